	.target	sm_100a

	.elftype	@"ET_EXEC"


//--------------------- .note.nv.tkinfo           --------------------------
	.section	.note.nv.tkinfo,"",@"SHT_NOTE"
	.sectionflags	@"SHF_NOTE_NV_TKINFO"
	.tkinfo
        /*0018*/ 	.word	0x00000002
        /*0030*/ 	.string	""
        /*0030*/ 	.string	"ptxas"
        /*0030*/ 	.string	"Cuda compilation tools, release 13.0, V13.0.88"
        /*0030*/ 	.string	"Build cuda_13.0.r13.0/compiler.36424714_0"
        /*0030*/ 	.string	"-arch sm_100a -m 64 "



//--------------------- .note.nv.cuinfo           --------------------------
	.section	.note.nv.cuinfo,"",@"SHT_NOTE"
	.sectionflags	@"SHF_NOTE_NV_CUINFO"
        /*0018*/ 	.short	0x0002
        /*001a*/ 	.short	0x0064
        /*001c*/ 	.short	0x0082
	.zero		2


//--------------------- .nv.info                  --------------------------
	.section	.nv.info,"",@"SHT_CUDA_INFO"
	.align	4


	//----- nvinfo : EIATTR_REGCOUNT
	.align		4
        /*0000*/ 	.byte	0x04, 0x2f
        /*0002*/ 	.short	(.L_50 - .L_49)
	.align		4
.L_49:
        /*0004*/ 	.word	index@(_ZN3cub18CUB_300001_SM_10006detail11EmptyKernelIvEEvv)
        /*0008*/ 	.word	0x00000004


	//----- nvinfo : EIATTR_FRAME_SIZE
	.align		4
.L_50:
        /*000c*/ 	.byte	0x04, 0x11
        /*000e*/ 	.short	(.L_52 - .L_51)
	.align		4
.L_51:
        /*0010*/ 	.word	index@(_ZN3cub18CUB_300001_SM_10006detail11EmptyKernelIvEEvv)
        /*0014*/ 	.word	0x00000000


	//----- nvinfo : EIATTR_REGCOUNT
	.align		4
.L_52:
        /*0018*/ 	.byte	0x04, 0x2f
        /*001a*/ 	.short	(.L_54 - .L_53)
	.align		4
.L_53:
        /*001c*/ 	.word	index@(_ZN17fastertransformer38beam_online_softmax_topk_stage1_kernelIfLi1ELi8ELi256EEEvPKT_S3_PKbPfiiPKi)
        /*0020*/ 	.word	0x00000030


	//----- nvinfo : EIATTR_FRAME_SIZE
	.align		4
.L_54:
        /*0024*/ 	.byte	0x04, 0x11
        /*0026*/ 	.short	(.L_56 - .L_55)
	.align		4
.L_55:
        /*0028*/ 	.word	index@(_ZN17fastertransformer38beam_online_softmax_topk_stage1_kernelIfLi1ELi8ELi256EEEvPKT_S3_PKbPfiiPKi)
        /*002c*/ 	.word	0x00000048


	//----- nvinfo : EIATTR_REGCOUNT
	.align		4
.L_56:
        /*0030*/ 	.byte	0x04, 0x2f
        /*0032*/ 	.short	(.L_58 - .L_57)
	.align		4
.L_57:
        /*0034*/ 	.word	index@(_ZN17fastertransformer38beam_online_softmax_topk_stage2_kernelIfLi8ELi32EEEvPKfS2_PiPT_ii)
        /*0038*/ 	.word	0x00000040


	//----- nvinfo : EIATTR_FRAME_SIZE
	.align		4
.L_58:
        /*003c*/ 	.byte	0x04, 0x11
        /*003e*/ 	.short	(.L_60 - .L_59)
	.align		4
.L_59:
        /*0040*/ 	.word	index@(_ZN17fastertransformer38beam_online_softmax_topk_stage2_kernelIfLi8ELi32EEEvPKfS2_PiPT_ii)
        /*0044*/ 	.word	0x00000000


	//----- nvinfo : EIATTR_REGCOUNT
	.align		4
.L_60:
        /*0048*/ 	.byte	0x04, 0x2f
        /*004a*/ 	.short	(.L_62 - .L_61)
	.align		4
.L_61:
        /*004c*/ 	.word	index@(_ZN17fastertransformer38beam_online_softmax_topk_stage2_kernelIfLi8ELi64EEEvPKfS2_PiPT_ii)
        /*0050*/ 	.word	0x00000030


	//----- nvinfo : EIATTR_FRAME_SIZE
	.align		4
.L_62:
        /*0054*/ 	.byte	0x04, 0x11
        /*0056*/ 	.short	(.L_64 - .L_63)
	.align		4
.L_63:
        /*0058*/ 	.word	index@(_ZN17fastertransformer38beam_online_softmax_topk_stage2_kernelIfLi8ELi64EEEvPKfS2_PiPT_ii)
        /*005c*/ 	.word	0x00000000


	//----- nvinfo : EIATTR_REGCOUNT
	.align		4
.L_64:
        /*0060*/ 	.byte	0x04, 0x2f
        /*0062*/ 	.short	(.L_66 - .L_65)
	.align		4
.L_65:
        /*0064*/ 	.word	index@(_ZN17fastertransformer38beam_online_softmax_topk_stage2_kernelIfLi8ELi128EEEvPKfS2_PiPT_ii)
        /*0068*/ 	.word	0x00000030


	//----- nvinfo : EIATTR_FRAME_SIZE
	.align		4
.L_66:
        /*006c*/ 	.byte	0x04, 0x11
        /*006e*/ 	.short	(.L_68 - .L_67)
	.align		4
.L_67:
        /*0070*/ 	.word	index@(_ZN17fastertransformer38beam_online_softmax_topk_stage2_kernelIfLi8ELi128EEEvPKfS2_PiPT_ii)
        /*0074*/ 	.word	0x00000000


	//----- nvinfo : EIATTR_REGCOUNT
	.align		4
.L_68:
        /*0078*/ 	.byte	0x04, 0x2f
        /*007a*/ 	.short	(.L_70 - .L_69)
	.align		4
.L_69:
        /*007c*/ 	.word	index@(_ZN17fastertransformer17batch_topk_kernelIfLi8ELi32EEEvPKiPKT_PiPfS7_PKbS2_NS_14BeamHypothesesEiiifS3_)
        /*0080*/ 	.word	0x00000040


	//----- nvinfo : EIATTR_FRAME_SIZE
	.align		4
.L_70:
        /*0084*/ 	.byte	0x04, 0x11
        /*0086*/ 	.short	(.L_72 - .L_71)
	.align		4
.L_71:
        /*0088*/ 	.word	index@(_ZN17fastertransformer17batch_topk_kernelIfLi8ELi32EEEvPKiPKT_PiPfS7_PKbS2_NS_14BeamHypothesesEiiifS3_)
        /*008c*/ 	.word	0x00000010


	//----- nvinfo : EIATTR_REGCOUNT
	.align		4
.L_72:
        /*0090*/ 	.byte	0x04, 0x2f
        /*0092*/ 	.short	(.L_74 - .L_73)
	.align		4
.L_73:
        /*0094*/ 	.word	index@(_ZN17fastertransformer38beam_online_softmax_topk_stage2_kernelIfLi4ELi32EEEvPKfS2_PiPT_ii)
        /*0098*/ 	.word	0x00000034


	//----- nvinfo : EIATTR_FRAME_SIZE
	.align		4
.L_74:
        /*009c*/ 	.byte	0x04, 0x11
        /*009e*/ 	.short	(.L_76 - .L_75)
	.align		4
.L_75:
        /*00a0*/ 	.word	index@(_ZN17fastertransformer38beam_online_softmax_topk_stage2_kernelIfLi4ELi32EEEvPKfS2_PiPT_ii)
        /*00a4*/ 	.word	0x00000000


	//----- nvinfo : EIATTR_REGCOUNT
	.align		4
.L_76:
        /*00a8*/ 	.byte	0x04, 0x2f
        /*00aa*/ 	.short	(.L_78 - .L_77)
	.align		4
.L_77:
        /*00ac*/ 	.word	index@(_ZN17fastertransformer38beam_online_softmax_topk_stage2_kernelIfLi4ELi64EEEvPKfS2_PiPT_ii)
        /*00b0*/ 	.word	0x00000020


	//----- nvinfo : EIATTR_FRAME_SIZE
	.align		4
.L_78:
        /*00b4*/ 	.byte	0x04, 0x11
        /*00b6*/ 	.short	(.L_80 - .L_79)
	.align		4
.L_79:
        /*00b8*/ 	.word	index@(_ZN17fastertransformer38beam_online_softmax_topk_stage2_kernelIfLi4ELi64EEEvPKfS2_PiPT_ii)
        /*00bc*/ 	.word	0x00000000


	//----- nvinfo : EIATTR_REGCOUNT
	.align		4
.L_80:
        /*00c0*/ 	.byte	0x04, 0x2f
        /*00c2*/ 	.short	(.L_82 - .L_81)
	.align		4
.L_81:
        /*00c4*/ 	.word	index@(_ZN17fastertransformer38beam_online_softmax_topk_stage2_kernelIfLi4ELi128EEEvPKfS2_PiPT_ii)
        /*00c8*/ 	.word	0x00000020


	//----- nvinfo : EIATTR_FRAME_SIZE
	.align		4
.L_82:
        /*00cc*/ 	.byte	0x04, 0x11
        /*00ce*/ 	.short	(.L_84 - .L_83)
	.align		4
.L_83:
        /*00d0*/ 	.word	index@(_ZN17fastertransformer38beam_online_softmax_topk_stage2_kernelIfLi4ELi128EEEvPKfS2_PiPT_ii)
        /*00d4*/ 	.word	0x00000000


	//----- nvinfo : EIATTR_REGCOUNT
	.align		4
.L_84:
        /*00d8*/ 	.byte	0x04, 0x2f
        /*00da*/ 	.short	(.L_86 - .L_85)
	.align		4
.L_85:
        /*00dc*/ 	.word	index@(_ZN17fastertransformer38beam_online_softmax_topk_stage1_kernelIfLi1ELi16ELi128EEEvPKT_S3_PKbPfiiPKi)
        /*00e0*/ 	.word	0x00000050


	//----- nvinfo : EIATTR_FRAME_SIZE
	.align		4
.L_86:
        /*00e4*/ 	.byte	0x04, 0x11
        /*00e6*/ 	.short	(.L_88 - .L_87)
	.align		4
.L_87:
        /*00e8*/ 	.word	index@(_ZN17fastertransformer38beam_online_softmax_topk_stage1_kernelIfLi1ELi16ELi128EEEvPKT_S3_PKbPfiiPKi)
        /*00ec*/ 	.word	0x00000088


	//----- nvinfo : EIATTR_REGCOUNT
	.align		4
.L_88:
        /*00f0*/ 	.byte	0x04, 0x2f
        /*00f2*/ 	.short	(.L_90 - .L_89)
	.align		4
.L_89:
        /*00f4*/ 	.word	index@(_ZN17fastertransformer38beam_online_softmax_topk_stage2_kernelIfLi16ELi32EEEvPKfS2_PiPT_ii)
        /*00f8*/ 	.word	0x0000003f


	//----- nvinfo : EIATTR_FRAME_SIZE
	.align		4
.L_90:
        /*00fc*/ 	.byte	0x04, 0x11
        /*00fe*/ 	.short	(.L_92 - .L_91)
	.align		4
.L_91:
        /*0100*/ 	.word	index@(_ZN17fastertransformer38beam_online_softmax_topk_stage2_kernelIfLi16ELi32EEEvPKfS2_PiPT_ii)
        /*0104*/ 	.word	0x00000110


	//----- nvinfo : EIATTR_REGCOUNT
	.align		4
.L_92:
        /*0108*/ 	.byte	0x04, 0x2f
        /*010a*/ 	.short	(.L_94 - .L_93)
	.align		4
.L_93:
        /*010c*/ 	.word	index@(_ZN17fastertransformer38beam_online_softmax_topk_stage2_kernelIfLi16ELi64EEEvPKfS2_PiPT_ii)
        /*0110*/ 	.word	0x00000038


	//----- nvinfo : EIATTR_FRAME_SIZE
	.align		4
.L_94:
        /*0114*/ 	.byte	0x04, 0x11
        /*0116*/ 	.short	(.L_96 - .L_95)
	.align		4
.L_95:
        /*0118*/ 	.word	index@(_ZN17fastertransformer38beam_online_softmax_topk_stage2_kernelIfLi16ELi64EEEvPKfS2_PiPT_ii)
        /*011c*/ 	.word	0x00000110


	//----- nvinfo : EIATTR_REGCOUNT
	.align		4
.L_96:
        /*0120*/ 	.byte	0x04, 0x2f
        /*0122*/ 	.short	(.L_98 - .L_97)
	.align		4
.L_97:
        /*0124*/ 	.word	index@(_ZN17fastertransformer38beam_online_softmax_topk_stage2_kernelIfLi16ELi128EEEvPKfS2_PiPT_ii)
        /*0128*/ 	.word	0x00000040


	//----- nvinfo : EIATTR_FRAME_SIZE
	.align		4
.L_98:
        /*012c*/ 	.byte	0x04, 0x11
        /*012e*/ 	.short	(.L_100 - .L_99)
	.align		4
.L_99:
        /*0130*/ 	.word	index@(_ZN17fastertransformer38beam_online_softmax_topk_stage2_kernelIfLi16ELi128EEEvPKfS2_PiPT_ii)
        /*0134*/ 	.word	0x00000088


	//----- nvinfo : EIATTR_REGCOUNT
	.align		4
.L_100:
        /*0138*/ 	.byte	0x04, 0x2f
        /*013a*/ 	.short	(.L_102 - .L_101)
	.align		4
.L_101:
        /*013c*/ 	.word	index@(_ZN17fastertransformer17batch_topk_kernelIfLi16ELi32EEEvPKiPKT_PiPfS7_PKbS2_NS_14BeamHypothesesEiiifS3_)
        /*0140*/ 	.word	0x00000040


	//----- nvinfo : EIATTR_FRAME_SIZE
	.align		4
.L_102:
        /*0144*/ 	.byte	0x04, 0x11
        /*0146*/ 	.short	(.L_104 - .L_103)
	.align		4
.L_103:
        /*0148*/ 	.word	index@(_ZN17fastertransformer17batch_topk_kernelIfLi16ELi32EEEvPKiPKT_PiPfS7_PKbS2_NS_14BeamHypothesesEiiifS3_)
        /*014c*/ 	.word	0x00000100


	//----- nvinfo : EIATTR_REGCOUNT
	.align		4
.L_104:
        /*0150*/ 	.byte	0x04, 0x2f
        /*0152*/ 	.short	(.L_106 - .L_105)
	.align		4
.L_105:
        /*0154*/ 	.word	index@(_ZN17fastertransformer38beam_online_softmax_topk_stage1_kernelIfLi1ELi32ELi64EEEvPKT_S3_PKbPfiiPKi)
        /*0158*/ 	.word	0x0000008e


	//----- nvinfo : EIATTR_FRAME_SIZE
	.align		4
.L_106:
        /*015c*/ 	.byte	0x04, 0x11
        /*015e*/ 	.short	(.L_108 - .L_107)
	.align		4
.L_107:
        /*0160*/ 	.word	index@(_ZN17fastertransformer38beam_online_softmax_topk_stage1_kernelIfLi1ELi32ELi64EEEvPKT_S3_PKbPfiiPKi)
        /*0164*/ 	.word	0x00000210


	//----- nvinfo : EIATTR_REGCOUNT
	.align		4
.L_108:
        /*0168*/ 	.byte	0x04, 0x2f
        /*016a*/ 	.short	(.L_110 - .L_109)
	.align		4
.L_109:
        /*016c*/ 	.word	index@(_ZN17fastertransformer38beam_online_softmax_topk_stage2_kernelIfLi32ELi32EEEvPKfS2_PiPT_ii)
        /*0170*/ 	.word	0x00000050


	//----- nvinfo : EIATTR_FRAME_SIZE
	.align		4
.L_110:
        /*0174*/ 	.byte	0x04, 0x11
        /*0176*/ 	.short	(.L_112 - .L_111)
	.align		4
.L_111:
        /*0178*/ 	.word	index@(_ZN17fastertransformer38beam_online_softmax_topk_stage2_kernelIfLi32ELi32EEEvPKfS2_PiPT_ii)
        /*017c*/ 	.word	0x00000210


	//----- nvinfo : EIATTR_REGCOUNT
	.align		4
.L_112:
        /*0180*/ 	.byte	0x04, 0x2f
        /*0182*/ 	.short	(.L_114 - .L_113)
	.align		4
.L_113:
        /*0184*/ 	.word	index@(_ZN17fastertransformer38beam_online_softmax_topk_stage2_kernelIfLi32ELi64EEEvPKfS2_PiPT_ii)
        /*0188*/ 	.word	0x0000005c


	//----- nvinfo : EIATTR_FRAME_SIZE
	.align		4
.L_114:
        /*018c*/ 	.byte	0x04, 0x11
        /*018e*/ 	.short	(.L_116 - .L_115)
	.align		4
.L_115:
        /*0190*/ 	.word	index@(_ZN17fastertransformer38beam_online_softmax_topk_stage2_kernelIfLi32ELi64EEEvPKfS2_PiPT_ii)
        /*0194*/ 	.word	0x00000210


	//----- nvinfo : EIATTR_REGCOUNT
	.align		4
.L_116:
        /*0198*/ 	.byte	0x04, 0x2f
        /*019a*/ 	.short	(.L_118 - .L_117)
	.align		4
.L_117:
        /*019c*/ 	.word	index@(_ZN17fastertransformer38beam_online_softmax_topk_stage2_kernelIfLi32ELi128EEEvPKfS2_PiPT_ii)
        /*01a0*/ 	.word	0x00000060


	//----- nvinfo : EIATTR_FRAME_SIZE
	.align		4
.L_118:
        /*01a4*/ 	.byte	0x04, 0x11
        /*01a6*/ 	.short	(.L_120 - .L_119)
	.align		4
.L_119:
        /*01a8*/ 	.word	index@(_ZN17fastertransformer38beam_online_softmax_topk_stage2_kernelIfLi32ELi128EEEvPKfS2_PiPT_ii)
        /*01ac*/ 	.word	0x00000108


	//----- nvinfo : EIATTR_REGCOUNT
	.align		4
.L_120:
        /*01b0*/ 	.byte	0x04, 0x2f
        /*01b2*/ 	.short	(.L_122 - .L_121)
	.align		4
.L_121:
        /*01b4*/ 	.word	index@(_ZN17fastertransformer17batch_topk_kernelIfLi32ELi32EEEvPKiPKT_PiPfS7_PKbS2_NS_14BeamHypothesesEiiifS3_)
        /*01b8*/ 	.word	0x00000060


	//----- nvinfo : EIATTR_FRAME_SIZE
	.align		4
.L_122:
        /*01bc*/ 	.byte	0x04, 0x11
        /*01be*/ 	.short	(.L_124 - .L_123)
	.align		4
.L_123:
        /*01c0*/ 	.word	index@(_ZN17fastertransformer17batch_topk_kernelIfLi32ELi32EEEvPKiPKT_PiPfS7_PKbS2_NS_14BeamHypothesesEiiifS3_)
        /*01c4*/ 	.word	0x00000200


	//----- nvinfo : EIATTR_REGCOUNT
	.align		4
.L_124:
        /*01c8*/ 	.byte	0x04, 0x2f
        /*01ca*/ 	.short	(.L_126 - .L_125)
	.align		4
.L_125:
        /*01cc*/ 	.word	index@(_ZN17fastertransformer38beam_online_softmax_topk_stage1_kernelIfLi1ELi64ELi64EEEvPKT_S3_PKbPfiiPKi)
        /*01d0*/ 	.word	0x000000df


	//----- nvinfo : EIATTR_FRAME_SIZE
	.align		4
.L_126:
        /*01d4*/ 	.byte	0x04, 0x11
        /*01d6*/ 	.short	(.L_128 - .L_127)
	.align		4
.L_127:
        /*01d8*/ 	.word	index@(_ZN17fastertransformer38beam_online_softmax_topk_stage1_kernelIfLi1ELi64ELi64EEEvPKT_S3_PKbPfiiPKi)
        /*01dc*/ 	.word	0x00000410


	//----- nvinfo : EIATTR_REGCOUNT
	.align		4
.L_128:
        /*01e0*/ 	.byte	0x04, 0x2f
        /*01e2*/ 	.short	(.L_130 - .L_129)
	.align		4
.L_129:
        /*01e4*/ 	.word	index@(_ZN17fastertransformer38beam_online_softmax_topk_stage2_kernelIfLi64ELi32EEEvPKfS2_PiPT_ii)
        /*01e8*/ 	.word	0x000000a6


	//----- nvinfo : EIATTR_FRAME_SIZE
	.align		4
.L_130:
        /*01ec*/ 	.byte	0x04, 0x11
        /*01ee*/ 	.short	(.L_132 - .L_131)
	.align		4
.L_131:
        /*01f0*/ 	.word	index@(_ZN17fastertransformer38beam_online_softmax_topk_stage2_kernelIfLi64ELi32EEEvPKfS2_PiPT_ii)
        /*01f4*/ 	.word	0x00000410


	//----- nvinfo : EIATTR_REGCOUNT
	.align		4
.L_132:
        /*01f8*/ 	.byte	0x04, 0x2f
        /*01fa*/ 	.short	(.L_134 - .L_133)
	.align		4
.L_133:
        /*01fc*/ 	.word	index@(_ZN17fastertransformer38beam_online_softmax_topk_stage2_kernelIfLi64ELi64EEEvPKfS2_PiPT_ii)
        /*0200*/ 	.word	0x000000a6


	//----- nvinfo : EIATTR_FRAME_SIZE
	.align		4
.L_134:
        /*0204*/ 	.byte	0x04, 0x11
        /*0206*/ 	.short	(.L_136 - .L_135)
	.align		4
.L_135:
        /*0208*/ 	.word	index@(_ZN17fastertransformer38beam_online_softmax_topk_stage2_kernelIfLi64ELi64EEEvPKfS2_PiPT_ii)
        /*020c*/ 	.word	0x00000410


	//----- nvinfo : EIATTR_REGCOUNT
	.align		4
.L_136:
        /*0210*/ 	.byte	0x04, 0x2f
        /*0212*/ 	.short	(.L_138 - .L_137)
	.align		4
.L_137:
        /*0214*/ 	.word	index@(_ZN17fastertransformer38beam_online_softmax_topk_stage2_kernelIfLi64ELi128EEEvPKfS2_PiPT_ii)
        /*0218*/ 	.word	0x000000a7


	//----- nvinfo : EIATTR_FRAME_SIZE
	.align		4
.L_138:
        /*021c*/ 	.byte	0x04, 0x11
        /*021e*/ 	.short	(.L_140 - .L_139)
	.align		4
.L_139:
        /*0220*/ 	.word	index@(_ZN17fastertransformer38beam_online_softmax_topk_stage2_kernelIfLi64ELi128EEEvPKfS2_PiPT_ii)
        /*0224*/ 	.word	0x00000208


	//----- nvinfo : EIATTR_REGCOUNT
	.align		4
.L_140:
        /*0228*/ 	.byte	0x04, 0x2f
        /*022a*/ 	.short	(.L_142 - .L_141)
	.align		4
.L_141:
        /*022c*/ 	.word	index@(_ZN17fastertransformer17batch_topk_kernelIfLi64ELi32EEEvPKiPKT_PiPfS7_PKbS2_NS_14BeamHypothesesEiiifS3_)
        /*0230*/ 	.word	0x000000a8


	//----- nvinfo : EIATTR_FRAME_SIZE
	.align		4
.L_142:
        /*0234*/ 	.byte	0x04, 0x11
        /*0236*/ 	.short	(.L_144 - .L_143)
	.align		4
.L_143:
        /*0238*/ 	.word	index@(_ZN17fastertransformer17batch_topk_kernelIfLi64ELi32EEEvPKiPKT_PiPfS7_PKbS2_NS_14BeamHypothesesEiiifS3_)
        /*023c*/ 	.word	0x00000400


	//----- nvinfo : EIATTR_REGCOUNT
	.align		4
.L_144:
        /*0240*/ 	.byte	0x04, 0x2f
        /*0242*/ 	.short	(.L_146 - .L_145)
	.align		4
.L_145:
        /*0244*/ 	.word	index@(_ZN17fastertransformer38beam_online_softmax_topk_stage1_kernelIfLi1ELi128ELi64EEEvPKT_S3_PKbPfiiPKi)
        /*0248*/ 	.word	0x000000ff


	//----- nvinfo : EIATTR_FRAME_SIZE
	.align		4
.L_146:
        /*024c*/ 	.byte	0x04, 0x11
        /*024e*/ 	.short	(.L_148 - .L_147)
	.align		4
.L_147:
        /*0250*/ 	.word	index@(_ZN17fastertransformer38beam_online_softmax_topk_stage1_kernelIfLi1ELi128ELi64EEEvPKT_S3_PKbPfiiPKi)
        /*0254*/ 	.word	0x00001068


	//----- nvinfo : EIATTR_REGCOUNT
	.align		4
.L_148:
        /*0258*/ 	.byte	0x04, 0x2f
        /*025a*/ 	.short	(.L_150 - .L_149)
	.align		4
.L_149:
        /*025c*/ 	.word	index@(_ZN17fastertransformer38beam_online_softmax_topk_stage2_kernelIfLi128ELi32EEEvPKfS2_PiPT_ii)
        /*0260*/ 	.word	0x00000040


	//----- nvinfo : EIATTR_FRAME_SIZE
	.align		4
.L_150:
        /*0264*/ 	.byte	0x04, 0x11
        /*0266*/ 	.short	(.L_152 - .L_151)
	.align		4
.L_151:
        /*0268*/ 	.word	index@(_ZN17fastertransformer38beam_online_softmax_topk_stage2_kernelIfLi128ELi32EEEvPKfS2_PiPT_ii)
        /*026c*/ 	.word	0x00001390


	//----- nvinfo : EIATTR_REGCOUNT
	.align		4
.L_152:
        /*0270*/ 	.byte	0x04, 0x2f
        /*0272*/ 	.short	(.L_154 - .L_153)
	.align		4
.L_153:
        /*0274*/ 	.word	index@(_ZN17fastertransformer38beam_online_softmax_topk_stage2_kernelIfLi128ELi64EEEvPKfS2_PiPT_ii)
        /*0278*/ 	.word	0x00000020


	//----- nvinfo : EIATTR_FRAME_SIZE
	.align		4
.L_154:
        /*027c*/ 	.byte	0x04, 0x11
        /*027e*/ 	.short	(.L_156 - .L_155)
	.align		4
.L_155:
        /*0280*/ 	.word	index@(_ZN17fastertransformer38beam_online_softmax_topk_stage2_kernelIfLi128ELi64EEEvPKfS2_PiPT_ii)
        /*0284*/ 	.word	0x000017e8


	//----- nvinfo : EIATTR_REGCOUNT
	.align		4
.L_156:
        /*0288*/ 	.byte	0x04, 0x2f
        /*028a*/ 	.short	(.L_158 - .L_157)
	.align		4
.L_157:
        /*028c*/ 	.word	index@(_ZN17fastertransformer38beam_online_softmax_topk_stage2_kernelIfLi128ELi128EEEvPKfS2_PiPT_ii)
        /*0290*/ 	.word	0x00000020


	//----- nvinfo : EIATTR_FRAME_SIZE
	.align		4
.L_158:
        /*0294*/ 	.byte	0x04, 0x11
        /*0296*/ 	.short	(.L_160 - .L_159)
	.align		4
.L_159:
        /*0298*/ 	.word	index@(_ZN17fastertransformer38beam_online_softmax_topk_stage2_kernelIfLi128ELi128EEEvPKfS2_PiPT_ii)
        /*029c*/ 	.word	0x00001000


	//----- nvinfo : EIATTR_REGCOUNT
	.align		4
.L_160:
        /*02a0*/ 	.byte	0x04, 0x2f
        /*02a2*/ 	.short	(.L_162 - .L_161)
	.align		4
.L_161:
        /*02a4*/ 	.word	index@(_ZN17fastertransformer17batch_topk_kernelIfLi128ELi32EEEvPKiPKT_PiPfS7_PKbS2_NS_14BeamHypothesesEiiifS3_)
        /*02a8*/ 	.word	0x00000040


	//----- nvinfo : EIATTR_FRAME_SIZE
	.align		4
.L_162:
        /*02ac*/ 	.byte	0x04, 0x11
        /*02ae*/ 	.short	(.L_164 - .L_163)
	.align		4
.L_163:
        /*02b0*/ 	.word	index@(_ZN17fastertransformer17batch_topk_kernelIfLi128ELi32EEEvPKiPKT_PiPfS7_PKbS2_NS_14BeamHypothesesEiiifS3_)
        /*02b4*/ 	.word	0x00001330


	//----- nvinfo : EIATTR_REGCOUNT
	.align		4
.L_164:
        /*02b8*/ 	.byte	0x04, 0x2f
        /*02ba*/ 	.short	(.L_166 - .L_165)
	.align		4
.L_165:
        /*02bc*/ 	.word	index@(_ZN17fastertransformer38beam_online_softmax_topk_stage1_kernelI6__halfLi1ELi8ELi256EEEvPKT_S4_PKbPfiiPKi)
        /*02c0*/ 	.word	0x00000028


	//----- nvinfo : EIATTR_FRAME_SIZE
	.align		4
.L_166:
        /*02c4*/ 	.byte	0x04, 0x11
        /*02c6*/ 	.short	(.L_168 - .L_167)
	.align		4
.L_167:
        /*02c8*/ 	.word	index@(_ZN17fastertransformer38beam_online_softmax_topk_stage1_kernelI6__halfLi1ELi8ELi256EEEvPKT_S4_PKbPfiiPKi)
        /*02cc*/ 	.word	0x00000038


	//----- nvinfo : EIATTR_REGCOUNT
	.align		4
.L_168:
        /*02d0*/ 	.byte	0x04, 0x2f
        /*02d2*/ 	.short	(.L_170 - .L_169)
	.align		4
.L_169:
        /*02d4*/ 	.word	index@(_ZN17fastertransformer38beam_online_softmax_topk_stage2_kernelI6__halfLi8ELi32EEEvPKfS3_PiPT_ii)
        /*02d8*/ 	.word	0x0000002e


	//----- nvinfo : EIATTR_FRAME_SIZE
	.align		4
.L_170:
        /*02dc*/ 	.byte	0x04, 0x11
        /*02de*/ 	.short	(.L_172 - .L_171)
	.align		4
.L_171:
        /*02e0*/ 	.word	index@(_ZN17fastertransformer38beam_online_softmax_topk_stage2_kernelI6__halfLi8ELi32EEEvPKfS3_PiPT_ii)
        /*02e4*/ 	.word	0x00000038


	//----- nvinfo : EIATTR_REGCOUNT
	.align		4
.L_172:
        /*02e8*/ 	.byte	0x04, 0x2f
        /*02ea*/ 	.short	(.L_174 - .L_173)
	.align		4
.L_173:
        /*02ec*/ 	.word	index@(_ZN17fastertransformer38beam_online_softmax_topk_stage2_kernelI6__halfLi8ELi64EEEvPKfS3_PiPT_ii)
        /*02f0*/ 	.word	0x00000028


	//----- nvinfo : EIATTR_FRAME_SIZE
	.align		4
.L_174:
        /*02f4*/ 	.byte	0x04, 0x11
        /*02f6*/ 	.short	(.L_176 - .L_175)
	.align		4
.L_175:
        /*02f8*/ 	.word	index@(_ZN17fastertransformer38beam_online_softmax_topk_stage2_kernelI6__halfLi8ELi64EEEvPKfS3_PiPT_ii)
        /*02fc*/ 	.word	0x00000038


	//----- nvinfo : EIATTR_REGCOUNT
	.align		4
.L_176:
        /*0300*/ 	.byte	0x04, 0x2f
        /*0302*/ 	.short	(.L_178 - .L_177)
	.align		4
.L_177:
        /*0304*/ 	.word	index@(_ZN17fastertransformer38beam_online_softmax_topk_stage2_kernelI6__halfLi8ELi128EEEvPKfS3_PiPT_ii)
        /*0308*/ 	.word	0x00000028


	//----- nvinfo : EIATTR_FRAME_SIZE
	.align		4
.L_178:
        /*030c*/ 	.byte	0x04, 0x11
        /*030e*/ 	.short	(.L_180 - .L_179)
	.align		4
.L_179:
        /*0310*/ 	.word	index@(_ZN17fastertransformer38beam_online_softmax_topk_stage2_kernelI6__halfLi8ELi128EEEvPKfS3_PiPT_ii)
        /*0314*/ 	.word	0x00000038


	//----- nvinfo : EIATTR_REGCOUNT
	.align		4
.L_180:
        /*0318*/ 	.byte	0x04, 0x2f
        /*031a*/ 	.short	(.L_182 - .L_181)
	.align		4
.L_181:
        /*031c*/ 	.word	index@(_ZN17fastertransformer17batch_topk_kernelI6__halfLi8ELi32EEEvPKiPKT_PiPfS8_PKbS3_NS_14BeamHypothesesEiiifS4_)
        /*0320*/ 	.word	0x00000040


	//----- nvinfo : EIATTR_FRAME_SIZE
	.align		4
.L_182:
        /*0324*/ 	.byte	0x04, 0x11
        /*0326*/ 	.short	(.L_184 - .L_183)
	.align		4
.L_183:
        /*0328*/ 	.word	index@(_ZN17fastertransformer17batch_topk_kernelI6__halfLi8ELi32EEEvPKiPKT_PiPfS8_PKbS3_NS_14BeamHypothesesEiiifS4_)
        /*032c*/ 	.word	0x00000008


	//----- nvinfo : EIATTR_REGCOUNT
	.align		4
.L_184:
        /*0330*/ 	.byte	0x04, 0x2f
        /*0332*/ 	.short	(.L_186 - .L_185)
	.align		4
.L_185:
        /*0334*/ 	.word	index@(_ZN17fastertransformer38beam_online_softmax_topk_stage1_kernelI6__halfLi1ELi16ELi128EEEvPKT_S4_PKbPfiiPKi)
        /*0338*/ 	.word	0x00000040


	//----- nvinfo : EIATTR_FRAME_SIZE
	.align		4
.L_186:
        /*033c*/ 	.byte	0x04, 0x11
        /*033e*/ 	.short	(.L_188 - .L_187)
	.align		4
.L_187:
        /*0340*/ 	.word	index@(_ZN17fastertransformer38beam_online_softmax_topk_stage1_kernelI6__halfLi1ELi16ELi128EEEvPKT_S4_PKbPfiiPKi)
        /*0344*/ 	.word	0x00000068


	//----- nvinfo : EIATTR_REGCOUNT
	.align		4
.L_188:
        /*0348*/ 	.byte	0x04, 0x2f
        /*034a*/ 	.short	(.L_190 - .L_189)
	.align		4
.L_189:
        /*034c*/ 	.word	index@(_ZN17fastertransformer38beam_online_softmax_topk_stage2_kernelI6__halfLi16ELi32EEEvPKfS3_PiPT_ii)
        /*0350*/ 	.word	0x0000003c


	//----- nvinfo : EIATTR_FRAME_SIZE
	.align		4
.L_190:
        /*0354*/ 	.byte	0x04, 0x11
        /*0356*/ 	.short	(.L_192 - .L_191)
	.align		4
.L_191:
        /*0358*/ 	.word	index@(_ZN17fastertransformer38beam_online_softmax_topk_stage2_kernelI6__halfLi16ELi32EEEvPKfS3_PiPT_ii)
        /*035c*/ 	.word	0x000000d0


	//----- nvinfo : EIATTR_REGCOUNT
	.align		4
.L_192:
        /*0360*/ 	.byte	0x04, 0x2f
        /*0362*/ 	.short	(.L_194 - .L_193)
	.align		4
.L_193:
        /*0364*/ 	.word	index@(_ZN17fastertransformer38beam_online_softmax_topk_stage2_kernelI6__halfLi16ELi64EEEvPKfS3_PiPT_ii)
        /*0368*/ 	.word	0x00000034


	//----- nvinfo : EIATTR_FRAME_SIZE
	.align		4
.L_194:
        /*036c*/ 	.byte	0x04, 0x11
        /*036e*/ 	.short	(.L_196 - .L_195)
	.align		4
.L_195:
        /*0370*/ 	.word	index@(_ZN17fastertransformer38beam_online_softmax_topk_stage2_kernelI6__halfLi16ELi64EEEvPKfS3_PiPT_ii)
        /*0374*/ 	.word	0x000000d0


	//----- nvinfo : EIATTR_REGCOUNT
	.align		4
.L_196:
        /*0378*/ 	.byte	0x04, 0x2f
        /*037a*/ 	.short	(.L_198 - .L_197)
	.align		4
.L_197:
        /*037c*/ 	.word	index@(_ZN17fastertransformer38beam_online_softmax_topk_stage2_kernelI6__halfLi16ELi128EEEvPKfS3_PiPT_ii)
        /*0380*/ 	.word	0x00000034


	//----- nvinfo : EIATTR_FRAME_SIZE
	.align		4
.L_198:
        /*0384*/ 	.byte	0x04, 0x11
        /*0386*/ 	.short	(.L_200 - .L_199)
	.align		4
.L_199:
        /*0388*/ 	.word	index@(_ZN17fastertransformer38beam_online_softmax_topk_stage2_kernelI6__halfLi16ELi128EEEvPKfS3_PiPT_ii)
        /*038c*/ 	.word	0x00000068


	//----- nvinfo : EIATTR_REGCOUNT
	.align		4
.L_200:
        /*0390*/ 	.byte	0x04, 0x2f
        /*0392*/ 	.short	(.L_202 - .L_201)
	.align		4
.L_201:
        /*0394*/ 	.word	index@(_ZN17fastertransformer17batch_topk_kernelI6__halfLi16ELi32EEEvPKiPKT_PiPfS8_PKbS3_NS_14BeamHypothesesEiiifS4_)
        /*0398*/ 	.word	0x00000040


	//----- nvinfo : EIATTR_FRAME_SIZE
	.align		4
.L_202:
        /*039c*/ 	.byte	0x04, 0x11
        /*039e*/ 	.short	(.L_204 - .L_203)
	.align		4
.L_203:
        /*03a0*/ 	.word	index@(_ZN17fastertransformer17batch_topk_kernelI6__halfLi16ELi32EEEvPKiPKT_PiPfS8_PKbS3_NS_14BeamHypothesesEiiifS4_)
        /*03a4*/ 	.word	0x000000c0


	//----- nvinfo : EIATTR_REGCOUNT
	.align		4
.L_204:
        /*03a8*/ 	.byte	0x04, 0x2f
        /*03aa*/ 	.short	(.L_206 - .L_205)
	.align		4
.L_205:
        /*03ac*/ 	.word	index@(_ZN17fastertransformer38beam_online_softmax_topk_stage1_kernelI6__halfLi1ELi32ELi64EEEvPKT_S4_PKbPfiiPKi)
        /*03b0*/ 	.word	0x0000006d


	//----- nvinfo : EIATTR_FRAME_SIZE
	.align		4
.L_206:
        /*03b4*/ 	.byte	0x04, 0x11
        /*03b6*/ 	.short	(.L_208 - .L_207)
	.align		4
.L_207:
        /*03b8*/ 	.word	index@(_ZN17fastertransformer38beam_online_softmax_topk_stage1_kernelI6__halfLi1ELi32ELi64EEEvPKT_S4_PKbPfiiPKi)
        /*03bc*/ 	.word	0x00000190


	//----- nvinfo : EIATTR_REGCOUNT
	.align		4
.L_208:
        /*03c0*/ 	.byte	0x04, 0x2f
        /*03c2*/ 	.short	(.L_210 - .L_209)
	.align		4
.L_209:
        /*03c4*/ 	.word	index@(_ZN17fastertransformer38beam_online_softmax_topk_stage2_kernelI6__halfLi32ELi32EEEvPKfS3_PiPT_ii)
        /*03c8*/ 	.word	0x00000047


	//----- nvinfo : EIATTR_FRAME_SIZE
	.align		4
.L_210:
        /*03cc*/ 	.byte	0x04, 0x11
        /*03ce*/ 	.short	(.L_212 - .L_211)
	.align		4
.L_211:
        /*03d0*/ 	.word	index@(_ZN17fastertransformer38beam_online_softmax_topk_stage2_kernelI6__halfLi32ELi32EEEvPKfS3_PiPT_ii)
        /*03d4*/ 	.word	0x00000190


	//----- nvinfo : EIATTR_REGCOUNT
	.align		4
.L_212:
        /*03d8*/ 	.byte	0x04, 0x2f
        /*03da*/ 	.short	(.L_214 - .L_213)
	.align		4
.L_213:
        /*03dc*/ 	.word	index@(_ZN17fastertransformer38beam_online_softmax_topk_stage2_kernelI6__halfLi32ELi64EEEvPKfS3_PiPT_ii)
        /*03e0*/ 	.word	0x0000004a


	//----- nvinfo : EIATTR_FRAME_SIZE
	.align		4
.L_214:
        /*03e4*/ 	.byte	0x04, 0x11
        /*03e6*/ 	.short	(.L_216 - .L_215)
	.align		4
.L_215:
        /*03e8*/ 	.word	index@(_ZN17fastertransformer38beam_online_softmax_topk_stage2_kernelI6__halfLi32ELi64EEEvPKfS3_PiPT_ii)
        /*03ec*/ 	.word	0x00000190


	//----- nvinfo : EIATTR_REGCOUNT
	.align		4
.L_216:
        /*03f0*/ 	.byte	0x04, 0x2f
        /*03f2*/ 	.short	(.L_218 - .L_217)
	.align		4
.L_217:
        /*03f4*/ 	.word	index@(_ZN17fastertransformer38beam_online_softmax_topk_stage2_kernelI6__halfLi32ELi128EEEvPKfS3_PiPT_ii)
        /*03f8*/ 	.word	0x0000004a


	//----- nvinfo : EIATTR_FRAME_SIZE
	.align		4
.L_218:
        /*03fc*/ 	.byte	0x04, 0x11
        /*03fe*/ 	.short	(.L_220 - .L_219)
	.align		4
.L_219:
        /*0400*/ 	.word	index@(_ZN17fastertransformer38beam_online_softmax_topk_stage2_kernelI6__halfLi32ELi128EEEvPKfS3_PiPT_ii)
        /*0404*/ 	.word	0x000000c8


	//----- nvinfo : EIATTR_REGCOUNT
	.align		4
.L_220:
        /*0408*/ 	.byte	0x04, 0x2f
        /*040a*/ 	.short	(.L_222 - .L_221)
	.align		4
.L_221:
        /*040c*/ 	.word	index@(_ZN17fastertransformer17batch_topk_kernelI6__halfLi32ELi32EEEvPKiPKT_PiPfS8_PKbS3_NS_14BeamHypothesesEiiifS4_)
        /*0410*/ 	.word	0x00000048


	//----- nvinfo : EIATTR_FRAME_SIZE
	.align		4
.L_222:
        /*0414*/ 	.byte	0x04, 0x11
        /*0416*/ 	.short	(.L_224 - .L_223)
	.align		4
.L_223:
        /*0418*/ 	.word	index@(_ZN17fastertransformer17batch_topk_kernelI6__halfLi32ELi32EEEvPKiPKT_PiPfS8_PKbS3_NS_14BeamHypothesesEiiifS4_)
        /*041c*/ 	.word	0x00000180


	//----- nvinfo : EIATTR_REGCOUNT
	.align		4
.L_224:
        /*0420*/ 	.byte	0x04, 0x2f
        /*0422*/ 	.short	(.L_226 - .L_225)
	.align		4
.L_225:
        /*0424*/ 	.word	index@(_ZN17fastertransformer38beam_online_softmax_topk_stage1_kernelI6__halfLi1ELi64ELi64EEEvPKT_S4_PKbPfiiPKi)
        /*0428*/ 	.word	0x000000b5


	//----- nvinfo : EIATTR_FRAME_SIZE
	.align		4
.L_226:
        /*042c*/ 	.byte	0x04, 0x11
        /*042e*/ 	.short	(.L_228 - .L_227)
	.align		4
.L_227:
        /*0430*/ 	.word	index@(_ZN17fastertransformer38beam_online_softmax_topk_stage1_kernelI6__halfLi1ELi64ELi64EEEvPKT_S4_PKbPfiiPKi)
        /*0434*/ 	.word	0x00000310


	//----- nvinfo : EIATTR_REGCOUNT
	.align		4
.L_228:
        /*0438*/ 	.byte	0x04, 0x2f
        /*043a*/ 	.short	(.L_230 - .L_229)
	.align		4
.L_229:
        /*043c*/ 	.word	index@(_ZN17fastertransformer38beam_online_softmax_topk_stage2_kernelI6__halfLi64ELi32EEEvPKfS3_PiPT_ii)
        /*0440*/ 	.word	0x0000007f


	//----- nvinfo : EIATTR_FRAME_SIZE
	.align		4
.L_230:
        /*0444*/ 	.byte	0x04, 0x11
        /*0446*/ 	.short	(.L_232 - .L_231)
	.align		4
.L_231:
        /*0448*/ 	.word	index@(_ZN17fastertransformer38beam_online_softmax_topk_stage2_kernelI6__halfLi64ELi32EEEvPKfS3_PiPT_ii)
        /*044c*/ 	.word	0x00000310


	//----- nvinfo : EIATTR_REGCOUNT
	.align		4
.L_232:
        /*0450*/ 	.byte	0x04, 0x2f
        /*0452*/ 	.short	(.L_234 - .L_233)
	.align		4
.L_233:
        /*0454*/ 	.word	index@(_ZN17fastertransformer38beam_online_softmax_topk_stage2_kernelI6__halfLi64ELi64EEEvPKfS3_PiPT_ii)
        /*0458*/ 	.word	0x0000008b


	//----- nvinfo : EIATTR_FRAME_SIZE
	.align		4
.L_234:
        /*045c*/ 	.byte	0x04, 0x11
        /*045e*/ 	.short	(.L_236 - .L_235)
	.align		4
.L_235:
        /*0460*/ 	.word	index@(_ZN17fastertransformer38beam_online_softmax_topk_stage2_kernelI6__halfLi64ELi64EEEvPKfS3_PiPT_ii)
        /*0464*/ 	.word	0x00000310


	//----- nvinfo : EIATTR_REGCOUNT
	.align		4
.L_236:
        /*0468*/ 	.byte	0x04, 0x2f
        /*046a*/ 	.short	(.L_238 - .L_237)
	.align		4
.L_237:
        /*046c*/ 	.word	index@(_ZN17fastertransformer38beam_online_softmax_topk_stage2_kernelI6__halfLi64ELi128EEEvPKfS3_PiPT_ii)
        /*0470*/ 	.word	0x0000008f


	//----- nvinfo : EIATTR_FRAME_SIZE
	.align		4
.L_238:
        /*0474*/ 	.byte	0x04, 0x11
        /*0476*/ 	.short	(.L_240 - .L_239)
	.align		4
.L_239:
        /*0478*/ 	.word	index@(_ZN17fastertransformer38beam_online_softmax_topk_stage2_kernelI6__halfLi64ELi128EEEvPKfS3_PiPT_ii)
        /*047c*/ 	.word	0x00000188


	//----- nvinfo : EIATTR_REGCOUNT
	.align		4
.L_240:
        /*0480*/ 	.byte	0x04, 0x2f
        /*0482*/ 	.short	(.L_242 - .L_241)
	.align		4
.L_241:
        /*0484*/ 	.word	index@(_ZN17fastertransformer17batch_topk_kernelI6__halfLi64ELi32EEEvPKiPKT_PiPfS8_PKbS3_NS_14BeamHypothesesEiiifS4_)
        /*0488*/ 	.word	0x00000080


	//----- nvinfo : EIATTR_FRAME_SIZE
	.align		4
.L_242:
        /*048c*/ 	.byte	0x04, 0x11
        /*048e*/ 	.short	(.L_244 - .L_243)
	.align		4
.L_243:
        /*0490*/ 	.word	index@(_ZN17fastertransformer17batch_topk_kernelI6__halfLi64ELi32EEEvPKiPKT_PiPfS8_PKbS3_NS_14BeamHypothesesEiiifS4_)
        /*0494*/ 	.word	0x00000300


	//----- nvinfo : EIATTR_REGCOUNT
	.align		4
.L_244:
        /*0498*/ 	.byte	0x04, 0x2f
        /*049a*/ 	.short	(.L_246 - .L_245)
	.align		4
.L_245:
        /*049c*/ 	.word	index@(_ZN17fastertransformer38beam_online_softmax_topk_stage1_kernelI6__halfLi1ELi128ELi64EEEvPKT_S4_PKbPfiiPKi)
        /*04a0*/ 	.word	0x000000ff


	//----- nvinfo : EIATTR_FRAME_SIZE
	.align		4
.L_246:
        /*04a4*/ 	.byte	0x04, 0x11
        /*04a6*/ 	.short	(.L_248 - .L_247)
	.align		4
.L_247:
        /*04a8*/ 	.word	index@(_ZN17fastertransformer38beam_online_softmax_topk_stage1_kernelI6__halfLi1ELi128ELi64EEEvPKT_S4_PKbPfiiPKi)
        /*04ac*/ 	.word	0x00000c48


	//----- nvinfo : EIATTR_REGCOUNT
	.align		4
.L_248:
        /*04b0*/ 	.byte	0x04, 0x2f
        /*04b2*/ 	.short	(.L_250 - .L_249)
	.align		4
.L_249:
        /*04b4*/ 	.word	index@(_ZN17fastertransformer38beam_online_softmax_topk_stage2_kernelI6__halfLi128ELi32EEEvPKfS3_PiPT_ii)
        /*04b8*/ 	.word	0x000000f0


	//----- nvinfo : EIATTR_FRAME_SIZE
	.align		4
.L_250:
        /*04bc*/ 	.byte	0x04, 0x11
        /*04be*/ 	.short	(.L_252 - .L_251)
	.align		4
.L_251:
        /*04c0*/ 	.word	index@(_ZN17fastertransformer38beam_online_softmax_topk_stage2_kernelI6__halfLi128ELi32EEEvPKfS3_PiPT_ii)
        /*04c4*/ 	.word	0x00000c18


	//----- nvinfo : EIATTR_REGCOUNT
	.align		4
.L_252:
        /*04c8*/ 	.byte	0x04, 0x2f
        /*04ca*/ 	.short	(.L_254 - .L_253)
	.align		4
.L_253:
        /*04cc*/ 	.word	index@(_ZN17fastertransformer38beam_online_softmax_topk_stage2_kernelI6__halfLi128ELi64EEEvPKfS3_PiPT_ii)
        /*04d0*/ 	.word	0x000000f1


	//----- nvinfo : EIATTR_FRAME_SIZE
	.align		4
.L_254:
        /*04d4*/ 	.byte	0x04, 0x11
        /*04d6*/ 	.short	(.L_256 - .L_255)
	.align		4
.L_255:
        /*04d8*/ 	.word	index@(_ZN17fastertransformer38beam_online_softmax_topk_stage2_kernelI6__halfLi128ELi64EEEvPKfS3_PiPT_ii)
        /*04dc*/ 	.word	0x00000c18


	//----- nvinfo : EIATTR_REGCOUNT
	.align		4
.L_256:
        /*04e0*/ 	.byte	0x04, 0x2f
        /*04e2*/ 	.short	(.L_258 - .L_257)
	.align		4
.L_257:
        /*04e4*/ 	.word	index@(_ZN17fastertransformer38beam_online_softmax_topk_stage2_kernelI6__halfLi128ELi128EEEvPKfS3_PiPT_ii)
        /*04e8*/ 	.word	0x000000fb


	//----- nvinfo : EIATTR_FRAME_SIZE
	.align		4
.L_258:
        /*04ec*/ 	.byte	0x04, 0x11
        /*04ee*/ 	.short	(.L_260 - .L_259)
	.align		4
.L_259:
        /*04f0*/ 	.word	index@(_ZN17fastertransformer38beam_online_softmax_topk_stage2_kernelI6__halfLi128ELi128EEEvPKfS3_PiPT_ii)
        /*04f4*/ 	.word	0x00000608


	//----- nvinfo : EIATTR_REGCOUNT
	.align		4
.L_260:
        /*04f8*/ 	.byte	0x04, 0x2f
        /*04fa*/ 	.short	(.L_262 - .L_261)
	.align		4
.L_261:
        /*04fc*/ 	.word	index@(_ZN17fastertransformer17batch_topk_kernelI6__halfLi128ELi32EEEvPKiPKT_PiPfS8_PKbS3_NS_14BeamHypothesesEiiifS4_)
        /*0500*/ 	.word	0x000000ee


	//----- nvinfo : EIATTR_FRAME_SIZE
	.align		4
.L_262:
        /*0504*/ 	.byte	0x04, 0x11
        /*0506*/ 	.short	(.L_264 - .L_263)
	.align		4
.L_263:
        /*0508*/ 	.word	index@(_ZN17fastertransformer17batch_topk_kernelI6__halfLi128ELi32EEEvPKiPKT_PiPfS8_PKbS3_NS_14BeamHypothesesEiiifS4_)
        /*050c*/ 	.word	0x00000c00


	//----- nvinfo : EIATTR_MIN_STACK_SIZE
	.align		4
.L_264:
        /*0510*/ 	.byte	0x04, 0x12
        /*0512*/ 	.short	(.L_266 - .L_265)
	.align		4
.L_265:
        /*0514*/ 	.word	index@(_ZN17fastertransformer17batch_topk_kernelI6__halfLi128ELi32EEEvPKiPKT_PiPfS8_PKbS3_NS_14BeamHypothesesEiiifS4_)
        /*0518*/ 	.word	0x00000c00


	//----- nvinfo : EIATTR_MIN_STACK_SIZE
	.align		4
.L_266:
        /*051c*/ 	.byte	0x04, 0x12
        /*051e*/ 	.short	(.L_268 - .L_267)
	.align		4
.L_267:
        /*0520*/ 	.word	index@(_ZN17fastertransformer38beam_online_softmax_topk_stage2_kernelI6__halfLi128ELi128EEEvPKfS3_PiPT_ii)
        /*0524*/ 	.word	0x00000608


	//----- nvinfo : EIATTR_MIN_STACK_SIZE
	.align		4
.L_268:
        /*0528*/ 	.byte	0x04, 0x12
        /*052a*/ 	.short	(.L_270 - .L_269)
	.align		4
.L_269:
        /*052c*/ 	.word	index@(_ZN17fastertransformer38beam_online_softmax_topk_stage2_kernelI6__halfLi128ELi64EEEvPKfS3_PiPT_ii)
        /*0530*/ 	.word	0x00000c18


	//----- nvinfo : EIATTR_MIN_STACK_SIZE
	.align		4
.L_270:
        /*0534*/ 	.byte	0x04, 0x12
        /*0536*/ 	.short	(.L_272 - .L_271)
	.align		4
.L_271:
        /*0538*/ 	.word	index@(_ZN17fastertransformer38beam_online_softmax_topk_stage2_kernelI6__halfLi128ELi32EEEvPKfS3_PiPT_ii)
        /*053c*/ 	.word	0x00000c18


	//----- nvinfo : EIATTR_MIN_STACK_SIZE
	.align		4
.L_272:
        /*0540*/ 	.byte	0x04, 0x12
        /*0542*/ 	.short	(.L_274 - .L_273)
	.align		4
.L_273:
        /*0544*/ 	.word	index@(_ZN17fastertransformer38beam_online_softmax_topk_stage1_kernelI6__halfLi1ELi128ELi64EEEvPKT_S4_PKbPfiiPKi)
        /*0548*/ 	.word	0x00000c48


	//----- nvinfo : EIATTR_MIN_STACK_SIZE
	.align		4
.L_274:
        /*054c*/ 	.byte	0x04, 0x12
        /*054e*/ 	.short	(.L_276 - .L_275)
	.align		4
.L_275:
        /*0550*/ 	.word	index@(_ZN17fastertransformer17batch_topk_kernelI6__halfLi64ELi32EEEvPKiPKT_PiPfS8_PKbS3_NS_14BeamHypothesesEiiifS4_)
        /*0554*/ 	.word	0x00000300


	//----- nvinfo : EIATTR_MIN_STACK_SIZE
	.align		4
.L_276:
        /*0558*/ 	.byte	0x04, 0x12
        /*055a*/ 	.short	(.L_278 - .L_277)
	.align		4
.L_277:
        /*055c*/ 	.word	index@(_ZN17fastertransformer38beam_online_softmax_topk_stage2_kernelI6__halfLi64ELi128EEEvPKfS3_PiPT_ii)
        /*0560*/ 	.word	0x00000188


	//----- nvinfo : EIATTR_MIN_STACK_SIZE
	.align		4
.L_278:
        /*0564*/ 	.byte	0x04, 0x12
        /*0566*/ 	.short	(.L_280 - .L_279)
	.align		4
.L_279:
        /*0568*/ 	.word	index@(_ZN17fastertransformer38beam_online_softmax_topk_stage2_kernelI6__halfLi64ELi64EEEvPKfS3_PiPT_ii)
        /*056c*/ 	.word	0x00000310


	//----- nvinfo : EIATTR_MIN_STACK_SIZE
	.align		4
.L_280:
        /*0570*/ 	.byte	0x04, 0x12
        /*0572*/ 	.short	(.L_282 - .L_281)
	.align		4
.L_281:
        /*0574*/ 	.word	index@(_ZN17fastertransformer38beam_online_softmax_topk_stage2_kernelI6__halfLi64ELi32EEEvPKfS3_PiPT_ii)
        /*0578*/ 	.word	0x00000310


	//----- nvinfo : EIATTR_MIN_STACK_SIZE
	.align		4
.L_282:
        /*057c*/ 	.byte	0x04, 0x12
        /*057e*/ 	.short	(.L_284 - .L_283)
	.align		4
.L_283:
        /*0580*/ 	.word	index@(_ZN17fastertransformer38beam_online_softmax_topk_stage1_kernelI6__halfLi1ELi64ELi64EEEvPKT_S4_PKbPfiiPKi)
        /*0584*/ 	.word	0x00000310


	//----- nvinfo : EIATTR_MIN_STACK_SIZE
	.align		4
.L_284:
        /*0588*/ 	.byte	0x04, 0x12
        /*058a*/ 	.short	(.L_286 - .L_285)
	.align		4
.L_285:
        /*058c*/ 	.word	index@(_ZN17fastertransformer17batch_topk_kernelI6__halfLi32ELi32EEEvPKiPKT_PiPfS8_PKbS3_NS_14BeamHypothesesEiiifS4_)
        /*0590*/ 	.word	0x00000180


	//----- nvinfo : EIATTR_MIN_STACK_SIZE
	.align		4
.L_286:
        /*0594*/ 	.byte	0x04, 0x12
        /*0596*/ 	.short	(.L_288 - .L_287)
	.align		4
.L_287:
        /*0598*/ 	.word	index@(_ZN17fastertransformer38beam_online_softmax_topk_stage2_kernelI6__halfLi32ELi128EEEvPKfS3_PiPT_ii)
        /*059c*/ 	.word	0x000000c8


	//----- nvinfo : EIATTR_MIN_STACK_SIZE
	.align		4
.L_288:
        /*05a0*/ 	.byte	0x04, 0x12
        /*05a2*/ 	.short	(.L_290 - .L_289)
	.align		4
.L_289:
        /*05a4*/ 	.word	index@(_ZN17fastertransformer38beam_online_softmax_topk_stage2_kernelI6__halfLi32ELi64EEEvPKfS3_PiPT_ii)
        /*05a8*/ 	.word	0x00000190


	//----- nvinfo : EIATTR_MIN_STACK_SIZE
	.align		4
.L_290:
        /*05ac*/ 	.byte	0x04, 0x12
        /*05ae*/ 	.short	(.L_292 - .L_291)
	.align		4
.L_291:
        /*05b0*/ 	.word	index@(_ZN17fastertransformer38beam_online_softmax_topk_stage2_kernelI6__halfLi32ELi32EEEvPKfS3_PiPT_ii)
        /*05b4*/ 	.word	0x00000190


	//----- nvinfo : EIATTR_MIN_STACK_SIZE
	.align		4
.L_292:
        /*05b8*/ 	.byte	0x04, 0x12
        /*05ba*/ 	.short	(.L_294 - .L_293)
	.align		4
.L_293:
        /*05bc*/ 	.word	index@(_ZN17fastertransformer38beam_online_softmax_topk_stage1_kernelI6__halfLi1ELi32ELi64EEEvPKT_S4_PKbPfiiPKi)
        /*05c0*/ 	.word	0x00000190


	//----- nvinfo : EIATTR_MIN_STACK_SIZE
	.align		4
.L_294:
        /*05c4*/ 	.byte	0x04, 0x12
        /*05c6*/ 	.short	(.L_296 - .L_295)
	.align		4
.L_295:
        /*05c8*/ 	.word	index@(_ZN17fastertransformer17batch_topk_kernelI6__halfLi16ELi32EEEvPKiPKT_PiPfS8_PKbS3_NS_14BeamHypothesesEiiifS4_)
        /*05cc*/ 	.word	0x000000c0


	//----- nvinfo : EIATTR_MIN_STACK_SIZE
	.align		4
.L_296:
        /*05d0*/ 	.byte	0x04, 0x12
        /*05d2*/ 	.short	(.L_298 - .L_297)
	.align		4
.L_297:
        /*05d4*/ 	.word	index@(_ZN17fastertransformer38beam_online_softmax_topk_stage2_kernelI6__halfLi16ELi128EEEvPKfS3_PiPT_ii)
        /*05d8*/ 	.word	0x00000068


	//----- nvinfo : EIATTR_MIN_STACK_SIZE
	.align		4
.L_298:
        /*05dc*/ 	.byte	0x04, 0x12
        /*05de*/ 	.short	(.L_300 - .L_299)
	.align		4
.L_299:
        /*05e0*/ 	.word	index@(_ZN17fastertransformer38beam_online_softmax_topk_stage2_kernelI6__halfLi16ELi64EEEvPKfS3_PiPT_ii)
        /*05e4*/ 	.word	0x000000d0


	//----- nvinfo : EIATTR_MIN_STACK_SIZE
	.align		4
.L_300:
        /*05e8*/ 	.byte	0x04, 0x12
        /*05ea*/ 	.short	(.L_302 - .L_301)
	.align		4
.L_301:
        /*05ec*/ 	.word	index@(_ZN17fastertransformer38beam_online_softmax_topk_stage2_kernelI6__halfLi16ELi32EEEvPKfS3_PiPT_ii)
        /*05f0*/ 	.word	0x000000d0


	//----- nvinfo : EIATTR_MIN_STACK_SIZE
	.align		4
.L_302:
        /*05f4*/ 	.byte	0x04, 0x12
        /*05f6*/ 	.short	(.L_304 - .L_303)
	.align		4
.L_303:
        /*05f8*/ 	.word	index@(_ZN17fastertransformer38beam_online_softmax_topk_stage1_kernelI6__halfLi1ELi16ELi128EEEvPKT_S4_PKbPfiiPKi)
        /*05fc*/ 	.word	0x00000068


	//----- nvinfo : EIATTR_MIN_STACK_SIZE
	.align		4
.L_304:
        /*0600*/ 	.byte	0x04, 0x12
        /*0602*/ 	.short	(.L_306 - .L_305)
	.align		4
.L_305:
        /*0604*/ 	.word	index@(_ZN17fastertransformer17batch_topk_kernelI6__halfLi8ELi32EEEvPKiPKT_PiPfS8_PKbS3_NS_14BeamHypothesesEiiifS4_)
        /*0608*/ 	.word	0x00000008


	//----- nvinfo : EIATTR_MIN_STACK_SIZE
	.align		4
.L_306:
        /*060c*/ 	.byte	0x04, 0x12
        /*060e*/ 	.short	(.L_308 - .L_307)
	.align		4
.L_307:
        /*0610*/ 	.word	index@(_ZN17fastertransformer38beam_online_softmax_topk_stage2_kernelI6__halfLi8ELi128EEEvPKfS3_PiPT_ii)
        /*0614*/ 	.word	0x00000038


	//----- nvinfo : EIATTR_MIN_STACK_SIZE
	.align		4
.L_308:
        /*0618*/ 	.byte	0x04, 0x12
        /*061a*/ 	.short	(.L_310 - .L_309)
	.align		4
.L_309:
        /*061c*/ 	.word	index@(_ZN17fastertransformer38beam_online_softmax_topk_stage2_kernelI6__halfLi8ELi64EEEvPKfS3_PiPT_ii)
        /*0620*/ 	.word	0x00000038


	//----- nvinfo : EIATTR_MIN_STACK_SIZE
	.align		4
.L_310:
        /*0624*/ 	.byte	0x04, 0x12
        /*0626*/ 	.short	(.L_312 - .L_311)
	.align		4
.L_311:
        /*0628*/ 	.word	index@(_ZN17fastertransformer38beam_online_softmax_topk_stage2_kernelI6__halfLi8ELi32EEEvPKfS3_PiPT_ii)
        /*062c*/ 	.word	0x00000038


	//----- nvinfo : EIATTR_MIN_STACK_SIZE
	.align		4
.L_312:
        /*0630*/ 	.byte	0x04, 0x12
        /*0632*/ 	.short	(.L_314 - .L_313)
	.align		4
.L_313:
        /*0634*/ 	.word	index@(_ZN17fastertransformer38beam_online_softmax_topk_stage1_kernelI6__halfLi1ELi8ELi256EEEvPKT_S4_PKbPfiiPKi)
        /*0638*/ 	.word	0x00000038


	//----- nvinfo : EIATTR_MIN_STACK_SIZE
	.align		4
.L_314:
        /*063c*/ 	.byte	0x04, 0x12
        /*063e*/ 	.short	(.L_316 - .L_315)
	.align		4
.L_315:
        /*0640*/ 	.word	index@(_ZN17fastertransformer17batch_topk_kernelIfLi128ELi32EEEvPKiPKT_PiPfS7_PKbS2_NS_14BeamHypothesesEiiifS3_)
        /*0644*/ 	.word	0x00001330


	//----- nvinfo : EIATTR_MIN_STACK_SIZE
	.align		4
.L_316:
        /*0648*/ 	.byte	0x04, 0x12
        /*064a*/ 	.short	(.L_318 - .L_317)
	.align		4
.L_317:
        /*064c*/ 	.word	index@(_ZN17fastertransformer38beam_online_softmax_topk_stage2_kernelIfLi128ELi128EEEvPKfS2_PiPT_ii)
        /*0650*/ 	.word	0x00001000


	//----- nvinfo : EIATTR_MIN_STACK_SIZE
	.align		4
.L_318:
        /*0654*/ 	.byte	0x04, 0x12
        /*0656*/ 	.short	(.L_320 - .L_319)
	.align		4
.L_319:
        /*0658*/ 	.word	index@(_ZN17fastertransformer38beam_online_softmax_topk_stage2_kernelIfLi128ELi64EEEvPKfS2_PiPT_ii)
        /*065c*/ 	.word	0x000017e8


	//----- nvinfo : EIATTR_MIN_STACK_SIZE
	.align		4
.L_320:
        /*0660*/ 	.byte	0x04, 0x12
        /*0662*/ 	.short	(.L_322 - .L_321)
	.align		4
.L_321:
        /*0664*/ 	.word	index@(_ZN17fastertransformer38beam_online_softmax_topk_stage2_kernelIfLi128ELi32EEEvPKfS2_PiPT_ii)
        /*0668*/ 	.word	0x00001390


	//----- nvinfo : EIATTR_MIN_STACK_SIZE
	.align		4
.L_322:
        /*066c*/ 	.byte	0x04, 0x12
        /*066e*/ 	.short	(.L_324 - .L_323)
	.align		4
.L_323:
        /*0670*/ 	.word	index@(_ZN17fastertransformer38beam_online_softmax_topk_stage1_kernelIfLi1ELi128ELi64EEEvPKT_S3_PKbPfiiPKi)
        /*0674*/ 	.word	0x00001068


	//----- nvinfo : EIATTR_MIN_STACK_SIZE
	.align		4
.L_324:
        /*0678*/ 	.byte	0x04, 0x12
        /*067a*/ 	.short	(.L_326 - .L_325)
	.align		4
.L_325:
        /*067c*/ 	.word	index@(_ZN17fastertransformer17batch_topk_kernelIfLi64ELi32EEEvPKiPKT_PiPfS7_PKbS2_NS_14BeamHypothesesEiiifS3_)
        /*0680*/ 	.word	0x00000400


	//----- nvinfo : EIATTR_MIN_STACK_SIZE
	.align		4
.L_326:
        /*0684*/ 	.byte	0x04, 0x12
        /*0686*/ 	.short	(.L_328 - .L_327)
	.align		4
.L_327:
        /*0688*/ 	.word	index@(_ZN17fastertransformer38beam_online_softmax_topk_stage2_kernelIfLi64ELi128EEEvPKfS2_PiPT_ii)
        /*068c*/ 	.word	0x00000208


	//----- nvinfo : EIATTR_MIN_STACK_SIZE
	.align		4
.L_328:
        /*0690*/ 	.byte	0x04, 0x12
        /*0692*/ 	.short	(.L_330 - .L_329)
	.align		4
.L_329:
        /*0694*/ 	.word	index@(_ZN17fastertransformer38beam_online_softmax_topk_stage2_kernelIfLi64ELi64EEEvPKfS2_PiPT_ii)
        /*0698*/ 	.word	0x00000410


	//----- nvinfo : EIATTR_MIN_STACK_SIZE
	.align		4
.L_330:
        /*069c*/ 	.byte	0x04, 0x12
        /*069e*/ 	.short	(.L_332 - .L_331)
	.align		4
.L_331:
        /*06a0*/ 	.word	index@(_ZN17fastertransformer38beam_online_softmax_topk_stage2_kernelIfLi64ELi32EEEvPKfS2_PiPT_ii)
        /*06a4*/ 	.word	0x00000410


	//----- nvinfo : EIATTR_MIN_STACK_SIZE
	.align		4
.L_332:
        /*06a8*/ 	.byte	0x04, 0x12
        /*06aa*/ 	.short	(.L_334 - .L_333)
	.align		4
.L_333:
        /*06ac*/ 	.word	index@(_ZN17fastertransformer38beam_online_softmax_topk_stage1_kernelIfLi1ELi64ELi64EEEvPKT_S3_PKbPfiiPKi)
        /*06b0*/ 	.word	0x00000410


	//----- nvinfo : EIATTR_MIN_STACK_SIZE
	.align		4
.L_334:
        /*06b4*/ 	.byte	0x04, 0x12
        /*06b6*/ 	.short	(.L_336 - .L_335)
	.align		4
.L_335:
        /*06b8*/ 	.word	index@(_ZN17fastertransformer17batch_topk_kernelIfLi32ELi32EEEvPKiPKT_PiPfS7_PKbS2_NS_14BeamHypothesesEiiifS3_)
        /*06bc*/ 	.word	0x00000200


	//----- nvinfo : EIATTR_MIN_STACK_SIZE
	.align		4
.L_336:
        /*06c0*/ 	.byte	0x04, 0x12
        /*06c2*/ 	.short	(.L_338 - .L_337)
	.align		4
.L_337:
        /*06c4*/ 	.word	index@(_ZN17fastertransformer38beam_online_softmax_topk_stage2_kernelIfLi32ELi128EEEvPKfS2_PiPT_ii)
        /*06c8*/ 	.word	0x00000108


	//----- nvinfo : EIATTR_MIN_STACK_SIZE
	.align		4
.L_338:
        /*06cc*/ 	.byte	0x04, 0x12
        /*06ce*/ 	.short	(.L_340 - .L_339)
	.align		4
.L_339:
        /*06d0*/ 	.word	index@(_ZN17fastertransformer38beam_online_softmax_topk_stage2_kernelIfLi32ELi64EEEvPKfS2_PiPT_ii)
        /*06d4*/ 	.word	0x00000210


	//----- nvinfo : EIATTR_MIN_STACK_SIZE
	.align		4
.L_340:
        /*06d8*/ 	.byte	0x04, 0x12
        /*06da*/ 	.short	(.L_342 - .L_341)
	.align		4
.L_341:
        /*06dc*/ 	.word	index@(_ZN17fastertransformer38beam_online_softmax_topk_stage2_kernelIfLi32ELi32EEEvPKfS2_PiPT_ii)
        /*06e0*/ 	.word	0x00000210


	//----- nvinfo : EIATTR_MIN_STACK_SIZE
	.align		4
.L_342:
        /*06e4*/ 	.byte	0x04, 0x12
        /*06e6*/ 	.short	(.L_344 - .L_343)
	.align		4
.L_343:
        /*06e8*/ 	.word	index@(_ZN17fastertransformer38beam_online_softmax_topk_stage1_kernelIfLi1ELi32ELi64EEEvPKT_S3_PKbPfiiPKi)
        /*06ec*/ 	.word	0x00000210


	//----- nvinfo : EIATTR_MIN_STACK_SIZE
	.align		4
.L_344:
        /*06f0*/ 	.byte	0x04, 0x12
        /*06f2*/ 	.short	(.L_346 - .L_345)
	.align		4
.L_345:
        /*06f4*/ 	.word	index@(_ZN17fastertransformer17batch_topk_kernelIfLi16ELi32EEEvPKiPKT_PiPfS7_PKbS2_NS_14BeamHypothesesEiiifS3_)
        /*06f8*/ 	.word	0x00000100


	//----- nvinfo : EIATTR_MIN_STACK_SIZE
	.align		4
.L_346:
        /*06fc*/ 	.byte	0x04, 0x12
        /*06fe*/ 	.short	(.L_348 - .L_347)
	.align		4
.L_347:
        /*0700*/ 	.word	index@(_ZN17fastertransformer38beam_online_softmax_topk_stage2_kernelIfLi16ELi128EEEvPKfS2_PiPT_ii)
        /*0704*/ 	.word	0x00000088


	//----- nvinfo : EIATTR_MIN_STACK_SIZE
	.align		4
.L_348:
        /*0708*/ 	.byte	0x04, 0x12
        /*070a*/ 	.short	(.L_350 - .L_349)
	.align		4
.L_349:
        /*070c*/ 	.word	index@(_ZN17fastertransformer38beam_online_softmax_topk_stage2_kernelIfLi16ELi64EEEvPKfS2_PiPT_ii)
        /*0710*/ 	.word	0x00000110


	//----- nvinfo : EIATTR_MIN_STACK_SIZE
	.align		4
.L_350:
        /*0714*/ 	.byte	0x04, 0x12
        /*0716*/ 	.short	(.L_352 - .L_351)
	.align		4
.L_351:
        /*0718*/ 	.word	index@(_ZN17fastertransformer38beam_online_softmax_topk_stage2_kernelIfLi16ELi32EEEvPKfS2_PiPT_ii)
        /*071c*/ 	.word	0x00000110


	//----- nvinfo : EIATTR_MIN_STACK_SIZE
	.align		4
.L_352:
        /*0720*/ 	.byte	0x04, 0x12
        /*0722*/ 	.short	(.L_354 - .L_353)
	.align		4
.L_353:
        /*0724*/ 	.word	index@(_ZN17fastertransformer38beam_online_softmax_topk_stage1_kernelIfLi1ELi16ELi128EEEvPKT_S3_PKbPfiiPKi)
        /*0728*/ 	.word	0x00000088


	//----- nvinfo : EIATTR_MIN_STACK_SIZE
	.align		4
.L_354:
        /*072c*/ 	.byte	0x04, 0x12
        /*072e*/ 	.short	(.L_356 - .L_355)
	.align		4
.L_355:
        /*0730*/ 	.word	index@(_ZN17fastertransformer38beam_online_softmax_topk_stage2_kernelIfLi4ELi128EEEvPKfS2_PiPT_ii)
        /*0734*/ 	.word	0x00000000


	//----- nvinfo : EIATTR_MIN_STACK_SIZE
	.align		4
.L_356:
        /*0738*/ 	.byte	0x04, 0x12
        /*073a*/ 	.short	(.L_358 - .L_357)
	.align		4
.L_357:
        /*073c*/ 	.word	index@(_ZN17fastertransformer38beam_online_softmax_topk_stage2_kernelIfLi4ELi64EEEvPKfS2_PiPT_ii)
        /*0740*/ 	.word	0x00000000


	//----- nvinfo : EIATTR_MIN_STACK_SIZE
	.align		4
.L_358:
        /*0744*/ 	.byte	0x04, 0x12
        /*0746*/ 	.short	(.L_360 - .L_359)
	.align		4
.L_359:
        /*0748*/ 	.word	index@(_ZN17fastertransformer38beam_online_softmax_topk_stage2_kernelIfLi4ELi32EEEvPKfS2_PiPT_ii)
        /*074c*/ 	.word	0x00000000


	//----- nvinfo : EIATTR_MIN_STACK_SIZE
	.align		4
.L_360:
        /*0750*/ 	.byte	0x04, 0x12
        /*0752*/ 	.short	(.L_362 - .L_361)
	.align		4
.L_361:
        /*0754*/ 	.word	index@(_ZN17fastertransformer17batch_topk_kernelIfLi8ELi32EEEvPKiPKT_PiPfS7_PKbS2_NS_14BeamHypothesesEiiifS3_)
        /*0758*/ 	.word	0x00000010


	//----- nvinfo : EIATTR_MIN_STACK_SIZE
	.align		4
.L_362:
        /*075c*/ 	.byte	0x04, 0x12
        /*075e*/ 	.short	(.L_364 - .L_363)
	.align		4
.L_363:
        /*0760*/ 	.word	index@(_ZN17fastertransformer38beam_online_softmax_topk_stage2_kernelIfLi8ELi128EEEvPKfS2_PiPT_ii)
        /*0764*/ 	.word	0x00000000


	//----- nvinfo : EIATTR_MIN_STACK_SIZE
	.align		4
.L_364:
        /*0768*/ 	.byte	0x04, 0x12
        /*076a*/ 	.short	(.L_366 - .L_365)
	.align		4
.L_365:
        /*076c*/ 	.word	index@(_ZN17fastertransformer38beam_online_softmax_topk_stage2_kernelIfLi8ELi64EEEvPKfS2_PiPT_ii)
        /*0770*/ 	.word	0x00000000


	//----- nvinfo : EIATTR_MIN_STACK_SIZE
	.align		4
.L_366:
        /*0774*/ 	.byte	0x04, 0x12
        /*0776*/ 	.short	(.L_368 - .L_367)
	.align		4
.L_367:
        /*0778*/ 	.word	index@(_ZN17fastertransformer38beam_online_softmax_topk_stage2_kernelIfLi8ELi32EEEvPKfS2_PiPT_ii)
        /*077c*/ 	.word	0x00000000


	//----- nvinfo : EIATTR_MIN_STACK_SIZE
	.align		4
.L_368:
        /*0780*/ 	.byte	0x04, 0x12
        /*0782*/ 	.short	(.L_370 - .L_369)
	.align		4
.L_369:
        /*0784*/ 	.word	index@(_ZN17fastertransformer38beam_online_softmax_topk_stage1_kernelIfLi1ELi8ELi256EEEvPKT_S3_PKbPfiiPKi)
        /*0788*/ 	.word	0x00000048


	//----- nvinfo : EIATTR_MIN_STACK_SIZE
	.align		4
.L_370:
        /*078c*/ 	.byte	0x04, 0x12
        /*078e*/ 	.short	(.L_372 - .L_371)
	.align		4
.L_371:
        /*0790*/ 	.word	index@(_ZN3cub18CUB_300001_SM_10006detail11EmptyKernelIvEEvv)
        /*0794*/ 	.word	0x00000000
.L_372:


//--------------------- .nv.compat                --------------------------
	.section	.nv.compat,"",@"SHT_CUDA_COMPAT_INFO"
	.align	4
        /*0000*/ 	.byte	0x02, 0x09, 0x01, 0x00, 0x02, 0x02, 0x01, 0x00, 0x02, 0x05, 0x05, 0x00, 0x03, 0x07, 0x01, 0x01
        /*0010*/ 	.byte	0x02, 0x03, 0x00, 0x00, 0x02, 0x06, 0x01, 0x00, 0x04, 0x0b, 0x08, 0x00, 0x09, 0x00, 0x00, 0x00
        /*0020*/ 	.byte	0x00, 0x00, 0x00, 0x00


//--------------------- .nv.info._ZN17fastertransformer17batch_topk_kernelI6__halfLi128ELi32EEEvPKiPKT_PiPfS8_PKbS3_NS_14BeamHypothesesEiiifS4_ --------------------------
	.section	.nv.info._ZN17fastertransformer17batch_topk_kernelI6__halfLi128ELi32EEEvPKiPKT_PiPfS8_PKbS3_NS_14BeamHypothesesEiiifS4_,"",@"SHT_CUDA_INFO"
	.sectionflags	@""
	.align	4


	//----- nvinfo : EIATTR_CUDA_API_VERSION
	.align		4
        /*0000*/ 	.byte	0x04, 0x37
        /*0002*/ 	.short	(.L_374 - .L_373)
.L_373:
        /*0004*/ 	.word	0x00000082


	//----- nvinfo : EIATTR_KPARAM_INFO
	.align		4
.L_374:
        /*0008*/ 	.byte	0x04, 0x17
        /*000a*/ 	.short	(.L_376 - .L_375)
.L_375:
        /*000c*/ 	.word	0x00000000
        /*0010*/ 	.short	0x000c
        /*0012*/ 	.short	0x00d0
        /*0014*/ 	.byte	0x00, 0xf0, 0x09, 0x00


	//----- nvinfo : EIATTR_KPARAM_INFO
	.align		4
.L_376:
        /*0018*/ 	.byte	0x04, 0x17
        /*001a*/ 	.short	(.L_378 - .L_377)
.L_377:
        /*001c*/ 	.word	0x00000000
        /*0020*/ 	.short	0x000b
        /*0022*/ 	.short	0x00cc
        /*0024*/ 	.byte	0x00, 0xf0, 0x11, 0x00


	//----- nvinfo : EIATTR_KPARAM_INFO
	.align		4
.L_378:
        /*0028*/ 	.byte	0x04, 0x17
        /*002a*/ 	.short	(.L_380 - .L_379)
.L_379:
        /*002c*/ 	.word	0x00000000
        /*0030*/ 	.short	0x000a
        /*0032*/ 	.short	0x00c8
        /*0034*/ 	.byte	0x00, 0xf0, 0x11, 0x00


	//----- nvinfo : EIATTR_KPARAM_INFO
	.align		4
.L_380:
        /*0038*/ 	.byte	0x04, 0x17
        /*003a*/ 	.short	(.L_382 - .L_381)
.L_381:
        /*003c*/ 	.word	0x00000000
        /*0040*/ 	.short	0x0009
        /*0042*/ 	.short	0x00c4
        /*0044*/ 	.byte	0x00, 0xf0, 0x11, 0x00


	//----- nvinfo : EIATTR_KPARAM_INFO
	.align		4
.L_382:
        /*0048*/ 	.byte	0x04, 0x17
        /*004a*/ 	.short	(.L_384 - .L_383)
.L_383:
        /*004c*/ 	.word	0x00000000
        /*0050*/ 	.short	0x0008
        /*0052*/ 	.short	0x00c0
        /*0054*/ 	.byte	0x00, 0xf0, 0x11, 0x00


	//----- nvinfo : EIATTR_KPARAM_INFO
	.align		4
.L_384:
        /*0058*/ 	.byte	0x04, 0x17
        /*005a*/ 	.short	(.L_386 - .L_385)
.L_385:
        /*005c*/ 	.word	0x00000000
        /*0060*/ 	.short	0x0007
        /*0062*/ 	.short	0x0038
        /*0064*/ 	.byte	0x00, 0xf0, 0x21, 0x02


	//----- nvinfo : EIATTR_KPARAM_INFO
	.align		4
.L_386:
        /*0068*/ 	.byte	0x04, 0x17
        /*006a*/ 	.short	(.L_388 - .L_387)
.L_387:
        /*006c*/ 	.word	0x00000000
        /*0070*/ 	.short	0x0006
        /*0072*/ 	.short	0x0030
        /*0074*/ 	.byte	0x00, 0xf5, 0x21, 0x00


	//----- nvinfo : EIATTR_KPARAM_INFO
	.align		4
.L_388:
        /*0078*/ 	.byte	0x04, 0x17
        /*007a*/ 	.short	(.L_390 - .L_389)
.L_389:
        /*007c*/ 	.word	0x00000000
        /*0080*/ 	.short	0x0005
        /*0082*/ 	.short	0x0028
        /*0084*/ 	.byte	0x00, 0xf5, 0x21, 0x00


	//----- nvinfo : EIATTR_KPARAM_INFO
	.align		4
.L_390:
        /*0088*/ 	.byte	0x04, 0x17
        /*008a*/ 	.short	(.L_392 - .L_391)
.L_391:
        /*008c*/ 	.word	0x00000000
        /*0090*/ 	.short	0x0004
        /*0092*/ 	.short	0x0020
        /*0094*/ 	.byte	0x00, 0xf5, 0x21, 0x00


	//----- nvinfo : EIATTR_KPARAM_INFO
	.align		4
.L_392:
        /*0098*/ 	.byte	0x04, 0x17
        /*009a*/ 	.short	(.L_394 - .L_393)
.L_393:
        /*009c*/ 	.word	0x00000000
        /*00a0*/ 	.short	0x0003
        /*00a2*/ 	.short	0x0018
        /*00a4*/ 	.byte	0x00, 0xf5, 0x21, 0x00


	//----- nvinfo : EIATTR_KPARAM_INFO
	.align		4
.L_394:
        /*00a8*/ 	.byte	0x04, 0x17
        /*00aa*/ 	.short	(.L_396 - .L_395)
.L_395:
        /*00ac*/ 	.word	0x00000000
        /*00b0*/ 	.short	0x0002
        /*00b2*/ 	.short	0x0010
        /*00b4*/ 	.byte	0x00, 0xf5, 0x21, 0x00


	//----- nvinfo : EIATTR_KPARAM_INFO
	.align		4
.L_396:
        /*00b8*/ 	.byte	0x04, 0x17
        /*00ba*/ 	.short	(.L_398 - .L_397)
.L_397:
        /*00bc*/ 	.word	0x00000000
        /*00c0*/ 	.short	0x0001
        /*00c2*/ 	.short	0x0008
        /*00c4*/ 	.byte	0x00, 0xf5, 0x21, 0x00


	//----- nvinfo : EIATTR_KPARAM_INFO
	.align		4
.L_398:
        /*00c8*/ 	.byte	0x04, 0x17
        /*00ca*/ 	.short	(.L_400 - .L_399)
.L_399:
        /*00cc*/ 	.word	0x00000000
        /*00d0*/ 	.short	0x0000
        /*00d2*/ 	.short	0x0000
        /*00d4*/ 	.byte	0x00, 0xf5, 0x21, 0x00


	//----- nvinfo : EIATTR_SPARSE_MMA_MASK
	.align		4
.L_400:
        /*00d8*/ 	.byte	0x03, 0x50
        /*00da*/ 	.short	0x0000


	//----- nvinfo : EIATTR_MAXREG_COUNT
	.align		4
        /*00dc*/ 	.byte	0x03, 0x1b
        /*00de*/ 	.short	0x00ff


	//----- nvinfo : EIATTR_NUM_BARRIERS
	.align		4
        /*00e0*/ 	.byte	0x02, 0x4c
        /*00e2*/ 	.byte	0x01
	.zero		1


	//----- nvinfo : EIATTR_MERCURY_ISA_VERSION
	.align		4
        /*00e4*/ 	.byte	0x03, 0x5f
        /*00e6*/ 	.short	0x0101


	//----- nvinfo : EIATTR_COOP_GROUP_MASK_REGIDS
	.align		4
        /*00e8*/ 	.byte	0x04, 0x29
        /*00ea*/ 	.short	(.L_402 - .L_401)


	//   ....[0]....
.L_401:
        /*00ec*/ 	.word	0xffffffff


	//   ....[1]....
        /*00f0*/ 	.word	0xffffffff


	//   ....[2]....
        /*00f4*/ 	.word	0xffffffff


	//   ....[3]....
        /*00f8*/ 	.word	0xffffffff


	//   ....[4]....
        /*00fc*/ 	.word	0xffffffff


	//   ....[5]....
        /*0100*/ 	.word	0xffffffff


	//   ....[6]....
        /*0104*/ 	.word	0xffffffff


	//   ....[7]....
        /*0108*/ 	.word	0xffffffff


	//   ....[8]....
        /*010c*/ 	.word	0xffffffff


	//   ....[9]....
        /*0110*/ 	.word	0xffffffff


	//   ....[10]....
        /*0114*/ 	.word	0xffffffff


	//   ....[11]....
        /*0118*/ 	.word	0xffffffff


	//   ....[12]....
        /*011c*/ 	.word	0xffffffff


	//   ....[13]....
        /*0120*/ 	.word	0xffffffff


	//   ....[14]....
        /*0124*/ 	.word	0xffffffff


	//   ....[15]....
        /*0128*/ 	.word	0xffffffff


	//   ....[16]....
        /*012c*/ 	.word	0xffffffff


	//   ....[17]....
        /*0130*/ 	.word	0xffffffff


	//   ....[18]....
        /*0134*/ 	.word	0xffffffff


	//   ....[19]....
        /*0138*/ 	.word	0xffffffff


	//   ....[20]....
        /*013c*/ 	.word	0xffffffff


	//   ....[21]....
        /*0140*/ 	.word	0xffffffff


	//   ....[22]....
        /*0144*/ 	.word	0xffffffff


	//   ....[23]....
        /*0148*/ 	.word	0xffffffff


	//   ....[24]....
        /*014c*/ 	.word	0xffffffff


	//   ....[25]....
        /*0150*/ 	.word	0xffffffff


	//   ....[26]....
        /*0154*/ 	.word	0xffffffff


	//   ....[27]....
        /*0158*/ 	.word	0xffffffff


	//   ....[28]....
        /*015c*/ 	.word	0xffffffff


	//   ....[29]....
        /*0160*/ 	.word	0xffffffff


	//   ....[30]....
        /*0164*/ 	.word	0xffffffff


	//   ....[31]....
        /*0168*/ 	.word	0xffffffff


	//   ....[32]....
        /*016c*/ 	.word	0xffffffff


	//   ....[33]....
        /*0170*/ 	.word	0xffffffff


	//   ....[34]....
        /*0174*/ 	.word	0xffffffff


	//   ....[35]....
        /*0178*/ 	.word	0xffffffff


	//   ....[36]....
        /*017c*/ 	.word	0xffffffff


	//   ....[37]....
        /*0180*/ 	.word	0xffffffff


	//   ....[38]....
        /*0184*/ 	.word	0xffffffff


	//   ....[39]....
        /*0188*/ 	.word	0xffffffff


	//   ....[40]....
        /*018c*/ 	.word	0xffffffff


	//   ....[41]....
        /*0190*/ 	.word	0xffffffff


	//   ....[42]....
        /*0194*/ 	.word	0xffffffff


	//   ....[43]....
        /*0198*/ 	.word	0xffffffff


	//   ....[44]....
        /*019c*/ 	.word	0xffffffff


	//   ....[45]....
        /*01a0*/ 	.word	0xffffffff


	//   ....[46]....
        /*01a4*/ 	.word	0xffffffff


	//   ....[47]....
        /*01a8*/ 	.word	0xffffffff


	//   ....[48]....
        /*01ac*/ 	.word	0xffffffff


	//   ....[49]....
        /*01b0*/ 	.word	0xffffffff


	//   ....[50]....
        /*01b4*/ 	.word	0xffffffff


	//   ....[51]....
        /*01b8*/ 	.word	0xffffffff


	//   ....[52]....
        /*01bc*/ 	.word	0xffffffff


	//   ....[53]....
        /*01c0*/ 	.word	0xffffffff


	//   ....[54]....
        /*01c4*/ 	.word	0xffffffff


	//   ....[55]....
        /*01c8*/ 	.word	0xffffffff


	//   ....[56]....
        /*01cc*/ 	.word	0xffffffff


	//   ....[57]....
        /*01d0*/ 	.word	0xffffffff


	//   ....[58]....
        /*01d4*/ 	.word	0xffffffff


	//   ....[59]....
        /*01d8*/ 	.word	0xffffffff


	//   ....[60]....
        /*01dc*/ 	.word	0xffffffff


	//   ....[61]....
        /*01e0*/ 	.word	0xffffffff


	//   ....[62]....
        /*01e4*/ 	.word	0xffffffff


	//   ....[63]....
        /*01e8*/ 	.word	0xffffffff


	//   ....[64]....
        /*01ec*/ 	.word	0xffffffff


	//   ....[65]....
        /*01f0*/ 	.word	0xffffffff


	//   ....[66]....
        /*01f4*/ 	.word	0xffffffff


	//   ....[67]....
        /*01f8*/ 	.word	0xffffffff


	//   ....[68]....
        /*01fc*/ 	.word	0xffffffff


	//   ....[69]....
        /*0200*/ 	.word	0xffffffff


	//   ....[70]....
        /*0204*/ 	.word	0xffffffff


	//   ....[71]....
        /*0208*/ 	.word	0xffffffff


	//   ....[72]....
        /*020c*/ 	.word	0xffffffff


	//   ....[73]....
        /*0210*/ 	.word	0xffffffff


	//   ....[74]....
        /*0214*/ 	.word	0xffffffff


	//   ....[75]....
        /*0218*/ 	.word	0xffffffff


	//   ....[76]....
        /*021c*/ 	.word	0xffffffff


	//   ....[77]....
        /*0220*/ 	.word	0xffffffff


	//   ....[78]....
        /*0224*/ 	.word	0xffffffff


	//   ....[79]....
        /*0228*/ 	.word	0xffffffff


	//   ....[80]....
        /*022c*/ 	.word	0xffffffff


	//   ....[81]....
        /*0230*/ 	.word	0xffffffff


	//   ....[82]....
        /*0234*/ 	.word	0xffffffff


	//   ....[83]....
        /*0238*/ 	.word	0xffffffff


	//   ....[84]....
        /*023c*/ 	.word	0xffffffff


	//   ....[85]....
        /*0240*/ 	.word	0xffffffff


	//   ....[86]....
        /*0244*/ 	.word	0xffffffff


	//   ....[87]....
        /*0248*/ 	.word	0xffffffff


	//   ....[88]....
        /*024c*/ 	.word	0xffffffff


	//   ....[89]....
        /*0250*/ 	.word	0xffffffff


	//   ....[90]....
        /*0254*/ 	.word	0xffffffff


	//   ....[91]....
        /*0258*/ 	.word	0xffffffff


	//   ....[92]....
        /*025c*/ 	.word	0xffffffff


	//   ....[93]....
        /*0260*/ 	.word	0xffffffff


	//   ....[94]....
        /*0264*/ 	.word	0xffffffff


	//   ....[95]....
        /*0268*/ 	.word	0xffffffff


	//   ....[96]....
        /*026c*/ 	.word	0xffffffff


	//   ....[97]....
        /*0270*/ 	.word	0xffffffff


	//   ....[98]....
        /*0274*/ 	.word	0xffffffff


	//   ....[99]....
        /*0278*/ 	.word	0xffffffff


	//   ....[100]....
        /*027c*/ 	.word	0xffffffff


	//   ....[101]....
        /*0280*/ 	.word	0xffffffff


	//   ....[102]....
        /*0284*/ 	.word	0xffffffff


	//   ....[103]....
        /*0288*/ 	.word	0xffffffff


	//   ....[104]....
        /*028c*/ 	.word	0xffffffff


	//   ....[105]....
        /*0290*/ 	.word	0xffffffff


	//   ....[106]....
        /*0294*/ 	.word	0xffffffff


	//   ....[107]....
        /*0298*/ 	.word	0xffffffff


	//   ....[108]....
        /*029c*/ 	.word	0xffffffff


	//   ....[109]....
        /*02a0*/ 	.word	0xffffffff


	//   ....[110]....
        /*02a4*/ 	.word	0xffffffff


	//   ....[111]....
        /*02a8*/ 	.word	0xffffffff


	//   ....[112]....
        /*02ac*/ 	.word	0xffffffff


	//   ....[113]....
        /*02b0*/ 	.word	0xffffffff


	//   ....[114]....
        /*02b4*/ 	.word	0xffffffff


	//   ....[115]....
        /*02b8*/ 	.word	0xffffffff


	//   ....[116]....
        /*02bc*/ 	.word	0xffffffff


	//   ....[117]....
        /*02c0*/ 	.word	0xffffffff


	//   ....[118]....
        /*02c4*/ 	.word	0xffffffff


	//   ....[119]....
        /*02c8*/ 	.word	0xffffffff


	//   ....[120]....
        /*02cc*/ 	.word	0xffffffff


	//   ....[121]....
        /*02d0*/ 	.word	0xffffffff


	//   ....[122]....
        /*02d4*/ 	.word	0xffffffff


	//   ....[123]....
        /*02d8*/ 	.word	0xffffffff


	//   ....[124]....
        /*02dc*/ 	.word	0xffffffff


	//   ....[125]....
        /*02e0*/ 	.word	0xffffffff


	//   ....[126]....
        /*02e4*/ 	.word	0xffffffff


	//   ....[127]....
        /*02e8*/ 	.word	0xffffffff


	//   ....[128]....
        /*02ec*/ 	.word	0xffffffff


	//   ....[129]....
        /*02f0*/ 	.word	0xffffffff


	//   ....[130]....
        /*02f4*/ 	.word	0xffffffff


	//   ....[131]....
        /*02f8*/ 	.word	0xffffffff


	//   ....[132]....
        /*02fc*/ 	.word	0xffffffff


	//   ....[133]....
        /*0300*/ 	.word	0xffffffff


	//   ....[134]....
        /*0304*/ 	.word	0xffffffff


	//   ....[135]....
        /*0308*/ 	.word	0xffffffff


	//   ....[136]....
        /*030c*/ 	.word	0xffffffff


	//   ....[137]....
        /*0310*/ 	.word	0xffffffff


	//   ....[138]....
        /*0314*/ 	.word	0xffffffff


	//   ....[139]....
        /*0318*/ 	.word	0xffffffff


	//   ....[140]....
        /*031c*/ 	.word	0xffffffff


	//   ....[141]....
        /*0320*/ 	.word	0xffffffff


	//   ....[142]....
        /*0324*/ 	.word	0xffffffff


	//   ....[143]....
        /*0328*/ 	.word	0xffffffff


	//   ....[144]....
        /*032c*/ 	.word	0xffffffff


	//   ....[145]....
        /*0330*/ 	.word	0xffffffff


	//   ....[146]....
        /*0334*/ 	.word	0xffffffff


	//   ....[147]....
        /*0338*/ 	.word	0xffffffff


	//   ....[148]....
        /*033c*/ 	.word	0xffffffff


	//   ....[149]....
        /*0340*/ 	.word	0xffffffff


	//   ....[150]....
        /*0344*/ 	.word	0xffffffff


	//   ....[151]....
        /*0348*/ 	.word	0xffffffff


	//   ....[152]....
        /*034c*/ 	.word	0xffffffff


	//   ....[153]....
        /*0350*/ 	.word	0xffffffff


	//   ....[154]....
        /*0354*/ 	.word	0xffffffff


	//   ....[155]....
        /*0358*/ 	.word	0xffffffff


	//   ....[156]....
        /*035c*/ 	.word	0xffffffff


	//   ....[157]....
        /*0360*/ 	.word	0xffffffff


	//   ....[158]....
        /*0364*/ 	.word	0xffffffff


	//   ....[159]....
        /*0368*/ 	.word	0xffffffff


	//   ....[160]....
        /*036c*/ 	.word	0xffffffff


	//   ....[161]....
        /*0370*/ 	.word	0xffffffff


	//   ....[162]....
        /*0374*/ 	.word	0xffffffff


	//   ....[163]....
        /*0378*/ 	.word	0xffffffff


	//   ....[164]....
        /*037c*/ 	.word	0xffffffff


	//   ....[165]....
        /*0380*/ 	.word	0xffffffff


	//   ....[166]....
        /*0384*/ 	.word	0xffffffff


	//   ....[167]....
        /*0388*/ 	.word	0xffffffff


	//   ....[168]....
        /*038c*/ 	.word	0xffffffff


	//   ....[169]....
        /*0390*/ 	.word	0xffffffff


	//   ....[170]....
        /*0394*/ 	.word	0xffffffff


	//   ....[171]....
        /*0398*/ 	.word	0xffffffff


	//   ....[172]....
        /*039c*/ 	.word	0xffffffff


	//   ....[173]....
        /*03a0*/ 	.word	0xffffffff


	//   ....[174]....
        /*03a4*/ 	.word	0xffffffff


	//   ....[175]....
        /*03a8*/ 	.word	0xffffffff


	//   ....[176]....
        /*03ac*/ 	.word	0xffffffff


	//   ....[177]....
        /*03b0*/ 	.word	0xffffffff


	//   ....[178]....
        /*03b4*/ 	.word	0xffffffff


	//   ....[179]....
        /*03b8*/ 	.word	0xffffffff


	//   ....[180]....
        /*03bc*/ 	.word	0xffffffff


	//   ....[181]....
        /*03c0*/ 	.word	0xffffffff


	//   ....[182]....
        /*03c4*/ 	.word	0xffffffff


	//   ....[183]....
        /*03c8*/ 	.word	0xffffffff


	//   ....[184]....
        /*03cc*/ 	.word	0xffffffff


	//   ....[185]....
        /*03d0*/ 	.word	0xffffffff


	//   ....[186]....
        /*03d4*/ 	.word	0xffffffff


	//   ....[187]....
        /*03d8*/ 	.word	0xffffffff


	//   ....[188]....
        /*03dc*/ 	.word	0xffffffff


	//   ....[189]....
        /*03e0*/ 	.word	0xffffffff


	//   ....[190]....
        /*03e4*/ 	.word	0xffffffff


	//   ....[191]....
        /*03e8*/ 	.word	0xffffffff


	//   ....[192]....
        /*03ec*/ 	.word	0xffffffff


	//   ....[193]....
        /*03f0*/ 	.word	0xffffffff


	//   ....[194]....
        /*03f4*/ 	.word	0xffffffff


	//   ....[195]....
        /*03f8*/ 	.word	0xffffffff


	//   ....[196]....
        /*03fc*/ 	.word	0xffffffff


	//   ....[197]....
        /*0400*/ 	.word	0xffffffff


	//   ....[198]....
        /*0404*/ 	.word	0xffffffff


	//   ....[199]....
        /*0408*/ 	.word	0xffffffff


	//   ....[200]....
        /*040c*/ 	.word	0xffffffff


	//   ....[201]....
        /*0410*/ 	.word	0xffffffff


	//   ....[202]....
        /*0414*/ 	.word	0xffffffff


	//   ....[203]....
        /*0418*/ 	.word	0xffffffff


	//   ....[204]....
        /*041c*/ 	.word	0xffffffff


	//   ....[205]....
        /*0420*/ 	.word	0xffffffff


	//   ....[206]....
        /*0424*/ 	.word	0xffffffff


	//   ....[207]....
        /*0428*/ 	.word	0xffffffff


	//   ....[208]....
        /*042c*/ 	.word	0xffffffff


	//   ....[209]....
        /*0430*/ 	.word	0xffffffff


	//   ....[210]....
        /*0434*/ 	.word	0xffffffff


	//   ....[211]....
        /*0438*/ 	.word	0xffffffff


	//   ....[212]....
        /*043c*/ 	.word	0xffffffff


	//   ....[213]....
        /*0440*/ 	.word	0xffffffff


	//   ....[214]....
        /*0444*/ 	.word	0xffffffff


	//   ....[215]....
        /*0448*/ 	.word	0xffffffff


	//   ....[216]....
        /*044c*/ 	.word	0xffffffff


	//   ....[217]....
        /*0450*/ 	.word	0xffffffff


	//   ....[218]....
        /*0454*/ 	.word	0xffffffff


	//   ....[219]....
        /*0458*/ 	.word	0xffffffff


	//   ....[220]....
        /*045c*/ 	.word	0xffffffff


	//   ....[221]....
        /*0460*/ 	.word	0xffffffff


	//   ....[222]....
        /*0464*/ 	.word	0xffffffff


	//   ....[223]....
        /*0468*/ 	.word	0xffffffff


	//   ....[224]....
        /*046c*/ 	.word	0xffffffff


	//   ....[225]....
        /*0470*/ 	.word	0xffffffff


	//   ....[226]....
        /*0474*/ 	.word	0xffffffff


	//   ....[227]....
        /*0478*/ 	.word	0xffffffff


	//   ....[228]....
        /*047c*/ 	.word	0xffffffff


	//   ....[229]....
        /*0480*/ 	.word	0xffffffff


	//   ....[230]....
        /*0484*/ 	.word	0xffffffff


	//   ....[231]....
        /*0488*/ 	.word	0xffffffff


	//   ....[232]....
        /*048c*/ 	.word	0xffffffff


	//   ....[233]....
        /*0490*/ 	.word	0xffffffff


	//   ....[234]....
        /*0494*/ 	.word	0xffffffff


	//   ....[235]....
        /*0498*/ 	.word	0xffffffff


	//   ....[236]....
        /*049c*/ 	.word	0xffffffff


	//   ....[237]....
        /*04a0*/ 	.word	0xffffffff


	//   ....[238]....
        /*04a4*/ 	.word	0xffffffff


	//   ....[239]....
        /*04a8*/ 	.word	0xffffffff


	//   ....[240]....
        /*04ac*/ 	.word	0xffffffff


	//   ....[241]....
        /*04b0*/ 	.word	0xffffffff


	//   ....[242]....
        /*04b4*/ 	.word	0xffffffff


	//   ....[243]....
        /*04b8*/ 	.word	0xffffffff


	//   ....[244]....
        /*04bc*/ 	.word	0xffffffff


	//   ....[245]....
        /*04c0*/ 	.word	0xffffffff


	//   ....[246]....
        /*04c4*/ 	.word	0xffffffff


	//   ....[247]....
        /*04c8*/ 	.word	0xffffffff


	//   ....[248]....
        /*04cc*/ 	.word	0xffffffff


	//   ....[249]....
        /*04d0*/ 	.word	0xffffffff


	//   ....[250]....
        /*04d4*/ 	.word	0xffffffff


	//   ....[251]....
        /*04d8*/ 	.word	0xffffffff


	//   ....[252]....
        /*04dc*/ 	.word	0xffffffff


	//   ....[253]....
        /*04e0*/ 	.word	0xffffffff


	//   ....[254]....
        /*04e4*/ 	.word	0xffffffff


	//   ....[255]....
        /*04e8*/ 	.word	0xffffffff


	//   ....[0]....
        /*04ec*/ 	.word	0xffffffff


	//   ....[1]....
        /*04f0*/ 	.word	0xffffffff


	//   ....[2]....
        /*04f4*/ 	.word	0xffffffff


	//   ....[3]....
        /*04f8*/ 	.word	0xffffffff


	//   ....[4]....
        /*04fc*/ 	.word	0xffffffff


	//   ....[5]....
        /*0500*/ 	.word	0xffffffff


	//   ....[6]....
        /*0504*/ 	.word	0xffffffff


	//   ....[7]....
        /*0508*/ 	.word	0xffffffff


	//   ....[8]....
        /*050c*/ 	.word	0xffffffff


	//   ....[9]....
        /*0510*/ 	.word	0xffffffff


	//   ....[10]....
        /*0514*/ 	.word	0xffffffff


	//   ....[11]....
        /*0518*/ 	.word	0xffffffff


	//   ....[12]....
        /*051c*/ 	.word	0xffffffff


	//   ....[13]....
        /*0520*/ 	.word	0xffffffff


	//   ....[14]....
        /*0524*/ 	.word	0xffffffff


	//   ....[15]....
        /*0528*/ 	.word	0xffffffff


	//   ....[16]....
        /*052c*/ 	.word	0xffffffff


	//   ....[17]....
        /*0530*/ 	.word	0xffffffff


	//   ....[18]....
        /*0534*/ 	.word	0xffffffff


	//   ....[19]....
        /*0538*/ 	.word	0xffffffff


	//   ....[20]....
        /*053c*/ 	.word	0xffffffff


	//   ....[21]....
        /*0540*/ 	.word	0xffffffff


	//   ....[22]....
        /*0544*/ 	.word	0xffffffff


	//   ....[23]....
        /*0548*/ 	.word	0xffffffff


	//   ....[24]....
        /*054c*/ 	.word	0xffffffff


	//   ....[25]....
        /*0550*/ 	.word	0xffffffff


	//   ....[26]....
        /*0554*/ 	.word	0xffffffff


	//   ....[27]....
        /*0558*/ 	.word	0xffffffff


	//   ....[28]....
        /*055c*/ 	.word	0xffffffff


	//   ....[29]....
        /*0560*/ 	.word	0xffffffff


	//   ....[30]....
        /*0564*/ 	.word	0xffffffff


	//   ....[31]....
        /*0568*/ 	.word	0xffffffff


	//   ....[32]....
        /*056c*/ 	.word	0xffffffff


	//   ....[33]....
        /*0570*/ 	.word	0xffffffff


	//   ....[34]....
        /*0574*/ 	.word	0xffffffff


	//   ....[35]....
        /*0578*/ 	.word	0xffffffff


	//   ....[36]....
        /*057c*/ 	.word	0xffffffff


	//   ....[37]....
        /*0580*/ 	.word	0xffffffff


	//   ....[38]....
        /*0584*/ 	.word	0xffffffff


	//   ....[39]....
        /*0588*/ 	.word	0xffffffff


	//   ....[40]....
        /*058c*/ 	.word	0xffffffff


	//   ....[41]....
        /*0590*/ 	.word	0xffffffff


	//   ....[42]....
        /*0594*/ 	.word	0xffffffff


	//   ....[43]....
        /*0598*/ 	.word	0xffffffff


	//   ....[44]....
        /*059c*/ 	.word	0xffffffff


	//   ....[45]....
        /*05a0*/ 	.word	0xffffffff


	//   ....[46]....
        /*05a4*/ 	.word	0xffffffff


	//   ....[47]....
        /*05a8*/ 	.word	0xffffffff


	//   ....[48]....
        /*05ac*/ 	.word	0xffffffff


	//   ....[49]....
        /*05b0*/ 	.word	0xffffffff


	//   ....[50]....
        /*05b4*/ 	.word	0xffffffff


	//   ....[51]....
        /*05b8*/ 	.word	0xffffffff


	//   ....[52]....
        /*05bc*/ 	.word	0xffffffff


	//   ....[53]....
        /*05c0*/ 	.word	0xffffffff


	//   ....[54]....
        /*05c4*/ 	.word	0xffffffff


	//   ....[55]....
        /*05c8*/ 	.word	0xffffffff


	//   ....[56]....
        /*05cc*/ 	.word	0xffffffff


	//   ....[57]....
        /*05d0*/ 	.word	0xffffffff


	//   ....[58]....
        /*05d4*/ 	.word	0xffffffff


	//   ....[59]....
        /*05d8*/ 	.word	0xffffffff


	//   ....[60]....
        /*05dc*/ 	.word	0xffffffff


	//   ....[61]....
        /*05e0*/ 	.word	0xffffffff


	//   ....[62]....
        /*05e4*/ 	.word	0xffffffff


	//   ....[63]....
        /*05e8*/ 	.word	0xffffffff


	//   ....[64]....
        /*05ec*/ 	.word	0xffffffff


	//   ....[65]....
        /*05f0*/ 	.word	0xffffffff


	//   ....[66]....
        /*05f4*/ 	.word	0xffffffff


	//   ....[67]....
        /*05f8*/ 	.word	0xffffffff


	//   ....[68]....
        /*05fc*/ 	.word	0xffffffff


	//   ....[69]....
        /*0600*/ 	.word	0xffffffff


	//   ....[70]....
        /*0604*/ 	.word	0xffffffff


	//   ....[71]....
        /*0608*/ 	.word	0xffffffff


	//   ....[72]....
        /*060c*/ 	.word	0xffffffff


	//   ....[73]....
        /*0610*/ 	.word	0xffffffff


	//   ....[74]....
        /*0614*/ 	.word	0xffffffff


	//   ....[75]....
        /*0618*/ 	.word	0xffffffff


	//   ....[76]....
        /*061c*/ 	.word	0xffffffff


	//   ....[77]....
        /*0620*/ 	.word	0xffffffff


	//   ....[78]....
        /*0624*/ 	.word	0xffffffff


	//   ....[79]....
        /*0628*/ 	.word	0xffffffff


	//   ....[80]....
        /*062c*/ 	.word	0xffffffff


	//   ....[81]....
        /*0630*/ 	.word	0xffffffff


	//   ....[82]....
        /*0634*/ 	.word	0xffffffff


	//   ....[83]....
        /*0638*/ 	.word	0xffffffff


	//   ....[84]....
        /*063c*/ 	.word	0xffffffff


	//   ....[85]....
        /*0640*/ 	.word	0xffffffff


	//   ....[86]....
        /*0644*/ 	.word	0xffffffff


	//   ....[87]....
        /*0648*/ 	.word	0xffffffff


	//   ....[88]....
        /*064c*/ 	.word	0xffffffff


	//   ....[89]....
        /*0650*/ 	.word	0xffffffff


	//   ....[90]....
        /*0654*/ 	.word	0xffffffff


	//   ....[91]....
        /*0658*/ 	.word	0xffffffff


	//   ....[92]....
        /*065c*/ 	.word	0xffffffff


	//   ....[93]....
        /*0660*/ 	.word	0xffffffff


	//   ....[94]....
        /*0664*/ 	.word	0xffffffff


	//   ....[95]....
        /*0668*/ 	.word	0xffffffff


	//   ....[96]....
        /*066c*/ 	.word	0xffffffff


	//   ....[97]....
        /*0670*/ 	.word	0xffffffff


	//   ....[98]....
        /*0674*/ 	.word	0xffffffff


	//   ....[99]....
        /*0678*/ 	.word	0xffffffff


	//   ....[100]....
        /*067c*/ 	.word	0xffffffff


	//   ....[101]....
        /*0680*/ 	.word	0xffffffff


	//   ....[102]....
        /*0684*/ 	.word	0xffffffff


	//   ....[103]....
        /*0688*/ 	.word	0xffffffff


	//   ....[104]....
        /*068c*/ 	.word	0xffffffff


	//   ....[105]....
        /*0690*/ 	.word	0xffffffff


	//   ....[106]....
        /*0694*/ 	.word	0xffffffff


	//   ....[107]....
        /*0698*/ 	.word	0xffffffff


	//   ....[108]....
        /*069c*/ 	.word	0xffffffff


	//   ....[109]....
        /*06a0*/ 	.word	0xffffffff


	//   ....[110]....
        /*06a4*/ 	.word	0xffffffff


	//   ....[111]....
        /*06a8*/ 	.word	0xffffffff


	//   ....[112]....
        /*06ac*/ 	.word	0xffffffff


	//   ....[113]....
        /*06b0*/ 	.word	0xffffffff


	//   ....[114]....
        /*06b4*/ 	.word	0xffffffff


	//   ....[115]....
        /*06b8*/ 	.word	0xffffffff


	//   ....[116]....
        /*06bc*/ 	.word	0xffffffff


	//   ....[117]....
        /*06c0*/ 	.word	0xffffffff


	//   ....[118]....
        /*06c4*/ 	.word	0xffffffff


	//   ....[119]....
        /*06c8*/ 	.word	0xffffffff


	//   ....[120]....
        /*06cc*/ 	.word	0xffffffff


	//   ....[121]....
        /*06d0*/ 	.word	0xffffffff


	//   ....[122]....
        /*06d4*/ 	.word	0xffffffff


	//   ....[123]....
        /*06d8*/ 	.word	0xffffffff


	//   ....[124]....
        /*06dc*/ 	.word	0xffffffff


	//   ....[125]....
        /*06e0*/ 	.word	0xffffffff


	//   ....[126]....
        /*06e4*/ 	.word	0xffffffff


	//   ....[127]....
        /*06e8*/ 	.word	0xffffffff


	//   ....[128]....
        /*06ec*/ 	.word	0xffffffff


	//   ....[129]....
        /*06f0*/ 	.word	0xffffffff


	//   ....[130]....
        /*06f4*/ 	.word	0xffffffff


	//   ....[131]....
        /*06f8*/ 	.word	0xffffffff


	//   ....[132]....
        /*06fc*/ 	.word	0xffffffff


	//   ....[133]....
        /*0700*/ 	.word	0xffffffff


	//   ....[134]....
        /*0704*/ 	.word	0xffffffff


	//   ....[135]....
        /*0708*/ 	.word	0xffffffff


	//   ....[136]....
        /*070c*/ 	.word	0xffffffff


	//   ....[137]....
        /*0710*/ 	.word	0xffffffff


	//   ....[138]....
        /*0714*/ 	.word	0xffffffff


	//   ....[139]....
        /*0718*/ 	.word	0xffffffff


	//   ....[140]....
        /*071c*/ 	.word	0xffffffff


	//   ....[141]....
        /*0720*/ 	.word	0xffffffff


	//   ....[142]....
        /*0724*/ 	.word	0xffffffff


	//   ....[143]....
        /*0728*/ 	.word	0xffffffff


	//   ....[144]....
        /*072c*/ 	.word	0xffffffff


	//   ....[145]....
        /*0730*/ 	.word	0xffffffff


	//   ....[146]....
        /*0734*/ 	.word	0xffffffff


	//   ....[147]....
        /*0738*/ 	.word	0xffffffff


	//   ....[148]....
        /*073c*/ 	.word	0xffffffff


	//   ....[149]....
        /*0740*/ 	.word	0xffffffff


	//   ....[150]....
        /*0744*/ 	.word	0xffffffff


	//   ....[151]....
        /*0748*/ 	.word	0xffffffff


	//   ....[152]....
        /*074c*/ 	.word	0xffffffff


	//   ....[153]....
        /*0750*/ 	.word	0xffffffff


	//   ....[154]....
        /*0754*/ 	.word	0xffffffff


	//   ....[155]....
        /*0758*/ 	.word	0xffffffff


	//   ....[156]....
        /*075c*/ 	.word	0xffffffff


	//   ....[157]....
        /*0760*/ 	.word	0xffffffff


	//   ....[158]....
        /*0764*/ 	.word	0xffffffff


	//   ....[159]....
        /*0768*/ 	.word	0xffffffff


	//   ....[160]....
        /*076c*/ 	.word	0xffffffff


	//   ....[161]....
        /*0770*/ 	.word	0xffffffff


	//   ....[162]....
        /*0774*/ 	.word	0xffffffff


	//   ....[163]....
        /*0778*/ 	.word	0xffffffff


	//   ....[164]....
        /*077c*/ 	.word	0xffffffff


	//   ....[165]....
        /*0780*/ 	.word	0xffffffff


	//   ....[166]....
        /*0784*/ 	.word	0xffffffff


	//   ....[167]....
        /*0788*/ 	.word	0xffffffff


	//   ....[168]....
        /*078c*/ 	.word	0xffffffff


	//   ....[169]....
        /*0790*/ 	.word	0xffffffff


	//   ....[170]....
        /*0794*/ 	.word	0xffffffff


	//   ....[171]....
        /*0798*/ 	.word	0xffffffff


	//   ....[172]....
        /*079c*/ 	.word	0xffffffff


	//   ....[173]....
        /*07a0*/ 	.word	0xffffffff


	//   ....[174]....
        /*07a4*/ 	.word	0xffffffff


	//   ....[175]....
        /*07a8*/ 	.word	0xffffffff


	//   ....[176]....
        /*07ac*/ 	.word	0xffffffff


	//   ....[177]....
        /*07b0*/ 	.word	0xffffffff


	//   ....[178]....
        /*07b4*/ 	.word	0xffffffff


	//   ....[179]....
        /*07b8*/ 	.word	0xffffffff


	//   ....[180]....
        /*07bc*/ 	.word	0xffffffff


	//   ....[181]....
        /*07c0*/ 	.word	0xffffffff


	//   ....[182]....
        /*07c4*/ 	.word	0xffffffff


	//   ....[183]....
        /*07c8*/ 	.word	0xffffffff


	//   ....[184]....
        /*07cc*/ 	.word	0xffffffff


	//   ....[185]....
        /*07d0*/ 	.word	0xffffffff


	//   ....[186]....
        /*07d4*/ 	.word	0xffffffff


	//   ....[187]....
        /*07d8*/ 	.word	0xffffffff


	//   ....[188]....
        /*07dc*/ 	.word	0xffffffff


	//   ....[189]....
        /*07e0*/ 	.word	0xffffffff


	//   ....[190]....
        /*07e4*/ 	.word	0xffffffff


	//   ....[191]....
        /*07e8*/ 	.word	0xffffffff


	//   ....[192]....
        /*07ec*/ 	.word	0xffffffff


	//   ....[193]....
        /*07f0*/ 	.word	0xffffffff


	//   ....[194]....
        /*07f4*/ 	.word	0xffffffff


	//   ....[195]....
        /*07f8*/ 	.word	0xffffffff


	//   ....[196]....
        /*07fc*/ 	.word	0xffffffff


	//   ....[197]....
        /*0800*/ 	.word	0xffffffff


	//   ....[198]....
        /*0804*/ 	.word	0xffffffff


	//   ....[199]....
        /*0808*/ 	.word	0xffffffff


	//   ....[200]....
        /*080c*/ 	.word	0xffffffff


	//   ....[201]....
        /*0810*/ 	.word	0xffffffff


	//   ....[202]....
        /*0814*/ 	.word	0xffffffff


	//   ....[203]....
        /*0818*/ 	.word	0xffffffff


	//   ....[204]....
        /*081c*/ 	.word	0xffffffff


	//   ....[205]....
        /*0820*/ 	.word	0xffffffff


	//   ....[206]....
        /*0824*/ 	.word	0xffffffff


	//   ....[207]....
        /*0828*/ 	.word	0xffffffff


	//   ....[208]....
        /*082c*/ 	.word	0xffffffff


	//   ....[209]....
        /*0830*/ 	.word	0xffffffff


	//   ....[210]....
        /*0834*/ 	.word	0xffffffff


	//   ....[211]....
        /*0838*/ 	.word	0xffffffff


	//   ....[212]....
        /*083c*/ 	.word	0xffffffff


	//   ....[213]....
        /*0840*/ 	.word	0xffffffff


	//   ....[214]....
        /*0844*/ 	.word	0xffffffff


	//   ....[215]....
        /*0848*/ 	.word	0xffffffff


	//   ....[216]....
        /*084c*/ 	.word	0xffffffff


	//   ....[217]....
        /*0850*/ 	.word	0xffffffff


	//   ....[218]....
        /*0854*/ 	.word	0xffffffff


	//   ....[219]....
        /*0858*/ 	.word	0xffffffff


	//   ....[220]....
        /*085c*/ 	.word	0xffffffff


	//   ....[221]....
        /*0860*/ 	.word	0xffffffff


	//   ....[222]....
        /*0864*/ 	.word	0xffffffff


	//   ....[223]....
        /*0868*/ 	.word	0xffffffff


	//   ....[224]....
        /*086c*/ 	.word	0xffffffff


	//   ....[225]....
        /*0870*/ 	.word	0xffffffff


	//   ....[226]....
        /*0874*/ 	.word	0xffffffff


	//   ....[227]....
        /*0878*/ 	.word	0xffffffff


	//   ....[228]....
        /*087c*/ 	.word	0xffffffff


	//   ....[229]....
        /*0880*/ 	.word	0xffffffff


	//   ....[230]....
        /*0884*/ 	.word	0xffffffff


	//   ....[231]....
        /*0888*/ 	.word	0xffffffff


	//   ....[232]....
        /*088c*/ 	.word	0xffffffff


	//   ....[233]....
        /*0890*/ 	.word	0xffffffff


	//   ....[234]....
        /*0894*/ 	.word	0xffffffff


	//   ....[235]....
        /*0898*/ 	.word	0xffffffff


	//   ....[236]....
        /*089c*/ 	.word	0xffffffff


	//   ....[237]....
        /*08a0*/ 	.word	0xffffffff


	//   ....[238]....
        /*08a4*/ 	.word	0xffffffff


	//   ....[239]....
        /*08a8*/ 	.word	0xffffffff


	//   ....[240]....
        /*08ac*/ 	.word	0xffffffff


	//   ....[241]....
        /*08b0*/ 	.word	0xffffffff


	//   ....[242]....
        /*08b4*/ 	.word	0xffffffff


	//   ....[243]....
        /*08b8*/ 	.word	0xffffffff


	//   ....[244]....
        /*08bc*/ 	.word	0xffffffff


	//   ....[245]....
        /*08c0*/ 	.word	0xffffffff


	//   ....[246]....
        /*08c4*/ 	.word	0xffffffff


	//   ....[247]....
        /*08c8*/ 	.word	0xffffffff


	//   ....[248]....
        /*08cc*/ 	.word	0xffffffff


	//   ....[249]....
        /*08d0*/ 	.word	0xffffffff


	//   ....[250]....
        /*08d4*/ 	.word	0xffffffff


	//   ....[251]....
        /*08d8*/ 	.word	0xffffffff


	//   ....[252]....
        /*08dc*/ 	.word	0xffffffff


	//   ....[253]....
        /*08e0*/ 	.word	0xffffffff


	//   ....[254]....
        /*08e4*/ 	.word	0xffffffff


	//   ....[255]....
        /*08e8*/ 	.word	0xffffffff


	//   ....[0]....
        /*08ec*/ 	.word	0xffffffff


	//   ....[1]....
        /*08f0*/ 	.word	0xffffffff


	//   ....[2]....
        /*08f4*/ 	.word	0xffffffff


	//   ....[3]....
        /*08f8*/ 	.word	0xffffffff


	//   ....[4]....
        /*08fc*/ 	.word	0xffffffff


	//   ....[5]....
        /*0900*/ 	.word	0xffffffff


	//   ....[6]....
        /*0904*/ 	.word	0xffffffff


	//   ....[7]....
        /*0908*/ 	.word	0xffffffff


	//   ....[8]....
        /*090c*/ 	.word	0xffffffff


	//   ....[9]....
        /*0910*/ 	.word	0xffffffff


	//   ....[10]....
        /*0914*/ 	.word	0xffffffff


	//   ....[11]....
        /*0918*/ 	.word	0xffffffff


	//   ....[12]....
        /*091c*/ 	.word	0xffffffff


	//   ....[13]....
        /*0920*/ 	.word	0xffffffff


	//   ....[14]....
        /*0924*/ 	.word	0xffffffff


	//   ....[15]....
        /*0928*/ 	.word	0xffffffff


	//   ....[16]....
        /*092c*/ 	.word	0xffffffff


	//   ....[17]....
        /*0930*/ 	.word	0xffffffff


	//   ....[18]....
        /*0934*/ 	.word	0xffffffff


	//   ....[19]....
        /*0938*/ 	.word	0xffffffff


	//   ....[20]....
        /*093c*/ 	.word	0xffffffff


	//   ....[21]....
        /*0940*/ 	.word	0xffffffff


	//   ....[22]....
        /*0944*/ 	.word	0xffffffff


	//   ....[23]....
        /*0948*/ 	.word	0xffffffff


	//   ....[24]....
        /*094c*/ 	.word	0xffffffff


	//   ....[25]....
        /*0950*/ 	.word	0xffffffff


	//   ....[26]....
        /*0954*/ 	.word	0xffffffff


	//   ....[27]....
        /*0958*/ 	.word	0xffffffff


	//   ....[28]....
        /*095c*/ 	.word	0xffffffff


	//   ....[29]....
        /*0960*/ 	.word	0xffffffff


	//   ....[30]....
        /*0964*/ 	.word	0xffffffff


	//   ....[31]....
        /*0968*/ 	.word	0xffffffff


	//   ....[32]....
        /*096c*/ 	.word	0xffffffff


	//   ....[33]....
        /*0970*/ 	.word	0xffffffff


	//   ....[34]....
        /*0974*/ 	.word	0xffffffff


	//   ....[35]....
        /*0978*/ 	.word	0xffffffff


	//   ....[36]....
        /*097c*/ 	.word	0xffffffff


	//   ....[37]....
        /*0980*/ 	.word	0xffffffff


	//   ....[38]....
        /*0984*/ 	.word	0xffffffff


	//   ....[39]....
        /*0988*/ 	.word	0xffffffff


	//   ....[40]....
        /*098c*/ 	.word	0xffffffff


	//   ....[41]....
        /*0990*/ 	.word	0xffffffff


	//   ....[42]....
        /*0994*/ 	.word	0xffffffff


	//   ....[43]....
        /*0998*/ 	.word	0xffffffff


	//   ....[44]....
        /*099c*/ 	.word	0xffffffff


	//   ....[45]....
        /*09a0*/ 	.word	0xffffffff


	//   ....[46]....
        /*09a4*/ 	.word	0xffffffff


	//   ....[47]....
        /*09a8*/ 	.word	0xffffffff


	//   ....[48]....
        /*09ac*/ 	.word	0xffffffff


	//   ....[49]....
        /*09b0*/ 	.word	0xffffffff


	//   ....[50]....
        /*09b4*/ 	.word	0xffffffff


	//   ....[51]....
        /*09b8*/ 	.word	0xffffffff


	//   ....[52]....
        /*09bc*/ 	.word	0xffffffff


	//   ....[53]....
        /*09c0*/ 	.word	0xffffffff


	//   ....[54]....
        /*09c4*/ 	.word	0xffffffff


	//   ....[55]....
        /*09c8*/ 	.word	0xffffffff


	//   ....[56]....
        /*09cc*/ 	.word	0xffffffff


	//   ....[57]....
        /*09d0*/ 	.word	0xffffffff


	//   ....[58]....
        /*09d4*/ 	.word	0xffffffff


	//   ....[59]....
        /*09d8*/ 	.word	0xffffffff


	//   ....[60]....
        /*09dc*/ 	.word	0xffffffff


	//   ....[61]....
        /*09e0*/ 	.word	0xffffffff


	//   ....[62]....
        /*09e4*/ 	.word	0xffffffff


	//   ....[63]....
        /*09e8*/ 	.word	0xffffffff


	//   ....[64]....
        /*09ec*/ 	.word	0xffffffff


	//   ....[65]....
        /*09f0*/ 	.word	0xffffffff


	//   ....[66]....
        /*09f4*/ 	.word	0xffffffff


	//   ....[67]....
        /*09f8*/ 	.word	0xffffffff


	//   ....[68]....
        /*09fc*/ 	.word	0xffffffff


	//   ....[69]....
        /*0a00*/ 	.word	0xffffffff


	//   ....[70]....
        /*0a04*/ 	.word	0xffffffff


	//   ....[71]....
        /*0a08*/ 	.word	0xffffffff


	//   ....[72]....
        /*0a0c*/ 	.word	0xffffffff


	//   ....[73]....
        /*0a10*/ 	.word	0xffffffff


	//   ....[74]....
        /*0a14*/ 	.word	0xffffffff


	//   ....[75]....
        /*0a18*/ 	.word	0xffffffff


	//   ....[76]....
        /*0a1c*/ 	.word	0xffffffff


	//   ....[77]....
        /*0a20*/ 	.word	0xffffffff


	//   ....[78]....
        /*0a24*/ 	.word	0xffffffff


	//   ....[79]....
        /*0a28*/ 	.word	0xffffffff


	//   ....[80]....
        /*0a2c*/ 	.word	0xffffffff


	//   ....[81]....
        /*0a30*/ 	.word	0xffffffff


	//   ....[82]....
        /*0a34*/ 	.word	0xffffffff


	//   ....[83]....
        /*0a38*/ 	.word	0xffffffff


	//   ....[84]....
        /*0a3c*/ 	.word	0xffffffff


	//   ....[85]....
        /*0a40*/ 	.word	0xffffffff


	//   ....[86]....
        /*0a44*/ 	.word	0xffffffff


	//   ....[87]....
        /*0a48*/ 	.word	0xffffffff


	//   ....[88]....
        /*0a4c*/ 	.word	0xffffffff


	//   ....[89]....
        /*0a50*/ 	.word	0xffffffff


	//   ....[90]....
        /*0a54*/ 	.word	0xffffffff


	//   ....[91]....
        /*0a58*/ 	.word	0xffffffff


	//   ....[92]....
        /*0a5c*/ 	.word	0xffffffff


	//   ....[93]....
        /*0a60*/ 	.word	0xffffffff


	//   ....[94]....
        /*0a64*/ 	.word	0xffffffff


	//   ....[95]....
        /*0a68*/ 	.word	0xffffffff


	//   ....[96]....
        /*0a6c*/ 	.word	0xffffffff


	//   ....[97]....
        /*0a70*/ 	.word	0xffffffff


	//   ....[98]....
        /*0a74*/ 	.word	0xffffffff


	//   ....[99]....
        /*0a78*/ 	.word	0xffffffff


	//   ....[100]....
        /*0a7c*/ 	.word	0xffffffff


	//   ....[101]....
        /*0a80*/ 	.word	0xffffffff


	//   ....[102]....
        /*0a84*/ 	.word	0xffffffff


	//   ....[103]....
        /*0a88*/ 	.word	0xffffffff


	//   ....[104]....
        /*0a8c*/ 	.word	0xffffffff


	//   ....[105]....
        /*0a90*/ 	.word	0xffffffff


	//   ....[106]....
        /*0a94*/ 	.word	0xffffffff


	//   ....[107]....
        /*0a98*/ 	.word	0xffffffff


	//   ....[108]....
        /*0a9c*/ 	.word	0xffffffff


	//   ....[109]....
        /*0aa0*/ 	.word	0xffffffff


	//   ....[110]....
        /*0aa4*/ 	.word	0xffffffff


	//   ....[111]....
        /*0aa8*/ 	.word	0xffffffff


	//   ....[112]....
        /*0aac*/ 	.word	0xffffffff


	//   ....[113]....
        /*0ab0*/ 	.word	0xffffffff


	//   ....[114]....
        /*0ab4*/ 	.word	0xffffffff


	//   ....[115]....
        /*0ab8*/ 	.word	0xffffffff


	//   ....[116]....
        /*0abc*/ 	.word	0xffffffff


	//   ....[117]....
        /*0ac0*/ 	.word	0xffffffff


	//   ....[118]....
        /*0ac4*/ 	.word	0xffffffff


	//   ....[119]....
        /*0ac8*/ 	.word	0xffffffff


	//   ....[120]....
        /*0acc*/ 	.word	0xffffffff


	//   ....[121]....
        /*0ad0*/ 	.word	0xffffffff


	//   ....[122]....
        /*0ad4*/ 	.word	0xffffffff


	//   ....[123]....
        /*0ad8*/ 	.word	0xffffffff


	//   ....[124]....
        /*0adc*/ 	.word	0xffffffff


	//   ....[125]....
        /*0ae0*/ 	.word	0xffffffff


	//   ....[126]....
        /*0ae4*/ 	.word	0xffffffff


	//   ....[127]....
        /*0ae8*/ 	.word	0xffffffff


	//   ....[128]....
        /*0aec*/ 	.word	0xffffffff


	//   ....[129]....
        /*0af0*/ 	.word	0xffffffff


	//   ....[130]....
        /*0af4*/ 	.word	0xffffffff


	//   ....[131]....
        /*0af8*/ 	.word	0xffffffff


	//   ....[132]....
        /*0afc*/ 	.word	0xffffffff


	//   ....[133]....
        /*0b00*/ 	.word	0xffffffff


	//   ....[134]....
        /*0b04*/ 	.word	0xffffffff


	//   ....[135]....
        /*0b08*/ 	.word	0xffffffff


	//   ....[136]....
        /*0b0c*/ 	.word	0xffffffff


	//   ....[137]....
        /*0b10*/ 	.word	0xffffffff


	//   ....[138]....
        /*0b14*/ 	.word	0xffffffff


	//   ....[139]....
        /*0b18*/ 	.word	0xffffffff


	//   ....[140]....
        /*0b1c*/ 	.word	0xffffffff


	//   ....[141]....
        /*0b20*/ 	.word	0xffffffff


	//   ....[142]....
        /*0b24*/ 	.word	0xffffffff


	//   ....[143]....
        /*0b28*/ 	.word	0xffffffff


	//   ....[144]....
        /*0b2c*/ 	.word	0xffffffff


	//   ....[145]....
        /*0b30*/ 	.word	0xffffffff


	//   ....[146]....
        /*0b34*/ 	.word	0xffffffff


	//   ....[147]....
        /*0b38*/ 	.word	0xffffffff


	//   ....[148]....
        /*0b3c*/ 	.word	0xffffffff


	//   ....[149]....
        /*0b40*/ 	.word	0xffffffff


	//   ....[150]....
        /*0b44*/ 	.word	0xffffffff


	//   ....[151]....
        /*0b48*/ 	.word	0xffffffff


	//   ....[152]....
        /*0b4c*/ 	.word	0xffffffff


	//   ....[153]....
        /*0b50*/ 	.word	0xffffffff


	//   ....[154]....
        /*0b54*/ 	.word	0xffffffff


	//   ....[155]....
        /*0b58*/ 	.word	0xffffffff


	//   ....[156]....
        /*0b5c*/ 	.word	0xffffffff


	//   ....[157]....
        /*0b60*/ 	.word	0xffffffff


	//   ....[158]....
        /*0b64*/ 	.word	0xffffffff


	//   ....[159]....
        /*0b68*/ 	.word	0xffffffff


	//   ....[160]....
        /*0b6c*/ 	.word	0xffffffff


	//   ....[161]....
        /*0b70*/ 	.word	0xffffffff


	//   ....[162]....
        /*0b74*/ 	.word	0xffffffff


	//   ....[163]....
        /*0b78*/ 	.word	0xffffffff


	//   ....[164]....
        /*0b7c*/ 	.word	0xffffffff


	//   ....[165]....
        /*0b80*/ 	.word	0xffffffff


	//   ....[166]....
        /*0b84*/ 	.word	0xffffffff


	//   ....[167]....
        /*0b88*/ 	.word	0xffffffff


	//   ....[168]....
        /*0b8c*/ 	.word	0xffffffff


	//   ....[169]....
        /*0b90*/ 	.word	0xffffffff


	//   ....[170]....
        /*0b94*/ 	.word	0xffffffff


	//   ....[171]....
        /*0b98*/ 	.word	0xffffffff


	//   ....[172]....
        /*0b9c*/ 	.word	0xffffffff


	//   ....[173]....
        /*0ba0*/ 	.word	0xffffffff


	//   ....[174]....
        /*0ba4*/ 	.word	0xffffffff


	//   ....[175]....
        /*0ba8*/ 	.word	0xffffffff


	//   ....[176]....
        /*0bac*/ 	.word	0xffffffff


	//   ....[177]....
        /*0bb0*/ 	.word	0xffffffff


	//   ....[178]....
        /*0bb4*/ 	.word	0xffffffff


	//   ....[179]....
        /*0bb8*/ 	.word	0xffffffff


	//   ....[180]....
        /*0bbc*/ 	.word	0xffffffff


	//   ....[181]....
        /*0bc0*/ 	.word	0xffffffff


	//   ....[182]....
        /*0bc4*/ 	.word	0xffffffff


	//   ....[183]....
        /*0bc8*/ 	.word	0xffffffff


	//   ....[184]....
        /*0bcc*/ 	.word	0xffffffff


	//   ....[185]....
        /*0bd0*/ 	.word	0xffffffff


	//   ....[186]....
        /*0bd4*/ 	.word	0xffffffff


	//   ....[187]....
        /*0bd8*/ 	.word	0xffffffff


	//   ....[188]....
        /*0bdc*/ 	.word	0xffffffff


	//   ....[189]....
        /*0be0*/ 	.word	0xffffffff


	//   ....[190]....
        /*0be4*/ 	.word	0xffffffff


	//   ....[191]....
        /*0be8*/ 	.word	0xffffffff


	//   ....[192]....
        /*0bec*/ 	.word	0xffffffff


	//   ....[193]....
        /*0bf0*/ 	.word	0xffffffff


	//   ....[194]....
        /*0bf4*/ 	.word	0xffffffff


	//   ....[195]....
        /*0bf8*/ 	.word	0xffffffff


	//   ....[196]....
        /*0bfc*/ 	.word	0xffffffff


	//   ....[197]....
        /*0c00*/ 	.word	0xffffffff


	//   ....[198]....
        /*0c04*/ 	.word	0xffffffff


	//   ....[199]....
        /*0c08*/ 	.word	0xffffffff


	//   ....[200]....
        /*0c0c*/ 	.word	0xffffffff


	//   ....[201]....
        /*0c10*/ 	.word	0xffffffff


	//   ....[202]....
        /*0c14*/ 	.word	0xffffffff


	//   ....[203]....
        /*0c18*/ 	.word	0xffffffff


	//   ....[204]....
        /*0c1c*/ 	.word	0xffffffff


	//   ....[205]....
        /*0c20*/ 	.word	0xffffffff


	//   ....[206]....
        /*0c24*/ 	.word	0xffffffff


	//   ....[207]....
        /*0c28*/ 	.word	0xffffffff


	//   ....[208]....
        /*0c2c*/ 	.word	0xffffffff


	//   ....[209]....
        /*0c30*/ 	.word	0xffffffff


	//   ....[210]....
        /*0c34*/ 	.word	0xffffffff


	//   ....[211]....
        /*0c38*/ 	.word	0xffffffff


	//   ....[212]....
        /*0c3c*/ 	.word	0xffffffff


	//   ....[213]....
        /*0c40*/ 	.word	0xffffffff


	//   ....[214]....
        /*0c44*/ 	.word	0xffffffff


	//   ....[215]....
        /*0c48*/ 	.word	0xffffffff


	//   ....[216]....
        /*0c4c*/ 	.word	0xffffffff


	//   ....[217]....
        /*0c50*/ 	.word	0xffffffff


	//   ....[218]....
        /*0c54*/ 	.word	0xffffffff


	//   ....[219]....
        /*0c58*/ 	.word	0xffffffff


	//   ....[220]....
        /*0c5c*/ 	.word	0xffffffff


	//   ....[221]....
        /*0c60*/ 	.word	0xffffffff


	//   ....[222]....
        /*0c64*/ 	.word	0xffffffff


	//   ....[223]....
        /*0c68*/ 	.word	0xffffffff


	//   ....[224]....
        /*0c6c*/ 	.word	0xffffffff


	//   ....[225]....
        /*0c70*/ 	.word	0xffffffff


	//   ....[226]....
        /*0c74*/ 	.word	0xffffffff


	//   ....[227]....
        /*0c78*/ 	.word	0xffffffff


	//   ....[228]....
        /*0c7c*/ 	.word	0xffffffff


	//   ....[229]....
        /*0c80*/ 	.word	0xffffffff


	//   ....[230]....
        /*0c84*/ 	.word	0xffffffff


	//   ....[231]....
        /*0c88*/ 	.word	0xffffffff


	//   ....[232]....
        /*0c8c*/ 	.word	0xffffffff


	//   ....[233]....
        /*0c90*/ 	.word	0xffffffff


	//   ....[234]....
        /*0c94*/ 	.word	0xffffffff


	//   ....[235]....
        /*0c98*/ 	.word	0xffffffff


	//   ....[236]....
        /*0c9c*/ 	.word	0xffffffff


	//   ....[237]....
        /*0ca0*/ 	.word	0xffffffff


	//   ....[238]....
        /*0ca4*/ 	.word	0xffffffff


	//   ....[239]....
        /*0ca8*/ 	.word	0xffffffff


	//   ....[240]....
        /*0cac*/ 	.word	0xffffffff


	//   ....[241]....
        /*0cb0*/ 	.word	0xffffffff


	//   ....[242]....
        /*0cb4*/ 	.word	0xffffffff


	//   ....[243]....
        /*0cb8*/ 	.word	0xffffffff


	//   ....[244]....
        /*0cbc*/ 	.word	0xffffffff


	//   ....[245]....
        /*0cc0*/ 	.word	0xffffffff


	//   ....[246]....
        /*0cc4*/ 	.word	0xffffffff


	//   ....[247]....
        /*0cc8*/ 	.word	0xffffffff


	//   ....[248]....
        /*0ccc*/ 	.word	0xffffffff


	//   ....[249]....
        /*0cd0*/ 	.word	0xffffffff


	//   ....[250]....
        /*0cd4*/ 	.word	0xffffffff


	//   ....[251]....
        /*0cd8*/ 	.word	0xffffffff


	//   ....[252]....
        /*0cdc*/ 	.word	0xffffffff


	//   ....[253]....
        /*0ce0*/ 	.word	0xffffffff


	//   ....[254]....
        /*0ce4*/ 	.word	0xffffffff


	//   ....[255]....
        /*0ce8*/ 	.word	0xffffffff


	//   ....[0]....
        /*0cec*/ 	.word	0xffffffff


	//   ....[1]....
        /*0cf0*/ 	.word	0xffffffff


	//   ....[2]....
        /*0cf4*/ 	.word	0xffffffff


	//   ....[3]....
        /*0cf8*/ 	.word	0xffffffff


	//   ....[4]....
        /*0cfc*/ 	.word	0xffffffff


	//   ....[5]....
        /*0d00*/ 	.word	0xffffffff


	//   ....[6]....
        /*0d04*/ 	.word	0xffffffff


	//   ....[7]....
        /*0d08*/ 	.word	0xffffffff


	//   ....[8]....
        /*0d0c*/ 	.word	0xffffffff


	//   ....[9]....
        /*0d10*/ 	.word	0xffffffff


	//   ....[10]....
        /*0d14*/ 	.word	0xffffffff


	//   ....[11]....
        /*0d18*/ 	.word	0xffffffff


	//   ....[12]....
        /*0d1c*/ 	.word	0xffffffff


	//   ....[13]....
        /*0d20*/ 	.word	0xffffffff


	//   ....[14]....
        /*0d24*/ 	.word	0xffffffff


	//   ....[15]....
        /*0d28*/ 	.word	0xffffffff


	//   ....[16]....
        /*0d2c*/ 	.word	0xffffffff


	//   ....[17]....
        /*0d30*/ 	.word	0xffffffff


	//   ....[18]....
        /*0d34*/ 	.word	0xffffffff


	//   ....[19]....
        /*0d38*/ 	.word	0xffffffff


	//   ....[20]....
        /*0d3c*/ 	.word	0xffffffff


	//   ....[21]....
        /*0d40*/ 	.word	0xffffffff


	//   ....[22]....
        /*0d44*/ 	.word	0xffffffff


	//   ....[23]....
        /*0d48*/ 	.word	0xffffffff


	//   ....[24]....
        /*0d4c*/ 	.word	0xffffffff


	//   ....[25]....
        /*0d50*/ 	.word	0xffffffff


	//   ....[26]....
        /*0d54*/ 	.word	0xffffffff


	//   ....[27]....
        /*0d58*/ 	.word	0xffffffff


	//   ....[28]....
        /*0d5c*/ 	.word	0xffffffff


	//   ....[29]....
        /*0d60*/ 	.word	0xffffffff


	//   ....[30]....
        /*0d64*/ 	.word	0xffffffff


	//   ....[31]....
        /*0d68*/ 	.word	0xffffffff


	//   ....[32]....
        /*0d6c*/ 	.word	0xffffffff


	//   ....[33]....
        /*0d70*/ 	.word	0xffffffff


	//   ....[34]....
        /*0d74*/ 	.word	0xffffffff


	//   ....[35]....
        /*0d78*/ 	.word	0xffffffff


	//   ....[36]....
        /*0d7c*/ 	.word	0xffffffff


	//   ....[37]....
        /*0d80*/ 	.word	0xffffffff


	//   ....[38]....
        /*0d84*/ 	.word	0xffffffff


	//   ....[39]....
        /*0d88*/ 	.word	0xffffffff


	//   ....[40]....
        /*0d8c*/ 	.word	0xffffffff


	//   ....[41]....
        /*0d90*/ 	.word	0xffffffff


	//   ....[42]....
        /*0d94*/ 	.word	0xffffffff


	//   ....[43]....
        /*0d98*/ 	.word	0xffffffff


	//   ....[44]....
        /*0d9c*/ 	.word	0xffffffff


	//   ....[45]....
        /*0da0*/ 	.word	0xffffffff


	//   ....[46]....
        /*0da4*/ 	.word	0xffffffff


	//   ....[47]....
        /*0da8*/ 	.word	0xffffffff


	//   ....[48]....
        /*0dac*/ 	.word	0xffffffff


	//   ....[49]....
        /*0db0*/ 	.word	0xffffffff


	//   ....[50]....
        /*0db4*/ 	.word	0xffffffff


	//   ....[51]....
        /*0db8*/ 	.word	0xffffffff


	//   ....[52]....
        /*0dbc*/ 	.word	0xffffffff


	//   ....[53]....
        /*0dc0*/ 	.word	0xffffffff


	//   ....[54]....
        /*0dc4*/ 	.word	0xffffffff


	//   ....[55]....
        /*0dc8*/ 	.word	0xffffffff


	//   ....[56]....
        /*0dcc*/ 	.word	0xffffffff


	//   ....[57]....
        /*0dd0*/ 	.word	0xffffffff


	//   ....[58]....
        /*0dd4*/ 	.word	0xffffffff


	//   ....[59]....
        /*0dd8*/ 	.word	0xffffffff


	//   ....[60]....
        /*0ddc*/ 	.word	0xffffffff


	//   ....[61]....
        /*0de0*/ 	.word	0xffffffff


	//   ....[62]....
        /*0de4*/ 	.word	0xffffffff


	//   ....[63]....
        /*0de8*/ 	.word	0xffffffff


	//   ....[64]....
        /*0dec*/ 	.word	0xffffffff


	//   ....[65]....
        /*0df0*/ 	.word	0xffffffff


	//   ....[66]....
        /*0df4*/ 	.word	0xffffffff


	//   ....[67]....
        /*0df8*/ 	.word	0xffffffff


	//   ....[68]....
        /*0dfc*/ 	.word	0xffffffff


	//   ....[69]....
        /*0e00*/ 	.word	0xffffffff


	//   ....[70]....
        /*0e04*/ 	.word	0xffffffff


	//   ....[71]....
        /*0e08*/ 	.word	0xffffffff


	//   ....[72]....
        /*0e0c*/ 	.word	0xffffffff


	//   ....[73]....
        /*0e10*/ 	.word	0xffffffff


	//   ....[74]....
        /*0e14*/ 	.word	0xffffffff


	//   ....[75]....
        /*0e18*/ 	.word	0xffffffff


	//   ....[76]....
        /*0e1c*/ 	.word	0xffffffff


	//   ....[77]....
        /*0e20*/ 	.word	0xffffffff


	//   ....[78]....
        /*0e24*/ 	.word	0xffffffff


	//   ....[79]....
        /*0e28*/ 	.word	0xffffffff


	//   ....[80]....
        /*0e2c*/ 	.word	0xffffffff


	//   ....[81]....
        /*0e30*/ 	.word	0xffffffff


	//   ....[82]....
        /*0e34*/ 	.word	0xffffffff


	//   ....[83]....
        /*0e38*/ 	.word	0xffffffff


	//   ....[84]....
        /*0e3c*/ 	.word	0xffffffff


	//   ....[85]....
        /*0e40*/ 	.word	0xffffffff


	//   ....[86]....
        /*0e44*/ 	.word	0xffffffff


	//   ....[87]....
        /*0e48*/ 	.word	0xffffffff


	//   ....[88]....
        /*0e4c*/ 	.word	0xffffffff


	//   ....[89]....
        /*0e50*/ 	.word	0xffffffff


	//   ....[90]....
        /*0e54*/ 	.word	0xffffffff


	//   ....[91]....
        /*0e58*/ 	.word	0xffffffff


	//   ....[92]....
        /*0e5c*/ 	.word	0xffffffff


	//   ....[93]....
        /*0e60*/ 	.word	0xffffffff


	//   ....[94]....
        /*0e64*/ 	.word	0xffffffff


	//   ....[95]....
        /*0e68*/ 	.word	0xffffffff


	//   ....[96]....
        /*0e6c*/ 	.word	0xffffffff


	//   ....[97]....
        /*0e70*/ 	.word	0xffffffff


	//   ....[98]....
        /*0e74*/ 	.word	0xffffffff


	//   ....[99]....
        /*0e78*/ 	.word	0xffffffff


	//   ....[100]....
        /*0e7c*/ 	.word	0xffffffff


	//   ....[101]....
        /*0e80*/ 	.word	0xffffffff


	//   ....[102]....
        /*0e84*/ 	.word	0xffffffff


	//   ....[103]....
        /*0e88*/ 	.word	0xffffffff


	//   ....[104]....
        /*0e8c*/ 	.word	0xffffffff


	//   ....[105]....
        /*0e90*/ 	.word	0xffffffff


	//   ....[106]....
        /*0e94*/ 	.word	0xffffffff


	//   ....[107]....
        /*0e98*/ 	.word	0xffffffff


	//   ....[108]....
        /*0e9c*/ 	.word	0xffffffff


	//   ....[109]....
        /*0ea0*/ 	.word	0xffffffff


	//   ....[110]....
        /*0ea4*/ 	.word	0xffffffff


	//   ....[111]....
        /*0ea8*/ 	.word	0xffffffff


	//   ....[112]....
        /*0eac*/ 	.word	0xffffffff


	//   ....[113]....
        /*0eb0*/ 	.word	0xffffffff


	//   ....[114]....
        /*0eb4*/ 	.word	0xffffffff


	//   ....[115]....
        /*0eb8*/ 	.word	0xffffffff


	//   ....[116]....
        /*0ebc*/ 	.word	0xffffffff


	//   ....[117]....
        /*0ec0*/ 	.word	0xffffffff


	//   ....[118]....
        /*0ec4*/ 	.word	0xffffffff


	//   ....[119]....
        /*0ec8*/ 	.word	0xffffffff


	//   ....[120]....
        /*0ecc*/ 	.word	0xffffffff


	//   ....[121]....
        /*0ed0*/ 	.word	0xffffffff


	//   ....[122]....
        /*0ed4*/ 	.word	0xffffffff


	//   ....[123]....
        /*0ed8*/ 	.word	0xffffffff


	//   ....[124]....
        /*0edc*/ 	.word	0xffffffff


	//   ....[125]....
        /*0ee0*/ 	.word	0xffffffff


	//   ....[126]....
        /*0ee4*/ 	.word	0xffffffff


	//   ....[127]....
        /*0ee8*/ 	.word	0xffffffff


	//   ....[128]....
        /*0eec*/ 	.word	0xffffffff


	//   ....[129]....
        /*0ef0*/ 	.word	0xffffffff


	//   ....[130]....
        /*0ef4*/ 	.word	0xffffffff


	//   ....[131]....
        /*0ef8*/ 	.word	0xffffffff


	//   ....[132]....
        /*0efc*/ 	.word	0xffffffff


	//   ....[133]....
        /*0f00*/ 	.word	0xffffffff


	//   ....[134]....
        /*0f04*/ 	.word	0xffffffff


	//   ....[135]....
        /*0f08*/ 	.word	0xffffffff


	//   ....[136]....
        /*0f0c*/ 	.word	0xffffffff


	//   ....[137]....
        /*0f10*/ 	.word	0xffffffff


	//   ....[138]....
        /*0f14*/ 	.word	0xffffffff


	//   ....[139]....
        /*0f18*/ 	.word	0xffffffff


	//   ....[140]....
        /*0f1c*/ 	.word	0xffffffff


	//   ....[141]....
        /*0f20*/ 	.word	0xffffffff


	//   ....[142]....
        /*0f24*/ 	.word	0xffffffff


	//   ....[143]....
        /*0f28*/ 	.word	0xffffffff


	//   ....[144]....
        /*0f2c*/ 	.word	0xffffffff


	//   ....[145]....
        /*0f30*/ 	.word	0xffffffff


	//   ....[146]....
        /*0f34*/ 	.word	0xffffffff


	//   ....[147]....
        /*0f38*/ 	.word	0xffffffff


	//   ....[148]....
        /*0f3c*/ 	.word	0xffffffff


	//   ....[149]....
        /*0f40*/ 	.word	0xffffffff


	//   ....[150]....
        /*0f44*/ 	.word	0xffffffff


	//   ....[151]....
        /*0f48*/ 	.word	0xffffffff


	//   ....[152]....
        /*0f4c*/ 	.word	0xffffffff


	//   ....[153]....
        /*0f50*/ 	.word	0xffffffff


	//   ....[154]....
        /*0f54*/ 	.word	0xffffffff


	//   ....[155]....
        /*0f58*/ 	.word	0xffffffff


	//   ....[156]....
        /*0f5c*/ 	.word	0xffffffff


	//   ....[157]....
        /*0f60*/ 	.word	0xffffffff


	//   ....[158]....
        /*0f64*/ 	.word	0xffffffff


	//   ....[159]....
        /*0f68*/ 	.word	0xffffffff


	//   ....[160]....
        /*0f6c*/ 	.word	0xffffffff


	//   ....[161]....
        /*0f70*/ 	.word	0xffffffff


	//   ....[162]....
        /*0f74*/ 	.word	0xffffffff


	//   ....[163]....
        /*0f78*/ 	.word	0xffffffff


	//   ....[164]....
        /*0f7c*/ 	.word	0xffffffff


	//   ....[165]....
        /*0f80*/ 	.word	0xffffffff


	//   ....[166]....
        /*0f84*/ 	.word	0xffffffff


	//   ....[167]....
        /*0f88*/ 	.word	0xffffffff


	//   ....[168]....
        /*0f8c*/ 	.word	0xffffffff


	//   ....[169]....
        /*0f90*/ 	.word	0xffffffff


	//   ....[170]....
        /*0f94*/ 	.word	0xffffffff


	//   ....[171]....
        /*0f98*/ 	.word	0xffffffff


	//   ....[172]....
        /*0f9c*/ 	.word	0xffffffff


	//   ....[173]....
        /*0fa0*/ 	.word	0xffffffff


	//   ....[174]....
        /*0fa4*/ 	.word	0xffffffff


	//   ....[175]....
        /*0fa8*/ 	.word	0xffffffff


	//   ....[176]....
        /*0fac*/ 	.word	0xffffffff


	//   ....[177]....
        /*0fb0*/ 	.word	0xffffffff


	//   ....[178]....
        /*0fb4*/ 	.word	0xffffffff


	//   ....[179]....
        /*0fb8*/ 	.word	0xffffffff


	//   ....[180]....
        /*0fbc*/ 	.word	0xffffffff


	//   ....[181]....
        /*0fc0*/ 	.word	0xffffffff


	//   ....[182]....
        /*0fc4*/ 	.word	0xffffffff


	//   ....[183]....
        /*0fc8*/ 	.word	0xffffffff


	//   ....[184]....
        /*0fcc*/ 	.word	0xffffffff


	//   ....[185]....
        /*0fd0*/ 	.word	0xffffffff


	//   ....[186]....
        /*0fd4*/ 	.word	0xffffffff


	//   ....[187]....
        /*0fd8*/ 	.word	0xffffffff


	//   ....[188]....
        /*0fdc*/ 	.word	0xffffffff


	//   ....[189]....
        /*0fe0*/ 	.word	0xffffffff


	//   ....[190]....
        /*0fe4*/ 	.word	0xffffffff


	//   ....[191]....
        /*0fe8*/ 	.word	0xffffffff


	//----- nvinfo : EIATTR_COOP_GROUP_INSTR_OFFSETS
	.align		4
.L_402:
        /*0fec*/ 	.byte	0x04, 0x28
        /*0fee*/ 	.short	(.L_404 - .L_403)


	//   ....[0]....
.L_403:
        /*0ff0*/ 	.word	0x000030d0


	//   ....[1]....
        /*0ff4*/ 	.word	0x000030f0


	//   ....[2]....
        /*0ff8*/ 	.word	0x00003100


	//   ....[3]....
        /*0ffc*/ 	.word	0x00003110


	//   ....[4]....
        /*1000*/ 	.word	0x00003120


	//   ....[5]....
        /*1004*/ 	.word	0x00003130


	//   ....[6]....
        /*1008*/ 	.word	0x00003140


	//   ....[7]....
        /*100c*/ 	.word	0x00003150


	//   ....[8]....
        /*1010*/ 	.word	0x00003160


	//   ....[9]....
        /*1014*/ 	.word	0x00003170


	//   ....[10]....
        /*1018*/ 	.word	0x00003180


	//   ....[11]....
        /*101c*/ 	.word	0x00003190


	//   ....[12]....
        /*1020*/ 	.word	0x000031a0


	//   ....[13]....
        /*1024*/ 	.word	0x000031b0


	//   ....[14]....
        /*1028*/ 	.word	0x000031c0


	//   ....[15]....
        /*102c*/ 	.word	0x000031d0


	//   ....[16]....
        /*1030*/ 	.word	0x000031e0


	//   ....[17]....
        /*1034*/ 	.word	0x000031f0


	//   ....[18]....
        /*1038*/ 	.word	0x00003200


	//   ....[19]....
        /*103c*/ 	.word	0x00003210


	//   ....[20]....
        /*1040*/ 	.word	0x00003220


	//   ....[21]....
        /*1044*/ 	.word	0x00003230


	//   ....[22]....
        /*1048*/ 	.word	0x00003240


	//   ....[23]....
        /*104c*/ 	.word	0x00003250


	//   ....[24]....
        /*1050*/ 	.word	0x00003260


	//   ....[25]....
        /*1054*/ 	.word	0x00003270


	//   ....[26]....
        /*1058*/ 	.word	0x00003280


	//   ....[27]....
        /*105c*/ 	.word	0x00003290


	//   ....[28]....
        /*1060*/ 	.word	0x000032a0


	//   ....[29]....
        /*1064*/ 	.word	0x000032b0


	//   ....[30]....
        /*1068*/ 	.word	0x000032c0


	//   ....[31]....
        /*106c*/ 	.word	0x000032d0


	//   ....[32]....
        /*1070*/ 	.word	0x000032e0


	//   ....[33]....
        /*1074*/ 	.word	0x000032f0


	//   ....[34]....
        /*1078*/ 	.word	0x00003320


	//   ....[35]....
        /*107c*/ 	.word	0x00003330


	//   ....[36]....
        /*1080*/ 	.word	0x00003340


	//   ....[37]....
        /*1084*/ 	.word	0x00003350


	//   ....[38]....
        /*1088*/ 	.word	0x00003370


	//   ....[39]....
        /*108c*/ 	.word	0x00003380


	//   ....[40]....
        /*1090*/ 	.word	0x00003470


	//   ....[41]....
        /*1094*/ 	.word	0x00003480


	//   ....[42]....
        /*1098*/ 	.word	0x00003490


	//   ....[43]....
        /*109c*/ 	.word	0x000034a0


	//   ....[44]....
        /*10a0*/ 	.word	0x000034b0


	//   ....[45]....
        /*10a4*/ 	.word	0x000034c0


	//   ....[46]....
        /*10a8*/ 	.word	0x000034d0


	//   ....[47]....
        /*10ac*/ 	.word	0x000034e0


	//   ....[48]....
        /*10b0*/ 	.word	0x000034f0


	//   ....[49]....
        /*10b4*/ 	.word	0x00003500


	//   ....[50]....
        /*10b8*/ 	.word	0x00003510


	//   ....[51]....
        /*10bc*/ 	.word	0x00003520


	//   ....[52]....
        /*10c0*/ 	.word	0x00003530


	//   ....[53]....
        /*10c4*/ 	.word	0x00003540


	//   ....[54]....
        /*10c8*/ 	.word	0x00003550


	//   ....[55]....
        /*10cc*/ 	.word	0x00003560


	//   ....[56]....
        /*10d0*/ 	.word	0x00003570


	//   ....[57]....
        /*10d4*/ 	.word	0x00003580


	//   ....[58]....
        /*10d8*/ 	.word	0x00003590


	//   ....[59]....
        /*10dc*/ 	.word	0x000035a0


	//   ....[60]....
        /*10e0*/ 	.word	0x000035b0


	//   ....[61]....
        /*10e4*/ 	.word	0x000035c0


	//   ....[62]....
        /*10e8*/ 	.word	0x000035d0


	//   ....[63]....
        /*10ec*/ 	.word	0x000035e0


	//   ....[64]....
        /*10f0*/ 	.word	0x000035f0


	//   ....[65]....
        /*10f4*/ 	.word	0x00003600


	//   ....[66]....
        /*10f8*/ 	.word	0x00003610


	//   ....[67]....
        /*10fc*/ 	.word	0x00003620


	//   ....[68]....
        /*1100*/ 	.word	0x00003650


	//   ....[69]....
        /*1104*/ 	.word	0x00003660


	//   ....[70]....
        /*1108*/ 	.word	0x00003670


	//   ....[71]....
        /*110c*/ 	.word	0x00003680


	//   ....[72]....
        /*1110*/ 	.word	0x000036a0


	//   ....[73]....
        /*1114*/ 	.word	0x000036b0


	//   ....[74]....
        /*1118*/ 	.word	0x000037a0


	//   ....[75]....
        /*111c*/ 	.word	0x000037b0


	//   ....[76]....
        /*1120*/ 	.word	0x000037c0


	//   ....[77]....
        /*1124*/ 	.word	0x000037d0


	//   ....[78]....
        /*1128*/ 	.word	0x000037e0


	//   ....[79]....
        /*112c*/ 	.word	0x000037f0


	//   ....[80]....
        /*1130*/ 	.word	0x00003800


	//   ....[81]....
        /*1134*/ 	.word	0x00003810


	//   ....[82]....
        /*1138*/ 	.word	0x00003820


	//   ....[83]....
        /*113c*/ 	.word	0x00003830


	//   ....[84]....
        /*1140*/ 	.word	0x00003840


	//   ....[85]....
        /*1144*/ 	.word	0x00003850


	//   ....[86]....
        /*1148*/ 	.word	0x00003860


	//   ....[87]....
        /*114c*/ 	.word	0x00003870


	//   ....[88]....
        /*1150*/ 	.word	0x00003880


	//   ....[89]....
        /*1154*/ 	.word	0x00003890


	//   ....[90]....
        /*1158*/ 	.word	0x000038a0


	//   ....[91]....
        /*115c*/ 	.word	0x000038b0


	//   ....[92]....
        /*1160*/ 	.word	0x000038c0


	//   ....[93]....
        /*1164*/ 	.word	0x000038d0


	//   ....[94]....
        /*1168*/ 	.word	0x000038e0


	//   ....[95]....
        /*116c*/ 	.word	0x000038f0


	//   ....[96]....
        /*1170*/ 	.word	0x00003900


	//   ....[97]....
        /*1174*/ 	.word	0x00003910


	//   ....[98]....
        /*1178*/ 	.word	0x00003920


	//   ....[99]....
        /*117c*/ 	.word	0x00003930


	//   ....[100]....
        /*1180*/ 	.word	0x00003940


	//   ....[101]....
        /*1184*/ 	.word	0x00003950


	//   ....[102]....
        /*1188*/ 	.word	0x00003960


	//   ....[103]....
        /*118c*/ 	.word	0x00003970


	//   ....[104]....
        /*1190*/ 	.word	0x00003980


	//   ....[105]....
        /*1194*/ 	.word	0x00003990


	//   ....[106]....
        /*1198*/ 	.word	0x000039a0


	//   ....[107]....
        /*119c*/ 	.word	0x000039b0


	//   ....[108]....
        /*11a0*/ 	.word	0x000039c0


	//   ....[109]....
        /*11a4*/ 	.word	0x000039d0


	//   ....[110]....
        /*11a8*/ 	.word	0x00003a20


	//   ....[111]....
        /*11ac*/ 	.word	0x00003a50


	//   ....[112]....
        /*11b0*/ 	.word	0x00003b80


	//   ....[113]....
        /*11b4*/ 	.word	0x00003b90


	//   ....[114]....
        /*11b8*/ 	.word	0x00003ba0


	//   ....[115]....
        /*11bc*/ 	.word	0x00003bb0


	//   ....[116]....
        /*11c0*/ 	.word	0x00003bc0


	//   ....[117]....
        /*11c4*/ 	.word	0x00003bd0


	//   ....[118]....
        /*11c8*/ 	.word	0x00003be0


	//   ....[119]....
        /*11cc*/ 	.word	0x00003bf0


	//   ....[120]....
        /*11d0*/ 	.word	0x00003c00


	//   ....[121]....
        /*11d4*/ 	.word	0x00003c10


	//   ....[122]....
        /*11d8*/ 	.word	0x00003c20


	//   ....[123]....
        /*11dc*/ 	.word	0x00003c30


	//   ....[124]....
        /*11e0*/ 	.word	0x00003c40


	//   ....[125]....
        /*11e4*/ 	.word	0x00003c50


	//   ....[126]....
        /*11e8*/ 	.word	0x00003c60


	//   ....[127]....
        /*11ec*/ 	.word	0x00003c70


	//   ....[128]....
        /*11f0*/ 	.word	0x00003c80


	//   ....[129]....
        /*11f4*/ 	.word	0x00003c90


	//   ....[130]....
        /*11f8*/ 	.word	0x00003ca0


	//   ....[131]....
        /*11fc*/ 	.word	0x00003cb0


	//   ....[132]....
        /*1200*/ 	.word	0x00003cc0


	//   ....[133]....
        /*1204*/ 	.word	0x00003cd0


	//   ....[134]....
        /*1208*/ 	.word	0x00003ce0


	//   ....[135]....
        /*120c*/ 	.word	0x00003cf0


	//   ....[136]....
        /*1210*/ 	.word	0x00003d00


	//   ....[137]....
        /*1214*/ 	.word	0x00003d10


	//   ....[138]....
        /*1218*/ 	.word	0x00003d20


	//   ....[139]....
        /*121c*/ 	.word	0x00003d30


	//   ....[140]....
        /*1220*/ 	.word	0x00003d40


	//   ....[141]....
        /*1224*/ 	.word	0x00003d50


	//   ....[142]....
        /*1228*/ 	.word	0x00003d60


	//   ....[143]....
        /*122c*/ 	.word	0x00003d70


	//   ....[144]....
        /*1230*/ 	.word	0x00003d80


	//   ....[145]....
        /*1234*/ 	.word	0x00003d90


	//   ....[146]....
        /*1238*/ 	.word	0x00003da0


	//   ....[147]....
        /*123c*/ 	.word	0x00003db0


	//   ....[148]....
        /*1240*/ 	.word	0x00003dc0


	//   ....[149]....
        /*1244*/ 	.word	0x00003dd0


	//   ....[150]....
        /*1248*/ 	.word	0x00003de0


	//   ....[151]....
        /*124c*/ 	.word	0x00003df0


	//   ....[152]....
        /*1250*/ 	.word	0x00003f70


	//   ....[153]....
        /*1254*/ 	.word	0x00003f80


	//   ....[154]....
        /*1258*/ 	.word	0x00003f90


	//   ....[155]....
        /*125c*/ 	.word	0x00003fa0


	//   ....[156]....
        /*1260*/ 	.word	0x00003fb0


	//   ....[157]....
        /*1264*/ 	.word	0x00003fc0


	//   ....[158]....
        /*1268*/ 	.word	0x00003fd0


	//   ....[159]....
        /*126c*/ 	.word	0x00003fe0


	//   ....[160]....
        /*1270*/ 	.word	0x00003ff0


	//   ....[161]....
        /*1274*/ 	.word	0x00004000


	//   ....[162]....
        /*1278*/ 	.word	0x00004010


	//   ....[163]....
        /*127c*/ 	.word	0x00004020


	//   ....[164]....
        /*1280*/ 	.word	0x00004030


	//   ....[165]....
        /*1284*/ 	.word	0x00004040


	//   ....[166]....
        /*1288*/ 	.word	0x00004050


	//   ....[167]....
        /*128c*/ 	.word	0x00004060


	//   ....[168]....
        /*1290*/ 	.word	0x00004070


	//   ....[169]....
        /*1294*/ 	.word	0x00004080


	//   ....[170]....
        /*1298*/ 	.word	0x00004090


	//   ....[171]....
        /*129c*/ 	.word	0x000040a0


	//   ....[172]....
        /*12a0*/ 	.word	0x000040b0


	//   ....[173]....
        /*12a4*/ 	.word	0x000040c0


	//   ....[174]....
        /*12a8*/ 	.word	0x000040d0


	//   ....[175]....
        /*12ac*/ 	.word	0x000040e0


	//   ....[176]....
        /*12b0*/ 	.word	0x000040f0


	//   ....[177]....
        /*12b4*/ 	.word	0x00004100


	//   ....[178]....
        /*12b8*/ 	.word	0x00004110


	//   ....[179]....
        /*12bc*/ 	.word	0x00004120


	//   ....[180]....
        /*12c0*/ 	.word	0x00004130


	//   ....[181]....
        /*12c4*/ 	.word	0x00004140


	//   ....[182]....
        /*12c8*/ 	.word	0x00004150


	//   ....[183]....
        /*12cc*/ 	.word	0x00004160


	//   ....[184]....
        /*12d0*/ 	.word	0x00004170


	//   ....[185]....
        /*12d4*/ 	.word	0x00004180


	//   ....[186]....
        /*12d8*/ 	.word	0x00004190


	//   ....[187]....
        /*12dc*/ 	.word	0x000041a0


	//   ....[188]....
        /*12e0*/ 	.word	0x000041b0


	//   ....[189]....
        /*12e4*/ 	.word	0x000041c0


	//   ....[190]....
        /*12e8*/ 	.word	0x000041d0


	//   ....[191]....
        /*12ec*/ 	.word	0x000041e0


	//   ....[192]....
        /*12f0*/ 	.word	0x00005d70


	//   ....[193]....
        /*12f4*/ 	.word	0x00005d90


	//   ....[194]....
        /*12f8*/ 	.word	0x00005da0


	//   ....[195]....
        /*12fc*/ 	.word	0x00005db0


	//   ....[196]....
        /*1300*/ 	.word	0x00005dc0


	//   ....[197]....
        /*1304*/ 	.word	0x00005dd0


	//   ....[198]....
        /*1308*/ 	.word	0x00005de0


	//   ....[199]....
        /*130c*/ 	.word	0x00005df0


	//   ....[200]....
        /*1310*/ 	.word	0x00005e00


	//   ....[201]....
        /*1314*/ 	.word	0x00005e10


	//   ....[202]....
        /*1318*/ 	.word	0x00005e20


	//   ....[203]....
        /*131c*/ 	.word	0x00005e30


	//   ....[204]....
        /*1320*/ 	.word	0x00005e40


	//   ....[205]....
        /*1324*/ 	.word	0x00005e50


	//   ....[206]....
        /*1328*/ 	.word	0x00005e60


	//   ....[207]....
        /*132c*/ 	.word	0x00005e70


	//   ....[208]....
        /*1330*/ 	.word	0x00005e80


	//   ....[209]....
        /*1334*/ 	.word	0x00005e90


	//   ....[210]....
        /*1338*/ 	.word	0x00005ea0


	//   ....[211]....
        /*133c*/ 	.word	0x00005eb0


	//   ....[212]....
        /*1340*/ 	.word	0x00005ec0


	//   ....[213]....
        /*1344*/ 	.word	0x00005ed0


	//   ....[214]....
        /*1348*/ 	.word	0x00005ee0


	//   ....[215]....
        /*134c*/ 	.word	0x00005ef0


	//   ....[216]....
        /*1350*/ 	.word	0x00005f00


	//   ....[217]....
        /*1354*/ 	.word	0x00005f10


	//   ....[218]....
        /*1358*/ 	.word	0x00005f20


	//   ....[219]....
        /*135c*/ 	.word	0x00005f30


	//   ....[220]....
        /*1360*/ 	.word	0x00005f40


	//   ....[221]....
        /*1364*/ 	.word	0x00005f50


	//   ....[222]....
        /*1368*/ 	.word	0x00005f60


	//   ....[223]....
        /*136c*/ 	.word	0x00005f70


	//   ....[224]....
        /*1370*/ 	.word	0x00005f80


	//   ....[225]....
        /*1374*/ 	.word	0x00005f90


	//   ....[226]....
        /*1378*/ 	.word	0x00005fc0


	//   ....[227]....
        /*137c*/ 	.word	0x00005fd0


	//   ....[228]....
        /*1380*/ 	.word	0x00005fe0


	//   ....[229]....
        /*1384*/ 	.word	0x00005ff0


	//   ....[230]....
        /*1388*/ 	.word	0x00006010


	//   ....[231]....
        /*138c*/ 	.word	0x00006020


	//   ....[232]....
        /*1390*/ 	.word	0x00006110


	//   ....[233]....
        /*1394*/ 	.word	0x00006120


	//   ....[234]....
        /*1398*/ 	.word	0x00006130


	//   ....[235]....
        /*139c*/ 	.word	0x00006140


	//   ....[236]....
        /*13a0*/ 	.word	0x00006150


	//   ....[237]....
        /*13a4*/ 	.word	0x00006160


	//   ....[238]....
        /*13a8*/ 	.word	0x00006170


	//   ....[239]....
        /*13ac*/ 	.word	0x00006180


	//   ....[240]....
        /*13b0*/ 	.word	0x00006190


	//   ....[241]....
        /*13b4*/ 	.word	0x000061a0


	//   ....[242]....
        /*13b8*/ 	.word	0x000061b0


	//   ....[243]....
        /*13bc*/ 	.word	0x000061c0


	//   ....[244]....
        /*13c0*/ 	.word	0x000061d0


	//   ....[245]....
        /*13c4*/ 	.word	0x000061e0


	//   ....[246]....
        /*13c8*/ 	.word	0x000061f0


	//   ....[247]....
        /*13cc*/ 	.word	0x00006200


	//   ....[248]....
        /*13d0*/ 	.word	0x00006210


	//   ....[249]....
        /*13d4*/ 	.word	0x00006220


	//   ....[250]....
        /*13d8*/ 	.word	0x00006230


	//   ....[251]....
        /*13dc*/ 	.word	0x00006240


	//   ....[252]....
        /*13e0*/ 	.word	0x00006250


	//   ....[253]....
        /*13e4*/ 	.word	0x00006260


	//   ....[254]....
        /*13e8*/ 	.word	0x00006270


	//   ....[255]....
        /*13ec*/ 	.word	0x00006280


	//   ....[0]....
        /*13f0*/ 	.word	0x00006290


	//   ....[1]....
        /*13f4*/ 	.word	0x000062a0


	//   ....[2]....
        /*13f8*/ 	.word	0x000062b0


	//   ....[3]....
        /*13fc*/ 	.word	0x000062c0


	//   ....[4]....
        /*1400*/ 	.word	0x000062f0


	//   ....[5]....
        /*1404*/ 	.word	0x00006300


	//   ....[6]....
        /*1408*/ 	.word	0x00006310


	//   ....[7]....
        /*140c*/ 	.word	0x00006320


	//   ....[8]....
        /*1410*/ 	.word	0x00006340


	//   ....[9]....
        /*1414*/ 	.word	0x00006350


	//   ....[10]....
        /*1418*/ 	.word	0x00006440


	//   ....[11]....
        /*141c*/ 	.word	0x00006450


	//   ....[12]....
        /*1420*/ 	.word	0x00006460


	//   ....[13]....
        /*1424*/ 	.word	0x00006470


	//   ....[14]....
        /*1428*/ 	.word	0x00006480


	//   ....[15]....
        /*142c*/ 	.word	0x00006490


	//   ....[16]....
        /*1430*/ 	.word	0x000064a0


	//   ....[17]....
        /*1434*/ 	.word	0x000064b0


	//   ....[18]....
        /*1438*/ 	.word	0x000064c0


	//   ....[19]....
        /*143c*/ 	.word	0x000064d0


	//   ....[20]....
        /*1440*/ 	.word	0x000064e0


	//   ....[21]....
        /*1444*/ 	.word	0x000064f0


	//   ....[22]....
        /*1448*/ 	.word	0x00006500


	//   ....[23]....
        /*144c*/ 	.word	0x00006510


	//   ....[24]....
        /*1450*/ 	.word	0x00006520


	//   ....[25]....
        /*1454*/ 	.word	0x00006530


	//   ....[26]....
        /*1458*/ 	.word	0x00006540


	//   ....[27]....
        /*145c*/ 	.word	0x00006550


	//   ....[28]....
        /*1460*/ 	.word	0x00006560


	//   ....[29]....
        /*1464*/ 	.word	0x00006570


	//   ....[30]....
        /*1468*/ 	.word	0x00006580


	//   ....[31]....
        /*146c*/ 	.word	0x00006590


	//   ....[32]....
        /*1470*/ 	.word	0x000065a0


	//   ....[33]....
        /*1474*/ 	.word	0x000065b0


	//   ....[34]....
        /*1478*/ 	.word	0x000065c0


	//   ....[35]....
        /*147c*/ 	.word	0x000065d0


	//   ....[36]....
        /*1480*/ 	.word	0x000065e0


	//   ....[37]....
        /*1484*/ 	.word	0x000065f0


	//   ....[38]....
        /*1488*/ 	.word	0x00006600


	//   ....[39]....
        /*148c*/ 	.word	0x00006610


	//   ....[40]....
        /*1490*/ 	.word	0x00006620


	//   ....[41]....
        /*1494*/ 	.word	0x00006630


	//   ....[42]....
        /*1498*/ 	.word	0x00006640


	//   ....[43]....
        /*149c*/ 	.word	0x00006650


	//   ....[44]....
        /*14a0*/ 	.word	0x00006660


	//   ....[45]....
        /*14a4*/ 	.word	0x00006670


	//   ....[46]....
        /*14a8*/ 	.word	0x000066c0


	//   ....[47]....
        /*14ac*/ 	.word	0x000066f0


	//   ....[48]....
        /*14b0*/ 	.word	0x00006820


	//   ....[49]....
        /*14b4*/ 	.word	0x00006830


	//   ....[50]....
        /*14b8*/ 	.word	0x00006840


	//   ....[51]....
        /*14bc*/ 	.word	0x00006850


	//   ....[52]....
        /*14c0*/ 	.word	0x00006860


	//   ....[53]....
        /*14c4*/ 	.word	0x00006870


	//   ....[54]....
        /*14c8*/ 	.word	0x00006880


	//   ....[55]....
        /*14cc*/ 	.word	0x00006890


	//   ....[56]....
        /*14d0*/ 	.word	0x000068a0


	//   ....[57]....
        /*14d4*/ 	.word	0x000068b0


	//   ....[58]....
        /*14d8*/ 	.word	0x000068c0


	//   ....[59]....
        /*14dc*/ 	.word	0x000068d0


	//   ....[60]....
        /*14e0*/ 	.word	0x000068e0


	//   ....[61]....
        /*14e4*/ 	.word	0x000068f0


	//   ....[62]....
        /*14e8*/ 	.word	0x00006900


	//   ....[63]....
        /*14ec*/ 	.word	0x00006910


	//   ....[64]....
        /*14f0*/ 	.word	0x00006920


	//   ....[65]....
        /*14f4*/ 	.word	0x00006930


	//   ....[66]....
        /*14f8*/ 	.word	0x00006940


	//   ....[67]....
        /*14fc*/ 	.word	0x00006950


	//   ....[68]....
        /*1500*/ 	.word	0x00006960


	//   ....[69]....
        /*1504*/ 	.word	0x00006970


	//   ....[70]....
        /*1508*/ 	.word	0x00006980


	//   ....[71]....
        /*150c*/ 	.word	0x00006990


	//   ....[72]....
        /*1510*/ 	.word	0x000069a0


	//   ....[73]....
        /*1514*/ 	.word	0x000069b0


	//   ....[74]....
        /*1518*/ 	.word	0x000069c0


	//   ....[75]....
        /*151c*/ 	.word	0x000069d0


	//   ....[76]....
        /*1520*/ 	.word	0x000069e0


	//   ....[77]....
        /*1524*/ 	.word	0x000069f0


	//   ....[78]....
        /*1528*/ 	.word	0x00006a00


	//   ....[79]....
        /*152c*/ 	.word	0x00006a10


	//   ....[80]....
        /*1530*/ 	.word	0x00006a20


	//   ....[81]....
        /*1534*/ 	.word	0x00006a30


	//   ....[82]....
        /*1538*/ 	.word	0x00006a40


	//   ....[83]....
        /*153c*/ 	.word	0x00006a50


	//   ....[84]....
        /*1540*/ 	.word	0x00006a60


	//   ....[85]....
        /*1544*/ 	.word	0x00006a70


	//   ....[86]....
        /*1548*/ 	.word	0x00006a80


	//   ....[87]....
        /*154c*/ 	.word	0x00006a90


	//   ....[88]....
        /*1550*/ 	.word	0x00006c10


	//   ....[89]....
        /*1554*/ 	.word	0x00006c20


	//   ....[90]....
        /*1558*/ 	.word	0x00006c30


	//   ....[91]....
        /*155c*/ 	.word	0x00006c40


	//   ....[92]....
        /*1560*/ 	.word	0x00006c50


	//   ....[93]....
        /*1564*/ 	.word	0x00006c60


	//   ....[94]....
        /*1568*/ 	.word	0x00006c70


	//   ....[95]....
        /*156c*/ 	.word	0x00006c80


	//   ....[96]....
        /*1570*/ 	.word	0x00006c90


	//   ....[97]....
        /*1574*/ 	.word	0x00006ca0


	//   ....[98]....
        /*1578*/ 	.word	0x00006cb0


	//   ....[99]....
        /*157c*/ 	.word	0x00006cc0


	//   ....[100]....
        /*1580*/ 	.word	0x00006cd0


	//   ....[101]....
        /*1584*/ 	.word	0x00006ce0


	//   ....[102]....
        /*1588*/ 	.word	0x00006cf0


	//   ....[103]....
        /*158c*/ 	.word	0x00006d00


	//   ....[104]....
        /*1590*/ 	.word	0x00006d10


	//   ....[105]....
        /*1594*/ 	.word	0x00006d20


	//   ....[106]....
        /*1598*/ 	.word	0x00006d30


	//   ....[107]....
        /*159c*/ 	.word	0x00006d40


	//   ....[108]....
        /*15a0*/ 	.word	0x00006d50


	//   ....[109]....
        /*15a4*/ 	.word	0x00006d60


	//   ....[110]....
        /*15a8*/ 	.word	0x00006d70


	//   ....[111]....
        /*15ac*/ 	.word	0x00006d80


	//   ....[112]....
        /*15b0*/ 	.word	0x00006d90


	//   ....[113]....
        /*15b4*/ 	.word	0x00006da0


	//   ....[114]....
        /*15b8*/ 	.word	0x00006db0


	//   ....[115]....
        /*15bc*/ 	.word	0x00006dc0


	//   ....[116]....
        /*15c0*/ 	.word	0x00006dd0


	//   ....[117]....
        /*15c4*/ 	.word	0x00006de0


	//   ....[118]....
        /*15c8*/ 	.word	0x00006df0


	//   ....[119]....
        /*15cc*/ 	.word	0x00006e00


	//   ....[120]....
        /*15d0*/ 	.word	0x00006e10


	//   ....[121]....
        /*15d4*/ 	.word	0x00006e20


	//   ....[122]....
        /*15d8*/ 	.word	0x00006e30


	//   ....[123]....
        /*15dc*/ 	.word	0x00006e40


	//   ....[124]....
        /*15e0*/ 	.word	0x00006e50


	//   ....[125]....
        /*15e4*/ 	.word	0x00006e60


	//   ....[126]....
        /*15e8*/ 	.word	0x00006e70


	//   ....[127]....
        /*15ec*/ 	.word	0x00006e80


	//   ....[128]....
        /*15f0*/ 	.word	0x00008a10


	//   ....[129]....
        /*15f4*/ 	.word	0x00008a30


	//   ....[130]....
        /*15f8*/ 	.word	0x00008a40


	//   ....[131]....
        /*15fc*/ 	.word	0x00008a50


	//   ....[132]....
        /*1600*/ 	.word	0x00008a60


	//   ....[133]....
        /*1604*/ 	.word	0x00008a70


	//   ....[134]....
        /*1608*/ 	.word	0x00008a80


	//   ....[135]....
        /*160c*/ 	.word	0x00008a90


	//   ....[136]....
        /*1610*/ 	.word	0x00008aa0


	//   ....[137]....
        /*1614*/ 	.word	0x00008ab0


	//   ....[138]....
        /*1618*/ 	.word	0x00008ac0


	//   ....[139]....
        /*161c*/ 	.word	0x00008ad0


	//   ....[140]....
        /*1620*/ 	.word	0x00008ae0


	//   ....[141]....
        /*1624*/ 	.word	0x00008af0


	//   ....[142]....
        /*1628*/ 	.word	0x00008b00


	//   ....[143]....
        /*162c*/ 	.word	0x00008b10


	//   ....[144]....
        /*1630*/ 	.word	0x00008b20


	//   ....[145]....
        /*1634*/ 	.word	0x00008b30


	//   ....[146]....
        /*1638*/ 	.word	0x00008b40


	//   ....[147]....
        /*163c*/ 	.word	0x00008b50


	//   ....[148]....
        /*1640*/ 	.word	0x00008b60


	//   ....[149]....
        /*1644*/ 	.word	0x00008b70


	//   ....[150]....
        /*1648*/ 	.word	0x00008b80


	//   ....[151]....
        /*164c*/ 	.word	0x00008b90


	//   ....[152]....
        /*1650*/ 	.word	0x00008ba0


	//   ....[153]....
        /*1654*/ 	.word	0x00008bb0


	//   ....[154]....
        /*1658*/ 	.word	0x00008bc0


	//   ....[155]....
        /*165c*/ 	.word	0x00008bd0


	//   ....[156]....
        /*1660*/ 	.word	0x00008be0


	//   ....[157]....
        /*1664*/ 	.word	0x00008bf0


	//   ....[158]....
        /*1668*/ 	.word	0x00008c00


	//   ....[159]....
        /*166c*/ 	.word	0x00008c10


	//   ....[160]....
        /*1670*/ 	.word	0x00008c20


	//   ....[161]....
        /*1674*/ 	.word	0x00008c30


	//   ....[162]....
        /*1678*/ 	.word	0x00008c60


	//   ....[163]....
        /*167c*/ 	.word	0x00008c70


	//   ....[164]....
        /*1680*/ 	.word	0x00008c80


	//   ....[165]....
        /*1684*/ 	.word	0x00008c90


	//   ....[166]....
        /*1688*/ 	.word	0x00008cb0


	//   ....[167]....
        /*168c*/ 	.word	0x00008cc0


	//   ....[168]....
        /*1690*/ 	.word	0x00008db0


	//   ....[169]....
        /*1694*/ 	.word	0x00008dc0


	//   ....[170]....
        /*1698*/ 	.word	0x00008dd0


	//   ....[171]....
        /*169c*/ 	.word	0x00008de0


	//   ....[172]....
        /*16a0*/ 	.word	0x00008df0


	//   ....[173]....
        /*16a4*/ 	.word	0x00008e00


	//   ....[174]....
        /*16a8*/ 	.word	0x00008e10


	//   ....[175]....
        /*16ac*/ 	.word	0x00008e20


	//   ....[176]....
        /*16b0*/ 	.word	0x00008e30


	//   ....[177]....
        /*16b4*/ 	.word	0x00008e40


	//   ....[178]....
        /*16b8*/ 	.word	0x00008e50


	//   ....[179]....
        /*16bc*/ 	.word	0x00008e60


	//   ....[180]....
        /*16c0*/ 	.word	0x00008e70


	//   ....[181]....
        /*16c4*/ 	.word	0x00008e80


	//   ....[182]....
        /*16c8*/ 	.word	0x00008e90


	//   ....[183]....
        /*16cc*/ 	.word	0x00008ea0


	//   ....[184]....
        /*16d0*/ 	.word	0x00008eb0


	//   ....[185]....
        /*16d4*/ 	.word	0x00008ec0


	//   ....[186]....
        /*16d8*/ 	.word	0x00008ed0


	//   ....[187]....
        /*16dc*/ 	.word	0x00008ee0


	//   ....[188]....
        /*16e0*/ 	.word	0x00008ef0


	//   ....[189]....
        /*16e4*/ 	.word	0x00008f00


	//   ....[190]....
        /*16e8*/ 	.word	0x00008f10


	//   ....[191]....
        /*16ec*/ 	.word	0x00008f20


	//   ....[192]....
        /*16f0*/ 	.word	0x00008f30


	//   ....[193]....
        /*16f4*/ 	.word	0x00008f40


	//   ....[194]....
        /*16f8*/ 	.word	0x00008f50


	//   ....[195]....
        /*16fc*/ 	.word	0x00008f60


	//   ....[196]....
        /*1700*/ 	.word	0x00008f90


	//   ....[197]....
        /*1704*/ 	.word	0x00008fa0


	//   ....[198]....
        /*1708*/ 	.word	0x00008fb0


	//   ....[199]....
        /*170c*/ 	.word	0x00008fc0


	//   ....[200]....
        /*1710*/ 	.word	0x00008fe0


	//   ....[201]....
        /*1714*/ 	.word	0x00008ff0


	//   ....[202]....
        /*1718*/ 	.word	0x000090e0


	//   ....[203]....
        /*171c*/ 	.word	0x000090f0


	//   ....[204]....
        /*1720*/ 	.word	0x00009100


	//   ....[205]....
        /*1724*/ 	.word	0x00009110


	//   ....[206]....
        /*1728*/ 	.word	0x00009120


	//   ....[207]....
        /*172c*/ 	.word	0x00009130


	//   ....[208]....
        /*1730*/ 	.word	0x00009140


	//   ....[209]....
        /*1734*/ 	.word	0x00009150


	//   ....[210]....
        /*1738*/ 	.word	0x00009160


	//   ....[211]....
        /*173c*/ 	.word	0x00009170


	//   ....[212]....
        /*1740*/ 	.word	0x00009180


	//   ....[213]....
        /*1744*/ 	.word	0x00009190


	//   ....[214]....
        /*1748*/ 	.word	0x000091a0


	//   ....[215]....
        /*174c*/ 	.word	0x000091b0


	//   ....[216]....
        /*1750*/ 	.word	0x000091c0


	//   ....[217]....
        /*1754*/ 	.word	0x000091d0


	//   ....[218]....
        /*1758*/ 	.word	0x000091e0


	//   ....[219]....
        /*175c*/ 	.word	0x000091f0


	//   ....[220]....
        /*1760*/ 	.word	0x00009200


	//   ....[221]....
        /*1764*/ 	.word	0x00009210


	//   ....[222]....
        /*1768*/ 	.word	0x00009220


	//   ....[223]....
        /*176c*/ 	.word	0x00009230


	//   ....[224]....
        /*1770*/ 	.word	0x00009240


	//   ....[225]....
        /*1774*/ 	.word	0x00009250


	//   ....[226]....
        /*1778*/ 	.word	0x00009260


	//   ....[227]....
        /*177c*/ 	.word	0x00009270


	//   ....[228]....
        /*1780*/ 	.word	0x00009280


	//   ....[229]....
        /*1784*/ 	.word	0x00009290


	//   ....[230]....
        /*1788*/ 	.word	0x000092a0


	//   ....[231]....
        /*178c*/ 	.word	0x000092b0


	//   ....[232]....
        /*1790*/ 	.word	0x000092c0


	//   ....[233]....
        /*1794*/ 	.word	0x000092d0


	//   ....[234]....
        /*1798*/ 	.word	0x000092e0


	//   ....[235]....
        /*179c*/ 	.word	0x000092f0


	//   ....[236]....
        /*17a0*/ 	.word	0x00009300


	//   ....[237]....
        /*17a4*/ 	.word	0x00009310


	//   ....[238]....
        /*17a8*/ 	.word	0x00009360


	//   ....[239]....
        /*17ac*/ 	.word	0x00009390


	//   ....[240]....
        /*17b0*/ 	.word	0x000094c0


	//   ....[241]....
        /*17b4*/ 	.word	0x000094d0


	//   ....[242]....
        /*17b8*/ 	.word	0x000094e0


	//   ....[243]....
        /*17bc*/ 	.word	0x000094f0


	//   ....[244]....
        /*17c0*/ 	.word	0x00009500


	//   ....[245]....
        /*17c4*/ 	.word	0x00009510


	//   ....[246]....
        /*17c8*/ 	.word	0x00009520


	//   ....[247]....
        /*17cc*/ 	.word	0x00009530


	//   ....[248]....
        /*17d0*/ 	.word	0x00009540


	//   ....[249]....
        /*17d4*/ 	.word	0x00009550


	//   ....[250]....
        /*17d8*/ 	.word	0x00009560


	//   ....[251]....
        /*17dc*/ 	.word	0x00009570


	//   ....[252]....
        /*17e0*/ 	.word	0x00009580


	//   ....[253]....
        /*17e4*/ 	.word	0x00009590


	//   ....[254]....
        /*17e8*/ 	.word	0x000095a0


	//   ....[255]....
        /*17ec*/ 	.word	0x000095b0


	//   ....[0]....
        /*17f0*/ 	.word	0x000095c0


	//   ....[1]....
        /*17f4*/ 	.word	0x000095d0


	//   ....[2]....
        /*17f8*/ 	.word	0x000095e0


	//   ....[3]....
        /*17fc*/ 	.word	0x000095f0


	//   ....[4]....
        /*1800*/ 	.word	0x00009600


	//   ....[5]....
        /*1804*/ 	.word	0x00009610


	//   ....[6]....
        /*1808*/ 	.word	0x00009620


	//   ....[7]....
        /*180c*/ 	.word	0x00009630


	//   ....[8]....
        /*1810*/ 	.word	0x00009640


	//   ....[9]....
        /*1814*/ 	.word	0x00009650


	//   ....[10]....
        /*1818*/ 	.word	0x00009660


	//   ....[11]....
        /*181c*/ 	.word	0x00009670


	//   ....[12]....
        /*1820*/ 	.word	0x00009680


	//   ....[13]....
        /*1824*/ 	.word	0x00009690


	//   ....[14]....
        /*1828*/ 	.word	0x000096a0


	//   ....[15]....
        /*182c*/ 	.word	0x000096b0


	//   ....[16]....
        /*1830*/ 	.word	0x000096c0


	//   ....[17]....
        /*1834*/ 	.word	0x000096d0


	//   ....[18]....
        /*1838*/ 	.word	0x000096e0


	//   ....[19]....
        /*183c*/ 	.word	0x000096f0


	//   ....[20]....
        /*1840*/ 	.word	0x00009700


	//   ....[21]....
        /*1844*/ 	.word	0x00009710


	//   ....[22]....
        /*1848*/ 	.word	0x00009720


	//   ....[23]....
        /*184c*/ 	.word	0x00009730


	//   ....[24]....
        /*1850*/ 	.word	0x000098b0


	//   ....[25]....
        /*1854*/ 	.word	0x000098c0


	//   ....[26]....
        /*1858*/ 	.word	0x000098d0


	//   ....[27]....
        /*185c*/ 	.word	0x000098e0


	//   ....[28]....
        /*1860*/ 	.word	0x000098f0


	//   ....[29]....
        /*1864*/ 	.word	0x00009900


	//   ....[30]....
        /*1868*/ 	.word	0x00009910


	//   ....[31]....
        /*186c*/ 	.word	0x00009920


	//   ....[32]....
        /*1870*/ 	.word	0x00009930


	//   ....[33]....
        /*1874*/ 	.word	0x00009940


	//   ....[34]....
        /*1878*/ 	.word	0x00009950


	//   ....[35]....
        /*187c*/ 	.word	0x00009960


	//   ....[36]....
        /*1880*/ 	.word	0x00009970


	//   ....[37]....
        /*1884*/ 	.word	0x00009980


	//   ....[38]....
        /*1888*/ 	.word	0x00009990


	//   ....[39]....
        /*188c*/ 	.word	0x000099a0


	//   ....[40]....
        /*1890*/ 	.word	0x000099b0


	//   ....[41]....
        /*1894*/ 	.word	0x000099c0


	//   ....[42]....
        /*1898*/ 	.word	0x000099d0


	//   ....[43]....
        /*189c*/ 	.word	0x000099e0


	//   ....[44]....
        /*18a0*/ 	.word	0x000099f0


	//   ....[45]....
        /*18a4*/ 	.word	0x00009a00


	//   ....[46]....
        /*18a8*/ 	.word	0x00009a10


	//   ....[47]....
        /*18ac*/ 	.word	0x00009a20


	//   ....[48]....
        /*18b0*/ 	.word	0x00009a30


	//   ....[49]....
        /*18b4*/ 	.word	0x00009a40


	//   ....[50]....
        /*18b8*/ 	.word	0x00009a50


	//   ....[51]....
        /*18bc*/ 	.word	0x00009a60


	//   ....[52]....
        /*18c0*/ 	.word	0x00009a70


	//   ....[53]....
        /*18c4*/ 	.word	0x00009a80


	//   ....[54]....
        /*18c8*/ 	.word	0x00009a90


	//   ....[55]....
        /*18cc*/ 	.word	0x00009aa0


	//   ....[56]....
        /*18d0*/ 	.word	0x00009ab0


	//   ....[57]....
        /*18d4*/ 	.word	0x00009ac0


	//   ....[58]....
        /*18d8*/ 	.word	0x00009ad0


	//   ....[59]....
        /*18dc*/ 	.word	0x00009ae0


	//   ....[60]....
        /*18e0*/ 	.word	0x00009af0


	//   ....[61]....
        /*18e4*/ 	.word	0x00009b00


	//   ....[62]....
        /*18e8*/ 	.word	0x00009b10


	//   ....[63]....
        /*18ec*/ 	.word	0x00009b20


	//   ....[64]....
        /*18f0*/ 	.word	0x0000b6b0


	//   ....[65]....
        /*18f4*/ 	.word	0x0000b6d0


	//   ....[66]....
        /*18f8*/ 	.word	0x0000b6e0


	//   ....[67]....
        /*18fc*/ 	.word	0x0000b6f0


	//   ....[68]....
        /*1900*/ 	.word	0x0000b700


	//   ....[69]....
        /*1904*/ 	.word	0x0000b710


	//   ....[70]....
        /*1908*/ 	.word	0x0000b720


	//   ....[71]....
        /*190c*/ 	.word	0x0000b730


	//   ....[72]....
        /*1910*/ 	.word	0x0000b740


	//   ....[73]....
        /*1914*/ 	.word	0x0000b750


	//   ....[74]....
        /*1918*/ 	.word	0x0000b760


	//   ....[75]....
        /*191c*/ 	.word	0x0000b770


	//   ....[76]....
        /*1920*/ 	.word	0x0000b780


	//   ....[77]....
        /*1924*/ 	.word	0x0000b790


	//   ....[78]....
        /*1928*/ 	.word	0x0000b7a0


	//   ....[79]....
        /*192c*/ 	.word	0x0000b7b0


	//   ....[80]....
        /*1930*/ 	.word	0x0000b7c0


	//   ....[81]....
        /*1934*/ 	.word	0x0000b7d0


	//   ....[82]....
        /*1938*/ 	.word	0x0000b7e0


	//   ....[83]....
        /*193c*/ 	.word	0x0000b7f0


	//   ....[84]....
        /*1940*/ 	.word	0x0000b800


	//   ....[85]....
        /*1944*/ 	.word	0x0000b810


	//   ....[86]....
        /*1948*/ 	.word	0x0000b820


	//   ....[87]....
        /*194c*/ 	.word	0x0000b830


	//   ....[88]....
        /*1950*/ 	.word	0x0000b840


	//   ....[89]....
        /*1954*/ 	.word	0x0000b850


	//   ....[90]....
        /*1958*/ 	.word	0x0000b860


	//   ....[91]....
        /*195c*/ 	.word	0x0000b870


	//   ....[92]....
        /*1960*/ 	.word	0x0000b880


	//   ....[93]....
        /*1964*/ 	.word	0x0000b890


	//   ....[94]....
        /*1968*/ 	.word	0x0000b8a0


	//   ....[95]....
        /*196c*/ 	.word	0x0000b8b0


	//   ....[96]....
        /*1970*/ 	.word	0x0000b8c0


	//   ....[97]....
        /*1974*/ 	.word	0x0000b8d0


	//   ....[98]....
        /*1978*/ 	.word	0x0000b900


	//   ....[99]....
        /*197c*/ 	.word	0x0000b910


	//   ....[100]....
        /*1980*/ 	.word	0x0000b920


	//   ....[101]....
        /*1984*/ 	.word	0x0000b930


	//   ....[102]....
        /*1988*/ 	.word	0x0000b950


	//   ....[103]....
        /*198c*/ 	.word	0x0000b960


	//   ....[104]....
        /*1990*/ 	.word	0x0000ba50


	//   ....[105]....
        /*1994*/ 	.word	0x0000ba60


	//   ....[106]....
        /*1998*/ 	.word	0x0000ba70


	//   ....[107]....
        /*199c*/ 	.word	0x0000ba80


	//   ....[108]....
        /*19a0*/ 	.word	0x0000ba90


	//   ....[109]....
        /*19a4*/ 	.word	0x0000baa0


	//   ....[110]....
        /*19a8*/ 	.word	0x0000bab0


	//   ....[111]....
        /*19ac*/ 	.word	0x0000bac0


	//   ....[112]....
        /*19b0*/ 	.word	0x0000bad0


	//   ....[113]....
        /*19b4*/ 	.word	0x0000bae0


	//   ....[114]....
        /*19b8*/ 	.word	0x0000baf0


	//   ....[115]....
        /*19bc*/ 	.word	0x0000bb00


	//   ....[116]....
        /*19c0*/ 	.word	0x0000bb10


	//   ....[117]....
        /*19c4*/ 	.word	0x0000bb20


	//   ....[118]....
        /*19c8*/ 	.word	0x0000bb30


	//   ....[119]....
        /*19cc*/ 	.word	0x0000bb40


	//   ....[120]....
        /*19d0*/ 	.word	0x0000bb50


	//   ....[121]....
        /*19d4*/ 	.word	0x0000bb60


	//   ....[122]....
        /*19d8*/ 	.word	0x0000bb70


	//   ....[123]....
        /*19dc*/ 	.word	0x0000bb80


	//   ....[124]....
        /*19e0*/ 	.word	0x0000bb90


	//   ....[125]....
        /*19e4*/ 	.word	0x0000bba0


	//   ....[126]....
        /*19e8*/ 	.word	0x0000bbb0


	//   ....[127]....
        /*19ec*/ 	.word	0x0000bbc0


	//   ....[128]....
        /*19f0*/ 	.word	0x0000bbd0


	//   ....[129]....
        /*19f4*/ 	.word	0x0000bbe0


	//   ....[130]....
        /*19f8*/ 	.word	0x0000bbf0


	//   ....[131]....
        /*19fc*/ 	.word	0x0000bc00


	//   ....[132]....
        /*1a00*/ 	.word	0x0000bc30


	//   ....[133]....
        /*1a04*/ 	.word	0x0000bc40


	//   ....[134]....
        /*1a08*/ 	.word	0x0000bc50


	//   ....[135]....
        /*1a0c*/ 	.word	0x0000bc60


	//   ....[136]....
        /*1a10*/ 	.word	0x0000bc80


	//   ....[137]....
        /*1a14*/ 	.word	0x0000bc90


	//   ....[138]....
        /*1a18*/ 	.word	0x0000bd80


	//   ....[139]....
        /*1a1c*/ 	.word	0x0000bd90


	//   ....[140]....
        /*1a20*/ 	.word	0x0000bda0


	//   ....[141]....
        /*1a24*/ 	.word	0x0000bdb0


	//   ....[142]....
        /*1a28*/ 	.word	0x0000bdc0


	//   ....[143]....
        /*1a2c*/ 	.word	0x0000bdd0


	//   ....[144]....
        /*1a30*/ 	.word	0x0000bde0


	//   ....[145]....
        /*1a34*/ 	.word	0x0000bdf0


	//   ....[146]....
        /*1a38*/ 	.word	0x0000be00


	//   ....[147]....
        /*1a3c*/ 	.word	0x0000be10


	//   ....[148]....
        /*1a40*/ 	.word	0x0000be20


	//   ....[149]....
        /*1a44*/ 	.word	0x0000be30


	//   ....[150]....
        /*1a48*/ 	.word	0x0000be40


	//   ....[151]....
        /*1a4c*/ 	.word	0x0000be50


	//   ....[152]....
        /*1a50*/ 	.word	0x0000be60


	//   ....[153]....
        /*1a54*/ 	.word	0x0000be70


	//   ....[154]....
        /*1a58*/ 	.word	0x0000be80


	//   ....[155]....
        /*1a5c*/ 	.word	0x0000be90


	//   ....[156]....
        /*1a60*/ 	.word	0x0000bea0


	//   ....[157]....
        /*1a64*/ 	.word	0x0000beb0


	//   ....[158]....
        /*1a68*/ 	.word	0x0000bec0


	//   ....[159]....
        /*1a6c*/ 	.word	0x0000bed0


	//   ....[160]....
        /*1a70*/ 	.word	0x0000bee0


	//   ....[161]....
        /*1a74*/ 	.word	0x0000bef0


	//   ....[162]....
        /*1a78*/ 	.word	0x0000bf00


	//   ....[163]....
        /*1a7c*/ 	.word	0x0000bf10


	//   ....[164]....
        /*1a80*/ 	.word	0x0000bf20


	//   ....[165]....
        /*1a84*/ 	.word	0x0000bf30


	//   ....[166]....
        /*1a88*/ 	.word	0x0000bf40


	//   ....[167]....
        /*1a8c*/ 	.word	0x0000bf50


	//   ....[168]....
        /*1a90*/ 	.word	0x0000bf60


	//   ....[169]....
        /*1a94*/ 	.word	0x0000bf70


	//   ....[170]....
        /*1a98*/ 	.word	0x0000bf80


	//   ....[171]....
        /*1a9c*/ 	.word	0x0000bf90


	//   ....[172]....
        /*1aa0*/ 	.word	0x0000bfa0


	//   ....[173]....
        /*1aa4*/ 	.word	0x0000bfb0


	//   ....[174]....
        /*1aa8*/ 	.word	0x0000c000


	//   ....[175]....
        /*1aac*/ 	.word	0x0000c030


	//   ....[176]....
        /*1ab0*/ 	.word	0x0000c160


	//   ....[177]....
        /*1ab4*/ 	.word	0x0000c170


	//   ....[178]....
        /*1ab8*/ 	.word	0x0000c180


	//   ....[179]....
        /*1abc*/ 	.word	0x0000c190


	//   ....[180]....
        /*1ac0*/ 	.word	0x0000c1a0


	//   ....[181]....
        /*1ac4*/ 	.word	0x0000c1b0


	//   ....[182]....
        /*1ac8*/ 	.word	0x0000c1c0


	//   ....[183]....
        /*1acc*/ 	.word	0x0000c1d0


	//   ....[184]....
        /*1ad0*/ 	.word	0x0000c1e0


	//   ....[185]....
        /*1ad4*/ 	.word	0x0000c1f0


	//   ....[186]....
        /*1ad8*/ 	.word	0x0000c200


	//   ....[187]....
        /*1adc*/ 	.word	0x0000c210


	//   ....[188]....
        /*1ae0*/ 	.word	0x0000c220


	//   ....[189]....
        /*1ae4*/ 	.word	0x0000c230


	//   ....[190]....
        /*1ae8*/ 	.word	0x0000c240


	//   ....[191]....
        /*1aec*/ 	.word	0x0000c250


	//   ....[192]....
        /*1af0*/ 	.word	0x0000c260


	//   ....[193]....
        /*1af4*/ 	.word	0x0000c270


	//   ....[194]....
        /*1af8*/ 	.word	0x0000c280


	//   ....[195]....
        /*1afc*/ 	.word	0x0000c290


	//   ....[196]....
        /*1b00*/ 	.word	0x0000c2a0


	//   ....[197]....
        /*1b04*/ 	.word	0x0000c2b0


	//   ....[198]....
        /*1b08*/ 	.word	0x0000c2c0


	//   ....[199]....
        /*1b0c*/ 	.word	0x0000c2d0


	//   ....[200]....
        /*1b10*/ 	.word	0x0000c2e0


	//   ....[201]....
        /*1b14*/ 	.word	0x0000c2f0


	//   ....[202]....
        /*1b18*/ 	.word	0x0000c300


	//   ....[203]....
        /*1b1c*/ 	.word	0x0000c310


	//   ....[204]....
        /*1b20*/ 	.word	0x0000c320


	//   ....[205]....
        /*1b24*/ 	.word	0x0000c330


	//   ....[206]....
        /*1b28*/ 	.word	0x0000c340


	//   ....[207]....
        /*1b2c*/ 	.word	0x0000c350


	//   ....[208]....
        /*1b30*/ 	.word	0x0000c360


	//   ....[209]....
        /*1b34*/ 	.word	0x0000c370


	//   ....[210]....
        /*1b38*/ 	.word	0x0000c380


	//   ....[211]....
        /*1b3c*/ 	.word	0x0000c390


	//   ....[212]....
        /*1b40*/ 	.word	0x0000c3a0


	//   ....[213]....
        /*1b44*/ 	.word	0x0000c3b0


	//   ....[214]....
        /*1b48*/ 	.word	0x0000c3c0


	//   ....[215]....
        /*1b4c*/ 	.word	0x0000c3d0


	//   ....[216]....
        /*1b50*/ 	.word	0x0000c550


	//   ....[217]....
        /*1b54*/ 	.word	0x0000c560


	//   ....[218]....
        /*1b58*/ 	.word	0x0000c570


	//   ....[219]....
        /*1b5c*/ 	.word	0x0000c580


	//   ....[220]....
        /*1b60*/ 	.word	0x0000c590


	//   ....[221]....
        /*1b64*/ 	.word	0x0000c5a0


	//   ....[222]....
        /*1b68*/ 	.word	0x0000c5b0


	//   ....[223]....
        /*1b6c*/ 	.word	0x0000c5c0


	//   ....[224]....
        /*1b70*/ 	.word	0x0000c5d0


	//   ....[225]....
        /*1b74*/ 	.word	0x0000c5e0


	//   ....[226]....
        /*1b78*/ 	.word	0x0000c5f0


	//   ....[227]....
        /*1b7c*/ 	.word	0x0000c600


	//   ....[228]....
        /*1b80*/ 	.word	0x0000c610


	//   ....[229]....
        /*1b84*/ 	.word	0x0000c620


	//   ....[230]....
        /*1b88*/ 	.word	0x0000c630


	//   ....[231]....
        /*1b8c*/ 	.word	0x0000c640


	//   ....[232]....
        /*1b90*/ 	.word	0x0000c650


	//   ....[233]....
        /*1b94*/ 	.word	0x0000c660


	//   ....[234]....
        /*1b98*/ 	.word	0x0000c670


	//   ....[235]....
        /*1b9c*/ 	.word	0x0000c680


	//   ....[236]....
        /*1ba0*/ 	.word	0x0000c690


	//   ....[237]....
        /*1ba4*/ 	.word	0x0000c6a0


	//   ....[238]....
        /*1ba8*/ 	.word	0x0000c6b0


	//   ....[239]....
        /*1bac*/ 	.word	0x0000c6c0


	//   ....[240]....
        /*1bb0*/ 	.word	0x0000c6d0


	//   ....[241]....
        /*1bb4*/ 	.word	0x0000c6e0


	//   ....[242]....
        /*1bb8*/ 	.word	0x0000c6f0


	//   ....[243]....
        /*1bbc*/ 	.word	0x0000c700


	//   ....[244]....
        /*1bc0*/ 	.word	0x0000c710


	//   ....[245]....
        /*1bc4*/ 	.word	0x0000c720


	//   ....[246]....
        /*1bc8*/ 	.word	0x0000c730


	//   ....[247]....
        /*1bcc*/ 	.word	0x0000c740


	//   ....[248]....
        /*1bd0*/ 	.word	0x0000c750


	//   ....[249]....
        /*1bd4*/ 	.word	0x0000c760


	//   ....[250]....
        /*1bd8*/ 	.word	0x0000c770


	//   ....[251]....
        /*1bdc*/ 	.word	0x0000c780


	//   ....[252]....
        /*1be0*/ 	.word	0x0000c790


	//   ....[253]....
        /*1be4*/ 	.word	0x0000c7a0


	//   ....[254]....
        /*1be8*/ 	.word	0x0000c7b0


	//   ....[255]....
        /*1bec*/ 	.word	0x0000c7c0


	//   ....[0]....
        /*1bf0*/ 	.word	0x0000e350


	//   ....[1]....
        /*1bf4*/ 	.word	0x0000e380


	//   ....[2]....
        /*1bf8*/ 	.word	0x0000e390


	//   ....[3]....
        /*1bfc*/ 	.word	0x0000e3a0


	//   ....[4]....
        /*1c00*/ 	.word	0x0000e3b0


	//   ....[5]....
        /*1c04*/ 	.word	0x0000e3c0


	//   ....[6]....
        /*1c08*/ 	.word	0x0000e3d0


	//   ....[7]....
        /*1c0c*/ 	.word	0x0000e3e0


	//   ....[8]....
        /*1c10*/ 	.word	0x0000e3f0


	//   ....[9]....
        /*1c14*/ 	.word	0x0000e400


	//   ....[10]....
        /*1c18*/ 	.word	0x0000e410


	//   ....[11]....
        /*1c1c*/ 	.word	0x0000e420


	//   ....[12]....
        /*1c20*/ 	.word	0x0000e430


	//   ....[13]....
        /*1c24*/ 	.word	0x0000e440


	//   ....[14]....
        /*1c28*/ 	.word	0x0000e450


	//   ....[15]....
        /*1c2c*/ 	.word	0x0000e460


	//   ....[16]....
        /*1c30*/ 	.word	0x0000e470


	//   ....[17]....
        /*1c34*/ 	.word	0x0000e480


	//   ....[18]....
        /*1c38*/ 	.word	0x0000e490


	//   ....[19]....
        /*1c3c*/ 	.word	0x0000e4a0


	//   ....[20]....
        /*1c40*/ 	.word	0x0000e4b0


	//   ....[21]....
        /*1c44*/ 	.word	0x0000e4c0


	//   ....[22]....
        /*1c48*/ 	.word	0x0000e4d0


	//   ....[23]....
        /*1c4c*/ 	.word	0x0000e4e0


	//   ....[24]....
        /*1c50*/ 	.word	0x0000e4f0


	//   ....[25]....
        /*1c54*/ 	.word	0x0000e500


	//   ....[26]....
        /*1c58*/ 	.word	0x0000e510


	//   ....[27]....
        /*1c5c*/ 	.word	0x0000e520


	//   ....[28]....
        /*1c60*/ 	.word	0x0000e530


	//   ....[29]....
        /*1c64*/ 	.word	0x0000e540


	//   ....[30]....
        /*1c68*/ 	.word	0x0000e550


	//   ....[31]....
        /*1c6c*/ 	.word	0x0000e560


	//   ....[32]....
        /*1c70*/ 	.word	0x0000e570


	//   ....[33]....
        /*1c74*/ 	.word	0x0000e580


	//   ....[34]....
        /*1c78*/ 	.word	0x0000e5b0


	//   ....[35]....
        /*1c7c*/ 	.word	0x0000e5c0


	//   ....[36]....
        /*1c80*/ 	.word	0x0000e5d0


	//   ....[37]....
        /*1c84*/ 	.word	0x0000e5e0


	//   ....[38]....
        /*1c88*/ 	.word	0x0000e600


	//   ....[39]....
        /*1c8c*/ 	.word	0x0000e610


	//   ....[40]....
        /*1c90*/ 	.word	0x0000e700


	//   ....[41]....
        /*1c94*/ 	.word	0x0000e710


	//   ....[42]....
        /*1c98*/ 	.word	0x0000e720


	//   ....[43]....
        /*1c9c*/ 	.word	0x0000e730


	//   ....[44]....
        /*1ca0*/ 	.word	0x0000e740


	//   ....[45]....
        /*1ca4*/ 	.word	0x0000e750


	//   ....[46]....
        /*1ca8*/ 	.word	0x0000e760


	//   ....[47]....
        /*1cac*/ 	.word	0x0000e770


	//   ....[48]....
        /*1cb0*/ 	.word	0x0000e780


	//   ....[49]....
        /*1cb4*/ 	.word	0x0000e790


	//   ....[50]....
        /*1cb8*/ 	.word	0x0000e7a0


	//   ....[51]....
        /*1cbc*/ 	.word	0x0000e7b0


	//   ....[52]....
        /*1cc0*/ 	.word	0x0000e7c0


	//   ....[53]....
        /*1cc4*/ 	.word	0x0000e7d0


	//   ....[54]....
        /*1cc8*/ 	.word	0x0000e7e0


	//   ....[55]....
        /*1ccc*/ 	.word	0x0000e7f0


	//   ....[56]....
        /*1cd0*/ 	.word	0x0000e800


	//   ....[57]....
        /*1cd4*/ 	.word	0x0000e810


	//   ....[58]....
        /*1cd8*/ 	.word	0x0000e820


	//   ....[59]....
        /*1cdc*/ 	.word	0x0000e830


	//   ....[60]....
        /*1ce0*/ 	.word	0x0000e840


	//   ....[61]....
        /*1ce4*/ 	.word	0x0000e850


	//   ....[62]....
        /*1ce8*/ 	.word	0x0000e860


	//   ....[63]....
        /*1cec*/ 	.word	0x0000e870


	//   ....[64]....
        /*1cf0*/ 	.word	0x0000e880


	//   ....[65]....
        /*1cf4*/ 	.word	0x0000e890


	//   ....[66]....
        /*1cf8*/ 	.word	0x0000e8a0


	//   ....[67]....
        /*1cfc*/ 	.word	0x0000e8b0


	//   ....[68]....
        /*1d00*/ 	.word	0x0000e8e0


	//   ....[69]....
        /*1d04*/ 	.word	0x0000e8f0


	//   ....[70]....
        /*1d08*/ 	.word	0x0000e900


	//   ....[71]....
        /*1d0c*/ 	.word	0x0000e910


	//   ....[72]....
        /*1d10*/ 	.word	0x0000e930


	//   ....[73]....
        /*1d14*/ 	.word	0x0000e940


	//   ....[74]....
        /*1d18*/ 	.word	0x0000ea30


	//   ....[75]....
        /*1d1c*/ 	.word	0x0000ea40


	//   ....[76]....
        /*1d20*/ 	.word	0x0000ea50


	//   ....[77]....
        /*1d24*/ 	.word	0x0000ea60


	//   ....[78]....
        /*1d28*/ 	.word	0x0000ea70


	//   ....[79]....
        /*1d2c*/ 	.word	0x0000ea80


	//   ....[80]....
        /*1d30*/ 	.word	0x0000ea90


	//   ....[81]....
        /*1d34*/ 	.word	0x0000eaa0


	//   ....[82]....
        /*1d38*/ 	.word	0x0000eab0


	//   ....[83]....
        /*1d3c*/ 	.word	0x0000eac0


	//   ....[84]....
        /*1d40*/ 	.word	0x0000ead0


	//   ....[85]....
        /*1d44*/ 	.word	0x0000eae0


	//   ....[86]....
        /*1d48*/ 	.word	0x0000eaf0


	//   ....[87]....
        /*1d4c*/ 	.word	0x0000eb00


	//   ....[88]....
        /*1d50*/ 	.word	0x0000eb10


	//   ....[89]....
        /*1d54*/ 	.word	0x0000eb20


	//   ....[90]....
        /*1d58*/ 	.word	0x0000eb30


	//   ....[91]....
        /*1d5c*/ 	.word	0x0000eb40


	//   ....[92]....
        /*1d60*/ 	.word	0x0000eb50


	//   ....[93]....
        /*1d64*/ 	.word	0x0000eb60


	//   ....[94]....
        /*1d68*/ 	.word	0x0000eb70


	//   ....[95]....
        /*1d6c*/ 	.word	0x0000eb80


	//   ....[96]....
        /*1d70*/ 	.word	0x0000eb90


	//   ....[97]....
        /*1d74*/ 	.word	0x0000eba0


	//   ....[98]....
        /*1d78*/ 	.word	0x0000ebb0


	//   ....[99]....
        /*1d7c*/ 	.word	0x0000ebc0


	//   ....[100]....
        /*1d80*/ 	.word	0x0000ebd0


	//   ....[101]....
        /*1d84*/ 	.word	0x0000ebe0


	//   ....[102]....
        /*1d88*/ 	.word	0x0000ebf0


	//   ....[103]....
        /*1d8c*/ 	.word	0x0000ec00


	//   ....[104]....
        /*1d90*/ 	.word	0x0000ec10


	//   ....[105]....
        /*1d94*/ 	.word	0x0000ec20


	//   ....[106]....
        /*1d98*/ 	.word	0x0000ec30


	//   ....[107]....
        /*1d9c*/ 	.word	0x0000ec40


	//   ....[108]....
        /*1da0*/ 	.word	0x0000ec50


	//   ....[109]....
        /*1da4*/ 	.word	0x0000ec60


	//   ....[110]....
        /*1da8*/ 	.word	0x0000ecb0


	//   ....[111]....
        /*1dac*/ 	.word	0x0000ece0


	//   ....[112]....
        /*1db0*/ 	.word	0x0000ee10


	//   ....[113]....
        /*1db4*/ 	.word	0x0000ee20


	//   ....[114]....
        /*1db8*/ 	.word	0x0000ee30


	//   ....[115]....
        /*1dbc*/ 	.word	0x0000ee40


	//   ....[116]....
        /*1dc0*/ 	.word	0x0000ee50


	//   ....[117]....
        /*1dc4*/ 	.word	0x0000ee60


	//   ....[118]....
        /*1dc8*/ 	.word	0x0000ee70


	//   ....[119]....
        /*1dcc*/ 	.word	0x0000ee80


	//   ....[120]....
        /*1dd0*/ 	.word	0x0000ee90


	//   ....[121]....
        /*1dd4*/ 	.word	0x0000eea0


	//   ....[122]....
        /*1dd8*/ 	.word	0x0000eeb0


	//   ....[123]....
        /*1ddc*/ 	.word	0x0000eec0


	//   ....[124]....
        /*1de0*/ 	.word	0x0000eed0


	//   ....[125]....
        /*1de4*/ 	.word	0x0000eee0


	//   ....[126]....
        /*1de8*/ 	.word	0x0000eef0


	//   ....[127]....
        /*1dec*/ 	.word	0x0000ef00


	//   ....[128]....
        /*1df0*/ 	.word	0x0000ef10


	//   ....[129]....
        /*1df4*/ 	.word	0x0000ef20


	//   ....[130]....
        /*1df8*/ 	.word	0x0000ef30


	//   ....[131]....
        /*1dfc*/ 	.word	0x0000ef40


	//   ....[132]....
        /*1e00*/ 	.word	0x0000ef50


	//   ....[133]....
        /*1e04*/ 	.word	0x0000ef60


	//   ....[134]....
        /*1e08*/ 	.word	0x0000ef70


	//   ....[135]....
        /*1e0c*/ 	.word	0x0000ef80


	//   ....[136]....
        /*1e10*/ 	.word	0x0000ef90


	//   ....[137]....
        /*1e14*/ 	.word	0x0000efa0


	//   ....[138]....
        /*1e18*/ 	.word	0x0000efb0


	//   ....[139]....
        /*1e1c*/ 	.word	0x0000efc0


	//   ....[140]....
        /*1e20*/ 	.word	0x0000efd0


	//   ....[141]....
        /*1e24*/ 	.word	0x0000efe0


	//   ....[142]....
        /*1e28*/ 	.word	0x0000eff0


	//   ....[143]....
        /*1e2c*/ 	.word	0x0000f000


	//   ....[144]....
        /*1e30*/ 	.word	0x0000f010


	//   ....[145]....
        /*1e34*/ 	.word	0x0000f020


	//   ....[146]....
        /*1e38*/ 	.word	0x0000f030


	//   ....[147]....
        /*1e3c*/ 	.word	0x0000f040


	//   ....[148]....
        /*1e40*/ 	.word	0x0000f050


	//   ....[149]....
        /*1e44*/ 	.word	0x0000f060


	//   ....[150]....
        /*1e48*/ 	.word	0x0000f070


	//   ....[151]....
        /*1e4c*/ 	.word	0x0000f080


	//   ....[152]....
        /*1e50*/ 	.word	0x0000f200


	//   ....[153]....
        /*1e54*/ 	.word	0x0000f210


	//   ....[154]....
        /*1e58*/ 	.word	0x0000f220


	//   ....[155]....
        /*1e5c*/ 	.word	0x0000f230


	//   ....[156]....
        /*1e60*/ 	.word	0x0000f240


	//   ....[157]....
        /*1e64*/ 	.word	0x0000f250


	//   ....[158]....
        /*1e68*/ 	.word	0x0000f260


	//   ....[159]....
        /*1e6c*/ 	.word	0x0000f270


	//   ....[160]....
        /*1e70*/ 	.word	0x0000f280


	//   ....[161]....
        /*1e74*/ 	.word	0x0000f290


	//   ....[162]....
        /*1e78*/ 	.word	0x0000f2a0


	//   ....[163]....
        /*1e7c*/ 	.word	0x0000f2b0


	//   ....[164]....
        /*1e80*/ 	.word	0x0000f2c0


	//   ....[165]....
        /*1e84*/ 	.word	0x0000f2d0


	//   ....[166]....
        /*1e88*/ 	.word	0x0000f2e0


	//   ....[167]....
        /*1e8c*/ 	.word	0x0000f2f0


	//   ....[168]....
        /*1e90*/ 	.word	0x0000f300


	//   ....[169]....
        /*1e94*/ 	.word	0x0000f310


	//   ....[170]....
        /*1e98*/ 	.word	0x0000f320


	//   ....[171]....
        /*1e9c*/ 	.word	0x0000f330


	//   ....[172]....
        /*1ea0*/ 	.word	0x0000f340


	//   ....[173]....
        /*1ea4*/ 	.word	0x0000f350


	//   ....[174]....
        /*1ea8*/ 	.word	0x0000f360


	//   ....[175]....
        /*1eac*/ 	.word	0x0000f370


	//   ....[176]....
        /*1eb0*/ 	.word	0x0000f380


	//   ....[177]....
        /*1eb4*/ 	.word	0x0000f390


	//   ....[178]....
        /*1eb8*/ 	.word	0x0000f3a0


	//   ....[179]....
        /*1ebc*/ 	.word	0x0000f3b0


	//   ....[180]....
        /*1ec0*/ 	.word	0x0000f3c0


	//   ....[181]....
        /*1ec4*/ 	.word	0x0000f3d0


	//   ....[182]....
        /*1ec8*/ 	.word	0x0000f3e0


	//   ....[183]....
        /*1ecc*/ 	.word	0x0000f3f0


	//   ....[184]....
        /*1ed0*/ 	.word	0x0000f400


	//   ....[185]....
        /*1ed4*/ 	.word	0x0000f410


	//   ....[186]....
        /*1ed8*/ 	.word	0x0000f420


	//   ....[187]....
        /*1edc*/ 	.word	0x0000f430


	//   ....[188]....
        /*1ee0*/ 	.word	0x0000f440


	//   ....[189]....
        /*1ee4*/ 	.word	0x0000f450


	//   ....[190]....
        /*1ee8*/ 	.word	0x0000f460


	//   ....[191]....
        /*1eec*/ 	.word	0x0000f470


	//----- nvinfo : EIATTR_VRC_CTA_INIT_COUNT
	.align		4
.L_404:
        /*1ef0*/ 	.byte	0x02, 0x4a
	.zero		1
	.zero		1


	//----- nvinfo : EIATTR_EXIT_INSTR_OFFSETS
	.align		4
        /*1ef4*/ 	.byte	0x04, 0x1c
        /*1ef6*/ 	.short	(.L_406 - .L_405)


	//   ....[0]....
.L_405:
        /*1ef8*/ 	.word	0x000002b0


	//   ....[1]....
        /*1efc*/ 	.word	0x00015520


	//   ....[2]....
        /*1f00*/ 	.word	0x000155c0


	//   ....[3]....
        /*1f04*/ 	.word	0x000155f0


	//   ....[4]....
        /*1f08*/ 	.word	0x00015650


	//----- nvinfo : EIATTR_MAX_THREADS
	.align		4
.L_406:
        /*1f0c*/ 	.byte	0x04, 0x05
        /*1f0e*/ 	.short	(.L_408 - .L_407)
.L_407:
        /*1f10*/ 	.word	0x00000020
        /*1f14*/ 	.word	0x00000001
        /*1f18*/ 	.word	0x00000001


	//----- nvinfo : EIATTR_CRS_STACK_SIZE
	.align		4
.L_408:
        /*1f1c*/ 	.byte	0x04, 0x1e
        /*1f1e*/ 	.short	(.L_410 - .L_409)
.L_409:
        /*1f20*/ 	.word	0x00000000


	//----- nvinfo : EIATTR_CBANK_PARAM_SIZE
	.align		4
.L_410:
        /*1f24*/ 	.byte	0x03, 0x19
        /*1f26*/ 	.short	0x00d2


	//----- nvinfo : EIATTR_PARAM_CBANK
	.align		4
        /*1f28*/ 	.byte	0x04, 0x0a
        /*1f2a*/ 	.short	(.L_412 - .L_411)
	.align		4
.L_411:
        /*1f2c*/ 	.word	index@(.nv.constant0._ZN17fastertransformer17batch_topk_kernelI6__halfLi128ELi32EEEvPKiPKT_PiPfS8_PKbS3_NS_14BeamHypothesesEiiifS4_)
        /*1f30*/ 	.short	0x0380
        /*1f32*/ 	.short	0x00d2


	//----- nvinfo : EIATTR_SW_WAR
	.align		4
.L_412:
        /*1f34*/ 	.byte	0x04, 0x36
        /*1f36*/ 	.short	(.L_414 - .L_413)
.L_413:
        /*1f38*/ 	.word	0x00000008
.L_414:


//--------------------- .nv.info._ZN17fastertransformer38beam_online_softmax_topk_stage2_kernelI6__halfLi128ELi128EEEvPKfS3_PiPT_ii --------------------------
	.section	.nv.info._ZN17fastertransformer38beam_online_softmax_topk_stage2_kernelI6__halfLi128ELi128EEEvPKfS3_PiPT_ii,"",@"SHT_CUDA_INFO"
	.sectionflags	@""
	.align	4


	//----- nvinfo : EIATTR_CUDA_API_VERSION
	.align		4
        /*0000*/ 	.byte	0x04, 0x37
        /*0002*/ 	.short	(.L_416 - .L_415)
.L_415:
        /*0004*/ 	.word	0x00000082


	//----- nvinfo : EIATTR_KPARAM_INFO
	.align		4
.L_416:
        /*0008*/ 	.byte	0x04, 0x17
        /*000a*/ 	.short	(.L_418 - .L_417)
.L_417:
        /*000c*/ 	.word	0x00000000
        /*0010*/ 	.short	0x0005
        /*0012*/ 	.short	0x0024
        /*0014*/ 	.byte	0x00, 0xf0, 0x11, 0x00


	//----- nvinfo : EIATTR_KPARAM_INFO
	.align		4
.L_418:
        /*0018*/ 	.byte	0x04, 0x17
        /*001a*/ 	.short	(.L_420 - .L_419)
.L_419:
        /*001c*/ 	.word	0x00000000
        /*0020*/ 	.short	0x0004
        /*0022*/ 	.short	0x0020
        /*0024*/ 	.byte	0x00, 0xf0, 0x11, 0x00


	//----- nvinfo : EIATTR_KPARAM_INFO
	.align		4
.L_420:
        /*0028*/ 	.byte	0x04, 0x17
        /*002a*/ 	.short	(.L_422 - .L_421)
.L_421:
        /*002c*/ 	.word	0x00000000
        /*0030*/ 	.short	0x0003
        /*0032*/ 	.short	0x0018
        /*0034*/ 	.byte	0x00, 0xf5, 0x21, 0x00


	//----- nvinfo : EIATTR_KPARAM_INFO
	.align		4
.L_422:
        /*0038*/ 	.byte	0x04, 0x17
        /*003a*/ 	.short	(.L_424 - .L_423)
.L_423:
        /*003c*/ 	.word	0x00000000
        /*0040*/ 	.short	0x0002
        /*0042*/ 	.short	0x0010
        /*0044*/ 	.byte	0x00, 0xf5, 0x21, 0x00


	//----- nvinfo : EIATTR_KPARAM_INFO
	.align		4
.L_424:
        /*0048*/ 	.byte	0x04, 0x17
        /*004a*/ 	.short	(.L_426 - .L_425)
.L_425:
        /*004c*/ 	.word	0x00000000
        /*0050*/ 	.short	0x0001
        /*0052*/ 	.short	0x0008
        /*0054*/ 	.byte	0x00, 0xf5, 0x21, 0x00


	//----- nvinfo : EIATTR_KPARAM_INFO
	.align		4
.L_426:
        /*0058*/ 	.byte	0x04, 0x17
        /*005a*/ 	.short	(.L_428 - .L_427)
.L_427:
        /*005c*/ 	.word	0x00000000
        /*0060*/ 	.short	0x0000
        /*0062*/ 	.short	0x0000
        /*0064*/ 	.byte	0x00, 0xf5, 0x21, 0x00


	//----- nvinfo : EIATTR_SPARSE_MMA_MASK
	.align		4
.L_428:
        /*0068*/ 	.byte	0x03, 0x50
        /*006a*/ 	.short	0x0000


	//----- nvinfo : EIATTR_MAXREG_COUNT
	.align		4
        /*006c*/ 	.byte	0x03, 0x1b
        /*006e*/ 	.short	0x00ff


	//----- nvinfo : EIATTR_NUM_BARRIERS
	.align		4
        /*0070*/ 	.byte	0x02, 0x4c
        /*0072*/ 	.byte	0x01
	.zero		1


	//----- nvinfo : EIATTR_MERCURY_ISA_VERSION
	.align		4
        /*0074*/ 	.byte	0x03, 0x5f
        /*0076*/ 	.short	0x0101


	//----- nvinfo : EIATTR_COOP_GROUP_MASK_REGIDS
	.align		4
        /*0078*/ 	.byte	0x04, 0x29
        /*007a*/ 	.short	(.L_430 - .L_429)


	//   ....[0]....
.L_429:
        /*007c*/ 	.word	0xffffffff


	//   ....[1]....
        /*0080*/ 	.word	0xffffffff


	//   ....[2]....
        /*0084*/ 	.word	0xffffffff


	//   ....[3]....
        /*0088*/ 	.word	0xffffffff


	//   ....[4]....
        /*008c*/ 	.word	0xffffffff


	//   ....[5]....
        /*0090*/ 	.word	0xffffffff


	//   ....[6]....
        /*0094*/ 	.word	0xffffffff


	//   ....[7]....
        /*0098*/ 	.word	0xffffffff


	//   ....[8]....
        /*009c*/ 	.word	0xffffffff


	//   ....[9]....
        /*00a0*/ 	.word	0xffffffff


	//   ....[10]....
        /*00a4*/ 	.word	0xffffffff


	//   ....[11]....
        /*00a8*/ 	.word	0xffffffff


	//   ....[12]....
        /*00ac*/ 	.word	0xffffffff


	//   ....[13]....
        /*00b0*/ 	.word	0xffffffff


	//   ....[14]....
        /*00b4*/ 	.word	0xffffffff


	//   ....[15]....
        /*00b8*/ 	.word	0xffffffff


	//   ....[16]....
        /*00bc*/ 	.word	0xffffffff


	//   ....[17]....
        /*00c0*/ 	.word	0xffffffff


	//   ....[18]....
        /*00c4*/ 	.word	0xffffffff


	//   ....[19]....
        /*00c8*/ 	.word	0xffffffff


	//   ....[20]....
        /*00cc*/ 	.word	0xffffffff


	//   ....[21]....
        /*00d0*/ 	.word	0xffffffff


	//   ....[22]....
        /*00d4*/ 	.word	0xffffffff


	//   ....[23]....
        /*00d8*/ 	.word	0xffffffff


	//   ....[24]....
        /*00dc*/ 	.word	0xffffffff


	//   ....[25]....
        /*00e0*/ 	.word	0xffffffff


	//   ....[26]....
        /*00e4*/ 	.word	0xffffffff


	//   ....[27]....
        /*00e8*/ 	.word	0xffffffff


	//   ....[28]....
        /*00ec*/ 	.word	0xffffffff


	//   ....[29]....
        /*00f0*/ 	.word	0xffffffff


	//   ....[30]....
        /*00f4*/ 	.word	0xffffffff


	//   ....[31]....
        /*00f8*/ 	.word	0xffffffff


	//   ....[32]....
        /*00fc*/ 	.word	0xffffffff


	//   ....[33]....
        /*0100*/ 	.word	0xffffffff


	//   ....[34]....
        /*0104*/ 	.word	0xffffffff


	//   ....[35]....
        /*0108*/ 	.word	0xffffffff


	//   ....[36]....
        /*010c*/ 	.word	0xffffffff


	//   ....[37]....
        /*0110*/ 	.word	0xffffffff


	//   ....[38]....
        /*0114*/ 	.word	0xffffffff


	//   ....[39]....
        /*0118*/ 	.word	0xffffffff


	//   ....[40]....
        /*011c*/ 	.word	0xffffffff


	//   ....[41]....
        /*0120*/ 	.word	0xffffffff


	//   ....[42]....
        /*0124*/ 	.word	0xffffffff


	//   ....[43]....
        /*0128*/ 	.word	0xffffffff


	//   ....[44]....
        /*012c*/ 	.word	0xffffffff


	//   ....[45]....
        /*0130*/ 	.word	0xffffffff


	//   ....[46]....
        /*0134*/ 	.word	0xffffffff


	//   ....[47]....
        /*0138*/ 	.word	0xffffffff


	//   ....[48]....
        /*013c*/ 	.word	0xffffffff


	//   ....[49]....
        /*0140*/ 	.word	0xffffffff


	//   ....[50]....
        /*0144*/ 	.word	0xffffffff


	//   ....[51]....
        /*0148*/ 	.word	0xffffffff


	//   ....[52]....
        /*014c*/ 	.word	0xffffffff


	//   ....[53]....
        /*0150*/ 	.word	0xffffffff


	//   ....[54]....
        /*0154*/ 	.word	0xffffffff


	//   ....[55]....
        /*0158*/ 	.word	0xffffffff


	//   ....[56]....
        /*015c*/ 	.word	0xffffffff


	//   ....[57]....
        /*0160*/ 	.word	0xffffffff


	//   ....[58]....
        /*0164*/ 	.word	0xffffffff


	//   ....[59]....
        /*0168*/ 	.word	0xffffffff


	//   ....[60]....
        /*016c*/ 	.word	0xffffffff


	//   ....[61]....
        /*0170*/ 	.word	0xffffffff


	//   ....[62]....
        /*0174*/ 	.word	0xffffffff


	//   ....[63]....
        /*0178*/ 	.word	0xffffffff


	//   ....[64]....
        /*017c*/ 	.word	0xffffffff


	//   ....[65]....
        /*0180*/ 	.word	0xffffffff


	//   ....[66]....
        /*0184*/ 	.word	0xffffffff


	//   ....[67]....
        /*0188*/ 	.word	0xffffffff


	//   ....[68]....
        /*018c*/ 	.word	0xffffffff


	//   ....[69]....
        /*0190*/ 	.word	0xffffffff


	//   ....[70]....
        /*0194*/ 	.word	0xffffffff


	//   ....[71]....
        /*0198*/ 	.word	0xffffffff


	//   ....[72]....
        /*019c*/ 	.word	0xffffffff


	//   ....[73]....
        /*01a0*/ 	.word	0xffffffff


	//   ....[74]....
        /*01a4*/ 	.word	0xffffffff


	//   ....[75]....
        /*01a8*/ 	.word	0xffffffff


	//   ....[76]....
        /*01ac*/ 	.word	0xffffffff


	//   ....[77]....
        /*01b0*/ 	.word	0xffffffff


	//   ....[78]....
        /*01b4*/ 	.word	0xffffffff


	//   ....[79]....
        /*01b8*/ 	.word	0xffffffff


	//   ....[80]....
        /*01bc*/ 	.word	0xffffffff


	//   ....[81]....
        /*01c0*/ 	.word	0xffffffff


	//   ....[82]....
        /*01c4*/ 	.word	0xffffffff


	//   ....[83]....
        /*01c8*/ 	.word	0xffffffff


	//   ....[84]....
        /*01cc*/ 	.word	0xffffffff


	//   ....[85]....
        /*01d0*/ 	.word	0xffffffff


	//   ....[86]....
        /*01d4*/ 	.word	0xffffffff


	//   ....[87]....
        /*01d8*/ 	.word	0xffffffff


	//   ....[88]....
        /*01dc*/ 	.word	0xffffffff


	//   ....[89]....
        /*01e0*/ 	.word	0xffffffff


	//   ....[90]....
        /*01e4*/ 	.word	0xffffffff


	//   ....[91]....
        /*01e8*/ 	.word	0xffffffff


	//   ....[92]....
        /*01ec*/ 	.word	0xffffffff


	//   ....[93]....
        /*01f0*/ 	.word	0xffffffff


	//   ....[94]....
        /*01f4*/ 	.word	0xffffffff


	//   ....[95]....
        /*01f8*/ 	.word	0xffffffff


	//   ....[96]....
        /*01fc*/ 	.word	0xffffffff


	//   ....[97]....
        /*0200*/ 	.word	0xffffffff


	//   ....[98]....
        /*0204*/ 	.word	0xffffffff


	//   ....[99]....
        /*0208*/ 	.word	0xffffffff


	//   ....[100]....
        /*020c*/ 	.word	0xffffffff


	//   ....[101]....
        /*0210*/ 	.word	0xffffffff


	//   ....[102]....
        /*0214*/ 	.word	0xffffffff


	//   ....[103]....
        /*0218*/ 	.word	0xffffffff


	//   ....[104]....
        /*021c*/ 	.word	0xffffffff


	//   ....[105]....
        /*0220*/ 	.word	0xffffffff


	//   ....[106]....
        /*0224*/ 	.word	0xffffffff


	//   ....[107]....
        /*0228*/ 	.word	0xffffffff


	//   ....[108]....
        /*022c*/ 	.word	0xffffffff


	//   ....[109]....
        /*0230*/ 	.word	0xffffffff


	//   ....[110]....
        /*0234*/ 	.word	0xffffffff


	//   ....[111]....
        /*0238*/ 	.word	0xffffffff


	//   ....[112]....
        /*023c*/ 	.word	0xffffffff


	//   ....[113]....
        /*0240*/ 	.word	0xffffffff


	//   ....[114]....
        /*0244*/ 	.word	0xffffffff


	//   ....[115]....
        /*0248*/ 	.word	0xffffffff


	//   ....[116]....
        /*024c*/ 	.word	0xffffffff


	//   ....[117]....
        /*0250*/ 	.word	0xffffffff


	//   ....[118]....
        /*0254*/ 	.word	0xffffffff


	//   ....[119]....
        /*0258*/ 	.word	0xffffffff


	//   ....[120]....
        /*025c*/ 	.word	0xffffffff


	//   ....[121]....
        /*0260*/ 	.word	0xffffffff


	//   ....[122]....
        /*0264*/ 	.word	0xffffffff


	//   ....[123]....
        /*0268*/ 	.word	0xffffffff


	//   ....[124]....
        /*026c*/ 	.word	0xffffffff


	//   ....[125]....
        /*0270*/ 	.word	0xffffffff


	//   ....[126]....
        /*0274*/ 	.word	0xffffffff


	//   ....[127]....
        /*0278*/ 	.word	0xffffffff


	//   ....[128]....
        /*027c*/ 	.word	0xffffffff


	//   ....[129]....
        /*0280*/ 	.word	0xffffffff


	//   ....[130]....
        /*0284*/ 	.word	0xffffffff


	//   ....[131]....
        /*0288*/ 	.word	0xffffffff


	//   ....[132]....
        /*028c*/ 	.word	0xffffffff


	//   ....[133]....
        /*0290*/ 	.word	0xffffffff


	//   ....[134]....
        /*0294*/ 	.word	0xffffffff


	//   ....[135]....
        /*0298*/ 	.word	0xffffffff


	//   ....[136]....
        /*029c*/ 	.word	0xffffffff


	//   ....[137]....
        /*02a0*/ 	.word	0xffffffff


	//   ....[138]....
        /*02a4*/ 	.word	0xffffffff


	//   ....[139]....
        /*02a8*/ 	.word	0xffffffff


	//   ....[140]....
        /*02ac*/ 	.word	0xffffffff


	//   ....[141]....
        /*02b0*/ 	.word	0xffffffff


	//   ....[142]....
        /*02b4*/ 	.word	0xffffffff


	//   ....[143]....
        /*02b8*/ 	.word	0xffffffff


	//   ....[144]....
        /*02bc*/ 	.word	0xffffffff


	//   ....[145]....
        /*02c0*/ 	.word	0xffffffff


	//   ....[146]....
        /*02c4*/ 	.word	0xffffffff


	//   ....[147]....
        /*02c8*/ 	.word	0xffffffff


	//   ....[148]....
        /*02cc*/ 	.word	0xffffffff


	//   ....[149]....
        /*02d0*/ 	.word	0xffffffff


	//   ....[150]....
        /*02d4*/ 	.word	0xffffffff


	//   ....[151]....
        /*02d8*/ 	.word	0xffffffff


	//   ....[152]....
        /*02dc*/ 	.word	0xffffffff


	//   ....[153]....
        /*02e0*/ 	.word	0xffffffff


	//   ....[154]....
        /*02e4*/ 	.word	0xffffffff


	//   ....[155]....
        /*02e8*/ 	.word	0xffffffff


	//   ....[156]....
        /*02ec*/ 	.word	0xffffffff


	//   ....[157]....
        /*02f0*/ 	.word	0xffffffff


	//   ....[158]....
        /*02f4*/ 	.word	0xffffffff


	//   ....[159]....
        /*02f8*/ 	.word	0xffffffff


	//   ....[160]....
        /*02fc*/ 	.word	0xffffffff


	//   ....[161]....
        /*0300*/ 	.word	0xffffffff


	//   ....[162]....
        /*0304*/ 	.word	0xffffffff


	//   ....[163]....
        /*0308*/ 	.word	0xffffffff


	//   ....[164]....
        /*030c*/ 	.word	0xffffffff


	//   ....[165]....
        /*0310*/ 	.word	0xffffffff


	//   ....[166]....
        /*0314*/ 	.word	0xffffffff


	//   ....[167]....
        /*0318*/ 	.word	0xffffffff


	//   ....[168]....
        /*031c*/ 	.word	0xffffffff


	//   ....[169]....
        /*0320*/ 	.word	0xffffffff


	//   ....[170]....
        /*0324*/ 	.word	0xffffffff


	//   ....[171]....
        /*0328*/ 	.word	0xffffffff


	//   ....[172]....
        /*032c*/ 	.word	0xffffffff


	//   ....[173]....
        /*0330*/ 	.word	0xffffffff


	//   ....[174]....
        /*0334*/ 	.word	0xffffffff


	//   ....[175]....
        /*0338*/ 	.word	0xffffffff


	//   ....[176]....
        /*033c*/ 	.word	0xffffffff


	//   ....[177]....
        /*0340*/ 	.word	0xffffffff


	//   ....[178]....
        /*0344*/ 	.word	0xffffffff


	//   ....[179]....
        /*0348*/ 	.word	0xffffffff


	//   ....[180]....
        /*034c*/ 	.word	0xffffffff


	//   ....[181]....
        /*0350*/ 	.word	0xffffffff


	//   ....[182]....
        /*0354*/ 	.word	0xffffffff


	//   ....[183]....
        /*0358*/ 	.word	0xffffffff


	//   ....[184]....
        /*035c*/ 	.word	0xffffffff


	//   ....[185]....
        /*0360*/ 	.word	0xffffffff


	//   ....[186]....
        /*0364*/ 	.word	0xffffffff


	//   ....[187]....
        /*0368*/ 	.word	0xffffffff


	//   ....[188]....
        /*036c*/ 	.word	0xffffffff


	//   ....[189]....
        /*0370*/ 	.word	0xffffffff


	//   ....[190]....
        /*0374*/ 	.word	0xffffffff


	//   ....[191]....
        /*0378*/ 	.word	0xffffffff


	//   ....[192]....
        /*037c*/ 	.word	0xffffffff


	//   ....[193]....
        /*0380*/ 	.word	0xffffffff


	//   ....[194]....
        /*0384*/ 	.word	0xffffffff


	//   ....[195]....
        /*0388*/ 	.word	0xffffffff


	//   ....[196]....
        /*038c*/ 	.word	0xffffffff


	//   ....[197]....
        /*0390*/ 	.word	0xffffffff


	//   ....[198]....
        /*0394*/ 	.word	0xffffffff


	//   ....[199]....
        /*0398*/ 	.word	0xffffffff


	//   ....[200]....
        /*039c*/ 	.word	0xffffffff


	//   ....[201]....
        /*03a0*/ 	.word	0xffffffff


	//   ....[202]....
        /*03a4*/ 	.word	0xffffffff


	//   ....[203]....
        /*03a8*/ 	.word	0xffffffff


	//   ....[204]....
        /*03ac*/ 	.word	0xffffffff


	//   ....[205]....
        /*03b0*/ 	.word	0xffffffff


	//   ....[206]....
        /*03b4*/ 	.word	0xffffffff


	//   ....[207]....
        /*03b8*/ 	.word	0xffffffff


	//   ....[208]....
        /*03bc*/ 	.word	0xffffffff


	//   ....[209]....
        /*03c0*/ 	.word	0xffffffff


	//   ....[210]....
        /*03c4*/ 	.word	0xffffffff


	//   ....[211]....
        /*03c8*/ 	.word	0xffffffff


	//   ....[212]....
        /*03cc*/ 	.word	0xffffffff


	//   ....[213]....
        /*03d0*/ 	.word	0xffffffff


	//   ....[214]....
        /*03d4*/ 	.word	0xffffffff


	//   ....[215]....
        /*03d8*/ 	.word	0xffffffff


	//   ....[216]....
        /*03dc*/ 	.word	0xffffffff


	//   ....[217]....
        /*03e0*/ 	.word	0xffffffff


	//   ....[218]....
        /*03e4*/ 	.word	0xffffffff


	//   ....[219]....
        /*03e8*/ 	.word	0xffffffff


	//   ....[220]....
        /*03ec*/ 	.word	0xffffffff


	//   ....[221]....
        /*03f0*/ 	.word	0xffffffff


	//   ....[222]....
        /*03f4*/ 	.word	0xffffffff


	//   ....[223]....
        /*03f8*/ 	.word	0xffffffff


	//   ....[224]....
        /*03fc*/ 	.word	0xffffffff


	//   ....[225]....
        /*0400*/ 	.word	0xffffffff


	//   ....[226]....
        /*0404*/ 	.word	0xffffffff


	//   ....[227]....
        /*0408*/ 	.word	0xffffffff


	//   ....[228]....
        /*040c*/ 	.word	0xffffffff


	//   ....[229]....
        /*0410*/ 	.word	0xffffffff


	//   ....[230]....
        /*0414*/ 	.word	0xffffffff


	//   ....[231]....
        /*0418*/ 	.word	0xffffffff


	//   ....[232]....
        /*041c*/ 	.word	0xffffffff


	//   ....[233]....
        /*0420*/ 	.word	0xffffffff


	//   ....[234]....
        /*0424*/ 	.word	0xffffffff


	//   ....[235]....
        /*0428*/ 	.word	0xffffffff


	//   ....[236]....
        /*042c*/ 	.word	0xffffffff


	//   ....[237]....
        /*0430*/ 	.word	0xffffffff


	//   ....[238]....
        /*0434*/ 	.word	0xffffffff


	//   ....[239]....
        /*0438*/ 	.word	0xffffffff


	//   ....[240]....
        /*043c*/ 	.word	0xffffffff


	//   ....[241]....
        /*0440*/ 	.word	0xffffffff


	//   ....[242]....
        /*0444*/ 	.word	0xffffffff


	//   ....[243]....
        /*0448*/ 	.word	0xffffffff


	//   ....[244]....
        /*044c*/ 	.word	0xffffffff


	//   ....[245]....
        /*0450*/ 	.word	0xffffffff


	//   ....[246]....
        /*0454*/ 	.word	0xffffffff


	//   ....[247]....
        /*0458*/ 	.word	0xffffffff


	//   ....[248]....
        /*045c*/ 	.word	0xffffffff


	//   ....[249]....
        /*0460*/ 	.word	0xffffffff


	//   ....[250]....
        /*0464*/ 	.word	0xffffffff


	//   ....[251]....
        /*0468*/ 	.word	0xffffffff


	//   ....[252]....
        /*046c*/ 	.word	0xffffffff


	//   ....[253]....
        /*0470*/ 	.word	0xffffffff


	//   ....[254]....
        /*0474*/ 	.word	0xffffffff


	//   ....[255]....
        /*0478*/ 	.word	0xffffffff


	//   ....[0]....
        /*047c*/ 	.word	0xffffffff


	//   ....[1]....
        /*0480*/ 	.word	0xffffffff


	//   ....[2]....
        /*0484*/ 	.word	0xffffffff


	//   ....[3]....
        /*0488*/ 	.word	0xffffffff


	//   ....[4]....
        /*048c*/ 	.word	0xffffffff


	//   ....[5]....
        /*0490*/ 	.word	0xffffffff


	//   ....[6]....
        /*0494*/ 	.word	0xffffffff


	//   ....[7]....
        /*0498*/ 	.word	0xffffffff


	//   ....[8]....
        /*049c*/ 	.word	0xffffffff


	//   ....[9]....
        /*04a0*/ 	.word	0xffffffff


	//   ....[10]....
        /*04a4*/ 	.word	0xffffffff


	//   ....[11]....
        /*04a8*/ 	.word	0xffffffff


	//   ....[12]....
        /*04ac*/ 	.word	0xffffffff


	//   ....[13]....
        /*04b0*/ 	.word	0xffffffff


	//   ....[14]....
        /*04b4*/ 	.word	0xffffffff


	//   ....[15]....
        /*04b8*/ 	.word	0xffffffff


	//   ....[16]....
        /*04bc*/ 	.word	0xffffffff


	//   ....[17]....
        /*04c0*/ 	.word	0xffffffff


	//   ....[18]....
        /*04c4*/ 	.word	0xffffffff


	//   ....[19]....
        /*04c8*/ 	.word	0xffffffff


	//   ....[20]....
        /*04cc*/ 	.word	0xffffffff


	//   ....[21]....
        /*04d0*/ 	.word	0xffffffff


	//   ....[22]....
        /*04d4*/ 	.word	0xffffffff


	//   ....[23]....
        /*04d8*/ 	.word	0xffffffff


	//   ....[24]....
        /*04dc*/ 	.word	0xffffffff


	//   ....[25]....
        /*04e0*/ 	.word	0xffffffff


	//   ....[26]....
        /*04e4*/ 	.word	0xffffffff


	//   ....[27]....
        /*04e8*/ 	.word	0xffffffff


	//   ....[28]....
        /*04ec*/ 	.word	0xffffffff


	//   ....[29]....
        /*04f0*/ 	.word	0xffffffff


	//   ....[30]....
        /*04f4*/ 	.word	0xffffffff


	//   ....[31]....
        /*04f8*/ 	.word	0xffffffff


	//   ....[32]....
        /*04fc*/ 	.word	0xffffffff


	//   ....[33]....
        /*0500*/ 	.word	0xffffffff


	//   ....[34]....
        /*0504*/ 	.word	0xffffffff


	//   ....[35]....
        /*0508*/ 	.word	0xffffffff


	//   ....[36]....
        /*050c*/ 	.word	0xffffffff


	//   ....[37]....
        /*0510*/ 	.word	0xffffffff


	//   ....[38]....
        /*0514*/ 	.word	0xffffffff


	//   ....[39]....
        /*0518*/ 	.word	0xffffffff


	//   ....[40]....
        /*051c*/ 	.word	0xffffffff


	//   ....[41]....
        /*0520*/ 	.word	0xffffffff


	//   ....[42]....
        /*0524*/ 	.word	0xffffffff


	//   ....[43]....
        /*0528*/ 	.word	0xffffffff


	//   ....[44]....
        /*052c*/ 	.word	0xffffffff


	//   ....[45]....
        /*0530*/ 	.word	0xffffffff


	//   ....[46]....
        /*0534*/ 	.word	0xffffffff


	//   ....[47]....
        /*0538*/ 	.word	0xffffffff


	//   ....[48]....
        /*053c*/ 	.word	0xffffffff


	//   ....[49]....
        /*0540*/ 	.word	0xffffffff


	//   ....[50]....
        /*0544*/ 	.word	0xffffffff


	//   ....[51]....
        /*0548*/ 	.word	0xffffffff


	//   ....[52]....
        /*054c*/ 	.word	0xffffffff


	//   ....[53]....
        /*0550*/ 	.word	0xffffffff


	//   ....[54]....
        /*0554*/ 	.word	0xffffffff


	//   ....[55]....
        /*0558*/ 	.word	0xffffffff


	//   ....[56]....
        /*055c*/ 	.word	0xffffffff


	//   ....[57]....
        /*0560*/ 	.word	0xffffffff


	//   ....[58]....
        /*0564*/ 	.word	0xffffffff


	//   ....[59]....
        /*0568*/ 	.word	0xffffffff


	//   ....[60]....
        /*056c*/ 	.word	0xffffffff


	//   ....[61]....
        /*0570*/ 	.word	0xffffffff


	//   ....[62]....
        /*0574*/ 	.word	0xffffffff


	//   ....[63]....
        /*0578*/ 	.word	0xffffffff


	//   ....[64]....
        /*057c*/ 	.word	0xffffffff


	//   ....[65]....
        /*0580*/ 	.word	0xffffffff


	//   ....[66]....
        /*0584*/ 	.word	0xffffffff


	//   ....[67]....
        /*0588*/ 	.word	0xffffffff


	//   ....[68]....
        /*058c*/ 	.word	0xffffffff


	//   ....[69]....
        /*0590*/ 	.word	0xffffffff


	//   ....[70]....
        /*0594*/ 	.word	0xffffffff


	//   ....[71]....
        /*0598*/ 	.word	0xffffffff


	//   ....[72]....
        /*059c*/ 	.word	0xffffffff


	//   ....[73]....
        /*05a0*/ 	.word	0xffffffff


	//   ....[74]....
        /*05a4*/ 	.word	0xffffffff


	//   ....[75]....
        /*05a8*/ 	.word	0xffffffff


	//   ....[76]....
        /*05ac*/ 	.word	0xffffffff


	//   ....[77]....
        /*05b0*/ 	.word	0xffffffff


	//   ....[78]....
        /*05b4*/ 	.word	0xffffffff


	//   ....[79]....
        /*05b8*/ 	.word	0xffffffff


	//   ....[80]....
        /*05bc*/ 	.word	0xffffffff


	//   ....[81]....
        /*05c0*/ 	.word	0xffffffff


	//   ....[82]....
        /*05c4*/ 	.word	0xffffffff


	//   ....[83]....
        /*05c8*/ 	.word	0xffffffff


	//   ....[84]....
        /*05cc*/ 	.word	0xffffffff


	//   ....[85]....
        /*05d0*/ 	.word	0xffffffff


	//   ....[86]....
        /*05d4*/ 	.word	0xffffffff


	//   ....[87]....
        /*05d8*/ 	.word	0xffffffff


	//   ....[88]....
        /*05dc*/ 	.word	0xffffffff


	//   ....[89]....
        /*05e0*/ 	.word	0xffffffff


	//   ....[90]....
        /*05e4*/ 	.word	0xffffffff


	//   ....[91]....
        /*05e8*/ 	.word	0xffffffff


	//   ....[92]....
        /*05ec*/ 	.word	0xffffffff


	//   ....[93]....
        /*05f0*/ 	.word	0xffffffff


	//   ....[94]....
        /*05f4*/ 	.word	0xffffffff


	//   ....[95]....
        /*05f8*/ 	.word	0xffffffff


	//   ....[96]....
        /*05fc*/ 	.word	0xffffffff


	//   ....[97]....
        /*0600*/ 	.word	0xffffffff


	//   ....[98]....
        /*0604*/ 	.word	0xffffffff


	//   ....[99]....
        /*0608*/ 	.word	0xffffffff


	//   ....[100]....
        /*060c*/ 	.word	0xffffffff


	//   ....[101]....
        /*0610*/ 	.word	0xffffffff


	//   ....[102]....
        /*0614*/ 	.word	0xffffffff


	//   ....[103]....
        /*0618*/ 	.word	0xffffffff


	//   ....[104]....
        /*061c*/ 	.word	0xffffffff


	//   ....[105]....
        /*0620*/ 	.word	0xffffffff


	//   ....[106]....
        /*0624*/ 	.word	0xffffffff


	//   ....[107]....
        /*0628*/ 	.word	0xffffffff


	//   ....[108]....
        /*062c*/ 	.word	0xffffffff


	//   ....[109]....
        /*0630*/ 	.word	0xffffffff


	//   ....[110]....
        /*0634*/ 	.word	0xffffffff


	//   ....[111]....
        /*0638*/ 	.word	0xffffffff


	//   ....[112]....
        /*063c*/ 	.word	0xffffffff


	//   ....[113]....
        /*0640*/ 	.word	0xffffffff


	//   ....[114]....
        /*0644*/ 	.word	0xffffffff


	//   ....[115]....
        /*0648*/ 	.word	0xffffffff


	//   ....[116]....
        /*064c*/ 	.word	0xffffffff


	//   ....[117]....
        /*0650*/ 	.word	0xffffffff


	//   ....[118]....
        /*0654*/ 	.word	0xffffffff


	//   ....[119]....
        /*0658*/ 	.word	0xffffffff


	//   ....[120]....
        /*065c*/ 	.word	0xffffffff


	//   ....[121]....
        /*0660*/ 	.word	0xffffffff


	//   ....[122]....
        /*0664*/ 	.word	0xffffffff


	//   ....[123]....
        /*0668*/ 	.word	0xffffffff


	//   ....[124]....
        /*066c*/ 	.word	0xffffffff


	//   ....[125]....
        /*0670*/ 	.word	0xffffffff


	//   ....[126]....
        /*0674*/ 	.word	0xffffffff


	//   ....[127]....
        /*0678*/ 	.word	0xffffffff


	//   ....[128]....
        /*067c*/ 	.word	0xffffffff


	//   ....[129]....
        /*0680*/ 	.word	0xffffffff


	//   ....[130]....
        /*0684*/ 	.word	0xffffffff


	//   ....[131]....
        /*0688*/ 	.word	0xffffffff


	//   ....[132]....
        /*068c*/ 	.word	0xffffffff


	//   ....[133]....
        /*0690*/ 	.word	0xffffffff


	//   ....[134]....
        /*0694*/ 	.word	0xffffffff


	//   ....[135]....
        /*0698*/ 	.word	0xffffffff


	//   ....[136]....
        /*069c*/ 	.word	0xffffffff


	//   ....[137]....
        /*06a0*/ 	.word	0xffffffff


	//   ....[138]....
        /*06a4*/ 	.word	0xffffffff


	//   ....[139]....
        /*06a8*/ 	.word	0xffffffff


	//   ....[140]....
        /*06ac*/ 	.word	0xffffffff


	//   ....[141]....
        /*06b0*/ 	.word	0xffffffff


	//   ....[142]....
        /*06b4*/ 	.word	0xffffffff


	//   ....[143]....
        /*06b8*/ 	.word	0xffffffff


	//   ....[144]....
        /*06bc*/ 	.word	0xffffffff


	//   ....[145]....
        /*06c0*/ 	.word	0xffffffff


	//   ....[146]....
        /*06c4*/ 	.word	0xffffffff


	//   ....[147]....
        /*06c8*/ 	.word	0xffffffff


	//   ....[148]....
        /*06cc*/ 	.word	0xffffffff


	//   ....[149]....
        /*06d0*/ 	.word	0xffffffff


	//   ....[150]....
        /*06d4*/ 	.word	0xffffffff


	//   ....[151]....
        /*06d8*/ 	.word	0xffffffff


	//   ....[152]....
        /*06dc*/ 	.word	0xffffffff


	//   ....[153]....
        /*06e0*/ 	.word	0xffffffff


	//   ....[154]....
        /*06e4*/ 	.word	0xffffffff


	//   ....[155]....
        /*06e8*/ 	.word	0xffffffff


	//   ....[156]....
        /*06ec*/ 	.word	0xffffffff


	//   ....[157]....
        /*06f0*/ 	.word	0xffffffff


	//   ....[158]....
        /*06f4*/ 	.word	0xffffffff


	//   ....[159]....
        /*06f8*/ 	.word	0xffffffff


	//   ....[160]....
        /*06fc*/ 	.word	0xffffffff


	//   ....[161]....
        /*0700*/ 	.word	0xffffffff


	//   ....[162]....
        /*0704*/ 	.word	0xffffffff


	//   ....[163]....
        /*0708*/ 	.word	0xffffffff


	//   ....[164]....
        /*070c*/ 	.word	0xffffffff


	//   ....[165]....
        /*0710*/ 	.word	0xffffffff


	//   ....[166]....
        /*0714*/ 	.word	0xffffffff


	//   ....[167]....
        /*0718*/ 	.word	0xffffffff


	//   ....[168]....
        /*071c*/ 	.word	0xffffffff


	//   ....[169]....
        /*0720*/ 	.word	0xffffffff


	//   ....[170]....
        /*0724*/ 	.word	0xffffffff


	//   ....[171]....
        /*0728*/ 	.word	0xffffffff


	//   ....[172]....
        /*072c*/ 	.word	0xffffffff


	//   ....[173]....
        /*0730*/ 	.word	0xffffffff


	//   ....[174]....
        /*0734*/ 	.word	0xffffffff


	//   ....[175]....
        /*0738*/ 	.word	0xffffffff


	//   ....[176]....
        /*073c*/ 	.word	0xffffffff


	//   ....[177]....
        /*0740*/ 	.word	0xffffffff


	//   ....[178]....
        /*0744*/ 	.word	0xffffffff


	//   ....[179]....
        /*0748*/ 	.word	0xffffffff


	//   ....[180]....
        /*074c*/ 	.word	0xffffffff


	//   ....[181]....
        /*0750*/ 	.word	0xffffffff


	//   ....[182]....
        /*0754*/ 	.word	0xffffffff


	//   ....[183]....
        /*0758*/ 	.word	0xffffffff


	//   ....[184]....
        /*075c*/ 	.word	0xffffffff


	//   ....[185]....
        /*0760*/ 	.word	0xffffffff


	//   ....[186]....
        /*0764*/ 	.word	0xffffffff


	//   ....[187]....
        /*0768*/ 	.word	0xffffffff


	//   ....[188]....
        /*076c*/ 	.word	0xffffffff


	//   ....[189]....
        /*0770*/ 	.word	0xffffffff


	//   ....[190]....
        /*0774*/ 	.word	0xffffffff


	//   ....[191]....
        /*0778*/ 	.word	0xffffffff


	//   ....[192]....
        /*077c*/ 	.word	0xffffffff


	//   ....[193]....
        /*0780*/ 	.word	0xffffffff


	//   ....[194]....
        /*0784*/ 	.word	0xffffffff


	//   ....[195]....
        /*0788*/ 	.word	0xffffffff


	//   ....[196]....
        /*078c*/ 	.word	0xffffffff


	//   ....[197]....
        /*0790*/ 	.word	0xffffffff


	//   ....[198]....
        /*0794*/ 	.word	0xffffffff


	//   ....[199]....
        /*0798*/ 	.word	0xffffffff


	//   ....[200]....
        /*079c*/ 	.word	0xffffffff


	//   ....[201]....
        /*07a0*/ 	.word	0xffffffff


	//   ....[202]....
        /*07a4*/ 	.word	0xffffffff


	//   ....[203]....
        /*07a8*/ 	.word	0xffffffff


	//   ....[204]....
        /*07ac*/ 	.word	0xffffffff


	//   ....[205]....
        /*07b0*/ 	.word	0xffffffff


	//   ....[206]....
        /*07b4*/ 	.word	0xffffffff


	//   ....[207]....
        /*07b8*/ 	.word	0xffffffff


	//   ....[208]....
        /*07bc*/ 	.word	0xffffffff


	//   ....[209]....
        /*07c0*/ 	.word	0xffffffff


	//   ....[210]....
        /*07c4*/ 	.word	0xffffffff


	//   ....[211]....
        /*07c8*/ 	.word	0xffffffff


	//   ....[212]....
        /*07cc*/ 	.word	0xffffffff


	//   ....[213]....
        /*07d0*/ 	.word	0xffffffff


	//   ....[214]....
        /*07d4*/ 	.word	0xffffffff


	//   ....[215]....
        /*07d8*/ 	.word	0xffffffff


	//   ....[216]....
        /*07dc*/ 	.word	0xffffffff


	//   ....[217]....
        /*07e0*/ 	.word	0xffffffff


	//   ....[218]....
        /*07e4*/ 	.word	0xffffffff


	//   ....[219]....
        /*07e8*/ 	.word	0xffffffff


	//   ....[220]....
        /*07ec*/ 	.word	0xffffffff


	//   ....[221]....
        /*07f0*/ 	.word	0xffffffff


	//   ....[222]....
        /*07f4*/ 	.word	0xffffffff


	//   ....[223]....
        /*07f8*/ 	.word	0xffffffff


	//   ....[224]....
        /*07fc*/ 	.word	0xffffffff


	//   ....[225]....
        /*0800*/ 	.word	0xffffffff


	//   ....[226]....
        /*0804*/ 	.word	0xffffffff


	//   ....[227]....
        /*0808*/ 	.word	0xffffffff


	//   ....[228]....
        /*080c*/ 	.word	0xffffffff


	//   ....[229]....
        /*0810*/ 	.word	0xffffffff


	//   ....[230]....
        /*0814*/ 	.word	0xffffffff


	//   ....[231]....
        /*0818*/ 	.word	0xffffffff


	//   ....[232]....
        /*081c*/ 	.word	0xffffffff


	//   ....[233]....
        /*0820*/ 	.word	0xffffffff


	//   ....[234]....
        /*0824*/ 	.word	0xffffffff


	//   ....[235]....
        /*0828*/ 	.word	0xffffffff


	//   ....[236]....
        /*082c*/ 	.word	0xffffffff


	//   ....[237]....
        /*0830*/ 	.word	0xffffffff


	//   ....[238]....
        /*0834*/ 	.word	0xffffffff


	//   ....[239]....
        /*0838*/ 	.word	0xffffffff


	//   ....[240]....
        /*083c*/ 	.word	0xffffffff


	//   ....[241]....
        /*0840*/ 	.word	0xffffffff


	//   ....[242]....
        /*0844*/ 	.word	0xffffffff


	//   ....[243]....
        /*0848*/ 	.word	0xffffffff


	//   ....[244]....
        /*084c*/ 	.word	0xffffffff


	//   ....[245]....
        /*0850*/ 	.word	0xffffffff


	//   ....[246]....
        /*0854*/ 	.word	0xffffffff


	//   ....[247]....
        /*0858*/ 	.word	0xffffffff


	//   ....[248]....
        /*085c*/ 	.word	0xffffffff


	//   ....[249]....
        /*0860*/ 	.word	0xffffffff


	//   ....[250]....
        /*0864*/ 	.word	0xffffffff


	//   ....[251]....
        /*0868*/ 	.word	0xffffffff


	//   ....[252]....
        /*086c*/ 	.word	0xffffffff


	//   ....[253]....
        /*0870*/ 	.word	0xffffffff


	//   ....[254]....
        /*0874*/ 	.word	0xffffffff


	//   ....[255]....
        /*0878*/ 	.word	0xffffffff


	//   ....[0]....
        /*087c*/ 	.word	0xffffffff


	//   ....[1]....
        /*0880*/ 	.word	0xffffffff


	//   ....[2]....
        /*0884*/ 	.word	0xffffffff


	//   ....[3]....
        /*0888*/ 	.word	0xffffffff


	//   ....[4]....
        /*088c*/ 	.word	0xffffffff


	//   ....[5]....
        /*0890*/ 	.word	0xffffffff


	//   ....[6]....
        /*0894*/ 	.word	0xffffffff


	//   ....[7]....
        /*0898*/ 	.word	0xffffffff


	//   ....[8]....
        /*089c*/ 	.word	0xffffffff


	//   ....[9]....
        /*08a0*/ 	.word	0xffffffff


	//   ....[10]....
        /*08a4*/ 	.word	0xffffffff


	//   ....[11]....
        /*08a8*/ 	.word	0xffffffff


	//   ....[12]....
        /*08ac*/ 	.word	0xffffffff


	//   ....[13]....
        /*08b0*/ 	.word	0xffffffff


	//   ....[14]....
        /*08b4*/ 	.word	0xffffffff


	//   ....[15]....
        /*08b8*/ 	.word	0xffffffff


	//   ....[16]....
        /*08bc*/ 	.word	0xffffffff


	//   ....[17]....
        /*08c0*/ 	.word	0xffffffff


	//   ....[18]....
        /*08c4*/ 	.word	0xffffffff


	//   ....[19]....
        /*08c8*/ 	.word	0xffffffff


	//   ....[20]....
        /*08cc*/ 	.word	0xffffffff


	//   ....[21]....
        /*08d0*/ 	.word	0xffffffff


	//   ....[22]....
        /*08d4*/ 	.word	0xffffffff


	//   ....[23]....
        /*08d8*/ 	.word	0xffffffff


	//   ....[24]....
        /*08dc*/ 	.word	0xffffffff


	//   ....[25]....
        /*08e0*/ 	.word	0xffffffff


	//   ....[26]....
        /*08e4*/ 	.word	0xffffffff


	//   ....[27]....
        /*08e8*/ 	.word	0xffffffff


	//   ....[28]....
        /*08ec*/ 	.word	0xffffffff


	//   ....[29]....
        /*08f0*/ 	.word	0xffffffff


	//   ....[30]....
        /*08f4*/ 	.word	0xffffffff


	//   ....[31]....
        /*08f8*/ 	.word	0xffffffff


	//   ....[32]....
        /*08fc*/ 	.word	0xffffffff


	//   ....[33]....
        /*0900*/ 	.word	0xffffffff


	//   ....[34]....
        /*0904*/ 	.word	0xffffffff


	//   ....[35]....
        /*0908*/ 	.word	0xffffffff


	//   ....[36]....
        /*090c*/ 	.word	0xffffffff


	//   ....[37]....
        /*0910*/ 	.word	0xffffffff


	//   ....[38]....
        /*0914*/ 	.word	0xffffffff


	//   ....[39]....
        /*0918*/ 	.word	0xffffffff


	//   ....[40]....
        /*091c*/ 	.word	0xffffffff


	//   ....[41]....
        /*0920*/ 	.word	0xffffffff


	//   ....[42]....
        /*0924*/ 	.word	0xffffffff


	//   ....[43]....
        /*0928*/ 	.word	0xffffffff


	//   ....[44]....
        /*092c*/ 	.word	0xffffffff


	//   ....[45]....
        /*0930*/ 	.word	0xffffffff


	//   ....[46]....
        /*0934*/ 	.word	0xffffffff


	//   ....[47]....
        /*0938*/ 	.word	0xffffffff


	//   ....[48]....
        /*093c*/ 	.word	0xffffffff


	//   ....[49]....
        /*0940*/ 	.word	0xffffffff


	//   ....[50]....
        /*0944*/ 	.word	0xffffffff


	//   ....[51]....
        /*0948*/ 	.word	0xffffffff


	//   ....[52]....
        /*094c*/ 	.word	0xffffffff


	//   ....[53]....
        /*0950*/ 	.word	0xffffffff


	//   ....[54]....
        /*0954*/ 	.word	0xffffffff


	//   ....[55]....
        /*0958*/ 	.word	0xffffffff


	//   ....[56]....
        /*095c*/ 	.word	0xffffffff


	//   ....[57]....
        /*0960*/ 	.word	0xffffffff


	//   ....[58]....
        /*0964*/ 	.word	0xffffffff


	//   ....[59]....
        /*0968*/ 	.word	0xffffffff


	//   ....[60]....
        /*096c*/ 	.word	0xffffffff


	//   ....[61]....
        /*0970*/ 	.word	0xffffffff


	//   ....[62]....
        /*0974*/ 	.word	0xffffffff


	//   ....[63]....
        /*0978*/ 	.word	0xffffffff


	//   ....[64]....
        /*097c*/ 	.word	0xffffffff


	//   ....[65]....
        /*0980*/ 	.word	0xffffffff


	//   ....[66]....
        /*0984*/ 	.word	0xffffffff


	//   ....[67]....
        /*0988*/ 	.word	0xffffffff


	//   ....[68]....
        /*098c*/ 	.word	0xffffffff


	//   ....[69]....
        /*0990*/ 	.word	0xffffffff


	//   ....[70]....
        /*0994*/ 	.word	0xffffffff


	//   ....[71]....
        /*0998*/ 	.word	0xffffffff


	//   ....[72]....
        /*099c*/ 	.word	0xffffffff


	//   ....[73]....
        /*09a0*/ 	.word	0xffffffff


	//   ....[74]....
        /*09a4*/ 	.word	0xffffffff


	//   ....[75]....
        /*09a8*/ 	.word	0xffffffff


	//   ....[76]....
        /*09ac*/ 	.word	0xffffffff


	//   ....[77]....
        /*09b0*/ 	.word	0xffffffff


	//   ....[78]....
        /*09b4*/ 	.word	0xffffffff


	//   ....[79]....
        /*09b8*/ 	.word	0xffffffff


	//   ....[80]....
        /*09bc*/ 	.word	0xffffffff


	//   ....[81]....
        /*09c0*/ 	.word	0xffffffff


	//   ....[82]....
        /*09c4*/ 	.word	0xffffffff


	//   ....[83]....
        /*09c8*/ 	.word	0xffffffff


	//   ....[84]....
        /*09cc*/ 	.word	0xffffffff


	//   ....[85]....
        /*09d0*/ 	.word	0xffffffff


	//   ....[86]....
        /*09d4*/ 	.word	0xffffffff


	//   ....[87]....
        /*09d8*/ 	.word	0xffffffff


	//   ....[88]....
        /*09dc*/ 	.word	0xffffffff


	//   ....[89]....
        /*09e0*/ 	.word	0xffffffff


	//   ....[90]....
        /*09e4*/ 	.word	0xffffffff


	//   ....[91]....
        /*09e8*/ 	.word	0xffffffff


	//   ....[92]....
        /*09ec*/ 	.word	0xffffffff


	//   ....[93]....
        /*09f0*/ 	.word	0xffffffff


	//   ....[94]....
        /*09f4*/ 	.word	0xffffffff


	//   ....[95]....
        /*09f8*/ 	.word	0xffffffff


	//   ....[96]....
        /*09fc*/ 	.word	0xffffffff


	//   ....[97]....
        /*0a00*/ 	.word	0xffffffff


	//   ....[98]....
        /*0a04*/ 	.word	0xffffffff


	//   ....[99]....
        /*0a08*/ 	.word	0xffffffff


	//   ....[100]....
        /*0a0c*/ 	.word	0xffffffff


	//   ....[101]....
        /*0a10*/ 	.word	0xffffffff


	//   ....[102]....
        /*0a14*/ 	.word	0xffffffff


	//   ....[103]....
        /*0a18*/ 	.word	0xffffffff


	//   ....[104]....
        /*0a1c*/ 	.word	0xffffffff


	//   ....[105]....
        /*0a20*/ 	.word	0xffffffff


	//   ....[106]....
        /*0a24*/ 	.word	0xffffffff


	//   ....[107]....
        /*0a28*/ 	.word	0xffffffff


	//   ....[108]....
        /*0a2c*/ 	.word	0xffffffff


	//   ....[109]....
        /*0a30*/ 	.word	0xffffffff


	//   ....[110]....
        /*0a34*/ 	.word	0xffffffff


	//   ....[111]....
        /*0a38*/ 	.word	0xffffffff


	//   ....[112]....
        /*0a3c*/ 	.word	0xffffffff


	//   ....[113]....
        /*0a40*/ 	.word	0xffffffff


	//   ....[114]....
        /*0a44*/ 	.word	0xffffffff


	//   ....[115]....
        /*0a48*/ 	.word	0xffffffff


	//   ....[116]....
        /*0a4c*/ 	.word	0xffffffff


	//   ....[117]....
        /*0a50*/ 	.word	0xffffffff


	//   ....[118]....
        /*0a54*/ 	.word	0xffffffff


	//   ....[119]....
        /*0a58*/ 	.word	0xffffffff


	//   ....[120]....
        /*0a5c*/ 	.word	0xffffffff


	//   ....[121]....
        /*0a60*/ 	.word	0xffffffff


	//   ....[122]....
        /*0a64*/ 	.word	0xffffffff


	//   ....[123]....
        /*0a68*/ 	.word	0xffffffff


	//   ....[124]....
        /*0a6c*/ 	.word	0xffffffff


	//   ....[125]....
        /*0a70*/ 	.word	0xffffffff


	//   ....[126]....
        /*0a74*/ 	.word	0xffffffff


	//   ....[127]....
        /*0a78*/ 	.word	0xffffffff


	//   ....[128]....
        /*0a7c*/ 	.word	0xffffffff


	//   ....[129]....
        /*0a80*/ 	.word	0xffffffff


	//   ....[130]....
        /*0a84*/ 	.word	0xffffffff


	//   ....[131]....
        /*0a88*/ 	.word	0xffffffff


	//   ....[132]....
        /*0a8c*/ 	.word	0xffffffff


	//   ....[133]....
        /*0a90*/ 	.word	0xffffffff


	//   ....[134]....
        /*0a94*/ 	.word	0xffffffff


	//   ....[135]....
        /*0a98*/ 	.word	0xffffffff


	//   ....[136]....
        /*0a9c*/ 	.word	0xffffffff


	//   ....[137]....
        /*0aa0*/ 	.word	0xffffffff


	//   ....[138]....
        /*0aa4*/ 	.word	0xffffffff


	//   ....[139]....
        /*0aa8*/ 	.word	0xffffffff


	//   ....[140]....
        /*0aac*/ 	.word	0xffffffff


	//   ....[141]....
        /*0ab0*/ 	.word	0xffffffff


	//   ....[142]....
        /*0ab4*/ 	.word	0xffffffff


	//   ....[143]....
        /*0ab8*/ 	.word	0xffffffff


	//   ....[144]....
        /*0abc*/ 	.word	0xffffffff


	//   ....[145]....
        /*0ac0*/ 	.word	0xffffffff


	//   ....[146]....
        /*0ac4*/ 	.word	0xffffffff


	//   ....[147]....
        /*0ac8*/ 	.word	0xffffffff


	//   ....[148]....
        /*0acc*/ 	.word	0xffffffff


	//   ....[149]....
        /*0ad0*/ 	.word	0xffffffff


	//   ....[150]....
        /*0ad4*/ 	.word	0xffffffff


	//   ....[151]....
        /*0ad8*/ 	.word	0xffffffff


	//   ....[152]....
        /*0adc*/ 	.word	0xffffffff


	//   ....[153]....
        /*0ae0*/ 	.word	0xffffffff


	//   ....[154]....
        /*0ae4*/ 	.word	0xffffffff


	//   ....[155]....
        /*0ae8*/ 	.word	0xffffffff


	//   ....[156]....
        /*0aec*/ 	.word	0xffffffff


	//   ....[157]....
        /*0af0*/ 	.word	0xffffffff


	//   ....[158]....
        /*0af4*/ 	.word	0xffffffff


	//   ....[159]....
        /*0af8*/ 	.word	0xffffffff


	//   ....[160]....
        /*0afc*/ 	.word	0xffffffff


	//   ....[161]....
        /*0b00*/ 	.word	0xffffffff


	//   ....[162]....
        /*0b04*/ 	.word	0xffffffff


	//   ....[163]....
        /*0b08*/ 	.word	0xffffffff


	//   ....[164]....
        /*0b0c*/ 	.word	0xffffffff


	//   ....[165]....
        /*0b10*/ 	.word	0xffffffff


	//   ....[166]....
        /*0b14*/ 	.word	0xffffffff


	//   ....[167]....
        /*0b18*/ 	.word	0xffffffff


	//   ....[168]....
        /*0b1c*/ 	.word	0xffffffff


	//   ....[169]....
        /*0b20*/ 	.word	0xffffffff


	//   ....[170]....
        /*0b24*/ 	.word	0xffffffff


	//   ....[171]....
        /*0b28*/ 	.word	0xffffffff


	//   ....[172]....
        /*0b2c*/ 	.word	0xffffffff


	//   ....[173]....
        /*0b30*/ 	.word	0xffffffff


	//   ....[174]....
        /*0b34*/ 	.word	0xffffffff


	//   ....[175]....
        /*0b38*/ 	.word	0xffffffff


	//   ....[176]....
        /*0b3c*/ 	.word	0xffffffff


	//   ....[177]....
        /*0b40*/ 	.word	0xffffffff


	//   ....[178]....
        /*0b44*/ 	.word	0xffffffff


	//   ....[179]....
        /*0b48*/ 	.word	0xffffffff


	//   ....[180]....
        /*0b4c*/ 	.word	0xffffffff


	//   ....[181]....
        /*0b50*/ 	.word	0xffffffff


	//   ....[182]....
        /*0b54*/ 	.word	0xffffffff


	//   ....[183]....
        /*0b58*/ 	.word	0xffffffff


	//   ....[184]....
        /*0b5c*/ 	.word	0xffffffff


	//   ....[185]....
        /*0b60*/ 	.word	0xffffffff


	//   ....[186]....
        /*0b64*/ 	.word	0xffffffff


	//   ....[187]....
        /*0b68*/ 	.word	0xffffffff


	//   ....[188]....
        /*0b6c*/ 	.word	0xffffffff


	//   ....[189]....
        /*0b70*/ 	.word	0xffffffff


	//   ....[190]....
        /*0b74*/ 	.word	0xffffffff


	//   ....[191]....
        /*0b78*/ 	.word	0xffffffff


	//   ....[192]....
        /*0b7c*/ 	.word	0xffffffff


	//   ....[193]....
        /*0b80*/ 	.word	0xffffffff


	//   ....[194]....
        /*0b84*/ 	.word	0xffffffff


	//   ....[195]....
        /*0b88*/ 	.word	0xffffffff


	//   ....[196]....
        /*0b8c*/ 	.word	0xffffffff


	//   ....[197]....
        /*0b90*/ 	.word	0xffffffff


	//   ....[198]....
        /*0b94*/ 	.word	0xffffffff


	//   ....[199]....
        /*0b98*/ 	.word	0xffffffff


	//   ....[200]....
        /*0b9c*/ 	.word	0xffffffff


	//   ....[201]....
        /*0ba0*/ 	.word	0xffffffff


	//   ....[202]....
        /*0ba4*/ 	.word	0xffffffff


	//   ....[203]....
        /*0ba8*/ 	.word	0xffffffff


	//   ....[204]....
        /*0bac*/ 	.word	0xffffffff


	//   ....[205]....
        /*0bb0*/ 	.word	0xffffffff


	//   ....[206]....
        /*0bb4*/ 	.word	0xffffffff


	//   ....[207]....
        /*0bb8*/ 	.word	0xffffffff


	//   ....[208]....
        /*0bbc*/ 	.word	0xffffffff


	//   ....[209]....
        /*0bc0*/ 	.word	0xffffffff


	//   ....[210]....
        /*0bc4*/ 	.word	0xffffffff


	//   ....[211]....
        /*0bc8*/ 	.word	0xffffffff


	//   ....[212]....
        /*0bcc*/ 	.word	0xffffffff


	//   ....[213]....
        /*0bd0*/ 	.word	0xffffffff


	//   ....[214]....
        /*0bd4*/ 	.word	0xffffffff


	//   ....[215]....
        /*0bd8*/ 	.word	0xffffffff


	//   ....[216]....
        /*0bdc*/ 	.word	0xffffffff


	//   ....[217]....
        /*0be0*/ 	.word	0xffffffff


	//   ....[218]....
        /*0be4*/ 	.word	0xffffffff


	//   ....[219]....
        /*0be8*/ 	.word	0xffffffff


	//   ....[220]....
        /*0bec*/ 	.word	0xffffffff


	//   ....[221]....
        /*0bf0*/ 	.word	0xffffffff


	//   ....[222]....
        /*0bf4*/ 	.word	0xffffffff


	//   ....[223]....
        /*0bf8*/ 	.word	0xffffffff


	//   ....[224]....
        /*0bfc*/ 	.word	0xffffffff


	//   ....[225]....
        /*0c00*/ 	.word	0xffffffff


	//   ....[226]....
        /*0c04*/ 	.word	0xffffffff


	//   ....[227]....
        /*0c08*/ 	.word	0xffffffff


	//   ....[228]....
        /*0c0c*/ 	.word	0xffffffff


	//   ....[229]....
        /*0c10*/ 	.word	0xffffffff


	//   ....[230]....
        /*0c14*/ 	.word	0xffffffff


	//   ....[231]....
        /*0c18*/ 	.word	0xffffffff


	//   ....[232]....
        /*0c1c*/ 	.word	0xffffffff


	//   ....[233]....
        /*0c20*/ 	.word	0xffffffff


	//   ....[234]....
        /*0c24*/ 	.word	0xffffffff


	//   ....[235]....
        /*0c28*/ 	.word	0xffffffff


	//   ....[236]....
        /*0c2c*/ 	.word	0xffffffff


	//   ....[237]....
        /*0c30*/ 	.word	0xffffffff


	//   ....[238]....
        /*0c34*/ 	.word	0xffffffff


	//   ....[239]....
        /*0c38*/ 	.word	0xffffffff


	//   ....[240]....
        /*0c3c*/ 	.word	0xffffffff


	//   ....[241]....
        /*0c40*/ 	.word	0xffffffff


	//   ....[242]....
        /*0c44*/ 	.word	0xffffffff


	//   ....[243]....
        /*0c48*/ 	.word	0xffffffff


	//   ....[244]....
        /*0c4c*/ 	.word	0xffffffff


	//   ....[245]....
        /*0c50*/ 	.word	0xffffffff


	//   ....[246]....
        /*0c54*/ 	.word	0xffffffff


	//   ....[247]....
        /*0c58*/ 	.word	0xffffffff


	//   ....[248]....
        /*0c5c*/ 	.word	0xffffffff


	//   ....[249]....
        /*0c60*/ 	.word	0xffffffff


	//   ....[250]....
        /*0c64*/ 	.word	0xffffffff


	//   ....[251]....
        /*0c68*/ 	.word	0xffffffff


	//   ....[252]....
        /*0c6c*/ 	.word	0xffffffff


	//   ....[253]....
        /*0c70*/ 	.word	0xffffffff


	//   ....[254]....
        /*0c74*/ 	.word	0xffffffff


	//   ....[255]....
        /*0c78*/ 	.word	0xffffffff


	//   ....[0]....
        /*0c7c*/ 	.word	0xffffffff


	//   ....[1]....
        /*0c80*/ 	.word	0xffffffff


	//   ....[2]....
        /*0c84*/ 	.word	0xffffffff


	//   ....[3]....
        /*0c88*/ 	.word	0xffffffff


	//   ....[4]....
        /*0c8c*/ 	.word	0xffffffff


	//   ....[5]....
        /*0c90*/ 	.word	0xffffffff


	//   ....[6]....
        /*0c94*/ 	.word	0xffffffff


	//   ....[7]....
        /*0c98*/ 	.word	0xffffffff


	//   ....[8]....
        /*0c9c*/ 	.word	0xffffffff


	//   ....[9]....
        /*0ca0*/ 	.word	0xffffffff


	//   ....[10]....
        /*0ca4*/ 	.word	0xffffffff


	//   ....[11]....
        /*0ca8*/ 	.word	0xffffffff


	//   ....[12]....
        /*0cac*/ 	.word	0xffffffff


	//   ....[13]....
        /*0cb0*/ 	.word	0xffffffff


	//   ....[14]....
        /*0cb4*/ 	.word	0xffffffff


	//   ....[15]....
        /*0cb8*/ 	.word	0xffffffff


	//   ....[16]....
        /*0cbc*/ 	.word	0xffffffff


	//   ....[17]....
        /*0cc0*/ 	.word	0xffffffff


	//   ....[18]....
        /*0cc4*/ 	.word	0xffffffff


	//   ....[19]....
        /*0cc8*/ 	.word	0xffffffff


	//   ....[20]....
        /*0ccc*/ 	.word	0xffffffff


	//   ....[21]....
        /*0cd0*/ 	.word	0xffffffff


	//   ....[22]....
        /*0cd4*/ 	.word	0xffffffff


	//   ....[23]....
        /*0cd8*/ 	.word	0xffffffff


	//   ....[24]....
        /*0cdc*/ 	.word	0xffffffff


	//   ....[25]....
        /*0ce0*/ 	.word	0xffffffff


	//   ....[26]....
        /*0ce4*/ 	.word	0xffffffff


	//   ....[27]....
        /*0ce8*/ 	.word	0xffffffff


	//   ....[28]....
        /*0cec*/ 	.word	0xffffffff


	//   ....[29]....
        /*0cf0*/ 	.word	0xffffffff


	//   ....[30]....
        /*0cf4*/ 	.word	0xffffffff


	//   ....[31]....
        /*0cf8*/ 	.word	0xffffffff


	//   ....[32]....
        /*0cfc*/ 	.word	0xffffffff


	//   ....[33]....
        /*0d00*/ 	.word	0xffffffff


	//   ....[34]....
        /*0d04*/ 	.word	0xffffffff


	//   ....[35]....
        /*0d08*/ 	.word	0xffffffff


	//   ....[36]....
        /*0d0c*/ 	.word	0xffffffff


	//   ....[37]....
        /*0d10*/ 	.word	0xffffffff


	//   ....[38]....
        /*0d14*/ 	.word	0xffffffff


	//   ....[39]....
        /*0d18*/ 	.word	0xffffffff


	//   ....[40]....
        /*0d1c*/ 	.word	0xffffffff


	//   ....[41]....
        /*0d20*/ 	.word	0xffffffff


	//   ....[42]....
        /*0d24*/ 	.word	0xffffffff


	//   ....[43]....
        /*0d28*/ 	.word	0xffffffff


	//   ....[44]....
        /*0d2c*/ 	.word	0xffffffff


	//   ....[45]....
        /*0d30*/ 	.word	0xffffffff


	//   ....[46]....
        /*0d34*/ 	.word	0xffffffff


	//   ....[47]....
        /*0d38*/ 	.word	0xffffffff


	//   ....[48]....
        /*0d3c*/ 	.word	0xffffffff


	//   ....[49]....
        /*0d40*/ 	.word	0xffffffff


	//   ....[50]....
        /*0d44*/ 	.word	0xffffffff


	//   ....[51]....
        /*0d48*/ 	.word	0xffffffff


	//   ....[52]....
        /*0d4c*/ 	.word	0xffffffff


	//   ....[53]....
        /*0d50*/ 	.word	0xffffffff


	//   ....[54]....
        /*0d54*/ 	.word	0xffffffff


	//   ....[55]....
        /*0d58*/ 	.word	0xffffffff


	//   ....[56]....
        /*0d5c*/ 	.word	0xffffffff


	//   ....[57]....
        /*0d60*/ 	.word	0xffffffff


	//   ....[58]....
        /*0d64*/ 	.word	0xffffffff


	//   ....[59]....
        /*0d68*/ 	.word	0xffffffff


	//   ....[60]....
        /*0d6c*/ 	.word	0xffffffff


	//   ....[61]....
        /*0d70*/ 	.word	0xffffffff


	//   ....[62]....
        /*0d74*/ 	.word	0xffffffff


	//   ....[63]....
        /*0d78*/ 	.word	0xffffffff


	//   ....[64]....
        /*0d7c*/ 	.word	0xffffffff


	//   ....[65]....
        /*0d80*/ 	.word	0xffffffff


	//   ....[66]....
        /*0d84*/ 	.word	0xffffffff


	//   ....[67]....
        /*0d88*/ 	.word	0xffffffff


	//   ....[68]....
        /*0d8c*/ 	.word	0xffffffff


	//   ....[69]....
        /*0d90*/ 	.word	0xffffffff


	//   ....[70]....
        /*0d94*/ 	.word	0xffffffff


	//   ....[71]....
        /*0d98*/ 	.word	0xffffffff


	//   ....[72]....
        /*0d9c*/ 	.word	0xffffffff


	//   ....[73]....
        /*0da0*/ 	.word	0xffffffff


	//   ....[74]....
        /*0da4*/ 	.word	0xffffffff


	//   ....[75]....
        /*0da8*/ 	.word	0xffffffff


	//   ....[76]....
        /*0dac*/ 	.word	0xffffffff


	//   ....[77]....
        /*0db0*/ 	.word	0xffffffff


	//   ....[78]....
        /*0db4*/ 	.word	0xffffffff


	//   ....[79]....
        /*0db8*/ 	.word	0xffffffff


	//   ....[80]....
        /*0dbc*/ 	.word	0xffffffff


	//   ....[81]....
        /*0dc0*/ 	.word	0xffffffff


	//   ....[82]....
        /*0dc4*/ 	.word	0xffffffff


	//   ....[83]....
        /*0dc8*/ 	.word	0xffffffff


	//   ....[84]....
        /*0dcc*/ 	.word	0xffffffff


	//   ....[85]....
        /*0dd0*/ 	.word	0xffffffff


	//   ....[86]....
        /*0dd4*/ 	.word	0xffffffff


	//   ....[87]....
        /*0dd8*/ 	.word	0xffffffff


	//   ....[88]....
        /*0ddc*/ 	.word	0xffffffff


	//   ....[89]....
        /*0de0*/ 	.word	0xffffffff


	//   ....[90]....
        /*0de4*/ 	.word	0xffffffff


	//   ....[91]....
        /*0de8*/ 	.word	0xffffffff


	//   ....[92]....
        /*0dec*/ 	.word	0xffffffff


	//   ....[93]....
        /*0df0*/ 	.word	0xffffffff


	//   ....[94]....
        /*0df4*/ 	.word	0xffffffff


	//   ....[95]....
        /*0df8*/ 	.word	0xffffffff


	//   ....[96]....
        /*0dfc*/ 	.word	0xffffffff


	//   ....[97]....
        /*0e00*/ 	.word	0xffffffff


	//   ....[98]....
        /*0e04*/ 	.word	0xffffffff


	//   ....[99]....
        /*0e08*/ 	.word	0xffffffff


	//   ....[100]....
        /*0e0c*/ 	.word	0xffffffff


	//   ....[101]....
        /*0e10*/ 	.word	0xffffffff


	//   ....[102]....
        /*0e14*/ 	.word	0xffffffff


	//   ....[103]....
        /*0e18*/ 	.word	0xffffffff


	//   ....[104]....
        /*0e1c*/ 	.word	0xffffffff


	//   ....[105]....
        /*0e20*/ 	.word	0xffffffff


	//   ....[106]....
        /*0e24*/ 	.word	0xffffffff


	//   ....[107]....
        /*0e28*/ 	.word	0xffffffff


	//   ....[108]....
        /*0e2c*/ 	.word	0xffffffff


	//   ....[109]....
        /*0e30*/ 	.word	0xffffffff


	//   ....[110]....
        /*0e34*/ 	.word	0xffffffff


	//   ....[111]....
        /*0e38*/ 	.word	0xffffffff


	//   ....[112]....
        /*0e3c*/ 	.word	0xffffffff


	//   ....[113]....
        /*0e40*/ 	.word	0xffffffff


	//   ....[114]....
        /*0e44*/ 	.word	0xffffffff


	//   ....[115]....
        /*0e48*/ 	.word	0xffffffff


	//   ....[116]....
        /*0e4c*/ 	.word	0xffffffff


	//   ....[117]....
        /*0e50*/ 	.word	0xffffffff


	//   ....[118]....
        /*0e54*/ 	.word	0xffffffff


	//   ....[119]....
        /*0e58*/ 	.word	0xffffffff


	//   ....[120]....
        /*0e5c*/ 	.word	0xffffffff


	//   ....[121]....
        /*0e60*/ 	.word	0xffffffff


	//   ....[122]....
        /*0e64*/ 	.word	0xffffffff


	//   ....[123]....
        /*0e68*/ 	.word	0xffffffff


	//   ....[124]....
        /*0e6c*/ 	.word	0xffffffff


	//   ....[125]....
        /*0e70*/ 	.word	0xffffffff


	//   ....[126]....
        /*0e74*/ 	.word	0xffffffff


	//   ....[127]....
        /*0e78*/ 	.word	0xffffffff


	//   ....[128]....
        /*0e7c*/ 	.word	0xffffffff


	//   ....[129]....
        /*0e80*/ 	.word	0xffffffff


	//   ....[130]....
        /*0e84*/ 	.word	0xffffffff


	//   ....[131]....
        /*0e88*/ 	.word	0xffffffff


	//   ....[132]....
        /*0e8c*/ 	.word	0xffffffff


	//   ....[133]....
        /*0e90*/ 	.word	0xffffffff


	//   ....[134]....
        /*0e94*/ 	.word	0xffffffff


	//   ....[135]....
        /*0e98*/ 	.word	0xffffffff


	//   ....[136]....
        /*0e9c*/ 	.word	0xffffffff


	//   ....[137]....
        /*0ea0*/ 	.word	0xffffffff


	//   ....[138]....
        /*0ea4*/ 	.word	0xffffffff


	//   ....[139]....
        /*0ea8*/ 	.word	0xffffffff


	//   ....[140]....
        /*0eac*/ 	.word	0xffffffff


	//   ....[141]....
        /*0eb0*/ 	.word	0xffffffff


	//   ....[142]....
        /*0eb4*/ 	.word	0xffffffff


	//   ....[143]....
        /*0eb8*/ 	.word	0xffffffff


	//   ....[144]....
        /*0ebc*/ 	.word	0xffffffff


	//   ....[145]....
        /*0ec0*/ 	.word	0xffffffff


	//   ....[146]....
        /*0ec4*/ 	.word	0xffffffff


	//   ....[147]....
        /*0ec8*/ 	.word	0xffffffff


	//   ....[148]....
        /*0ecc*/ 	.word	0xffffffff


	//   ....[149]....
        /*0ed0*/ 	.word	0xffffffff


	//   ....[150]....
        /*0ed4*/ 	.word	0xffffffff


	//   ....[151]....
        /*0ed8*/ 	.word	0xffffffff


	//   ....[152]....
        /*0edc*/ 	.word	0xffffffff


	//   ....[153]....
        /*0ee0*/ 	.word	0xffffffff


	//   ....[154]....
        /*0ee4*/ 	.word	0xffffffff


	//   ....[155]....
        /*0ee8*/ 	.word	0xffffffff


	//   ....[156]....
        /*0eec*/ 	.word	0xffffffff


	//   ....[157]....
        /*0ef0*/ 	.word	0xffffffff


	//   ....[158]....
        /*0ef4*/ 	.word	0xffffffff


	//   ....[159]....
        /*0ef8*/ 	.word	0xffffffff


	//   ....[160]....
        /*0efc*/ 	.word	0xffffffff


	//   ....[161]....
        /*0f00*/ 	.word	0xffffffff


	//   ....[162]....
        /*0f04*/ 	.word	0xffffffff


	//   ....[163]....
        /*0f08*/ 	.word	0xffffffff


	//   ....[164]....
        /*0f0c*/ 	.word	0xffffffff


	//   ....[165]....
        /*0f10*/ 	.word	0xffffffff


	//   ....[166]....
        /*0f14*/ 	.word	0xffffffff


	//   ....[167]....
        /*0f18*/ 	.word	0xffffffff


	//   ....[168]....
        /*0f1c*/ 	.word	0xffffffff


	//   ....[169]....
        /*0f20*/ 	.word	0xffffffff


	//   ....[170]....
        /*0f24*/ 	.word	0xffffffff


	//   ....[171]....
        /*0f28*/ 	.word	0xffffffff


	//   ....[172]....
        /*0f2c*/ 	.word	0xffffffff


	//   ....[173]....
        /*0f30*/ 	.word	0xffffffff


	//   ....[174]....
        /*0f34*/ 	.word	0xffffffff


	//   ....[175]....
        /*0f38*/ 	.word	0xffffffff


	//   ....[176]....
        /*0f3c*/ 	.word	0xffffffff


	//   ....[177]....
        /*0f40*/ 	.word	0xffffffff


	//   ....[178]....
        /*0f44*/ 	.word	0xffffffff


	//   ....[179]....
        /*0f48*/ 	.word	0xffffffff


	//   ....[180]....
        /*0f4c*/ 	.word	0xffffffff


	//   ....[181]....
        /*0f50*/ 	.word	0xffffffff


	//   ....[182]....
        /*0f54*/ 	.word	0xffffffff


	//   ....[183]....
        /*0f58*/ 	.word	0xffffffff


	//   ....[184]....
        /*0f5c*/ 	.word	0xffffffff


	//   ....[185]....
        /*0f60*/ 	.word	0xffffffff


	//   ....[186]....
        /*0f64*/ 	.word	0xffffffff


	//   ....[187]....
        /*0f68*/ 	.word	0xffffffff


	//   ....[188]....
        /*0f6c*/ 	.word	0xffffffff


	//   ....[189]....
        /*0f70*/ 	.word	0xffffffff


	//   ....[190]....
        /*0f74*/ 	.word	0xffffffff


	//   ....[191]....
        /*0f78*/ 	.word	0xffffffff


	//   ....[192]....
        /*0f7c*/ 	.word	0xffffffff


	//   ....[193]....
        /*0f80*/ 	.word	0xffffffff


	//   ....[194]....
        /*0f84*/ 	.word	0xffffffff


	//   ....[195]....
        /*0f88*/ 	.word	0xffffffff


	//   ....[196]....
        /*0f8c*/ 	.word	0xffffffff


	//   ....[197]....
        /*0f90*/ 	.word	0xffffffff


	//   ....[198]....
        /*0f94*/ 	.word	0xffffffff


	//   ....[199]....
        /*0f98*/ 	.word	0xffffffff


	//   ....[200]....
        /*0f9c*/ 	.word	0xffffffff


	//   ....[201]....
        /*0fa0*/ 	.word	0xffffffff


	//----- nvinfo : EIATTR_COOP_GROUP_INSTR_OFFSETS
	.align		4
.L_430:
        /*0fa4*/ 	.byte	0x04, 0x28
        /*0fa6*/ 	.short	(.L_432 - .L_431)


	//   ....[0]....
.L_431:
        /*0fa8*/ 	.word	0x00003750


	//   ....[1]....
        /*0fac*/ 	.word	0x00003770


	//   ....[2]....
        /*0fb0*/ 	.word	0x00003780


	//   ....[3]....
        /*0fb4*/ 	.word	0x00003790


	//   ....[4]....
        /*0fb8*/ 	.word	0x000037a0


	//   ....[5]....
        /*0fbc*/ 	.word	0x000037b0


	//   ....[6]....
        /*0fc0*/ 	.word	0x000037c0


	//   ....[7]....
        /*0fc4*/ 	.word	0x000037d0


	//   ....[8]....
        /*0fc8*/ 	.word	0x000037e0


	//   ....[9]....
        /*0fcc*/ 	.word	0x000037f0


	//   ....[10]....
        /*0fd0*/ 	.word	0x00003800


	//   ....[11]....
        /*0fd4*/ 	.word	0x00003810


	//   ....[12]....
        /*0fd8*/ 	.word	0x00003820


	//   ....[13]....
        /*0fdc*/ 	.word	0x00003830


	//   ....[14]....
        /*0fe0*/ 	.word	0x00003860


	//   ....[15]....
        /*0fe4*/ 	.word	0x00003870


	//   ....[16]....
        /*0fe8*/ 	.word	0x00003880


	//   ....[17]....
        /*0fec*/ 	.word	0x00003890


	//   ....[18]....
        /*0ff0*/ 	.word	0x000038c0


	//   ....[19]....
        /*0ff4*/ 	.word	0x000038d0


	//   ....[20]....
        /*0ff8*/ 	.word	0x00003900


	//   ....[21]....
        /*0ffc*/ 	.word	0x00003910


	//   ....[22]....
        /*1000*/ 	.word	0x00003920


	//   ....[23]....
        /*1004*/ 	.word	0x00003930


	//   ....[24]....
        /*1008*/ 	.word	0x00003940


	//   ....[25]....
        /*100c*/ 	.word	0x00003950


	//   ....[26]....
        /*1010*/ 	.word	0x00003970


	//   ....[27]....
        /*1014*/ 	.word	0x00003980


	//   ....[28]....
        /*1018*/ 	.word	0x00003990


	//   ....[29]....
        /*101c*/ 	.word	0x000039a0


	//   ....[30]....
        /*1020*/ 	.word	0x000039b0


	//   ....[31]....
        /*1024*/ 	.word	0x000039c0


	//   ....[32]....
        /*1028*/ 	.word	0x000039d0


	//   ....[33]....
        /*102c*/ 	.word	0x000039e0


	//   ....[34]....
        /*1030*/ 	.word	0x000039f0


	//   ....[35]....
        /*1034*/ 	.word	0x00003a00


	//   ....[36]....
        /*1038*/ 	.word	0x00003a30


	//   ....[37]....
        /*103c*/ 	.word	0x00003a40


	//   ....[38]....
        /*1040*/ 	.word	0x00003a50


	//   ....[39]....
        /*1044*/ 	.word	0x00003a60


	//   ....[40]....
        /*1048*/ 	.word	0x00003a90


	//   ....[41]....
        /*104c*/ 	.word	0x00003aa0


	//   ....[42]....
        /*1050*/ 	.word	0x00003ad0


	//   ....[43]....
        /*1054*/ 	.word	0x00003ae0


	//   ....[44]....
        /*1058*/ 	.word	0x00003af0


	//   ....[45]....
        /*105c*/ 	.word	0x00003b00


	//   ....[46]....
        /*1060*/ 	.word	0x00003b10


	//   ....[47]....
        /*1064*/ 	.word	0x00003b20


	//   ....[48]....
        /*1068*/ 	.word	0x00003b30


	//   ....[49]....
        /*106c*/ 	.word	0x00003b40


	//   ....[50]....
        /*1070*/ 	.word	0x00003b50


	//   ....[51]....
        /*1074*/ 	.word	0x00003b60


	//   ....[52]....
        /*1078*/ 	.word	0x00003b80


	//   ....[53]....
        /*107c*/ 	.word	0x00003b90


	//   ....[54]....
        /*1080*/ 	.word	0x00003bc0


	//   ....[55]....
        /*1084*/ 	.word	0x00003bd0


	//   ....[56]....
        /*1088*/ 	.word	0x00003be0


	//   ....[57]....
        /*108c*/ 	.word	0x00003bf0


	//   ....[58]....
        /*1090*/ 	.word	0x00003c20


	//   ....[59]....
        /*1094*/ 	.word	0x00003c30


	//   ....[60]....
        /*1098*/ 	.word	0x00003c40


	//   ....[61]....
        /*109c*/ 	.word	0x00003c50


	//   ....[62]....
        /*10a0*/ 	.word	0x00003cd0


	//   ....[63]....
        /*10a4*/ 	.word	0x00003ce0


	//   ....[64]....
        /*10a8*/ 	.word	0x00003d10


	//   ....[65]....
        /*10ac*/ 	.word	0x00003d20


	//   ....[66]....
        /*10b0*/ 	.word	0x00003da0


	//   ....[67]....
        /*10b4*/ 	.word	0x00003db0


	//   ....[68]....
        /*10b8*/ 	.word	0x00003dc0


	//   ....[69]....
        /*10bc*/ 	.word	0x00003dd0


	//   ....[70]....
        /*10c0*/ 	.word	0x00003df0


	//   ....[71]....
        /*10c4*/ 	.word	0x00003e00


	//   ....[72]....
        /*10c8*/ 	.word	0x00003e40


	//   ....[73]....
        /*10cc*/ 	.word	0x00003e50


	//   ....[74]....
        /*10d0*/ 	.word	0x00003e60


	//   ....[75]....
        /*10d4*/ 	.word	0x00003e70


	//   ....[76]....
        /*10d8*/ 	.word	0x00003e80


	//   ....[77]....
        /*10dc*/ 	.word	0x00003e90


	//   ....[78]....
        /*10e0*/ 	.word	0x00003ed0


	//   ....[79]....
        /*10e4*/ 	.word	0x00003ee0


	//   ....[80]....
        /*10e8*/ 	.word	0x00003ef0


	//   ....[81]....
        /*10ec*/ 	.word	0x00003f00


	//   ....[82]....
        /*10f0*/ 	.word	0x00003f10


	//   ....[83]....
        /*10f4*/ 	.word	0x00003f20


	//   ....[84]....
        /*10f8*/ 	.word	0x00003f30


	//   ....[85]....
        /*10fc*/ 	.word	0x00003f40


	//   ....[86]....
        /*1100*/ 	.word	0x00003fc0


	//   ....[87]....
        /*1104*/ 	.word	0x00003fe0


	//   ....[88]....
        /*1108*/ 	.word	0x00003ff0


	//   ....[89]....
        /*110c*/ 	.word	0x00004000


	//   ....[90]....
        /*1110*/ 	.word	0x00004030


	//   ....[91]....
        /*1114*/ 	.word	0x00004040


	//   ....[92]....
        /*1118*/ 	.word	0x00004090


	//   ....[93]....
        /*111c*/ 	.word	0x000040b0


	//   ....[94]....
        /*1120*/ 	.word	0x000040c0


	//   ....[95]....
        /*1124*/ 	.word	0x000040d0


	//   ....[96]....
        /*1128*/ 	.word	0x00004120


	//   ....[97]....
        /*112c*/ 	.word	0x00004140


	//   ....[98]....
        /*1130*/ 	.word	0x00004150


	//   ....[99]....
        /*1134*/ 	.word	0x00004160


	//   ....[100]....
        /*1138*/ 	.word	0x000041b0


	//   ....[101]....
        /*113c*/ 	.word	0x000041d0


	//   ....[102]....
        /*1140*/ 	.word	0x000041f0


	//   ....[103]....
        /*1144*/ 	.word	0x00004200


	//   ....[104]....
        /*1148*/ 	.word	0x000042d0


	//   ....[105]....
        /*114c*/ 	.word	0x000042f0


	//   ....[106]....
        /*1150*/ 	.word	0x00004320


	//   ....[107]....
        /*1154*/ 	.word	0x00004340


	//   ....[108]....
        /*1158*/ 	.word	0x00004350


	//   ....[109]....
        /*115c*/ 	.word	0x00004360


	//   ....[110]....
        /*1160*/ 	.word	0x000043b0


	//   ....[111]....
        /*1164*/ 	.word	0x000043c0


	//   ....[112]....
        /*1168*/ 	.word	0x00004420


	//   ....[113]....
        /*116c*/ 	.word	0x00004440


	//   ....[114]....
        /*1170*/ 	.word	0x00004450


	//   ....[115]....
        /*1174*/ 	.word	0x00004480


	//   ....[116]....
        /*1178*/ 	.word	0x000044b0


	//   ....[117]....
        /*117c*/ 	.word	0x000044d0


	//   ....[118]....
        /*1180*/ 	.word	0x000044f0


	//   ....[119]....
        /*1184*/ 	.word	0x00004510


	//   ....[120]....
        /*1188*/ 	.word	0x00004530


	//   ....[121]....
        /*118c*/ 	.word	0x00004540


	//   ....[122]....
        /*1190*/ 	.word	0x00004560


	//   ....[123]....
        /*1194*/ 	.word	0x00004590


	//   ....[124]....
        /*1198*/ 	.word	0x000045b0


	//   ....[125]....
        /*119c*/ 	.word	0x000045c0


	//   ....[126]....
        /*11a0*/ 	.word	0x00004600


	//   ....[127]....
        /*11a4*/ 	.word	0x00004630


	//   ....[128]....
        /*11a8*/ 	.word	0x00004640


	//   ....[129]....
        /*11ac*/ 	.word	0x00004660


	//   ....[130]....
        /*11b0*/ 	.word	0x00004690


	//   ....[131]....
        /*11b4*/ 	.word	0x000046c0


	//   ....[132]....
        /*11b8*/ 	.word	0x000046f0


	//   ....[133]....
        /*11bc*/ 	.word	0x00004730


	//   ....[134]....
        /*11c0*/ 	.word	0x00004750


	//   ....[135]....
        /*11c4*/ 	.word	0x00004760


	//   ....[136]....
        /*11c8*/ 	.word	0x000047b0


	//   ....[137]....
        /*11cc*/ 	.word	0x000047f0


	//   ....[138]....
        /*11d0*/ 	.word	0x00004800


	//   ....[139]....
        /*11d4*/ 	.word	0x00004820


	//   ....[140]....
        /*11d8*/ 	.word	0x00004890


	//   ....[141]....
        /*11dc*/ 	.word	0x000048a0


	//   ....[142]....
        /*11e0*/ 	.word	0x000048c0


	//   ....[143]....
        /*11e4*/ 	.word	0x000048f0


	//   ....[144]....
        /*11e8*/ 	.word	0x00004910


	//   ....[145]....
        /*11ec*/ 	.word	0x00004920


	//   ....[146]....
        /*11f0*/ 	.word	0x00004940


	//   ....[147]....
        /*11f4*/ 	.word	0x00004950


	//   ....[148]....
        /*11f8*/ 	.word	0x00004960


	//   ....[149]....
        /*11fc*/ 	.word	0x00004970


	//   ....[150]....
        /*1200*/ 	.word	0x00004990


	//   ....[151]....
        /*1204*/ 	.word	0x000049a0


	//   ....[152]....
        /*1208*/ 	.word	0x000049e0


	//   ....[153]....
        /*120c*/ 	.word	0x00004a00


	//   ....[154]....
        /*1210*/ 	.word	0x00004a30


	//   ....[155]....
        /*1214*/ 	.word	0x00004a60


	//   ....[156]....
        /*1218*/ 	.word	0x00004a90


	//   ....[157]....
        /*121c*/ 	.word	0x00004aa0


	//   ....[158]....
        /*1220*/ 	.word	0x00004af0


	//   ....[159]....
        /*1224*/ 	.word	0x00004b20


	//   ....[160]....
        /*1228*/ 	.word	0x00004bb0


	//   ....[161]....
        /*122c*/ 	.word	0x00004bc0


	//   ....[162]....
        /*1230*/ 	.word	0x00004bf0


	//   ....[163]....
        /*1234*/ 	.word	0x00004c30


	//   ....[164]....
        /*1238*/ 	.word	0x00004c40


	//   ....[165]....
        /*123c*/ 	.word	0x00004c90


	//   ....[166]....
        /*1240*/ 	.word	0x00004cb0


	//   ....[167]....
        /*1244*/ 	.word	0x00004cc0


	//   ....[168]....
        /*1248*/ 	.word	0x00004d10


	//   ....[169]....
        /*124c*/ 	.word	0x00004d30


	//   ....[170]....
        /*1250*/ 	.word	0x00004d40


	//   ....[171]....
        /*1254*/ 	.word	0x00004d90


	//   ....[172]....
        /*1258*/ 	.word	0x00004da0


	//   ....[173]....
        /*125c*/ 	.word	0x00004db0


	//   ....[174]....
        /*1260*/ 	.word	0x00004de0


	//   ....[175]....
        /*1264*/ 	.word	0x00004e00


	//   ....[176]....
        /*1268*/ 	.word	0x00004e20


	//   ....[177]....
        /*126c*/ 	.word	0x00004e30


	//   ....[178]....
        /*1270*/ 	.word	0x00004e40


	//   ....[179]....
        /*1274*/ 	.word	0x00004e50


	//   ....[180]....
        /*1278*/ 	.word	0x00004e70


	//   ....[181]....
        /*127c*/ 	.word	0x00004e80


	//   ....[182]....
        /*1280*/ 	.word	0x00004ea0


	//   ....[183]....
        /*1284*/ 	.word	0x00004ec0


	//   ....[184]....
        /*1288*/ 	.word	0x00004f60


	//   ....[185]....
        /*128c*/ 	.word	0x00004f70


	//   ....[186]....
        /*1290*/ 	.word	0x00004f90


	//   ....[187]....
        /*1294*/ 	.word	0x00004fa0


	//   ....[188]....
        /*1298*/ 	.word	0x00004fb0


	//   ....[189]....
        /*129c*/ 	.word	0x00004fc0


	//   ....[190]....
        /*12a0*/ 	.word	0x00004fd0


	//   ....[191]....
        /*12a4*/ 	.word	0x00004fe0


	//   ....[192]....
        /*12a8*/ 	.word	0x00004ff0


	//   ....[193]....
        /*12ac*/ 	.word	0x00005000


	//   ....[194]....
        /*12b0*/ 	.word	0x00006ac0


	//   ....[195]....
        /*12b4*/ 	.word	0x00006ae0


	//   ....[196]....
        /*12b8*/ 	.word	0x00006af0


	//   ....[197]....
        /*12bc*/ 	.word	0x00006b00


	//   ....[198]....
        /*12c0*/ 	.word	0x00006b10


	//   ....[199]....
        /*12c4*/ 	.word	0x00006b20


	//   ....[200]....
        /*12c8*/ 	.word	0x00006b30


	//   ....[201]....
        /*12cc*/ 	.word	0x00006b40


	//   ....[202]....
        /*12d0*/ 	.word	0x00006b50


	//   ....[203]....
        /*12d4*/ 	.word	0x00006b60


	//   ....[204]....
        /*12d8*/ 	.word	0x00006b70


	//   ....[205]....
        /*12dc*/ 	.word	0x00006b80


	//   ....[206]....
        /*12e0*/ 	.word	0x00006b90


	//   ....[207]....
        /*12e4*/ 	.word	0x00006ba0


	//   ....[208]....
        /*12e8*/ 	.word	0x00006bd0


	//   ....[209]....
        /*12ec*/ 	.word	0x00006be0


	//   ....[210]....
        /*12f0*/ 	.word	0x00006bf0


	//   ....[211]....
        /*12f4*/ 	.word	0x00006c00


	//   ....[212]....
        /*12f8*/ 	.word	0x00006c30


	//   ....[213]....
        /*12fc*/ 	.word	0x00006c40


	//   ....[214]....
        /*1300*/ 	.word	0x00006c70


	//   ....[215]....
        /*1304*/ 	.word	0x00006c80


	//   ....[216]....
        /*1308*/ 	.word	0x00006c90


	//   ....[217]....
        /*130c*/ 	.word	0x00006ca0


	//   ....[218]....
        /*1310*/ 	.word	0x00006cb0


	//   ....[219]....
        /*1314*/ 	.word	0x00006cc0


	//   ....[220]....
        /*1318*/ 	.word	0x00006ce0


	//   ....[221]....
        /*131c*/ 	.word	0x00006cf0


	//   ....[222]....
        /*1320*/ 	.word	0x00006d00


	//   ....[223]....
        /*1324*/ 	.word	0x00006d10


	//   ....[224]....
        /*1328*/ 	.word	0x00006d20


	//   ....[225]....
        /*132c*/ 	.word	0x00006d30


	//   ....[226]....
        /*1330*/ 	.word	0x00006d40


	//   ....[227]....
        /*1334*/ 	.word	0x00006d50


	//   ....[228]....
        /*1338*/ 	.word	0x00006d60


	//   ....[229]....
        /*133c*/ 	.word	0x00006d70


	//   ....[230]....
        /*1340*/ 	.word	0x00006da0


	//   ....[231]....
        /*1344*/ 	.word	0x00006db0


	//   ....[232]....
        /*1348*/ 	.word	0x00006dc0


	//   ....[233]....
        /*134c*/ 	.word	0x00006dd0


	//   ....[234]....
        /*1350*/ 	.word	0x00006e00


	//   ....[235]....
        /*1354*/ 	.word	0x00006e10


	//   ....[236]....
        /*1358*/ 	.word	0x00006e40


	//   ....[237]....
        /*135c*/ 	.word	0x00006e50


	//   ....[238]....
        /*1360*/ 	.word	0x00006e60


	//   ....[239]....
        /*1364*/ 	.word	0x00006e70


	//   ....[240]....
        /*1368*/ 	.word	0x00006e80


	//   ....[241]....
        /*136c*/ 	.word	0x00006e90


	//   ....[242]....
        /*1370*/ 	.word	0x00006ea0


	//   ....[243]....
        /*1374*/ 	.word	0x00006eb0


	//   ....[244]....
        /*1378*/ 	.word	0x00006ec0


	//   ....[245]....
        /*137c*/ 	.word	0x00006ed0


	//   ....[246]....
        /*1380*/ 	.word	0x00006ef0


	//   ....[247]....
        /*1384*/ 	.word	0x00006f00


	//   ....[248]....
        /*1388*/ 	.word	0x00006f30


	//   ....[249]....
        /*138c*/ 	.word	0x00006f40


	//   ....[250]....
        /*1390*/ 	.word	0x00006f50


	//   ....[251]....
        /*1394*/ 	.word	0x00006f60


	//   ....[252]....
        /*1398*/ 	.word	0x00006f90


	//   ....[253]....
        /*139c*/ 	.word	0x00006fa0


	//   ....[254]....
        /*13a0*/ 	.word	0x00006fb0


	//   ....[255]....
        /*13a4*/ 	.word	0x00006fc0


	//   ....[0]....
        /*13a8*/ 	.word	0x00007040


	//   ....[1]....
        /*13ac*/ 	.word	0x00007050


	//   ....[2]....
        /*13b0*/ 	.word	0x00007080


	//   ....[3]....
        /*13b4*/ 	.word	0x00007090


	//   ....[4]....
        /*13b8*/ 	.word	0x00007110


	//   ....[5]....
        /*13bc*/ 	.word	0x00007120


	//   ....[6]....
        /*13c0*/ 	.word	0x00007130


	//   ....[7]....
        /*13c4*/ 	.word	0x00007140


	//   ....[8]....
        /*13c8*/ 	.word	0x00007160


	//   ....[9]....
        /*13cc*/ 	.word	0x00007170


	//   ....[10]....
        /*13d0*/ 	.word	0x000071b0


	//   ....[11]....
        /*13d4*/ 	.word	0x000071c0


	//   ....[12]....
        /*13d8*/ 	.word	0x000071d0


	//   ....[13]....
        /*13dc*/ 	.word	0x000071e0


	//   ....[14]....
        /*13e0*/ 	.word	0x000071f0


	//   ....[15]....
        /*13e4*/ 	.word	0x00007200


	//   ....[16]....
        /*13e8*/ 	.word	0x00007240


	//   ....[17]....
        /*13ec*/ 	.word	0x00007250


	//   ....[18]....
        /*13f0*/ 	.word	0x00007260


	//   ....[19]....
        /*13f4*/ 	.word	0x00007270


	//   ....[20]....
        /*13f8*/ 	.word	0x00007280


	//   ....[21]....
        /*13fc*/ 	.word	0x00007290


	//   ....[22]....
        /*1400*/ 	.word	0x000072a0


	//   ....[23]....
        /*1404*/ 	.word	0x000072b0


	//   ....[24]....
        /*1408*/ 	.word	0x00007330


	//   ....[25]....
        /*140c*/ 	.word	0x00007350


	//   ....[26]....
        /*1410*/ 	.word	0x00007360


	//   ....[27]....
        /*1414*/ 	.word	0x00007370


	//   ....[28]....
        /*1418*/ 	.word	0x000073a0


	//   ....[29]....
        /*141c*/ 	.word	0x000073b0


	//   ....[30]....
        /*1420*/ 	.word	0x00007400


	//   ....[31]....
        /*1424*/ 	.word	0x00007420


	//   ....[32]....
        /*1428*/ 	.word	0x00007430


	//   ....[33]....
        /*142c*/ 	.word	0x00007440


	//   ....[34]....
        /*1430*/ 	.word	0x00007490


	//   ....[35]....
        /*1434*/ 	.word	0x000074b0


	//   ....[36]....
        /*1438*/ 	.word	0x000074c0


	//   ....[37]....
        /*143c*/ 	.word	0x000074d0


	//   ....[38]....
        /*1440*/ 	.word	0x00007520


	//   ....[39]....
        /*1444*/ 	.word	0x00007540


	//   ....[40]....
        /*1448*/ 	.word	0x00007560


	//   ....[41]....
        /*144c*/ 	.word	0x00007570


	//   ....[42]....
        /*1450*/ 	.word	0x00007640


	//   ....[43]....
        /*1454*/ 	.word	0x00007660


	//   ....[44]....
        /*1458*/ 	.word	0x00007690


	//   ....[45]....
        /*145c*/ 	.word	0x000076b0


	//   ....[46]....
        /*1460*/ 	.word	0x000076c0


	//   ....[47]....
        /*1464*/ 	.word	0x000076d0


	//   ....[48]....
        /*1468*/ 	.word	0x00007720


	//   ....[49]....
        /*146c*/ 	.word	0x00007730


	//   ....[50]....
        /*1470*/ 	.word	0x00007790


	//   ....[51]....
        /*1474*/ 	.word	0x000077b0


	//   ....[52]....
        /*1478*/ 	.word	0x000077c0


	//   ....[53]....
        /*147c*/ 	.word	0x000077f0


	//   ....[54]....
        /*1480*/ 	.word	0x00007820


	//   ....[55]....
        /*1484*/ 	.word	0x00007840


	//   ....[56]....
        /*1488*/ 	.word	0x00007860


	//   ....[57]....
        /*148c*/ 	.word	0x00007880


	//   ....[58]....
        /*1490*/ 	.word	0x000078a0


	//   ....[59]....
        /*1494*/ 	.word	0x000078b0


	//   ....[60]....
        /*1498*/ 	.word	0x000078d0


	//   ....[61]....
        /*149c*/ 	.word	0x00007900


	//   ....[62]....
        /*14a0*/ 	.word	0x00007920


	//   ....[63]....
        /*14a4*/ 	.word	0x00007930


	//   ....[64]....
        /*14a8*/ 	.word	0x00007960


	//   ....[65]....
        /*14ac*/ 	.word	0x000079a0


	//   ....[66]....
        /*14b0*/ 	.word	0x000079b0


	//   ....[67]....
        /*14b4*/ 	.word	0x000079d0


	//   ....[68]....
        /*14b8*/ 	.word	0x00007a00


	//   ....[69]....
        /*14bc*/ 	.word	0x00007a30


	//   ....[70]....
        /*14c0*/ 	.word	0x00007a40


	//   ....[71]....
        /*14c4*/ 	.word	0x00007a60


	//   ....[72]....
        /*14c8*/ 	.word	0x00007a90


	//   ....[73]....
        /*14cc*/ 	.word	0x00007ac0


	//   ....[74]....
        /*14d0*/ 	.word	0x00007af0


	//   ....[75]....
        /*14d4*/ 	.word	0x00007b20


	//   ....[76]....
        /*14d8*/ 	.word	0x00007b60


	//   ....[77]....
        /*14dc*/ 	.word	0x00007b70


	//   ....[78]....
        /*14e0*/ 	.word	0x00007bb0


	//   ....[79]....
        /*14e4*/ 	.word	0x00007c00


	//   ....[80]....
        /*14e8*/ 	.word	0x00007c10


	//   ....[81]....
        /*14ec*/ 	.word	0x00007c30


	//   ....[82]....
        /*14f0*/ 	.word	0x00007c80


	//   ....[83]....
        /*14f4*/ 	.word	0x00007c90


	//   ....[84]....
        /*14f8*/ 	.word	0x00007ca0


	//   ....[85]....
        /*14fc*/ 	.word	0x00007cb0


	//   ....[86]....
        /*1500*/ 	.word	0x00007cc0


	//   ....[87]....
        /*1504*/ 	.word	0x00007cd0


	//   ....[88]....
        /*1508*/ 	.word	0x00007d00


	//   ....[89]....
        /*150c*/ 	.word	0x00007d10


	//   ....[90]....
        /*1510*/ 	.word	0x00007d30


	//   ....[91]....
        /*1514*/ 	.word	0x00007d50


	//   ....[92]....
        /*1518*/ 	.word	0x00007d80


	//   ....[93]....
        /*151c*/ 	.word	0x00007da0


	//   ....[94]....
        /*1520*/ 	.word	0x00007e00


	//   ....[95]....
        /*1524*/ 	.word	0x00007e10


	//   ....[96]....
        /*1528*/ 	.word	0x00007e60


	//   ....[97]....
        /*152c*/ 	.word	0x00007e90


	//   ....[98]....
        /*1530*/ 	.word	0x00007ec0


	//   ....[99]....
        /*1534*/ 	.word	0x00007ef0


	//   ....[100]....
        /*1538*/ 	.word	0x00007f30


	//   ....[101]....
        /*153c*/ 	.word	0x00007f60


	//   ....[102]....
        /*1540*/ 	.word	0x00008020


	//   ....[103]....
        /*1544*/ 	.word	0x00008030


	//   ....[104]....
        /*1548*/ 	.word	0x00008080


	//   ....[105]....
        /*154c*/ 	.word	0x000080a0


	//   ....[106]....
        /*1550*/ 	.word	0x000080b0


	//   ....[107]....
        /*1554*/ 	.word	0x00008100


	//   ....[108]....
        /*1558*/ 	.word	0x00008120


	//   ....[109]....
        /*155c*/ 	.word	0x00008130


	//   ....[110]....
        /*1560*/ 	.word	0x00008150


	//   ....[111]....
        /*1564*/ 	.word	0x00008170


	//   ....[112]....
        /*1568*/ 	.word	0x00008180


	//   ....[113]....
        /*156c*/ 	.word	0x00008190


	//   ....[114]....
        /*1570*/ 	.word	0x000081a0


	//   ....[115]....
        /*1574*/ 	.word	0x000081b0


	//   ....[116]....
        /*1578*/ 	.word	0x000081d0


	//   ....[117]....
        /*157c*/ 	.word	0x000081e0


	//   ....[118]....
        /*1580*/ 	.word	0x00008200


	//   ....[119]....
        /*1584*/ 	.word	0x00008210


	//   ....[120]....
        /*1588*/ 	.word	0x00008230


	//   ....[121]....
        /*158c*/ 	.word	0x00008250


	//   ....[122]....
        /*1590*/ 	.word	0x00008270


	//   ....[123]....
        /*1594*/ 	.word	0x00008280


	//   ....[124]....
        /*1598*/ 	.word	0x00008320


	//   ....[125]....
        /*159c*/ 	.word	0x00008330


	//   ....[126]....
        /*15a0*/ 	.word	0x00008340


	//   ....[127]....
        /*15a4*/ 	.word	0x00008360


	//   ....[128]....
        /*15a8*/ 	.word	0x00008370


	//   ....[129]....
        /*15ac*/ 	.word	0x00008380


	//   ....[130]....
        /*15b0*/ 	.word	0x00008390


	//   ....[131]....
        /*15b4*/ 	.word	0x000083a0


	//   ....[132]....
        /*15b8*/ 	.word	0x00009e40


	//   ....[133]....
        /*15bc*/ 	.word	0x00009e60


	//   ....[134]....
        /*15c0*/ 	.word	0x00009e70


	//   ....[135]....
        /*15c4*/ 	.word	0x00009e80


	//   ....[136]....
        /*15c8*/ 	.word	0x00009e90


	//   ....[137]....
        /*15cc*/ 	.word	0x00009ea0


	//   ....[138]....
        /*15d0*/ 	.word	0x00009eb0


	//   ....[139]....
        /*15d4*/ 	.word	0x00009ec0


	//   ....[140]....
        /*15d8*/ 	.word	0x00009ed0


	//   ....[141]....
        /*15dc*/ 	.word	0x00009ee0


	//   ....[142]....
        /*15e0*/ 	.word	0x00009ef0


	//   ....[143]....
        /*15e4*/ 	.word	0x00009f00


	//   ....[144]....
        /*15e8*/ 	.word	0x00009f10


	//   ....[145]....
        /*15ec*/ 	.word	0x00009f20


	//   ....[146]....
        /*15f0*/ 	.word	0x00009f50


	//   ....[147]....
        /*15f4*/ 	.word	0x00009f60


	//   ....[148]....
        /*15f8*/ 	.word	0x00009f70


	//   ....[149]....
        /*15fc*/ 	.word	0x00009f80


	//   ....[150]....
        /*1600*/ 	.word	0x00009fb0


	//   ....[151]....
        /*1604*/ 	.word	0x00009fc0


	//   ....[152]....
        /*1608*/ 	.word	0x00009ff0


	//   ....[153]....
        /*160c*/ 	.word	0x0000a000


	//   ....[154]....
        /*1610*/ 	.word	0x0000a010


	//   ....[155]....
        /*1614*/ 	.word	0x0000a020


	//   ....[156]....
        /*1618*/ 	.word	0x0000a030


	//   ....[157]....
        /*161c*/ 	.word	0x0000a040


	//   ....[158]....
        /*1620*/ 	.word	0x0000a060


	//   ....[159]....
        /*1624*/ 	.word	0x0000a070


	//   ....[160]....
        /*1628*/ 	.word	0x0000a080


	//   ....[161]....
        /*162c*/ 	.word	0x0000a090


	//   ....[162]....
        /*1630*/ 	.word	0x0000a0a0


	//   ....[163]....
        /*1634*/ 	.word	0x0000a0b0


	//   ....[164]....
        /*1638*/ 	.word	0x0000a0c0


	//   ....[165]....
        /*163c*/ 	.word	0x0000a0d0


	//   ....[166]....
        /*1640*/ 	.word	0x0000a0e0


	//   ....[167]....
        /*1644*/ 	.word	0x0000a0f0


	//   ....[168]....
        /*1648*/ 	.word	0x0000a120


	//   ....[169]....
        /*164c*/ 	.word	0x0000a130


	//   ....[170]....
        /*1650*/ 	.word	0x0000a140


	//   ....[171]....
        /*1654*/ 	.word	0x0000a150


	//   ....[172]....
        /*1658*/ 	.word	0x0000a180


	//   ....[173]....
        /*165c*/ 	.word	0x0000a190


	//   ....[174]....
        /*1660*/ 	.word	0x0000a1c0


	//   ....[175]....
        /*1664*/ 	.word	0x0000a1d0


	//   ....[176]....
        /*1668*/ 	.word	0x0000a1e0


	//   ....[177]....
        /*166c*/ 	.word	0x0000a1f0


	//   ....[178]....
        /*1670*/ 	.word	0x0000a200


	//   ....[179]....
        /*1674*/ 	.word	0x0000a210


	//   ....[180]....
        /*1678*/ 	.word	0x0000a220


	//   ....[181]....
        /*167c*/ 	.word	0x0000a230


	//   ....[182]....
        /*1680*/ 	.word	0x0000a240


	//   ....[183]....
        /*1684*/ 	.word	0x0000a250


	//   ....[184]....
        /*1688*/ 	.word	0x0000a270


	//   ....[185]....
        /*168c*/ 	.word	0x0000a280


	//   ....[186]....
        /*1690*/ 	.word	0x0000a2b0


	//   ....[187]....
        /*1694*/ 	.word	0x0000a2c0


	//   ....[188]....
        /*1698*/ 	.word	0x0000a2d0


	//   ....[189]....
        /*169c*/ 	.word	0x0000a2e0


	//   ....[190]....
        /*16a0*/ 	.word	0x0000a310


	//   ....[191]....
        /*16a4*/ 	.word	0x0000a320


	//   ....[192]....
        /*16a8*/ 	.word	0x0000a330


	//   ....[193]....
        /*16ac*/ 	.word	0x0000a340


	//   ....[194]....
        /*16b0*/ 	.word	0x0000a3c0


	//   ....[195]....
        /*16b4*/ 	.word	0x0000a3d0


	//   ....[196]....
        /*16b8*/ 	.word	0x0000a400


	//   ....[197]....
        /*16bc*/ 	.word	0x0000a410


	//   ....[198]....
        /*16c0*/ 	.word	0x0000a490


	//   ....[199]....
        /*16c4*/ 	.word	0x0000a4a0


	//   ....[200]....
        /*16c8*/ 	.word	0x0000a4b0


	//   ....[201]....
        /*16cc*/ 	.word	0x0000a4c0


	//   ....[202]....
        /*16d0*/ 	.word	0x0000a4e0


	//   ....[203]....
        /*16d4*/ 	.word	0x0000a4f0


	//   ....[204]....
        /*16d8*/ 	.word	0x0000a530


	//   ....[205]....
        /*16dc*/ 	.word	0x0000a540


	//   ....[206]....
        /*16e0*/ 	.word	0x0000a550


	//   ....[207]....
        /*16e4*/ 	.word	0x0000a560


	//   ....[208]....
        /*16e8*/ 	.word	0x0000a570


	//   ....[209]....
        /*16ec*/ 	.word	0x0000a580


	//   ....[210]....
        /*16f0*/ 	.word	0x0000a5c0


	//   ....[211]....
        /*16f4*/ 	.word	0x0000a5d0


	//   ....[212]....
        /*16f8*/ 	.word	0x0000a5e0


	//   ....[213]....
        /*16fc*/ 	.word	0x0000a5f0


	//   ....[214]....
        /*1700*/ 	.word	0x0000a600


	//   ....[215]....
        /*1704*/ 	.word	0x0000a610


	//   ....[216]....
        /*1708*/ 	.word	0x0000a620


	//   ....[217]....
        /*170c*/ 	.word	0x0000a630


	//   ....[218]....
        /*1710*/ 	.word	0x0000a6a0


	//   ....[219]....
        /*1714*/ 	.word	0x0000a6c0


	//   ....[220]....
        /*1718*/ 	.word	0x0000a6e0


	//   ....[221]....
        /*171c*/ 	.word	0x0000a6f0


	//   ....[222]....
        /*1720*/ 	.word	0x0000a700


	//   ....[223]....
        /*1724*/ 	.word	0x0000a730


	//   ....[224]....
        /*1728*/ 	.word	0x0000a780


	//   ....[225]....
        /*172c*/ 	.word	0x0000a7a0


	//   ....[226]....
        /*1730*/ 	.word	0x0000a7b0


	//   ....[227]....
        /*1734*/ 	.word	0x0000a7c0


	//   ....[228]....
        /*1738*/ 	.word	0x0000a810


	//   ....[229]....
        /*173c*/ 	.word	0x0000a830


	//   ....[230]....
        /*1740*/ 	.word	0x0000a840


	//   ....[231]....
        /*1744*/ 	.word	0x0000a850


	//   ....[232]....
        /*1748*/ 	.word	0x0000a8b0


	//   ....[233]....
        /*174c*/ 	.word	0x0000a8d0


	//   ....[234]....
        /*1750*/ 	.word	0x0000a8e0


	//   ....[235]....
        /*1754*/ 	.word	0x0000a900


	//   ....[236]....
        /*1758*/ 	.word	0x0000a9c0


	//   ....[237]....
        /*175c*/ 	.word	0x0000a9d0


	//   ....[238]....
        /*1760*/ 	.word	0x0000aa00


	//   ....[239]....
        /*1764*/ 	.word	0x0000aa30


	//   ....[240]....
        /*1768*/ 	.word	0x0000aa50


	//   ....[241]....
        /*176c*/ 	.word	0x0000aa60


	//   ....[242]....
        /*1770*/ 	.word	0x0000aaa0


	//   ....[243]....
        /*1774*/ 	.word	0x0000aab0


	//   ....[244]....
        /*1778*/ 	.word	0x0000ab20


	//   ....[245]....
        /*177c*/ 	.word	0x0000ab30


	//   ....[246]....
        /*1780*/ 	.word	0x0000ab40


	//   ....[247]....
        /*1784*/ 	.word	0x0000ab70


	//   ....[248]....
        /*1788*/ 	.word	0x0000aba0


	//   ....[249]....
        /*178c*/ 	.word	0x0000abc0


	//   ....[250]....
        /*1790*/ 	.word	0x0000abf0


	//   ....[251]....
        /*1794*/ 	.word	0x0000ac10


	//   ....[252]....
        /*1798*/ 	.word	0x0000ac20


	//   ....[253]....
        /*179c*/ 	.word	0x0000ac40


	//   ....[254]....
        /*17a0*/ 	.word	0x0000ac70


	//   ....[255]....
        /*17a4*/ 	.word	0x0000ac90


	//   ....[0]....
        /*17a8*/ 	.word	0x0000aca0


	//   ....[1]....
        /*17ac*/ 	.word	0x0000acc0


	//   ....[2]....
        /*17b0*/ 	.word	0x0000acf0


	//   ....[3]....
        /*17b4*/ 	.word	0x0000ad20


	//   ....[4]....
        /*17b8*/ 	.word	0x0000ad30


	//   ....[5]....
        /*17bc*/ 	.word	0x0000ad50


	//   ....[6]....
        /*17c0*/ 	.word	0x0000ad80


	//   ....[7]....
        /*17c4*/ 	.word	0x0000adb0


	//   ....[8]....
        /*17c8*/ 	.word	0x0000adc0


	//   ....[9]....
        /*17cc*/ 	.word	0x0000ade0


	//   ....[10]....
        /*17d0*/ 	.word	0x0000ae10


	//   ....[11]....
        /*17d4*/ 	.word	0x0000ae40


	//   ....[12]....
        /*17d8*/ 	.word	0x0000ae70


	//   ....[13]....
        /*17dc*/ 	.word	0x0000aea0


	//   ....[14]....
        /*17e0*/ 	.word	0x0000aee0


	//   ....[15]....
        /*17e4*/ 	.word	0x0000aef0


	//   ....[16]....
        /*17e8*/ 	.word	0x0000af50


	//   ....[17]....
        /*17ec*/ 	.word	0x0000af80


	//   ....[18]....
        /*17f0*/ 	.word	0x0000af90


	//   ....[19]....
        /*17f4*/ 	.word	0x0000afb0


	//   ....[20]....
        /*17f8*/ 	.word	0x0000b000


	//   ....[21]....
        /*17fc*/ 	.word	0x0000b010


	//   ....[22]....
        /*1800*/ 	.word	0x0000b020


	//   ....[23]....
        /*1804*/ 	.word	0x0000b030


	//   ....[24]....
        /*1808*/ 	.word	0x0000b040


	//   ....[25]....
        /*180c*/ 	.word	0x0000b050


	//   ....[26]....
        /*1810*/ 	.word	0x0000b080


	//   ....[27]....
        /*1814*/ 	.word	0x0000b090


	//   ....[28]....
        /*1818*/ 	.word	0x0000b0b0


	//   ....[29]....
        /*181c*/ 	.word	0x0000b0d0


	//   ....[30]....
        /*1820*/ 	.word	0x0000b100


	//   ....[31]....
        /*1824*/ 	.word	0x0000b120


	//   ....[32]....
        /*1828*/ 	.word	0x0000b180


	//   ....[33]....
        /*182c*/ 	.word	0x0000b190


	//   ....[34]....
        /*1830*/ 	.word	0x0000b200


	//   ....[35]....
        /*1834*/ 	.word	0x0000b210


	//   ....[36]....
        /*1838*/ 	.word	0x0000b260


	//   ....[37]....
        /*183c*/ 	.word	0x0000b290


	//   ....[38]....
        /*1840*/ 	.word	0x0000b2c0


	//   ....[39]....
        /*1844*/ 	.word	0x0000b2f0


	//   ....[40]....
        /*1848*/ 	.word	0x0000b3a0


	//   ....[41]....
        /*184c*/ 	.word	0x0000b3b0


	//   ....[42]....
        /*1850*/ 	.word	0x0000b400


	//   ....[43]....
        /*1854*/ 	.word	0x0000b420


	//   ....[44]....
        /*1858*/ 	.word	0x0000b430


	//   ....[45]....
        /*185c*/ 	.word	0x0000b480


	//   ....[46]....
        /*1860*/ 	.word	0x0000b4a0


	//   ....[47]....
        /*1864*/ 	.word	0x0000b4b0


	//   ....[48]....
        /*1868*/ 	.word	0x0000b4d0


	//   ....[49]....
        /*186c*/ 	.word	0x0000b4f0


	//   ....[50]....
        /*1870*/ 	.word	0x0000b500


	//   ....[51]....
        /*1874*/ 	.word	0x0000b510


	//   ....[52]....
        /*1878*/ 	.word	0x0000b520


	//   ....[53]....
        /*187c*/ 	.word	0x0000b530


	//   ....[54]....
        /*1880*/ 	.word	0x0000b550


	//   ....[55]....
        /*1884*/ 	.word	0x0000b560


	//   ....[56]....
        /*1888*/ 	.word	0x0000b580


	//   ....[57]....
        /*188c*/ 	.word	0x0000b590


	//   ....[58]....
        /*1890*/ 	.word	0x0000b5c0


	//   ....[59]....
        /*1894*/ 	.word	0x0000b5e0


	//   ....[60]....
        /*1898*/ 	.word	0x0000b5f0


	//   ....[61]....
        /*189c*/ 	.word	0x0000b610


	//   ....[62]....
        /*18a0*/ 	.word	0x0000b6a0


	//   ....[63]....
        /*18a4*/ 	.word	0x0000b6b0


	//   ....[64]....
        /*18a8*/ 	.word	0x0000b6c0


	//   ....[65]....
        /*18ac*/ 	.word	0x0000b6e0


	//   ....[66]....
        /*18b0*/ 	.word	0x0000b6f0


	//   ....[67]....
        /*18b4*/ 	.word	0x0000b700


	//   ....[68]....
        /*18b8*/ 	.word	0x0000b710


	//   ....[69]....
        /*18bc*/ 	.word	0x0000b720


	//   ....[70]....
        /*18c0*/ 	.word	0x0000d1c0


	//   ....[71]....
        /*18c4*/ 	.word	0x0000d1e0


	//   ....[72]....
        /*18c8*/ 	.word	0x0000d1f0


	//   ....[73]....
        /*18cc*/ 	.word	0x0000d200


	//   ....[74]....
        /*18d0*/ 	.word	0x0000d210


	//   ....[75]....
        /*18d4*/ 	.word	0x0000d220


	//   ....[76]....
        /*18d8*/ 	.word	0x0000d230


	//   ....[77]....
        /*18dc*/ 	.word	0x0000d240


	//   ....[78]....
        /*18e0*/ 	.word	0x0000d250


	//   ....[79]....
        /*18e4*/ 	.word	0x0000d260


	//   ....[80]....
        /*18e8*/ 	.word	0x0000d270


	//   ....[81]....
        /*18ec*/ 	.word	0x0000d280


	//   ....[82]....
        /*18f0*/ 	.word	0x0000d290


	//   ....[83]....
        /*18f4*/ 	.word	0x0000d2a0


	//   ....[84]....
        /*18f8*/ 	.word	0x0000d2d0


	//   ....[85]....
        /*18fc*/ 	.word	0x0000d2e0


	//   ....[86]....
        /*1900*/ 	.word	0x0000d2f0


	//   ....[87]....
        /*1904*/ 	.word	0x0000d300


	//   ....[88]....
        /*1908*/ 	.word	0x0000d330


	//   ....[89]....
        /*190c*/ 	.word	0x0000d340


	//   ....[90]....
        /*1910*/ 	.word	0x0000d370


	//   ....[91]....
        /*1914*/ 	.word	0x0000d380


	//   ....[92]....
        /*1918*/ 	.word	0x0000d390


	//   ....[93]....
        /*191c*/ 	.word	0x0000d3a0


	//   ....[94]....
        /*1920*/ 	.word	0x0000d3b0


	//   ....[95]....
        /*1924*/ 	.word	0x0000d3c0


	//   ....[96]....
        /*1928*/ 	.word	0x0000d3e0


	//   ....[97]....
        /*192c*/ 	.word	0x0000d3f0


	//   ....[98]....
        /*1930*/ 	.word	0x0000d400


	//   ....[99]....
        /*1934*/ 	.word	0x0000d410


	//   ....[100]....
        /*1938*/ 	.word	0x0000d420


	//   ....[101]....
        /*193c*/ 	.word	0x0000d430


	//   ....[102]....
        /*1940*/ 	.word	0x0000d440


	//   ....[103]....
        /*1944*/ 	.word	0x0000d450


	//   ....[104]....
        /*1948*/ 	.word	0x0000d460


	//   ....[105]....
        /*194c*/ 	.word	0x0000d470


	//   ....[106]....
        /*1950*/ 	.word	0x0000d4a0


	//   ....[107]....
        /*1954*/ 	.word	0x0000d4b0


	//   ....[108]....
        /*1958*/ 	.word	0x0000d4c0


	//   ....[109]....
        /*195c*/ 	.word	0x0000d4d0


	//   ....[110]....
        /*1960*/ 	.word	0x0000d500


	//   ....[111]....
        /*1964*/ 	.word	0x0000d510


	//   ....[112]....
        /*1968*/ 	.word	0x0000d540


	//   ....[113]....
        /*196c*/ 	.word	0x0000d550


	//   ....[114]....
        /*1970*/ 	.word	0x0000d560


	//   ....[115]....
        /*1974*/ 	.word	0x0000d570


	//   ....[116]....
        /*1978*/ 	.word	0x0000d580


	//   ....[117]....
        /*197c*/ 	.word	0x0000d590


	//   ....[118]....
        /*1980*/ 	.word	0x0000d5a0


	//   ....[119]....
        /*1984*/ 	.word	0x0000d5b0


	//   ....[120]....
        /*1988*/ 	.word	0x0000d5c0


	//   ....[121]....
        /*198c*/ 	.word	0x0000d5d0


	//   ....[122]....
        /*1990*/ 	.word	0x0000d5f0


	//   ....[123]....
        /*1994*/ 	.word	0x0000d600


	//   ....[124]....
        /*1998*/ 	.word	0x0000d630


	//   ....[125]....
        /*199c*/ 	.word	0x0000d640


	//   ....[126]....
        /*19a0*/ 	.word	0x0000d650


	//   ....[127]....
        /*19a4*/ 	.word	0x0000d660


	//   ....[128]....
        /*19a8*/ 	.word	0x0000d690


	//   ....[129]....
        /*19ac*/ 	.word	0x0000d6a0


	//   ....[130]....
        /*19b0*/ 	.word	0x0000d6b0


	//   ....[131]....
        /*19b4*/ 	.word	0x0000d6c0


	//   ....[132]....
        /*19b8*/ 	.word	0x0000d740


	//   ....[133]....
        /*19bc*/ 	.word	0x0000d750


	//   ....[134]....
        /*19c0*/ 	.word	0x0000d780


	//   ....[135]....
        /*19c4*/ 	.word	0x0000d790


	//   ....[136]....
        /*19c8*/ 	.word	0x0000d810


	//   ....[137]....
        /*19cc*/ 	.word	0x0000d820


	//   ....[138]....
        /*19d0*/ 	.word	0x0000d830


	//   ....[139]....
        /*19d4*/ 	.word	0x0000d840


	//   ....[140]....
        /*19d8*/ 	.word	0x0000d860


	//   ....[141]....
        /*19dc*/ 	.word	0x0000d870


	//   ....[142]....
        /*19e0*/ 	.word	0x0000d8b0


	//   ....[143]....
        /*19e4*/ 	.word	0x0000d8c0


	//   ....[144]....
        /*19e8*/ 	.word	0x0000d8d0


	//   ....[145]....
        /*19ec*/ 	.word	0x0000d8e0


	//   ....[146]....
        /*19f0*/ 	.word	0x0000d8f0


	//   ....[147]....
        /*19f4*/ 	.word	0x0000d900


	//   ....[148]....
        /*19f8*/ 	.word	0x0000d940


	//   ....[149]....
        /*19fc*/ 	.word	0x0000d950


	//   ....[150]....
        /*1a00*/ 	.word	0x0000d960


	//   ....[151]....
        /*1a04*/ 	.word	0x0000d970


	//   ....[152]....
        /*1a08*/ 	.word	0x0000d980


	//   ....[153]....
        /*1a0c*/ 	.word	0x0000d990


	//   ....[154]....
        /*1a10*/ 	.word	0x0000d9a0


	//   ....[155]....
        /*1a14*/ 	.word	0x0000d9b0


	//   ....[156]....
        /*1a18*/ 	.word	0x0000da20


	//   ....[157]....
        /*1a1c*/ 	.word	0x0000da40


	//   ....[158]....
        /*1a20*/ 	.word	0x0000da60


	//   ....[159]....
        /*1a24*/ 	.word	0x0000da70


	//   ....[160]....
        /*1a28*/ 	.word	0x0000da80


	//   ....[161]....
        /*1a2c*/ 	.word	0x0000dab0


	//   ....[162]....
        /*1a30*/ 	.word	0x0000db00


	//   ....[163]....
        /*1a34*/ 	.word	0x0000db20


	//   ....[164]....
        /*1a38*/ 	.word	0x0000db30


	//   ....[165]....
        /*1a3c*/ 	.word	0x0000db40


	//   ....[166]....
        /*1a40*/ 	.word	0x0000dba0


	//   ....[167]....
        /*1a44*/ 	.word	0x0000dbb0


	//   ....[168]....
        /*1a48*/ 	.word	0x0000dbc0


	//   ....[169]....
        /*1a4c*/ 	.word	0x0000dbd0


	//   ....[170]....
        /*1a50*/ 	.word	0x0000dc20


	//   ....[171]....
        /*1a54*/ 	.word	0x0000dc40


	//   ....[172]....
        /*1a58*/ 	.word	0x0000dc60


	//   ....[173]....
        /*1a5c*/ 	.word	0x0000dc70


	//   ....[174]....
        /*1a60*/ 	.word	0x0000dd30


	//   ....[175]....
        /*1a64*/ 	.word	0x0000dd50


	//   ....[176]....
        /*1a68*/ 	.word	0x0000dd80


	//   ....[177]....
        /*1a6c*/ 	.word	0x0000ddb0


	//   ....[178]....
        /*1a70*/ 	.word	0x0000ddd0


	//   ....[179]....
        /*1a74*/ 	.word	0x0000dde0


	//   ....[180]....
        /*1a78*/ 	.word	0x0000de20


	//   ....[181]....
        /*1a7c*/ 	.word	0x0000de30


	//   ....[182]....
        /*1a80*/ 	.word	0x0000de90


	//   ....[183]....
        /*1a84*/ 	.word	0x0000deb0


	//   ....[184]....
        /*1a88*/ 	.word	0x0000dec0


	//   ....[185]....
        /*1a8c*/ 	.word	0x0000def0


	//   ....[186]....
        /*1a90*/ 	.word	0x0000df20


	//   ....[187]....
        /*1a94*/ 	.word	0x0000df40


	//   ....[188]....
        /*1a98*/ 	.word	0x0000df60


	//   ....[189]....
        /*1a9c*/ 	.word	0x0000df80


	//   ....[190]....
        /*1aa0*/ 	.word	0x0000dfa0


	//   ....[191]....
        /*1aa4*/ 	.word	0x0000dfb0


	//   ....[192]....
        /*1aa8*/ 	.word	0x0000dfd0


	//   ....[193]....
        /*1aac*/ 	.word	0x0000e000


	//   ....[194]....
        /*1ab0*/ 	.word	0x0000e020


	//   ....[195]....
        /*1ab4*/ 	.word	0x0000e030


	//   ....[196]....
        /*1ab8*/ 	.word	0x0000e050


	//   ....[197]....
        /*1abc*/ 	.word	0x0000e080


	//   ....[198]....
        /*1ac0*/ 	.word	0x0000e0b0


	//   ....[199]....
        /*1ac4*/ 	.word	0x0000e0c0


	//   ....[200]....
        /*1ac8*/ 	.word	0x0000e0e0


	//   ....[201]....
        /*1acc*/ 	.word	0x0000e110


	//   ....[202]....
        /*1ad0*/ 	.word	0x0000e140


	//   ....[203]....
        /*1ad4*/ 	.word	0x0000e150


	//   ....[204]....
        /*1ad8*/ 	.word	0x0000e170


	//   ....[205]....
        /*1adc*/ 	.word	0x0000e1d0


	//   ....[206]....
        /*1ae0*/ 	.word	0x0000e1e0


	//   ....[207]....
        /*1ae4*/ 	.word	0x0000e230


	//   ....[208]....
        /*1ae8*/ 	.word	0x0000e260


	//   ....[209]....
        /*1aec*/ 	.word	0x0000e270


	//   ....[210]....
        /*1af0*/ 	.word	0x0000e290


	//   ....[211]....
        /*1af4*/ 	.word	0x0000e2c0


	//   ....[212]....
        /*1af8*/ 	.word	0x0000e310


	//   ....[213]....
        /*1afc*/ 	.word	0x0000e320


	//   ....[214]....
        /*1b00*/ 	.word	0x0000e370


	//   ....[215]....
        /*1b04*/ 	.word	0x0000e390


	//   ....[216]....
        /*1b08*/ 	.word	0x0000e3a0


	//   ....[217]....
        /*1b0c*/ 	.word	0x0000e3b0


	//   ....[218]....
        /*1b10*/ 	.word	0x0000e3c0


	//   ....[219]....
        /*1b14*/ 	.word	0x0000e3d0


	//   ....[220]....
        /*1b18*/ 	.word	0x0000e3f0


	//   ....[221]....
        /*1b1c*/ 	.word	0x0000e410


	//   ....[222]....
        /*1b20*/ 	.word	0x0000e420


	//   ....[223]....
        /*1b24*/ 	.word	0x0000e450


	//   ....[224]....
        /*1b28*/ 	.word	0x0000e480


	//   ....[225]....
        /*1b2c*/ 	.word	0x0000e4a0


	//   ....[226]....
        /*1b30*/ 	.word	0x0000e500


	//   ....[227]....
        /*1b34*/ 	.word	0x0000e510


	//   ....[228]....
        /*1b38*/ 	.word	0x0000e560


	//   ....[229]....
        /*1b3c*/ 	.word	0x0000e590


	//   ....[230]....
        /*1b40*/ 	.word	0x0000e5c0


	//   ....[231]....
        /*1b44*/ 	.word	0x0000e5f0


	//   ....[232]....
        /*1b48*/ 	.word	0x0000e630


	//   ....[233]....
        /*1b4c*/ 	.word	0x0000e650


	//   ....[234]....
        /*1b50*/ 	.word	0x0000e6f0


	//   ....[235]....
        /*1b54*/ 	.word	0x0000e730


	//   ....[236]....
        /*1b58*/ 	.word	0x0000e740


	//   ....[237]....
        /*1b5c*/ 	.word	0x0000e790


	//   ....[238]....
        /*1b60*/ 	.word	0x0000e7b0


	//   ....[239]....
        /*1b64*/ 	.word	0x0000e7c0


	//   ....[240]....
        /*1b68*/ 	.word	0x0000e810


	//   ....[241]....
        /*1b6c*/ 	.word	0x0000e830


	//   ....[242]....
        /*1b70*/ 	.word	0x0000e840


	//   ....[243]....
        /*1b74*/ 	.word	0x0000e860


	//   ....[244]....
        /*1b78*/ 	.word	0x0000e880


	//   ....[245]....
        /*1b7c*/ 	.word	0x0000e890


	//   ....[246]....
        /*1b80*/ 	.word	0x0000e8a0


	//   ....[247]....
        /*1b84*/ 	.word	0x0000e8b0


	//   ....[248]....
        /*1b88*/ 	.word	0x0000e8d0


	//   ....[249]....
        /*1b8c*/ 	.word	0x0000e8e0


	//   ....[250]....
        /*1b90*/ 	.word	0x0000e900


	//   ....[251]....
        /*1b94*/ 	.word	0x0000e910


	//   ....[252]....
        /*1b98*/ 	.word	0x0000e930


	//   ....[253]....
        /*1b9c*/ 	.word	0x0000e950


	//   ....[254]....
        /*1ba0*/ 	.word	0x0000e970


	//   ....[255]....
        /*1ba4*/ 	.word	0x0000e980


	//   ....[0]....
        /*1ba8*/ 	.word	0x0000ea10


	//   ....[1]....
        /*1bac*/ 	.word	0x0000ea30


	//   ....[2]....
        /*1bb0*/ 	.word	0x0000ea40


	//   ....[3]....
        /*1bb4*/ 	.word	0x0000ea60


	//   ....[4]....
        /*1bb8*/ 	.word	0x0000ea70


	//   ....[5]....
        /*1bbc*/ 	.word	0x0000ea80


	//   ....[6]....
        /*1bc0*/ 	.word	0x0000ea90


	//   ....[7]....
        /*1bc4*/ 	.word	0x0000eaa0


	//   ....[8]....
        /*1bc8*/ 	.word	0x00010540


	//   ....[9]....
        /*1bcc*/ 	.word	0x00010560


	//   ....[10]....
        /*1bd0*/ 	.word	0x00010570


	//   ....[11]....
        /*1bd4*/ 	.word	0x00010580


	//   ....[12]....
        /*1bd8*/ 	.word	0x00010590


	//   ....[13]....
        /*1bdc*/ 	.word	0x000105a0


	//   ....[14]....
        /*1be0*/ 	.word	0x000105b0


	//   ....[15]....
        /*1be4*/ 	.word	0x000105c0


	//   ....[16]....
        /*1be8*/ 	.word	0x000105d0


	//   ....[17]....
        /*1bec*/ 	.word	0x000105e0


	//   ....[18]....
        /*1bf0*/ 	.word	0x000105f0


	//   ....[19]....
        /*1bf4*/ 	.word	0x00010600


	//   ....[20]....
        /*1bf8*/ 	.word	0x00010610


	//   ....[21]....
        /*1bfc*/ 	.word	0x00010620


	//   ....[22]....
        /*1c00*/ 	.word	0x00010650


	//   ....[23]....
        /*1c04*/ 	.word	0x00010660


	//   ....[24]....
        /*1c08*/ 	.word	0x00010670


	//   ....[25]....
        /*1c0c*/ 	.word	0x00010680


	//   ....[26]....
        /*1c10*/ 	.word	0x000106b0


	//   ....[27]....
        /*1c14*/ 	.word	0x000106c0


	//   ....[28]....
        /*1c18*/ 	.word	0x000106f0


	//   ....[29]....
        /*1c1c*/ 	.word	0x00010700


	//   ....[30]....
        /*1c20*/ 	.word	0x00010710


	//   ....[31]....
        /*1c24*/ 	.word	0x00010720


	//   ....[32]....
        /*1c28*/ 	.word	0x00010730


	//   ....[33]....
        /*1c2c*/ 	.word	0x00010740


	//   ....[34]....
        /*1c30*/ 	.word	0x00010760


	//   ....[35]....
        /*1c34*/ 	.word	0x00010770


	//   ....[36]....
        /*1c38*/ 	.word	0x00010780


	//   ....[37]....
        /*1c3c*/ 	.word	0x00010790


	//   ....[38]....
        /*1c40*/ 	.word	0x000107a0


	//   ....[39]....
        /*1c44*/ 	.word	0x000107b0


	//   ....[40]....
        /*1c48*/ 	.word	0x000107c0


	//   ....[41]....
        /*1c4c*/ 	.word	0x000107d0


	//   ....[42]....
        /*1c50*/ 	.word	0x000107e0


	//   ....[43]....
        /*1c54*/ 	.word	0x000107f0


	//   ....[44]....
        /*1c58*/ 	.word	0x00010820


	//   ....[45]....
        /*1c5c*/ 	.word	0x00010830


	//   ....[46]....
        /*1c60*/ 	.word	0x00010840


	//   ....[47]....
        /*1c64*/ 	.word	0x00010850


	//   ....[48]....
        /*1c68*/ 	.word	0x00010880


	//   ....[49]....
        /*1c6c*/ 	.word	0x00010890


	//   ....[50]....
        /*1c70*/ 	.word	0x000108c0


	//   ....[51]....
        /*1c74*/ 	.word	0x000108d0


	//   ....[52]....
        /*1c78*/ 	.word	0x000108e0


	//   ....[53]....
        /*1c7c*/ 	.word	0x000108f0


	//   ....[54]....
        /*1c80*/ 	.word	0x00010900


	//   ....[55]....
        /*1c84*/ 	.word	0x00010910


	//   ....[56]....
        /*1c88*/ 	.word	0x00010920


	//   ....[57]....
        /*1c8c*/ 	.word	0x00010930


	//   ....[58]....
        /*1c90*/ 	.word	0x00010940


	//   ....[59]....
        /*1c94*/ 	.word	0x00010950


	//   ....[60]....
        /*1c98*/ 	.word	0x00010970


	//   ....[61]....
        /*1c9c*/ 	.word	0x00010980


	//   ....[62]....
        /*1ca0*/ 	.word	0x000109b0


	//   ....[63]....
        /*1ca4*/ 	.word	0x000109c0


	//   ....[64]....
        /*1ca8*/ 	.word	0x000109d0


	//   ....[65]....
        /*1cac*/ 	.word	0x000109e0


	//   ....[66]....
        /*1cb0*/ 	.word	0x00010a10


	//   ....[67]....
        /*1cb4*/ 	.word	0x00010a20


	//   ....[68]....
        /*1cb8*/ 	.word	0x00010a30


	//   ....[69]....
        /*1cbc*/ 	.word	0x00010a40


	//   ....[70]....
        /*1cc0*/ 	.word	0x00010ac0


	//   ....[71]....
        /*1cc4*/ 	.word	0x00010ad0


	//   ....[72]....
        /*1cc8*/ 	.word	0x00010b00


	//   ....[73]....
        /*1ccc*/ 	.word	0x00010b10


	//   ....[74]....
        /*1cd0*/ 	.word	0x00010b90


	//   ....[75]....
        /*1cd4*/ 	.word	0x00010ba0


	//   ....[76]....
        /*1cd8*/ 	.word	0x00010bb0


	//   ....[77]....
        /*1cdc*/ 	.word	0x00010bc0


	//   ....[78]....
        /*1ce0*/ 	.word	0x00010be0


	//   ....[79]....
        /*1ce4*/ 	.word	0x00010bf0


	//   ....[80]....
        /*1ce8*/ 	.word	0x00010c30


	//   ....[81]....
        /*1cec*/ 	.word	0x00010c40


	//   ....[82]....
        /*1cf0*/ 	.word	0x00010c50


	//   ....[83]....
        /*1cf4*/ 	.word	0x00010c60


	//   ....[84]....
        /*1cf8*/ 	.word	0x00010c70


	//   ....[85]....
        /*1cfc*/ 	.word	0x00010c80


	//   ....[86]....
        /*1d00*/ 	.word	0x00010cc0


	//   ....[87]....
        /*1d04*/ 	.word	0x00010cd0


	//   ....[88]....
        /*1d08*/ 	.word	0x00010ce0


	//   ....[89]....
        /*1d0c*/ 	.word	0x00010cf0


	//   ....[90]....
        /*1d10*/ 	.word	0x00010d00


	//   ....[91]....
        /*1d14*/ 	.word	0x00010d10


	//   ....[92]....
        /*1d18*/ 	.word	0x00010d20


	//   ....[93]....
        /*1d1c*/ 	.word	0x00010d30


	//   ....[94]....
        /*1d20*/ 	.word	0x00010da0


	//   ....[95]....
        /*1d24*/ 	.word	0x00010dc0


	//   ....[96]....
        /*1d28*/ 	.word	0x00010de0


	//   ....[97]....
        /*1d2c*/ 	.word	0x00010df0


	//   ....[98]....
        /*1d30*/ 	.word	0x00010e00


	//   ....[99]....
        /*1d34*/ 	.word	0x00010e30


	//   ....[100]....
        /*1d38*/ 	.word	0x00010e80


	//   ....[101]....
        /*1d3c*/ 	.word	0x00010ea0


	//   ....[102]....
        /*1d40*/ 	.word	0x00010eb0


	//   ....[103]....
        /*1d44*/ 	.word	0x00010ec0


	//   ....[104]....
        /*1d48*/ 	.word	0x00010f20


	//   ....[105]....
        /*1d4c*/ 	.word	0x00010f30


	//   ....[106]....
        /*1d50*/ 	.word	0x00010f40


	//   ....[107]....
        /*1d54*/ 	.word	0x00010f50


	//   ....[108]....
        /*1d58*/ 	.word	0x00010fa0


	//   ....[109]....
        /*1d5c*/ 	.word	0x00010fc0


	//   ....[110]....
        /*1d60*/ 	.word	0x00010fe0


	//   ....[111]....
        /*1d64*/ 	.word	0x00010ff0


	//   ....[112]....
        /*1d68*/ 	.word	0x000110b0


	//   ....[113]....
        /*1d6c*/ 	.word	0x000110d0


	//   ....[114]....
        /*1d70*/ 	.word	0x00011100


	//   ....[115]....
        /*1d74*/ 	.word	0x00011130


	//   ....[116]....
        /*1d78*/ 	.word	0x00011150


	//   ....[117]....
        /*1d7c*/ 	.word	0x00011160


	//   ....[118]....
        /*1d80*/ 	.word	0x000111a0


	//   ....[119]....
        /*1d84*/ 	.word	0x000111b0


	//   ....[120]....
        /*1d88*/ 	.word	0x00011210


	//   ....[121]....
        /*1d8c*/ 	.word	0x00011230


	//   ....[122]....
        /*1d90*/ 	.word	0x00011240


	//   ....[123]....
        /*1d94*/ 	.word	0x00011270


	//   ....[124]....
        /*1d98*/ 	.word	0x000112a0


	//   ....[125]....
        /*1d9c*/ 	.word	0x000112c0


	//   ....[126]....
        /*1da0*/ 	.word	0x000112e0


	//   ....[127]....
        /*1da4*/ 	.word	0x00011300


	//   ....[128]....
        /*1da8*/ 	.word	0x00011320


	//   ....[129]....
        /*1dac*/ 	.word	0x00011330


	//   ....[130]....
        /*1db0*/ 	.word	0x00011350


	//   ....[131]....
        /*1db4*/ 	.word	0x00011380


	//   ....[132]....
        /*1db8*/ 	.word	0x000113a0


	//   ....[133]....
        /*1dbc*/ 	.word	0x000113b0


	//   ....[134]....
        /*1dc0*/ 	.word	0x000113d0


	//   ....[135]....
        /*1dc4*/ 	.word	0x00011400


	//   ....[136]....
        /*1dc8*/ 	.word	0x00011430


	//   ....[137]....
        /*1dcc*/ 	.word	0x00011440


	//   ....[138]....
        /*1dd0*/ 	.word	0x00011460


	//   ....[139]....
        /*1dd4*/ 	.word	0x00011490


	//   ....[140]....
        /*1dd8*/ 	.word	0x000114c0


	//   ....[141]....
        /*1ddc*/ 	.word	0x000114d0


	//   ....[142]....
        /*1de0*/ 	.word	0x00011500


	//   ....[143]....
        /*1de4*/ 	.word	0x00011540


	//   ....[144]....
        /*1de8*/ 	.word	0x000115d0


	//   ....[145]....
        /*1dec*/ 	.word	0x000115e0


	//   ....[146]....
        /*1df0*/ 	.word	0x00011600


	//   ....[147]....
        /*1df4*/ 	.word	0x00011630


	//   ....[148]....
        /*1df8*/ 	.word	0x00011680


	//   ....[149]....
        /*1dfc*/ 	.word	0x00011690


	//   ....[150]....
        /*1e00*/ 	.word	0x000116b0


	//   ....[151]....
        /*1e04*/ 	.word	0x000116f0


	//   ....[152]....
        /*1e08*/ 	.word	0x00011700


	//   ....[153]....
        /*1e0c*/ 	.word	0x00011710


	//   ....[154]....
        /*1e10*/ 	.word	0x00011720


	//   ....[155]....
        /*1e14*/ 	.word	0x00011730


	//   ....[156]....
        /*1e18*/ 	.word	0x00011750


	//   ....[157]....
        /*1e1c*/ 	.word	0x00011760


	//   ....[158]....
        /*1e20*/ 	.word	0x00011780


	//   ....[159]....
        /*1e24*/ 	.word	0x00011790


	//   ....[160]....
        /*1e28*/ 	.word	0x000117d0


	//   ....[161]....
        /*1e2c*/ 	.word	0x000117f0


	//   ....[162]....
        /*1e30*/ 	.word	0x00011800


	//   ....[163]....
        /*1e34*/ 	.word	0x00011820


	//   ....[164]....
        /*1e38*/ 	.word	0x00011890


	//   ....[165]....
        /*1e3c*/ 	.word	0x000118b0


	//   ....[166]....
        /*1e40*/ 	.word	0x000118e0


	//   ....[167]....
        /*1e44*/ 	.word	0x00011910


	//   ....[168]....
        /*1e48*/ 	.word	0x00011940


	//   ....[169]....
        /*1e4c*/ 	.word	0x00011970


	//   ....[170]....
        /*1e50*/ 	.word	0x000119b0


	//   ....[171]....
        /*1e54*/ 	.word	0x000119e0


	//   ....[172]....
        /*1e58*/ 	.word	0x00011a90


	//   ....[173]....
        /*1e5c*/ 	.word	0x00011ac0


	//   ....[174]....
        /*1e60*/ 	.word	0x00011b10


	//   ....[175]....
        /*1e64*/ 	.word	0x00011b30


	//   ....[176]....
        /*1e68*/ 	.word	0x00011b40


	//   ....[177]....
        /*1e6c*/ 	.word	0x00011b90


	//   ....[178]....
        /*1e70*/ 	.word	0x00011bb0


	//   ....[179]....
        /*1e74*/ 	.word	0x00011bc0


	//   ....[180]....
        /*1e78*/ 	.word	0x00011be0


	//   ....[181]....
        /*1e7c*/ 	.word	0x00011c00


	//   ....[182]....
        /*1e80*/ 	.word	0x00011c10


	//   ....[183]....
        /*1e84*/ 	.word	0x00011c20


	//   ....[184]....
        /*1e88*/ 	.word	0x00011c30


	//   ....[185]....
        /*1e8c*/ 	.word	0x00011c40


	//   ....[186]....
        /*1e90*/ 	.word	0x00011c50


	//   ....[187]....
        /*1e94*/ 	.word	0x00011c60


	//   ....[188]....
        /*1e98*/ 	.word	0x00011c80


	//   ....[189]....
        /*1e9c*/ 	.word	0x00011c90


	//   ....[190]....
        /*1ea0*/ 	.word	0x00011cb0


	//   ....[191]....
        /*1ea4*/ 	.word	0x00011cd0


	//   ....[192]....
        /*1ea8*/ 	.word	0x00011cf0


	//   ....[193]....
        /*1eac*/ 	.word	0x00011d00


	//   ....[194]....
        /*1eb0*/ 	.word	0x00011da0


	//   ....[195]....
        /*1eb4*/ 	.word	0x00011db0


	//   ....[196]....
        /*1eb8*/ 	.word	0x00011dc0


	//   ....[197]....
        /*1ebc*/ 	.word	0x00011de0


	//   ....[198]....
        /*1ec0*/ 	.word	0x00011df0


	//   ....[199]....
        /*1ec4*/ 	.word	0x00011e00


	//   ....[200]....
        /*1ec8*/ 	.word	0x00011e10


	//   ....[201]....
        /*1ecc*/ 	.word	0x00011e20


	//----- nvinfo : EIATTR_VRC_CTA_INIT_COUNT
	.align		4
.L_432:
        /*1ed0*/ 	.byte	0x02, 0x4a
	.zero		1
	.zero		1


	//----- nvinfo : EIATTR_EXIT_INSTR_OFFSETS
	.align		4
        /*1ed4*/ 	.byte	0x04, 0x1c
        /*1ed6*/ 	.short	(.L_434 - .L_433)


	//   ....[0]....
.L_433:
        /*1ed8*/ 	.word	0x0001b2c0


	//   ....[1]....
        /*1edc*/ 	.word	0x0001bae0


	//----- nvinfo : EIATTR_MAX_THREADS
	.align		4
.L_434:
        /*1ee0*/ 	.byte	0x04, 0x05
        /*1ee2*/ 	.short	(.L_436 - .L_435)
.L_435:
        /*1ee4*/ 	.word	0x00000080
        /*1ee8*/ 	.word	0x00000001
        /*1eec*/ 	.word	0x00000001


	//----- nvinfo : EIATTR_CRS_STACK_SIZE
	.align		4
.L_436:
        /*1ef0*/ 	.byte	0x04, 0x1e
        /*1ef2*/ 	.short	(.L_438 - .L_437)
.L_437:
        /*1ef4*/ 	.word	0x00000000


	//----- nvinfo : EIATTR_CBANK_PARAM_SIZE
	.align		4
.L_438:
        /*1ef8*/ 	.byte	0x03, 0x19
        /*1efa*/ 	.short	0x0028


	//----- nvinfo : EIATTR_PARAM_CBANK
	.align		4
        /*1efc*/ 	.byte	0x04, 0x0a
        /*1efe*/ 	.short	(.L_440 - .L_439)
	.align		4
.L_439:
        /*1f00*/ 	.word	index@(.nv.constant0._ZN17fastertransformer38beam_online_softmax_topk_stage2_kernelI6__halfLi128ELi128EEEvPKfS3_PiPT_ii)
        /*1f04*/ 	.short	0x0380
        /*1f06*/ 	.short	0x0028


	//----- nvinfo : EIATTR_SW_WAR
	.align		4
.L_440:
        /*1f08*/ 	.byte	0x04, 0x36
        /*1f0a*/ 	.short	(.L_442 - .L_441)
.L_441:
        /*1f0c*/ 	.word	0x00000008
.L_442:


//--------------------- .nv.info._ZN17fastertransformer38beam_online_softmax_topk_stage2_kernelI6__halfLi128ELi64EEEvPKfS3_PiPT_ii --------------------------
	.section	.nv.info._ZN17fastertransformer38beam_online_softmax_topk_stage2_kernelI6__halfLi128ELi64EEEvPKfS3_PiPT_ii,"",@"SHT_CUDA_INFO"
	.sectionflags	@""
	.align	4


	//----- nvinfo : EIATTR_CUDA_API_VERSION
	.align		4
        /*0000*/ 	.byte	0x04, 0x37
        /*0002*/ 	.short	(.L_444 - .L_443)
.L_443:
        /*0004*/ 	.word	0x00000082


	//----- nvinfo : EIATTR_KPARAM_INFO
	.align		4
.L_444:
        /*0008*/ 	.byte	0x04, 0x17
        /*000a*/ 	.short	(.L_446 - .L_445)
.L_445:
        /*000c*/ 	.word	0x00000000
        /*0010*/ 	.short	0x0005
        /*0012*/ 	.short	0x0024
        /*0014*/ 	.byte	0x00, 0xf0, 0x11, 0x00


	//----- nvinfo : EIATTR_KPARAM_INFO
	.align		4
.L_446:
        /*0018*/ 	.byte	0x04, 0x17
        /*001a*/ 	.short	(.L_448 - .L_447)
.L_447:
        /*001c*/ 	.word	0x00000000
        /*0020*/ 	.short	0x0004
        /*0022*/ 	.short	0x0020
        /*0024*/ 	.byte	0x00, 0xf0, 0x11, 0x00


	//----- nvinfo : EIATTR_KPARAM_INFO
	.align		4
.L_448:
        /*0028*/ 	.byte	0x04, 0x17
        /*002a*/ 	.short	(.L_450 - .L_449)
.L_449:
        /*002c*/ 	.word	0x00000000
        /*0030*/ 	.short	0x0003
        /*0032*/ 	.short	0x0018
        /*0034*/ 	.byte	0x00, 0xf5, 0x21, 0x00


	//----- nvinfo : EIATTR_KPARAM_INFO
	.align		4
.L_450:
        /*0038*/ 	.byte	0x04, 0x17
        /*003a*/ 	.short	(.L_452 - .L_451)
.L_451:
        /*003c*/ 	.word	0x00000000
        /*0040*/ 	.short	0x0002
        /*0042*/ 	.short	0x0010
        /*0044*/ 	.byte	0x00, 0xf5, 0x21, 0x00


	//----- nvinfo : EIATTR_KPARAM_INFO
	.align		4
.L_452:
        /*0048*/ 	.byte	0x04, 0x17
        /*004a*/ 	.short	(.L_454 - .L_453)
.L_453:
        /*004c*/ 	.word	0x00000000
        /*0050*/ 	.short	0x0001
        /*0052*/ 	.short	0x0008
        /*0054*/ 	.byte	0x00, 0xf5, 0x21, 0x00


	//----- nvinfo : EIATTR_KPARAM_INFO
	.align		4
.L_454:
        /*0058*/ 	.byte	0x04, 0x17
        /*005a*/ 	.short	(.L_456 - .L_455)
.L_455:
        /*005c*/ 	.word	0x00000000
        /*0060*/ 	.short	0x0000
        /*0062*/ 	.short	0x0000
        /*0064*/ 	.byte	0x00, 0xf5, 0x21, 0x00


	//----- nvinfo : EIATTR_SPARSE_MMA_MASK
	.align		4
.L_456:
        /*0068*/ 	.byte	0x03, 0x50
        /*006a*/ 	.short	0x0000


	//----- nvinfo : EIATTR_MAXREG_COUNT
	.align		4
        /*006c*/ 	.byte	0x03, 0x1b
        /*006e*/ 	.short	0x00ff


	//----- nvinfo : EIATTR_NUM_BARRIERS
	.align		4
        /*0070*/ 	.byte	0x02, 0x4c
        /*0072*/ 	.byte	0x01
	.zero		1


	//----- nvinfo : EIATTR_MERCURY_ISA_VERSION
	.align		4
        /*0074*/ 	.byte	0x03, 0x5f
        /*0076*/ 	.short	0x0101


	//----- nvinfo : EIATTR_COOP_GROUP_MASK_REGIDS
	.align		4
        /*0078*/ 	.byte	0x04, 0x29
        /*007a*/ 	.short	(.L_458 - .L_457)


	//   ....[0]....
.L_457:
        /*007c*/ 	.word	0xffffffff


	//   ....[1]....
        /*0080*/ 	.word	0xffffffff


	//   ....[2]....
        /*0084*/ 	.word	0xffffffff


	//   ....[3]....
        /*0088*/ 	.word	0xffffffff


	//   ....[4]....
        /*008c*/ 	.word	0xffffffff


	//   ....[5]....
        /*0090*/ 	.word	0xffffffff


	//   ....[6]....
        /*0094*/ 	.word	0xffffffff


	//   ....[7]....
        /*0098*/ 	.word	0xffffffff


	//   ....[8]....
        /*009c*/ 	.word	0xffffffff


	//   ....[9]....
        /*00a0*/ 	.word	0xffffffff


	//   ....[10]....
        /*00a4*/ 	.word	0xffffffff


	//   ....[11]....
        /*00a8*/ 	.word	0xffffffff


	//   ....[12]....
        /*00ac*/ 	.word	0xffffffff


	//   ....[13]....
        /*00b0*/ 	.word	0xffffffff


	//   ....[14]....
        /*00b4*/ 	.word	0xffffffff


	//   ....[15]....
        /*00b8*/ 	.word	0xffffffff


	//   ....[16]....
        /*00bc*/ 	.word	0xffffffff


	//   ....[17]....
        /*00c0*/ 	.word	0xffffffff


	//   ....[18]....
        /*00c4*/ 	.word	0xffffffff


	//   ....[19]....
        /*00c8*/ 	.word	0xffffffff


	//   ....[20]....
        /*00cc*/ 	.word	0xffffffff


	//   ....[21]....
        /*00d0*/ 	.word	0xffffffff


	//   ....[22]....
        /*00d4*/ 	.word	0xffffffff


	//   ....[23]....
        /*00d8*/ 	.word	0xffffffff


	//   ....[24]....
        /*00dc*/ 	.word	0xffffffff


	//   ....[25]....
        /*00e0*/ 	.word	0xffffffff


	//   ....[26]....
        /*00e4*/ 	.word	0xffffffff


	//   ....[27]....
        /*00e8*/ 	.word	0xffffffff


	//   ....[28]....
        /*00ec*/ 	.word	0xffffffff


	//   ....[29]....
        /*00f0*/ 	.word	0xffffffff


	//   ....[30]....
        /*00f4*/ 	.word	0xffffffff


	//   ....[31]....
        /*00f8*/ 	.word	0xffffffff


	//   ....[32]....
        /*00fc*/ 	.word	0xffffffff


	//   ....[33]....
        /*0100*/ 	.word	0xffffffff


	//   ....[34]....
        /*0104*/ 	.word	0xffffffff


	//   ....[35]....
        /*0108*/ 	.word	0xffffffff


	//   ....[36]....
        /*010c*/ 	.word	0xffffffff


	//   ....[37]....
        /*0110*/ 	.word	0xffffffff


	//   ....[38]....
        /*0114*/ 	.word	0xffffffff


	//   ....[39]....
        /*0118*/ 	.word	0xffffffff


	//   ....[40]....
        /*011c*/ 	.word	0xffffffff


	//   ....[41]....
        /*0120*/ 	.word	0xffffffff


	//   ....[42]....
        /*0124*/ 	.word	0xffffffff


	//   ....[43]....
        /*0128*/ 	.word	0xffffffff


	//   ....[44]....
        /*012c*/ 	.word	0xffffffff


	//   ....[45]....
        /*0130*/ 	.word	0xffffffff


	//   ....[46]....
        /*0134*/ 	.word	0xffffffff


	//   ....[47]....
        /*0138*/ 	.word	0xffffffff


	//   ....[48]....
        /*013c*/ 	.word	0xffffffff


	//   ....[49]....
        /*0140*/ 	.word	0xffffffff


	//   ....[50]....
        /*0144*/ 	.word	0xffffffff


	//   ....[51]....
        /*0148*/ 	.word	0xffffffff


	//   ....[52]....
        /*014c*/ 	.word	0xffffffff


	//   ....[53]....
        /*0150*/ 	.word	0xffffffff


	//   ....[54]....
        /*0154*/ 	.word	0xffffffff


	//   ....[55]....
        /*0158*/ 	.word	0xffffffff


	//   ....[56]....
        /*015c*/ 	.word	0xffffffff


	//   ....[57]....
        /*0160*/ 	.word	0xffffffff


	//   ....[58]....
        /*0164*/ 	.word	0xffffffff


	//   ....[59]....
        /*0168*/ 	.word	0xffffffff


	//   ....[60]....
        /*016c*/ 	.word	0xffffffff


	//   ....[61]....
        /*0170*/ 	.word	0xffffffff


	//   ....[62]....
        /*0174*/ 	.word	0xffffffff


	//   ....[63]....
        /*0178*/ 	.word	0xffffffff


	//   ....[64]....
        /*017c*/ 	.word	0xffffffff


	//   ....[65]....
        /*0180*/ 	.word	0xffffffff


	//   ....[66]....
        /*0184*/ 	.word	0xffffffff


	//   ....[67]....
        /*0188*/ 	.word	0xffffffff


	//   ....[68]....
        /*018c*/ 	.word	0xffffffff


	//   ....[69]....
        /*0190*/ 	.word	0xffffffff


	//   ....[70]....
        /*0194*/ 	.word	0xffffffff


	//   ....[71]....
        /*0198*/ 	.word	0xffffffff


	//   ....[72]....
        /*019c*/ 	.word	0xffffffff


	//   ....[73]....
        /*01a0*/ 	.word	0xffffffff


	//   ....[74]....
        /*01a4*/ 	.word	0xffffffff


	//   ....[75]....
        /*01a8*/ 	.word	0xffffffff


	//   ....[76]....
        /*01ac*/ 	.word	0xffffffff


	//   ....[77]....
        /*01b0*/ 	.word	0xffffffff


	//   ....[78]....
        /*01b4*/ 	.word	0xffffffff


	//   ....[79]....
        /*01b8*/ 	.word	0xffffffff


	//   ....[80]....
        /*01bc*/ 	.word	0xffffffff


	//   ....[81]....
        /*01c0*/ 	.word	0xffffffff


	//   ....[82]....
        /*01c4*/ 	.word	0xffffffff


	//   ....[83]....
        /*01c8*/ 	.word	0xffffffff


	//   ....[84]....
        /*01cc*/ 	.word	0xffffffff


	//   ....[85]....
        /*01d0*/ 	.word	0xffffffff


	//   ....[86]....
        /*01d4*/ 	.word	0xffffffff


	//   ....[87]....
        /*01d8*/ 	.word	0xffffffff


	//   ....[88]....
        /*01dc*/ 	.word	0xffffffff


	//   ....[89]....
        /*01e0*/ 	.word	0xffffffff


	//   ....[90]....
        /*01e4*/ 	.word	0xffffffff


	//   ....[91]....
        /*01e8*/ 	.word	0xffffffff


	//   ....[92]....
        /*01ec*/ 	.word	0xffffffff


	//   ....[93]....
        /*01f0*/ 	.word	0xffffffff


	//   ....[94]....
        /*01f4*/ 	.word	0xffffffff


	//   ....[95]....
        /*01f8*/ 	.word	0xffffffff


	//   ....[96]....
        /*01fc*/ 	.word	0xffffffff


	//   ....[97]....
        /*0200*/ 	.word	0xffffffff


	//   ....[98]....
        /*0204*/ 	.word	0xffffffff


	//   ....[99]....
        /*0208*/ 	.word	0xffffffff


	//   ....[100]....
        /*020c*/ 	.word	0xffffffff


	//   ....[101]....
        /*0210*/ 	.word	0xffffffff


	//   ....[102]....
        /*0214*/ 	.word	0xffffffff


	//   ....[103]....
        /*0218*/ 	.word	0xffffffff


	//   ....[104]....
        /*021c*/ 	.word	0xffffffff


	//   ....[105]....
        /*0220*/ 	.word	0xffffffff


	//   ....[106]....
        /*0224*/ 	.word	0xffffffff


	//   ....[107]....
        /*0228*/ 	.word	0xffffffff


	//   ....[108]....
        /*022c*/ 	.word	0xffffffff


	//   ....[109]....
        /*0230*/ 	.word	0xffffffff


	//   ....[110]....
        /*0234*/ 	.word	0xffffffff


	//   ....[111]....
        /*0238*/ 	.word	0xffffffff


	//   ....[112]....
        /*023c*/ 	.word	0xffffffff


	//   ....[113]....
        /*0240*/ 	.word	0xffffffff


	//   ....[114]....
        /*0244*/ 	.word	0xffffffff


	//   ....[115]....
        /*0248*/ 	.word	0xffffffff


	//   ....[116]....
        /*024c*/ 	.word	0xffffffff


	//   ....[117]....
        /*0250*/ 	.word	0xffffffff


	//   ....[118]....
        /*0254*/ 	.word	0xffffffff


	//   ....[119]....
        /*0258*/ 	.word	0xffffffff


	//   ....[120]....
        /*025c*/ 	.word	0xffffffff


	//   ....[121]....
        /*0260*/ 	.word	0xffffffff


	//   ....[122]....
        /*0264*/ 	.word	0xffffffff


	//   ....[123]....
        /*0268*/ 	.word	0xffffffff


	//   ....[124]....
        /*026c*/ 	.word	0xffffffff


	//   ....[125]....
        /*0270*/ 	.word	0xffffffff


	//   ....[126]....
        /*0274*/ 	.word	0xffffffff


	//   ....[127]....
        /*0278*/ 	.word	0xffffffff


	//   ....[128]....
        /*027c*/ 	.word	0xffffffff


	//   ....[129]....
        /*0280*/ 	.word	0xffffffff


	//   ....[130]....
        /*0284*/ 	.word	0xffffffff


	//   ....[131]....
        /*0288*/ 	.word	0xffffffff


	//   ....[132]....
        /*028c*/ 	.word	0xffffffff


	//   ....[133]....
        /*0290*/ 	.word	0xffffffff


	//   ....[134]....
        /*0294*/ 	.word	0xffffffff


	//   ....[135]....
        /*0298*/ 	.word	0xffffffff


	//   ....[136]....
        /*029c*/ 	.word	0xffffffff


	//   ....[137]....
        /*02a0*/ 	.word	0xffffffff


	//   ....[138]....
        /*02a4*/ 	.word	0xffffffff


	//   ....[139]....
        /*02a8*/ 	.word	0xffffffff


	//   ....[140]....
        /*02ac*/ 	.word	0xffffffff


	//   ....[141]....
        /*02b0*/ 	.word	0xffffffff


	//   ....[142]....
        /*02b4*/ 	.word	0xffffffff


	//   ....[143]....
        /*02b8*/ 	.word	0xffffffff


	//   ....[144]....
        /*02bc*/ 	.word	0xffffffff


	//   ....[145]....
        /*02c0*/ 	.word	0xffffffff


	//   ....[146]....
        /*02c4*/ 	.word	0xffffffff


	//   ....[147]....
        /*02c8*/ 	.word	0xffffffff


	//   ....[148]....
        /*02cc*/ 	.word	0xffffffff


	//   ....[149]....
        /*02d0*/ 	.word	0xffffffff


	//   ....[150]....
        /*02d4*/ 	.word	0xffffffff


	//   ....[151]....
        /*02d8*/ 	.word	0xffffffff


	//   ....[152]....
        /*02dc*/ 	.word	0xffffffff


	//   ....[153]....
        /*02e0*/ 	.word	0xffffffff


	//   ....[154]....
        /*02e4*/ 	.word	0xffffffff


	//   ....[155]....
        /*02e8*/ 	.word	0xffffffff


	//   ....[156]....
        /*02ec*/ 	.word	0xffffffff


	//   ....[157]....
        /*02f0*/ 	.word	0xffffffff


	//   ....[158]....
        /*02f4*/ 	.word	0xffffffff


	//   ....[159]....
        /*02f8*/ 	.word	0xffffffff


	//   ....[160]....
        /*02fc*/ 	.word	0xffffffff


	//   ....[161]....
        /*0300*/ 	.word	0xffffffff


	//   ....[162]....
        /*0304*/ 	.word	0xffffffff


	//   ....[163]....
        /*0308*/ 	.word	0xffffffff


	//   ....[164]....
        /*030c*/ 	.word	0xffffffff


	//   ....[165]....
        /*0310*/ 	.word	0xffffffff


	//   ....[166]....
        /*0314*/ 	.word	0xffffffff


	//   ....[167]....
        /*0318*/ 	.word	0xffffffff


	//   ....[168]....
        /*031c*/ 	.word	0xffffffff


	//   ....[169]....
        /*0320*/ 	.word	0xffffffff


	//   ....[170]....
        /*0324*/ 	.word	0xffffffff


	//   ....[171]....
        /*0328*/ 	.word	0xffffffff


	//   ....[172]....
        /*032c*/ 	.word	0xffffffff


	//   ....[173]....
        /*0330*/ 	.word	0xffffffff


	//   ....[174]....
        /*0334*/ 	.word	0xffffffff


	//   ....[175]....
        /*0338*/ 	.word	0xffffffff


	//   ....[176]....
        /*033c*/ 	.word	0xffffffff


	//   ....[177]....
        /*0340*/ 	.word	0xffffffff


	//   ....[178]....
        /*0344*/ 	.word	0xffffffff


	//   ....[179]....
        /*0348*/ 	.word	0xffffffff


	//   ....[180]....
        /*034c*/ 	.word	0xffffffff


	//   ....[181]....
        /*0350*/ 	.word	0xffffffff


	//   ....[182]....
        /*0354*/ 	.word	0xffffffff


	//   ....[183]....
        /*0358*/ 	.word	0xffffffff


	//   ....[184]....
        /*035c*/ 	.word	0xffffffff


	//   ....[185]....
        /*0360*/ 	.word	0xffffffff


	//   ....[186]....
        /*0364*/ 	.word	0xffffffff


	//   ....[187]....
        /*0368*/ 	.word	0xffffffff


	//   ....[188]....
        /*036c*/ 	.word	0xffffffff


	//   ....[189]....
        /*0370*/ 	.word	0xffffffff


	//   ....[190]....
        /*0374*/ 	.word	0xffffffff


	//   ....[191]....
        /*0378*/ 	.word	0xffffffff


	//   ....[192]....
        /*037c*/ 	.word	0xffffffff


	//   ....[193]....
        /*0380*/ 	.word	0xffffffff


	//   ....[194]....
        /*0384*/ 	.word	0xffffffff


	//   ....[195]....
        /*0388*/ 	.word	0xffffffff


	//   ....[196]....
        /*038c*/ 	.word	0xffffffff


	//   ....[197]....
        /*0390*/ 	.word	0xffffffff


	//   ....[198]....
        /*0394*/ 	.word	0xffffffff


	//   ....[199]....
        /*0398*/ 	.word	0xffffffff


	//   ....[200]....
        /*039c*/ 	.word	0xffffffff


	//   ....[201]....
        /*03a0*/ 	.word	0xffffffff


	//   ....[202]....
        /*03a4*/ 	.word	0xffffffff


	//   ....[203]....
        /*03a8*/ 	.word	0xffffffff


	//   ....[204]....
        /*03ac*/ 	.word	0xffffffff


	//   ....[205]....
        /*03b0*/ 	.word	0xffffffff


	//   ....[206]....
        /*03b4*/ 	.word	0xffffffff


	//   ....[207]....
        /*03b8*/ 	.word	0xffffffff


	//   ....[208]....
        /*03bc*/ 	.word	0xffffffff


	//   ....[209]....
        /*03c0*/ 	.word	0xffffffff


	//   ....[210]....
        /*03c4*/ 	.word	0xffffffff


	//   ....[211]....
        /*03c8*/ 	.word	0xffffffff


	//   ....[212]....
        /*03cc*/ 	.word	0xffffffff


	//   ....[213]....
        /*03d0*/ 	.word	0xffffffff


	//   ....[214]....
        /*03d4*/ 	.word	0xffffffff


	//   ....[215]....
        /*03d8*/ 	.word	0xffffffff


	//   ....[216]....
        /*03dc*/ 	.word	0xffffffff


	//   ....[217]....
        /*03e0*/ 	.word	0xffffffff


	//   ....[218]....
        /*03e4*/ 	.word	0xffffffff


	//   ....[219]....
        /*03e8*/ 	.word	0xffffffff


	//   ....[220]....
        /*03ec*/ 	.word	0xffffffff


	//   ....[221]....
        /*03f0*/ 	.word	0xffffffff


	//   ....[222]....
        /*03f4*/ 	.word	0xffffffff


	//   ....[223]....
        /*03f8*/ 	.word	0xffffffff


	//   ....[224]....
        /*03fc*/ 	.word	0xffffffff


	//   ....[225]....
        /*0400*/ 	.word	0xffffffff


	//   ....[226]....
        /*0404*/ 	.word	0xffffffff


	//   ....[227]....
        /*0408*/ 	.word	0xffffffff


	//   ....[228]....
        /*040c*/ 	.word	0xffffffff


	//   ....[229]....
        /*0410*/ 	.word	0xffffffff


	//   ....[230]....
        /*0414*/ 	.word	0xffffffff


	//   ....[231]....
        /*0418*/ 	.word	0xffffffff


	//   ....[232]....
        /*041c*/ 	.word	0xffffffff


	//   ....[233]....
        /*0420*/ 	.word	0xffffffff


	//   ....[234]....
        /*0424*/ 	.word	0xffffffff


	//   ....[235]....
        /*0428*/ 	.word	0xffffffff


	//   ....[236]....
        /*042c*/ 	.word	0xffffffff


	//   ....[237]....
        /*0430*/ 	.word	0xffffffff


	//   ....[238]....
        /*0434*/ 	.word	0xffffffff


	//   ....[239]....
        /*0438*/ 	.word	0xffffffff


	//   ....[240]....
        /*043c*/ 	.word	0xffffffff


	//   ....[241]....
        /*0440*/ 	.word	0xffffffff


	//   ....[242]....
        /*0444*/ 	.word	0xffffffff


	//   ....[243]....
        /*0448*/ 	.word	0xffffffff


	//   ....[244]....
        /*044c*/ 	.word	0xffffffff


	//   ....[245]....
        /*0450*/ 	.word	0xffffffff


	//   ....[246]....
        /*0454*/ 	.word	0xffffffff


	//   ....[247]....
        /*0458*/ 	.word	0xffffffff


	//   ....[248]....
        /*045c*/ 	.word	0xffffffff


	//   ....[249]....
        /*0460*/ 	.word	0xffffffff


	//   ....[250]....
        /*0464*/ 	.word	0xffffffff


	//   ....[251]....
        /*0468*/ 	.word	0xffffffff


	//   ....[252]....
        /*046c*/ 	.word	0xffffffff


	//   ....[253]....
        /*0470*/ 	.word	0xffffffff


	//   ....[254]....
        /*0474*/ 	.word	0xffffffff


	//   ....[255]....
        /*0478*/ 	.word	0xffffffff


	//   ....[0]....
        /*047c*/ 	.word	0xffffffff


	//   ....[1]....
        /*0480*/ 	.word	0xffffffff


	//   ....[2]....
        /*0484*/ 	.word	0xffffffff


	//   ....[3]....
        /*0488*/ 	.word	0xffffffff


	//   ....[4]....
        /*048c*/ 	.word	0xffffffff


	//   ....[5]....
        /*0490*/ 	.word	0xffffffff


	//   ....[6]....
        /*0494*/ 	.word	0xffffffff


	//   ....[7]....
        /*0498*/ 	.word	0xffffffff


	//   ....[8]....
        /*049c*/ 	.word	0xffffffff


	//   ....[9]....
        /*04a0*/ 	.word	0xffffffff


	//   ....[10]....
        /*04a4*/ 	.word	0xffffffff


	//   ....[11]....
        /*04a8*/ 	.word	0xffffffff


	//   ....[12]....
        /*04ac*/ 	.word	0xffffffff


	//   ....[13]....
        /*04b0*/ 	.word	0xffffffff


	//   ....[14]....
        /*04b4*/ 	.word	0xffffffff


	//   ....[15]....
        /*04b8*/ 	.word	0xffffffff


	//   ....[16]....
        /*04bc*/ 	.word	0xffffffff


	//   ....[17]....
        /*04c0*/ 	.word	0xffffffff


	//   ....[18]....
        /*04c4*/ 	.word	0xffffffff


	//   ....[19]....
        /*04c8*/ 	.word	0xffffffff


	//   ....[20]....
        /*04cc*/ 	.word	0xffffffff


	//   ....[21]....
        /*04d0*/ 	.word	0xffffffff


	//   ....[22]....
        /*04d4*/ 	.word	0xffffffff


	//   ....[23]....
        /*04d8*/ 	.word	0xffffffff


	//   ....[24]....
        /*04dc*/ 	.word	0xffffffff


	//   ....[25]....
        /*04e0*/ 	.word	0xffffffff


	//   ....[26]....
        /*04e4*/ 	.word	0xffffffff


	//   ....[27]....
        /*04e8*/ 	.word	0xffffffff


	//   ....[28]....
        /*04ec*/ 	.word	0xffffffff


	//   ....[29]....
        /*04f0*/ 	.word	0xffffffff


	//   ....[30]....
        /*04f4*/ 	.word	0xffffffff


	//   ....[31]....
        /*04f8*/ 	.word	0xffffffff


	//   ....[32]....
        /*04fc*/ 	.word	0xffffffff


	//   ....[33]....
        /*0500*/ 	.word	0xffffffff


	//   ....[34]....
        /*0504*/ 	.word	0xffffffff


	//   ....[35]....
        /*0508*/ 	.word	0xffffffff


	//   ....[36]....
        /*050c*/ 	.word	0xffffffff


	//   ....[37]....
        /*0510*/ 	.word	0xffffffff


	//   ....[38]....
        /*0514*/ 	.word	0xffffffff


	//   ....[39]....
        /*0518*/ 	.word	0xffffffff


	//   ....[40]....
        /*051c*/ 	.word	0xffffffff


	//   ....[41]....
        /*0520*/ 	.word	0xffffffff


	//   ....[42]....
        /*0524*/ 	.word	0xffffffff


	//   ....[43]....
        /*0528*/ 	.word	0xffffffff


	//   ....[44]....
        /*052c*/ 	.word	0xffffffff


	//   ....[45]....
        /*0530*/ 	.word	0xffffffff


	//   ....[46]....
        /*0534*/ 	.word	0xffffffff


	//   ....[47]....
        /*0538*/ 	.word	0xffffffff


	//   ....[48]....
        /*053c*/ 	.word	0xffffffff


	//   ....[49]....
        /*0540*/ 	.word	0xffffffff


	//   ....[50]....
        /*0544*/ 	.word	0xffffffff


	//   ....[51]....
        /*0548*/ 	.word	0xffffffff


	//   ....[52]....
        /*054c*/ 	.word	0xffffffff


	//   ....[53]....
        /*0550*/ 	.word	0xffffffff


	//   ....[54]....
        /*0554*/ 	.word	0xffffffff


	//   ....[55]....
        /*0558*/ 	.word	0xffffffff


	//   ....[56]....
        /*055c*/ 	.word	0xffffffff


	//   ....[57]....
        /*0560*/ 	.word	0xffffffff


	//   ....[58]....
        /*0564*/ 	.word	0xffffffff


	//   ....[59]....
        /*0568*/ 	.word	0xffffffff


	//   ....[60]....
        /*056c*/ 	.word	0xffffffff


	//   ....[61]....
        /*0570*/ 	.word	0xffffffff


	//   ....[62]....
        /*0574*/ 	.word	0xffffffff


	//   ....[63]....
        /*0578*/ 	.word	0xffffffff


	//   ....[64]....
        /*057c*/ 	.word	0xffffffff


	//   ....[65]....
        /*0580*/ 	.word	0xffffffff


	//   ....[66]....
        /*0584*/ 	.word	0xffffffff


	//   ....[67]....
        /*0588*/ 	.word	0xffffffff


	//   ....[68]....
        /*058c*/ 	.word	0xffffffff


	//   ....[69]....
        /*0590*/ 	.word	0xffffffff


	//   ....[70]....
        /*0594*/ 	.word	0xffffffff


	//   ....[71]....
        /*0598*/ 	.word	0xffffffff


	//   ....[72]....
        /*059c*/ 	.word	0xffffffff


	//   ....[73]....
        /*05a0*/ 	.word	0xffffffff


	//   ....[74]....
        /*05a4*/ 	.word	0xffffffff


	//   ....[75]....
        /*05a8*/ 	.word	0xffffffff


	//   ....[76]....
        /*05ac*/ 	.word	0xffffffff


	//   ....[77]....
        /*05b0*/ 	.word	0xffffffff


	//   ....[78]....
        /*05b4*/ 	.word	0xffffffff


	//   ....[79]....
        /*05b8*/ 	.word	0xffffffff


	//   ....[80]....
        /*05bc*/ 	.word	0xffffffff


	//   ....[81]....
        /*05c0*/ 	.word	0xffffffff


	//   ....[82]....
        /*05c4*/ 	.word	0xffffffff


	//   ....[83]....
        /*05c8*/ 	.word	0xffffffff


	//   ....[84]....
        /*05cc*/ 	.word	0xffffffff


	//   ....[85]....
        /*05d0*/ 	.word	0xffffffff


	//   ....[86]....
        /*05d4*/ 	.word	0xffffffff


	//   ....[87]....
        /*05d8*/ 	.word	0xffffffff


	//   ....[88]....
        /*05dc*/ 	.word	0xffffffff


	//   ....[89]....
        /*05e0*/ 	.word	0xffffffff


	//   ....[90]....
        /*05e4*/ 	.word	0xffffffff


	//   ....[91]....
        /*05e8*/ 	.word	0xffffffff


	//   ....[92]....
        /*05ec*/ 	.word	0xffffffff


	//   ....[93]....
        /*05f0*/ 	.word	0xffffffff


	//   ....[94]....
        /*05f4*/ 	.word	0xffffffff


	//   ....[95]....
        /*05f8*/ 	.word	0xffffffff


	//   ....[96]....
        /*05fc*/ 	.word	0xffffffff


	//   ....[97]....
        /*0600*/ 	.word	0xffffffff


	//   ....[98]....
        /*0604*/ 	.word	0xffffffff


	//   ....[99]....
        /*0608*/ 	.word	0xffffffff


	//   ....[100]....
        /*060c*/ 	.word	0xffffffff


	//   ....[101]....
        /*0610*/ 	.word	0xffffffff


	//   ....[102]....
        /*0614*/ 	.word	0xffffffff


	//   ....[103]....
        /*0618*/ 	.word	0xffffffff


	//   ....[104]....
        /*061c*/ 	.word	0xffffffff


	//   ....[105]....
        /*0620*/ 	.word	0xffffffff


	//   ....[106]....
        /*0624*/ 	.word	0xffffffff


	//   ....[107]....
        /*0628*/ 	.word	0xffffffff


	//   ....[108]....
        /*062c*/ 	.word	0xffffffff


	//   ....[109]....
        /*0630*/ 	.word	0xffffffff


	//   ....[110]....
        /*0634*/ 	.word	0xffffffff


	//   ....[111]....
        /*0638*/ 	.word	0xffffffff


	//   ....[112]....
        /*063c*/ 	.word	0xffffffff


	//   ....[113]....
        /*0640*/ 	.word	0xffffffff


	//   ....[114]....
        /*0644*/ 	.word	0xffffffff


	//   ....[115]....
        /*0648*/ 	.word	0xffffffff


	//   ....[116]....
        /*064c*/ 	.word	0xffffffff


	//   ....[117]....
        /*0650*/ 	.word	0xffffffff


	//   ....[118]....
        /*0654*/ 	.word	0xffffffff


	//   ....[119]....
        /*0658*/ 	.word	0xffffffff


	//   ....[120]....
        /*065c*/ 	.word	0xffffffff


	//   ....[121]....
        /*0660*/ 	.word	0xffffffff


	//   ....[122]....
        /*0664*/ 	.word	0xffffffff


	//   ....[123]....
        /*0668*/ 	.word	0xffffffff


	//   ....[124]....
        /*066c*/ 	.word	0xffffffff


	//   ....[125]....
        /*0670*/ 	.word	0xffffffff


	//   ....[126]....
        /*0674*/ 	.word	0xffffffff


	//   ....[127]....
        /*0678*/ 	.word	0xffffffff


	//   ....[128]....
        /*067c*/ 	.word	0xffffffff


	//   ....[129]....
        /*0680*/ 	.word	0xffffffff


	//   ....[130]....
        /*0684*/ 	.word	0xffffffff


	//   ....[131]....
        /*0688*/ 	.word	0xffffffff


	//   ....[132]....
        /*068c*/ 	.word	0xffffffff


	//   ....[133]....
        /*0690*/ 	.word	0xffffffff


	//   ....[134]....
        /*0694*/ 	.word	0xffffffff


	//   ....[135]....
        /*0698*/ 	.word	0xffffffff


	//   ....[136]....
        /*069c*/ 	.word	0xffffffff


	//   ....[137]....
        /*06a0*/ 	.word	0xffffffff


	//   ....[138]....
        /*06a4*/ 	.word	0xffffffff


	//   ....[139]....
        /*06a8*/ 	.word	0xffffffff


	//   ....[140]....
        /*06ac*/ 	.word	0xffffffff


	//   ....[141]....
        /*06b0*/ 	.word	0xffffffff


	//   ....[142]....
        /*06b4*/ 	.word	0xffffffff


	//   ....[143]....
        /*06b8*/ 	.word	0xffffffff


	//   ....[144]....
        /*06bc*/ 	.word	0xffffffff


	//   ....[145]....
        /*06c0*/ 	.word	0xffffffff


	//   ....[146]....
        /*06c4*/ 	.word	0xffffffff


	//   ....[147]....
        /*06c8*/ 	.word	0xffffffff


	//   ....[148]....
        /*06cc*/ 	.word	0xffffffff


	//   ....[149]....
        /*06d0*/ 	.word	0xffffffff


	//   ....[150]....
        /*06d4*/ 	.word	0xffffffff


	//   ....[151]....
        /*06d8*/ 	.word	0xffffffff


	//   ....[152]....
        /*06dc*/ 	.word	0xffffffff


	//   ....[153]....
        /*06e0*/ 	.word	0xffffffff


	//   ....[154]....
        /*06e4*/ 	.word	0xffffffff


	//   ....[155]....
        /*06e8*/ 	.word	0xffffffff


	//   ....[156]....
        /*06ec*/ 	.word	0xffffffff


	//   ....[157]....
        /*06f0*/ 	.word	0xffffffff


	//   ....[158]....
        /*06f4*/ 	.word	0xffffffff


	//   ....[159]....
        /*06f8*/ 	.word	0xffffffff


	//   ....[160]....
        /*06fc*/ 	.word	0xffffffff


	//   ....[161]....
        /*0700*/ 	.word	0xffffffff


	//   ....[162]....
        /*0704*/ 	.word	0xffffffff


	//   ....[163]....
        /*0708*/ 	.word	0xffffffff


	//   ....[164]....
        /*070c*/ 	.word	0xffffffff


	//   ....[165]....
        /*0710*/ 	.word	0xffffffff


	//   ....[166]....
        /*0714*/ 	.word	0xffffffff


	//   ....[167]....
        /*0718*/ 	.word	0xffffffff


	//   ....[168]....
        /*071c*/ 	.word	0xffffffff


	//   ....[169]....
        /*0720*/ 	.word	0xffffffff


	//   ....[170]....
        /*0724*/ 	.word	0xffffffff


	//   ....[171]....
        /*0728*/ 	.word	0xffffffff


	//   ....[172]....
        /*072c*/ 	.word	0xffffffff


	//   ....[173]....
        /*0730*/ 	.word	0xffffffff


	//   ....[174]....
        /*0734*/ 	.word	0xffffffff


	//   ....[175]....
        /*0738*/ 	.word	0xffffffff


	//   ....[176]....
        /*073c*/ 	.word	0xffffffff


	//   ....[177]....
        /*0740*/ 	.word	0xffffffff


	//   ....[178]....
        /*0744*/ 	.word	0xffffffff


	//   ....[179]....
        /*0748*/ 	.word	0xffffffff


	//   ....[180]....
        /*074c*/ 	.word	0xffffffff


	//   ....[181]....
        /*0750*/ 	.word	0xffffffff


	//   ....[182]....
        /*0754*/ 	.word	0xffffffff


	//   ....[183]....
        /*0758*/ 	.word	0xffffffff


	//   ....[184]....
        /*075c*/ 	.word	0xffffffff


	//   ....[185]....
        /*0760*/ 	.word	0xffffffff


	//   ....[186]....
        /*0764*/ 	.word	0xffffffff


	//   ....[187]....
        /*0768*/ 	.word	0xffffffff


	//   ....[188]....
        /*076c*/ 	.word	0xffffffff


	//   ....[189]....
        /*0770*/ 	.word	0xffffffff


	//   ....[190]....
        /*0774*/ 	.word	0xffffffff


	//   ....[191]....
        /*0778*/ 	.word	0xffffffff


	//   ....[192]....
        /*077c*/ 	.word	0xffffffff


	//   ....[193]....
        /*0780*/ 	.word	0xffffffff


	//   ....[194]....
        /*0784*/ 	.word	0xffffffff


	//   ....[195]....
        /*0788*/ 	.word	0xffffffff


	//   ....[196]....
        /*078c*/ 	.word	0xffffffff


	//   ....[197]....
        /*0790*/ 	.word	0xffffffff


	//   ....[198]....
        /*0794*/ 	.word	0xffffffff


	//   ....[199]....
        /*0798*/ 	.word	0xffffffff


	//   ....[200]....
        /*079c*/ 	.word	0xffffffff


	//   ....[201]....
        /*07a0*/ 	.word	0xffffffff


	//   ....[202]....
        /*07a4*/ 	.word	0xffffffff


	//   ....[203]....
        /*07a8*/ 	.word	0xffffffff


	//   ....[204]....
        /*07ac*/ 	.word	0xffffffff


	//   ....[205]....
        /*07b0*/ 	.word	0xffffffff


	//   ....[206]....
        /*07b4*/ 	.word	0xffffffff


	//   ....[207]....
        /*07b8*/ 	.word	0xffffffff


	//   ....[208]....
        /*07bc*/ 	.word	0xffffffff


	//   ....[209]....
        /*07c0*/ 	.word	0xffffffff


	//   ....[210]....
        /*07c4*/ 	.word	0xffffffff


	//   ....[211]....
        /*07c8*/ 	.word	0xffffffff


	//   ....[212]....
        /*07cc*/ 	.word	0xffffffff


	//   ....[213]....
        /*07d0*/ 	.word	0xffffffff


	//   ....[214]....
        /*07d4*/ 	.word	0xffffffff


	//   ....[215]....
        /*07d8*/ 	.word	0xffffffff


	//   ....[216]....
        /*07dc*/ 	.word	0xffffffff


	//   ....[217]....
        /*07e0*/ 	.word	0xffffffff


	//   ....[218]....
        /*07e4*/ 	.word	0xffffffff


	//   ....[219]....
        /*07e8*/ 	.word	0xffffffff


	//   ....[220]....
        /*07ec*/ 	.word	0xffffffff


	//   ....[221]....
        /*07f0*/ 	.word	0xffffffff


	//   ....[222]....
        /*07f4*/ 	.word	0xffffffff


	//   ....[223]....
        /*07f8*/ 	.word	0xffffffff


	//   ....[224]....
        /*07fc*/ 	.word	0xffffffff


	//   ....[225]....
        /*0800*/ 	.word	0xffffffff


	//   ....[226]....
        /*0804*/ 	.word	0xffffffff


	//   ....[227]....
        /*0808*/ 	.word	0xffffffff


	//   ....[228]....
        /*080c*/ 	.word	0xffffffff


	//   ....[229]....
        /*0810*/ 	.word	0xffffffff


	//   ....[230]....
        /*0814*/ 	.word	0xffffffff


	//   ....[231]....
        /*0818*/ 	.word	0xffffffff


	//   ....[232]....
        /*081c*/ 	.word	0xffffffff


	//   ....[233]....
        /*0820*/ 	.word	0xffffffff


	//   ....[234]....
        /*0824*/ 	.word	0xffffffff


	//   ....[235]....
        /*0828*/ 	.word	0xffffffff


	//   ....[236]....
        /*082c*/ 	.word	0xffffffff


	//   ....[237]....
        /*0830*/ 	.word	0xffffffff


	//   ....[238]....
        /*0834*/ 	.word	0xffffffff


	//   ....[239]....
        /*0838*/ 	.word	0xffffffff


	//   ....[240]....
        /*083c*/ 	.word	0xffffffff


	//   ....[241]....
        /*0840*/ 	.word	0xffffffff


	//   ....[242]....
        /*0844*/ 	.word	0xffffffff


	//   ....[243]....
        /*0848*/ 	.word	0xffffffff


	//   ....[244]....
        /*084c*/ 	.word	0xffffffff


	//   ....[245]....
        /*0850*/ 	.word	0xffffffff


	//   ....[246]....
        /*0854*/ 	.word	0xffffffff


	//   ....[247]....
        /*0858*/ 	.word	0xffffffff


	//   ....[248]....
        /*085c*/ 	.word	0xffffffff


	//   ....[249]....
        /*0860*/ 	.word	0xffffffff


	//   ....[250]....
        /*0864*/ 	.word	0xffffffff


	//   ....[251]....
        /*0868*/ 	.word	0xffffffff


	//   ....[252]....
        /*086c*/ 	.word	0xffffffff


	//   ....[253]....
        /*0870*/ 	.word	0xffffffff


	//   ....[254]....
        /*0874*/ 	.word	0xffffffff


	//   ....[255]....
        /*0878*/ 	.word	0xffffffff


	//   ....[0]....
        /*087c*/ 	.word	0xffffffff


	//   ....[1]....
        /*0880*/ 	.word	0xffffffff


	//   ....[2]....
        /*0884*/ 	.word	0xffffffff


	//   ....[3]....
        /*0888*/ 	.word	0xffffffff


	//   ....[4]....
        /*088c*/ 	.word	0xffffffff


	//   ....[5]....
        /*0890*/ 	.word	0xffffffff


	//   ....[6]....
        /*0894*/ 	.word	0xffffffff


	//   ....[7]....
        /*0898*/ 	.word	0xffffffff


	//   ....[8]....
        /*089c*/ 	.word	0xffffffff


	//   ....[9]....
        /*08a0*/ 	.word	0xffffffff


	//   ....[10]....
        /*08a4*/ 	.word	0xffffffff


	//   ....[11]....
        /*08a8*/ 	.word	0xffffffff


	//   ....[12]....
        /*08ac*/ 	.word	0xffffffff


	//   ....[13]....
        /*08b0*/ 	.word	0xffffffff


	//   ....[14]....
        /*08b4*/ 	.word	0xffffffff


	//   ....[15]....
        /*08b8*/ 	.word	0xffffffff


	//   ....[16]....
        /*08bc*/ 	.word	0xffffffff


	//   ....[17]....
        /*08c0*/ 	.word	0xffffffff


	//   ....[18]....
        /*08c4*/ 	.word	0xffffffff


	//   ....[19]....
        /*08c8*/ 	.word	0xffffffff


	//   ....[20]....
        /*08cc*/ 	.word	0xffffffff


	//   ....[21]....
        /*08d0*/ 	.word	0xffffffff


	//   ....[22]....
        /*08d4*/ 	.word	0xffffffff


	//   ....[23]....
        /*08d8*/ 	.word	0xffffffff


	//   ....[24]....
        /*08dc*/ 	.word	0xffffffff


	//   ....[25]....
        /*08e0*/ 	.word	0xffffffff


	//   ....[26]....
        /*08e4*/ 	.word	0xffffffff


	//   ....[27]....
        /*08e8*/ 	.word	0xffffffff


	//   ....[28]....
        /*08ec*/ 	.word	0xffffffff


	//   ....[29]....
        /*08f0*/ 	.word	0xffffffff


	//   ....[30]....
        /*08f4*/ 	.word	0xffffffff


	//   ....[31]....
        /*08f8*/ 	.word	0xffffffff


	//   ....[32]....
        /*08fc*/ 	.word	0xffffffff


	//   ....[33]....
        /*0900*/ 	.word	0xffffffff


	//   ....[34]....
        /*0904*/ 	.word	0xffffffff


	//   ....[35]....
        /*0908*/ 	.word	0xffffffff


	//   ....[36]....
        /*090c*/ 	.word	0xffffffff


	//   ....[37]....
        /*0910*/ 	.word	0xffffffff


	//   ....[38]....
        /*0914*/ 	.word	0xffffffff


	//   ....[39]....
        /*0918*/ 	.word	0xffffffff


	//   ....[40]....
        /*091c*/ 	.word	0xffffffff


	//   ....[41]....
        /*0920*/ 	.word	0xffffffff


	//   ....[42]....
        /*0924*/ 	.word	0xffffffff


	//   ....[43]....
        /*0928*/ 	.word	0xffffffff


	//   ....[44]....
        /*092c*/ 	.word	0xffffffff


	//   ....[45]....
        /*0930*/ 	.word	0xffffffff


	//   ....[46]....
        /*0934*/ 	.word	0xffffffff


	//   ....[47]....
        /*0938*/ 	.word	0xffffffff


	//   ....[48]....
        /*093c*/ 	.word	0xffffffff


	//   ....[49]....
        /*0940*/ 	.word	0xffffffff


	//   ....[50]....
        /*0944*/ 	.word	0xffffffff


	//   ....[51]....
        /*0948*/ 	.word	0xffffffff


	//   ....[52]....
        /*094c*/ 	.word	0xffffffff


	//   ....[53]....
        /*0950*/ 	.word	0xffffffff


	//   ....[54]....
        /*0954*/ 	.word	0xffffffff


	//   ....[55]....
        /*0958*/ 	.word	0xffffffff


	//   ....[56]....
        /*095c*/ 	.word	0xffffffff


	//   ....[57]....
        /*0960*/ 	.word	0xffffffff


	//   ....[58]....
        /*0964*/ 	.word	0xffffffff


	//   ....[59]....
        /*0968*/ 	.word	0xffffffff


	//   ....[60]....
        /*096c*/ 	.word	0xffffffff


	//   ....[61]....
        /*0970*/ 	.word	0xffffffff


	//   ....[62]....
        /*0974*/ 	.word	0xffffffff


	//   ....[63]....
        /*0978*/ 	.word	0xffffffff


	//   ....[64]....
        /*097c*/ 	.word	0xffffffff


	//   ....[65]....
        /*0980*/ 	.word	0xffffffff


	//   ....[66]....
        /*0984*/ 	.word	0xffffffff


	//   ....[67]....
        /*0988*/ 	.word	0xffffffff


	//   ....[68]....
        /*098c*/ 	.word	0xffffffff


	//   ....[69]....
        /*0990*/ 	.word	0xffffffff


	//   ....[70]....
        /*0994*/ 	.word	0xffffffff


	//   ....[71]....
        /*0998*/ 	.word	0xffffffff


	//   ....[72]....
        /*099c*/ 	.word	0xffffffff


	//   ....[73]....
        /*09a0*/ 	.word	0xffffffff


	//   ....[74]....
        /*09a4*/ 	.word	0xffffffff


	//   ....[75]....
        /*09a8*/ 	.word	0xffffffff


	//   ....[76]....
        /*09ac*/ 	.word	0xffffffff


	//   ....[77]....
        /*09b0*/ 	.word	0xffffffff


	//   ....[78]....
        /*09b4*/ 	.word	0xffffffff


	//   ....[79]....
        /*09b8*/ 	.word	0xffffffff


	//   ....[80]....
        /*09bc*/ 	.word	0xffffffff


	//   ....[81]....
        /*09c0*/ 	.word	0xffffffff


	//   ....[82]....
        /*09c4*/ 	.word	0xffffffff


	//   ....[83]....
        /*09c8*/ 	.word	0xffffffff


	//   ....[84]....
        /*09cc*/ 	.word	0xffffffff


	//   ....[85]....
        /*09d0*/ 	.word	0xffffffff


	//   ....[86]....
        /*09d4*/ 	.word	0xffffffff


	//   ....[87]....
        /*09d8*/ 	.word	0xffffffff


	//   ....[88]....
        /*09dc*/ 	.word	0xffffffff


	//   ....[89]....
        /*09e0*/ 	.word	0xffffffff


	//   ....[90]....
        /*09e4*/ 	.word	0xffffffff


	//   ....[91]....
        /*09e8*/ 	.word	0xffffffff


	//   ....[92]....
        /*09ec*/ 	.word	0xffffffff


	//   ....[93]....
        /*09f0*/ 	.word	0xffffffff


	//   ....[94]....
        /*09f4*/ 	.word	0xffffffff


	//   ....[95]....
        /*09f8*/ 	.word	0xffffffff


	//   ....[96]....
        /*09fc*/ 	.word	0xffffffff


	//   ....[97]....
        /*0a00*/ 	.word	0xffffffff


	//   ....[98]....
        /*0a04*/ 	.word	0xffffffff


	//   ....[99]....
        /*0a08*/ 	.word	0xffffffff


	//   ....[100]....
        /*0a0c*/ 	.word	0xffffffff


	//   ....[101]....
        /*0a10*/ 	.word	0xffffffff


	//   ....[102]....
        /*0a14*/ 	.word	0xffffffff


	//   ....[103]....
        /*0a18*/ 	.word	0xffffffff


	//   ....[104]....
        /*0a1c*/ 	.word	0xffffffff


	//   ....[105]....
        /*0a20*/ 	.word	0xffffffff


	//   ....[106]....
        /*0a24*/ 	.word	0xffffffff


	//   ....[107]....
        /*0a28*/ 	.word	0xffffffff


	//   ....[108]....
        /*0a2c*/ 	.word	0xffffffff


	//   ....[109]....
        /*0a30*/ 	.word	0xffffffff


	//   ....[110]....
        /*0a34*/ 	.word	0xffffffff


	//   ....[111]....
        /*0a38*/ 	.word	0xffffffff


	//   ....[112]....
        /*0a3c*/ 	.word	0xffffffff


	//   ....[113]....
        /*0a40*/ 	.word	0xffffffff


	//   ....[114]....
        /*0a44*/ 	.word	0xffffffff


	//   ....[115]....
        /*0a48*/ 	.word	0xffffffff


	//   ....[116]....
        /*0a4c*/ 	.word	0xffffffff


	//   ....[117]....
        /*0a50*/ 	.word	0xffffffff


	//   ....[118]....
        /*0a54*/ 	.word	0xffffffff


	//   ....[119]....
        /*0a58*/ 	.word	0xffffffff


	//   ....[120]....
        /*0a5c*/ 	.word	0xffffffff


	//   ....[121]....
        /*0a60*/ 	.word	0xffffffff


	//   ....[122]....
        /*0a64*/ 	.word	0xffffffff


	//   ....[123]....
        /*0a68*/ 	.word	0xffffffff


	//   ....[124]....
        /*0a6c*/ 	.word	0xffffffff


	//   ....[125]....
        /*0a70*/ 	.word	0xffffffff


	//   ....[126]....
        /*0a74*/ 	.word	0xffffffff


	//   ....[127]....
        /*0a78*/ 	.word	0xffffffff


	//   ....[128]....
        /*0a7c*/ 	.word	0xffffffff


	//   ....[129]....
        /*0a80*/ 	.word	0xffffffff


	//   ....[130]....
        /*0a84*/ 	.word	0xffffffff


	//   ....[131]....
        /*0a88*/ 	.word	0xffffffff


	//   ....[132]....
        /*0a8c*/ 	.word	0xffffffff


	//   ....[133]....
        /*0a90*/ 	.word	0xffffffff


	//   ....[134]....
        /*0a94*/ 	.word	0xffffffff


	//   ....[135]....
        /*0a98*/ 	.word	0xffffffff


	//   ....[136]....
        /*0a9c*/ 	.word	0xffffffff


	//   ....[137]....
        /*0aa0*/ 	.word	0xffffffff


	//   ....[138]....
        /*0aa4*/ 	.word	0xffffffff


	//   ....[139]....
        /*0aa8*/ 	.word	0xffffffff


	//   ....[140]....
        /*0aac*/ 	.word	0xffffffff


	//   ....[141]....
        /*0ab0*/ 	.word	0xffffffff


	//   ....[142]....
        /*0ab4*/ 	.word	0xffffffff


	//   ....[143]....
        /*0ab8*/ 	.word	0xffffffff


	//   ....[144]....
        /*0abc*/ 	.word	0xffffffff


	//   ....[145]....
        /*0ac0*/ 	.word	0xffffffff


	//   ....[146]....
        /*0ac4*/ 	.word	0xffffffff


	//   ....[147]....
        /*0ac8*/ 	.word	0xffffffff


	//   ....[148]....
        /*0acc*/ 	.word	0xffffffff


	//   ....[149]....
        /*0ad0*/ 	.word	0xffffffff


	//   ....[150]....
        /*0ad4*/ 	.word	0xffffffff


	//   ....[151]....
        /*0ad8*/ 	.word	0xffffffff


	//   ....[152]....
        /*0adc*/ 	.word	0xffffffff


	//   ....[153]....
        /*0ae0*/ 	.word	0xffffffff


	//   ....[154]....
        /*0ae4*/ 	.word	0xffffffff


	//   ....[155]....
        /*0ae8*/ 	.word	0xffffffff


	//   ....[156]....
        /*0aec*/ 	.word	0xffffffff


	//   ....[157]....
        /*0af0*/ 	.word	0xffffffff


	//   ....[158]....
        /*0af4*/ 	.word	0xffffffff


	//   ....[159]....
        /*0af8*/ 	.word	0xffffffff


	//   ....[160]....
        /*0afc*/ 	.word	0xffffffff


	//   ....[161]....
        /*0b00*/ 	.word	0xffffffff


	//   ....[162]....
        /*0b04*/ 	.word	0xffffffff


	//   ....[163]....
        /*0b08*/ 	.word	0xffffffff


	//   ....[164]....
        /*0b0c*/ 	.word	0xffffffff


	//   ....[165]....
        /*0b10*/ 	.word	0xffffffff


	//   ....[166]....
        /*0b14*/ 	.word	0xffffffff


	//   ....[167]....
        /*0b18*/ 	.word	0xffffffff


	//   ....[168]....
        /*0b1c*/ 	.word	0xffffffff


	//   ....[169]....
        /*0b20*/ 	.word	0xffffffff


	//   ....[170]....
        /*0b24*/ 	.word	0xffffffff


	//   ....[171]....
        /*0b28*/ 	.word	0xffffffff


	//   ....[172]....
        /*0b2c*/ 	.word	0xffffffff


	//   ....[173]....
        /*0b30*/ 	.word	0xffffffff


	//   ....[174]....
        /*0b34*/ 	.word	0xffffffff


	//   ....[175]....
        /*0b38*/ 	.word	0xffffffff


	//   ....[176]....
        /*0b3c*/ 	.word	0xffffffff


	//   ....[177]....
        /*0b40*/ 	.word	0xffffffff


	//   ....[178]....
        /*0b44*/ 	.word	0xffffffff


	//   ....[179]....
        /*0b48*/ 	.word	0xffffffff


	//   ....[180]....
        /*0b4c*/ 	.word	0xffffffff


	//   ....[181]....
        /*0b50*/ 	.word	0xffffffff


	//   ....[182]....
        /*0b54*/ 	.word	0xffffffff


	//   ....[183]....
        /*0b58*/ 	.word	0xffffffff


	//   ....[184]....
        /*0b5c*/ 	.word	0xffffffff


	//   ....[185]....
        /*0b60*/ 	.word	0xffffffff


	//   ....[186]....
        /*0b64*/ 	.word	0xffffffff


	//   ....[187]....
        /*0b68*/ 	.word	0xffffffff


	//   ....[188]....
        /*0b6c*/ 	.word	0xffffffff


	//   ....[189]....
        /*0b70*/ 	.word	0xffffffff


	//   ....[190]....
        /*0b74*/ 	.word	0xffffffff


	//   ....[191]....
        /*0b78*/ 	.word	0xffffffff


	//   ....[192]....
        /*0b7c*/ 	.word	0xffffffff


	//   ....[193]....
        /*0b80*/ 	.word	0xffffffff


	//   ....[194]....
        /*0b84*/ 	.word	0xffffffff


	//   ....[195]....
        /*0b88*/ 	.word	0xffffffff


	//   ....[196]....
        /*0b8c*/ 	.word	0xffffffff


	//   ....[197]....
        /*0b90*/ 	.word	0xffffffff


	//   ....[198]....
        /*0b94*/ 	.word	0xffffffff


	//   ....[199]....
        /*0b98*/ 	.word	0xffffffff


	//   ....[200]....
        /*0b9c*/ 	.word	0xffffffff


	//   ....[201]....
        /*0ba0*/ 	.word	0xffffffff


	//   ....[202]....
        /*0ba4*/ 	.word	0xffffffff


	//   ....[203]....
        /*0ba8*/ 	.word	0xffffffff


	//   ....[204]....
        /*0bac*/ 	.word	0xffffffff


	//   ....[205]....
        /*0bb0*/ 	.word	0xffffffff


	//   ....[206]....
        /*0bb4*/ 	.word	0xffffffff


	//   ....[207]....
        /*0bb8*/ 	.word	0xffffffff


	//   ....[208]....
        /*0bbc*/ 	.word	0xffffffff


	//   ....[209]....
        /*0bc0*/ 	.word	0xffffffff


	//   ....[210]....
        /*0bc4*/ 	.word	0xffffffff


	//   ....[211]....
        /*0bc8*/ 	.word	0xffffffff


	//   ....[212]....
        /*0bcc*/ 	.word	0xffffffff


	//   ....[213]....
        /*0bd0*/ 	.word	0xffffffff


	//   ....[214]....
        /*0bd4*/ 	.word	0xffffffff


	//   ....[215]....
        /*0bd8*/ 	.word	0xffffffff


	//   ....[216]....
        /*0bdc*/ 	.word	0xffffffff


	//   ....[217]....
        /*0be0*/ 	.word	0xffffffff


	//   ....[218]....
        /*0be4*/ 	.word	0xffffffff


	//   ....[219]....
        /*0be8*/ 	.word	0xffffffff


	//   ....[220]....
        /*0bec*/ 	.word	0xffffffff


	//   ....[221]....
        /*0bf0*/ 	.word	0xffffffff


	//   ....[222]....
        /*0bf4*/ 	.word	0xffffffff


	//   ....[223]....
        /*0bf8*/ 	.word	0xffffffff


	//   ....[224]....
        /*0bfc*/ 	.word	0xffffffff


	//   ....[225]....
        /*0c00*/ 	.word	0xffffffff


	//   ....[226]....
        /*0c04*/ 	.word	0xffffffff


	//   ....[227]....
        /*0c08*/ 	.word	0xffffffff


	//   ....[228]....
        /*0c0c*/ 	.word	0xffffffff


	//   ....[229]....
        /*0c10*/ 	.word	0xffffffff


	//   ....[230]....
        /*0c14*/ 	.word	0xffffffff


	//   ....[231]....
        /*0c18*/ 	.word	0xffffffff


	//   ....[232]....
        /*0c1c*/ 	.word	0xffffffff


	//   ....[233]....
        /*0c20*/ 	.word	0xffffffff


	//   ....[234]....
        /*0c24*/ 	.word	0xffffffff


	//   ....[235]....
        /*0c28*/ 	.word	0xffffffff


	//   ....[236]....
        /*0c2c*/ 	.word	0xffffffff


	//   ....[237]....
        /*0c30*/ 	.word	0xffffffff


	//   ....[238]....
        /*0c34*/ 	.word	0xffffffff


	//   ....[239]....
        /*0c38*/ 	.word	0xffffffff


	//   ....[240]....
        /*0c3c*/ 	.word	0xffffffff


	//   ....[241]....
        /*0c40*/ 	.word	0xffffffff


	//   ....[242]....
        /*0c44*/ 	.word	0xffffffff


	//   ....[243]....
        /*0c48*/ 	.word	0xffffffff


	//   ....[244]....
        /*0c4c*/ 	.word	0xffffffff


	//   ....[245]....
        /*0c50*/ 	.word	0xffffffff


	//   ....[246]....
        /*0c54*/ 	.word	0xffffffff


	//   ....[247]....
        /*0c58*/ 	.word	0xffffffff


	//   ....[248]....
        /*0c5c*/ 	.word	0xffffffff


	//   ....[249]....
        /*0c60*/ 	.word	0xffffffff


	//   ....[250]....
        /*0c64*/ 	.word	0xffffffff


	//   ....[251]....
        /*0c68*/ 	.word	0xffffffff


	//   ....[252]....
        /*0c6c*/ 	.word	0xffffffff


	//   ....[253]....
        /*0c70*/ 	.word	0xffffffff


	//   ....[254]....
        /*0c74*/ 	.word	0xffffffff


	//   ....[255]....
        /*0c78*/ 	.word	0xffffffff


	//   ....[0]....
        /*0c7c*/ 	.word	0xffffffff


	//   ....[1]....
        /*0c80*/ 	.word	0xffffffff


	//   ....[2]....
        /*0c84*/ 	.word	0xffffffff


	//   ....[3]....
        /*0c88*/ 	.word	0xffffffff


	//   ....[4]....
        /*0c8c*/ 	.word	0xffffffff


	//   ....[5]....
        /*0c90*/ 	.word	0xffffffff


	//   ....[6]....
        /*0c94*/ 	.word	0xffffffff


	//   ....[7]....
        /*0c98*/ 	.word	0xffffffff


	//   ....[8]....
        /*0c9c*/ 	.word	0xffffffff


	//   ....[9]....
        /*0ca0*/ 	.word	0xffffffff


	//   ....[10]....
        /*0ca4*/ 	.word	0xffffffff


	//   ....[11]....
        /*0ca8*/ 	.word	0xffffffff


	//   ....[12]....
        /*0cac*/ 	.word	0xffffffff


	//   ....[13]....
        /*0cb0*/ 	.word	0xffffffff


	//   ....[14]....
        /*0cb4*/ 	.word	0xffffffff


	//   ....[15]....
        /*0cb8*/ 	.word	0xffffffff


	//   ....[16]....
        /*0cbc*/ 	.word	0xffffffff


	//   ....[17]....
        /*0cc0*/ 	.word	0xffffffff


	//   ....[18]....
        /*0cc4*/ 	.word	0xffffffff


	//   ....[19]....
        /*0cc8*/ 	.word	0xffffffff


	//   ....[20]....
        /*0ccc*/ 	.word	0xffffffff


	//   ....[21]....
        /*0cd0*/ 	.word	0xffffffff


	//   ....[22]....
        /*0cd4*/ 	.word	0xffffffff


	//   ....[23]....
        /*0cd8*/ 	.word	0xffffffff


	//   ....[24]....
        /*0cdc*/ 	.word	0xffffffff


	//   ....[25]....
        /*0ce0*/ 	.word	0xffffffff


	//   ....[26]....
        /*0ce4*/ 	.word	0xffffffff


	//   ....[27]....
        /*0ce8*/ 	.word	0xffffffff


	//   ....[28]....
        /*0cec*/ 	.word	0xffffffff


	//   ....[29]....
        /*0cf0*/ 	.word	0xffffffff


	//   ....[30]....
        /*0cf4*/ 	.word	0xffffffff


	//   ....[31]....
        /*0cf8*/ 	.word	0xffffffff


	//   ....[32]....
        /*0cfc*/ 	.word	0xffffffff


	//   ....[33]....
        /*0d00*/ 	.word	0xffffffff


	//   ....[34]....
        /*0d04*/ 	.word	0xffffffff


	//   ....[35]....
        /*0d08*/ 	.word	0xffffffff


	//   ....[36]....
        /*0d0c*/ 	.word	0xffffffff


	//   ....[37]....
        /*0d10*/ 	.word	0xffffffff


	//   ....[38]....
        /*0d14*/ 	.word	0xffffffff


	//   ....[39]....
        /*0d18*/ 	.word	0xffffffff


	//   ....[40]....
        /*0d1c*/ 	.word	0xffffffff


	//   ....[41]....
        /*0d20*/ 	.word	0xffffffff


	//   ....[42]....
        /*0d24*/ 	.word	0xffffffff


	//   ....[43]....
        /*0d28*/ 	.word	0xffffffff


	//   ....[44]....
        /*0d2c*/ 	.word	0xffffffff


	//   ....[45]....
        /*0d30*/ 	.word	0xffffffff


	//   ....[46]....
        /*0d34*/ 	.word	0xffffffff


	//   ....[47]....
        /*0d38*/ 	.word	0xffffffff


	//   ....[48]....
        /*0d3c*/ 	.word	0xffffffff


	//   ....[49]....
        /*0d40*/ 	.word	0xffffffff


	//   ....[50]....
        /*0d44*/ 	.word	0xffffffff


	//   ....[51]....
        /*0d48*/ 	.word	0xffffffff


	//   ....[52]....
        /*0d4c*/ 	.word	0xffffffff


	//   ....[53]....
        /*0d50*/ 	.word	0xffffffff


	//   ....[54]....
        /*0d54*/ 	.word	0xffffffff


	//   ....[55]....
        /*0d58*/ 	.word	0xffffffff


	//   ....[56]....
        /*0d5c*/ 	.word	0xffffffff


	//   ....[57]....
        /*0d60*/ 	.word	0xffffffff


	//   ....[58]....
        /*0d64*/ 	.word	0xffffffff


	//   ....[59]....
        /*0d68*/ 	.word	0xffffffff


	//   ....[60]....
        /*0d6c*/ 	.word	0xffffffff


	//   ....[61]....
        /*0d70*/ 	.word	0xffffffff


	//   ....[62]....
        /*0d74*/ 	.word	0xffffffff


	//   ....[63]....
        /*0d78*/ 	.word	0xffffffff


	//   ....[64]....
        /*0d7c*/ 	.word	0xffffffff


	//   ....[65]....
        /*0d80*/ 	.word	0xffffffff


	//   ....[66]....
        /*0d84*/ 	.word	0xffffffff


	//   ....[67]....
        /*0d88*/ 	.word	0xffffffff


	//   ....[68]....
        /*0d8c*/ 	.word	0xffffffff


	//   ....[69]....
        /*0d90*/ 	.word	0xffffffff


	//   ....[70]....
        /*0d94*/ 	.word	0xffffffff


	//   ....[71]....
        /*0d98*/ 	.word	0xffffffff


	//   ....[72]....
        /*0d9c*/ 	.word	0xffffffff


	//   ....[73]....
        /*0da0*/ 	.word	0xffffffff


	//   ....[74]....
        /*0da4*/ 	.word	0xffffffff


	//   ....[75]....
        /*0da8*/ 	.word	0xffffffff


	//   ....[76]....
        /*0dac*/ 	.word	0xffffffff


	//   ....[77]....
        /*0db0*/ 	.word	0xffffffff


	//   ....[78]....
        /*0db4*/ 	.word	0xffffffff


	//   ....[79]....
        /*0db8*/ 	.word	0xffffffff


	//   ....[80]....
        /*0dbc*/ 	.word	0xffffffff


	//   ....[81]....
        /*0dc0*/ 	.word	0xffffffff


	//   ....[82]....
        /*0dc4*/ 	.word	0xffffffff


	//   ....[83]....
        /*0dc8*/ 	.word	0xffffffff


	//   ....[84]....
        /*0dcc*/ 	.word	0xffffffff


	//   ....[85]....
        /*0dd0*/ 	.word	0xffffffff


	//   ....[86]....
        /*0dd4*/ 	.word	0xffffffff


	//   ....[87]....
        /*0dd8*/ 	.word	0xffffffff


	//   ....[88]....
        /*0ddc*/ 	.word	0xffffffff


	//   ....[89]....
        /*0de0*/ 	.word	0xffffffff


	//   ....[90]....
        /*0de4*/ 	.word	0xffffffff


	//   ....[91]....
        /*0de8*/ 	.word	0xffffffff


	//   ....[92]....
        /*0dec*/ 	.word	0xffffffff


	//   ....[93]....
        /*0df0*/ 	.word	0xffffffff


	//   ....[94]....
        /*0df4*/ 	.word	0xffffffff


	//   ....[95]....
        /*0df8*/ 	.word	0xffffffff


	//   ....[96]....
        /*0dfc*/ 	.word	0xffffffff


	//   ....[97]....
        /*0e00*/ 	.word	0xffffffff


	//   ....[98]....
        /*0e04*/ 	.word	0xffffffff


	//   ....[99]....
        /*0e08*/ 	.word	0xffffffff


	//   ....[100]....
        /*0e0c*/ 	.word	0xffffffff


	//   ....[101]....
        /*0e10*/ 	.word	0xffffffff


	//   ....[102]....
        /*0e14*/ 	.word	0xffffffff


	//   ....[103]....
        /*0e18*/ 	.word	0xffffffff


	//   ....[104]....
        /*0e1c*/ 	.word	0xffffffff


	//   ....[105]....
        /*0e20*/ 	.word	0xffffffff


	//   ....[106]....
        /*0e24*/ 	.word	0xffffffff


	//   ....[107]....
        /*0e28*/ 	.word	0xffffffff


	//   ....[108]....
        /*0e2c*/ 	.word	0xffffffff


	//   ....[109]....
        /*0e30*/ 	.word	0xffffffff


	//   ....[110]....
        /*0e34*/ 	.word	0xffffffff


	//   ....[111]....
        /*0e38*/ 	.word	0xffffffff


	//   ....[112]....
        /*0e3c*/ 	.word	0xffffffff


	//   ....[113]....
        /*0e40*/ 	.word	0xffffffff


	//   ....[114]....
        /*0e44*/ 	.word	0xffffffff


	//   ....[115]....
        /*0e48*/ 	.word	0xffffffff


	//   ....[116]....
        /*0e4c*/ 	.word	0xffffffff


	//   ....[117]....
        /*0e50*/ 	.word	0xffffffff


	//   ....[118]....
        /*0e54*/ 	.word	0xffffffff


	//   ....[119]....
        /*0e58*/ 	.word	0xffffffff


	//   ....[120]....
        /*0e5c*/ 	.word	0xffffffff


	//   ....[121]....
        /*0e60*/ 	.word	0xffffffff


	//   ....[122]....
        /*0e64*/ 	.word	0xffffffff


	//   ....[123]....
        /*0e68*/ 	.word	0xffffffff


	//   ....[124]....
        /*0e6c*/ 	.word	0xffffffff


	//   ....[125]....
        /*0e70*/ 	.word	0xffffffff


	//   ....[126]....
        /*0e74*/ 	.word	0xffffffff


	//   ....[127]....
        /*0e78*/ 	.word	0xffffffff


	//   ....[128]....
        /*0e7c*/ 	.word	0xffffffff


	//   ....[129]....
        /*0e80*/ 	.word	0xffffffff


	//   ....[130]....
        /*0e84*/ 	.word	0xffffffff


	//   ....[131]....
        /*0e88*/ 	.word	0xffffffff


	//   ....[132]....
        /*0e8c*/ 	.word	0xffffffff


	//   ....[133]....
        /*0e90*/ 	.word	0xffffffff


	//   ....[134]....
        /*0e94*/ 	.word	0xffffffff


	//   ....[135]....
        /*0e98*/ 	.word	0xffffffff


	//   ....[136]....
        /*0e9c*/ 	.word	0xffffffff


	//   ....[137]....
        /*0ea0*/ 	.word	0xffffffff


	//   ....[138]....
        /*0ea4*/ 	.word	0xffffffff


	//   ....[139]....
        /*0ea8*/ 	.word	0xffffffff


	//   ....[140]....
        /*0eac*/ 	.word	0xffffffff


	//   ....[141]....
        /*0eb0*/ 	.word	0xffffffff


	//   ....[142]....
        /*0eb4*/ 	.word	0xffffffff


	//   ....[143]....
        /*0eb8*/ 	.word	0xffffffff


	//   ....[144]....
        /*0ebc*/ 	.word	0xffffffff


	//   ....[145]....
        /*0ec0*/ 	.word	0xffffffff


	//   ....[146]....
        /*0ec4*/ 	.word	0xffffffff


	//   ....[147]....
        /*0ec8*/ 	.word	0xffffffff


	//   ....[148]....
        /*0ecc*/ 	.word	0xffffffff


	//   ....[149]....
        /*0ed0*/ 	.word	0xffffffff


	//   ....[150]....
        /*0ed4*/ 	.word	0xffffffff


	//   ....[151]....
        /*0ed8*/ 	.word	0xffffffff


	//   ....[152]....
        /*0edc*/ 	.word	0xffffffff


	//   ....[153]....
        /*0ee0*/ 	.word	0xffffffff


	//   ....[154]....
        /*0ee4*/ 	.word	0xffffffff


	//   ....[155]....
        /*0ee8*/ 	.word	0xffffffff


	//   ....[156]....
        /*0eec*/ 	.word	0xffffffff


	//   ....[157]....
        /*0ef0*/ 	.word	0xffffffff


	//   ....[158]....
        /*0ef4*/ 	.word	0xffffffff


	//   ....[159]....
        /*0ef8*/ 	.word	0xffffffff


	//   ....[160]....
        /*0efc*/ 	.word	0xffffffff


	//   ....[161]....
        /*0f00*/ 	.word	0xffffffff


	//   ....[162]....
        /*0f04*/ 	.word	0xffffffff


	//   ....[163]....
        /*0f08*/ 	.word	0xffffffff


	//   ....[164]....
        /*0f0c*/ 	.word	0xffffffff


	//   ....[165]....
        /*0f10*/ 	.word	0xffffffff


	//   ....[166]....
        /*0f14*/ 	.word	0xffffffff


	//   ....[167]....
        /*0f18*/ 	.word	0xffffffff


	//   ....[168]....
        /*0f1c*/ 	.word	0xffffffff


	//   ....[169]....
        /*0f20*/ 	.word	0xffffffff


	//   ....[170]....
        /*0f24*/ 	.word	0xffffffff


	//   ....[171]....
        /*0f28*/ 	.word	0xffffffff


	//   ....[172]....
        /*0f2c*/ 	.word	0xffffffff


	//   ....[173]....
        /*0f30*/ 	.word	0xffffffff


	//   ....[174]....
        /*0f34*/ 	.word	0xffffffff


	//   ....[175]....
        /*0f38*/ 	.word	0xffffffff


	//   ....[176]....
        /*0f3c*/ 	.word	0xffffffff


	//   ....[177]....
        /*0f40*/ 	.word	0xffffffff


	//   ....[178]....
        /*0f44*/ 	.word	0xffffffff


	//   ....[179]....
        /*0f48*/ 	.word	0xffffffff


	//   ....[180]....
        /*0f4c*/ 	.word	0xffffffff


	//   ....[181]....
        /*0f50*/ 	.word	0xffffffff


	//   ....[182]....
        /*0f54*/ 	.word	0xffffffff


	//   ....[183]....
        /*0f58*/ 	.word	0xffffffff


	//   ....[184]....
        /*0f5c*/ 	.word	0xffffffff


	//   ....[185]....
        /*0f60*/ 	.word	0xffffffff


	//   ....[186]....
        /*0f64*/ 	.word	0xffffffff


	//   ....[187]....
        /*0f68*/ 	.word	0xffffffff


	//   ....[188]....
        /*0f6c*/ 	.word	0xffffffff


	//   ....[189]....
        /*0f70*/ 	.word	0xffffffff


	//   ....[190]....
        /*0f74*/ 	.word	0xffffffff


	//   ....[191]....
        /*0f78*/ 	.word	0xffffffff


	//   ....[192]....
        /*0f7c*/ 	.word	0xffffffff


	//   ....[193]....
        /*0f80*/ 	.word	0xffffffff


	//   ....[194]....
        /*0f84*/ 	.word	0xffffffff


	//   ....[195]....
        /*0f88*/ 	.word	0xffffffff


	//   ....[196]....
        /*0f8c*/ 	.word	0xffffffff


	//   ....[197]....
        /*0f90*/ 	.word	0xffffffff


	//   ....[198]....
        /*0f94*/ 	.word	0xffffffff


	//   ....[199]....
        /*0f98*/ 	.word	0xffffffff


	//   ....[200]....
        /*0f9c*/ 	.word	0xffffffff


	//   ....[201]....
        /*0fa0*/ 	.word	0xffffffff


	//----- nvinfo : EIATTR_COOP_GROUP_INSTR_OFFSETS
	.align		4
.L_458:
        /*0fa4*/ 	.byte	0x04, 0x28
        /*0fa6*/ 	.short	(.L_460 - .L_459)


	//   ....[0]....
.L_459:
        /*0fa8*/ 	.word	0x000036f0


	//   ....[1]....
        /*0fac*/ 	.word	0x00003710


	//   ....[2]....
        /*0fb0*/ 	.word	0x00003720


	//   ....[3]....
        /*0fb4*/ 	.word	0x00003730


	//   ....[4]....
        /*0fb8*/ 	.word	0x00003740


	//   ....[5]....
        /*0fbc*/ 	.word	0x00003750


	//   ....[6]....
        /*0fc0*/ 	.word	0x00003760


	//   ....[7]....
        /*0fc4*/ 	.word	0x00003770


	//   ....[8]....
        /*0fc8*/ 	.word	0x00003780


	//   ....[9]....
        /*0fcc*/ 	.word	0x00003790


	//   ....[10]....
        /*0fd0*/ 	.word	0x000037b0


	//   ....[11]....
        /*0fd4*/ 	.word	0x000037c0


	//   ....[12]....
        /*0fd8*/ 	.word	0x000037e0


	//   ....[13]....
        /*0fdc*/ 	.word	0x000037f0


	//   ....[14]....
        /*0fe0*/ 	.word	0x00003800


	//   ....[15]....
        /*0fe4*/ 	.word	0x00003810


	//   ....[16]....
        /*0fe8*/ 	.word	0x00003820


	//   ....[17]....
        /*0fec*/ 	.word	0x00003830


	//   ....[18]....
        /*0ff0*/ 	.word	0x00003850


	//   ....[19]....
        /*0ff4*/ 	.word	0x00003860


	//   ....[20]....
        /*0ff8*/ 	.word	0x00003880


	//   ....[21]....
        /*0ffc*/ 	.word	0x00003890


	//   ....[22]....
        /*1000*/ 	.word	0x000038b0


	//   ....[23]....
        /*1004*/ 	.word	0x000038c0


	//   ....[24]....
        /*1008*/ 	.word	0x000038d0


	//   ....[25]....
        /*100c*/ 	.word	0x000038e0


	//   ....[26]....
        /*1010*/ 	.word	0x00003910


	//   ....[27]....
        /*1014*/ 	.word	0x00003920


	//   ....[28]....
        /*1018*/ 	.word	0x00003940


	//   ....[29]....
        /*101c*/ 	.word	0x00003950


	//   ....[30]....
        /*1020*/ 	.word	0x00003960


	//   ....[31]....
        /*1024*/ 	.word	0x00003970


	//   ....[32]....
        /*1028*/ 	.word	0x00003980


	//   ....[33]....
        /*102c*/ 	.word	0x00003990


	//   ....[34]....
        /*1030*/ 	.word	0x000039b0


	//   ....[35]....
        /*1034*/ 	.word	0x000039c0


	//   ....[36]....
        /*1038*/ 	.word	0x000039e0


	//   ....[37]....
        /*103c*/ 	.word	0x000039f0


	//   ....[38]....
        /*1040*/ 	.word	0x00003a00


	//   ....[39]....
        /*1044*/ 	.word	0x00003a10


	//   ....[40]....
        /*1048*/ 	.word	0x00003a30


	//   ....[41]....
        /*104c*/ 	.word	0x00003a40


	//   ....[42]....
        /*1050*/ 	.word	0x00003a50


	//   ....[43]....
        /*1054*/ 	.word	0x00003a60


	//   ....[44]....
        /*1058*/ 	.word	0x00003a80


	//   ....[45]....
        /*105c*/ 	.word	0x00003a90


	//   ....[46]....
        /*1060*/ 	.word	0x00003aa0


	//   ....[47]....
        /*1064*/ 	.word	0x00003ab0


	//   ....[48]....
        /*1068*/ 	.word	0x00003ad0


	//   ....[49]....
        /*106c*/ 	.word	0x00003ae0


	//   ....[50]....
        /*1070*/ 	.word	0x00003b10


	//   ....[51]....
        /*1074*/ 	.word	0x00003b20


	//   ....[52]....
        /*1078*/ 	.word	0x00003b40


	//   ....[53]....
        /*107c*/ 	.word	0x00003b50


	//   ....[54]....
        /*1080*/ 	.word	0x00003b60


	//   ....[55]....
        /*1084*/ 	.word	0x00003b70


	//   ....[56]....
        /*1088*/ 	.word	0x00003b80


	//   ....[57]....
        /*108c*/ 	.word	0x00003b90


	//   ....[58]....
        /*1090*/ 	.word	0x00003bb0


	//   ....[59]....
        /*1094*/ 	.word	0x00003bc0


	//   ....[60]....
        /*1098*/ 	.word	0x00003be0


	//   ....[61]....
        /*109c*/ 	.word	0x00003bf0


	//   ....[62]....
        /*10a0*/ 	.word	0x00003c10


	//   ....[63]....
        /*10a4*/ 	.word	0x00003c20


	//   ....[64]....
        /*10a8*/ 	.word	0x00003c40


	//   ....[65]....
        /*10ac*/ 	.word	0x00003c50


	//   ....[66]....
        /*10b0*/ 	.word	0x00003c70


	//   ....[67]....
        /*10b4*/ 	.word	0x00003c80


	//   ....[68]....
        /*10b8*/ 	.word	0x00003ca0


	//   ....[69]....
        /*10bc*/ 	.word	0x00003cb0


	//   ....[70]....
        /*10c0*/ 	.word	0x00003cd0


	//   ....[71]....
        /*10c4*/ 	.word	0x00003ce0


	//   ....[72]....
        /*10c8*/ 	.word	0x00003d00


	//   ....[73]....
        /*10cc*/ 	.word	0x00003d10


	//   ....[74]....
        /*10d0*/ 	.word	0x00003d30


	//   ....[75]....
        /*10d4*/ 	.word	0x00003d40


	//   ....[76]....
        /*10d8*/ 	.word	0x00003d70


	//   ....[77]....
        /*10dc*/ 	.word	0x00003d80


	//   ....[78]....
        /*10e0*/ 	.word	0x00003dc0


	//   ....[79]....
        /*10e4*/ 	.word	0x00003dd0


	//   ....[80]....
        /*10e8*/ 	.word	0x00003df0


	//   ....[81]....
        /*10ec*/ 	.word	0x00003e00


	//   ....[82]....
        /*10f0*/ 	.word	0x00003e30


	//   ....[83]....
        /*10f4*/ 	.word	0x00003e40


	//   ....[84]....
        /*10f8*/ 	.word	0x00003e80


	//   ....[85]....
        /*10fc*/ 	.word	0x00003e90


	//   ....[86]....
        /*1100*/ 	.word	0x00003ec0


	//   ....[87]....
        /*1104*/ 	.word	0x00003ef0


	//   ....[88]....
        /*1108*/ 	.word	0x00003f20


	//   ....[89]....
        /*110c*/ 	.word	0x00003f40


	//   ....[90]....
        /*1110*/ 	.word	0x00003f80


	//   ....[91]....
        /*1114*/ 	.word	0x00003f90


	//   ....[92]....
        /*1118*/ 	.word	0x00003fd0


	//   ....[93]....
        /*111c*/ 	.word	0x00003fe0


	//   ....[94]....
        /*1120*/ 	.word	0x00004010


	//   ....[95]....
        /*1124*/ 	.word	0x00004020


	//   ....[96]....
        /*1128*/ 	.word	0x00004070


	//   ....[97]....
        /*112c*/ 	.word	0x00004080


	//   ....[98]....
        /*1130*/ 	.word	0x00004090


	//   ....[99]....
        /*1134*/ 	.word	0x000040a0


	//   ....[100]....
        /*1138*/ 	.word	0x000040b0


	//   ....[101]....
        /*113c*/ 	.word	0x000040c0


	//   ....[102]....
        /*1140*/ 	.word	0x000040e0


	//   ....[103]....
        /*1144*/ 	.word	0x000040f0


	//   ....[104]....
        /*1148*/ 	.word	0x00004100


	//   ....[105]....
        /*114c*/ 	.word	0x00004110


	//   ....[106]....
        /*1150*/ 	.word	0x00004130


	//   ....[107]....
        /*1154*/ 	.word	0x00004140


	//   ....[108]....
        /*1158*/ 	.word	0x00004160


	//   ....[109]....
        /*115c*/ 	.word	0x00004170


	//   ....[110]....
        /*1160*/ 	.word	0x00004190


	//   ....[111]....
        /*1164*/ 	.word	0x000041a0


	//   ....[112]....
        /*1168*/ 	.word	0x000041c0


	//   ....[113]....
        /*116c*/ 	.word	0x000041d0


	//   ....[114]....
        /*1170*/ 	.word	0x00004200


	//   ....[115]....
        /*1174*/ 	.word	0x00004210


	//   ....[116]....
        /*1178*/ 	.word	0x00004250


	//   ....[117]....
        /*117c*/ 	.word	0x00004270


	//   ....[118]....
        /*1180*/ 	.word	0x000042b0


	//   ....[119]....
        /*1184*/ 	.word	0x000042d0


	//   ....[120]....
        /*1188*/ 	.word	0x00004300


	//   ....[121]....
        /*118c*/ 	.word	0x00004320


	//   ....[122]....
        /*1190*/ 	.word	0x00004340


	//   ....[123]....
        /*1194*/ 	.word	0x00004350


	//   ....[124]....
        /*1198*/ 	.word	0x00004370


	//   ....[125]....
        /*119c*/ 	.word	0x00004390


	//   ....[126]....
        /*11a0*/ 	.word	0x000043b0


	//   ....[127]....
        /*11a4*/ 	.word	0x000043c0


	//   ....[128]....
        /*11a8*/ 	.word	0x000043f0


	//   ....[129]....
        /*11ac*/ 	.word	0x00004410


	//   ....[130]....
        /*11b0*/ 	.word	0x00004420


	//   ....[131]....
        /*11b4*/ 	.word	0x00004440


	//   ....[132]....
        /*11b8*/ 	.word	0x00004460


	//   ....[133]....
        /*11bc*/ 	.word	0x00004480


	//   ....[134]....
        /*11c0*/ 	.word	0x00004490


	//   ....[135]....
        /*11c4*/ 	.word	0x000044c0


	//   ....[136]....
        /*11c8*/ 	.word	0x000044e0


	//   ....[137]....
        /*11cc*/ 	.word	0x000044f0


	//   ....[138]....
        /*11d0*/ 	.word	0x00004510


	//   ....[139]....
        /*11d4*/ 	.word	0x00004530


	//   ....[140]....
        /*11d8*/ 	.word	0x00004550


	//   ....[141]....
        /*11dc*/ 	.word	0x00004560


	//   ....[142]....
        /*11e0*/ 	.word	0x00004580


	//   ....[143]....
        /*11e4*/ 	.word	0x00004590


	//   ....[144]....
        /*11e8*/ 	.word	0x000045a0


	//   ....[145]....
        /*11ec*/ 	.word	0x000045b0


	//   ....[146]....
        /*11f0*/ 	.word	0x000045e0


	//   ....[147]....
        /*11f4*/ 	.word	0x00004600


	//   ....[148]....
        /*11f8*/ 	.word	0x00004620


	//   ....[149]....
        /*11fc*/ 	.word	0x00004640


	//   ....[150]....
        /*1200*/ 	.word	0x00004680


	//   ....[151]....
        /*1204*/ 	.word	0x000046b0


	//   ....[152]....
        /*1208*/ 	.word	0x000046c0


	//   ....[153]....
        /*120c*/ 	.word	0x000046e0


	//   ....[154]....
        /*1210*/ 	.word	0x00004740


	//   ....[155]....
        /*1214*/ 	.word	0x00004750


	//   ....[156]....
        /*1218*/ 	.word	0x000047c0


	//   ....[157]....
        /*121c*/ 	.word	0x000047d0


	//   ....[158]....
        /*1220*/ 	.word	0x00004820


	//   ....[159]....
        /*1224*/ 	.word	0x00004850


	//   ....[160]....
        /*1228*/ 	.word	0x00004880


	//   ....[161]....
        /*122c*/ 	.word	0x000048c0


	//   ....[162]....
        /*1230*/ 	.word	0x000048f0


	//   ....[163]....
        /*1234*/ 	.word	0x00004920


	//   ....[164]....
        /*1238*/ 	.word	0x00004990


	//   ....[165]....
        /*123c*/ 	.word	0x000049c0


	//   ....[166]....
        /*1240*/ 	.word	0x000049f0


	//   ....[167]....
        /*1244*/ 	.word	0x00004a00


	//   ....[168]....
        /*1248*/ 	.word	0x00004a40


	//   ....[169]....
        /*124c*/ 	.word	0x00004a50


	//   ....[170]....
        /*1250*/ 	.word	0x00004a60


	//   ....[171]....
        /*1254*/ 	.word	0x00004a70


	//   ....[172]....
        /*1258*/ 	.word	0x00004a80


	//   ....[173]....
        /*125c*/ 	.word	0x00004a90


	//   ....[174]....
        /*1260*/ 	.word	0x00004aa0


	//   ....[175]....
        /*1264*/ 	.word	0x00004ab0


	//   ....[176]....
        /*1268*/ 	.word	0x00004ac0


	//   ....[177]....
        /*126c*/ 	.word	0x00004ad0


	//   ....[178]....
        /*1270*/ 	.word	0x00004af0


	//   ....[179]....
        /*1274*/ 	.word	0x00004b00


	//   ....[180]....
        /*1278*/ 	.word	0x00004b20


	//   ....[181]....
        /*127c*/ 	.word	0x00004b30


	//   ....[182]....
        /*1280*/ 	.word	0x00004b60


	//   ....[183]....
        /*1284*/ 	.word	0x00004b80


	//   ....[184]....
        /*1288*/ 	.word	0x00004b90


	//   ....[185]....
        /*128c*/ 	.word	0x00004bb0


	//   ....[186]....
        /*1290*/ 	.word	0x00004c40


	//   ....[187]....
        /*1294*/ 	.word	0x00004c50


	//   ....[188]....
        /*1298*/ 	.word	0x00004c60


	//   ....[189]....
        /*129c*/ 	.word	0x00004c80


	//   ....[190]....
        /*12a0*/ 	.word	0x00004c90


	//   ....[191]....
        /*12a4*/ 	.word	0x00004ca0


	//   ....[192]....
        /*12a8*/ 	.word	0x00004cb0


	//   ....[193]....
        /*12ac*/ 	.word	0x00004cc0


	//   ....[194]....
        /*12b0*/ 	.word	0x00006960


	//   ....[195]....
        /*12b4*/ 	.word	0x00006980


	//   ....[196]....
        /*12b8*/ 	.word	0x00006990


	//   ....[197]....
        /*12bc*/ 	.word	0x000069a0


	//   ....[198]....
        /*12c0*/ 	.word	0x000069b0


	//   ....[199]....
        /*12c4*/ 	.word	0x000069c0


	//   ....[200]....
        /*12c8*/ 	.word	0x000069d0


	//   ....[201]....
        /*12cc*/ 	.word	0x000069e0


	//   ....[202]....
        /*12d0*/ 	.word	0x000069f0


	//   ....[203]....
        /*12d4*/ 	.word	0x00006a00


	//   ....[204]....
        /*12d8*/ 	.word	0x00006a20


	//   ....[205]....
        /*12dc*/ 	.word	0x00006a30


	//   ....[206]....
        /*12e0*/ 	.word	0x00006a50


	//   ....[207]....
        /*12e4*/ 	.word	0x00006a60


	//   ....[208]....
        /*12e8*/ 	.word	0x00006a70


	//   ....[209]....
        /*12ec*/ 	.word	0x00006a80


	//   ....[210]....
        /*12f0*/ 	.word	0x00006a90


	//   ....[211]....
        /*12f4*/ 	.word	0x00006aa0


	//   ....[212]....
        /*12f8*/ 	.word	0x00006ac0


	//   ....[213]....
        /*12fc*/ 	.word	0x00006ad0


	//   ....[214]....
        /*1300*/ 	.word	0x00006af0


	//   ....[215]....
        /*1304*/ 	.word	0x00006b00


	//   ....[216]....
        /*1308*/ 	.word	0x00006b20


	//   ....[217]....
        /*130c*/ 	.word	0x00006b30


	//   ....[218]....
        /*1310*/ 	.word	0x00006b40


	//   ....[219]....
        /*1314*/ 	.word	0x00006b50


	//   ....[220]....
        /*1318*/ 	.word	0x00006b80


	//   ....[221]....
        /*131c*/ 	.word	0x00006b90


	//   ....[222]....
        /*1320*/ 	.word	0x00006bb0


	//   ....[223]....
        /*1324*/ 	.word	0x00006bc0


	//   ....[224]....
        /*1328*/ 	.word	0x00006bd0


	//   ....[225]....
        /*132c*/ 	.word	0x00006be0


	//   ....[226]....
        /*1330*/ 	.word	0x00006bf0


	//   ....[227]....
        /*1334*/ 	.word	0x00006c00


	//   ....[228]....
        /*1338*/ 	.word	0x00006c20


	//   ....[229]....
        /*133c*/ 	.word	0x00006c30


	//   ....[230]....
        /*1340*/ 	.word	0x00006c50


	//   ....[231]....
        /*1344*/ 	.word	0x00006c60


	//   ....[232]....
        /*1348*/ 	.word	0x00006c70


	//   ....[233]....
        /*134c*/ 	.word	0x00006c80


	//   ....[234]....
        /*1350*/ 	.word	0x00006ca0


	//   ....[235]....
        /*1354*/ 	.word	0x00006cb0


	//   ....[236]....
        /*1358*/ 	.word	0x00006cc0


	//   ....[237]....
        /*135c*/ 	.word	0x00006cd0


	//   ....[238]....
        /*1360*/ 	.word	0x00006cf0


	//   ....[239]....
        /*1364*/ 	.word	0x00006d00


	//   ....[240]....
        /*1368*/ 	.word	0x00006d10


	//   ....[241]....
        /*136c*/ 	.word	0x00006d20


	//   ....[242]....
        /*1370*/ 	.word	0x00006d40


	//   ....[243]....
        /*1374*/ 	.word	0x00006d50


	//   ....[244]....
        /*1378*/ 	.word	0x00006d80


	//   ....[245]....
        /*137c*/ 	.word	0x00006d90


	//   ....[246]....
        /*1380*/ 	.word	0x00006db0


	//   ....[247]....
        /*1384*/ 	.word	0x00006dc0


	//   ....[248]....
        /*1388*/ 	.word	0x00006dd0


	//   ....[249]....
        /*138c*/ 	.word	0x00006de0


	//   ....[250]....
        /*1390*/ 	.word	0x00006df0


	//   ....[251]....
        /*1394*/ 	.word	0x00006e00


	//   ....[252]....
        /*1398*/ 	.word	0x00006e20


	//   ....[253]....
        /*139c*/ 	.word	0x00006e30


	//   ....[254]....
        /*13a0*/ 	.word	0x00006e50


	//   ....[255]....
        /*13a4*/ 	.word	0x00006e60


	//   ....[0]....
        /*13a8*/ 	.word	0x00006e80


	//   ....[1]....
        /*13ac*/ 	.word	0x00006e90


	//   ....[2]....
        /*13b0*/ 	.word	0x00006eb0


	//   ....[3]....
        /*13b4*/ 	.word	0x00006ec0


	//   ....[4]....
        /*13b8*/ 	.word	0x00006ee0


	//   ....[5]....
        /*13bc*/ 	.word	0x00006ef0


	//   ....[6]....
        /*13c0*/ 	.word	0x00006f10


	//   ....[7]....
        /*13c4*/ 	.word	0x00006f20


	//   ....[8]....
        /*13c8*/ 	.word	0x00006f40


	//   ....[9]....
        /*13cc*/ 	.word	0x00006f50


	//   ....[10]....
        /*13d0*/ 	.word	0x00006f70


	//   ....[11]....
        /*13d4*/ 	.word	0x00006f80


	//   ....[12]....
        /*13d8*/ 	.word	0x00006fa0


	//   ....[13]....
        /*13dc*/ 	.word	0x00006fb0


	//   ....[14]....
        /*13e0*/ 	.word	0x00006fe0


	//   ....[15]....
        /*13e4*/ 	.word	0x00006ff0


	//   ....[16]....
        /*13e8*/ 	.word	0x00007030


	//   ....[17]....
        /*13ec*/ 	.word	0x00007040


	//   ....[18]....
        /*13f0*/ 	.word	0x00007060


	//   ....[19]....
        /*13f4*/ 	.word	0x00007070


	//   ....[20]....
        /*13f8*/ 	.word	0x000070a0


	//   ....[21]....
        /*13fc*/ 	.word	0x000070b0


	//   ....[22]....
        /*1400*/ 	.word	0x000070f0


	//   ....[23]....
        /*1404*/ 	.word	0x00007100


	//   ....[24]....
        /*1408*/ 	.word	0x00007130


	//   ....[25]....
        /*140c*/ 	.word	0x00007160


	//   ....[26]....
        /*1410*/ 	.word	0x00007190


	//   ....[27]....
        /*1414*/ 	.word	0x000071b0


	//   ....[28]....
        /*1418*/ 	.word	0x000071f0


	//   ....[29]....
        /*141c*/ 	.word	0x00007200


	//   ....[30]....
        /*1420*/ 	.word	0x00007240


	//   ....[31]....
        /*1424*/ 	.word	0x00007250


	//   ....[32]....
        /*1428*/ 	.word	0x00007280


	//   ....[33]....
        /*142c*/ 	.word	0x00007290


	//   ....[34]....
        /*1430*/ 	.word	0x000072e0


	//   ....[35]....
        /*1434*/ 	.word	0x000072f0


	//   ....[36]....
        /*1438*/ 	.word	0x00007300


	//   ....[37]....
        /*143c*/ 	.word	0x00007310


	//   ....[38]....
        /*1440*/ 	.word	0x00007320


	//   ....[39]....
        /*1444*/ 	.word	0x00007330


	//   ....[40]....
        /*1448*/ 	.word	0x00007350


	//   ....[41]....
        /*144c*/ 	.word	0x00007360


	//   ....[42]....
        /*1450*/ 	.word	0x00007370


	//   ....[43]....
        /*1454*/ 	.word	0x00007380


	//   ....[44]....
        /*1458*/ 	.word	0x000073a0


	//   ....[45]....
        /*145c*/ 	.word	0x000073b0


	//   ....[46]....
        /*1460*/ 	.word	0x000073d0


	//   ....[47]....
        /*1464*/ 	.word	0x000073e0


	//   ....[48]....
        /*1468*/ 	.word	0x00007400


	//   ....[49]....
        /*146c*/ 	.word	0x00007410


	//   ....[50]....
        /*1470*/ 	.word	0x00007430


	//   ....[51]....
        /*1474*/ 	.word	0x00007440


	//   ....[52]....
        /*1478*/ 	.word	0x00007470


	//   ....[53]....
        /*147c*/ 	.word	0x00007480


	//   ....[54]....
        /*1480*/ 	.word	0x000074c0


	//   ....[55]....
        /*1484*/ 	.word	0x000074e0


	//   ....[56]....
        /*1488*/ 	.word	0x00007520


	//   ....[57]....
        /*148c*/ 	.word	0x00007540


	//   ....[58]....
        /*1490*/ 	.word	0x00007570


	//   ....[59]....
        /*1494*/ 	.word	0x00007590


	//   ....[60]....
        /*1498*/ 	.word	0x000075b0


	//   ....[61]....
        /*149c*/ 	.word	0x000075c0


	//   ....[62]....
        /*14a0*/ 	.word	0x000075e0


	//   ....[63]....
        /*14a4*/ 	.word	0x00007600


	//   ....[64]....
        /*14a8*/ 	.word	0x00007620


	//   ....[65]....
        /*14ac*/ 	.word	0x00007630


	//   ....[66]....
        /*14b0*/ 	.word	0x00007660


	//   ....[67]....
        /*14b4*/ 	.word	0x00007680


	//   ....[68]....
        /*14b8*/ 	.word	0x00007690


	//   ....[69]....
        /*14bc*/ 	.word	0x000076b0


	//   ....[70]....
        /*14c0*/ 	.word	0x000076d0


	//   ....[71]....
        /*14c4*/ 	.word	0x000076f0


	//   ....[72]....
        /*14c8*/ 	.word	0x00007700


	//   ....[73]....
        /*14cc*/ 	.word	0x00007730


	//   ....[74]....
        /*14d0*/ 	.word	0x00007750


	//   ....[75]....
        /*14d4*/ 	.word	0x00007760


	//   ....[76]....
        /*14d8*/ 	.word	0x00007780


	//   ....[77]....
        /*14dc*/ 	.word	0x000077a0


	//   ....[78]....
        /*14e0*/ 	.word	0x000077c0


	//   ....[79]....
        /*14e4*/ 	.word	0x000077d0


	//   ....[80]....
        /*14e8*/ 	.word	0x000077f0


	//   ....[81]....
        /*14ec*/ 	.word	0x00007800


	//   ....[82]....
        /*14f0*/ 	.word	0x00007810


	//   ....[83]....
        /*14f4*/ 	.word	0x00007820


	//   ....[84]....
        /*14f8*/ 	.word	0x00007850


	//   ....[85]....
        /*14fc*/ 	.word	0x00007870


	//   ....[86]....
        /*1500*/ 	.word	0x00007890


	//   ....[87]....
        /*1504*/ 	.word	0x000078b0


	//   ....[88]....
        /*1508*/ 	.word	0x000078f0


	//   ....[89]....
        /*150c*/ 	.word	0x00007920


	//   ....[90]....
        /*1510*/ 	.word	0x00007930


	//   ....[91]....
        /*1514*/ 	.word	0x00007950


	//   ....[92]....
        /*1518*/ 	.word	0x000079b0


	//   ....[93]....
        /*151c*/ 	.word	0x000079c0


	//   ....[94]....
        /*1520*/ 	.word	0x00007a30


	//   ....[95]....
        /*1524*/ 	.word	0x00007a40


	//   ....[96]....
        /*1528*/ 	.word	0x00007a90


	//   ....[97]....
        /*152c*/ 	.word	0x00007ac0


	//   ....[98]....
        /*1530*/ 	.word	0x00007af0


	//   ....[99]....
        /*1534*/ 	.word	0x00007b30


	//   ....[100]....
        /*1538*/ 	.word	0x00007b60


	//   ....[101]....
        /*153c*/ 	.word	0x00007b90


	//   ....[102]....
        /*1540*/ 	.word	0x00007c00


	//   ....[103]....
        /*1544*/ 	.word	0x00007c30


	//   ....[104]....
        /*1548*/ 	.word	0x00007c60


	//   ....[105]....
        /*154c*/ 	.word	0x00007c70


	//   ....[106]....
        /*1550*/ 	.word	0x00007cb0


	//   ....[107]....
        /*1554*/ 	.word	0x00007cc0


	//   ....[108]....
        /*1558*/ 	.word	0x00007cd0


	//   ....[109]....
        /*155c*/ 	.word	0x00007ce0


	//   ....[110]....
        /*1560*/ 	.word	0x00007cf0


	//   ....[111]....
        /*1564*/ 	.word	0x00007d00


	//   ....[112]....
        /*1568*/ 	.word	0x00007d10


	//   ....[113]....
        /*156c*/ 	.word	0x00007d20


	//   ....[114]....
        /*1570*/ 	.word	0x00007d30


	//   ....[115]....
        /*1574*/ 	.word	0x00007d40


	//   ....[116]....
        /*1578*/ 	.word	0x00007d60


	//   ....[117]....
        /*157c*/ 	.word	0x00007d70


	//   ....[118]....
        /*1580*/ 	.word	0x00007d90


	//   ....[119]....
        /*1584*/ 	.word	0x00007da0


	//   ....[120]....
        /*1588*/ 	.word	0x00007dd0


	//   ....[121]....
        /*158c*/ 	.word	0x00007df0


	//   ....[122]....
        /*1590*/ 	.word	0x00007e00


	//   ....[123]....
        /*1594*/ 	.word	0x00007e20


	//   ....[124]....
        /*1598*/ 	.word	0x00007eb0


	//   ....[125]....
        /*159c*/ 	.word	0x00007ec0


	//   ....[126]....
        /*15a0*/ 	.word	0x00007ed0


	//   ....[127]....
        /*15a4*/ 	.word	0x00007ef0


	//   ....[128]....
        /*15a8*/ 	.word	0x00007f00


	//   ....[129]....
        /*15ac*/ 	.word	0x00007f10


	//   ....[130]....
        /*15b0*/ 	.word	0x00007f20


	//   ....[131]....
        /*15b4*/ 	.word	0x00007f30


	//   ....[132]....
        /*15b8*/ 	.word	0x00009bc0


	//   ....[133]....
        /*15bc*/ 	.word	0x00009be0


	//   ....[134]....
        /*15c0*/ 	.word	0x00009bf0


	//   ....[135]....
        /*15c4*/ 	.word	0x00009c00


	//   ....[136]....
        /*15c8*/ 	.word	0x00009c10


	//   ....[137]....
        /*15cc*/ 	.word	0x00009c20


	//   ....[138]....
        /*15d0*/ 	.word	0x00009c30


	//   ....[139]....
        /*15d4*/ 	.word	0x00009c40


	//   ....[140]....
        /*15d8*/ 	.word	0x00009c50


	//   ....[141]....
        /*15dc*/ 	.word	0x00009c60


	//   ....[142]....
        /*15e0*/ 	.word	0x00009c80


	//   ....[143]....
        /*15e4*/ 	.word	0x00009c90


	//   ....[144]....
        /*15e8*/ 	.word	0x00009cb0


	//   ....[145]....
        /*15ec*/ 	.word	0x00009cc0


	//   ....[146]....
        /*15f0*/ 	.word	0x00009cd0


	//   ....[147]....
        /*15f4*/ 	.word	0x00009ce0


	//   ....[148]....
        /*15f8*/ 	.word	0x00009cf0


	//   ....[149]....
        /*15fc*/ 	.word	0x00009d00


	//   ....[150]....
        /*1600*/ 	.word	0x00009d20


	//   ....[151]....
        /*1604*/ 	.word	0x00009d30


	//   ....[152]....
        /*1608*/ 	.word	0x00009d50


	//   ....[153]....
        /*160c*/ 	.word	0x00009d60


	//   ....[154]....
        /*1610*/ 	.word	0x00009d80


	//   ....[155]....
        /*1614*/ 	.word	0x00009d90


	//   ....[156]....
        /*1618*/ 	.word	0x00009da0


	//   ....[157]....
        /*161c*/ 	.word	0x00009db0


	//   ....[158]....
        /*1620*/ 	.word	0x00009de0


	//   ....[159]....
        /*1624*/ 	.word	0x00009df0


	//   ....[160]....
        /*1628*/ 	.word	0x00009e10


	//   ....[161]....
        /*162c*/ 	.word	0x00009e20


	//   ....[162]....
        /*1630*/ 	.word	0x00009e30


	//   ....[163]....
        /*1634*/ 	.word	0x00009e40


	//   ....[164]....
        /*1638*/ 	.word	0x00009e50


	//   ....[165]....
        /*163c*/ 	.word	0x00009e60


	//   ....[166]....
        /*1640*/ 	.word	0x00009e80


	//   ....[167]....
        /*1644*/ 	.word	0x00009e90


	//   ....[168]....
        /*1648*/ 	.word	0x00009eb0


	//   ....[169]....
        /*164c*/ 	.word	0x00009ec0


	//   ....[170]....
        /*1650*/ 	.word	0x00009ed0


	//   ....[171]....
        /*1654*/ 	.word	0x00009ee0


	//   ....[172]....
        /*1658*/ 	.word	0x00009f00


	//   ....[173]....
        /*165c*/ 	.word	0x00009f10


	//   ....[174]....
        /*1660*/ 	.word	0x00009f20


	//   ....[175]....
        /*1664*/ 	.word	0x00009f30


	//   ....[176]....
        /*1668*/ 	.word	0x00009f50


	//   ....[177]....
        /*166c*/ 	.word	0x00009f60


	//   ....[178]....
        /*1670*/ 	.word	0x00009f70


	//   ....[179]....
        /*1674*/ 	.word	0x00009f80


	//   ....[180]....
        /*1678*/ 	.word	0x00009fa0


	//   ....[181]....
        /*167c*/ 	.word	0x00009fb0


	//   ....[182]....
        /*1680*/ 	.word	0x00009fe0


	//   ....[183]....
        /*1684*/ 	.word	0x00009ff0


	//   ....[184]....
        /*1688*/ 	.word	0x0000a010


	//   ....[185]....
        /*168c*/ 	.word	0x0000a020


	//   ....[186]....
        /*1690*/ 	.word	0x0000a030


	//   ....[187]....
        /*1694*/ 	.word	0x0000a040


	//   ....[188]....
        /*1698*/ 	.word	0x0000a050


	//   ....[189]....
        /*169c*/ 	.word	0x0000a060


	//   ....[190]....
        /*16a0*/ 	.word	0x0000a080


	//   ....[191]....
        /*16a4*/ 	.word	0x0000a090


	//   ....[192]....
        /*16a8*/ 	.word	0x0000a0b0


	//   ....[193]....
        /*16ac*/ 	.word	0x0000a0c0


	//   ....[194]....
        /*16b0*/ 	.word	0x0000a0e0


	//   ....[195]....
        /*16b4*/ 	.word	0x0000a0f0


	//   ....[196]....
        /*16b8*/ 	.word	0x0000a110


	//   ....[197]....
        /*16bc*/ 	.word	0x0000a120


	//   ....[198]....
        /*16c0*/ 	.word	0x0000a140


	//   ....[199]....
        /*16c4*/ 	.word	0x0000a150


	//   ....[200]....
        /*16c8*/ 	.word	0x0000a170


	//   ....[201]....
        /*16cc*/ 	.word	0x0000a180


	//   ....[202]....
        /*16d0*/ 	.word	0x0000a1a0


	//   ....[203]....
        /*16d4*/ 	.word	0x0000a1b0


	//   ....[204]....
        /*16d8*/ 	.word	0x0000a1d0


	//   ....[205]....
        /*16dc*/ 	.word	0x0000a1e0


	//   ....[206]....
        /*16e0*/ 	.word	0x0000a200


	//   ....[207]....
        /*16e4*/ 	.word	0x0000a210


	//   ....[208]....
        /*16e8*/ 	.word	0x0000a240


	//   ....[209]....
        /*16ec*/ 	.word	0x0000a250


	//   ....[210]....
        /*16f0*/ 	.word	0x0000a290


	//   ....[211]....
        /*16f4*/ 	.word	0x0000a2a0


	//   ....[212]....
        /*16f8*/ 	.word	0x0000a2c0


	//   ....[213]....
        /*16fc*/ 	.word	0x0000a2d0


	//   ....[214]....
        /*1700*/ 	.word	0x0000a300


	//   ....[215]....
        /*1704*/ 	.word	0x0000a310


	//   ....[216]....
        /*1708*/ 	.word	0x0000a350


	//   ....[217]....
        /*170c*/ 	.word	0x0000a360


	//   ....[218]....
        /*1710*/ 	.word	0x0000a390


	//   ....[219]....
        /*1714*/ 	.word	0x0000a3c0


	//   ....[220]....
        /*1718*/ 	.word	0x0000a3f0


	//   ....[221]....
        /*171c*/ 	.word	0x0000a410


	//   ....[222]....
        /*1720*/ 	.word	0x0000a450


	//   ....[223]....
        /*1724*/ 	.word	0x0000a460


	//   ....[224]....
        /*1728*/ 	.word	0x0000a4a0


	//   ....[225]....
        /*172c*/ 	.word	0x0000a4b0


	//   ....[226]....
        /*1730*/ 	.word	0x0000a4e0


	//   ....[227]....
        /*1734*/ 	.word	0x0000a4f0


	//   ....[228]....
        /*1738*/ 	.word	0x0000a540


	//   ....[229]....
        /*173c*/ 	.word	0x0000a550


	//   ....[230]....
        /*1740*/ 	.word	0x0000a560


	//   ....[231]....
        /*1744*/ 	.word	0x0000a570


	//   ....[232]....
        /*1748*/ 	.word	0x0000a580


	//   ....[233]....
        /*174c*/ 	.word	0x0000a590


	//   ....[234]....
        /*1750*/ 	.word	0x0000a5b0


	//   ....[235]....
        /*1754*/ 	.word	0x0000a5c0


	//   ....[236]....
        /*1758*/ 	.word	0x0000a5d0


	//   ....[237]....
        /*175c*/ 	.word	0x0000a5e0


	//   ....[238]....
        /*1760*/ 	.word	0x0000a600


	//   ....[239]....
        /*1764*/ 	.word	0x0000a610


	//   ....[240]....
        /*1768*/ 	.word	0x0000a630


	//   ....[241]....
        /*176c*/ 	.word	0x0000a640


	//   ....[242]....
        /*1770*/ 	.word	0x0000a660


	//   ....[243]....
        /*1774*/ 	.word	0x0000a670


	//   ....[244]....
        /*1778*/ 	.word	0x0000a690


	//   ....[245]....
        /*177c*/ 	.word	0x0000a6a0


	//   ....[246]....
        /*1780*/ 	.word	0x0000a6d0


	//   ....[247]....
        /*1784*/ 	.word	0x0000a6e0


	//   ....[248]....
        /*1788*/ 	.word	0x0000a720


	//   ....[249]....
        /*178c*/ 	.word	0x0000a740


	//   ....[250]....
        /*1790*/ 	.word	0x0000a780


	//   ....[251]....
        /*1794*/ 	.word	0x0000a7a0


	//   ....[252]....
        /*1798*/ 	.word	0x0000a7d0


	//   ....[253]....
        /*179c*/ 	.word	0x0000a7f0


	//   ....[254]....
        /*17a0*/ 	.word	0x0000a810


	//   ....[255]....
        /*17a4*/ 	.word	0x0000a820


	//   ....[0]....
        /*17a8*/ 	.word	0x0000a840


	//   ....[1]....
        /*17ac*/ 	.word	0x0000a860


	//   ....[2]....
        /*17b0*/ 	.word	0x0000a880


	//   ....[3]....
        /*17b4*/ 	.word	0x0000a890


	//   ....[4]....
        /*17b8*/ 	.word	0x0000a8c0


	//   ....[5]....
        /*17bc*/ 	.word	0x0000a8e0


	//   ....[6]....
        /*17c0*/ 	.word	0x0000a8f0


	//   ....[7]....
        /*17c4*/ 	.word	0x0000a910


	//   ....[8]....
        /*17c8*/ 	.word	0x0000a930


	//   ....[9]....
        /*17cc*/ 	.word	0x0000a950


	//   ....[10]....
        /*17d0*/ 	.word	0x0000a960


	//   ....[11]....
        /*17d4*/ 	.word	0x0000a990


	//   ....[12]....
        /*17d8*/ 	.word	0x0000a9b0


	//   ....[13]....
        /*17dc*/ 	.word	0x0000a9c0


	//   ....[14]....
        /*17e0*/ 	.word	0x0000a9e0


	//   ....[15]....
        /*17e4*/ 	.word	0x0000aa00


	//   ....[16]....
        /*17e8*/ 	.word	0x0000aa20


	//   ....[17]....
        /*17ec*/ 	.word	0x0000aa30


	//   ....[18]....
        /*17f0*/ 	.word	0x0000aa50


	//   ....[19]....
        /*17f4*/ 	.word	0x0000aa60


	//   ....[20]....
        /*17f8*/ 	.word	0x0000aa70


	//   ....[21]....
        /*17fc*/ 	.word	0x0000aa80


	//   ....[22]....
        /*1800*/ 	.word	0x0000aab0


	//   ....[23]....
        /*1804*/ 	.word	0x0000aad0


	//   ....[24]....
        /*1808*/ 	.word	0x0000aaf0


	//   ....[25]....
        /*180c*/ 	.word	0x0000ab10


	//   ....[26]....
        /*1810*/ 	.word	0x0000ab50


	//   ....[27]....
        /*1814*/ 	.word	0x0000ab80


	//   ....[28]....
        /*1818*/ 	.word	0x0000ab90


	//   ....[29]....
        /*181c*/ 	.word	0x0000abb0


	//   ....[30]....
        /*1820*/ 	.word	0x0000ac10


	//   ....[31]....
        /*1824*/ 	.word	0x0000ac20


	//   ....[32]....
        /*1828*/ 	.word	0x0000ac90


	//   ....[33]....
        /*182c*/ 	.word	0x0000aca0


	//   ....[34]....
        /*1830*/ 	.word	0x0000acf0


	//   ....[35]....
        /*1834*/ 	.word	0x0000ad20


	//   ....[36]....
        /*1838*/ 	.word	0x0000ad50


	//   ....[37]....
        /*183c*/ 	.word	0x0000ad90


	//   ....[38]....
        /*1840*/ 	.word	0x0000adc0


	//   ....[39]....
        /*1844*/ 	.word	0x0000adf0


	//   ....[40]....
        /*1848*/ 	.word	0x0000ae60


	//   ....[41]....
        /*184c*/ 	.word	0x0000ae90


	//   ....[42]....
        /*1850*/ 	.word	0x0000aec0


	//   ....[43]....
        /*1854*/ 	.word	0x0000aed0


	//   ....[44]....
        /*1858*/ 	.word	0x0000af10


	//   ....[45]....
        /*185c*/ 	.word	0x0000af20


	//   ....[46]....
        /*1860*/ 	.word	0x0000af30


	//   ....[47]....
        /*1864*/ 	.word	0x0000af40


	//   ....[48]....
        /*1868*/ 	.word	0x0000af50


	//   ....[49]....
        /*186c*/ 	.word	0x0000af60


	//   ....[50]....
        /*1870*/ 	.word	0x0000af70


	//   ....[51]....
        /*1874*/ 	.word	0x0000af80


	//   ....[52]....
        /*1878*/ 	.word	0x0000af90


	//   ....[53]....
        /*187c*/ 	.word	0x0000afa0


	//   ....[54]....
        /*1880*/ 	.word	0x0000afc0


	//   ....[55]....
        /*1884*/ 	.word	0x0000afd0


	//   ....[56]....
        /*1888*/ 	.word	0x0000aff0


	//   ....[57]....
        /*188c*/ 	.word	0x0000b000


	//   ....[58]....
        /*1890*/ 	.word	0x0000b030


	//   ....[59]....
        /*1894*/ 	.word	0x0000b050


	//   ....[60]....
        /*1898*/ 	.word	0x0000b060


	//   ....[61]....
        /*189c*/ 	.word	0x0000b080


	//   ....[62]....
        /*18a0*/ 	.word	0x0000b110


	//   ....[63]....
        /*18a4*/ 	.word	0x0000b120


	//   ....[64]....
        /*18a8*/ 	.word	0x0000b130


	//   ....[65]....
        /*18ac*/ 	.word	0x0000b150


	//   ....[66]....
        /*18b0*/ 	.word	0x0000b160


	//   ....[67]....
        /*18b4*/ 	.word	0x0000b170


	//   ....[68]....
        /*18b8*/ 	.word	0x0000b180


	//   ....[69]....
        /*18bc*/ 	.word	0x0000b190


	//   ....[70]....
        /*18c0*/ 	.word	0x0000ce20


	//   ....[71]....
        /*18c4*/ 	.word	0x0000ce40


	//   ....[72]....
        /*18c8*/ 	.word	0x0000ce50


	//   ....[73]....
        /*18cc*/ 	.word	0x0000ce60


	//   ....[74]....
        /*18d0*/ 	.word	0x0000ce70


	//   ....[75]....
        /*18d4*/ 	.word	0x0000ce80


	//   ....[76]....
        /*18d8*/ 	.word	0x0000ce90


	//   ....[77]....
        /*18dc*/ 	.word	0x0000cea0


	//   ....[78]....
        /*18e0*/ 	.word	0x0000ceb0


	//   ....[79]....
        /*18e4*/ 	.word	0x0000cec0


	//   ....[80]....
        /*18e8*/ 	.word	0x0000cee0


	//   ....[81]....
        /*18ec*/ 	.word	0x0000cef0


	//   ....[82]....
        /*18f0*/ 	.word	0x0000cf10


	//   ....[83]....
        /*18f4*/ 	.word	0x0000cf20


	//   ....[84]....
        /*18f8*/ 	.word	0x0000cf30


	//   ....[85]....
        /*18fc*/ 	.word	0x0000cf40


	//   ....[86]....
        /*1900*/ 	.word	0x0000cf50


	//   ....[87]....
        /*1904*/ 	.word	0x0000cf60


	//   ....[88]....
        /*1908*/ 	.word	0x0000cf80


	//   ....[89]....
        /*190c*/ 	.word	0x0000cf90


	//   ....[90]....
        /*1910*/ 	.word	0x0000cfb0


	//   ....[91]....
        /*1914*/ 	.word	0x0000cfc0


	//   ....[92]....
        /*1918*/ 	.word	0x0000cfe0


	//   ....[93]....
        /*191c*/ 	.word	0x0000cff0


	//   ....[94]....
        /*1920*/ 	.word	0x0000d000


	//   ....[95]....
        /*1924*/ 	.word	0x0000d010


	//   ....[96]....
        /*1928*/ 	.word	0x0000d040


	//   ....[97]....
        /*192c*/ 	.word	0x0000d050


	//   ....[98]....
        /*1930*/ 	.word	0x0000d070


	//   ....[99]....
        /*1934*/ 	.word	0x0000d080


	//   ....[100]....
        /*1938*/ 	.word	0x0000d090


	//   ....[101]....
        /*193c*/ 	.word	0x0000d0a0


	//   ....[102]....
        /*1940*/ 	.word	0x0000d0b0


	//   ....[103]....
        /*1944*/ 	.word	0x0000d0c0


	//   ....[104]....
        /*1948*/ 	.word	0x0000d0e0


	//   ....[105]....
        /*194c*/ 	.word	0x0000d0f0


	//   ....[106]....
        /*1950*/ 	.word	0x0000d110


	//   ....[107]....
        /*1954*/ 	.word	0x0000d120


	//   ....[108]....
        /*1958*/ 	.word	0x0000d130


	//   ....[109]....
        /*195c*/ 	.word	0x0000d140


	//   ....[110]....
        /*1960*/ 	.word	0x0000d160


	//   ....[111]....
        /*1964*/ 	.word	0x0000d170


	//   ....[112]....
        /*1968*/ 	.word	0x0000d180


	//   ....[113]....
        /*196c*/ 	.word	0x0000d190


	//   ....[114]....
        /*1970*/ 	.word	0x0000d1b0


	//   ....[115]....
        /*1974*/ 	.word	0x0000d1c0


	//   ....[116]....
        /*1978*/ 	.word	0x0000d1d0


	//   ....[117]....
        /*197c*/ 	.word	0x0000d1e0


	//   ....[118]....
        /*1980*/ 	.word	0x0000d200


	//   ....[119]....
        /*1984*/ 	.word	0x0000d210


	//   ....[120]....
        /*1988*/ 	.word	0x0000d240


	//   ....[121]....
        /*198c*/ 	.word	0x0000d250


	//   ....[122]....
        /*1990*/ 	.word	0x0000d270


	//   ....[123]....
        /*1994*/ 	.word	0x0000d280


	//   ....[124]....
        /*1998*/ 	.word	0x0000d290


	//   ....[125]....
        /*199c*/ 	.word	0x0000d2a0


	//   ....[126]....
        /*19a0*/ 	.word	0x0000d2b0


	//   ....[127]....
        /*19a4*/ 	.word	0x0000d2c0


	//   ....[128]....
        /*19a8*/ 	.word	0x0000d2e0


	//   ....[129]....
        /*19ac*/ 	.word	0x0000d2f0


	//   ....[130]....
        /*19b0*/ 	.word	0x0000d310


	//   ....[131]....
        /*19b4*/ 	.word	0x0000d320


	//   ....[132]....
        /*19b8*/ 	.word	0x0000d340


	//   ....[133]....
        /*19bc*/ 	.word	0x0000d350


	//   ....[134]....
        /*19c0*/ 	.word	0x0000d370


	//   ....[135]....
        /*19c4*/ 	.word	0x0000d380


	//   ....[136]....
        /*19c8*/ 	.word	0x0000d3a0


	//   ....[137]....
        /*19cc*/ 	.word	0x0000d3b0


	//   ....[138]....
        /*19d0*/ 	.word	0x0000d3d0


	//   ....[139]....
        /*19d4*/ 	.word	0x0000d3e0


	//   ....[140]....
        /*19d8*/ 	.word	0x0000d400


	//   ....[141]....
        /*19dc*/ 	.word	0x0000d410


	//   ....[142]....
        /*19e0*/ 	.word	0x0000d430


	//   ....[143]....
        /*19e4*/ 	.word	0x0000d440


	//   ....[144]....
        /*19e8*/ 	.word	0x0000d460


	//   ....[145]....
        /*19ec*/ 	.word	0x0000d470


	//   ....[146]....
        /*19f0*/ 	.word	0x0000d4a0


	//   ....[147]....
        /*19f4*/ 	.word	0x0000d4b0


	//   ....[148]....
        /*19f8*/ 	.word	0x0000d4f0


	//   ....[149]....
        /*19fc*/ 	.word	0x0000d500


	//   ....[150]....
        /*1a00*/ 	.word	0x0000d520


	//   ....[151]....
        /*1a04*/ 	.word	0x0000d530


	//   ....[152]....
        /*1a08*/ 	.word	0x0000d560


	//   ....[153]....
        /*1a0c*/ 	.word	0x0000d570


	//   ....[154]....
        /*1a10*/ 	.word	0x0000d5b0


	//   ....[155]....
        /*1a14*/ 	.word	0x0000d5c0


	//   ....[156]....
        /*1a18*/ 	.word	0x0000d5f0


	//   ....[157]....
        /*1a1c*/ 	.word	0x0000d620


	//   ....[158]....
        /*1a20*/ 	.word	0x0000d650


	//   ....[159]....
        /*1a24*/ 	.word	0x0000d670


	//   ....[160]....
        /*1a28*/ 	.word	0x0000d6b0


	//   ....[161]....
        /*1a2c*/ 	.word	0x0000d6c0


	//   ....[162]....
        /*1a30*/ 	.word	0x0000d700


	//   ....[163]....
        /*1a34*/ 	.word	0x0000d710


	//   ....[164]....
        /*1a38*/ 	.word	0x0000d740


	//   ....[165]....
        /*1a3c*/ 	.word	0x0000d750


	//   ....[166]....
        /*1a40*/ 	.word	0x0000d7a0


	//   ....[167]....
        /*1a44*/ 	.word	0x0000d7b0


	//   ....[168]....
        /*1a48*/ 	.word	0x0000d7c0


	//   ....[169]....
        /*1a4c*/ 	.word	0x0000d7d0


	//   ....[170]....
        /*1a50*/ 	.word	0x0000d7e0


	//   ....[171]....
        /*1a54*/ 	.word	0x0000d7f0


	//   ....[172]....
        /*1a58*/ 	.word	0x0000d810


	//   ....[173]....
        /*1a5c*/ 	.word	0x0000d820


	//   ....[174]....
        /*1a60*/ 	.word	0x0000d830


	//   ....[175]....
        /*1a64*/ 	.word	0x0000d840


	//   ....[176]....
        /*1a68*/ 	.word	0x0000d860


	//   ....[177]....
        /*1a6c*/ 	.word	0x0000d870


	//   ....[178]....
        /*1a70*/ 	.word	0x0000d890


	//   ....[179]....
        /*1a74*/ 	.word	0x0000d8a0


	//   ....[180]....
        /*1a78*/ 	.word	0x0000d8c0


	//   ....[181]....
        /*1a7c*/ 	.word	0x0000d8d0


	//   ....[182]....
        /*1a80*/ 	.word	0x0000d8f0


	//   ....[183]....
        /*1a84*/ 	.word	0x0000d900


	//   ....[184]....
        /*1a88*/ 	.word	0x0000d930


	//   ....[185]....
        /*1a8c*/ 	.word	0x0000d940


	//   ....[186]....
        /*1a90*/ 	.word	0x0000d980


	//   ....[187]....
        /*1a94*/ 	.word	0x0000d9a0


	//   ....[188]....
        /*1a98*/ 	.word	0x0000d9e0


	//   ....[189]....
        /*1a9c*/ 	.word	0x0000da00


	//   ....[190]....
        /*1aa0*/ 	.word	0x0000da30


	//   ....[191]....
        /*1aa4*/ 	.word	0x0000da50


	//   ....[192]....
        /*1aa8*/ 	.word	0x0000da70


	//   ....[193]....
        /*1aac*/ 	.word	0x0000da80


	//   ....[194]....
        /*1ab0*/ 	.word	0x0000daa0


	//   ....[195]....
        /*1ab4*/ 	.word	0x0000dac0


	//   ....[196]....
        /*1ab8*/ 	.word	0x0000dae0


	//   ....[197]....
        /*1abc*/ 	.word	0x0000daf0


	//   ....[198]....
        /*1ac0*/ 	.word	0x0000db20


	//   ....[199]....
        /*1ac4*/ 	.word	0x0000db40


	//   ....[200]....
        /*1ac8*/ 	.word	0x0000db50


	//   ....[201]....
        /*1acc*/ 	.word	0x0000db70


	//   ....[202]....
        /*1ad0*/ 	.word	0x0000db90


	//   ....[203]....
        /*1ad4*/ 	.word	0x0000dbb0


	//   ....[204]....
        /*1ad8*/ 	.word	0x0000dbc0


	//   ....[205]....
        /*1adc*/ 	.word	0x0000dbf0


	//   ....[206]....
        /*1ae0*/ 	.word	0x0000dc10


	//   ....[207]....
        /*1ae4*/ 	.word	0x0000dc20


	//   ....[208]....
        /*1ae8*/ 	.word	0x0000dc40


	//   ....[209]....
        /*1aec*/ 	.word	0x0000dc60


	//   ....[210]....
        /*1af0*/ 	.word	0x0000dc80


	//   ....[211]....
        /*1af4*/ 	.word	0x0000dc90


	//   ....[212]....
        /*1af8*/ 	.word	0x0000dcb0


	//   ....[213]....
        /*1afc*/ 	.word	0x0000dcc0


	//   ....[214]....
        /*1b00*/ 	.word	0x0000dcd0


	//   ....[215]....
        /*1b04*/ 	.word	0x0000dce0


	//   ....[216]....
        /*1b08*/ 	.word	0x0000dd10


	//   ....[217]....
        /*1b0c*/ 	.word	0x0000dd30


	//   ....[218]....
        /*1b10*/ 	.word	0x0000dd50


	//   ....[219]....
        /*1b14*/ 	.word	0x0000dd70


	//   ....[220]....
        /*1b18*/ 	.word	0x0000ddb0


	//   ....[221]....
        /*1b1c*/ 	.word	0x0000dde0


	//   ....[222]....
        /*1b20*/ 	.word	0x0000ddf0


	//   ....[223]....
        /*1b24*/ 	.word	0x0000de10


	//   ....[224]....
        /*1b28*/ 	.word	0x0000de70


	//   ....[225]....
        /*1b2c*/ 	.word	0x0000de80


	//   ....[226]....
        /*1b30*/ 	.word	0x0000def0


	//   ....[227]....
        /*1b34*/ 	.word	0x0000df00


	//   ....[228]....
        /*1b38*/ 	.word	0x0000df50


	//   ....[229]....
        /*1b3c*/ 	.word	0x0000df80


	//   ....[230]....
        /*1b40*/ 	.word	0x0000dfb0


	//   ....[231]....
        /*1b44*/ 	.word	0x0000dff0


	//   ....[232]....
        /*1b48*/ 	.word	0x0000e020


	//   ....[233]....
        /*1b4c*/ 	.word	0x0000e050


	//   ....[234]....
        /*1b50*/ 	.word	0x0000e0c0


	//   ....[235]....
        /*1b54*/ 	.word	0x0000e0f0


	//   ....[236]....
        /*1b58*/ 	.word	0x0000e120


	//   ....[237]....
        /*1b5c*/ 	.word	0x0000e130


	//   ....[238]....
        /*1b60*/ 	.word	0x0000e170


	//   ....[239]....
        /*1b64*/ 	.word	0x0000e180


	//   ....[240]....
        /*1b68*/ 	.word	0x0000e190


	//   ....[241]....
        /*1b6c*/ 	.word	0x0000e1a0


	//   ....[242]....
        /*1b70*/ 	.word	0x0000e1b0


	//   ....[243]....
        /*1b74*/ 	.word	0x0000e1c0


	//   ....[244]....
        /*1b78*/ 	.word	0x0000e1d0


	//   ....[245]....
        /*1b7c*/ 	.word	0x0000e1e0


	//   ....[246]....
        /*1b80*/ 	.word	0x0000e1f0


	//   ....[247]....
        /*1b84*/ 	.word	0x0000e200


	//   ....[248]....
        /*1b88*/ 	.word	0x0000e220


	//   ....[249]....
        /*1b8c*/ 	.word	0x0000e230


	//   ....[250]....
        /*1b90*/ 	.word	0x0000e250


	//   ....[251]....
        /*1b94*/ 	.word	0x0000e260


	//   ....[252]....
        /*1b98*/ 	.word	0x0000e290


	//   ....[253]....
        /*1b9c*/ 	.word	0x0000e2b0


	//   ....[254]....
        /*1ba0*/ 	.word	0x0000e2c0


	//   ....[255]....
        /*1ba4*/ 	.word	0x0000e2e0


	//   ....[0]....
        /*1ba8*/ 	.word	0x0000e370


	//   ....[1]....
        /*1bac*/ 	.word	0x0000e380


	//   ....[2]....
        /*1bb0*/ 	.word	0x0000e390


	//   ....[3]....
        /*1bb4*/ 	.word	0x0000e3b0


	//   ....[4]....
        /*1bb8*/ 	.word	0x0000e3c0


	//   ....[5]....
        /*1bbc*/ 	.word	0x0000e3d0


	//   ....[6]....
        /*1bc0*/ 	.word	0x0000e3e0


	//   ....[7]....
        /*1bc4*/ 	.word	0x0000e3f0


	//   ....[8]....
        /*1bc8*/ 	.word	0x00010080


	//   ....[9]....
        /*1bcc*/ 	.word	0x000100a0


	//   ....[10]....
        /*1bd0*/ 	.word	0x000100b0


	//   ....[11]....
        /*1bd4*/ 	.word	0x000100c0


	//   ....[12]....
        /*1bd8*/ 	.word	0x000100d0


	//   ....[13]....
        /*1bdc*/ 	.word	0x000100e0


	//   ....[14]....
        /*1be0*/ 	.word	0x000100f0


	//   ....[15]....
        /*1be4*/ 	.word	0x00010100


	//   ....[16]....
        /*1be8*/ 	.word	0x00010110


	//   ....[17]....
        /*1bec*/ 	.word	0x00010120


	//   ....[18]....
        /*1bf0*/ 	.word	0x00010140


	//   ....[19]....
        /*1bf4*/ 	.word	0x00010150


	//   ....[20]....
        /*1bf8*/ 	.word	0x00010170


	//   ....[21]....
        /*1bfc*/ 	.word	0x00010180


	//   ....[22]....
        /*1c00*/ 	.word	0x00010190


	//   ....[23]....
        /*1c04*/ 	.word	0x000101a0


	//   ....[24]....
        /*1c08*/ 	.word	0x000101b0


	//   ....[25]....
        /*1c0c*/ 	.word	0x000101c0


	//   ....[26]....
        /*1c10*/ 	.word	0x000101e0


	//   ....[27]....
        /*1c14*/ 	.word	0x000101f0


	//   ....[28]....
        /*1c18*/ 	.word	0x00010210


	//   ....[29]....
        /*1c1c*/ 	.word	0x00010220


	//   ....[30]....
        /*1c20*/ 	.word	0x00010240


	//   ....[31]....
        /*1c24*/ 	.word	0x00010250


	//   ....[32]....
        /*1c28*/ 	.word	0x00010260


	//   ....[33]....
        /*1c2c*/ 	.word	0x00010270


	//   ....[34]....
        /*1c30*/ 	.word	0x000102a0


	//   ....[35]....
        /*1c34*/ 	.word	0x000102b0


	//   ....[36]....
        /*1c38*/ 	.word	0x000102d0


	//   ....[37]....
        /*1c3c*/ 	.word	0x000102e0


	//   ....[38]....
        /*1c40*/ 	.word	0x000102f0


	//   ....[39]....
        /*1c44*/ 	.word	0x00010300


	//   ....[40]....
        /*1c48*/ 	.word	0x00010310


	//   ....[41]....
        /*1c4c*/ 	.word	0x00010320


	//   ....[42]....
        /*1c50*/ 	.word	0x00010340


	//   ....[43]....
        /*1c54*/ 	.word	0x00010350


	//   ....[44]....
        /*1c58*/ 	.word	0x00010370


	//   ....[45]....
        /*1c5c*/ 	.word	0x00010380


	//   ....[46]....
        /*1c60*/ 	.word	0x00010390


	//   ....[47]....
        /*1c64*/ 	.word	0x000103a0


	//   ....[48]....
        /*1c68*/ 	.word	0x000103c0


	//   ....[49]....
        /*1c6c*/ 	.word	0x000103d0


	//   ....[50]....
        /*1c70*/ 	.word	0x000103e0


	//   ....[51]....
        /*1c74*/ 	.word	0x000103f0


	//   ....[52]....
        /*1c78*/ 	.word	0x00010410


	//   ....[53]....
        /*1c7c*/ 	.word	0x00010420


	//   ....[54]....
        /*1c80*/ 	.word	0x00010430


	//   ....[55]....
        /*1c84*/ 	.word	0x00010440


	//   ....[56]....
        /*1c88*/ 	.word	0x00010460


	//   ....[57]....
        /*1c8c*/ 	.word	0x00010470


	//   ....[58]....
        /*1c90*/ 	.word	0x000104a0


	//   ....[59]....
        /*1c94*/ 	.word	0x000104b0


	//   ....[60]....
        /*1c98*/ 	.word	0x000104d0


	//   ....[61]....
        /*1c9c*/ 	.word	0x000104e0


	//   ....[62]....
        /*1ca0*/ 	.word	0x000104f0


	//   ....[63]....
        /*1ca4*/ 	.word	0x00010500


	//   ....[64]....
        /*1ca8*/ 	.word	0x00010510


	//   ....[65]....
        /*1cac*/ 	.word	0x00010520


	//   ....[66]....
        /*1cb0*/ 	.word	0x00010540


	//   ....[67]....
        /*1cb4*/ 	.word	0x00010550


	//   ....[68]....
        /*1cb8*/ 	.word	0x00010570


	//   ....[69]....
        /*1cbc*/ 	.word	0x00010580


	//   ....[70]....
        /*1cc0*/ 	.word	0x000105a0


	//   ....[71]....
        /*1cc4*/ 	.word	0x000105b0


	//   ....[72]....
        /*1cc8*/ 	.word	0x000105d0


	//   ....[73]....
        /*1ccc*/ 	.word	0x000105e0


	//   ....[74]....
        /*1cd0*/ 	.word	0x00010600


	//   ....[75]....
        /*1cd4*/ 	.word	0x00010610


	//   ....[76]....
        /*1cd8*/ 	.word	0x00010630


	//   ....[77]....
        /*1cdc*/ 	.word	0x00010640


	//   ....[78]....
        /*1ce0*/ 	.word	0x00010660


	//   ....[79]....
        /*1ce4*/ 	.word	0x00010670


	//   ....[80]....
        /*1ce8*/ 	.word	0x00010690


	//   ....[81]....
        /*1cec*/ 	.word	0x000106a0


	//   ....[82]....
        /*1cf0*/ 	.word	0x000106c0


	//   ....[83]....
        /*1cf4*/ 	.word	0x000106d0


	//   ....[84]....
        /*1cf8*/ 	.word	0x00010700


	//   ....[85]....
        /*1cfc*/ 	.word	0x00010710


	//   ....[86]....
        /*1d00*/ 	.word	0x00010750


	//   ....[87]....
        /*1d04*/ 	.word	0x00010760


	//   ....[88]....
        /*1d08*/ 	.word	0x00010780


	//   ....[89]....
        /*1d0c*/ 	.word	0x00010790


	//   ....[90]....
        /*1d10*/ 	.word	0x000107c0


	//   ....[91]....
        /*1d14*/ 	.word	0x000107d0


	//   ....[92]....
        /*1d18*/ 	.word	0x00010810


	//   ....[93]....
        /*1d1c*/ 	.word	0x00010820


	//   ....[94]....
        /*1d20*/ 	.word	0x00010850


	//   ....[95]....
        /*1d24*/ 	.word	0x00010880


	//   ....[96]....
        /*1d28*/ 	.word	0x000108b0


	//   ....[97]....
        /*1d2c*/ 	.word	0x000108d0


	//   ....[98]....
        /*1d30*/ 	.word	0x00010910


	//   ....[99]....
        /*1d34*/ 	.word	0x00010920


	//   ....[100]....
        /*1d38*/ 	.word	0x00010960


	//   ....[101]....
        /*1d3c*/ 	.word	0x00010970


	//   ....[102]....
        /*1d40*/ 	.word	0x000109a0


	//   ....[103]....
        /*1d44*/ 	.word	0x000109b0


	//   ....[104]....
        /*1d48*/ 	.word	0x00010a00


	//   ....[105]....
        /*1d4c*/ 	.word	0x00010a10


	//   ....[106]....
        /*1d50*/ 	.word	0x00010a20


	//   ....[107]....
        /*1d54*/ 	.word	0x00010a30


	//   ....[108]....
        /*1d58*/ 	.word	0x00010a40


	//   ....[109]....
        /*1d5c*/ 	.word	0x00010a50


	//   ....[110]....
        /*1d60*/ 	.word	0x00010a70


	//   ....[111]....
        /*1d64*/ 	.word	0x00010a80


	//   ....[112]....
        /*1d68*/ 	.word	0x00010a90


	//   ....[113]....
        /*1d6c*/ 	.word	0x00010aa0


	//   ....[114]....
        /*1d70*/ 	.word	0x00010ac0


	//   ....[115]....
        /*1d74*/ 	.word	0x00010ad0


	//   ....[116]....
        /*1d78*/ 	.word	0x00010af0


	//   ....[117]....
        /*1d7c*/ 	.word	0x00010b00


	//   ....[118]....
        /*1d80*/ 	.word	0x00010b20


	//   ....[119]....
        /*1d84*/ 	.word	0x00010b30


	//   ....[120]....
        /*1d88*/ 	.word	0x00010b50


	//   ....[121]....
        /*1d8c*/ 	.word	0x00010b60


	//   ....[122]....
        /*1d90*/ 	.word	0x00010b90


	//   ....[123]....
        /*1d94*/ 	.word	0x00010ba0


	//   ....[124]....
        /*1d98*/ 	.word	0x00010be0


	//   ....[125]....
        /*1d9c*/ 	.word	0x00010c00


	//   ....[126]....
        /*1da0*/ 	.word	0x00010c40


	//   ....[127]....
        /*1da4*/ 	.word	0x00010c60


	//   ....[128]....
        /*1da8*/ 	.word	0x00010c90


	//   ....[129]....
        /*1dac*/ 	.word	0x00010cb0


	//   ....[130]....
        /*1db0*/ 	.word	0x00010cd0


	//   ....[131]....
        /*1db4*/ 	.word	0x00010ce0


	//   ....[132]....
        /*1db8*/ 	.word	0x00010d00


	//   ....[133]....
        /*1dbc*/ 	.word	0x00010d20


	//   ....[134]....
        /*1dc0*/ 	.word	0x00010d40


	//   ....[135]....
        /*1dc4*/ 	.word	0x00010d50


	//   ....[136]....
        /*1dc8*/ 	.word	0x00010d80


	//   ....[137]....
        /*1dcc*/ 	.word	0x00010da0


	//   ....[138]....
        /*1dd0*/ 	.word	0x00010db0


	//   ....[139]....
        /*1dd4*/ 	.word	0x00010dd0


	//   ....[140]....
        /*1dd8*/ 	.word	0x00010df0


	//   ....[141]....
        /*1ddc*/ 	.word	0x00010e10


	//   ....[142]....
        /*1de0*/ 	.word	0x00010e20


	//   ....[143]....
        /*1de4*/ 	.word	0x00010e50


	//   ....[144]....
        /*1de8*/ 	.word	0x00010e70


	//   ....[145]....
        /*1dec*/ 	.word	0x00010e80


	//   ....[146]....
        /*1df0*/ 	.word	0x00010ea0


	//   ....[147]....
        /*1df4*/ 	.word	0x00010ec0


	//   ....[148]....
        /*1df8*/ 	.word	0x00010ee0


	//   ....[149]....
        /*1dfc*/ 	.word	0x00010ef0


	//   ....[150]....
        /*1e00*/ 	.word	0x00010f20


	//   ....[151]....
        /*1e04*/ 	.word	0x00010f30


	//   ....[152]....
        /*1e08*/ 	.word	0x00010f40


	//   ....[153]....
        /*1e0c*/ 	.word	0x00010f60


	//   ....[154]....
        /*1e10*/ 	.word	0x00010f70


	//   ....[155]....
        /*1e14*/ 	.word	0x00010f90


	//   ....[156]....
        /*1e18*/ 	.word	0x00010fd0


	//   ....[157]....
        /*1e1c*/ 	.word	0x00010fe0


	//   ....[158]....
        /*1e20*/ 	.word	0x00011010


	//   ....[159]....
        /*1e24*/ 	.word	0x00011040


	//   ....[160]....
        /*1e28*/ 	.word	0x00011070


	//   ....[161]....
        /*1e2c*/ 	.word	0x000110a0


	//   ....[162]....
        /*1e30*/ 	.word	0x000110d0


	//   ....[163]....
        /*1e34*/ 	.word	0x000110e0


	//   ....[164]....
        /*1e38*/ 	.word	0x00011160


	//   ....[165]....
        /*1e3c*/ 	.word	0x00011180


	//   ....[166]....
        /*1e40*/ 	.word	0x000111b0


	//   ....[167]....
        /*1e44*/ 	.word	0x000111d0


	//   ....[168]....
        /*1e48*/ 	.word	0x00011200


	//   ....[169]....
        /*1e4c*/ 	.word	0x00011220


	//   ....[170]....
        /*1e50*/ 	.word	0x00011280


	//   ....[171]....
        /*1e54*/ 	.word	0x00011290


	//   ....[172]....
        /*1e58*/ 	.word	0x00011330


	//   ....[173]....
        /*1e5c*/ 	.word	0x00011360


	//   ....[174]....
        /*1e60*/ 	.word	0x00011390


	//   ....[175]....
        /*1e64*/ 	.word	0x000113a0


	//   ....[176]....
        /*1e68*/ 	.word	0x000113e0


	//   ....[177]....
        /*1e6c*/ 	.word	0x000113f0


	//   ....[178]....
        /*1e70*/ 	.word	0x00011400


	//   ....[179]....
        /*1e74*/ 	.word	0x00011410


	//   ....[180]....
        /*1e78*/ 	.word	0x00011420


	//   ....[181]....
        /*1e7c*/ 	.word	0x00011430


	//   ....[182]....
        /*1e80*/ 	.word	0x00011440


	//   ....[183]....
        /*1e84*/ 	.word	0x00011450


	//   ....[184]....
        /*1e88*/ 	.word	0x00011460


	//   ....[185]....
        /*1e8c*/ 	.word	0x00011470


	//   ....[186]....
        /*1e90*/ 	.word	0x00011480


	//   ....[187]....
        /*1e94*/ 	.word	0x00011490


	//   ....[188]....
        /*1e98*/ 	.word	0x000114b0


	//   ....[189]....
        /*1e9c*/ 	.word	0x000114c0


	//   ....[190]....
        /*1ea0*/ 	.word	0x000114f0


	//   ....[191]....
        /*1ea4*/ 	.word	0x00011510


	//   ....[192]....
        /*1ea8*/ 	.word	0x00011520


	//   ....[193]....
        /*1eac*/ 	.word	0x00011540


	//   ....[194]....
        /*1eb0*/ 	.word	0x000115d0


	//   ....[195]....
        /*1eb4*/ 	.word	0x000115e0


	//   ....[196]....
        /*1eb8*/ 	.word	0x000115f0


	//   ....[197]....
        /*1ebc*/ 	.word	0x00011610


	//   ....[198]....
        /*1ec0*/ 	.word	0x00011620


	//   ....[199]....
        /*1ec4*/ 	.word	0x00011630


	//   ....[200]....
        /*1ec8*/ 	.word	0x00011640


	//   ....[201]....
        /*1ecc*/ 	.word	0x00011650


	//----- nvinfo : EIATTR_VRC_CTA_INIT_COUNT
	.align		4
.L_460:
        /*1ed0*/ 	.byte	0x02, 0x4a
	.zero		1
	.zero		1


	//----- nvinfo : EIATTR_EXIT_INSTR_OFFSETS
	.align		4
        /*1ed4*/ 	.byte	0x04, 0x1c
        /*1ed6*/ 	.short	(.L_462 - .L_461)


	//   ....[0]....
.L_461:
        /*1ed8*/ 	.word	0x000170b0


	//   ....[1]....
        /*1edc*/ 	.word	0x000178d0


	//----- nvinfo : EIATTR_MAX_THREADS
	.align		4
.L_462:
        /*1ee0*/ 	.byte	0x04, 0x05
        /*1ee2*/ 	.short	(.L_464 - .L_463)
.L_463:
        /*1ee4*/ 	.word	0x00000040
        /*1ee8*/ 	.word	0x00000001
        /*1eec*/ 	.word	0x00000001


	//----- nvinfo : EIATTR_CRS_STACK_SIZE
	.align		4
.L_464:
        /*1ef0*/ 	.byte	0x04, 0x1e
        /*1ef2*/ 	.short	(.L_466 - .L_465)
.L_465:
        /*1ef4*/ 	.word	0x00000000


	//----- nvinfo : EIATTR_CBANK_PARAM_SIZE
	.align		4
.L_466:
        /*1ef8*/ 	.byte	0x03, 0x19
        /*1efa*/ 	.short	0x0028


	//----- nvinfo : EIATTR_PARAM_CBANK
	.align		4
        /*1efc*/ 	.byte	0x04, 0x0a
        /*1efe*/ 	.short	(.L_468 - .L_467)
	.align		4
.L_467:
        /*1f00*/ 	.word	index@(.nv.constant0._ZN17fastertransformer38beam_online_softmax_topk_stage2_kernelI6__halfLi128ELi64EEEvPKfS3_PiPT_ii)
        /*1f04*/ 	.short	0x0380
        /*1f06*/ 	.short	0x0028


	//----- nvinfo : EIATTR_SW_WAR
	.align		4
.L_468:
        /*1f08*/ 	.byte	0x04, 0x36
        /*1f0a*/ 	.short	(.L_470 - .L_469)
.L_469:
        /*1f0c*/ 	.word	0x00000008
.L_470:


//--------------------- .nv.info._ZN17fastertransformer38beam_online_softmax_topk_stage2_kernelI6__halfLi128ELi32EEEvPKfS3_PiPT_ii --------------------------
	.section	.nv.info._ZN17fastertransformer38beam_online_softmax_topk_stage2_kernelI6__halfLi128ELi32EEEvPKfS3_PiPT_ii,"",@"SHT_CUDA_INFO"
	.sectionflags	@""
	.align	4


	//----- nvinfo : EIATTR_CUDA_API_VERSION
	.align		4
        /*0000*/ 	.byte	0x04, 0x37
        /*0002*/ 	.short	(.L_472 - .L_471)
.L_471:
        /*0004*/ 	.word	0x00000082


	//----- nvinfo : EIATTR_KPARAM_INFO
	.align		4
.L_472:
        /*0008*/ 	.byte	0x04, 0x17
        /*000a*/ 	.short	(.L_474 - .L_473)
.L_473:
        /*000c*/ 	.word	0x00000000
        /*0010*/ 	.short	0x0005
        /*0012*/ 	.short	0x0024
        /*0014*/ 	.byte	0x00, 0xf0, 0x11, 0x00


	//----- nvinfo : EIATTR_KPARAM_INFO
	.align		4
.L_474:
        /*0018*/ 	.byte	0x04, 0x17
        /*001a*/ 	.short	(.L_476 - .L_475)
.L_475:
        /*001c*/ 	.word	0x00000000
        /*0020*/ 	.short	0x0004
        /*0022*/ 	.short	0x0020
        /*0024*/ 	.byte	0x00, 0xf0, 0x11, 0x00


	//----- nvinfo : EIATTR_KPARAM_INFO
	.align		4
.L_476:
        /*0028*/ 	.byte	0x04, 0x17
        /*002a*/ 	.short	(.L_478 - .L_477)
.L_477:
        /*002c*/ 	.word	0x00000000
        /*0030*/ 	.short	0x0003
        /*0032*/ 	.short	0x0018
        /*0034*/ 	.byte	0x00, 0xf5, 0x21, 0x00


	//----- nvinfo : EIATTR_KPARAM_INFO
	.align		4
.L_478:
        /*0038*/ 	.byte	0x04, 0x17
        /*003a*/ 	.short	(.L_480 - .L_479)
.L_479:
        /*003c*/ 	.word	0x00000000
        /*0040*/ 	.short	0x0002
        /*0042*/ 	.short	0x0010
        /*0044*/ 	.byte	0x00, 0xf5, 0x21, 0x00


	//----- nvinfo : EIATTR_KPARAM_INFO
	.align		4
.L_480:
        /*0048*/ 	.byte	0x04, 0x17
        /*004a*/ 	.short	(.L_482 - .L_481)
.L_481:
        /*004c*/ 	.word	0x00000000
        /*0050*/ 	.short	0x0001
        /*0052*/ 	.short	0x0008
        /*0054*/ 	.byte	0x00, 0xf5, 0x21, 0x00


	//----- nvinfo : EIATTR_KPARAM_INFO
	.align		4
.L_482:
        /*0058*/ 	.byte	0x04, 0x17
        /*005a*/ 	.short	(.L_484 - .L_483)
.L_483:
        /*005c*/ 	.word	0x00000000
        /*0060*/ 	.short	0x0000
        /*0062*/ 	.short	0x0000
        /*0064*/ 	.byte	0x00, 0xf5, 0x21, 0x00


	//----- nvinfo : EIATTR_SPARSE_MMA_MASK
	.align		4
.L_484:
        /*0068*/ 	.byte	0x03, 0x50
        /*006a*/ 	.short	0x0000


	//----- nvinfo : EIATTR_MAXREG_COUNT
	.align		4
        /*006c*/ 	.byte	0x03, 0x1b
        /*006e*/ 	.short	0x00ff


	//----- nvinfo : EIATTR_NUM_BARRIERS
	.align		4
        /*0070*/ 	.byte	0x02, 0x4c
        /*0072*/ 	.byte	0x01
	.zero		1


	//----- nvinfo : EIATTR_MERCURY_ISA_VERSION
	.align		4
        /*0074*/ 	.byte	0x03, 0x5f
        /*0076*/ 	.short	0x0101


	//----- nvinfo : EIATTR_COOP_GROUP_MASK_REGIDS
	.align		4
        /*0078*/ 	.byte	0x04, 0x29
        /*007a*/ 	.short	(.L_486 - .L_485)


	//   ....[0]....
.L_485:
        /*007c*/ 	.word	0xffffffff


	//   ....[1]....
        /*0080*/ 	.word	0xffffffff


	//   ....[2]....
        /*0084*/ 	.word	0xffffffff


	//   ....[3]....
        /*0088*/ 	.word	0xffffffff


	//   ....[4]....
        /*008c*/ 	.word	0xffffffff


	//   ....[5]....
        /*0090*/ 	.word	0xffffffff


	//   ....[6]....
        /*0094*/ 	.word	0xffffffff


	//   ....[7]....
        /*0098*/ 	.word	0xffffffff


	//   ....[8]....
        /*009c*/ 	.word	0xffffffff


	//   ....[9]....
        /*00a0*/ 	.word	0xffffffff


	//   ....[10]....
        /*00a4*/ 	.word	0xffffffff


	//   ....[11]....
        /*00a8*/ 	.word	0xffffffff


	//   ....[12]....
        /*00ac*/ 	.word	0xffffffff


	//   ....[13]....
        /*00b0*/ 	.word	0xffffffff


	//   ....[14]....
        /*00b4*/ 	.word	0xffffffff


	//   ....[15]....
        /*00b8*/ 	.word	0xffffffff


	//   ....[16]....
        /*00bc*/ 	.word	0xffffffff


	//   ....[17]....
        /*00c0*/ 	.word	0xffffffff


	//   ....[18]....
        /*00c4*/ 	.word	0xffffffff


	//   ....[19]....
        /*00c8*/ 	.word	0xffffffff


	//   ....[20]....
        /*00cc*/ 	.word	0xffffffff


	//   ....[21]....
        /*00d0*/ 	.word	0xffffffff


	//   ....[22]....
        /*00d4*/ 	.word	0xffffffff


	//   ....[23]....
        /*00d8*/ 	.word	0xffffffff


	//   ....[24]....
        /*00dc*/ 	.word	0xffffffff


	//   ....[25]....
        /*00e0*/ 	.word	0xffffffff


	//   ....[26]....
        /*00e4*/ 	.word	0xffffffff


	//   ....[27]....
        /*00e8*/ 	.word	0xffffffff


	//   ....[28]....
        /*00ec*/ 	.word	0xffffffff


	//   ....[29]....
        /*00f0*/ 	.word	0xffffffff


	//   ....[30]....
        /*00f4*/ 	.word	0xffffffff


	//   ....[31]....
        /*00f8*/ 	.word	0xffffffff


	//   ....[32]....
        /*00fc*/ 	.word	0xffffffff


	//   ....[33]....
        /*0100*/ 	.word	0xffffffff


	//   ....[34]....
        /*0104*/ 	.word	0xffffffff


	//   ....[35]....
        /*0108*/ 	.word	0xffffffff


	//   ....[36]....
        /*010c*/ 	.word	0xffffffff


	//   ....[37]....
        /*0110*/ 	.word	0xffffffff


	//   ....[38]....
        /*0114*/ 	.word	0xffffffff


	//   ....[39]....
        /*0118*/ 	.word	0xffffffff


	//   ....[40]....
        /*011c*/ 	.word	0xffffffff


	//   ....[41]....
        /*0120*/ 	.word	0xffffffff


	//   ....[42]....
        /*0124*/ 	.word	0xffffffff


	//   ....[43]....
        /*0128*/ 	.word	0xffffffff


	//   ....[44]....
        /*012c*/ 	.word	0xffffffff


	//   ....[45]....
        /*0130*/ 	.word	0xffffffff


	//   ....[46]....
        /*0134*/ 	.word	0xffffffff


	//   ....[47]....
        /*0138*/ 	.word	0xffffffff


	//   ....[48]....
        /*013c*/ 	.word	0xffffffff


	//   ....[49]....
        /*0140*/ 	.word	0xffffffff


	//   ....[50]....
        /*0144*/ 	.word	0xffffffff


	//   ....[51]....
        /*0148*/ 	.word	0xffffffff


	//   ....[52]....
        /*014c*/ 	.word	0xffffffff


	//   ....[53]....
        /*0150*/ 	.word	0xffffffff


	//   ....[54]....
        /*0154*/ 	.word	0xffffffff


	//   ....[55]....
        /*0158*/ 	.word	0xffffffff


	//   ....[56]....
        /*015c*/ 	.word	0xffffffff


	//   ....[57]....
        /*0160*/ 	.word	0xffffffff


	//   ....[58]....
        /*0164*/ 	.word	0xffffffff


	//   ....[59]....
        /*0168*/ 	.word	0xffffffff


	//   ....[60]....
        /*016c*/ 	.word	0xffffffff


	//   ....[61]....
        /*0170*/ 	.word	0xffffffff


	//   ....[62]....
        /*0174*/ 	.word	0xffffffff


	//   ....[63]....
        /*0178*/ 	.word	0xffffffff


	//   ....[64]....
        /*017c*/ 	.word	0xffffffff


	//   ....[65]....
        /*0180*/ 	.word	0xffffffff


	//   ....[66]....
        /*0184*/ 	.word	0xffffffff


	//   ....[67]....
        /*0188*/ 	.word	0xffffffff


	//   ....[68]....
        /*018c*/ 	.word	0xffffffff


	//   ....[69]....
        /*0190*/ 	.word	0xffffffff


	//   ....[70]....
        /*0194*/ 	.word	0xffffffff


	//   ....[71]....
        /*0198*/ 	.word	0xffffffff


	//   ....[72]....
        /*019c*/ 	.word	0xffffffff


	//   ....[73]....
        /*01a0*/ 	.word	0xffffffff


	//   ....[74]....
        /*01a4*/ 	.word	0xffffffff


	//   ....[75]....
        /*01a8*/ 	.word	0xffffffff


	//   ....[76]....
        /*01ac*/ 	.word	0xffffffff


	//   ....[77]....
        /*01b0*/ 	.word	0xffffffff


	//   ....[78]....
        /*01b4*/ 	.word	0xffffffff


	//   ....[79]....
        /*01b8*/ 	.word	0xffffffff


	//   ....[80]....
        /*01bc*/ 	.word	0xffffffff


	//   ....[81]....
        /*01c0*/ 	.word	0xffffffff


	//   ....[82]....
        /*01c4*/ 	.word	0xffffffff


	//   ....[83]....
        /*01c8*/ 	.word	0xffffffff


	//   ....[84]....
        /*01cc*/ 	.word	0xffffffff


	//   ....[85]....
        /*01d0*/ 	.word	0xffffffff


	//   ....[86]....
        /*01d4*/ 	.word	0xffffffff


	//   ....[87]....
        /*01d8*/ 	.word	0xffffffff


	//   ....[88]....
        /*01dc*/ 	.word	0xffffffff


	//   ....[89]....
        /*01e0*/ 	.word	0xffffffff


	//   ....[90]....
        /*01e4*/ 	.word	0xffffffff


	//   ....[91]....
        /*01e8*/ 	.word	0xffffffff


	//   ....[92]....
        /*01ec*/ 	.word	0xffffffff


	//   ....[93]....
        /*01f0*/ 	.word	0xffffffff


	//   ....[94]....
        /*01f4*/ 	.word	0xffffffff


	//   ....[95]....
        /*01f8*/ 	.word	0xffffffff


	//   ....[96]....
        /*01fc*/ 	.word	0xffffffff


	//   ....[97]....
        /*0200*/ 	.word	0xffffffff


	//   ....[98]....
        /*0204*/ 	.word	0xffffffff


	//   ....[99]....
        /*0208*/ 	.word	0xffffffff


	//   ....[100]....
        /*020c*/ 	.word	0xffffffff


	//   ....[101]....
        /*0210*/ 	.word	0xffffffff


	//   ....[102]....
        /*0214*/ 	.word	0xffffffff


	//   ....[103]....
        /*0218*/ 	.word	0xffffffff


	//   ....[104]....
        /*021c*/ 	.word	0xffffffff


	//   ....[105]....
        /*0220*/ 	.word	0xffffffff


	//   ....[106]....
        /*0224*/ 	.word	0xffffffff


	//   ....[107]....
        /*0228*/ 	.word	0xffffffff


	//   ....[108]....
        /*022c*/ 	.word	0xffffffff


	//   ....[109]....
        /*0230*/ 	.word	0xffffffff


	//   ....[110]....
        /*0234*/ 	.word	0xffffffff


	//   ....[111]....
        /*0238*/ 	.word	0xffffffff


	//   ....[112]....
        /*023c*/ 	.word	0xffffffff


	//   ....[113]....
        /*0240*/ 	.word	0xffffffff


	//   ....[114]....
        /*0244*/ 	.word	0xffffffff


	//   ....[115]....
        /*0248*/ 	.word	0xffffffff


	//   ....[116]....
        /*024c*/ 	.word	0xffffffff


	//   ....[117]....
        /*0250*/ 	.word	0xffffffff


	//   ....[118]....
        /*0254*/ 	.word	0xffffffff


	//   ....[119]....
        /*0258*/ 	.word	0xffffffff


	//   ....[120]....
        /*025c*/ 	.word	0xffffffff


	//   ....[121]....
        /*0260*/ 	.word	0xffffffff


	//   ....[122]....
        /*0264*/ 	.word	0xffffffff


	//   ....[123]....
        /*0268*/ 	.word	0xffffffff


	//   ....[124]....
        /*026c*/ 	.word	0xffffffff


	//   ....[125]....
        /*0270*/ 	.word	0xffffffff


	//   ....[126]....
        /*0274*/ 	.word	0xffffffff


	//   ....[127]....
        /*0278*/ 	.word	0xffffffff


	//   ....[128]....
        /*027c*/ 	.word	0xffffffff


	//   ....[129]....
        /*0280*/ 	.word	0xffffffff


	//   ....[130]....
        /*0284*/ 	.word	0xffffffff


	//   ....[131]....
        /*0288*/ 	.word	0xffffffff


	//   ....[132]....
        /*028c*/ 	.word	0xffffffff


	//   ....[133]....
        /*0290*/ 	.word	0xffffffff


	//   ....[134]....
        /*0294*/ 	.word	0xffffffff


	//   ....[135]....
        /*0298*/ 	.word	0xffffffff


	//   ....[136]....
        /*029c*/ 	.word	0xffffffff


	//   ....[137]....
        /*02a0*/ 	.word	0xffffffff


	//   ....[138]....
        /*02a4*/ 	.word	0xffffffff


	//   ....[139]....
        /*02a8*/ 	.word	0xffffffff


	//   ....[140]....
        /*02ac*/ 	.word	0xffffffff


	//   ....[141]....
        /*02b0*/ 	.word	0xffffffff


	//   ....[142]....
        /*02b4*/ 	.word	0xffffffff


	//   ....[143]....
        /*02b8*/ 	.word	0xffffffff


	//   ....[144]....
        /*02bc*/ 	.word	0xffffffff


	//   ....[145]....
        /*02c0*/ 	.word	0xffffffff


	//   ....[146]....
        /*02c4*/ 	.word	0xffffffff


	//   ....[147]....
        /*02c8*/ 	.word	0xffffffff


	//   ....[148]....
        /*02cc*/ 	.word	0xffffffff


	//   ....[149]....
        /*02d0*/ 	.word	0xffffffff


	//   ....[150]....
        /*02d4*/ 	.word	0xffffffff


	//   ....[151]....
        /*02d8*/ 	.word	0xffffffff


	//   ....[152]....
        /*02dc*/ 	.word	0xffffffff


	//   ....[153]....
        /*02e0*/ 	.word	0xffffffff


	//   ....[154]....
        /*02e4*/ 	.word	0xffffffff


	//   ....[155]....
        /*02e8*/ 	.word	0xffffffff


	//   ....[156]....
        /*02ec*/ 	.word	0xffffffff


	//   ....[157]....
        /*02f0*/ 	.word	0xffffffff


	//   ....[158]....
        /*02f4*/ 	.word	0xffffffff


	//   ....[159]....
        /*02f8*/ 	.word	0xffffffff


	//   ....[160]....
        /*02fc*/ 	.word	0xffffffff


	//   ....[161]....
        /*0300*/ 	.word	0xffffffff


	//   ....[162]....
        /*0304*/ 	.word	0xffffffff


	//   ....[163]....
        /*0308*/ 	.word	0xffffffff


	//   ....[164]....
        /*030c*/ 	.word	0xffffffff


	//   ....[165]....
        /*0310*/ 	.word	0xffffffff


	//   ....[166]....
        /*0314*/ 	.word	0xffffffff


	//   ....[167]....
        /*0318*/ 	.word	0xffffffff


	//   ....[168]....
        /*031c*/ 	.word	0xffffffff


	//   ....[169]....
        /*0320*/ 	.word	0xffffffff


	//   ....[170]....
        /*0324*/ 	.word	0xffffffff


	//   ....[171]....
        /*0328*/ 	.word	0xffffffff


	//   ....[172]....
        /*032c*/ 	.word	0xffffffff


	//   ....[173]....
        /*0330*/ 	.word	0xffffffff


	//   ....[174]....
        /*0334*/ 	.word	0xffffffff


	//   ....[175]....
        /*0338*/ 	.word	0xffffffff


	//   ....[176]....
        /*033c*/ 	.word	0xffffffff


	//   ....[177]....
        /*0340*/ 	.word	0xffffffff


	//   ....[178]....
        /*0344*/ 	.word	0xffffffff


	//   ....[179]....
        /*0348*/ 	.word	0xffffffff


	//   ....[180]....
        /*034c*/ 	.word	0xffffffff


	//   ....[181]....
        /*0350*/ 	.word	0xffffffff


	//   ....[182]....
        /*0354*/ 	.word	0xffffffff


	//   ....[183]....
        /*0358*/ 	.word	0xffffffff


	//   ....[184]....
        /*035c*/ 	.word	0xffffffff


	//   ....[185]....
        /*0360*/ 	.word	0xffffffff


	//   ....[186]....
        /*0364*/ 	.word	0xffffffff


	//   ....[187]....
        /*0368*/ 	.word	0xffffffff


	//   ....[188]....
        /*036c*/ 	.word	0xffffffff


	//   ....[189]....
        /*0370*/ 	.word	0xffffffff


	//   ....[190]....
        /*0374*/ 	.word	0xffffffff


	//   ....[191]....
        /*0378*/ 	.word	0xffffffff


	//   ....[192]....
        /*037c*/ 	.word	0xffffffff


	//   ....[193]....
        /*0380*/ 	.word	0xffffffff


	//   ....[194]....
        /*0384*/ 	.word	0xffffffff


	//   ....[195]....
        /*0388*/ 	.word	0xffffffff


	//   ....[196]....
        /*038c*/ 	.word	0xffffffff


	//   ....[197]....
        /*0390*/ 	.word	0xffffffff


	//   ....[198]....
        /*0394*/ 	.word	0xffffffff


	//   ....[199]....
        /*0398*/ 	.word	0xffffffff


	//   ....[200]....
        /*039c*/ 	.word	0xffffffff


	//   ....[201]....
        /*03a0*/ 	.word	0xffffffff


	//   ....[202]....
        /*03a4*/ 	.word	0xffffffff


	//   ....[203]....
        /*03a8*/ 	.word	0xffffffff


	//   ....[204]....
        /*03ac*/ 	.word	0xffffffff


	//   ....[205]....
        /*03b0*/ 	.word	0xffffffff


	//   ....[206]....
        /*03b4*/ 	.word	0xffffffff


	//   ....[207]....
        /*03b8*/ 	.word	0xffffffff


	//   ....[208]....
        /*03bc*/ 	.word	0xffffffff


	//   ....[209]....
        /*03c0*/ 	.word	0xffffffff


	//   ....[210]....
        /*03c4*/ 	.word	0xffffffff


	//   ....[211]....
        /*03c8*/ 	.word	0xffffffff


	//   ....[212]....
        /*03cc*/ 	.word	0xffffffff


	//   ....[213]....
        /*03d0*/ 	.word	0xffffffff


	//   ....[214]....
        /*03d4*/ 	.word	0xffffffff


	//   ....[215]....
        /*03d8*/ 	.word	0xffffffff


	//   ....[216]....
        /*03dc*/ 	.word	0xffffffff


	//   ....[217]....
        /*03e0*/ 	.word	0xffffffff


	//   ....[218]....
        /*03e4*/ 	.word	0xffffffff


	//   ....[219]....
        /*03e8*/ 	.word	0xffffffff


	//   ....[220]....
        /*03ec*/ 	.word	0xffffffff


	//   ....[221]....
        /*03f0*/ 	.word	0xffffffff


	//   ....[222]....
        /*03f4*/ 	.word	0xffffffff


	//   ....[223]....
        /*03f8*/ 	.word	0xffffffff


	//   ....[224]....
        /*03fc*/ 	.word	0xffffffff


	//   ....[225]....
        /*0400*/ 	.word	0xffffffff


	//   ....[226]....
        /*0404*/ 	.word	0xffffffff


	//   ....[227]....
        /*0408*/ 	.word	0xffffffff


	//   ....[228]....
        /*040c*/ 	.word	0xffffffff


	//   ....[229]....
        /*0410*/ 	.word	0xffffffff


	//   ....[230]....
        /*0414*/ 	.word	0xffffffff


	//   ....[231]....
        /*0418*/ 	.word	0xffffffff


	//   ....[232]....
        /*041c*/ 	.word	0xffffffff


	//   ....[233]....
        /*0420*/ 	.word	0xffffffff


	//   ....[234]....
        /*0424*/ 	.word	0xffffffff


	//   ....[235]....
        /*0428*/ 	.word	0xffffffff


	//   ....[236]....
        /*042c*/ 	.word	0xffffffff


	//   ....[237]....
        /*0430*/ 	.word	0xffffffff


	//   ....[238]....
        /*0434*/ 	.word	0xffffffff


	//   ....[239]....
        /*0438*/ 	.word	0xffffffff


	//   ....[240]....
        /*043c*/ 	.word	0xffffffff


	//   ....[241]....
        /*0440*/ 	.word	0xffffffff


	//   ....[242]....
        /*0444*/ 	.word	0xffffffff


	//   ....[243]....
        /*0448*/ 	.word	0xffffffff


	//   ....[244]....
        /*044c*/ 	.word	0xffffffff


	//   ....[245]....
        /*0450*/ 	.word	0xffffffff


	//   ....[246]....
        /*0454*/ 	.word	0xffffffff


	//   ....[247]....
        /*0458*/ 	.word	0xffffffff


	//   ....[248]....
        /*045c*/ 	.word	0xffffffff


	//   ....[249]....
        /*0460*/ 	.word	0xffffffff


	//   ....[250]....
        /*0464*/ 	.word	0xffffffff


	//   ....[251]....
        /*0468*/ 	.word	0xffffffff


	//   ....[252]....
        /*046c*/ 	.word	0xffffffff


	//   ....[253]....
        /*0470*/ 	.word	0xffffffff


	//   ....[254]....
        /*0474*/ 	.word	0xffffffff


	//   ....[255]....
        /*0478*/ 	.word	0xffffffff


	//   ....[0]....
        /*047c*/ 	.word	0xffffffff


	//   ....[1]....
        /*0480*/ 	.word	0xffffffff


	//   ....[2]....
        /*0484*/ 	.word	0xffffffff


	//   ....[3]....
        /*0488*/ 	.word	0xffffffff


	//   ....[4]....
        /*048c*/ 	.word	0xffffffff


	//   ....[5]....
        /*0490*/ 	.word	0xffffffff


	//   ....[6]....
        /*0494*/ 	.word	0xffffffff


	//   ....[7]....
        /*0498*/ 	.word	0xffffffff


	//   ....[8]....
        /*049c*/ 	.word	0xffffffff


	//   ....[9]....
        /*04a0*/ 	.word	0xffffffff


	//   ....[10]....
        /*04a4*/ 	.word	0xffffffff


	//   ....[11]....
        /*04a8*/ 	.word	0xffffffff


	//   ....[12]....
        /*04ac*/ 	.word	0xffffffff


	//   ....[13]....
        /*04b0*/ 	.word	0xffffffff


	//   ....[14]....
        /*04b4*/ 	.word	0xffffffff


	//   ....[15]....
        /*04b8*/ 	.word	0xffffffff


	//   ....[16]....
        /*04bc*/ 	.word	0xffffffff


	//   ....[17]....
        /*04c0*/ 	.word	0xffffffff


	//   ....[18]....
        /*04c4*/ 	.word	0xffffffff


	//   ....[19]....
        /*04c8*/ 	.word	0xffffffff


	//   ....[20]....
        /*04cc*/ 	.word	0xffffffff


	//   ....[21]....
        /*04d0*/ 	.word	0xffffffff


	//   ....[22]....
        /*04d4*/ 	.word	0xffffffff


	//   ....[23]....
        /*04d8*/ 	.word	0xffffffff


	//   ....[24]....
        /*04dc*/ 	.word	0xffffffff


	//   ....[25]....
        /*04e0*/ 	.word	0xffffffff


	//   ....[26]....
        /*04e4*/ 	.word	0xffffffff


	//   ....[27]....
        /*04e8*/ 	.word	0xffffffff


	//   ....[28]....
        /*04ec*/ 	.word	0xffffffff


	//   ....[29]....
        /*04f0*/ 	.word	0xffffffff


	//   ....[30]....
        /*04f4*/ 	.word	0xffffffff


	//   ....[31]....
        /*04f8*/ 	.word	0xffffffff


	//   ....[32]....
        /*04fc*/ 	.word	0xffffffff


	//   ....[33]....
        /*0500*/ 	.word	0xffffffff


	//   ....[34]....
        /*0504*/ 	.word	0xffffffff


	//   ....[35]....
        /*0508*/ 	.word	0xffffffff


	//   ....[36]....
        /*050c*/ 	.word	0xffffffff


	//   ....[37]....
        /*0510*/ 	.word	0xffffffff


	//   ....[38]....
        /*0514*/ 	.word	0xffffffff


	//   ....[39]....
        /*0518*/ 	.word	0xffffffff


	//   ....[40]....
        /*051c*/ 	.word	0xffffffff


	//   ....[41]....
        /*0520*/ 	.word	0xffffffff


	//   ....[42]....
        /*0524*/ 	.word	0xffffffff


	//   ....[43]....
        /*0528*/ 	.word	0xffffffff


	//   ....[44]....
        /*052c*/ 	.word	0xffffffff


	//   ....[45]....
        /*0530*/ 	.word	0xffffffff


	//   ....[46]....
        /*0534*/ 	.word	0xffffffff


	//   ....[47]....
        /*0538*/ 	.word	0xffffffff


	//   ....[48]....
        /*053c*/ 	.word	0xffffffff


	//   ....[49]....
        /*0540*/ 	.word	0xffffffff


	//   ....[50]....
        /*0544*/ 	.word	0xffffffff


	//   ....[51]....
        /*0548*/ 	.word	0xffffffff


	//   ....[52]....
        /*054c*/ 	.word	0xffffffff


	//   ....[53]....
        /*0550*/ 	.word	0xffffffff


	//   ....[54]....
        /*0554*/ 	.word	0xffffffff


	//   ....[55]....
        /*0558*/ 	.word	0xffffffff


	//   ....[56]....
        /*055c*/ 	.word	0xffffffff


	//   ....[57]....
        /*0560*/ 	.word	0xffffffff


	//   ....[58]....
        /*0564*/ 	.word	0xffffffff


	//   ....[59]....
        /*0568*/ 	.word	0xffffffff


	//   ....[60]....
        /*056c*/ 	.word	0xffffffff


	//   ....[61]....
        /*0570*/ 	.word	0xffffffff


	//   ....[62]....
        /*0574*/ 	.word	0xffffffff


	//   ....[63]....
        /*0578*/ 	.word	0xffffffff


	//   ....[64]....
        /*057c*/ 	.word	0xffffffff


	//   ....[65]....
        /*0580*/ 	.word	0xffffffff


	//   ....[66]....
        /*0584*/ 	.word	0xffffffff


	//   ....[67]....
        /*0588*/ 	.word	0xffffffff


	//   ....[68]....
        /*058c*/ 	.word	0xffffffff


	//   ....[69]....
        /*0590*/ 	.word	0xffffffff


	//   ....[70]....
        /*0594*/ 	.word	0xffffffff


	//   ....[71]....
        /*0598*/ 	.word	0xffffffff


	//   ....[72]....
        /*059c*/ 	.word	0xffffffff


	//   ....[73]....
        /*05a0*/ 	.word	0xffffffff


	//   ....[74]....
        /*05a4*/ 	.word	0xffffffff


	//   ....[75]....
        /*05a8*/ 	.word	0xffffffff


	//   ....[76]....
        /*05ac*/ 	.word	0xffffffff


	//   ....[77]....
        /*05b0*/ 	.word	0xffffffff


	//   ....[78]....
        /*05b4*/ 	.word	0xffffffff


	//   ....[79]....
        /*05b8*/ 	.word	0xffffffff


	//   ....[80]....
        /*05bc*/ 	.word	0xffffffff


	//   ....[81]....
        /*05c0*/ 	.word	0xffffffff


	//   ....[82]....
        /*05c4*/ 	.word	0xffffffff


	//   ....[83]....
        /*05c8*/ 	.word	0xffffffff


	//   ....[84]....
        /*05cc*/ 	.word	0xffffffff


	//   ....[85]....
        /*05d0*/ 	.word	0xffffffff


	//   ....[86]....
        /*05d4*/ 	.word	0xffffffff


	//   ....[87]....
        /*05d8*/ 	.word	0xffffffff


	//   ....[88]....
        /*05dc*/ 	.word	0xffffffff


	//   ....[89]....
        /*05e0*/ 	.word	0xffffffff


	//   ....[90]....
        /*05e4*/ 	.word	0xffffffff


	//   ....[91]....
        /*05e8*/ 	.word	0xffffffff


	//   ....[92]....
        /*05ec*/ 	.word	0xffffffff


	//   ....[93]....
        /*05f0*/ 	.word	0xffffffff


	//   ....[94]....
        /*05f4*/ 	.word	0xffffffff


	//   ....[95]....
        /*05f8*/ 	.word	0xffffffff


	//   ....[96]....
        /*05fc*/ 	.word	0xffffffff


	//   ....[97]....
        /*0600*/ 	.word	0xffffffff


	//   ....[98]....
        /*0604*/ 	.word	0xffffffff


	//   ....[99]....
        /*0608*/ 	.word	0xffffffff


	//   ....[100]....
        /*060c*/ 	.word	0xffffffff


	//   ....[101]....
        /*0610*/ 	.word	0xffffffff


	//   ....[102]....
        /*0614*/ 	.word	0xffffffff


	//   ....[103]....
        /*0618*/ 	.word	0xffffffff


	//   ....[104]....
        /*061c*/ 	.word	0xffffffff


	//   ....[105]....
        /*0620*/ 	.word	0xffffffff


	//   ....[106]....
        /*0624*/ 	.word	0xffffffff


	//   ....[107]....
        /*0628*/ 	.word	0xffffffff


	//   ....[108]....
        /*062c*/ 	.word	0xffffffff


	//   ....[109]....
        /*0630*/ 	.word	0xffffffff


	//   ....[110]....
        /*0634*/ 	.word	0xffffffff


	//   ....[111]....
        /*0638*/ 	.word	0xffffffff


	//   ....[112]....
        /*063c*/ 	.word	0xffffffff


	//   ....[113]....
        /*0640*/ 	.word	0xffffffff


	//   ....[114]....
        /*0644*/ 	.word	0xffffffff


	//   ....[115]....
        /*0648*/ 	.word	0xffffffff


	//   ....[116]....
        /*064c*/ 	.word	0xffffffff


	//   ....[117]....
        /*0650*/ 	.word	0xffffffff


	//   ....[118]....
        /*0654*/ 	.word	0xffffffff


	//   ....[119]....
        /*0658*/ 	.word	0xffffffff


	//   ....[120]....
        /*065c*/ 	.word	0xffffffff


	//   ....[121]....
        /*0660*/ 	.word	0xffffffff


	//   ....[122]....
        /*0664*/ 	.word	0xffffffff


	//   ....[123]....
        /*0668*/ 	.word	0xffffffff


	//   ....[124]....
        /*066c*/ 	.word	0xffffffff


	//   ....[125]....
        /*0670*/ 	.word	0xffffffff


	//   ....[126]....
        /*0674*/ 	.word	0xffffffff


	//   ....[127]....
        /*0678*/ 	.word	0xffffffff


	//   ....[128]....
        /*067c*/ 	.word	0xffffffff


	//   ....[129]....
        /*0680*/ 	.word	0xffffffff


	//   ....[130]....
        /*0684*/ 	.word	0xffffffff


	//   ....[131]....
        /*0688*/ 	.word	0xffffffff


	//   ....[132]....
        /*068c*/ 	.word	0xffffffff


	//   ....[133]....
        /*0690*/ 	.word	0xffffffff


	//   ....[134]....
        /*0694*/ 	.word	0xffffffff


	//   ....[135]....
        /*0698*/ 	.word	0xffffffff


	//   ....[136]....
        /*069c*/ 	.word	0xffffffff


	//   ....[137]....
        /*06a0*/ 	.word	0xffffffff


	//   ....[138]....
        /*06a4*/ 	.word	0xffffffff


	//   ....[139]....
        /*06a8*/ 	.word	0xffffffff


	//   ....[140]....
        /*06ac*/ 	.word	0xffffffff


	//   ....[141]....
        /*06b0*/ 	.word	0xffffffff


	//   ....[142]....
        /*06b4*/ 	.word	0xffffffff


	//   ....[143]....
        /*06b8*/ 	.word	0xffffffff


	//   ....[144]....
        /*06bc*/ 	.word	0xffffffff


	//   ....[145]....
        /*06c0*/ 	.word	0xffffffff


	//   ....[146]....
        /*06c4*/ 	.word	0xffffffff


	//   ....[147]....
        /*06c8*/ 	.word	0xffffffff


	//   ....[148]....
        /*06cc*/ 	.word	0xffffffff


	//   ....[149]....
        /*06d0*/ 	.word	0xffffffff


	//   ....[150]....
        /*06d4*/ 	.word	0xffffffff


	//   ....[151]....
        /*06d8*/ 	.word	0xffffffff


	//   ....[152]....
        /*06dc*/ 	.word	0xffffffff


	//   ....[153]....
        /*06e0*/ 	.word	0xffffffff


	//   ....[154]....
        /*06e4*/ 	.word	0xffffffff


	//   ....[155]....
        /*06e8*/ 	.word	0xffffffff


	//   ....[156]....
        /*06ec*/ 	.word	0xffffffff


	//   ....[157]....
        /*06f0*/ 	.word	0xffffffff


	//   ....[158]....
        /*06f4*/ 	.word	0xffffffff


	//   ....[159]....
        /*06f8*/ 	.word	0xffffffff


	//   ....[160]....
        /*06fc*/ 	.word	0xffffffff


	//   ....[161]....
        /*0700*/ 	.word	0xffffffff


	//   ....[162]....
        /*0704*/ 	.word	0xffffffff


	//   ....[163]....
        /*0708*/ 	.word	0xffffffff


	//   ....[164]....
        /*070c*/ 	.word	0xffffffff


	//   ....[165]....
        /*0710*/ 	.word	0xffffffff


	//   ....[166]....
        /*0714*/ 	.word	0xffffffff


	//   ....[167]....
        /*0718*/ 	.word	0xffffffff


	//   ....[168]....
        /*071c*/ 	.word	0xffffffff


	//   ....[169]....
        /*0720*/ 	.word	0xffffffff


	//   ....[170]....
        /*0724*/ 	.word	0xffffffff


	//   ....[171]....
        /*0728*/ 	.word	0xffffffff


	//   ....[172]....
        /*072c*/ 	.word	0xffffffff


	//   ....[173]....
        /*0730*/ 	.word	0xffffffff


	//   ....[174]....
        /*0734*/ 	.word	0xffffffff


	//   ....[175]....
        /*0738*/ 	.word	0xffffffff


	//   ....[176]....
        /*073c*/ 	.word	0xffffffff


	//   ....[177]....
        /*0740*/ 	.word	0xffffffff


	//   ....[178]....
        /*0744*/ 	.word	0xffffffff


	//   ....[179]....
        /*0748*/ 	.word	0xffffffff


	//   ....[180]....
        /*074c*/ 	.word	0xffffffff


	//   ....[181]....
        /*0750*/ 	.word	0xffffffff


	//   ....[182]....
        /*0754*/ 	.word	0xffffffff


	//   ....[183]....
        /*0758*/ 	.word	0xffffffff


	//   ....[184]....
        /*075c*/ 	.word	0xffffffff


	//   ....[185]....
        /*0760*/ 	.word	0xffffffff


	//   ....[186]....
        /*0764*/ 	.word	0xffffffff


	//   ....[187]....
        /*0768*/ 	.word	0xffffffff


	//   ....[188]....
        /*076c*/ 	.word	0xffffffff


	//   ....[189]....
        /*0770*/ 	.word	0xffffffff


	//   ....[190]....
        /*0774*/ 	.word	0xffffffff


	//   ....[191]....
        /*0778*/ 	.word	0xffffffff


	//   ....[192]....
        /*077c*/ 	.word	0xffffffff


	//   ....[193]....
        /*0780*/ 	.word	0xffffffff


	//   ....[194]....
        /*0784*/ 	.word	0xffffffff


	//   ....[195]....
        /*0788*/ 	.word	0xffffffff


	//   ....[196]....
        /*078c*/ 	.word	0xffffffff


	//   ....[197]....
        /*0790*/ 	.word	0xffffffff


	//   ....[198]....
        /*0794*/ 	.word	0xffffffff


	//   ....[199]....
        /*0798*/ 	.word	0xffffffff


	//   ....[200]....
        /*079c*/ 	.word	0xffffffff


	//   ....[201]....
        /*07a0*/ 	.word	0xffffffff


	//   ....[202]....
        /*07a4*/ 	.word	0xffffffff


	//   ....[203]....
        /*07a8*/ 	.word	0xffffffff


	//   ....[204]....
        /*07ac*/ 	.word	0xffffffff


	//   ....[205]....
        /*07b0*/ 	.word	0xffffffff


	//   ....[206]....
        /*07b4*/ 	.word	0xffffffff


	//   ....[207]....
        /*07b8*/ 	.word	0xffffffff


	//   ....[208]....
        /*07bc*/ 	.word	0xffffffff


	//   ....[209]....
        /*07c0*/ 	.word	0xffffffff


	//   ....[210]....
        /*07c4*/ 	.word	0xffffffff


	//   ....[211]....
        /*07c8*/ 	.word	0xffffffff


	//   ....[212]....
        /*07cc*/ 	.word	0xffffffff


	//   ....[213]....
        /*07d0*/ 	.word	0xffffffff


	//   ....[214]....
        /*07d4*/ 	.word	0xffffffff


	//   ....[215]....
        /*07d8*/ 	.word	0xffffffff


	//   ....[216]....
        /*07dc*/ 	.word	0xffffffff


	//   ....[217]....
        /*07e0*/ 	.word	0xffffffff


	//   ....[218]....
        /*07e4*/ 	.word	0xffffffff


	//   ....[219]....
        /*07e8*/ 	.word	0xffffffff


	//   ....[220]....
        /*07ec*/ 	.word	0xffffffff


	//   ....[221]....
        /*07f0*/ 	.word	0xffffffff


	//   ....[222]....
        /*07f4*/ 	.word	0xffffffff


	//   ....[223]....
        /*07f8*/ 	.word	0xffffffff


	//   ....[224]....
        /*07fc*/ 	.word	0xffffffff


	//   ....[225]....
        /*0800*/ 	.word	0xffffffff


	//   ....[226]....
        /*0804*/ 	.word	0xffffffff


	//   ....[227]....
        /*0808*/ 	.word	0xffffffff


	//   ....[228]....
        /*080c*/ 	.word	0xffffffff


	//   ....[229]....
        /*0810*/ 	.word	0xffffffff


	//   ....[230]....
        /*0814*/ 	.word	0xffffffff


	//   ....[231]....
        /*0818*/ 	.word	0xffffffff


	//   ....[232]....
        /*081c*/ 	.word	0xffffffff


	//   ....[233]....
        /*0820*/ 	.word	0xffffffff


	//   ....[234]....
        /*0824*/ 	.word	0xffffffff


	//   ....[235]....
        /*0828*/ 	.word	0xffffffff


	//   ....[236]....
        /*082c*/ 	.word	0xffffffff


	//   ....[237]....
        /*0830*/ 	.word	0xffffffff


	//   ....[238]....
        /*0834*/ 	.word	0xffffffff


	//   ....[239]....
        /*0838*/ 	.word	0xffffffff


	//   ....[240]....
        /*083c*/ 	.word	0xffffffff


	//   ....[241]....
        /*0840*/ 	.word	0xffffffff


	//   ....[242]....
        /*0844*/ 	.word	0xffffffff


	//   ....[243]....
        /*0848*/ 	.word	0xffffffff


	//   ....[244]....
        /*084c*/ 	.word	0xffffffff


	//   ....[245]....
        /*0850*/ 	.word	0xffffffff


	//   ....[246]....
        /*0854*/ 	.word	0xffffffff


	//   ....[247]....
        /*0858*/ 	.word	0xffffffff


	//   ....[248]....
        /*085c*/ 	.word	0xffffffff


	//   ....[249]....
        /*0860*/ 	.word	0xffffffff


	//   ....[250]....
        /*0864*/ 	.word	0xffffffff


	//   ....[251]....
        /*0868*/ 	.word	0xffffffff


	//   ....[252]....
        /*086c*/ 	.word	0xffffffff


	//   ....[253]....
        /*0870*/ 	.word	0xffffffff


	//   ....[254]....
        /*0874*/ 	.word	0xffffffff


	//   ....[255]....
        /*0878*/ 	.word	0xffffffff


	//   ....[0]....
        /*087c*/ 	.word	0xffffffff


	//   ....[1]....
        /*0880*/ 	.word	0xffffffff


	//   ....[2]....
        /*0884*/ 	.word	0xffffffff


	//   ....[3]....
        /*0888*/ 	.word	0xffffffff


	//   ....[4]....
        /*088c*/ 	.word	0xffffffff


	//   ....[5]....
        /*0890*/ 	.word	0xffffffff


	//   ....[6]....
        /*0894*/ 	.word	0xffffffff


	//   ....[7]....
        /*0898*/ 	.word	0xffffffff


	//   ....[8]....
        /*089c*/ 	.word	0xffffffff


	//   ....[9]....
        /*08a0*/ 	.word	0xffffffff


	//   ....[10]....
        /*08a4*/ 	.word	0xffffffff


	//   ....[11]....
        /*08a8*/ 	.word	0xffffffff


	//   ....[12]....
        /*08ac*/ 	.word	0xffffffff


	//   ....[13]....
        /*08b0*/ 	.word	0xffffffff


	//   ....[14]....
        /*08b4*/ 	.word	0xffffffff


	//   ....[15]....
        /*08b8*/ 	.word	0xffffffff


	//   ....[16]....
        /*08bc*/ 	.word	0xffffffff


	//   ....[17]....
        /*08c0*/ 	.word	0xffffffff


	//   ....[18]....
        /*08c4*/ 	.word	0xffffffff


	//   ....[19]....
        /*08c8*/ 	.word	0xffffffff


	//   ....[20]....
        /*08cc*/ 	.word	0xffffffff


	//   ....[21]....
        /*08d0*/ 	.word	0xffffffff


	//   ....[22]....
        /*08d4*/ 	.word	0xffffffff


	//   ....[23]....
        /*08d8*/ 	.word	0xffffffff


	//   ....[24]....
        /*08dc*/ 	.word	0xffffffff


	//   ....[25]....
        /*08e0*/ 	.word	0xffffffff


	//   ....[26]....
        /*08e4*/ 	.word	0xffffffff


	//   ....[27]....
        /*08e8*/ 	.word	0xffffffff


	//   ....[28]....
        /*08ec*/ 	.word	0xffffffff


	//   ....[29]....
        /*08f0*/ 	.word	0xffffffff


	//   ....[30]....
        /*08f4*/ 	.word	0xffffffff


	//   ....[31]....
        /*08f8*/ 	.word	0xffffffff


	//   ....[32]....
        /*08fc*/ 	.word	0xffffffff


	//   ....[33]....
        /*0900*/ 	.word	0xffffffff


	//   ....[34]....
        /*0904*/ 	.word	0xffffffff


	//   ....[35]....
        /*0908*/ 	.word	0xffffffff


	//   ....[36]....
        /*090c*/ 	.word	0xffffffff


	//   ....[37]....
        /*0910*/ 	.word	0xffffffff


	//   ....[38]....
        /*0914*/ 	.word	0xffffffff


	//   ....[39]....
        /*0918*/ 	.word	0xffffffff


	//   ....[40]....
        /*091c*/ 	.word	0xffffffff


	//   ....[41]....
        /*0920*/ 	.word	0xffffffff


	//   ....[42]....
        /*0924*/ 	.word	0xffffffff


	//   ....[43]....
        /*0928*/ 	.word	0xffffffff


	//   ....[44]....
        /*092c*/ 	.word	0xffffffff


	//   ....[45]....
        /*0930*/ 	.word	0xffffffff


	//   ....[46]....
        /*0934*/ 	.word	0xffffffff


	//   ....[47]....
        /*0938*/ 	.word	0xffffffff


	//   ....[48]....
        /*093c*/ 	.word	0xffffffff


	//   ....[49]....
        /*0940*/ 	.word	0xffffffff


	//   ....[50]....
        /*0944*/ 	.word	0xffffffff


	//   ....[51]....
        /*0948*/ 	.word	0xffffffff


	//   ....[52]....
        /*094c*/ 	.word	0xffffffff


	//   ....[53]....
        /*0950*/ 	.word	0xffffffff


	//   ....[54]....
        /*0954*/ 	.word	0xffffffff


	//   ....[55]....
        /*0958*/ 	.word	0xffffffff


	//   ....[56]....
        /*095c*/ 	.word	0xffffffff


	//   ....[57]....
        /*0960*/ 	.word	0xffffffff


	//   ....[58]....
        /*0964*/ 	.word	0xffffffff


	//   ....[59]....
        /*0968*/ 	.word	0xffffffff


	//   ....[60]....
        /*096c*/ 	.word	0xffffffff


	//   ....[61]....
        /*0970*/ 	.word	0xffffffff


	//   ....[62]....
        /*0974*/ 	.word	0xffffffff


	//   ....[63]....
        /*0978*/ 	.word	0xffffffff


	//   ....[64]....
        /*097c*/ 	.word	0xffffffff


	//   ....[65]....
        /*0980*/ 	.word	0xffffffff


	//   ....[66]....
        /*0984*/ 	.word	0xffffffff


	//   ....[67]....
        /*0988*/ 	.word	0xffffffff


	//   ....[68]....
        /*098c*/ 	.word	0xffffffff


	//   ....[69]....
        /*0990*/ 	.word	0xffffffff


	//   ....[70]....
        /*0994*/ 	.word	0xffffffff


	//   ....[71]....
        /*0998*/ 	.word	0xffffffff


	//   ....[72]....
        /*099c*/ 	.word	0xffffffff


	//   ....[73]....
        /*09a0*/ 	.word	0xffffffff


	//   ....[74]....
        /*09a4*/ 	.word	0xffffffff


	//   ....[75]....
        /*09a8*/ 	.word	0xffffffff


	//   ....[76]....
        /*09ac*/ 	.word	0xffffffff


	//   ....[77]....
        /*09b0*/ 	.word	0xffffffff


	//   ....[78]....
        /*09b4*/ 	.word	0xffffffff


	//   ....[79]....
        /*09b8*/ 	.word	0xffffffff


	//   ....[80]....
        /*09bc*/ 	.word	0xffffffff


	//   ....[81]....
        /*09c0*/ 	.word	0xffffffff


	//   ....[82]....
        /*09c4*/ 	.word	0xffffffff


	//   ....[83]....
        /*09c8*/ 	.word	0xffffffff


	//   ....[84]....
        /*09cc*/ 	.word	0xffffffff


	//   ....[85]....
        /*09d0*/ 	.word	0xffffffff


	//   ....[86]....
        /*09d4*/ 	.word	0xffffffff


	//   ....[87]....
        /*09d8*/ 	.word	0xffffffff


	//   ....[88]....
        /*09dc*/ 	.word	0xffffffff


	//   ....[89]....
        /*09e0*/ 	.word	0xffffffff


	//   ....[90]....
        /*09e4*/ 	.word	0xffffffff


	//   ....[91]....
        /*09e8*/ 	.word	0xffffffff


	//   ....[92]....
        /*09ec*/ 	.word	0xffffffff


	//   ....[93]....
        /*09f0*/ 	.word	0xffffffff


	//   ....[94]....
        /*09f4*/ 	.word	0xffffffff


	//   ....[95]....
        /*09f8*/ 	.word	0xffffffff


	//   ....[96]....
        /*09fc*/ 	.word	0xffffffff


	//   ....[97]....
        /*0a00*/ 	.word	0xffffffff


	//   ....[98]....
        /*0a04*/ 	.word	0xffffffff


	//   ....[99]....
        /*0a08*/ 	.word	0xffffffff


	//   ....[100]....
        /*0a0c*/ 	.word	0xffffffff


	//   ....[101]....
        /*0a10*/ 	.word	0xffffffff


	//   ....[102]....
        /*0a14*/ 	.word	0xffffffff


	//   ....[103]....
        /*0a18*/ 	.word	0xffffffff


	//   ....[104]....
        /*0a1c*/ 	.word	0xffffffff


	//   ....[105]....
        /*0a20*/ 	.word	0xffffffff


	//   ....[106]....
        /*0a24*/ 	.word	0xffffffff


	//   ....[107]....
        /*0a28*/ 	.word	0xffffffff


	//   ....[108]....
        /*0a2c*/ 	.word	0xffffffff


	//   ....[109]....
        /*0a30*/ 	.word	0xffffffff


	//   ....[110]....
        /*0a34*/ 	.word	0xffffffff


	//   ....[111]....
        /*0a38*/ 	.word	0xffffffff


	//   ....[112]....
        /*0a3c*/ 	.word	0xffffffff


	//   ....[113]....
        /*0a40*/ 	.word	0xffffffff


	//   ....[114]....
        /*0a44*/ 	.word	0xffffffff


	//   ....[115]....
        /*0a48*/ 	.word	0xffffffff


	//   ....[116]....
        /*0a4c*/ 	.word	0xffffffff


	//   ....[117]....
        /*0a50*/ 	.word	0xffffffff


	//   ....[118]....
        /*0a54*/ 	.word	0xffffffff


	//   ....[119]....
        /*0a58*/ 	.word	0xffffffff


	//   ....[120]....
        /*0a5c*/ 	.word	0xffffffff


	//   ....[121]....
        /*0a60*/ 	.word	0xffffffff


	//   ....[122]....
        /*0a64*/ 	.word	0xffffffff


	//   ....[123]....
        /*0a68*/ 	.word	0xffffffff


	//   ....[124]....
        /*0a6c*/ 	.word	0xffffffff


	//   ....[125]....
        /*0a70*/ 	.word	0xffffffff


	//   ....[126]....
        /*0a74*/ 	.word	0xffffffff


	//   ....[127]....
        /*0a78*/ 	.word	0xffffffff


	//   ....[128]....
        /*0a7c*/ 	.word	0xffffffff


	//   ....[129]....
        /*0a80*/ 	.word	0xffffffff


	//   ....[130]....
        /*0a84*/ 	.word	0xffffffff


	//   ....[131]....
        /*0a88*/ 	.word	0xffffffff


	//   ....[132]....
        /*0a8c*/ 	.word	0xffffffff


	//   ....[133]....
        /*0a90*/ 	.word	0xffffffff


	//   ....[134]....
        /*0a94*/ 	.word	0xffffffff


	//   ....[135]....
        /*0a98*/ 	.word	0xffffffff


	//   ....[136]....
        /*0a9c*/ 	.word	0xffffffff


	//   ....[137]....
        /*0aa0*/ 	.word	0xffffffff


	//   ....[138]....
        /*0aa4*/ 	.word	0xffffffff


	//   ....[139]....
        /*0aa8*/ 	.word	0xffffffff


	//   ....[140]....
        /*0aac*/ 	.word	0xffffffff


	//   ....[141]....
        /*0ab0*/ 	.word	0xffffffff


	//   ....[142]....
        /*0ab4*/ 	.word	0xffffffff


	//   ....[143]....
        /*0ab8*/ 	.word	0xffffffff


	//   ....[144]....
        /*0abc*/ 	.word	0xffffffff


	//   ....[145]....
        /*0ac0*/ 	.word	0xffffffff


	//   ....[146]....
        /*0ac4*/ 	.word	0xffffffff


	//   ....[147]....
        /*0ac8*/ 	.word	0xffffffff


	//   ....[148]....
        /*0acc*/ 	.word	0xffffffff


	//   ....[149]....
        /*0ad0*/ 	.word	0xffffffff


	//   ....[150]....
        /*0ad4*/ 	.word	0xffffffff


	//   ....[151]....
        /*0ad8*/ 	.word	0xffffffff


	//   ....[152]....
        /*0adc*/ 	.word	0xffffffff


	//   ....[153]....
        /*0ae0*/ 	.word	0xffffffff


	//   ....[154]....
        /*0ae4*/ 	.word	0xffffffff


	//   ....[155]....
        /*0ae8*/ 	.word	0xffffffff


	//   ....[156]....
        /*0aec*/ 	.word	0xffffffff


	//   ....[157]....
        /*0af0*/ 	.word	0xffffffff


	//   ....[158]....
        /*0af4*/ 	.word	0xffffffff


	//   ....[159]....
        /*0af8*/ 	.word	0xffffffff


	//   ....[160]....
        /*0afc*/ 	.word	0xffffffff


	//   ....[161]....
        /*0b00*/ 	.word	0xffffffff


	//   ....[162]....
        /*0b04*/ 	.word	0xffffffff


	//   ....[163]....
        /*0b08*/ 	.word	0xffffffff


	//   ....[164]....
        /*0b0c*/ 	.word	0xffffffff


	//   ....[165]....
        /*0b10*/ 	.word	0xffffffff


	//   ....[166]....
        /*0b14*/ 	.word	0xffffffff


	//   ....[167]....
        /*0b18*/ 	.word	0xffffffff


	//   ....[168]....
        /*0b1c*/ 	.word	0xffffffff


	//   ....[169]....
        /*0b20*/ 	.word	0xffffffff


	//   ....[170]....
        /*0b24*/ 	.word	0xffffffff


	//   ....[171]....
        /*0b28*/ 	.word	0xffffffff


	//   ....[172]....
        /*0b2c*/ 	.word	0xffffffff


	//   ....[173]....
        /*0b30*/ 	.word	0xffffffff


	//   ....[174]....
        /*0b34*/ 	.word	0xffffffff


	//   ....[175]....
        /*0b38*/ 	.word	0xffffffff


	//   ....[176]....
        /*0b3c*/ 	.word	0xffffffff


	//   ....[177]....
        /*0b40*/ 	.word	0xffffffff


	//   ....[178]....
        /*0b44*/ 	.word	0xffffffff


	//   ....[179]....
        /*0b48*/ 	.word	0xffffffff


	//   ....[180]....
        /*0b4c*/ 	.word	0xffffffff


	//   ....[181]....
        /*0b50*/ 	.word	0xffffffff


	//   ....[182]....
        /*0b54*/ 	.word	0xffffffff


	//   ....[183]....
        /*0b58*/ 	.word	0xffffffff


	//   ....[184]....
        /*0b5c*/ 	.word	0xffffffff


	//   ....[185]....
        /*0b60*/ 	.word	0xffffffff


	//   ....[186]....
        /*0b64*/ 	.word	0xffffffff


	//   ....[187]....
        /*0b68*/ 	.word	0xffffffff


	//   ....[188]....
        /*0b6c*/ 	.word	0xffffffff


	//   ....[189]....
        /*0b70*/ 	.word	0xffffffff


	//   ....[190]....
        /*0b74*/ 	.word	0xffffffff


	//   ....[191]....
        /*0b78*/ 	.word	0xffffffff


	//   ....[192]....
        /*0b7c*/ 	.word	0xffffffff


	//   ....[193]....
        /*0b80*/ 	.word	0xffffffff


	//   ....[194]....
        /*0b84*/ 	.word	0xffffffff


	//   ....[195]....
        /*0b88*/ 	.word	0xffffffff


	//   ....[196]....
        /*0b8c*/ 	.word	0xffffffff


	//   ....[197]....
        /*0b90*/ 	.word	0xffffffff


	//   ....[198]....
        /*0b94*/ 	.word	0xffffffff


	//   ....[199]....
        /*0b98*/ 	.word	0xffffffff


	//   ....[200]....
        /*0b9c*/ 	.word	0xffffffff


	//   ....[201]....
        /*0ba0*/ 	.word	0xffffffff


	//   ....[202]....
        /*0ba4*/ 	.word	0xffffffff


	//   ....[203]....
        /*0ba8*/ 	.word	0xffffffff


	//   ....[204]....
        /*0bac*/ 	.word	0xffffffff


	//   ....[205]....
        /*0bb0*/ 	.word	0xffffffff


	//   ....[206]....
        /*0bb4*/ 	.word	0xffffffff


	//   ....[207]....
        /*0bb8*/ 	.word	0xffffffff


	//   ....[208]....
        /*0bbc*/ 	.word	0xffffffff


	//   ....[209]....
        /*0bc0*/ 	.word	0xffffffff


	//   ....[210]....
        /*0bc4*/ 	.word	0xffffffff


	//   ....[211]....
        /*0bc8*/ 	.word	0xffffffff


	//   ....[212]....
        /*0bcc*/ 	.word	0xffffffff


	//   ....[213]....
        /*0bd0*/ 	.word	0xffffffff


	//   ....[214]....
        /*0bd4*/ 	.word	0xffffffff


	//   ....[215]....
        /*0bd8*/ 	.word	0xffffffff


	//   ....[216]....
        /*0bdc*/ 	.word	0xffffffff


	//   ....[217]....
        /*0be0*/ 	.word	0xffffffff


	//   ....[218]....
        /*0be4*/ 	.word	0xffffffff


	//   ....[219]....
        /*0be8*/ 	.word	0xffffffff


	//   ....[220]....
        /*0bec*/ 	.word	0xffffffff


	//   ....[221]....
        /*0bf0*/ 	.word	0xffffffff


	//   ....[222]....
        /*0bf4*/ 	.word	0xffffffff


	//   ....[223]....
        /*0bf8*/ 	.word	0xffffffff


	//   ....[224]....
        /*0bfc*/ 	.word	0xffffffff


	//   ....[225]....
        /*0c00*/ 	.word	0xffffffff


	//   ....[226]....
        /*0c04*/ 	.word	0xffffffff


	//   ....[227]....
        /*0c08*/ 	.word	0xffffffff


	//   ....[228]....
        /*0c0c*/ 	.word	0xffffffff


	//   ....[229]....
        /*0c10*/ 	.word	0xffffffff


	//   ....[230]....
        /*0c14*/ 	.word	0xffffffff


	//   ....[231]....
        /*0c18*/ 	.word	0xffffffff


	//   ....[232]....
        /*0c1c*/ 	.word	0xffffffff


	//   ....[233]....
        /*0c20*/ 	.word	0xffffffff


	//   ....[234]....
        /*0c24*/ 	.word	0xffffffff


	//   ....[235]....
        /*0c28*/ 	.word	0xffffffff


	//   ....[236]....
        /*0c2c*/ 	.word	0xffffffff


	//   ....[237]....
        /*0c30*/ 	.word	0xffffffff


	//   ....[238]....
        /*0c34*/ 	.word	0xffffffff


	//   ....[239]....
        /*0c38*/ 	.word	0xffffffff


	//   ....[240]....
        /*0c3c*/ 	.word	0xffffffff


	//   ....[241]....
        /*0c40*/ 	.word	0xffffffff


	//   ....[242]....
        /*0c44*/ 	.word	0xffffffff


	//   ....[243]....
        /*0c48*/ 	.word	0xffffffff


	//   ....[244]....
        /*0c4c*/ 	.word	0xffffffff


	//   ....[245]....
        /*0c50*/ 	.word	0xffffffff


	//   ....[246]....
        /*0c54*/ 	.word	0xffffffff


	//   ....[247]....
        /*0c58*/ 	.word	0xffffffff


	//   ....[248]....
        /*0c5c*/ 	.word	0xffffffff


	//   ....[249]....
        /*0c60*/ 	.word	0xffffffff


	//   ....[250]....
        /*0c64*/ 	.word	0xffffffff


	//   ....[251]....
        /*0c68*/ 	.word	0xffffffff


	//   ....[252]....
        /*0c6c*/ 	.word	0xffffffff


	//   ....[253]....
        /*0c70*/ 	.word	0xffffffff


	//   ....[254]....
        /*0c74*/ 	.word	0xffffffff


	//   ....[255]....
        /*0c78*/ 	.word	0xffffffff


	//   ....[0]....
        /*0c7c*/ 	.word	0xffffffff


	//   ....[1]....
        /*0c80*/ 	.word	0xffffffff


	//   ....[2]....
        /*0c84*/ 	.word	0xffffffff


	//   ....[3]....
        /*0c88*/ 	.word	0xffffffff


	//   ....[4]....
        /*0c8c*/ 	.word	0xffffffff


	//   ....[5]....
        /*0c90*/ 	.word	0xffffffff


	//   ....[6]....
        /*0c94*/ 	.word	0xffffffff


	//   ....[7]....
        /*0c98*/ 	.word	0xffffffff


	//   ....[8]....
        /*0c9c*/ 	.word	0xffffffff


	//   ....[9]....
        /*0ca0*/ 	.word	0xffffffff


	//   ....[10]....
        /*0ca4*/ 	.word	0xffffffff


	//   ....[11]....
        /*0ca8*/ 	.word	0xffffffff


	//   ....[12]....
        /*0cac*/ 	.word	0xffffffff


	//   ....[13]....
        /*0cb0*/ 	.word	0xffffffff


	//   ....[14]....
        /*0cb4*/ 	.word	0xffffffff


	//   ....[15]....
        /*0cb8*/ 	.word	0xffffffff


	//   ....[16]....
        /*0cbc*/ 	.word	0xffffffff


	//   ....[17]....
        /*0cc0*/ 	.word	0xffffffff


	//   ....[18]....
        /*0cc4*/ 	.word	0xffffffff


	//   ....[19]....
        /*0cc8*/ 	.word	0xffffffff


	//   ....[20]....
        /*0ccc*/ 	.word	0xffffffff


	//   ....[21]....
        /*0cd0*/ 	.word	0xffffffff


	//   ....[22]....
        /*0cd4*/ 	.word	0xffffffff


	//   ....[23]....
        /*0cd8*/ 	.word	0xffffffff


	//   ....[24]....
        /*0cdc*/ 	.word	0xffffffff


	//   ....[25]....
        /*0ce0*/ 	.word	0xffffffff


	//   ....[26]....
        /*0ce4*/ 	.word	0xffffffff


	//   ....[27]....
        /*0ce8*/ 	.word	0xffffffff


	//   ....[28]....
        /*0cec*/ 	.word	0xffffffff


	//   ....[29]....
        /*0cf0*/ 	.word	0xffffffff


	//   ....[30]....
        /*0cf4*/ 	.word	0xffffffff


	//   ....[31]....
        /*0cf8*/ 	.word	0xffffffff


	//   ....[32]....
        /*0cfc*/ 	.word	0xffffffff


	//   ....[33]....
        /*0d00*/ 	.word	0xffffffff


	//   ....[34]....
        /*0d04*/ 	.word	0xffffffff


	//   ....[35]....
        /*0d08*/ 	.word	0xffffffff


	//   ....[36]....
        /*0d0c*/ 	.word	0xffffffff


	//   ....[37]....
        /*0d10*/ 	.word	0xffffffff


	//   ....[38]....
        /*0d14*/ 	.word	0xffffffff


	//   ....[39]....
        /*0d18*/ 	.word	0xffffffff


	//   ....[40]....
        /*0d1c*/ 	.word	0xffffffff


	//   ....[41]....
        /*0d20*/ 	.word	0xffffffff


	//   ....[42]....
        /*0d24*/ 	.word	0xffffffff


	//   ....[43]....
        /*0d28*/ 	.word	0xffffffff


	//   ....[44]....
        /*0d2c*/ 	.word	0xffffffff


	//   ....[45]....
        /*0d30*/ 	.word	0xffffffff


	//   ....[46]....
        /*0d34*/ 	.word	0xffffffff


	//   ....[47]....
        /*0d38*/ 	.word	0xffffffff


	//   ....[48]....
        /*0d3c*/ 	.word	0xffffffff


	//   ....[49]....
        /*0d40*/ 	.word	0xffffffff


	//   ....[50]....
        /*0d44*/ 	.word	0xffffffff


	//   ....[51]....
        /*0d48*/ 	.word	0xffffffff


	//   ....[52]....
        /*0d4c*/ 	.word	0xffffffff


	//   ....[53]....
        /*0d50*/ 	.word	0xffffffff


	//   ....[54]....
        /*0d54*/ 	.word	0xffffffff


	//   ....[55]....
        /*0d58*/ 	.word	0xffffffff


	//   ....[56]....
        /*0d5c*/ 	.word	0xffffffff


	//   ....[57]....
        /*0d60*/ 	.word	0xffffffff


	//   ....[58]....
        /*0d64*/ 	.word	0xffffffff


	//   ....[59]....
        /*0d68*/ 	.word	0xffffffff


	//   ....[60]....
        /*0d6c*/ 	.word	0xffffffff


	//   ....[61]....
        /*0d70*/ 	.word	0xffffffff


	//   ....[62]....
        /*0d74*/ 	.word	0xffffffff


	//   ....[63]....
        /*0d78*/ 	.word	0xffffffff


	//   ....[64]....
        /*0d7c*/ 	.word	0xffffffff


	//   ....[65]....
        /*0d80*/ 	.word	0xffffffff


	//   ....[66]....
        /*0d84*/ 	.word	0xffffffff


	//   ....[67]....
        /*0d88*/ 	.word	0xffffffff


	//   ....[68]....
        /*0d8c*/ 	.word	0xffffffff


	//   ....[69]....
        /*0d90*/ 	.word	0xffffffff


	//   ....[70]....
        /*0d94*/ 	.word	0xffffffff


	//   ....[71]....
        /*0d98*/ 	.word	0xffffffff


	//   ....[72]....
        /*0d9c*/ 	.word	0xffffffff


	//   ....[73]....
        /*0da0*/ 	.word	0xffffffff


	//   ....[74]....
        /*0da4*/ 	.word	0xffffffff


	//   ....[75]....
        /*0da8*/ 	.word	0xffffffff


	//   ....[76]....
        /*0dac*/ 	.word	0xffffffff


	//   ....[77]....
        /*0db0*/ 	.word	0xffffffff


	//   ....[78]....
        /*0db4*/ 	.word	0xffffffff


	//   ....[79]....
        /*0db8*/ 	.word	0xffffffff


	//   ....[80]....
        /*0dbc*/ 	.word	0xffffffff


	//   ....[81]....
        /*0dc0*/ 	.word	0xffffffff


	//   ....[82]....
        /*0dc4*/ 	.word	0xffffffff


	//   ....[83]....
        /*0dc8*/ 	.word	0xffffffff


	//   ....[84]....
        /*0dcc*/ 	.word	0xffffffff


	//   ....[85]....
        /*0dd0*/ 	.word	0xffffffff


	//   ....[86]....
        /*0dd4*/ 	.word	0xffffffff


	//   ....[87]....
        /*0dd8*/ 	.word	0xffffffff


	//   ....[88]....
        /*0ddc*/ 	.word	0xffffffff


	//   ....[89]....
        /*0de0*/ 	.word	0xffffffff


	//   ....[90]....
        /*0de4*/ 	.word	0xffffffff


	//   ....[91]....
        /*0de8*/ 	.word	0xffffffff


	//   ....[92]....
        /*0dec*/ 	.word	0xffffffff


	//   ....[93]....
        /*0df0*/ 	.word	0xffffffff


	//   ....[94]....
        /*0df4*/ 	.word	0xffffffff


	//   ....[95]....
        /*0df8*/ 	.word	0xffffffff


	//   ....[96]....
        /*0dfc*/ 	.word	0xffffffff


	//   ....[97]....
        /*0e00*/ 	.word	0xffffffff


	//   ....[98]....
        /*0e04*/ 	.word	0xffffffff


	//   ....[99]....
        /*0e08*/ 	.word	0xffffffff


	//   ....[100]....
        /*0e0c*/ 	.word	0xffffffff


	//   ....[101]....
        /*0e10*/ 	.word	0xffffffff


	//   ....[102]....
        /*0e14*/ 	.word	0xffffffff


	//   ....[103]....
        /*0e18*/ 	.word	0xffffffff


	//   ....[104]....
        /*0e1c*/ 	.word	0xffffffff


	//   ....[105]....
        /*0e20*/ 	.word	0xffffffff


	//   ....[106]....
        /*0e24*/ 	.word	0xffffffff


	//   ....[107]....
        /*0e28*/ 	.word	0xffffffff


	//   ....[108]....
        /*0e2c*/ 	.word	0xffffffff


	//   ....[109]....
        /*0e30*/ 	.word	0xffffffff


	//   ....[110]....
        /*0e34*/ 	.word	0xffffffff


	//   ....[111]....
        /*0e38*/ 	.word	0xffffffff


	//   ....[112]....
        /*0e3c*/ 	.word	0xffffffff


	//   ....[113]....
        /*0e40*/ 	.word	0xffffffff


	//   ....[114]....
        /*0e44*/ 	.word	0xffffffff


	//   ....[115]....
        /*0e48*/ 	.word	0xffffffff


	//   ....[116]....
        /*0e4c*/ 	.word	0xffffffff


	//   ....[117]....
        /*0e50*/ 	.word	0xffffffff


	//   ....[118]....
        /*0e54*/ 	.word	0xffffffff


	//   ....[119]....
        /*0e58*/ 	.word	0xffffffff


	//   ....[120]....
        /*0e5c*/ 	.word	0xffffffff


	//   ....[121]....
        /*0e60*/ 	.word	0xffffffff


	//   ....[122]....
        /*0e64*/ 	.word	0xffffffff


	//   ....[123]....
        /*0e68*/ 	.word	0xffffffff


	//   ....[124]....
        /*0e6c*/ 	.word	0xffffffff


	//   ....[125]....
        /*0e70*/ 	.word	0xffffffff


	//   ....[126]....
        /*0e74*/ 	.word	0xffffffff


	//   ....[127]....
        /*0e78*/ 	.word	0xffffffff


	//   ....[128]....
        /*0e7c*/ 	.word	0xffffffff


	//   ....[129]....
        /*0e80*/ 	.word	0xffffffff


	//   ....[130]....
        /*0e84*/ 	.word	0xffffffff


	//   ....[131]....
        /*0e88*/ 	.word	0xffffffff


	//   ....[132]....
        /*0e8c*/ 	.word	0xffffffff


	//   ....[133]....
        /*0e90*/ 	.word	0xffffffff


	//   ....[134]....
        /*0e94*/ 	.word	0xffffffff


	//   ....[135]....
        /*0e98*/ 	.word	0xffffffff


	//   ....[136]....
        /*0e9c*/ 	.word	0xffffffff


	//   ....[137]....
        /*0ea0*/ 	.word	0xffffffff


	//   ....[138]....
        /*0ea4*/ 	.word	0xffffffff


	//   ....[139]....
        /*0ea8*/ 	.word	0xffffffff


	//   ....[140]....
        /*0eac*/ 	.word	0xffffffff


	//   ....[141]....
        /*0eb0*/ 	.word	0xffffffff


	//   ....[142]....
        /*0eb4*/ 	.word	0xffffffff


	//   ....[143]....
        /*0eb8*/ 	.word	0xffffffff


	//   ....[144]....
        /*0ebc*/ 	.word	0xffffffff


	//   ....[145]....
        /*0ec0*/ 	.word	0xffffffff


	//   ....[146]....
        /*0ec4*/ 	.word	0xffffffff


	//   ....[147]....
        /*0ec8*/ 	.word	0xffffffff


	//   ....[148]....
        /*0ecc*/ 	.word	0xffffffff


	//   ....[149]....
        /*0ed0*/ 	.word	0xffffffff


	//   ....[150]....
        /*0ed4*/ 	.word	0xffffffff


	//   ....[151]....
        /*0ed8*/ 	.word	0xffffffff


	//   ....[152]....
        /*0edc*/ 	.word	0xffffffff


	//   ....[153]....
        /*0ee0*/ 	.word	0xffffffff


	//   ....[154]....
        /*0ee4*/ 	.word	0xffffffff


	//   ....[155]....
        /*0ee8*/ 	.word	0xffffffff


	//   ....[156]....
        /*0eec*/ 	.word	0xffffffff


	//   ....[157]....
        /*0ef0*/ 	.word	0xffffffff


	//   ....[158]....
        /*0ef4*/ 	.word	0xffffffff


	//   ....[159]....
        /*0ef8*/ 	.word	0xffffffff


	//   ....[160]....
        /*0efc*/ 	.word	0xffffffff


	//   ....[161]....
        /*0f00*/ 	.word	0xffffffff


	//   ....[162]....
        /*0f04*/ 	.word	0xffffffff


	//   ....[163]....
        /*0f08*/ 	.word	0xffffffff


	//   ....[164]....
        /*0f0c*/ 	.word	0xffffffff


	//   ....[165]....
        /*0f10*/ 	.word	0xffffffff


	//   ....[166]....
        /*0f14*/ 	.word	0xffffffff


	//   ....[167]....
        /*0f18*/ 	.word	0xffffffff


	//   ....[168]....
        /*0f1c*/ 	.word	0xffffffff


	//   ....[169]....
        /*0f20*/ 	.word	0xffffffff


	//   ....[170]....
        /*0f24*/ 	.word	0xffffffff


	//   ....[171]....
        /*0f28*/ 	.word	0xffffffff


	//   ....[172]....
        /*0f2c*/ 	.word	0xffffffff


	//   ....[173]....
        /*0f30*/ 	.word	0xffffffff


	//   ....[174]....
        /*0f34*/ 	.word	0xffffffff


	//   ....[175]....
        /*0f38*/ 	.word	0xffffffff


	//   ....[176]....
        /*0f3c*/ 	.word	0xffffffff


	//   ....[177]....
        /*0f40*/ 	.word	0xffffffff


	//   ....[178]....
        /*0f44*/ 	.word	0xffffffff


	//   ....[179]....
        /*0f48*/ 	.word	0xffffffff


	//   ....[180]....
        /*0f4c*/ 	.word	0xffffffff


	//   ....[181]....
        /*0f50*/ 	.word	0xffffffff


	//   ....[182]....
        /*0f54*/ 	.word	0xffffffff


	//   ....[183]....
        /*0f58*/ 	.word	0xffffffff


	//   ....[184]....
        /*0f5c*/ 	.word	0xffffffff


	//   ....[185]....
        /*0f60*/ 	.word	0xffffffff


	//   ....[186]....
        /*0f64*/ 	.word	0xffffffff


	//   ....[187]....
        /*0f68*/ 	.word	0xffffffff


	//   ....[188]....
        /*0f6c*/ 	.word	0xffffffff


	//   ....[189]....
        /*0f70*/ 	.word	0xffffffff


	//   ....[190]....
        /*0f74*/ 	.word	0xffffffff


	//   ....[191]....
        /*0f78*/ 	.word	0xffffffff


	//   ....[192]....
        /*0f7c*/ 	.word	0xffffffff


	//   ....[193]....
        /*0f80*/ 	.word	0xffffffff


	//   ....[194]....
        /*0f84*/ 	.word	0xffffffff


	//   ....[195]....
        /*0f88*/ 	.word	0xffffffff


	//   ....[196]....
        /*0f8c*/ 	.word	0xffffffff


	//   ....[197]....
        /*0f90*/ 	.word	0xffffffff


	//   ....[198]....
        /*0f94*/ 	.word	0xffffffff


	//   ....[199]....
        /*0f98*/ 	.word	0xffffffff


	//   ....[200]....
        /*0f9c*/ 	.word	0xffffffff


	//   ....[201]....
        /*0fa0*/ 	.word	0xffffffff


	//----- nvinfo : EIATTR_COOP_GROUP_INSTR_OFFSETS
	.align		4
.L_486:
        /*0fa4*/ 	.byte	0x04, 0x28
        /*0fa6*/ 	.short	(.L_488 - .L_487)


	//   ....[0]....
.L_487:
        /*0fa8*/ 	.word	0x000036c0


	//   ....[1]....
        /*0fac*/ 	.word	0x000036e0


	//   ....[2]....
        /*0fb0*/ 	.word	0x000036f0


	//   ....[3]....
        /*0fb4*/ 	.word	0x00003700


	//   ....[4]....
        /*0fb8*/ 	.word	0x00003710


	//   ....[5]....
        /*0fbc*/ 	.word	0x00003720


	//   ....[6]....
        /*0fc0*/ 	.word	0x00003730


	//   ....[7]....
        /*0fc4*/ 	.word	0x00003740


	//   ....[8]....
        /*0fc8*/ 	.word	0x00003750


	//   ....[9]....
        /*0fcc*/ 	.word	0x00003760


	//   ....[10]....
        /*0fd0*/ 	.word	0x00003780


	//   ....[11]....
        /*0fd4*/ 	.word	0x00003790


	//   ....[12]....
        /*0fd8*/ 	.word	0x000037b0


	//   ....[13]....
        /*0fdc*/ 	.word	0x000037c0


	//   ....[14]....
        /*0fe0*/ 	.word	0x000037d0


	//   ....[15]....
        /*0fe4*/ 	.word	0x000037e0


	//   ....[16]....
        /*0fe8*/ 	.word	0x000037f0


	//   ....[17]....
        /*0fec*/ 	.word	0x00003800


	//   ....[18]....
        /*0ff0*/ 	.word	0x00003820


	//   ....[19]....
        /*0ff4*/ 	.word	0x00003830


	//   ....[20]....
        /*0ff8*/ 	.word	0x00003850


	//   ....[21]....
        /*0ffc*/ 	.word	0x00003860


	//   ....[22]....
        /*1000*/ 	.word	0x00003880


	//   ....[23]....
        /*1004*/ 	.word	0x00003890


	//   ....[24]....
        /*1008*/ 	.word	0x000038a0


	//   ....[25]....
        /*100c*/ 	.word	0x000038b0


	//   ....[26]....
        /*1010*/ 	.word	0x000038e0


	//   ....[27]....
        /*1014*/ 	.word	0x000038f0


	//   ....[28]....
        /*1018*/ 	.word	0x00003910


	//   ....[29]....
        /*101c*/ 	.word	0x00003920


	//   ....[30]....
        /*1020*/ 	.word	0x00003930


	//   ....[31]....
        /*1024*/ 	.word	0x00003940


	//   ....[32]....
        /*1028*/ 	.word	0x00003950


	//   ....[33]....
        /*102c*/ 	.word	0x00003960


	//   ....[34]....
        /*1030*/ 	.word	0x00003980


	//   ....[35]....
        /*1034*/ 	.word	0x00003990


	//   ....[36]....
        /*1038*/ 	.word	0x000039b0


	//   ....[37]....
        /*103c*/ 	.word	0x000039c0


	//   ....[38]....
        /*1040*/ 	.word	0x000039d0


	//   ....[39]....
        /*1044*/ 	.word	0x000039e0


	//   ....[40]....
        /*1048*/ 	.word	0x00003a00


	//   ....[41]....
        /*104c*/ 	.word	0x00003a10


	//   ....[42]....
        /*1050*/ 	.word	0x00003a20


	//   ....[43]....
        /*1054*/ 	.word	0x00003a30


	//   ....[44]....
        /*1058*/ 	.word	0x00003a50


	//   ....[45]....
        /*105c*/ 	.word	0x00003a60


	//   ....[46]....
        /*1060*/ 	.word	0x00003a70


	//   ....[47]....
        /*1064*/ 	.word	0x00003a80


	//   ....[48]....
        /*1068*/ 	.word	0x00003aa0


	//   ....[49]....
        /*106c*/ 	.word	0x00003ab0


	//   ....[50]....
        /*1070*/ 	.word	0x00003ae0


	//   ....[51]....
        /*1074*/ 	.word	0x00003af0


	//   ....[52]....
        /*1078*/ 	.word	0x00003b10


	//   ....[53]....
        /*107c*/ 	.word	0x00003b20


	//   ....[54]....
        /*1080*/ 	.word	0x00003b30


	//   ....[55]....
        /*1084*/ 	.word	0x00003b40


	//   ....[56]....
        /*1088*/ 	.word	0x00003b50


	//   ....[57]....
        /*108c*/ 	.word	0x00003b60


	//   ....[58]....
        /*1090*/ 	.word	0x00003b80


	//   ....[59]....
        /*1094*/ 	.word	0x00003b90


	//   ....[60]....
        /*1098*/ 	.word	0x00003bb0


	//   ....[61]....
        /*109c*/ 	.word	0x00003bc0


	//   ....[62]....
        /*10a0*/ 	.word	0x00003be0


	//   ....[63]....
        /*10a4*/ 	.word	0x00003bf0


	//   ....[64]....
        /*10a8*/ 	.word	0x00003c10


	//   ....[65]....
        /*10ac*/ 	.word	0x00003c20


	//   ....[66]....
        /*10b0*/ 	.word	0x00003c40


	//   ....[67]....
        /*10b4*/ 	.word	0x00003c50


	//   ....[68]....
        /*10b8*/ 	.word	0x00003c70


	//   ....[69]....
        /*10bc*/ 	.word	0x00003c80


	//   ....[70]....
        /*10c0*/ 	.word	0x00003ca0


	//   ....[71]....
        /*10c4*/ 	.word	0x00003cb0


	//   ....[72]....
        /*10c8*/ 	.word	0x00003cd0


	//   ....[73]....
        /*10cc*/ 	.word	0x00003ce0


	//   ....[74]....
        /*10d0*/ 	.word	0x00003d00


	//   ....[75]....
        /*10d4*/ 	.word	0x00003d10


	//   ....[76]....
        /*10d8*/ 	.word	0x00003d40


	//   ....[77]....
        /*10dc*/ 	.word	0x00003d50


	//   ....[78]....
        /*10e0*/ 	.word	0x00003d90


	//   ....[79]....
        /*10e4*/ 	.word	0x00003da0


	//   ....[80]....
        /*10e8*/ 	.word	0x00003dc0


	//   ....[81]....
        /*10ec*/ 	.word	0x00003dd0


	//   ....[82]....
        /*10f0*/ 	.word	0x00003e00


	//   ....[83]....
        /*10f4*/ 	.word	0x00003e10


	//   ....[84]....
        /*10f8*/ 	.word	0x00003e50


	//   ....[85]....
        /*10fc*/ 	.word	0x00003e60


	//   ....[86]....
        /*1100*/ 	.word	0x00003e90


	//   ....[87]....
        /*1104*/ 	.word	0x00003eb0


	//   ....[88]....
        /*1108*/ 	.word	0x00003ef0


	//   ....[89]....
        /*110c*/ 	.word	0x00003f00


	//   ....[90]....
        /*1110*/ 	.word	0x00003f50


	//   ....[91]....
        /*1114*/ 	.word	0x00003f60


	//   ....[92]....
        /*1118*/ 	.word	0x00003fa0


	//   ....[93]....
        /*111c*/ 	.word	0x00003fb0


	//   ....[94]....
        /*1120*/ 	.word	0x00003fe0


	//   ....[95]....
        /*1124*/ 	.word	0x00003ff0


	//   ....[96]....
        /*1128*/ 	.word	0x00004030


	//   ....[97]....
        /*112c*/ 	.word	0x00004050


	//   ....[98]....
        /*1130*/ 	.word	0x00004060


	//   ....[99]....
        /*1134*/ 	.word	0x00004070


	//   ....[100]....
        /*1138*/ 	.word	0x00004080


	//   ....[101]....
        /*113c*/ 	.word	0x00004090


	//   ....[102]....
        /*1140*/ 	.word	0x000040b0


	//   ....[103]....
        /*1144*/ 	.word	0x000040c0


	//   ....[104]....
        /*1148*/ 	.word	0x000040d0


	//   ....[105]....
        /*114c*/ 	.word	0x000040e0


	//   ....[106]....
        /*1150*/ 	.word	0x00004100


	//   ....[107]....
        /*1154*/ 	.word	0x00004110


	//   ....[108]....
        /*1158*/ 	.word	0x00004130


	//   ....[109]....
        /*115c*/ 	.word	0x00004140


	//   ....[110]....
        /*1160*/ 	.word	0x00004160


	//   ....[111]....
        /*1164*/ 	.word	0x00004170


	//   ....[112]....
        /*1168*/ 	.word	0x00004190


	//   ....[113]....
        /*116c*/ 	.word	0x000041a0


	//   ....[114]....
        /*1170*/ 	.word	0x000041d0


	//   ....[115]....
        /*1174*/ 	.word	0x000041e0


	//   ....[116]....
        /*1178*/ 	.word	0x00004230


	//   ....[117]....
        /*117c*/ 	.word	0x00004240


	//   ....[118]....
        /*1180*/ 	.word	0x00004280


	//   ....[119]....
        /*1184*/ 	.word	0x000042a0


	//   ....[120]....
        /*1188*/ 	.word	0x000042e0


	//   ....[121]....
        /*118c*/ 	.word	0x00004300


	//   ....[122]....
        /*1190*/ 	.word	0x00004310


	//   ....[123]....
        /*1194*/ 	.word	0x00004330


	//   ....[124]....
        /*1198*/ 	.word	0x00004350


	//   ....[125]....
        /*119c*/ 	.word	0x00004370


	//   ....[126]....
        /*11a0*/ 	.word	0x00004380


	//   ....[127]....
        /*11a4*/ 	.word	0x000043a0


	//   ....[128]....
        /*11a8*/ 	.word	0x000043c0


	//   ....[129]....
        /*11ac*/ 	.word	0x000043e0


	//   ....[130]....
        /*11b0*/ 	.word	0x000043f0


	//   ....[131]....
        /*11b4*/ 	.word	0x00004420


	//   ....[132]....
        /*11b8*/ 	.word	0x00004440


	//   ....[133]....
        /*11bc*/ 	.word	0x00004450


	//   ....[134]....
        /*11c0*/ 	.word	0x00004470


	//   ....[135]....
        /*11c4*/ 	.word	0x00004490


	//   ....[136]....
        /*11c8*/ 	.word	0x000044b0


	//   ....[137]....
        /*11cc*/ 	.word	0x000044c0


	//   ....[138]....
        /*11d0*/ 	.word	0x000044f0


	//   ....[139]....
        /*11d4*/ 	.word	0x00004510


	//   ....[140]....
        /*11d8*/ 	.word	0x00004520


	//   ....[141]....
        /*11dc*/ 	.word	0x00004530


	//   ....[142]....
        /*11e0*/ 	.word	0x00004550


	//   ....[143]....
        /*11e4*/ 	.word	0x00004560


	//   ....[144]....
        /*11e8*/ 	.word	0x00004570


	//   ....[145]....
        /*11ec*/ 	.word	0x00004590


	//   ....[146]....
        /*11f0*/ 	.word	0x000045c0


	//   ....[147]....
        /*11f4*/ 	.word	0x000045e0


	//   ....[148]....
        /*11f8*/ 	.word	0x00004600


	//   ....[149]....
        /*11fc*/ 	.word	0x00004610


	//   ....[150]....
        /*1200*/ 	.word	0x00004660


	//   ....[151]....
        /*1204*/ 	.word	0x00004680


	//   ....[152]....
        /*1208*/ 	.word	0x00004690


	//   ....[153]....
        /*120c*/ 	.word	0x000046c0


	//   ....[154]....
        /*1210*/ 	.word	0x00004710


	//   ....[155]....
        /*1214*/ 	.word	0x00004730


	//   ....[156]....
        /*1218*/ 	.word	0x00004790


	//   ....[157]....
        /*121c*/ 	.word	0x000047a0


	//   ....[158]....
        /*1220*/ 	.word	0x00004810


	//   ....[159]....
        /*1224*/ 	.word	0x00004820


	//   ....[160]....
        /*1228*/ 	.word	0x00004870


	//   ....[161]....
        /*122c*/ 	.word	0x000048a0


	//   ....[162]....
        /*1230*/ 	.word	0x000048d0


	//   ....[163]....
        /*1234*/ 	.word	0x00004900


	//   ....[164]....
        /*1238*/ 	.word	0x00004990


	//   ....[165]....
        /*123c*/ 	.word	0x000049b0


	//   ....[166]....
        /*1240*/ 	.word	0x000049c0


	//   ....[167]....
        /*1244*/ 	.word	0x000049e0


	//   ....[168]....
        /*1248*/ 	.word	0x00004a00


	//   ....[169]....
        /*124c*/ 	.word	0x00004a10


	//   ....[170]....
        /*1250*/ 	.word	0x00004a30


	//   ....[171]....
        /*1254*/ 	.word	0x00004a40


	//   ....[172]....
        /*1258*/ 	.word	0x00004a50


	//   ....[173]....
        /*125c*/ 	.word	0x00004a60


	//   ....[174]....
        /*1260*/ 	.word	0x00004a70


	//   ....[175]....
        /*1264*/ 	.word	0x00004a80


	//   ....[176]....
        /*1268*/ 	.word	0x00004a90


	//   ....[177]....
        /*126c*/ 	.word	0x00004aa0


	//   ....[178]....
        /*1270*/ 	.word	0x00004ac0


	//   ....[179]....
        /*1274*/ 	.word	0x00004ad0


	//   ....[180]....
        /*1278*/ 	.word	0x00004af0


	//   ....[181]....
        /*127c*/ 	.word	0x00004b00


	//   ....[182]....
        /*1280*/ 	.word	0x00004b20


	//   ....[183]....
        /*1284*/ 	.word	0x00004b40


	//   ....[184]....
        /*1288*/ 	.word	0x00004b60


	//   ....[185]....
        /*128c*/ 	.word	0x00004b70


	//   ....[186]....
        /*1290*/ 	.word	0x00004c10


	//   ....[187]....
        /*1294*/ 	.word	0x00004c20


	//   ....[188]....
        /*1298*/ 	.word	0x00004c30


	//   ....[189]....
        /*129c*/ 	.word	0x00004c50


	//   ....[190]....
        /*12a0*/ 	.word	0x00004c60


	//   ....[191]....
        /*12a4*/ 	.word	0x00004c70


	//   ....[192]....
        /*12a8*/ 	.word	0x00004c80


	//   ....[193]....
        /*12ac*/ 	.word	0x00004c90


	//   ....[194]....
        /*12b0*/ 	.word	0x00006930


	//   ....[195]....
        /*12b4*/ 	.word	0x00006950


	//   ....[196]....
        /*12b8*/ 	.word	0x00006960


	//   ....[197]....
        /*12bc*/ 	.word	0x00006970


	//   ....[198]....
        /*12c0*/ 	.word	0x00006980


	//   ....[199]....
        /*12c4*/ 	.word	0x00006990


	//   ....[200]....
        /*12c8*/ 	.word	0x000069a0


	//   ....[201]....
        /*12cc*/ 	.word	0x000069b0


	//   ....[202]....
        /*12d0*/ 	.word	0x000069c0


	//   ....[203]....
        /*12d4*/ 	.word	0x000069d0


	//   ....[204]....
        /*12d8*/ 	.word	0x000069f0


	//   ....[205]....
        /*12dc*/ 	.word	0x00006a00


	//   ....[206]....
        /*12e0*/ 	.word	0x00006a20


	//   ....[207]....
        /*12e4*/ 	.word	0x00006a30


	//   ....[208]....
        /*12e8*/ 	.word	0x00006a40


	//   ....[209]....
        /*12ec*/ 	.word	0x00006a50


	//   ....[210]....
        /*12f0*/ 	.word	0x00006a60


	//   ....[211]....
        /*12f4*/ 	.word	0x00006a70


	//   ....[212]....
        /*12f8*/ 	.word	0x00006a90


	//   ....[213]....
        /*12fc*/ 	.word	0x00006aa0


	//   ....[214]....
        /*1300*/ 	.word	0x00006ac0


	//   ....[215]....
        /*1304*/ 	.word	0x00006ad0


	//   ....[216]....
        /*1308*/ 	.word	0x00006af0


	//   ....[217]....
        /*130c*/ 	.word	0x00006b00


	//   ....[218]....
        /*1310*/ 	.word	0x00006b10


	//   ....[219]....
        /*1314*/ 	.word	0x00006b20


	//   ....[220]....
        /*1318*/ 	.word	0x00006b50


	//   ....[221]....
        /*131c*/ 	.word	0x00006b60


	//   ....[222]....
        /*1320*/ 	.word	0x00006b80


	//   ....[223]....
        /*1324*/ 	.word	0x00006b90


	//   ....[224]....
        /*1328*/ 	.word	0x00006ba0


	//   ....[225]....
        /*132c*/ 	.word	0x00006bb0


	//   ....[226]....
        /*1330*/ 	.word	0x00006bc0


	//   ....[227]....
        /*1334*/ 	.word	0x00006bd0


	//   ....[228]....
        /*1338*/ 	.word	0x00006bf0


	//   ....[229]....
        /*133c*/ 	.word	0x00006c00


	//   ....[230]....
        /*1340*/ 	.word	0x00006c20


	//   ....[231]....
        /*1344*/ 	.word	0x00006c30


	//   ....[232]....
        /*1348*/ 	.word	0x00006c40


	//   ....[233]....
        /*134c*/ 	.word	0x00006c50


	//   ....[234]....
        /*1350*/ 	.word	0x00006c70


	//   ....[235]....
        /*1354*/ 	.word	0x00006c80


	//   ....[236]....
        /*1358*/ 	.word	0x00006c90


	//   ....[237]....
        /*135c*/ 	.word	0x00006ca0


	//   ....[238]....
        /*1360*/ 	.word	0x00006cc0


	//   ....[239]....
        /*1364*/ 	.word	0x00006cd0


	//   ....[240]....
        /*1368*/ 	.word	0x00006ce0


	//   ....[241]....
        /*136c*/ 	.word	0x00006cf0


	//   ....[242]....
        /*1370*/ 	.word	0x00006d10


	//   ....[243]....
        /*1374*/ 	.word	0x00006d20


	//   ....[244]....
        /*1378*/ 	.word	0x00006d50


	//   ....[245]....
        /*137c*/ 	.word	0x00006d60


	//   ....[246]....
        /*1380*/ 	.word	0x00006d80


	//   ....[247]....
        /*1384*/ 	.word	0x00006d90


	//   ....[248]....
        /*1388*/ 	.word	0x00006da0


	//   ....[249]....
        /*138c*/ 	.word	0x00006db0


	//   ....[250]....
        /*1390*/ 	.word	0x00006dc0


	//   ....[251]....
        /*1394*/ 	.word	0x00006dd0


	//   ....[252]....
        /*1398*/ 	.word	0x00006df0


	//   ....[253]....
        /*139c*/ 	.word	0x00006e00


	//   ....[254]....
        /*13a0*/ 	.word	0x00006e20


	//   ....[255]....
        /*13a4*/ 	.word	0x00006e30


	//   ....[0]....
        /*13a8*/ 	.word	0x00006e50


	//   ....[1]....
        /*13ac*/ 	.word	0x00006e60


	//   ....[2]....
        /*13b0*/ 	.word	0x00006e80


	//   ....[3]....
        /*13b4*/ 	.word	0x00006e90


	//   ....[4]....
        /*13b8*/ 	.word	0x00006eb0


	//   ....[5]....
        /*13bc*/ 	.word	0x00006ec0


	//   ....[6]....
        /*13c0*/ 	.word	0x00006ee0


	//   ....[7]....
        /*13c4*/ 	.word	0x00006ef0


	//   ....[8]....
        /*13c8*/ 	.word	0x00006f10


	//   ....[9]....
        /*13cc*/ 	.word	0x00006f20


	//   ....[10]....
        /*13d0*/ 	.word	0x00006f40


	//   ....[11]....
        /*13d4*/ 	.word	0x00006f50


	//   ....[12]....
        /*13d8*/ 	.word	0x00006f70


	//   ....[13]....
        /*13dc*/ 	.word	0x00006f80


	//   ....[14]....
        /*13e0*/ 	.word	0x00006fb0


	//   ....[15]....
        /*13e4*/ 	.word	0x00006fc0


	//   ....[16]....
        /*13e8*/ 	.word	0x00007000


	//   ....[17]....
        /*13ec*/ 	.word	0x00007010


	//   ....[18]....
        /*13f0*/ 	.word	0x00007030


	//   ....[19]....
        /*13f4*/ 	.word	0x00007040


	//   ....[20]....
        /*13f8*/ 	.word	0x00007070


	//   ....[21]....
        /*13fc*/ 	.word	0x00007080


	//   ....[22]....
        /*1400*/ 	.word	0x000070c0


	//   ....[23]....
        /*1404*/ 	.word	0x000070d0


	//   ....[24]....
        /*1408*/ 	.word	0x00007100


	//   ....[25]....
        /*140c*/ 	.word	0x00007120


	//   ....[26]....
        /*1410*/ 	.word	0x00007160


	//   ....[27]....
        /*1414*/ 	.word	0x00007170


	//   ....[28]....
        /*1418*/ 	.word	0x000071c0


	//   ....[29]....
        /*141c*/ 	.word	0x000071d0


	//   ....[30]....
        /*1420*/ 	.word	0x00007210


	//   ....[31]....
        /*1424*/ 	.word	0x00007220


	//   ....[32]....
        /*1428*/ 	.word	0x00007250


	//   ....[33]....
        /*142c*/ 	.word	0x00007260


	//   ....[34]....
        /*1430*/ 	.word	0x000072a0


	//   ....[35]....
        /*1434*/ 	.word	0x000072c0


	//   ....[36]....
        /*1438*/ 	.word	0x000072d0


	//   ....[37]....
        /*143c*/ 	.word	0x000072e0


	//   ....[38]....
        /*1440*/ 	.word	0x000072f0


	//   ....[39]....
        /*1444*/ 	.word	0x00007300


	//   ....[40]....
        /*1448*/ 	.word	0x00007320


	//   ....[41]....
        /*144c*/ 	.word	0x00007330


	//   ....[42]....
        /*1450*/ 	.word	0x00007340


	//   ....[43]....
        /*1454*/ 	.word	0x00007350


	//   ....[44]....
        /*1458*/ 	.word	0x00007370


	//   ....[45]....
        /*145c*/ 	.word	0x00007380


	//   ....[46]....
        /*1460*/ 	.word	0x000073a0


	//   ....[47]....
        /*1464*/ 	.word	0x000073b0


	//   ....[48]....
        /*1468*/ 	.word	0x000073d0


	//   ....[49]....
        /*146c*/ 	.word	0x000073e0


	//   ....[50]....
        /*1470*/ 	.word	0x00007400


	//   ....[51]....
        /*1474*/ 	.word	0x00007410


	//   ....[52]....
        /*1478*/ 	.word	0x00007440


	//   ....[53]....
        /*147c*/ 	.word	0x00007450


	//   ....[54]....
        /*1480*/ 	.word	0x000074a0


	//   ....[55]....
        /*1484*/ 	.word	0x000074b0


	//   ....[56]....
        /*1488*/ 	.word	0x000074f0


	//   ....[57]....
        /*148c*/ 	.word	0x00007510


	//   ....[58]....
        /*1490*/ 	.word	0x00007550


	//   ....[59]....
        /*1494*/ 	.word	0x00007570


	//   ....[60]....
        /*1498*/ 	.word	0x00007580


	//   ....[61]....
        /*149c*/ 	.word	0x000075a0


	//   ....[62]....
        /*14a0*/ 	.word	0x000075c0


	//   ....[63]....
        /*14a4*/ 	.word	0x000075e0


	//   ....[64]....
        /*14a8*/ 	.word	0x000075f0


	//   ....[65]....
        /*14ac*/ 	.word	0x00007610


	//   ....[66]....
        /*14b0*/ 	.word	0x00007630


	//   ....[67]....
        /*14b4*/ 	.word	0x00007650


	//   ....[68]....
        /*14b8*/ 	.word	0x00007660


	//   ....[69]....
        /*14bc*/ 	.word	0x00007690


	//   ....[70]....
        /*14c0*/ 	.word	0x000076b0


	//   ....[71]....
        /*14c4*/ 	.word	0x000076c0


	//   ....[72]....
        /*14c8*/ 	.word	0x000076e0


	//   ....[73]....
        /*14cc*/ 	.word	0x00007700


	//   ....[74]....
        /*14d0*/ 	.word	0x00007720


	//   ....[75]....
        /*14d4*/ 	.word	0x00007730


	//   ....[76]....
        /*14d8*/ 	.word	0x00007760


	//   ....[77]....
        /*14dc*/ 	.word	0x00007780


	//   ....[78]....
        /*14e0*/ 	.word	0x00007790


	//   ....[79]....
        /*14e4*/ 	.word	0x000077a0


	//   ....[80]....
        /*14e8*/ 	.word	0x000077c0


	//   ....[81]....
        /*14ec*/ 	.word	0x000077d0


	//   ....[82]....
        /*14f0*/ 	.word	0x000077e0


	//   ....[83]....
        /*14f4*/ 	.word	0x00007800


	//   ....[84]....
        /*14f8*/ 	.word	0x00007830


	//   ....[85]....
        /*14fc*/ 	.word	0x00007850


	//   ....[86]....
        /*1500*/ 	.word	0x00007870


	//   ....[87]....
        /*1504*/ 	.word	0x00007880


	//   ....[88]....
        /*1508*/ 	.word	0x000078d0


	//   ....[89]....
        /*150c*/ 	.word	0x000078f0


	//   ....[90]....
        /*1510*/ 	.word	0x00007900


	//   ....[91]....
        /*1514*/ 	.word	0x00007930


	//   ....[92]....
        /*1518*/ 	.word	0x00007980


	//   ....[93]....
        /*151c*/ 	.word	0x000079a0


	//   ....[94]....
        /*1520*/ 	.word	0x00007a00


	//   ....[95]....
        /*1524*/ 	.word	0x00007a10


	//   ....[96]....
        /*1528*/ 	.word	0x00007a80


	//   ....[97]....
        /*152c*/ 	.word	0x00007a90


	//   ....[98]....
        /*1530*/ 	.word	0x00007ae0


	//   ....[99]....
        /*1534*/ 	.word	0x00007b10


	//   ....[100]....
        /*1538*/ 	.word	0x00007b40


	//   ....[101]....
        /*153c*/ 	.word	0x00007b70


	//   ....[102]....
        /*1540*/ 	.word	0x00007c00


	//   ....[103]....
        /*1544*/ 	.word	0x00007c20


	//   ....[104]....
        /*1548*/ 	.word	0x00007c30


	//   ....[105]....
        /*154c*/ 	.word	0x00007c50


	//   ....[106]....
        /*1550*/ 	.word	0x00007c70


	//   ....[107]....
        /*1554*/ 	.word	0x00007c80


	//   ....[108]....
        /*1558*/ 	.word	0x00007ca0


	//   ....[109]....
        /*155c*/ 	.word	0x00007cb0


	//   ....[110]....
        /*1560*/ 	.word	0x00007cc0


	//   ....[111]....
        /*1564*/ 	.word	0x00007cd0


	//   ....[112]....
        /*1568*/ 	.word	0x00007ce0


	//   ....[113]....
        /*156c*/ 	.word	0x00007cf0


	//   ....[114]....
        /*1570*/ 	.word	0x00007d00


	//   ....[115]....
        /*1574*/ 	.word	0x00007d10


	//   ....[116]....
        /*1578*/ 	.word	0x00007d30


	//   ....[117]....
        /*157c*/ 	.word	0x00007d40


	//   ....[118]....
        /*1580*/ 	.word	0x00007d60


	//   ....[119]....
        /*1584*/ 	.word	0x00007d70


	//   ....[120]....
        /*1588*/ 	.word	0x00007d90


	//   ....[121]....
        /*158c*/ 	.word	0x00007db0


	//   ....[122]....
        /*1590*/ 	.word	0x00007dd0


	//   ....[123]....
        /*1594*/ 	.word	0x00007de0


	//   ....[124]....
        /*1598*/ 	.word	0x00007e80


	//   ....[125]....
        /*159c*/ 	.word	0x00007e90


	//   ....[126]....
        /*15a0*/ 	.word	0x00007ea0


	//   ....[127]....
        /*15a4*/ 	.word	0x00007ec0


	//   ....[128]....
        /*15a8*/ 	.word	0x00007ed0


	//   ....[129]....
        /*15ac*/ 	.word	0x00007ee0


	//   ....[130]....
        /*15b0*/ 	.word	0x00007ef0


	//   ....[131]....
        /*15b4*/ 	.word	0x00007f00


	//   ....[132]....
        /*15b8*/ 	.word	0x00009b90


	//   ....[133]....
        /*15bc*/ 	.word	0x00009bb0


	//   ....[134]....
        /*15c0*/ 	.word	0x00009bc0


	//   ....[135]....
        /*15c4*/ 	.word	0x00009bd0


	//   ....[136]....
        /*15c8*/ 	.word	0x00009be0


	//   ....[137]....
        /*15cc*/ 	.word	0x00009bf0


	//   ....[138]....
        /*15d0*/ 	.word	0x00009c00


	//   ....[139]....
        /*15d4*/ 	.word	0x00009c10


	//   ....[140]....
        /*15d8*/ 	.word	0x00009c20


	//   ....[141]....
        /*15dc*/ 	.word	0x00009c30


	//   ....[142]....
        /*15e0*/ 	.word	0x00009c50


	//   ....[143]....
        /*15e4*/ 	.word	0x00009c60


	//   ....[144]....
        /*15e8*/ 	.word	0x00009c80


	//   ....[145]....
        /*15ec*/ 	.word	0x00009c90


	//   ....[146]....
        /*15f0*/ 	.word	0x00009ca0


	//   ....[147]....
        /*15f4*/ 	.word	0x00009cb0


	//   ....[148]....
        /*15f8*/ 	.word	0x00009cc0


	//   ....[149]....
        /*15fc*/ 	.word	0x00009cd0


	//   ....[150]....
        /*1600*/ 	.word	0x00009cf0


	//   ....[151]....
        /*1604*/ 	.word	0x00009d00


	//   ....[152]....
        /*1608*/ 	.word	0x00009d20


	//   ....[153]....
        /*160c*/ 	.word	0x00009d30


	//   ....[154]....
        /*1610*/ 	.word	0x00009d50


	//   ....[155]....
        /*1614*/ 	.word	0x00009d60


	//   ....[156]....
        /*1618*/ 	.word	0x00009d70


	//   ....[157]....
        /*161c*/ 	.word	0x00009d80


	//   ....[158]....
        /*1620*/ 	.word	0x00009db0


	//   ....[159]....
        /*1624*/ 	.word	0x00009dc0


	//   ....[160]....
        /*1628*/ 	.word	0x00009de0


	//   ....[161]....
        /*162c*/ 	.word	0x00009df0


	//   ....[162]....
        /*1630*/ 	.word	0x00009e00


	//   ....[163]....
        /*1634*/ 	.word	0x00009e10


	//   ....[164]....
        /*1638*/ 	.word	0x00009e20


	//   ....[165]....
        /*163c*/ 	.word	0x00009e30


	//   ....[166]....
        /*1640*/ 	.word	0x00009e50


	//   ....[167]....
        /*1644*/ 	.word	0x00009e60


	//   ....[168]....
        /*1648*/ 	.word	0x00009e80


	//   ....[169]....
        /*164c*/ 	.word	0x00009e90


	//   ....[170]....
        /*1650*/ 	.word	0x00009ea0


	//   ....[171]....
        /*1654*/ 	.word	0x00009eb0


	//   ....[172]....
        /*1658*/ 	.word	0x00009ed0


	//   ....[173]....
        /*165c*/ 	.word	0x00009ee0


	//   ....[174]....
        /*1660*/ 	.word	0x00009ef0


	//   ....[175]....
        /*1664*/ 	.word	0x00009f00


	//   ....[176]....
        /*1668*/ 	.word	0x00009f20


	//   ....[177]....
        /*166c*/ 	.word	0x00009f30


	//   ....[178]....
        /*1670*/ 	.word	0x00009f40


	//   ....[179]....
        /*1674*/ 	.word	0x00009f50


	//   ....[180]....
        /*1678*/ 	.word	0x00009f70


	//   ....[181]....
        /*167c*/ 	.word	0x00009f80


	//   ....[182]....
        /*1680*/ 	.word	0x00009fb0


	//   ....[183]....
        /*1684*/ 	.word	0x00009fc0


	//   ....[184]....
        /*1688*/ 	.word	0x00009fe0


	//   ....[185]....
        /*168c*/ 	.word	0x00009ff0


	//   ....[186]....
        /*1690*/ 	.word	0x0000a000


	//   ....[187]....
        /*1694*/ 	.word	0x0000a010


	//   ....[188]....
        /*1698*/ 	.word	0x0000a020


	//   ....[189]....
        /*169c*/ 	.word	0x0000a030


	//   ....[190]....
        /*16a0*/ 	.word	0x0000a050


	//   ....[191]....
        /*16a4*/ 	.word	0x0000a060


	//   ....[192]....
        /*16a8*/ 	.word	0x0000a080


	//   ....[193]....
        /*16ac*/ 	.word	0x0000a090


	//   ....[194]....
        /*16b0*/ 	.word	0x0000a0b0


	//   ....[195]....
        /*16b4*/ 	.word	0x0000a0c0


	//   ....[196]....
        /*16b8*/ 	.word	0x0000a0e0


	//   ....[197]....
        /*16bc*/ 	.word	0x0000a0f0


	//   ....[198]....
        /*16c0*/ 	.word	0x0000a110


	//   ....[199]....
        /*16c4*/ 	.word	0x0000a120


	//   ....[200]....
        /*16c8*/ 	.word	0x0000a140


	//   ....[201]....
        /*16cc*/ 	.word	0x0000a150


	//   ....[202]....
        /*16d0*/ 	.word	0x0000a170


	//   ....[203]....
        /*16d4*/ 	.word	0x0000a180


	//   ....[204]....
        /*16d8*/ 	.word	0x0000a1a0


	//   ....[205]....
        /*16dc*/ 	.word	0x0000a1b0


	//   ....[206]....
        /*16e0*/ 	.word	0x0000a1d0


	//   ....[207]....
        /*16e4*/ 	.word	0x0000a1e0


	//   ....[208]....
        /*16e8*/ 	.word	0x0000a210


	//   ....[209]....
        /*16ec*/ 	.word	0x0000a220


	//   ....[210]....
        /*16f0*/ 	.word	0x0000a260


	//   ....[211]....
        /*16f4*/ 	.word	0x0000a270


	//   ....[212]....
        /*16f8*/ 	.word	0x0000a290


	//   ....[213]....
        /*16fc*/ 	.word	0x0000a2a0


	//   ....[214]....
        /*1700*/ 	.word	0x0000a2d0


	//   ....[215]....
        /*1704*/ 	.word	0x0000a2e0


	//   ....[216]....
        /*1708*/ 	.word	0x0000a320


	//   ....[217]....
        /*170c*/ 	.word	0x0000a330


	//   ....[218]....
        /*1710*/ 	.word	0x0000a360


	//   ....[219]....
        /*1714*/ 	.word	0x0000a380


	//   ....[220]....
        /*1718*/ 	.word	0x0000a3c0


	//   ....[221]....
        /*171c*/ 	.word	0x0000a3d0


	//   ....[222]....
        /*1720*/ 	.word	0x0000a420


	//   ....[223]....
        /*1724*/ 	.word	0x0000a430


	//   ....[224]....
        /*1728*/ 	.word	0x0000a470


	//   ....[225]....
        /*172c*/ 	.word	0x0000a480


	//   ....[226]....
        /*1730*/ 	.word	0x0000a4b0


	//   ....[227]....
        /*1734*/ 	.word	0x0000a4c0


	//   ....[228]....
        /*1738*/ 	.word	0x0000a500


	//   ....[229]....
        /*173c*/ 	.word	0x0000a520


	//   ....[230]....
        /*1740*/ 	.word	0x0000a530


	//   ....[231]....
        /*1744*/ 	.word	0x0000a540


	//   ....[232]....
        /*1748*/ 	.word	0x0000a550


	//   ....[233]....
        /*174c*/ 	.word	0x0000a560


	//   ....[234]....
        /*1750*/ 	.word	0x0000a580


	//   ....[235]....
        /*1754*/ 	.word	0x0000a590


	//   ....[236]....
        /*1758*/ 	.word	0x0000a5a0


	//   ....[237]....
        /*175c*/ 	.word	0x0000a5b0


	//   ....[238]....
        /*1760*/ 	.word	0x0000a5d0


	//   ....[239]....
        /*1764*/ 	.word	0x0000a5e0


	//   ....[240]....
        /*1768*/ 	.word	0x0000a600


	//   ....[241]....
        /*176c*/ 	.word	0x0000a610


	//   ....[242]....
        /*1770*/ 	.word	0x0000a630


	//   ....[243]....
        /*1774*/ 	.word	0x0000a640


	//   ....[244]....
        /*1778*/ 	.word	0x0000a660


	//   ....[245]....
        /*177c*/ 	.word	0x0000a670


	//   ....[246]....
        /*1780*/ 	.word	0x0000a6a0


	//   ....[247]....
        /*1784*/ 	.word	0x0000a6b0


	//   ....[248]....
        /*1788*/ 	.word	0x0000a700


	//   ....[249]....
        /*178c*/ 	.word	0x0000a710


	//   ....[250]....
        /*1790*/ 	.word	0x0000a750


	//   ....[251]....
        /*1794*/ 	.word	0x0000a770


	//   ....[252]....
        /*1798*/ 	.word	0x0000a7b0


	//   ....[253]....
        /*179c*/ 	.word	0x0000a7d0


	//   ....[254]....
        /*17a0*/ 	.word	0x0000a7e0


	//   ....[255]....
        /*17a4*/ 	.word	0x0000a800


	//   ....[0]....
        /*17a8*/ 	.word	0x0000a820


	//   ....[1]....
        /*17ac*/ 	.word	0x0000a840


	//   ....[2]....
        /*17b0*/ 	.word	0x0000a850


	//   ....[3]....
        /*17b4*/ 	.word	0x0000a870


	//   ....[4]....
        /*17b8*/ 	.word	0x0000a890


	//   ....[5]....
        /*17bc*/ 	.word	0x0000a8b0


	//   ....[6]....
        /*17c0*/ 	.word	0x0000a8c0


	//   ....[7]....
        /*17c4*/ 	.word	0x0000a8f0


	//   ....[8]....
        /*17c8*/ 	.word	0x0000a910


	//   ....[9]....
        /*17cc*/ 	.word	0x0000a920


	//   ....[10]....
        /*17d0*/ 	.word	0x0000a940


	//   ....[11]....
        /*17d4*/ 	.word	0x0000a960


	//   ....[12]....
        /*17d8*/ 	.word	0x0000a980


	//   ....[13]....
        /*17dc*/ 	.word	0x0000a990


	//   ....[14]....
        /*17e0*/ 	.word	0x0000a9c0


	//   ....[15]....
        /*17e4*/ 	.word	0x0000a9e0


	//   ....[16]....
        /*17e8*/ 	.word	0x0000a9f0


	//   ....[17]....
        /*17ec*/ 	.word	0x0000aa00


	//   ....[18]....
        /*17f0*/ 	.word	0x0000aa20


	//   ....[19]....
        /*17f4*/ 	.word	0x0000aa30


	//   ....[20]....
        /*17f8*/ 	.word	0x0000aa40


	//   ....[21]....
        /*17fc*/ 	.word	0x0000aa60


	//   ....[22]....
        /*1800*/ 	.word	0x0000aa90


	//   ....[23]....
        /*1804*/ 	.word	0x0000aab0


	//   ....[24]....
        /*1808*/ 	.word	0x0000aad0


	//   ....[25]....
        /*180c*/ 	.word	0x0000aae0


	//   ....[26]....
        /*1810*/ 	.word	0x0000ab30


	//   ....[27]....
        /*1814*/ 	.word	0x0000ab50


	//   ....[28]....
        /*1818*/ 	.word	0x0000ab60


	//   ....[29]....
        /*181c*/ 	.word	0x0000ab90


	//   ....[30]....
        /*1820*/ 	.word	0x0000abe0


	//   ....[31]....
        /*1824*/ 	.word	0x0000ac00


	//   ....[32]....
        /*1828*/ 	.word	0x0000ac60


	//   ....[33]....
        /*182c*/ 	.word	0x0000ac70


	//   ....[34]....
        /*1830*/ 	.word	0x0000ace0


	//   ....[35]....
        /*1834*/ 	.word	0x0000acf0


	//   ....[36]....
        /*1838*/ 	.word	0x0000ad40


	//   ....[37]....
        /*183c*/ 	.word	0x0000ad70


	//   ....[38]....
        /*1840*/ 	.word	0x0000ada0


	//   ....[39]....
        /*1844*/ 	.word	0x0000add0


	//   ....[40]....
        /*1848*/ 	.word	0x0000ae60


	//   ....[41]....
        /*184c*/ 	.word	0x0000ae80


	//   ....[42]....
        /*1850*/ 	.word	0x0000ae90


	//   ....[43]....
        /*1854*/ 	.word	0x0000aeb0


	//   ....[44]....
        /*1858*/ 	.word	0x0000aed0


	//   ....[45]....
        /*185c*/ 	.word	0x0000aee0


	//   ....[46]....
        /*1860*/ 	.word	0x0000af00


	//   ....[47]....
        /*1864*/ 	.word	0x0000af10


	//   ....[48]....
        /*1868*/ 	.word	0x0000af20


	//   ....[49]....
        /*186c*/ 	.word	0x0000af30


	//   ....[50]....
        /*1870*/ 	.word	0x0000af40


	//   ....[51]....
        /*1874*/ 	.word	0x0000af50


	//   ....[52]....
        /*1878*/ 	.word	0x0000af60


	//   ....[53]....
        /*187c*/ 	.word	0x0000af70


	//   ....[54]....
        /*1880*/ 	.word	0x0000af90


	//   ....[55]....
        /*1884*/ 	.word	0x0000afa0


	//   ....[56]....
        /*1888*/ 	.word	0x0000afc0


	//   ....[57]....
        /*188c*/ 	.word	0x0000afd0


	//   ....[58]....
        /*1890*/ 	.word	0x0000aff0


	//   ....[59]....
        /*1894*/ 	.word	0x0000b010


	//   ....[60]....
        /*1898*/ 	.word	0x0000b030


	//   ....[61]....
        /*189c*/ 	.word	0x0000b040


	//   ....[62]....
        /*18a0*/ 	.word	0x0000b0e0


	//   ....[63]....
        /*18a4*/ 	.word	0x0000b0f0


	//   ....[64]....
        /*18a8*/ 	.word	0x0000b100


	//   ....[65]....
        /*18ac*/ 	.word	0x0000b120


	//   ....[66]....
        /*18b0*/ 	.word	0x0000b130


	//   ....[67]....
        /*18b4*/ 	.word	0x0000b140


	//   ....[68]....
        /*18b8*/ 	.word	0x0000b150


	//   ....[69]....
        /*18bc*/ 	.word	0x0000b160


	//   ....[70]....
        /*18c0*/ 	.word	0x0000cdf0


	//   ....[71]....
        /*18c4*/ 	.word	0x0000ce10


	//   ....[72]....
        /*18c8*/ 	.word	0x0000ce20


	//   ....[73]....
        /*18cc*/ 	.word	0x0000ce30


	//   ....[74]....
        /*18d0*/ 	.word	0x0000ce40


	//   ....[75]....
        /*18d4*/ 	.word	0x0000ce50


	//   ....[76]....
        /*18d8*/ 	.word	0x0000ce60


	//   ....[77]....
        /*18dc*/ 	.word	0x0000ce70


	//   ....[78]....
        /*18e0*/ 	.word	0x0000ce80


	//   ....[79]....
        /*18e4*/ 	.word	0x0000ce90


	//   ....[80]....
        /*18e8*/ 	.word	0x0000ceb0


	//   ....[81]....
        /*18ec*/ 	.word	0x0000cec0


	//   ....[82]....
        /*18f0*/ 	.word	0x0000cee0


	//   ....[83]....
        /*18f4*/ 	.word	0x0000cef0


	//   ....[84]....
        /*18f8*/ 	.word	0x0000cf00


	//   ....[85]....
        /*18fc*/ 	.word	0x0000cf10


	//   ....[86]....
        /*1900*/ 	.word	0x0000cf20


	//   ....[87]....
        /*1904*/ 	.word	0x0000cf30


	//   ....[88]....
        /*1908*/ 	.word	0x0000cf50


	//   ....[89]....
        /*190c*/ 	.word	0x0000cf60


	//   ....[90]....
        /*1910*/ 	.word	0x0000cf80


	//   ....[91]....
        /*1914*/ 	.word	0x0000cf90


	//   ....[92]....
        /*1918*/ 	.word	0x0000cfb0


	//   ....[93]....
        /*191c*/ 	.word	0x0000cfc0


	//   ....[94]....
        /*1920*/ 	.word	0x0000cfd0


	//   ....[95]....
        /*1924*/ 	.word	0x0000cfe0


	//   ....[96]....
        /*1928*/ 	.word	0x0000d010


	//   ....[97]....
        /*192c*/ 	.word	0x0000d020


	//   ....[98]....
        /*1930*/ 	.word	0x0000d040


	//   ....[99]....
        /*1934*/ 	.word	0x0000d050


	//   ....[100]....
        /*1938*/ 	.word	0x0000d060


	//   ....[101]....
        /*193c*/ 	.word	0x0000d070


	//   ....[102]....
        /*1940*/ 	.word	0x0000d080


	//   ....[103]....
        /*1944*/ 	.word	0x0000d090


	//   ....[104]....
        /*1948*/ 	.word	0x0000d0b0


	//   ....[105]....
        /*194c*/ 	.word	0x0000d0c0


	//   ....[106]....
        /*1950*/ 	.word	0x0000d0e0


	//   ....[107]....
        /*1954*/ 	.word	0x0000d0f0


	//   ....[108]....
        /*1958*/ 	.word	0x0000d100


	//   ....[109]....
        /*195c*/ 	.word	0x0000d110


	//   ....[110]....
        /*1960*/ 	.word	0x0000d130


	//   ....[111]....
        /*1964*/ 	.word	0x0000d140


	//   ....[112]....
        /*1968*/ 	.word	0x0000d150


	//   ....[113]....
        /*196c*/ 	.word	0x0000d160


	//   ....[114]....
        /*1970*/ 	.word	0x0000d180


	//   ....[115]....
        /*1974*/ 	.word	0x0000d190


	//   ....[116]....
        /*1978*/ 	.word	0x0000d1a0


	//   ....[117]....
        /*197c*/ 	.word	0x0000d1b0


	//   ....[118]....
        /*1980*/ 	.word	0x0000d1d0


	//   ....[119]....
        /*1984*/ 	.word	0x0000d1e0


	//   ....[120]....
        /*1988*/ 	.word	0x0000d210


	//   ....[121]....
        /*198c*/ 	.word	0x0000d220


	//   ....[122]....
        /*1990*/ 	.word	0x0000d240


	//   ....[123]....
        /*1994*/ 	.word	0x0000d250


	//   ....[124]....
        /*1998*/ 	.word	0x0000d260


	//   ....[125]....
        /*199c*/ 	.word	0x0000d270


	//   ....[126]....
        /*19a0*/ 	.word	0x0000d280


	//   ....[127]....
        /*19a4*/ 	.word	0x0000d290


	//   ....[128]....
        /*19a8*/ 	.word	0x0000d2b0


	//   ....[129]....
        /*19ac*/ 	.word	0x0000d2c0


	//   ....[130]....
        /*19b0*/ 	.word	0x0000d2e0


	//   ....[131]....
        /*19b4*/ 	.word	0x0000d2f0


	//   ....[132]....
        /*19b8*/ 	.word	0x0000d310


	//   ....[133]....
        /*19bc*/ 	.word	0x0000d320


	//   ....[134]....
        /*19c0*/ 	.word	0x0000d340


	//   ....[135]....
        /*19c4*/ 	.word	0x0000d350


	//   ....[136]....
        /*19c8*/ 	.word	0x0000d370


	//   ....[137]....
        /*19cc*/ 	.word	0x0000d380


	//   ....[138]....
        /*19d0*/ 	.word	0x0000d3a0


	//   ....[139]....
        /*19d4*/ 	.word	0x0000d3b0


	//   ....[140]....
        /*19d8*/ 	.word	0x0000d3d0


	//   ....[141]....
        /*19dc*/ 	.word	0x0000d3e0


	//   ....[142]....
        /*19e0*/ 	.word	0x0000d400


	//   ....[143]....
        /*19e4*/ 	.word	0x0000d410


	//   ....[144]....
        /*19e8*/ 	.word	0x0000d430


	//   ....[145]....
        /*19ec*/ 	.word	0x0000d440


	//   ....[146]....
        /*19f0*/ 	.word	0x0000d470


	//   ....[147]....
        /*19f4*/ 	.word	0x0000d480


	//   ....[148]....
        /*19f8*/ 	.word	0x0000d4c0


	//   ....[149]....
        /*19fc*/ 	.word	0x0000d4d0


	//   ....[150]....
        /*1a00*/ 	.word	0x0000d4f0


	//   ....[151]....
        /*1a04*/ 	.word	0x0000d500


	//   ....[152]....
        /*1a08*/ 	.word	0x0000d530


	//   ....[153]....
        /*1a0c*/ 	.word	0x0000d540


	//   ....[154]....
        /*1a10*/ 	.word	0x0000d580


	//   ....[155]....
        /*1a14*/ 	.word	0x0000d590


	//   ....[156]....
        /*1a18*/ 	.word	0x0000d5c0


	//   ....[157]....
        /*1a1c*/ 	.word	0x0000d5e0


	//   ....[158]....
        /*1a20*/ 	.word	0x0000d620


	//   ....[159]....
        /*1a24*/ 	.word	0x0000d630


	//   ....[160]....
        /*1a28*/ 	.word	0x0000d680


	//   ....[161]....
        /*1a2c*/ 	.word	0x0000d690


	//   ....[162]....
        /*1a30*/ 	.word	0x0000d6d0


	//   ....[163]....
        /*1a34*/ 	.word	0x0000d6e0


	//   ....[164]....
        /*1a38*/ 	.word	0x0000d710


	//   ....[165]....
        /*1a3c*/ 	.word	0x0000d720


	//   ....[166]....
        /*1a40*/ 	.word	0x0000d760


	//   ....[167]....
        /*1a44*/ 	.word	0x0000d780


	//   ....[168]....
        /*1a48*/ 	.word	0x0000d790


	//   ....[169]....
        /*1a4c*/ 	.word	0x0000d7a0


	//   ....[170]....
        /*1a50*/ 	.word	0x0000d7b0


	//   ....[171]....
        /*1a54*/ 	.word	0x0000d7c0


	//   ....[172]....
        /*1a58*/ 	.word	0x0000d7e0


	//   ....[173]....
        /*1a5c*/ 	.word	0x0000d7f0


	//   ....[174]....
        /*1a60*/ 	.word	0x0000d800


	//   ....[175]....
        /*1a64*/ 	.word	0x0000d810


	//   ....[176]....
        /*1a68*/ 	.word	0x0000d830


	//   ....[177]....
        /*1a6c*/ 	.word	0x0000d840


	//   ....[178]....
        /*1a70*/ 	.word	0x0000d860


	//   ....[179]....
        /*1a74*/ 	.word	0x0000d870


	//   ....[180]....
        /*1a78*/ 	.word	0x0000d890


	//   ....[181]....
        /*1a7c*/ 	.word	0x0000d8a0


	//   ....[182]....
        /*1a80*/ 	.word	0x0000d8c0


	//   ....[183]....
        /*1a84*/ 	.word	0x0000d8d0


	//   ....[184]....
        /*1a88*/ 	.word	0x0000d900


	//   ....[185]....
        /*1a8c*/ 	.word	0x0000d910


	//   ....[186]....
        /*1a90*/ 	.word	0x0000d960


	//   ....[187]....
        /*1a94*/ 	.word	0x0000d970


	//   ....[188]....
        /*1a98*/ 	.word	0x0000d9b0


	//   ....[189]....
        /*1a9c*/ 	.word	0x0000d9d0


	//   ....[190]....
        /*1aa0*/ 	.word	0x0000da10


	//   ....[191]....
        /*1aa4*/ 	.word	0x0000da30


	//   ....[192]....
        /*1aa8*/ 	.word	0x0000da40


	//   ....[193]....
        /*1aac*/ 	.word	0x0000da60


	//   ....[194]....
        /*1ab0*/ 	.word	0x0000da80


	//   ....[195]....
        /*1ab4*/ 	.word	0x0000daa0


	//   ....[196]....
        /*1ab8*/ 	.word	0x0000dab0


	//   ....[197]....
        /*1abc*/ 	.word	0x0000dad0


	//   ....[198]....
        /*1ac0*/ 	.word	0x0000daf0


	//   ....[199]....
        /*1ac4*/ 	.word	0x0000db10


	//   ....[200]....
        /*1ac8*/ 	.word	0x0000db20


	//   ....[201]....
        /*1acc*/ 	.word	0x0000db50


	//   ....[202]....
        /*1ad0*/ 	.word	0x0000db70


	//   ....[203]....
        /*1ad4*/ 	.word	0x0000db80


	//   ....[204]....
        /*1ad8*/ 	.word	0x0000dba0


	//   ....[205]....
        /*1adc*/ 	.word	0x0000dbc0


	//   ....[206]....
        /*1ae0*/ 	.word	0x0000dbe0


	//   ....[207]....
        /*1ae4*/ 	.word	0x0000dbf0


	//   ....[208]....
        /*1ae8*/ 	.word	0x0000dc20


	//   ....[209]....
        /*1aec*/ 	.word	0x0000dc40


	//   ....[210]....
        /*1af0*/ 	.word	0x0000dc50


	//   ....[211]....
        /*1af4*/ 	.word	0x0000dc60


	//   ....[212]....
        /*1af8*/ 	.word	0x0000dc80


	//   ....[213]....
        /*1afc*/ 	.word	0x0000dc90


	//   ....[214]....
        /*1b00*/ 	.word	0x0000dca0


	//   ....[215]....
        /*1b04*/ 	.word	0x0000dcc0


	//   ....[216]....
        /*1b08*/ 	.word	0x0000dcf0


	//   ....[217]....
        /*1b0c*/ 	.word	0x0000dd10


	//   ....[218]....
        /*1b10*/ 	.word	0x0000dd30


	//   ....[219]....
        /*1b14*/ 	.word	0x0000dd40


	//   ....[220]....
        /*1b18*/ 	.word	0x0000dd90


	//   ....[221]....
        /*1b1c*/ 	.word	0x0000ddb0


	//   ....[222]....
        /*1b20*/ 	.word	0x0000ddc0


	//   ....[223]....
        /*1b24*/ 	.word	0x0000ddf0


	//   ....[224]....
        /*1b28*/ 	.word	0x0000de40


	//   ....[225]....
        /*1b2c*/ 	.word	0x0000de60


	//   ....[226]....
        /*1b30*/ 	.word	0x0000dec0


	//   ....[227]....
        /*1b34*/ 	.word	0x0000ded0


	//   ....[228]....
        /*1b38*/ 	.word	0x0000df40


	//   ....[229]....
        /*1b3c*/ 	.word	0x0000df50


	//   ....[230]....
        /*1b40*/ 	.word	0x0000dfa0


	//   ....[231]....
        /*1b44*/ 	.word	0x0000dfd0


	//   ....[232]....
        /*1b48*/ 	.word	0x0000e000


	//   ....[233]....
        /*1b4c*/ 	.word	0x0000e030


	//   ....[234]....
        /*1b50*/ 	.word	0x0000e0c0


	//   ....[235]....
        /*1b54*/ 	.word	0x0000e0e0


	//   ....[236]....
        /*1b58*/ 	.word	0x0000e0f0


	//   ....[237]....
        /*1b5c*/ 	.word	0x0000e110


	//   ....[238]....
        /*1b60*/ 	.word	0x0000e130


	//   ....[239]....
        /*1b64*/ 	.word	0x0000e140


	//   ....[240]....
        /*1b68*/ 	.word	0x0000e160


	//   ....[241]....
        /*1b6c*/ 	.word	0x0000e170


	//   ....[242]....
        /*1b70*/ 	.word	0x0000e180


	//   ....[243]....
        /*1b74*/ 	.word	0x0000e190


	//   ....[244]....
        /*1b78*/ 	.word	0x0000e1a0


	//   ....[245]....
        /*1b7c*/ 	.word	0x0000e1b0


	//   ....[246]....
        /*1b80*/ 	.word	0x0000e1c0


	//   ....[247]....
        /*1b84*/ 	.word	0x0000e1d0


	//   ....[248]....
        /*1b88*/ 	.word	0x0000e1f0


	//   ....[249]....
        /*1b8c*/ 	.word	0x0000e200


	//   ....[250]....
        /*1b90*/ 	.word	0x0000e220


	//   ....[251]....
        /*1b94*/ 	.word	0x0000e230


	//   ....[252]....
        /*1b98*/ 	.word	0x0000e250


	//   ....[253]....
        /*1b9c*/ 	.word	0x0000e270


	//   ....[254]....
        /*1ba0*/ 	.word	0x0000e290


	//   ....[255]....
        /*1ba4*/ 	.word	0x0000e2a0


	//   ....[0]....
        /*1ba8*/ 	.word	0x0000e340


	//   ....[1]....
        /*1bac*/ 	.word	0x0000e350


	//   ....[2]....
        /*1bb0*/ 	.word	0x0000e360


	//   ....[3]....
        /*1bb4*/ 	.word	0x0000e380


	//   ....[4]....
        /*1bb8*/ 	.word	0x0000e390


	//   ....[5]....
        /*1bbc*/ 	.word	0x0000e3a0


	//   ....[6]....
        /*1bc0*/ 	.word	0x0000e3b0


	//   ....[7]....
        /*1bc4*/ 	.word	0x0000e3c0


	//   ....[8]....
        /*1bc8*/ 	.word	0x00010050


	//   ....[9]....
        /*1bcc*/ 	.word	0x00010070


	//   ....[10]....
        /*1bd0*/ 	.word	0x00010080


	//   ....[11]....
        /*1bd4*/ 	.word	0x00010090


	//   ....[12]....
        /*1bd8*/ 	.word	0x000100a0


	//   ....[13]....
        /*1bdc*/ 	.word	0x000100b0


	//   ....[14]....
        /*1be0*/ 	.word	0x000100c0


	//   ....[15]....
        /*1be4*/ 	.word	0x000100d0


	//   ....[16]....
        /*1be8*/ 	.word	0x000100e0


	//   ....[17]....
        /*1bec*/ 	.word	0x000100f0


	//   ....[18]....
        /*1bf0*/ 	.word	0x00010110


	//   ....[19]....
        /*1bf4*/ 	.word	0x00010120


	//   ....[20]....
        /*1bf8*/ 	.word	0x00010140


	//   ....[21]....
        /*1bfc*/ 	.word	0x00010150


	//   ....[22]....
        /*1c00*/ 	.word	0x00010160


	//   ....[23]....
        /*1c04*/ 	.word	0x00010170


	//   ....[24]....
        /*1c08*/ 	.word	0x00010180


	//   ....[25]....
        /*1c0c*/ 	.word	0x00010190


	//   ....[26]....
        /*1c10*/ 	.word	0x000101b0


	//   ....[27]....
        /*1c14*/ 	.word	0x000101c0


	//   ....[28]....
        /*1c18*/ 	.word	0x000101e0


	//   ....[29]....
        /*1c1c*/ 	.word	0x000101f0


	//   ....[30]....
        /*1c20*/ 	.word	0x00010210


	//   ....[31]....
        /*1c24*/ 	.word	0x00010220


	//   ....[32]....
        /*1c28*/ 	.word	0x00010230


	//   ....[33]....
        /*1c2c*/ 	.word	0x00010240


	//   ....[34]....
        /*1c30*/ 	.word	0x00010270


	//   ....[35]....
        /*1c34*/ 	.word	0x00010280


	//   ....[36]....
        /*1c38*/ 	.word	0x000102a0


	//   ....[37]....
        /*1c3c*/ 	.word	0x000102b0


	//   ....[38]....
        /*1c40*/ 	.word	0x000102c0


	//   ....[39]....
        /*1c44*/ 	.word	0x000102d0


	//   ....[40]....
        /*1c48*/ 	.word	0x000102e0


	//   ....[41]....
        /*1c4c*/ 	.word	0x000102f0


	//   ....[42]....
        /*1c50*/ 	.word	0x00010310


	//   ....[43]....
        /*1c54*/ 	.word	0x00010320


	//   ....[44]....
        /*1c58*/ 	.word	0x00010340


	//   ....[45]....
        /*1c5c*/ 	.word	0x00010350


	//   ....[46]....
        /*1c60*/ 	.word	0x00010360


	//   ....[47]....
        /*1c64*/ 	.word	0x00010370


	//   ....[48]....
        /*1c68*/ 	.word	0x00010390


	//   ....[49]....
        /*1c6c*/ 	.word	0x000103a0


	//   ....[50]....
        /*1c70*/ 	.word	0x000103b0


	//   ....[51]....
        /*1c74*/ 	.word	0x000103c0


	//   ....[52]....
        /*1c78*/ 	.word	0x000103e0


	//   ....[53]....
        /*1c7c*/ 	.word	0x000103f0


	//   ....[54]....
        /*1c80*/ 	.word	0x00010400


	//   ....[55]....
        /*1c84*/ 	.word	0x00010410


	//   ....[56]....
        /*1c88*/ 	.word	0x00010430


	//   ....[57]....
        /*1c8c*/ 	.word	0x00010440


	//   ....[58]....
        /*1c90*/ 	.word	0x00010470


	//   ....[59]....
        /*1c94*/ 	.word	0x00010480


	//   ....[60]....
        /*1c98*/ 	.word	0x000104a0


	//   ....[61]....
        /*1c9c*/ 	.word	0x000104b0


	//   ....[62]....
        /*1ca0*/ 	.word	0x000104c0


	//   ....[63]....
        /*1ca4*/ 	.word	0x000104d0


	//   ....[64]....
        /*1ca8*/ 	.word	0x000104e0


	//   ....[65]....
        /*1cac*/ 	.word	0x000104f0


	//   ....[66]....
        /*1cb0*/ 	.word	0x00010510


	//   ....[67]....
        /*1cb4*/ 	.word	0x00010520


	//   ....[68]....
        /*1cb8*/ 	.word	0x00010540


	//   ....[69]....
        /*1cbc*/ 	.word	0x00010550


	//   ....[70]....
        /*1cc0*/ 	.word	0x00010570


	//   ....[71]....
        /*1cc4*/ 	.word	0x00010580


	//   ....[72]....
        /*1cc8*/ 	.word	0x000105a0


	//   ....[73]....
        /*1ccc*/ 	.word	0x000105b0


	//   ....[74]....
        /*1cd0*/ 	.word	0x000105d0


	//   ....[75]....
        /*1cd4*/ 	.word	0x000105e0


	//   ....[76]....
        /*1cd8*/ 	.word	0x00010600


	//   ....[77]....
        /*1cdc*/ 	.word	0x00010610


	//   ....[78]....
        /*1ce0*/ 	.word	0x00010630


	//   ....[79]....
        /*1ce4*/ 	.word	0x00010640


	//   ....[80]....
        /*1ce8*/ 	.word	0x00010660


	//   ....[81]....
        /*1cec*/ 	.word	0x00010670


	//   ....[82]....
        /*1cf0*/ 	.word	0x00010690


	//   ....[83]....
        /*1cf4*/ 	.word	0x000106a0


	//   ....[84]....
        /*1cf8*/ 	.word	0x000106d0


	//   ....[85]....
        /*1cfc*/ 	.word	0x000106e0


	//   ....[86]....
        /*1d00*/ 	.word	0x00010720


	//   ....[87]....
        /*1d04*/ 	.word	0x00010730


	//   ....[88]....
        /*1d08*/ 	.word	0x00010750


	//   ....[89]....
        /*1d0c*/ 	.word	0x00010760


	//   ....[90]....
        /*1d10*/ 	.word	0x00010790


	//   ....[91]....
        /*1d14*/ 	.word	0x000107a0


	//   ....[92]....
        /*1d18*/ 	.word	0x000107e0


	//   ....[93]....
        /*1d1c*/ 	.word	0x000107f0


	//   ....[94]....
        /*1d20*/ 	.word	0x00010820


	//   ....[95]....
        /*1d24*/ 	.word	0x00010840


	//   ....[96]....
        /*1d28*/ 	.word	0x00010880


	//   ....[97]....
        /*1d2c*/ 	.word	0x00010890


	//   ....[98]....
        /*1d30*/ 	.word	0x000108e0


	//   ....[99]....
        /*1d34*/ 	.word	0x000108f0


	//   ....[100]....
        /*1d38*/ 	.word	0x00010930


	//   ....[101]....
        /*1d3c*/ 	.word	0x00010940


	//   ....[102]....
        /*1d40*/ 	.word	0x00010970


	//   ....[103]....
        /*1d44*/ 	.word	0x00010980


	//   ....[104]....
        /*1d48*/ 	.word	0x000109c0


	//   ....[105]....
        /*1d4c*/ 	.word	0x000109e0


	//   ....[106]....
        /*1d50*/ 	.word	0x000109f0


	//   ....[107]....
        /*1d54*/ 	.word	0x00010a00


	//   ....[108]....
        /*1d58*/ 	.word	0x00010a10


	//   ....[109]....
        /*1d5c*/ 	.word	0x00010a20


	//   ....[110]....
        /*1d60*/ 	.word	0x00010a40


	//   ....[111]....
        /*1d64*/ 	.word	0x00010a50


	//   ....[112]....
        /*1d68*/ 	.word	0x00010a60


	//   ....[113]....
        /*1d6c*/ 	.word	0x00010a70


	//   ....[114]....
        /*1d70*/ 	.word	0x00010a90


	//   ....[115]....
        /*1d74*/ 	.word	0x00010aa0


	//   ....[116]....
        /*1d78*/ 	.word	0x00010ac0


	//   ....[117]....
        /*1d7c*/ 	.word	0x00010ad0


	//   ....[118]....
        /*1d80*/ 	.word	0x00010af0


	//   ....[119]....
        /*1d84*/ 	.word	0x00010b00


	//   ....[120]....
        /*1d88*/ 	.word	0x00010b20


	//   ....[121]....
        /*1d8c*/ 	.word	0x00010b30


	//   ....[122]....
        /*1d90*/ 	.word	0x00010b60


	//   ....[123]....
        /*1d94*/ 	.word	0x00010b70


	//   ....[124]....
        /*1d98*/ 	.word	0x00010bc0


	//   ....[125]....
        /*1d9c*/ 	.word	0x00010bd0


	//   ....[126]....
        /*1da0*/ 	.word	0x00010c10


	//   ....[127]....
        /*1da4*/ 	.word	0x00010c30


	//   ....[128]....
        /*1da8*/ 	.word	0x00010c70


	//   ....[129]....
        /*1dac*/ 	.word	0x00010c90


	//   ....[130]....
        /*1db0*/ 	.word	0x00010ca0


	//   ....[131]....
        /*1db4*/ 	.word	0x00010cc0


	//   ....[132]....
        /*1db8*/ 	.word	0x00010ce0


	//   ....[133]....
        /*1dbc*/ 	.word	0x00010d00


	//   ....[134]....
        /*1dc0*/ 	.word	0x00010d10


	//   ....[135]....
        /*1dc4*/ 	.word	0x00010d30


	//   ....[136]....
        /*1dc8*/ 	.word	0x00010d50


	//   ....[137]....
        /*1dcc*/ 	.word	0x00010d70


	//   ....[138]....
        /*1dd0*/ 	.word	0x00010d80


	//   ....[139]....
        /*1dd4*/ 	.word	0x00010db0


	//   ....[140]....
        /*1dd8*/ 	.word	0x00010dd0


	//   ....[141]....
        /*1ddc*/ 	.word	0x00010de0


	//   ....[142]....
        /*1de0*/ 	.word	0x00010e00


	//   ....[143]....
        /*1de4*/ 	.word	0x00010e20


	//   ....[144]....
        /*1de8*/ 	.word	0x00010e40


	//   ....[145]....
        /*1dec*/ 	.word	0x00010e50


	//   ....[146]....
        /*1df0*/ 	.word	0x00010e80


	//   ....[147]....
        /*1df4*/ 	.word	0x00010ea0


	//   ....[148]....
        /*1df8*/ 	.word	0x00010eb0


	//   ....[149]....
        /*1dfc*/ 	.word	0x00010ec0


	//   ....[150]....
        /*1e00*/ 	.word	0x00010ee0


	//   ....[151]....
        /*1e04*/ 	.word	0x00010ef0


	//   ....[152]....
        /*1e08*/ 	.word	0x00010f00


	//   ....[153]....
        /*1e0c*/ 	.word	0x00010f20


	//   ....[154]....
        /*1e10*/ 	.word	0x00010f50


	//   ....[155]....
        /*1e14*/ 	.word	0x00010f70


	//   ....[156]....
        /*1e18*/ 	.word	0x00010f90


	//   ....[157]....
        /*1e1c*/ 	.word	0x00010fa0


	//   ....[158]....
        /*1e20*/ 	.word	0x00010ff0


	//   ....[159]....
        /*1e24*/ 	.word	0x00011010


	//   ....[160]....
        /*1e28*/ 	.word	0x00011020


	//   ....[161]....
        /*1e2c*/ 	.word	0x00011050


	//   ....[162]....
        /*1e30*/ 	.word	0x000110a0


	//   ....[163]....
        /*1e34*/ 	.word	0x000110c0


	//   ....[164]....
        /*1e38*/ 	.word	0x00011120


	//   ....[165]....
        /*1e3c*/ 	.word	0x00011130


	//   ....[166]....
        /*1e40*/ 	.word	0x000111a0


	//   ....[167]....
        /*1e44*/ 	.word	0x000111b0


	//   ....[168]....
        /*1e48*/ 	.word	0x00011200


	//   ....[169]....
        /*1e4c*/ 	.word	0x00011230


	//   ....[170]....
        /*1e50*/ 	.word	0x00011260


	//   ....[171]....
        /*1e54*/ 	.word	0x00011290


	//   ....[172]....
        /*1e58*/ 	.word	0x00011320


	//   ....[173]....
        /*1e5c*/ 	.word	0x00011340


	//   ....[174]....
        /*1e60*/ 	.word	0x00011350


	//   ....[175]....
        /*1e64*/ 	.word	0x00011370


	//   ....[176]....
        /*1e68*/ 	.word	0x00011390


	//   ....[177]....
        /*1e6c*/ 	.word	0x000113a0


	//   ....[178]....
        /*1e70*/ 	.word	0x000113c0


	//   ....[179]....
        /*1e74*/ 	.word	0x000113d0


	//   ....[180]....
        /*1e78*/ 	.word	0x000113e0


	//   ....[181]....
        /*1e7c*/ 	.word	0x000113f0


	//   ....[182]....
        /*1e80*/ 	.word	0x00011400


	//   ....[183]....
        /*1e84*/ 	.word	0x00011410


	//   ....[184]....
        /*1e88*/ 	.word	0x00011420


	//   ....[185]....
        /*1e8c*/ 	.word	0x00011430


	//   ....[186]....
        /*1e90*/ 	.word	0x00011450


	//   ....[187]....
        /*1e94*/ 	.word	0x00011460


	//   ....[188]....
        /*1e98*/ 	.word	0x00011480


	//   ....[189]....
        /*1e9c*/ 	.word	0x00011490


	//   ....[190]....
        /*1ea0*/ 	.word	0x000114b0


	//   ....[191]....
        /*1ea4*/ 	.word	0x000114d0


	//   ....[192]....
        /*1ea8*/ 	.word	0x000114f0


	//   ....[193]....
        /*1eac*/ 	.word	0x00011500


	//   ....[194]....
        /*1eb0*/ 	.word	0x000115a0


	//   ....[195]....
        /*1eb4*/ 	.word	0x000115b0


	//   ....[196]....
        /*1eb8*/ 	.word	0x000115c0


	//   ....[197]....
        /*1ebc*/ 	.word	0x000115e0


	//   ....[198]....
        /*1ec0*/ 	.word	0x000115f0


	//   ....[199]....
        /*1ec4*/ 	.word	0x00011600


	//   ....[200]....
        /*1ec8*/ 	.word	0x00011610


	//   ....[201]....
        /*1ecc*/ 	.word	0x00011620


	//----- nvinfo : EIATTR_VRC_CTA_INIT_COUNT
	.align		4
.L_488:
        /*1ed0*/ 	.byte	0x02, 0x4a
	.zero		1
	.zero		1


	//----- nvinfo : EIATTR_EXIT_INSTR_OFFSETS
	.align		4
        /*1ed4*/ 	.byte	0x04, 0x1c
        /*1ed6*/ 	.short	(.L_490 - .L_489)


	//   ....[0]....
.L_489:
        /*1ed8*/ 	.word	0x00013c60


	//   ....[1]....
        /*1edc*/ 	.word	0x00014480


	//----- nvinfo : EIATTR_MAX_THREADS
	.align		4
.L_490:
        /*1ee0*/ 	.byte	0x04, 0x05
        /*1ee2*/ 	.short	(.L_492 - .L_491)
.L_491:
        /*1ee4*/ 	.word	0x00000020
        /*1ee8*/ 	.word	0x00000001
        /*1eec*/ 	.word	0x00000001


	//----- nvinfo : EIATTR_CRS_STACK_SIZE
	.align		4
.L_492:
        /*1ef0*/ 	.byte	0x04, 0x1e
        /*1ef2*/ 	.short	(.L_494 - .L_493)
.L_493:
        /*1ef4*/ 	.word	0x00000000


	//----- nvinfo : EIATTR_CBANK_PARAM_SIZE
	.align		4
.L_494:
        /*1ef8*/ 	.byte	0x03, 0x19
        /*1efa*/ 	.short	0x0028


	//----- nvinfo : EIATTR_PARAM_CBANK
	.align		4
        /*1efc*/ 	.byte	0x04, 0x0a
        /*1efe*/ 	.short	(.L_496 - .L_495)
	.align		4
.L_495:
        /*1f00*/ 	.word	index@(.nv.constant0._ZN17fastertransformer38beam_online_softmax_topk_stage2_kernelI6__halfLi128ELi32EEEvPKfS3_PiPT_ii)
        /*1f04*/ 	.short	0x0380
        /*1f06*/ 	.short	0x0028


	//----- nvinfo : EIATTR_SW_WAR
	.align		4
.L_496:
        /*1f08*/ 	.byte	0x04, 0x36
        /*1f0a*/ 	.short	(.L_498 - .L_497)
.L_497:
        /*1f0c*/ 	.word	0x00000008
.L_498:


//--------------------- .nv.info._ZN17fastertransformer38beam_online_softmax_topk_stage1_kernelI6__halfLi1ELi128ELi64EEEvPKT_S4_PKbPfiiPKi --------------------------
	.section	.nv.info._ZN17fastertransformer38beam_online_softmax_topk_stage1_kernelI6__halfLi1ELi128ELi64EEEvPKT_S4_PKbPfiiPKi,"",@"SHT_CUDA_INFO"
	.sectionflags	@""
	.align	4


	//----- nvinfo : EIATTR_CUDA_API_VERSION
	.align		4
        /*0000*/ 	.byte	0x04, 0x37
        /*0002*/ 	.short	(.L_500 - .L_499)
.L_499:
        /*0004*/ 	.word	0x00000082


	//----- nvinfo : EIATTR_KPARAM_INFO
	.align		4
.L_500:
        /*0008*/ 	.byte	0x04, 0x17
        /*000a*/ 	.short	(.L_502 - .L_501)
.L_501:
        /*000c*/ 	.word	0x00000000
        /*0010*/ 	.short	0x0006
        /*0012*/ 	.short	0x0028
        /*0014*/ 	.byte	0x00, 0xf5, 0x21, 0x00


	//----- nvinfo : EIATTR_KPARAM_INFO
	.align		4
.L_502:
        /*0018*/ 	.byte	0x04, 0x17
        /*001a*/ 	.short	(.L_504 - .L_503)
.L_503:
        /*001c*/ 	.word	0x00000000
        /*0020*/ 	.short	0x0005
        /*0022*/ 	.short	0x0024
        /*0024*/ 	.byte	0x00, 0xf0, 0x11, 0x00


	//----- nvinfo : EIATTR_KPARAM_INFO
	.align		4
.L_504:
        /*0028*/ 	.byte	0x04, 0x17
        /*002a*/ 	.short	(.L_506 - .L_505)
.L_505:
        /*002c*/ 	.word	0x00000000
        /*0030*/ 	.short	0x0004
        /*0032*/ 	.short	0x0020
        /*0034*/ 	.byte	0x00, 0xf0, 0x11, 0x00


	//----- nvinfo : EIATTR_KPARAM_INFO
	.align		4
.L_506:
        /*0038*/ 	.byte	0x04, 0x17
        /*003a*/ 	.short	(.L_508 - .L_507)
.L_507:
        /*003c*/ 	.word	0x00000000
        /*0040*/ 	.short	0x0003
        /*0042*/ 	.short	0x0018
        /*0044*/ 	.byte	0x00, 0xf5, 0x21, 0x00


	//----- nvinfo : EIATTR_KPARAM_INFO
	.align		4
.L_508:
        /*0048*/ 	.byte	0x04, 0x17
        /*004a*/ 	.short	(.L_510 - .L_509)
.L_509:
        /*004c*/ 	.word	0x00000000
        /*0050*/ 	.short	0x0002
        /*0052*/ 	.short	0x0010
        /*0054*/ 	.byte	0x00, 0xf5, 0x21, 0x00


	//----- nvinfo : EIATTR_KPARAM_INFO
	.align		4
.L_510:
        /*0058*/ 	.byte	0x04, 0x17
        /*005a*/ 	.short	(.L_512 - .L_511)
.L_511:
        /*005c*/ 	.word	0x00000000
        /*0060*/ 	.short	0x0001
        /*0062*/ 	.short	0x0008
        /*0064*/ 	.byte	0x00, 0xf5, 0x21, 0x00


	//----- nvinfo : EIATTR_KPARAM_INFO
	.align		4
.L_512:
        /*0068*/ 	.byte	0x04, 0x17
        /*006a*/ 	.short	(.L_514 - .L_513)
.L_513:
        /*006c*/ 	.word	0x00000000
        /*0070*/ 	.short	0x0000
        /*0072*/ 	.short	0x0000
        /*0074*/ 	.byte	0x00, 0xf5, 0x21, 0x00


	//----- nvinfo : EIATTR_SPARSE_MMA_MASK
	.align		4
.L_514:
        /*0078*/ 	.byte	0x03, 0x50
        /*007a*/ 	.short	0x0000


	//----- nvinfo : EIATTR_MAXREG_COUNT
	.align		4
        /*007c*/ 	.byte	0x03, 0x1b
        /*007e*/ 	.short	0x00ff


	//----- nvinfo : EIATTR_NUM_BARRIERS
	.align		4
        /*0080*/ 	.byte	0x02, 0x4c
        /*0082*/ 	.byte	0x01
	.zero		1


	//----- nvinfo : EIATTR_ANNOTATIONS
	.align		4
        /*0084*/ 	.byte	0x04, 0x55
        /*0086*/ 	.short	(.L_516 - .L_515)


	//   ....[0]....
.L_515:
        /*0088*/ 	.word	0x00000001
        /*008c*/ 	.byte	0x20, 0x24, 0x00, 0x00, 0x01, 0x00, 0x00, 0x00, 0x30, 0x24, 0x00, 0x00, 0x01, 0x00, 0x00, 0x00
        /* <DEDUP_REMOVED lines=15> */
        /*018c*/ 	.byte	0x00, 0x64, 0x01, 0x00


	//----- nvinfo : EIATTR_MERCURY_ISA_VERSION
	.align		4
.L_516:
        /*0190*/ 	.byte	0x03, 0x5f
        /*0192*/ 	.short	0x0101


	//----- nvinfo : EIATTR_COOP_GROUP_MASK_REGIDS
	.align		4
        /*0194*/ 	.byte	0x04, 0x29
        /*0196*/ 	.short	(.L_518 - .L_517)


	//   ....[0]....
.L_517:
        /*0198*/ 	.word	0xffffffff


	//   ....[1]....
        /*019c*/ 	.word	0xffffffff


	//   ....[2]....
        /*01a0*/ 	.word	0xffffffff


	//   ....[3]....
        /*01a4*/ 	.word	0xffffffff


	//   ....[4]....
        /*01a8*/ 	.word	0xffffffff


	//   ....[5]....
        /*01ac*/ 	.word	0xffffffff


	//   ....[6]....
        /*01b0*/ 	.word	0xffffffff


	//   ....[7]....
        /*01b4*/ 	.word	0xffffffff


	//   ....[8]....
        /*01b8*/ 	.word	0xffffffff


	//   ....[9]....
        /*01bc*/ 	.word	0xffffffff


	//   ....[10]....
        /*01c0*/ 	.word	0xffffffff


	//   ....[11]....
        /*01c4*/ 	.word	0xffffffff


	//   ....[12]....
        /*01c8*/ 	.word	0xffffffff


	//   ....[13]....
        /*01cc*/ 	.word	0xffffffff


	//   ....[14]....
        /*01d0*/ 	.word	0xffffffff


	//   ....[15]....
        /*01d4*/ 	.word	0xffffffff


	//   ....[16]....
        /*01d8*/ 	.word	0xffffffff


	//   ....[17]....
        /*01dc*/ 	.word	0xffffffff


	//   ....[18]....
        /*01e0*/ 	.word	0xffffffff


	//   ....[19]....
        /*01e4*/ 	.word	0xffffffff


	//   ....[20]....
        /*01e8*/ 	.word	0xffffffff


	//   ....[21]....
        /*01ec*/ 	.word	0xffffffff


	//   ....[22]....
        /*01f0*/ 	.word	0xffffffff


	//   ....[23]....
        /*01f4*/ 	.word	0xffffffff


	//   ....[24]....
        /*01f8*/ 	.word	0xffffffff


	//   ....[25]....
        /*01fc*/ 	.word	0xffffffff


	//   ....[26]....
        /*0200*/ 	.word	0xffffffff


	//   ....[27]....
        /*0204*/ 	.word	0xffffffff


	//   ....[28]....
        /*0208*/ 	.word	0xffffffff


	//   ....[29]....
        /*020c*/ 	.word	0xffffffff


	//   ....[30]....
        /*0210*/ 	.word	0xffffffff


	//   ....[31]....
        /*0214*/ 	.word	0xffffffff


	//   ....[32]....
        /*0218*/ 	.word	0xffffffff


	//   ....[33]....
        /*021c*/ 	.word	0xffffffff


	//   ....[34]....
        /*0220*/ 	.word	0xffffffff


	//   ....[35]....
        /*0224*/ 	.word	0xffffffff


	//   ....[36]....
        /*0228*/ 	.word	0xffffffff


	//   ....[37]....
        /*022c*/ 	.word	0xffffffff


	//   ....[38]....
        /*0230*/ 	.word	0xffffffff


	//   ....[39]....
        /*0234*/ 	.word	0xffffffff


	//   ....[40]....
        /*0238*/ 	.word	0xffffffff


	//   ....[41]....
        /*023c*/ 	.word	0xffffffff


	//   ....[42]....
        /*0240*/ 	.word	0xffffffff


	//   ....[43]....
        /*0244*/ 	.word	0xffffffff


	//   ....[44]....
        /*0248*/ 	.word	0xffffffff


	//   ....[45]....
        /*024c*/ 	.word	0xffffffff


	//   ....[46]....
        /*0250*/ 	.word	0xffffffff


	//   ....[47]....
        /*0254*/ 	.word	0xffffffff


	//   ....[48]....
        /*0258*/ 	.word	0xffffffff


	//   ....[49]....
        /*025c*/ 	.word	0xffffffff


	//   ....[50]....
        /*0260*/ 	.word	0xffffffff


	//   ....[51]....
        /*0264*/ 	.word	0xffffffff


	//   ....[52]....
        /*0268*/ 	.word	0xffffffff


	//   ....[53]....
        /*026c*/ 	.word	0xffffffff


	//   ....[54]....
        /*0270*/ 	.word	0xffffffff


	//   ....[55]....
        /*0274*/ 	.word	0xffffffff


	//   ....[56]....
        /*0278*/ 	.word	0xffffffff


	//   ....[57]....
        /*027c*/ 	.word	0xffffffff


	//   ....[58]....
        /*0280*/ 	.word	0xffffffff


	//   ....[59]....
        /*0284*/ 	.word	0xffffffff


	//   ....[60]....
        /*0288*/ 	.word	0xffffffff


	//   ....[61]....
        /*028c*/ 	.word	0xffffffff


	//   ....[62]....
        /*0290*/ 	.word	0xffffffff


	//   ....[63]....
        /*0294*/ 	.word	0xffffffff


	//   ....[64]....
        /*0298*/ 	.word	0xffffffff


	//   ....[65]....
        /*029c*/ 	.word	0xffffffff


	//   ....[66]....
        /*02a0*/ 	.word	0xffffffff


	//   ....[67]....
        /*02a4*/ 	.word	0xffffffff


	//   ....[68]....
        /*02a8*/ 	.word	0xffffffff


	//   ....[69]....
        /*02ac*/ 	.word	0xffffffff


	//   ....[70]....
        /*02b0*/ 	.word	0xffffffff


	//   ....[71]....
        /*02b4*/ 	.word	0xffffffff


	//   ....[72]....
        /*02b8*/ 	.word	0xffffffff


	//   ....[73]....
        /*02bc*/ 	.word	0xffffffff


	//   ....[74]....
        /*02c0*/ 	.word	0xffffffff


	//   ....[75]....
        /*02c4*/ 	.word	0xffffffff


	//   ....[76]....
        /*02c8*/ 	.word	0xffffffff


	//   ....[77]....
        /*02cc*/ 	.word	0xffffffff


	//   ....[78]....
        /*02d0*/ 	.word	0xffffffff


	//   ....[79]....
        /*02d4*/ 	.word	0xffffffff


	//   ....[80]....
        /*02d8*/ 	.word	0xffffffff


	//   ....[81]....
        /*02dc*/ 	.word	0xffffffff


	//   ....[82]....
        /*02e0*/ 	.word	0xffffffff


	//   ....[83]....
        /*02e4*/ 	.word	0xffffffff


	//   ....[84]....
        /*02e8*/ 	.word	0xffffffff


	//   ....[85]....
        /*02ec*/ 	.word	0xffffffff


	//   ....[86]....
        /*02f0*/ 	.word	0xffffffff


	//   ....[87]....
        /*02f4*/ 	.word	0xffffffff


	//   ....[88]....
        /*02f8*/ 	.word	0xffffffff


	//   ....[89]....
        /*02fc*/ 	.word	0xffffffff


	//   ....[90]....
        /*0300*/ 	.word	0xffffffff


	//   ....[91]....
        /*0304*/ 	.word	0xffffffff


	//   ....[92]....
        /*0308*/ 	.word	0xffffffff


	//   ....[93]....
        /*030c*/ 	.word	0xffffffff


	//   ....[94]....
        /*0310*/ 	.word	0xffffffff


	//   ....[95]....
        /*0314*/ 	.word	0xffffffff


	//   ....[96]....
        /*0318*/ 	.word	0xffffffff


	//   ....[97]....
        /*031c*/ 	.word	0xffffffff


	//   ....[98]....
        /*0320*/ 	.word	0xffffffff


	//   ....[99]....
        /*0324*/ 	.word	0xffffffff


	//   ....[100]....
        /*0328*/ 	.word	0xffffffff


	//   ....[101]....
        /*032c*/ 	.word	0xffffffff


	//   ....[102]....
        /*0330*/ 	.word	0xffffffff


	//   ....[103]....
        /*0334*/ 	.word	0xffffffff


	//   ....[104]....
        /*0338*/ 	.word	0xffffffff


	//   ....[105]....
        /*033c*/ 	.word	0xffffffff


	//   ....[106]....
        /*0340*/ 	.word	0xffffffff


	//   ....[107]....
        /*0344*/ 	.word	0xffffffff


	//   ....[108]....
        /*0348*/ 	.word	0xffffffff


	//   ....[109]....
        /*034c*/ 	.word	0xffffffff


	//   ....[110]....
        /*0350*/ 	.word	0xffffffff


	//   ....[111]....
        /*0354*/ 	.word	0xffffffff


	//   ....[112]....
        /*0358*/ 	.word	0xffffffff


	//   ....[113]....
        /*035c*/ 	.word	0xffffffff


	//   ....[114]....
        /*0360*/ 	.word	0xffffffff


	//   ....[115]....
        /*0364*/ 	.word	0xffffffff


	//   ....[116]....
        /*0368*/ 	.word	0xffffffff


	//   ....[117]....
        /*036c*/ 	.word	0xffffffff


	//   ....[118]....
        /*0370*/ 	.word	0xffffffff


	//   ....[119]....
        /*0374*/ 	.word	0xffffffff


	//   ....[120]....
        /*0378*/ 	.word	0xffffffff


	//   ....[121]....
        /*037c*/ 	.word	0xffffffff


	//   ....[122]....
        /*0380*/ 	.word	0xffffffff


	//   ....[123]....
        /*0384*/ 	.word	0xffffffff


	//   ....[124]....
        /*0388*/ 	.word	0xffffffff


	//   ....[125]....
        /*038c*/ 	.word	0xffffffff


	//   ....[126]....
        /*0390*/ 	.word	0xffffffff


	//   ....[127]....
        /*0394*/ 	.word	0xffffffff


	//   ....[128]....
        /*0398*/ 	.word	0xffffffff


	//   ....[129]....
        /*039c*/ 	.word	0xffffffff


	//   ....[130]....
        /*03a0*/ 	.word	0xffffffff


	//   ....[131]....
        /*03a4*/ 	.word	0xffffffff


	//   ....[132]....
        /*03a8*/ 	.word	0xffffffff


	//   ....[133]....
        /*03ac*/ 	.word	0xffffffff


	//   ....[134]....
        /*03b0*/ 	.word	0xffffffff


	//   ....[135]....
        /*03b4*/ 	.word	0xffffffff


	//   ....[136]....
        /*03b8*/ 	.word	0xffffffff


	//   ....[137]....
        /*03bc*/ 	.word	0xffffffff


	//   ....[138]....
        /*03c0*/ 	.word	0xffffffff


	//   ....[139]....
        /*03c4*/ 	.word	0xffffffff


	//   ....[140]....
        /*03c8*/ 	.word	0xffffffff


	//   ....[141]....
        /*03cc*/ 	.word	0xffffffff


	//   ....[142]....
        /*03d0*/ 	.word	0xffffffff


	//   ....[143]....
        /*03d4*/ 	.word	0xffffffff


	//   ....[144]....
        /*03d8*/ 	.word	0xffffffff


	//   ....[145]....
        /*03dc*/ 	.word	0xffffffff


	//   ....[146]....
        /*03e0*/ 	.word	0xffffffff


	//   ....[147]....
        /*03e4*/ 	.word	0xffffffff


	//   ....[148]....
        /*03e8*/ 	.word	0xffffffff


	//   ....[149]....
        /*03ec*/ 	.word	0xffffffff


	//   ....[150]....
        /*03f0*/ 	.word	0xffffffff


	//   ....[151]....
        /*03f4*/ 	.word	0xffffffff


	//   ....[152]....
        /*03f8*/ 	.word	0xffffffff


	//   ....[153]....
        /*03fc*/ 	.word	0xffffffff


	//   ....[154]....
        /*0400*/ 	.word	0xffffffff


	//   ....[155]....
        /*0404*/ 	.word	0xffffffff


	//   ....[156]....
        /*0408*/ 	.word	0xffffffff


	//   ....[157]....
        /*040c*/ 	.word	0xffffffff


	//   ....[158]....
        /*0410*/ 	.word	0xffffffff


	//   ....[159]....
        /*0414*/ 	.word	0xffffffff


	//   ....[160]....
        /*0418*/ 	.word	0xffffffff


	//   ....[161]....
        /*041c*/ 	.word	0xffffffff


	//   ....[162]....
        /*0420*/ 	.word	0xffffffff


	//   ....[163]....
        /*0424*/ 	.word	0xffffffff


	//   ....[164]....
        /*0428*/ 	.word	0xffffffff


	//   ....[165]....
        /*042c*/ 	.word	0xffffffff


	//   ....[166]....
        /*0430*/ 	.word	0xffffffff


	//   ....[167]....
        /*0434*/ 	.word	0xffffffff


	//   ....[168]....
        /*0438*/ 	.word	0xffffffff


	//   ....[169]....
        /*043c*/ 	.word	0xffffffff


	//   ....[170]....
        /*0440*/ 	.word	0xffffffff


	//   ....[171]....
        /*0444*/ 	.word	0xffffffff


	//   ....[172]....
        /*0448*/ 	.word	0xffffffff


	//   ....[173]....
        /*044c*/ 	.word	0xffffffff


	//   ....[174]....
        /*0450*/ 	.word	0xffffffff


	//   ....[175]....
        /*0454*/ 	.word	0xffffffff


	//   ....[176]....
        /*0458*/ 	.word	0xffffffff


	//   ....[177]....
        /*045c*/ 	.word	0xffffffff


	//   ....[178]....
        /*0460*/ 	.word	0xffffffff


	//   ....[179]....
        /*0464*/ 	.word	0xffffffff


	//   ....[180]....
        /*0468*/ 	.word	0xffffffff


	//   ....[181]....
        /*046c*/ 	.word	0xffffffff


	//   ....[182]....
        /*0470*/ 	.word	0xffffffff


	//   ....[183]....
        /*0474*/ 	.word	0xffffffff


	//   ....[184]....
        /*0478*/ 	.word	0xffffffff


	//   ....[185]....
        /*047c*/ 	.word	0xffffffff


	//   ....[186]....
        /*0480*/ 	.word	0xffffffff


	//   ....[187]....
        /*0484*/ 	.word	0xffffffff


	//   ....[188]....
        /*0488*/ 	.word	0xffffffff


	//   ....[189]....
        /*048c*/ 	.word	0xffffffff


	//   ....[190]....
        /*0490*/ 	.word	0xffffffff


	//   ....[191]....
        /*0494*/ 	.word	0xffffffff


	//   ....[192]....
        /*0498*/ 	.word	0xffffffff


	//   ....[193]....
        /*049c*/ 	.word	0xffffffff


	//   ....[194]....
        /*04a0*/ 	.word	0xffffffff


	//   ....[195]....
        /*04a4*/ 	.word	0xffffffff


	//   ....[196]....
        /*04a8*/ 	.word	0xffffffff


	//   ....[197]....
        /*04ac*/ 	.word	0xffffffff


	//   ....[198]....
        /*04b0*/ 	.word	0xffffffff


	//   ....[199]....
        /*04b4*/ 	.word	0xffffffff


	//   ....[200]....
        /*04b8*/ 	.word	0xffffffff


	//   ....[201]....
        /*04bc*/ 	.word	0xffffffff


	//   ....[202]....
        /*04c0*/ 	.word	0xffffffff


	//   ....[203]....
        /*04c4*/ 	.word	0xffffffff


	//   ....[204]....
        /*04c8*/ 	.word	0xffffffff


	//   ....[205]....
        /*04cc*/ 	.word	0xffffffff


	//   ....[206]....
        /*04d0*/ 	.word	0xffffffff


	//   ....[207]....
        /*04d4*/ 	.word	0xffffffff


	//   ....[208]....
        /*04d8*/ 	.word	0xffffffff


	//   ....[209]....
        /*04dc*/ 	.word	0xffffffff


	//   ....[210]....
        /*04e0*/ 	.word	0xffffffff


	//   ....[211]....
        /*04e4*/ 	.word	0xffffffff


	//   ....[212]....
        /*04e8*/ 	.word	0xffffffff


	//   ....[213]....
        /*04ec*/ 	.word	0xffffffff


	//   ....[214]....
        /*04f0*/ 	.word	0xffffffff


	//   ....[215]....
        /*04f4*/ 	.word	0xffffffff


	//   ....[216]....
        /*04f8*/ 	.word	0xffffffff


	//   ....[217]....
        /*04fc*/ 	.word	0xffffffff


	//   ....[218]....
        /*0500*/ 	.word	0xffffffff


	//   ....[219]....
        /*0504*/ 	.word	0xffffffff


	//   ....[220]....
        /*0508*/ 	.word	0xffffffff


	//   ....[221]....
        /*050c*/ 	.word	0xffffffff


	//   ....[222]....
        /*0510*/ 	.word	0xffffffff


	//   ....[223]....
        /*0514*/ 	.word	0xffffffff


	//   ....[224]....
        /*0518*/ 	.word	0xffffffff


	//   ....[225]....
        /*051c*/ 	.word	0xffffffff


	//   ....[226]....
        /*0520*/ 	.word	0xffffffff


	//   ....[227]....
        /*0524*/ 	.word	0xffffffff


	//   ....[228]....
        /*0528*/ 	.word	0xffffffff


	//   ....[229]....
        /*052c*/ 	.word	0xffffffff


	//   ....[230]....
        /*0530*/ 	.word	0xffffffff


	//   ....[231]....
        /*0534*/ 	.word	0xffffffff


	//   ....[232]....
        /*0538*/ 	.word	0xffffffff


	//   ....[233]....
        /*053c*/ 	.word	0xffffffff


	//   ....[234]....
        /*0540*/ 	.word	0xffffffff


	//   ....[235]....
        /*0544*/ 	.word	0xffffffff


	//   ....[236]....
        /*0548*/ 	.word	0xffffffff


	//   ....[237]....
        /*054c*/ 	.word	0xffffffff


	//   ....[238]....
        /*0550*/ 	.word	0xffffffff


	//   ....[239]....
        /*0554*/ 	.word	0xffffffff


	//   ....[240]....
        /*0558*/ 	.word	0xffffffff


	//   ....[241]....
        /*055c*/ 	.word	0xffffffff


	//   ....[242]....
        /*0560*/ 	.word	0xffffffff


	//   ....[243]....
        /*0564*/ 	.word	0xffffffff


	//   ....[244]....
        /*0568*/ 	.word	0xffffffff


	//   ....[245]....
        /*056c*/ 	.word	0xffffffff


	//   ....[246]....
        /*0570*/ 	.word	0xffffffff


	//   ....[247]....
        /*0574*/ 	.word	0xffffffff


	//   ....[248]....
        /*0578*/ 	.word	0xffffffff


	//   ....[249]....
        /*057c*/ 	.word	0xffffffff


	//   ....[250]....
        /*0580*/ 	.word	0xffffffff


	//   ....[251]....
        /*0584*/ 	.word	0xffffffff


	//   ....[252]....
        /*0588*/ 	.word	0xffffffff


	//   ....[253]....
        /*058c*/ 	.word	0xffffffff


	//   ....[254]....
        /*0590*/ 	.word	0xffffffff


	//   ....[255]....
        /*0594*/ 	.word	0xffffffff


	//   ....[0]....
        /*0598*/ 	.word	0xffffffff


	//   ....[1]....
        /*059c*/ 	.word	0xffffffff


	//   ....[2]....
        /*05a0*/ 	.word	0xffffffff


	//   ....[3]....
        /*05a4*/ 	.word	0xffffffff


	//   ....[4]....
        /*05a8*/ 	.word	0xffffffff


	//   ....[5]....
        /*05ac*/ 	.word	0xffffffff


	//   ....[6]....
        /*05b0*/ 	.word	0xffffffff


	//   ....[7]....
        /*05b4*/ 	.word	0xffffffff


	//   ....[8]....
        /*05b8*/ 	.word	0xffffffff


	//   ....[9]....
        /*05bc*/ 	.word	0xffffffff


	//   ....[10]....
        /*05c0*/ 	.word	0xffffffff


	//   ....[11]....
        /*05c4*/ 	.word	0xffffffff


	//   ....[12]....
        /*05c8*/ 	.word	0xffffffff


	//   ....[13]....
        /*05cc*/ 	.word	0xffffffff


	//   ....[14]....
        /*05d0*/ 	.word	0xffffffff


	//   ....[15]....
        /*05d4*/ 	.word	0xffffffff


	//   ....[16]....
        /*05d8*/ 	.word	0xffffffff


	//   ....[17]....
        /*05dc*/ 	.word	0xffffffff


	//   ....[18]....
        /*05e0*/ 	.word	0xffffffff


	//   ....[19]....
        /*05e4*/ 	.word	0xffffffff


	//   ....[20]....
        /*05e8*/ 	.word	0xffffffff


	//   ....[21]....
        /*05ec*/ 	.word	0xffffffff


	//   ....[22]....
        /*05f0*/ 	.word	0xffffffff


	//   ....[23]....
        /*05f4*/ 	.word	0xffffffff


	//   ....[24]....
        /*05f8*/ 	.word	0xffffffff


	//   ....[25]....
        /*05fc*/ 	.word	0xffffffff


	//   ....[26]....
        /*0600*/ 	.word	0xffffffff


	//   ....[27]....
        /*0604*/ 	.word	0xffffffff


	//   ....[28]....
        /*0608*/ 	.word	0xffffffff


	//   ....[29]....
        /*060c*/ 	.word	0xffffffff


	//   ....[30]....
        /*0610*/ 	.word	0xffffffff


	//   ....[31]....
        /*0614*/ 	.word	0xffffffff


	//   ....[32]....
        /*0618*/ 	.word	0xffffffff


	//   ....[33]....
        /*061c*/ 	.word	0xffffffff


	//   ....[34]....
        /*0620*/ 	.word	0xffffffff


	//   ....[35]....
        /*0624*/ 	.word	0xffffffff


	//   ....[36]....
        /*0628*/ 	.word	0xffffffff


	//   ....[37]....
        /*062c*/ 	.word	0xffffffff


	//   ....[38]....
        /*0630*/ 	.word	0xffffffff


	//   ....[39]....
        /*0634*/ 	.word	0xffffffff


	//   ....[40]....
        /*0638*/ 	.word	0xffffffff


	//   ....[41]....
        /*063c*/ 	.word	0xffffffff


	//   ....[42]....
        /*0640*/ 	.word	0xffffffff


	//   ....[43]....
        /*0644*/ 	.word	0xffffffff


	//   ....[44]....
        /*0648*/ 	.word	0xffffffff


	//   ....[45]....
        /*064c*/ 	.word	0xffffffff


	//   ....[46]....
        /*0650*/ 	.word	0xffffffff


	//   ....[47]....
        /*0654*/ 	.word	0xffffffff


	//   ....[48]....
        /*0658*/ 	.word	0xffffffff


	//   ....[49]....
        /*065c*/ 	.word	0xffffffff


	//   ....[50]....
        /*0660*/ 	.word	0xffffffff


	//   ....[51]....
        /*0664*/ 	.word	0xffffffff


	//   ....[52]....
        /*0668*/ 	.word	0xffffffff


	//   ....[53]....
        /*066c*/ 	.word	0xffffffff


	//   ....[54]....
        /*0670*/ 	.word	0xffffffff


	//   ....[55]....
        /*0674*/ 	.word	0xffffffff


	//   ....[56]....
        /*0678*/ 	.word	0xffffffff


	//   ....[57]....
        /*067c*/ 	.word	0xffffffff


	//   ....[58]....
        /*0680*/ 	.word	0xffffffff


	//   ....[59]....
        /*0684*/ 	.word	0xffffffff


	//   ....[60]....
        /*0688*/ 	.word	0xffffffff


	//   ....[61]....
        /*068c*/ 	.word	0xffffffff


	//   ....[62]....
        /*0690*/ 	.word	0xffffffff


	//   ....[63]....
        /*0694*/ 	.word	0xffffffff


	//   ....[64]....
        /*0698*/ 	.word	0xffffffff


	//   ....[65]....
        /*069c*/ 	.word	0xffffffff


	//   ....[66]....
        /*06a0*/ 	.word	0xffffffff


	//   ....[67]....
        /*06a4*/ 	.word	0xffffffff


	//   ....[68]....
        /*06a8*/ 	.word	0xffffffff


	//   ....[69]....
        /*06ac*/ 	.word	0xffffffff


	//   ....[70]....
        /*06b0*/ 	.word	0xffffffff


	//   ....[71]....
        /*06b4*/ 	.word	0xffffffff


	//   ....[72]....
        /*06b8*/ 	.word	0xffffffff


	//   ....[73]....
        /*06bc*/ 	.word	0xffffffff


	//   ....[74]....
        /*06c0*/ 	.word	0xffffffff


	//   ....[75]....
        /*06c4*/ 	.word	0xffffffff


	//   ....[76]....
        /*06c8*/ 	.word	0xffffffff


	//   ....[77]....
        /*06cc*/ 	.word	0xffffffff


	//   ....[78]....
        /*06d0*/ 	.word	0xffffffff


	//   ....[79]....
        /*06d4*/ 	.word	0xffffffff


	//   ....[80]....
        /*06d8*/ 	.word	0xffffffff


	//   ....[81]....
        /*06dc*/ 	.word	0xffffffff


	//   ....[82]....
        /*06e0*/ 	.word	0xffffffff


	//   ....[83]....
        /*06e4*/ 	.word	0xffffffff


	//   ....[84]....
        /*06e8*/ 	.word	0xffffffff


	//   ....[85]....
        /*06ec*/ 	.word	0xffffffff


	//   ....[86]....
        /*06f0*/ 	.word	0xffffffff


	//   ....[87]....
        /*06f4*/ 	.word	0xffffffff


	//   ....[88]....
        /*06f8*/ 	.word	0xffffffff


	//   ....[89]....
        /*06fc*/ 	.word	0xffffffff


	//   ....[90]....
        /*0700*/ 	.word	0xffffffff


	//   ....[91]....
        /*0704*/ 	.word	0xffffffff


	//   ....[92]....
        /*0708*/ 	.word	0xffffffff


	//   ....[93]....
        /*070c*/ 	.word	0xffffffff


	//   ....[94]....
        /*0710*/ 	.word	0xffffffff


	//   ....[95]....
        /*0714*/ 	.word	0xffffffff


	//   ....[96]....
        /*0718*/ 	.word	0xffffffff


	//   ....[97]....
        /*071c*/ 	.word	0xffffffff


	//   ....[98]....
        /*0720*/ 	.word	0xffffffff


	//   ....[99]....
        /*0724*/ 	.word	0xffffffff


	//   ....[100]....
        /*0728*/ 	.word	0xffffffff


	//   ....[101]....
        /*072c*/ 	.word	0xffffffff


	//   ....[102]....
        /*0730*/ 	.word	0xffffffff


	//   ....[103]....
        /*0734*/ 	.word	0xffffffff


	//   ....[104]....
        /*0738*/ 	.word	0xffffffff


	//   ....[105]....
        /*073c*/ 	.word	0xffffffff


	//   ....[106]....
        /*0740*/ 	.word	0xffffffff


	//   ....[107]....
        /*0744*/ 	.word	0xffffffff


	//   ....[108]....
        /*0748*/ 	.word	0xffffffff


	//   ....[109]....
        /*074c*/ 	.word	0xffffffff


	//   ....[110]....
        /*0750*/ 	.word	0xffffffff


	//   ....[111]....
        /*0754*/ 	.word	0xffffffff


	//   ....[112]....
        /*0758*/ 	.word	0xffffffff


	//   ....[113]....
        /*075c*/ 	.word	0xffffffff


	//   ....[114]....
        /*0760*/ 	.word	0xffffffff


	//   ....[115]....
        /*0764*/ 	.word	0xffffffff


	//   ....[116]....
        /*0768*/ 	.word	0xffffffff


	//   ....[117]....
        /*076c*/ 	.word	0xffffffff


	//   ....[118]....
        /*0770*/ 	.word	0xffffffff


	//   ....[119]....
        /*0774*/ 	.word	0xffffffff


	//   ....[120]....
        /*0778*/ 	.word	0xffffffff


	//   ....[121]....
        /*077c*/ 	.word	0xffffffff


	//   ....[122]....
        /*0780*/ 	.word	0xffffffff


	//   ....[123]....
        /*0784*/ 	.word	0xffffffff


	//   ....[124]....
        /*0788*/ 	.word	0xffffffff


	//   ....[125]....
        /*078c*/ 	.word	0xffffffff


	//   ....[126]....
        /*0790*/ 	.word	0xffffffff


	//   ....[127]....
        /*0794*/ 	.word	0xffffffff


	//   ....[128]....
        /*0798*/ 	.word	0xffffffff


	//   ....[129]....
        /*079c*/ 	.word	0xffffffff


	//   ....[130]....
        /*07a0*/ 	.word	0xffffffff


	//   ....[131]....
        /*07a4*/ 	.word	0xffffffff


	//   ....[132]....
        /*07a8*/ 	.word	0xffffffff


	//   ....[133]....
        /*07ac*/ 	.word	0xffffffff


	//   ....[134]....
        /*07b0*/ 	.word	0xffffffff


	//   ....[135]....
        /*07b4*/ 	.word	0xffffffff


	//   ....[136]....
        /*07b8*/ 	.word	0xffffffff


	//   ....[137]....
        /*07bc*/ 	.word	0xffffffff


	//   ....[138]....
        /*07c0*/ 	.word	0xffffffff


	//   ....[139]....
        /*07c4*/ 	.word	0xffffffff


	//   ....[140]....
        /*07c8*/ 	.word	0xffffffff


	//   ....[141]....
        /*07cc*/ 	.word	0xffffffff


	//   ....[142]....
        /*07d0*/ 	.word	0xffffffff


	//   ....[143]....
        /*07d4*/ 	.word	0xffffffff


	//   ....[144]....
        /*07d8*/ 	.word	0xffffffff


	//   ....[145]....
        /*07dc*/ 	.word	0xffffffff


	//   ....[146]....
        /*07e0*/ 	.word	0xffffffff


	//   ....[147]....
        /*07e4*/ 	.word	0xffffffff


	//   ....[148]....
        /*07e8*/ 	.word	0xffffffff


	//   ....[149]....
        /*07ec*/ 	.word	0xffffffff


	//   ....[150]....
        /*07f0*/ 	.word	0xffffffff


	//   ....[151]....
        /*07f4*/ 	.word	0xffffffff


	//   ....[152]....
        /*07f8*/ 	.word	0xffffffff


	//   ....[153]....
        /*07fc*/ 	.word	0xffffffff


	//   ....[154]....
        /*0800*/ 	.word	0xffffffff


	//   ....[155]....
        /*0804*/ 	.word	0xffffffff


	//   ....[156]....
        /*0808*/ 	.word	0xffffffff


	//   ....[157]....
        /*080c*/ 	.word	0xffffffff


	//   ....[158]....
        /*0810*/ 	.word	0xffffffff


	//   ....[159]....
        /*0814*/ 	.word	0xffffffff


	//   ....[160]....
        /*0818*/ 	.word	0xffffffff


	//   ....[161]....
        /*081c*/ 	.word	0xffffffff


	//   ....[162]....
        /*0820*/ 	.word	0xffffffff


	//   ....[163]....
        /*0824*/ 	.word	0xffffffff


	//   ....[164]....
        /*0828*/ 	.word	0xffffffff


	//   ....[165]....
        /*082c*/ 	.word	0xffffffff


	//   ....[166]....
        /*0830*/ 	.word	0xffffffff


	//   ....[167]....
        /*0834*/ 	.word	0xffffffff


	//   ....[168]....
        /*0838*/ 	.word	0xffffffff


	//   ....[169]....
        /*083c*/ 	.word	0xffffffff


	//   ....[170]....
        /*0840*/ 	.word	0xffffffff


	//   ....[171]....
        /*0844*/ 	.word	0xffffffff


	//   ....[172]....
        /*0848*/ 	.word	0xffffffff


	//   ....[173]....
        /*084c*/ 	.word	0xffffffff


	//   ....[174]....
        /*0850*/ 	.word	0xffffffff


	//   ....[175]....
        /*0854*/ 	.word	0xffffffff


	//   ....[176]....
        /*0858*/ 	.word	0xffffffff


	//   ....[177]....
        /*085c*/ 	.word	0xffffffff


	//   ....[178]....
        /*0860*/ 	.word	0xffffffff


	//   ....[179]....
        /*0864*/ 	.word	0xffffffff


	//   ....[180]....
        /*0868*/ 	.word	0xffffffff


	//   ....[181]....
        /*086c*/ 	.word	0xffffffff


	//   ....[182]....
        /*0870*/ 	.word	0xffffffff


	//   ....[183]....
        /*0874*/ 	.word	0xffffffff


	//   ....[184]....
        /*0878*/ 	.word	0xffffffff


	//   ....[185]....
        /*087c*/ 	.word	0xffffffff


	//   ....[186]....
        /*0880*/ 	.word	0xffffffff


	//   ....[187]....
        /*0884*/ 	.word	0xffffffff


	//   ....[188]....
        /*0888*/ 	.word	0xffffffff


	//   ....[189]....
        /*088c*/ 	.word	0xffffffff


	//   ....[190]....
        /*0890*/ 	.word	0xffffffff


	//   ....[191]....
        /*0894*/ 	.word	0xffffffff


	//   ....[192]....
        /*0898*/ 	.word	0xffffffff


	//   ....[193]....
        /*089c*/ 	.word	0xffffffff


	//   ....[194]....
        /*08a0*/ 	.word	0xffffffff


	//   ....[195]....
        /*08a4*/ 	.word	0xffffffff


	//   ....[196]....
        /*08a8*/ 	.word	0xffffffff


	//   ....[197]....
        /*08ac*/ 	.word	0xffffffff


	//   ....[198]....
        /*08b0*/ 	.word	0xffffffff


	//   ....[199]....
        /*08b4*/ 	.word	0xffffffff


	//   ....[200]....
        /*08b8*/ 	.word	0xffffffff


	//   ....[201]....
        /*08bc*/ 	.word	0xffffffff


	//   ....[202]....
        /*08c0*/ 	.word	0xffffffff


	//   ....[203]....
        /*08c4*/ 	.word	0xffffffff


	//   ....[204]....
        /*08c8*/ 	.word	0xffffffff


	//   ....[205]....
        /*08cc*/ 	.word	0xffffffff


	//   ....[206]....
        /*08d0*/ 	.word	0xffffffff


	//   ....[207]....
        /*08d4*/ 	.word	0xffffffff


	//   ....[208]....
        /*08d8*/ 	.word	0xffffffff


	//   ....[209]....
        /*08dc*/ 	.word	0xffffffff


	//   ....[210]....
        /*08e0*/ 	.word	0xffffffff


	//   ....[211]....
        /*08e4*/ 	.word	0xffffffff


	//   ....[212]....
        /*08e8*/ 	.word	0xffffffff


	//   ....[213]....
        /*08ec*/ 	.word	0xffffffff


	//   ....[214]....
        /*08f0*/ 	.word	0xffffffff


	//   ....[215]....
        /*08f4*/ 	.word	0xffffffff


	//   ....[216]....
        /*08f8*/ 	.word	0xffffffff


	//   ....[217]....
        /*08fc*/ 	.word	0xffffffff


	//   ....[218]....
        /*0900*/ 	.word	0xffffffff


	//   ....[219]....
        /*0904*/ 	.word	0xffffffff


	//   ....[220]....
        /*0908*/ 	.word	0xffffffff


	//   ....[221]....
        /*090c*/ 	.word	0xffffffff


	//   ....[222]....
        /*0910*/ 	.word	0xffffffff


	//   ....[223]....
        /*0914*/ 	.word	0xffffffff


	//   ....[224]....
        /*0918*/ 	.word	0xffffffff


	//   ....[225]....
        /*091c*/ 	.word	0xffffffff


	//   ....[226]....
        /*0920*/ 	.word	0xffffffff


	//   ....[227]....
        /*0924*/ 	.word	0xffffffff


	//   ....[228]....
        /*0928*/ 	.word	0xffffffff


	//   ....[229]....
        /*092c*/ 	.word	0xffffffff


	//   ....[230]....
        /*0930*/ 	.word	0xffffffff


	//   ....[231]....
        /*0934*/ 	.word	0xffffffff


	//   ....[232]....
        /*0938*/ 	.word	0xffffffff


	//   ....[233]....
        /*093c*/ 	.word	0xffffffff


	//   ....[234]....
        /*0940*/ 	.word	0xffffffff


	//   ....[235]....
        /*0944*/ 	.word	0xffffffff


	//   ....[236]....
        /*0948*/ 	.word	0xffffffff


	//   ....[237]....
        /*094c*/ 	.word	0xffffffff


	//   ....[238]....
        /*0950*/ 	.word	0xffffffff


	//   ....[239]....
        /*0954*/ 	.word	0xffffffff


	//   ....[240]....
        /*0958*/ 	.word	0xffffffff


	//   ....[241]....
        /*095c*/ 	.word	0xffffffff


	//   ....[242]....
        /*0960*/ 	.word	0xffffffff


	//   ....[243]....
        /*0964*/ 	.word	0xffffffff


	//   ....[244]....
        /*0968*/ 	.word	0xffffffff


	//   ....[245]....
        /*096c*/ 	.word	0xffffffff


	//   ....[246]....
        /*0970*/ 	.word	0xffffffff


	//   ....[247]....
        /*0974*/ 	.word	0xffffffff


	//   ....[248]....
        /*0978*/ 	.word	0xffffffff


	//   ....[249]....
        /*097c*/ 	.word	0xffffffff


	//   ....[250]....
        /*0980*/ 	.word	0xffffffff


	//   ....[251]....
        /*0984*/ 	.word	0xffffffff


	//   ....[252]....
        /*0988*/ 	.word	0xffffffff


	//   ....[253]....
        /*098c*/ 	.word	0xffffffff


	//   ....[254]....
        /*0990*/ 	.word	0xffffffff


	//   ....[255]....
        /*0994*/ 	.word	0xffffffff


	//   ....[0]....
        /*0998*/ 	.word	0xffffffff


	//   ....[1]....
        /*099c*/ 	.word	0xffffffff


	//   ....[2]....
        /*09a0*/ 	.word	0xffffffff


	//   ....[3]....
        /*09a4*/ 	.word	0xffffffff


	//   ....[4]....
        /*09a8*/ 	.word	0xffffffff


	//   ....[5]....
        /*09ac*/ 	.word	0xffffffff


	//   ....[6]....
        /*09b0*/ 	.word	0xffffffff


	//   ....[7]....
        /*09b4*/ 	.word	0xffffffff


	//   ....[8]....
        /*09b8*/ 	.word	0xffffffff


	//   ....[9]....
        /*09bc*/ 	.word	0xffffffff


	//   ....[10]....
        /*09c0*/ 	.word	0xffffffff


	//   ....[11]....
        /*09c4*/ 	.word	0xffffffff


	//   ....[12]....
        /*09c8*/ 	.word	0xffffffff


	//   ....[13]....
        /*09cc*/ 	.word	0xffffffff


	//   ....[14]....
        /*09d0*/ 	.word	0xffffffff


	//   ....[15]....
        /*09d4*/ 	.word	0xffffffff


	//   ....[16]....
        /*09d8*/ 	.word	0xffffffff


	//   ....[17]....
        /*09dc*/ 	.word	0xffffffff


	//   ....[18]....
        /*09e0*/ 	.word	0xffffffff


	//   ....[19]....
        /*09e4*/ 	.word	0xffffffff


	//   ....[20]....
        /*09e8*/ 	.word	0xffffffff


	//   ....[21]....
        /*09ec*/ 	.word	0xffffffff


	//   ....[22]....
        /*09f0*/ 	.word	0xffffffff


	//   ....[23]....
        /*09f4*/ 	.word	0xffffffff


	//   ....[24]....
        /*09f8*/ 	.word	0xffffffff


	//   ....[25]....
        /*09fc*/ 	.word	0xffffffff


	//   ....[26]....
        /*0a00*/ 	.word	0xffffffff


	//   ....[27]....
        /*0a04*/ 	.word	0xffffffff


	//   ....[28]....
        /*0a08*/ 	.word	0xffffffff


	//   ....[29]....
        /*0a0c*/ 	.word	0xffffffff


	//   ....[30]....
        /*0a10*/ 	.word	0xffffffff


	//   ....[31]....
        /*0a14*/ 	.word	0xffffffff


	//   ....[32]....
        /*0a18*/ 	.word	0xffffffff


	//   ....[33]....
        /*0a1c*/ 	.word	0xffffffff


	//   ....[34]....
        /*0a20*/ 	.word	0xffffffff


	//   ....[35]....
        /*0a24*/ 	.word	0xffffffff


	//   ....[36]....
        /*0a28*/ 	.word	0xffffffff


	//   ....[37]....
        /*0a2c*/ 	.word	0xffffffff


	//   ....[38]....
        /*0a30*/ 	.word	0xffffffff


	//   ....[39]....
        /*0a34*/ 	.word	0xffffffff


	//   ....[40]....
        /*0a38*/ 	.word	0xffffffff


	//   ....[41]....
        /*0a3c*/ 	.word	0xffffffff


	//   ....[42]....
        /*0a40*/ 	.word	0xffffffff


	//   ....[43]....
        /*0a44*/ 	.word	0xffffffff


	//   ....[44]....
        /*0a48*/ 	.word	0xffffffff


	//   ....[45]....
        /*0a4c*/ 	.word	0xffffffff


	//   ....[46]....
        /*0a50*/ 	.word	0xffffffff


	//   ....[47]....
        /*0a54*/ 	.word	0xffffffff


	//   ....[48]....
        /*0a58*/ 	.word	0xffffffff


	//   ....[49]....
        /*0a5c*/ 	.word	0xffffffff


	//   ....[50]....
        /*0a60*/ 	.word	0xffffffff


	//   ....[51]....
        /*0a64*/ 	.word	0xffffffff


	//   ....[52]....
        /*0a68*/ 	.word	0xffffffff


	//   ....[53]....
        /*0a6c*/ 	.word	0xffffffff


	//   ....[54]....
        /*0a70*/ 	.word	0xffffffff


	//   ....[55]....
        /*0a74*/ 	.word	0xffffffff


	//   ....[56]....
        /*0a78*/ 	.word	0xffffffff


	//   ....[57]....
        /*0a7c*/ 	.word	0xffffffff


	//   ....[58]....
        /*0a80*/ 	.word	0xffffffff


	//   ....[59]....
        /*0a84*/ 	.word	0xffffffff


	//   ....[60]....
        /*0a88*/ 	.word	0xffffffff


	//   ....[61]....
        /*0a8c*/ 	.word	0xffffffff


	//   ....[62]....
        /*0a90*/ 	.word	0xffffffff


	//   ....[63]....
        /*0a94*/ 	.word	0xffffffff


	//   ....[64]....
        /*0a98*/ 	.word	0xffffffff


	//   ....[65]....
        /*0a9c*/ 	.word	0xffffffff


	//   ....[66]....
        /*0aa0*/ 	.word	0xffffffff


	//   ....[67]....
        /*0aa4*/ 	.word	0xffffffff


	//   ....[68]....
        /*0aa8*/ 	.word	0xffffffff


	//   ....[69]....
        /*0aac*/ 	.word	0xffffffff


	//   ....[70]....
        /*0ab0*/ 	.word	0xffffffff


	//   ....[71]....
        /*0ab4*/ 	.word	0xffffffff


	//   ....[72]....
        /*0ab8*/ 	.word	0xffffffff


	//   ....[73]....
        /*0abc*/ 	.word	0xffffffff


	//   ....[74]....
        /*0ac0*/ 	.word	0xffffffff


	//   ....[75]....
        /*0ac4*/ 	.word	0xffffffff


	//   ....[76]....
        /*0ac8*/ 	.word	0xffffffff


	//   ....[77]....
        /*0acc*/ 	.word	0xffffffff


	//   ....[78]....
        /*0ad0*/ 	.word	0xffffffff


	//   ....[79]....
        /*0ad4*/ 	.word	0xffffffff


	//   ....[80]....
        /*0ad8*/ 	.word	0xffffffff


	//   ....[81]....
        /*0adc*/ 	.word	0xffffffff


	//   ....[82]....
        /*0ae0*/ 	.word	0xffffffff


	//   ....[83]....
        /*0ae4*/ 	.word	0xffffffff


	//   ....[84]....
        /*0ae8*/ 	.word	0xffffffff


	//   ....[85]....
        /*0aec*/ 	.word	0xffffffff


	//   ....[86]....
        /*0af0*/ 	.word	0xffffffff


	//   ....[87]....
        /*0af4*/ 	.word	0xffffffff


	//   ....[88]....
        /*0af8*/ 	.word	0xffffffff


	//   ....[89]....
        /*0afc*/ 	.word	0xffffffff


	//   ....[90]....
        /*0b00*/ 	.word	0xffffffff


	//   ....[91]....
        /*0b04*/ 	.word	0xffffffff


	//   ....[92]....
        /*0b08*/ 	.word	0xffffffff


	//   ....[93]....
        /*0b0c*/ 	.word	0xffffffff


	//   ....[94]....
        /*0b10*/ 	.word	0xffffffff


	//   ....[95]....
        /*0b14*/ 	.word	0xffffffff


	//   ....[96]....
        /*0b18*/ 	.word	0xffffffff


	//   ....[97]....
        /*0b1c*/ 	.word	0xffffffff


	//   ....[98]....
        /*0b20*/ 	.word	0xffffffff


	//   ....[99]....
        /*0b24*/ 	.word	0xffffffff


	//   ....[100]....
        /*0b28*/ 	.word	0xffffffff


	//   ....[101]....
        /*0b2c*/ 	.word	0xffffffff


	//   ....[102]....
        /*0b30*/ 	.word	0xffffffff


	//   ....[103]....
        /*0b34*/ 	.word	0xffffffff


	//   ....[104]....
        /*0b38*/ 	.word	0xffffffff


	//   ....[105]....
        /*0b3c*/ 	.word	0xffffffff


	//   ....[106]....
        /*0b40*/ 	.word	0xffffffff


	//   ....[107]....
        /*0b44*/ 	.word	0xffffffff


	//   ....[108]....
        /*0b48*/ 	.word	0xffffffff


	//   ....[109]....
        /*0b4c*/ 	.word	0xffffffff


	//   ....[110]....
        /*0b50*/ 	.word	0xffffffff


	//   ....[111]....
        /*0b54*/ 	.word	0xffffffff


	//   ....[112]....
        /*0b58*/ 	.word	0xffffffff


	//   ....[113]....
        /*0b5c*/ 	.word	0xffffffff


	//   ....[114]....
        /*0b60*/ 	.word	0xffffffff


	//   ....[115]....
        /*0b64*/ 	.word	0xffffffff


	//   ....[116]....
        /*0b68*/ 	.word	0xffffffff


	//   ....[117]....
        /*0b6c*/ 	.word	0xffffffff


	//   ....[118]....
        /*0b70*/ 	.word	0xffffffff


	//   ....[119]....
        /*0b74*/ 	.word	0xffffffff


	//   ....[120]....
        /*0b78*/ 	.word	0xffffffff


	//   ....[121]....
        /*0b7c*/ 	.word	0xffffffff


	//   ....[122]....
        /*0b80*/ 	.word	0xffffffff


	//   ....[123]....
        /*0b84*/ 	.word	0xffffffff


	//   ....[124]....
        /*0b88*/ 	.word	0xffffffff


	//   ....[125]....
        /*0b8c*/ 	.word	0xffffffff


	//   ....[126]....
        /*0b90*/ 	.word	0xffffffff


	//   ....[127]....
        /*0b94*/ 	.word	0xffffffff


	//   ....[128]....
        /*0b98*/ 	.word	0xffffffff


	//   ....[129]....
        /*0b9c*/ 	.word	0xffffffff


	//   ....[130]....
        /*0ba0*/ 	.word	0xffffffff


	//   ....[131]....
        /*0ba4*/ 	.word	0xffffffff


	//   ....[132]....
        /*0ba8*/ 	.word	0xffffffff


	//   ....[133]....
        /*0bac*/ 	.word	0xffffffff


	//   ....[134]....
        /*0bb0*/ 	.word	0xffffffff


	//   ....[135]....
        /*0bb4*/ 	.word	0xffffffff


	//   ....[136]....
        /*0bb8*/ 	.word	0xffffffff


	//   ....[137]....
        /*0bbc*/ 	.word	0xffffffff


	//   ....[138]....
        /*0bc0*/ 	.word	0xffffffff


	//   ....[139]....
        /*0bc4*/ 	.word	0xffffffff


	//   ....[140]....
        /*0bc8*/ 	.word	0xffffffff


	//   ....[141]....
        /*0bcc*/ 	.word	0xffffffff


	//   ....[142]....
        /*0bd0*/ 	.word	0xffffffff


	//   ....[143]....
        /*0bd4*/ 	.word	0xffffffff


	//   ....[144]....
        /*0bd8*/ 	.word	0xffffffff


	//   ....[145]....
        /*0bdc*/ 	.word	0xffffffff


	//   ....[146]....
        /*0be0*/ 	.word	0xffffffff


	//   ....[147]....
        /*0be4*/ 	.word	0xffffffff


	//   ....[148]....
        /*0be8*/ 	.word	0xffffffff


	//   ....[149]....
        /*0bec*/ 	.word	0xffffffff


	//   ....[150]....
        /*0bf0*/ 	.word	0xffffffff


	//   ....[151]....
        /*0bf4*/ 	.word	0xffffffff


	//   ....[152]....
        /*0bf8*/ 	.word	0xffffffff


	//   ....[153]....
        /*0bfc*/ 	.word	0xffffffff


	//   ....[154]....
        /*0c00*/ 	.word	0xffffffff


	//   ....[155]....
        /*0c04*/ 	.word	0xffffffff


	//   ....[156]....
        /*0c08*/ 	.word	0xffffffff


	//   ....[157]....
        /*0c0c*/ 	.word	0xffffffff


	//   ....[158]....
        /*0c10*/ 	.word	0xffffffff


	//   ....[159]....
        /*0c14*/ 	.word	0xffffffff


	//   ....[160]....
        /*0c18*/ 	.word	0xffffffff


	//   ....[161]....
        /*0c1c*/ 	.word	0xffffffff


	//   ....[162]....
        /*0c20*/ 	.word	0xffffffff


	//   ....[163]....
        /*0c24*/ 	.word	0xffffffff


	//   ....[164]....
        /*0c28*/ 	.word	0xffffffff


	//   ....[165]....
        /*0c2c*/ 	.word	0xffffffff


	//   ....[166]....
        /*0c30*/ 	.word	0xffffffff


	//   ....[167]....
        /*0c34*/ 	.word	0xffffffff


	//   ....[168]....
        /*0c38*/ 	.word	0xffffffff


	//   ....[169]....
        /*0c3c*/ 	.word	0xffffffff


	//   ....[170]....
        /*0c40*/ 	.word	0xffffffff


	//   ....[171]....
        /*0c44*/ 	.word	0xffffffff


	//   ....[172]....
        /*0c48*/ 	.word	0xffffffff


	//   ....[173]....
        /*0c4c*/ 	.word	0xffffffff


	//   ....[174]....
        /*0c50*/ 	.word	0xffffffff


	//   ....[175]....
        /*0c54*/ 	.word	0xffffffff


	//   ....[176]....
        /*0c58*/ 	.word	0xffffffff


	//   ....[177]....
        /*0c5c*/ 	.word	0xffffffff


	//   ....[178]....
        /*0c60*/ 	.word	0xffffffff


	//   ....[179]....
        /*0c64*/ 	.word	0xffffffff


	//   ....[180]....
        /*0c68*/ 	.word	0xffffffff


	//   ....[181]....
        /*0c6c*/ 	.word	0xffffffff


	//   ....[182]....
        /*0c70*/ 	.word	0xffffffff


	//   ....[183]....
        /*0c74*/ 	.word	0xffffffff


	//   ....[184]....
        /*0c78*/ 	.word	0xffffffff


	//   ....[185]....
        /*0c7c*/ 	.word	0xffffffff


	//   ....[186]....
        /*0c80*/ 	.word	0xffffffff


	//   ....[187]....
        /*0c84*/ 	.word	0xffffffff


	//   ....[188]....
        /*0c88*/ 	.word	0xffffffff


	//   ....[189]....
        /*0c8c*/ 	.word	0xffffffff


	//   ....[190]....
        /*0c90*/ 	.word	0xffffffff


	//   ....[191]....
        /*0c94*/ 	.word	0xffffffff


	//   ....[192]....
        /*0c98*/ 	.word	0xffffffff


	//   ....[193]....
        /*0c9c*/ 	.word	0xffffffff


	//   ....[194]....
        /*0ca0*/ 	.word	0xffffffff


	//   ....[195]....
        /*0ca4*/ 	.word	0xffffffff


	//   ....[196]....
        /*0ca8*/ 	.word	0xffffffff


	//   ....[197]....
        /*0cac*/ 	.word	0xffffffff


	//   ....[198]....
        /*0cb0*/ 	.word	0xffffffff


	//   ....[199]....
        /*0cb4*/ 	.word	0xffffffff


	//   ....[200]....
        /*0cb8*/ 	.word	0xffffffff


	//   ....[201]....
        /*0cbc*/ 	.word	0xffffffff


	//   ....[202]....
        /*0cc0*/ 	.word	0xffffffff


	//   ....[203]....
        /*0cc4*/ 	.word	0xffffffff


	//   ....[204]....
        /*0cc8*/ 	.word	0xffffffff


	//   ....[205]....
        /*0ccc*/ 	.word	0xffffffff


	//   ....[206]....
        /*0cd0*/ 	.word	0xffffffff


	//   ....[207]....
        /*0cd4*/ 	.word	0xffffffff


	//   ....[208]....
        /*0cd8*/ 	.word	0xffffffff


	//   ....[209]....
        /*0cdc*/ 	.word	0xffffffff


	//   ....[210]....
        /*0ce0*/ 	.word	0xffffffff


	//   ....[211]....
        /*0ce4*/ 	.word	0xffffffff


	//   ....[212]....
        /*0ce8*/ 	.word	0xffffffff


	//   ....[213]....
        /*0cec*/ 	.word	0xffffffff


	//   ....[214]....
        /*0cf0*/ 	.word	0xffffffff


	//   ....[215]....
        /*0cf4*/ 	.word	0xffffffff


	//   ....[216]....
        /*0cf8*/ 	.word	0xffffffff


	//   ....[217]....
        /*0cfc*/ 	.word	0xffffffff


	//   ....[218]....
        /*0d00*/ 	.word	0xffffffff


	//   ....[219]....
        /*0d04*/ 	.word	0xffffffff


	//   ....[220]....
        /*0d08*/ 	.word	0xffffffff


	//   ....[221]....
        /*0d0c*/ 	.word	0xffffffff


	//   ....[222]....
        /*0d10*/ 	.word	0xffffffff


	//   ....[223]....
        /*0d14*/ 	.word	0xffffffff


	//   ....[224]....
        /*0d18*/ 	.word	0xffffffff


	//   ....[225]....
        /*0d1c*/ 	.word	0xffffffff


	//   ....[226]....
        /*0d20*/ 	.word	0xffffffff


	//   ....[227]....
        /*0d24*/ 	.word	0xffffffff


	//   ....[228]....
        /*0d28*/ 	.word	0xffffffff


	//   ....[229]....
        /*0d2c*/ 	.word	0xffffffff


	//   ....[230]....
        /*0d30*/ 	.word	0xffffffff


	//   ....[231]....
        /*0d34*/ 	.word	0xffffffff


	//   ....[232]....
        /*0d38*/ 	.word	0xffffffff


	//   ....[233]....
        /*0d3c*/ 	.word	0xffffffff


	//   ....[234]....
        /*0d40*/ 	.word	0xffffffff


	//   ....[235]....
        /*0d44*/ 	.word	0xffffffff


	//   ....[236]....
        /*0d48*/ 	.word	0xffffffff


	//   ....[237]....
        /*0d4c*/ 	.word	0xffffffff


	//   ....[238]....
        /*0d50*/ 	.word	0xffffffff


	//   ....[239]....
        /*0d54*/ 	.word	0xffffffff


	//   ....[240]....
        /*0d58*/ 	.word	0xffffffff


	//   ....[241]....
        /*0d5c*/ 	.word	0xffffffff


	//   ....[242]....
        /*0d60*/ 	.word	0xffffffff


	//   ....[243]....
        /*0d64*/ 	.word	0xffffffff


	//   ....[244]....
        /*0d68*/ 	.word	0xffffffff


	//   ....[245]....
        /*0d6c*/ 	.word	0xffffffff


	//   ....[246]....
        /*0d70*/ 	.word	0xffffffff


	//   ....[247]....
        /*0d74*/ 	.word	0xffffffff


	//   ....[248]....
        /*0d78*/ 	.word	0xffffffff


	//   ....[249]....
        /*0d7c*/ 	.word	0xffffffff


	//   ....[250]....
        /*0d80*/ 	.word	0xffffffff


	//   ....[251]....
        /*0d84*/ 	.word	0xffffffff


	//   ....[252]....
        /*0d88*/ 	.word	0xffffffff


	//   ....[253]....
        /*0d8c*/ 	.word	0xffffffff


	//   ....[254]....
        /*0d90*/ 	.word	0xffffffff


	//   ....[255]....
        /*0d94*/ 	.word	0xffffffff


	//   ....[0]....
        /*0d98*/ 	.word	0xffffffff


	//   ....[1]....
        /*0d9c*/ 	.word	0xffffffff


	//   ....[2]....
        /*0da0*/ 	.word	0xffffffff


	//   ....[3]....
        /*0da4*/ 	.word	0xffffffff


	//   ....[4]....
        /*0da8*/ 	.word	0xffffffff


	//   ....[5]....
        /*0dac*/ 	.word	0xffffffff


	//   ....[6]....
        /*0db0*/ 	.word	0xffffffff


	//   ....[7]....
        /*0db4*/ 	.word	0xffffffff


	//   ....[8]....
        /*0db8*/ 	.word	0xffffffff


	//   ....[9]....
        /*0dbc*/ 	.word	0xffffffff


	//   ....[10]....
        /*0dc0*/ 	.word	0xffffffff


	//   ....[11]....
        /*0dc4*/ 	.word	0xffffffff


	//   ....[12]....
        /*0dc8*/ 	.word	0xffffffff


	//   ....[13]....
        /*0dcc*/ 	.word	0xffffffff


	//   ....[14]....
        /*0dd0*/ 	.word	0xffffffff


	//   ....[15]....
        /*0dd4*/ 	.word	0xffffffff


	//   ....[16]....
        /*0dd8*/ 	.word	0xffffffff


	//   ....[17]....
        /*0ddc*/ 	.word	0xffffffff


	//   ....[18]....
        /*0de0*/ 	.word	0xffffffff


	//   ....[19]....
        /*0de4*/ 	.word	0xffffffff


	//   ....[20]....
        /*0de8*/ 	.word	0xffffffff


	//   ....[21]....
        /*0dec*/ 	.word	0xffffffff


	//   ....[22]....
        /*0df0*/ 	.word	0xffffffff


	//   ....[23]....
        /*0df4*/ 	.word	0xffffffff


	//   ....[24]....
        /*0df8*/ 	.word	0xffffffff


	//   ....[25]....
        /*0dfc*/ 	.word	0xffffffff


	//   ....[26]....
        /*0e00*/ 	.word	0xffffffff


	//   ....[27]....
        /*0e04*/ 	.word	0xffffffff


	//   ....[28]....
        /*0e08*/ 	.word	0xffffffff


	//   ....[29]....
        /*0e0c*/ 	.word	0xffffffff


	//   ....[30]....
        /*0e10*/ 	.word	0xffffffff


	//   ....[31]....
        /*0e14*/ 	.word	0xffffffff


	//   ....[32]....
        /*0e18*/ 	.word	0xffffffff


	//   ....[33]....
        /*0e1c*/ 	.word	0xffffffff


	//   ....[34]....
        /*0e20*/ 	.word	0xffffffff


	//   ....[35]....
        /*0e24*/ 	.word	0xffffffff


	//   ....[36]....
        /*0e28*/ 	.word	0xffffffff


	//   ....[37]....
        /*0e2c*/ 	.word	0xffffffff


	//   ....[38]....
        /*0e30*/ 	.word	0xffffffff


	//   ....[39]....
        /*0e34*/ 	.word	0xffffffff


	//   ....[40]....
        /*0e38*/ 	.word	0xffffffff


	//   ....[41]....
        /*0e3c*/ 	.word	0xffffffff


	//   ....[42]....
        /*0e40*/ 	.word	0xffffffff


	//   ....[43]....
        /*0e44*/ 	.word	0xffffffff


	//   ....[44]....
        /*0e48*/ 	.word	0xffffffff


	//   ....[45]....
        /*0e4c*/ 	.word	0xffffffff


	//   ....[46]....
        /*0e50*/ 	.word	0xffffffff


	//   ....[47]....
        /*0e54*/ 	.word	0xffffffff


	//   ....[48]....
        /*0e58*/ 	.word	0xffffffff


	//   ....[49]....
        /*0e5c*/ 	.word	0xffffffff


	//   ....[50]....
        /*0e60*/ 	.word	0xffffffff


	//   ....[51]....
        /*0e64*/ 	.word	0xffffffff


	//   ....[52]....
        /*0e68*/ 	.word	0xffffffff


	//   ....[53]....
        /*0e6c*/ 	.word	0xffffffff


	//   ....[54]....
        /*0e70*/ 	.word	0xffffffff


	//   ....[55]....
        /*0e74*/ 	.word	0xffffffff


	//   ....[56]....
        /*0e78*/ 	.word	0xffffffff


	//   ....[57]....
        /*0e7c*/ 	.word	0xffffffff


	//   ....[58]....
        /*0e80*/ 	.word	0xffffffff


	//   ....[59]....
        /*0e84*/ 	.word	0xffffffff


	//   ....[60]....
        /*0e88*/ 	.word	0xffffffff


	//   ....[61]....
        /*0e8c*/ 	.word	0xffffffff


	//   ....[62]....
        /*0e90*/ 	.word	0xffffffff


	//   ....[63]....
        /*0e94*/ 	.word	0xffffffff


	//   ....[64]....
        /*0e98*/ 	.word	0xffffffff


	//   ....[65]....
        /*0e9c*/ 	.word	0xffffffff


	//   ....[66]....
        /*0ea0*/ 	.word	0xffffffff


	//   ....[67]....
        /*0ea4*/ 	.word	0xffffffff


	//   ....[68]....
        /*0ea8*/ 	.word	0xffffffff


	//   ....[69]....
        /*0eac*/ 	.word	0xffffffff


	//   ....[70]....
        /*0eb0*/ 	.word	0xffffffff


	//   ....[71]....
        /*0eb4*/ 	.word	0xffffffff


	//   ....[72]....
        /*0eb8*/ 	.word	0xffffffff


	//   ....[73]....
        /*0ebc*/ 	.word	0xffffffff


	//   ....[74]....
        /*0ec0*/ 	.word	0xffffffff


	//   ....[75]....
        /*0ec4*/ 	.word	0xffffffff


	//   ....[76]....
        /*0ec8*/ 	.word	0xffffffff


	//   ....[77]....
        /*0ecc*/ 	.word	0xffffffff


	//   ....[78]....
        /*0ed0*/ 	.word	0xffffffff


	//   ....[79]....
        /*0ed4*/ 	.word	0xffffffff


	//   ....[80]....
        /*0ed8*/ 	.word	0xffffffff


	//   ....[81]....
        /*0edc*/ 	.word	0xffffffff


	//   ....[82]....
        /*0ee0*/ 	.word	0xffffffff


	//   ....[83]....
        /*0ee4*/ 	.word	0xffffffff


	//   ....[84]....
        /*0ee8*/ 	.word	0xffffffff


	//   ....[85]....
        /*0eec*/ 	.word	0xffffffff


	//   ....[86]....
        /*0ef0*/ 	.word	0xffffffff


	//   ....[87]....
        /*0ef4*/ 	.word	0xffffffff


	//   ....[88]....
        /*0ef8*/ 	.word	0xffffffff


	//   ....[89]....
        /*0efc*/ 	.word	0xffffffff


	//   ....[90]....
        /*0f00*/ 	.word	0xffffffff


	//   ....[91]....
        /*0f04*/ 	.word	0xffffffff


	//   ....[92]....
        /*0f08*/ 	.word	0xffffffff


	//   ....[93]....
        /*0f0c*/ 	.word	0xffffffff


	//   ....[94]....
        /*0f10*/ 	.word	0xffffffff


	//   ....[95]....
        /*0f14*/ 	.word	0xffffffff


	//   ....[96]....
        /*0f18*/ 	.word	0xffffffff


	//   ....[97]....
        /*0f1c*/ 	.word	0xffffffff


	//   ....[98]....
        /*0f20*/ 	.word	0xffffffff


	//   ....[99]....
        /*0f24*/ 	.word	0xffffffff


	//   ....[100]....
        /*0f28*/ 	.word	0xffffffff


	//   ....[101]....
        /*0f2c*/ 	.word	0xffffffff


	//   ....[102]....
        /*0f30*/ 	.word	0xffffffff


	//   ....[103]....
        /*0f34*/ 	.word	0xffffffff


	//   ....[104]....
        /*0f38*/ 	.word	0xffffffff


	//   ....[105]....
        /*0f3c*/ 	.word	0xffffffff


	//   ....[106]....
        /*0f40*/ 	.word	0xffffffff


	//   ....[107]....
        /*0f44*/ 	.word	0xffffffff


	//   ....[108]....
        /*0f48*/ 	.word	0xffffffff


	//   ....[109]....
        /*0f4c*/ 	.word	0xffffffff


	//   ....[110]....
        /*0f50*/ 	.word	0xffffffff


	//   ....[111]....
        /*0f54*/ 	.word	0xffffffff


	//   ....[112]....
        /*0f58*/ 	.word	0xffffffff


	//   ....[113]....
        /*0f5c*/ 	.word	0xffffffff


	//   ....[114]....
        /*0f60*/ 	.word	0xffffffff


	//   ....[115]....
        /*0f64*/ 	.word	0xffffffff


	//   ....[116]....
        /*0f68*/ 	.word	0xffffffff


	//   ....[117]....
        /*0f6c*/ 	.word	0xffffffff


	//   ....[118]....
        /*0f70*/ 	.word	0xffffffff


	//   ....[119]....
        /*0f74*/ 	.word	0xffffffff


	//   ....[120]....
        /*0f78*/ 	.word	0xffffffff


	//   ....[121]....
        /*0f7c*/ 	.word	0xffffffff


	//   ....[122]....
        /*0f80*/ 	.word	0xffffffff


	//   ....[123]....
        /*0f84*/ 	.word	0xffffffff


	//   ....[124]....
        /*0f88*/ 	.word	0xffffffff


	//   ....[125]....
        /*0f8c*/ 	.word	0xffffffff


	//   ....[126]....
        /*0f90*/ 	.word	0xffffffff


	//   ....[127]....
        /*0f94*/ 	.word	0xffffffff


	//   ....[128]....
        /*0f98*/ 	.word	0xffffffff


	//   ....[129]....
        /*0f9c*/ 	.word	0xffffffff


	//   ....[130]....
        /*0fa0*/ 	.word	0xffffffff


	//   ....[131]....
        /*0fa4*/ 	.word	0xffffffff


	//   ....[132]....
        /*0fa8*/ 	.word	0xffffffff


	//   ....[133]....
        /*0fac*/ 	.word	0xffffffff


	//   ....[134]....
        /*0fb0*/ 	.word	0xffffffff


	//   ....[135]....
        /*0fb4*/ 	.word	0xffffffff


	//   ....[136]....
        /*0fb8*/ 	.word	0xffffffff


	//   ....[137]....
        /*0fbc*/ 	.word	0xffffffff


	//   ....[138]....
        /*0fc0*/ 	.word	0xffffffff


	//   ....[139]....
        /*0fc4*/ 	.word	0xffffffff


	//   ....[140]....
        /*0fc8*/ 	.word	0xffffffff


	//   ....[141]....
        /*0fcc*/ 	.word	0xffffffff


	//   ....[142]....
        /*0fd0*/ 	.word	0xffffffff


	//   ....[143]....
        /*0fd4*/ 	.word	0xffffffff


	//   ....[144]....
        /*0fd8*/ 	.word	0xffffffff


	//   ....[145]....
        /*0fdc*/ 	.word	0xffffffff


	//   ....[146]....
        /*0fe0*/ 	.word	0xffffffff


	//   ....[147]....
        /*0fe4*/ 	.word	0xffffffff


	//   ....[148]....
        /*0fe8*/ 	.word	0xffffffff


	//   ....[149]....
        /*0fec*/ 	.word	0xffffffff


	//   ....[150]....
        /*0ff0*/ 	.word	0xffffffff


	//   ....[151]....
        /*0ff4*/ 	.word	0xffffffff


	//   ....[152]....
        /*0ff8*/ 	.word	0xffffffff


	//   ....[153]....
        /*0ffc*/ 	.word	0xffffffff


	//   ....[154]....
        /*1000*/ 	.word	0xffffffff


	//   ....[155]....
        /*1004*/ 	.word	0xffffffff


	//   ....[156]....
        /*1008*/ 	.word	0xffffffff


	//   ....[157]....
        /*100c*/ 	.word	0xffffffff


	//   ....[158]....
        /*1010*/ 	.word	0xffffffff


	//   ....[159]....
        /*1014*/ 	.word	0xffffffff


	//   ....[160]....
        /*1018*/ 	.word	0xffffffff


	//   ....[161]....
        /*101c*/ 	.word	0xffffffff


	//   ....[162]....
        /*1020*/ 	.word	0xffffffff


	//   ....[163]....
        /*1024*/ 	.word	0xffffffff


	//   ....[164]....
        /*1028*/ 	.word	0xffffffff


	//   ....[165]....
        /*102c*/ 	.word	0xffffffff


	//   ....[166]....
        /*1030*/ 	.word	0xffffffff


	//   ....[167]....
        /*1034*/ 	.word	0xffffffff


	//   ....[168]....
        /*1038*/ 	.word	0xffffffff


	//   ....[169]....
        /*103c*/ 	.word	0xffffffff


	//   ....[170]....
        /*1040*/ 	.word	0xffffffff


	//   ....[171]....
        /*1044*/ 	.word	0xffffffff


	//   ....[172]....
        /*1048*/ 	.word	0xffffffff


	//   ....[173]....
        /*104c*/ 	.word	0xffffffff


	//   ....[174]....
        /*1050*/ 	.word	0xffffffff


	//   ....[175]....
        /*1054*/ 	.word	0xffffffff


	//   ....[176]....
        /*1058*/ 	.word	0xffffffff


	//   ....[177]....
        /*105c*/ 	.word	0xffffffff


	//   ....[178]....
        /*1060*/ 	.word	0xffffffff


	//   ....[179]....
        /*1064*/ 	.word	0xffffffff


	//   ....[180]....
        /*1068*/ 	.word	0xffffffff


	//   ....[181]....
        /*106c*/ 	.word	0xffffffff


	//   ....[182]....
        /*1070*/ 	.word	0xffffffff


	//   ....[183]....
        /*1074*/ 	.word	0xffffffff


	//   ....[184]....
        /*1078*/ 	.word	0xffffffff


	//   ....[185]....
        /*107c*/ 	.word	0xffffffff


	//   ....[186]....
        /*1080*/ 	.word	0xffffffff


	//   ....[187]....
        /*1084*/ 	.word	0xffffffff


	//   ....[188]....
        /*1088*/ 	.word	0xffffffff


	//   ....[189]....
        /*108c*/ 	.word	0xffffffff


	//   ....[190]....
        /*1090*/ 	.word	0xffffffff


	//   ....[191]....
        /*1094*/ 	.word	0xffffffff


	//   ....[192]....
        /*1098*/ 	.word	0xffffffff


	//   ....[193]....
        /*109c*/ 	.word	0xffffffff


	//   ....[194]....
        /*10a0*/ 	.word	0xffffffff


	//   ....[195]....
        /*10a4*/ 	.word	0xffffffff


	//   ....[196]....
        /*10a8*/ 	.word	0xffffffff


	//   ....[197]....
        /*10ac*/ 	.word	0xffffffff


	//   ....[198]....
        /*10b0*/ 	.word	0xffffffff


	//   ....[199]....
        /*10b4*/ 	.word	0xffffffff


	//   ....[200]....
        /*10b8*/ 	.word	0xffffffff


	//   ....[201]....
        /*10bc*/ 	.word	0xffffffff


	//----- nvinfo : EIATTR_COOP_GROUP_INSTR_OFFSETS
	.align		4
.L_518:
        /*10c0*/ 	.byte	0x04, 0x28
        /*10c2*/ 	.short	(.L_520 - .L_519)


	//   ....[0]....
.L_519:
        /*10c4*/ 	.word	0x00002400


	//   ....[1]....
        /*10c8*/ 	.word	0x00002410


	//   ....[2]....
        /*10cc*/ 	.word	0x00002440


	//   ....[3]....
        /*10d0*/ 	.word	0x00002450


	//   ....[4]....
        /*10d4*/ 	.word	0x00002460


	//   ....[5]....
        /*10d8*/ 	.word	0x00002470


	//   ....[6]....
        /*10dc*/ 	.word	0x00002480


	//   ....[7]....
        /*10e0*/ 	.word	0x00002490


	//   ....[8]....
        /*10e4*/ 	.word	0x000024a0


	//   ....[9]....
        /*10e8*/ 	.word	0x000024b0


	//   ....[10]....
        /*10ec*/ 	.word	0x000024c0


	//   ....[11]....
        /*10f0*/ 	.word	0x000024d0


	//   ....[12]....
        /*10f4*/ 	.word	0x00002510


	//   ....[13]....
        /*10f8*/ 	.word	0x00002520


	//   ....[14]....
        /*10fc*/ 	.word	0x00002550


	//   ....[15]....
        /*1100*/ 	.word	0x00002580


	//   ....[16]....
        /*1104*/ 	.word	0x000025b0


	//   ....[17]....
        /*1108*/ 	.word	0x000025e0


	//   ....[18]....
        /*110c*/ 	.word	0x00002620


	//   ....[19]....
        /*1110*/ 	.word	0x00002640


	//   ....[20]....
        /*1114*/ 	.word	0x00002660


	//   ....[21]....
        /*1118*/ 	.word	0x00002670


	//   ....[22]....
        /*111c*/ 	.word	0x00002690


	//   ....[23]....
        /*1120*/ 	.word	0x000026b0


	//   ....[24]....
        /*1124*/ 	.word	0x000026c0


	//   ....[25]....
        /*1128*/ 	.word	0x000026d0


	//   ....[26]....
        /*112c*/ 	.word	0x00002720


	//   ....[27]....
        /*1130*/ 	.word	0x00002730


	//   ....[28]....
        /*1134*/ 	.word	0x00002760


	//   ....[29]....
        /*1138*/ 	.word	0x00002770


	//   ....[30]....
        /*113c*/ 	.word	0x000027c0


	//   ....[31]....
        /*1140*/ 	.word	0x000027d0


	//   ....[32]....
        /*1144*/ 	.word	0x00002820


	//   ....[33]....
        /*1148*/ 	.word	0x00002850


	//   ....[34]....
        /*114c*/ 	.word	0x000028a0


	//   ....[35]....
        /*1150*/ 	.word	0x000028b0


	//   ....[36]....
        /*1154*/ 	.word	0x000028f0


	//   ....[37]....
        /*1158*/ 	.word	0x00002900


	//   ....[38]....
        /*115c*/ 	.word	0x00002980


	//   ....[39]....
        /*1160*/ 	.word	0x000029a0


	//   ....[40]....
        /*1164*/ 	.word	0x000029e0


	//   ....[41]....
        /*1168*/ 	.word	0x000029f0


	//   ....[42]....
        /*116c*/ 	.word	0x00002a50


	//   ....[43]....
        /*1170*/ 	.word	0x00002a60


	//   ....[44]....
        /*1174*/ 	.word	0x00002a90


	//   ....[45]....
        /*1178*/ 	.word	0x00002ad0


	//   ....[46]....
        /*117c*/ 	.word	0x00002b10


	//   ....[47]....
        /*1180*/ 	.word	0x00002b40


	//   ....[48]....
        /*1184*/ 	.word	0x00002b80


	//   ....[49]....
        /*1188*/ 	.word	0x00002bd0


	//   ....[50]....
        /*118c*/ 	.word	0x00002c20


	//   ....[51]....
        /*1190*/ 	.word	0x00002c40


	//   ....[52]....
        /*1194*/ 	.word	0x00002c70


	//   ....[53]....
        /*1198*/ 	.word	0x00002c80


	//   ....[54]....
        /*119c*/ 	.word	0x00002cb0


	//   ....[55]....
        /*11a0*/ 	.word	0x00002cf0


	//   ....[56]....
        /*11a4*/ 	.word	0x00002d20


	//   ....[57]....
        /*11a8*/ 	.word	0x00002d40


	//   ....[58]....
        /*11ac*/ 	.word	0x00002db0


	//   ....[59]....
        /*11b0*/ 	.word	0x00002dc0


	//   ....[60]....
        /*11b4*/ 	.word	0x00002eb0


	//   ....[61]....
        /*11b8*/ 	.word	0x00002ee0


	//   ....[62]....
        /*11bc*/ 	.word	0x00002f00


	//   ....[63]....
        /*11c0*/ 	.word	0x00002f10


	//   ....[64]....
        /*11c4*/ 	.word	0x00002f50


	//   ....[65]....
        /*11c8*/ 	.word	0x00002f60


	//   ....[66]....
        /*11cc*/ 	.word	0x00002f80


	//   ....[67]....
        /*11d0*/ 	.word	0x00002f90


	//   ....[68]....
        /*11d4*/ 	.word	0x00002fa0


	//   ....[69]....
        /*11d8*/ 	.word	0x00002fb0


	//   ....[70]....
        /*11dc*/ 	.word	0x00002fc0


	//   ....[71]....
        /*11e0*/ 	.word	0x00002fd0


	//   ....[72]....
        /*11e4*/ 	.word	0x00002ff0


	//   ....[73]....
        /*11e8*/ 	.word	0x00003000


	//   ....[74]....
        /*11ec*/ 	.word	0x00003050


	//   ....[75]....
        /*11f0*/ 	.word	0x00003060


	//   ....[76]....
        /*11f4*/ 	.word	0x00003070


	//   ....[77]....
        /*11f8*/ 	.word	0x00003150


	//   ....[78]....
        /*11fc*/ 	.word	0x00003190


	//   ....[79]....
        /*1200*/ 	.word	0x000031a0


	//   ....[80]....
        /*1204*/ 	.word	0x000031b0


	//   ....[81]....
        /*1208*/ 	.word	0x000031c0


	//   ....[82]....
        /*120c*/ 	.word	0x000031d0


	//   ....[83]....
        /*1210*/ 	.word	0x000031e0


	//   ....[84]....
        /*1214*/ 	.word	0x00003200


	//   ....[85]....
        /*1218*/ 	.word	0x00003210


	//   ....[86]....
        /*121c*/ 	.word	0x00003220


	//   ....[87]....
        /*1220*/ 	.word	0x00003230


	//   ....[88]....
        /*1224*/ 	.word	0x00003240


	//   ....[89]....
        /*1228*/ 	.word	0x00003250


	//   ....[90]....
        /*122c*/ 	.word	0x00003290


	//   ....[91]....
        /*1230*/ 	.word	0x000032a0


	//   ....[92]....
        /*1234*/ 	.word	0x000032d0


	//   ....[93]....
        /*1238*/ 	.word	0x000032e0


	//   ....[94]....
        /*123c*/ 	.word	0x00003350


	//   ....[95]....
        /*1240*/ 	.word	0x00003360


	//   ....[96]....
        /*1244*/ 	.word	0x00003370


	//   ....[97]....
        /*1248*/ 	.word	0x00003380


	//   ....[98]....
        /*124c*/ 	.word	0x00003390


	//   ....[99]....
        /*1250*/ 	.word	0x000033a0


	//   ....[100]....
        /*1254*/ 	.word	0x000033b0


	//   ....[101]....
        /*1258*/ 	.word	0x000033c0


	//   ....[102]....
        /*125c*/ 	.word	0x000033f0


	//   ....[103]....
        /*1260*/ 	.word	0x00003400


	//   ....[104]....
        /*1264*/ 	.word	0x00003410


	//   ....[105]....
        /*1268*/ 	.word	0x000034a0


	//   ....[106]....
        /*126c*/ 	.word	0x000034b0


	//   ....[107]....
        /*1270*/ 	.word	0x000034c0


	//   ....[108]....
        /*1274*/ 	.word	0x000034d0


	//   ....[109]....
        /*1278*/ 	.word	0x000034e0


	//   ....[110]....
        /*127c*/ 	.word	0x000034f0


	//   ....[111]....
        /*1280*/ 	.word	0x00003500


	//   ....[112]....
        /*1284*/ 	.word	0x00003510


	//   ....[113]....
        /*1288*/ 	.word	0x00003530


	//   ....[114]....
        /*128c*/ 	.word	0x00003540


	//   ....[115]....
        /*1290*/ 	.word	0x000035a0


	//   ....[116]....
        /*1294*/ 	.word	0x000035b0


	//   ....[117]....
        /*1298*/ 	.word	0x000035c0


	//   ....[118]....
        /*129c*/ 	.word	0x000035d0


	//   ....[119]....
        /*12a0*/ 	.word	0x00003630


	//   ....[120]....
        /*12a4*/ 	.word	0x00003640


	//   ....[121]....
        /*12a8*/ 	.word	0x00003650


	//   ....[122]....
        /*12ac*/ 	.word	0x00003660


	//   ....[123]....
        /*12b0*/ 	.word	0x00003670


	//   ....[124]....
        /*12b4*/ 	.word	0x00003680


	//   ....[125]....
        /*12b8*/ 	.word	0x00003690


	//   ....[126]....
        /*12bc*/ 	.word	0x000036a0


	//   ....[127]....
        /*12c0*/ 	.word	0x000036b0


	//   ....[128]....
        /*12c4*/ 	.word	0x00003710


	//   ....[129]....
        /*12c8*/ 	.word	0x00003720


	//   ....[130]....
        /*12cc*/ 	.word	0x00003780


	//   ....[131]....
        /*12d0*/ 	.word	0x00003790


	//   ....[132]....
        /*12d4*/ 	.word	0x000037a0


	//   ....[133]....
        /*12d8*/ 	.word	0x000037b0


	//   ....[134]....
        /*12dc*/ 	.word	0x000037c0


	//   ....[135]....
        /*12e0*/ 	.word	0x000037d0


	//   ....[136]....
        /*12e4*/ 	.word	0x000037e0


	//   ....[137]....
        /*12e8*/ 	.word	0x000037f0


	//   ....[138]....
        /*12ec*/ 	.word	0x00003820


	//   ....[139]....
        /*12f0*/ 	.word	0x00003830


	//   ....[140]....
        /*12f4*/ 	.word	0x00003880


	//   ....[141]....
        /*12f8*/ 	.word	0x00003890


	//   ....[142]....
        /*12fc*/ 	.word	0x000038a0


	//   ....[143]....
        /*1300*/ 	.word	0x000038b0


	//   ....[144]....
        /*1304*/ 	.word	0x000038c0


	//   ....[145]....
        /*1308*/ 	.word	0x000038d0


	//   ....[146]....
        /*130c*/ 	.word	0x00003900


	//   ....[147]....
        /*1310*/ 	.word	0x00003910


	//   ....[148]....
        /*1314*/ 	.word	0x00003950


	//   ....[149]....
        /*1318*/ 	.word	0x00003960


	//   ....[150]....
        /*131c*/ 	.word	0x00003970


	//   ....[151]....
        /*1320*/ 	.word	0x00003980


	//   ....[152]....
        /*1324*/ 	.word	0x000039d0


	//   ....[153]....
        /*1328*/ 	.word	0x000039e0


	//   ....[154]....
        /*132c*/ 	.word	0x000039f0


	//   ....[155]....
        /*1330*/ 	.word	0x00003a00


	//   ....[156]....
        /*1334*/ 	.word	0x00003a30


	//   ....[157]....
        /*1338*/ 	.word	0x00003a40


	//   ....[158]....
        /*133c*/ 	.word	0x00003a50


	//   ....[159]....
        /*1340*/ 	.word	0x00003a60


	//   ....[160]....
        /*1344*/ 	.word	0x00003af0


	//   ....[161]....
        /*1348*/ 	.word	0x00003b00


	//   ....[162]....
        /*134c*/ 	.word	0x00003b30


	//   ....[163]....
        /*1350*/ 	.word	0x00003b40


	//   ....[164]....
        /*1354*/ 	.word	0x00003b60


	//   ....[165]....
        /*1358*/ 	.word	0x00003b70


	//   ....[166]....
        /*135c*/ 	.word	0x00003b90


	//   ....[167]....
        /*1360*/ 	.word	0x00003ba0


	//   ....[168]....
        /*1364*/ 	.word	0x00003bc0


	//   ....[169]....
        /*1368*/ 	.word	0x00003bd0


	//   ....[170]....
        /*136c*/ 	.word	0x00003bf0


	//   ....[171]....
        /*1370*/ 	.word	0x00003c00


	//   ....[172]....
        /*1374*/ 	.word	0x00003c20


	//   ....[173]....
        /*1378*/ 	.word	0x00003c30


	//   ....[174]....
        /*137c*/ 	.word	0x00003c50


	//   ....[175]....
        /*1380*/ 	.word	0x00003c60


	//   ....[176]....
        /*1384*/ 	.word	0x00003c80


	//   ....[177]....
        /*1388*/ 	.word	0x00003c90


	//   ....[178]....
        /*138c*/ 	.word	0x00003cb0


	//   ....[179]....
        /*1390*/ 	.word	0x00003cc0


	//   ....[180]....
        /*1394*/ 	.word	0x00003cd0


	//   ....[181]....
        /*1398*/ 	.word	0x00003ce0


	//   ....[182]....
        /*139c*/ 	.word	0x00003d00


	//   ....[183]....
        /*13a0*/ 	.word	0x00003d10


	//   ....[184]....
        /*13a4*/ 	.word	0x00003d40


	//   ....[185]....
        /*13a8*/ 	.word	0x00003d60


	//   ....[186]....
        /*13ac*/ 	.word	0x00003dc0


	//   ....[187]....
        /*13b0*/ 	.word	0x00003dd0


	//   ....[188]....
        /*13b4*/ 	.word	0x00003de0


	//   ....[189]....
        /*13b8*/ 	.word	0x00003df0


	//   ....[190]....
        /*13bc*/ 	.word	0x00003e10


	//   ....[191]....
        /*13c0*/ 	.word	0x00003e20


	//   ....[192]....
        /*13c4*/ 	.word	0x00003e40


	//   ....[193]....
        /*13c8*/ 	.word	0x00003e50


	//   ....[194]....
        /*13cc*/ 	.word	0x00005c70


	//   ....[195]....
        /*13d0*/ 	.word	0x00005c80


	//   ....[196]....
        /*13d4*/ 	.word	0x00005c90


	//   ....[197]....
        /*13d8*/ 	.word	0x00005ca0


	//   ....[198]....
        /*13dc*/ 	.word	0x00005cb0


	//   ....[199]....
        /*13e0*/ 	.word	0x00005cc0


	//   ....[200]....
        /*13e4*/ 	.word	0x00005cd0


	//   ....[201]....
        /*13e8*/ 	.word	0x00005ce0


	//   ....[202]....
        /*13ec*/ 	.word	0x00005cf0


	//   ....[203]....
        /*13f0*/ 	.word	0x00005d00


	//   ....[204]....
        /*13f4*/ 	.word	0x00005d10


	//   ....[205]....
        /*13f8*/ 	.word	0x00005d20


	//   ....[206]....
        /*13fc*/ 	.word	0x00005d30


	//   ....[207]....
        /*1400*/ 	.word	0x00005d40


	//   ....[208]....
        /*1404*/ 	.word	0x00005d70


	//   ....[209]....
        /*1408*/ 	.word	0x00005d80


	//   ....[210]....
        /*140c*/ 	.word	0x00005da0


	//   ....[211]....
        /*1410*/ 	.word	0x00005db0


	//   ....[212]....
        /*1414*/ 	.word	0x00005dc0


	//   ....[213]....
        /*1418*/ 	.word	0x00005dd0


	//   ....[214]....
        /*141c*/ 	.word	0x00005e10


	//   ....[215]....
        /*1420*/ 	.word	0x00005e20


	//   ....[216]....
        /*1424*/ 	.word	0x00005e30


	//   ....[217]....
        /*1428*/ 	.word	0x00005e40


	//   ....[218]....
        /*142c*/ 	.word	0x00005e50


	//   ....[219]....
        /*1430*/ 	.word	0x00005e60


	//   ....[220]....
        /*1434*/ 	.word	0x00005e70


	//   ....[221]....
        /*1438*/ 	.word	0x00005e80


	//   ....[222]....
        /*143c*/ 	.word	0x00005ea0


	//   ....[223]....
        /*1440*/ 	.word	0x00005eb0


	//   ....[224]....
        /*1444*/ 	.word	0x00005ec0


	//   ....[225]....
        /*1448*/ 	.word	0x00005ed0


	//   ....[226]....
        /*144c*/ 	.word	0x00005f00


	//   ....[227]....
        /*1450*/ 	.word	0x00005f10


	//   ....[228]....
        /*1454*/ 	.word	0x00005f30


	//   ....[229]....
        /*1458*/ 	.word	0x00005f40


	//   ....[230]....
        /*145c*/ 	.word	0x00005f50


	//   ....[231]....
        /*1460*/ 	.word	0x00005f60


	//   ....[232]....
        /*1464*/ 	.word	0x00005f70


	//   ....[233]....
        /*1468*/ 	.word	0x00005f80


	//   ....[234]....
        /*146c*/ 	.word	0x00005fc0


	//   ....[235]....
        /*1470*/ 	.word	0x00005fd0


	//   ....[236]....
        /*1474*/ 	.word	0x00005fe0


	//   ....[237]....
        /*1478*/ 	.word	0x00005ff0


	//   ....[238]....
        /*147c*/ 	.word	0x00006000


	//   ....[239]....
        /*1480*/ 	.word	0x00006010


	//   ....[240]....
        /*1484*/ 	.word	0x00006020


	//   ....[241]....
        /*1488*/ 	.word	0x00006030


	//   ....[242]....
        /*148c*/ 	.word	0x00006040


	//   ....[243]....
        /*1490*/ 	.word	0x00006050


	//   ....[244]....
        /*1494*/ 	.word	0x00006070


	//   ....[245]....
        /*1498*/ 	.word	0x00006080


	//   ....[246]....
        /*149c*/ 	.word	0x000060a0


	//   ....[247]....
        /*14a0*/ 	.word	0x000060b0


	//   ....[248]....
        /*14a4*/ 	.word	0x000060c0


	//   ....[249]....
        /*14a8*/ 	.word	0x000060d0


	//   ....[250]....
        /*14ac*/ 	.word	0x000060f0


	//   ....[251]....
        /*14b0*/ 	.word	0x00006100


	//   ....[252]....
        /*14b4*/ 	.word	0x00006150


	//   ....[253]....
        /*14b8*/ 	.word	0x00006160


	//   ....[254]....
        /*14bc*/ 	.word	0x00006180


	//   ....[255]....
        /*14c0*/ 	.word	0x00006190


	//   ....[0]....
        /*14c4*/ 	.word	0x000061e0


	//   ....[1]....
        /*14c8*/ 	.word	0x000061f0


	//   ....[2]....
        /*14cc*/ 	.word	0x00006230


	//   ....[3]....
        /*14d0*/ 	.word	0x00006240


	//   ....[4]....
        /*14d4*/ 	.word	0x000062d0


	//   ....[5]....
        /*14d8*/ 	.word	0x000062e0


	//   ....[6]....
        /*14dc*/ 	.word	0x000062f0


	//   ....[7]....
        /*14e0*/ 	.word	0x00006300


	//   ....[8]....
        /*14e4*/ 	.word	0x00006320


	//   ....[9]....
        /*14e8*/ 	.word	0x00006330


	//   ....[10]....
        /*14ec*/ 	.word	0x00006360


	//   ....[11]....
        /*14f0*/ 	.word	0x00006370


	//   ....[12]....
        /*14f4*/ 	.word	0x00006380


	//   ....[13]....
        /*14f8*/ 	.word	0x00006390


	//   ....[14]....
        /*14fc*/ 	.word	0x000063a0


	//   ....[15]....
        /*1500*/ 	.word	0x000063b0


	//   ....[16]....
        /*1504*/ 	.word	0x000063d0


	//   ....[17]....
        /*1508*/ 	.word	0x000063f0


	//   ....[18]....
        /*150c*/ 	.word	0x00006410


	//   ....[19]....
        /*1510*/ 	.word	0x00006420


	//   ....[20]....
        /*1514*/ 	.word	0x00006460


	//   ....[21]....
        /*1518*/ 	.word	0x00006470


	//   ....[22]....
        /*151c*/ 	.word	0x00006490


	//   ....[23]....
        /*1520*/ 	.word	0x000064a0


	//   ....[24]....
        /*1524*/ 	.word	0x000064f0


	//   ....[25]....
        /*1528*/ 	.word	0x00006500


	//   ....[26]....
        /*152c*/ 	.word	0x00006510


	//   ....[27]....
        /*1530*/ 	.word	0x00006520


	//   ....[28]....
        /*1534*/ 	.word	0x00006540


	//   ....[29]....
        /*1538*/ 	.word	0x00006550


	//   ....[30]....
        /*153c*/ 	.word	0x00006580


	//   ....[31]....
        /*1540*/ 	.word	0x000065a0


	//   ....[32]....
        /*1544*/ 	.word	0x000065e0


	//   ....[33]....
        /*1548*/ 	.word	0x000065f0


	//   ....[34]....
        /*154c*/ 	.word	0x00006630


	//   ....[35]....
        /*1550*/ 	.word	0x00006650


	//   ....[36]....
        /*1554*/ 	.word	0x000066a0


	//   ....[37]....
        /*1558*/ 	.word	0x000066c0


	//   ....[38]....
        /*155c*/ 	.word	0x000066d0


	//   ....[39]....
        /*1560*/ 	.word	0x00006700


	//   ....[40]....
        /*1564*/ 	.word	0x00006760


	//   ....[41]....
        /*1568*/ 	.word	0x00006790


	//   ....[42]....
        /*156c*/ 	.word	0x000067b0


	//   ....[43]....
        /*1570*/ 	.word	0x000067c0


	//   ....[44]....
        /*1574*/ 	.word	0x000067f0


	//   ....[45]....
        /*1578*/ 	.word	0x00006810


	//   ....[46]....
        /*157c*/ 	.word	0x00006870


	//   ....[47]....
        /*1580*/ 	.word	0x00006880


	//   ....[48]....
        /*1584*/ 	.word	0x000068d0


	//   ....[49]....
        /*1588*/ 	.word	0x000068f0


	//   ....[50]....
        /*158c*/ 	.word	0x00006940


	//   ....[51]....
        /*1590*/ 	.word	0x00006950


	//   ....[52]....
        /*1594*/ 	.word	0x00006960


	//   ....[53]....
        /*1598*/ 	.word	0x00006980


	//   ....[54]....
        /*159c*/ 	.word	0x00006990


	//   ....[55]....
        /*15a0*/ 	.word	0x000069a0


	//   ....[56]....
        /*15a4*/ 	.word	0x000069d0


	//   ....[57]....
        /*15a8*/ 	.word	0x000069f0


	//   ....[58]....
        /*15ac*/ 	.word	0x00006a10


	//   ....[59]....
        /*15b0*/ 	.word	0x00006a30


	//   ....[60]....
        /*15b4*/ 	.word	0x00006a60


	//   ....[61]....
        /*15b8*/ 	.word	0x00006a90


	//   ....[62]....
        /*15bc*/ 	.word	0x00006aa0


	//   ....[63]....
        /*15c0*/ 	.word	0x00006ac0


	//   ....[64]....
        /*15c4*/ 	.word	0x00006ae0


	//   ....[65]....
        /*15c8*/ 	.word	0x00006b00


	//   ....[66]....
        /*15cc*/ 	.word	0x00006b10


	//   ....[67]....
        /*15d0*/ 	.word	0x00006b40


	//   ....[68]....
        /*15d4*/ 	.word	0x00006b70


	//   ....[69]....
        /*15d8*/ 	.word	0x00006b90


	//   ....[70]....
        /*15dc*/ 	.word	0x00006be0


	//   ....[71]....
        /*15e0*/ 	.word	0x00006bf0


	//   ....[72]....
        /*15e4*/ 	.word	0x00006c10


	//   ....[73]....
        /*15e8*/ 	.word	0x00006c70


	//   ....[74]....
        /*15ec*/ 	.word	0x00006c80


	//   ....[75]....
        /*15f0*/ 	.word	0x00006ca0


	//   ....[76]....
        /*15f4*/ 	.word	0x00006ce0


	//   ....[77]....
        /*15f8*/ 	.word	0x00006d10


	//   ....[78]....
        /*15fc*/ 	.word	0x00006d30


	//   ....[79]....
        /*1600*/ 	.word	0x00006d60


	//   ....[80]....
        /*1604*/ 	.word	0x00006da0


	//   ....[81]....
        /*1608*/ 	.word	0x00006dc0


	//   ....[82]....
        /*160c*/ 	.word	0x00006de0


	//   ....[83]....
        /*1610*/ 	.word	0x00006e10


	//   ....[84]....
        /*1614*/ 	.word	0x00006e40


	//   ....[85]....
        /*1618*/ 	.word	0x00006e50


	//   ....[86]....
        /*161c*/ 	.word	0x00006ea0


	//   ....[87]....
        /*1620*/ 	.word	0x00006ec0


	//   ....[88]....
        /*1624*/ 	.word	0x00006ee0


	//   ....[89]....
        /*1628*/ 	.word	0x00006f00


	//   ....[90]....
        /*162c*/ 	.word	0x00006f10


	//   ....[91]....
        /*1630*/ 	.word	0x00006f20


	//   ....[92]....
        /*1634*/ 	.word	0x00006f40


	//   ....[93]....
        /*1638*/ 	.word	0x00006f60


	//   ....[94]....
        /*163c*/ 	.word	0x00006f90


	//   ....[95]....
        /*1640*/ 	.word	0x00006fc0


	//   ....[96]....
        /*1644*/ 	.word	0x00006ff0


	//   ....[97]....
        /*1648*/ 	.word	0x00007010


	//   ....[98]....
        /*164c*/ 	.word	0x00007060


	//   ....[99]....
        /*1650*/ 	.word	0x00007070


	//   ....[100]....
        /*1654*/ 	.word	0x000070b0


	//   ....[101]....
        /*1658*/ 	.word	0x000070d0


	//   ....[102]....
        /*165c*/ 	.word	0x000070e0


	//   ....[103]....
        /*1660*/ 	.word	0x00007100


	//   ....[104]....
        /*1664*/ 	.word	0x00007130


	//   ....[105]....
        /*1668*/ 	.word	0x00007160


	//   ....[106]....
        /*166c*/ 	.word	0x00007170


	//   ....[107]....
        /*1670*/ 	.word	0x000071b0


	//   ....[108]....
        /*1674*/ 	.word	0x000071e0


	//   ....[109]....
        /*1678*/ 	.word	0x00007240


	//   ....[110]....
        /*167c*/ 	.word	0x00007260


	//   ....[111]....
        /*1680*/ 	.word	0x00007270


	//   ....[112]....
        /*1684*/ 	.word	0x000072c0


	//   ....[113]....
        /*1688*/ 	.word	0x000072e0


	//   ....[114]....
        /*168c*/ 	.word	0x000072f0


	//   ....[115]....
        /*1690*/ 	.word	0x00007360


	//   ....[116]....
        /*1694*/ 	.word	0x00007370


	//   ....[117]....
        /*1698*/ 	.word	0x00007390


	//   ....[118]....
        /*169c*/ 	.word	0x000073b0


	//   ....[119]....
        /*16a0*/ 	.word	0x000073c0


	//   ....[120]....
        /*16a4*/ 	.word	0x000073e0


	//   ....[121]....
        /*16a8*/ 	.word	0x000073f0


	//   ....[122]....
        /*16ac*/ 	.word	0x00007400


	//   ....[123]....
        /*16b0*/ 	.word	0x00007410


	//   ....[124]....
        /*16b4*/ 	.word	0x000074c0


	//   ....[125]....
        /*16b8*/ 	.word	0x000074e0


	//   ....[126]....
        /*16bc*/ 	.word	0x00007500


	//   ....[127]....
        /*16c0*/ 	.word	0x00007510


	//   ....[128]....
        /*16c4*/ 	.word	0x00007530


	//   ....[129]....
        /*16c8*/ 	.word	0x00007560


	//   ....[130]....
        /*16cc*/ 	.word	0x00007570


	//   ....[131]....
        /*16d0*/ 	.word	0x00007580


	//   ....[132]....
        /*16d4*/ 	.word	0x00009160


	//   ....[133]....
        /*16d8*/ 	.word	0x00009170


	//   ....[134]....
        /*16dc*/ 	.word	0x00009180


	//   ....[135]....
        /*16e0*/ 	.word	0x00009190


	//   ....[136]....
        /*16e4*/ 	.word	0x000091a0


	//   ....[137]....
        /*16e8*/ 	.word	0x000091b0


	//   ....[138]....
        /*16ec*/ 	.word	0x000091c0


	//   ....[139]....
        /*16f0*/ 	.word	0x000091d0


	//   ....[140]....
        /*16f4*/ 	.word	0x000091e0


	//   ....[141]....
        /*16f8*/ 	.word	0x000091f0


	//   ....[142]....
        /*16fc*/ 	.word	0x00009200


	//   ....[143]....
        /*1700*/ 	.word	0x00009210


	//   ....[144]....
        /*1704*/ 	.word	0x00009220


	//   ....[145]....
        /*1708*/ 	.word	0x00009230


	//   ....[146]....
        /*170c*/ 	.word	0x00009260


	//   ....[147]....
        /*1710*/ 	.word	0x00009270


	//   ....[148]....
        /*1714*/ 	.word	0x00009290


	//   ....[149]....
        /*1718*/ 	.word	0x000092a0


	//   ....[150]....
        /*171c*/ 	.word	0x000092b0


	//   ....[151]....
        /*1720*/ 	.word	0x000092c0


	//   ....[152]....
        /*1724*/ 	.word	0x00009300


	//   ....[153]....
        /*1728*/ 	.word	0x00009310


	//   ....[154]....
        /*172c*/ 	.word	0x00009320


	//   ....[155]....
        /*1730*/ 	.word	0x00009330


	//   ....[156]....
        /*1734*/ 	.word	0x00009340


	//   ....[157]....
        /*1738*/ 	.word	0x00009350


	//   ....[158]....
        /*173c*/ 	.word	0x00009360


	//   ....[159]....
        /*1740*/ 	.word	0x00009370


	//   ....[160]....
        /*1744*/ 	.word	0x00009390


	//   ....[161]....
        /*1748*/ 	.word	0x000093a0


	//   ....[162]....
        /*174c*/ 	.word	0x000093b0


	//   ....[163]....
        /*1750*/ 	.word	0x000093c0


	//   ....[164]....
        /*1754*/ 	.word	0x000093f0


	//   ....[165]....
        /*1758*/ 	.word	0x00009400


	//   ....[166]....
        /*175c*/ 	.word	0x00009420


	//   ....[167]....
        /*1760*/ 	.word	0x00009430


	//   ....[168]....
        /*1764*/ 	.word	0x00009440


	//   ....[169]....
        /*1768*/ 	.word	0x00009450


	//   ....[170]....
        /*176c*/ 	.word	0x00009460


	//   ....[171]....
        /*1770*/ 	.word	0x00009470


	//   ....[172]....
        /*1774*/ 	.word	0x000094b0


	//   ....[173]....
        /*1778*/ 	.word	0x000094c0


	//   ....[174]....
        /*177c*/ 	.word	0x000094d0


	//   ....[175]....
        /*1780*/ 	.word	0x000094e0


	//   ....[176]....
        /*1784*/ 	.word	0x000094f0


	//   ....[177]....
        /*1788*/ 	.word	0x00009500


	//   ....[178]....
        /*178c*/ 	.word	0x00009510


	//   ....[179]....
        /*1790*/ 	.word	0x00009520


	//   ....[180]....
        /*1794*/ 	.word	0x00009530


	//   ....[181]....
        /*1798*/ 	.word	0x00009540


	//   ....[182]....
        /*179c*/ 	.word	0x00009560


	//   ....[183]....
        /*17a0*/ 	.word	0x00009570


	//   ....[184]....
        /*17a4*/ 	.word	0x00009590


	//   ....[185]....
        /*17a8*/ 	.word	0x000095a0


	//   ....[186]....
        /*17ac*/ 	.word	0x000095b0


	//   ....[187]....
        /*17b0*/ 	.word	0x000095c0


	//   ....[188]....
        /*17b4*/ 	.word	0x000095e0


	//   ....[189]....
        /*17b8*/ 	.word	0x000095f0


	//   ....[190]....
        /*17bc*/ 	.word	0x00009640


	//   ....[191]....
        /*17c0*/ 	.word	0x00009650


	//   ....[192]....
        /*17c4*/ 	.word	0x00009670


	//   ....[193]....
        /*17c8*/ 	.word	0x00009680


	//   ....[194]....
        /*17cc*/ 	.word	0x000096d0


	//   ....[195]....
        /*17d0*/ 	.word	0x000096e0


	//   ....[196]....
        /*17d4*/ 	.word	0x00009720


	//   ....[197]....
        /*17d8*/ 	.word	0x00009730


	//   ....[198]....
        /*17dc*/ 	.word	0x000097c0


	//   ....[199]....
        /*17e0*/ 	.word	0x000097d0


	//   ....[200]....
        /*17e4*/ 	.word	0x000097e0


	//   ....[201]....
        /*17e8*/ 	.word	0x000097f0


	//   ....[202]....
        /*17ec*/ 	.word	0x00009810


	//   ....[203]....
        /*17f0*/ 	.word	0x00009820


	//   ....[204]....
        /*17f4*/ 	.word	0x00009850


	//   ....[205]....
        /*17f8*/ 	.word	0x00009860


	//   ....[206]....
        /*17fc*/ 	.word	0x00009870


	//   ....[207]....
        /*1800*/ 	.word	0x00009880


	//   ....[208]....
        /*1804*/ 	.word	0x00009890


	//   ....[209]....
        /*1808*/ 	.word	0x000098a0


	//   ....[210]....
        /*180c*/ 	.word	0x000098c0


	//   ....[211]....
        /*1810*/ 	.word	0x000098e0


	//   ....[212]....
        /*1814*/ 	.word	0x00009900


	//   ....[213]....
        /*1818*/ 	.word	0x00009910


	//   ....[214]....
        /*181c*/ 	.word	0x00009950


	//   ....[215]....
        /*1820*/ 	.word	0x00009960


	//   ....[216]....
        /*1824*/ 	.word	0x00009980


	//   ....[217]....
        /*1828*/ 	.word	0x00009990


	//   ....[218]....
        /*182c*/ 	.word	0x000099e0


	//   ....[219]....
        /*1830*/ 	.word	0x000099f0


	//   ....[220]....
        /*1834*/ 	.word	0x00009a00


	//   ....[221]....
        /*1838*/ 	.word	0x00009a10


	//   ....[222]....
        /*183c*/ 	.word	0x00009a30


	//   ....[223]....
        /*1840*/ 	.word	0x00009a40


	//   ....[224]....
        /*1844*/ 	.word	0x00009a70


	//   ....[225]....
        /*1848*/ 	.word	0x00009a90


	//   ....[226]....
        /*184c*/ 	.word	0x00009ad0


	//   ....[227]....
        /*1850*/ 	.word	0x00009ae0


	//   ....[228]....
        /*1854*/ 	.word	0x00009b30


	//   ....[229]....
        /*1858*/ 	.word	0x00009b40


	//   ....[230]....
        /*185c*/ 	.word	0x00009ba0


	//   ....[231]....
        /*1860*/ 	.word	0x00009bb0


	//   ....[232]....
        /*1864*/ 	.word	0x00009bd0


	//   ....[233]....
        /*1868*/ 	.word	0x00009c00


	//   ....[234]....
        /*186c*/ 	.word	0x00009c50


	//   ....[235]....
        /*1870*/ 	.word	0x00009c80


	//   ....[236]....
        /*1874*/ 	.word	0x00009ca0


	//   ....[237]....
        /*1878*/ 	.word	0x00009cb0


	//   ....[238]....
        /*187c*/ 	.word	0x00009ce0


	//   ....[239]....
        /*1880*/ 	.word	0x00009d00


	//   ....[240]....
        /*1884*/ 	.word	0x00009d50


	//   ....[241]....
        /*1888*/ 	.word	0x00009d70


	//   ....[242]....
        /*188c*/ 	.word	0x00009dc0


	//   ....[243]....
        /*1890*/ 	.word	0x00009de0


	//   ....[244]....
        /*1894*/ 	.word	0x00009e30


	//   ....[245]....
        /*1898*/ 	.word	0x00009e40


	//   ....[246]....
        /*189c*/ 	.word	0x00009e50


	//   ....[247]....
        /*18a0*/ 	.word	0x00009e70


	//   ....[248]....
        /*18a4*/ 	.word	0x00009e80


	//   ....[249]....
        /*18a8*/ 	.word	0x00009e90


	//   ....[250]....
        /*18ac*/ 	.word	0x00009ec0


	//   ....[251]....
        /*18b0*/ 	.word	0x00009ee0


	//   ....[252]....
        /*18b4*/ 	.word	0x00009f00


	//   ....[253]....
        /*18b8*/ 	.word	0x00009f30


	//   ....[254]....
        /*18bc*/ 	.word	0x00009f70


	//   ....[255]....
        /*18c0*/ 	.word	0x00009f80


	//   ....[0]....
        /*18c4*/ 	.word	0x00009fa0


	//   ....[1]....
        /*18c8*/ 	.word	0x00009fc0


	//   ....[2]....
        /*18cc*/ 	.word	0x00009fe0


	//   ....[3]....
        /*18d0*/ 	.word	0x00009ff0


	//   ....[4]....
        /*18d4*/ 	.word	0x0000a010


	//   ....[5]....
        /*18d8*/ 	.word	0x0000a030


	//   ....[6]....
        /*18dc*/ 	.word	0x0000a060


	//   ....[7]....
        /*18e0*/ 	.word	0x0000a080


	//   ....[8]....
        /*18e4*/ 	.word	0x0000a0d0


	//   ....[9]....
        /*18e8*/ 	.word	0x0000a0e0


	//   ....[10]....
        /*18ec*/ 	.word	0x0000a110


	//   ....[11]....
        /*18f0*/ 	.word	0x0000a150


	//   ....[12]....
        /*18f4*/ 	.word	0x0000a160


	//   ....[13]....
        /*18f8*/ 	.word	0x0000a180


	//   ....[14]....
        /*18fc*/ 	.word	0x0000a1b0


	//   ....[15]....
        /*1900*/ 	.word	0x0000a1f0


	//   ....[16]....
        /*1904*/ 	.word	0x0000a210


	//   ....[17]....
        /*1908*/ 	.word	0x0000a230


	//   ....[18]....
        /*190c*/ 	.word	0x0000a2a0


	//   ....[19]....
        /*1910*/ 	.word	0x0000a2b0


	//   ....[20]....
        /*1914*/ 	.word	0x0000a2f0


	//   ....[21]....
        /*1918*/ 	.word	0x0000a320


	//   ....[22]....
        /*191c*/ 	.word	0x0000a330


	//   ....[23]....
        /*1920*/ 	.word	0x0000a350


	//   ....[24]....
        /*1924*/ 	.word	0x0000a380


	//   ....[25]....
        /*1928*/ 	.word	0x0000a3a0


	//   ....[26]....
        /*192c*/ 	.word	0x0000a3c0


	//   ....[27]....
        /*1930*/ 	.word	0x0000a3e0


	//   ....[28]....
        /*1934*/ 	.word	0x0000a3f0


	//   ....[29]....
        /*1938*/ 	.word	0x0000a400


	//   ....[30]....
        /*193c*/ 	.word	0x0000a440


	//   ....[31]....
        /*1940*/ 	.word	0x0000a460


	//   ....[32]....
        /*1944*/ 	.word	0x0000a490


	//   ....[33]....
        /*1948*/ 	.word	0x0000a4b0


	//   ....[34]....
        /*194c*/ 	.word	0x0000a4e0


	//   ....[35]....
        /*1950*/ 	.word	0x0000a500


	//   ....[36]....
        /*1954*/ 	.word	0x0000a550


	//   ....[37]....
        /*1958*/ 	.word	0x0000a560


	//   ....[38]....
        /*195c*/ 	.word	0x0000a5b0


	//   ....[39]....
        /*1960*/ 	.word	0x0000a5c0


	//   ....[40]....
        /*1964*/ 	.word	0x0000a5e0


	//   ....[41]....
        /*1968*/ 	.word	0x0000a610


	//   ....[42]....
        /*196c*/ 	.word	0x0000a640


	//   ....[43]....
        /*1970*/ 	.word	0x0000a650


	//   ....[44]....
        /*1974*/ 	.word	0x0000a6a0


	//   ....[45]....
        /*1978*/ 	.word	0x0000a6c0


	//   ....[46]....
        /*197c*/ 	.word	0x0000a6d0


	//   ....[47]....
        /*1980*/ 	.word	0x0000a740


	//   ....[48]....
        /*1984*/ 	.word	0x0000a750


	//   ....[49]....
        /*1988*/ 	.word	0x0000a790


	//   ....[50]....
        /*198c*/ 	.word	0x0000a7c0


	//   ....[51]....
        /*1990*/ 	.word	0x0000a7d0


	//   ....[52]....
        /*1994*/ 	.word	0x0000a810


	//   ....[53]....
        /*1998*/ 	.word	0x0000a840


	//   ....[54]....
        /*199c*/ 	.word	0x0000a870


	//   ....[55]....
        /*19a0*/ 	.word	0x0000a890


	//   ....[56]....
        /*19a4*/ 	.word	0x0000a8a0


	//   ....[57]....
        /*19a8*/ 	.word	0x0000a8b0


	//   ....[58]....
        /*19ac*/ 	.word	0x0000a8d0


	//   ....[59]....
        /*19b0*/ 	.word	0x0000a8e0


	//   ....[60]....
        /*19b4*/ 	.word	0x0000a8f0


	//   ....[61]....
        /*19b8*/ 	.word	0x0000a910


	//   ....[62]....
        /*19bc*/ 	.word	0x0000a9b0


	//   ....[63]....
        /*19c0*/ 	.word	0x0000a9d0


	//   ....[64]....
        /*19c4*/ 	.word	0x0000a9f0


	//   ....[65]....
        /*19c8*/ 	.word	0x0000aa00


	//   ....[66]....
        /*19cc*/ 	.word	0x0000aa30


	//   ....[67]....
        /*19d0*/ 	.word	0x0000aa50


	//   ....[68]....
        /*19d4*/ 	.word	0x0000aa60


	//   ....[69]....
        /*19d8*/ 	.word	0x0000aa70


	//   ....[70]....
        /*19dc*/ 	.word	0x0000c650


	//   ....[71]....
        /*19e0*/ 	.word	0x0000c660


	//   ....[72]....
        /*19e4*/ 	.word	0x0000c670


	//   ....[73]....
        /*19e8*/ 	.word	0x0000c680


	//   ....[74]....
        /*19ec*/ 	.word	0x0000c690


	//   ....[75]....
        /*19f0*/ 	.word	0x0000c6a0


	//   ....[76]....
        /*19f4*/ 	.word	0x0000c6b0


	//   ....[77]....
        /*19f8*/ 	.word	0x0000c6c0


	//   ....[78]....
        /*19fc*/ 	.word	0x0000c6d0


	//   ....[79]....
        /*1a00*/ 	.word	0x0000c6e0


	//   ....[80]....
        /*1a04*/ 	.word	0x0000c6f0


	//   ....[81]....
        /*1a08*/ 	.word	0x0000c700


	//   ....[82]....
        /*1a0c*/ 	.word	0x0000c710


	//   ....[83]....
        /*1a10*/ 	.word	0x0000c720


	//   ....[84]....
        /*1a14*/ 	.word	0x0000c750


	//   ....[85]....
        /*1a18*/ 	.word	0x0000c760


	//   ....[86]....
        /*1a1c*/ 	.word	0x0000c780


	//   ....[87]....
        /*1a20*/ 	.word	0x0000c790


	//   ....[88]....
        /*1a24*/ 	.word	0x0000c7a0


	//   ....[89]....
        /*1a28*/ 	.word	0x0000c7b0


	//   ....[90]....
        /*1a2c*/ 	.word	0x0000c7f0


	//   ....[91]....
        /*1a30*/ 	.word	0x0000c800


	//   ....[92]....
        /*1a34*/ 	.word	0x0000c810


	//   ....[93]....
        /*1a38*/ 	.word	0x0000c820


	//   ....[94]....
        /*1a3c*/ 	.word	0x0000c830


	//   ....[95]....
        /*1a40*/ 	.word	0x0000c840


	//   ....[96]....
        /*1a44*/ 	.word	0x0000c850


	//   ....[97]....
        /*1a48*/ 	.word	0x0000c860


	//   ....[98]....
        /*1a4c*/ 	.word	0x0000c880


	//   ....[99]....
        /*1a50*/ 	.word	0x0000c890


	//   ....[100]....
        /*1a54*/ 	.word	0x0000c8a0


	//   ....[101]....
        /*1a58*/ 	.word	0x0000c8b0


	//   ....[102]....
        /*1a5c*/ 	.word	0x0000c8e0


	//   ....[103]....
        /*1a60*/ 	.word	0x0000c8f0


	//   ....[104]....
        /*1a64*/ 	.word	0x0000c910


	//   ....[105]....
        /*1a68*/ 	.word	0x0000c920


	//   ....[106]....
        /*1a6c*/ 	.word	0x0000c930


	//   ....[107]....
        /*1a70*/ 	.word	0x0000c940


	//   ....[108]....
        /*1a74*/ 	.word	0x0000c950


	//   ....[109]....
        /*1a78*/ 	.word	0x0000c960


	//   ....[110]....
        /*1a7c*/ 	.word	0x0000c9a0


	//   ....[111]....
        /*1a80*/ 	.word	0x0000c9b0


	//   ....[112]....
        /*1a84*/ 	.word	0x0000c9c0


	//   ....[113]....
        /*1a88*/ 	.word	0x0000c9d0


	//   ....[114]....
        /*1a8c*/ 	.word	0x0000c9e0


	//   ....[115]....
        /*1a90*/ 	.word	0x0000c9f0


	//   ....[116]....
        /*1a94*/ 	.word	0x0000ca00


	//   ....[117]....
        /*1a98*/ 	.word	0x0000ca10


	//   ....[118]....
        /*1a9c*/ 	.word	0x0000ca20


	//   ....[119]....
        /*1aa0*/ 	.word	0x0000ca30


	//   ....[120]....
        /*1aa4*/ 	.word	0x0000ca50


	//   ....[121]....
        /*1aa8*/ 	.word	0x0000ca60


	//   ....[122]....
        /*1aac*/ 	.word	0x0000ca80


	//   ....[123]....
        /*1ab0*/ 	.word	0x0000ca90


	//   ....[124]....
        /*1ab4*/ 	.word	0x0000caa0


	//   ....[125]....
        /*1ab8*/ 	.word	0x0000cab0


	//   ....[126]....
        /*1abc*/ 	.word	0x0000cad0


	//   ....[127]....
        /*1ac0*/ 	.word	0x0000cae0


	//   ....[128]....
        /*1ac4*/ 	.word	0x0000cb30


	//   ....[129]....
        /*1ac8*/ 	.word	0x0000cb40


	//   ....[130]....
        /*1acc*/ 	.word	0x0000cb60


	//   ....[131]....
        /*1ad0*/ 	.word	0x0000cb70


	//   ....[132]....
        /*1ad4*/ 	.word	0x0000cbc0


	//   ....[133]....
        /*1ad8*/ 	.word	0x0000cbd0


	//   ....[134]....
        /*1adc*/ 	.word	0x0000cc10


	//   ....[135]....
        /*1ae0*/ 	.word	0x0000cc20


	//   ....[136]....
        /*1ae4*/ 	.word	0x0000ccb0


	//   ....[137]....
        /*1ae8*/ 	.word	0x0000ccc0


	//   ....[138]....
        /*1aec*/ 	.word	0x0000ccd0


	//   ....[139]....
        /*1af0*/ 	.word	0x0000cce0


	//   ....[140]....
        /*1af4*/ 	.word	0x0000cd00


	//   ....[141]....
        /*1af8*/ 	.word	0x0000cd10


	//   ....[142]....
        /*1afc*/ 	.word	0x0000cd40


	//   ....[143]....
        /*1b00*/ 	.word	0x0000cd50


	//   ....[144]....
        /*1b04*/ 	.word	0x0000cd60


	//   ....[145]....
        /*1b08*/ 	.word	0x0000cd70


	//   ....[146]....
        /*1b0c*/ 	.word	0x0000cd80


	//   ....[147]....
        /*1b10*/ 	.word	0x0000cd90


	//   ....[148]....
        /*1b14*/ 	.word	0x0000cdb0


	//   ....[149]....
        /*1b18*/ 	.word	0x0000cdd0


	//   ....[150]....
        /*1b1c*/ 	.word	0x0000cdf0


	//   ....[151]....
        /*1b20*/ 	.word	0x0000ce00


	//   ....[152]....
        /*1b24*/ 	.word	0x0000ce40


	//   ....[153]....
        /*1b28*/ 	.word	0x0000ce50


	//   ....[154]....
        /*1b2c*/ 	.word	0x0000ce70


	//   ....[155]....
        /*1b30*/ 	.word	0x0000ce80


	//   ....[156]....
        /*1b34*/ 	.word	0x0000ced0


	//   ....[157]....
        /*1b38*/ 	.word	0x0000cee0


	//   ....[158]....
        /*1b3c*/ 	.word	0x0000cef0


	//   ....[159]....
        /*1b40*/ 	.word	0x0000cf00


	//   ....[160]....
        /*1b44*/ 	.word	0x0000cf20


	//   ....[161]....
        /*1b48*/ 	.word	0x0000cf30


	//   ....[162]....
        /*1b4c*/ 	.word	0x0000cf60


	//   ....[163]....
        /*1b50*/ 	.word	0x0000cf80


	//   ....[164]....
        /*1b54*/ 	.word	0x0000cfc0


	//   ....[165]....
        /*1b58*/ 	.word	0x0000cfd0


	//   ....[166]....
        /*1b5c*/ 	.word	0x0000d010


	//   ....[167]....
        /*1b60*/ 	.word	0x0000d030


	//   ....[168]....
        /*1b64*/ 	.word	0x0000d080


	//   ....[169]....
        /*1b68*/ 	.word	0x0000d0a0


	//   ....[170]....
        /*1b6c*/ 	.word	0x0000d0b0


	//   ....[171]....
        /*1b70*/ 	.word	0x0000d0e0


	//   ....[172]....
        /*1b74*/ 	.word	0x0000d140


	//   ....[173]....
        /*1b78*/ 	.word	0x0000d170


	//   ....[174]....
        /*1b7c*/ 	.word	0x0000d190


	//   ....[175]....
        /*1b80*/ 	.word	0x0000d1a0


	//   ....[176]....
        /*1b84*/ 	.word	0x0000d1d0


	//   ....[177]....
        /*1b88*/ 	.word	0x0000d1f0


	//   ....[178]....
        /*1b8c*/ 	.word	0x0000d250


	//   ....[179]....
        /*1b90*/ 	.word	0x0000d260


	//   ....[180]....
        /*1b94*/ 	.word	0x0000d2b0


	//   ....[181]....
        /*1b98*/ 	.word	0x0000d2d0


	//   ....[182]....
        /*1b9c*/ 	.word	0x0000d320


	//   ....[183]....
        /*1ba0*/ 	.word	0x0000d330


	//   ....[184]....
        /*1ba4*/ 	.word	0x0000d340


	//   ....[185]....
        /*1ba8*/ 	.word	0x0000d360


	//   ....[186]....
        /*1bac*/ 	.word	0x0000d370


	//   ....[187]....
        /*1bb0*/ 	.word	0x0000d380


	//   ....[188]....
        /*1bb4*/ 	.word	0x0000d3b0


	//   ....[189]....
        /*1bb8*/ 	.word	0x0000d3d0


	//   ....[190]....
        /*1bbc*/ 	.word	0x0000d3f0


	//   ....[191]....
        /*1bc0*/ 	.word	0x0000d410


	//   ....[192]....
        /*1bc4*/ 	.word	0x0000d440


	//   ....[193]....
        /*1bc8*/ 	.word	0x0000d470


	//   ....[194]....
        /*1bcc*/ 	.word	0x0000d480


	//   ....[195]....
        /*1bd0*/ 	.word	0x0000d4a0


	//   ....[196]....
        /*1bd4*/ 	.word	0x0000d4c0


	//   ....[197]....
        /*1bd8*/ 	.word	0x0000d4e0


	//   ....[198]....
        /*1bdc*/ 	.word	0x0000d4f0


	//   ....[199]....
        /*1be0*/ 	.word	0x0000d520


	//   ....[200]....
        /*1be4*/ 	.word	0x0000d550


	//   ....[201]....
        /*1be8*/ 	.word	0x0000d570


	//   ....[202]....
        /*1bec*/ 	.word	0x0000d5c0


	//   ....[203]....
        /*1bf0*/ 	.word	0x0000d5d0


	//   ....[204]....
        /*1bf4*/ 	.word	0x0000d5f0


	//   ....[205]....
        /*1bf8*/ 	.word	0x0000d650


	//   ....[206]....
        /*1bfc*/ 	.word	0x0000d660


	//   ....[207]....
        /*1c00*/ 	.word	0x0000d680


	//   ....[208]....
        /*1c04*/ 	.word	0x0000d6c0


	//   ....[209]....
        /*1c08*/ 	.word	0x0000d6f0


	//   ....[210]....
        /*1c0c*/ 	.word	0x0000d710


	//   ....[211]....
        /*1c10*/ 	.word	0x0000d740


	//   ....[212]....
        /*1c14*/ 	.word	0x0000d780


	//   ....[213]....
        /*1c18*/ 	.word	0x0000d7a0


	//   ....[214]....
        /*1c1c*/ 	.word	0x0000d7c0


	//   ....[215]....
        /*1c20*/ 	.word	0x0000d7f0


	//   ....[216]....
        /*1c24*/ 	.word	0x0000d820


	//   ....[217]....
        /*1c28*/ 	.word	0x0000d830


	//   ....[218]....
        /*1c2c*/ 	.word	0x0000d880


	//   ....[219]....
        /*1c30*/ 	.word	0x0000d8a0


	//   ....[220]....
        /*1c34*/ 	.word	0x0000d8c0


	//   ....[221]....
        /*1c38*/ 	.word	0x0000d8e0


	//   ....[222]....
        /*1c3c*/ 	.word	0x0000d8f0


	//   ....[223]....
        /*1c40*/ 	.word	0x0000d900


	//   ....[224]....
        /*1c44*/ 	.word	0x0000d920


	//   ....[225]....
        /*1c48*/ 	.word	0x0000d940


	//   ....[226]....
        /*1c4c*/ 	.word	0x0000d970


	//   ....[227]....
        /*1c50*/ 	.word	0x0000d9a0


	//   ....[228]....
        /*1c54*/ 	.word	0x0000d9d0


	//   ....[229]....
        /*1c58*/ 	.word	0x0000d9f0


	//   ....[230]....
        /*1c5c*/ 	.word	0x0000da40


	//   ....[231]....
        /*1c60*/ 	.word	0x0000da50


	//   ....[232]....
        /*1c64*/ 	.word	0x0000da90


	//   ....[233]....
        /*1c68*/ 	.word	0x0000dab0


	//   ....[234]....
        /*1c6c*/ 	.word	0x0000dac0


	//   ....[235]....
        /*1c70*/ 	.word	0x0000dae0


	//   ....[236]....
        /*1c74*/ 	.word	0x0000db10


	//   ....[237]....
        /*1c78*/ 	.word	0x0000db40


	//   ....[238]....
        /*1c7c*/ 	.word	0x0000db50


	//   ....[239]....
        /*1c80*/ 	.word	0x0000db90


	//   ....[240]....
        /*1c84*/ 	.word	0x0000dbc0


	//   ....[241]....
        /*1c88*/ 	.word	0x0000dc20


	//   ....[242]....
        /*1c8c*/ 	.word	0x0000dc40


	//   ....[243]....
        /*1c90*/ 	.word	0x0000dc50


	//   ....[244]....
        /*1c94*/ 	.word	0x0000dca0


	//   ....[245]....
        /*1c98*/ 	.word	0x0000dcc0


	//   ....[246]....
        /*1c9c*/ 	.word	0x0000dcd0


	//   ....[247]....
        /*1ca0*/ 	.word	0x0000dd40


	//   ....[248]....
        /*1ca4*/ 	.word	0x0000dd50


	//   ....[249]....
        /*1ca8*/ 	.word	0x0000dd70


	//   ....[250]....
        /*1cac*/ 	.word	0x0000dd90


	//   ....[251]....
        /*1cb0*/ 	.word	0x0000dda0


	//   ....[252]....
        /*1cb4*/ 	.word	0x0000ddc0


	//   ....[253]....
        /*1cb8*/ 	.word	0x0000ddd0


	//   ....[254]....
        /*1cbc*/ 	.word	0x0000dde0


	//   ....[255]....
        /*1cc0*/ 	.word	0x0000ddf0


	//   ....[0]....
        /*1cc4*/ 	.word	0x0000dea0


	//   ....[1]....
        /*1cc8*/ 	.word	0x0000dec0


	//   ....[2]....
        /*1ccc*/ 	.word	0x0000dee0


	//   ....[3]....
        /*1cd0*/ 	.word	0x0000def0


	//   ....[4]....
        /*1cd4*/ 	.word	0x0000df10


	//   ....[5]....
        /*1cd8*/ 	.word	0x0000df40


	//   ....[6]....
        /*1cdc*/ 	.word	0x0000df50


	//   ....[7]....
        /*1ce0*/ 	.word	0x0000df60


	//   ....[8]....
        /*1ce4*/ 	.word	0x0000fb40


	//   ....[9]....
        /*1ce8*/ 	.word	0x0000fb50


	//   ....[10]....
        /*1cec*/ 	.word	0x0000fb60


	//   ....[11]....
        /*1cf0*/ 	.word	0x0000fb70


	//   ....[12]....
        /*1cf4*/ 	.word	0x0000fb80


	//   ....[13]....
        /*1cf8*/ 	.word	0x0000fb90


	//   ....[14]....
        /*1cfc*/ 	.word	0x0000fba0


	//   ....[15]....
        /*1d00*/ 	.word	0x0000fbb0


	//   ....[16]....
        /*1d04*/ 	.word	0x0000fbc0


	//   ....[17]....
        /*1d08*/ 	.word	0x0000fbd0


	//   ....[18]....
        /*1d0c*/ 	.word	0x0000fbe0


	//   ....[19]....
        /*1d10*/ 	.word	0x0000fbf0


	//   ....[20]....
        /*1d14*/ 	.word	0x0000fc00


	//   ....[21]....
        /*1d18*/ 	.word	0x0000fc10


	//   ....[22]....
        /*1d1c*/ 	.word	0x0000fc40


	//   ....[23]....
        /*1d20*/ 	.word	0x0000fc50


	//   ....[24]....
        /*1d24*/ 	.word	0x0000fc70


	//   ....[25]....
        /*1d28*/ 	.word	0x0000fc80


	//   ....[26]....
        /*1d2c*/ 	.word	0x0000fc90


	//   ....[27]....
        /*1d30*/ 	.word	0x0000fca0


	//   ....[28]....
        /*1d34*/ 	.word	0x0000fce0


	//   ....[29]....
        /*1d38*/ 	.word	0x0000fcf0


	//   ....[30]....
        /*1d3c*/ 	.word	0x0000fd00


	//   ....[31]....
        /*1d40*/ 	.word	0x0000fd10


	//   ....[32]....
        /*1d44*/ 	.word	0x0000fd20


	//   ....[33]....
        /*1d48*/ 	.word	0x0000fd30


	//   ....[34]....
        /*1d4c*/ 	.word	0x0000fd40


	//   ....[35]....
        /*1d50*/ 	.word	0x0000fd50


	//   ....[36]....
        /*1d54*/ 	.word	0x0000fd70


	//   ....[37]....
        /*1d58*/ 	.word	0x0000fd80


	//   ....[38]....
        /*1d5c*/ 	.word	0x0000fd90


	//   ....[39]....
        /*1d60*/ 	.word	0x0000fda0


	//   ....[40]....
        /*1d64*/ 	.word	0x0000fdd0


	//   ....[41]....
        /*1d68*/ 	.word	0x0000fde0


	//   ....[42]....
        /*1d6c*/ 	.word	0x0000fe00


	//   ....[43]....
        /*1d70*/ 	.word	0x0000fe10


	//   ....[44]....
        /*1d74*/ 	.word	0x0000fe20


	//   ....[45]....
        /*1d78*/ 	.word	0x0000fe30


	//   ....[46]....
        /*1d7c*/ 	.word	0x0000fe40


	//   ....[47]....
        /*1d80*/ 	.word	0x0000fe50


	//   ....[48]....
        /*1d84*/ 	.word	0x0000fe90


	//   ....[49]....
        /*1d88*/ 	.word	0x0000fea0


	//   ....[50]....
        /*1d8c*/ 	.word	0x0000feb0


	//   ....[51]....
        /*1d90*/ 	.word	0x0000fec0


	//   ....[52]....
        /*1d94*/ 	.word	0x0000fed0


	//   ....[53]....
        /*1d98*/ 	.word	0x0000fee0


	//   ....[54]....
        /*1d9c*/ 	.word	0x0000fef0


	//   ....[55]....
        /*1da0*/ 	.word	0x0000ff00


	//   ....[56]....
        /*1da4*/ 	.word	0x0000ff10


	//   ....[57]....
        /*1da8*/ 	.word	0x0000ff20


	//   ....[58]....
        /*1dac*/ 	.word	0x0000ff40


	//   ....[59]....
        /*1db0*/ 	.word	0x0000ff50


	//   ....[60]....
        /*1db4*/ 	.word	0x0000ff70


	//   ....[61]....
        /*1db8*/ 	.word	0x0000ff80


	//   ....[62]....
        /*1dbc*/ 	.word	0x0000ff90


	//   ....[63]....
        /*1dc0*/ 	.word	0x0000ffa0


	//   ....[64]....
        /*1dc4*/ 	.word	0x0000ffc0


	//   ....[65]....
        /*1dc8*/ 	.word	0x0000ffd0


	//   ....[66]....
        /*1dcc*/ 	.word	0x00010020


	//   ....[67]....
        /*1dd0*/ 	.word	0x00010030


	//   ....[68]....
        /*1dd4*/ 	.word	0x00010050


	//   ....[69]....
        /*1dd8*/ 	.word	0x00010060


	//   ....[70]....
        /*1ddc*/ 	.word	0x000100b0


	//   ....[71]....
        /*1de0*/ 	.word	0x000100c0


	//   ....[72]....
        /*1de4*/ 	.word	0x00010100


	//   ....[73]....
        /*1de8*/ 	.word	0x00010110


	//   ....[74]....
        /*1dec*/ 	.word	0x000101a0


	//   ....[75]....
        /*1df0*/ 	.word	0x000101b0


	//   ....[76]....
        /*1df4*/ 	.word	0x000101c0


	//   ....[77]....
        /*1df8*/ 	.word	0x000101d0


	//   ....[78]....
        /*1dfc*/ 	.word	0x000101f0


	//   ....[79]....
        /*1e00*/ 	.word	0x00010200


	//   ....[80]....
        /*1e04*/ 	.word	0x00010230


	//   ....[81]....
        /*1e08*/ 	.word	0x00010240


	//   ....[82]....
        /*1e0c*/ 	.word	0x00010250


	//   ....[83]....
        /*1e10*/ 	.word	0x00010260


	//   ....[84]....
        /*1e14*/ 	.word	0x00010270


	//   ....[85]....
        /*1e18*/ 	.word	0x00010280


	//   ....[86]....
        /*1e1c*/ 	.word	0x000102a0


	//   ....[87]....
        /*1e20*/ 	.word	0x000102c0


	//   ....[88]....
        /*1e24*/ 	.word	0x000102e0


	//   ....[89]....
        /*1e28*/ 	.word	0x000102f0


	//   ....[90]....
        /*1e2c*/ 	.word	0x00010330


	//   ....[91]....
        /*1e30*/ 	.word	0x00010340


	//   ....[92]....
        /*1e34*/ 	.word	0x00010360


	//   ....[93]....
        /*1e38*/ 	.word	0x00010370


	//   ....[94]....
        /*1e3c*/ 	.word	0x000103c0


	//   ....[95]....
        /*1e40*/ 	.word	0x000103d0


	//   ....[96]....
        /*1e44*/ 	.word	0x000103e0


	//   ....[97]....
        /*1e48*/ 	.word	0x000103f0


	//   ....[98]....
        /*1e4c*/ 	.word	0x00010410


	//   ....[99]....
        /*1e50*/ 	.word	0x00010420


	//   ....[100]....
        /*1e54*/ 	.word	0x00010450


	//   ....[101]....
        /*1e58*/ 	.word	0x00010470


	//   ....[102]....
        /*1e5c*/ 	.word	0x000104b0


	//   ....[103]....
        /*1e60*/ 	.word	0x000104c0


	//   ....[104]....
        /*1e64*/ 	.word	0x00010510


	//   ....[105]....
        /*1e68*/ 	.word	0x00010520


	//   ....[106]....
        /*1e6c*/ 	.word	0x00010580


	//   ....[107]....
        /*1e70*/ 	.word	0x00010590


	//   ....[108]....
        /*1e74*/ 	.word	0x000105b0


	//   ....[109]....
        /*1e78*/ 	.word	0x000105e0


	//   ....[110]....
        /*1e7c*/ 	.word	0x00010630


	//   ....[111]....
        /*1e80*/ 	.word	0x00010660


	//   ....[112]....
        /*1e84*/ 	.word	0x00010680


	//   ....[113]....
        /*1e88*/ 	.word	0x00010690


	//   ....[114]....
        /*1e8c*/ 	.word	0x000106c0


	//   ....[115]....
        /*1e90*/ 	.word	0x000106e0


	//   ....[116]....
        /*1e94*/ 	.word	0x00010730


	//   ....[117]....
        /*1e98*/ 	.word	0x00010750


	//   ....[118]....
        /*1e9c*/ 	.word	0x000107a0


	//   ....[119]....
        /*1ea0*/ 	.word	0x000107c0


	//   ....[120]....
        /*1ea4*/ 	.word	0x00010810


	//   ....[121]....
        /*1ea8*/ 	.word	0x00010820


	//   ....[122]....
        /*1eac*/ 	.word	0x00010830


	//   ....[123]....
        /*1eb0*/ 	.word	0x00010850


	//   ....[124]....
        /*1eb4*/ 	.word	0x00010860


	//   ....[125]....
        /*1eb8*/ 	.word	0x00010870


	//   ....[126]....
        /*1ebc*/ 	.word	0x000108a0


	//   ....[127]....
        /*1ec0*/ 	.word	0x000108c0


	//   ....[128]....
        /*1ec4*/ 	.word	0x000108e0


	//   ....[129]....
        /*1ec8*/ 	.word	0x00010910


	//   ....[130]....
        /*1ecc*/ 	.word	0x00010950


	//   ....[131]....
        /*1ed0*/ 	.word	0x00010960


	//   ....[132]....
        /*1ed4*/ 	.word	0x00010980


	//   ....[133]....
        /*1ed8*/ 	.word	0x000109a0


	//   ....[134]....
        /*1edc*/ 	.word	0x000109c0


	//   ....[135]....
        /*1ee0*/ 	.word	0x000109d0


	//   ....[136]....
        /*1ee4*/ 	.word	0x000109f0


	//   ....[137]....
        /*1ee8*/ 	.word	0x00010a10


	//   ....[138]....
        /*1eec*/ 	.word	0x00010a40


	//   ....[139]....
        /*1ef0*/ 	.word	0x00010a60


	//   ....[140]....
        /*1ef4*/ 	.word	0x00010ab0


	//   ....[141]....
        /*1ef8*/ 	.word	0x00010ac0


	//   ....[142]....
        /*1efc*/ 	.word	0x00010af0


	//   ....[143]....
        /*1f00*/ 	.word	0x00010b30


	//   ....[144]....
        /*1f04*/ 	.word	0x00010b40


	//   ....[145]....
        /*1f08*/ 	.word	0x00010b60


	//   ....[146]....
        /*1f0c*/ 	.word	0x00010b90


	//   ....[147]....
        /*1f10*/ 	.word	0x00010bd0


	//   ....[148]....
        /*1f14*/ 	.word	0x00010bf0


	//   ....[149]....
        /*1f18*/ 	.word	0x00010c10


	//   ....[150]....
        /*1f1c*/ 	.word	0x00010c80


	//   ....[151]....
        /*1f20*/ 	.word	0x00010c90


	//   ....[152]....
        /*1f24*/ 	.word	0x00010cd0


	//   ....[153]....
        /*1f28*/ 	.word	0x00010d00


	//   ....[154]....
        /*1f2c*/ 	.word	0x00010d10


	//   ....[155]....
        /*1f30*/ 	.word	0x00010d30


	//   ....[156]....
        /*1f34*/ 	.word	0x00010d60


	//   ....[157]....
        /*1f38*/ 	.word	0x00010d80


	//   ....[158]....
        /*1f3c*/ 	.word	0x00010da0


	//   ....[159]....
        /*1f40*/ 	.word	0x00010dc0


	//   ....[160]....
        /*1f44*/ 	.word	0x00010dd0


	//   ....[161]....
        /*1f48*/ 	.word	0x00010de0


	//   ....[162]....
        /*1f4c*/ 	.word	0x00010e20


	//   ....[163]....
        /*1f50*/ 	.word	0x00010e40


	//   ....[164]....
        /*1f54*/ 	.word	0x00010e70


	//   ....[165]....
        /*1f58*/ 	.word	0x00010e90


	//   ....[166]....
        /*1f5c*/ 	.word	0x00010ec0


	//   ....[167]....
        /*1f60*/ 	.word	0x00010ee0


	//   ....[168]....
        /*1f64*/ 	.word	0x00010f30


	//   ....[169]....
        /*1f68*/ 	.word	0x00010f40


	//   ....[170]....
        /*1f6c*/ 	.word	0x00010f90


	//   ....[171]....
        /*1f70*/ 	.word	0x00010fa0


	//   ....[172]....
        /*1f74*/ 	.word	0x00010fc0


	//   ....[173]....
        /*1f78*/ 	.word	0x00010ff0


	//   ....[174]....
        /*1f7c*/ 	.word	0x00011020


	//   ....[175]....
        /*1f80*/ 	.word	0x00011030


	//   ....[176]....
        /*1f84*/ 	.word	0x00011080


	//   ....[177]....
        /*1f88*/ 	.word	0x000110a0


	//   ....[178]....
        /*1f8c*/ 	.word	0x000110b0


	//   ....[179]....
        /*1f90*/ 	.word	0x00011120


	//   ....[180]....
        /*1f94*/ 	.word	0x00011130


	//   ....[181]....
        /*1f98*/ 	.word	0x00011170


	//   ....[182]....
        /*1f9c*/ 	.word	0x000111a0


	//   ....[183]....
        /*1fa0*/ 	.word	0x000111b0


	//   ....[184]....
        /*1fa4*/ 	.word	0x000111f0


	//   ....[185]....
        /*1fa8*/ 	.word	0x00011220


	//   ....[186]....
        /*1fac*/ 	.word	0x00011250


	//   ....[187]....
        /*1fb0*/ 	.word	0x00011270


	//   ....[188]....
        /*1fb4*/ 	.word	0x00011280


	//   ....[189]....
        /*1fb8*/ 	.word	0x00011290


	//   ....[190]....
        /*1fbc*/ 	.word	0x000112b0


	//   ....[191]....
        /*1fc0*/ 	.word	0x000112c0


	//   ....[192]....
        /*1fc4*/ 	.word	0x000112d0


	//   ....[193]....
        /*1fc8*/ 	.word	0x000112f0


	//   ....[194]....
        /*1fcc*/ 	.word	0x00011390


	//   ....[195]....
        /*1fd0*/ 	.word	0x000113b0


	//   ....[196]....
        /*1fd4*/ 	.word	0x000113d0


	//   ....[197]....
        /*1fd8*/ 	.word	0x000113e0


	//   ....[198]....
        /*1fdc*/ 	.word	0x00011410


	//   ....[199]....
        /*1fe0*/ 	.word	0x00011430


	//   ....[200]....
        /*1fe4*/ 	.word	0x00011440


	//   ....[201]....
        /*1fe8*/ 	.word	0x00011450


	//----- nvinfo : EIATTR_VRC_CTA_INIT_COUNT
	.align		4
.L_520:
        /*1fec*/ 	.byte	0x02, 0x4a
	.zero		1
	.zero		1


	//----- nvinfo : EIATTR_EXIT_INSTR_OFFSETS
	.align		4
        /*1ff0*/ 	.byte	0x04, 0x1c
        /*1ff2*/ 	.short	(.L_522 - .L_521)


	//   ....[0]....
.L_521:
        /*1ff4*/ 	.word	0x00017ab0


	//   ....[1]....
        /*1ff8*/ 	.word	0x00017be0


	//----- nvinfo : EIATTR_MAX_THREADS
	.align		4
.L_522:
        /*1ffc*/ 	.byte	0x04, 0x05
        /*1ffe*/ 	.short	(.L_524 - .L_523)
.L_523:
        /*2000*/ 	.word	0x00000040
        /*2004*/ 	.word	0x00000001
        /*2008*/ 	.word	0x00000001


	//----- nvinfo : EIATTR_CRS_STACK_SIZE
	.align		4
.L_524:
        /*200c*/ 	.byte	0x04, 0x1e
        /*200e*/ 	.short	(.L_526 - .L_525)
.L_525:
        /*2010*/ 	.word	0x00000000


	//----- nvinfo : EIATTR_CBANK_PARAM_SIZE
	.align		4
.L_526:
        /*2014*/ 	.byte	0x03, 0x19
        /*2016*/ 	.short	0x0030


	//----- nvinfo : EIATTR_PARAM_CBANK
	.align		4
        /*2018*/ 	.byte	0x04, 0x0a
        /*201a*/ 	.short	(.L_528 - .L_527)
	.align		4
.L_527:
        /*201c*/ 	.word	index@(.nv.constant0._ZN17fastertransformer38beam_online_softmax_topk_stage1_kernelI6__halfLi1ELi128ELi64EEEvPKT_S4_PKbPfiiPKi)
        /*2020*/ 	.short	0x0380
        /*2022*/ 	.short	0x0030


	//----- nvinfo : EIATTR_SW_WAR
	.align		4
.L_528:
        /*2024*/ 	.byte	0x04, 0x36
        /*2026*/ 	.short	(.L_530 - .L_529)
.L_529:
        /*2028*/ 	.word	0x00000008
.L_530:


//--------------------- .nv.info._ZN17fastertransformer17batch_topk_kernelI6__halfLi64ELi32EEEvPKiPKT_PiPfS8_PKbS3_NS_14BeamHypothesesEiiifS4_ --------------------------
	.section	.nv.info._ZN17fastertransformer17batch_topk_kernelI6__halfLi64ELi32EEEvPKiPKT_PiPfS8_PKbS3_NS_14BeamHypothesesEiiifS4_,"",@"SHT_CUDA_INFO"
	.sectionflags	@""
	.align	4


	//----- nvinfo : EIATTR_CUDA_API_VERSION
	.align		4
        /*0000*/ 	.byte	0x04, 0x37
        /*0002*/ 	.short	(.L_532 - .L_531)
.L_531:
        /*0004*/ 	.word	0x00000082


	//----- nvinfo : EIATTR_KPARAM_INFO
	.align		4
.L_532:
        /*0008*/ 	.byte	0x04, 0x17
        /*000a*/ 	.short	(.L_534 - .L_533)
.L_533:
        /*000c*/ 	.word	0x00000000
        /*0010*/ 	.short	0x000c
        /*0012*/ 	.short	0x00d0
        /*0014*/ 	.byte	0x00, 0xf0, 0x09, 0x00


	//----- nvinfo : EIATTR_KPARAM_INFO
	.align		4
.L_534:
        /*0018*/ 	.byte	0x04, 0x17
        /*001a*/ 	.short	(.L_536 - .L_535)
.L_535:
        /*001c*/ 	.word	0x00000000
        /*0020*/ 	.short	0x000b
        /*0022*/ 	.short	0x00cc
        /*0024*/ 	.byte	0x00, 0xf0, 0x11, 0x00


	//----- nvinfo : EIATTR_KPARAM_INFO
	.align		4
.L_536:
        /*0028*/ 	.byte	0x04, 0x17
        /*002a*/ 	.short	(.L_538 - .L_537)
.L_537:
        /*002c*/ 	.word	0x00000000
        /*0030*/ 	.short	0x000a
        /*0032*/ 	.short	0x00c8
        /*0034*/ 	.byte	0x00, 0xf0, 0x11, 0x00


	//----- nvinfo : EIATTR_KPARAM_INFO
	.align		4
.L_538:
        /*0038*/ 	.byte	0x04, 0x17
        /*003a*/ 	.short	(.L_540 - .L_539)
.L_539:
        /*003c*/ 	.word	0x00000000
        /*0040*/ 	.short	0x0009
        /*0042*/ 	.short	0x00c4
        /*0044*/ 	.byte	0x00, 0xf0, 0x11, 0x00


	//----- nvinfo : EIATTR_KPARAM_INFO
	.align		4
.L_540:
        /*0048*/ 	.byte	0x04, 0x17
        /*004a*/ 	.short	(.L_542 - .L_541)
.L_541:
        /*004c*/ 	.word	0x00000000
        /*0050*/ 	.short	0x0008
        /*0052*/ 	.short	0x00c0
        /*0054*/ 	.byte	0x00, 0xf0, 0x11, 0x00


	//----- nvinfo : EIATTR_KPARAM_INFO
	.align		4
.L_542:
        /*0058*/ 	.byte	0x04, 0x17
        /*005a*/ 	.short	(.L_544 - .L_543)
.L_543:
        /*005c*/ 	.word	0x00000000
        /*0060*/ 	.short	0x0007
        /*0062*/ 	.short	0x0038
        /*0064*/ 	.byte	0x00, 0xf0, 0x21, 0x02


	//----- nvinfo : EIATTR_KPARAM_INFO
	.align		4
.L_544:
        /*0068*/ 	.byte	0x04, 0x17
        /*006a*/ 	.short	(.L_546 - .L_545)
.L_545:
        /*006c*/ 	.word	0x00000000
        /*0070*/ 	.short	0x0006
        /*0072*/ 	.short	0x0030
        /*0074*/ 	.byte	0x00, 0xf5, 0x21, 0x00


	//----- nvinfo : EIATTR_KPARAM_INFO
	.align		4
.L_546:
        /*0078*/ 	.byte	0x04, 0x17
        /*007a*/ 	.short	(.L_548 - .L_547)
.L_547:
        /*007c*/ 	.word	0x00000000
        /*0080*/ 	.short	0x0005
        /*0082*/ 	.short	0x0028
        /*0084*/ 	.byte	0x00, 0xf5, 0x21, 0x00


	//----- nvinfo : EIATTR_KPARAM_INFO
	.align		4
.L_548:
        /*0088*/ 	.byte	0x04, 0x17
        /*008a*/ 	.short	(.L_550 - .L_549)
.L_549:
        /*008c*/ 	.word	0x00000000
        /*0090*/ 	.short	0x0004
        /*0092*/ 	.short	0x0020
        /*0094*/ 	.byte	0x00, 0xf5, 0x21, 0x00


	//----- nvinfo : EIATTR_KPARAM_INFO
	.align		4
.L_550:
        /*0098*/ 	.byte	0x04, 0x17
        /*009a*/ 	.short	(.L_552 - .L_551)
.L_551:
        /*009c*/ 	.word	0x00000000
        /*00a0*/ 	.short	0x0003
        /*00a2*/ 	.short	0x0018
        /*00a4*/ 	.byte	0x00, 0xf5, 0x21, 0x00


	//----- nvinfo : EIATTR_KPARAM_INFO
	.align		4
.L_552:
        /*00a8*/ 	.byte	0x04, 0x17
        /*00aa*/ 	.short	(.L_554 - .L_553)
.L_553:
        /*00ac*/ 	.word	0x00000000
        /*00b0*/ 	.short	0x0002
        /*00b2*/ 	.short	0x0010
        /*00b4*/ 	.byte	0x00, 0xf5, 0x21, 0x00


	//----- nvinfo : EIATTR_KPARAM_INFO
	.align		4
.L_554:
        /*00b8*/ 	.byte	0x04, 0x17
        /*00ba*/ 	.short	(.L_556 - .L_555)
.L_555:
        /*00bc*/ 	.word	0x00000000
        /*00c0*/ 	.short	0x0001
        /*00c2*/ 	.short	0x0008
        /*00c4*/ 	.byte	0x00, 0xf5, 0x21, 0x00


	//----- nvinfo : EIATTR_KPARAM_INFO
	.align		4
.L_556:
        /*00c8*/ 	.byte	0x04, 0x17
        /*00ca*/ 	.short	(.L_558 - .L_557)
.L_557:
        /*00cc*/ 	.word	0x00000000
        /*00d0*/ 	.short	0x0000
        /*00d2*/ 	.short	0x0000
        /*00d4*/ 	.byte	0x00, 0xf5, 0x21, 0x00


	//----- nvinfo : EIATTR_SPARSE_MMA_MASK
	.align		4
.L_558:
        /*00d8*/ 	.byte	0x03, 0x50
        /*00da*/ 	.short	0x0000


	//----- nvinfo : EIATTR_MAXREG_COUNT
	.align		4
        /*00dc*/ 	.byte	0x03, 0x1b
        /*00de*/ 	.short	0x00ff


	//----- nvinfo : EIATTR_NUM_BARRIERS
	.align		4
        /*00e0*/ 	.byte	0x02, 0x4c
        /*00e2*/ 	.byte	0x01
	.zero		1


	//----- nvinfo : EIATTR_MERCURY_ISA_VERSION
	.align		4
        /*00e4*/ 	.byte	0x03, 0x5f
        /*00e6*/ 	.short	0x0101


	//----- nvinfo : EIATTR_COOP_GROUP_MASK_REGIDS
	.align		4
        /*00e8*/ 	.byte	0x04, 0x29
        /*00ea*/ 	.short	(.L_560 - .L_559)


	//   ....[0]....
.L_559:
        /*00ec*/ 	.word	0xffffffff


	//   ....[1]....
        /*00f0*/ 	.word	0xffffffff


	//   ....[2]....
        /*00f4*/ 	.word	0xffffffff


	//   ....[3]....
        /*00f8*/ 	.word	0xffffffff


	//   ....[4]....
        /*00fc*/ 	.word	0xffffffff


	//   ....[5]....
        /*0100*/ 	.word	0xffffffff


	//   ....[6]....
        /*0104*/ 	.word	0xffffffff


	//   ....[7]....
        /*0108*/ 	.word	0xffffffff


	//   ....[8]....
        /*010c*/ 	.word	0xffffffff


	//   ....[9]....
        /*0110*/ 	.word	0xffffffff


	//   ....[10]....
        /*0114*/ 	.word	0xffffffff


	//   ....[11]....
        /*0118*/ 	.word	0xffffffff


	//   ....[12]....
        /*011c*/ 	.word	0xffffffff


	//   ....[13]....
        /*0120*/ 	.word	0xffffffff


	//   ....[14]....
        /*0124*/ 	.word	0xffffffff


	//   ....[15]....
        /*0128*/ 	.word	0xffffffff


	//   ....[16]....
        /*012c*/ 	.word	0xffffffff


	//   ....[17]....
        /*0130*/ 	.word	0xffffffff


	//   ....[18]....
        /*0134*/ 	.word	0xffffffff


	//   ....[19]....
        /*0138*/ 	.word	0xffffffff


	//   ....[20]....
        /*013c*/ 	.word	0xffffffff


	//   ....[21]....
        /*0140*/ 	.word	0xffffffff


	//   ....[22]....
        /*0144*/ 	.word	0xffffffff


	//   ....[23]....
        /*0148*/ 	.word	0xffffffff


	//   ....[24]....
        /*014c*/ 	.word	0xffffffff


	//   ....[25]....
        /*0150*/ 	.word	0xffffffff


	//   ....[26]....
        /*0154*/ 	.word	0xffffffff


	//   ....[27]....
        /*0158*/ 	.word	0xffffffff


	//   ....[28]....
        /*015c*/ 	.word	0xffffffff


	//   ....[29]....
        /*0160*/ 	.word	0xffffffff


	//   ....[30]....
        /*0164*/ 	.word	0xffffffff


	//   ....[31]....
        /*0168*/ 	.word	0xffffffff


	//   ....[32]....
        /*016c*/ 	.word	0xffffffff


	//   ....[33]....
        /*0170*/ 	.word	0xffffffff


	//   ....[34]....
        /*0174*/ 	.word	0xffffffff


	//   ....[35]....
        /*0178*/ 	.word	0xffffffff


	//   ....[36]....
        /*017c*/ 	.word	0xffffffff


	//   ....[37]....
        /*0180*/ 	.word	0xffffffff


	//   ....[38]....
        /*0184*/ 	.word	0xffffffff


	//   ....[39]....
        /*0188*/ 	.word	0xffffffff


	//   ....[40]....
        /*018c*/ 	.word	0xffffffff


	//   ....[41]....
        /*0190*/ 	.word	0xffffffff


	//   ....[42]....
        /*0194*/ 	.word	0xffffffff


	//   ....[43]....
        /*0198*/ 	.word	0xffffffff


	//   ....[44]....
        /*019c*/ 	.word	0xffffffff


	//   ....[45]....
        /*01a0*/ 	.word	0xffffffff


	//   ....[46]....
        /*01a4*/ 	.word	0xffffffff


	//   ....[47]....
        /*01a8*/ 	.word	0xffffffff


	//   ....[48]....
        /*01ac*/ 	.word	0xffffffff


	//   ....[49]....
        /*01b0*/ 	.word	0xffffffff


	//   ....[50]....
        /*01b4*/ 	.word	0xffffffff


	//   ....[51]....
        /*01b8*/ 	.word	0xffffffff


	//   ....[52]....
        /*01bc*/ 	.word	0xffffffff


	//   ....[53]....
        /*01c0*/ 	.word	0xffffffff


	//   ....[54]....
        /*01c4*/ 	.word	0xffffffff


	//   ....[55]....
        /*01c8*/ 	.word	0xffffffff


	//   ....[56]....
        /*01cc*/ 	.word	0xffffffff


	//   ....[57]....
        /*01d0*/ 	.word	0xffffffff


	//   ....[58]....
        /*01d4*/ 	.word	0xffffffff


	//   ....[59]....
        /*01d8*/ 	.word	0xffffffff


	//   ....[60]....
        /*01dc*/ 	.word	0xffffffff


	//   ....[61]....
        /*01e0*/ 	.word	0xffffffff


	//   ....[62]....
        /*01e4*/ 	.word	0xffffffff


	//   ....[63]....
        /*01e8*/ 	.word	0xffffffff


	//   ....[64]....
        /*01ec*/ 	.word	0xffffffff


	//   ....[65]....
        /*01f0*/ 	.word	0xffffffff


	//   ....[66]....
        /*01f4*/ 	.word	0xffffffff


	//   ....[67]....
        /*01f8*/ 	.word	0xffffffff


	//   ....[68]....
        /*01fc*/ 	.word	0xffffffff


	//   ....[69]....
        /*0200*/ 	.word	0xffffffff


	//   ....[70]....
        /*0204*/ 	.word	0xffffffff


	//   ....[71]....
        /*0208*/ 	.word	0xffffffff


	//   ....[72]....
        /*020c*/ 	.word	0xffffffff


	//   ....[73]....
        /*0210*/ 	.word	0xffffffff


	//   ....[74]....
        /*0214*/ 	.word	0xffffffff


	//   ....[75]....
        /*0218*/ 	.word	0xffffffff


	//   ....[76]....
        /*021c*/ 	.word	0xffffffff


	//   ....[77]....
        /*0220*/ 	.word	0xffffffff


	//   ....[78]....
        /*0224*/ 	.word	0xffffffff


	//   ....[79]....
        /*0228*/ 	.word	0xffffffff


	//   ....[80]....
        /*022c*/ 	.word	0xffffffff


	//   ....[81]....
        /*0230*/ 	.word	0xffffffff


	//   ....[82]....
        /*0234*/ 	.word	0xffffffff


	//   ....[83]....
        /*0238*/ 	.word	0xffffffff


	//   ....[84]....
        /*023c*/ 	.word	0xffffffff


	//   ....[85]....
        /*0240*/ 	.word	0xffffffff


	//   ....[86]....
        /*0244*/ 	.word	0xffffffff


	//   ....[87]....
        /*0248*/ 	.word	0xffffffff


	//   ....[88]....
        /*024c*/ 	.word	0xffffffff


	//   ....[89]....
        /*0250*/ 	.word	0xffffffff


	//   ....[90]....
        /*0254*/ 	.word	0xffffffff


	//   ....[91]....
        /*0258*/ 	.word	0xffffffff


	//   ....[92]....
        /*025c*/ 	.word	0xffffffff


	//   ....[93]....
        /*0260*/ 	.word	0xffffffff


	//   ....[94]....
        /*0264*/ 	.word	0xffffffff


	//   ....[95]....
        /*0268*/ 	.word	0xffffffff


	//   ....[96]....
        /*026c*/ 	.word	0xffffffff


	//   ....[97]....
        /*0270*/ 	.word	0xffffffff


	//   ....[98]....
        /*0274*/ 	.word	0xffffffff


	//   ....[99]....
        /*0278*/ 	.word	0xffffffff


	//   ....[100]....
        /*027c*/ 	.word	0xffffffff


	//   ....[101]....
        /*0280*/ 	.word	0xffffffff


	//   ....[102]....
        /*0284*/ 	.word	0xffffffff


	//   ....[103]....
        /*0288*/ 	.word	0xffffffff


	//   ....[104]....
        /*028c*/ 	.word	0xffffffff


	//   ....[105]....
        /*0290*/ 	.word	0xffffffff


	//   ....[106]....
        /*0294*/ 	.word	0xffffffff


	//   ....[107]....
        /*0298*/ 	.word	0xffffffff


	//   ....[108]....
        /*029c*/ 	.word	0xffffffff


	//   ....[109]....
        /*02a0*/ 	.word	0xffffffff


	//   ....[110]....
        /*02a4*/ 	.word	0xffffffff


	//   ....[111]....
        /*02a8*/ 	.word	0xffffffff


	//   ....[112]....
        /*02ac*/ 	.word	0xffffffff


	//   ....[113]....
        /*02b0*/ 	.word	0xffffffff


	//   ....[114]....
        /*02b4*/ 	.word	0xffffffff


	//   ....[115]....
        /*02b8*/ 	.word	0xffffffff


	//   ....[116]....
        /*02bc*/ 	.word	0xffffffff


	//   ....[117]....
        /*02c0*/ 	.word	0xffffffff


	//   ....[118]....
        /*02c4*/ 	.word	0xffffffff


	//   ....[119]....
        /*02c8*/ 	.word	0xffffffff


	//   ....[120]....
        /*02cc*/ 	.word	0xffffffff


	//   ....[121]....
        /*02d0*/ 	.word	0xffffffff


	//   ....[122]....
        /*02d4*/ 	.word	0xffffffff


	//   ....[123]....
        /*02d8*/ 	.word	0xffffffff


	//   ....[124]....
        /*02dc*/ 	.word	0xffffffff


	//   ....[125]....
        /*02e0*/ 	.word	0xffffffff


	//   ....[126]....
        /*02e4*/ 	.word	0xffffffff


	//   ....[127]....
        /*02e8*/ 	.word	0xffffffff


	//   ....[128]....
        /*02ec*/ 	.word	0xffffffff


	//   ....[129]....
        /*02f0*/ 	.word	0xffffffff


	//   ....[130]....
        /*02f4*/ 	.word	0xffffffff


	//   ....[131]....
        /*02f8*/ 	.word	0xffffffff


	//   ....[132]....
        /*02fc*/ 	.word	0xffffffff


	//   ....[133]....
        /*0300*/ 	.word	0xffffffff


	//   ....[134]....
        /*0304*/ 	.word	0xffffffff


	//   ....[135]....
        /*0308*/ 	.word	0xffffffff


	//   ....[136]....
        /*030c*/ 	.word	0xffffffff


	//   ....[137]....
        /*0310*/ 	.word	0xffffffff


	//   ....[138]....
        /*0314*/ 	.word	0xffffffff


	//   ....[139]....
        /*0318*/ 	.word	0xffffffff


	//   ....[140]....
        /*031c*/ 	.word	0xffffffff


	//   ....[141]....
        /*0320*/ 	.word	0xffffffff


	//   ....[142]....
        /*0324*/ 	.word	0xffffffff


	//   ....[143]....
        /*0328*/ 	.word	0xffffffff


	//   ....[144]....
        /*032c*/ 	.word	0xffffffff


	//   ....[145]....
        /*0330*/ 	.word	0xffffffff


	//   ....[146]....
        /*0334*/ 	.word	0xffffffff


	//   ....[147]....
        /*0338*/ 	.word	0xffffffff


	//   ....[148]....
        /*033c*/ 	.word	0xffffffff


	//   ....[149]....
        /*0340*/ 	.word	0xffffffff


	//   ....[150]....
        /*0344*/ 	.word	0xffffffff


	//   ....[151]....
        /*0348*/ 	.word	0xffffffff


	//   ....[152]....
        /*034c*/ 	.word	0xffffffff


	//   ....[153]....
        /*0350*/ 	.word	0xffffffff


	//   ....[154]....
        /*0354*/ 	.word	0xffffffff


	//   ....[155]....
        /*0358*/ 	.word	0xffffffff


	//   ....[156]....
        /*035c*/ 	.word	0xffffffff


	//   ....[157]....
        /*0360*/ 	.word	0xffffffff


	//   ....[158]....
        /*0364*/ 	.word	0xffffffff


	//   ....[159]....
        /*0368*/ 	.word	0xffffffff


	//   ....[160]....
        /*036c*/ 	.word	0xffffffff


	//   ....[161]....
        /*0370*/ 	.word	0xffffffff


	//   ....[162]....
        /*0374*/ 	.word	0xffffffff


	//   ....[163]....
        /*0378*/ 	.word	0xffffffff


	//   ....[164]....
        /*037c*/ 	.word	0xffffffff


	//   ....[165]....
        /*0380*/ 	.word	0xffffffff


	//   ....[166]....
        /*0384*/ 	.word	0xffffffff


	//   ....[167]....
        /*0388*/ 	.word	0xffffffff


	//   ....[168]....
        /*038c*/ 	.word	0xffffffff


	//   ....[169]....
        /*0390*/ 	.word	0xffffffff


	//   ....[170]....
        /*0394*/ 	.word	0xffffffff


	//   ....[171]....
        /*0398*/ 	.word	0xffffffff


	//   ....[172]....
        /*039c*/ 	.word	0xffffffff


	//   ....[173]....
        /*03a0*/ 	.word	0xffffffff


	//   ....[174]....
        /*03a4*/ 	.word	0xffffffff


	//   ....[175]....
        /*03a8*/ 	.word	0xffffffff


	//   ....[176]....
        /*03ac*/ 	.word	0xffffffff


	//   ....[177]....
        /*03b0*/ 	.word	0xffffffff


	//   ....[178]....
        /*03b4*/ 	.word	0xffffffff


	//   ....[179]....
        /*03b8*/ 	.word	0xffffffff


	//   ....[180]....
        /*03bc*/ 	.word	0xffffffff


	//   ....[181]....
        /*03c0*/ 	.word	0xffffffff


	//   ....[182]....
        /*03c4*/ 	.word	0xffffffff


	//   ....[183]....
        /*03c8*/ 	.word	0xffffffff


	//   ....[184]....
        /*03cc*/ 	.word	0xffffffff


	//   ....[185]....
        /*03d0*/ 	.word	0xffffffff


	//   ....[186]....
        /*03d4*/ 	.word	0xffffffff


	//   ....[187]....
        /*03d8*/ 	.word	0xffffffff


	//   ....[188]....
        /*03dc*/ 	.word	0xffffffff


	//   ....[189]....
        /*03e0*/ 	.word	0xffffffff


	//   ....[190]....
        /*03e4*/ 	.word	0xffffffff


	//   ....[191]....
        /*03e8*/ 	.word	0xffffffff


	//   ....[192]....
        /*03ec*/ 	.word	0xffffffff


	//   ....[193]....
        /*03f0*/ 	.word	0xffffffff


	//   ....[194]....
        /*03f4*/ 	.word	0xffffffff


	//   ....[195]....
        /*03f8*/ 	.word	0xffffffff


	//   ....[196]....
        /*03fc*/ 	.word	0xffffffff


	//   ....[197]....
        /*0400*/ 	.word	0xffffffff


	//   ....[198]....
        /*0404*/ 	.word	0xffffffff


	//   ....[199]....
        /*0408*/ 	.word	0xffffffff


	//   ....[200]....
        /*040c*/ 	.word	0xffffffff


	//   ....[201]....
        /*0410*/ 	.word	0xffffffff


	//   ....[202]....
        /*0414*/ 	.word	0xffffffff


	//   ....[203]....
        /*0418*/ 	.word	0xffffffff


	//   ....[204]....
        /*041c*/ 	.word	0xffffffff


	//   ....[205]....
        /*0420*/ 	.word	0xffffffff


	//   ....[206]....
        /*0424*/ 	.word	0xffffffff


	//   ....[207]....
        /*0428*/ 	.word	0xffffffff


	//   ....[208]....
        /*042c*/ 	.word	0xffffffff


	//   ....[209]....
        /*0430*/ 	.word	0xffffffff


	//   ....[210]....
        /*0434*/ 	.word	0xffffffff


	//   ....[211]....
        /*0438*/ 	.word	0xffffffff


	//   ....[212]....
        /*043c*/ 	.word	0xffffffff


	//   ....[213]....
        /*0440*/ 	.word	0xffffffff


	//   ....[214]....
        /*0444*/ 	.word	0xffffffff


	//   ....[215]....
        /*0448*/ 	.word	0xffffffff


	//   ....[216]....
        /*044c*/ 	.word	0xffffffff


	//   ....[217]....
        /*0450*/ 	.word	0xffffffff


	//   ....[218]....
        /*0454*/ 	.word	0xffffffff


	//   ....[219]....
        /*0458*/ 	.word	0xffffffff


	//   ....[220]....
        /*045c*/ 	.word	0xffffffff


	//   ....[221]....
        /*0460*/ 	.word	0xffffffff


	//   ....[222]....
        /*0464*/ 	.word	0xffffffff


	//   ....[223]....
        /*0468*/ 	.word	0xffffffff


	//   ....[224]....
        /*046c*/ 	.word	0xffffffff


	//   ....[225]....
        /*0470*/ 	.word	0xffffffff


	//   ....[226]....
        /*0474*/ 	.word	0xffffffff


	//   ....[227]....
        /*0478*/ 	.word	0xffffffff


	//   ....[228]....
        /*047c*/ 	.word	0xffffffff


	//   ....[229]....
        /*0480*/ 	.word	0xffffffff


	//   ....[230]....
        /*0484*/ 	.word	0xffffffff


	//   ....[231]....
        /*0488*/ 	.word	0xffffffff


	//   ....[232]....
        /*048c*/ 	.word	0xffffffff


	//   ....[233]....
        /*0490*/ 	.word	0xffffffff


	//   ....[234]....
        /*0494*/ 	.word	0xffffffff


	//   ....[235]....
        /*0498*/ 	.word	0xffffffff


	//   ....[236]....
        /*049c*/ 	.word	0xffffffff


	//   ....[237]....
        /*04a0*/ 	.word	0xffffffff


	//   ....[238]....
        /*04a4*/ 	.word	0xffffffff


	//   ....[239]....
        /*04a8*/ 	.word	0xffffffff


	//   ....[240]....
        /*04ac*/ 	.word	0xffffffff


	//   ....[241]....
        /*04b0*/ 	.word	0xffffffff


	//   ....[242]....
        /*04b4*/ 	.word	0xffffffff


	//   ....[243]....
        /*04b8*/ 	.word	0xffffffff


	//   ....[244]....
        /*04bc*/ 	.word	0xffffffff


	//   ....[245]....
        /*04c0*/ 	.word	0xffffffff


	//   ....[246]....
        /*04c4*/ 	.word	0xffffffff


	//   ....[247]....
        /*04c8*/ 	.word	0xffffffff


	//   ....[248]....
        /*04cc*/ 	.word	0xffffffff


	//   ....[249]....
        /*04d0*/ 	.word	0xffffffff


	//   ....[250]....
        /*04d4*/ 	.word	0xffffffff


	//   ....[251]....
        /*04d8*/ 	.word	0xffffffff


	//   ....[252]....
        /*04dc*/ 	.word	0xffffffff


	//   ....[253]....
        /*04e0*/ 	.word	0xffffffff


	//   ....[254]....
        /*04e4*/ 	.word	0xffffffff


	//   ....[255]....
        /*04e8*/ 	.word	0xffffffff


	//   ....[0]....
        /*04ec*/ 	.word	0xffffffff


	//   ....[1]....
        /*04f0*/ 	.word	0xffffffff


	//   ....[2]....
        /*04f4*/ 	.word	0xffffffff


	//   ....[3]....
        /*04f8*/ 	.word	0xffffffff


	//   ....[4]....
        /*04fc*/ 	.word	0xffffffff


	//   ....[5]....
        /*0500*/ 	.word	0xffffffff


	//   ....[6]....
        /*0504*/ 	.word	0xffffffff


	//   ....[7]....
        /*0508*/ 	.word	0xffffffff


	//   ....[8]....
        /*050c*/ 	.word	0xffffffff


	//   ....[9]....
        /*0510*/ 	.word	0xffffffff


	//   ....[10]....
        /*0514*/ 	.word	0xffffffff


	//   ....[11]....
        /*0518*/ 	.word	0xffffffff


	//   ....[12]....
        /*051c*/ 	.word	0xffffffff


	//   ....[13]....
        /*0520*/ 	.word	0xffffffff


	//   ....[14]....
        /*0524*/ 	.word	0xffffffff


	//   ....[15]....
        /*0528*/ 	.word	0xffffffff


	//   ....[16]....
        /*052c*/ 	.word	0xffffffff


	//   ....[17]....
        /*0530*/ 	.word	0xffffffff


	//   ....[18]....
        /*0534*/ 	.word	0xffffffff


	//   ....[19]....
        /*0538*/ 	.word	0xffffffff


	//   ....[20]....
        /*053c*/ 	.word	0xffffffff


	//   ....[21]....
        /*0540*/ 	.word	0xffffffff


	//   ....[22]....
        /*0544*/ 	.word	0xffffffff


	//   ....[23]....
        /*0548*/ 	.word	0xffffffff


	//   ....[24]....
        /*054c*/ 	.word	0xffffffff


	//   ....[25]....
        /*0550*/ 	.word	0xffffffff


	//   ....[26]....
        /*0554*/ 	.word	0xffffffff


	//   ....[27]....
        /*0558*/ 	.word	0xffffffff


	//   ....[28]....
        /*055c*/ 	.word	0xffffffff


	//   ....[29]....
        /*0560*/ 	.word	0xffffffff


	//   ....[30]....
        /*0564*/ 	.word	0xffffffff


	//   ....[31]....
        /*0568*/ 	.word	0xffffffff


	//   ....[32]....
        /*056c*/ 	.word	0xffffffff


	//   ....[33]....
        /*0570*/ 	.word	0xffffffff


	//   ....[34]....
        /*0574*/ 	.word	0xffffffff


	//   ....[35]....
        /*0578*/ 	.word	0xffffffff


	//   ....[36]....
        /*057c*/ 	.word	0xffffffff


	//   ....[37]....
        /*0580*/ 	.word	0xffffffff


	//   ....[38]....
        /*0584*/ 	.word	0xffffffff


	//   ....[39]....
        /*0588*/ 	.word	0xffffffff


	//   ....[40]....
        /*058c*/ 	.word	0xffffffff


	//   ....[41]....
        /*0590*/ 	.word	0xffffffff


	//   ....[42]....
        /*0594*/ 	.word	0xffffffff


	//   ....[43]....
        /*0598*/ 	.word	0xffffffff


	//   ....[44]....
        /*059c*/ 	.word	0xffffffff


	//   ....[45]....
        /*05a0*/ 	.word	0xffffffff


	//   ....[46]....
        /*05a4*/ 	.word	0xffffffff


	//   ....[47]....
        /*05a8*/ 	.word	0xffffffff


	//   ....[48]....
        /*05ac*/ 	.word	0xffffffff


	//   ....[49]....
        /*05b0*/ 	.word	0xffffffff


	//   ....[50]....
        /*05b4*/ 	.word	0xffffffff


	//   ....[51]....
        /*05b8*/ 	.word	0xffffffff


	//   ....[52]....
        /*05bc*/ 	.word	0xffffffff


	//   ....[53]....
        /*05c0*/ 	.word	0xffffffff


	//   ....[54]....
        /*05c4*/ 	.word	0xffffffff


	//   ....[55]....
        /*05c8*/ 	.word	0xffffffff


	//   ....[56]....
        /*05cc*/ 	.word	0xffffffff


	//   ....[57]....
        /*05d0*/ 	.word	0xffffffff


	//   ....[58]....
        /*05d4*/ 	.word	0xffffffff


	//   ....[59]....
        /*05d8*/ 	.word	0xffffffff


	//   ....[60]....
        /*05dc*/ 	.word	0xffffffff


	//   ....[61]....
        /*05e0*/ 	.word	0xffffffff


	//   ....[62]....
        /*05e4*/ 	.word	0xffffffff


	//   ....[63]....
        /*05e8*/ 	.word	0xffffffff


	//   ....[64]....
        /*05ec*/ 	.word	0xffffffff


	//   ....[65]....
        /*05f0*/ 	.word	0xffffffff


	//   ....[66]....
        /*05f4*/ 	.word	0xffffffff


	//   ....[67]....
        /*05f8*/ 	.word	0xffffffff


	//   ....[68]....
        /*05fc*/ 	.word	0xffffffff


	//   ....[69]....
        /*0600*/ 	.word	0xffffffff


	//   ....[70]....
        /*0604*/ 	.word	0xffffffff


	//   ....[71]....
        /*0608*/ 	.word	0xffffffff


	//   ....[72]....
        /*060c*/ 	.word	0xffffffff


	//   ....[73]....
        /*0610*/ 	.word	0xffffffff


	//   ....[74]....
        /*0614*/ 	.word	0xffffffff


	//   ....[75]....
        /*0618*/ 	.word	0xffffffff


	//   ....[76]....
        /*061c*/ 	.word	0xffffffff


	//   ....[77]....
        /*0620*/ 	.word	0xffffffff


	//   ....[78]....
        /*0624*/ 	.word	0xffffffff


	//   ....[79]....
        /*0628*/ 	.word	0xffffffff


	//   ....[80]....
        /*062c*/ 	.word	0xffffffff


	//   ....[81]....
        /*0630*/ 	.word	0xffffffff


	//   ....[82]....
        /*0634*/ 	.word	0xffffffff


	//   ....[83]....
        /*0638*/ 	.word	0xffffffff


	//   ....[84]....
        /*063c*/ 	.word	0xffffffff


	//   ....[85]....
        /*0640*/ 	.word	0xffffffff


	//   ....[86]....
        /*0644*/ 	.word	0xffffffff


	//   ....[87]....
        /*0648*/ 	.word	0xffffffff


	//   ....[88]....
        /*064c*/ 	.word	0xffffffff


	//   ....[89]....
        /*0650*/ 	.word	0xffffffff


	//   ....[90]....
        /*0654*/ 	.word	0xffffffff


	//   ....[91]....
        /*0658*/ 	.word	0xffffffff


	//   ....[92]....
        /*065c*/ 	.word	0xffffffff


	//   ....[93]....
        /*0660*/ 	.word	0xffffffff


	//   ....[94]....
        /*0664*/ 	.word	0xffffffff


	//   ....[95]....
        /*0668*/ 	.word	0xffffffff


	//   ....[96]....
        /*066c*/ 	.word	0xffffffff


	//   ....[97]....
        /*0670*/ 	.word	0xffffffff


	//   ....[98]....
        /*0674*/ 	.word	0xffffffff


	//   ....[99]....
        /*0678*/ 	.word	0xffffffff


	//   ....[100]....
        /*067c*/ 	.word	0xffffffff


	//   ....[101]....
        /*0680*/ 	.word	0xffffffff


	//   ....[102]....
        /*0684*/ 	.word	0xffffffff


	//   ....[103]....
        /*0688*/ 	.word	0xffffffff


	//   ....[104]....
        /*068c*/ 	.word	0xffffffff


	//   ....[105]....
        /*0690*/ 	.word	0xffffffff


	//   ....[106]....
        /*0694*/ 	.word	0xffffffff


	//   ....[107]....
        /*0698*/ 	.word	0xffffffff


	//   ....[108]....
        /*069c*/ 	.word	0xffffffff


	//   ....[109]....
        /*06a0*/ 	.word	0xffffffff


	//   ....[110]....
        /*06a4*/ 	.word	0xffffffff


	//   ....[111]....
        /*06a8*/ 	.word	0xffffffff


	//   ....[112]....
        /*06ac*/ 	.word	0xffffffff


	//   ....[113]....
        /*06b0*/ 	.word	0xffffffff


	//   ....[114]....
        /*06b4*/ 	.word	0xffffffff


	//   ....[115]....
        /*06b8*/ 	.word	0xffffffff


	//   ....[116]....
        /*06bc*/ 	.word	0xffffffff


	//   ....[117]....
        /*06c0*/ 	.word	0xffffffff


	//   ....[118]....
        /*06c4*/ 	.word	0xffffffff


	//   ....[119]....
        /*06c8*/ 	.word	0xffffffff


	//   ....[120]....
        /*06cc*/ 	.word	0xffffffff


	//   ....[121]....
        /*06d0*/ 	.word	0xffffffff


	//   ....[122]....
        /*06d4*/ 	.word	0xffffffff


	//   ....[123]....
        /*06d8*/ 	.word	0xffffffff


	//   ....[124]....
        /*06dc*/ 	.word	0xffffffff


	//   ....[125]....
        /*06e0*/ 	.word	0xffffffff


	//   ....[126]....
        /*06e4*/ 	.word	0xffffffff


	//   ....[127]....
        /*06e8*/ 	.word	0xffffffff


	//   ....[128]....
        /*06ec*/ 	.word	0xffffffff


	//   ....[129]....
        /*06f0*/ 	.word	0xffffffff


	//   ....[130]....
        /*06f4*/ 	.word	0xffffffff


	//   ....[131]....
        /*06f8*/ 	.word	0xffffffff


	//   ....[132]....
        /*06fc*/ 	.word	0xffffffff


	//   ....[133]....
        /*0700*/ 	.word	0xffffffff


	//   ....[134]....
        /*0704*/ 	.word	0xffffffff


	//   ....[135]....
        /*0708*/ 	.word	0xffffffff


	//   ....[136]....
        /*070c*/ 	.word	0xffffffff


	//   ....[137]....
        /*0710*/ 	.word	0xffffffff


	//   ....[138]....
        /*0714*/ 	.word	0xffffffff


	//   ....[139]....
        /*0718*/ 	.word	0xffffffff


	//   ....[140]....
        /*071c*/ 	.word	0xffffffff


	//   ....[141]....
        /*0720*/ 	.word	0xffffffff


	//   ....[142]....
        /*0724*/ 	.word	0xffffffff


	//   ....[143]....
        /*0728*/ 	.word	0xffffffff


	//   ....[144]....
        /*072c*/ 	.word	0xffffffff


	//   ....[145]....
        /*0730*/ 	.word	0xffffffff


	//   ....[146]....
        /*0734*/ 	.word	0xffffffff


	//   ....[147]....
        /*0738*/ 	.word	0xffffffff


	//   ....[148]....
        /*073c*/ 	.word	0xffffffff


	//   ....[149]....
        /*0740*/ 	.word	0xffffffff


	//   ....[150]....
        /*0744*/ 	.word	0xffffffff


	//   ....[151]....
        /*0748*/ 	.word	0xffffffff


	//   ....[152]....
        /*074c*/ 	.word	0xffffffff


	//   ....[153]....
        /*0750*/ 	.word	0xffffffff


	//   ....[154]....
        /*0754*/ 	.word	0xffffffff


	//   ....[155]....
        /*0758*/ 	.word	0xffffffff


	//   ....[156]....
        /*075c*/ 	.word	0xffffffff


	//   ....[157]....
        /*0760*/ 	.word	0xffffffff


	//   ....[158]....
        /*0764*/ 	.word	0xffffffff


	//   ....[159]....
        /*0768*/ 	.word	0xffffffff


	//   ....[160]....
        /*076c*/ 	.word	0xffffffff


	//   ....[161]....
        /*0770*/ 	.word	0xffffffff


	//   ....[162]....
        /*0774*/ 	.word	0xffffffff


	//   ....[163]....
        /*0778*/ 	.word	0xffffffff


	//   ....[164]....
        /*077c*/ 	.word	0xffffffff


	//   ....[165]....
        /*0780*/ 	.word	0xffffffff


	//   ....[166]....
        /*0784*/ 	.word	0xffffffff


	//   ....[167]....
        /*0788*/ 	.word	0xffffffff


	//   ....[168]....
        /*078c*/ 	.word	0xffffffff


	//   ....[169]....
        /*0790*/ 	.word	0xffffffff


	//   ....[170]....
        /*0794*/ 	.word	0xffffffff


	//   ....[171]....
        /*0798*/ 	.word	0xffffffff


	//   ....[172]....
        /*079c*/ 	.word	0xffffffff


	//   ....[173]....
        /*07a0*/ 	.word	0xffffffff


	//   ....[174]....
        /*07a4*/ 	.word	0xffffffff


	//   ....[175]....
        /*07a8*/ 	.word	0xffffffff


	//   ....[176]....
        /*07ac*/ 	.word	0xffffffff


	//   ....[177]....
        /*07b0*/ 	.word	0xffffffff


	//   ....[178]....
        /*07b4*/ 	.word	0xffffffff


	//   ....[179]....
        /*07b8*/ 	.word	0xffffffff


	//   ....[180]....
        /*07bc*/ 	.word	0xffffffff


	//   ....[181]....
        /*07c0*/ 	.word	0xffffffff


	//   ....[182]....
        /*07c4*/ 	.word	0xffffffff


	//   ....[183]....
        /*07c8*/ 	.word	0xffffffff


	//   ....[184]....
        /*07cc*/ 	.word	0xffffffff


	//   ....[185]....
        /*07d0*/ 	.word	0xffffffff


	//   ....[186]....
        /*07d4*/ 	.word	0xffffffff


	//   ....[187]....
        /*07d8*/ 	.word	0xffffffff


	//   ....[188]....
        /*07dc*/ 	.word	0xffffffff


	//   ....[189]....
        /*07e0*/ 	.word	0xffffffff


	//   ....[190]....
        /*07e4*/ 	.word	0xffffffff


	//   ....[191]....
        /*07e8*/ 	.word	0xffffffff


	//   ....[192]....
        /*07ec*/ 	.word	0xffffffff


	//   ....[193]....
        /*07f0*/ 	.word	0xffffffff


	//   ....[194]....
        /*07f4*/ 	.word	0xffffffff


	//   ....[195]....
        /*07f8*/ 	.word	0xffffffff


	//   ....[196]....
        /*07fc*/ 	.word	0xffffffff


	//   ....[197]....
        /*0800*/ 	.word	0xffffffff


	//   ....[198]....
        /*0804*/ 	.word	0xffffffff


	//   ....[199]....
        /*0808*/ 	.word	0xffffffff


	//   ....[200]....
        /*080c*/ 	.word	0xffffffff


	//   ....[201]....
        /*0810*/ 	.word	0xffffffff


	//   ....[202]....
        /*0814*/ 	.word	0xffffffff


	//   ....[203]....
        /*0818*/ 	.word	0xffffffff


	//   ....[204]....
        /*081c*/ 	.word	0xffffffff


	//   ....[205]....
        /*0820*/ 	.word	0xffffffff


	//   ....[206]....
        /*0824*/ 	.word	0xffffffff


	//   ....[207]....
        /*0828*/ 	.word	0xffffffff


	//   ....[208]....
        /*082c*/ 	.word	0xffffffff


	//   ....[209]....
        /*0830*/ 	.word	0xffffffff


	//   ....[210]....
        /*0834*/ 	.word	0xffffffff


	//   ....[211]....
        /*0838*/ 	.word	0xffffffff


	//   ....[212]....
        /*083c*/ 	.word	0xffffffff


	//   ....[213]....
        /*0840*/ 	.word	0xffffffff


	//   ....[214]....
        /*0844*/ 	.word	0xffffffff


	//   ....[215]....
        /*0848*/ 	.word	0xffffffff


	//   ....[216]....
        /*084c*/ 	.word	0xffffffff


	//   ....[217]....
        /*0850*/ 	.word	0xffffffff


	//   ....[218]....
        /*0854*/ 	.word	0xffffffff


	//   ....[219]....
        /*0858*/ 	.word	0xffffffff


	//   ....[220]....
        /*085c*/ 	.word	0xffffffff


	//   ....[221]....
        /*0860*/ 	.word	0xffffffff


	//   ....[222]....
        /*0864*/ 	.word	0xffffffff


	//   ....[223]....
        /*0868*/ 	.word	0xffffffff


	//----- nvinfo : EIATTR_COOP_GROUP_INSTR_OFFSETS
	.align		4
.L_560:
        /*086c*/ 	.byte	0x04, 0x28
        /*086e*/ 	.short	(.L_562 - .L_561)


	//   ....[0]....
.L_561:
        /*0870*/ 	.word	0x00005370


	//   ....[1]....
        /*0874*/ 	.word	0x00005390


	//   ....[2]....
        /*0878*/ 	.word	0x000053a0


	//   ....[3]....
        /*087c*/ 	.word	0x000053b0


	//   ....[4]....
        /*0880*/ 	.word	0x000053c0


	//   ....[5]....
        /*0884*/ 	.word	0x000053d0


	//   ....[6]....
        /*0888*/ 	.word	0x000053e0


	//   ....[7]....
        /*088c*/ 	.word	0x000053f0


	//   ....[8]....
        /*0890*/ 	.word	0x00005400


	//   ....[9]....
        /*0894*/ 	.word	0x00005410


	//   ....[10]....
        /*0898*/ 	.word	0x00005420


	//   ....[11]....
        /*089c*/ 	.word	0x00005430


	//   ....[12]....
        /*08a0*/ 	.word	0x00005440


	//   ....[13]....
        /*08a4*/ 	.word	0x00005450


	//   ....[14]....
        /*08a8*/ 	.word	0x00005460


	//   ....[15]....
        /*08ac*/ 	.word	0x00005470


	//   ....[16]....
        /*08b0*/ 	.word	0x00005480


	//   ....[17]....
        /*08b4*/ 	.word	0x000054a0


	//   ....[18]....
        /*08b8*/ 	.word	0x000055b0


	//   ....[19]....
        /*08bc*/ 	.word	0x000055c0


	//   ....[20]....
        /*08c0*/ 	.word	0x000055d0


	//   ....[21]....
        /*08c4*/ 	.word	0x000055e0


	//   ....[22]....
        /*08c8*/ 	.word	0x000055f0


	//   ....[23]....
        /*08cc*/ 	.word	0x00005600


	//   ....[24]....
        /*08d0*/ 	.word	0x00005610


	//   ....[25]....
        /*08d4*/ 	.word	0x00005620


	//   ....[26]....
        /*08d8*/ 	.word	0x00005630


	//   ....[27]....
        /*08dc*/ 	.word	0x00005640


	//   ....[28]....
        /*08e0*/ 	.word	0x00005650


	//   ....[29]....
        /*08e4*/ 	.word	0x00005660


	//   ....[30]....
        /*08e8*/ 	.word	0x00005670


	//   ....[31]....
        /*08ec*/ 	.word	0x00005680


	//   ....[32]....
        /*08f0*/ 	.word	0x00005690


	//   ....[33]....
        /*08f4*/ 	.word	0x000056a0


	//   ....[34]....
        /*08f8*/ 	.word	0x000056b0


	//   ....[35]....
        /*08fc*/ 	.word	0x000056c0


	//   ....[36]....
        /*0900*/ 	.word	0x000056d0


	//   ....[37]....
        /*0904*/ 	.word	0x000056f0


	//   ....[38]....
        /*0908*/ 	.word	0x00005830


	//   ....[39]....
        /*090c*/ 	.word	0x00005840


	//   ....[40]....
        /*0910*/ 	.word	0x00005850


	//   ....[41]....
        /*0914*/ 	.word	0x00005860


	//   ....[42]....
        /*0918*/ 	.word	0x00005870


	//   ....[43]....
        /*091c*/ 	.word	0x00005880


	//   ....[44]....
        /*0920*/ 	.word	0x00005890


	//   ....[45]....
        /*0924*/ 	.word	0x000058a0


	//   ....[46]....
        /*0928*/ 	.word	0x000058b0


	//   ....[47]....
        /*092c*/ 	.word	0x000058c0


	//   ....[48]....
        /*0930*/ 	.word	0x000058d0


	//   ....[49]....
        /*0934*/ 	.word	0x000058e0


	//   ....[50]....
        /*0938*/ 	.word	0x000058f0


	//   ....[51]....
        /*093c*/ 	.word	0x00005900


	//   ....[52]....
        /*0940*/ 	.word	0x00005910


	//   ....[53]....
        /*0944*/ 	.word	0x00005920


	//   ....[54]....
        /*0948*/ 	.word	0x00005930


	//   ....[55]....
        /*094c*/ 	.word	0x00005940


	//   ....[56]....
        /*0950*/ 	.word	0x00005950


	//   ....[57]....
        /*0954*/ 	.word	0x00005970


	//   ....[58]....
        /*0958*/ 	.word	0x00005ab0


	//   ....[59]....
        /*095c*/ 	.word	0x00005ac0


	//   ....[60]....
        /*0960*/ 	.word	0x00005ad0


	//   ....[61]....
        /*0964*/ 	.word	0x00005ae0


	//   ....[62]....
        /*0968*/ 	.word	0x00005af0


	//   ....[63]....
        /*096c*/ 	.word	0x00005b00


	//   ....[64]....
        /*0970*/ 	.word	0x00005b10


	//   ....[65]....
        /*0974*/ 	.word	0x00005b20


	//   ....[66]....
        /*0978*/ 	.word	0x00005b30


	//   ....[67]....
        /*097c*/ 	.word	0x00005b40


	//   ....[68]....
        /*0980*/ 	.word	0x00005b50


	//   ....[69]....
        /*0984*/ 	.word	0x00005b60


	//   ....[70]....
        /*0988*/ 	.word	0x00005b70


	//   ....[71]....
        /*098c*/ 	.word	0x00005b80


	//   ....[72]....
        /*0990*/ 	.word	0x00005b90


	//   ....[73]....
        /*0994*/ 	.word	0x00005ba0


	//   ....[74]....
        /*0998*/ 	.word	0x00005bb0


	//   ....[75]....
        /*099c*/ 	.word	0x00005bc0


	//   ....[76]....
        /*09a0*/ 	.word	0x00005bd0


	//   ....[77]....
        /*09a4*/ 	.word	0x00005d40


	//   ....[78]....
        /*09a8*/ 	.word	0x00005d50


	//   ....[79]....
        /*09ac*/ 	.word	0x00005d60


	//   ....[80]....
        /*09b0*/ 	.word	0x00005d70


	//   ....[81]....
        /*09b4*/ 	.word	0x00005d80


	//   ....[82]....
        /*09b8*/ 	.word	0x00005d90


	//   ....[83]....
        /*09bc*/ 	.word	0x00005da0


	//   ....[84]....
        /*09c0*/ 	.word	0x00005db0


	//   ....[85]....
        /*09c4*/ 	.word	0x00005dc0


	//   ....[86]....
        /*09c8*/ 	.word	0x00005dd0


	//   ....[87]....
        /*09cc*/ 	.word	0x00005de0


	//   ....[88]....
        /*09d0*/ 	.word	0x00005df0


	//   ....[89]....
        /*09d4*/ 	.word	0x00005e00


	//   ....[90]....
        /*09d8*/ 	.word	0x00005e10


	//   ....[91]....
        /*09dc*/ 	.word	0x00005e20


	//   ....[92]....
        /*09e0*/ 	.word	0x00005e30


	//   ....[93]....
        /*09e4*/ 	.word	0x00005e40


	//   ....[94]....
        /*09e8*/ 	.word	0x00005e50


	//   ....[95]....
        /*09ec*/ 	.word	0x00005e60


	//   ....[96]....
        /*09f0*/ 	.word	0x00009fc0


	//   ....[97]....
        /*09f4*/ 	.word	0x00009ff0


	//   ....[98]....
        /*09f8*/ 	.word	0x0000a000


	//   ....[99]....
        /*09fc*/ 	.word	0x0000a010


	//   ....[100]....
        /*0a00*/ 	.word	0x0000a020


	//   ....[101]....
        /*0a04*/ 	.word	0x0000a030


	//   ....[102]....
        /*0a08*/ 	.word	0x0000a040


	//   ....[103]....
        /*0a0c*/ 	.word	0x0000a050


	//   ....[104]....
        /*0a10*/ 	.word	0x0000a060


	//   ....[105]....
        /*0a14*/ 	.word	0x0000a070


	//   ....[106]....
        /*0a18*/ 	.word	0x0000a080


	//   ....[107]....
        /*0a1c*/ 	.word	0x0000a090


	//   ....[108]....
        /*0a20*/ 	.word	0x0000a0a0


	//   ....[109]....
        /*0a24*/ 	.word	0x0000a0b0


	//   ....[110]....
        /*0a28*/ 	.word	0x0000a0c0


	//   ....[111]....
        /*0a2c*/ 	.word	0x0000a0d0


	//   ....[112]....
        /*0a30*/ 	.word	0x0000a1e0


	//   ....[113]....
        /*0a34*/ 	.word	0x0000a1f0


	//   ....[114]....
        /*0a38*/ 	.word	0x0000a200


	//   ....[115]....
        /*0a3c*/ 	.word	0x0000a210


	//   ....[116]....
        /*0a40*/ 	.word	0x0000a220


	//   ....[117]....
        /*0a44*/ 	.word	0x0000a230


	//   ....[118]....
        /*0a48*/ 	.word	0x0000a240


	//   ....[119]....
        /*0a4c*/ 	.word	0x0000a250


	//   ....[120]....
        /*0a50*/ 	.word	0x0000a260


	//   ....[121]....
        /*0a54*/ 	.word	0x0000a270


	//   ....[122]....
        /*0a58*/ 	.word	0x0000a280


	//   ....[123]....
        /*0a5c*/ 	.word	0x0000a290


	//   ....[124]....
        /*0a60*/ 	.word	0x0000a2a0


	//   ....[125]....
        /*0a64*/ 	.word	0x0000a2b0


	//   ....[126]....
        /*0a68*/ 	.word	0x0000a2c0


	//   ....[127]....
        /*0a6c*/ 	.word	0x0000a2d0


	//   ....[128]....
        /*0a70*/ 	.word	0x0000a2e0


	//   ....[129]....
        /*0a74*/ 	.word	0x0000a2f0


	//   ....[130]....
        /*0a78*/ 	.word	0x0000a300


	//   ....[131]....
        /*0a7c*/ 	.word	0x0000a310


	//   ....[132]....
        /*0a80*/ 	.word	0x0000a460


	//   ....[133]....
        /*0a84*/ 	.word	0x0000a470


	//   ....[134]....
        /*0a88*/ 	.word	0x0000a480


	//   ....[135]....
        /*0a8c*/ 	.word	0x0000a490


	//   ....[136]....
        /*0a90*/ 	.word	0x0000a4a0


	//   ....[137]....
        /*0a94*/ 	.word	0x0000a4b0


	//   ....[138]....
        /*0a98*/ 	.word	0x0000a4c0


	//   ....[139]....
        /*0a9c*/ 	.word	0x0000a4d0


	//   ....[140]....
        /*0aa0*/ 	.word	0x0000a4e0


	//   ....[141]....
        /*0aa4*/ 	.word	0x0000a4f0


	//   ....[142]....
        /*0aa8*/ 	.word	0x0000a500


	//   ....[143]....
        /*0aac*/ 	.word	0x0000a510


	//   ....[144]....
        /*0ab0*/ 	.word	0x0000a520


	//   ....[145]....
        /*0ab4*/ 	.word	0x0000a530


	//   ....[146]....
        /*0ab8*/ 	.word	0x0000a540


	//   ....[147]....
        /*0abc*/ 	.word	0x0000a550


	//   ....[148]....
        /*0ac0*/ 	.word	0x0000a560


	//   ....[149]....
        /*0ac4*/ 	.word	0x0000a570


	//   ....[150]....
        /*0ac8*/ 	.word	0x0000a580


	//   ....[151]....
        /*0acc*/ 	.word	0x0000a590


	//   ....[152]....
        /*0ad0*/ 	.word	0x0000a6e0


	//   ....[153]....
        /*0ad4*/ 	.word	0x0000a6f0


	//   ....[154]....
        /*0ad8*/ 	.word	0x0000a700


	//   ....[155]....
        /*0adc*/ 	.word	0x0000a710


	//   ....[156]....
        /*0ae0*/ 	.word	0x0000a720


	//   ....[157]....
        /*0ae4*/ 	.word	0x0000a730


	//   ....[158]....
        /*0ae8*/ 	.word	0x0000a740


	//   ....[159]....
        /*0aec*/ 	.word	0x0000a750


	//   ....[160]....
        /*0af0*/ 	.word	0x0000a760


	//   ....[161]....
        /*0af4*/ 	.word	0x0000a770


	//   ....[162]....
        /*0af8*/ 	.word	0x0000a780


	//   ....[163]....
        /*0afc*/ 	.word	0x0000a790


	//   ....[164]....
        /*0b00*/ 	.word	0x0000a7a0


	//   ....[165]....
        /*0b04*/ 	.word	0x0000a7b0


	//   ....[166]....
        /*0b08*/ 	.word	0x0000a7c0


	//   ....[167]....
        /*0b0c*/ 	.word	0x0000a7d0


	//   ....[168]....
        /*0b10*/ 	.word	0x0000a7e0


	//   ....[169]....
        /*0b14*/ 	.word	0x0000a7f0


	//   ....[170]....
        /*0b18*/ 	.word	0x0000a800


	//   ....[171]....
        /*0b1c*/ 	.word	0x0000a810


	//   ....[172]....
        /*0b20*/ 	.word	0x0000a960


	//   ....[173]....
        /*0b24*/ 	.word	0x0000a970


	//   ....[174]....
        /*0b28*/ 	.word	0x0000a980


	//   ....[175]....
        /*0b2c*/ 	.word	0x0000a990


	//   ....[176]....
        /*0b30*/ 	.word	0x0000a9a0


	//   ....[177]....
        /*0b34*/ 	.word	0x0000a9b0


	//   ....[178]....
        /*0b38*/ 	.word	0x0000a9c0


	//   ....[179]....
        /*0b3c*/ 	.word	0x0000a9d0


	//   ....[180]....
        /*0b40*/ 	.word	0x0000a9e0


	//   ....[181]....
        /*0b44*/ 	.word	0x0000a9f0


	//   ....[182]....
        /*0b48*/ 	.word	0x0000aa00


	//   ....[183]....
        /*0b4c*/ 	.word	0x0000aa10


	//   ....[184]....
        /*0b50*/ 	.word	0x0000aa20


	//   ....[185]....
        /*0b54*/ 	.word	0x0000aa30


	//   ....[186]....
        /*0b58*/ 	.word	0x0000aa40


	//   ....[187]....
        /*0b5c*/ 	.word	0x0000aa50


	//   ....[188]....
        /*0b60*/ 	.word	0x0000aa60


	//   ....[189]....
        /*0b64*/ 	.word	0x0000aa70


	//   ....[190]....
        /*0b68*/ 	.word	0x0000aa80


	//   ....[191]....
        /*0b6c*/ 	.word	0x0000aa90


	//   ....[192]....
        /*0b70*/ 	.word	0x0000ec00


	//   ....[193]....
        /*0b74*/ 	.word	0x0000ec30


	//   ....[194]....
        /*0b78*/ 	.word	0x0000ec40


	//   ....[195]....
        /*0b7c*/ 	.word	0x0000ec50


	//   ....[196]....
        /*0b80*/ 	.word	0x0000ec60


	//   ....[197]....
        /*0b84*/ 	.word	0x0000ec70


	//   ....[198]....
        /*0b88*/ 	.word	0x0000ec80


	//   ....[199]....
        /*0b8c*/ 	.word	0x0000ec90


	//   ....[200]....
        /*0b90*/ 	.word	0x0000eca0


	//   ....[201]....
        /*0b94*/ 	.word	0x0000ecb0


	//   ....[202]....
        /*0b98*/ 	.word	0x0000ecc0


	//   ....[203]....
        /*0b9c*/ 	.word	0x0000ecd0


	//   ....[204]....
        /*0ba0*/ 	.word	0x0000eda0


	//   ....[205]....
        /*0ba4*/ 	.word	0x0000edb0


	//   ....[206]....
        /*0ba8*/ 	.word	0x0000edc0


	//   ....[207]....
        /*0bac*/ 	.word	0x0000edd0


	//   ....[208]....
        /*0bb0*/ 	.word	0x0000ede0


	//   ....[209]....
        /*0bb4*/ 	.word	0x0000edf0


	//   ....[210]....
        /*0bb8*/ 	.word	0x0000ee00


	//   ....[211]....
        /*0bbc*/ 	.word	0x0000ee10


	//   ....[212]....
        /*0bc0*/ 	.word	0x0000ee20


	//   ....[213]....
        /*0bc4*/ 	.word	0x0000ee30


	//   ....[214]....
        /*0bc8*/ 	.word	0x0000ee40


	//   ....[215]....
        /*0bcc*/ 	.word	0x0000ee50


	//   ....[216]....
        /*0bd0*/ 	.word	0x0000ee60


	//   ....[217]....
        /*0bd4*/ 	.word	0x0000ee70


	//   ....[218]....
        /*0bd8*/ 	.word	0x0000ee80


	//   ....[219]....
        /*0bdc*/ 	.word	0x0000ee90


	//   ....[220]....
        /*0be0*/ 	.word	0x0000eea0


	//   ....[221]....
        /*0be4*/ 	.word	0x0000eeb0


	//   ....[222]....
        /*0be8*/ 	.word	0x0000eec0


	//   ....[223]....
        /*0bec*/ 	.word	0x0000eed0


	//   ....[224]....
        /*0bf0*/ 	.word	0x0000eee0


	//   ....[225]....
        /*0bf4*/ 	.word	0x0000f040


	//   ....[226]....
        /*0bf8*/ 	.word	0x0000f050


	//   ....[227]....
        /*0bfc*/ 	.word	0x0000f060


	//   ....[228]....
        /*0c00*/ 	.word	0x0000f070


	//   ....[229]....
        /*0c04*/ 	.word	0x0000f080


	//   ....[230]....
        /*0c08*/ 	.word	0x0000f090


	//   ....[231]....
        /*0c0c*/ 	.word	0x0000f0a0


	//   ....[232]....
        /*0c10*/ 	.word	0x0000f0b0


	//   ....[233]....
        /*0c14*/ 	.word	0x0000f0c0


	//   ....[234]....
        /*0c18*/ 	.word	0x0000f0d0


	//   ....[235]....
        /*0c1c*/ 	.word	0x0000f0e0


	//   ....[236]....
        /*0c20*/ 	.word	0x0000f0f0


	//   ....[237]....
        /*0c24*/ 	.word	0x0000f100


	//   ....[238]....
        /*0c28*/ 	.word	0x0000f110


	//   ....[239]....
        /*0c2c*/ 	.word	0x0000f120


	//   ....[240]....
        /*0c30*/ 	.word	0x0000f130


	//   ....[241]....
        /*0c34*/ 	.word	0x0000f140


	//   ....[242]....
        /*0c38*/ 	.word	0x0000f150


	//   ....[243]....
        /*0c3c*/ 	.word	0x0000f160


	//   ....[244]....
        /*0c40*/ 	.word	0x0000f170


	//   ....[245]....
        /*0c44*/ 	.word	0x0000f180


	//   ....[246]....
        /*0c48*/ 	.word	0x0000f2e0


	//   ....[247]....
        /*0c4c*/ 	.word	0x0000f2f0


	//   ....[248]....
        /*0c50*/ 	.word	0x0000f300


	//   ....[249]....
        /*0c54*/ 	.word	0x0000f310


	//   ....[250]....
        /*0c58*/ 	.word	0x0000f320


	//   ....[251]....
        /*0c5c*/ 	.word	0x0000f330


	//   ....[252]....
        /*0c60*/ 	.word	0x0000f340


	//   ....[253]....
        /*0c64*/ 	.word	0x0000f350


	//   ....[254]....
        /*0c68*/ 	.word	0x0000f360


	//   ....[255]....
        /*0c6c*/ 	.word	0x0000f370


	//   ....[0]....
        /*0c70*/ 	.word	0x0000f380


	//   ....[1]....
        /*0c74*/ 	.word	0x0000f390


	//   ....[2]....
        /*0c78*/ 	.word	0x0000f3a0


	//   ....[3]....
        /*0c7c*/ 	.word	0x0000f3b0


	//   ....[4]....
        /*0c80*/ 	.word	0x0000f3c0


	//   ....[5]....
        /*0c84*/ 	.word	0x0000f3d0


	//   ....[6]....
        /*0c88*/ 	.word	0x0000f3e0


	//   ....[7]....
        /*0c8c*/ 	.word	0x0000f3f0


	//   ....[8]....
        /*0c90*/ 	.word	0x0000f400


	//   ....[9]....
        /*0c94*/ 	.word	0x0000f410


	//   ....[10]....
        /*0c98*/ 	.word	0x0000f420


	//   ....[11]....
        /*0c9c*/ 	.word	0x0000f580


	//   ....[12]....
        /*0ca0*/ 	.word	0x0000f590


	//   ....[13]....
        /*0ca4*/ 	.word	0x0000f5a0


	//   ....[14]....
        /*0ca8*/ 	.word	0x0000f5b0


	//   ....[15]....
        /*0cac*/ 	.word	0x0000f5c0


	//   ....[16]....
        /*0cb0*/ 	.word	0x0000f5d0


	//   ....[17]....
        /*0cb4*/ 	.word	0x0000f5e0


	//   ....[18]....
        /*0cb8*/ 	.word	0x0000f5f0


	//   ....[19]....
        /*0cbc*/ 	.word	0x0000f600


	//   ....[20]....
        /*0cc0*/ 	.word	0x0000f610


	//   ....[21]....
        /*0cc4*/ 	.word	0x0000f620


	//   ....[22]....
        /*0cc8*/ 	.word	0x0000f630


	//   ....[23]....
        /*0ccc*/ 	.word	0x0000f640


	//   ....[24]....
        /*0cd0*/ 	.word	0x0000f650


	//   ....[25]....
        /*0cd4*/ 	.word	0x0000f660


	//   ....[26]....
        /*0cd8*/ 	.word	0x0000f670


	//   ....[27]....
        /*0cdc*/ 	.word	0x0000f680


	//   ....[28]....
        /*0ce0*/ 	.word	0x0000f690


	//   ....[29]....
        /*0ce4*/ 	.word	0x0000f6a0


	//   ....[30]....
        /*0ce8*/ 	.word	0x0000f6b0


	//   ....[31]....
        /*0cec*/ 	.word	0x0000f6c0


	//   ....[32]....
        /*0cf0*/ 	.word	0x00013840


	//   ....[33]....
        /*0cf4*/ 	.word	0x00013870


	//   ....[34]....
        /*0cf8*/ 	.word	0x00013880


	//   ....[35]....
        /*0cfc*/ 	.word	0x00013890


	//   ....[36]....
        /*0d00*/ 	.word	0x000138a0


	//   ....[37]....
        /*0d04*/ 	.word	0x000138b0


	//   ....[38]....
        /*0d08*/ 	.word	0x000138c0


	//   ....[39]....
        /*0d0c*/ 	.word	0x000138d0


	//   ....[40]....
        /*0d10*/ 	.word	0x000138e0


	//   ....[41]....
        /*0d14*/ 	.word	0x000138f0


	//   ....[42]....
        /*0d18*/ 	.word	0x00013990


	//   ....[43]....
        /*0d1c*/ 	.word	0x000139a0


	//   ....[44]....
        /*0d20*/ 	.word	0x000139b0


	//   ....[45]....
        /*0d24*/ 	.word	0x000139c0


	//   ....[46]....
        /*0d28*/ 	.word	0x000139d0


	//   ....[47]....
        /*0d2c*/ 	.word	0x000139e0


	//   ....[48]....
        /*0d30*/ 	.word	0x000139f0


	//   ....[49]....
        /*0d34*/ 	.word	0x00013a00


	//   ....[50]....
        /*0d38*/ 	.word	0x00013a10


	//   ....[51]....
        /*0d3c*/ 	.word	0x00013a20


	//   ....[52]....
        /*0d40*/ 	.word	0x00013a30


	//   ....[53]....
        /*0d44*/ 	.word	0x00013a40


	//   ....[54]....
        /*0d48*/ 	.word	0x00013a50


	//   ....[55]....
        /*0d4c*/ 	.word	0x00013a60


	//   ....[56]....
        /*0d50*/ 	.word	0x00013a70


	//   ....[57]....
        /*0d54*/ 	.word	0x00013a80


	//   ....[58]....
        /*0d58*/ 	.word	0x00013a90


	//   ....[59]....
        /*0d5c*/ 	.word	0x00013aa0


	//   ....[60]....
        /*0d60*/ 	.word	0x00013ab0


	//   ....[61]....
        /*0d64*/ 	.word	0x00013ac0


	//   ....[62]....
        /*0d68*/ 	.word	0x00013ae0


	//   ....[63]....
        /*0d6c*/ 	.word	0x00013c30


	//   ....[64]....
        /*0d70*/ 	.word	0x00013c40


	//   ....[65]....
        /*0d74*/ 	.word	0x00013c50


	//   ....[66]....
        /*0d78*/ 	.word	0x00013c60


	//   ....[67]....
        /*0d7c*/ 	.word	0x00013c70


	//   ....[68]....
        /*0d80*/ 	.word	0x00013c80


	//   ....[69]....
        /*0d84*/ 	.word	0x00013c90


	//   ....[70]....
        /*0d88*/ 	.word	0x00013ca0


	//   ....[71]....
        /*0d8c*/ 	.word	0x00013cb0


	//   ....[72]....
        /*0d90*/ 	.word	0x00013cc0


	//   ....[73]....
        /*0d94*/ 	.word	0x00013cd0


	//   ....[74]....
        /*0d98*/ 	.word	0x00013ce0


	//   ....[75]....
        /*0d9c*/ 	.word	0x00013cf0


	//   ....[76]....
        /*0da0*/ 	.word	0x00013d00


	//   ....[77]....
        /*0da4*/ 	.word	0x00013d10


	//   ....[78]....
        /*0da8*/ 	.word	0x00013d20


	//   ....[79]....
        /*0dac*/ 	.word	0x00013d30


	//   ....[80]....
        /*0db0*/ 	.word	0x00013d40


	//   ....[81]....
        /*0db4*/ 	.word	0x00013d50


	//   ....[82]....
        /*0db8*/ 	.word	0x00013d60


	//   ....[83]....
        /*0dbc*/ 	.word	0x00013d80


	//   ....[84]....
        /*0dc0*/ 	.word	0x00013ed0


	//   ....[85]....
        /*0dc4*/ 	.word	0x00013ee0


	//   ....[86]....
        /*0dc8*/ 	.word	0x00013ef0


	//   ....[87]....
        /*0dcc*/ 	.word	0x00013f00


	//   ....[88]....
        /*0dd0*/ 	.word	0x00013f10


	//   ....[89]....
        /*0dd4*/ 	.word	0x00013f20


	//   ....[90]....
        /*0dd8*/ 	.word	0x00013f30


	//   ....[91]....
        /*0ddc*/ 	.word	0x00013f40


	//   ....[92]....
        /*0de0*/ 	.word	0x00013f50


	//   ....[93]....
        /*0de4*/ 	.word	0x00013f60


	//   ....[94]....
        /*0de8*/ 	.word	0x00013f70


	//   ....[95]....
        /*0dec*/ 	.word	0x00013f80


	//   ....[96]....
        /*0df0*/ 	.word	0x00013f90


	//   ....[97]....
        /*0df4*/ 	.word	0x00013fa0


	//   ....[98]....
        /*0df8*/ 	.word	0x00013fb0


	//   ....[99]....
        /*0dfc*/ 	.word	0x00013fc0


	//   ....[100]....
        /*0e00*/ 	.word	0x00013fd0


	//   ....[101]....
        /*0e04*/ 	.word	0x00013fe0


	//   ....[102]....
        /*0e08*/ 	.word	0x00013ff0


	//   ....[103]....
        /*0e0c*/ 	.word	0x00014000


	//   ....[104]....
        /*0e10*/ 	.word	0x00014010


	//   ....[105]....
        /*0e14*/ 	.word	0x00014190


	//   ....[106]....
        /*0e18*/ 	.word	0x000141a0


	//   ....[107]....
        /*0e1c*/ 	.word	0x000141b0


	//   ....[108]....
        /*0e20*/ 	.word	0x000141c0


	//   ....[109]....
        /*0e24*/ 	.word	0x000141d0


	//   ....[110]....
        /*0e28*/ 	.word	0x000141e0


	//   ....[111]....
        /*0e2c*/ 	.word	0x000141f0


	//   ....[112]....
        /*0e30*/ 	.word	0x00014200


	//   ....[113]....
        /*0e34*/ 	.word	0x00014210


	//   ....[114]....
        /*0e38*/ 	.word	0x00014220


	//   ....[115]....
        /*0e3c*/ 	.word	0x00014230


	//   ....[116]....
        /*0e40*/ 	.word	0x00014240


	//   ....[117]....
        /*0e44*/ 	.word	0x00014250


	//   ....[118]....
        /*0e48*/ 	.word	0x00014260


	//   ....[119]....
        /*0e4c*/ 	.word	0x00014270


	//   ....[120]....
        /*0e50*/ 	.word	0x00014280


	//   ....[121]....
        /*0e54*/ 	.word	0x00014290


	//   ....[122]....
        /*0e58*/ 	.word	0x000142a0


	//   ....[123]....
        /*0e5c*/ 	.word	0x000142b0


	//   ....[124]....
        /*0e60*/ 	.word	0x000142c0


	//   ....[125]....
        /*0e64*/ 	.word	0x000142d0


	//   ....[126]....
        /*0e68*/ 	.word	0x000142e0


	//   ....[127]....
        /*0e6c*/ 	.word	0x000142f0


	//   ....[128]....
        /*0e70*/ 	.word	0x00018490


	//   ....[129]....
        /*0e74*/ 	.word	0x000184d0


	//   ....[130]....
        /*0e78*/ 	.word	0x000184e0


	//   ....[131]....
        /*0e7c*/ 	.word	0x000184f0


	//   ....[132]....
        /*0e80*/ 	.word	0x00018500


	//   ....[133]....
        /*0e84*/ 	.word	0x00018510


	//   ....[134]....
        /*0e88*/ 	.word	0x00018520


	//   ....[135]....
        /*0e8c*/ 	.word	0x00018530


	//   ....[136]....
        /*0e90*/ 	.word	0x00018560


	//   ....[137]....
        /*0e94*/ 	.word	0x00018580


	//   ....[138]....
        /*0e98*/ 	.word	0x000185a0


	//   ....[139]....
        /*0e9c*/ 	.word	0x000185b0


	//   ....[140]....
        /*0ea0*/ 	.word	0x000185c0


	//   ....[141]....
        /*0ea4*/ 	.word	0x000185d0


	//   ....[142]....
        /*0ea8*/ 	.word	0x000185e0


	//   ....[143]....
        /*0eac*/ 	.word	0x000185f0


	//   ....[144]....
        /*0eb0*/ 	.word	0x00018600


	//   ....[145]....
        /*0eb4*/ 	.word	0x00018610


	//   ....[146]....
        /*0eb8*/ 	.word	0x00018620


	//   ....[147]....
        /*0ebc*/ 	.word	0x00018630


	//   ....[148]....
        /*0ec0*/ 	.word	0x00018640


	//   ....[149]....
        /*0ec4*/ 	.word	0x00018650


	//   ....[150]....
        /*0ec8*/ 	.word	0x00018660


	//   ....[151]....
        /*0ecc*/ 	.word	0x00018670


	//   ....[152]....
        /*0ed0*/ 	.word	0x00018680


	//   ....[153]....
        /*0ed4*/ 	.word	0x00018690


	//   ....[154]....
        /*0ed8*/ 	.word	0x000186a0


	//   ....[155]....
        /*0edc*/ 	.word	0x000186b0


	//   ....[156]....
        /*0ee0*/ 	.word	0x000186c0


	//   ....[157]....
        /*0ee4*/ 	.word	0x000186d0


	//   ....[158]....
        /*0ee8*/ 	.word	0x00018790


	//   ....[159]....
        /*0eec*/ 	.word	0x000187a0


	//   ....[160]....
        /*0ef0*/ 	.word	0x000187b0


	//   ....[161]....
        /*0ef4*/ 	.word	0x000187c0


	//   ....[162]....
        /*0ef8*/ 	.word	0x000187d0


	//   ....[163]....
        /*0efc*/ 	.word	0x000187e0


	//   ....[164]....
        /*0f00*/ 	.word	0x000187f0


	//   ....[165]....
        /*0f04*/ 	.word	0x00018800


	//   ....[166]....
        /*0f08*/ 	.word	0x00018810


	//   ....[167]....
        /*0f0c*/ 	.word	0x00018820


	//   ....[168]....
        /*0f10*/ 	.word	0x00018830


	//   ....[169]....
        /*0f14*/ 	.word	0x00018840


	//   ....[170]....
        /*0f18*/ 	.word	0x00018850


	//   ....[171]....
        /*0f1c*/ 	.word	0x00018860


	//   ....[172]....
        /*0f20*/ 	.word	0x00018870


	//   ....[173]....
        /*0f24*/ 	.word	0x00018880


	//   ....[174]....
        /*0f28*/ 	.word	0x00018890


	//   ....[175]....
        /*0f2c*/ 	.word	0x000188a0


	//   ....[176]....
        /*0f30*/ 	.word	0x000188b0


	//   ....[177]....
        /*0f34*/ 	.word	0x000188c0


	//   ....[178]....
        /*0f38*/ 	.word	0x000188d0


	//   ....[179]....
        /*0f3c*/ 	.word	0x000188e0


	//   ....[180]....
        /*0f40*/ 	.word	0x000189a0


	//   ....[181]....
        /*0f44*/ 	.word	0x000189b0


	//   ....[182]....
        /*0f48*/ 	.word	0x000189c0


	//   ....[183]....
        /*0f4c*/ 	.word	0x000189d0


	//   ....[184]....
        /*0f50*/ 	.word	0x000189e0


	//   ....[185]....
        /*0f54*/ 	.word	0x000189f0


	//   ....[186]....
        /*0f58*/ 	.word	0x00018a00


	//   ....[187]....
        /*0f5c*/ 	.word	0x00018a10


	//   ....[188]....
        /*0f60*/ 	.word	0x00018a20


	//   ....[189]....
        /*0f64*/ 	.word	0x00018a30


	//   ....[190]....
        /*0f68*/ 	.word	0x00018a40


	//   ....[191]....
        /*0f6c*/ 	.word	0x00018a50


	//   ....[192]....
        /*0f70*/ 	.word	0x00018a60


	//   ....[193]....
        /*0f74*/ 	.word	0x00018a70


	//   ....[194]....
        /*0f78*/ 	.word	0x00018a80


	//   ....[195]....
        /*0f7c*/ 	.word	0x00018a90


	//   ....[196]....
        /*0f80*/ 	.word	0x00018aa0


	//   ....[197]....
        /*0f84*/ 	.word	0x00018ab0


	//   ....[198]....
        /*0f88*/ 	.word	0x00018ac0


	//   ....[199]....
        /*0f8c*/ 	.word	0x00018ad0


	//   ....[200]....
        /*0f90*/ 	.word	0x00018ae0


	//   ....[201]....
        /*0f94*/ 	.word	0x00018af0


	//   ....[202]....
        /*0f98*/ 	.word	0x00018bb0


	//   ....[203]....
        /*0f9c*/ 	.word	0x00018bc0


	//   ....[204]....
        /*0fa0*/ 	.word	0x00018bd0


	//   ....[205]....
        /*0fa4*/ 	.word	0x00018be0


	//   ....[206]....
        /*0fa8*/ 	.word	0x00018bf0


	//   ....[207]....
        /*0fac*/ 	.word	0x00018c00


	//   ....[208]....
        /*0fb0*/ 	.word	0x00018c10


	//   ....[209]....
        /*0fb4*/ 	.word	0x00018c20


	//   ....[210]....
        /*0fb8*/ 	.word	0x00018c30


	//   ....[211]....
        /*0fbc*/ 	.word	0x00018c40


	//   ....[212]....
        /*0fc0*/ 	.word	0x00018c50


	//   ....[213]....
        /*0fc4*/ 	.word	0x00018c60


	//   ....[214]....
        /*0fc8*/ 	.word	0x00018c70


	//   ....[215]....
        /*0fcc*/ 	.word	0x00018c80


	//   ....[216]....
        /*0fd0*/ 	.word	0x00018c90


	//   ....[217]....
        /*0fd4*/ 	.word	0x00018ca0


	//   ....[218]....
        /*0fd8*/ 	.word	0x00018cb0


	//   ....[219]....
        /*0fdc*/ 	.word	0x00018cc0


	//   ....[220]....
        /*0fe0*/ 	.word	0x00018cd0


	//   ....[221]....
        /*0fe4*/ 	.word	0x00018ce0


	//   ....[222]....
        /*0fe8*/ 	.word	0x00018cf0


	//   ....[223]....
        /*0fec*/ 	.word	0x00018d00


	//----- nvinfo : EIATTR_VRC_CTA_INIT_COUNT
	.align		4
.L_562:
        /*0ff0*/ 	.byte	0x02, 0x4a
	.zero		1
	.zero		1


	//----- nvinfo : EIATTR_EXIT_INSTR_OFFSETS
	.align		4
        /*0ff4*/ 	.byte	0x04, 0x1c
        /*0ff6*/ 	.short	(.L_564 - .L_563)


	//   ....[0]....
.L_563:
        /*0ff8*/ 	.word	0x000002c0


	//   ....[1]....
        /*0ffc*/ 	.word	0x00020d30


	//   ....[2]....
        /*1000*/ 	.word	0x00020dd0


	//   ....[3]....
        /*1004*/ 	.word	0x00020e00


	//   ....[4]....
        /*1008*/ 	.word	0x00020e60


	//----- nvinfo : EIATTR_MAX_THREADS
	.align		4
.L_564:
        /*100c*/ 	.byte	0x04, 0x05
        /*100e*/ 	.short	(.L_566 - .L_565)
.L_565:
        /*1010*/ 	.word	0x00000020
        /*1014*/ 	.word	0x00000001
        /*1018*/ 	.word	0x00000001


	//----- nvinfo : EIATTR_CRS_STACK_SIZE
	.align		4
.L_566:
        /*101c*/ 	.byte	0x04, 0x1e
        /*101e*/ 	.short	(.L_568 - .L_567)
.L_567:
        /*1020*/ 	.word	0x00000000


	//----- nvinfo : EIATTR_CBANK_PARAM_SIZE
	.align		4
.L_568:
        /*1024*/ 	.byte	0x03, 0x19
        /*1026*/ 	.short	0x00d2


	//----- nvinfo : EIATTR_PARAM_CBANK
	.align		4
        /*1028*/ 	.byte	0x04, 0x0a
        /*102a*/ 	.short	(.L_570 - .L_569)
	.align		4
.L_569:
        /*102c*/ 	.word	index@(.nv.constant0._ZN17fastertransformer17batch_topk_kernelI6__halfLi64ELi32EEEvPKiPKT_PiPfS8_PKbS3_NS_14BeamHypothesesEiiifS4_)
        /*1030*/ 	.short	0x0380
        /*1032*/ 	.short	0x00d2


	//----- nvinfo : EIATTR_SW_WAR
	.align		4
.L_570:
        /*1034*/ 	.byte	0x04, 0x36
        /*1036*/ 	.short	(.L_572 - .L_571)
.L_571:
        /*1038*/ 	.word	0x00000008
.L_572:


//--------------------- .nv.info._ZN17fastertransformer38beam_online_softmax_topk_stage2_kernelI6__halfLi64ELi128EEEvPKfS3_PiPT_ii --------------------------
	.section	.nv.info._ZN17fastertransformer38beam_online_softmax_topk_stage2_kernelI6__halfLi64ELi128EEEvPKfS3_PiPT_ii,"",@"SHT_CUDA_INFO"
	.sectionflags	@""
	.align	4


	//----- nvinfo : EIATTR_CUDA_API_VERSION
	.align		4
        /*0000*/ 	.byte	0x04, 0x37
        /*0002*/ 	.short	(.L_574 - .L_573)
.L_573:
        /*0004*/ 	.word	0x00000082


	//----- nvinfo : EIATTR_KPARAM_INFO
	.align		4
.L_574:
        /*0008*/ 	.byte	0x04, 0x17
        /*000a*/ 	.short	(.L_576 - .L_575)
.L_575:
        /*000c*/ 	.word	0x00000000
        /*0010*/ 	.short	0x0005
        /*0012*/ 	.short	0x0024
        /*0014*/ 	.byte	0x00, 0xf0, 0x11, 0x00


	//----- nvinfo : EIATTR_KPARAM_INFO
	.align		4
.L_576:
        /*0018*/ 	.byte	0x04, 0x17
        /*001a*/ 	.short	(.L_578 - .L_577)
.L_577:
        /*001c*/ 	.word	0x00000000
        /*0020*/ 	.short	0x0004
        /*0022*/ 	.short	0x0020
        /*0024*/ 	.byte	0x00, 0xf0, 0x11, 0x00


	//----- nvinfo : EIATTR_KPARAM_INFO
	.align		4
.L_578:
        /*0028*/ 	.byte	0x04, 0x17
        /*002a*/ 	.short	(.L_580 - .L_579)
.L_579:
        /*002c*/ 	.word	0x00000000
        /*0030*/ 	.short	0x0003
        /*0032*/ 	.short	0x0018
        /*0034*/ 	.byte	0x00, 0xf5, 0x21, 0x00


	//----- nvinfo : EIATTR_KPARAM_INFO
	.align		4
.L_580:
        /*0038*/ 	.byte	0x04, 0x17
        /*003a*/ 	.short	(.L_582 - .L_581)
.L_581:
        /*003c*/ 	.word	0x00000000
        /*0040*/ 	.short	0x0002
        /*0042*/ 	.short	0x0010
        /*0044*/ 	.byte	0x00, 0xf5, 0x21, 0x00


	//----- nvinfo : EIATTR_KPARAM_INFO
	.align		4
.L_582:
        /*0048*/ 	.byte	0x04, 0x17
        /*004a*/ 	.short	(.L_584 - .L_583)
.L_583:
        /*004c*/ 	.word	0x00000000
        /*0050*/ 	.short	0x0001
        /*0052*/ 	.short	0x0008
        /*0054*/ 	.byte	0x00, 0xf5, 0x21, 0x00


	//----- nvinfo : EIATTR_KPARAM_INFO
	.align		4
.L_584:
        /*0058*/ 	.byte	0x04, 0x17
        /*005a*/ 	.short	(.L_586 - .L_585)
.L_585:
        /*005c*/ 	.word	0x00000000
        /*0060*/ 	.short	0x0000
        /*0062*/ 	.short	0x0000
        /*0064*/ 	.byte	0x00, 0xf5, 0x21, 0x00


	//----- nvinfo : EIATTR_SPARSE_MMA_MASK
	.align		4
.L_586:
        /*0068*/ 	.byte	0x03, 0x50
        /*006a*/ 	.short	0x0000


	//----- nvinfo : EIATTR_MAXREG_COUNT
	.align		4
        /*006c*/ 	.byte	0x03, 0x1b
        /*006e*/ 	.short	0x00ff


	//----- nvinfo : EIATTR_NUM_BARRIERS
	.align		4
        /*0070*/ 	.byte	0x02, 0x4c
        /*0072*/ 	.byte	0x01
	.zero		1


	//----- nvinfo : EIATTR_MERCURY_ISA_VERSION
	.align		4
        /*0074*/ 	.byte	0x03, 0x5f
        /*0076*/ 	.short	0x0101


	//----- nvinfo : EIATTR_COOP_GROUP_MASK_REGIDS
	.align		4
        /*0078*/ 	.byte	0x04, 0x29
        /*007a*/ 	.short	(.L_588 - .L_587)


	//   ....[0]....
.L_587:
        /*007c*/ 	.word	0xffffffff


	//   ....[1]....
        /*0080*/ 	.word	0xffffffff


	//   ....[2]....
        /*0084*/ 	.word	0xffffffff


	//   ....[3]....
        /*0088*/ 	.word	0xffffffff


	//   ....[4]....
        /*008c*/ 	.word	0xffffffff


	//   ....[5]....
        /*0090*/ 	.word	0xffffffff


	//   ....[6]....
        /*0094*/ 	.word	0xffffffff


	//   ....[7]....
        /*0098*/ 	.word	0xffffffff


	//   ....[8]....
        /*009c*/ 	.word	0xffffffff


	//   ....[9]....
        /*00a0*/ 	.word	0xffffffff


	//   ....[10]....
        /*00a4*/ 	.word	0xffffffff


	//   ....[11]....
        /*00a8*/ 	.word	0xffffffff


	//   ....[12]....
        /*00ac*/ 	.word	0xffffffff


	//   ....[13]....
        /*00b0*/ 	.word	0xffffffff


	//   ....[14]....
        /*00b4*/ 	.word	0xffffffff


	//   ....[15]....
        /*00b8*/ 	.word	0xffffffff


	//   ....[16]....
        /*00bc*/ 	.word	0xffffffff


	//   ....[17]....
        /*00c0*/ 	.word	0xffffffff


	//   ....[18]....
        /*00c4*/ 	.word	0xffffffff


	//   ....[19]....
        /*00c8*/ 	.word	0xffffffff


	//   ....[20]....
        /*00cc*/ 	.word	0xffffffff


	//   ....[21]....
        /*00d0*/ 	.word	0xffffffff


	//   ....[22]....
        /*00d4*/ 	.word	0xffffffff


	//   ....[23]....
        /*00d8*/ 	.word	0xffffffff


	//   ....[24]....
        /*00dc*/ 	.word	0xffffffff


	//   ....[25]....
        /*00e0*/ 	.word	0xffffffff


	//   ....[26]....
        /*00e4*/ 	.word	0xffffffff


	//   ....[27]....
        /*00e8*/ 	.word	0xffffffff


	//   ....[28]....
        /*00ec*/ 	.word	0xffffffff


	//   ....[29]....
        /*00f0*/ 	.word	0xffffffff


	//   ....[30]....
        /*00f4*/ 	.word	0xffffffff


	//   ....[31]....
        /*00f8*/ 	.word	0xffffffff


	//   ....[32]....
        /*00fc*/ 	.word	0xffffffff


	//   ....[33]....
        /*0100*/ 	.word	0xffffffff


	//   ....[34]....
        /*0104*/ 	.word	0xffffffff


	//   ....[35]....
        /*0108*/ 	.word	0xffffffff


	//   ....[36]....
        /*010c*/ 	.word	0xffffffff


	//   ....[37]....
        /*0110*/ 	.word	0xffffffff


	//   ....[38]....
        /*0114*/ 	.word	0xffffffff


	//   ....[39]....
        /*0118*/ 	.word	0xffffffff


	//   ....[40]....
        /*011c*/ 	.word	0xffffffff


	//   ....[41]....
        /*0120*/ 	.word	0xffffffff


	//   ....[42]....
        /*0124*/ 	.word	0xffffffff


	//   ....[43]....
        /*0128*/ 	.word	0xffffffff


	//   ....[44]....
        /*012c*/ 	.word	0xffffffff


	//   ....[45]....
        /*0130*/ 	.word	0xffffffff


	//   ....[46]....
        /*0134*/ 	.word	0xffffffff


	//   ....[47]....
        /*0138*/ 	.word	0xffffffff


	//   ....[48]....
        /*013c*/ 	.word	0xffffffff


	//   ....[49]....
        /*0140*/ 	.word	0xffffffff


	//   ....[50]....
        /*0144*/ 	.word	0xffffffff


	//   ....[51]....
        /*0148*/ 	.word	0xffffffff


	//   ....[52]....
        /*014c*/ 	.word	0xffffffff


	//   ....[53]....
        /*0150*/ 	.word	0xffffffff


	//   ....[54]....
        /*0154*/ 	.word	0xffffffff


	//   ....[55]....
        /*0158*/ 	.word	0xffffffff


	//   ....[56]....
        /*015c*/ 	.word	0xffffffff


	//   ....[57]....
        /*0160*/ 	.word	0xffffffff


	//   ....[58]....
        /*0164*/ 	.word	0xffffffff


	//   ....[59]....
        /*0168*/ 	.word	0xffffffff


	//   ....[60]....
        /*016c*/ 	.word	0xffffffff


	//   ....[61]....
        /*0170*/ 	.word	0xffffffff


	//   ....[62]....
        /*0174*/ 	.word	0xffffffff


	//   ....[63]....
        /*0178*/ 	.word	0xffffffff


	//   ....[64]....
        /*017c*/ 	.word	0xffffffff


	//   ....[65]....
        /*0180*/ 	.word	0xffffffff


	//   ....[66]....
        /*0184*/ 	.word	0xffffffff


	//   ....[67]....
        /*0188*/ 	.word	0xffffffff


	//   ....[68]....
        /*018c*/ 	.word	0xffffffff


	//   ....[69]....
        /*0190*/ 	.word	0xffffffff


	//   ....[70]....
        /*0194*/ 	.word	0xffffffff


	//   ....[71]....
        /*0198*/ 	.word	0xffffffff


	//   ....[72]....
        /*019c*/ 	.word	0xffffffff


	//   ....[73]....
        /*01a0*/ 	.word	0xffffffff


	//   ....[74]....
        /*01a4*/ 	.word	0xffffffff


	//   ....[75]....
        /*01a8*/ 	.word	0xffffffff


	//   ....[76]....
        /*01ac*/ 	.word	0xffffffff


	//   ....[77]....
        /*01b0*/ 	.word	0xffffffff


	//   ....[78]....
        /*01b4*/ 	.word	0xffffffff


	//   ....[79]....
        /*01b8*/ 	.word	0xffffffff


	//   ....[80]....
        /*01bc*/ 	.word	0xffffffff


	//   ....[81]....
        /*01c0*/ 	.word	0xffffffff


	//   ....[82]....
        /*01c4*/ 	.word	0xffffffff


	//   ....[83]....
        /*01c8*/ 	.word	0xffffffff


	//   ....[84]....
        /*01cc*/ 	.word	0xffffffff


	//   ....[85]....
        /*01d0*/ 	.word	0xffffffff


	//   ....[86]....
        /*01d4*/ 	.word	0xffffffff


	//   ....[87]....
        /*01d8*/ 	.word	0xffffffff


	//   ....[88]....
        /*01dc*/ 	.word	0xffffffff


	//   ....[89]....
        /*01e0*/ 	.word	0xffffffff


	//   ....[90]....
        /*01e4*/ 	.word	0xffffffff


	//   ....[91]....
        /*01e8*/ 	.word	0xffffffff


	//   ....[92]....
        /*01ec*/ 	.word	0xffffffff


	//   ....[93]....
        /*01f0*/ 	.word	0xffffffff


	//   ....[94]....
        /*01f4*/ 	.word	0xffffffff


	//   ....[95]....
        /*01f8*/ 	.word	0xffffffff


	//   ....[96]....
        /*01fc*/ 	.word	0xffffffff


	//   ....[97]....
        /*0200*/ 	.word	0xffffffff


	//   ....[98]....
        /*0204*/ 	.word	0xffffffff


	//   ....[99]....
        /*0208*/ 	.word	0xffffffff


	//   ....[100]....
        /*020c*/ 	.word	0xffffffff


	//   ....[101]....
        /*0210*/ 	.word	0xffffffff


	//   ....[102]....
        /*0214*/ 	.word	0xffffffff


	//   ....[103]....
        /*0218*/ 	.word	0xffffffff


	//   ....[104]....
        /*021c*/ 	.word	0xffffffff


	//   ....[105]....
        /*0220*/ 	.word	0xffffffff


	//   ....[106]....
        /*0224*/ 	.word	0xffffffff


	//   ....[107]....
        /*0228*/ 	.word	0xffffffff


	//   ....[108]....
        /*022c*/ 	.word	0xffffffff


	//   ....[109]....
        /*0230*/ 	.word	0xffffffff


	//   ....[110]....
        /*0234*/ 	.word	0xffffffff


	//   ....[111]....
        /*0238*/ 	.word	0xffffffff


	//   ....[112]....
        /*023c*/ 	.word	0xffffffff


	//   ....[113]....
        /*0240*/ 	.word	0xffffffff


	//   ....[114]....
        /*0244*/ 	.word	0xffffffff


	//   ....[115]....
        /*0248*/ 	.word	0xffffffff


	//   ....[116]....
        /*024c*/ 	.word	0xffffffff


	//   ....[117]....
        /*0250*/ 	.word	0xffffffff


	//   ....[118]....
        /*0254*/ 	.word	0xffffffff


	//   ....[119]....
        /*0258*/ 	.word	0xffffffff


	//   ....[120]....
        /*025c*/ 	.word	0xffffffff


	//   ....[121]....
        /*0260*/ 	.word	0xffffffff


	//   ....[122]....
        /*0264*/ 	.word	0xffffffff


	//   ....[123]....
        /*0268*/ 	.word	0xffffffff


	//   ....[124]....
        /*026c*/ 	.word	0xffffffff


	//   ....[125]....
        /*0270*/ 	.word	0xffffffff


	//   ....[126]....
        /*0274*/ 	.word	0xffffffff


	//   ....[127]....
        /*0278*/ 	.word	0xffffffff


	//   ....[128]....
        /*027c*/ 	.word	0xffffffff


	//   ....[129]....
        /*0280*/ 	.word	0xffffffff


	//   ....[130]....
        /*0284*/ 	.word	0xffffffff


	//   ....[131]....
        /*0288*/ 	.word	0xffffffff


	//   ....[132]....
        /*028c*/ 	.word	0xffffffff


	//   ....[133]....
        /*0290*/ 	.word	0xffffffff


	//   ....[134]....
        /*0294*/ 	.word	0xffffffff


	//   ....[135]....
        /*0298*/ 	.word	0xffffffff


	//   ....[136]....
        /*029c*/ 	.word	0xffffffff


	//   ....[137]....
        /*02a0*/ 	.word	0xffffffff


	//   ....[138]....
        /*02a4*/ 	.word	0xffffffff


	//   ....[139]....
        /*02a8*/ 	.word	0xffffffff


	//   ....[140]....
        /*02ac*/ 	.word	0xffffffff


	//   ....[141]....
        /*02b0*/ 	.word	0xffffffff


	//   ....[142]....
        /*02b4*/ 	.word	0xffffffff


	//   ....[143]....
        /*02b8*/ 	.word	0xffffffff


	//   ....[144]....
        /*02bc*/ 	.word	0xffffffff


	//   ....[145]....
        /*02c0*/ 	.word	0xffffffff


	//   ....[146]....
        /*02c4*/ 	.word	0xffffffff


	//   ....[147]....
        /*02c8*/ 	.word	0xffffffff


	//   ....[148]....
        /*02cc*/ 	.word	0xffffffff


	//   ....[149]....
        /*02d0*/ 	.word	0xffffffff


	//   ....[150]....
        /*02d4*/ 	.word	0xffffffff


	//   ....[151]....
        /*02d8*/ 	.word	0xffffffff


	//   ....[152]....
        /*02dc*/ 	.word	0xffffffff


	//   ....[153]....
        /*02e0*/ 	.word	0xffffffff


	//   ....[154]....
        /*02e4*/ 	.word	0xffffffff


	//   ....[155]....
        /*02e8*/ 	.word	0xffffffff


	//   ....[156]....
        /*02ec*/ 	.word	0xffffffff


	//   ....[157]....
        /*02f0*/ 	.word	0xffffffff


	//   ....[158]....
        /*02f4*/ 	.word	0xffffffff


	//   ....[159]....
        /*02f8*/ 	.word	0xffffffff


	//   ....[160]....
        /*02fc*/ 	.word	0xffffffff


	//   ....[161]....
        /*0300*/ 	.word	0xffffffff


	//   ....[162]....
        /*0304*/ 	.word	0xffffffff


	//   ....[163]....
        /*0308*/ 	.word	0xffffffff


	//   ....[164]....
        /*030c*/ 	.word	0xffffffff


	//   ....[165]....
        /*0310*/ 	.word	0xffffffff


	//   ....[166]....
        /*0314*/ 	.word	0xffffffff


	//   ....[167]....
        /*0318*/ 	.word	0xffffffff


	//   ....[168]....
        /*031c*/ 	.word	0xffffffff


	//   ....[169]....
        /*0320*/ 	.word	0xffffffff


	//   ....[170]....
        /*0324*/ 	.word	0xffffffff


	//   ....[171]....
        /*0328*/ 	.word	0xffffffff


	//   ....[172]....
        /*032c*/ 	.word	0xffffffff


	//   ....[173]....
        /*0330*/ 	.word	0xffffffff


	//   ....[174]....
        /*0334*/ 	.word	0xffffffff


	//   ....[175]....
        /*0338*/ 	.word	0xffffffff


	//   ....[176]....
        /*033c*/ 	.word	0xffffffff


	//   ....[177]....
        /*0340*/ 	.word	0xffffffff


	//   ....[178]....
        /*0344*/ 	.word	0xffffffff


	//   ....[179]....
        /*0348*/ 	.word	0xffffffff


	//   ....[180]....
        /*034c*/ 	.word	0xffffffff


	//   ....[181]....
        /*0350*/ 	.word	0xffffffff


	//   ....[182]....
        /*0354*/ 	.word	0xffffffff


	//   ....[183]....
        /*0358*/ 	.word	0xffffffff


	//   ....[184]....
        /*035c*/ 	.word	0xffffffff


	//   ....[185]....
        /*0360*/ 	.word	0xffffffff


	//   ....[186]....
        /*0364*/ 	.word	0xffffffff


	//   ....[187]....
        /*0368*/ 	.word	0xffffffff


	//   ....[188]....
        /*036c*/ 	.word	0xffffffff


	//   ....[189]....
        /*0370*/ 	.word	0xffffffff


	//   ....[190]....
        /*0374*/ 	.word	0xffffffff


	//   ....[191]....
        /*0378*/ 	.word	0xffffffff


	//   ....[192]....
        /*037c*/ 	.word	0xffffffff


	//   ....[193]....
        /*0380*/ 	.word	0xffffffff


	//   ....[194]....
        /*0384*/ 	.word	0xffffffff


	//   ....[195]....
        /*0388*/ 	.word	0xffffffff


	//   ....[196]....
        /*038c*/ 	.word	0xffffffff


	//   ....[197]....
        /*0390*/ 	.word	0xffffffff


	//   ....[198]....
        /*0394*/ 	.word	0xffffffff


	//   ....[199]....
        /*0398*/ 	.word	0xffffffff


	//   ....[200]....
        /*039c*/ 	.word	0xffffffff


	//   ....[201]....
        /*03a0*/ 	.word	0xffffffff


	//   ....[202]....
        /*03a4*/ 	.word	0xffffffff


	//   ....[203]....
        /*03a8*/ 	.word	0xffffffff


	//   ....[204]....
        /*03ac*/ 	.word	0xffffffff


	//   ....[205]....
        /*03b0*/ 	.word	0xffffffff


	//   ....[206]....
        /*03b4*/ 	.word	0xffffffff


	//   ....[207]....
        /*03b8*/ 	.word	0xffffffff


	//   ....[208]....
        /*03bc*/ 	.word	0xffffffff


	//   ....[209]....
        /*03c0*/ 	.word	0xffffffff


	//   ....[210]....
        /*03c4*/ 	.word	0xffffffff


	//   ....[211]....
        /*03c8*/ 	.word	0xffffffff


	//   ....[212]....
        /*03cc*/ 	.word	0xffffffff


	//   ....[213]....
        /*03d0*/ 	.word	0xffffffff


	//   ....[214]....
        /*03d4*/ 	.word	0xffffffff


	//   ....[215]....
        /*03d8*/ 	.word	0xffffffff


	//   ....[216]....
        /*03dc*/ 	.word	0xffffffff


	//   ....[217]....
        /*03e0*/ 	.word	0xffffffff


	//   ....[218]....
        /*03e4*/ 	.word	0xffffffff


	//   ....[219]....
        /*03e8*/ 	.word	0xffffffff


	//   ....[220]....
        /*03ec*/ 	.word	0xffffffff


	//   ....[221]....
        /*03f0*/ 	.word	0xffffffff


	//   ....[222]....
        /*03f4*/ 	.word	0xffffffff


	//   ....[223]....
        /*03f8*/ 	.word	0xffffffff


	//   ....[224]....
        /*03fc*/ 	.word	0xffffffff


	//   ....[225]....
        /*0400*/ 	.word	0xffffffff


	//   ....[226]....
        /*0404*/ 	.word	0xffffffff


	//   ....[227]....
        /*0408*/ 	.word	0xffffffff


	//   ....[228]....
        /*040c*/ 	.word	0xffffffff


	//   ....[229]....
        /*0410*/ 	.word	0xffffffff


	//   ....[230]....
        /*0414*/ 	.word	0xffffffff


	//   ....[231]....
        /*0418*/ 	.word	0xffffffff


	//   ....[232]....
        /*041c*/ 	.word	0xffffffff


	//   ....[233]....
        /*0420*/ 	.word	0xffffffff


	//   ....[234]....
        /*0424*/ 	.word	0xffffffff


	//   ....[235]....
        /*0428*/ 	.word	0xffffffff


	//   ....[236]....
        /*042c*/ 	.word	0xffffffff


	//   ....[237]....
        /*0430*/ 	.word	0xffffffff


	//   ....[238]....
        /*0434*/ 	.word	0xffffffff


	//   ....[239]....
        /*0438*/ 	.word	0xffffffff


	//   ....[240]....
        /*043c*/ 	.word	0xffffffff


	//   ....[241]....
        /*0440*/ 	.word	0xffffffff


	//   ....[242]....
        /*0444*/ 	.word	0xffffffff


	//   ....[243]....
        /*0448*/ 	.word	0xffffffff


	//   ....[244]....
        /*044c*/ 	.word	0xffffffff


	//   ....[245]....
        /*0450*/ 	.word	0xffffffff


	//   ....[246]....
        /*0454*/ 	.word	0xffffffff


	//   ....[247]....
        /*0458*/ 	.word	0xffffffff


	//   ....[248]....
        /*045c*/ 	.word	0xffffffff


	//   ....[249]....
        /*0460*/ 	.word	0xffffffff


	//   ....[250]....
        /*0464*/ 	.word	0xffffffff


	//   ....[251]....
        /*0468*/ 	.word	0xffffffff


	//   ....[252]....
        /*046c*/ 	.word	0xffffffff


	//   ....[253]....
        /*0470*/ 	.word	0xffffffff


	//   ....[254]....
        /*0474*/ 	.word	0xffffffff


	//   ....[255]....
        /*0478*/ 	.word	0xffffffff


	//   ....[0]....
        /*047c*/ 	.word	0xffffffff


	//   ....[1]....
        /*0480*/ 	.word	0xffffffff


	//   ....[2]....
        /*0484*/ 	.word	0xffffffff


	//   ....[3]....
        /*0488*/ 	.word	0xffffffff


	//   ....[4]....
        /*048c*/ 	.word	0xffffffff


	//   ....[5]....
        /*0490*/ 	.word	0xffffffff


	//   ....[6]....
        /*0494*/ 	.word	0xffffffff


	//   ....[7]....
        /*0498*/ 	.word	0xffffffff


	//   ....[8]....
        /*049c*/ 	.word	0xffffffff


	//   ....[9]....
        /*04a0*/ 	.word	0xffffffff


	//   ....[10]....
        /*04a4*/ 	.word	0xffffffff


	//   ....[11]....
        /*04a8*/ 	.word	0xffffffff


	//   ....[12]....
        /*04ac*/ 	.word	0xffffffff


	//   ....[13]....
        /*04b0*/ 	.word	0xffffffff


	//   ....[14]....
        /*04b4*/ 	.word	0xffffffff


	//   ....[15]....
        /*04b8*/ 	.word	0xffffffff


	//   ....[16]....
        /*04bc*/ 	.word	0xffffffff


	//   ....[17]....
        /*04c0*/ 	.word	0xffffffff


	//   ....[18]....
        /*04c4*/ 	.word	0xffffffff


	//   ....[19]....
        /*04c8*/ 	.word	0xffffffff


	//   ....[20]....
        /*04cc*/ 	.word	0xffffffff


	//   ....[21]....
        /*04d0*/ 	.word	0xffffffff


	//   ....[22]....
        /*04d4*/ 	.word	0xffffffff


	//   ....[23]....
        /*04d8*/ 	.word	0xffffffff


	//   ....[24]....
        /*04dc*/ 	.word	0xffffffff


	//   ....[25]....
        /*04e0*/ 	.word	0xffffffff


	//   ....[26]....
        /*04e4*/ 	.word	0xffffffff


	//   ....[27]....
        /*04e8*/ 	.word	0xffffffff


	//   ....[28]....
        /*04ec*/ 	.word	0xffffffff


	//   ....[29]....
        /*04f0*/ 	.word	0xffffffff


	//   ....[30]....
        /*04f4*/ 	.word	0xffffffff


	//   ....[31]....
        /*04f8*/ 	.word	0xffffffff


	//   ....[32]....
        /*04fc*/ 	.word	0xffffffff


	//   ....[33]....
        /*0500*/ 	.word	0xffffffff


	//   ....[34]....
        /*0504*/ 	.word	0xffffffff


	//   ....[35]....
        /*0508*/ 	.word	0xffffffff


	//   ....[36]....
        /*050c*/ 	.word	0xffffffff


	//   ....[37]....
        /*0510*/ 	.word	0xffffffff


	//   ....[38]....
        /*0514*/ 	.word	0xffffffff


	//   ....[39]....
        /*0518*/ 	.word	0xffffffff


	//   ....[40]....
        /*051c*/ 	.word	0xffffffff


	//   ....[41]....
        /*0520*/ 	.word	0xffffffff


	//   ....[42]....
        /*0524*/ 	.word	0xffffffff


	//   ....[43]....
        /*0528*/ 	.word	0xffffffff


	//   ....[44]....
        /*052c*/ 	.word	0xffffffff


	//   ....[45]....
        /*0530*/ 	.word	0xffffffff


	//   ....[46]....
        /*0534*/ 	.word	0xffffffff


	//   ....[47]....
        /*0538*/ 	.word	0xffffffff


	//   ....[48]....
        /*053c*/ 	.word	0xffffffff


	//   ....[49]....
        /*0540*/ 	.word	0xffffffff


	//   ....[50]....
        /*0544*/ 	.word	0xffffffff


	//   ....[51]....
        /*0548*/ 	.word	0xffffffff


	//   ....[52]....
        /*054c*/ 	.word	0xffffffff


	//   ....[53]....
        /*0550*/ 	.word	0xffffffff


	//   ....[54]....
        /*0554*/ 	.word	0xffffffff


	//   ....[55]....
        /*0558*/ 	.word	0xffffffff


	//   ....[56]....
        /*055c*/ 	.word	0xffffffff


	//   ....[57]....
        /*0560*/ 	.word	0xffffffff


	//   ....[58]....
        /*0564*/ 	.word	0xffffffff


	//   ....[59]....
        /*0568*/ 	.word	0xffffffff


	//   ....[60]....
        /*056c*/ 	.word	0xffffffff


	//   ....[61]....
        /*0570*/ 	.word	0xffffffff


	//   ....[62]....
        /*0574*/ 	.word	0xffffffff


	//   ....[63]....
        /*0578*/ 	.word	0xffffffff


	//   ....[64]....
        /*057c*/ 	.word	0xffffffff


	//   ....[65]....
        /*0580*/ 	.word	0xffffffff


	//   ....[66]....
        /*0584*/ 	.word	0xffffffff


	//   ....[67]....
        /*0588*/ 	.word	0xffffffff


	//   ....[68]....
        /*058c*/ 	.word	0xffffffff


	//   ....[69]....
        /*0590*/ 	.word	0xffffffff


	//   ....[70]....
        /*0594*/ 	.word	0xffffffff


	//   ....[71]....
        /*0598*/ 	.word	0xffffffff


	//   ....[72]....
        /*059c*/ 	.word	0xffffffff


	//   ....[73]....
        /*05a0*/ 	.word	0xffffffff


	//   ....[74]....
        /*05a4*/ 	.word	0xffffffff


	//   ....[75]....
        /*05a8*/ 	.word	0xffffffff


	//   ....[76]....
        /*05ac*/ 	.word	0xffffffff


	//   ....[77]....
        /*05b0*/ 	.word	0xffffffff


	//   ....[78]....
        /*05b4*/ 	.word	0xffffffff


	//   ....[79]....
        /*05b8*/ 	.word	0xffffffff


	//   ....[80]....
        /*05bc*/ 	.word	0xffffffff


	//   ....[81]....
        /*05c0*/ 	.word	0xffffffff


	//   ....[82]....
        /*05c4*/ 	.word	0xffffffff


	//   ....[83]....
        /*05c8*/ 	.word	0xffffffff


	//   ....[84]....
        /*05cc*/ 	.word	0xffffffff


	//   ....[85]....
        /*05d0*/ 	.word	0xffffffff


	//   ....[86]....
        /*05d4*/ 	.word	0xffffffff


	//   ....[87]....
        /*05d8*/ 	.word	0xffffffff


	//   ....[88]....
        /*05dc*/ 	.word	0xffffffff


	//   ....[89]....
        /*05e0*/ 	.word	0xffffffff


	//   ....[90]....
        /*05e4*/ 	.word	0xffffffff


	//   ....[91]....
        /*05e8*/ 	.word	0xffffffff


	//   ....[92]....
        /*05ec*/ 	.word	0xffffffff


	//   ....[93]....
        /*05f0*/ 	.word	0xffffffff


	//   ....[94]....
        /*05f4*/ 	.word	0xffffffff


	//   ....[95]....
        /*05f8*/ 	.word	0xffffffff


	//   ....[96]....
        /*05fc*/ 	.word	0xffffffff


	//   ....[97]....
        /*0600*/ 	.word	0xffffffff


	//   ....[98]....
        /*0604*/ 	.word	0xffffffff


	//   ....[99]....
        /*0608*/ 	.word	0xffffffff


	//   ....[100]....
        /*060c*/ 	.word	0xffffffff


	//   ....[101]....
        /*0610*/ 	.word	0xffffffff


	//   ....[102]....
        /*0614*/ 	.word	0xffffffff


	//   ....[103]....
        /*0618*/ 	.word	0xffffffff


	//   ....[104]....
        /*061c*/ 	.word	0xffffffff


	//   ....[105]....
        /*0620*/ 	.word	0xffffffff


	//   ....[106]....
        /*0624*/ 	.word	0xffffffff


	//   ....[107]....
        /*0628*/ 	.word	0xffffffff


	//   ....[108]....
        /*062c*/ 	.word	0xffffffff


	//   ....[109]....
        /*0630*/ 	.word	0xffffffff


	//   ....[110]....
        /*0634*/ 	.word	0xffffffff


	//   ....[111]....
        /*0638*/ 	.word	0xffffffff


	//   ....[112]....
        /*063c*/ 	.word	0xffffffff


	//   ....[113]....
        /*0640*/ 	.word	0xffffffff


	//   ....[114]....
        /*0644*/ 	.word	0xffffffff


	//   ....[115]....
        /*0648*/ 	.word	0xffffffff


	//   ....[116]....
        /*064c*/ 	.word	0xffffffff


	//   ....[117]....
        /*0650*/ 	.word	0xffffffff


	//   ....[118]....
        /*0654*/ 	.word	0xffffffff


	//   ....[119]....
        /*0658*/ 	.word	0xffffffff


	//   ....[120]....
        /*065c*/ 	.word	0xffffffff


	//   ....[121]....
        /*0660*/ 	.word	0xffffffff


	//   ....[122]....
        /*0664*/ 	.word	0xffffffff


	//   ....[123]....
        /*0668*/ 	.word	0xffffffff


	//   ....[124]....
        /*066c*/ 	.word	0xffffffff


	//   ....[125]....
        /*0670*/ 	.word	0xffffffff


	//   ....[126]....
        /*0674*/ 	.word	0xffffffff


	//   ....[127]....
        /*0678*/ 	.word	0xffffffff


	//   ....[128]....
        /*067c*/ 	.word	0xffffffff


	//   ....[129]....
        /*0680*/ 	.word	0xffffffff


	//   ....[130]....
        /*0684*/ 	.word	0xffffffff


	//   ....[131]....
        /*0688*/ 	.word	0xffffffff


	//   ....[132]....
        /*068c*/ 	.word	0xffffffff


	//   ....[133]....
        /*0690*/ 	.word	0xffffffff


	//   ....[134]....
        /*0694*/ 	.word	0xffffffff


	//   ....[135]....
        /*0698*/ 	.word	0xffffffff


	//   ....[136]....
        /*069c*/ 	.word	0xffffffff


	//   ....[137]....
        /*06a0*/ 	.word	0xffffffff


	//   ....[138]....
        /*06a4*/ 	.word	0xffffffff


	//   ....[139]....
        /*06a8*/ 	.word	0xffffffff


	//   ....[140]....
        /*06ac*/ 	.word	0xffffffff


	//   ....[141]....
        /*06b0*/ 	.word	0xffffffff


	//   ....[142]....
        /*06b4*/ 	.word	0xffffffff


	//   ....[143]....
        /*06b8*/ 	.word	0xffffffff


	//   ....[144]....
        /*06bc*/ 	.word	0xffffffff


	//   ....[145]....
        /*06c0*/ 	.word	0xffffffff


	//   ....[146]....
        /*06c4*/ 	.word	0xffffffff


	//   ....[147]....
        /*06c8*/ 	.word	0xffffffff


	//   ....[148]....
        /*06cc*/ 	.word	0xffffffff


	//   ....[149]....
        /*06d0*/ 	.word	0xffffffff


	//   ....[150]....
        /*06d4*/ 	.word	0xffffffff


	//   ....[151]....
        /*06d8*/ 	.word	0xffffffff


	//   ....[152]....
        /*06dc*/ 	.word	0xffffffff


	//   ....[153]....
        /*06e0*/ 	.word	0xffffffff


	//   ....[154]....
        /*06e4*/ 	.word	0xffffffff


	//   ....[155]....
        /*06e8*/ 	.word	0xffffffff


	//   ....[156]....
        /*06ec*/ 	.word	0xffffffff


	//   ....[157]....
        /*06f0*/ 	.word	0xffffffff


	//   ....[158]....
        /*06f4*/ 	.word	0xffffffff


	//   ....[159]....
        /*06f8*/ 	.word	0xffffffff


	//   ....[160]....
        /*06fc*/ 	.word	0xffffffff


	//   ....[161]....
        /*0700*/ 	.word	0xffffffff


	//   ....[162]....
        /*0704*/ 	.word	0xffffffff


	//   ....[163]....
        /*0708*/ 	.word	0xffffffff


	//   ....[164]....
        /*070c*/ 	.word	0xffffffff


	//   ....[165]....
        /*0710*/ 	.word	0xffffffff


	//   ....[166]....
        /*0714*/ 	.word	0xffffffff


	//   ....[167]....
        /*0718*/ 	.word	0xffffffff


	//   ....[168]....
        /*071c*/ 	.word	0xffffffff


	//   ....[169]....
        /*0720*/ 	.word	0xffffffff


	//   ....[170]....
        /*0724*/ 	.word	0xffffffff


	//   ....[171]....
        /*0728*/ 	.word	0xffffffff


	//   ....[172]....
        /*072c*/ 	.word	0xffffffff


	//   ....[173]....
        /*0730*/ 	.word	0xffffffff


	//   ....[174]....
        /*0734*/ 	.word	0xffffffff


	//   ....[175]....
        /*0738*/ 	.word	0xffffffff


	//   ....[176]....
        /*073c*/ 	.word	0xffffffff


	//   ....[177]....
        /*0740*/ 	.word	0xffffffff


	//   ....[178]....
        /*0744*/ 	.word	0xffffffff


	//   ....[179]....
        /*0748*/ 	.word	0xffffffff


	//   ....[180]....
        /*074c*/ 	.word	0xffffffff


	//   ....[181]....
        /*0750*/ 	.word	0xffffffff


	//   ....[182]....
        /*0754*/ 	.word	0xffffffff


	//   ....[183]....
        /*0758*/ 	.word	0xffffffff


	//   ....[184]....
        /*075c*/ 	.word	0xffffffff


	//   ....[185]....
        /*0760*/ 	.word	0xffffffff


	//   ....[186]....
        /*0764*/ 	.word	0xffffffff


	//   ....[187]....
        /*0768*/ 	.word	0xffffffff


	//   ....[188]....
        /*076c*/ 	.word	0xffffffff


	//   ....[189]....
        /*0770*/ 	.word	0xffffffff


	//   ....[190]....
        /*0774*/ 	.word	0xffffffff


	//   ....[191]....
        /*0778*/ 	.word	0xffffffff


	//   ....[192]....
        /*077c*/ 	.word	0xffffffff


	//   ....[193]....
        /*0780*/ 	.word	0xffffffff


	//   ....[194]....
        /*0784*/ 	.word	0xffffffff


	//   ....[195]....
        /*0788*/ 	.word	0xffffffff


	//   ....[196]....
        /*078c*/ 	.word	0xffffffff


	//   ....[197]....
        /*0790*/ 	.word	0xffffffff


	//   ....[198]....
        /*0794*/ 	.word	0xffffffff


	//   ....[199]....
        /*0798*/ 	.word	0xffffffff


	//   ....[200]....
        /*079c*/ 	.word	0xffffffff


	//   ....[201]....
        /*07a0*/ 	.word	0xffffffff


	//   ....[202]....
        /*07a4*/ 	.word	0xffffffff


	//   ....[203]....
        /*07a8*/ 	.word	0xffffffff


	//   ....[204]....
        /*07ac*/ 	.word	0xffffffff


	//   ....[205]....
        /*07b0*/ 	.word	0xffffffff


	//   ....[206]....
        /*07b4*/ 	.word	0xffffffff


	//   ....[207]....
        /*07b8*/ 	.word	0xffffffff


	//   ....[208]....
        /*07bc*/ 	.word	0xffffffff


	//   ....[209]....
        /*07c0*/ 	.word	0xffffffff


	//   ....[210]....
        /*07c4*/ 	.word	0xffffffff


	//   ....[211]....
        /*07c8*/ 	.word	0xffffffff


	//   ....[212]....
        /*07cc*/ 	.word	0xffffffff


	//   ....[213]....
        /*07d0*/ 	.word	0xffffffff


	//   ....[214]....
        /*07d4*/ 	.word	0xffffffff


	//   ....[215]....
        /*07d8*/ 	.word	0xffffffff


	//   ....[216]....
        /*07dc*/ 	.word	0xffffffff


	//   ....[217]....
        /*07e0*/ 	.word	0xffffffff


	//   ....[218]....
        /*07e4*/ 	.word	0xffffffff


	//   ....[219]....
        /*07e8*/ 	.word	0xffffffff


	//   ....[220]....
        /*07ec*/ 	.word	0xffffffff


	//   ....[221]....
        /*07f0*/ 	.word	0xffffffff


	//   ....[222]....
        /*07f4*/ 	.word	0xffffffff


	//   ....[223]....
        /*07f8*/ 	.word	0xffffffff


	//   ....[224]....
        /*07fc*/ 	.word	0xffffffff


	//   ....[225]....
        /*0800*/ 	.word	0xffffffff


	//   ....[226]....
        /*0804*/ 	.word	0xffffffff


	//   ....[227]....
        /*0808*/ 	.word	0xffffffff


	//   ....[228]....
        /*080c*/ 	.word	0xffffffff


	//   ....[229]....
        /*0810*/ 	.word	0xffffffff


	//   ....[230]....
        /*0814*/ 	.word	0xffffffff


	//   ....[231]....
        /*0818*/ 	.word	0xffffffff


	//   ....[232]....
        /*081c*/ 	.word	0xffffffff


	//   ....[233]....
        /*0820*/ 	.word	0xffffffff


	//----- nvinfo : EIATTR_COOP_GROUP_INSTR_OFFSETS
	.align		4
.L_588:
        /*0824*/ 	.byte	0x04, 0x28
        /*0826*/ 	.short	(.L_590 - .L_589)


	//   ....[0]....
.L_589:
        /*0828*/ 	.word	0x00002640


	//   ....[1]....
        /*082c*/ 	.word	0x00002680


	//   ....[2]....
        /*0830*/ 	.word	0x00002690


	//   ....[3]....
        /*0834*/ 	.word	0x000026a0


	//   ....[4]....
        /*0838*/ 	.word	0x000026b0


	//   ....[5]....
        /*083c*/ 	.word	0x000026c0


	//   ....[6]....
        /*0840*/ 	.word	0x000026d0


	//   ....[7]....
        /*0844*/ 	.word	0x000026e0


	//   ....[8]....
        /*0848*/ 	.word	0x000026f0


	//   ....[9]....
        /*084c*/ 	.word	0x00002700


	//   ....[10]....
        /*0850*/ 	.word	0x00002720


	//   ....[11]....
        /*0854*/ 	.word	0x00002730


	//   ....[12]....
        /*0858*/ 	.word	0x00002750


	//   ....[13]....
        /*085c*/ 	.word	0x00002760


	//   ....[14]....
        /*0860*/ 	.word	0x00002790


	//   ....[15]....
        /*0864*/ 	.word	0x000027a0


	//   ....[16]....
        /*0868*/ 	.word	0x000027b0


	//   ....[17]....
        /*086c*/ 	.word	0x000027c0


	//   ....[18]....
        /*0870*/ 	.word	0x000027d0


	//   ....[19]....
        /*0874*/ 	.word	0x000027e0


	//   ....[20]....
        /*0878*/ 	.word	0x000027f0


	//   ....[21]....
        /*087c*/ 	.word	0x00002800


	//   ....[22]....
        /*0880*/ 	.word	0x00002810


	//   ....[23]....
        /*0884*/ 	.word	0x00002820


	//   ....[24]....
        /*0888*/ 	.word	0x00002830


	//   ....[25]....
        /*088c*/ 	.word	0x00002840


	//   ....[26]....
        /*0890*/ 	.word	0x00002860


	//   ....[27]....
        /*0894*/ 	.word	0x00002870


	//   ....[28]....
        /*0898*/ 	.word	0x00002890


	//   ....[29]....
        /*089c*/ 	.word	0x000028a0


	//   ....[30]....
        /*08a0*/ 	.word	0x000028f0


	//   ....[31]....
        /*08a4*/ 	.word	0x00002900


	//   ....[32]....
        /*08a8*/ 	.word	0x00002910


	//   ....[33]....
        /*08ac*/ 	.word	0x00002920


	//   ....[34]....
        /*08b0*/ 	.word	0x00002950


	//   ....[35]....
        /*08b4*/ 	.word	0x00002960


	//   ....[36]....
        /*08b8*/ 	.word	0x00002980


	//   ....[37]....
        /*08bc*/ 	.word	0x00002990


	//   ....[38]....
        /*08c0*/ 	.word	0x000029b0


	//   ....[39]....
        /*08c4*/ 	.word	0x000029c0


	//   ....[40]....
        /*08c8*/ 	.word	0x000029d0


	//   ....[41]....
        /*08cc*/ 	.word	0x000029e0


	//   ....[42]....
        /*08d0*/ 	.word	0x00002a00


	//   ....[43]....
        /*08d4*/ 	.word	0x00002a10


	//   ....[44]....
        /*08d8*/ 	.word	0x00002a20


	//   ....[45]....
        /*08dc*/ 	.word	0x00002a30


	//   ....[46]....
        /*08e0*/ 	.word	0x00002a50


	//   ....[47]....
        /*08e4*/ 	.word	0x00002a60


	//   ....[48]....
        /*08e8*/ 	.word	0x00002a80


	//   ....[49]....
        /*08ec*/ 	.word	0x00002a90


	//   ....[50]....
        /*08f0*/ 	.word	0x00002ac0


	//   ....[51]....
        /*08f4*/ 	.word	0x00002ad0


	//   ....[52]....
        /*08f8*/ 	.word	0x00002b00


	//   ....[53]....
        /*08fc*/ 	.word	0x00002b10


	//   ....[54]....
        /*0900*/ 	.word	0x00002b20


	//   ....[55]....
        /*0904*/ 	.word	0x00002b50


	//   ....[56]....
        /*0908*/ 	.word	0x00002b80


	//   ....[57]....
        /*090c*/ 	.word	0x00002b90


	//   ....[58]....
        /*0910*/ 	.word	0x00002bd0


	//   ....[59]....
        /*0914*/ 	.word	0x00002bf0


	//   ....[60]....
        /*0918*/ 	.word	0x00002c20


	//   ....[61]....
        /*091c*/ 	.word	0x00002c40


	//   ....[62]....
        /*0920*/ 	.word	0x00002c70


	//   ....[63]....
        /*0924*/ 	.word	0x00002c80


	//   ....[64]....
        /*0928*/ 	.word	0x00002c90


	//   ....[65]....
        /*092c*/ 	.word	0x00002ca0


	//   ....[66]....
        /*0930*/ 	.word	0x00002cd0


	//   ....[67]....
        /*0934*/ 	.word	0x00002ce0


	//   ....[68]....
        /*0938*/ 	.word	0x00002d00


	//   ....[69]....
        /*093c*/ 	.word	0x00002d10


	//   ....[70]....
        /*0940*/ 	.word	0x00002d20


	//   ....[71]....
        /*0944*/ 	.word	0x00002d30


	//   ....[72]....
        /*0948*/ 	.word	0x00002d50


	//   ....[73]....
        /*094c*/ 	.word	0x00002d60


	//   ....[74]....
        /*0950*/ 	.word	0x00002d80


	//   ....[75]....
        /*0954*/ 	.word	0x00002d90


	//   ....[76]....
        /*0958*/ 	.word	0x00002dc0


	//   ....[77]....
        /*095c*/ 	.word	0x00002dd0


	//   ....[78]....
        /*0960*/ 	.word	0x00002e30


	//   ....[79]....
        /*0964*/ 	.word	0x00002e40


	//   ....[80]....
        /*0968*/ 	.word	0x00002e60


	//   ....[81]....
        /*096c*/ 	.word	0x00002e80


	//   ....[82]....
        /*0970*/ 	.word	0x00002ea0


	//   ....[83]....
        /*0974*/ 	.word	0x00002eb0


	//   ....[84]....
        /*0978*/ 	.word	0x00002ed0


	//   ....[85]....
        /*097c*/ 	.word	0x00002ef0


	//   ....[86]....
        /*0980*/ 	.word	0x00002f20


	//   ....[87]....
        /*0984*/ 	.word	0x00002f70


	//   ....[88]....
        /*0988*/ 	.word	0x00002f90


	//   ....[89]....
        /*098c*/ 	.word	0x00002fa0


	//   ....[90]....
        /*0990*/ 	.word	0x00002fc0


	//   ....[91]....
        /*0994*/ 	.word	0x00002fe0


	//   ....[92]....
        /*0998*/ 	.word	0x00003030


	//   ....[93]....
        /*099c*/ 	.word	0x00003050


	//   ....[94]....
        /*09a0*/ 	.word	0x00003070


	//   ....[95]....
        /*09a4*/ 	.word	0x00003080


	//   ....[96]....
        /*09a8*/ 	.word	0x00003090


	//   ....[97]....
        /*09ac*/ 	.word	0x000030a0


	//   ....[98]....
        /*09b0*/ 	.word	0x000072b0


	//   ....[99]....
        /*09b4*/ 	.word	0x000072f0


	//   ....[100]....
        /*09b8*/ 	.word	0x00007310


	//   ....[101]....
        /*09bc*/ 	.word	0x00007320


	//   ....[102]....
        /*09c0*/ 	.word	0x00007330


	//   ....[103]....
        /*09c4*/ 	.word	0x00007340


	//   ....[104]....
        /*09c8*/ 	.word	0x00007350


	//   ....[105]....
        /*09cc*/ 	.word	0x00007360


	//   ....[106]....
        /*09d0*/ 	.word	0x00007370


	//   ....[107]....
        /*09d4*/ 	.word	0x00007380


	//   ....[108]....
        /*09d8*/ 	.word	0x000073b0


	//   ....[109]....
        /*09dc*/ 	.word	0x000073c0


	//   ....[110]....
        /*09e0*/ 	.word	0x000073d0


	//   ....[111]....
        /*09e4*/ 	.word	0x000073e0


	//   ....[112]....
        /*09e8*/ 	.word	0x00007400


	//   ....[113]....
        /*09ec*/ 	.word	0x00007410


	//   ....[114]....
        /*09f0*/ 	.word	0x00007420


	//   ....[115]....
        /*09f4*/ 	.word	0x00007430


	//   ....[116]....
        /*09f8*/ 	.word	0x00007450


	//   ....[117]....
        /*09fc*/ 	.word	0x00007460


	//   ....[118]....
        /*0a00*/ 	.word	0x00007470


	//   ....[119]....
        /*0a04*/ 	.word	0x00007480


	//   ....[120]....
        /*0a08*/ 	.word	0x000074a0


	//   ....[121]....
        /*0a0c*/ 	.word	0x000074b0


	//   ....[122]....
        /*0a10*/ 	.word	0x000074c0


	//   ....[123]....
        /*0a14*/ 	.word	0x000074d0


	//   ....[124]....
        /*0a18*/ 	.word	0x00007500


	//   ....[125]....
        /*0a1c*/ 	.word	0x00007520


	//   ....[126]....
        /*0a20*/ 	.word	0x00007570


	//   ....[127]....
        /*0a24*/ 	.word	0x00007580


	//   ....[128]....
        /*0a28*/ 	.word	0x00007590


	//   ....[129]....
        /*0a2c*/ 	.word	0x000075a0


	//   ....[130]....
        /*0a30*/ 	.word	0x000075c0


	//   ....[131]....
        /*0a34*/ 	.word	0x000075d0


	//   ....[132]....
        /*0a38*/ 	.word	0x000075f0


	//   ....[133]....
        /*0a3c*/ 	.word	0x00007600


	//   ....[134]....
        /*0a40*/ 	.word	0x00007620


	//   ....[135]....
        /*0a44*/ 	.word	0x00007630


	//   ....[136]....
        /*0a48*/ 	.word	0x00007650


	//   ....[137]....
        /*0a4c*/ 	.word	0x00007660


	//   ....[138]....
        /*0a50*/ 	.word	0x00007680


	//   ....[139]....
        /*0a54*/ 	.word	0x00007690


	//   ....[140]....
        /*0a58*/ 	.word	0x000076c0


	//   ....[141]....
        /*0a5c*/ 	.word	0x000076e0


	//   ....[142]....
        /*0a60*/ 	.word	0x00007700


	//   ....[143]....
        /*0a64*/ 	.word	0x00007720


	//   ....[144]....
        /*0a68*/ 	.word	0x00007730


	//   ....[145]....
        /*0a6c*/ 	.word	0x00007750


	//   ....[146]....
        /*0a70*/ 	.word	0x00007790


	//   ....[147]....
        /*0a74*/ 	.word	0x000077a0


	//   ....[148]....
        /*0a78*/ 	.word	0x000077c0


	//   ....[149]....
        /*0a7c*/ 	.word	0x000077e0


	//   ....[150]....
        /*0a80*/ 	.word	0x00007800


	//   ....[151]....
        /*0a84*/ 	.word	0x00007810


	//   ....[152]....
        /*0a88*/ 	.word	0x00007820


	//   ....[153]....
        /*0a8c*/ 	.word	0x00007830


	//   ....[154]....
        /*0a90*/ 	.word	0x00007850


	//   ....[155]....
        /*0a94*/ 	.word	0x00007860


	//   ....[156]....
        /*0a98*/ 	.word	0x00007870


	//   ....[157]....
        /*0a9c*/ 	.word	0x00007880


	//   ....[158]....
        /*0aa0*/ 	.word	0x00007890


	//   ....[159]....
        /*0aa4*/ 	.word	0x000078a0


	//   ....[160]....
        /*0aa8*/ 	.word	0x000078d0


	//   ....[161]....
        /*0aac*/ 	.word	0x000078f0


	//   ....[162]....
        /*0ab0*/ 	.word	0x00007910


	//   ....[163]....
        /*0ab4*/ 	.word	0x00007920


	//   ....[164]....
        /*0ab8*/ 	.word	0x00007970


	//   ....[165]....
        /*0abc*/ 	.word	0x000079a0


	//   ....[166]....
        /*0ac0*/ 	.word	0x000079c0


	//   ....[167]....
        /*0ac4*/ 	.word	0x000079e0


	//   ....[168]....
        /*0ac8*/ 	.word	0x00007a10


	//   ....[169]....
        /*0acc*/ 	.word	0x00007a30


	//   ....[170]....
        /*0ad0*/ 	.word	0x00007a60


	//   ....[171]....
        /*0ad4*/ 	.word	0x00007a80


	//   ....[172]....
        /*0ad8*/ 	.word	0x00007aa0


	//   ....[173]....
        /*0adc*/ 	.word	0x00007ad0


	//   ....[174]....
        /*0ae0*/ 	.word	0x00007af0


	//   ....[175]....
        /*0ae4*/ 	.word	0x00007b40


	//   ....[176]....
        /*0ae8*/ 	.word	0x00007b60


	//   ....[177]....
        /*0aec*/ 	.word	0x00007b80


	//   ....[178]....
        /*0af0*/ 	.word	0x00007ba0


	//   ....[179]....
        /*0af4*/ 	.word	0x00007bb0


	//   ....[180]....
        /*0af8*/ 	.word	0x00007bd0


	//   ....[181]....
        /*0afc*/ 	.word	0x00007bf0


	//   ....[182]....
        /*0b00*/ 	.word	0x00007c10


	//   ....[183]....
        /*0b04*/ 	.word	0x00007c20


	//   ....[184]....
        /*0b08*/ 	.word	0x00007c40


	//   ....[185]....
        /*0b0c*/ 	.word	0x00007c50


	//   ....[186]....
        /*0b10*/ 	.word	0x00007c70


	//   ....[187]....
        /*0b14*/ 	.word	0x00007c80


	//   ....[188]....
        /*0b18*/ 	.word	0x00007cd0


	//   ....[189]....
        /*0b1c*/ 	.word	0x00007ce0


	//   ....[190]....
        /*0b20*/ 	.word	0x00007cf0


	//   ....[191]....
        /*0b24*/ 	.word	0x00007d00


	//   ....[192]....
        /*0b28*/ 	.word	0x00007d10


	//   ....[193]....
        /*0b2c*/ 	.word	0x00007d20


	//   ....[194]....
        /*0b30*/ 	.word	0x00007d30


	//   ....[195]....
        /*0b34*/ 	.word	0x00007d40


	//   ....[196]....
        /*0b38*/ 	.word	0x0000bf40


	//   ....[197]....
        /*0b3c*/ 	.word	0x0000bf80


	//   ....[198]....
        /*0b40*/ 	.word	0x0000bfa0


	//   ....[199]....
        /*0b44*/ 	.word	0x0000bfb0


	//   ....[200]....
        /*0b48*/ 	.word	0x0000bfc0


	//   ....[201]....
        /*0b4c*/ 	.word	0x0000bfd0


	//   ....[202]....
        /*0b50*/ 	.word	0x0000bfe0


	//   ....[203]....
        /*0b54*/ 	.word	0x0000bff0


	//   ....[204]....
        /*0b58*/ 	.word	0x0000c000


	//   ....[205]....
        /*0b5c*/ 	.word	0x0000c010


	//   ....[206]....
        /*0b60*/ 	.word	0x0000c040


	//   ....[207]....
        /*0b64*/ 	.word	0x0000c050


	//   ....[208]....
        /*0b68*/ 	.word	0x0000c060


	//   ....[209]....
        /*0b6c*/ 	.word	0x0000c070


	//   ....[210]....
        /*0b70*/ 	.word	0x0000c090


	//   ....[211]....
        /*0b74*/ 	.word	0x0000c0a0


	//   ....[212]....
        /*0b78*/ 	.word	0x0000c0b0


	//   ....[213]....
        /*0b7c*/ 	.word	0x0000c0c0


	//   ....[214]....
        /*0b80*/ 	.word	0x0000c0e0


	//   ....[215]....
        /*0b84*/ 	.word	0x0000c0f0


	//   ....[216]....
        /*0b88*/ 	.word	0x0000c100


	//   ....[217]....
        /*0b8c*/ 	.word	0x0000c110


	//   ....[218]....
        /*0b90*/ 	.word	0x0000c130


	//   ....[219]....
        /*0b94*/ 	.word	0x0000c140


	//   ....[220]....
        /*0b98*/ 	.word	0x0000c150


	//   ....[221]....
        /*0b9c*/ 	.word	0x0000c160


	//   ....[222]....
        /*0ba0*/ 	.word	0x0000c190


	//   ....[223]....
        /*0ba4*/ 	.word	0x0000c1b0


	//   ....[224]....
        /*0ba8*/ 	.word	0x0000c200


	//   ....[225]....
        /*0bac*/ 	.word	0x0000c210


	//   ....[226]....
        /*0bb0*/ 	.word	0x0000c220


	//   ....[227]....
        /*0bb4*/ 	.word	0x0000c230


	//   ....[228]....
        /*0bb8*/ 	.word	0x0000c250


	//   ....[229]....
        /*0bbc*/ 	.word	0x0000c260


	//   ....[230]....
        /*0bc0*/ 	.word	0x0000c280


	//   ....[231]....
        /*0bc4*/ 	.word	0x0000c290


	//   ....[232]....
        /*0bc8*/ 	.word	0x0000c2b0


	//   ....[233]....
        /*0bcc*/ 	.word	0x0000c2c0


	//   ....[234]....
        /*0bd0*/ 	.word	0x0000c2e0


	//   ....[235]....
        /*0bd4*/ 	.word	0x0000c2f0


	//   ....[236]....
        /*0bd8*/ 	.word	0x0000c310


	//   ....[237]....
        /*0bdc*/ 	.word	0x0000c320


	//   ....[238]....
        /*0be0*/ 	.word	0x0000c350


	//   ....[239]....
        /*0be4*/ 	.word	0x0000c370


	//   ....[240]....
        /*0be8*/ 	.word	0x0000c390


	//   ....[241]....
        /*0bec*/ 	.word	0x0000c3b0


	//   ....[242]....
        /*0bf0*/ 	.word	0x0000c3c0


	//   ....[243]....
        /*0bf4*/ 	.word	0x0000c3e0


	//   ....[244]....
        /*0bf8*/ 	.word	0x0000c420


	//   ....[245]....
        /*0bfc*/ 	.word	0x0000c430


	//   ....[246]....
        /*0c00*/ 	.word	0x0000c450


	//   ....[247]....
        /*0c04*/ 	.word	0x0000c470


	//   ....[248]....
        /*0c08*/ 	.word	0x0000c490


	//   ....[249]....
        /*0c0c*/ 	.word	0x0000c4a0


	//   ....[250]....
        /*0c10*/ 	.word	0x0000c4b0


	//   ....[251]....
        /*0c14*/ 	.word	0x0000c4c0


	//   ....[252]....
        /*0c18*/ 	.word	0x0000c4e0


	//   ....[253]....
        /*0c1c*/ 	.word	0x0000c4f0


	//   ....[254]....
        /*0c20*/ 	.word	0x0000c500


	//   ....[255]....
        /*0c24*/ 	.word	0x0000c510


	//   ....[0]....
        /*0c28*/ 	.word	0x0000c520


	//   ....[1]....
        /*0c2c*/ 	.word	0x0000c530


	//   ....[2]....
        /*0c30*/ 	.word	0x0000c560


	//   ....[3]....
        /*0c34*/ 	.word	0x0000c580


	//   ....[4]....
        /*0c38*/ 	.word	0x0000c5a0


	//   ....[5]....
        /*0c3c*/ 	.word	0x0000c5b0


	//   ....[6]....
        /*0c40*/ 	.word	0x0000c600


	//   ....[7]....
        /*0c44*/ 	.word	0x0000c630


	//   ....[8]....
        /*0c48*/ 	.word	0x0000c650


	//   ....[9]....
        /*0c4c*/ 	.word	0x0000c670


	//   ....[10]....
        /*0c50*/ 	.word	0x0000c6a0


	//   ....[11]....
        /*0c54*/ 	.word	0x0000c6c0


	//   ....[12]....
        /*0c58*/ 	.word	0x0000c6f0


	//   ....[13]....
        /*0c5c*/ 	.word	0x0000c710


	//   ....[14]....
        /*0c60*/ 	.word	0x0000c730


	//   ....[15]....
        /*0c64*/ 	.word	0x0000c760


	//   ....[16]....
        /*0c68*/ 	.word	0x0000c780


	//   ....[17]....
        /*0c6c*/ 	.word	0x0000c7d0


	//   ....[18]....
        /*0c70*/ 	.word	0x0000c7f0


	//   ....[19]....
        /*0c74*/ 	.word	0x0000c810


	//   ....[20]....
        /*0c78*/ 	.word	0x0000c830


	//   ....[21]....
        /*0c7c*/ 	.word	0x0000c840


	//   ....[22]....
        /*0c80*/ 	.word	0x0000c860


	//   ....[23]....
        /*0c84*/ 	.word	0x0000c880


	//   ....[24]....
        /*0c88*/ 	.word	0x0000c8a0


	//   ....[25]....
        /*0c8c*/ 	.word	0x0000c8b0


	//   ....[26]....
        /*0c90*/ 	.word	0x0000c8d0


	//   ....[27]....
        /*0c94*/ 	.word	0x0000c8e0


	//   ....[28]....
        /*0c98*/ 	.word	0x0000c900


	//   ....[29]....
        /*0c9c*/ 	.word	0x0000c910


	//   ....[30]....
        /*0ca0*/ 	.word	0x0000c960


	//   ....[31]....
        /*0ca4*/ 	.word	0x0000c970


	//   ....[32]....
        /*0ca8*/ 	.word	0x0000c980


	//   ....[33]....
        /*0cac*/ 	.word	0x0000c990


	//   ....[34]....
        /*0cb0*/ 	.word	0x0000c9a0


	//   ....[35]....
        /*0cb4*/ 	.word	0x0000c9b0


	//   ....[36]....
        /*0cb8*/ 	.word	0x0000c9c0


	//   ....[37]....
        /*0cbc*/ 	.word	0x0000c9d0


	//   ....[38]....
        /*0cc0*/ 	.word	0x00010bd0


	//   ....[39]....
        /*0cc4*/ 	.word	0x00010c10


	//   ....[40]....
        /*0cc8*/ 	.word	0x00010c30


	//   ....[41]....
        /*0ccc*/ 	.word	0x00010c40


	//   ....[42]....
        /*0cd0*/ 	.word	0x00010c50


	//   ....[43]....
        /*0cd4*/ 	.word	0x00010c60


	//   ....[44]....
        /*0cd8*/ 	.word	0x00010c70


	//   ....[45]....
        /*0cdc*/ 	.word	0x00010c80


	//   ....[46]....
        /*0ce0*/ 	.word	0x00010c90


	//   ....[47]....
        /*0ce4*/ 	.word	0x00010ca0


	//   ....[48]....
        /*0ce8*/ 	.word	0x00010cd0


	//   ....[49]....
        /*0cec*/ 	.word	0x00010ce0


	//   ....[50]....
        /*0cf0*/ 	.word	0x00010cf0


	//   ....[51]....
        /*0cf4*/ 	.word	0x00010d00


	//   ....[52]....
        /*0cf8*/ 	.word	0x00010d20


	//   ....[53]....
        /*0cfc*/ 	.word	0x00010d30


	//   ....[54]....
        /*0d00*/ 	.word	0x00010d40


	//   ....[55]....
        /*0d04*/ 	.word	0x00010d50


	//   ....[56]....
        /*0d08*/ 	.word	0x00010d70


	//   ....[57]....
        /*0d0c*/ 	.word	0x00010d80


	//   ....[58]....
        /*0d10*/ 	.word	0x00010d90


	//   ....[59]....
        /*0d14*/ 	.word	0x00010da0


	//   ....[60]....
        /*0d18*/ 	.word	0x00010dc0


	//   ....[61]....
        /*0d1c*/ 	.word	0x00010dd0


	//   ....[62]....
        /*0d20*/ 	.word	0x00010de0


	//   ....[63]....
        /*0d24*/ 	.word	0x00010df0


	//   ....[64]....
        /*0d28*/ 	.word	0x00010e20


	//   ....[65]....
        /*0d2c*/ 	.word	0x00010e40


	//   ....[66]....
        /*0d30*/ 	.word	0x00010e90


	//   ....[67]....
        /*0d34*/ 	.word	0x00010ea0


	//   ....[68]....
        /*0d38*/ 	.word	0x00010eb0


	//   ....[69]....
        /*0d3c*/ 	.word	0x00010ec0


	//   ....[70]....
        /*0d40*/ 	.word	0x00010ee0


	//   ....[71]....
        /*0d44*/ 	.word	0x00010ef0


	//   ....[72]....
        /*0d48*/ 	.word	0x00010f10


	//   ....[73]....
        /*0d4c*/ 	.word	0x00010f20


	//   ....[74]....
        /*0d50*/ 	.word	0x00010f40


	//   ....[75]....
        /*0d54*/ 	.word	0x00010f50


	//   ....[76]....
        /*0d58*/ 	.word	0x00010f70


	//   ....[77]....
        /*0d5c*/ 	.word	0x00010f80


	//   ....[78]....
        /*0d60*/ 	.word	0x00010fa0


	//   ....[79]....
        /*0d64*/ 	.word	0x00010fb0


	//   ....[80]....
        /*0d68*/ 	.word	0x00010fe0


	//   ....[81]....
        /*0d6c*/ 	.word	0x00011000


	//   ....[82]....
        /*0d70*/ 	.word	0x00011020


	//   ....[83]....
        /*0d74*/ 	.word	0x00011040


	//   ....[84]....
        /*0d78*/ 	.word	0x00011050


	//   ....[85]....
        /*0d7c*/ 	.word	0x00011070


	//   ....[86]....
        /*0d80*/ 	.word	0x000110b0


	//   ....[87]....
        /*0d84*/ 	.word	0x000110c0


	//   ....[88]....
        /*0d88*/ 	.word	0x000110e0


	//   ....[89]....
        /*0d8c*/ 	.word	0x00011100


	//   ....[90]....
        /*0d90*/ 	.word	0x00011120


	//   ....[91]....
        /*0d94*/ 	.word	0x00011130


	//   ....[92]....
        /*0d98*/ 	.word	0x00011140


	//   ....[93]....
        /*0d9c*/ 	.word	0x00011150


	//   ....[94]....
        /*0da0*/ 	.word	0x00011170


	//   ....[95]....
        /*0da4*/ 	.word	0x00011180


	//   ....[96]....
        /*0da8*/ 	.word	0x00011190


	//   ....[97]....
        /*0dac*/ 	.word	0x000111a0


	//   ....[98]....
        /*0db0*/ 	.word	0x000111b0


	//   ....[99]....
        /*0db4*/ 	.word	0x000111c0


	//   ....[100]....
        /*0db8*/ 	.word	0x000111f0


	//   ....[101]....
        /*0dbc*/ 	.word	0x00011210


	//   ....[102]....
        /*0dc0*/ 	.word	0x00011230


	//   ....[103]....
        /*0dc4*/ 	.word	0x00011240


	//   ....[104]....
        /*0dc8*/ 	.word	0x00011290


	//   ....[105]....
        /*0dcc*/ 	.word	0x000112c0


	//   ....[106]....
        /*0dd0*/ 	.word	0x000112e0


	//   ....[107]....
        /*0dd4*/ 	.word	0x00011300


	//   ....[108]....
        /*0dd8*/ 	.word	0x00011330


	//   ....[109]....
        /*0ddc*/ 	.word	0x00011350


	//   ....[110]....
        /*0de0*/ 	.word	0x00011380


	//   ....[111]....
        /*0de4*/ 	.word	0x000113a0


	//   ....[112]....
        /*0de8*/ 	.word	0x000113c0


	//   ....[113]....
        /*0dec*/ 	.word	0x000113f0


	//   ....[114]....
        /*0df0*/ 	.word	0x00011410


	//   ....[115]....
        /*0df4*/ 	.word	0x00011460


	//   ....[116]....
        /*0df8*/ 	.word	0x00011480


	//   ....[117]....
        /*0dfc*/ 	.word	0x000114a0


	//   ....[118]....
        /*0e00*/ 	.word	0x000114c0


	//   ....[119]....
        /*0e04*/ 	.word	0x000114d0


	//   ....[120]....
        /*0e08*/ 	.word	0x000114f0


	//   ....[121]....
        /*0e0c*/ 	.word	0x00011510


	//   ....[122]....
        /*0e10*/ 	.word	0x00011530


	//   ....[123]....
        /*0e14*/ 	.word	0x00011540


	//   ....[124]....
        /*0e18*/ 	.word	0x00011560


	//   ....[125]....
        /*0e1c*/ 	.word	0x00011570


	//   ....[126]....
        /*0e20*/ 	.word	0x00011590


	//   ....[127]....
        /*0e24*/ 	.word	0x000115a0


	//   ....[128]....
        /*0e28*/ 	.word	0x000115f0


	//   ....[129]....
        /*0e2c*/ 	.word	0x00011600


	//   ....[130]....
        /*0e30*/ 	.word	0x00011610


	//   ....[131]....
        /*0e34*/ 	.word	0x00011620


	//   ....[132]....
        /*0e38*/ 	.word	0x00011630


	//   ....[133]....
        /*0e3c*/ 	.word	0x00011640


	//   ....[134]....
        /*0e40*/ 	.word	0x00011650


	//   ....[135]....
        /*0e44*/ 	.word	0x00011660


	//   ....[136]....
        /*0e48*/ 	.word	0x00015860


	//   ....[137]....
        /*0e4c*/ 	.word	0x000158a0


	//   ....[138]....
        /*0e50*/ 	.word	0x000158b0


	//   ....[139]....
        /*0e54*/ 	.word	0x000158c0


	//   ....[140]....
        /*0e58*/ 	.word	0x000158d0


	//   ....[141]....
        /*0e5c*/ 	.word	0x000158e0


	//   ....[142]....
        /*0e60*/ 	.word	0x000158f0


	//   ....[143]....
        /*0e64*/ 	.word	0x00015900


	//   ....[144]....
        /*0e68*/ 	.word	0x00015910


	//   ....[145]....
        /*0e6c*/ 	.word	0x00015920


	//   ....[146]....
        /*0e70*/ 	.word	0x00015950


	//   ....[147]....
        /*0e74*/ 	.word	0x00015960


	//   ....[148]....
        /*0e78*/ 	.word	0x00015970


	//   ....[149]....
        /*0e7c*/ 	.word	0x00015980


	//   ....[150]....
        /*0e80*/ 	.word	0x000159a0


	//   ....[151]....
        /*0e84*/ 	.word	0x000159b0


	//   ....[152]....
        /*0e88*/ 	.word	0x000159c0


	//   ....[153]....
        /*0e8c*/ 	.word	0x000159d0


	//   ....[154]....
        /*0e90*/ 	.word	0x000159f0


	//   ....[155]....
        /*0e94*/ 	.word	0x00015a00


	//   ....[156]....
        /*0e98*/ 	.word	0x00015a10


	//   ....[157]....
        /*0e9c*/ 	.word	0x00015a20


	//   ....[158]....
        /*0ea0*/ 	.word	0x00015a40


	//   ....[159]....
        /*0ea4*/ 	.word	0x00015a50


	//   ....[160]....
        /*0ea8*/ 	.word	0x00015a60


	//   ....[161]....
        /*0eac*/ 	.word	0x00015a70


	//   ....[162]....
        /*0eb0*/ 	.word	0x00015aa0


	//   ....[163]....
        /*0eb4*/ 	.word	0x00015ac0


	//   ....[164]....
        /*0eb8*/ 	.word	0x00015b10


	//   ....[165]....
        /*0ebc*/ 	.word	0x00015b20


	//   ....[166]....
        /*0ec0*/ 	.word	0x00015b30


	//   ....[167]....
        /*0ec4*/ 	.word	0x00015b40


	//   ....[168]....
        /*0ec8*/ 	.word	0x00015b60


	//   ....[169]....
        /*0ecc*/ 	.word	0x00015b70


	//   ....[170]....
        /*0ed0*/ 	.word	0x00015b90


	//   ....[171]....
        /*0ed4*/ 	.word	0x00015ba0


	//   ....[172]....
        /*0ed8*/ 	.word	0x00015bc0


	//   ....[173]....
        /*0edc*/ 	.word	0x00015bd0


	//   ....[174]....
        /*0ee0*/ 	.word	0x00015bf0


	//   ....[175]....
        /*0ee4*/ 	.word	0x00015c00


	//   ....[176]....
        /*0ee8*/ 	.word	0x00015c20


	//   ....[177]....
        /*0eec*/ 	.word	0x00015c30


	//   ....[178]....
        /*0ef0*/ 	.word	0x00015c60


	//   ....[179]....
        /*0ef4*/ 	.word	0x00015c80


	//   ....[180]....
        /*0ef8*/ 	.word	0x00015ca0


	//   ....[181]....
        /*0efc*/ 	.word	0x00015cc0


	//   ....[182]....
        /*0f00*/ 	.word	0x00015cd0


	//   ....[183]....
        /*0f04*/ 	.word	0x00015cf0


	//   ....[184]....
        /*0f08*/ 	.word	0x00015d30


	//   ....[185]....
        /*0f0c*/ 	.word	0x00015d40


	//   ....[186]....
        /*0f10*/ 	.word	0x00015d60


	//   ....[187]....
        /*0f14*/ 	.word	0x00015d80


	//   ....[188]....
        /*0f18*/ 	.word	0x00015da0


	//   ....[189]....
        /*0f1c*/ 	.word	0x00015db0


	//   ....[190]....
        /*0f20*/ 	.word	0x00015dc0


	//   ....[191]....
        /*0f24*/ 	.word	0x00015dd0


	//   ....[192]....
        /*0f28*/ 	.word	0x00015df0


	//   ....[193]....
        /*0f2c*/ 	.word	0x00015e00


	//   ....[194]....
        /*0f30*/ 	.word	0x00015e10


	//   ....[195]....
        /*0f34*/ 	.word	0x00015e20


	//   ....[196]....
        /*0f38*/ 	.word	0x00015e30


	//   ....[197]....
        /*0f3c*/ 	.word	0x00015e40


	//   ....[198]....
        /*0f40*/ 	.word	0x00015e70


	//   ....[199]....
        /*0f44*/ 	.word	0x00015e90


	//   ....[200]....
        /*0f48*/ 	.word	0x00015eb0


	//   ....[201]....
        /*0f4c*/ 	.word	0x00015ec0


	//   ....[202]....
        /*0f50*/ 	.word	0x00015f10


	//   ....[203]....
        /*0f54*/ 	.word	0x00015f40


	//   ....[204]....
        /*0f58*/ 	.word	0x00015f60


	//   ....[205]....
        /*0f5c*/ 	.word	0x00015f80


	//   ....[206]....
        /*0f60*/ 	.word	0x00015fb0


	//   ....[207]....
        /*0f64*/ 	.word	0x00015fd0


	//   ....[208]....
        /*0f68*/ 	.word	0x00016000


	//   ....[209]....
        /*0f6c*/ 	.word	0x00016020


	//   ....[210]....
        /*0f70*/ 	.word	0x00016040


	//   ....[211]....
        /*0f74*/ 	.word	0x00016070


	//   ....[212]....
        /*0f78*/ 	.word	0x00016090


	//   ....[213]....
        /*0f7c*/ 	.word	0x000160e0


	//   ....[214]....
        /*0f80*/ 	.word	0x00016100


	//   ....[215]....
        /*0f84*/ 	.word	0x00016120


	//   ....[216]....
        /*0f88*/ 	.word	0x00016140


	//   ....[217]....
        /*0f8c*/ 	.word	0x00016150


	//   ....[218]....
        /*0f90*/ 	.word	0x00016170


	//   ....[219]....
        /*0f94*/ 	.word	0x00016190


	//   ....[220]....
        /*0f98*/ 	.word	0x000161b0


	//   ....[221]....
        /*0f9c*/ 	.word	0x000161c0


	//   ....[222]....
        /*0fa0*/ 	.word	0x000161e0


	//   ....[223]....
        /*0fa4*/ 	.word	0x000161f0


	//   ....[224]....
        /*0fa8*/ 	.word	0x00016210


	//   ....[225]....
        /*0fac*/ 	.word	0x00016220


	//   ....[226]....
        /*0fb0*/ 	.word	0x00016270


	//   ....[227]....
        /*0fb4*/ 	.word	0x00016280


	//   ....[228]....
        /*0fb8*/ 	.word	0x00016290


	//   ....[229]....
        /*0fbc*/ 	.word	0x000162a0


	//   ....[230]....
        /*0fc0*/ 	.word	0x000162b0


	//   ....[231]....
        /*0fc4*/ 	.word	0x000162c0


	//   ....[232]....
        /*0fc8*/ 	.word	0x000162d0


	//   ....[233]....
        /*0fcc*/ 	.word	0x000162e0


	//----- nvinfo : EIATTR_VRC_CTA_INIT_COUNT
	.align		4
.L_590:
        /*0fd0*/ 	.byte	0x02, 0x4a
	.zero		1
	.zero		1


	//----- nvinfo : EIATTR_EXIT_INSTR_OFFSETS
	.align		4
        /*0fd4*/ 	.byte	0x04, 0x1c
        /*0fd6*/ 	.short	(.L_592 - .L_591)


	//   ....[0]....
.L_591:
        /*0fd8*/ 	.word	0x00027c80


	//   ....[1]....
        /*0fdc*/ 	.word	0x0002a0d0


	//   ....[2]....
        /*0fe0*/ 	.word	0x0002a160


	//----- nvinfo : EIATTR_MAX_THREADS
	.align		4
.L_592:
        /*0fe4*/ 	.byte	0x04, 0x05
        /*0fe6*/ 	.short	(.L_594 - .L_593)
.L_593:
        /*0fe8*/ 	.word	0x00000080
        /*0fec*/ 	.word	0x00000001
        /*0ff0*/ 	.word	0x00000001


	//----- nvinfo : EIATTR_CRS_STACK_SIZE
	.align		4
.L_594:
        /*0ff4*/ 	.byte	0x04, 0x1e
        /*0ff6*/ 	.short	(.L_596 - .L_595)
.L_595:
        /*0ff8*/ 	.word	0x00000000


	//----- nvinfo : EIATTR_CBANK_PARAM_SIZE
	.align		4
.L_596:
        /*0ffc*/ 	.byte	0x03, 0x19
        /*0ffe*/ 	.short	0x0028


	//----- nvinfo : EIATTR_PARAM_CBANK
	.align		4
        /*1000*/ 	.byte	0x04, 0x0a
        /*1002*/ 	.short	(.L_598 - .L_597)
	.align		4
.L_597:
        /*1004*/ 	.word	index@(.nv.constant0._ZN17fastertransformer38beam_online_softmax_topk_stage2_kernelI6__halfLi64ELi128EEEvPKfS3_PiPT_ii)
        /*1008*/ 	.short	0x0380
        /*100a*/ 	.short	0x0028


	//----- nvinfo : EIATTR_SW_WAR
	.align		4
.L_598:
        /*100c*/ 	.byte	0x04, 0x36
        /*100e*/ 	.short	(.L_600 - .L_599)
.L_599:
        /*1010*/ 	.word	0x00000008
.L_600:


//--------------------- .nv.info._ZN17fastertransformer38beam_online_softmax_topk_stage2_kernelI6__halfLi64ELi64EEEvPKfS3_PiPT_ii --------------------------
	.section	.nv.info._ZN17fastertransformer38beam_online_softmax_topk_stage2_kernelI6__halfLi64ELi64EEEvPKfS3_PiPT_ii,"",@"SHT_CUDA_INFO"
	.sectionflags	@""
	.align	4


	//----- nvinfo : EIATTR_CUDA_API_VERSION
	.align		4
        /*0000*/ 	.byte	0x04, 0x37
        /*0002*/ 	.short	(.L_602 - .L_601)
.L_601:
        /*0004*/ 	.word	0x00000082


	//----- nvinfo : EIATTR_KPARAM_INFO
	.align		4
.L_602:
        /*0008*/ 	.byte	0x04, 0x17
        /*000a*/ 	.short	(.L_604 - .L_603)
.L_603:
        /*000c*/ 	.word	0x00000000
        /*0010*/ 	.short	0x0005
        /*0012*/ 	.short	0x0024
        /*0014*/ 	.byte	0x00, 0xf0, 0x11, 0x00


	//----- nvinfo : EIATTR_KPARAM_INFO
	.align		4
.L_604:
        /*0018*/ 	.byte	0x04, 0x17
        /*001a*/ 	.short	(.L_606 - .L_605)
.L_605:
        /*001c*/ 	.word	0x00000000
        /*0020*/ 	.short	0x0004
        /*0022*/ 	.short	0x0020
        /*0024*/ 	.byte	0x00, 0xf0, 0x11, 0x00


	//----- nvinfo : EIATTR_KPARAM_INFO
	.align		4
.L_606:
        /*0028*/ 	.byte	0x04, 0x17
        /*002a*/ 	.short	(.L_608 - .L_607)
.L_607:
        /*002c*/ 	.word	0x00000000
        /*0030*/ 	.short	0x0003
        /*0032*/ 	.short	0x0018
        /*0034*/ 	.byte	0x00, 0xf5, 0x21, 0x00


	//----- nvinfo : EIATTR_KPARAM_INFO
	.align		4
.L_608:
        /*0038*/ 	.byte	0x04, 0x17
        /*003a*/ 	.short	(.L_610 - .L_609)
.L_609:
        /*003c*/ 	.word	0x00000000
        /*0040*/ 	.short	0x0002
        /*0042*/ 	.short	0x0010
        /*0044*/ 	.byte	0x00, 0xf5, 0x21, 0x00


	//----- nvinfo : EIATTR_KPARAM_INFO
	.align		4
.L_610:
        /*0048*/ 	.byte	0x04, 0x17
        /*004a*/ 	.short	(.L_612 - .L_611)
.L_611:
        /*004c*/ 	.word	0x00000000
        /*0050*/ 	.short	0x0001
        /*0052*/ 	.short	0x0008
        /*0054*/ 	.byte	0x00, 0xf5, 0x21, 0x00


	//----- nvinfo : EIATTR_KPARAM_INFO
	.align		4
.L_612:
        /*0058*/ 	.byte	0x04, 0x17
        /*005a*/ 	.short	(.L_614 - .L_613)
.L_613:
        /*005c*/ 	.word	0x00000000
        /*0060*/ 	.short	0x0000
        /*0062*/ 	.short	0x0000
        /*0064*/ 	.byte	0x00, 0xf5, 0x21, 0x00


	//----- nvinfo : EIATTR_SPARSE_MMA_MASK
	.align		4
.L_614:
        /*0068*/ 	.byte	0x03, 0x50
        /*006a*/ 	.short	0x0000


	//----- nvinfo : EIATTR_MAXREG_COUNT
	.align		4
        /*006c*/ 	.byte	0x03, 0x1b
        /*006e*/ 	.short	0x00ff


	//----- nvinfo : EIATTR_NUM_BARRIERS
	.align		4
        /*0070*/ 	.byte	0x02, 0x4c
        /*0072*/ 	.byte	0x01
	.zero		1


	//----- nvinfo : EIATTR_MERCURY_ISA_VERSION
	.align		4
        /*0074*/ 	.byte	0x03, 0x5f
        /*0076*/ 	.short	0x0101


	//----- nvinfo : EIATTR_COOP_GROUP_MASK_REGIDS
	.align		4
        /*0078*/ 	.byte	0x04, 0x29
        /*007a*/ 	.short	(.L_616 - .L_615)


	//   ....[0]....
.L_615:
        /*007c*/ 	.word	0xffffffff


	//   ....[1]....
        /*0080*/ 	.word	0xffffffff


	//   ....[2]....
        /*0084*/ 	.word	0xffffffff


	//   ....[3]....
        /*0088*/ 	.word	0xffffffff


	//   ....[4]....
        /*008c*/ 	.word	0xffffffff


	//   ....[5]....
        /*0090*/ 	.word	0xffffffff


	//   ....[6]....
        /*0094*/ 	.word	0xffffffff


	//   ....[7]....
        /*0098*/ 	.word	0xffffffff


	//   ....[8]....
        /*009c*/ 	.word	0xffffffff


	//   ....[9]....
        /*00a0*/ 	.word	0xffffffff


	//   ....[10]....
        /*00a4*/ 	.word	0xffffffff


	//   ....[11]....
        /*00a8*/ 	.word	0xffffffff


	//   ....[12]....
        /*00ac*/ 	.word	0xffffffff


	//   ....[13]....
        /*00b0*/ 	.word	0xffffffff


	//   ....[14]....
        /*00b4*/ 	.word	0xffffffff


	//   ....[15]....
        /*00b8*/ 	.word	0xffffffff


	//   ....[16]....
        /*00bc*/ 	.word	0xffffffff


	//   ....[17]....
        /*00c0*/ 	.word	0xffffffff


	//   ....[18]....
        /*00c4*/ 	.word	0xffffffff


	//   ....[19]....
        /*00c8*/ 	.word	0xffffffff


	//   ....[20]....
        /*00cc*/ 	.word	0xffffffff


	//   ....[21]....
        /*00d0*/ 	.word	0xffffffff


	//   ....[22]....
        /*00d4*/ 	.word	0xffffffff


	//   ....[23]....
        /*00d8*/ 	.word	0xffffffff


	//   ....[24]....
        /*00dc*/ 	.word	0xffffffff


	//   ....[25]....
        /*00e0*/ 	.word	0xffffffff


	//   ....[26]....
        /*00e4*/ 	.word	0xffffffff


	//   ....[27]....
        /*00e8*/ 	.word	0xffffffff


	//   ....[28]....
        /*00ec*/ 	.word	0xffffffff


	//   ....[29]....
        /*00f0*/ 	.word	0xffffffff


	//   ....[30]....
        /*00f4*/ 	.word	0xffffffff


	//   ....[31]....
        /*00f8*/ 	.word	0xffffffff


	//   ....[32]....
        /*00fc*/ 	.word	0xffffffff


	//   ....[33]....
        /*0100*/ 	.word	0xffffffff


	//   ....[34]....
        /*0104*/ 	.word	0xffffffff


	//   ....[35]....
        /*0108*/ 	.word	0xffffffff


	//   ....[36]....
        /*010c*/ 	.word	0xffffffff


	//   ....[37]....
        /*0110*/ 	.word	0xffffffff


	//   ....[38]....
        /*0114*/ 	.word	0xffffffff


	//   ....[39]....
        /*0118*/ 	.word	0xffffffff


	//   ....[40]....
        /*011c*/ 	.word	0xffffffff


	//   ....[41]....
        /*0120*/ 	.word	0xffffffff


	//   ....[42]....
        /*0124*/ 	.word	0xffffffff


	//   ....[43]....
        /*0128*/ 	.word	0xffffffff


	//   ....[44]....
        /*012c*/ 	.word	0xffffffff


	//   ....[45]....
        /*0130*/ 	.word	0xffffffff


	//   ....[46]....
        /*0134*/ 	.word	0xffffffff


	//   ....[47]....
        /*0138*/ 	.word	0xffffffff


	//   ....[48]....
        /*013c*/ 	.word	0xffffffff


	//   ....[49]....
        /*0140*/ 	.word	0xffffffff


	//   ....[50]....
        /*0144*/ 	.word	0xffffffff


	//   ....[51]....
        /*0148*/ 	.word	0xffffffff


	//   ....[52]....
        /*014c*/ 	.word	0xffffffff


	//   ....[53]....
        /*0150*/ 	.word	0xffffffff


	//   ....[54]....
        /*0154*/ 	.word	0xffffffff


	//   ....[55]....
        /*0158*/ 	.word	0xffffffff


	//   ....[56]....
        /*015c*/ 	.word	0xffffffff


	//   ....[57]....
        /*0160*/ 	.word	0xffffffff


	//   ....[58]....
        /*0164*/ 	.word	0xffffffff


	//   ....[59]....
        /*0168*/ 	.word	0xffffffff


	//   ....[60]....
        /*016c*/ 	.word	0xffffffff


	//   ....[61]....
        /*0170*/ 	.word	0xffffffff


	//   ....[62]....
        /*0174*/ 	.word	0xffffffff


	//   ....[63]....
        /*0178*/ 	.word	0xffffffff


	//   ....[64]....
        /*017c*/ 	.word	0xffffffff


	//   ....[65]....
        /*0180*/ 	.word	0xffffffff


	//   ....[66]....
        /*0184*/ 	.word	0xffffffff


	//   ....[67]....
        /*0188*/ 	.word	0xffffffff


	//   ....[68]....
        /*018c*/ 	.word	0xffffffff


	//   ....[69]....
        /*0190*/ 	.word	0xffffffff


	//   ....[70]....
        /*0194*/ 	.word	0xffffffff


	//   ....[71]....
        /*0198*/ 	.word	0xffffffff


	//   ....[72]....
        /*019c*/ 	.word	0xffffffff


	//   ....[73]....
        /*01a0*/ 	.word	0xffffffff


	//   ....[74]....
        /*01a4*/ 	.word	0xffffffff


	//   ....[75]....
        /*01a8*/ 	.word	0xffffffff


	//   ....[76]....
        /*01ac*/ 	.word	0xffffffff


	//   ....[77]....
        /*01b0*/ 	.word	0xffffffff


	//   ....[78]....
        /*01b4*/ 	.word	0xffffffff


	//   ....[79]....
        /*01b8*/ 	.word	0xffffffff


	//   ....[80]....
        /*01bc*/ 	.word	0xffffffff


	//   ....[81]....
        /*01c0*/ 	.word	0xffffffff


	//   ....[82]....
        /*01c4*/ 	.word	0xffffffff


	//   ....[83]....
        /*01c8*/ 	.word	0xffffffff


	//   ....[84]....
        /*01cc*/ 	.word	0xffffffff


	//   ....[85]....
        /*01d0*/ 	.word	0xffffffff


	//   ....[86]....
        /*01d4*/ 	.word	0xffffffff


	//   ....[87]....
        /*01d8*/ 	.word	0xffffffff


	//   ....[88]....
        /*01dc*/ 	.word	0xffffffff


	//   ....[89]....
        /*01e0*/ 	.word	0xffffffff


	//   ....[90]....
        /*01e4*/ 	.word	0xffffffff


	//   ....[91]....
        /*01e8*/ 	.word	0xffffffff


	//   ....[92]....
        /*01ec*/ 	.word	0xffffffff


	//   ....[93]....
        /*01f0*/ 	.word	0xffffffff


	//   ....[94]....
        /*01f4*/ 	.word	0xffffffff


	//   ....[95]....
        /*01f8*/ 	.word	0xffffffff


	//   ....[96]....
        /*01fc*/ 	.word	0xffffffff


	//   ....[97]....
        /*0200*/ 	.word	0xffffffff


	//   ....[98]....
        /*0204*/ 	.word	0xffffffff


	//   ....[99]....
        /*0208*/ 	.word	0xffffffff


	//   ....[100]....
        /*020c*/ 	.word	0xffffffff


	//   ....[101]....
        /*0210*/ 	.word	0xffffffff


	//   ....[102]....
        /*0214*/ 	.word	0xffffffff


	//   ....[103]....
        /*0218*/ 	.word	0xffffffff


	//   ....[104]....
        /*021c*/ 	.word	0xffffffff


	//   ....[105]....
        /*0220*/ 	.word	0xffffffff


	//   ....[106]....
        /*0224*/ 	.word	0xffffffff


	//   ....[107]....
        /*0228*/ 	.word	0xffffffff


	//   ....[108]....
        /*022c*/ 	.word	0xffffffff


	//   ....[109]....
        /*0230*/ 	.word	0xffffffff


	//   ....[110]....
        /*0234*/ 	.word	0xffffffff


	//   ....[111]....
        /*0238*/ 	.word	0xffffffff


	//   ....[112]....
        /*023c*/ 	.word	0xffffffff


	//   ....[113]....
        /*0240*/ 	.word	0xffffffff


	//   ....[114]....
        /*0244*/ 	.word	0xffffffff


	//   ....[115]....
        /*0248*/ 	.word	0xffffffff


	//   ....[116]....
        /*024c*/ 	.word	0xffffffff


	//   ....[117]....
        /*0250*/ 	.word	0xffffffff


	//   ....[118]....
        /*0254*/ 	.word	0xffffffff


	//   ....[119]....
        /*0258*/ 	.word	0xffffffff


	//   ....[120]....
        /*025c*/ 	.word	0xffffffff


	//   ....[121]....
        /*0260*/ 	.word	0xffffffff


	//   ....[122]....
        /*0264*/ 	.word	0xffffffff


	//   ....[123]....
        /*0268*/ 	.word	0xffffffff


	//   ....[124]....
        /*026c*/ 	.word	0xffffffff


	//   ....[125]....
        /*0270*/ 	.word	0xffffffff


	//   ....[126]....
        /*0274*/ 	.word	0xffffffff


	//   ....[127]....
        /*0278*/ 	.word	0xffffffff


	//   ....[128]....
        /*027c*/ 	.word	0xffffffff


	//   ....[129]....
        /*0280*/ 	.word	0xffffffff


	//   ....[130]....
        /*0284*/ 	.word	0xffffffff


	//   ....[131]....
        /*0288*/ 	.word	0xffffffff


	//   ....[132]....
        /*028c*/ 	.word	0xffffffff


	//   ....[133]....
        /*0290*/ 	.word	0xffffffff


	//   ....[134]....
        /*0294*/ 	.word	0xffffffff


	//   ....[135]....
        /*0298*/ 	.word	0xffffffff


	//   ....[136]....
        /*029c*/ 	.word	0xffffffff


	//   ....[137]....
        /*02a0*/ 	.word	0xffffffff


	//   ....[138]....
        /*02a4*/ 	.word	0xffffffff


	//   ....[139]....
        /*02a8*/ 	.word	0xffffffff


	//   ....[140]....
        /*02ac*/ 	.word	0xffffffff


	//   ....[141]....
        /*02b0*/ 	.word	0xffffffff


	//   ....[142]....
        /*02b4*/ 	.word	0xffffffff


	//   ....[143]....
        /*02b8*/ 	.word	0xffffffff


	//   ....[144]....
        /*02bc*/ 	.word	0xffffffff


	//   ....[145]....
        /*02c0*/ 	.word	0xffffffff


	//   ....[146]....
        /*02c4*/ 	.word	0xffffffff


	//   ....[147]....
        /*02c8*/ 	.word	0xffffffff


	//   ....[148]....
        /*02cc*/ 	.word	0xffffffff


	//   ....[149]....
        /*02d0*/ 	.word	0xffffffff


	//   ....[150]....
        /*02d4*/ 	.word	0xffffffff


	//   ....[151]....
        /*02d8*/ 	.word	0xffffffff


	//   ....[152]....
        /*02dc*/ 	.word	0xffffffff


	//   ....[153]....
        /*02e0*/ 	.word	0xffffffff


	//   ....[154]....
        /*02e4*/ 	.word	0xffffffff


	//   ....[155]....
        /*02e8*/ 	.word	0xffffffff


	//   ....[156]....
        /*02ec*/ 	.word	0xffffffff


	//   ....[157]....
        /*02f0*/ 	.word	0xffffffff


	//   ....[158]....
        /*02f4*/ 	.word	0xffffffff


	//   ....[159]....
        /*02f8*/ 	.word	0xffffffff


	//   ....[160]....
        /*02fc*/ 	.word	0xffffffff


	//   ....[161]....
        /*0300*/ 	.word	0xffffffff


	//   ....[162]....
        /*0304*/ 	.word	0xffffffff


	//   ....[163]....
        /*0308*/ 	.word	0xffffffff


	//   ....[164]....
        /*030c*/ 	.word	0xffffffff


	//   ....[165]....
        /*0310*/ 	.word	0xffffffff


	//   ....[166]....
        /*0314*/ 	.word	0xffffffff


	//   ....[167]....
        /*0318*/ 	.word	0xffffffff


	//   ....[168]....
        /*031c*/ 	.word	0xffffffff


	//   ....[169]....
        /*0320*/ 	.word	0xffffffff


	//   ....[170]....
        /*0324*/ 	.word	0xffffffff


	//   ....[171]....
        /*0328*/ 	.word	0xffffffff


	//   ....[172]....
        /*032c*/ 	.word	0xffffffff


	//   ....[173]....
        /*0330*/ 	.word	0xffffffff


	//   ....[174]....
        /*0334*/ 	.word	0xffffffff


	//   ....[175]....
        /*0338*/ 	.word	0xffffffff


	//   ....[176]....
        /*033c*/ 	.word	0xffffffff


	//   ....[177]....
        /*0340*/ 	.word	0xffffffff


	//   ....[178]....
        /*0344*/ 	.word	0xffffffff


	//   ....[179]....
        /*0348*/ 	.word	0xffffffff


	//   ....[180]....
        /*034c*/ 	.word	0xffffffff


	//   ....[181]....
        /*0350*/ 	.word	0xffffffff


	//   ....[182]....
        /*0354*/ 	.word	0xffffffff


	//   ....[183]....
        /*0358*/ 	.word	0xffffffff


	//   ....[184]....
        /*035c*/ 	.word	0xffffffff


	//   ....[185]....
        /*0360*/ 	.word	0xffffffff


	//   ....[186]....
        /*0364*/ 	.word	0xffffffff


	//   ....[187]....
        /*0368*/ 	.word	0xffffffff


	//   ....[188]....
        /*036c*/ 	.word	0xffffffff


	//   ....[189]....
        /*0370*/ 	.word	0xffffffff


	//   ....[190]....
        /*0374*/ 	.word	0xffffffff


	//   ....[191]....
        /*0378*/ 	.word	0xffffffff


	//   ....[192]....
        /*037c*/ 	.word	0xffffffff


	//   ....[193]....
        /*0380*/ 	.word	0xffffffff


	//   ....[194]....
        /*0384*/ 	.word	0xffffffff


	//   ....[195]....
        /*0388*/ 	.word	0xffffffff


	//   ....[196]....
        /*038c*/ 	.word	0xffffffff


	//   ....[197]....
        /*0390*/ 	.word	0xffffffff


	//   ....[198]....
        /*0394*/ 	.word	0xffffffff


	//   ....[199]....
        /*0398*/ 	.word	0xffffffff


	//   ....[200]....
        /*039c*/ 	.word	0xffffffff


	//   ....[201]....
        /*03a0*/ 	.word	0xffffffff


	//   ....[202]....
        /*03a4*/ 	.word	0xffffffff


	//   ....[203]....
        /*03a8*/ 	.word	0xffffffff


	//   ....[204]....
        /*03ac*/ 	.word	0xffffffff


	//   ....[205]....
        /*03b0*/ 	.word	0xffffffff


	//   ....[206]....
        /*03b4*/ 	.word	0xffffffff


	//   ....[207]....
        /*03b8*/ 	.word	0xffffffff


	//   ....[208]....
        /*03bc*/ 	.word	0xffffffff


	//   ....[209]....
        /*03c0*/ 	.word	0xffffffff


	//   ....[210]....
        /*03c4*/ 	.word	0xffffffff


	//   ....[211]....
        /*03c8*/ 	.word	0xffffffff


	//   ....[212]....
        /*03cc*/ 	.word	0xffffffff


	//   ....[213]....
        /*03d0*/ 	.word	0xffffffff


	//   ....[214]....
        /*03d4*/ 	.word	0xffffffff


	//   ....[215]....
        /*03d8*/ 	.word	0xffffffff


	//   ....[216]....
        /*03dc*/ 	.word	0xffffffff


	//   ....[217]....
        /*03e0*/ 	.word	0xffffffff


	//   ....[218]....
        /*03e4*/ 	.word	0xffffffff


	//   ....[219]....
        /*03e8*/ 	.word	0xffffffff


	//   ....[220]....
        /*03ec*/ 	.word	0xffffffff


	//   ....[221]....
        /*03f0*/ 	.word	0xffffffff


	//   ....[222]....
        /*03f4*/ 	.word	0xffffffff


	//   ....[223]....
        /*03f8*/ 	.word	0xffffffff


	//   ....[224]....
        /*03fc*/ 	.word	0xffffffff


	//   ....[225]....
        /*0400*/ 	.word	0xffffffff


	//   ....[226]....
        /*0404*/ 	.word	0xffffffff


	//   ....[227]....
        /*0408*/ 	.word	0xffffffff


	//   ....[228]....
        /*040c*/ 	.word	0xffffffff


	//   ....[229]....
        /*0410*/ 	.word	0xffffffff


	//   ....[230]....
        /*0414*/ 	.word	0xffffffff


	//   ....[231]....
        /*0418*/ 	.word	0xffffffff


	//   ....[232]....
        /*041c*/ 	.word	0xffffffff


	//   ....[233]....
        /*0420*/ 	.word	0xffffffff


	//   ....[234]....
        /*0424*/ 	.word	0xffffffff


	//   ....[235]....
        /*0428*/ 	.word	0xffffffff


	//   ....[236]....
        /*042c*/ 	.word	0xffffffff


	//   ....[237]....
        /*0430*/ 	.word	0xffffffff


	//   ....[238]....
        /*0434*/ 	.word	0xffffffff


	//   ....[239]....
        /*0438*/ 	.word	0xffffffff


	//   ....[240]....
        /*043c*/ 	.word	0xffffffff


	//   ....[241]....
        /*0440*/ 	.word	0xffffffff


	//   ....[242]....
        /*0444*/ 	.word	0xffffffff


	//   ....[243]....
        /*0448*/ 	.word	0xffffffff


	//   ....[244]....
        /*044c*/ 	.word	0xffffffff


	//   ....[245]....
        /*0450*/ 	.word	0xffffffff


	//   ....[246]....
        /*0454*/ 	.word	0xffffffff


	//   ....[247]....
        /*0458*/ 	.word	0xffffffff


	//   ....[248]....
        /*045c*/ 	.word	0xffffffff


	//   ....[249]....
        /*0460*/ 	.word	0xffffffff


	//   ....[250]....
        /*0464*/ 	.word	0xffffffff


	//   ....[251]....
        /*0468*/ 	.word	0xffffffff


	//   ....[252]....
        /*046c*/ 	.word	0xffffffff


	//   ....[253]....
        /*0470*/ 	.word	0xffffffff


	//   ....[254]....
        /*0474*/ 	.word	0xffffffff


	//   ....[255]....
        /*0478*/ 	.word	0xffffffff


	//   ....[0]....
        /*047c*/ 	.word	0xffffffff


	//   ....[1]....
        /*0480*/ 	.word	0xffffffff


	//   ....[2]....
        /*0484*/ 	.word	0xffffffff


	//   ....[3]....
        /*0488*/ 	.word	0xffffffff


	//   ....[4]....
        /*048c*/ 	.word	0xffffffff


	//   ....[5]....
        /*0490*/ 	.word	0xffffffff


	//   ....[6]....
        /*0494*/ 	.word	0xffffffff


	//   ....[7]....
        /*0498*/ 	.word	0xffffffff


	//   ....[8]....
        /*049c*/ 	.word	0xffffffff


	//   ....[9]....
        /*04a0*/ 	.word	0xffffffff


	//   ....[10]....
        /*04a4*/ 	.word	0xffffffff


	//   ....[11]....
        /*04a8*/ 	.word	0xffffffff


	//   ....[12]....
        /*04ac*/ 	.word	0xffffffff


	//   ....[13]....
        /*04b0*/ 	.word	0xffffffff


	//   ....[14]....
        /*04b4*/ 	.word	0xffffffff


	//   ....[15]....
        /*04b8*/ 	.word	0xffffffff


	//   ....[16]....
        /*04bc*/ 	.word	0xffffffff


	//   ....[17]....
        /*04c0*/ 	.word	0xffffffff


	//   ....[18]....
        /*04c4*/ 	.word	0xffffffff


	//   ....[19]....
        /*04c8*/ 	.word	0xffffffff


	//   ....[20]....
        /*04cc*/ 	.word	0xffffffff


	//   ....[21]....
        /*04d0*/ 	.word	0xffffffff


	//   ....[22]....
        /*04d4*/ 	.word	0xffffffff


	//   ....[23]....
        /*04d8*/ 	.word	0xffffffff


	//   ....[24]....
        /*04dc*/ 	.word	0xffffffff


	//   ....[25]....
        /*04e0*/ 	.word	0xffffffff


	//   ....[26]....
        /*04e4*/ 	.word	0xffffffff


	//   ....[27]....
        /*04e8*/ 	.word	0xffffffff


	//   ....[28]....
        /*04ec*/ 	.word	0xffffffff


	//   ....[29]....
        /*04f0*/ 	.word	0xffffffff


	//   ....[30]....
        /*04f4*/ 	.word	0xffffffff


	//   ....[31]....
        /*04f8*/ 	.word	0xffffffff


	//   ....[32]....
        /*04fc*/ 	.word	0xffffffff


	//   ....[33]....
        /*0500*/ 	.word	0xffffffff


	//   ....[34]....
        /*0504*/ 	.word	0xffffffff


	//   ....[35]....
        /*0508*/ 	.word	0xffffffff


	//   ....[36]....
        /*050c*/ 	.word	0xffffffff


	//   ....[37]....
        /*0510*/ 	.word	0xffffffff


	//   ....[38]....
        /*0514*/ 	.word	0xffffffff


	//   ....[39]....
        /*0518*/ 	.word	0xffffffff


	//   ....[40]....
        /*051c*/ 	.word	0xffffffff


	//   ....[41]....
        /*0520*/ 	.word	0xffffffff


	//   ....[42]....
        /*0524*/ 	.word	0xffffffff


	//   ....[43]....
        /*0528*/ 	.word	0xffffffff


	//   ....[44]....
        /*052c*/ 	.word	0xffffffff


	//   ....[45]....
        /*0530*/ 	.word	0xffffffff


	//   ....[46]....
        /*0534*/ 	.word	0xffffffff


	//   ....[47]....
        /*0538*/ 	.word	0xffffffff


	//   ....[48]....
        /*053c*/ 	.word	0xffffffff


	//   ....[49]....
        /*0540*/ 	.word	0xffffffff


	//   ....[50]....
        /*0544*/ 	.word	0xffffffff


	//   ....[51]....
        /*0548*/ 	.word	0xffffffff


	//   ....[52]....
        /*054c*/ 	.word	0xffffffff


	//   ....[53]....
        /*0550*/ 	.word	0xffffffff


	//   ....[54]....
        /*0554*/ 	.word	0xffffffff


	//   ....[55]....
        /*0558*/ 	.word	0xffffffff


	//   ....[56]....
        /*055c*/ 	.word	0xffffffff


	//   ....[57]....
        /*0560*/ 	.word	0xffffffff


	//   ....[58]....
        /*0564*/ 	.word	0xffffffff


	//   ....[59]....
        /*0568*/ 	.word	0xffffffff


	//   ....[60]....
        /*056c*/ 	.word	0xffffffff


	//   ....[61]....
        /*0570*/ 	.word	0xffffffff


	//   ....[62]....
        /*0574*/ 	.word	0xffffffff


	//   ....[63]....
        /*0578*/ 	.word	0xffffffff


	//   ....[64]....
        /*057c*/ 	.word	0xffffffff


	//   ....[65]....
        /*0580*/ 	.word	0xffffffff


	//   ....[66]....
        /*0584*/ 	.word	0xffffffff


	//   ....[67]....
        /*0588*/ 	.word	0xffffffff


	//   ....[68]....
        /*058c*/ 	.word	0xffffffff


	//   ....[69]....
        /*0590*/ 	.word	0xffffffff


	//   ....[70]....
        /*0594*/ 	.word	0xffffffff


	//   ....[71]....
        /*0598*/ 	.word	0xffffffff


	//   ....[72]....
        /*059c*/ 	.word	0xffffffff


	//   ....[73]....
        /*05a0*/ 	.word	0xffffffff


	//   ....[74]....
        /*05a4*/ 	.word	0xffffffff


	//   ....[75]....
        /*05a8*/ 	.word	0xffffffff


	//   ....[76]....
        /*05ac*/ 	.word	0xffffffff


	//   ....[77]....
        /*05b0*/ 	.word	0xffffffff


	//   ....[78]....
        /*05b4*/ 	.word	0xffffffff


	//   ....[79]....
        /*05b8*/ 	.word	0xffffffff


	//   ....[80]....
        /*05bc*/ 	.word	0xffffffff


	//   ....[81]....
        /*05c0*/ 	.word	0xffffffff


	//   ....[82]....
        /*05c4*/ 	.word	0xffffffff


	//   ....[83]....
        /*05c8*/ 	.word	0xffffffff


	//   ....[84]....
        /*05cc*/ 	.word	0xffffffff


	//   ....[85]....
        /*05d0*/ 	.word	0xffffffff


	//   ....[86]....
        /*05d4*/ 	.word	0xffffffff


	//   ....[87]....
        /*05d8*/ 	.word	0xffffffff


	//   ....[88]....
        /*05dc*/ 	.word	0xffffffff


	//   ....[89]....
        /*05e0*/ 	.word	0xffffffff


	//   ....[90]....
        /*05e4*/ 	.word	0xffffffff


	//   ....[91]....
        /*05e8*/ 	.word	0xffffffff


	//   ....[92]....
        /*05ec*/ 	.word	0xffffffff


	//   ....[93]....
        /*05f0*/ 	.word	0xffffffff


	//   ....[94]....
        /*05f4*/ 	.word	0xffffffff


	//   ....[95]....
        /*05f8*/ 	.word	0xffffffff


	//   ....[96]....
        /*05fc*/ 	.word	0xffffffff


	//   ....[97]....
        /*0600*/ 	.word	0xffffffff


	//   ....[98]....
        /*0604*/ 	.word	0xffffffff


	//   ....[99]....
        /*0608*/ 	.word	0xffffffff


	//   ....[100]....
        /*060c*/ 	.word	0xffffffff


	//   ....[101]....
        /*0610*/ 	.word	0xffffffff


	//   ....[102]....
        /*0614*/ 	.word	0xffffffff


	//   ....[103]....
        /*0618*/ 	.word	0xffffffff


	//   ....[104]....
        /*061c*/ 	.word	0xffffffff


	//   ....[105]....
        /*0620*/ 	.word	0xffffffff


	//   ....[106]....
        /*0624*/ 	.word	0xffffffff


	//   ....[107]....
        /*0628*/ 	.word	0xffffffff


	//   ....[108]....
        /*062c*/ 	.word	0xffffffff


	//   ....[109]....
        /*0630*/ 	.word	0xffffffff


	//   ....[110]....
        /*0634*/ 	.word	0xffffffff


	//   ....[111]....
        /*0638*/ 	.word	0xffffffff


	//   ....[112]....
        /*063c*/ 	.word	0xffffffff


	//   ....[113]....
        /*0640*/ 	.word	0xffffffff


	//   ....[114]....
        /*0644*/ 	.word	0xffffffff


	//   ....[115]....
        /*0648*/ 	.word	0xffffffff


	//   ....[116]....
        /*064c*/ 	.word	0xffffffff


	//   ....[117]....
        /*0650*/ 	.word	0xffffffff


	//   ....[118]....
        /*0654*/ 	.word	0xffffffff


	//   ....[119]....
        /*0658*/ 	.word	0xffffffff


	//   ....[120]....
        /*065c*/ 	.word	0xffffffff


	//   ....[121]....
        /*0660*/ 	.word	0xffffffff


	//   ....[122]....
        /*0664*/ 	.word	0xffffffff


	//   ....[123]....
        /*0668*/ 	.word	0xffffffff


	//   ....[124]....
        /*066c*/ 	.word	0xffffffff


	//   ....[125]....
        /*0670*/ 	.word	0xffffffff


	//   ....[126]....
        /*0674*/ 	.word	0xffffffff


	//   ....[127]....
        /*0678*/ 	.word	0xffffffff


	//   ....[128]....
        /*067c*/ 	.word	0xffffffff


	//   ....[129]....
        /*0680*/ 	.word	0xffffffff


	//   ....[130]....
        /*0684*/ 	.word	0xffffffff


	//   ....[131]....
        /*0688*/ 	.word	0xffffffff


	//   ....[132]....
        /*068c*/ 	.word	0xffffffff


	//   ....[133]....
        /*0690*/ 	.word	0xffffffff


	//   ....[134]....
        /*0694*/ 	.word	0xffffffff


	//   ....[135]....
        /*0698*/ 	.word	0xffffffff


	//   ....[136]....
        /*069c*/ 	.word	0xffffffff


	//   ....[137]....
        /*06a0*/ 	.word	0xffffffff


	//   ....[138]....
        /*06a4*/ 	.word	0xffffffff


	//   ....[139]....
        /*06a8*/ 	.word	0xffffffff


	//   ....[140]....
        /*06ac*/ 	.word	0xffffffff


	//   ....[141]....
        /*06b0*/ 	.word	0xffffffff


	//   ....[142]....
        /*06b4*/ 	.word	0xffffffff


	//   ....[143]....
        /*06b8*/ 	.word	0xffffffff


	//   ....[144]....
        /*06bc*/ 	.word	0xffffffff


	//   ....[145]....
        /*06c0*/ 	.word	0xffffffff


	//   ....[146]....
        /*06c4*/ 	.word	0xffffffff


	//   ....[147]....
        /*06c8*/ 	.word	0xffffffff


	//   ....[148]....
        /*06cc*/ 	.word	0xffffffff


	//   ....[149]....
        /*06d0*/ 	.word	0xffffffff


	//   ....[150]....
        /*06d4*/ 	.word	0xffffffff


	//   ....[151]....
        /*06d8*/ 	.word	0xffffffff


	//   ....[152]....
        /*06dc*/ 	.word	0xffffffff


	//   ....[153]....
        /*06e0*/ 	.word	0xffffffff


	//   ....[154]....
        /*06e4*/ 	.word	0xffffffff


	//   ....[155]....
        /*06e8*/ 	.word	0xffffffff


	//   ....[156]....
        /*06ec*/ 	.word	0xffffffff


	//   ....[157]....
        /*06f0*/ 	.word	0xffffffff


	//   ....[158]....
        /*06f4*/ 	.word	0xffffffff


	//   ....[159]....
        /*06f8*/ 	.word	0xffffffff


	//   ....[160]....
        /*06fc*/ 	.word	0xffffffff


	//   ....[161]....
        /*0700*/ 	.word	0xffffffff


	//   ....[162]....
        /*0704*/ 	.word	0xffffffff


	//   ....[163]....
        /*0708*/ 	.word	0xffffffff


	//   ....[164]....
        /*070c*/ 	.word	0xffffffff


	//   ....[165]....
        /*0710*/ 	.word	0xffffffff


	//   ....[166]....
        /*0714*/ 	.word	0xffffffff


	//   ....[167]....
        /*0718*/ 	.word	0xffffffff


	//   ....[168]....
        /*071c*/ 	.word	0xffffffff


	//   ....[169]....
        /*0720*/ 	.word	0xffffffff


	//   ....[170]....
        /*0724*/ 	.word	0xffffffff


	//   ....[171]....
        /*0728*/ 	.word	0xffffffff


	//   ....[172]....
        /*072c*/ 	.word	0xffffffff


	//   ....[173]....
        /*0730*/ 	.word	0xffffffff


	//   ....[174]....
        /*0734*/ 	.word	0xffffffff


	//   ....[175]....
        /*0738*/ 	.word	0xffffffff


	//   ....[176]....
        /*073c*/ 	.word	0xffffffff


	//   ....[177]....
        /*0740*/ 	.word	0xffffffff


	//   ....[178]....
        /*0744*/ 	.word	0xffffffff


	//   ....[179]....
        /*0748*/ 	.word	0xffffffff


	//   ....[180]....
        /*074c*/ 	.word	0xffffffff


	//   ....[181]....
        /*0750*/ 	.word	0xffffffff


	//   ....[182]....
        /*0754*/ 	.word	0xffffffff


	//   ....[183]....
        /*0758*/ 	.word	0xffffffff


	//   ....[184]....
        /*075c*/ 	.word	0xffffffff


	//   ....[185]....
        /*0760*/ 	.word	0xffffffff


	//   ....[186]....
        /*0764*/ 	.word	0xffffffff


	//   ....[187]....
        /*0768*/ 	.word	0xffffffff


	//   ....[188]....
        /*076c*/ 	.word	0xffffffff


	//   ....[189]....
        /*0770*/ 	.word	0xffffffff


	//   ....[190]....
        /*0774*/ 	.word	0xffffffff


	//   ....[191]....
        /*0778*/ 	.word	0xffffffff


	//   ....[192]....
        /*077c*/ 	.word	0xffffffff


	//   ....[193]....
        /*0780*/ 	.word	0xffffffff


	//   ....[194]....
        /*0784*/ 	.word	0xffffffff


	//   ....[195]....
        /*0788*/ 	.word	0xffffffff


	//   ....[196]....
        /*078c*/ 	.word	0xffffffff


	//   ....[197]....
        /*0790*/ 	.word	0xffffffff


	//   ....[198]....
        /*0794*/ 	.word	0xffffffff


	//   ....[199]....
        /*0798*/ 	.word	0xffffffff


	//   ....[200]....
        /*079c*/ 	.word	0xffffffff


	//   ....[201]....
        /*07a0*/ 	.word	0xffffffff


	//   ....[202]....
        /*07a4*/ 	.word	0xffffffff


	//   ....[203]....
        /*07a8*/ 	.word	0xffffffff


	//   ....[204]....
        /*07ac*/ 	.word	0xffffffff


	//   ....[205]....
        /*07b0*/ 	.word	0xffffffff


	//   ....[206]....
        /*07b4*/ 	.word	0xffffffff


	//   ....[207]....
        /*07b8*/ 	.word	0xffffffff


	//   ....[208]....
        /*07bc*/ 	.word	0xffffffff


	//   ....[209]....
        /*07c0*/ 	.word	0xffffffff


	//   ....[210]....
        /*07c4*/ 	.word	0xffffffff


	//   ....[211]....
        /*07c8*/ 	.word	0xffffffff


	//   ....[212]....
        /*07cc*/ 	.word	0xffffffff


	//   ....[213]....
        /*07d0*/ 	.word	0xffffffff


	//   ....[214]....
        /*07d4*/ 	.word	0xffffffff


	//   ....[215]....
        /*07d8*/ 	.word	0xffffffff


	//   ....[216]....
        /*07dc*/ 	.word	0xffffffff


	//   ....[217]....
        /*07e0*/ 	.word	0xffffffff


	//   ....[218]....
        /*07e4*/ 	.word	0xffffffff


	//   ....[219]....
        /*07e8*/ 	.word	0xffffffff


	//   ....[220]....
        /*07ec*/ 	.word	0xffffffff


	//   ....[221]....
        /*07f0*/ 	.word	0xffffffff


	//   ....[222]....
        /*07f4*/ 	.word	0xffffffff


	//   ....[223]....
        /*07f8*/ 	.word	0xffffffff


	//   ....[224]....
        /*07fc*/ 	.word	0xffffffff


	//   ....[225]....
        /*0800*/ 	.word	0xffffffff


	//   ....[226]....
        /*0804*/ 	.word	0xffffffff


	//   ....[227]....
        /*0808*/ 	.word	0xffffffff


	//   ....[228]....
        /*080c*/ 	.word	0xffffffff


	//   ....[229]....
        /*0810*/ 	.word	0xffffffff


	//   ....[230]....
        /*0814*/ 	.word	0xffffffff


	//   ....[231]....
        /*0818*/ 	.word	0xffffffff


	//   ....[232]....
        /*081c*/ 	.word	0xffffffff


	//   ....[233]....
        /*0820*/ 	.word	0xffffffff


	//----- nvinfo : EIATTR_COOP_GROUP_INSTR_OFFSETS
	.align		4
.L_616:
        /*0824*/ 	.byte	0x04, 0x28
        /*0826*/ 	.short	(.L_618 - .L_617)


	//   ....[0]....
.L_617:
        /*0828*/ 	.word	0x000026e0


	//   ....[1]....
        /*082c*/ 	.word	0x00002720


	//   ....[2]....
        /*0830*/ 	.word	0x00002730


	//   ....[3]....
        /*0834*/ 	.word	0x00002740


	//   ....[4]....
        /*0838*/ 	.word	0x00002750


	//   ....[5]....
        /*083c*/ 	.word	0x00002760


	//   ....[6]....
        /*0840*/ 	.word	0x00002770


	//   ....[7]....
        /*0844*/ 	.word	0x00002790


	//   ....[8]....
        /*0848*/ 	.word	0x000027a0


	//   ....[9]....
        /*084c*/ 	.word	0x000027b0


	//   ....[10]....
        /*0850*/ 	.word	0x000027c0


	//   ....[11]....
        /*0854*/ 	.word	0x000027d0


	//   ....[12]....
        /*0858*/ 	.word	0x000027e0


	//   ....[13]....
        /*085c*/ 	.word	0x000027f0


	//   ....[14]....
        /*0860*/ 	.word	0x00002800


	//   ....[15]....
        /*0864*/ 	.word	0x00002810


	//   ....[16]....
        /*0868*/ 	.word	0x00002830


	//   ....[17]....
        /*086c*/ 	.word	0x00002840


	//   ....[18]....
        /*0870*/ 	.word	0x00002880


	//   ....[19]....
        /*0874*/ 	.word	0x00002890


	//   ....[20]....
        /*0878*/ 	.word	0x000028c0


	//   ....[21]....
        /*087c*/ 	.word	0x000028d0


	//   ....[22]....
        /*0880*/ 	.word	0x000028e0


	//   ....[23]....
        /*0884*/ 	.word	0x000028f0


	//   ....[24]....
        /*0888*/ 	.word	0x00002900


	//   ....[25]....
        /*088c*/ 	.word	0x00002920


	//   ....[26]....
        /*0890*/ 	.word	0x00002930


	//   ....[27]....
        /*0894*/ 	.word	0x00002940


	//   ....[28]....
        /*0898*/ 	.word	0x00002960


	//   ....[29]....
        /*089c*/ 	.word	0x00002970


	//   ....[30]....
        /*08a0*/ 	.word	0x00002990


	//   ....[31]....
        /*08a4*/ 	.word	0x000029a0


	//   ....[32]....
        /*08a8*/ 	.word	0x00002a10


	//   ....[33]....
        /*08ac*/ 	.word	0x00002a30


	//   ....[34]....
        /*08b0*/ 	.word	0x00002a50


	//   ....[35]....
        /*08b4*/ 	.word	0x00002a80


	//   ....[36]....
        /*08b8*/ 	.word	0x00002aa0


	//   ....[37]....
        /*08bc*/ 	.word	0x00002ac0


	//   ....[38]....
        /*08c0*/ 	.word	0x00002ad0


	//   ....[39]....
        /*08c4*/ 	.word	0x00002ae0


	//   ....[40]....
        /*08c8*/ 	.word	0x00002b10


	//   ....[41]....
        /*08cc*/ 	.word	0x00002b30


	//   ....[42]....
        /*08d0*/ 	.word	0x00002b60


	//   ....[43]....
        /*08d4*/ 	.word	0x00002b70


	//   ....[44]....
        /*08d8*/ 	.word	0x00002b80


	//   ....[45]....
        /*08dc*/ 	.word	0x00002b90


	//   ....[46]....
        /*08e0*/ 	.word	0x00002bb0


	//   ....[47]....
        /*08e4*/ 	.word	0x00002bc0


	//   ....[48]....
        /*08e8*/ 	.word	0x00002c00


	//   ....[49]....
        /*08ec*/ 	.word	0x00002c30


	//   ....[50]....
        /*08f0*/ 	.word	0x00002c50


	//   ....[51]....
        /*08f4*/ 	.word	0x00002c60


	//   ....[52]....
        /*08f8*/ 	.word	0x00002c80


	//   ....[53]....
        /*08fc*/ 	.word	0x00002c90


	//   ....[54]....
        /*0900*/ 	.word	0x00002ca0


	//   ....[55]....
        /*0904*/ 	.word	0x00002cb0


	//   ....[56]....
        /*0908*/ 	.word	0x00002d30


	//   ....[57]....
        /*090c*/ 	.word	0x00002d80


	//   ....[58]....
        /*0910*/ 	.word	0x00002db0


	//   ....[59]....
        /*0914*/ 	.word	0x00002dc0


	//   ....[60]....
        /*0918*/ 	.word	0x00002de0


	//   ....[61]....
        /*091c*/ 	.word	0x00002df0


	//   ....[62]....
        /*0920*/ 	.word	0x00002e00


	//   ....[63]....
        /*0924*/ 	.word	0x00002e10


	//   ....[64]....
        /*0928*/ 	.word	0x00002e30


	//   ....[65]....
        /*092c*/ 	.word	0x00002e40


	//   ....[66]....
        /*0930*/ 	.word	0x00002e50


	//   ....[67]....
        /*0934*/ 	.word	0x00002e60


	//   ....[68]....
        /*0938*/ 	.word	0x00002e80


	//   ....[69]....
        /*093c*/ 	.word	0x00002e90


	//   ....[70]....
        /*0940*/ 	.word	0x00002ea0


	//   ....[71]....
        /*0944*/ 	.word	0x00002eb0


	//   ....[72]....
        /*0948*/ 	.word	0x00002f30


	//   ....[73]....
        /*094c*/ 	.word	0x00002f60


	//   ....[74]....
        /*0950*/ 	.word	0x00002f80


	//   ....[75]....
        /*0954*/ 	.word	0x00002f90


	//   ....[76]....
        /*0958*/ 	.word	0x00002fc0


	//   ....[77]....
        /*095c*/ 	.word	0x00002fd0


	//   ....[78]....
        /*0960*/ 	.word	0x00002fe0


	//   ....[79]....
        /*0964*/ 	.word	0x00002ff0


	//   ....[80]....
        /*0968*/ 	.word	0x00003010


	//   ....[81]....
        /*096c*/ 	.word	0x00003020


	//   ....[82]....
        /*0970*/ 	.word	0x00003040


	//   ....[83]....
        /*0974*/ 	.word	0x00003060


	//   ....[84]....
        /*0978*/ 	.word	0x00003080


	//   ....[85]....
        /*097c*/ 	.word	0x00003090


	//   ....[86]....
        /*0980*/ 	.word	0x000030d0


	//   ....[87]....
        /*0984*/ 	.word	0x000030f0


	//   ....[88]....
        /*0988*/ 	.word	0x00003140


	//   ....[89]....
        /*098c*/ 	.word	0x00003170


	//   ....[90]....
        /*0990*/ 	.word	0x00003180


	//   ....[91]....
        /*0994*/ 	.word	0x00003190


	//   ....[92]....
        /*0998*/ 	.word	0x000031a0


	//   ....[93]....
        /*099c*/ 	.word	0x000031b0


	//   ....[94]....
        /*09a0*/ 	.word	0x000031c0


	//   ....[95]....
        /*09a4*/ 	.word	0x000031d0


	//   ....[96]....
        /*09a8*/ 	.word	0x000031e0


	//   ....[97]....
        /*09ac*/ 	.word	0x000031f0


	//   ....[98]....
        /*09b0*/ 	.word	0x000073d0


	//   ....[99]....
        /*09b4*/ 	.word	0x00007410


	//   ....[100]....
        /*09b8*/ 	.word	0x00007430


	//   ....[101]....
        /*09bc*/ 	.word	0x00007440


	//   ....[102]....
        /*09c0*/ 	.word	0x00007450


	//   ....[103]....
        /*09c4*/ 	.word	0x00007460


	//   ....[104]....
        /*09c8*/ 	.word	0x00007470


	//   ....[105]....
        /*09cc*/ 	.word	0x00007490


	//   ....[106]....
        /*09d0*/ 	.word	0x000074a0


	//   ....[107]....
        /*09d4*/ 	.word	0x000074b0


	//   ....[108]....
        /*09d8*/ 	.word	0x000074c0


	//   ....[109]....
        /*09dc*/ 	.word	0x000074d0


	//   ....[110]....
        /*09e0*/ 	.word	0x000074e0


	//   ....[111]....
        /*09e4*/ 	.word	0x000074f0


	//   ....[112]....
        /*09e8*/ 	.word	0x00007500


	//   ....[113]....
        /*09ec*/ 	.word	0x00007510


	//   ....[114]....
        /*09f0*/ 	.word	0x00007530


	//   ....[115]....
        /*09f4*/ 	.word	0x00007540


	//   ....[116]....
        /*09f8*/ 	.word	0x00007580


	//   ....[117]....
        /*09fc*/ 	.word	0x00007590


	//   ....[118]....
        /*0a00*/ 	.word	0x000075c0


	//   ....[119]....
        /*0a04*/ 	.word	0x000075d0


	//   ....[120]....
        /*0a08*/ 	.word	0x000075e0


	//   ....[121]....
        /*0a0c*/ 	.word	0x000075f0


	//   ....[122]....
        /*0a10*/ 	.word	0x00007600


	//   ....[123]....
        /*0a14*/ 	.word	0x00007620


	//   ....[124]....
        /*0a18*/ 	.word	0x00007630


	//   ....[125]....
        /*0a1c*/ 	.word	0x00007640


	//   ....[126]....
        /*0a20*/ 	.word	0x00007660


	//   ....[127]....
        /*0a24*/ 	.word	0x00007670


	//   ....[128]....
        /*0a28*/ 	.word	0x00007690


	//   ....[129]....
        /*0a2c*/ 	.word	0x000076a0


	//   ....[130]....
        /*0a30*/ 	.word	0x00007710


	//   ....[131]....
        /*0a34*/ 	.word	0x00007730


	//   ....[132]....
        /*0a38*/ 	.word	0x00007750


	//   ....[133]....
        /*0a3c*/ 	.word	0x00007780


	//   ....[134]....
        /*0a40*/ 	.word	0x000077a0


	//   ....[135]....
        /*0a44*/ 	.word	0x000077c0


	//   ....[136]....
        /*0a48*/ 	.word	0x000077d0


	//   ....[137]....
        /*0a4c*/ 	.word	0x000077e0


	//   ....[138]....
        /*0a50*/ 	.word	0x00007810


	//   ....[139]....
        /*0a54*/ 	.word	0x00007830


	//   ....[140]....
        /*0a58*/ 	.word	0x00007860


	//   ....[141]....
        /*0a5c*/ 	.word	0x00007870


	//   ....[142]....
        /*0a60*/ 	.word	0x00007880


	//   ....[143]....
        /*0a64*/ 	.word	0x00007890


	//   ....[144]....
        /*0a68*/ 	.word	0x000078b0


	//   ....[145]....
        /*0a6c*/ 	.word	0x000078c0


	//   ....[146]....
        /*0a70*/ 	.word	0x00007900


	//   ....[147]....
        /*0a74*/ 	.word	0x00007930


	//   ....[148]....
        /*0a78*/ 	.word	0x00007950


	//   ....[149]....
        /*0a7c*/ 	.word	0x00007960


	//   ....[150]....
        /*0a80*/ 	.word	0x00007980


	//   ....[151]....
        /*0a84*/ 	.word	0x00007990


	//   ....[152]....
        /*0a88*/ 	.word	0x000079a0


	//   ....[153]....
        /*0a8c*/ 	.word	0x000079b0


	//   ....[154]....
        /*0a90*/ 	.word	0x00007a30


	//   ....[155]....
        /*0a94*/ 	.word	0x00007a80


	//   ....[156]....
        /*0a98*/ 	.word	0x00007ab0


	//   ....[157]....
        /*0a9c*/ 	.word	0x00007ac0


	//   ....[158]....
        /*0aa0*/ 	.word	0x00007ae0


	//   ....[159]....
        /*0aa4*/ 	.word	0x00007af0


	//   ....[160]....
        /*0aa8*/ 	.word	0x00007b00


	//   ....[161]....
        /*0aac*/ 	.word	0x00007b10


	//   ....[162]....
        /*0ab0*/ 	.word	0x00007b30


	//   ....[163]....
        /*0ab4*/ 	.word	0x00007b40


	//   ....[164]....
        /*0ab8*/ 	.word	0x00007b50


	//   ....[165]....
        /*0abc*/ 	.word	0x00007b60


	//   ....[166]....
        /*0ac0*/ 	.word	0x00007b80


	//   ....[167]....
        /*0ac4*/ 	.word	0x00007b90


	//   ....[168]....
        /*0ac8*/ 	.word	0x00007ba0


	//   ....[169]....
        /*0acc*/ 	.word	0x00007bb0


	//   ....[170]....
        /*0ad0*/ 	.word	0x00007c30


	//   ....[171]....
        /*0ad4*/ 	.word	0x00007c60


	//   ....[172]....
        /*0ad8*/ 	.word	0x00007c80


	//   ....[173]....
        /*0adc*/ 	.word	0x00007c90


	//   ....[174]....
        /*0ae0*/ 	.word	0x00007cc0


	//   ....[175]....
        /*0ae4*/ 	.word	0x00007cd0


	//   ....[176]....
        /*0ae8*/ 	.word	0x00007ce0


	//   ....[177]....
        /*0aec*/ 	.word	0x00007cf0


	//   ....[178]....
        /*0af0*/ 	.word	0x00007d10


	//   ....[179]....
        /*0af4*/ 	.word	0x00007d20


	//   ....[180]....
        /*0af8*/ 	.word	0x00007d40


	//   ....[181]....
        /*0afc*/ 	.word	0x00007d60


	//   ....[182]....
        /*0b00*/ 	.word	0x00007d80


	//   ....[183]....
        /*0b04*/ 	.word	0x00007d90


	//   ....[184]....
        /*0b08*/ 	.word	0x00007dd0


	//   ....[185]....
        /*0b0c*/ 	.word	0x00007df0


	//   ....[186]....
        /*0b10*/ 	.word	0x00007e20


	//   ....[187]....
        /*0b14*/ 	.word	0x00007e40


	//   ....[188]....
        /*0b18*/ 	.word	0x00007e60


	//   ....[189]....
        /*0b1c*/ 	.word	0x00007e70


	//   ....[190]....
        /*0b20*/ 	.word	0x00007e80


	//   ....[191]....
        /*0b24*/ 	.word	0x00007e90


	//   ....[192]....
        /*0b28*/ 	.word	0x00007ea0


	//   ....[193]....
        /*0b2c*/ 	.word	0x00007eb0


	//   ....[194]....
        /*0b30*/ 	.word	0x00007ec0


	//   ....[195]....
        /*0b34*/ 	.word	0x00007ed0


	//   ....[196]....
        /*0b38*/ 	.word	0x0000c0a0


	//   ....[197]....
        /*0b3c*/ 	.word	0x0000c0e0


	//   ....[198]....
        /*0b40*/ 	.word	0x0000c100


	//   ....[199]....
        /*0b44*/ 	.word	0x0000c110


	//   ....[200]....
        /*0b48*/ 	.word	0x0000c120


	//   ....[201]....
        /*0b4c*/ 	.word	0x0000c130


	//   ....[202]....
        /*0b50*/ 	.word	0x0000c140


	//   ....[203]....
        /*0b54*/ 	.word	0x0000c160


	//   ....[204]....
        /*0b58*/ 	.word	0x0000c170


	//   ....[205]....
        /*0b5c*/ 	.word	0x0000c180


	//   ....[206]....
        /*0b60*/ 	.word	0x0000c190


	//   ....[207]....
        /*0b64*/ 	.word	0x0000c1a0


	//   ....[208]....
        /*0b68*/ 	.word	0x0000c1c0


	//   ....[209]....
        /*0b6c*/ 	.word	0x0000c1d0


	//   ....[210]....
        /*0b70*/ 	.word	0x0000c1f0


	//   ....[211]....
        /*0b74*/ 	.word	0x0000c200


	//   ....[212]....
        /*0b78*/ 	.word	0x0000c210


	//   ....[213]....
        /*0b7c*/ 	.word	0x0000c220


	//   ....[214]....
        /*0b80*/ 	.word	0x0000c230


	//   ....[215]....
        /*0b84*/ 	.word	0x0000c240


	//   ....[216]....
        /*0b88*/ 	.word	0x0000c270


	//   ....[217]....
        /*0b8c*/ 	.word	0x0000c290


	//   ....[218]....
        /*0b90*/ 	.word	0x0000c2c0


	//   ....[219]....
        /*0b94*/ 	.word	0x0000c2d0


	//   ....[220]....
        /*0b98*/ 	.word	0x0000c2f0


	//   ....[221]....
        /*0b9c*/ 	.word	0x0000c320


	//   ....[222]....
        /*0ba0*/ 	.word	0x0000c330


	//   ....[223]....
        /*0ba4*/ 	.word	0x0000c340


	//   ....[224]....
        /*0ba8*/ 	.word	0x0000c350


	//   ....[225]....
        /*0bac*/ 	.word	0x0000c370


	//   ....[226]....
        /*0bb0*/ 	.word	0x0000c380


	//   ....[227]....
        /*0bb4*/ 	.word	0x0000c3b0


	//   ....[228]....
        /*0bb8*/ 	.word	0x0000c3c0


	//   ....[229]....
        /*0bbc*/ 	.word	0x0000c3d0


	//   ....[230]....
        /*0bc0*/ 	.word	0x0000c3e0


	//   ....[231]....
        /*0bc4*/ 	.word	0x0000c3f0


	//   ....[232]....
        /*0bc8*/ 	.word	0x0000c410


	//   ....[233]....
        /*0bcc*/ 	.word	0x0000c420


	//   ....[234]....
        /*0bd0*/ 	.word	0x0000c440


	//   ....[235]....
        /*0bd4*/ 	.word	0x0000c450


	//   ....[236]....
        /*0bd8*/ 	.word	0x0000c470


	//   ....[237]....
        /*0bdc*/ 	.word	0x0000c480


	//   ....[238]....
        /*0be0*/ 	.word	0x0000c500


	//   ....[239]....
        /*0be4*/ 	.word	0x0000c520


	//   ....[240]....
        /*0be8*/ 	.word	0x0000c570


	//   ....[241]....
        /*0bec*/ 	.word	0x0000c580


	//   ....[242]....
        /*0bf0*/ 	.word	0x0000c590


	//   ....[243]....
        /*0bf4*/ 	.word	0x0000c5d0


	//   ....[244]....
        /*0bf8*/ 	.word	0x0000c5e0


	//   ....[245]....
        /*0bfc*/ 	.word	0x0000c5f0


	//   ....[246]....
        /*0c00*/ 	.word	0x0000c600


	//   ....[247]....
        /*0c04*/ 	.word	0x0000c610


	//   ....[248]....
        /*0c08*/ 	.word	0x0000c630


	//   ....[249]....
        /*0c0c*/ 	.word	0x0000c640


	//   ....[250]....
        /*0c10*/ 	.word	0x0000c670


	//   ....[251]....
        /*0c14*/ 	.word	0x0000c690


	//   ....[252]....
        /*0c18*/ 	.word	0x0000c6b0


	//   ....[253]....
        /*0c1c*/ 	.word	0x0000c6d0


	//   ....[254]....
        /*0c20*/ 	.word	0x0000c700


	//   ....[255]....
        /*0c24*/ 	.word	0x0000c720


	//   ....[0]....
        /*0c28*/ 	.word	0x0000c760


	//   ....[1]....
        /*0c2c*/ 	.word	0x0000c770


	//   ....[2]....
        /*0c30*/ 	.word	0x0000c780


	//   ....[3]....
        /*0c34*/ 	.word	0x0000c790


	//   ....[4]....
        /*0c38*/ 	.word	0x0000c7b0


	//   ....[5]....
        /*0c3c*/ 	.word	0x0000c7c0


	//   ....[6]....
        /*0c40*/ 	.word	0x0000c7e0


	//   ....[7]....
        /*0c44*/ 	.word	0x0000c7f0


	//   ....[8]....
        /*0c48*/ 	.word	0x0000c800


	//   ....[9]....
        /*0c4c*/ 	.word	0x0000c810


	//   ....[10]....
        /*0c50*/ 	.word	0x0000c820


	//   ....[11]....
        /*0c54*/ 	.word	0x0000c830


	//   ....[12]....
        /*0c58*/ 	.word	0x0000c880


	//   ....[13]....
        /*0c5c*/ 	.word	0x0000c8a0


	//   ....[14]....
        /*0c60*/ 	.word	0x0000c8c0


	//   ....[15]....
        /*0c64*/ 	.word	0x0000c8e0


	//   ....[16]....
        /*0c68*/ 	.word	0x0000c910


	//   ....[17]....
        /*0c6c*/ 	.word	0x0000c920


	//   ....[18]....
        /*0c70*/ 	.word	0x0000c930


	//   ....[19]....
        /*0c74*/ 	.word	0x0000c940


	//   ....[20]....
        /*0c78*/ 	.word	0x0000c970


	//   ....[21]....
        /*0c7c*/ 	.word	0x0000c980


	//   ....[22]....
        /*0c80*/ 	.word	0x0000c9a0


	//   ....[23]....
        /*0c84*/ 	.word	0x0000c9c0


	//   ....[24]....
        /*0c88*/ 	.word	0x0000c9e0


	//   ....[25]....
        /*0c8c*/ 	.word	0x0000c9f0


	//   ....[26]....
        /*0c90*/ 	.word	0x0000ca30


	//   ....[27]....
        /*0c94*/ 	.word	0x0000ca50


	//   ....[28]....
        /*0c98*/ 	.word	0x0000ca80


	//   ....[29]....
        /*0c9c*/ 	.word	0x0000caa0


	//   ....[30]....
        /*0ca0*/ 	.word	0x0000cac0


	//   ....[31]....
        /*0ca4*/ 	.word	0x0000cad0


	//   ....[32]....
        /*0ca8*/ 	.word	0x0000caf0


	//   ....[33]....
        /*0cac*/ 	.word	0x0000cb10


	//   ....[34]....
        /*0cb0*/ 	.word	0x0000cb30


	//   ....[35]....
        /*0cb4*/ 	.word	0x0000cb40


	//   ....[36]....
        /*0cb8*/ 	.word	0x0000cb50


	//   ....[37]....
        /*0cbc*/ 	.word	0x0000cb60


	//   ....[38]....
        /*0cc0*/ 	.word	0x00010d50


	//   ....[39]....
        /*0cc4*/ 	.word	0x00010d90


	//   ....[40]....
        /*0cc8*/ 	.word	0x00010db0


	//   ....[41]....
        /*0ccc*/ 	.word	0x00010dc0


	//   ....[42]....
        /*0cd0*/ 	.word	0x00010dd0


	//   ....[43]....
        /*0cd4*/ 	.word	0x00010de0


	//   ....[44]....
        /*0cd8*/ 	.word	0x00010df0


	//   ....[45]....
        /*0cdc*/ 	.word	0x00010e00


	//   ....[46]....
        /*0ce0*/ 	.word	0x00010e20


	//   ....[47]....
        /*0ce4*/ 	.word	0x00010e30


	//   ....[48]....
        /*0ce8*/ 	.word	0x00010e50


	//   ....[49]....
        /*0cec*/ 	.word	0x00010e60


	//   ....[50]....
        /*0cf0*/ 	.word	0x00010e80


	//   ....[51]....
        /*0cf4*/ 	.word	0x00010e90


	//   ....[52]....
        /*0cf8*/ 	.word	0x00010ea0


	//   ....[53]....
        /*0cfc*/ 	.word	0x00010eb0


	//   ....[54]....
        /*0d00*/ 	.word	0x00010ec0


	//   ....[55]....
        /*0d04*/ 	.word	0x00010ed0


	//   ....[56]....
        /*0d08*/ 	.word	0x00010ee0


	//   ....[57]....
        /*0d0c*/ 	.word	0x00010ef0


	//   ....[58]....
        /*0d10*/ 	.word	0x00010f10


	//   ....[59]....
        /*0d14*/ 	.word	0x00010f20


	//   ....[60]....
        /*0d18*/ 	.word	0x00010f40


	//   ....[61]....
        /*0d1c*/ 	.word	0x00010f50


	//   ....[62]....
        /*0d20*/ 	.word	0x00010f90


	//   ....[63]....
        /*0d24*/ 	.word	0x00010fa0


	//   ....[64]....
        /*0d28*/ 	.word	0x00010fb0


	//   ....[65]....
        /*0d2c*/ 	.word	0x00010fc0


	//   ....[66]....
        /*0d30*/ 	.word	0x00010ff0


	//   ....[67]....
        /*0d34*/ 	.word	0x00011010


	//   ....[68]....
        /*0d38*/ 	.word	0x00011050


	//   ....[69]....
        /*0d3c*/ 	.word	0x00011060


	//   ....[70]....
        /*0d40*/ 	.word	0x00011070


	//   ....[71]....
        /*0d44*/ 	.word	0x00011080


	//   ....[72]....
        /*0d48*/ 	.word	0x00011090


	//   ....[73]....
        /*0d4c*/ 	.word	0x000110a0


	//   ....[74]....
        /*0d50*/ 	.word	0x000110c0


	//   ....[75]....
        /*0d54*/ 	.word	0x000110d0


	//   ....[76]....
        /*0d58*/ 	.word	0x000110f0


	//   ....[77]....
        /*0d5c*/ 	.word	0x00011100


	//   ....[78]....
        /*0d60*/ 	.word	0x00011120


	//   ....[79]....
        /*0d64*/ 	.word	0x00011130


	//   ....[80]....
        /*0d68*/ 	.word	0x000111b0


	//   ....[81]....
        /*0d6c*/ 	.word	0x000111d0


	//   ....[82]....
        /*0d70*/ 	.word	0x00011220


	//   ....[83]....
        /*0d74*/ 	.word	0x00011230


	//   ....[84]....
        /*0d78*/ 	.word	0x00011240


	//   ....[85]....
        /*0d7c*/ 	.word	0x00011280


	//   ....[86]....
        /*0d80*/ 	.word	0x00011290


	//   ....[87]....
        /*0d84*/ 	.word	0x000112a0


	//   ....[88]....
        /*0d88*/ 	.word	0x000112b0


	//   ....[89]....
        /*0d8c*/ 	.word	0x000112c0


	//   ....[90]....
        /*0d90*/ 	.word	0x000112e0


	//   ....[91]....
        /*0d94*/ 	.word	0x000112f0


	//   ....[92]....
        /*0d98*/ 	.word	0x00011320


	//   ....[93]....
        /*0d9c*/ 	.word	0x00011340


	//   ....[94]....
        /*0da0*/ 	.word	0x00011360


	//   ....[95]....
        /*0da4*/ 	.word	0x00011380


	//   ....[96]....
        /*0da8*/ 	.word	0x000113b0


	//   ....[97]....
        /*0dac*/ 	.word	0x000113d0


	//   ....[98]....
        /*0db0*/ 	.word	0x00011410


	//   ....[99]....
        /*0db4*/ 	.word	0x00011420


	//   ....[100]....
        /*0db8*/ 	.word	0x00011430


	//   ....[101]....
        /*0dbc*/ 	.word	0x00011440


	//   ....[102]....
        /*0dc0*/ 	.word	0x00011460


	//   ....[103]....
        /*0dc4*/ 	.word	0x00011470


	//   ....[104]....
        /*0dc8*/ 	.word	0x00011490


	//   ....[105]....
        /*0dcc*/ 	.word	0x000114a0


	//   ....[106]....
        /*0dd0*/ 	.word	0x000114b0


	//   ....[107]....
        /*0dd4*/ 	.word	0x000114c0


	//   ....[108]....
        /*0dd8*/ 	.word	0x000114d0


	//   ....[109]....
        /*0ddc*/ 	.word	0x000114e0


	//   ....[110]....
        /*0de0*/ 	.word	0x00011530


	//   ....[111]....
        /*0de4*/ 	.word	0x00011550


	//   ....[112]....
        /*0de8*/ 	.word	0x00011570


	//   ....[113]....
        /*0dec*/ 	.word	0x00011590


	//   ....[114]....
        /*0df0*/ 	.word	0x000115c0


	//   ....[115]....
        /*0df4*/ 	.word	0x000115d0


	//   ....[116]....
        /*0df8*/ 	.word	0x000115e0


	//   ....[117]....
        /*0dfc*/ 	.word	0x000115f0


	//   ....[118]....
        /*0e00*/ 	.word	0x00011620


	//   ....[119]....
        /*0e04*/ 	.word	0x00011630


	//   ....[120]....
        /*0e08*/ 	.word	0x00011650


	//   ....[121]....
        /*0e0c*/ 	.word	0x00011670


	//   ....[122]....
        /*0e10*/ 	.word	0x00011690


	//   ....[123]....
        /*0e14*/ 	.word	0x000116a0


	//   ....[124]....
        /*0e18*/ 	.word	0x000116e0


	//   ....[125]....
        /*0e1c*/ 	.word	0x00011700


	//   ....[126]....
        /*0e20*/ 	.word	0x00011730


	//   ....[127]....
        /*0e24*/ 	.word	0x00011750


	//   ....[128]....
        /*0e28*/ 	.word	0x00011770


	//   ....[129]....
        /*0e2c*/ 	.word	0x00011780


	//   ....[130]....
        /*0e30*/ 	.word	0x000117a0


	//   ....[131]....
        /*0e34*/ 	.word	0x000117c0


	//   ....[132]....
        /*0e38*/ 	.word	0x000117e0


	//   ....[133]....
        /*0e3c*/ 	.word	0x000117f0


	//   ....[134]....
        /*0e40*/ 	.word	0x00011800


	//   ....[135]....
        /*0e44*/ 	.word	0x00011810


	//   ....[136]....
        /*0e48*/ 	.word	0x00015a00


	//   ....[137]....
        /*0e4c*/ 	.word	0x00015a40


	//   ....[138]....
        /*0e50*/ 	.word	0x00015a50


	//   ....[139]....
        /*0e54*/ 	.word	0x00015a60


	//   ....[140]....
        /*0e58*/ 	.word	0x00015a70


	//   ....[141]....
        /*0e5c*/ 	.word	0x00015a80


	//   ....[142]....
        /*0e60*/ 	.word	0x00015a90


	//   ....[143]....
        /*0e64*/ 	.word	0x00015aa0


	//   ....[144]....
        /*0e68*/ 	.word	0x00015ab0


	//   ....[145]....
        /*0e6c*/ 	.word	0x00015ac0


	//   ....[146]....
        /*0e70*/ 	.word	0x00015af0


	//   ....[147]....
        /*0e74*/ 	.word	0x00015b00


	//   ....[148]....
        /*0e78*/ 	.word	0x00015b10


	//   ....[149]....
        /*0e7c*/ 	.word	0x00015b20


	//   ....[150]....
        /*0e80*/ 	.word	0x00015b50


	//   ....[151]....
        /*0e84*/ 	.word	0x00015b60


	//   ....[152]....
        /*0e88*/ 	.word	0x00015b70


	//   ....[153]....
        /*0e8c*/ 	.word	0x00015b80


	//   ....[154]....
        /*0e90*/ 	.word	0x00015b90


	//   ....[155]....
        /*0e94*/ 	.word	0x00015ba0


	//   ....[156]....
        /*0e98*/ 	.word	0x00015bb0


	//   ....[157]....
        /*0e9c*/ 	.word	0x00015bc0


	//   ....[158]....
        /*0ea0*/ 	.word	0x00015be0


	//   ....[159]....
        /*0ea4*/ 	.word	0x00015bf0


	//   ....[160]....
        /*0ea8*/ 	.word	0x00015c00


	//   ....[161]....
        /*0eac*/ 	.word	0x00015c10


	//   ....[162]....
        /*0eb0*/ 	.word	0x00015c20


	//   ....[163]....
        /*0eb4*/ 	.word	0x00015c30


	//   ....[164]....
        /*0eb8*/ 	.word	0x00015c60


	//   ....[165]....
        /*0ebc*/ 	.word	0x00015c80


	//   ....[166]....
        /*0ec0*/ 	.word	0x00015cf0


	//   ....[167]....
        /*0ec4*/ 	.word	0x00015d00


	//   ....[168]....
        /*0ec8*/ 	.word	0x00015d10


	//   ....[169]....
        /*0ecc*/ 	.word	0x00015d20


	//   ....[170]....
        /*0ed0*/ 	.word	0x00015d30


	//   ....[171]....
        /*0ed4*/ 	.word	0x00015d80


	//   ....[172]....
        /*0ed8*/ 	.word	0x00015d90


	//   ....[173]....
        /*0edc*/ 	.word	0x00015db0


	//   ....[174]....
        /*0ee0*/ 	.word	0x00015e00


	//   ....[175]....
        /*0ee4*/ 	.word	0x00015e10


	//   ....[176]....
        /*0ee8*/ 	.word	0x00015e20


	//   ....[177]....
        /*0eec*/ 	.word	0x00015e30


	//   ....[178]....
        /*0ef0*/ 	.word	0x00015e40


	//   ....[179]....
        /*0ef4*/ 	.word	0x00015e50


	//   ....[180]....
        /*0ef8*/ 	.word	0x00015e70


	//   ....[181]....
        /*0efc*/ 	.word	0x00015e80


	//   ....[182]....
        /*0f00*/ 	.word	0x00015eb0


	//   ....[183]....
        /*0f04*/ 	.word	0x00015ed0


	//   ....[184]....
        /*0f08*/ 	.word	0x00015ef0


	//   ....[185]....
        /*0f0c*/ 	.word	0x00015f10


	//   ....[186]....
        /*0f10*/ 	.word	0x00015f60


	//   ....[187]....
        /*0f14*/ 	.word	0x00015f80


	//   ....[188]....
        /*0f18*/ 	.word	0x00015f90


	//   ....[189]....
        /*0f1c*/ 	.word	0x00015fb0


	//   ....[190]....
        /*0f20*/ 	.word	0x00015fd0


	//   ....[191]....
        /*0f24*/ 	.word	0x00015ff0


	//   ....[192]....
        /*0f28*/ 	.word	0x00016000


	//   ....[193]....
        /*0f2c*/ 	.word	0x00016010


	//   ....[194]....
        /*0f30*/ 	.word	0x00016020


	//   ....[195]....
        /*0f34*/ 	.word	0x00016030


	//   ....[196]....
        /*0f38*/ 	.word	0x00016050


	//   ....[197]....
        /*0f3c*/ 	.word	0x00016060


	//   ....[198]....
        /*0f40*/ 	.word	0x00016070


	//   ....[199]....
        /*0f44*/ 	.word	0x00016080


	//   ....[200]....
        /*0f48*/ 	.word	0x000160a0


	//   ....[201]....
        /*0f4c*/ 	.word	0x000160b0


	//   ....[202]....
        /*0f50*/ 	.word	0x000160f0


	//   ....[203]....
        /*0f54*/ 	.word	0x00016110


	//   ....[204]....
        /*0f58*/ 	.word	0x00016120


	//   ....[205]....
        /*0f5c*/ 	.word	0x00016130


	//   ....[206]....
        /*0f60*/ 	.word	0x00016150


	//   ....[207]....
        /*0f64*/ 	.word	0x00016160


	//   ....[208]....
        /*0f68*/ 	.word	0x000161a0


	//   ....[209]....
        /*0f6c*/ 	.word	0x000161b0


	//   ....[210]....
        /*0f70*/ 	.word	0x000161f0


	//   ....[211]....
        /*0f74*/ 	.word	0x00016210


	//   ....[212]....
        /*0f78*/ 	.word	0x00016240


	//   ....[213]....
        /*0f7c*/ 	.word	0x00016260


	//   ....[214]....
        /*0f80*/ 	.word	0x00016290


	//   ....[215]....
        /*0f84*/ 	.word	0x000162b0


	//   ....[216]....
        /*0f88*/ 	.word	0x00016310


	//   ....[217]....
        /*0f8c*/ 	.word	0x00016340


	//   ....[218]....
        /*0f90*/ 	.word	0x00016360


	//   ....[219]....
        /*0f94*/ 	.word	0x00016370


	//   ....[220]....
        /*0f98*/ 	.word	0x00016380


	//   ....[221]....
        /*0f9c*/ 	.word	0x000163a0


	//   ....[222]....
        /*0fa0*/ 	.word	0x000163b0


	//   ....[223]....
        /*0fa4*/ 	.word	0x000163d0


	//   ....[224]....
        /*0fa8*/ 	.word	0x000163f0


	//   ....[225]....
        /*0fac*/ 	.word	0x00016400


	//   ....[226]....
        /*0fb0*/ 	.word	0x00016420


	//   ....[227]....
        /*0fb4*/ 	.word	0x00016430


	//   ....[228]....
        /*0fb8*/ 	.word	0x00016460


	//   ....[229]....
        /*0fbc*/ 	.word	0x00016470


	//   ....[230]....
        /*0fc0*/ 	.word	0x00016490


	//   ....[231]....
        /*0fc4*/ 	.word	0x000164b0


	//   ....[232]....
        /*0fc8*/ 	.word	0x000164d0


	//   ....[233]....
        /*0fcc*/ 	.word	0x000164e0


	//----- nvinfo : EIATTR_VRC_CTA_INIT_COUNT
	.align		4
.L_618:
        /*0fd0*/ 	.byte	0x02, 0x4a
	.zero		1
	.zero		1


	//----- nvinfo : EIATTR_EXIT_INSTR_OFFSETS
	.align		4
        /*0fd4*/ 	.byte	0x04, 0x1c
        /*0fd6*/ 	.short	(.L_620 - .L_619)


	//   ....[0]....
.L_619:
        /*0fd8*/ 	.word	0x0001f290


	//   ....[1]....
        /*0fdc*/ 	.word	0x000216d0


	//   ....[2]....
        /*0fe0*/ 	.word	0x00021760


	//----- nvinfo : EIATTR_MAX_THREADS
	.align		4
.L_620:
        /*0fe4*/ 	.byte	0x04, 0x05
        /*0fe6*/ 	.short	(.L_622 - .L_621)
.L_621:
        /*0fe8*/ 	.word	0x00000040
        /*0fec*/ 	.word	0x00000001
        /*0ff0*/ 	.word	0x00000001


	//----- nvinfo : EIATTR_CRS_STACK_SIZE
	.align		4
.L_622:
        /*0ff4*/ 	.byte	0x04, 0x1e
        /*0ff6*/ 	.short	(.L_624 - .L_623)
.L_623:
        /*0ff8*/ 	.word	0x00000000


	//----- nvinfo : EIATTR_CBANK_PARAM_SIZE
	.align		4
.L_624:
        /*0ffc*/ 	.byte	0x03, 0x19
        /*0ffe*/ 	.short	0x0028


	//----- nvinfo : EIATTR_PARAM_CBANK
	.align		4
        /*1000*/ 	.byte	0x04, 0x0a
        /*1002*/ 	.short	(.L_626 - .L_625)
	.align		4
.L_625:
        /*1004*/ 	.word	index@(.nv.constant0._ZN17fastertransformer38beam_online_softmax_topk_stage2_kernelI6__halfLi64ELi64EEEvPKfS3_PiPT_ii)
        /*1008*/ 	.short	0x0380
        /*100a*/ 	.short	0x0028


	//----- nvinfo : EIATTR_SW_WAR
	.align		4
.L_626:
        /*100c*/ 	.byte	0x04, 0x36
        /*100e*/ 	.short	(.L_628 - .L_627)
.L_627:
        /*1010*/ 	.word	0x00000008
.L_628:


//--------------------- .nv.info._ZN17fastertransformer38beam_online_softmax_topk_stage2_kernelI6__halfLi64ELi32EEEvPKfS3_PiPT_ii --------------------------
	.section	.nv.info._ZN17fastertransformer38beam_online_softmax_topk_stage2_kernelI6__halfLi64ELi32EEEvPKfS3_PiPT_ii,"",@"SHT_CUDA_INFO"
	.sectionflags	@""
	.align	4


	//----- nvinfo : EIATTR_CUDA_API_VERSION
	.align		4
        /*0000*/ 	.byte	0x04, 0x37
        /*0002*/ 	.short	(.L_630 - .L_629)
.L_629:
        /*0004*/ 	.word	0x00000082


	//----- nvinfo : EIATTR_KPARAM_INFO
	.align		4
.L_630:
        /*0008*/ 	.byte	0x04, 0x17
        /*000a*/ 	.short	(.L_632 - .L_631)
.L_631:
        /*000c*/ 	.word	0x00000000
        /*0010*/ 	.short	0x0005
        /*0012*/ 	.short	0x0024
        /*0014*/ 	.byte	0x00, 0xf0, 0x11, 0x00


	//----- nvinfo : EIATTR_KPARAM_INFO
	.align		4
.L_632:
        /*0018*/ 	.byte	0x04, 0x17
        /*001a*/ 	.short	(.L_634 - .L_633)
.L_633:
        /*001c*/ 	.word	0x00000000
        /*0020*/ 	.short	0x0004
        /*0022*/ 	.short	0x0020
        /*0024*/ 	.byte	0x00, 0xf0, 0x11, 0x00


	//----- nvinfo : EIATTR_KPARAM_INFO
	.align		4
.L_634:
        /*0028*/ 	.byte	0x04, 0x17
        /*002a*/ 	.short	(.L_636 - .L_635)
.L_635:
        /*002c*/ 	.word	0x00000000
        /*0030*/ 	.short	0x0003
        /*0032*/ 	.short	0x0018
        /*0034*/ 	.byte	0x00, 0xf5, 0x21, 0x00


	//----- nvinfo : EIATTR_KPARAM_INFO
	.align		4
.L_636:
        /*0038*/ 	.byte	0x04, 0x17
        /*003a*/ 	.short	(.L_638 - .L_637)
.L_637:
        /*003c*/ 	.word	0x00000000
        /*0040*/ 	.short	0x0002
        /*0042*/ 	.short	0x0010
        /*0044*/ 	.byte	0x00, 0xf5, 0x21, 0x00


	//----- nvinfo : EIATTR_KPARAM_INFO
	.align		4
.L_638:
        /*0048*/ 	.byte	0x04, 0x17
        /*004a*/ 	.short	(.L_640 - .L_639)
.L_639:
        /*004c*/ 	.word	0x00000000
        /*0050*/ 	.short	0x0001
        /*0052*/ 	.short	0x0008
        /*0054*/ 	.byte	0x00, 0xf5, 0x21, 0x00


	//----- nvinfo : EIATTR_KPARAM_INFO
	.align		4
.L_640:
        /*0058*/ 	.byte	0x04, 0x17
        /*005a*/ 	.short	(.L_642 - .L_641)
.L_641:
        /*005c*/ 	.word	0x00000000
        /*0060*/ 	.short	0x0000
        /*0062*/ 	.short	0x0000
        /*0064*/ 	.byte	0x00, 0xf5, 0x21, 0x00


	//----- nvinfo : EIATTR_SPARSE_MMA_MASK
	.align		4
.L_642:
        /*0068*/ 	.byte	0x03, 0x50
        /*006a*/ 	.short	0x0000


	//----- nvinfo : EIATTR_MAXREG_COUNT
	.align		4
        /*006c*/ 	.byte	0x03, 0x1b
        /*006e*/ 	.short	0x00ff


	//----- nvinfo : EIATTR_NUM_BARRIERS
	.align		4
        /*0070*/ 	.byte	0x02, 0x4c
        /*0072*/ 	.byte	0x01
	.zero		1


	//----- nvinfo : EIATTR_MERCURY_ISA_VERSION
	.align		4
        /*0074*/ 	.byte	0x03, 0x5f
        /*0076*/ 	.short	0x0101


	//----- nvinfo : EIATTR_COOP_GROUP_MASK_REGIDS
	.align		4
        /*0078*/ 	.byte	0x04, 0x29
        /*007a*/ 	.short	(.L_644 - .L_643)


	//   ....[0]....
.L_643:
        /*007c*/ 	.word	0xffffffff


	//   ....[1]....
        /*0080*/ 	.word	0xffffffff


	//   ....[2]....
        /*0084*/ 	.word	0xffffffff


	//   ....[3]....
        /*0088*/ 	.word	0xffffffff


	//   ....[4]....
        /*008c*/ 	.word	0xffffffff


	//   ....[5]....
        /*0090*/ 	.word	0xffffffff


	//   ....[6]....
        /*0094*/ 	.word	0xffffffff


	//   ....[7]....
        /*0098*/ 	.word	0xffffffff


	//   ....[8]....
        /*009c*/ 	.word	0xffffffff


	//   ....[9]....
        /*00a0*/ 	.word	0xffffffff


	//   ....[10]....
        /*00a4*/ 	.word	0xffffffff


	//   ....[11]....
        /*00a8*/ 	.word	0xffffffff


	//   ....[12]....
        /*00ac*/ 	.word	0xffffffff


	//   ....[13]....
        /*00b0*/ 	.word	0xffffffff


	//   ....[14]....
        /*00b4*/ 	.word	0xffffffff


	//   ....[15]....
        /*00b8*/ 	.word	0xffffffff


	//   ....[16]....
        /*00bc*/ 	.word	0xffffffff


	//   ....[17]....
        /*00c0*/ 	.word	0xffffffff


	//   ....[18]....
        /*00c4*/ 	.word	0xffffffff


	//   ....[19]....
        /*00c8*/ 	.word	0xffffffff


	//   ....[20]....
        /*00cc*/ 	.word	0xffffffff


	//   ....[21]....
        /*00d0*/ 	.word	0xffffffff


	//   ....[22]....
        /*00d4*/ 	.word	0xffffffff


	//   ....[23]....
        /*00d8*/ 	.word	0xffffffff


	//   ....[24]....
        /*00dc*/ 	.word	0xffffffff


	//   ....[25]....
        /*00e0*/ 	.word	0xffffffff


	//   ....[26]....
        /*00e4*/ 	.word	0xffffffff


	//   ....[27]....
        /*00e8*/ 	.word	0xffffffff


	//   ....[28]....
        /*00ec*/ 	.word	0xffffffff


	//   ....[29]....
        /*00f0*/ 	.word	0xffffffff


	//   ....[30]....
        /*00f4*/ 	.word	0xffffffff


	//   ....[31]....
        /*00f8*/ 	.word	0xffffffff


	//   ....[32]....
        /*00fc*/ 	.word	0xffffffff


	//   ....[33]....
        /*0100*/ 	.word	0xffffffff


	//   ....[34]....
        /*0104*/ 	.word	0xffffffff


	//   ....[35]....
        /*0108*/ 	.word	0xffffffff


	//   ....[36]....
        /*010c*/ 	.word	0xffffffff


	//   ....[37]....
        /*0110*/ 	.word	0xffffffff


	//   ....[38]....
        /*0114*/ 	.word	0xffffffff


	//   ....[39]....
        /*0118*/ 	.word	0xffffffff


	//   ....[40]....
        /*011c*/ 	.word	0xffffffff


	//   ....[41]....
        /*0120*/ 	.word	0xffffffff


	//   ....[42]....
        /*0124*/ 	.word	0xffffffff


	//   ....[43]....
        /*0128*/ 	.word	0xffffffff


	//   ....[44]....
        /*012c*/ 	.word	0xffffffff


	//   ....[45]....
        /*0130*/ 	.word	0xffffffff


	//   ....[46]....
        /*0134*/ 	.word	0xffffffff


	//   ....[47]....
        /*0138*/ 	.word	0xffffffff


	//   ....[48]....
        /*013c*/ 	.word	0xffffffff


	//   ....[49]....
        /*0140*/ 	.word	0xffffffff


	//   ....[50]....
        /*0144*/ 	.word	0xffffffff


	//   ....[51]....
        /*0148*/ 	.word	0xffffffff


	//   ....[52]....
        /*014c*/ 	.word	0xffffffff


	//   ....[53]....
        /*0150*/ 	.word	0xffffffff


	//   ....[54]....
        /*0154*/ 	.word	0xffffffff


	//   ....[55]....
        /*0158*/ 	.word	0xffffffff


	//   ....[56]....
        /*015c*/ 	.word	0xffffffff


	//   ....[57]....
        /*0160*/ 	.word	0xffffffff


	//   ....[58]....
        /*0164*/ 	.word	0xffffffff


	//   ....[59]....
        /*0168*/ 	.word	0xffffffff


	//   ....[60]....
        /*016c*/ 	.word	0xffffffff


	//   ....[61]....
        /*0170*/ 	.word	0xffffffff


	//   ....[62]....
        /*0174*/ 	.word	0xffffffff


	//   ....[63]....
        /*0178*/ 	.word	0xffffffff


	//   ....[64]....
        /*017c*/ 	.word	0xffffffff


	//   ....[65]....
        /*0180*/ 	.word	0xffffffff


	//   ....[66]....
        /*0184*/ 	.word	0xffffffff


	//   ....[67]....
        /*0188*/ 	.word	0xffffffff


	//   ....[68]....
        /*018c*/ 	.word	0xffffffff


	//   ....[69]....
        /*0190*/ 	.word	0xffffffff


	//   ....[70]....
        /*0194*/ 	.word	0xffffffff


	//   ....[71]....
        /*0198*/ 	.word	0xffffffff


	//   ....[72]....
        /*019c*/ 	.word	0xffffffff


	//   ....[73]....
        /*01a0*/ 	.word	0xffffffff


	//   ....[74]....
        /*01a4*/ 	.word	0xffffffff


	//   ....[75]....
        /*01a8*/ 	.word	0xffffffff


	//   ....[76]....
        /*01ac*/ 	.word	0xffffffff


	//   ....[77]....
        /*01b0*/ 	.word	0xffffffff


	//   ....[78]....
        /*01b4*/ 	.word	0xffffffff


	//   ....[79]....
        /*01b8*/ 	.word	0xffffffff


	//   ....[80]....
        /*01bc*/ 	.word	0xffffffff


	//   ....[81]....
        /*01c0*/ 	.word	0xffffffff


	//   ....[82]....
        /*01c4*/ 	.word	0xffffffff


	//   ....[83]....
        /*01c8*/ 	.word	0xffffffff


	//   ....[84]....
        /*01cc*/ 	.word	0xffffffff


	//   ....[85]....
        /*01d0*/ 	.word	0xffffffff


	//   ....[86]....
        /*01d4*/ 	.word	0xffffffff


	//   ....[87]....
        /*01d8*/ 	.word	0xffffffff


	//   ....[88]....
        /*01dc*/ 	.word	0xffffffff


	//   ....[89]....
        /*01e0*/ 	.word	0xffffffff


	//   ....[90]....
        /*01e4*/ 	.word	0xffffffff


	//   ....[91]....
        /*01e8*/ 	.word	0xffffffff


	//   ....[92]....
        /*01ec*/ 	.word	0xffffffff


	//   ....[93]....
        /*01f0*/ 	.word	0xffffffff


	//   ....[94]....
        /*01f4*/ 	.word	0xffffffff


	//   ....[95]....
        /*01f8*/ 	.word	0xffffffff


	//   ....[96]....
        /*01fc*/ 	.word	0xffffffff


	//   ....[97]....
        /*0200*/ 	.word	0xffffffff


	//   ....[98]....
        /*0204*/ 	.word	0xffffffff


	//   ....[99]....
        /*0208*/ 	.word	0xffffffff


	//   ....[100]....
        /*020c*/ 	.word	0xffffffff


	//   ....[101]....
        /*0210*/ 	.word	0xffffffff


	//   ....[102]....
        /*0214*/ 	.word	0xffffffff


	//   ....[103]....
        /*0218*/ 	.word	0xffffffff


	//   ....[104]....
        /*021c*/ 	.word	0xffffffff


	//   ....[105]....
        /*0220*/ 	.word	0xffffffff


	//   ....[106]....
        /*0224*/ 	.word	0xffffffff


	//   ....[107]....
        /*0228*/ 	.word	0xffffffff


	//   ....[108]....
        /*022c*/ 	.word	0xffffffff


	//   ....[109]....
        /*0230*/ 	.word	0xffffffff


	//   ....[110]....
        /*0234*/ 	.word	0xffffffff


	//   ....[111]....
        /*0238*/ 	.word	0xffffffff


	//   ....[112]....
        /*023c*/ 	.word	0xffffffff


	//   ....[113]....
        /*0240*/ 	.word	0xffffffff


	//   ....[114]....
        /*0244*/ 	.word	0xffffffff


	//   ....[115]....
        /*0248*/ 	.word	0xffffffff


	//   ....[116]....
        /*024c*/ 	.word	0xffffffff


	//   ....[117]....
        /*0250*/ 	.word	0xffffffff


	//   ....[118]....
        /*0254*/ 	.word	0xffffffff


	//   ....[119]....
        /*0258*/ 	.word	0xffffffff


	//   ....[120]....
        /*025c*/ 	.word	0xffffffff


	//   ....[121]....
        /*0260*/ 	.word	0xffffffff


	//   ....[122]....
        /*0264*/ 	.word	0xffffffff


	//   ....[123]....
        /*0268*/ 	.word	0xffffffff


	//   ....[124]....
        /*026c*/ 	.word	0xffffffff


	//   ....[125]....
        /*0270*/ 	.word	0xffffffff


	//   ....[126]....
        /*0274*/ 	.word	0xffffffff


	//   ....[127]....
        /*0278*/ 	.word	0xffffffff


	//   ....[128]....
        /*027c*/ 	.word	0xffffffff


	//   ....[129]....
        /*0280*/ 	.word	0xffffffff


	//   ....[130]....
        /*0284*/ 	.word	0xffffffff


	//   ....[131]....
        /*0288*/ 	.word	0xffffffff


	//   ....[132]....
        /*028c*/ 	.word	0xffffffff


	//   ....[133]....
        /*0290*/ 	.word	0xffffffff


	//   ....[134]....
        /*0294*/ 	.word	0xffffffff


	//   ....[135]....
        /*0298*/ 	.word	0xffffffff


	//   ....[136]....
        /*029c*/ 	.word	0xffffffff


	//   ....[137]....
        /*02a0*/ 	.word	0xffffffff


	//   ....[138]....
        /*02a4*/ 	.word	0xffffffff


	//   ....[139]....
        /*02a8*/ 	.word	0xffffffff


	//   ....[140]....
        /*02ac*/ 	.word	0xffffffff


	//   ....[141]....
        /*02b0*/ 	.word	0xffffffff


	//   ....[142]....
        /*02b4*/ 	.word	0xffffffff


	//   ....[143]....
        /*02b8*/ 	.word	0xffffffff


	//   ....[144]....
        /*02bc*/ 	.word	0xffffffff


	//   ....[145]....
        /*02c0*/ 	.word	0xffffffff


	//   ....[146]....
        /*02c4*/ 	.word	0xffffffff


	//   ....[147]....
        /*02c8*/ 	.word	0xffffffff


	//   ....[148]....
        /*02cc*/ 	.word	0xffffffff


	//   ....[149]....
        /*02d0*/ 	.word	0xffffffff


	//   ....[150]....
        /*02d4*/ 	.word	0xffffffff


	//   ....[151]....
        /*02d8*/ 	.word	0xffffffff


	//   ....[152]....
        /*02dc*/ 	.word	0xffffffff


	//   ....[153]....
        /*02e0*/ 	.word	0xffffffff


	//   ....[154]....
        /*02e4*/ 	.word	0xffffffff


	//   ....[155]....
        /*02e8*/ 	.word	0xffffffff


	//   ....[156]....
        /*02ec*/ 	.word	0xffffffff


	//   ....[157]....
        /*02f0*/ 	.word	0xffffffff


	//   ....[158]....
        /*02f4*/ 	.word	0xffffffff


	//   ....[159]....
        /*02f8*/ 	.word	0xffffffff


	//   ....[160]....
        /*02fc*/ 	.word	0xffffffff


	//   ....[161]....
        /*0300*/ 	.word	0xffffffff


	//   ....[162]....
        /*0304*/ 	.word	0xffffffff


	//   ....[163]....
        /*0308*/ 	.word	0xffffffff


	//   ....[164]....
        /*030c*/ 	.word	0xffffffff


	//   ....[165]....
        /*0310*/ 	.word	0xffffffff


	//   ....[166]....
        /*0314*/ 	.word	0xffffffff


	//   ....[167]....
        /*0318*/ 	.word	0xffffffff


	//   ....[168]....
        /*031c*/ 	.word	0xffffffff


	//   ....[169]....
        /*0320*/ 	.word	0xffffffff


	//   ....[170]....
        /*0324*/ 	.word	0xffffffff


	//   ....[171]....
        /*0328*/ 	.word	0xffffffff


	//   ....[172]....
        /*032c*/ 	.word	0xffffffff


	//   ....[173]....
        /*0330*/ 	.word	0xffffffff


	//   ....[174]....
        /*0334*/ 	.word	0xffffffff


	//   ....[175]....
        /*0338*/ 	.word	0xffffffff


	//   ....[176]....
        /*033c*/ 	.word	0xffffffff


	//   ....[177]....
        /*0340*/ 	.word	0xffffffff


	//   ....[178]....
        /*0344*/ 	.word	0xffffffff


	//   ....[179]....
        /*0348*/ 	.word	0xffffffff


	//   ....[180]....
        /*034c*/ 	.word	0xffffffff


	//   ....[181]....
        /*0350*/ 	.word	0xffffffff


	//   ....[182]....
        /*0354*/ 	.word	0xffffffff


	//   ....[183]....
        /*0358*/ 	.word	0xffffffff


	//   ....[184]....
        /*035c*/ 	.word	0xffffffff


	//   ....[185]....
        /*0360*/ 	.word	0xffffffff


	//   ....[186]....
        /*0364*/ 	.word	0xffffffff


	//   ....[187]....
        /*0368*/ 	.word	0xffffffff


	//   ....[188]....
        /*036c*/ 	.word	0xffffffff


	//   ....[189]....
        /*0370*/ 	.word	0xffffffff


	//   ....[190]....
        /*0374*/ 	.word	0xffffffff


	//   ....[191]....
        /*0378*/ 	.word	0xffffffff


	//   ....[192]....
        /*037c*/ 	.word	0xffffffff


	//   ....[193]....
        /*0380*/ 	.word	0xffffffff


	//   ....[194]....
        /*0384*/ 	.word	0xffffffff


	//   ....[195]....
        /*0388*/ 	.word	0xffffffff


	//   ....[196]....
        /*038c*/ 	.word	0xffffffff


	//   ....[197]....
        /*0390*/ 	.word	0xffffffff


	//   ....[198]....
        /*0394*/ 	.word	0xffffffff


	//   ....[199]....
        /*0398*/ 	.word	0xffffffff


	//   ....[200]....
        /*039c*/ 	.word	0xffffffff


	//   ....[201]....
        /*03a0*/ 	.word	0xffffffff


	//   ....[202]....
        /*03a4*/ 	.word	0xffffffff


	//   ....[203]....
        /*03a8*/ 	.word	0xffffffff


	//   ....[204]....
        /*03ac*/ 	.word	0xffffffff


	//   ....[205]....
        /*03b0*/ 	.word	0xffffffff


	//   ....[206]....
        /*03b4*/ 	.word	0xffffffff


	//   ....[207]....
        /*03b8*/ 	.word	0xffffffff


	//   ....[208]....
        /*03bc*/ 	.word	0xffffffff


	//   ....[209]....
        /*03c0*/ 	.word	0xffffffff


	//   ....[210]....
        /*03c4*/ 	.word	0xffffffff


	//   ....[211]....
        /*03c8*/ 	.word	0xffffffff


	//   ....[212]....
        /*03cc*/ 	.word	0xffffffff


	//   ....[213]....
        /*03d0*/ 	.word	0xffffffff


	//   ....[214]....
        /*03d4*/ 	.word	0xffffffff


	//   ....[215]....
        /*03d8*/ 	.word	0xffffffff


	//   ....[216]....
        /*03dc*/ 	.word	0xffffffff


	//   ....[217]....
        /*03e0*/ 	.word	0xffffffff


	//   ....[218]....
        /*03e4*/ 	.word	0xffffffff


	//   ....[219]....
        /*03e8*/ 	.word	0xffffffff


	//   ....[220]....
        /*03ec*/ 	.word	0xffffffff


	//   ....[221]....
        /*03f0*/ 	.word	0xffffffff


	//   ....[222]....
        /*03f4*/ 	.word	0xffffffff


	//   ....[223]....
        /*03f8*/ 	.word	0xffffffff


	//   ....[224]....
        /*03fc*/ 	.word	0xffffffff


	//   ....[225]....
        /*0400*/ 	.word	0xffffffff


	//   ....[226]....
        /*0404*/ 	.word	0xffffffff


	//   ....[227]....
        /*0408*/ 	.word	0xffffffff


	//   ....[228]....
        /*040c*/ 	.word	0xffffffff


	//   ....[229]....
        /*0410*/ 	.word	0xffffffff


	//   ....[230]....
        /*0414*/ 	.word	0xffffffff


	//   ....[231]....
        /*0418*/ 	.word	0xffffffff


	//   ....[232]....
        /*041c*/ 	.word	0xffffffff


	//   ....[233]....
        /*0420*/ 	.word	0xffffffff


	//   ....[234]....
        /*0424*/ 	.word	0xffffffff


	//   ....[235]....
        /*0428*/ 	.word	0xffffffff


	//   ....[236]....
        /*042c*/ 	.word	0xffffffff


	//   ....[237]....
        /*0430*/ 	.word	0xffffffff


	//   ....[238]....
        /*0434*/ 	.word	0xffffffff


	//   ....[239]....
        /*0438*/ 	.word	0xffffffff


	//   ....[240]....
        /*043c*/ 	.word	0xffffffff


	//   ....[241]....
        /*0440*/ 	.word	0xffffffff


	//   ....[242]....
        /*0444*/ 	.word	0xffffffff


	//   ....[243]....
        /*0448*/ 	.word	0xffffffff


	//   ....[244]....
        /*044c*/ 	.word	0xffffffff


	//   ....[245]....
        /*0450*/ 	.word	0xffffffff


	//   ....[246]....
        /*0454*/ 	.word	0xffffffff


	//   ....[247]....
        /*0458*/ 	.word	0xffffffff


	//   ....[248]....
        /*045c*/ 	.word	0xffffffff


	//   ....[249]....
        /*0460*/ 	.word	0xffffffff


	//   ....[250]....
        /*0464*/ 	.word	0xffffffff


	//   ....[251]....
        /*0468*/ 	.word	0xffffffff


	//   ....[252]....
        /*046c*/ 	.word	0xffffffff


	//   ....[253]....
        /*0470*/ 	.word	0xffffffff


	//   ....[254]....
        /*0474*/ 	.word	0xffffffff


	//   ....[255]....
        /*0478*/ 	.word	0xffffffff


	//   ....[0]....
        /*047c*/ 	.word	0xffffffff


	//   ....[1]....
        /*0480*/ 	.word	0xffffffff


	//   ....[2]....
        /*0484*/ 	.word	0xffffffff


	//   ....[3]....
        /*0488*/ 	.word	0xffffffff


	//   ....[4]....
        /*048c*/ 	.word	0xffffffff


	//   ....[5]....
        /*0490*/ 	.word	0xffffffff


	//   ....[6]....
        /*0494*/ 	.word	0xffffffff


	//   ....[7]....
        /*0498*/ 	.word	0xffffffff


	//   ....[8]....
        /*049c*/ 	.word	0xffffffff


	//   ....[9]....
        /*04a0*/ 	.word	0xffffffff


	//   ....[10]....
        /*04a4*/ 	.word	0xffffffff


	//   ....[11]....
        /*04a8*/ 	.word	0xffffffff


	//   ....[12]....
        /*04ac*/ 	.word	0xffffffff


	//   ....[13]....
        /*04b0*/ 	.word	0xffffffff


	//   ....[14]....
        /*04b4*/ 	.word	0xffffffff


	//   ....[15]....
        /*04b8*/ 	.word	0xffffffff


	//   ....[16]....
        /*04bc*/ 	.word	0xffffffff


	//   ....[17]....
        /*04c0*/ 	.word	0xffffffff


	//   ....[18]....
        /*04c4*/ 	.word	0xffffffff


	//   ....[19]....
        /*04c8*/ 	.word	0xffffffff


	//   ....[20]....
        /*04cc*/ 	.word	0xffffffff


	//   ....[21]....
        /*04d0*/ 	.word	0xffffffff


	//   ....[22]....
        /*04d4*/ 	.word	0xffffffff


	//   ....[23]....
        /*04d8*/ 	.word	0xffffffff


	//   ....[24]....
        /*04dc*/ 	.word	0xffffffff


	//   ....[25]....
        /*04e0*/ 	.word	0xffffffff


	//   ....[26]....
        /*04e4*/ 	.word	0xffffffff


	//   ....[27]....
        /*04e8*/ 	.word	0xffffffff


	//   ....[28]....
        /*04ec*/ 	.word	0xffffffff


	//   ....[29]....
        /*04f0*/ 	.word	0xffffffff


	//   ....[30]....
        /*04f4*/ 	.word	0xffffffff


	//   ....[31]....
        /*04f8*/ 	.word	0xffffffff


	//   ....[32]....
        /*04fc*/ 	.word	0xffffffff


	//   ....[33]....
        /*0500*/ 	.word	0xffffffff


	//   ....[34]....
        /*0504*/ 	.word	0xffffffff


	//   ....[35]....
        /*0508*/ 	.word	0xffffffff


	//   ....[36]....
        /*050c*/ 	.word	0xffffffff


	//   ....[37]....
        /*0510*/ 	.word	0xffffffff


	//   ....[38]....
        /*0514*/ 	.word	0xffffffff


	//   ....[39]....
        /*0518*/ 	.word	0xffffffff


	//   ....[40]....
        /*051c*/ 	.word	0xffffffff


	//   ....[41]....
        /*0520*/ 	.word	0xffffffff


	//   ....[42]....
        /*0524*/ 	.word	0xffffffff


	//   ....[43]....
        /*0528*/ 	.word	0xffffffff


	//   ....[44]....
        /*052c*/ 	.word	0xffffffff


	//   ....[45]....
        /*0530*/ 	.word	0xffffffff


	//   ....[46]....
        /*0534*/ 	.word	0xffffffff


	//   ....[47]....
        /*0538*/ 	.word	0xffffffff


	//   ....[48]....
        /*053c*/ 	.word	0xffffffff


	//   ....[49]....
        /*0540*/ 	.word	0xffffffff


	//   ....[50]....
        /*0544*/ 	.word	0xffffffff


	//   ....[51]....
        /*0548*/ 	.word	0xffffffff


	//   ....[52]....
        /*054c*/ 	.word	0xffffffff


	//   ....[53]....
        /*0550*/ 	.word	0xffffffff


	//   ....[54]....
        /*0554*/ 	.word	0xffffffff


	//   ....[55]....
        /*0558*/ 	.word	0xffffffff


	//   ....[56]....
        /*055c*/ 	.word	0xffffffff


	//   ....[57]....
        /*0560*/ 	.word	0xffffffff


	//   ....[58]....
        /*0564*/ 	.word	0xffffffff


	//   ....[59]....
        /*0568*/ 	.word	0xffffffff


	//   ....[60]....
        /*056c*/ 	.word	0xffffffff


	//   ....[61]....
        /*0570*/ 	.word	0xffffffff


	//   ....[62]....
        /*0574*/ 	.word	0xffffffff


	//   ....[63]....
        /*0578*/ 	.word	0xffffffff


	//   ....[64]....
        /*057c*/ 	.word	0xffffffff


	//   ....[65]....
        /*0580*/ 	.word	0xffffffff


	//   ....[66]....
        /*0584*/ 	.word	0xffffffff


	//   ....[67]....
        /*0588*/ 	.word	0xffffffff


	//   ....[68]....
        /*058c*/ 	.word	0xffffffff


	//   ....[69]....
        /*0590*/ 	.word	0xffffffff


	//   ....[70]....
        /*0594*/ 	.word	0xffffffff


	//   ....[71]....
        /*0598*/ 	.word	0xffffffff


	//   ....[72]....
        /*059c*/ 	.word	0xffffffff


	//   ....[73]....
        /*05a0*/ 	.word	0xffffffff


	//   ....[74]....
        /*05a4*/ 	.word	0xffffffff


	//   ....[75]....
        /*05a8*/ 	.word	0xffffffff


	//   ....[76]....
        /*05ac*/ 	.word	0xffffffff


	//   ....[77]....
        /*05b0*/ 	.word	0xffffffff


	//   ....[78]....
        /*05b4*/ 	.word	0xffffffff


	//   ....[79]....
        /*05b8*/ 	.word	0xffffffff


	//   ....[80]....
        /*05bc*/ 	.word	0xffffffff


	//   ....[81]....
        /*05c0*/ 	.word	0xffffffff


	//   ....[82]....
        /*05c4*/ 	.word	0xffffffff


	//   ....[83]....
        /*05c8*/ 	.word	0xffffffff


	//   ....[84]....
        /*05cc*/ 	.word	0xffffffff


	//   ....[85]....
        /*05d0*/ 	.word	0xffffffff


	//   ....[86]....
        /*05d4*/ 	.word	0xffffffff


	//   ....[87]....
        /*05d8*/ 	.word	0xffffffff


	//   ....[88]....
        /*05dc*/ 	.word	0xffffffff


	//   ....[89]....
        /*05e0*/ 	.word	0xffffffff


	//   ....[90]....
        /*05e4*/ 	.word	0xffffffff


	//   ....[91]....
        /*05e8*/ 	.word	0xffffffff


	//   ....[92]....
        /*05ec*/ 	.word	0xffffffff


	//   ....[93]....
        /*05f0*/ 	.word	0xffffffff


	//   ....[94]....
        /*05f4*/ 	.word	0xffffffff


	//   ....[95]....
        /*05f8*/ 	.word	0xffffffff


	//   ....[96]....
        /*05fc*/ 	.word	0xffffffff


	//   ....[97]....
        /*0600*/ 	.word	0xffffffff


	//   ....[98]....
        /*0604*/ 	.word	0xffffffff


	//   ....[99]....
        /*0608*/ 	.word	0xffffffff


	//   ....[100]....
        /*060c*/ 	.word	0xffffffff


	//   ....[101]....
        /*0610*/ 	.word	0xffffffff


	//   ....[102]....
        /*0614*/ 	.word	0xffffffff


	//   ....[103]....
        /*0618*/ 	.word	0xffffffff


	//   ....[104]....
        /*061c*/ 	.word	0xffffffff


	//   ....[105]....
        /*0620*/ 	.word	0xffffffff


	//   ....[106]....
        /*0624*/ 	.word	0xffffffff


	//   ....[107]....
        /*0628*/ 	.word	0xffffffff


	//   ....[108]....
        /*062c*/ 	.word	0xffffffff


	//   ....[109]....
        /*0630*/ 	.word	0xffffffff


	//   ....[110]....
        /*0634*/ 	.word	0xffffffff


	//   ....[111]....
        /*0638*/ 	.word	0xffffffff


	//   ....[112]....
        /*063c*/ 	.word	0xffffffff


	//   ....[113]....
        /*0640*/ 	.word	0xffffffff


	//   ....[114]....
        /*0644*/ 	.word	0xffffffff


	//   ....[115]....
        /*0648*/ 	.word	0xffffffff


	//   ....[116]....
        /*064c*/ 	.word	0xffffffff


	//   ....[117]....
        /*0650*/ 	.word	0xffffffff


	//   ....[118]....
        /*0654*/ 	.word	0xffffffff


	//   ....[119]....
        /*0658*/ 	.word	0xffffffff


	//   ....[120]....
        /*065c*/ 	.word	0xffffffff


	//   ....[121]....
        /*0660*/ 	.word	0xffffffff


	//   ....[122]....
        /*0664*/ 	.word	0xffffffff


	//   ....[123]....
        /*0668*/ 	.word	0xffffffff


	//   ....[124]....
        /*066c*/ 	.word	0xffffffff


	//   ....[125]....
        /*0670*/ 	.word	0xffffffff


	//   ....[126]....
        /*0674*/ 	.word	0xffffffff


	//   ....[127]....
        /*0678*/ 	.word	0xffffffff


	//   ....[128]....
        /*067c*/ 	.word	0xffffffff


	//   ....[129]....
        /*0680*/ 	.word	0xffffffff


	//   ....[130]....
        /*0684*/ 	.word	0xffffffff


	//   ....[131]....
        /*0688*/ 	.word	0xffffffff


	//   ....[132]....
        /*068c*/ 	.word	0xffffffff


	//   ....[133]....
        /*0690*/ 	.word	0xffffffff


	//   ....[134]....
        /*0694*/ 	.word	0xffffffff


	//   ....[135]....
        /*0698*/ 	.word	0xffffffff


	//   ....[136]....
        /*069c*/ 	.word	0xffffffff


	//   ....[137]....
        /*06a0*/ 	.word	0xffffffff


	//   ....[138]....
        /*06a4*/ 	.word	0xffffffff


	//   ....[139]....
        /*06a8*/ 	.word	0xffffffff


	//   ....[140]....
        /*06ac*/ 	.word	0xffffffff


	//   ....[141]....
        /*06b0*/ 	.word	0xffffffff


	//   ....[142]....
        /*06b4*/ 	.word	0xffffffff


	//   ....[143]....
        /*06b8*/ 	.word	0xffffffff


	//   ....[144]....
        /*06bc*/ 	.word	0xffffffff


	//   ....[145]....
        /*06c0*/ 	.word	0xffffffff


	//   ....[146]....
        /*06c4*/ 	.word	0xffffffff


	//   ....[147]....
        /*06c8*/ 	.word	0xffffffff


	//   ....[148]....
        /*06cc*/ 	.word	0xffffffff


	//   ....[149]....
        /*06d0*/ 	.word	0xffffffff


	//   ....[150]....
        /*06d4*/ 	.word	0xffffffff


	//   ....[151]....
        /*06d8*/ 	.word	0xffffffff


	//   ....[152]....
        /*06dc*/ 	.word	0xffffffff


	//   ....[153]....
        /*06e0*/ 	.word	0xffffffff


	//   ....[154]....
        /*06e4*/ 	.word	0xffffffff


	//   ....[155]....
        /*06e8*/ 	.word	0xffffffff


	//   ....[156]....
        /*06ec*/ 	.word	0xffffffff


	//   ....[157]....
        /*06f0*/ 	.word	0xffffffff


	//   ....[158]....
        /*06f4*/ 	.word	0xffffffff


	//   ....[159]....
        /*06f8*/ 	.word	0xffffffff


	//   ....[160]....
        /*06fc*/ 	.word	0xffffffff


	//   ....[161]....
        /*0700*/ 	.word	0xffffffff


	//   ....[162]....
        /*0704*/ 	.word	0xffffffff


	//   ....[163]....
        /*0708*/ 	.word	0xffffffff


	//   ....[164]....
        /*070c*/ 	.word	0xffffffff


	//   ....[165]....
        /*0710*/ 	.word	0xffffffff


	//   ....[166]....
        /*0714*/ 	.word	0xffffffff


	//   ....[167]....
        /*0718*/ 	.word	0xffffffff


	//   ....[168]....
        /*071c*/ 	.word	0xffffffff


	//   ....[169]....
        /*0720*/ 	.word	0xffffffff


	//   ....[170]....
        /*0724*/ 	.word	0xffffffff


	//   ....[171]....
        /*0728*/ 	.word	0xffffffff


	//   ....[172]....
        /*072c*/ 	.word	0xffffffff


	//   ....[173]....
        /*0730*/ 	.word	0xffffffff


	//   ....[174]....
        /*0734*/ 	.word	0xffffffff


	//   ....[175]....
        /*0738*/ 	.word	0xffffffff


	//   ....[176]....
        /*073c*/ 	.word	0xffffffff


	//   ....[177]....
        /*0740*/ 	.word	0xffffffff


	//   ....[178]....
        /*0744*/ 	.word	0xffffffff


	//   ....[179]....
        /*0748*/ 	.word	0xffffffff


	//   ....[180]....
        /*074c*/ 	.word	0xffffffff


	//   ....[181]....
        /*0750*/ 	.word	0xffffffff


	//   ....[182]....
        /*0754*/ 	.word	0xffffffff


	//   ....[183]....
        /*0758*/ 	.word	0xffffffff


	//   ....[184]....
        /*075c*/ 	.word	0xffffffff


	//   ....[185]....
        /*0760*/ 	.word	0xffffffff


	//   ....[186]....
        /*0764*/ 	.word	0xffffffff


	//   ....[187]....
        /*0768*/ 	.word	0xffffffff


	//   ....[188]....
        /*076c*/ 	.word	0xffffffff


	//   ....[189]....
        /*0770*/ 	.word	0xffffffff


	//   ....[190]....
        /*0774*/ 	.word	0xffffffff


	//   ....[191]....
        /*0778*/ 	.word	0xffffffff


	//   ....[192]....
        /*077c*/ 	.word	0xffffffff


	//   ....[193]....
        /*0780*/ 	.word	0xffffffff


	//   ....[194]....
        /*0784*/ 	.word	0xffffffff


	//   ....[195]....
        /*0788*/ 	.word	0xffffffff


	//   ....[196]....
        /*078c*/ 	.word	0xffffffff


	//   ....[197]....
        /*0790*/ 	.word	0xffffffff


	//   ....[198]....
        /*0794*/ 	.word	0xffffffff


	//   ....[199]....
        /*0798*/ 	.word	0xffffffff


	//   ....[200]....
        /*079c*/ 	.word	0xffffffff


	//   ....[201]....
        /*07a0*/ 	.word	0xffffffff


	//   ....[202]....
        /*07a4*/ 	.word	0xffffffff


	//   ....[203]....
        /*07a8*/ 	.word	0xffffffff


	//   ....[204]....
        /*07ac*/ 	.word	0xffffffff


	//   ....[205]....
        /*07b0*/ 	.word	0xffffffff


	//   ....[206]....
        /*07b4*/ 	.word	0xffffffff


	//   ....[207]....
        /*07b8*/ 	.word	0xffffffff


	//   ....[208]....
        /*07bc*/ 	.word	0xffffffff


	//   ....[209]....
        /*07c0*/ 	.word	0xffffffff


	//   ....[210]....
        /*07c4*/ 	.word	0xffffffff


	//   ....[211]....
        /*07c8*/ 	.word	0xffffffff


	//   ....[212]....
        /*07cc*/ 	.word	0xffffffff


	//   ....[213]....
        /*07d0*/ 	.word	0xffffffff


	//   ....[214]....
        /*07d4*/ 	.word	0xffffffff


	//   ....[215]....
        /*07d8*/ 	.word	0xffffffff


	//   ....[216]....
        /*07dc*/ 	.word	0xffffffff


	//   ....[217]....
        /*07e0*/ 	.word	0xffffffff


	//   ....[218]....
        /*07e4*/ 	.word	0xffffffff


	//   ....[219]....
        /*07e8*/ 	.word	0xffffffff


	//   ....[220]....
        /*07ec*/ 	.word	0xffffffff


	//   ....[221]....
        /*07f0*/ 	.word	0xffffffff


	//   ....[222]....
        /*07f4*/ 	.word	0xffffffff


	//   ....[223]....
        /*07f8*/ 	.word	0xffffffff


	//   ....[224]....
        /*07fc*/ 	.word	0xffffffff


	//   ....[225]....
        /*0800*/ 	.word	0xffffffff


	//   ....[226]....
        /*0804*/ 	.word	0xffffffff


	//   ....[227]....
        /*0808*/ 	.word	0xffffffff


	//   ....[228]....
        /*080c*/ 	.word	0xffffffff


	//   ....[229]....
        /*0810*/ 	.word	0xffffffff


	//   ....[230]....
        /*0814*/ 	.word	0xffffffff


	//   ....[231]....
        /*0818*/ 	.word	0xffffffff


	//   ....[232]....
        /*081c*/ 	.word	0xffffffff


	//   ....[233]....
        /*0820*/ 	.word	0xffffffff


	//----- nvinfo : EIATTR_COOP_GROUP_INSTR_OFFSETS
	.align		4
.L_644:
        /*0824*/ 	.byte	0x04, 0x28
        /*0826*/ 	.short	(.L_646 - .L_645)


	//   ....[0]....
.L_645:
        /*0828*/ 	.word	0x00002670


	//   ....[1]....
        /*082c*/ 	.word	0x000026a0


	//   ....[2]....
        /*0830*/ 	.word	0x000026b0


	//   ....[3]....
        /*0834*/ 	.word	0x000026c0


	//   ....[4]....
        /*0838*/ 	.word	0x000026d0


	//   ....[5]....
        /*083c*/ 	.word	0x000026e0


	//   ....[6]....
        /*0840*/ 	.word	0x000026f0


	//   ....[7]....
        /*0844*/ 	.word	0x00002710


	//   ....[8]....
        /*0848*/ 	.word	0x00002720


	//   ....[9]....
        /*084c*/ 	.word	0x00002730


	//   ....[10]....
        /*0850*/ 	.word	0x00002740


	//   ....[11]....
        /*0854*/ 	.word	0x00002750


	//   ....[12]....
        /*0858*/ 	.word	0x00002760


	//   ....[13]....
        /*085c*/ 	.word	0x00002770


	//   ....[14]....
        /*0860*/ 	.word	0x00002790


	//   ....[15]....
        /*0864*/ 	.word	0x000027a0


	//   ....[16]....
        /*0868*/ 	.word	0x00002830


	//   ....[17]....
        /*086c*/ 	.word	0x00002840


	//   ....[18]....
        /*0870*/ 	.word	0x00002850


	//   ....[19]....
        /*0874*/ 	.word	0x00002860


	//   ....[20]....
        /*0878*/ 	.word	0x00002870


	//   ....[21]....
        /*087c*/ 	.word	0x00002890


	//   ....[22]....
        /*0880*/ 	.word	0x000028a0


	//   ....[23]....
        /*0884*/ 	.word	0x000028c0


	//   ....[24]....
        /*0888*/ 	.word	0x000028d0


	//   ....[25]....
        /*088c*/ 	.word	0x000028e0


	//   ....[26]....
        /*0890*/ 	.word	0x000028f0


	//   ....[27]....
        /*0894*/ 	.word	0x00002900


	//   ....[28]....
        /*0898*/ 	.word	0x00002940


	//   ....[29]....
        /*089c*/ 	.word	0x00002950


	//   ....[30]....
        /*08a0*/ 	.word	0x00002970


	//   ....[31]....
        /*08a4*/ 	.word	0x000029b0


	//   ....[32]....
        /*08a8*/ 	.word	0x000029d0


	//   ....[33]....
        /*08ac*/ 	.word	0x000029e0


	//   ....[34]....
        /*08b0*/ 	.word	0x00002a20


	//   ....[35]....
        /*08b4*/ 	.word	0x00002a50


	//   ....[36]....
        /*08b8*/ 	.word	0x00002a70


	//   ....[37]....
        /*08bc*/ 	.word	0x00002ab0


	//   ....[38]....
        /*08c0*/ 	.word	0x00002ae0


	//   ....[39]....
        /*08c4*/ 	.word	0x00002af0


	//   ....[40]....
        /*08c8*/ 	.word	0x00002b10


	//   ....[41]....
        /*08cc*/ 	.word	0x00002b30


	//   ....[42]....
        /*08d0*/ 	.word	0x00002b60


	//   ....[43]....
        /*08d4*/ 	.word	0x00002b70


	//   ....[44]....
        /*08d8*/ 	.word	0x00002b80


	//   ....[45]....
        /*08dc*/ 	.word	0x00002b90


	//   ....[46]....
        /*08e0*/ 	.word	0x00002bc0


	//   ....[47]....
        /*08e4*/ 	.word	0x00002bd0


	//   ....[48]....
        /*08e8*/ 	.word	0x00002c00


	//   ....[49]....
        /*08ec*/ 	.word	0x00002c10


	//   ....[50]....
        /*08f0*/ 	.word	0x00002c30


	//   ....[51]....
        /*08f4*/ 	.word	0x00002c60


	//   ....[52]....
        /*08f8*/ 	.word	0x00002c90


	//   ....[53]....
        /*08fc*/ 	.word	0x00002cc0


	//   ....[54]....
        /*0900*/ 	.word	0x00002ce0


	//   ....[55]....
        /*0904*/ 	.word	0x00002d00


	//   ....[56]....
        /*0908*/ 	.word	0x00002d30


	//   ....[57]....
        /*090c*/ 	.word	0x00002d50


	//   ....[58]....
        /*0910*/ 	.word	0x00002da0


	//   ....[59]....
        /*0914*/ 	.word	0x00002dd0


	//   ....[60]....
        /*0918*/ 	.word	0x00002df0


	//   ....[61]....
        /*091c*/ 	.word	0x00002e20


	//   ....[62]....
        /*0920*/ 	.word	0x00002e50


	//   ....[63]....
        /*0924*/ 	.word	0x00002e70


	//   ....[64]....
        /*0928*/ 	.word	0x00002ea0


	//   ....[65]....
        /*092c*/ 	.word	0x00002eb0


	//   ....[66]....
        /*0930*/ 	.word	0x00002ec0


	//   ....[67]....
        /*0934*/ 	.word	0x00002ee0


	//   ....[68]....
        /*0938*/ 	.word	0x00002ef0


	//   ....[69]....
        /*093c*/ 	.word	0x00002f20


	//   ....[70]....
        /*0940*/ 	.word	0x00002f30


	//   ....[71]....
        /*0944*/ 	.word	0x00002f60


	//   ....[72]....
        /*0948*/ 	.word	0x00002f70


	//   ....[73]....
        /*094c*/ 	.word	0x00002fc0


	//   ....[74]....
        /*0950*/ 	.word	0x00002fd0


	//   ....[75]....
        /*0954*/ 	.word	0x00003000


	//   ....[76]....
        /*0958*/ 	.word	0x00003010


	//   ....[77]....
        /*095c*/ 	.word	0x00003060


	//   ....[78]....
        /*0960*/ 	.word	0x00003080


	//   ....[79]....
        /*0964*/ 	.word	0x00003090


	//   ....[80]....
        /*0968*/ 	.word	0x000030b0


	//   ....[81]....
        /*096c*/ 	.word	0x000030d0


	//   ....[82]....
        /*0970*/ 	.word	0x00003100


	//   ....[83]....
        /*0974*/ 	.word	0x00003120


	//   ....[84]....
        /*0978*/ 	.word	0x00003190


	//   ....[85]....
        /*097c*/ 	.word	0x000031b0


	//   ....[86]....
        /*0980*/ 	.word	0x000031d0


	//   ....[87]....
        /*0984*/ 	.word	0x000031f0


	//   ....[88]....
        /*0988*/ 	.word	0x00003210


	//   ....[89]....
        /*098c*/ 	.word	0x00003230


	//   ....[90]....
        /*0990*/ 	.word	0x00003240


	//   ....[91]....
        /*0994*/ 	.word	0x00003260


	//   ....[92]....
        /*0998*/ 	.word	0x00003270


	//   ....[93]....
        /*099c*/ 	.word	0x00003280


	//   ....[94]....
        /*09a0*/ 	.word	0x000032b0


	//   ....[95]....
        /*09a4*/ 	.word	0x00003310


	//   ....[96]....
        /*09a8*/ 	.word	0x00003350


	//   ....[97]....
        /*09ac*/ 	.word	0x00003370


	//   ....[98]....
        /*09b0*/ 	.word	0x000074a0


	//   ....[99]....
        /*09b4*/ 	.word	0x000074e0


	//   ....[100]....
        /*09b8*/ 	.word	0x000074f0


	//   ....[101]....
        /*09bc*/ 	.word	0x00007500


	//   ....[102]....
        /*09c0*/ 	.word	0x00007510


	//   ....[103]....
        /*09c4*/ 	.word	0x00007520


	//   ....[104]....
        /*09c8*/ 	.word	0x00007530


	//   ....[105]....
        /*09cc*/ 	.word	0x00007550


	//   ....[106]....
        /*09d0*/ 	.word	0x00007560


	//   ....[107]....
        /*09d4*/ 	.word	0x00007570


	//   ....[108]....
        /*09d8*/ 	.word	0x00007580


	//   ....[109]....
        /*09dc*/ 	.word	0x00007590


	//   ....[110]....
        /*09e0*/ 	.word	0x000075a0


	//   ....[111]....
        /*09e4*/ 	.word	0x000075b0


	//   ....[112]....
        /*09e8*/ 	.word	0x000075d0


	//   ....[113]....
        /*09ec*/ 	.word	0x00007640


	//   ....[114]....
        /*09f0*/ 	.word	0x00007650


	//   ....[115]....
        /*09f4*/ 	.word	0x00007660


	//   ....[116]....
        /*09f8*/ 	.word	0x00007670


	//   ....[117]....
        /*09fc*/ 	.word	0x00007680


	//   ....[118]....
        /*0a00*/ 	.word	0x000076a0


	//   ....[119]....
        /*0a04*/ 	.word	0x000076b0


	//   ....[120]....
        /*0a08*/ 	.word	0x000076c0


	//   ....[121]....
        /*0a0c*/ 	.word	0x000076d0


	//   ....[122]....
        /*0a10*/ 	.word	0x000076f0


	//   ....[123]....
        /*0a14*/ 	.word	0x00007700


	//   ....[124]....
        /*0a18*/ 	.word	0x00007730


	//   ....[125]....
        /*0a1c*/ 	.word	0x00007750


	//   ....[126]....
        /*0a20*/ 	.word	0x00007770


	//   ....[127]....
        /*0a24*/ 	.word	0x00007780


	//   ....[128]....
        /*0a28*/ 	.word	0x000077a0


	//   ....[129]....
        /*0a2c*/ 	.word	0x000077b0


	//   ....[130]....
        /*0a30*/ 	.word	0x00007830


	//   ....[131]....
        /*0a34*/ 	.word	0x00007890


	//   ....[132]....
        /*0a38*/ 	.word	0x000078a0


	//   ....[133]....
        /*0a3c*/ 	.word	0x000078c0


	//   ....[134]....
        /*0a40*/ 	.word	0x000078d0


	//   ....[135]....
        /*0a44*/ 	.word	0x000078e0


	//   ....[136]....
        /*0a48*/ 	.word	0x00007900


	//   ....[137]....
        /*0a4c*/ 	.word	0x00007910


	//   ....[138]....
        /*0a50*/ 	.word	0x00007920


	//   ....[139]....
        /*0a54*/ 	.word	0x00007940


	//   ....[140]....
        /*0a58*/ 	.word	0x00007950


	//   ....[141]....
        /*0a5c*/ 	.word	0x00007980


	//   ....[142]....
        /*0a60*/ 	.word	0x00007990


	//   ....[143]....
        /*0a64*/ 	.word	0x000079b0


	//   ....[144]....
        /*0a68*/ 	.word	0x000079f0


	//   ....[145]....
        /*0a6c*/ 	.word	0x00007a20


	//   ....[146]....
        /*0a70*/ 	.word	0x00007a30


	//   ....[147]....
        /*0a74*/ 	.word	0x00007a50


	//   ....[148]....
        /*0a78*/ 	.word	0x00007a70


	//   ....[149]....
        /*0a7c*/ 	.word	0x00007a90


	//   ....[150]....
        /*0a80*/ 	.word	0x00007ac0


	//   ....[151]....
        /*0a84*/ 	.word	0x00007ae0


	//   ....[152]....
        /*0a88*/ 	.word	0x00007b10


	//   ....[153]....
        /*0a8c*/ 	.word	0x00007b30


	//   ....[154]....
        /*0a90*/ 	.word	0x00007b90


	//   ....[155]....
        /*0a94*/ 	.word	0x00007bb0


	//   ....[156]....
        /*0a98*/ 	.word	0x00007be0


	//   ....[157]....
        /*0a9c*/ 	.word	0x00007c00


	//   ....[158]....
        /*0aa0*/ 	.word	0x00007c30


	//   ....[159]....
        /*0aa4*/ 	.word	0x00007c40


	//   ....[160]....
        /*0aa8*/ 	.word	0x00007c50


	//   ....[161]....
        /*0aac*/ 	.word	0x00007c70


	//   ....[162]....
        /*0ab0*/ 	.word	0x00007c80


	//   ....[163]....
        /*0ab4*/ 	.word	0x00007cb0


	//   ....[164]....
        /*0ab8*/ 	.word	0x00007cc0


	//   ....[165]....
        /*0abc*/ 	.word	0x00007cd0


	//   ....[166]....
        /*0ac0*/ 	.word	0x00007d00


	//   ....[167]....
        /*0ac4*/ 	.word	0x00007d30


	//   ....[168]....
        /*0ac8*/ 	.word	0x00007d60


	//   ....[169]....
        /*0acc*/ 	.word	0x00007d90


	//   ....[170]....
        /*0ad0*/ 	.word	0x00007da0


	//   ....[171]....
        /*0ad4*/ 	.word	0x00007df0


	//   ....[172]....
        /*0ad8*/ 	.word	0x00007e10


	//   ....[173]....
        /*0adc*/ 	.word	0x00007e20


	//   ....[174]....
        /*0ae0*/ 	.word	0x00007e60


	//   ....[175]....
        /*0ae4*/ 	.word	0x00007e80


	//   ....[176]....
        /*0ae8*/ 	.word	0x00007e90


	//   ....[177]....
        /*0aec*/ 	.word	0x00007eb0


	//   ....[178]....
        /*0af0*/ 	.word	0x00007ef0


	//   ....[179]....
        /*0af4*/ 	.word	0x00007f00


	//   ....[180]....
        /*0af8*/ 	.word	0x00007f60


	//   ....[181]....
        /*0afc*/ 	.word	0x00007f90


	//   ....[182]....
        /*0b00*/ 	.word	0x00007fa0


	//   ....[183]....
        /*0b04*/ 	.word	0x00007fc0


	//   ....[184]....
        /*0b08*/ 	.word	0x00007ff0


	//   ....[185]....
        /*0b0c*/ 	.word	0x00008000


	//   ....[186]....
        /*0b10*/ 	.word	0x00008010


	//   ....[187]....
        /*0b14*/ 	.word	0x00008030


	//   ....[188]....
        /*0b18*/ 	.word	0x00008040


	//   ....[189]....
        /*0b1c*/ 	.word	0x00008050


	//   ....[190]....
        /*0b20*/ 	.word	0x00008070


	//   ....[191]....
        /*0b24*/ 	.word	0x00008080


	//   ....[192]....
        /*0b28*/ 	.word	0x00008090


	//   ....[193]....
        /*0b2c*/ 	.word	0x000080b0


	//   ....[194]....
        /*0b30*/ 	.word	0x000080c0


	//   ....[195]....
        /*0b34*/ 	.word	0x000080d0


	//   ....[196]....
        /*0b38*/ 	.word	0x0000c2b0


	//   ....[197]....
        /*0b3c*/ 	.word	0x0000c2f0


	//   ....[198]....
        /*0b40*/ 	.word	0x0000c300


	//   ....[199]....
        /*0b44*/ 	.word	0x0000c310


	//   ....[200]....
        /*0b48*/ 	.word	0x0000c320


	//   ....[201]....
        /*0b4c*/ 	.word	0x0000c330


	//   ....[202]....
        /*0b50*/ 	.word	0x0000c340


	//   ....[203]....
        /*0b54*/ 	.word	0x0000c360


	//   ....[204]....
        /*0b58*/ 	.word	0x0000c370


	//   ....[205]....
        /*0b5c*/ 	.word	0x0000c380


	//   ....[206]....
        /*0b60*/ 	.word	0x0000c390


	//   ....[207]....
        /*0b64*/ 	.word	0x0000c3a0


	//   ....[208]....
        /*0b68*/ 	.word	0x0000c3b0


	//   ....[209]....
        /*0b6c*/ 	.word	0x0000c3c0


	//   ....[210]....
        /*0b70*/ 	.word	0x0000c440


	//   ....[211]....
        /*0b74*/ 	.word	0x0000c450


	//   ....[212]....
        /*0b78*/ 	.word	0x0000c470


	//   ....[213]....
        /*0b7c*/ 	.word	0x0000c480


	//   ....[214]....
        /*0b80*/ 	.word	0x0000c490


	//   ....[215]....
        /*0b84*/ 	.word	0x0000c4a0


	//   ....[216]....
        /*0b88*/ 	.word	0x0000c4b0


	//   ....[217]....
        /*0b8c*/ 	.word	0x0000c4e0


	//   ....[218]....
        /*0b90*/ 	.word	0x0000c4f0


	//   ....[219]....
        /*0b94*/ 	.word	0x0000c500


	//   ....[220]....
        /*0b98*/ 	.word	0x0000c510


	//   ....[221]....
        /*0b9c*/ 	.word	0x0000c520


	//   ....[222]....
        /*0ba0*/ 	.word	0x0000c570


	//   ....[223]....
        /*0ba4*/ 	.word	0x0000c5a0


	//   ....[224]....
        /*0ba8*/ 	.word	0x0000c5e0


	//   ....[225]....
        /*0bac*/ 	.word	0x0000c600


	//   ....[226]....
        /*0bb0*/ 	.word	0x0000c630


	//   ....[227]....
        /*0bb4*/ 	.word	0x0000c660


	//   ....[228]....
        /*0bb8*/ 	.word	0x0000c670


	//   ....[229]....
        /*0bbc*/ 	.word	0x0000c680


	//   ....[230]....
        /*0bc0*/ 	.word	0x0000c6a0


	//   ....[231]....
        /*0bc4*/ 	.word	0x0000c6b0


	//   ....[232]....
        /*0bc8*/ 	.word	0x0000c6c0


	//   ....[233]....
        /*0bcc*/ 	.word	0x0000c6e0


	//   ....[234]....
        /*0bd0*/ 	.word	0x0000c6f0


	//   ....[235]....
        /*0bd4*/ 	.word	0x0000c720


	//   ....[236]....
        /*0bd8*/ 	.word	0x0000c730


	//   ....[237]....
        /*0bdc*/ 	.word	0x0000c780


	//   ....[238]....
        /*0be0*/ 	.word	0x0000c790


	//   ....[239]....
        /*0be4*/ 	.word	0x0000c7c0


	//   ....[240]....
        /*0be8*/ 	.word	0x0000c7d0


	//   ....[241]....
        /*0bec*/ 	.word	0x0000c840


	//   ....[242]....
        /*0bf0*/ 	.word	0x0000c850


	//   ....[243]....
        /*0bf4*/ 	.word	0x0000c870


	//   ....[244]....
        /*0bf8*/ 	.word	0x0000c890


	//   ....[245]....
        /*0bfc*/ 	.word	0x0000c8b0


	//   ....[246]....
        /*0c00*/ 	.word	0x0000c8e0


	//   ....[247]....
        /*0c04*/ 	.word	0x0000c910


	//   ....[248]....
        /*0c08*/ 	.word	0x0000c930


	//   ....[249]....
        /*0c0c*/ 	.word	0x0000c990


	//   ....[250]....
        /*0c10*/ 	.word	0x0000c9b0


	//   ....[251]....
        /*0c14*/ 	.word	0x0000c9e0


	//   ....[252]....
        /*0c18*/ 	.word	0x0000c9f0


	//   ....[253]....
        /*0c1c*/ 	.word	0x0000ca00


	//   ....[254]....
        /*0c20*/ 	.word	0x0000ca20


	//   ....[255]....
        /*0c24*/ 	.word	0x0000ca30


	//   ....[0]....
        /*0c28*/ 	.word	0x0000ca40


	//   ....[1]....
        /*0c2c*/ 	.word	0x0000ca60


	//   ....[2]....
        /*0c30*/ 	.word	0x0000ca70


	//   ....[3]....
        /*0c34*/ 	.word	0x0000ca80


	//   ....[4]....
        /*0c38*/ 	.word	0x0000cab0


	//   ....[5]....
        /*0c3c*/ 	.word	0x0000cac0


	//   ....[6]....
        /*0c40*/ 	.word	0x0000cae0


	//   ....[7]....
        /*0c44*/ 	.word	0x0000caf0


	//   ....[8]....
        /*0c48*/ 	.word	0x0000cb30


	//   ....[9]....
        /*0c4c*/ 	.word	0x0000cb80


	//   ....[10]....
        /*0c50*/ 	.word	0x0000cba0


	//   ....[11]....
        /*0c54*/ 	.word	0x0000cbb0


	//   ....[12]....
        /*0c58*/ 	.word	0x0000cbd0


	//   ....[13]....
        /*0c5c*/ 	.word	0x0000cbf0


	//   ....[14]....
        /*0c60*/ 	.word	0x0000cc20


	//   ....[15]....
        /*0c64*/ 	.word	0x0000cc40


	//   ....[16]....
        /*0c68*/ 	.word	0x0000cc90


	//   ....[17]....
        /*0c6c*/ 	.word	0x0000ccb0


	//   ....[18]....
        /*0c70*/ 	.word	0x0000cce0


	//   ....[19]....
        /*0c74*/ 	.word	0x0000cd00


	//   ....[20]....
        /*0c78*/ 	.word	0x0000cd30


	//   ....[21]....
        /*0c7c*/ 	.word	0x0000cd50


	//   ....[22]....
        /*0c80*/ 	.word	0x0000cd70


	//   ....[23]....
        /*0c84*/ 	.word	0x0000cdc0


	//   ....[24]....
        /*0c88*/ 	.word	0x0000cdd0


	//   ....[25]....
        /*0c8c*/ 	.word	0x0000cdf0


	//   ....[26]....
        /*0c90*/ 	.word	0x0000ce00


	//   ....[27]....
        /*0c94*/ 	.word	0x0000ce10


	//   ....[28]....
        /*0c98*/ 	.word	0x0000ce30


	//   ....[29]....
        /*0c9c*/ 	.word	0x0000ce40


	//   ....[30]....
        /*0ca0*/ 	.word	0x0000ce50


	//   ....[31]....
        /*0ca4*/ 	.word	0x0000ce70


	//   ....[32]....
        /*0ca8*/ 	.word	0x0000ce80


	//   ....[33]....
        /*0cac*/ 	.word	0x0000ce90


	//   ....[34]....
        /*0cb0*/ 	.word	0x0000ceb0


	//   ....[35]....
        /*0cb4*/ 	.word	0x0000cec0


	//   ....[36]....
        /*0cb8*/ 	.word	0x0000cf00


	//   ....[37]....
        /*0cbc*/ 	.word	0x0000cf20


	//   ....[38]....
        /*0cc0*/ 	.word	0x000110c0


	//   ....[39]....
        /*0cc4*/ 	.word	0x00011100


	//   ....[40]....
        /*0cc8*/ 	.word	0x00011110


	//   ....[41]....
        /*0ccc*/ 	.word	0x00011120


	//   ....[42]....
        /*0cd0*/ 	.word	0x00011130


	//   ....[43]....
        /*0cd4*/ 	.word	0x00011140


	//   ....[44]....
        /*0cd8*/ 	.word	0x00011150


	//   ....[45]....
        /*0cdc*/ 	.word	0x00011160


	//   ....[46]....
        /*0ce0*/ 	.word	0x00011170


	//   ....[47]....
        /*0ce4*/ 	.word	0x00011180


	//   ....[48]....
        /*0ce8*/ 	.word	0x00011190


	//   ....[49]....
        /*0cec*/ 	.word	0x000111a0


	//   ....[50]....
        /*0cf0*/ 	.word	0x000111b0


	//   ....[51]....
        /*0cf4*/ 	.word	0x000111c0


	//   ....[52]....
        /*0cf8*/ 	.word	0x000111e0


	//   ....[53]....
        /*0cfc*/ 	.word	0x000111f0


	//   ....[54]....
        /*0d00*/ 	.word	0x00011210


	//   ....[55]....
        /*0d04*/ 	.word	0x00011220


	//   ....[56]....
        /*0d08*/ 	.word	0x00011250


	//   ....[57]....
        /*0d0c*/ 	.word	0x00011260


	//   ....[58]....
        /*0d10*/ 	.word	0x00011270


	//   ....[59]....
        /*0d14*/ 	.word	0x00011280


	//   ....[60]....
        /*0d18*/ 	.word	0x000112c0


	//   ....[61]....
        /*0d1c*/ 	.word	0x000112d0


	//   ....[62]....
        /*0d20*/ 	.word	0x000112e0


	//   ....[63]....
        /*0d24*/ 	.word	0x000112f0


	//   ....[64]....
        /*0d28*/ 	.word	0x00011300


	//   ....[65]....
        /*0d2c*/ 	.word	0x00011310


	//   ....[66]....
        /*0d30*/ 	.word	0x00011330


	//   ....[67]....
        /*0d34*/ 	.word	0x00011370


	//   ....[68]....
        /*0d38*/ 	.word	0x000113c0


	//   ....[69]....
        /*0d3c*/ 	.word	0x00011410


	//   ....[70]....
        /*0d40*/ 	.word	0x00011420


	//   ....[71]....
        /*0d44*/ 	.word	0x00011430


	//   ....[72]....
        /*0d48*/ 	.word	0x00011440


	//   ....[73]....
        /*0d4c*/ 	.word	0x00011450


	//   ....[74]....
        /*0d50*/ 	.word	0x00011470


	//   ....[75]....
        /*0d54*/ 	.word	0x00011480


	//   ....[76]....
        /*0d58*/ 	.word	0x000114b0


	//   ....[77]....
        /*0d5c*/ 	.word	0x000114c0


	//   ....[78]....
        /*0d60*/ 	.word	0x000114e0


	//   ....[79]....
        /*0d64*/ 	.word	0x00011510


	//   ....[80]....
        /*0d68*/ 	.word	0x00011520


	//   ....[81]....
        /*0d6c*/ 	.word	0x00011560


	//   ....[82]....
        /*0d70*/ 	.word	0x00011580


	//   ....[83]....
        /*0d74*/ 	.word	0x000115a0


	//   ....[84]....
        /*0d78*/ 	.word	0x000115c0


	//   ....[85]....
        /*0d7c*/ 	.word	0x000115d0


	//   ....[86]....
        /*0d80*/ 	.word	0x000115f0


	//   ....[87]....
        /*0d84*/ 	.word	0x00011610


	//   ....[88]....
        /*0d88*/ 	.word	0x00011660


	//   ....[89]....
        /*0d8c*/ 	.word	0x00011690


	//   ....[90]....
        /*0d90*/ 	.word	0x000116c0


	//   ....[91]....
        /*0d94*/ 	.word	0x000116d0


	//   ....[92]....
        /*0d98*/ 	.word	0x00011740


	//   ....[93]....
        /*0d9c*/ 	.word	0x00011770


	//   ....[94]....
        /*0da0*/ 	.word	0x00011780


	//   ....[95]....
        /*0da4*/ 	.word	0x00011790


	//   ....[96]....
        /*0da8*/ 	.word	0x000117b0


	//   ....[97]....
        /*0dac*/ 	.word	0x000117c0


	//   ....[98]....
        /*0db0*/ 	.word	0x000117d0


	//   ....[99]....
        /*0db4*/ 	.word	0x000117f0


	//   ....[100]....
        /*0db8*/ 	.word	0x00011800


	//   ....[101]....
        /*0dbc*/ 	.word	0x00011810


	//   ....[102]....
        /*0dc0*/ 	.word	0x00011830


	//   ....[103]....
        /*0dc4*/ 	.word	0x00011840


	//   ....[104]....
        /*0dc8*/ 	.word	0x00011880


	//   ....[105]....
        /*0dcc*/ 	.word	0x000118a0


	//   ....[106]....
        /*0dd0*/ 	.word	0x000118d0


	//   ....[107]....
        /*0dd4*/ 	.word	0x000118e0


	//   ....[108]....
        /*0dd8*/ 	.word	0x00011920


	//   ....[109]....
        /*0ddc*/ 	.word	0x00011970


	//   ....[110]....
        /*0de0*/ 	.word	0x00011990


	//   ....[111]....
        /*0de4*/ 	.word	0x000119a0


	//   ....[112]....
        /*0de8*/ 	.word	0x000119c0


	//   ....[113]....
        /*0dec*/ 	.word	0x000119e0


	//   ....[114]....
        /*0df0*/ 	.word	0x00011a10


	//   ....[115]....
        /*0df4*/ 	.word	0x00011a30


	//   ....[116]....
        /*0df8*/ 	.word	0x00011a80


	//   ....[117]....
        /*0dfc*/ 	.word	0x00011aa0


	//   ....[118]....
        /*0e00*/ 	.word	0x00011ad0


	//   ....[119]....
        /*0e04*/ 	.word	0x00011b00


	//   ....[120]....
        /*0e08*/ 	.word	0x00011b10


	//   ....[121]....
        /*0e0c*/ 	.word	0x00011b30


	//   ....[122]....
        /*0e10*/ 	.word	0x00011b80


	//   ....[123]....
        /*0e14*/ 	.word	0x00011bb0


	//   ....[124]....
        /*0e18*/ 	.word	0x00011be0


	//   ....[125]....
        /*0e1c*/ 	.word	0x00011c20


	//   ....[126]....
        /*0e20*/ 	.word	0x00011c40


	//   ....[127]....
        /*0e24*/ 	.word	0x00011c50


	//   ....[128]....
        /*0e28*/ 	.word	0x00011c80


	//   ....[129]....
        /*0e2c*/ 	.word	0x00011c90


	//   ....[130]....
        /*0e30*/ 	.word	0x00011ca0


	//   ....[131]....
        /*0e34*/ 	.word	0x00011cc0


	//   ....[132]....
        /*0e38*/ 	.word	0x00011cd0


	//   ....[133]....
        /*0e3c*/ 	.word	0x00011ce0


	//   ....[134]....
        /*0e40*/ 	.word	0x00011cf0


	//   ....[135]....
        /*0e44*/ 	.word	0x00011d00


	//   ....[136]....
        /*0e48*/ 	.word	0x00015ed0


	//   ....[137]....
        /*0e4c*/ 	.word	0x00015f00


	//   ....[138]....
        /*0e50*/ 	.word	0x00015f10


	//   ....[139]....
        /*0e54*/ 	.word	0x00015f20


	//   ....[140]....
        /*0e58*/ 	.word	0x00015f30


	//   ....[141]....
        /*0e5c*/ 	.word	0x00015f40


	//   ....[142]....
        /*0e60*/ 	.word	0x00015f50


	//   ....[143]....
        /*0e64*/ 	.word	0x00015f60


	//   ....[144]....
        /*0e68*/ 	.word	0x00015f70


	//   ....[145]....
        /*0e6c*/ 	.word	0x00015f80


	//   ....[146]....
        /*0e70*/ 	.word	0x00015f90


	//   ....[147]....
        /*0e74*/ 	.word	0x00015fa0


	//   ....[148]....
        /*0e78*/ 	.word	0x00015fc0


	//   ....[149]....
        /*0e7c*/ 	.word	0x00015fd0


	//   ....[150]....
        /*0e80*/ 	.word	0x00015ff0


	//   ....[151]....
        /*0e84*/ 	.word	0x00016000


	//   ....[152]....
        /*0e88*/ 	.word	0x00016010


	//   ....[153]....
        /*0e8c*/ 	.word	0x00016020


	//   ....[154]....
        /*0e90*/ 	.word	0x00016040


	//   ....[155]....
        /*0e94*/ 	.word	0x00016050


	//   ....[156]....
        /*0e98*/ 	.word	0x00016070


	//   ....[157]....
        /*0e9c*/ 	.word	0x00016080


	//   ....[158]....
        /*0ea0*/ 	.word	0x000160b0


	//   ....[159]....
        /*0ea4*/ 	.word	0x000160c0


	//   ....[160]....
        /*0ea8*/ 	.word	0x000160d0


	//   ....[161]....
        /*0eac*/ 	.word	0x000160e0


	//   ....[162]....
        /*0eb0*/ 	.word	0x00016130


	//   ....[163]....
        /*0eb4*/ 	.word	0x00016150


	//   ....[164]....
        /*0eb8*/ 	.word	0x00016160


	//   ....[165]....
        /*0ebc*/ 	.word	0x00016190


	//   ....[166]....
        /*0ec0*/ 	.word	0x000161d0


	//   ....[167]....
        /*0ec4*/ 	.word	0x00016210


	//   ....[168]....
        /*0ec8*/ 	.word	0x00016220


	//   ....[169]....
        /*0ecc*/ 	.word	0x00016230


	//   ....[170]....
        /*0ed0*/ 	.word	0x00016240


	//   ....[171]....
        /*0ed4*/ 	.word	0x00016250


	//   ....[172]....
        /*0ed8*/ 	.word	0x00016280


	//   ....[173]....
        /*0edc*/ 	.word	0x00016290


	//   ....[174]....
        /*0ee0*/ 	.word	0x000162b0


	//   ....[175]....
        /*0ee4*/ 	.word	0x000162c0


	//   ....[176]....
        /*0ee8*/ 	.word	0x000162f0


	//   ....[177]....
        /*0eec*/ 	.word	0x00016300


	//   ....[178]....
        /*0ef0*/ 	.word	0x00016320


	//   ....[179]....
        /*0ef4*/ 	.word	0x00016370


	//   ....[180]....
        /*0ef8*/ 	.word	0x00016390


	//   ....[181]....
        /*0efc*/ 	.word	0x000163c0


	//   ....[182]....
        /*0f00*/ 	.word	0x000163e0


	//   ....[183]....
        /*0f04*/ 	.word	0x00016400


	//   ....[184]....
        /*0f08*/ 	.word	0x00016430


	//   ....[185]....
        /*0f0c*/ 	.word	0x00016450


	//   ....[186]....
        /*0f10*/ 	.word	0x00016480


	//   ....[187]....
        /*0f14*/ 	.word	0x00016490


	//   ....[188]....
        /*0f18*/ 	.word	0x000164b0


	//   ....[189]....
        /*0f1c*/ 	.word	0x00016510


	//   ....[190]....
        /*0f20*/ 	.word	0x00016520


	//   ....[191]....
        /*0f24*/ 	.word	0x00016570


	//   ....[192]....
        /*0f28*/ 	.word	0x000165b0


	//   ....[193]....
        /*0f2c*/ 	.word	0x000165c0


	//   ....[194]....
        /*0f30*/ 	.word	0x000165d0


	//   ....[195]....
        /*0f34*/ 	.word	0x000165e0


	//   ....[196]....
        /*0f38*/ 	.word	0x000165f0


	//   ....[197]....
        /*0f3c*/ 	.word	0x00016610


	//   ....[198]....
        /*0f40*/ 	.word	0x00016620


	//   ....[199]....
        /*0f44*/ 	.word	0x00016630


	//   ....[200]....
        /*0f48*/ 	.word	0x00016650


	//   ....[201]....
        /*0f4c*/ 	.word	0x00016660


	//   ....[202]....
        /*0f50*/ 	.word	0x000166a0


	//   ....[203]....
        /*0f54*/ 	.word	0x000166c0


	//   ....[204]....
        /*0f58*/ 	.word	0x000166f0


	//   ....[205]....
        /*0f5c*/ 	.word	0x00016710


	//   ....[206]....
        /*0f60*/ 	.word	0x00016760


	//   ....[207]....
        /*0f64*/ 	.word	0x00016780


	//   ....[208]....
        /*0f68*/ 	.word	0x00016790


	//   ....[209]....
        /*0f6c*/ 	.word	0x000167b0


	//   ....[210]....
        /*0f70*/ 	.word	0x000167f0


	//   ....[211]....
        /*0f74*/ 	.word	0x00016800


	//   ....[212]....
        /*0f78*/ 	.word	0x00016860


	//   ....[213]....
        /*0f7c*/ 	.word	0x00016870


	//   ....[214]....
        /*0f80*/ 	.word	0x00016890


	//   ....[215]....
        /*0f84*/ 	.word	0x000168c0


	//   ....[216]....
        /*0f88*/ 	.word	0x000168f0


	//   ....[217]....
        /*0f8c*/ 	.word	0x00016900


	//   ....[218]....
        /*0f90*/ 	.word	0x00016950


	//   ....[219]....
        /*0f94*/ 	.word	0x00016980


	//   ....[220]....
        /*0f98*/ 	.word	0x00016990


	//   ....[221]....
        /*0f9c*/ 	.word	0x000169b0


	//   ....[222]....
        /*0fa0*/ 	.word	0x000169d0


	//   ....[223]....
        /*0fa4*/ 	.word	0x00016a10


	//   ....[224]....
        /*0fa8*/ 	.word	0x00016a20


	//   ....[225]....
        /*0fac*/ 	.word	0x00016a40


	//   ....[226]....
        /*0fb0*/ 	.word	0x00016a50


	//   ....[227]....
        /*0fb4*/ 	.word	0x00016a60


	//   ....[228]....
        /*0fb8*/ 	.word	0x00016a80


	//   ....[229]....
        /*0fbc*/ 	.word	0x00016a90


	//   ....[230]....
        /*0fc0*/ 	.word	0x00016aa0


	//   ....[231]....
        /*0fc4*/ 	.word	0x00016ac0


	//   ....[232]....
        /*0fc8*/ 	.word	0x00016ad0


	//   ....[233]....
        /*0fcc*/ 	.word	0x00016ae0


	//----- nvinfo : EIATTR_VRC_CTA_INIT_COUNT
	.align		4
.L_646:
        /*0fd0*/ 	.byte	0x02, 0x4a
	.zero		1
	.zero		1


	//----- nvinfo : EIATTR_EXIT_INSTR_OFFSETS
	.align		4
        /*0fd4*/ 	.byte	0x04, 0x1c
        /*0fd6*/ 	.short	(.L_648 - .L_647)


	//   ....[0]....
.L_647:
        /*0fd8*/ 	.word	0x0001ad10


	//   ....[1]....
        /*0fdc*/ 	.word	0x0001d120


	//   ....[2]....
        /*0fe0*/ 	.word	0x0001d1b0


	//----- nvinfo : EIATTR_MAX_THREADS
	.align		4
.L_648:
        /*0fe4*/ 	.byte	0x04, 0x05
        /*0fe6*/ 	.short	(.L_650 - .L_649)
.L_649:
        /*0fe8*/ 	.word	0x00000020
        /*0fec*/ 	.word	0x00000001
        /*0ff0*/ 	.word	0x00000001


	//----- nvinfo : EIATTR_CRS_STACK_SIZE
	.align		4
.L_650:
        /*0ff4*/ 	.byte	0x04, 0x1e
        /*0ff6*/ 	.short	(.L_652 - .L_651)
.L_651:
        /*0ff8*/ 	.word	0x00000000


	//----- nvinfo : EIATTR_CBANK_PARAM_SIZE
	.align		4
.L_652:
        /*0ffc*/ 	.byte	0x03, 0x19
        /*0ffe*/ 	.short	0x0028


	//----- nvinfo : EIATTR_PARAM_CBANK
	.align		4
        /*1000*/ 	.byte	0x04, 0x0a
        /*1002*/ 	.short	(.L_654 - .L_653)
	.align		4
.L_653:
        /*1004*/ 	.word	index@(.nv.constant0._ZN17fastertransformer38beam_online_softmax_topk_stage2_kernelI6__halfLi64ELi32EEEvPKfS3_PiPT_ii)
        /*1008*/ 	.short	0x0380
        /*100a*/ 	.short	0x0028


	//----- nvinfo : EIATTR_SW_WAR
	.align		4
.L_654:
        /*100c*/ 	.byte	0x04, 0x36
        /*100e*/ 	.short	(.L_656 - .L_655)
.L_655:
        /*1010*/ 	.word	0x00000008
.L_656:


//--------------------- .nv.info._ZN17fastertransformer38beam_online_softmax_topk_stage1_kernelI6__halfLi1ELi64ELi64EEEvPKT_S4_PKbPfiiPKi --------------------------
	.section	.nv.info._ZN17fastertransformer38beam_online_softmax_topk_stage1_kernelI6__halfLi1ELi64ELi64EEEvPKT_S4_PKbPfiiPKi,"",@"SHT_CUDA_INFO"
	.sectionflags	@""
	.align	4


	//----- nvinfo : EIATTR_CUDA_API_VERSION
	.align		4
        /*0000*/ 	.byte	0x04, 0x37
        /*0002*/ 	.short	(.L_658 - .L_657)
.L_657:
        /*0004*/ 	.word	0x00000082


	//----- nvinfo : EIATTR_KPARAM_INFO
	.align		4
.L_658:
        /*0008*/ 	.byte	0x04, 0x17
        /*000a*/ 	.short	(.L_660 - .L_659)
.L_659:
        /*000c*/ 	.word	0x00000000
        /*0010*/ 	.short	0x0006
        /*0012*/ 	.short	0x0028
        /*0014*/ 	.byte	0x00, 0xf5, 0x21, 0x00


	//----- nvinfo : EIATTR_KPARAM_INFO
	.align		4
.L_660:
        /*0018*/ 	.byte	0x04, 0x17
        /*001a*/ 	.short	(.L_662 - .L_661)
.L_661:
        /*001c*/ 	.word	0x00000000
        /*0020*/ 	.short	0x0005
        /*0022*/ 	.short	0x0024
        /*0024*/ 	.byte	0x00, 0xf0, 0x11, 0x00


	//----- nvinfo : EIATTR_KPARAM_INFO
	.align		4
.L_662:
        /*0028*/ 	.byte	0x04, 0x17
        /*002a*/ 	.short	(.L_664 - .L_663)
.L_663:
        /*002c*/ 	.word	0x00000000
        /*0030*/ 	.short	0x0004
        /*0032*/ 	.short	0x0020
        /*0034*/ 	.byte	0x00, 0xf0, 0x11, 0x00


	//----- nvinfo : EIATTR_KPARAM_INFO
	.align		4
.L_664:
        /*0038*/ 	.byte	0x04, 0x17
        /*003a*/ 	.short	(.L_666 - .L_665)
.L_665:
        /*003c*/ 	.word	0x00000000
        /*0040*/ 	.short	0x0003
        /*0042*/ 	.short	0x0018
        /*0044*/ 	.byte	0x00, 0xf5, 0x21, 0x00


	//----- nvinfo : EIATTR_KPARAM_INFO
	.align		4
.L_666:
        /*0048*/ 	.byte	0x04, 0x17
        /*004a*/ 	.short	(.L_668 - .L_667)
.L_667:
        /*004c*/ 	.word	0x00000000
        /*0050*/ 	.short	0x0002
        /*0052*/ 	.short	0x0010
        /*0054*/ 	.byte	0x00, 0xf5, 0x21, 0x00


	//----- nvinfo : EIATTR_KPARAM_INFO
	.align		4
.L_668:
        /*0058*/ 	.byte	0x04, 0x17
        /*005a*/ 	.short	(.L_670 - .L_669)
.L_669:
        /*005c*/ 	.word	0x00000000
        /*0060*/ 	.short	0x0001
        /*0062*/ 	.short	0x0008
        /*0064*/ 	.byte	0x00, 0xf5, 0x21, 0x00


	//----- nvinfo : EIATTR_KPARAM_INFO
	.align		4
.L_670:
        /*0068*/ 	.byte	0x04, 0x17
        /*006a*/ 	.short	(.L_672 - .L_671)
.L_671:
        /*006c*/ 	.word	0x00000000
        /*0070*/ 	.short	0x0000
        /*0072*/ 	.short	0x0000
        /*0074*/ 	.byte	0x00, 0xf5, 0x21, 0x00


	//----- nvinfo : EIATTR_SPARSE_MMA_MASK
	.align		4
.L_672:
        /*0078*/ 	.byte	0x03, 0x50
        /*007a*/ 	.short	0x0000


	//----- nvinfo : EIATTR_MAXREG_COUNT
	.align		4
        /*007c*/ 	.byte	0x03, 0x1b
        /*007e*/ 	.short	0x00ff


	//----- nvinfo : EIATTR_NUM_BARRIERS
	.align		4
        /*0080*/ 	.byte	0x02, 0x4c
        /*0082*/ 	.byte	0x01
	.zero		1


	//----- nvinfo : EIATTR_MERCURY_ISA_VERSION
	.align		4
        /*0084*/ 	.byte	0x03, 0x5f
        /*0086*/ 	.short	0x0101


	//----- nvinfo : EIATTR_COOP_GROUP_MASK_REGIDS
	.align		4
        /*0088*/ 	.byte	0x04, 0x29
        /*008a*/ 	.short	(.L_674 - .L_673)


	//   ....[0]....
.L_673:
        /*008c*/ 	.word	0xffffffff


	//   ....[1]....
        /*0090*/ 	.word	0xffffffff


	//   ....[2]....
        /*0094*/ 	.word	0xffffffff


	//   ....[3]....
        /*0098*/ 	.word	0xffffffff


	//   ....[4]....
        /*009c*/ 	.word	0xffffffff


	//   ....[5]....
        /*00a0*/ 	.word	0xffffffff


	//   ....[6]....
        /*00a4*/ 	.word	0xffffffff


	//   ....[7]....
        /*00a8*/ 	.word	0xffffffff


	//   ....[8]....
        /*00ac*/ 	.word	0xffffffff


	//   ....[9]....
        /*00b0*/ 	.word	0xffffffff


	//   ....[10]....
        /*00b4*/ 	.word	0xffffffff


	//   ....[11]....
        /*00b8*/ 	.word	0xffffffff


	//   ....[12]....
        /*00bc*/ 	.word	0xffffffff


	//   ....[13]....
        /*00c0*/ 	.word	0xffffffff


	//   ....[14]....
        /*00c4*/ 	.word	0xffffffff


	//   ....[15]....
        /*00c8*/ 	.word	0xffffffff


	//   ....[16]....
        /*00cc*/ 	.word	0xffffffff


	//   ....[17]....
        /*00d0*/ 	.word	0xffffffff


	//   ....[18]....
        /*00d4*/ 	.word	0xffffffff


	//   ....[19]....
        /*00d8*/ 	.word	0xffffffff


	//   ....[20]....
        /*00dc*/ 	.word	0xffffffff


	//   ....[21]....
        /*00e0*/ 	.word	0xffffffff


	//   ....[22]....
        /*00e4*/ 	.word	0xffffffff


	//   ....[23]....
        /*00e8*/ 	.word	0xffffffff


	//   ....[24]....
        /*00ec*/ 	.word	0xffffffff


	//   ....[25]....
        /*00f0*/ 	.word	0xffffffff


	//   ....[26]....
        /*00f4*/ 	.word	0xffffffff


	//   ....[27]....
        /*00f8*/ 	.word	0xffffffff


	//   ....[28]....
        /*00fc*/ 	.word	0xffffffff


	//   ....[29]....
        /*0100*/ 	.word	0xffffffff


	//   ....[30]....
        /*0104*/ 	.word	0xffffffff


	//   ....[31]....
        /*0108*/ 	.word	0xffffffff


	//   ....[32]....
        /*010c*/ 	.word	0xffffffff


	//   ....[33]....
        /*0110*/ 	.word	0xffffffff


	//   ....[34]....
        /*0114*/ 	.word	0xffffffff


	//   ....[35]....
        /*0118*/ 	.word	0xffffffff


	//   ....[36]....
        /*011c*/ 	.word	0xffffffff


	//   ....[37]....
        /*0120*/ 	.word	0xffffffff


	//   ....[38]....
        /*0124*/ 	.word	0xffffffff


	//   ....[39]....
        /*0128*/ 	.word	0xffffffff


	//   ....[40]....
        /*012c*/ 	.word	0xffffffff


	//   ....[41]....
        /*0130*/ 	.word	0xffffffff


	//   ....[42]....
        /*0134*/ 	.word	0xffffffff


	//   ....[43]....
        /*0138*/ 	.word	0xffffffff


	//   ....[44]....
        /*013c*/ 	.word	0xffffffff


	//   ....[45]....
        /*0140*/ 	.word	0xffffffff


	//   ....[46]....
        /*0144*/ 	.word	0xffffffff


	//   ....[47]....
        /*0148*/ 	.word	0xffffffff


	//   ....[48]....
        /*014c*/ 	.word	0xffffffff


	//   ....[49]....
        /*0150*/ 	.word	0xffffffff


	//   ....[50]....
        /*0154*/ 	.word	0xffffffff


	//   ....[51]....
        /*0158*/ 	.word	0xffffffff


	//   ....[52]....
        /*015c*/ 	.word	0xffffffff


	//   ....[53]....
        /*0160*/ 	.word	0xffffffff


	//   ....[54]....
        /*0164*/ 	.word	0xffffffff


	//   ....[55]....
        /*0168*/ 	.word	0xffffffff


	//   ....[56]....
        /*016c*/ 	.word	0xffffffff


	//   ....[57]....
        /*0170*/ 	.word	0xffffffff


	//   ....[58]....
        /*0174*/ 	.word	0xffffffff


	//   ....[59]....
        /*0178*/ 	.word	0xffffffff


	//   ....[60]....
        /*017c*/ 	.word	0xffffffff


	//   ....[61]....
        /*0180*/ 	.word	0xffffffff


	//   ....[62]....
        /*0184*/ 	.word	0xffffffff


	//   ....[63]....
        /*0188*/ 	.word	0xffffffff


	//   ....[64]....
        /*018c*/ 	.word	0xffffffff


	//   ....[65]....
        /*0190*/ 	.word	0xffffffff


	//   ....[66]....
        /*0194*/ 	.word	0xffffffff


	//   ....[67]....
        /*0198*/ 	.word	0xffffffff


	//   ....[68]....
        /*019c*/ 	.word	0xffffffff


	//   ....[69]....
        /*01a0*/ 	.word	0xffffffff


	//   ....[70]....
        /*01a4*/ 	.word	0xffffffff


	//   ....[71]....
        /*01a8*/ 	.word	0xffffffff


	//   ....[72]....
        /*01ac*/ 	.word	0xffffffff


	//   ....[73]....
        /*01b0*/ 	.word	0xffffffff


	//   ....[74]....
        /*01b4*/ 	.word	0xffffffff


	//   ....[75]....
        /*01b8*/ 	.word	0xffffffff


	//   ....[76]....
        /*01bc*/ 	.word	0xffffffff


	//   ....[77]....
        /*01c0*/ 	.word	0xffffffff


	//   ....[78]....
        /*01c4*/ 	.word	0xffffffff


	//   ....[79]....
        /*01c8*/ 	.word	0xffffffff


	//   ....[80]....
        /*01cc*/ 	.word	0xffffffff


	//   ....[81]....
        /*01d0*/ 	.word	0xffffffff


	//   ....[82]....
        /*01d4*/ 	.word	0xffffffff


	//   ....[83]....
        /*01d8*/ 	.word	0xffffffff


	//   ....[84]....
        /*01dc*/ 	.word	0xffffffff


	//   ....[85]....
        /*01e0*/ 	.word	0xffffffff


	//   ....[86]....
        /*01e4*/ 	.word	0xffffffff


	//   ....[87]....
        /*01e8*/ 	.word	0xffffffff


	//   ....[88]....
        /*01ec*/ 	.word	0xffffffff


	//   ....[89]....
        /*01f0*/ 	.word	0xffffffff


	//   ....[90]....
        /*01f4*/ 	.word	0xffffffff


	//   ....[91]....
        /*01f8*/ 	.word	0xffffffff


	//   ....[92]....
        /*01fc*/ 	.word	0xffffffff


	//   ....[93]....
        /*0200*/ 	.word	0xffffffff


	//   ....[94]....
        /*0204*/ 	.word	0xffffffff


	//   ....[95]....
        /*0208*/ 	.word	0xffffffff


	//   ....[96]....
        /*020c*/ 	.word	0xffffffff


	//   ....[97]....
        /*0210*/ 	.word	0xffffffff


	//   ....[98]....
        /*0214*/ 	.word	0xffffffff


	//   ....[99]....
        /*0218*/ 	.word	0xffffffff


	//   ....[100]....
        /*021c*/ 	.word	0xffffffff


	//   ....[101]....
        /*0220*/ 	.word	0xffffffff


	//   ....[102]....
        /*0224*/ 	.word	0xffffffff


	//   ....[103]....
        /*0228*/ 	.word	0xffffffff


	//   ....[104]....
        /*022c*/ 	.word	0xffffffff


	//   ....[105]....
        /*0230*/ 	.word	0xffffffff


	//   ....[106]....
        /*0234*/ 	.word	0xffffffff


	//   ....[107]....
        /*0238*/ 	.word	0xffffffff


	//   ....[108]....
        /*023c*/ 	.word	0xffffffff


	//   ....[109]....
        /*0240*/ 	.word	0xffffffff


	//   ....[110]....
        /*0244*/ 	.word	0xffffffff


	//   ....[111]....
        /*0248*/ 	.word	0xffffffff


	//   ....[112]....
        /*024c*/ 	.word	0xffffffff


	//   ....[113]....
        /*0250*/ 	.word	0xffffffff


	//   ....[114]....
        /*0254*/ 	.word	0xffffffff


	//   ....[115]....
        /*0258*/ 	.word	0xffffffff


	//   ....[116]....
        /*025c*/ 	.word	0xffffffff


	//   ....[117]....
        /*0260*/ 	.word	0xffffffff


	//   ....[118]....
        /*0264*/ 	.word	0xffffffff


	//   ....[119]....
        /*0268*/ 	.word	0xffffffff


	//   ....[120]....
        /*026c*/ 	.word	0xffffffff


	//   ....[121]....
        /*0270*/ 	.word	0xffffffff


	//   ....[122]....
        /*0274*/ 	.word	0xffffffff


	//   ....[123]....
        /*0278*/ 	.word	0xffffffff


	//   ....[124]....
        /*027c*/ 	.word	0xffffffff


	//   ....[125]....
        /*0280*/ 	.word	0xffffffff


	//   ....[126]....
        /*0284*/ 	.word	0xffffffff


	//   ....[127]....
        /*0288*/ 	.word	0xffffffff


	//   ....[128]....
        /*028c*/ 	.word	0xffffffff


	//   ....[129]....
        /*0290*/ 	.word	0xffffffff


	//   ....[130]....
        /*0294*/ 	.word	0xffffffff


	//   ....[131]....
        /*0298*/ 	.word	0xffffffff


	//   ....[132]....
        /*029c*/ 	.word	0xffffffff


	//   ....[133]....
        /*02a0*/ 	.word	0xffffffff


	//   ....[134]....
        /*02a4*/ 	.word	0xffffffff


	//   ....[135]....
        /*02a8*/ 	.word	0xffffffff


	//   ....[136]....
        /*02ac*/ 	.word	0xffffffff


	//   ....[137]....
        /*02b0*/ 	.word	0xffffffff


	//   ....[138]....
        /*02b4*/ 	.word	0xffffffff


	//   ....[139]....
        /*02b8*/ 	.word	0xffffffff


	//   ....[140]....
        /*02bc*/ 	.word	0xffffffff


	//   ....[141]....
        /*02c0*/ 	.word	0xffffffff


	//   ....[142]....
        /*02c4*/ 	.word	0xffffffff


	//   ....[143]....
        /*02c8*/ 	.word	0xffffffff


	//   ....[144]....
        /*02cc*/ 	.word	0xffffffff


	//   ....[145]....
        /*02d0*/ 	.word	0xffffffff


	//   ....[146]....
        /*02d4*/ 	.word	0xffffffff


	//   ....[147]....
        /*02d8*/ 	.word	0xffffffff


	//   ....[148]....
        /*02dc*/ 	.word	0xffffffff


	//   ....[149]....
        /*02e0*/ 	.word	0xffffffff


	//   ....[150]....
        /*02e4*/ 	.word	0xffffffff


	//   ....[151]....
        /*02e8*/ 	.word	0xffffffff


	//   ....[152]....
        /*02ec*/ 	.word	0xffffffff


	//   ....[153]....
        /*02f0*/ 	.word	0xffffffff


	//   ....[154]....
        /*02f4*/ 	.word	0xffffffff


	//   ....[155]....
        /*02f8*/ 	.word	0xffffffff


	//   ....[156]....
        /*02fc*/ 	.word	0xffffffff


	//   ....[157]....
        /*0300*/ 	.word	0xffffffff


	//   ....[158]....
        /*0304*/ 	.word	0xffffffff


	//   ....[159]....
        /*0308*/ 	.word	0xffffffff


	//   ....[160]....
        /*030c*/ 	.word	0xffffffff


	//   ....[161]....
        /*0310*/ 	.word	0xffffffff


	//   ....[162]....
        /*0314*/ 	.word	0xffffffff


	//   ....[163]....
        /*0318*/ 	.word	0xffffffff


	//   ....[164]....
        /*031c*/ 	.word	0xffffffff


	//   ....[165]....
        /*0320*/ 	.word	0xffffffff


	//   ....[166]....
        /*0324*/ 	.word	0xffffffff


	//   ....[167]....
        /*0328*/ 	.word	0xffffffff


	//   ....[168]....
        /*032c*/ 	.word	0xffffffff


	//   ....[169]....
        /*0330*/ 	.word	0xffffffff


	//   ....[170]....
        /*0334*/ 	.word	0xffffffff


	//   ....[171]....
        /*0338*/ 	.word	0xffffffff


	//   ....[172]....
        /*033c*/ 	.word	0xffffffff


	//   ....[173]....
        /*0340*/ 	.word	0xffffffff


	//   ....[174]....
        /*0344*/ 	.word	0xffffffff


	//   ....[175]....
        /*0348*/ 	.word	0xffffffff


	//   ....[176]....
        /*034c*/ 	.word	0xffffffff


	//   ....[177]....
        /*0350*/ 	.word	0xffffffff


	//   ....[178]....
        /*0354*/ 	.word	0xffffffff


	//   ....[179]....
        /*0358*/ 	.word	0xffffffff


	//   ....[180]....
        /*035c*/ 	.word	0xffffffff


	//   ....[181]....
        /*0360*/ 	.word	0xffffffff


	//   ....[182]....
        /*0364*/ 	.word	0xffffffff


	//   ....[183]....
        /*0368*/ 	.word	0xffffffff


	//   ....[184]....
        /*036c*/ 	.word	0xffffffff


	//   ....[185]....
        /*0370*/ 	.word	0xffffffff


	//   ....[186]....
        /*0374*/ 	.word	0xffffffff


	//   ....[187]....
        /*0378*/ 	.word	0xffffffff


	//   ....[188]....
        /*037c*/ 	.word	0xffffffff


	//   ....[189]....
        /*0380*/ 	.word	0xffffffff


	//   ....[190]....
        /*0384*/ 	.word	0xffffffff


	//   ....[191]....
        /*0388*/ 	.word	0xffffffff


	//   ....[192]....
        /*038c*/ 	.word	0xffffffff


	//   ....[193]....
        /*0390*/ 	.word	0xffffffff


	//   ....[194]....
        /*0394*/ 	.word	0xffffffff


	//   ....[195]....
        /*0398*/ 	.word	0xffffffff


	//   ....[196]....
        /*039c*/ 	.word	0xffffffff


	//   ....[197]....
        /*03a0*/ 	.word	0xffffffff


	//   ....[198]....
        /*03a4*/ 	.word	0xffffffff


	//   ....[199]....
        /*03a8*/ 	.word	0xffffffff


	//   ....[200]....
        /*03ac*/ 	.word	0xffffffff


	//   ....[201]....
        /*03b0*/ 	.word	0xffffffff


	//   ....[202]....
        /*03b4*/ 	.word	0xffffffff


	//   ....[203]....
        /*03b8*/ 	.word	0xffffffff


	//   ....[204]....
        /*03bc*/ 	.word	0xffffffff


	//   ....[205]....
        /*03c0*/ 	.word	0xffffffff


	//   ....[206]....
        /*03c4*/ 	.word	0xffffffff


	//   ....[207]....
        /*03c8*/ 	.word	0xffffffff


	//   ....[208]....
        /*03cc*/ 	.word	0xffffffff


	//   ....[209]....
        /*03d0*/ 	.word	0xffffffff


	//   ....[210]....
        /*03d4*/ 	.word	0xffffffff


	//   ....[211]....
        /*03d8*/ 	.word	0xffffffff


	//   ....[212]....
        /*03dc*/ 	.word	0xffffffff


	//   ....[213]....
        /*03e0*/ 	.word	0xffffffff


	//   ....[214]....
        /*03e4*/ 	.word	0xffffffff


	//   ....[215]....
        /*03e8*/ 	.word	0xffffffff


	//   ....[216]....
        /*03ec*/ 	.word	0xffffffff


	//   ....[217]....
        /*03f0*/ 	.word	0xffffffff


	//   ....[218]....
        /*03f4*/ 	.word	0xffffffff


	//   ....[219]....
        /*03f8*/ 	.word	0xffffffff


	//   ....[220]....
        /*03fc*/ 	.word	0xffffffff


	//   ....[221]....
        /*0400*/ 	.word	0xffffffff


	//   ....[222]....
        /*0404*/ 	.word	0xffffffff


	//   ....[223]....
        /*0408*/ 	.word	0xffffffff


	//   ....[224]....
        /*040c*/ 	.word	0xffffffff


	//   ....[225]....
        /*0410*/ 	.word	0xffffffff


	//   ....[226]....
        /*0414*/ 	.word	0xffffffff


	//   ....[227]....
        /*0418*/ 	.word	0xffffffff


	//   ....[228]....
        /*041c*/ 	.word	0xffffffff


	//   ....[229]....
        /*0420*/ 	.word	0xffffffff


	//   ....[230]....
        /*0424*/ 	.word	0xffffffff


	//   ....[231]....
        /*0428*/ 	.word	0xffffffff


	//   ....[232]....
        /*042c*/ 	.word	0xffffffff


	//   ....[233]....
        /*0430*/ 	.word	0xffffffff


	//   ....[234]....
        /*0434*/ 	.word	0xffffffff


	//   ....[235]....
        /*0438*/ 	.word	0xffffffff


	//   ....[236]....
        /*043c*/ 	.word	0xffffffff


	//   ....[237]....
        /*0440*/ 	.word	0xffffffff


	//   ....[238]....
        /*0444*/ 	.word	0xffffffff


	//   ....[239]....
        /*0448*/ 	.word	0xffffffff


	//   ....[240]....
        /*044c*/ 	.word	0xffffffff


	//   ....[241]....
        /*0450*/ 	.word	0xffffffff


	//   ....[242]....
        /*0454*/ 	.word	0xffffffff


	//   ....[243]....
        /*0458*/ 	.word	0xffffffff


	//   ....[244]....
        /*045c*/ 	.word	0xffffffff


	//   ....[245]....
        /*0460*/ 	.word	0xffffffff


	//   ....[246]....
        /*0464*/ 	.word	0xffffffff


	//   ....[247]....
        /*0468*/ 	.word	0xffffffff


	//   ....[248]....
        /*046c*/ 	.word	0xffffffff


	//   ....[249]....
        /*0470*/ 	.word	0xffffffff


	//   ....[250]....
        /*0474*/ 	.word	0xffffffff


	//   ....[251]....
        /*0478*/ 	.word	0xffffffff


	//   ....[252]....
        /*047c*/ 	.word	0xffffffff


	//   ....[253]....
        /*0480*/ 	.word	0xffffffff


	//   ....[254]....
        /*0484*/ 	.word	0xffffffff


	//   ....[255]....
        /*0488*/ 	.word	0xffffffff


	//   ....[0]....
        /*048c*/ 	.word	0xffffffff


	//   ....[1]....
        /*0490*/ 	.word	0xffffffff


	//   ....[2]....
        /*0494*/ 	.word	0xffffffff


	//   ....[3]....
        /*0498*/ 	.word	0xffffffff


	//   ....[4]....
        /*049c*/ 	.word	0xffffffff


	//   ....[5]....
        /*04a0*/ 	.word	0xffffffff


	//   ....[6]....
        /*04a4*/ 	.word	0xffffffff


	//   ....[7]....
        /*04a8*/ 	.word	0xffffffff


	//   ....[8]....
        /*04ac*/ 	.word	0xffffffff


	//   ....[9]....
        /*04b0*/ 	.word	0xffffffff


	//   ....[10]....
        /*04b4*/ 	.word	0xffffffff


	//   ....[11]....
        /*04b8*/ 	.word	0xffffffff


	//   ....[12]....
        /*04bc*/ 	.word	0xffffffff


	//   ....[13]....
        /*04c0*/ 	.word	0xffffffff


	//   ....[14]....
        /*04c4*/ 	.word	0xffffffff


	//   ....[15]....
        /*04c8*/ 	.word	0xffffffff


	//   ....[16]....
        /*04cc*/ 	.word	0xffffffff


	//   ....[17]....
        /*04d0*/ 	.word	0xffffffff


	//   ....[18]....
        /*04d4*/ 	.word	0xffffffff


	//   ....[19]....
        /*04d8*/ 	.word	0xffffffff


	//   ....[20]....
        /*04dc*/ 	.word	0xffffffff


	//   ....[21]....
        /*04e0*/ 	.word	0xffffffff


	//   ....[22]....
        /*04e4*/ 	.word	0xffffffff


	//   ....[23]....
        /*04e8*/ 	.word	0xffffffff


	//   ....[24]....
        /*04ec*/ 	.word	0xffffffff


	//   ....[25]....
        /*04f0*/ 	.word	0xffffffff


	//   ....[26]....
        /*04f4*/ 	.word	0xffffffff


	//   ....[27]....
        /*04f8*/ 	.word	0xffffffff


	//   ....[28]....
        /*04fc*/ 	.word	0xffffffff


	//   ....[29]....
        /*0500*/ 	.word	0xffffffff


	//   ....[30]....
        /*0504*/ 	.word	0xffffffff


	//   ....[31]....
        /*0508*/ 	.word	0xffffffff


	//   ....[32]....
        /*050c*/ 	.word	0xffffffff


	//   ....[33]....
        /*0510*/ 	.word	0xffffffff


	//   ....[34]....
        /*0514*/ 	.word	0xffffffff


	//   ....[35]....
        /*0518*/ 	.word	0xffffffff


	//   ....[36]....
        /*051c*/ 	.word	0xffffffff


	//   ....[37]....
        /*0520*/ 	.word	0xffffffff


	//   ....[38]....
        /*0524*/ 	.word	0xffffffff


	//   ....[39]....
        /*0528*/ 	.word	0xffffffff


	//   ....[40]....
        /*052c*/ 	.word	0xffffffff


	//   ....[41]....
        /*0530*/ 	.word	0xffffffff


	//   ....[42]....
        /*0534*/ 	.word	0xffffffff


	//   ....[43]....
        /*0538*/ 	.word	0xffffffff


	//   ....[44]....
        /*053c*/ 	.word	0xffffffff


	//   ....[45]....
        /*0540*/ 	.word	0xffffffff


	//   ....[46]....
        /*0544*/ 	.word	0xffffffff


	//   ....[47]....
        /*0548*/ 	.word	0xffffffff


	//   ....[48]....
        /*054c*/ 	.word	0xffffffff


	//   ....[49]....
        /*0550*/ 	.word	0xffffffff


	//   ....[50]....
        /*0554*/ 	.word	0xffffffff


	//   ....[51]....
        /*0558*/ 	.word	0xffffffff


	//   ....[52]....
        /*055c*/ 	.word	0xffffffff


	//   ....[53]....
        /*0560*/ 	.word	0xffffffff


	//   ....[54]....
        /*0564*/ 	.word	0xffffffff


	//   ....[55]....
        /*0568*/ 	.word	0xffffffff


	//   ....[56]....
        /*056c*/ 	.word	0xffffffff


	//   ....[57]....
        /*0570*/ 	.word	0xffffffff


	//   ....[58]....
        /*0574*/ 	.word	0xffffffff


	//   ....[59]....
        /*0578*/ 	.word	0xffffffff


	//   ....[60]....
        /*057c*/ 	.word	0xffffffff


	//   ....[61]....
        /*0580*/ 	.word	0xffffffff


	//   ....[62]....
        /*0584*/ 	.word	0xffffffff


	//   ....[63]....
        /*0588*/ 	.word	0xffffffff


	//   ....[64]....
        /*058c*/ 	.word	0xffffffff


	//   ....[65]....
        /*0590*/ 	.word	0xffffffff


	//   ....[66]....
        /*0594*/ 	.word	0xffffffff


	//   ....[67]....
        /*0598*/ 	.word	0xffffffff


	//   ....[68]....
        /*059c*/ 	.word	0xffffffff


	//   ....[69]....
        /*05a0*/ 	.word	0xffffffff


	//   ....[70]....
        /*05a4*/ 	.word	0xffffffff


	//   ....[71]....
        /*05a8*/ 	.word	0xffffffff


	//   ....[72]....
        /*05ac*/ 	.word	0xffffffff


	//   ....[73]....
        /*05b0*/ 	.word	0xffffffff


	//   ....[74]....
        /*05b4*/ 	.word	0xffffffff


	//   ....[75]....
        /*05b8*/ 	.word	0xffffffff


	//   ....[76]....
        /*05bc*/ 	.word	0xffffffff


	//   ....[77]....
        /*05c0*/ 	.word	0xffffffff


	//   ....[78]....
        /*05c4*/ 	.word	0xffffffff


	//   ....[79]....
        /*05c8*/ 	.word	0xffffffff


	//   ....[80]....
        /*05cc*/ 	.word	0xffffffff


	//   ....[81]....
        /*05d0*/ 	.word	0xffffffff


	//   ....[82]....
        /*05d4*/ 	.word	0xffffffff


	//   ....[83]....
        /*05d8*/ 	.word	0xffffffff


	//   ....[84]....
        /*05dc*/ 	.word	0xffffffff


	//   ....[85]....
        /*05e0*/ 	.word	0xffffffff


	//   ....[86]....
        /*05e4*/ 	.word	0xffffffff


	//   ....[87]....
        /*05e8*/ 	.word	0xffffffff


	//   ....[88]....
        /*05ec*/ 	.word	0xffffffff


	//   ....[89]....
        /*05f0*/ 	.word	0xffffffff


	//   ....[90]....
        /*05f4*/ 	.word	0xffffffff


	//   ....[91]....
        /*05f8*/ 	.word	0xffffffff


	//   ....[92]....
        /*05fc*/ 	.word	0xffffffff


	//   ....[93]....
        /*0600*/ 	.word	0xffffffff


	//   ....[94]....
        /*0604*/ 	.word	0xffffffff


	//   ....[95]....
        /*0608*/ 	.word	0xffffffff


	//   ....[96]....
        /*060c*/ 	.word	0xffffffff


	//   ....[97]....
        /*0610*/ 	.word	0xffffffff


	//   ....[98]....
        /*0614*/ 	.word	0xffffffff


	//   ....[99]....
        /*0618*/ 	.word	0xffffffff


	//   ....[100]....
        /*061c*/ 	.word	0xffffffff


	//   ....[101]....
        /*0620*/ 	.word	0xffffffff


	//   ....[102]....
        /*0624*/ 	.word	0xffffffff


	//   ....[103]....
        /*0628*/ 	.word	0xffffffff


	//   ....[104]....
        /*062c*/ 	.word	0xffffffff


	//   ....[105]....
        /*0630*/ 	.word	0xffffffff


	//   ....[106]....
        /*0634*/ 	.word	0xffffffff


	//   ....[107]....
        /*0638*/ 	.word	0xffffffff


	//   ....[108]....
        /*063c*/ 	.word	0xffffffff


	//   ....[109]....
        /*0640*/ 	.word	0xffffffff


	//   ....[110]....
        /*0644*/ 	.word	0xffffffff


	//   ....[111]....
        /*0648*/ 	.word	0xffffffff


	//   ....[112]....
        /*064c*/ 	.word	0xffffffff


	//   ....[113]....
        /*0650*/ 	.word	0xffffffff


	//   ....[114]....
        /*0654*/ 	.word	0xffffffff


	//   ....[115]....
        /*0658*/ 	.word	0xffffffff


	//   ....[116]....
        /*065c*/ 	.word	0xffffffff


	//   ....[117]....
        /*0660*/ 	.word	0xffffffff


	//   ....[118]....
        /*0664*/ 	.word	0xffffffff


	//   ....[119]....
        /*0668*/ 	.word	0xffffffff


	//   ....[120]....
        /*066c*/ 	.word	0xffffffff


	//   ....[121]....
        /*0670*/ 	.word	0xffffffff


	//   ....[122]....
        /*0674*/ 	.word	0xffffffff


	//   ....[123]....
        /*0678*/ 	.word	0xffffffff


	//   ....[124]....
        /*067c*/ 	.word	0xffffffff


	//   ....[125]....
        /*0680*/ 	.word	0xffffffff


	//   ....[126]....
        /*0684*/ 	.word	0xffffffff


	//   ....[127]....
        /*0688*/ 	.word	0xffffffff


	//   ....[128]....
        /*068c*/ 	.word	0xffffffff


	//   ....[129]....
        /*0690*/ 	.word	0xffffffff


	//   ....[130]....
        /*0694*/ 	.word	0xffffffff


	//   ....[131]....
        /*0698*/ 	.word	0xffffffff


	//   ....[132]....
        /*069c*/ 	.word	0xffffffff


	//   ....[133]....
        /*06a0*/ 	.word	0xffffffff


	//   ....[134]....
        /*06a4*/ 	.word	0xffffffff


	//   ....[135]....
        /*06a8*/ 	.word	0xffffffff


	//   ....[136]....
        /*06ac*/ 	.word	0xffffffff


	//   ....[137]....
        /*06b0*/ 	.word	0xffffffff


	//   ....[138]....
        /*06b4*/ 	.word	0xffffffff


	//   ....[139]....
        /*06b8*/ 	.word	0xffffffff


	//   ....[140]....
        /*06bc*/ 	.word	0xffffffff


	//   ....[141]....
        /*06c0*/ 	.word	0xffffffff


	//   ....[142]....
        /*06c4*/ 	.word	0xffffffff


	//   ....[143]....
        /*06c8*/ 	.word	0xffffffff


	//   ....[144]....
        /*06cc*/ 	.word	0xffffffff


	//   ....[145]....
        /*06d0*/ 	.word	0xffffffff


	//   ....[146]....
        /*06d4*/ 	.word	0xffffffff


	//   ....[147]....
        /*06d8*/ 	.word	0xffffffff


	//   ....[148]....
        /*06dc*/ 	.word	0xffffffff


	//   ....[149]....
        /*06e0*/ 	.word	0xffffffff


	//   ....[150]....
        /*06e4*/ 	.word	0xffffffff


	//   ....[151]....
        /*06e8*/ 	.word	0xffffffff


	//   ....[152]....
        /*06ec*/ 	.word	0xffffffff


	//   ....[153]....
        /*06f0*/ 	.word	0xffffffff


	//   ....[154]....
        /*06f4*/ 	.word	0xffffffff


	//   ....[155]....
        /*06f8*/ 	.word	0xffffffff


	//   ....[156]....
        /*06fc*/ 	.word	0xffffffff


	//   ....[157]....
        /*0700*/ 	.word	0xffffffff


	//   ....[158]....
        /*0704*/ 	.word	0xffffffff


	//   ....[159]....
        /*0708*/ 	.word	0xffffffff


	//   ....[160]....
        /*070c*/ 	.word	0xffffffff


	//   ....[161]....
        /*0710*/ 	.word	0xffffffff


	//   ....[162]....
        /*0714*/ 	.word	0xffffffff


	//   ....[163]....
        /*0718*/ 	.word	0xffffffff


	//   ....[164]....
        /*071c*/ 	.word	0xffffffff


	//   ....[165]....
        /*0720*/ 	.word	0xffffffff


	//   ....[166]....
        /*0724*/ 	.word	0xffffffff


	//   ....[167]....
        /*0728*/ 	.word	0xffffffff


	//   ....[168]....
        /*072c*/ 	.word	0xffffffff


	//   ....[169]....
        /*0730*/ 	.word	0xffffffff


	//   ....[170]....
        /*0734*/ 	.word	0xffffffff


	//   ....[171]....
        /*0738*/ 	.word	0xffffffff


	//   ....[172]....
        /*073c*/ 	.word	0xffffffff


	//   ....[173]....
        /*0740*/ 	.word	0xffffffff


	//   ....[174]....
        /*0744*/ 	.word	0xffffffff


	//   ....[175]....
        /*0748*/ 	.word	0xffffffff


	//   ....[176]....
        /*074c*/ 	.word	0xffffffff


	//   ....[177]....
        /*0750*/ 	.word	0xffffffff


	//   ....[178]....
        /*0754*/ 	.word	0xffffffff


	//   ....[179]....
        /*0758*/ 	.word	0xffffffff


	//   ....[180]....
        /*075c*/ 	.word	0xffffffff


	//   ....[181]....
        /*0760*/ 	.word	0xffffffff


	//   ....[182]....
        /*0764*/ 	.word	0xffffffff


	//   ....[183]....
        /*0768*/ 	.word	0xffffffff


	//   ....[184]....
        /*076c*/ 	.word	0xffffffff


	//   ....[185]....
        /*0770*/ 	.word	0xffffffff


	//   ....[186]....
        /*0774*/ 	.word	0xffffffff


	//   ....[187]....
        /*0778*/ 	.word	0xffffffff


	//   ....[188]....
        /*077c*/ 	.word	0xffffffff


	//   ....[189]....
        /*0780*/ 	.word	0xffffffff


	//   ....[190]....
        /*0784*/ 	.word	0xffffffff


	//   ....[191]....
        /*0788*/ 	.word	0xffffffff


	//   ....[192]....
        /*078c*/ 	.word	0xffffffff


	//   ....[193]....
        /*0790*/ 	.word	0xffffffff


	//   ....[194]....
        /*0794*/ 	.word	0xffffffff


	//   ....[195]....
        /*0798*/ 	.word	0xffffffff


	//   ....[196]....
        /*079c*/ 	.word	0xffffffff


	//   ....[197]....
        /*07a0*/ 	.word	0xffffffff


	//   ....[198]....
        /*07a4*/ 	.word	0xffffffff


	//   ....[199]....
        /*07a8*/ 	.word	0xffffffff


	//   ....[200]....
        /*07ac*/ 	.word	0xffffffff


	//   ....[201]....
        /*07b0*/ 	.word	0xffffffff


	//   ....[202]....
        /*07b4*/ 	.word	0xffffffff


	//   ....[203]....
        /*07b8*/ 	.word	0xffffffff


	//   ....[204]....
        /*07bc*/ 	.word	0xffffffff


	//   ....[205]....
        /*07c0*/ 	.word	0xffffffff


	//   ....[206]....
        /*07c4*/ 	.word	0xffffffff


	//   ....[207]....
        /*07c8*/ 	.word	0xffffffff


	//   ....[208]....
        /*07cc*/ 	.word	0xffffffff


	//   ....[209]....
        /*07d0*/ 	.word	0xffffffff


	//   ....[210]....
        /*07d4*/ 	.word	0xffffffff


	//   ....[211]....
        /*07d8*/ 	.word	0xffffffff


	//   ....[212]....
        /*07dc*/ 	.word	0xffffffff


	//   ....[213]....
        /*07e0*/ 	.word	0xffffffff


	//   ....[214]....
        /*07e4*/ 	.word	0xffffffff


	//   ....[215]....
        /*07e8*/ 	.word	0xffffffff


	//   ....[216]....
        /*07ec*/ 	.word	0xffffffff


	//   ....[217]....
        /*07f0*/ 	.word	0xffffffff


	//   ....[218]....
        /*07f4*/ 	.word	0xffffffff


	//   ....[219]....
        /*07f8*/ 	.word	0xffffffff


	//   ....[220]....
        /*07fc*/ 	.word	0xffffffff


	//   ....[221]....
        /*0800*/ 	.word	0xffffffff


	//   ....[222]....
        /*0804*/ 	.word	0xffffffff


	//   ....[223]....
        /*0808*/ 	.word	0xffffffff


	//   ....[224]....
        /*080c*/ 	.word	0xffffffff


	//   ....[225]....
        /*0810*/ 	.word	0xffffffff


	//   ....[226]....
        /*0814*/ 	.word	0xffffffff


	//   ....[227]....
        /*0818*/ 	.word	0xffffffff


	//   ....[228]....
        /*081c*/ 	.word	0xffffffff


	//   ....[229]....
        /*0820*/ 	.word	0xffffffff


	//   ....[230]....
        /*0824*/ 	.word	0xffffffff


	//   ....[231]....
        /*0828*/ 	.word	0xffffffff


	//   ....[232]....
        /*082c*/ 	.word	0xffffffff


	//   ....[233]....
        /*0830*/ 	.word	0xffffffff


	//----- nvinfo : EIATTR_COOP_GROUP_INSTR_OFFSETS
	.align		4
.L_674:
        /*0834*/ 	.byte	0x04, 0x28
        /*0836*/ 	.short	(.L_676 - .L_675)


	//   ....[0]....
.L_675:
        /*0838*/ 	.word	0x0000a0e0


	//   ....[1]....
        /*083c*/ 	.word	0x0000a110


	//   ....[2]....
        /*0840*/ 	.word	0x0000a120


	//   ....[3]....
        /*0844*/ 	.word	0x0000a130


	//   ....[4]....
        /*0848*/ 	.word	0x0000a140


	//   ....[5]....
        /*084c*/ 	.word	0x0000a150


	//   ....[6]....
        /*0850*/ 	.word	0x0000a160


	//   ....[7]....
        /*0854*/ 	.word	0x0000a170


	//   ....[8]....
        /*0858*/ 	.word	0x0000a180


	//   ....[9]....
        /*085c*/ 	.word	0x0000a190


	//   ....[10]....
        /*0860*/ 	.word	0x0000a1a0


	//   ....[11]....
        /*0864*/ 	.word	0x0000a1b0


	//   ....[12]....
        /*0868*/ 	.word	0x0000a1c0


	//   ....[13]....
        /*086c*/ 	.word	0x0000a1d0


	//   ....[14]....
        /*0870*/ 	.word	0x0000a250


	//   ....[15]....
        /*0874*/ 	.word	0x0000a260


	//   ....[16]....
        /*0878*/ 	.word	0x0000a270


	//   ....[17]....
        /*087c*/ 	.word	0x0000a280


	//   ....[18]....
        /*0880*/ 	.word	0x0000a290


	//   ....[19]....
        /*0884*/ 	.word	0x0000a2a0


	//   ....[20]....
        /*0888*/ 	.word	0x0000a2b0


	//   ....[21]....
        /*088c*/ 	.word	0x0000a2c0


	//   ....[22]....
        /*0890*/ 	.word	0x0000a2d0


	//   ....[23]....
        /*0894*/ 	.word	0x0000a2e0


	//   ....[24]....
        /*0898*/ 	.word	0x0000a2f0


	//   ....[25]....
        /*089c*/ 	.word	0x0000a300


	//   ....[26]....
        /*08a0*/ 	.word	0x0000a310


	//   ....[27]....
        /*08a4*/ 	.word	0x0000a320


	//   ....[28]....
        /*08a8*/ 	.word	0x0000a330


	//   ....[29]....
        /*08ac*/ 	.word	0x0000a340


	//   ....[30]....
        /*08b0*/ 	.word	0x0000a350


	//   ....[31]....
        /*08b4*/ 	.word	0x0000a360


	//   ....[32]....
        /*08b8*/ 	.word	0x0000a400


	//   ....[33]....
        /*08bc*/ 	.word	0x0000a410


	//   ....[34]....
        /*08c0*/ 	.word	0x0000a420


	//   ....[35]....
        /*08c4*/ 	.word	0x0000a430


	//   ....[36]....
        /*08c8*/ 	.word	0x0000a440


	//   ....[37]....
        /*08cc*/ 	.word	0x0000a450


	//   ....[38]....
        /*08d0*/ 	.word	0x0000a460


	//   ....[39]....
        /*08d4*/ 	.word	0x0000a470


	//   ....[40]....
        /*08d8*/ 	.word	0x0000a480


	//   ....[41]....
        /*08dc*/ 	.word	0x0000a490


	//   ....[42]....
        /*08e0*/ 	.word	0x0000a4a0


	//   ....[43]....
        /*08e4*/ 	.word	0x0000a4b0


	//   ....[44]....
        /*08e8*/ 	.word	0x0000a4c0


	//   ....[45]....
        /*08ec*/ 	.word	0x0000a4d0


	//   ....[46]....
        /*08f0*/ 	.word	0x0000a4e0


	//   ....[47]....
        /*08f4*/ 	.word	0x0000a4f0


	//   ....[48]....
        /*08f8*/ 	.word	0x0000a500


	//   ....[49]....
        /*08fc*/ 	.word	0x0000a510


	//   ....[50]....
        /*0900*/ 	.word	0x0000a5d0


	//   ....[51]....
        /*0904*/ 	.word	0x0000a5e0


	//   ....[52]....
        /*0908*/ 	.word	0x0000a5f0


	//   ....[53]....
        /*090c*/ 	.word	0x0000a600


	//   ....[54]....
        /*0910*/ 	.word	0x0000a610


	//   ....[55]....
        /*0914*/ 	.word	0x0000a620


	//   ....[56]....
        /*0918*/ 	.word	0x0000a630


	//   ....[57]....
        /*091c*/ 	.word	0x0000a640


	//   ....[58]....
        /*0920*/ 	.word	0x0000a650


	//   ....[59]....
        /*0924*/ 	.word	0x0000a660


	//   ....[60]....
        /*0928*/ 	.word	0x0000a670


	//   ....[61]....
        /*092c*/ 	.word	0x0000a680


	//   ....[62]....
        /*0930*/ 	.word	0x0000a690


	//   ....[63]....
        /*0934*/ 	.word	0x0000a6a0


	//   ....[64]....
        /*0938*/ 	.word	0x0000a6b0


	//   ....[65]....
        /*093c*/ 	.word	0x0000a6c0


	//   ....[66]....
        /*0940*/ 	.word	0x0000a6d0


	//   ....[67]....
        /*0944*/ 	.word	0x0000a6e0


	//   ....[68]....
        /*0948*/ 	.word	0x0000a6f0


	//   ....[69]....
        /*094c*/ 	.word	0x0000a700


	//   ....[70]....
        /*0950*/ 	.word	0x0000a710


	//   ....[71]....
        /*0954*/ 	.word	0x0000a720


	//   ....[72]....
        /*0958*/ 	.word	0x0000a730


	//   ....[73]....
        /*095c*/ 	.word	0x0000a740


	//   ....[74]....
        /*0960*/ 	.word	0x0000a750


	//   ....[75]....
        /*0964*/ 	.word	0x0000a760


	//   ....[76]....
        /*0968*/ 	.word	0x0000a770


	//   ....[77]....
        /*096c*/ 	.word	0x0000a780


	//   ....[78]....
        /*0970*/ 	.word	0x0000a790


	//   ....[79]....
        /*0974*/ 	.word	0x0000a7a0


	//   ....[80]....
        /*0978*/ 	.word	0x0000a7b0


	//   ....[81]....
        /*097c*/ 	.word	0x0000a7c0


	//   ....[82]....
        /*0980*/ 	.word	0x0000a7d0


	//   ....[83]....
        /*0984*/ 	.word	0x0000a7e0


	//   ....[84]....
        /*0988*/ 	.word	0x0000a7f0


	//   ....[85]....
        /*098c*/ 	.word	0x0000a800


	//   ....[86]....
        /*0990*/ 	.word	0x0000a810


	//   ....[87]....
        /*0994*/ 	.word	0x0000a820


	//   ....[88]....
        /*0998*/ 	.word	0x0000a830


	//   ....[89]....
        /*099c*/ 	.word	0x0000a840


	//   ....[90]....
        /*09a0*/ 	.word	0x0000a850


	//   ....[91]....
        /*09a4*/ 	.word	0x0000a860


	//   ....[92]....
        /*09a8*/ 	.word	0x0000a870


	//   ....[93]....
        /*09ac*/ 	.word	0x0000a880


	//   ....[94]....
        /*09b0*/ 	.word	0x0000a890


	//   ....[95]....
        /*09b4*/ 	.word	0x0000a8a0


	//   ....[96]....
        /*09b8*/ 	.word	0x0000a8b0


	//   ....[97]....
        /*09bc*/ 	.word	0x0000a8c0


	//   ....[98]....
        /*09c0*/ 	.word	0x0000eb00


	//   ....[99]....
        /*09c4*/ 	.word	0x0000eb40


	//   ....[100]....
        /*09c8*/ 	.word	0x0000eb50


	//   ....[101]....
        /*09cc*/ 	.word	0x0000eb60


	//   ....[102]....
        /*09d0*/ 	.word	0x0000eb70


	//   ....[103]....
        /*09d4*/ 	.word	0x0000eb80


	//   ....[104]....
        /*09d8*/ 	.word	0x0000eb90


	//   ....[105]....
        /*09dc*/ 	.word	0x0000eba0


	//   ....[106]....
        /*09e0*/ 	.word	0x0000ebb0


	//   ....[107]....
        /*09e4*/ 	.word	0x0000ebc0


	//   ....[108]....
        /*09e8*/ 	.word	0x0000ebd0


	//   ....[109]....
        /*09ec*/ 	.word	0x0000ebe0


	//   ....[110]....
        /*09f0*/ 	.word	0x0000ebf0


	//   ....[111]....
        /*09f4*/ 	.word	0x0000ec00


	//   ....[112]....
        /*09f8*/ 	.word	0x0000ec80


	//   ....[113]....
        /*09fc*/ 	.word	0x0000ec90


	//   ....[114]....
        /*0a00*/ 	.word	0x0000eca0


	//   ....[115]....
        /*0a04*/ 	.word	0x0000ecb0


	//   ....[116]....
        /*0a08*/ 	.word	0x0000ecc0


	//   ....[117]....
        /*0a0c*/ 	.word	0x0000ecd0


	//   ....[118]....
        /*0a10*/ 	.word	0x0000ece0


	//   ....[119]....
        /*0a14*/ 	.word	0x0000ecf0


	//   ....[120]....
        /*0a18*/ 	.word	0x0000ed00


	//   ....[121]....
        /*0a1c*/ 	.word	0x0000ed10


	//   ....[122]....
        /*0a20*/ 	.word	0x0000ed20


	//   ....[123]....
        /*0a24*/ 	.word	0x0000ed30


	//   ....[124]....
        /*0a28*/ 	.word	0x0000ed40


	//   ....[125]....
        /*0a2c*/ 	.word	0x0000ed50


	//   ....[126]....
        /*0a30*/ 	.word	0x0000ed60


	//   ....[127]....
        /*0a34*/ 	.word	0x0000ed70


	//   ....[128]....
        /*0a38*/ 	.word	0x0000ed80


	//   ....[129]....
        /*0a3c*/ 	.word	0x0000ed90


	//   ....[130]....
        /*0a40*/ 	.word	0x0000ee30


	//   ....[131]....
        /*0a44*/ 	.word	0x0000ee40


	//   ....[132]....
        /*0a48*/ 	.word	0x0000ee50


	//   ....[133]....
        /*0a4c*/ 	.word	0x0000ee60


	//   ....[134]....
        /*0a50*/ 	.word	0x0000ee70


	//   ....[135]....
        /*0a54*/ 	.word	0x0000ee80


	//   ....[136]....
        /*0a58*/ 	.word	0x0000ee90


	//   ....[137]....
        /*0a5c*/ 	.word	0x0000eea0


	//   ....[138]....
        /*0a60*/ 	.word	0x0000eeb0


	//   ....[139]....
        /*0a64*/ 	.word	0x0000eec0


	//   ....[140]....
        /*0a68*/ 	.word	0x0000eed0


	//   ....[141]....
        /*0a6c*/ 	.word	0x0000eee0


	//   ....[142]....
        /*0a70*/ 	.word	0x0000eef0


	//   ....[143]....
        /*0a74*/ 	.word	0x0000ef00


	//   ....[144]....
        /*0a78*/ 	.word	0x0000ef10


	//   ....[145]....
        /*0a7c*/ 	.word	0x0000ef20


	//   ....[146]....
        /*0a80*/ 	.word	0x0000ef30


	//   ....[147]....
        /*0a84*/ 	.word	0x0000ef40


	//   ....[148]....
        /*0a88*/ 	.word	0x0000efe0


	//   ....[149]....
        /*0a8c*/ 	.word	0x0000eff0


	//   ....[150]....
        /*0a90*/ 	.word	0x0000f000


	//   ....[151]....
        /*0a94*/ 	.word	0x0000f010


	//   ....[152]....
        /*0a98*/ 	.word	0x0000f020


	//   ....[153]....
        /*0a9c*/ 	.word	0x0000f030


	//   ....[154]....
        /*0aa0*/ 	.word	0x0000f040


	//   ....[155]....
        /*0aa4*/ 	.word	0x0000f050


	//   ....[156]....
        /*0aa8*/ 	.word	0x0000f060


	//   ....[157]....
        /*0aac*/ 	.word	0x0000f070


	//   ....[158]....
        /*0ab0*/ 	.word	0x0000f080


	//   ....[159]....
        /*0ab4*/ 	.word	0x0000f090


	//   ....[160]....
        /*0ab8*/ 	.word	0x0000f0a0


	//   ....[161]....
        /*0abc*/ 	.word	0x0000f0b0


	//   ....[162]....
        /*0ac0*/ 	.word	0x0000f0c0


	//   ....[163]....
        /*0ac4*/ 	.word	0x0000f0d0


	//   ....[164]....
        /*0ac8*/ 	.word	0x0000f0e0


	//   ....[165]....
        /*0acc*/ 	.word	0x0000f0f0


	//   ....[166]....
        /*0ad0*/ 	.word	0x0000f100


	//   ....[167]....
        /*0ad4*/ 	.word	0x0000f110


	//   ....[168]....
        /*0ad8*/ 	.word	0x0000f120


	//   ....[169]....
        /*0adc*/ 	.word	0x0000f130


	//   ....[170]....
        /*0ae0*/ 	.word	0x0000f140


	//   ....[171]....
        /*0ae4*/ 	.word	0x0000f150


	//   ....[172]....
        /*0ae8*/ 	.word	0x0000f160


	//   ....[173]....
        /*0aec*/ 	.word	0x0000f170


	//   ....[174]....
        /*0af0*/ 	.word	0x0000f180


	//   ....[175]....
        /*0af4*/ 	.word	0x0000f190


	//   ....[176]....
        /*0af8*/ 	.word	0x0000f1a0


	//   ....[177]....
        /*0afc*/ 	.word	0x0000f1b0


	//   ....[178]....
        /*0b00*/ 	.word	0x0000f1c0


	//   ....[179]....
        /*0b04*/ 	.word	0x0000f1d0


	//   ....[180]....
        /*0b08*/ 	.word	0x0000f1e0


	//   ....[181]....
        /*0b0c*/ 	.word	0x0000f1f0


	//   ....[182]....
        /*0b10*/ 	.word	0x0000f200


	//   ....[183]....
        /*0b14*/ 	.word	0x0000f210


	//   ....[184]....
        /*0b18*/ 	.word	0x0000f220


	//   ....[185]....
        /*0b1c*/ 	.word	0x0000f230


	//   ....[186]....
        /*0b20*/ 	.word	0x0000f240


	//   ....[187]....
        /*0b24*/ 	.word	0x0000f250


	//   ....[188]....
        /*0b28*/ 	.word	0x0000f260


	//   ....[189]....
        /*0b2c*/ 	.word	0x0000f270


	//   ....[190]....
        /*0b30*/ 	.word	0x0000f280


	//   ....[191]....
        /*0b34*/ 	.word	0x0000f290


	//   ....[192]....
        /*0b38*/ 	.word	0x0000f2a0


	//   ....[193]....
        /*0b3c*/ 	.word	0x0000f2b0


	//   ....[194]....
        /*0b40*/ 	.word	0x0000f2c0


	//   ....[195]....
        /*0b44*/ 	.word	0x0000f2d0


	//   ....[196]....
        /*0b48*/ 	.word	0x00013510


	//   ....[197]....
        /*0b4c*/ 	.word	0x00013550


	//   ....[198]....
        /*0b50*/ 	.word	0x00013560


	//   ....[199]....
        /*0b54*/ 	.word	0x00013570


	//   ....[200]....
        /*0b58*/ 	.word	0x00013580


	//   ....[201]....
        /*0b5c*/ 	.word	0x00013590


	//   ....[202]....
        /*0b60*/ 	.word	0x000135a0


	//   ....[203]....
        /*0b64*/ 	.word	0x000135b0


	//   ....[204]....
        /*0b68*/ 	.word	0x000135c0


	//   ....[205]....
        /*0b6c*/ 	.word	0x000135d0


	//   ....[206]....
        /*0b70*/ 	.word	0x000135e0


	//   ....[207]....
        /*0b74*/ 	.word	0x000135f0


	//   ....[208]....
        /*0b78*/ 	.word	0x00013600


	//   ....[209]....
        /*0b7c*/ 	.word	0x00013610


	//   ....[210]....
        /*0b80*/ 	.word	0x00013690


	//   ....[211]....
        /*0b84*/ 	.word	0x000136a0


	//   ....[212]....
        /*0b88*/ 	.word	0x000136b0


	//   ....[213]....
        /*0b8c*/ 	.word	0x000136c0


	//   ....[214]....
        /*0b90*/ 	.word	0x000136d0


	//   ....[215]....
        /*0b94*/ 	.word	0x000136e0


	//   ....[216]....
        /*0b98*/ 	.word	0x000136f0


	//   ....[217]....
        /*0b9c*/ 	.word	0x00013700


	//   ....[218]....
        /*0ba0*/ 	.word	0x00013710


	//   ....[219]....
        /*0ba4*/ 	.word	0x00013720


	//   ....[220]....
        /*0ba8*/ 	.word	0x00013730


	//   ....[221]....
        /*0bac*/ 	.word	0x00013740


	//   ....[222]....
        /*0bb0*/ 	.word	0x00013750


	//   ....[223]....
        /*0bb4*/ 	.word	0x00013760


	//   ....[224]....
        /*0bb8*/ 	.word	0x00013770


	//   ....[225]....
        /*0bbc*/ 	.word	0x00013780


	//   ....[226]....
        /*0bc0*/ 	.word	0x00013790


	//   ....[227]....
        /*0bc4*/ 	.word	0x000137a0


	//   ....[228]....
        /*0bc8*/ 	.word	0x00013840


	//   ....[229]....
        /*0bcc*/ 	.word	0x00013850


	//   ....[230]....
        /*0bd0*/ 	.word	0x00013860


	//   ....[231]....
        /*0bd4*/ 	.word	0x00013870


	//   ....[232]....
        /*0bd8*/ 	.word	0x00013880


	//   ....[233]....
        /*0bdc*/ 	.word	0x00013890


	//   ....[234]....
        /*0be0*/ 	.word	0x000138a0


	//   ....[235]....
        /*0be4*/ 	.word	0x000138b0


	//   ....[236]....
        /*0be8*/ 	.word	0x000138c0


	//   ....[237]....
        /*0bec*/ 	.word	0x000138d0


	//   ....[238]....
        /*0bf0*/ 	.word	0x000138e0


	//   ....[239]....
        /*0bf4*/ 	.word	0x000138f0


	//   ....[240]....
        /*0bf8*/ 	.word	0x00013900


	//   ....[241]....
        /*0bfc*/ 	.word	0x00013910


	//   ....[242]....
        /*0c00*/ 	.word	0x00013920


	//   ....[243]....
        /*0c04*/ 	.word	0x00013930


	//   ....[244]....
        /*0c08*/ 	.word	0x00013940


	//   ....[245]....
        /*0c0c*/ 	.word	0x00013950


	//   ....[246]....
        /*0c10*/ 	.word	0x000139f0


	//   ....[247]....
        /*0c14*/ 	.word	0x00013a00


	//   ....[248]....
        /*0c18*/ 	.word	0x00013a10


	//   ....[249]....
        /*0c1c*/ 	.word	0x00013a20


	//   ....[250]....
        /*0c20*/ 	.word	0x00013a30


	//   ....[251]....
        /*0c24*/ 	.word	0x00013a40


	//   ....[252]....
        /*0c28*/ 	.word	0x00013a50


	//   ....[253]....
        /*0c2c*/ 	.word	0x00013a60


	//   ....[254]....
        /*0c30*/ 	.word	0x00013a70


	//   ....[255]....
        /*0c34*/ 	.word	0x00013a80


	//   ....[0]....
        /*0c38*/ 	.word	0x00013a90


	//   ....[1]....
        /*0c3c*/ 	.word	0x00013aa0


	//   ....[2]....
        /*0c40*/ 	.word	0x00013ab0


	//   ....[3]....
        /*0c44*/ 	.word	0x00013ac0


	//   ....[4]....
        /*0c48*/ 	.word	0x00013ad0


	//   ....[5]....
        /*0c4c*/ 	.word	0x00013ae0


	//   ....[6]....
        /*0c50*/ 	.word	0x00013af0


	//   ....[7]....
        /*0c54*/ 	.word	0x00013b00


	//   ....[8]....
        /*0c58*/ 	.word	0x00013b10


	//   ....[9]....
        /*0c5c*/ 	.word	0x00013b20


	//   ....[10]....
        /*0c60*/ 	.word	0x00013b30


	//   ....[11]....
        /*0c64*/ 	.word	0x00013b40


	//   ....[12]....
        /*0c68*/ 	.word	0x00013b50


	//   ....[13]....
        /*0c6c*/ 	.word	0x00013b60


	//   ....[14]....
        /*0c70*/ 	.word	0x00013b70


	//   ....[15]....
        /*0c74*/ 	.word	0x00013b80


	//   ....[16]....
        /*0c78*/ 	.word	0x00013b90


	//   ....[17]....
        /*0c7c*/ 	.word	0x00013ba0


	//   ....[18]....
        /*0c80*/ 	.word	0x00013bb0


	//   ....[19]....
        /*0c84*/ 	.word	0x00013bc0


	//   ....[20]....
        /*0c88*/ 	.word	0x00013bd0


	//   ....[21]....
        /*0c8c*/ 	.word	0x00013be0


	//   ....[22]....
        /*0c90*/ 	.word	0x00013bf0


	//   ....[23]....
        /*0c94*/ 	.word	0x00013c00


	//   ....[24]....
        /*0c98*/ 	.word	0x00013c10


	//   ....[25]....
        /*0c9c*/ 	.word	0x00013c20


	//   ....[26]....
        /*0ca0*/ 	.word	0x00013c30


	//   ....[27]....
        /*0ca4*/ 	.word	0x00013c40


	//   ....[28]....
        /*0ca8*/ 	.word	0x00013c50


	//   ....[29]....
        /*0cac*/ 	.word	0x00013c60


	//   ....[30]....
        /*0cb0*/ 	.word	0x00013c70


	//   ....[31]....
        /*0cb4*/ 	.word	0x00013c80


	//   ....[32]....
        /*0cb8*/ 	.word	0x00013c90


	//   ....[33]....
        /*0cbc*/ 	.word	0x00013ca0


	//   ....[34]....
        /*0cc0*/ 	.word	0x00013cb0


	//   ....[35]....
        /*0cc4*/ 	.word	0x00013cc0


	//   ....[36]....
        /*0cc8*/ 	.word	0x00013cd0


	//   ....[37]....
        /*0ccc*/ 	.word	0x00013ce0


	//   ....[38]....
        /*0cd0*/ 	.word	0x00017f20


	//   ....[39]....
        /*0cd4*/ 	.word	0x00017f60


	//   ....[40]....
        /*0cd8*/ 	.word	0x00017f70


	//   ....[41]....
        /*0cdc*/ 	.word	0x00017f80


	//   ....[42]....
        /*0ce0*/ 	.word	0x00017f90


	//   ....[43]....
        /*0ce4*/ 	.word	0x00017fa0


	//   ....[44]....
        /*0ce8*/ 	.word	0x00017fb0


	//   ....[45]....
        /*0cec*/ 	.word	0x00017fc0


	//   ....[46]....
        /*0cf0*/ 	.word	0x00017fd0


	//   ....[47]....
        /*0cf4*/ 	.word	0x00017fe0


	//   ....[48]....
        /*0cf8*/ 	.word	0x00017ff0


	//   ....[49]....
        /*0cfc*/ 	.word	0x00018000


	//   ....[50]....
        /*0d00*/ 	.word	0x00018010


	//   ....[51]....
        /*0d04*/ 	.word	0x00018020


	//   ....[52]....
        /*0d08*/ 	.word	0x000180a0


	//   ....[53]....
        /*0d0c*/ 	.word	0x000180b0


	//   ....[54]....
        /*0d10*/ 	.word	0x000180c0


	//   ....[55]....
        /*0d14*/ 	.word	0x000180d0


	//   ....[56]....
        /*0d18*/ 	.word	0x000180e0


	//   ....[57]....
        /*0d1c*/ 	.word	0x000180f0


	//   ....[58]....
        /*0d20*/ 	.word	0x00018100


	//   ....[59]....
        /*0d24*/ 	.word	0x00018110


	//   ....[60]....
        /*0d28*/ 	.word	0x00018120


	//   ....[61]....
        /*0d2c*/ 	.word	0x00018130


	//   ....[62]....
        /*0d30*/ 	.word	0x00018140


	//   ....[63]....
        /*0d34*/ 	.word	0x00018150


	//   ....[64]....
        /*0d38*/ 	.word	0x00018160


	//   ....[65]....
        /*0d3c*/ 	.word	0x00018170


	//   ....[66]....
        /*0d40*/ 	.word	0x00018180


	//   ....[67]....
        /*0d44*/ 	.word	0x00018190


	//   ....[68]....
        /*0d48*/ 	.word	0x000181a0


	//   ....[69]....
        /*0d4c*/ 	.word	0x000181b0


	//   ....[70]....
        /*0d50*/ 	.word	0x00018250


	//   ....[71]....
        /*0d54*/ 	.word	0x00018260


	//   ....[72]....
        /*0d58*/ 	.word	0x00018270


	//   ....[73]....
        /*0d5c*/ 	.word	0x00018280


	//   ....[74]....
        /*0d60*/ 	.word	0x00018290


	//   ....[75]....
        /*0d64*/ 	.word	0x000182a0


	//   ....[76]....
        /*0d68*/ 	.word	0x000182b0


	//   ....[77]....
        /*0d6c*/ 	.word	0x000182c0


	//   ....[78]....
        /*0d70*/ 	.word	0x000182d0


	//   ....[79]....
        /*0d74*/ 	.word	0x000182e0


	//   ....[80]....
        /*0d78*/ 	.word	0x000182f0


	//   ....[81]....
        /*0d7c*/ 	.word	0x00018300


	//   ....[82]....
        /*0d80*/ 	.word	0x00018310


	//   ....[83]....
        /*0d84*/ 	.word	0x00018320


	//   ....[84]....
        /*0d88*/ 	.word	0x00018330


	//   ....[85]....
        /*0d8c*/ 	.word	0x00018340


	//   ....[86]....
        /*0d90*/ 	.word	0x00018350


	//   ....[87]....
        /*0d94*/ 	.word	0x00018360


	//   ....[88]....
        /*0d98*/ 	.word	0x00018400


	//   ....[89]....
        /*0d9c*/ 	.word	0x00018410


	//   ....[90]....
        /*0da0*/ 	.word	0x00018420


	//   ....[91]....
        /*0da4*/ 	.word	0x00018430


	//   ....[92]....
        /*0da8*/ 	.word	0x00018440


	//   ....[93]....
        /*0dac*/ 	.word	0x00018450


	//   ....[94]....
        /*0db0*/ 	.word	0x00018460


	//   ....[95]....
        /*0db4*/ 	.word	0x00018470


	//   ....[96]....
        /*0db8*/ 	.word	0x00018480


	//   ....[97]....
        /*0dbc*/ 	.word	0x00018490


	//   ....[98]....
        /*0dc0*/ 	.word	0x000184a0


	//   ....[99]....
        /*0dc4*/ 	.word	0x000184b0


	//   ....[100]....
        /*0dc8*/ 	.word	0x000184c0


	//   ....[101]....
        /*0dcc*/ 	.word	0x000184d0


	//   ....[102]....
        /*0dd0*/ 	.word	0x000184e0


	//   ....[103]....
        /*0dd4*/ 	.word	0x000184f0


	//   ....[104]....
        /*0dd8*/ 	.word	0x00018500


	//   ....[105]....
        /*0ddc*/ 	.word	0x00018510


	//   ....[106]....
        /*0de0*/ 	.word	0x00018520


	//   ....[107]....
        /*0de4*/ 	.word	0x00018530


	//   ....[108]....
        /*0de8*/ 	.word	0x00018540


	//   ....[109]....
        /*0dec*/ 	.word	0x00018550


	//   ....[110]....
        /*0df0*/ 	.word	0x00018560


	//   ....[111]....
        /*0df4*/ 	.word	0x00018570


	//   ....[112]....
        /*0df8*/ 	.word	0x00018580


	//   ....[113]....
        /*0dfc*/ 	.word	0x00018590


	//   ....[114]....
        /*0e00*/ 	.word	0x000185a0


	//   ....[115]....
        /*0e04*/ 	.word	0x000185b0


	//   ....[116]....
        /*0e08*/ 	.word	0x000185c0


	//   ....[117]....
        /*0e0c*/ 	.word	0x000185d0


	//   ....[118]....
        /*0e10*/ 	.word	0x000185e0


	//   ....[119]....
        /*0e14*/ 	.word	0x000185f0


	//   ....[120]....
        /*0e18*/ 	.word	0x00018600


	//   ....[121]....
        /*0e1c*/ 	.word	0x00018610


	//   ....[122]....
        /*0e20*/ 	.word	0x00018620


	//   ....[123]....
        /*0e24*/ 	.word	0x00018630


	//   ....[124]....
        /*0e28*/ 	.word	0x00018640


	//   ....[125]....
        /*0e2c*/ 	.word	0x00018650


	//   ....[126]....
        /*0e30*/ 	.word	0x00018660


	//   ....[127]....
        /*0e34*/ 	.word	0x00018670


	//   ....[128]....
        /*0e38*/ 	.word	0x00018680


	//   ....[129]....
        /*0e3c*/ 	.word	0x00018690


	//   ....[130]....
        /*0e40*/ 	.word	0x000186a0


	//   ....[131]....
        /*0e44*/ 	.word	0x000186b0


	//   ....[132]....
        /*0e48*/ 	.word	0x000186c0


	//   ....[133]....
        /*0e4c*/ 	.word	0x000186d0


	//   ....[134]....
        /*0e50*/ 	.word	0x000186e0


	//   ....[135]....
        /*0e54*/ 	.word	0x000186f0


	//   ....[136]....
        /*0e58*/ 	.word	0x0001c930


	//   ....[137]....
        /*0e5c*/ 	.word	0x0001c960


	//   ....[138]....
        /*0e60*/ 	.word	0x0001c970


	//   ....[139]....
        /*0e64*/ 	.word	0x0001c980


	//   ....[140]....
        /*0e68*/ 	.word	0x0001c990


	//   ....[141]....
        /*0e6c*/ 	.word	0x0001c9a0


	//   ....[142]....
        /*0e70*/ 	.word	0x0001c9b0


	//   ....[143]....
        /*0e74*/ 	.word	0x0001c9c0


	//   ....[144]....
        /*0e78*/ 	.word	0x0001c9d0


	//   ....[145]....
        /*0e7c*/ 	.word	0x0001c9e0


	//   ....[146]....
        /*0e80*/ 	.word	0x0001c9f0


	//   ....[147]....
        /*0e84*/ 	.word	0x0001ca00


	//   ....[148]....
        /*0e88*/ 	.word	0x0001ca10


	//   ....[149]....
        /*0e8c*/ 	.word	0x0001ca20


	//   ....[150]....
        /*0e90*/ 	.word	0x0001ca40


	//   ....[151]....
        /*0e94*/ 	.word	0x0001ca50


	//   ....[152]....
        /*0e98*/ 	.word	0x0001ca60


	//   ....[153]....
        /*0e9c*/ 	.word	0x0001ca70


	//   ....[154]....
        /*0ea0*/ 	.word	0x0001ca90


	//   ....[155]....
        /*0ea4*/ 	.word	0x0001caa0


	//   ....[156]....
        /*0ea8*/ 	.word	0x0001cab0


	//   ....[157]....
        /*0eac*/ 	.word	0x0001cac0


	//   ....[158]....
        /*0eb0*/ 	.word	0x0001cae0


	//   ....[159]....
        /*0eb4*/ 	.word	0x0001caf0


	//   ....[160]....
        /*0eb8*/ 	.word	0x0001cb30


	//   ....[161]....
        /*0ebc*/ 	.word	0x0001cb40


	//   ....[162]....
        /*0ec0*/ 	.word	0x0001cb50


	//   ....[163]....
        /*0ec4*/ 	.word	0x0001cb60


	//   ....[164]....
        /*0ec8*/ 	.word	0x0001cb70


	//   ....[165]....
        /*0ecc*/ 	.word	0x0001cb80


	//   ....[166]....
        /*0ed0*/ 	.word	0x0001cba0


	//   ....[167]....
        /*0ed4*/ 	.word	0x0001cbb0


	//   ....[168]....
        /*0ed8*/ 	.word	0x0001cbd0


	//   ....[169]....
        /*0edc*/ 	.word	0x0001cbe0


	//   ....[170]....
        /*0ee0*/ 	.word	0x0001cc00


	//   ....[171]....
        /*0ee4*/ 	.word	0x0001cc10


	//   ....[172]....
        /*0ee8*/ 	.word	0x0001cc30


	//   ....[173]....
        /*0eec*/ 	.word	0x0001cc40


	//   ....[174]....
        /*0ef0*/ 	.word	0x0001cc60


	//   ....[175]....
        /*0ef4*/ 	.word	0x0001cc70


	//   ....[176]....
        /*0ef8*/ 	.word	0x0001cc90


	//   ....[177]....
        /*0efc*/ 	.word	0x0001cca0


	//   ....[178]....
        /*0f00*/ 	.word	0x0001ccd0


	//   ....[179]....
        /*0f04*/ 	.word	0x0001ccf0


	//   ....[180]....
        /*0f08*/ 	.word	0x0001cd10


	//   ....[181]....
        /*0f0c*/ 	.word	0x0001cd20


	//   ....[182]....
        /*0f10*/ 	.word	0x0001cd50


	//   ....[183]....
        /*0f14*/ 	.word	0x0001cd70


	//   ....[184]....
        /*0f18*/ 	.word	0x0001cd90


	//   ....[185]....
        /*0f1c*/ 	.word	0x0001cda0


	//   ....[186]....
        /*0f20*/ 	.word	0x0001cdb0


	//   ....[187]....
        /*0f24*/ 	.word	0x0001cde0


	//   ....[188]....
        /*0f28*/ 	.word	0x0001cdf0


	//   ....[189]....
        /*0f2c*/ 	.word	0x0001ce30


	//   ....[190]....
        /*0f30*/ 	.word	0x0001ce40


	//   ....[191]....
        /*0f34*/ 	.word	0x0001ce60


	//   ....[192]....
        /*0f38*/ 	.word	0x0001ce70


	//   ....[193]....
        /*0f3c*/ 	.word	0x0001ceb0


	//   ....[194]....
        /*0f40*/ 	.word	0x0001cec0


	//   ....[195]....
        /*0f44*/ 	.word	0x0001cf00


	//   ....[196]....
        /*0f48*/ 	.word	0x0001cf20


	//   ....[197]....
        /*0f4c*/ 	.word	0x0001cf60


	//   ....[198]....
        /*0f50*/ 	.word	0x0001cf70


	//   ....[199]....
        /*0f54*/ 	.word	0x0001cfb0


	//   ....[200]....
        /*0f58*/ 	.word	0x0001d000


	//   ....[201]....
        /*0f5c*/ 	.word	0x0001d020


	//   ....[202]....
        /*0f60*/ 	.word	0x0001d040


	//   ....[203]....
        /*0f64*/ 	.word	0x0001d070


	//   ....[204]....
        /*0f68*/ 	.word	0x0001d080


	//   ....[205]....
        /*0f6c*/ 	.word	0x0001d0a0


	//   ....[206]....
        /*0f70*/ 	.word	0x0001d0c0


	//   ....[207]....
        /*0f74*/ 	.word	0x0001d0d0


	//   ....[208]....
        /*0f78*/ 	.word	0x0001d0f0


	//   ....[209]....
        /*0f7c*/ 	.word	0x0001d100


	//   ....[210]....
        /*0f80*/ 	.word	0x0001d120


	//   ....[211]....
        /*0f84*/ 	.word	0x0001d140


	//   ....[212]....
        /*0f88*/ 	.word	0x0001d150


	//   ....[213]....
        /*0f8c*/ 	.word	0x0001d170


	//   ....[214]....
        /*0f90*/ 	.word	0x0001d180


	//   ....[215]....
        /*0f94*/ 	.word	0x0001d190


	//   ....[216]....
        /*0f98*/ 	.word	0x0001d1a0


	//   ....[217]....
        /*0f9c*/ 	.word	0x0001d1b0


	//   ....[218]....
        /*0fa0*/ 	.word	0x0001d1c0


	//   ....[219]....
        /*0fa4*/ 	.word	0x0001d1d0


	//   ....[220]....
        /*0fa8*/ 	.word	0x0001d1e0


	//   ....[221]....
        /*0fac*/ 	.word	0x0001d1f0


	//   ....[222]....
        /*0fb0*/ 	.word	0x0001d200


	//   ....[223]....
        /*0fb4*/ 	.word	0x0001d210


	//   ....[224]....
        /*0fb8*/ 	.word	0x0001d220


	//   ....[225]....
        /*0fbc*/ 	.word	0x0001d230


	//   ....[226]....
        /*0fc0*/ 	.word	0x0001d240


	//   ....[227]....
        /*0fc4*/ 	.word	0x0001d250


	//   ....[228]....
        /*0fc8*/ 	.word	0x0001d260


	//   ....[229]....
        /*0fcc*/ 	.word	0x0001d270


	//   ....[230]....
        /*0fd0*/ 	.word	0x0001d280


	//   ....[231]....
        /*0fd4*/ 	.word	0x0001d290


	//   ....[232]....
        /*0fd8*/ 	.word	0x0001d2a0


	//   ....[233]....
        /*0fdc*/ 	.word	0x0001d2b0


	//----- nvinfo : EIATTR_VRC_CTA_INIT_COUNT
	.align		4
.L_676:
        /*0fe0*/ 	.byte	0x02, 0x4a
	.zero		1
	.zero		1


	//----- nvinfo : EIATTR_EXIT_INSTR_OFFSETS
	.align		4
        /*0fe4*/ 	.byte	0x04, 0x1c
        /*0fe6*/ 	.short	(.L_678 - .L_677)


	//   ....[0]....
.L_677:
        /*0fe8*/ 	.word	0x000274c0


	//   ....[1]....
        /*0fec*/ 	.word	0x000275d0


	//----- nvinfo : EIATTR_MAX_THREADS
	.align		4
.L_678:
        /*0ff0*/ 	.byte	0x04, 0x05
        /*0ff2*/ 	.short	(.L_680 - .L_679)
.L_679:
        /*0ff4*/ 	.word	0x00000040
        /*0ff8*/ 	.word	0x00000001
        /*0ffc*/ 	.word	0x00000001


	//----- nvinfo : EIATTR_CRS_STACK_SIZE
	.align		4
.L_680:
        /*1000*/ 	.byte	0x04, 0x1e
        /*1002*/ 	.short	(.L_682 - .L_681)
.L_681:
        /*1004*/ 	.word	0x00000000


	//----- nvinfo : EIATTR_CBANK_PARAM_SIZE
	.align		4
.L_682:
        /*1008*/ 	.byte	0x03, 0x19
        /*100a*/ 	.short	0x0030


	//----- nvinfo : EIATTR_PARAM_CBANK
	.align		4
        /*100c*/ 	.byte	0x04, 0x0a
        /*100e*/ 	.short	(.L_684 - .L_683)
	.align		4
.L_683:
        /*1010*/ 	.word	index@(.nv.constant0._ZN17fastertransformer38beam_online_softmax_topk_stage1_kernelI6__halfLi1ELi64ELi64EEEvPKT_S4_PKbPfiiPKi)
        /*1014*/ 	.short	0x0380
        /*1016*/ 	.short	0x0030


	//----- nvinfo : EIATTR_SW_WAR
	.align		4
.L_684:
        /*1018*/ 	.byte	0x04, 0x36
        /*101a*/ 	.short	(.L_686 - .L_685)
.L_685:
        /*101c*/ 	.word	0x00000008
.L_686:


//--------------------- .nv.info._ZN17fastertransformer17batch_topk_kernelI6__halfLi32ELi32EEEvPKiPKT_PiPfS8_PKbS3_NS_14BeamHypothesesEiiifS4_ --------------------------
	.section	.nv.info._ZN17fastertransformer17batch_topk_kernelI6__halfLi32ELi32EEEvPKiPKT_PiPfS8_PKbS3_NS_14BeamHypothesesEiiifS4_,"",@"SHT_CUDA_INFO"
	.sectionflags	@""
	.align	4


	//----- nvinfo : EIATTR_CUDA_API_VERSION
	.align		4
        /*0000*/ 	.byte	0x04, 0x37
        /*0002*/ 	.short	(.L_688 - .L_687)
.L_687:
        /*0004*/ 	.word	0x00000082


	//----- nvinfo : EIATTR_KPARAM_INFO
	.align		4
.L_688:
        /*0008*/ 	.byte	0x04, 0x17
        /*000a*/ 	.short	(.L_690 - .L_689)
.L_689:
        /*000c*/ 	.word	0x00000000
        /*0010*/ 	.short	0x000c
        /*0012*/ 	.short	0x00d0
        /*0014*/ 	.byte	0x00, 0xf0, 0x09, 0x00


	//----- nvinfo : EIATTR_KPARAM_INFO
	.align		4
.L_690:
        /*0018*/ 	.byte	0x04, 0x17
        /*001a*/ 	.short	(.L_692 - .L_691)
.L_691:
        /*001c*/ 	.word	0x00000000
        /*0020*/ 	.short	0x000b
        /*0022*/ 	.short	0x00cc
        /*0024*/ 	.byte	0x00, 0xf0, 0x11, 0x00


	//----- nvinfo : EIATTR_KPARAM_INFO
	.align		4
.L_692:
        /*0028*/ 	.byte	0x04, 0x17
        /*002a*/ 	.short	(.L_694 - .L_693)
.L_693:
        /*002c*/ 	.word	0x00000000
        /*0030*/ 	.short	0x000a
        /*0032*/ 	.short	0x00c8
        /*0034*/ 	.byte	0x00, 0xf0, 0x11, 0x00


	//----- nvinfo : EIATTR_KPARAM_INFO
	.align		4
.L_694:
        /*0038*/ 	.byte	0x04, 0x17
        /*003a*/ 	.short	(.L_696 - .L_695)
.L_695:
        /*003c*/ 	.word	0x00000000
        /*0040*/ 	.short	0x0009
        /*0042*/ 	.short	0x00c4
        /*0044*/ 	.byte	0x00, 0xf0, 0x11, 0x00


	//----- nvinfo : EIATTR_KPARAM_INFO
	.align		4
.L_696:
        /*0048*/ 	.byte	0x04, 0x17
        /*004a*/ 	.short	(.L_698 - .L_697)
.L_697:
        /*004c*/ 	.word	0x00000000
        /*0050*/ 	.short	0x0008
        /*0052*/ 	.short	0x00c0
        /*0054*/ 	.byte	0x00, 0xf0, 0x11, 0x00


	//----- nvinfo : EIATTR_KPARAM_INFO
	.align		4
.L_698:
        /*0058*/ 	.byte	0x04, 0x17
        /*005a*/ 	.short	(.L_700 - .L_699)
.L_699:
        /*005c*/ 	.word	0x00000000
        /*0060*/ 	.short	0x0007
        /*0062*/ 	.short	0x0038
        /*0064*/ 	.byte	0x00, 0xf0, 0x21, 0x02


	//----- nvinfo : EIATTR_KPARAM_INFO
	.align		4
.L_700:
        /*0068*/ 	.byte	0x04, 0x17
        /*006a*/ 	.short	(.L_702 - .L_701)
.L_701:
        /*006c*/ 	.word	0x00000000
        /*0070*/ 	.short	0x0006
        /*0072*/ 	.short	0x0030
        /*0074*/ 	.byte	0x00, 0xf5, 0x21, 0x00


	//----- nvinfo : EIATTR_KPARAM_INFO
	.align		4
.L_702:
        /*0078*/ 	.byte	0x04, 0x17
        /*007a*/ 	.short	(.L_704 - .L_703)
.L_703:
        /*007c*/ 	.word	0x00000000
        /*0080*/ 	.short	0x0005
        /*0082*/ 	.short	0x0028
        /*0084*/ 	.byte	0x00, 0xf5, 0x21, 0x00


	//----- nvinfo : EIATTR_KPARAM_INFO
	.align		4
.L_704:
        /*0088*/ 	.byte	0x04, 0x17
        /*008a*/ 	.short	(.L_706 - .L_705)
.L_705:
        /*008c*/ 	.word	0x00000000
        /*0090*/ 	.short	0x0004
        /*0092*/ 	.short	0x0020
        /*0094*/ 	.byte	0x00, 0xf5, 0x21, 0x00


	//----- nvinfo : EIATTR_KPARAM_INFO
	.align		4
.L_706:
        /*0098*/ 	.byte	0x04, 0x17
        /*009a*/ 	.short	(.L_708 - .L_707)
.L_707:
        /*009c*/ 	.word	0x00000000
        /*00a0*/ 	.short	0x0003
        /*00a2*/ 	.short	0x0018
        /*00a4*/ 	.byte	0x00, 0xf5, 0x21, 0x00


	//----- nvinfo : EIATTR_KPARAM_INFO
	.align		4
.L_708:
        /*00a8*/ 	.byte	0x04, 0x17
        /*00aa*/ 	.short	(.L_710 - .L_709)
.L_709:
        /*00ac*/ 	.word	0x00000000
        /*00b0*/ 	.short	0x0002
        /*00b2*/ 	.short	0x0010
        /*00b4*/ 	.byte	0x00, 0xf5, 0x21, 0x00


	//----- nvinfo : EIATTR_KPARAM_INFO
	.align		4
.L_710:
        /*00b8*/ 	.byte	0x04, 0x17
        /*00ba*/ 	.short	(.L_712 - .L_711)
.L_711:
        /*00bc*/ 	.word	0x00000000
        /*00c0*/ 	.short	0x0001
        /*00c2*/ 	.short	0x0008
        /*00c4*/ 	.byte	0x00, 0xf5, 0x21, 0x00


	//----- nvinfo : EIATTR_KPARAM_INFO
	.align		4
.L_712:
        /*00c8*/ 	.byte	0x04, 0x17
        /*00ca*/ 	.short	(.L_714 - .L_713)
.L_713:
        /*00cc*/ 	.word	0x00000000
        /*00d0*/ 	.short	0x0000
        /*00d2*/ 	.short	0x0000
        /*00d4*/ 	.byte	0x00, 0xf5, 0x21, 0x00


	//----- nvinfo : EIATTR_SPARSE_MMA_MASK
	.align		4
.L_714:
        /*00d8*/ 	.byte	0x03, 0x50
        /*00da*/ 	.short	0x0000


	//----- nvinfo : EIATTR_MAXREG_COUNT
	.align		4
        /*00dc*/ 	.byte	0x03, 0x1b
        /*00de*/ 	.short	0x00ff


	//----- nvinfo : EIATTR_NUM_BARRIERS
	.align		4
        /*00e0*/ 	.byte	0x02, 0x4c
        /*00e2*/ 	.byte	0x01
	.zero		1


	//----- nvinfo : EIATTR_MERCURY_ISA_VERSION
	.align		4
        /*00e4*/ 	.byte	0x03, 0x5f
        /*00e6*/ 	.short	0x0101


	//----- nvinfo : EIATTR_COOP_GROUP_MASK_REGIDS
	.align		4
        /*00e8*/ 	.byte	0x04, 0x29
        /*00ea*/ 	.short	(.L_716 - .L_715)


	//   ....[0]....
.L_715:
        /*00ec*/ 	.word	0xffffffff


	//   ....[1]....
        /*00f0*/ 	.word	0xffffffff


	//   ....[2]....
        /*00f4*/ 	.word	0xffffffff


	//   ....[3]....
        /*00f8*/ 	.word	0xffffffff


	//   ....[4]....
        /*00fc*/ 	.word	0xffffffff


	//   ....[5]....
        /*0100*/ 	.word	0xffffffff


	//   ....[6]....
        /*0104*/ 	.word	0xffffffff


	//   ....[7]....
        /*0108*/ 	.word	0xffffffff


	//   ....[8]....
        /*010c*/ 	.word	0xffffffff


	//   ....[9]....
        /*0110*/ 	.word	0xffffffff


	//   ....[10]....
        /*0114*/ 	.word	0xffffffff


	//   ....[11]....
        /*0118*/ 	.word	0xffffffff


	//   ....[12]....
        /*011c*/ 	.word	0xffffffff


	//   ....[13]....
        /*0120*/ 	.word	0xffffffff


	//   ....[14]....
        /*0124*/ 	.word	0xffffffff


	//   ....[15]....
        /*0128*/ 	.word	0xffffffff


	//   ....[16]....
        /*012c*/ 	.word	0xffffffff


	//   ....[17]....
        /*0130*/ 	.word	0xffffffff


	//   ....[18]....
        /*0134*/ 	.word	0xffffffff


	//   ....[19]....
        /*0138*/ 	.word	0xffffffff


	//   ....[20]....
        /*013c*/ 	.word	0xffffffff


	//   ....[21]....
        /*0140*/ 	.word	0xffffffff


	//   ....[22]....
        /*0144*/ 	.word	0xffffffff


	//   ....[23]....
        /*0148*/ 	.word	0xffffffff


	//   ....[24]....
        /*014c*/ 	.word	0xffffffff


	//   ....[25]....
        /*0150*/ 	.word	0xffffffff


	//   ....[26]....
        /*0154*/ 	.word	0xffffffff


	//   ....[27]....
        /*0158*/ 	.word	0xffffffff


	//   ....[28]....
        /*015c*/ 	.word	0xffffffff


	//   ....[29]....
        /*0160*/ 	.word	0xffffffff


	//   ....[30]....
        /*0164*/ 	.word	0xffffffff


	//   ....[31]....
        /*0168*/ 	.word	0xffffffff


	//   ....[32]....
        /*016c*/ 	.word	0xffffffff


	//   ....[33]....
        /*0170*/ 	.word	0xffffffff


	//   ....[34]....
        /*0174*/ 	.word	0xffffffff


	//   ....[35]....
        /*0178*/ 	.word	0xffffffff


	//   ....[36]....
        /*017c*/ 	.word	0xffffffff


	//   ....[37]....
        /*0180*/ 	.word	0xffffffff


	//   ....[38]....
        /*0184*/ 	.word	0xffffffff


	//   ....[39]....
        /*0188*/ 	.word	0xffffffff


	//   ....[40]....
        /*018c*/ 	.word	0xffffffff


	//   ....[41]....
        /*0190*/ 	.word	0xffffffff


	//   ....[42]....
        /*0194*/ 	.word	0xffffffff


	//   ....[43]....
        /*0198*/ 	.word	0xffffffff


	//   ....[44]....
        /*019c*/ 	.word	0xffffffff


	//   ....[45]....
        /*01a0*/ 	.word	0xffffffff


	//   ....[46]....
        /*01a4*/ 	.word	0xffffffff


	//   ....[47]....
        /*01a8*/ 	.word	0xffffffff


	//   ....[48]....
        /*01ac*/ 	.word	0xffffffff


	//   ....[49]....
        /*01b0*/ 	.word	0xffffffff


	//   ....[50]....
        /*01b4*/ 	.word	0xffffffff


	//   ....[51]....
        /*01b8*/ 	.word	0xffffffff


	//   ....[52]....
        /*01bc*/ 	.word	0xffffffff


	//   ....[53]....
        /*01c0*/ 	.word	0xffffffff


	//   ....[54]....
        /*01c4*/ 	.word	0xffffffff


	//   ....[55]....
        /*01c8*/ 	.word	0xffffffff


	//   ....[56]....
        /*01cc*/ 	.word	0xffffffff


	//   ....[57]....
        /*01d0*/ 	.word	0xffffffff


	//   ....[58]....
        /*01d4*/ 	.word	0xffffffff


	//   ....[59]....
        /*01d8*/ 	.word	0xffffffff


	//   ....[60]....
        /*01dc*/ 	.word	0xffffffff


	//   ....[61]....
        /*01e0*/ 	.word	0xffffffff


	//   ....[62]....
        /*01e4*/ 	.word	0xffffffff


	//   ....[63]....
        /*01e8*/ 	.word	0xffffffff


	//   ....[64]....
        /*01ec*/ 	.word	0xffffffff


	//   ....[65]....
        /*01f0*/ 	.word	0xffffffff


	//   ....[66]....
        /*01f4*/ 	.word	0xffffffff


	//   ....[67]....
        /*01f8*/ 	.word	0xffffffff


	//   ....[68]....
        /*01fc*/ 	.word	0xffffffff


	//   ....[69]....
        /*0200*/ 	.word	0xffffffff


	//   ....[70]....
        /*0204*/ 	.word	0xffffffff


	//   ....[71]....
        /*0208*/ 	.word	0xffffffff


	//   ....[72]....
        /*020c*/ 	.word	0xffffffff


	//   ....[73]....
        /*0210*/ 	.word	0xffffffff


	//   ....[74]....
        /*0214*/ 	.word	0xffffffff


	//   ....[75]....
        /*0218*/ 	.word	0xffffffff


	//   ....[76]....
        /*021c*/ 	.word	0xffffffff


	//   ....[77]....
        /*0220*/ 	.word	0xffffffff


	//   ....[78]....
        /*0224*/ 	.word	0xffffffff


	//   ....[79]....
        /*0228*/ 	.word	0xffffffff


	//   ....[80]....
        /*022c*/ 	.word	0xffffffff


	//   ....[81]....
        /*0230*/ 	.word	0xffffffff


	//   ....[82]....
        /*0234*/ 	.word	0xffffffff


	//   ....[83]....
        /*0238*/ 	.word	0xffffffff


	//   ....[84]....
        /*023c*/ 	.word	0xffffffff


	//   ....[85]....
        /*0240*/ 	.word	0xffffffff


	//   ....[86]....
        /*0244*/ 	.word	0xffffffff


	//   ....[87]....
        /*0248*/ 	.word	0xffffffff


	//   ....[88]....
        /*024c*/ 	.word	0xffffffff


	//   ....[89]....
        /*0250*/ 	.word	0xffffffff


	//   ....[90]....
        /*0254*/ 	.word	0xffffffff


	//   ....[91]....
        /*0258*/ 	.word	0xffffffff


	//   ....[92]....
        /*025c*/ 	.word	0xffffffff


	//   ....[93]....
        /*0260*/ 	.word	0xffffffff


	//   ....[94]....
        /*0264*/ 	.word	0xffffffff


	//   ....[95]....
        /*0268*/ 	.word	0xffffffff


	//   ....[96]....
        /*026c*/ 	.word	0xffffffff


	//   ....[97]....
        /*0270*/ 	.word	0xffffffff


	//   ....[98]....
        /*0274*/ 	.word	0xffffffff


	//   ....[99]....
        /*0278*/ 	.word	0xffffffff


	//   ....[100]....
        /*027c*/ 	.word	0xffffffff


	//   ....[101]....
        /*0280*/ 	.word	0xffffffff


	//   ....[102]....
        /*0284*/ 	.word	0xffffffff


	//   ....[103]....
        /*0288*/ 	.word	0xffffffff


	//   ....[104]....
        /*028c*/ 	.word	0xffffffff


	//   ....[105]....
        /*0290*/ 	.word	0xffffffff


	//   ....[106]....
        /*0294*/ 	.word	0xffffffff


	//   ....[107]....
        /*0298*/ 	.word	0xffffffff


	//   ....[108]....
        /*029c*/ 	.word	0xffffffff


	//   ....[109]....
        /*02a0*/ 	.word	0xffffffff


	//   ....[110]....
        /*02a4*/ 	.word	0xffffffff


	//   ....[111]....
        /*02a8*/ 	.word	0xffffffff


	//   ....[112]....
        /*02ac*/ 	.word	0xffffffff


	//   ....[113]....
        /*02b0*/ 	.word	0xffffffff


	//   ....[114]....
        /*02b4*/ 	.word	0xffffffff


	//   ....[115]....
        /*02b8*/ 	.word	0xffffffff


	//   ....[116]....
        /*02bc*/ 	.word	0xffffffff


	//   ....[117]....
        /*02c0*/ 	.word	0xffffffff


	//   ....[118]....
        /*02c4*/ 	.word	0xffffffff


	//   ....[119]....
        /*02c8*/ 	.word	0xffffffff


	//   ....[120]....
        /*02cc*/ 	.word	0xffffffff


	//   ....[121]....
        /*02d0*/ 	.word	0xffffffff


	//   ....[122]....
        /*02d4*/ 	.word	0xffffffff


	//   ....[123]....
        /*02d8*/ 	.word	0xffffffff


	//   ....[124]....
        /*02dc*/ 	.word	0xffffffff


	//   ....[125]....
        /*02e0*/ 	.word	0xffffffff


	//   ....[126]....
        /*02e4*/ 	.word	0xffffffff


	//   ....[127]....
        /*02e8*/ 	.word	0xffffffff


	//   ....[128]....
        /*02ec*/ 	.word	0xffffffff


	//   ....[129]....
        /*02f0*/ 	.word	0xffffffff


	//   ....[130]....
        /*02f4*/ 	.word	0xffffffff


	//   ....[131]....
        /*02f8*/ 	.word	0xffffffff


	//   ....[132]....
        /*02fc*/ 	.word	0xffffffff


	//   ....[133]....
        /*0300*/ 	.word	0xffffffff


	//   ....[134]....
        /*0304*/ 	.word	0xffffffff


	//   ....[135]....
        /*0308*/ 	.word	0xffffffff


	//   ....[136]....
        /*030c*/ 	.word	0xffffffff


	//   ....[137]....
        /*0310*/ 	.word	0xffffffff


	//   ....[138]....
        /*0314*/ 	.word	0xffffffff


	//   ....[139]....
        /*0318*/ 	.word	0xffffffff


	//   ....[140]....
        /*031c*/ 	.word	0xffffffff


	//   ....[141]....
        /*0320*/ 	.word	0xffffffff


	//   ....[142]....
        /*0324*/ 	.word	0xffffffff


	//   ....[143]....
        /*0328*/ 	.word	0xffffffff


	//   ....[144]....
        /*032c*/ 	.word	0xffffffff


	//   ....[145]....
        /*0330*/ 	.word	0xffffffff


	//   ....[146]....
        /*0334*/ 	.word	0xffffffff


	//   ....[147]....
        /*0338*/ 	.word	0xffffffff


	//   ....[148]....
        /*033c*/ 	.word	0xffffffff


	//   ....[149]....
        /*0340*/ 	.word	0xffffffff


	//   ....[150]....
        /*0344*/ 	.word	0xffffffff


	//   ....[151]....
        /*0348*/ 	.word	0xffffffff


	//   ....[152]....
        /*034c*/ 	.word	0xffffffff


	//   ....[153]....
        /*0350*/ 	.word	0xffffffff


	//   ....[154]....
        /*0354*/ 	.word	0xffffffff


	//   ....[155]....
        /*0358*/ 	.word	0xffffffff


	//   ....[156]....
        /*035c*/ 	.word	0xffffffff


	//   ....[157]....
        /*0360*/ 	.word	0xffffffff


	//   ....[158]....
        /*0364*/ 	.word	0xffffffff


	//   ....[159]....
        /*0368*/ 	.word	0xffffffff


	//   ....[160]....
        /*036c*/ 	.word	0xffffffff


	//   ....[161]....
        /*0370*/ 	.word	0xffffffff


	//   ....[162]....
        /*0374*/ 	.word	0xffffffff


	//   ....[163]....
        /*0378*/ 	.word	0xffffffff


	//   ....[164]....
        /*037c*/ 	.word	0xffffffff


	//   ....[165]....
        /*0380*/ 	.word	0xffffffff


	//   ....[166]....
        /*0384*/ 	.word	0xffffffff


	//   ....[167]....
        /*0388*/ 	.word	0xffffffff


	//   ....[168]....
        /*038c*/ 	.word	0xffffffff


	//   ....[169]....
        /*0390*/ 	.word	0xffffffff


	//   ....[170]....
        /*0394*/ 	.word	0xffffffff


	//   ....[171]....
        /*0398*/ 	.word	0xffffffff


	//   ....[172]....
        /*039c*/ 	.word	0xffffffff


	//   ....[173]....
        /*03a0*/ 	.word	0xffffffff


	//   ....[174]....
        /*03a4*/ 	.word	0xffffffff


	//   ....[175]....
        /*03a8*/ 	.word	0xffffffff


	//   ....[176]....
        /*03ac*/ 	.word	0xffffffff


	//   ....[177]....
        /*03b0*/ 	.word	0xffffffff


	//   ....[178]....
        /*03b4*/ 	.word	0xffffffff


	//   ....[179]....
        /*03b8*/ 	.word	0xffffffff


	//   ....[180]....
        /*03bc*/ 	.word	0xffffffff


	//   ....[181]....
        /*03c0*/ 	.word	0xffffffff


	//   ....[182]....
        /*03c4*/ 	.word	0xffffffff


	//   ....[183]....
        /*03c8*/ 	.word	0xffffffff


	//   ....[184]....
        /*03cc*/ 	.word	0xffffffff


	//   ....[185]....
        /*03d0*/ 	.word	0xffffffff


	//   ....[186]....
        /*03d4*/ 	.word	0xffffffff


	//   ....[187]....
        /*03d8*/ 	.word	0xffffffff


	//   ....[188]....
        /*03dc*/ 	.word	0xffffffff


	//   ....[189]....
        /*03e0*/ 	.word	0xffffffff


	//   ....[190]....
        /*03e4*/ 	.word	0xffffffff


	//   ....[191]....
        /*03e8*/ 	.word	0xffffffff


	//   ....[192]....
        /*03ec*/ 	.word	0xffffffff


	//   ....[193]....
        /*03f0*/ 	.word	0xffffffff


	//   ....[194]....
        /*03f4*/ 	.word	0xffffffff


	//   ....[195]....
        /*03f8*/ 	.word	0xffffffff


	//   ....[196]....
        /*03fc*/ 	.word	0xffffffff


	//   ....[197]....
        /*0400*/ 	.word	0xffffffff


	//   ....[198]....
        /*0404*/ 	.word	0xffffffff


	//   ....[199]....
        /*0408*/ 	.word	0xffffffff


	//   ....[200]....
        /*040c*/ 	.word	0xffffffff


	//   ....[201]....
        /*0410*/ 	.word	0xffffffff


	//   ....[202]....
        /*0414*/ 	.word	0xffffffff


	//   ....[203]....
        /*0418*/ 	.word	0xffffffff


	//   ....[204]....
        /*041c*/ 	.word	0xffffffff


	//   ....[205]....
        /*0420*/ 	.word	0xffffffff


	//   ....[206]....
        /*0424*/ 	.word	0xffffffff


	//   ....[207]....
        /*0428*/ 	.word	0xffffffff


	//   ....[208]....
        /*042c*/ 	.word	0xffffffff


	//   ....[209]....
        /*0430*/ 	.word	0xffffffff


	//   ....[210]....
        /*0434*/ 	.word	0xffffffff


	//   ....[211]....
        /*0438*/ 	.word	0xffffffff


	//   ....[212]....
        /*043c*/ 	.word	0xffffffff


	//   ....[213]....
        /*0440*/ 	.word	0xffffffff


	//   ....[214]....
        /*0444*/ 	.word	0xffffffff


	//   ....[215]....
        /*0448*/ 	.word	0xffffffff


	//   ....[216]....
        /*044c*/ 	.word	0xffffffff


	//   ....[217]....
        /*0450*/ 	.word	0xffffffff


	//   ....[218]....
        /*0454*/ 	.word	0xffffffff


	//   ....[219]....
        /*0458*/ 	.word	0xffffffff


	//   ....[220]....
        /*045c*/ 	.word	0xffffffff


	//   ....[221]....
        /*0460*/ 	.word	0xffffffff


	//   ....[222]....
        /*0464*/ 	.word	0xffffffff


	//   ....[223]....
        /*0468*/ 	.word	0xffffffff


	//   ....[224]....
        /*046c*/ 	.word	0xffffffff


	//   ....[225]....
        /*0470*/ 	.word	0xffffffff


	//   ....[226]....
        /*0474*/ 	.word	0xffffffff


	//   ....[227]....
        /*0478*/ 	.word	0xffffffff


	//   ....[228]....
        /*047c*/ 	.word	0xffffffff


	//   ....[229]....
        /*0480*/ 	.word	0xffffffff


	//   ....[230]....
        /*0484*/ 	.word	0xffffffff


	//   ....[231]....
        /*0488*/ 	.word	0xffffffff


	//   ....[232]....
        /*048c*/ 	.word	0xffffffff


	//   ....[233]....
        /*0490*/ 	.word	0xffffffff


	//   ....[234]....
        /*0494*/ 	.word	0xffffffff


	//   ....[235]....
        /*0498*/ 	.word	0xffffffff


	//   ....[236]....
        /*049c*/ 	.word	0xffffffff


	//   ....[237]....
        /*04a0*/ 	.word	0xffffffff


	//   ....[238]....
        /*04a4*/ 	.word	0xffffffff


	//   ....[239]....
        /*04a8*/ 	.word	0xffffffff


	//----- nvinfo : EIATTR_COOP_GROUP_INSTR_OFFSETS
	.align		4
.L_716:
        /*04ac*/ 	.byte	0x04, 0x28
        /*04ae*/ 	.short	(.L_718 - .L_717)


	//   ....[0]....
.L_717:
        /*04b0*/ 	.word	0x00002d80


	//   ....[1]....
        /*04b4*/ 	.word	0x00002da0


	//   ....[2]....
        /*04b8*/ 	.word	0x00002db0


	//   ....[3]....
        /*04bc*/ 	.word	0x00002dc0


	//   ....[4]....
        /*04c0*/ 	.word	0x00002dd0


	//   ....[5]....
        /*04c4*/ 	.word	0x00002de0


	//   ....[6]....
        /*04c8*/ 	.word	0x00002df0


	//   ....[7]....
        /*04cc*/ 	.word	0x00002e70


	//   ....[8]....
        /*04d0*/ 	.word	0x00002e80


	//   ....[9]....
        /*04d4*/ 	.word	0x00002e90


	//   ....[10]....
        /*04d8*/ 	.word	0x00002ea0


	//   ....[11]....
        /*04dc*/ 	.word	0x00002eb0


	//   ....[12]....
        /*04e0*/ 	.word	0x00002ec0


	//   ....[13]....
        /*04e4*/ 	.word	0x00002ed0


	//   ....[14]....
        /*04e8*/ 	.word	0x00002ee0


	//   ....[15]....
        /*04ec*/ 	.word	0x00002f70


	//   ....[16]....
        /*04f0*/ 	.word	0x00002f80


	//   ....[17]....
        /*04f4*/ 	.word	0x00002f90


	//   ....[18]....
        /*04f8*/ 	.word	0x00002fa0


	//   ....[19]....
        /*04fc*/ 	.word	0x00002fb0


	//   ....[20]....
        /*0500*/ 	.word	0x00002fc0


	//   ....[21]....
        /*0504*/ 	.word	0x00002fd0


	//   ....[22]....
        /*0508*/ 	.word	0x00002fe0


	//   ....[23]....
        /*050c*/ 	.word	0x00002ff0


	//   ....[24]....
        /*0510*/ 	.word	0x00003000


	//   ....[25]....
        /*0514*/ 	.word	0x00003010


	//   ....[26]....
        /*0518*/ 	.word	0x000030d0


	//   ....[27]....
        /*051c*/ 	.word	0x000030e0


	//   ....[28]....
        /*0520*/ 	.word	0x000030f0


	//   ....[29]....
        /*0524*/ 	.word	0x00003100


	//   ....[30]....
        /*0528*/ 	.word	0x00003110


	//   ....[31]....
        /*052c*/ 	.word	0x00003120


	//   ....[32]....
        /*0530*/ 	.word	0x00003130


	//   ....[33]....
        /*0534*/ 	.word	0x00003140


	//   ....[34]....
        /*0538*/ 	.word	0x00003150


	//   ....[35]....
        /*053c*/ 	.word	0x00003160


	//   ....[36]....
        /*0540*/ 	.word	0x00003170


	//   ....[37]....
        /*0544*/ 	.word	0x00003250


	//   ....[38]....
        /*0548*/ 	.word	0x00003260


	//   ....[39]....
        /*054c*/ 	.word	0x00003270


	//   ....[40]....
        /*0550*/ 	.word	0x00003280


	//   ....[41]....
        /*0554*/ 	.word	0x00003290


	//   ....[42]....
        /*0558*/ 	.word	0x000032a0


	//   ....[43]....
        /*055c*/ 	.word	0x000032b0


	//   ....[44]....
        /*0560*/ 	.word	0x000032c0


	//   ....[45]....
        /*0564*/ 	.word	0x000032d0


	//   ....[46]....
        /*0568*/ 	.word	0x000032e0


	//   ....[47]....
        /*056c*/ 	.word	0x000032f0


	//   ....[48]....
        /*0570*/ 	.word	0x000053d0


	//   ....[49]....
        /*0574*/ 	.word	0x00005400


	//   ....[50]....
        /*0578*/ 	.word	0x00005410


	//   ....[51]....
        /*057c*/ 	.word	0x00005420


	//   ....[52]....
        /*0580*/ 	.word	0x00005430


	//   ....[53]....
        /*0584*/ 	.word	0x00005440


	//   ....[54]....
        /*0588*/ 	.word	0x00005450


	//   ....[55]....
        /*058c*/ 	.word	0x000054d0


	//   ....[56]....
        /*0590*/ 	.word	0x000054e0


	//   ....[57]....
        /*0594*/ 	.word	0x000054f0


	//   ....[58]....
        /*0598*/ 	.word	0x00005500


	//   ....[59]....
        /*059c*/ 	.word	0x00005510


	//   ....[60]....
        /*05a0*/ 	.word	0x00005520


	//   ....[61]....
        /*05a4*/ 	.word	0x00005530


	//   ....[62]....
        /*05a8*/ 	.word	0x00005540


	//   ....[63]....
        /*05ac*/ 	.word	0x000055d0


	//   ....[64]....
        /*05b0*/ 	.word	0x000055e0


	//   ....[65]....
        /*05b4*/ 	.word	0x000055f0


	//   ....[66]....
        /*05b8*/ 	.word	0x00005600


	//   ....[67]....
        /*05bc*/ 	.word	0x00005610


	//   ....[68]....
        /*05c0*/ 	.word	0x00005620


	//   ....[69]....
        /*05c4*/ 	.word	0x00005630


	//   ....[70]....
        /*05c8*/ 	.word	0x00005640


	//   ....[71]....
        /*05cc*/ 	.word	0x00005650


	//   ....[72]....
        /*05d0*/ 	.word	0x00005660


	//   ....[73]....
        /*05d4*/ 	.word	0x00005670


	//   ....[74]....
        /*05d8*/ 	.word	0x00005730


	//   ....[75]....
        /*05dc*/ 	.word	0x00005740


	//   ....[76]....
        /*05e0*/ 	.word	0x00005750


	//   ....[77]....
        /*05e4*/ 	.word	0x00005760


	//   ....[78]....
        /*05e8*/ 	.word	0x00005770


	//   ....[79]....
        /*05ec*/ 	.word	0x00005780


	//   ....[80]....
        /*05f0*/ 	.word	0x00005790


	//   ....[81]....
        /*05f4*/ 	.word	0x000057a0


	//   ....[82]....
        /*05f8*/ 	.word	0x000057b0


	//   ....[83]....
        /*05fc*/ 	.word	0x000057c0


	//   ....[84]....
        /*0600*/ 	.word	0x000057d0


	//   ....[85]....
        /*0604*/ 	.word	0x00005890


	//   ....[86]....
        /*0608*/ 	.word	0x000058a0


	//   ....[87]....
        /*060c*/ 	.word	0x000058b0


	//   ....[88]....
        /*0610*/ 	.word	0x000058c0


	//   ....[89]....
        /*0614*/ 	.word	0x000058d0


	//   ....[90]....
        /*0618*/ 	.word	0x000058e0


	//   ....[91]....
        /*061c*/ 	.word	0x000058f0


	//   ....[92]....
        /*0620*/ 	.word	0x00005900


	//   ....[93]....
        /*0624*/ 	.word	0x00005910


	//   ....[94]....
        /*0628*/ 	.word	0x00005920


	//   ....[95]....
        /*062c*/ 	.word	0x00005930


	//   ....[96]....
        /*0630*/ 	.word	0x00007a10


	//   ....[97]....
        /*0634*/ 	.word	0x00007a40


	//   ....[98]....
        /*0638*/ 	.word	0x00007a50


	//   ....[99]....
        /*063c*/ 	.word	0x00007a60


	//   ....[100]....
        /*0640*/ 	.word	0x00007a70


	//   ....[101]....
        /*0644*/ 	.word	0x00007a80


	//   ....[102]....
        /*0648*/ 	.word	0x00007ad0


	//   ....[103]....
        /*064c*/ 	.word	0x00007ae0


	//   ....[104]....
        /*0650*/ 	.word	0x00007af0


	//   ....[105]....
        /*0654*/ 	.word	0x00007b00


	//   ....[106]....
        /*0658*/ 	.word	0x00007b10


	//   ....[107]....
        /*065c*/ 	.word	0x00007b20


	//   ....[108]....
        /*0660*/ 	.word	0x00007b30


	//   ....[109]....
        /*0664*/ 	.word	0x00007b40


	//   ....[110]....
        /*0668*/ 	.word	0x00007b50


	//   ....[111]....
        /*066c*/ 	.word	0x00007c10


	//   ....[112]....
        /*0670*/ 	.word	0x00007c20


	//   ....[113]....
        /*0674*/ 	.word	0x00007c30


	//   ....[114]....
        /*0678*/ 	.word	0x00007c40


	//   ....[115]....
        /*067c*/ 	.word	0x00007c50


	//   ....[116]....
        /*0680*/ 	.word	0x00007c60


	//   ....[117]....
        /*0684*/ 	.word	0x00007c70


	//   ....[118]....
        /*0688*/ 	.word	0x00007c80


	//   ....[119]....
        /*068c*/ 	.word	0x00007c90


	//   ....[120]....
        /*0690*/ 	.word	0x00007ca0


	//   ....[121]....
        /*0694*/ 	.word	0x00007cb0


	//   ....[122]....
        /*0698*/ 	.word	0x00007d70


	//   ....[123]....
        /*069c*/ 	.word	0x00007d80


	//   ....[124]....
        /*06a0*/ 	.word	0x00007d90


	//   ....[125]....
        /*06a4*/ 	.word	0x00007da0


	//   ....[126]....
        /*06a8*/ 	.word	0x00007db0


	//   ....[127]....
        /*06ac*/ 	.word	0x00007dc0


	//   ....[128]....
        /*06b0*/ 	.word	0x00007dd0


	//   ....[129]....
        /*06b4*/ 	.word	0x00007de0


	//   ....[130]....
        /*06b8*/ 	.word	0x00007df0


	//   ....[131]....
        /*06bc*/ 	.word	0x00007e00


	//   ....[132]....
        /*06c0*/ 	.word	0x00007e10


	//   ....[133]....
        /*06c4*/ 	.word	0x00007ed0


	//   ....[134]....
        /*06c8*/ 	.word	0x00007ee0


	//   ....[135]....
        /*06cc*/ 	.word	0x00007ef0


	//   ....[136]....
        /*06d0*/ 	.word	0x00007f00


	//   ....[137]....
        /*06d4*/ 	.word	0x00007f10


	//   ....[138]....
        /*06d8*/ 	.word	0x00007f20


	//   ....[139]....
        /*06dc*/ 	.word	0x00007f30


	//   ....[140]....
        /*06e0*/ 	.word	0x00007f40


	//   ....[141]....
        /*06e4*/ 	.word	0x00007f50


	//   ....[142]....
        /*06e8*/ 	.word	0x00007f60


	//   ....[143]....
        /*06ec*/ 	.word	0x00007f70


	//   ....[144]....
        /*06f0*/ 	.word	0x0000a050


	//   ....[145]....
        /*06f4*/ 	.word	0x0000a080


	//   ....[146]....
        /*06f8*/ 	.word	0x0000a090


	//   ....[147]....
        /*06fc*/ 	.word	0x0000a0a0


	//   ....[148]....
        /*0700*/ 	.word	0x0000a0b0


	//   ....[149]....
        /*0704*/ 	.word	0x0000a0c0


	//   ....[150]....
        /*0708*/ 	.word	0x0000a0d0


	//   ....[151]....
        /*070c*/ 	.word	0x0000a0e0


	//   ....[152]....
        /*0710*/ 	.word	0x0000a0f0


	//   ....[153]....
        /*0714*/ 	.word	0x0000a100


	//   ....[154]....
        /*0718*/ 	.word	0x0000a110


	//   ....[155]....
        /*071c*/ 	.word	0x0000a120


	//   ....[156]....
        /*0720*/ 	.word	0x0000a1f0


	//   ....[157]....
        /*0724*/ 	.word	0x0000a200


	//   ....[158]....
        /*0728*/ 	.word	0x0000a210


	//   ....[159]....
        /*072c*/ 	.word	0x0000a220


	//   ....[160]....
        /*0730*/ 	.word	0x0000a230


	//   ....[161]....
        /*0734*/ 	.word	0x0000a240


	//   ....[162]....
        /*0738*/ 	.word	0x0000a250


	//   ....[163]....
        /*073c*/ 	.word	0x0000a260


	//   ....[164]....
        /*0740*/ 	.word	0x0000a270


	//   ....[165]....
        /*0744*/ 	.word	0x0000a280


	//   ....[166]....
        /*0748*/ 	.word	0x0000a290


	//   ....[167]....
        /*074c*/ 	.word	0x0000a2a0


	//   ....[168]....
        /*0750*/ 	.word	0x0000a370


	//   ....[169]....
        /*0754*/ 	.word	0x0000a380


	//   ....[170]....
        /*0758*/ 	.word	0x0000a390


	//   ....[171]....
        /*075c*/ 	.word	0x0000a3a0


	//   ....[172]....
        /*0760*/ 	.word	0x0000a3b0


	//   ....[173]....
        /*0764*/ 	.word	0x0000a3c0


	//   ....[174]....
        /*0768*/ 	.word	0x0000a3d0


	//   ....[175]....
        /*076c*/ 	.word	0x0000a3e0


	//   ....[176]....
        /*0770*/ 	.word	0x0000a3f0


	//   ....[177]....
        /*0774*/ 	.word	0x0000a400


	//   ....[178]....
        /*0778*/ 	.word	0x0000a410


	//   ....[179]....
        /*077c*/ 	.word	0x0000a420


	//   ....[180]....
        /*0780*/ 	.word	0x0000a4f0


	//   ....[181]....
        /*0784*/ 	.word	0x0000a500


	//   ....[182]....
        /*0788*/ 	.word	0x0000a510


	//   ....[183]....
        /*078c*/ 	.word	0x0000a520


	//   ....[184]....
        /*0790*/ 	.word	0x0000a530


	//   ....[185]....
        /*0794*/ 	.word	0x0000a540


	//   ....[186]....
        /*0798*/ 	.word	0x0000a550


	//   ....[187]....
        /*079c*/ 	.word	0x0000a560


	//   ....[188]....
        /*07a0*/ 	.word	0x0000a570


	//   ....[189]....
        /*07a4*/ 	.word	0x0000a580


	//   ....[190]....
        /*07a8*/ 	.word	0x0000a590


	//   ....[191]....
        /*07ac*/ 	.word	0x0000a5a0


	//   ....[192]....
        /*07b0*/ 	.word	0x0000c690


	//   ....[193]....
        /*07b4*/ 	.word	0x0000c6c0


	//   ....[194]....
        /*07b8*/ 	.word	0x0000c6d0


	//   ....[195]....
        /*07bc*/ 	.word	0x0000c6e0


	//   ....[196]....
        /*07c0*/ 	.word	0x0000c6f0


	//   ....[197]....
        /*07c4*/ 	.word	0x0000c700


	//   ....[198]....
        /*07c8*/ 	.word	0x0000c710


	//   ....[199]....
        /*07cc*/ 	.word	0x0000c730


	//   ....[200]....
        /*07d0*/ 	.word	0x0000c750


	//   ....[201]....
        /*07d4*/ 	.word	0x0000c770


	//   ....[202]....
        /*07d8*/ 	.word	0x0000c780


	//   ....[203]....
        /*07dc*/ 	.word	0x0000c790


	//   ....[204]....
        /*07e0*/ 	.word	0x0000c7a0


	//   ....[205]....
        /*07e4*/ 	.word	0x0000c7b0


	//   ....[206]....
        /*07e8*/ 	.word	0x0000c7c0


	//   ....[207]....
        /*07ec*/ 	.word	0x0000c7d0


	//   ....[208]....
        /*07f0*/ 	.word	0x0000c7e0


	//   ....[209]....
        /*07f4*/ 	.word	0x0000c7f0


	//   ....[210]....
        /*07f8*/ 	.word	0x0000c860


	//   ....[211]....
        /*07fc*/ 	.word	0x0000c870


	//   ....[212]....
        /*0800*/ 	.word	0x0000c880


	//   ....[213]....
        /*0804*/ 	.word	0x0000c890


	//   ....[214]....
        /*0808*/ 	.word	0x0000c8a0


	//   ....[215]....
        /*080c*/ 	.word	0x0000c8b0


	//   ....[216]....
        /*0810*/ 	.word	0x0000c8c0


	//   ....[217]....
        /*0814*/ 	.word	0x0000c8d0


	//   ....[218]....
        /*0818*/ 	.word	0x0000c8e0


	//   ....[219]....
        /*081c*/ 	.word	0x0000c8f0


	//   ....[220]....
        /*0820*/ 	.word	0x0000c900


	//   ....[221]....
        /*0824*/ 	.word	0x0000c910


	//   ....[222]....
        /*0828*/ 	.word	0x0000c980


	//   ....[223]....
        /*082c*/ 	.word	0x0000c990


	//   ....[224]....
        /*0830*/ 	.word	0x0000c9a0


	//   ....[225]....
        /*0834*/ 	.word	0x0000c9b0


	//   ....[226]....
        /*0838*/ 	.word	0x0000c9c0


	//   ....[227]....
        /*083c*/ 	.word	0x0000c9d0


	//   ....[228]....
        /*0840*/ 	.word	0x0000c9e0


	//   ....[229]....
        /*0844*/ 	.word	0x0000c9f0


	//   ....[230]....
        /*0848*/ 	.word	0x0000ca00


	//   ....[231]....
        /*084c*/ 	.word	0x0000ca10


	//   ....[232]....
        /*0850*/ 	.word	0x0000ca20


	//   ....[233]....
        /*0854*/ 	.word	0x0000ca30


	//   ....[234]....
        /*0858*/ 	.word	0x0000ca40


	//   ....[235]....
        /*085c*/ 	.word	0x0000ca50


	//   ....[236]....
        /*0860*/ 	.word	0x0000ca60


	//   ....[237]....
        /*0864*/ 	.word	0x0000ca70


	//   ....[238]....
        /*0868*/ 	.word	0x0000ca80


	//   ....[239]....
        /*086c*/ 	.word	0x0000ca90


	//----- nvinfo : EIATTR_VRC_CTA_INIT_COUNT
	.align		4
.L_718:
        /*0870*/ 	.byte	0x02, 0x4a
	.zero		1
	.zero		1


	//----- nvinfo : EIATTR_EXIT_INSTR_OFFSETS
	.align		4
        /*0874*/ 	.byte	0x04, 0x1c
        /*0876*/ 	.short	(.L_720 - .L_719)


	//   ....[0]....
.L_719:
        /*0878*/ 	.word	0x000002c0


	//   ....[1]....
        /*087c*/ 	.word	0x000129e0


	//   ....[2]....
        /*0880*/ 	.word	0x00012a80


	//   ....[3]....
        /*0884*/ 	.word	0x00012ab0


	//   ....[4]....
        /*0888*/ 	.word	0x00012b10


	//----- nvinfo : EIATTR_MAX_THREADS
	.align		4
.L_720:
        /*088c*/ 	.byte	0x04, 0x05
        /*088e*/ 	.short	(.L_722 - .L_721)
.L_721:
        /*0890*/ 	.word	0x00000020
        /*0894*/ 	.word	0x00000001
        /*0898*/ 	.word	0x00000001


	//----- nvinfo : EIATTR_CRS_STACK_SIZE
	.align		4
.L_722:
        /*089c*/ 	.byte	0x04, 0x1e
        /*089e*/ 	.short	(.L_724 - .L_723)
.L_723:
        /*08a0*/ 	.word	0x00000000


	//----- nvinfo : EIATTR_CBANK_PARAM_SIZE
	.align		4
.L_724:
        /*08a4*/ 	.byte	0x03, 0x19
        /*08a6*/ 	.short	0x00d2


	//----- nvinfo : EIATTR_PARAM_CBANK
	.align		4
        /*08a8*/ 	.byte	0x04, 0x0a
        /*08aa*/ 	.short	(.L_726 - .L_725)
	.align		4
.L_725:
        /*08ac*/ 	.word	index@(.nv.constant0._ZN17fastertransformer17batch_topk_kernelI6__halfLi32ELi32EEEvPKiPKT_PiPfS8_PKbS3_NS_14BeamHypothesesEiiifS4_)
        /*08b0*/ 	.short	0x0380
        /*08b2*/ 	.short	0x00d2


	//----- nvinfo : EIATTR_SW_WAR
	.align		4
.L_726:
        /*08b4*/ 	.byte	0x04, 0x36
        /*08b6*/ 	.short	(.L_728 - .L_727)
.L_727:
        /*08b8*/ 	.word	0x00000008
.L_728:


//--------------------- .nv.info._ZN17fastertransformer38beam_online_softmax_topk_stage2_kernelI6__halfLi32ELi128EEEvPKfS3_PiPT_ii --------------------------
	.section	.nv.info._ZN17fastertransformer38beam_online_softmax_topk_stage2_kernelI6__halfLi32ELi128EEEvPKfS3_PiPT_ii,"",@"SHT_CUDA_INFO"
	.sectionflags	@""
	.align	4


	//----- nvinfo : EIATTR_CUDA_API_VERSION
	.align		4
        /*0000*/ 	.byte	0x04, 0x37
        /*0002*/ 	.short	(.L_730 - .L_729)
.L_729:
        /*0004*/ 	.word	0x00000082


	//----- nvinfo : EIATTR_KPARAM_INFO
	.align		4
.L_730:
        /*0008*/ 	.byte	0x04, 0x17
        /*000a*/ 	.short	(.L_732 - .L_731)
.L_731:
        /*000c*/ 	.word	0x00000000
        /*0010*/ 	.short	0x0005
        /*0012*/ 	.short	0x0024
        /*0014*/ 	.byte	0x00, 0xf0, 0x11, 0x00


	//----- nvinfo : EIATTR_KPARAM_INFO
	.align		4
.L_732:
        /*0018*/ 	.byte	0x04, 0x17
        /*001a*/ 	.short	(.L_734 - .L_733)
.L_733:
        /*001c*/ 	.word	0x00000000
        /*0020*/ 	.short	0x0004
        /*0022*/ 	.short	0x0020
        /*0024*/ 	.byte	0x00, 0xf0, 0x11, 0x00


	//----- nvinfo : EIATTR_KPARAM_INFO
	.align		4
.L_734:
        /*0028*/ 	.byte	0x04, 0x17
        /*002a*/ 	.short	(.L_736 - .L_735)
.L_735:
        /*002c*/ 	.word	0x00000000
        /*0030*/ 	.short	0x0003
        /*0032*/ 	.short	0x0018
        /*0034*/ 	.byte	0x00, 0xf5, 0x21, 0x00


	//----- nvinfo : EIATTR_KPARAM_INFO
	.align		4
.L_736:
        /*0038*/ 	.byte	0x04, 0x17
        /*003a*/ 	.short	(.L_738 - .L_737)
.L_737:
        /*003c*/ 	.word	0x00000000
        /*0040*/ 	.short	0x0002
        /*0042*/ 	.short	0x0010
        /*0044*/ 	.byte	0x00, 0xf5, 0x21, 0x00


	//----- nvinfo : EIATTR_KPARAM_INFO
	.align		4
.L_738:
        /*0048*/ 	.byte	0x04, 0x17
        /*004a*/ 	.short	(.L_740 - .L_739)
.L_739:
        /*004c*/ 	.word	0x00000000
        /*0050*/ 	.short	0x0001
        /*0052*/ 	.short	0x0008
        /*0054*/ 	.byte	0x00, 0xf5, 0x21, 0x00


	//----- nvinfo : EIATTR_KPARAM_INFO
	.align		4
.L_740:
        /*0058*/ 	.byte	0x04, 0x17
        /*005a*/ 	.short	(.L_742 - .L_741)
.L_741:
        /*005c*/ 	.word	0x00000000
        /*0060*/ 	.short	0x0000
        /*0062*/ 	.short	0x0000
        /*0064*/ 	.byte	0x00, 0xf5, 0x21, 0x00


	//----- nvinfo : EIATTR_SPARSE_MMA_MASK
	.align		4
.L_742:
        /*0068*/ 	.byte	0x03, 0x50
        /*006a*/ 	.short	0x0000


	//----- nvinfo : EIATTR_MAXREG_COUNT
	.align		4
        /*006c*/ 	.byte	0x03, 0x1b
        /*006e*/ 	.short	0x00ff


	//----- nvinfo : EIATTR_NUM_BARRIERS
	.align		4
        /*0070*/ 	.byte	0x02, 0x4c
        /*0072*/ 	.byte	0x01
	.zero		1


	//----- nvinfo : EIATTR_MERCURY_ISA_VERSION
	.align		4
        /*0074*/ 	.byte	0x03, 0x5f
        /*0076*/ 	.short	0x0101


	//----- nvinfo : EIATTR_COOP_GROUP_MASK_REGIDS
	.align		4
        /*0078*/ 	.byte	0x04, 0x29
        /*007a*/ 	.short	(.L_744 - .L_743)


	//   ....[0]....
.L_743:
        /*007c*/ 	.word	0xffffffff


	//   ....[1]....
        /*0080*/ 	.word	0xffffffff


	//   ....[2]....
        /*0084*/ 	.word	0xffffffff


	//   ....[3]....
        /*0088*/ 	.word	0xffffffff


	//   ....[4]....
        /*008c*/ 	.word	0xffffffff


	//   ....[5]....
        /*0090*/ 	.word	0xffffffff


	//   ....[6]....
        /*0094*/ 	.word	0xffffffff


	//   ....[7]....
        /*0098*/ 	.word	0xffffffff


	//   ....[8]....
        /*009c*/ 	.word	0xffffffff


	//   ....[9]....
        /*00a0*/ 	.word	0xffffffff


	//   ....[10]....
        /*00a4*/ 	.word	0xffffffff


	//   ....[11]....
        /*00a8*/ 	.word	0xffffffff


	//   ....[12]....
        /*00ac*/ 	.word	0xffffffff


	//   ....[13]....
        /*00b0*/ 	.word	0xffffffff


	//   ....[14]....
        /*00b4*/ 	.word	0xffffffff


	//   ....[15]....
        /*00b8*/ 	.word	0xffffffff


	//   ....[16]....
        /*00bc*/ 	.word	0xffffffff


	//   ....[17]....
        /*00c0*/ 	.word	0xffffffff


	//   ....[18]....
        /*00c4*/ 	.word	0xffffffff


	//   ....[19]....
        /*00c8*/ 	.word	0xffffffff


	//   ....[20]....
        /*00cc*/ 	.word	0xffffffff


	//   ....[21]....
        /*00d0*/ 	.word	0xffffffff


	//   ....[22]....
        /*00d4*/ 	.word	0xffffffff


	//   ....[23]....
        /*00d8*/ 	.word	0xffffffff


	//   ....[24]....
        /*00dc*/ 	.word	0xffffffff


	//   ....[25]....
        /*00e0*/ 	.word	0xffffffff


	//   ....[26]....
        /*00e4*/ 	.word	0xffffffff


	//   ....[27]....
        /*00e8*/ 	.word	0xffffffff


	//   ....[28]....
        /*00ec*/ 	.word	0xffffffff


	//   ....[29]....
        /*00f0*/ 	.word	0xffffffff


	//   ....[30]....
        /*00f4*/ 	.word	0xffffffff


	//   ....[31]....
        /*00f8*/ 	.word	0xffffffff


	//   ....[32]....
        /*00fc*/ 	.word	0xffffffff


	//   ....[33]....
        /*0100*/ 	.word	0xffffffff


	//   ....[34]....
        /*0104*/ 	.word	0xffffffff


	//   ....[35]....
        /*0108*/ 	.word	0xffffffff


	//   ....[36]....
        /*010c*/ 	.word	0xffffffff


	//   ....[37]....
        /*0110*/ 	.word	0xffffffff


	//   ....[38]....
        /*0114*/ 	.word	0xffffffff


	//   ....[39]....
        /*0118*/ 	.word	0xffffffff


	//   ....[40]....
        /*011c*/ 	.word	0xffffffff


	//   ....[41]....
        /*0120*/ 	.word	0xffffffff


	//   ....[42]....
        /*0124*/ 	.word	0xffffffff


	//   ....[43]....
        /*0128*/ 	.word	0xffffffff


	//   ....[44]....
        /*012c*/ 	.word	0xffffffff


	//   ....[45]....
        /*0130*/ 	.word	0xffffffff


	//   ....[46]....
        /*0134*/ 	.word	0xffffffff


	//   ....[47]....
        /*0138*/ 	.word	0xffffffff


	//   ....[48]....
        /*013c*/ 	.word	0xffffffff


	//   ....[49]....
        /*0140*/ 	.word	0xffffffff


	//   ....[50]....
        /*0144*/ 	.word	0xffffffff


	//   ....[51]....
        /*0148*/ 	.word	0xffffffff


	//   ....[52]....
        /*014c*/ 	.word	0xffffffff


	//   ....[53]....
        /*0150*/ 	.word	0xffffffff


	//   ....[54]....
        /*0154*/ 	.word	0xffffffff


	//   ....[55]....
        /*0158*/ 	.word	0xffffffff


	//   ....[56]....
        /*015c*/ 	.word	0xffffffff


	//   ....[57]....
        /*0160*/ 	.word	0xffffffff


	//   ....[58]....
        /*0164*/ 	.word	0xffffffff


	//   ....[59]....
        /*0168*/ 	.word	0xffffffff


	//   ....[60]....
        /*016c*/ 	.word	0xffffffff


	//   ....[61]....
        /*0170*/ 	.word	0xffffffff


	//   ....[62]....
        /*0174*/ 	.word	0xffffffff


	//   ....[63]....
        /*0178*/ 	.word	0xffffffff


	//   ....[64]....
        /*017c*/ 	.word	0xffffffff


	//   ....[65]....
        /*0180*/ 	.word	0xffffffff


	//   ....[66]....
        /*0184*/ 	.word	0xffffffff


	//   ....[67]....
        /*0188*/ 	.word	0xffffffff


	//   ....[68]....
        /*018c*/ 	.word	0xffffffff


	//   ....[69]....
        /*0190*/ 	.word	0xffffffff


	//   ....[70]....
        /*0194*/ 	.word	0xffffffff


	//   ....[71]....
        /*0198*/ 	.word	0xffffffff


	//   ....[72]....
        /*019c*/ 	.word	0xffffffff


	//   ....[73]....
        /*01a0*/ 	.word	0xffffffff


	//   ....[74]....
        /*01a4*/ 	.word	0xffffffff


	//   ....[75]....
        /*01a8*/ 	.word	0xffffffff


	//   ....[76]....
        /*01ac*/ 	.word	0xffffffff


	//   ....[77]....
        /*01b0*/ 	.word	0xffffffff


	//   ....[78]....
        /*01b4*/ 	.word	0xffffffff


	//   ....[79]....
        /*01b8*/ 	.word	0xffffffff


	//   ....[80]....
        /*01bc*/ 	.word	0xffffffff


	//   ....[81]....
        /*01c0*/ 	.word	0xffffffff


	//   ....[82]....
        /*01c4*/ 	.word	0xffffffff


	//   ....[83]....
        /*01c8*/ 	.word	0xffffffff


	//   ....[84]....
        /*01cc*/ 	.word	0xffffffff


	//   ....[85]....
        /*01d0*/ 	.word	0xffffffff


	//   ....[86]....
        /*01d4*/ 	.word	0xffffffff


	//   ....[87]....
        /*01d8*/ 	.word	0xffffffff


	//   ....[88]....
        /*01dc*/ 	.word	0xffffffff


	//   ....[89]....
        /*01e0*/ 	.word	0xffffffff


	//   ....[90]....
        /*01e4*/ 	.word	0xffffffff


	//   ....[91]....
        /*01e8*/ 	.word	0xffffffff


	//   ....[92]....
        /*01ec*/ 	.word	0xffffffff


	//   ....[93]....
        /*01f0*/ 	.word	0xffffffff


	//   ....[94]....
        /*01f4*/ 	.word	0xffffffff


	//   ....[95]....
        /*01f8*/ 	.word	0xffffffff


	//   ....[96]....
        /*01fc*/ 	.word	0xffffffff


	//   ....[97]....
        /*0200*/ 	.word	0xffffffff


	//   ....[98]....
        /*0204*/ 	.word	0xffffffff


	//   ....[99]....
        /*0208*/ 	.word	0xffffffff


	//   ....[100]....
        /*020c*/ 	.word	0xffffffff


	//   ....[101]....
        /*0210*/ 	.word	0xffffffff


	//   ....[102]....
        /*0214*/ 	.word	0xffffffff


	//   ....[103]....
        /*0218*/ 	.word	0xffffffff


	//   ....[104]....
        /*021c*/ 	.word	0xffffffff


	//   ....[105]....
        /*0220*/ 	.word	0xffffffff


	//   ....[106]....
        /*0224*/ 	.word	0xffffffff


	//   ....[107]....
        /*0228*/ 	.word	0xffffffff


	//   ....[108]....
        /*022c*/ 	.word	0xffffffff


	//   ....[109]....
        /*0230*/ 	.word	0xffffffff


	//   ....[110]....
        /*0234*/ 	.word	0xffffffff


	//   ....[111]....
        /*0238*/ 	.word	0xffffffff


	//   ....[112]....
        /*023c*/ 	.word	0xffffffff


	//   ....[113]....
        /*0240*/ 	.word	0xffffffff


	//   ....[114]....
        /*0244*/ 	.word	0xffffffff


	//   ....[115]....
        /*0248*/ 	.word	0xffffffff


	//   ....[116]....
        /*024c*/ 	.word	0xffffffff


	//   ....[117]....
        /*0250*/ 	.word	0xffffffff


	//   ....[118]....
        /*0254*/ 	.word	0xffffffff


	//   ....[119]....
        /*0258*/ 	.word	0xffffffff


	//   ....[120]....
        /*025c*/ 	.word	0xffffffff


	//   ....[121]....
        /*0260*/ 	.word	0xffffffff


	//   ....[122]....
        /*0264*/ 	.word	0xffffffff


	//   ....[123]....
        /*0268*/ 	.word	0xffffffff


	//   ....[124]....
        /*026c*/ 	.word	0xffffffff


	//   ....[125]....
        /*0270*/ 	.word	0xffffffff


	//   ....[126]....
        /*0274*/ 	.word	0xffffffff


	//   ....[127]....
        /*0278*/ 	.word	0xffffffff


	//   ....[128]....
        /*027c*/ 	.word	0xffffffff


	//   ....[129]....
        /*0280*/ 	.word	0xffffffff


	//   ....[130]....
        /*0284*/ 	.word	0xffffffff


	//   ....[131]....
        /*0288*/ 	.word	0xffffffff


	//   ....[132]....
        /*028c*/ 	.word	0xffffffff


	//   ....[133]....
        /*0290*/ 	.word	0xffffffff


	//   ....[134]....
        /*0294*/ 	.word	0xffffffff


	//   ....[135]....
        /*0298*/ 	.word	0xffffffff


	//   ....[136]....
        /*029c*/ 	.word	0xffffffff


	//   ....[137]....
        /*02a0*/ 	.word	0xffffffff


	//   ....[138]....
        /*02a4*/ 	.word	0xffffffff


	//   ....[139]....
        /*02a8*/ 	.word	0xffffffff


	//   ....[140]....
        /*02ac*/ 	.word	0xffffffff


	//   ....[141]....
        /*02b0*/ 	.word	0xffffffff


	//   ....[142]....
        /*02b4*/ 	.word	0xffffffff


	//   ....[143]....
        /*02b8*/ 	.word	0xffffffff


	//   ....[144]....
        /*02bc*/ 	.word	0xffffffff


	//   ....[145]....
        /*02c0*/ 	.word	0xffffffff


	//   ....[146]....
        /*02c4*/ 	.word	0xffffffff


	//   ....[147]....
        /*02c8*/ 	.word	0xffffffff


	//   ....[148]....
        /*02cc*/ 	.word	0xffffffff


	//   ....[149]....
        /*02d0*/ 	.word	0xffffffff


	//   ....[150]....
        /*02d4*/ 	.word	0xffffffff


	//   ....[151]....
        /*02d8*/ 	.word	0xffffffff


	//   ....[152]....
        /*02dc*/ 	.word	0xffffffff


	//   ....[153]....
        /*02e0*/ 	.word	0xffffffff


	//   ....[154]....
        /*02e4*/ 	.word	0xffffffff


	//   ....[155]....
        /*02e8*/ 	.word	0xffffffff


	//   ....[156]....
        /*02ec*/ 	.word	0xffffffff


	//   ....[157]....
        /*02f0*/ 	.word	0xffffffff


	//   ....[158]....
        /*02f4*/ 	.word	0xffffffff


	//   ....[159]....
        /*02f8*/ 	.word	0xffffffff


	//   ....[160]....
        /*02fc*/ 	.word	0xffffffff


	//   ....[161]....
        /*0300*/ 	.word	0xffffffff


	//   ....[162]....
        /*0304*/ 	.word	0xffffffff


	//   ....[163]....
        /*0308*/ 	.word	0xffffffff


	//   ....[164]....
        /*030c*/ 	.word	0xffffffff


	//   ....[165]....
        /*0310*/ 	.word	0xffffffff


	//   ....[166]....
        /*0314*/ 	.word	0xffffffff


	//   ....[167]....
        /*0318*/ 	.word	0xffffffff


	//   ....[168]....
        /*031c*/ 	.word	0xffffffff


	//   ....[169]....
        /*0320*/ 	.word	0xffffffff


	//   ....[170]....
        /*0324*/ 	.word	0xffffffff


	//   ....[171]....
        /*0328*/ 	.word	0xffffffff


	//   ....[172]....
        /*032c*/ 	.word	0xffffffff


	//   ....[173]....
        /*0330*/ 	.word	0xffffffff


	//   ....[174]....
        /*0334*/ 	.word	0xffffffff


	//   ....[175]....
        /*0338*/ 	.word	0xffffffff


	//   ....[176]....
        /*033c*/ 	.word	0xffffffff


	//   ....[177]....
        /*0340*/ 	.word	0xffffffff


	//   ....[178]....
        /*0344*/ 	.word	0xffffffff


	//   ....[179]....
        /*0348*/ 	.word	0xffffffff


	//   ....[180]....
        /*034c*/ 	.word	0xffffffff


	//   ....[181]....
        /*0350*/ 	.word	0xffffffff


	//   ....[182]....
        /*0354*/ 	.word	0xffffffff


	//   ....[183]....
        /*0358*/ 	.word	0xffffffff


	//   ....[184]....
        /*035c*/ 	.word	0xffffffff


	//   ....[185]....
        /*0360*/ 	.word	0xffffffff


	//   ....[186]....
        /*0364*/ 	.word	0xffffffff


	//   ....[187]....
        /*0368*/ 	.word	0xffffffff


	//   ....[188]....
        /*036c*/ 	.word	0xffffffff


	//   ....[189]....
        /*0370*/ 	.word	0xffffffff


	//   ....[190]....
        /*0374*/ 	.word	0xffffffff


	//   ....[191]....
        /*0378*/ 	.word	0xffffffff


	//   ....[192]....
        /*037c*/ 	.word	0xffffffff


	//   ....[193]....
        /*0380*/ 	.word	0xffffffff


	//   ....[194]....
        /*0384*/ 	.word	0xffffffff


	//   ....[195]....
        /*0388*/ 	.word	0xffffffff


	//   ....[196]....
        /*038c*/ 	.word	0xffffffff


	//   ....[197]....
        /*0390*/ 	.word	0xffffffff


	//   ....[198]....
        /*0394*/ 	.word	0xffffffff


	//   ....[199]....
        /*0398*/ 	.word	0xffffffff


	//   ....[200]....
        /*039c*/ 	.word	0xffffffff


	//   ....[201]....
        /*03a0*/ 	.word	0xffffffff


	//   ....[202]....
        /*03a4*/ 	.word	0xffffffff


	//   ....[203]....
        /*03a8*/ 	.word	0xffffffff


	//   ....[204]....
        /*03ac*/ 	.word	0xffffffff


	//   ....[205]....
        /*03b0*/ 	.word	0xffffffff


	//   ....[206]....
        /*03b4*/ 	.word	0xffffffff


	//   ....[207]....
        /*03b8*/ 	.word	0xffffffff


	//   ....[208]....
        /*03bc*/ 	.word	0xffffffff


	//   ....[209]....
        /*03c0*/ 	.word	0xffffffff


	//   ....[210]....
        /*03c4*/ 	.word	0xffffffff


	//   ....[211]....
        /*03c8*/ 	.word	0xffffffff


	//   ....[212]....
        /*03cc*/ 	.word	0xffffffff


	//   ....[213]....
        /*03d0*/ 	.word	0xffffffff


	//   ....[214]....
        /*03d4*/ 	.word	0xffffffff


	//   ....[215]....
        /*03d8*/ 	.word	0xffffffff


	//   ....[216]....
        /*03dc*/ 	.word	0xffffffff


	//   ....[217]....
        /*03e0*/ 	.word	0xffffffff


	//   ....[218]....
        /*03e4*/ 	.word	0xffffffff


	//   ....[219]....
        /*03e8*/ 	.word	0xffffffff


	//   ....[220]....
        /*03ec*/ 	.word	0xffffffff


	//   ....[221]....
        /*03f0*/ 	.word	0xffffffff


	//   ....[222]....
        /*03f4*/ 	.word	0xffffffff


	//   ....[223]....
        /*03f8*/ 	.word	0xffffffff


	//   ....[224]....
        /*03fc*/ 	.word	0xffffffff


	//   ....[225]....
        /*0400*/ 	.word	0xffffffff


	//   ....[226]....
        /*0404*/ 	.word	0xffffffff


	//   ....[227]....
        /*0408*/ 	.word	0xffffffff


	//   ....[228]....
        /*040c*/ 	.word	0xffffffff


	//   ....[229]....
        /*0410*/ 	.word	0xffffffff


	//   ....[230]....
        /*0414*/ 	.word	0xffffffff


	//   ....[231]....
        /*0418*/ 	.word	0xffffffff


	//   ....[232]....
        /*041c*/ 	.word	0xffffffff


	//   ....[233]....
        /*0420*/ 	.word	0xffffffff


	//   ....[234]....
        /*0424*/ 	.word	0xffffffff


	//   ....[235]....
        /*0428*/ 	.word	0xffffffff


	//   ....[236]....
        /*042c*/ 	.word	0xffffffff


	//   ....[237]....
        /*0430*/ 	.word	0xffffffff


	//   ....[238]....
        /*0434*/ 	.word	0xffffffff


	//   ....[239]....
        /*0438*/ 	.word	0xffffffff


	//   ....[240]....
        /*043c*/ 	.word	0xffffffff


	//   ....[241]....
        /*0440*/ 	.word	0xffffffff


	//   ....[242]....
        /*0444*/ 	.word	0xffffffff


	//   ....[243]....
        /*0448*/ 	.word	0xffffffff


	//   ....[244]....
        /*044c*/ 	.word	0xffffffff


	//   ....[245]....
        /*0450*/ 	.word	0xffffffff


	//   ....[246]....
        /*0454*/ 	.word	0xffffffff


	//   ....[247]....
        /*0458*/ 	.word	0xffffffff


	//   ....[248]....
        /*045c*/ 	.word	0xffffffff


	//   ....[249]....
        /*0460*/ 	.word	0xffffffff


	//----- nvinfo : EIATTR_COOP_GROUP_INSTR_OFFSETS
	.align		4
.L_744:
        /*0464*/ 	.byte	0x04, 0x28
        /*0466*/ 	.short	(.L_746 - .L_745)


	//   ....[0]....
.L_745:
        /*0468*/ 	.word	0x00001ec0


	//   ....[1]....
        /*046c*/ 	.word	0x00001ee0


	//   ....[2]....
        /*0470*/ 	.word	0x00001ef0


	//   ....[3]....
        /*0474*/ 	.word	0x00001f00


	//   ....[4]....
        /*0478*/ 	.word	0x00001f10


	//   ....[5]....
        /*047c*/ 	.word	0x00001f20


	//   ....[6]....
        /*0480*/ 	.word	0x00001f30


	//   ....[7]....
        /*0484*/ 	.word	0x00001f50


	//   ....[8]....
        /*0488*/ 	.word	0x00001f80


	//   ....[9]....
        /*048c*/ 	.word	0x00001f90


	//   ....[10]....
        /*0490*/ 	.word	0x00001fb0


	//   ....[11]....
        /*0494*/ 	.word	0x00001fc0


	//   ....[12]....
        /*0498*/ 	.word	0x00001fd0


	//   ....[13]....
        /*049c*/ 	.word	0x00001fe0


	//   ....[14]....
        /*04a0*/ 	.word	0x00002030


	//   ....[15]....
        /*04a4*/ 	.word	0x00002040


	//   ....[16]....
        /*04a8*/ 	.word	0x00002090


	//   ....[17]....
        /*04ac*/ 	.word	0x000020b0


	//   ....[18]....
        /*04b0*/ 	.word	0x000020c0


	//   ....[19]....
        /*04b4*/ 	.word	0x00002100


	//   ....[20]....
        /*04b8*/ 	.word	0x00002110


	//   ....[21]....
        /*04bc*/ 	.word	0x00002120


	//   ....[22]....
        /*04c0*/ 	.word	0x00002130


	//   ....[23]....
        /*04c4*/ 	.word	0x00002140


	//   ....[24]....
        /*04c8*/ 	.word	0x00002170


	//   ....[25]....
        /*04cc*/ 	.word	0x00002180


	//   ....[26]....
        /*04d0*/ 	.word	0x000021c0


	//   ....[27]....
        /*04d4*/ 	.word	0x000021f0


	//   ....[28]....
        /*04d8*/ 	.word	0x00002210


	//   ....[29]....
        /*04dc*/ 	.word	0x00002240


	//   ....[30]....
        /*04e0*/ 	.word	0x00002250


	//   ....[31]....
        /*04e4*/ 	.word	0x00002290


	//   ....[32]....
        /*04e8*/ 	.word	0x000022c0


	//   ....[33]....
        /*04ec*/ 	.word	0x000022d0


	//   ....[34]....
        /*04f0*/ 	.word	0x000022e0


	//   ....[35]....
        /*04f4*/ 	.word	0x00002310


	//   ....[36]....
        /*04f8*/ 	.word	0x00002320


	//   ....[37]....
        /*04fc*/ 	.word	0x00002330


	//   ....[38]....
        /*0500*/ 	.word	0x00002360


	//   ....[39]....
        /*0504*/ 	.word	0x00002370


	//   ....[40]....
        /*0508*/ 	.word	0x00002390


	//   ....[41]....
        /*050c*/ 	.word	0x000023d0


	//   ....[42]....
        /*0510*/ 	.word	0x00002420


	//   ....[43]....
        /*0514*/ 	.word	0x00002440


	//   ....[44]....
        /*0518*/ 	.word	0x00002490


	//   ....[45]....
        /*051c*/ 	.word	0x000024b0


	//   ....[46]....
        /*0520*/ 	.word	0x000024c0


	//   ....[47]....
        /*0524*/ 	.word	0x000024f0


	//   ....[48]....
        /*0528*/ 	.word	0x00002530


	//   ....[49]....
        /*052c*/ 	.word	0x00002540


	//   ....[50]....
        /*0530*/ 	.word	0x00004690


	//   ....[51]....
        /*0534*/ 	.word	0x000046d0


	//   ....[52]....
        /*0538*/ 	.word	0x000046e0


	//   ....[53]....
        /*053c*/ 	.word	0x000046f0


	//   ....[54]....
        /*0540*/ 	.word	0x00004700


	//   ....[55]....
        /*0544*/ 	.word	0x00004710


	//   ....[56]....
        /*0548*/ 	.word	0x00004720


	//   ....[57]....
        /*054c*/ 	.word	0x00004730


	//   ....[58]....
        /*0550*/ 	.word	0x00004740


	//   ....[59]....
        /*0554*/ 	.word	0x00004750


	//   ....[60]....
        /*0558*/ 	.word	0x000047c0


	//   ....[61]....
        /*055c*/ 	.word	0x00004800


	//   ....[62]....
        /*0560*/ 	.word	0x00004820


	//   ....[63]....
        /*0564*/ 	.word	0x00004830


	//   ....[64]....
        /*0568*/ 	.word	0x00004840


	//   ....[65]....
        /*056c*/ 	.word	0x00004850


	//   ....[66]....
        /*0570*/ 	.word	0x00004870


	//   ....[67]....
        /*0574*/ 	.word	0x00004880


	//   ....[68]....
        /*0578*/ 	.word	0x00004890


	//   ....[69]....
        /*057c*/ 	.word	0x000048a0


	//   ....[70]....
        /*0580*/ 	.word	0x000048e0


	//   ....[71]....
        /*0584*/ 	.word	0x00004930


	//   ....[72]....
        /*0588*/ 	.word	0x00004950


	//   ....[73]....
        /*058c*/ 	.word	0x00004980


	//   ....[74]....
        /*0590*/ 	.word	0x000049b0


	//   ....[75]....
        /*0594*/ 	.word	0x000049c0


	//   ....[76]....
        /*0598*/ 	.word	0x000049d0


	//   ....[77]....
        /*059c*/ 	.word	0x000049e0


	//   ....[78]....
        /*05a0*/ 	.word	0x00004a00


	//   ....[79]....
        /*05a4*/ 	.word	0x00004a20


	//   ....[80]....
        /*05a8*/ 	.word	0x00004a50


	//   ....[81]....
        /*05ac*/ 	.word	0x00004a90


	//   ....[82]....
        /*05b0*/ 	.word	0x00004ac0


	//   ....[83]....
        /*05b4*/ 	.word	0x00004ad0


	//   ....[84]....
        /*05b8*/ 	.word	0x00004af0


	//   ....[85]....
        /*05bc*/ 	.word	0x00004b20


	//   ....[86]....
        /*05c0*/ 	.word	0x00004b40


	//   ....[87]....
        /*05c4*/ 	.word	0x00004b50


	//   ....[88]....
        /*05c8*/ 	.word	0x00004b60


	//   ....[89]....
        /*05cc*/ 	.word	0x00004b90


	//   ....[90]....
        /*05d0*/ 	.word	0x00004ba0


	//   ....[91]....
        /*05d4*/ 	.word	0x00004bb0


	//   ....[92]....
        /*05d8*/ 	.word	0x00004be0


	//   ....[93]....
        /*05dc*/ 	.word	0x00004c00


	//   ....[94]....
        /*05e0*/ 	.word	0x00004c60


	//   ....[95]....
        /*05e4*/ 	.word	0x00004c80


	//   ....[96]....
        /*05e8*/ 	.word	0x00004c90


	//   ....[97]....
        /*05ec*/ 	.word	0x00004cc0


	//   ....[98]....
        /*05f0*/ 	.word	0x00004cf0


	//   ....[99]....
        /*05f4*/ 	.word	0x00004d00


	//   ....[100]....
        /*05f8*/ 	.word	0x00006e50


	//   ....[101]....
        /*05fc*/ 	.word	0x00006e90


	//   ....[102]....
        /*0600*/ 	.word	0x00006ea0


	//   ....[103]....
        /*0604*/ 	.word	0x00006eb0


	//   ....[104]....
        /*0608*/ 	.word	0x00006ec0


	//   ....[105]....
        /*060c*/ 	.word	0x00006ed0


	//   ....[106]....
        /*0610*/ 	.word	0x00006ee0


	//   ....[107]....
        /*0614*/ 	.word	0x00006ef0


	//   ....[108]....
        /*0618*/ 	.word	0x00006f00


	//   ....[109]....
        /*061c*/ 	.word	0x00006f10


	//   ....[110]....
        /*0620*/ 	.word	0x00006f80


	//   ....[111]....
        /*0624*/ 	.word	0x00006fc0


	//   ....[112]....
        /*0628*/ 	.word	0x00006fe0


	//   ....[113]....
        /*062c*/ 	.word	0x00006ff0


	//   ....[114]....
        /*0630*/ 	.word	0x00007000


	//   ....[115]....
        /*0634*/ 	.word	0x00007010


	//   ....[116]....
        /*0638*/ 	.word	0x00007030


	//   ....[117]....
        /*063c*/ 	.word	0x00007040


	//   ....[118]....
        /*0640*/ 	.word	0x00007050


	//   ....[119]....
        /*0644*/ 	.word	0x00007060


	//   ....[120]....
        /*0648*/ 	.word	0x000070a0


	//   ....[121]....
        /*064c*/ 	.word	0x000070f0


	//   ....[122]....
        /*0650*/ 	.word	0x00007110


	//   ....[123]....
        /*0654*/ 	.word	0x00007140


	//   ....[124]....
        /*0658*/ 	.word	0x00007170


	//   ....[125]....
        /*065c*/ 	.word	0x00007180


	//   ....[126]....
        /*0660*/ 	.word	0x00007190


	//   ....[127]....
        /*0664*/ 	.word	0x000071a0


	//   ....[128]....
        /*0668*/ 	.word	0x000071c0


	//   ....[129]....
        /*066c*/ 	.word	0x000071e0


	//   ....[130]....
        /*0670*/ 	.word	0x00007210


	//   ....[131]....
        /*0674*/ 	.word	0x00007250


	//   ....[132]....
        /*0678*/ 	.word	0x00007280


	//   ....[133]....
        /*067c*/ 	.word	0x00007290


	//   ....[134]....
        /*0680*/ 	.word	0x000072b0


	//   ....[135]....
        /*0684*/ 	.word	0x000072e0


	//   ....[136]....
        /*0688*/ 	.word	0x00007300


	//   ....[137]....
        /*068c*/ 	.word	0x00007310


	//   ....[138]....
        /*0690*/ 	.word	0x00007320


	//   ....[139]....
        /*0694*/ 	.word	0x00007350


	//   ....[140]....
        /*0698*/ 	.word	0x00007360


	//   ....[141]....
        /*069c*/ 	.word	0x00007370


	//   ....[142]....
        /*06a0*/ 	.word	0x000073a0


	//   ....[143]....
        /*06a4*/ 	.word	0x000073c0


	//   ....[144]....
        /*06a8*/ 	.word	0x00007420


	//   ....[145]....
        /*06ac*/ 	.word	0x00007440


	//   ....[146]....
        /*06b0*/ 	.word	0x00007450


	//   ....[147]....
        /*06b4*/ 	.word	0x00007480


	//   ....[148]....
        /*06b8*/ 	.word	0x000074b0


	//   ....[149]....
        /*06bc*/ 	.word	0x000074c0


	//   ....[150]....
        /*06c0*/ 	.word	0x00009610


	//   ....[151]....
        /*06c4*/ 	.word	0x00009650


	//   ....[152]....
        /*06c8*/ 	.word	0x00009670


	//   ....[153]....
        /*06cc*/ 	.word	0x00009680


	//   ....[154]....
        /*06d0*/ 	.word	0x00009690


	//   ....[155]....
        /*06d4*/ 	.word	0x000096a0


	//   ....[156]....
        /*06d8*/ 	.word	0x000096b0


	//   ....[157]....
        /*06dc*/ 	.word	0x000096c0


	//   ....[158]....
        /*06e0*/ 	.word	0x000096d0


	//   ....[159]....
        /*06e4*/ 	.word	0x000096e0


	//   ....[160]....
        /*06e8*/ 	.word	0x00009750


	//   ....[161]....
        /*06ec*/ 	.word	0x00009790


	//   ....[162]....
        /*06f0*/ 	.word	0x000097b0


	//   ....[163]....
        /*06f4*/ 	.word	0x000097c0


	//   ....[164]....
        /*06f8*/ 	.word	0x000097d0


	//   ....[165]....
        /*06fc*/ 	.word	0x000097e0


	//   ....[166]....
        /*0700*/ 	.word	0x00009800


	//   ....[167]....
        /*0704*/ 	.word	0x00009810


	//   ....[168]....
        /*0708*/ 	.word	0x00009820


	//   ....[169]....
        /*070c*/ 	.word	0x00009830


	//   ....[170]....
        /*0710*/ 	.word	0x00009870


	//   ....[171]....
        /*0714*/ 	.word	0x000098c0


	//   ....[172]....
        /*0718*/ 	.word	0x000098e0


	//   ....[173]....
        /*071c*/ 	.word	0x00009910


	//   ....[174]....
        /*0720*/ 	.word	0x00009940


	//   ....[175]....
        /*0724*/ 	.word	0x00009950


	//   ....[176]....
        /*0728*/ 	.word	0x00009960


	//   ....[177]....
        /*072c*/ 	.word	0x00009970


	//   ....[178]....
        /*0730*/ 	.word	0x00009990


	//   ....[179]....
        /*0734*/ 	.word	0x000099b0


	//   ....[180]....
        /*0738*/ 	.word	0x000099e0


	//   ....[181]....
        /*073c*/ 	.word	0x00009a20


	//   ....[182]....
        /*0740*/ 	.word	0x00009a50


	//   ....[183]....
        /*0744*/ 	.word	0x00009a60


	//   ....[184]....
        /*0748*/ 	.word	0x00009a80


	//   ....[185]....
        /*074c*/ 	.word	0x00009ab0


	//   ....[186]....
        /*0750*/ 	.word	0x00009ad0


	//   ....[187]....
        /*0754*/ 	.word	0x00009ae0


	//   ....[188]....
        /*0758*/ 	.word	0x00009af0


	//   ....[189]....
        /*075c*/ 	.word	0x00009b20


	//   ....[190]....
        /*0760*/ 	.word	0x00009b30


	//   ....[191]....
        /*0764*/ 	.word	0x00009b40


	//   ....[192]....
        /*0768*/ 	.word	0x00009b70


	//   ....[193]....
        /*076c*/ 	.word	0x00009b90


	//   ....[194]....
        /*0770*/ 	.word	0x00009bf0


	//   ....[195]....
        /*0774*/ 	.word	0x00009c10


	//   ....[196]....
        /*0778*/ 	.word	0x00009c20


	//   ....[197]....
        /*077c*/ 	.word	0x00009c50


	//   ....[198]....
        /*0780*/ 	.word	0x00009c80


	//   ....[199]....
        /*0784*/ 	.word	0x00009c90


	//   ....[200]....
        /*0788*/ 	.word	0x0000bdd0


	//   ....[201]....
        /*078c*/ 	.word	0x0000be10


	//   ....[202]....
        /*0790*/ 	.word	0x0000be20


	//   ....[203]....
        /*0794*/ 	.word	0x0000be30


	//   ....[204]....
        /*0798*/ 	.word	0x0000be40


	//   ....[205]....
        /*079c*/ 	.word	0x0000be50


	//   ....[206]....
        /*07a0*/ 	.word	0x0000be60


	//   ....[207]....
        /*07a4*/ 	.word	0x0000be70


	//   ....[208]....
        /*07a8*/ 	.word	0x0000be80


	//   ....[209]....
        /*07ac*/ 	.word	0x0000be90


	//   ....[210]....
        /*07b0*/ 	.word	0x0000bf00


	//   ....[211]....
        /*07b4*/ 	.word	0x0000bf40


	//   ....[212]....
        /*07b8*/ 	.word	0x0000bf60


	//   ....[213]....
        /*07bc*/ 	.word	0x0000bf70


	//   ....[214]....
        /*07c0*/ 	.word	0x0000bf80


	//   ....[215]....
        /*07c4*/ 	.word	0x0000bf90


	//   ....[216]....
        /*07c8*/ 	.word	0x0000bfb0


	//   ....[217]....
        /*07cc*/ 	.word	0x0000bfc0


	//   ....[218]....
        /*07d0*/ 	.word	0x0000bfd0


	//   ....[219]....
        /*07d4*/ 	.word	0x0000bfe0


	//   ....[220]....
        /*07d8*/ 	.word	0x0000c020


	//   ....[221]....
        /*07dc*/ 	.word	0x0000c070


	//   ....[222]....
        /*07e0*/ 	.word	0x0000c090


	//   ....[223]....
        /*07e4*/ 	.word	0x0000c0c0


	//   ....[224]....
        /*07e8*/ 	.word	0x0000c0f0


	//   ....[225]....
        /*07ec*/ 	.word	0x0000c100


	//   ....[226]....
        /*07f0*/ 	.word	0x0000c110


	//   ....[227]....
        /*07f4*/ 	.word	0x0000c120


	//   ....[228]....
        /*07f8*/ 	.word	0x0000c140


	//   ....[229]....
        /*07fc*/ 	.word	0x0000c160


	//   ....[230]....
        /*0800*/ 	.word	0x0000c190


	//   ....[231]....
        /*0804*/ 	.word	0x0000c1d0


	//   ....[232]....
        /*0808*/ 	.word	0x0000c200


	//   ....[233]....
        /*080c*/ 	.word	0x0000c210


	//   ....[234]....
        /*0810*/ 	.word	0x0000c230


	//   ....[235]....
        /*0814*/ 	.word	0x0000c260


	//   ....[236]....
        /*0818*/ 	.word	0x0000c280


	//   ....[237]....
        /*081c*/ 	.word	0x0000c290


	//   ....[238]....
        /*0820*/ 	.word	0x0000c2a0


	//   ....[239]....
        /*0824*/ 	.word	0x0000c2d0


	//   ....[240]....
        /*0828*/ 	.word	0x0000c2e0


	//   ....[241]....
        /*082c*/ 	.word	0x0000c2f0


	//   ....[242]....
        /*0830*/ 	.word	0x0000c320


	//   ....[243]....
        /*0834*/ 	.word	0x0000c340


	//   ....[244]....
        /*0838*/ 	.word	0x0000c3a0


	//   ....[245]....
        /*083c*/ 	.word	0x0000c3c0


	//   ....[246]....
        /*0840*/ 	.word	0x0000c3d0


	//   ....[247]....
        /*0844*/ 	.word	0x0000c400


	//   ....[248]....
        /*0848*/ 	.word	0x0000c430


	//   ....[249]....
        /*084c*/ 	.word	0x0000c440


	//----- nvinfo : EIATTR_VRC_CTA_INIT_COUNT
	.align		4
.L_746:
        /*0850*/ 	.byte	0x02, 0x4a
	.zero		1
	.zero		1


	//----- nvinfo : EIATTR_EXIT_INSTR_OFFSETS
	.align		4
        /*0854*/ 	.byte	0x04, 0x1c
        /*0856*/ 	.short	(.L_748 - .L_747)


	//   ....[0]....
.L_747:
        /*0858*/ 	.word	0x000153b0


	//   ....[1]....
        /*085c*/ 	.word	0x00016550


	//   ....[2]....
        /*0860*/ 	.word	0x000165e0


	//----- nvinfo : EIATTR_MAX_THREADS
	.align		4
.L_748:
        /*0864*/ 	.byte	0x04, 0x05
        /*0866*/ 	.short	(.L_750 - .L_749)
.L_749:
        /*0868*/ 	.word	0x00000080
        /*086c*/ 	.word	0x00000001
        /*0870*/ 	.word	0x00000001


	//----- nvinfo : EIATTR_CRS_STACK_SIZE
	.align		4
.L_750:
        /*0874*/ 	.byte	0x04, 0x1e
        /*0876*/ 	.short	(.L_752 - .L_751)
.L_751:
        /*0878*/ 	.word	0x00000000


	//----- nvinfo : EIATTR_CBANK_PARAM_SIZE
	.align		4
.L_752:
        /*087c*/ 	.byte	0x03, 0x19
        /*087e*/ 	.short	0x0028


	//----- nvinfo : EIATTR_PARAM_CBANK
	.align		4
        /*0880*/ 	.byte	0x04, 0x0a
        /*0882*/ 	.short	(.L_754 - .L_753)
	.align		4
.L_753:
        /*0884*/ 	.word	index@(.nv.constant0._ZN17fastertransformer38beam_online_softmax_topk_stage2_kernelI6__halfLi32ELi128EEEvPKfS3_PiPT_ii)
        /*0888*/ 	.short	0x0380
        /*088a*/ 	.short	0x0028


	//----- nvinfo : EIATTR_SW_WAR
	.align		4
.L_754:
        /*088c*/ 	.byte	0x04, 0x36
        /*088e*/ 	.short	(.L_756 - .L_755)
.L_755:
        /*0890*/ 	.word	0x00000008
.L_756:


//--------------------- .nv.info._ZN17fastertransformer38beam_online_softmax_topk_stage2_kernelI6__halfLi32ELi64EEEvPKfS3_PiPT_ii --------------------------
	.section	.nv.info._ZN17fastertransformer38beam_online_softmax_topk_stage2_kernelI6__halfLi32ELi64EEEvPKfS3_PiPT_ii,"",@"SHT_CUDA_INFO"
	.sectionflags	@""
	.align	4


	//----- nvinfo : EIATTR_CUDA_API_VERSION
	.align		4
        /*0000*/ 	.byte	0x04, 0x37
        /*0002*/ 	.short	(.L_758 - .L_757)
.L_757:
        /*0004*/ 	.word	0x00000082


	//----- nvinfo : EIATTR_KPARAM_INFO
	.align		4
.L_758:
        /*0008*/ 	.byte	0x04, 0x17
        /*000a*/ 	.short	(.L_760 - .L_759)
.L_759:
        /*000c*/ 	.word	0x00000000
        /*0010*/ 	.short	0x0005
        /*0012*/ 	.short	0x0024
        /*0014*/ 	.byte	0x00, 0xf0, 0x11, 0x00


	//----- nvinfo : EIATTR_KPARAM_INFO
	.align		4
.L_760:
        /*0018*/ 	.byte	0x04, 0x17
        /*001a*/ 	.short	(.L_762 - .L_761)
.L_761:
        /*001c*/ 	.word	0x00000000
        /*0020*/ 	.short	0x0004
        /*0022*/ 	.short	0x0020
        /*0024*/ 	.byte	0x00, 0xf0, 0x11, 0x00


	//----- nvinfo : EIATTR_KPARAM_INFO
	.align		4
.L_762:
        /*0028*/ 	.byte	0x04, 0x17
        /*002a*/ 	.short	(.L_764 - .L_763)
.L_763:
        /*002c*/ 	.word	0x00000000
        /*0030*/ 	.short	0x0003
        /*0032*/ 	.short	0x0018
        /*0034*/ 	.byte	0x00, 0xf5, 0x21, 0x00


	//----- nvinfo : EIATTR_KPARAM_INFO
	.align		4
.L_764:
        /*0038*/ 	.byte	0x04, 0x17
        /*003a*/ 	.short	(.L_766 - .L_765)
.L_765:
        /*003c*/ 	.word	0x00000000
        /*0040*/ 	.short	0x0002
        /*0042*/ 	.short	0x0010
        /*0044*/ 	.byte	0x00, 0xf5, 0x21, 0x00


	//----- nvinfo : EIATTR_KPARAM_INFO
	.align		4
.L_766:
        /*0048*/ 	.byte	0x04, 0x17
        /*004a*/ 	.short	(.L_768 - .L_767)
.L_767:
        /*004c*/ 	.word	0x00000000
        /*0050*/ 	.short	0x0001
        /*0052*/ 	.short	0x0008
        /*0054*/ 	.byte	0x00, 0xf5, 0x21, 0x00


	//----- nvinfo : EIATTR_KPARAM_INFO
	.align		4
.L_768:
        /*0058*/ 	.byte	0x04, 0x17
        /*005a*/ 	.short	(.L_770 - .L_769)
.L_769:
        /*005c*/ 	.word	0x00000000
        /*0060*/ 	.short	0x0000
        /*0062*/ 	.short	0x0000
        /*0064*/ 	.byte	0x00, 0xf5, 0x21, 0x00


	//----- nvinfo : EIATTR_SPARSE_MMA_MASK
	.align		4
.L_770:
        /*0068*/ 	.byte	0x03, 0x50
        /*006a*/ 	.short	0x0000


	//----- nvinfo : EIATTR_MAXREG_COUNT
	.align		4
        /*006c*/ 	.byte	0x03, 0x1b
        /*006e*/ 	.short	0x00ff


	//----- nvinfo : EIATTR_NUM_BARRIERS
	.align		4
        /*0070*/ 	.byte	0x02, 0x4c
        /*0072*/ 	.byte	0x01
	.zero		1


	//----- nvinfo : EIATTR_MERCURY_ISA_VERSION
	.align		4
        /*0074*/ 	.byte	0x03, 0x5f
        /*0076*/ 	.short	0x0101


	//----- nvinfo : EIATTR_COOP_GROUP_MASK_REGIDS
	.align		4
        /*0078*/ 	.byte	0x04, 0x29
        /*007a*/ 	.short	(.L_772 - .L_771)


	//   ....[0]....
.L_771:
        /*007c*/ 	.word	0xffffffff


	//   ....[1]....
        /*0080*/ 	.word	0xffffffff


	//   ....[2]....
        /*0084*/ 	.word	0xffffffff


	//   ....[3]....
        /*0088*/ 	.word	0xffffffff


	//   ....[4]....
        /*008c*/ 	.word	0xffffffff


	//   ....[5]....
        /*0090*/ 	.word	0xffffffff


	//   ....[6]....
        /*0094*/ 	.word	0xffffffff


	//   ....[7]....
        /*0098*/ 	.word	0xffffffff


	//   ....[8]....
        /*009c*/ 	.word	0xffffffff


	//   ....[9]....
        /*00a0*/ 	.word	0xffffffff


	//   ....[10]....
        /*00a4*/ 	.word	0xffffffff


	//   ....[11]....
        /*00a8*/ 	.word	0xffffffff


	//   ....[12]....
        /*00ac*/ 	.word	0xffffffff


	//   ....[13]....
        /*00b0*/ 	.word	0xffffffff


	//   ....[14]....
        /*00b4*/ 	.word	0xffffffff


	//   ....[15]....
        /*00b8*/ 	.word	0xffffffff


	//   ....[16]....
        /*00bc*/ 	.word	0xffffffff


	//   ....[17]....
        /*00c0*/ 	.word	0xffffffff


	//   ....[18]....
        /*00c4*/ 	.word	0xffffffff


	//   ....[19]....
        /*00c8*/ 	.word	0xffffffff


	//   ....[20]....
        /*00cc*/ 	.word	0xffffffff


	//   ....[21]....
        /*00d0*/ 	.word	0xffffffff


	//   ....[22]....
        /*00d4*/ 	.word	0xffffffff


	//   ....[23]....
        /*00d8*/ 	.word	0xffffffff


	//   ....[24]....
        /*00dc*/ 	.word	0xffffffff


	//   ....[25]....
        /*00e0*/ 	.word	0xffffffff


	//   ....[26]....
        /*00e4*/ 	.word	0xffffffff


	//   ....[27]....
        /*00e8*/ 	.word	0xffffffff


	//   ....[28]....
        /*00ec*/ 	.word	0xffffffff


	//   ....[29]....
        /*00f0*/ 	.word	0xffffffff


	//   ....[30]....
        /*00f4*/ 	.word	0xffffffff


	//   ....[31]....
        /*00f8*/ 	.word	0xffffffff


	//   ....[32]....
        /*00fc*/ 	.word	0xffffffff


	//   ....[33]....
        /*0100*/ 	.word	0xffffffff


	//   ....[34]....
        /*0104*/ 	.word	0xffffffff


	//   ....[35]....
        /*0108*/ 	.word	0xffffffff


	//   ....[36]....
        /*010c*/ 	.word	0xffffffff


	//   ....[37]....
        /*0110*/ 	.word	0xffffffff


	//   ....[38]....
        /*0114*/ 	.word	0xffffffff


	//   ....[39]....
        /*0118*/ 	.word	0xffffffff


	//   ....[40]....
        /*011c*/ 	.word	0xffffffff


	//   ....[41]....
        /*0120*/ 	.word	0xffffffff


	//   ....[42]....
        /*0124*/ 	.word	0xffffffff


	//   ....[43]....
        /*0128*/ 	.word	0xffffffff


	//   ....[44]....
        /*012c*/ 	.word	0xffffffff


	//   ....[45]....
        /*0130*/ 	.word	0xffffffff


	//   ....[46]....
        /*0134*/ 	.word	0xffffffff


	//   ....[47]....
        /*0138*/ 	.word	0xffffffff


	//   ....[48]....
        /*013c*/ 	.word	0xffffffff


	//   ....[49]....
        /*0140*/ 	.word	0xffffffff


	//   ....[50]....
        /*0144*/ 	.word	0xffffffff


	//   ....[51]....
        /*0148*/ 	.word	0xffffffff


	//   ....[52]....
        /*014c*/ 	.word	0xffffffff


	//   ....[53]....
        /*0150*/ 	.word	0xffffffff


	//   ....[54]....
        /*0154*/ 	.word	0xffffffff


	//   ....[55]....
        /*0158*/ 	.word	0xffffffff


	//   ....[56]....
        /*015c*/ 	.word	0xffffffff


	//   ....[57]....
        /*0160*/ 	.word	0xffffffff


	//   ....[58]....
        /*0164*/ 	.word	0xffffffff


	//   ....[59]....
        /*0168*/ 	.word	0xffffffff


	//   ....[60]....
        /*016c*/ 	.word	0xffffffff


	//   ....[61]....
        /*0170*/ 	.word	0xffffffff


	//   ....[62]....
        /*0174*/ 	.word	0xffffffff


	//   ....[63]....
        /*0178*/ 	.word	0xffffffff


	//   ....[64]....
        /*017c*/ 	.word	0xffffffff


	//   ....[65]....
        /*0180*/ 	.word	0xffffffff


	//   ....[66]....
        /*0184*/ 	.word	0xffffffff


	//   ....[67]....
        /*0188*/ 	.word	0xffffffff


	//   ....[68]....
        /*018c*/ 	.word	0xffffffff


	//   ....[69]....
        /*0190*/ 	.word	0xffffffff


	//   ....[70]....
        /*0194*/ 	.word	0xffffffff


	//   ....[71]....
        /*0198*/ 	.word	0xffffffff


	//   ....[72]....
        /*019c*/ 	.word	0xffffffff


	//   ....[73]....
        /*01a0*/ 	.word	0xffffffff


	//   ....[74]....
        /*01a4*/ 	.word	0xffffffff


	//   ....[75]....
        /*01a8*/ 	.word	0xffffffff


	//   ....[76]....
        /*01ac*/ 	.word	0xffffffff


	//   ....[77]....
        /*01b0*/ 	.word	0xffffffff


	//   ....[78]....
        /*01b4*/ 	.word	0xffffffff


	//   ....[79]....
        /*01b8*/ 	.word	0xffffffff


	//   ....[80]....
        /*01bc*/ 	.word	0xffffffff


	//   ....[81]....
        /*01c0*/ 	.word	0xffffffff


	//   ....[82]....
        /*01c4*/ 	.word	0xffffffff


	//   ....[83]....
        /*01c8*/ 	.word	0xffffffff


	//   ....[84]....
        /*01cc*/ 	.word	0xffffffff


	//   ....[85]....
        /*01d0*/ 	.word	0xffffffff


	//   ....[86]....
        /*01d4*/ 	.word	0xffffffff


	//   ....[87]....
        /*01d8*/ 	.word	0xffffffff


	//   ....[88]....
        /*01dc*/ 	.word	0xffffffff


	//   ....[89]....
        /*01e0*/ 	.word	0xffffffff


	//   ....[90]....
        /*01e4*/ 	.word	0xffffffff


	//   ....[91]....
        /*01e8*/ 	.word	0xffffffff


	//   ....[92]....
        /*01ec*/ 	.word	0xffffffff


	//   ....[93]....
        /*01f0*/ 	.word	0xffffffff


	//   ....[94]....
        /*01f4*/ 	.word	0xffffffff


	//   ....[95]....
        /*01f8*/ 	.word	0xffffffff


	//   ....[96]....
        /*01fc*/ 	.word	0xffffffff


	//   ....[97]....
        /*0200*/ 	.word	0xffffffff


	//   ....[98]....
        /*0204*/ 	.word	0xffffffff


	//   ....[99]....
        /*0208*/ 	.word	0xffffffff


	//   ....[100]....
        /*020c*/ 	.word	0xffffffff


	//   ....[101]....
        /*0210*/ 	.word	0xffffffff


	//   ....[102]....
        /*0214*/ 	.word	0xffffffff


	//   ....[103]....
        /*0218*/ 	.word	0xffffffff


	//   ....[104]....
        /*021c*/ 	.word	0xffffffff


	//   ....[105]....
        /*0220*/ 	.word	0xffffffff


	//   ....[106]....
        /*0224*/ 	.word	0xffffffff


	//   ....[107]....
        /*0228*/ 	.word	0xffffffff


	//   ....[108]....
        /*022c*/ 	.word	0xffffffff


	//   ....[109]....
        /*0230*/ 	.word	0xffffffff


	//   ....[110]....
        /*0234*/ 	.word	0xffffffff


	//   ....[111]....
        /*0238*/ 	.word	0xffffffff


	//   ....[112]....
        /*023c*/ 	.word	0xffffffff


	//   ....[113]....
        /*0240*/ 	.word	0xffffffff


	//   ....[114]....
        /*0244*/ 	.word	0xffffffff


	//   ....[115]....
        /*0248*/ 	.word	0xffffffff


	//   ....[116]....
        /*024c*/ 	.word	0xffffffff


	//   ....[117]....
        /*0250*/ 	.word	0xffffffff


	//   ....[118]....
        /*0254*/ 	.word	0xffffffff


	//   ....[119]....
        /*0258*/ 	.word	0xffffffff


	//   ....[120]....
        /*025c*/ 	.word	0xffffffff


	//   ....[121]....
        /*0260*/ 	.word	0xffffffff


	//   ....[122]....
        /*0264*/ 	.word	0xffffffff


	//   ....[123]....
        /*0268*/ 	.word	0xffffffff


	//   ....[124]....
        /*026c*/ 	.word	0xffffffff


	//   ....[125]....
        /*0270*/ 	.word	0xffffffff


	//   ....[126]....
        /*0274*/ 	.word	0xffffffff


	//   ....[127]....
        /*0278*/ 	.word	0xffffffff


	//   ....[128]....
        /*027c*/ 	.word	0xffffffff


	//   ....[129]....
        /*0280*/ 	.word	0xffffffff


	//   ....[130]....
        /*0284*/ 	.word	0xffffffff


	//   ....[131]....
        /*0288*/ 	.word	0xffffffff


	//   ....[132]....
        /*028c*/ 	.word	0xffffffff


	//   ....[133]....
        /*0290*/ 	.word	0xffffffff


	//   ....[134]....
        /*0294*/ 	.word	0xffffffff


	//   ....[135]....
        /*0298*/ 	.word	0xffffffff


	//   ....[136]....
        /*029c*/ 	.word	0xffffffff


	//   ....[137]....
        /*02a0*/ 	.word	0xffffffff


	//   ....[138]....
        /*02a4*/ 	.word	0xffffffff


	//   ....[139]....
        /*02a8*/ 	.word	0xffffffff


	//   ....[140]....
        /*02ac*/ 	.word	0xffffffff


	//   ....[141]....
        /*02b0*/ 	.word	0xffffffff


	//   ....[142]....
        /*02b4*/ 	.word	0xffffffff


	//   ....[143]....
        /*02b8*/ 	.word	0xffffffff


	//   ....[144]....
        /*02bc*/ 	.word	0xffffffff


	//   ....[145]....
        /*02c0*/ 	.word	0xffffffff


	//   ....[146]....
        /*02c4*/ 	.word	0xffffffff


	//   ....[147]....
        /*02c8*/ 	.word	0xffffffff


	//   ....[148]....
        /*02cc*/ 	.word	0xffffffff


	//   ....[149]....
        /*02d0*/ 	.word	0xffffffff


	//   ....[150]....
        /*02d4*/ 	.word	0xffffffff


	//   ....[151]....
        /*02d8*/ 	.word	0xffffffff


	//   ....[152]....
        /*02dc*/ 	.word	0xffffffff


	//   ....[153]....
        /*02e0*/ 	.word	0xffffffff


	//   ....[154]....
        /*02e4*/ 	.word	0xffffffff


	//   ....[155]....
        /*02e8*/ 	.word	0xffffffff


	//   ....[156]....
        /*02ec*/ 	.word	0xffffffff


	//   ....[157]....
        /*02f0*/ 	.word	0xffffffff


	//   ....[158]....
        /*02f4*/ 	.word	0xffffffff


	//   ....[159]....
        /*02f8*/ 	.word	0xffffffff


	//   ....[160]....
        /*02fc*/ 	.word	0xffffffff


	//   ....[161]....
        /*0300*/ 	.word	0xffffffff


	//   ....[162]....
        /*0304*/ 	.word	0xffffffff


	//   ....[163]....
        /*0308*/ 	.word	0xffffffff


	//   ....[164]....
        /*030c*/ 	.word	0xffffffff


	//   ....[165]....
        /*0310*/ 	.word	0xffffffff


	//   ....[166]....
        /*0314*/ 	.word	0xffffffff


	//   ....[167]....
        /*0318*/ 	.word	0xffffffff


	//   ....[168]....
        /*031c*/ 	.word	0xffffffff


	//   ....[169]....
        /*0320*/ 	.word	0xffffffff


	//   ....[170]....
        /*0324*/ 	.word	0xffffffff


	//   ....[171]....
        /*0328*/ 	.word	0xffffffff


	//   ....[172]....
        /*032c*/ 	.word	0xffffffff


	//   ....[173]....
        /*0330*/ 	.word	0xffffffff


	//   ....[174]....
        /*0334*/ 	.word	0xffffffff


	//   ....[175]....
        /*0338*/ 	.word	0xffffffff


	//   ....[176]....
        /*033c*/ 	.word	0xffffffff


	//   ....[177]....
        /*0340*/ 	.word	0xffffffff


	//   ....[178]....
        /*0344*/ 	.word	0xffffffff


	//   ....[179]....
        /*0348*/ 	.word	0xffffffff


	//   ....[180]....
        /*034c*/ 	.word	0xffffffff


	//   ....[181]....
        /*0350*/ 	.word	0xffffffff


	//   ....[182]....
        /*0354*/ 	.word	0xffffffff


	//   ....[183]....
        /*0358*/ 	.word	0xffffffff


	//   ....[184]....
        /*035c*/ 	.word	0xffffffff


	//   ....[185]....
        /*0360*/ 	.word	0xffffffff


	//   ....[186]....
        /*0364*/ 	.word	0xffffffff


	//   ....[187]....
        /*0368*/ 	.word	0xffffffff


	//   ....[188]....
        /*036c*/ 	.word	0xffffffff


	//   ....[189]....
        /*0370*/ 	.word	0xffffffff


	//   ....[190]....
        /*0374*/ 	.word	0xffffffff


	//   ....[191]....
        /*0378*/ 	.word	0xffffffff


	//   ....[192]....
        /*037c*/ 	.word	0xffffffff


	//   ....[193]....
        /*0380*/ 	.word	0xffffffff


	//   ....[194]....
        /*0384*/ 	.word	0xffffffff


	//   ....[195]....
        /*0388*/ 	.word	0xffffffff


	//   ....[196]....
        /*038c*/ 	.word	0xffffffff


	//   ....[197]....
        /*0390*/ 	.word	0xffffffff


	//   ....[198]....
        /*0394*/ 	.word	0xffffffff


	//   ....[199]....
        /*0398*/ 	.word	0xffffffff


	//   ....[200]....
        /*039c*/ 	.word	0xffffffff


	//   ....[201]....
        /*03a0*/ 	.word	0xffffffff


	//   ....[202]....
        /*03a4*/ 	.word	0xffffffff


	//   ....[203]....
        /*03a8*/ 	.word	0xffffffff


	//   ....[204]....
        /*03ac*/ 	.word	0xffffffff


	//   ....[205]....
        /*03b0*/ 	.word	0xffffffff


	//   ....[206]....
        /*03b4*/ 	.word	0xffffffff


	//   ....[207]....
        /*03b8*/ 	.word	0xffffffff


	//   ....[208]....
        /*03bc*/ 	.word	0xffffffff


	//   ....[209]....
        /*03c0*/ 	.word	0xffffffff


	//   ....[210]....
        /*03c4*/ 	.word	0xffffffff


	//   ....[211]....
        /*03c8*/ 	.word	0xffffffff


	//   ....[212]....
        /*03cc*/ 	.word	0xffffffff


	//   ....[213]....
        /*03d0*/ 	.word	0xffffffff


	//   ....[214]....
        /*03d4*/ 	.word	0xffffffff


	//   ....[215]....
        /*03d8*/ 	.word	0xffffffff


	//   ....[216]....
        /*03dc*/ 	.word	0xffffffff


	//   ....[217]....
        /*03e0*/ 	.word	0xffffffff


	//   ....[218]....
        /*03e4*/ 	.word	0xffffffff


	//   ....[219]....
        /*03e8*/ 	.word	0xffffffff


	//   ....[220]....
        /*03ec*/ 	.word	0xffffffff


	//   ....[221]....
        /*03f0*/ 	.word	0xffffffff


	//   ....[222]....
        /*03f4*/ 	.word	0xffffffff


	//   ....[223]....
        /*03f8*/ 	.word	0xffffffff


	//   ....[224]....
        /*03fc*/ 	.word	0xffffffff


	//   ....[225]....
        /*0400*/ 	.word	0xffffffff


	//   ....[226]....
        /*0404*/ 	.word	0xffffffff


	//   ....[227]....
        /*0408*/ 	.word	0xffffffff


	//   ....[228]....
        /*040c*/ 	.word	0xffffffff


	//   ....[229]....
        /*0410*/ 	.word	0xffffffff


	//   ....[230]....
        /*0414*/ 	.word	0xffffffff


	//   ....[231]....
        /*0418*/ 	.word	0xffffffff


	//   ....[232]....
        /*041c*/ 	.word	0xffffffff


	//   ....[233]....
        /*0420*/ 	.word	0xffffffff


	//   ....[234]....
        /*0424*/ 	.word	0xffffffff


	//   ....[235]....
        /*0428*/ 	.word	0xffffffff


	//   ....[236]....
        /*042c*/ 	.word	0xffffffff


	//   ....[237]....
        /*0430*/ 	.word	0xffffffff


	//   ....[238]....
        /*0434*/ 	.word	0xffffffff


	//   ....[239]....
        /*0438*/ 	.word	0xffffffff


	//   ....[240]....
        /*043c*/ 	.word	0xffffffff


	//   ....[241]....
        /*0440*/ 	.word	0xffffffff


	//   ....[242]....
        /*0444*/ 	.word	0xffffffff


	//   ....[243]....
        /*0448*/ 	.word	0xffffffff


	//   ....[244]....
        /*044c*/ 	.word	0xffffffff


	//   ....[245]....
        /*0450*/ 	.word	0xffffffff


	//   ....[246]....
        /*0454*/ 	.word	0xffffffff


	//   ....[247]....
        /*0458*/ 	.word	0xffffffff


	//   ....[248]....
        /*045c*/ 	.word	0xffffffff


	//   ....[249]....
        /*0460*/ 	.word	0xffffffff


	//----- nvinfo : EIATTR_COOP_GROUP_INSTR_OFFSETS
	.align		4
.L_772:
        /*0464*/ 	.byte	0x04, 0x28
        /*0466*/ 	.short	(.L_774 - .L_773)


	//   ....[0]....
.L_773:
        /*0468*/ 	.word	0x00001ed0


	//   ....[1]....
        /*046c*/ 	.word	0x00001ef0


	//   ....[2]....
        /*0470*/ 	.word	0x00001f00


	//   ....[3]....
        /*0474*/ 	.word	0x00001f10


	//   ....[4]....
        /*0478*/ 	.word	0x00001f20


	//   ....[5]....
        /*047c*/ 	.word	0x00001f30


	//   ....[6]....
        /*0480*/ 	.word	0x00001f40


	//   ....[7]....
        /*0484*/ 	.word	0x00001f60


	//   ....[8]....
        /*0488*/ 	.word	0x00001f90


	//   ....[9]....
        /*048c*/ 	.word	0x00001fa0


	//   ....[10]....
        /*0490*/ 	.word	0x00001ff0


	//   ....[11]....
        /*0494*/ 	.word	0x00002000


	//   ....[12]....
        /*0498*/ 	.word	0x00002020


	//   ....[13]....
        /*049c*/ 	.word	0x00002040


	//   ....[14]....
        /*04a0*/ 	.word	0x00002050


	//   ....[15]....
        /*04a4*/ 	.word	0x00002090


	//   ....[16]....
        /*04a8*/ 	.word	0x000020a0


	//   ....[17]....
        /*04ac*/ 	.word	0x00002110


	//   ....[18]....
        /*04b0*/ 	.word	0x00002120


	//   ....[19]....
        /*04b4*/ 	.word	0x00002150


	//   ....[20]....
        /*04b8*/ 	.word	0x00002160


	//   ....[21]....
        /*04bc*/ 	.word	0x00002170


	//   ....[22]....
        /*04c0*/ 	.word	0x00002180


	//   ....[23]....
        /*04c4*/ 	.word	0x000021a0


	//   ....[24]....
        /*04c8*/ 	.word	0x000021b0


	//   ....[25]....
        /*04cc*/ 	.word	0x000021d0


	//   ....[26]....
        /*04d0*/ 	.word	0x00002250


	//   ....[27]....
        /*04d4*/ 	.word	0x00002270


	//   ....[28]....
        /*04d8*/ 	.word	0x00002280


	//   ....[29]....
        /*04dc*/ 	.word	0x000022d0


	//   ....[30]....
        /*04e0*/ 	.word	0x000022e0


	//   ....[31]....
        /*04e4*/ 	.word	0x000022f0


	//   ....[32]....
        /*04e8*/ 	.word	0x00002310


	//   ....[33]....
        /*04ec*/ 	.word	0x00002320


	//   ....[34]....
        /*04f0*/ 	.word	0x00002370


	//   ....[35]....
        /*04f4*/ 	.word	0x00002390


	//   ....[36]....
        /*04f8*/ 	.word	0x000023e0


	//   ....[37]....
        /*04fc*/ 	.word	0x00002410


	//   ....[38]....
        /*0500*/ 	.word	0x00002440


	//   ....[39]....
        /*0504*/ 	.word	0x00002450


	//   ....[40]....
        /*0508*/ 	.word	0x00002460


	//   ....[41]....
        /*050c*/ 	.word	0x00002470


	//   ....[42]....
        /*0510*/ 	.word	0x00002480


	//   ....[43]....
        /*0514*/ 	.word	0x00002490


	//   ....[44]....
        /*0518*/ 	.word	0x000024e0


	//   ....[45]....
        /*051c*/ 	.word	0x00002500


	//   ....[46]....
        /*0520*/ 	.word	0x00002530


	//   ....[47]....
        /*0524*/ 	.word	0x00002550


	//   ....[48]....
        /*0528*/ 	.word	0x00002560


	//   ....[49]....
        /*052c*/ 	.word	0x00002570


	//   ....[50]....
        /*0530*/ 	.word	0x00004680


	//   ....[51]....
        /*0534*/ 	.word	0x000046b0


	//   ....[52]....
        /*0538*/ 	.word	0x000046c0


	//   ....[53]....
        /*053c*/ 	.word	0x000046d0


	//   ....[54]....
        /*0540*/ 	.word	0x000046e0


	//   ....[55]....
        /*0544*/ 	.word	0x000046f0


	//   ....[56]....
        /*0548*/ 	.word	0x00004700


	//   ....[57]....
        /*054c*/ 	.word	0x00004710


	//   ....[58]....
        /*0550*/ 	.word	0x00004740


	//   ....[59]....
        /*0554*/ 	.word	0x00004780


	//   ....[60]....
        /*0558*/ 	.word	0x00004790


	//   ....[61]....
        /*055c*/ 	.word	0x000047a0


	//   ....[62]....
        /*0560*/ 	.word	0x000047b0


	//   ....[63]....
        /*0564*/ 	.word	0x000047c0


	//   ....[64]....
        /*0568*/ 	.word	0x000047e0


	//   ....[65]....
        /*056c*/ 	.word	0x000047f0


	//   ....[66]....
        /*0570*/ 	.word	0x00004810


	//   ....[67]....
        /*0574*/ 	.word	0x00004840


	//   ....[68]....
        /*0578*/ 	.word	0x00004860


	//   ....[69]....
        /*057c*/ 	.word	0x000048a0


	//   ....[70]....
        /*0580*/ 	.word	0x000048c0


	//   ....[71]....
        /*0584*/ 	.word	0x000048f0


	//   ....[72]....
        /*0588*/ 	.word	0x00004900


	//   ....[73]....
        /*058c*/ 	.word	0x00004910


	//   ....[74]....
        /*0590*/ 	.word	0x00004920


	//   ....[75]....
        /*0594*/ 	.word	0x00004930


	//   ....[76]....
        /*0598*/ 	.word	0x000049c0


	//   ....[77]....
        /*059c*/ 	.word	0x000049f0


	//   ....[78]....
        /*05a0*/ 	.word	0x00004a20


	//   ....[79]....
        /*05a4*/ 	.word	0x00004a30


	//   ....[80]....
        /*05a8*/ 	.word	0x00004a60


	//   ....[81]....
        /*05ac*/ 	.word	0x00004a70


	//   ....[82]....
        /*05b0*/ 	.word	0x00004a80


	//   ....[83]....
        /*05b4*/ 	.word	0x00004a90


	//   ....[84]....
        /*05b8*/ 	.word	0x00004ac0


	//   ....[85]....
        /*05bc*/ 	.word	0x00004af0


	//   ....[86]....
        /*05c0*/ 	.word	0x00004b50


	//   ....[87]....
        /*05c4*/ 	.word	0x00004b70


	//   ....[88]....
        /*05c8*/ 	.word	0x00004ba0


	//   ....[89]....
        /*05cc*/ 	.word	0x00004bb0


	//   ....[90]....
        /*05d0*/ 	.word	0x00004bc0


	//   ....[91]....
        /*05d4*/ 	.word	0x00004bd0


	//   ....[92]....
        /*05d8*/ 	.word	0x00004bf0


	//   ....[93]....
        /*05dc*/ 	.word	0x00004c00


	//   ....[94]....
        /*05e0*/ 	.word	0x00004c80


	//   ....[95]....
        /*05e4*/ 	.word	0x00004ca0


	//   ....[96]....
        /*05e8*/ 	.word	0x00004cb0


	//   ....[97]....
        /*05ec*/ 	.word	0x00004cd0


	//   ....[98]....
        /*05f0*/ 	.word	0x00004d00


	//   ....[99]....
        /*05f4*/ 	.word	0x00004d10


	//   ....[100]....
        /*05f8*/ 	.word	0x00006e40


	//   ....[101]....
        /*05fc*/ 	.word	0x00006e80


	//   ....[102]....
        /*0600*/ 	.word	0x00006ea0


	//   ....[103]....
        /*0604*/ 	.word	0x00006eb0


	//   ....[104]....
        /*0608*/ 	.word	0x00006ec0


	//   ....[105]....
        /*060c*/ 	.word	0x00006ed0


	//   ....[106]....
        /*0610*/ 	.word	0x00006ee0


	//   ....[107]....
        /*0614*/ 	.word	0x00006ef0


	//   ....[108]....
        /*0618*/ 	.word	0x00006f00


	//   ....[109]....
        /*061c*/ 	.word	0x00006f10


	//   ....[110]....
        /*0620*/ 	.word	0x00006f80


	//   ....[111]....
        /*0624*/ 	.word	0x00006fc0


	//   ....[112]....
        /*0628*/ 	.word	0x00006fe0


	//   ....[113]....
        /*062c*/ 	.word	0x00006ff0


	//   ....[114]....
        /*0630*/ 	.word	0x00007000


	//   ....[115]....
        /*0634*/ 	.word	0x00007010


	//   ....[116]....
        /*0638*/ 	.word	0x00007030


	//   ....[117]....
        /*063c*/ 	.word	0x00007040


	//   ....[118]....
        /*0640*/ 	.word	0x00007050


	//   ....[119]....
        /*0644*/ 	.word	0x00007060


	//   ....[120]....
        /*0648*/ 	.word	0x000070a0


	//   ....[121]....
        /*064c*/ 	.word	0x000070f0


	//   ....[122]....
        /*0650*/ 	.word	0x00007110


	//   ....[123]....
        /*0654*/ 	.word	0x00007140


	//   ....[124]....
        /*0658*/ 	.word	0x00007170


	//   ....[125]....
        /*065c*/ 	.word	0x00007180


	//   ....[126]....
        /*0660*/ 	.word	0x00007190


	//   ....[127]....
        /*0664*/ 	.word	0x000071a0


	//   ....[128]....
        /*0668*/ 	.word	0x000071c0


	//   ....[129]....
        /*066c*/ 	.word	0x000071e0


	//   ....[130]....
        /*0670*/ 	.word	0x00007210


	//   ....[131]....
        /*0674*/ 	.word	0x00007250


	//   ....[132]....
        /*0678*/ 	.word	0x00007280


	//   ....[133]....
        /*067c*/ 	.word	0x00007290


	//   ....[134]....
        /*0680*/ 	.word	0x000072b0


	//   ....[135]....
        /*0684*/ 	.word	0x000072e0


	//   ....[136]....
        /*0688*/ 	.word	0x00007300


	//   ....[137]....
        /*068c*/ 	.word	0x00007310


	//   ....[138]....
        /*0690*/ 	.word	0x00007320


	//   ....[139]....
        /*0694*/ 	.word	0x00007350


	//   ....[140]....
        /*0698*/ 	.word	0x00007360


	//   ....[141]....
        /*069c*/ 	.word	0x00007370


	//   ....[142]....
        /*06a0*/ 	.word	0x000073a0


	//   ....[143]....
        /*06a4*/ 	.word	0x000073c0


	//   ....[144]....
        /*06a8*/ 	.word	0x00007420


	//   ....[145]....
        /*06ac*/ 	.word	0x00007440


	//   ....[146]....
        /*06b0*/ 	.word	0x00007450


	//   ....[147]....
        /*06b4*/ 	.word	0x00007480


	//   ....[148]....
        /*06b8*/ 	.word	0x000074b0


	//   ....[149]....
        /*06bc*/ 	.word	0x000074c0


	//   ....[150]....
        /*06c0*/ 	.word	0x000095e0


	//   ....[151]....
        /*06c4*/ 	.word	0x00009610


	//   ....[152]....
        /*06c8*/ 	.word	0x00009620


	//   ....[153]....
        /*06cc*/ 	.word	0x00009630


	//   ....[154]....
        /*06d0*/ 	.word	0x00009640


	//   ....[155]....
        /*06d4*/ 	.word	0x00009650


	//   ....[156]....
        /*06d8*/ 	.word	0x00009660


	//   ....[157]....
        /*06dc*/ 	.word	0x00009680


	//   ....[158]....
        /*06e0*/ 	.word	0x00009690


	//   ....[159]....
        /*06e4*/ 	.word	0x000096b0


	//   ....[160]....
        /*06e8*/ 	.word	0x000096c0


	//   ....[161]....
        /*06ec*/ 	.word	0x000096d0


	//   ....[162]....
        /*06f0*/ 	.word	0x000096e0


	//   ....[163]....
        /*06f4*/ 	.word	0x000096f0


	//   ....[164]....
        /*06f8*/ 	.word	0x00009750


	//   ....[165]....
        /*06fc*/ 	.word	0x00009770


	//   ....[166]....
        /*0700*/ 	.word	0x000097a0


	//   ....[167]....
        /*0704*/ 	.word	0x000097b0


	//   ....[168]....
        /*0708*/ 	.word	0x000097c0


	//   ....[169]....
        /*070c*/ 	.word	0x000097e0


	//   ....[170]....
        /*0710*/ 	.word	0x000097f0


	//   ....[171]....
        /*0714*/ 	.word	0x00009820


	//   ....[172]....
        /*0718*/ 	.word	0x00009830


	//   ....[173]....
        /*071c*/ 	.word	0x00009840


	//   ....[174]....
        /*0720*/ 	.word	0x00009870


	//   ....[175]....
        /*0724*/ 	.word	0x00009890


	//   ....[176]....
        /*0728*/ 	.word	0x000098e0


	//   ....[177]....
        /*072c*/ 	.word	0x00009910


	//   ....[178]....
        /*0730*/ 	.word	0x00009920


	//   ....[179]....
        /*0734*/ 	.word	0x00009940


	//   ....[180]....
        /*0738*/ 	.word	0x00009970


	//   ....[181]....
        /*073c*/ 	.word	0x00009990


	//   ....[182]....
        /*0740*/ 	.word	0x000099a0


	//   ....[183]....
        /*0744*/ 	.word	0x000099b0


	//   ....[184]....
        /*0748*/ 	.word	0x000099c0


	//   ....[185]....
        /*074c*/ 	.word	0x000099e0


	//   ....[186]....
        /*0750*/ 	.word	0x000099f0


	//   ....[187]....
        /*0754*/ 	.word	0x00009a00


	//   ....[188]....
        /*0758*/ 	.word	0x00009a30


	//   ....[189]....
        /*075c*/ 	.word	0x00009a40


	//   ....[190]....
        /*0760*/ 	.word	0x00009a80


	//   ....[191]....
        /*0764*/ 	.word	0x00009aa0


	//   ....[192]....
        /*0768*/ 	.word	0x00009b50


	//   ....[193]....
        /*076c*/ 	.word	0x00009b70


	//   ....[194]....
        /*0770*/ 	.word	0x00009ba0


	//   ....[195]....
        /*0774*/ 	.word	0x00009bb0


	//   ....[196]....
        /*0778*/ 	.word	0x00009bd0


	//   ....[197]....
        /*077c*/ 	.word	0x00009be0


	//   ....[198]....
        /*0780*/ 	.word	0x00009c20


	//   ....[199]....
        /*0784*/ 	.word	0x00009c40


	//   ....[200]....
        /*0788*/ 	.word	0x0000bd70


	//   ....[201]....
        /*078c*/ 	.word	0x0000bda0


	//   ....[202]....
        /*0790*/ 	.word	0x0000bdb0


	//   ....[203]....
        /*0794*/ 	.word	0x0000bdc0


	//   ....[204]....
        /*0798*/ 	.word	0x0000bdd0


	//   ....[205]....
        /*079c*/ 	.word	0x0000bde0


	//   ....[206]....
        /*07a0*/ 	.word	0x0000bdf0


	//   ....[207]....
        /*07a4*/ 	.word	0x0000be00


	//   ....[208]....
        /*07a8*/ 	.word	0x0000be10


	//   ....[209]....
        /*07ac*/ 	.word	0x0000be20


	//   ....[210]....
        /*07b0*/ 	.word	0x0000be50


	//   ....[211]....
        /*07b4*/ 	.word	0x0000be70


	//   ....[212]....
        /*07b8*/ 	.word	0x0000be80


	//   ....[213]....
        /*07bc*/ 	.word	0x0000bec0


	//   ....[214]....
        /*07c0*/ 	.word	0x0000bef0


	//   ....[215]....
        /*07c4*/ 	.word	0x0000bf10


	//   ....[216]....
        /*07c8*/ 	.word	0x0000bf20


	//   ....[217]....
        /*07cc*/ 	.word	0x0000bf30


	//   ....[218]....
        /*07d0*/ 	.word	0x0000bf60


	//   ....[219]....
        /*07d4*/ 	.word	0x0000bf70


	//   ....[220]....
        /*07d8*/ 	.word	0x0000bf90


	//   ....[221]....
        /*07dc*/ 	.word	0x0000bfa0


	//   ....[222]....
        /*07e0*/ 	.word	0x0000bfb0


	//   ....[223]....
        /*07e4*/ 	.word	0x0000bfc0


	//   ....[224]....
        /*07e8*/ 	.word	0x0000bfe0


	//   ....[225]....
        /*07ec*/ 	.word	0x0000c010


	//   ....[226]....
        /*07f0*/ 	.word	0x0000c030


	//   ....[227]....
        /*07f4*/ 	.word	0x0000c060


	//   ....[228]....
        /*07f8*/ 	.word	0x0000c080


	//   ....[229]....
        /*07fc*/ 	.word	0x0000c0d0


	//   ....[230]....
        /*0800*/ 	.word	0x0000c0e0


	//   ....[231]....
        /*0804*/ 	.word	0x0000c130


	//   ....[232]....
        /*0808*/ 	.word	0x0000c150


	//   ....[233]....
        /*080c*/ 	.word	0x0000c170


	//   ....[234]....
        /*0810*/ 	.word	0x0000c180


	//   ....[235]....
        /*0814*/ 	.word	0x0000c1b0


	//   ....[236]....
        /*0818*/ 	.word	0x0000c1c0


	//   ....[237]....
        /*081c*/ 	.word	0x0000c1e0


	//   ....[238]....
        /*0820*/ 	.word	0x0000c1f0


	//   ....[239]....
        /*0824*/ 	.word	0x0000c230


	//   ....[240]....
        /*0828*/ 	.word	0x0000c250


	//   ....[241]....
        /*082c*/ 	.word	0x0000c2a0


	//   ....[242]....
        /*0830*/ 	.word	0x0000c2b0


	//   ....[243]....
        /*0834*/ 	.word	0x0000c300


	//   ....[244]....
        /*0838*/ 	.word	0x0000c360


	//   ....[245]....
        /*083c*/ 	.word	0x0000c390


	//   ....[246]....
        /*0840*/ 	.word	0x0000c3b0


	//   ....[247]....
        /*0844*/ 	.word	0x0000c3c0


	//   ....[248]....
        /*0848*/ 	.word	0x0000c3e0


	//   ....[249]....
        /*084c*/ 	.word	0x0000c400


	//----- nvinfo : EIATTR_VRC_CTA_INIT_COUNT
	.align		4
.L_774:
        /*0850*/ 	.byte	0x02, 0x4a
	.zero		1
	.zero		1


	//----- nvinfo : EIATTR_EXIT_INSTR_OFFSETS
	.align		4
        /*0854*/ 	.byte	0x04, 0x1c
        /*0856*/ 	.short	(.L_776 - .L_775)


	//   ....[0]....
.L_775:
        /*0858*/ 	.word	0x00010c10


	//   ....[1]....
        /*085c*/ 	.word	0x00011dc0


	//   ....[2]....
        /*0860*/ 	.word	0x00011e50


	//----- nvinfo : EIATTR_MAX_THREADS
	.align		4
.L_776:
        /*0864*/ 	.byte	0x04, 0x05
        /*0866*/ 	.short	(.L_778 - .L_777)
.L_777:
        /*0868*/ 	.word	0x00000040
        /*086c*/ 	.word	0x00000001
        /*0870*/ 	.word	0x00000001


	//----- nvinfo : EIATTR_CRS_STACK_SIZE
	.align		4
.L_778:
        /*0874*/ 	.byte	0x04, 0x1e
        /*0876*/ 	.short	(.L_780 - .L_779)
.L_779:
        /*0878*/ 	.word	0x00000000


	//----- nvinfo : EIATTR_CBANK_PARAM_SIZE
	.align		4
.L_780:
        /*087c*/ 	.byte	0x03, 0x19
        /*087e*/ 	.short	0x0028


	//----- nvinfo : EIATTR_PARAM_CBANK
	.align		4
        /*0880*/ 	.byte	0x04, 0x0a
        /*0882*/ 	.short	(.L_782 - .L_781)
	.align		4
.L_781:
        /*0884*/ 	.word	index@(.nv.constant0._ZN17fastertransformer38beam_online_softmax_topk_stage2_kernelI6__halfLi32ELi64EEEvPKfS3_PiPT_ii)
        /*0888*/ 	.short	0x0380
        /*088a*/ 	.short	0x0028


	//----- nvinfo : EIATTR_SW_WAR
	.align		4
.L_782:
        /*088c*/ 	.byte	0x04, 0x36
        /*088e*/ 	.short	(.L_784 - .L_783)
.L_783:
        /*0890*/ 	.word	0x00000008
.L_784:


//--------------------- .nv.info._ZN17fastertransformer38beam_online_softmax_topk_stage2_kernelI6__halfLi32ELi32EEEvPKfS3_PiPT_ii --------------------------
	.section	.nv.info._ZN17fastertransformer38beam_online_softmax_topk_stage2_kernelI6__halfLi32ELi32EEEvPKfS3_PiPT_ii,"",@"SHT_CUDA_INFO"
	.sectionflags	@""
	.align	4


	//----- nvinfo : EIATTR_CUDA_API_VERSION
	.align		4
        /*0000*/ 	.byte	0x04, 0x37
        /*0002*/ 	.short	(.L_786 - .L_785)
.L_785:
        /*0004*/ 	.word	0x00000082


	//----- nvinfo : EIATTR_KPARAM_INFO
	.align		4
.L_786:
        /*0008*/ 	.byte	0x04, 0x17
        /*000a*/ 	.short	(.L_788 - .L_787)
.L_787:
        /*000c*/ 	.word	0x00000000
        /*0010*/ 	.short	0x0005
        /*0012*/ 	.short	0x0024
        /*0014*/ 	.byte	0x00, 0xf0, 0x11, 0x00


	//----- nvinfo : EIATTR_KPARAM_INFO
	.align		4
.L_788:
        /*0018*/ 	.byte	0x04, 0x17
        /*001a*/ 	.short	(.L_790 - .L_789)
.L_789:
        /*001c*/ 	.word	0x00000000
        /*0020*/ 	.short	0x0004
        /*0022*/ 	.short	0x0020
        /*0024*/ 	.byte	0x00, 0xf0, 0x11, 0x00


	//----- nvinfo : EIATTR_KPARAM_INFO
	.align		4
.L_790:
        /*0028*/ 	.byte	0x04, 0x17
        /*002a*/ 	.short	(.L_792 - .L_791)
.L_791:
        /*002c*/ 	.word	0x00000000
        /*0030*/ 	.short	0x0003
        /*0032*/ 	.short	0x0018
        /*0034*/ 	.byte	0x00, 0xf5, 0x21, 0x00


	//----- nvinfo : EIATTR_KPARAM_INFO
	.align		4
.L_792:
        /*0038*/ 	.byte	0x04, 0x17
        /*003a*/ 	.short	(.L_794 - .L_793)
.L_793:
        /*003c*/ 	.word	0x00000000
        /*0040*/ 	.short	0x0002
        /*0042*/ 	.short	0x0010
        /*0044*/ 	.byte	0x00, 0xf5, 0x21, 0x00


	//----- nvinfo : EIATTR_KPARAM_INFO
	.align		4
.L_794:
        /*0048*/ 	.byte	0x04, 0x17
        /*004a*/ 	.short	(.L_796 - .L_795)
.L_795:
        /*004c*/ 	.word	0x00000000
        /*0050*/ 	.short	0x0001
        /*0052*/ 	.short	0x0008
        /*0054*/ 	.byte	0x00, 0xf5, 0x21, 0x00


	//----- nvinfo : EIATTR_KPARAM_INFO
	.align		4
.L_796:
        /*0058*/ 	.byte	0x04, 0x17
        /*005a*/ 	.short	(.L_798 - .L_797)
.L_797:
        /*005c*/ 	.word	0x00000000
        /*0060*/ 	.short	0x0000
        /*0062*/ 	.short	0x0000
        /*0064*/ 	.byte	0x00, 0xf5, 0x21, 0x00


	//----- nvinfo : EIATTR_SPARSE_MMA_MASK
	.align		4
.L_798:
        /*0068*/ 	.byte	0x03, 0x50
        /*006a*/ 	.short	0x0000


	//----- nvinfo : EIATTR_MAXREG_COUNT
	.align		4
        /*006c*/ 	.byte	0x03, 0x1b
        /*006e*/ 	.short	0x00ff


	//----- nvinfo : EIATTR_NUM_BARRIERS
	.align		4
        /*0070*/ 	.byte	0x02, 0x4c
        /*0072*/ 	.byte	0x01
	.zero		1


	//----- nvinfo : EIATTR_MERCURY_ISA_VERSION
	.align		4
        /*0074*/ 	.byte	0x03, 0x5f
        /*0076*/ 	.short	0x0101


	//----- nvinfo : EIATTR_COOP_GROUP_MASK_REGIDS
	.align		4
        /*0078*/ 	.byte	0x04, 0x29
        /*007a*/ 	.short	(.L_800 - .L_799)


	//   ....[0]....
.L_799:
        /*007c*/ 	.word	0xffffffff


	//   ....[1]....
        /*0080*/ 	.word	0xffffffff


	//   ....[2]....
        /*0084*/ 	.word	0xffffffff


	//   ....[3]....
        /*0088*/ 	.word	0xffffffff


	//   ....[4]....
        /*008c*/ 	.word	0xffffffff


	//   ....[5]....
        /*0090*/ 	.word	0xffffffff


	//   ....[6]....
        /*0094*/ 	.word	0xffffffff


	//   ....[7]....
        /*0098*/ 	.word	0xffffffff


	//   ....[8]....
        /*009c*/ 	.word	0xffffffff


	//   ....[9]....
        /*00a0*/ 	.word	0xffffffff


	//   ....[10]....
        /*00a4*/ 	.word	0xffffffff


	//   ....[11]....
        /*00a8*/ 	.word	0xffffffff


	//   ....[12]....
        /*00ac*/ 	.word	0xffffffff


	//   ....[13]....
        /*00b0*/ 	.word	0xffffffff


	//   ....[14]....
        /*00b4*/ 	.word	0xffffffff


	//   ....[15]....
        /*00b8*/ 	.word	0xffffffff


	//   ....[16]....
        /*00bc*/ 	.word	0xffffffff


	//   ....[17]....
        /*00c0*/ 	.word	0xffffffff


	//   ....[18]....
        /*00c4*/ 	.word	0xffffffff


	//   ....[19]....
        /*00c8*/ 	.word	0xffffffff


	//   ....[20]....
        /*00cc*/ 	.word	0xffffffff


	//   ....[21]....
        /*00d0*/ 	.word	0xffffffff


	//   ....[22]....
        /*00d4*/ 	.word	0xffffffff


	//   ....[23]....
        /*00d8*/ 	.word	0xffffffff


	//   ....[24]....
        /*00dc*/ 	.word	0xffffffff


	//   ....[25]....
        /*00e0*/ 	.word	0xffffffff


	//   ....[26]....
        /*00e4*/ 	.word	0xffffffff


	//   ....[27]....
        /*00e8*/ 	.word	0xffffffff


	//   ....[28]....
        /*00ec*/ 	.word	0xffffffff


	//   ....[29]....
        /*00f0*/ 	.word	0xffffffff


	//   ....[30]....
        /*00f4*/ 	.word	0xffffffff


	//   ....[31]....
        /*00f8*/ 	.word	0xffffffff


	//   ....[32]....
        /*00fc*/ 	.word	0xffffffff


	//   ....[33]....
        /*0100*/ 	.word	0xffffffff


	//   ....[34]....
        /*0104*/ 	.word	0xffffffff


	//   ....[35]....
        /*0108*/ 	.word	0xffffffff


	//   ....[36]....
        /*010c*/ 	.word	0xffffffff


	//   ....[37]....
        /*0110*/ 	.word	0xffffffff


	//   ....[38]....
        /*0114*/ 	.word	0xffffffff


	//   ....[39]....
        /*0118*/ 	.word	0xffffffff


	//   ....[40]....
        /*011c*/ 	.word	0xffffffff


	//   ....[41]....
        /*0120*/ 	.word	0xffffffff


	//   ....[42]....
        /*0124*/ 	.word	0xffffffff


	//   ....[43]....
        /*0128*/ 	.word	0xffffffff


	//   ....[44]....
        /*012c*/ 	.word	0xffffffff


	//   ....[45]....
        /*0130*/ 	.word	0xffffffff


	//   ....[46]....
        /*0134*/ 	.word	0xffffffff


	//   ....[47]....
        /*0138*/ 	.word	0xffffffff


	//   ....[48]....
        /*013c*/ 	.word	0xffffffff


	//   ....[49]....
        /*0140*/ 	.word	0xffffffff


	//   ....[50]....
        /*0144*/ 	.word	0xffffffff


	//   ....[51]....
        /*0148*/ 	.word	0xffffffff


	//   ....[52]....
        /*014c*/ 	.word	0xffffffff


	//   ....[53]....
        /*0150*/ 	.word	0xffffffff


	//   ....[54]....
        /*0154*/ 	.word	0xffffffff


	//   ....[55]....
        /*0158*/ 	.word	0xffffffff


	//   ....[56]....
        /*015c*/ 	.word	0xffffffff


	//   ....[57]....
        /*0160*/ 	.word	0xffffffff


	//   ....[58]....
        /*0164*/ 	.word	0xffffffff


	//   ....[59]....
        /*0168*/ 	.word	0xffffffff


	//   ....[60]....
        /*016c*/ 	.word	0xffffffff


	//   ....[61]....
        /*0170*/ 	.word	0xffffffff


	//   ....[62]....
        /*0174*/ 	.word	0xffffffff


	//   ....[63]....
        /*0178*/ 	.word	0xffffffff


	//   ....[64]....
        /*017c*/ 	.word	0xffffffff


	//   ....[65]....
        /*0180*/ 	.word	0xffffffff


	//   ....[66]....
        /*0184*/ 	.word	0xffffffff


	//   ....[67]....
        /*0188*/ 	.word	0xffffffff


	//   ....[68]....
        /*018c*/ 	.word	0xffffffff


	//   ....[69]....
        /*0190*/ 	.word	0xffffffff


	//   ....[70]....
        /*0194*/ 	.word	0xffffffff


	//   ....[71]....
        /*0198*/ 	.word	0xffffffff


	//   ....[72]....
        /*019c*/ 	.word	0xffffffff


	//   ....[73]....
        /*01a0*/ 	.word	0xffffffff


	//   ....[74]....
        /*01a4*/ 	.word	0xffffffff


	//   ....[75]....
        /*01a8*/ 	.word	0xffffffff


	//   ....[76]....
        /*01ac*/ 	.word	0xffffffff


	//   ....[77]....
        /*01b0*/ 	.word	0xffffffff


	//   ....[78]....
        /*01b4*/ 	.word	0xffffffff


	//   ....[79]....
        /*01b8*/ 	.word	0xffffffff


	//   ....[80]....
        /*01bc*/ 	.word	0xffffffff


	//   ....[81]....
        /*01c0*/ 	.word	0xffffffff


	//   ....[82]....
        /*01c4*/ 	.word	0xffffffff


	//   ....[83]....
        /*01c8*/ 	.word	0xffffffff


	//   ....[84]....
        /*01cc*/ 	.word	0xffffffff


	//   ....[85]....
        /*01d0*/ 	.word	0xffffffff


	//   ....[86]....
        /*01d4*/ 	.word	0xffffffff


	//   ....[87]....
        /*01d8*/ 	.word	0xffffffff


	//   ....[88]....
        /*01dc*/ 	.word	0xffffffff


	//   ....[89]....
        /*01e0*/ 	.word	0xffffffff


	//   ....[90]....
        /*01e4*/ 	.word	0xffffffff


	//   ....[91]....
        /*01e8*/ 	.word	0xffffffff


	//   ....[92]....
        /*01ec*/ 	.word	0xffffffff


	//   ....[93]....
        /*01f0*/ 	.word	0xffffffff


	//   ....[94]....
        /*01f4*/ 	.word	0xffffffff


	//   ....[95]....
        /*01f8*/ 	.word	0xffffffff


	//   ....[96]....
        /*01fc*/ 	.word	0xffffffff


	//   ....[97]....
        /*0200*/ 	.word	0xffffffff


	//   ....[98]....
        /*0204*/ 	.word	0xffffffff


	//   ....[99]....
        /*0208*/ 	.word	0xffffffff


	//   ....[100]....
        /*020c*/ 	.word	0xffffffff


	//   ....[101]....
        /*0210*/ 	.word	0xffffffff


	//   ....[102]....
        /*0214*/ 	.word	0xffffffff


	//   ....[103]....
        /*0218*/ 	.word	0xffffffff


	//   ....[104]....
        /*021c*/ 	.word	0xffffffff


	//   ....[105]....
        /*0220*/ 	.word	0xffffffff


	//   ....[106]....
        /*0224*/ 	.word	0xffffffff


	//   ....[107]....
        /*0228*/ 	.word	0xffffffff


	//   ....[108]....
        /*022c*/ 	.word	0xffffffff


	//   ....[109]....
        /*0230*/ 	.word	0xffffffff


	//   ....[110]....
        /*0234*/ 	.word	0xffffffff


	//   ....[111]....
        /*0238*/ 	.word	0xffffffff


	//   ....[112]....
        /*023c*/ 	.word	0xffffffff


	//   ....[113]....
        /*0240*/ 	.word	0xffffffff


	//   ....[114]....
        /*0244*/ 	.word	0xffffffff


	//   ....[115]....
        /*0248*/ 	.word	0xffffffff


	//   ....[116]....
        /*024c*/ 	.word	0xffffffff


	//   ....[117]....
        /*0250*/ 	.word	0xffffffff


	//   ....[118]....
        /*0254*/ 	.word	0xffffffff


	//   ....[119]....
        /*0258*/ 	.word	0xffffffff


	//   ....[120]....
        /*025c*/ 	.word	0xffffffff


	//   ....[121]....
        /*0260*/ 	.word	0xffffffff


	//   ....[122]....
        /*0264*/ 	.word	0xffffffff


	//   ....[123]....
        /*0268*/ 	.word	0xffffffff


	//   ....[124]....
        /*026c*/ 	.word	0xffffffff


	//   ....[125]....
        /*0270*/ 	.word	0xffffffff


	//   ....[126]....
        /*0274*/ 	.word	0xffffffff


	//   ....[127]....
        /*0278*/ 	.word	0xffffffff


	//   ....[128]....
        /*027c*/ 	.word	0xffffffff


	//   ....[129]....
        /*0280*/ 	.word	0xffffffff


	//   ....[130]....
        /*0284*/ 	.word	0xffffffff


	//   ....[131]....
        /*0288*/ 	.word	0xffffffff


	//   ....[132]....
        /*028c*/ 	.word	0xffffffff


	//   ....[133]....
        /*0290*/ 	.word	0xffffffff


	//   ....[134]....
        /*0294*/ 	.word	0xffffffff


	//   ....[135]....
        /*0298*/ 	.word	0xffffffff


	//   ....[136]....
        /*029c*/ 	.word	0xffffffff


	//   ....[137]....
        /*02a0*/ 	.word	0xffffffff


	//   ....[138]....
        /*02a4*/ 	.word	0xffffffff


	//   ....[139]....
        /*02a8*/ 	.word	0xffffffff


	//   ....[140]....
        /*02ac*/ 	.word	0xffffffff


	//   ....[141]....
        /*02b0*/ 	.word	0xffffffff


	//   ....[142]....
        /*02b4*/ 	.word	0xffffffff


	//   ....[143]....
        /*02b8*/ 	.word	0xffffffff


	//   ....[144]....
        /*02bc*/ 	.word	0xffffffff


	//   ....[145]....
        /*02c0*/ 	.word	0xffffffff


	//   ....[146]....
        /*02c4*/ 	.word	0xffffffff


	//   ....[147]....
        /*02c8*/ 	.word	0xffffffff


	//   ....[148]....
        /*02cc*/ 	.word	0xffffffff


	//   ....[149]....
        /*02d0*/ 	.word	0xffffffff


	//   ....[150]....
        /*02d4*/ 	.word	0xffffffff


	//   ....[151]....
        /*02d8*/ 	.word	0xffffffff


	//   ....[152]....
        /*02dc*/ 	.word	0xffffffff


	//   ....[153]....
        /*02e0*/ 	.word	0xffffffff


	//   ....[154]....
        /*02e4*/ 	.word	0xffffffff


	//   ....[155]....
        /*02e8*/ 	.word	0xffffffff


	//   ....[156]....
        /*02ec*/ 	.word	0xffffffff


	//   ....[157]....
        /*02f0*/ 	.word	0xffffffff


	//   ....[158]....
        /*02f4*/ 	.word	0xffffffff


	//   ....[159]....
        /*02f8*/ 	.word	0xffffffff


	//   ....[160]....
        /*02fc*/ 	.word	0xffffffff


	//   ....[161]....
        /*0300*/ 	.word	0xffffffff


	//   ....[162]....
        /*0304*/ 	.word	0xffffffff


	//   ....[163]....
        /*0308*/ 	.word	0xffffffff


	//   ....[164]....
        /*030c*/ 	.word	0xffffffff


	//   ....[165]....
        /*0310*/ 	.word	0xffffffff


	//   ....[166]....
        /*0314*/ 	.word	0xffffffff


	//   ....[167]....
        /*0318*/ 	.word	0xffffffff


	//   ....[168]....
        /*031c*/ 	.word	0xffffffff


	//   ....[169]....
        /*0320*/ 	.word	0xffffffff


	//   ....[170]....
        /*0324*/ 	.word	0xffffffff


	//   ....[171]....
        /*0328*/ 	.word	0xffffffff


	//   ....[172]....
        /*032c*/ 	.word	0xffffffff


	//   ....[173]....
        /*0330*/ 	.word	0xffffffff


	//   ....[174]....
        /*0334*/ 	.word	0xffffffff


	//   ....[175]....
        /*0338*/ 	.word	0xffffffff


	//   ....[176]....
        /*033c*/ 	.word	0xffffffff


	//   ....[177]....
        /*0340*/ 	.word	0xffffffff


	//   ....[178]....
        /*0344*/ 	.word	0xffffffff


	//   ....[179]....
        /*0348*/ 	.word	0xffffffff


	//   ....[180]....
        /*034c*/ 	.word	0xffffffff


	//   ....[181]....
        /*0350*/ 	.word	0xffffffff


	//   ....[182]....
        /*0354*/ 	.word	0xffffffff


	//   ....[183]....
        /*0358*/ 	.word	0xffffffff


	//   ....[184]....
        /*035c*/ 	.word	0xffffffff


	//   ....[185]....
        /*0360*/ 	.word	0xffffffff


	//   ....[186]....
        /*0364*/ 	.word	0xffffffff


	//   ....[187]....
        /*0368*/ 	.word	0xffffffff


	//   ....[188]....
        /*036c*/ 	.word	0xffffffff


	//   ....[189]....
        /*0370*/ 	.word	0xffffffff


	//   ....[190]....
        /*0374*/ 	.word	0xffffffff


	//   ....[191]....
        /*0378*/ 	.word	0xffffffff


	//   ....[192]....
        /*037c*/ 	.word	0xffffffff


	//   ....[193]....
        /*0380*/ 	.word	0xffffffff


	//   ....[194]....
        /*0384*/ 	.word	0xffffffff


	//   ....[195]....
        /*0388*/ 	.word	0xffffffff


	//   ....[196]....
        /*038c*/ 	.word	0xffffffff


	//   ....[197]....
        /*0390*/ 	.word	0xffffffff


	//   ....[198]....
        /*0394*/ 	.word	0xffffffff


	//   ....[199]....
        /*0398*/ 	.word	0xffffffff


	//   ....[200]....
        /*039c*/ 	.word	0xffffffff


	//   ....[201]....
        /*03a0*/ 	.word	0xffffffff


	//   ....[202]....
        /*03a4*/ 	.word	0xffffffff


	//   ....[203]....
        /*03a8*/ 	.word	0xffffffff


	//   ....[204]....
        /*03ac*/ 	.word	0xffffffff


	//   ....[205]....
        /*03b0*/ 	.word	0xffffffff


	//   ....[206]....
        /*03b4*/ 	.word	0xffffffff


	//   ....[207]....
        /*03b8*/ 	.word	0xffffffff


	//   ....[208]....
        /*03bc*/ 	.word	0xffffffff


	//   ....[209]....
        /*03c0*/ 	.word	0xffffffff


	//   ....[210]....
        /*03c4*/ 	.word	0xffffffff


	//   ....[211]....
        /*03c8*/ 	.word	0xffffffff


	//   ....[212]....
        /*03cc*/ 	.word	0xffffffff


	//   ....[213]....
        /*03d0*/ 	.word	0xffffffff


	//   ....[214]....
        /*03d4*/ 	.word	0xffffffff


	//   ....[215]....
        /*03d8*/ 	.word	0xffffffff


	//   ....[216]....
        /*03dc*/ 	.word	0xffffffff


	//   ....[217]....
        /*03e0*/ 	.word	0xffffffff


	//   ....[218]....
        /*03e4*/ 	.word	0xffffffff


	//   ....[219]....
        /*03e8*/ 	.word	0xffffffff


	//   ....[220]....
        /*03ec*/ 	.word	0xffffffff


	//   ....[221]....
        /*03f0*/ 	.word	0xffffffff


	//   ....[222]....
        /*03f4*/ 	.word	0xffffffff


	//   ....[223]....
        /*03f8*/ 	.word	0xffffffff


	//   ....[224]....
        /*03fc*/ 	.word	0xffffffff


	//   ....[225]....
        /*0400*/ 	.word	0xffffffff


	//   ....[226]....
        /*0404*/ 	.word	0xffffffff


	//   ....[227]....
        /*0408*/ 	.word	0xffffffff


	//   ....[228]....
        /*040c*/ 	.word	0xffffffff


	//   ....[229]....
        /*0410*/ 	.word	0xffffffff


	//   ....[230]....
        /*0414*/ 	.word	0xffffffff


	//   ....[231]....
        /*0418*/ 	.word	0xffffffff


	//   ....[232]....
        /*041c*/ 	.word	0xffffffff


	//   ....[233]....
        /*0420*/ 	.word	0xffffffff


	//   ....[234]....
        /*0424*/ 	.word	0xffffffff


	//   ....[235]....
        /*0428*/ 	.word	0xffffffff


	//   ....[236]....
        /*042c*/ 	.word	0xffffffff


	//   ....[237]....
        /*0430*/ 	.word	0xffffffff


	//   ....[238]....
        /*0434*/ 	.word	0xffffffff


	//   ....[239]....
        /*0438*/ 	.word	0xffffffff


	//   ....[240]....
        /*043c*/ 	.word	0xffffffff


	//   ....[241]....
        /*0440*/ 	.word	0xffffffff


	//   ....[242]....
        /*0444*/ 	.word	0xffffffff


	//   ....[243]....
        /*0448*/ 	.word	0xffffffff


	//   ....[244]....
        /*044c*/ 	.word	0xffffffff


	//   ....[245]....
        /*0450*/ 	.word	0xffffffff


	//   ....[246]....
        /*0454*/ 	.word	0xffffffff


	//   ....[247]....
        /*0458*/ 	.word	0xffffffff


	//   ....[248]....
        /*045c*/ 	.word	0xffffffff


	//   ....[249]....
        /*0460*/ 	.word	0xffffffff


	//----- nvinfo : EIATTR_COOP_GROUP_INSTR_OFFSETS
	.align		4
.L_800:
        /*0464*/ 	.byte	0x04, 0x28
        /*0466*/ 	.short	(.L_802 - .L_801)


	//   ....[0]....
.L_801:
        /*0468*/ 	.word	0x00001e00


	//   ....[1]....
        /*046c*/ 	.word	0x00001e30


	//   ....[2]....
        /*0470*/ 	.word	0x00001e40


	//   ....[3]....
        /*0474*/ 	.word	0x00001e50


	//   ....[4]....
        /*0478*/ 	.word	0x00001e60


	//   ....[5]....
        /*047c*/ 	.word	0x00001e70


	//   ....[6]....
        /*0480*/ 	.word	0x00001e80


	//   ....[7]....
        /*0484*/ 	.word	0x00001ea0


	//   ....[8]....
        /*0488*/ 	.word	0x00001ec0


	//   ....[9]....
        /*048c*/ 	.word	0x00001ed0


	//   ....[10]....
        /*0490*/ 	.word	0x00001ee0


	//   ....[11]....
        /*0494*/ 	.word	0x00001f00


	//   ....[12]....
        /*0498*/ 	.word	0x00001f10


	//   ....[13]....
        /*049c*/ 	.word	0x00001f30


	//   ....[14]....
        /*04a0*/ 	.word	0x00001f50


	//   ....[15]....
        /*04a4*/ 	.word	0x00001f60


	//   ....[16]....
        /*04a8*/ 	.word	0x00001f70


	//   ....[17]....
        /*04ac*/ 	.word	0x00001f80


	//   ....[18]....
        /*04b0*/ 	.word	0x00001f90


	//   ....[19]....
        /*04b4*/ 	.word	0x00001fa0


	//   ....[20]....
        /*04b8*/ 	.word	0x00001fc0


	//   ....[21]....
        /*04bc*/ 	.word	0x00001fe0


	//   ....[22]....
        /*04c0*/ 	.word	0x00001ff0


	//   ....[23]....
        /*04c4*/ 	.word	0x00002000


	//   ....[24]....
        /*04c8*/ 	.word	0x00002020


	//   ....[25]....
        /*04cc*/ 	.word	0x00002030


	//   ....[26]....
        /*04d0*/ 	.word	0x00002080


	//   ....[27]....
        /*04d4*/ 	.word	0x000020a0


	//   ....[28]....
        /*04d8*/ 	.word	0x000020b0


	//   ....[29]....
        /*04dc*/ 	.word	0x000020d0


	//   ....[30]....
        /*04e0*/ 	.word	0x000020e0


	//   ....[31]....
        /*04e4*/ 	.word	0x000020f0


	//   ....[32]....
        /*04e8*/ 	.word	0x00002130


	//   ....[33]....
        /*04ec*/ 	.word	0x00002140


	//   ....[34]....
        /*04f0*/ 	.word	0x00002160


	//   ....[35]....
        /*04f4*/ 	.word	0x000021c0


	//   ....[36]....
        /*04f8*/ 	.word	0x000021d0


	//   ....[37]....
        /*04fc*/ 	.word	0x000021f0


	//   ....[38]....
        /*0500*/ 	.word	0x00002200


	//   ....[39]....
        /*0504*/ 	.word	0x00002250


	//   ....[40]....
        /*0508*/ 	.word	0x00002260


	//   ....[41]....
        /*050c*/ 	.word	0x00002280


	//   ....[42]....
        /*0510*/ 	.word	0x00002290


	//   ....[43]....
        /*0514*/ 	.word	0x000022c0


	//   ....[44]....
        /*0518*/ 	.word	0x000022e0


	//   ....[45]....
        /*051c*/ 	.word	0x00002320


	//   ....[46]....
        /*0520*/ 	.word	0x00002340


	//   ....[47]....
        /*0524*/ 	.word	0x00002360


	//   ....[48]....
        /*0528*/ 	.word	0x00002370


	//   ....[49]....
        /*052c*/ 	.word	0x000023a0


	//   ....[50]....
        /*0530*/ 	.word	0x00004490


	//   ....[51]....
        /*0534*/ 	.word	0x000044c0


	//   ....[52]....
        /*0538*/ 	.word	0x000044d0


	//   ....[53]....
        /*053c*/ 	.word	0x000044e0


	//   ....[54]....
        /*0540*/ 	.word	0x000044f0


	//   ....[55]....
        /*0544*/ 	.word	0x00004500


	//   ....[56]....
        /*0548*/ 	.word	0x00004510


	//   ....[57]....
        /*054c*/ 	.word	0x00004530


	//   ....[58]....
        /*0550*/ 	.word	0x00004550


	//   ....[59]....
        /*0554*/ 	.word	0x00004560


	//   ....[60]....
        /*0558*/ 	.word	0x00004570


	//   ....[61]....
        /*055c*/ 	.word	0x00004590


	//   ....[62]....
        /*0560*/ 	.word	0x000045a0


	//   ....[63]....
        /*0564*/ 	.word	0x000045c0


	//   ....[64]....
        /*0568*/ 	.word	0x000045e0


	//   ....[65]....
        /*056c*/ 	.word	0x000045f0


	//   ....[66]....
        /*0570*/ 	.word	0x00004600


	//   ....[67]....
        /*0574*/ 	.word	0x00004610


	//   ....[68]....
        /*0578*/ 	.word	0x00004620


	//   ....[69]....
        /*057c*/ 	.word	0x00004630


	//   ....[70]....
        /*0580*/ 	.word	0x00004650


	//   ....[71]....
        /*0584*/ 	.word	0x00004670


	//   ....[72]....
        /*0588*/ 	.word	0x00004680


	//   ....[73]....
        /*058c*/ 	.word	0x00004690


	//   ....[74]....
        /*0590*/ 	.word	0x000046b0


	//   ....[75]....
        /*0594*/ 	.word	0x000046c0


	//   ....[76]....
        /*0598*/ 	.word	0x00004710


	//   ....[77]....
        /*059c*/ 	.word	0x00004730


	//   ....[78]....
        /*05a0*/ 	.word	0x00004740


	//   ....[79]....
        /*05a4*/ 	.word	0x00004760


	//   ....[80]....
        /*05a8*/ 	.word	0x00004770


	//   ....[81]....
        /*05ac*/ 	.word	0x00004780


	//   ....[82]....
        /*05b0*/ 	.word	0x000047c0


	//   ....[83]....
        /*05b4*/ 	.word	0x000047d0


	//   ....[84]....
        /*05b8*/ 	.word	0x000047f0


	//   ....[85]....
        /*05bc*/ 	.word	0x00004800


	//   ....[86]....
        /*05c0*/ 	.word	0x00004850


	//   ....[87]....
        /*05c4*/ 	.word	0x00004860


	//   ....[88]....
        /*05c8*/ 	.word	0x00004880


	//   ....[89]....
        /*05cc*/ 	.word	0x00004890


	//   ....[90]....
        /*05d0*/ 	.word	0x000048a0


	//   ....[91]....
        /*05d4*/ 	.word	0x000048c0


	//   ....[92]....
        /*05d8*/ 	.word	0x000048e0


	//   ....[93]....
        /*05dc*/ 	.word	0x000048f0


	//   ....[94]....
        /*05e0*/ 	.word	0x00004940


	//   ....[95]....
        /*05e4*/ 	.word	0x00004960


	//   ....[96]....
        /*05e8*/ 	.word	0x00004990


	//   ....[97]....
        /*05ec*/ 	.word	0x000049b0


	//   ....[98]....
        /*05f0*/ 	.word	0x000049d0


	//   ....[99]....
        /*05f4*/ 	.word	0x000049e0


	//   ....[100]....
        /*05f8*/ 	.word	0x00006b00


	//   ....[101]....
        /*05fc*/ 	.word	0x00006b40


	//   ....[102]....
        /*0600*/ 	.word	0x00006b50


	//   ....[103]....
        /*0604*/ 	.word	0x00006b60


	//   ....[104]....
        /*0608*/ 	.word	0x00006b70


	//   ....[105]....
        /*060c*/ 	.word	0x00006b80


	//   ....[106]....
        /*0610*/ 	.word	0x00006b90


	//   ....[107]....
        /*0614*/ 	.word	0x00006bb0


	//   ....[108]....
        /*0618*/ 	.word	0x00006bd0


	//   ....[109]....
        /*061c*/ 	.word	0x00006be0


	//   ....[110]....
        /*0620*/ 	.word	0x00006bf0


	//   ....[111]....
        /*0624*/ 	.word	0x00006c10


	//   ....[112]....
        /*0628*/ 	.word	0x00006c20


	//   ....[113]....
        /*062c*/ 	.word	0x00006c40


	//   ....[114]....
        /*0630*/ 	.word	0x00006c50


	//   ....[115]....
        /*0634*/ 	.word	0x00006c70


	//   ....[116]....
        /*0638*/ 	.word	0x00006c90


	//   ....[117]....
        /*063c*/ 	.word	0x00006ca0


	//   ....[118]....
        /*0640*/ 	.word	0x00006ce0


	//   ....[119]....
        /*0644*/ 	.word	0x00006d00


	//   ....[120]....
        /*0648*/ 	.word	0x00006d20


	//   ....[121]....
        /*064c*/ 	.word	0x00006d30


	//   ....[122]....
        /*0650*/ 	.word	0x00006d50


	//   ....[123]....
        /*0654*/ 	.word	0x00006d60


	//   ....[124]....
        /*0658*/ 	.word	0x00006d90


	//   ....[125]....
        /*065c*/ 	.word	0x00006db0


	//   ....[126]....
        /*0660*/ 	.word	0x00006dc0


	//   ....[127]....
        /*0664*/ 	.word	0x00006df0


	//   ....[128]....
        /*0668*/ 	.word	0x00006e00


	//   ....[129]....
        /*066c*/ 	.word	0x00006e20


	//   ....[130]....
        /*0670*/ 	.word	0x00006e40


	//   ....[131]....
        /*0674*/ 	.word	0x00006e50


	//   ....[132]....
        /*0678*/ 	.word	0x00006e80


	//   ....[133]....
        /*067c*/ 	.word	0x00006eb0


	//   ....[134]....
        /*0680*/ 	.word	0x00006ed0


	//   ....[135]....
        /*0684*/ 	.word	0x00006ee0


	//   ....[136]....
        /*0688*/ 	.word	0x00006f00


	//   ....[137]....
        /*068c*/ 	.word	0x00006f10


	//   ....[138]....
        /*0690*/ 	.word	0x00006f60


	//   ....[139]....
        /*0694*/ 	.word	0x00006f70


	//   ....[140]....
        /*0698*/ 	.word	0x00006fa0


	//   ....[141]....
        /*069c*/ 	.word	0x00006fb0


	//   ....[142]....
        /*06a0*/ 	.word	0x00006fd0


	//   ....[143]....
        /*06a4*/ 	.word	0x00006ff0


	//   ....[144]....
        /*06a8*/ 	.word	0x00007000


	//   ....[145]....
        /*06ac*/ 	.word	0x00007010


	//   ....[146]....
        /*06b0*/ 	.word	0x00007020


	//   ....[147]....
        /*06b4*/ 	.word	0x00007030


	//   ....[148]....
        /*06b8*/ 	.word	0x00007040


	//   ....[149]....
        /*06bc*/ 	.word	0x00007050


	//   ....[150]....
        /*06c0*/ 	.word	0x00009170


	//   ....[151]....
        /*06c4*/ 	.word	0x000091a0


	//   ....[152]....
        /*06c8*/ 	.word	0x000091b0


	//   ....[153]....
        /*06cc*/ 	.word	0x000091c0


	//   ....[154]....
        /*06d0*/ 	.word	0x000091d0


	//   ....[155]....
        /*06d4*/ 	.word	0x000091e0


	//   ....[156]....
        /*06d8*/ 	.word	0x000091f0


	//   ....[157]....
        /*06dc*/ 	.word	0x00009210


	//   ....[158]....
        /*06e0*/ 	.word	0x00009230


	//   ....[159]....
        /*06e4*/ 	.word	0x00009240


	//   ....[160]....
        /*06e8*/ 	.word	0x00009260


	//   ....[161]....
        /*06ec*/ 	.word	0x00009270


	//   ....[162]....
        /*06f0*/ 	.word	0x00009280


	//   ....[163]....
        /*06f4*/ 	.word	0x000092a0


	//   ....[164]....
        /*06f8*/ 	.word	0x000092b0


	//   ....[165]....
        /*06fc*/ 	.word	0x000092d0


	//   ....[166]....
        /*0700*/ 	.word	0x000092f0


	//   ....[167]....
        /*0704*/ 	.word	0x00009300


	//   ....[168]....
        /*0708*/ 	.word	0x00009340


	//   ....[169]....
        /*070c*/ 	.word	0x00009360


	//   ....[170]....
        /*0710*/ 	.word	0x00009380


	//   ....[171]....
        /*0714*/ 	.word	0x00009390


	//   ....[172]....
        /*0718*/ 	.word	0x000093b0


	//   ....[173]....
        /*071c*/ 	.word	0x000093c0


	//   ....[174]....
        /*0720*/ 	.word	0x000093f0


	//   ....[175]....
        /*0724*/ 	.word	0x00009410


	//   ....[176]....
        /*0728*/ 	.word	0x00009420


	//   ....[177]....
        /*072c*/ 	.word	0x00009450


	//   ....[178]....
        /*0730*/ 	.word	0x00009460


	//   ....[179]....
        /*0734*/ 	.word	0x00009480


	//   ....[180]....
        /*0738*/ 	.word	0x000094a0


	//   ....[181]....
        /*073c*/ 	.word	0x000094b0


	//   ....[182]....
        /*0740*/ 	.word	0x000094e0


	//   ....[183]....
        /*0744*/ 	.word	0x00009510


	//   ....[184]....
        /*0748*/ 	.word	0x00009530


	//   ....[185]....
        /*074c*/ 	.word	0x00009540


	//   ....[186]....
        /*0750*/ 	.word	0x00009560


	//   ....[187]....
        /*0754*/ 	.word	0x00009570


	//   ....[188]....
        /*0758*/ 	.word	0x000095c0


	//   ....[189]....
        /*075c*/ 	.word	0x000095d0


	//   ....[190]....
        /*0760*/ 	.word	0x00009600


	//   ....[191]....
        /*0764*/ 	.word	0x00009610


	//   ....[192]....
        /*0768*/ 	.word	0x00009630


	//   ....[193]....
        /*076c*/ 	.word	0x00009650


	//   ....[194]....
        /*0770*/ 	.word	0x00009670


	//   ....[195]....
        /*0774*/ 	.word	0x00009680


	//   ....[196]....
        /*0778*/ 	.word	0x00009690


	//   ....[197]....
        /*077c*/ 	.word	0x000096a0


	//   ....[198]....
        /*0780*/ 	.word	0x000096b0


	//   ....[199]....
        /*0784*/ 	.word	0x000096c0


	//   ....[200]....
        /*0788*/ 	.word	0x0000b7e0


	//   ....[201]....
        /*078c*/ 	.word	0x0000b810


	//   ....[202]....
        /*0790*/ 	.word	0x0000b820


	//   ....[203]....
        /*0794*/ 	.word	0x0000b830


	//   ....[204]....
        /*0798*/ 	.word	0x0000b840


	//   ....[205]....
        /*079c*/ 	.word	0x0000b850


	//   ....[206]....
        /*07a0*/ 	.word	0x0000b860


	//   ....[207]....
        /*07a4*/ 	.word	0x0000b870


	//   ....[208]....
        /*07a8*/ 	.word	0x0000b8a0


	//   ....[209]....
        /*07ac*/ 	.word	0x0000b8b0


	//   ....[210]....
        /*07b0*/ 	.word	0x0000b8c0


	//   ....[211]....
        /*07b4*/ 	.word	0x0000b8e0


	//   ....[212]....
        /*07b8*/ 	.word	0x0000b8f0


	//   ....[213]....
        /*07bc*/ 	.word	0x0000b910


	//   ....[214]....
        /*07c0*/ 	.word	0x0000b930


	//   ....[215]....
        /*07c4*/ 	.word	0x0000b940


	//   ....[216]....
        /*07c8*/ 	.word	0x0000b970


	//   ....[217]....
        /*07cc*/ 	.word	0x0000b990


	//   ....[218]....
        /*07d0*/ 	.word	0x0000b9b0


	//   ....[219]....
        /*07d4*/ 	.word	0x0000b9d0


	//   ....[220]....
        /*07d8*/ 	.word	0x0000b9e0


	//   ....[221]....
        /*07dc*/ 	.word	0x0000ba00


	//   ....[222]....
        /*07e0*/ 	.word	0x0000ba20


	//   ....[223]....
        /*07e4*/ 	.word	0x0000ba30


	//   ....[224]....
        /*07e8*/ 	.word	0x0000ba50


	//   ....[225]....
        /*07ec*/ 	.word	0x0000ba60


	//   ....[226]....
        /*07f0*/ 	.word	0x0000ba80


	//   ....[227]....
        /*07f4*/ 	.word	0x0000baa0


	//   ....[228]....
        /*07f8*/ 	.word	0x0000bab0


	//   ....[229]....
        /*07fc*/ 	.word	0x0000bae0


	//   ....[230]....
        /*0800*/ 	.word	0x0000bb00


	//   ....[231]....
        /*0804*/ 	.word	0x0000bb20


	//   ....[232]....
        /*0808*/ 	.word	0x0000bb40


	//   ....[233]....
        /*080c*/ 	.word	0x0000bb50


	//   ....[234]....
        /*0810*/ 	.word	0x0000bb90


	//   ....[235]....
        /*0814*/ 	.word	0x0000bbb0


	//   ....[236]....
        /*0818*/ 	.word	0x0000bbd0


	//   ....[237]....
        /*081c*/ 	.word	0x0000bbf0


	//   ....[238]....
        /*0820*/ 	.word	0x0000bc00


	//   ....[239]....
        /*0824*/ 	.word	0x0000bc20


	//   ....[240]....
        /*0828*/ 	.word	0x0000bc30


	//   ....[241]....
        /*082c*/ 	.word	0x0000bc50


	//   ....[242]....
        /*0830*/ 	.word	0x0000bc80


	//   ....[243]....
        /*0834*/ 	.word	0x0000bcb0


	//   ....[244]....
        /*0838*/ 	.word	0x0000bcc0


	//   ....[245]....
        /*083c*/ 	.word	0x0000bcd0


	//   ....[246]....
        /*0840*/ 	.word	0x0000bce0


	//   ....[247]....
        /*0844*/ 	.word	0x0000bcf0


	//   ....[248]....
        /*0848*/ 	.word	0x0000bd00


	//   ....[249]....
        /*084c*/ 	.word	0x0000bd10


	//----- nvinfo : EIATTR_VRC_CTA_INIT_COUNT
	.align		4
.L_802:
        /*0850*/ 	.byte	0x02, 0x4a
	.zero		1
	.zero		1


	//----- nvinfo : EIATTR_EXIT_INSTR_OFFSETS
	.align		4
        /*0854*/ 	.byte	0x04, 0x1c
        /*0856*/ 	.short	(.L_804 - .L_803)


	//   ....[0]....
.L_803:
        /*0858*/ 	.word	0x0000de70


	//   ....[1]....
        /*085c*/ 	.word	0x0000eff0


	//   ....[2]....
        /*0860*/ 	.word	0x0000f080


	//----- nvinfo : EIATTR_MAX_THREADS
	.align		4
.L_804:
        /*0864*/ 	.byte	0x04, 0x05
        /*0866*/ 	.short	(.L_806 - .L_805)
.L_805:
        /*0868*/ 	.word	0x00000020
        /*086c*/ 	.word	0x00000001
        /*0870*/ 	.word	0x00000001


	//----- nvinfo : EIATTR_CRS_STACK_SIZE
	.align		4
.L_806:
        /*0874*/ 	.byte	0x04, 0x1e
        /*0876*/ 	.short	(.L_808 - .L_807)
.L_807:
        /*0878*/ 	.word	0x00000000


	//----- nvinfo : EIATTR_CBANK_PARAM_SIZE
	.align		4
.L_808:
        /*087c*/ 	.byte	0x03, 0x19
        /*087e*/ 	.short	0x0028


	//----- nvinfo : EIATTR_PARAM_CBANK
	.align		4
        /*0880*/ 	.byte	0x04, 0x0a
        /*0882*/ 	.short	(.L_810 - .L_809)
	.align		4
.L_809:
        /*0884*/ 	.word	index@(.nv.constant0._ZN17fastertransformer38beam_online_softmax_topk_stage2_kernelI6__halfLi32ELi32EEEvPKfS3_PiPT_ii)
        /*0888*/ 	.short	0x0380
        /*088a*/ 	.short	0x0028


	//----- nvinfo : EIATTR_SW_WAR
	.align		4
.L_810:
        /*088c*/ 	.byte	0x04, 0x36
        /*088e*/ 	.short	(.L_812 - .L_811)
.L_811:
        /*0890*/ 	.word	0x00000008
.L_812:


//--------------------- .nv.info._ZN17fastertransformer38beam_online_softmax_topk_stage1_kernelI6__halfLi1ELi32ELi64EEEvPKT_S4_PKbPfiiPKi --------------------------
	.section	.nv.info._ZN17fastertransformer38beam_online_softmax_topk_stage1_kernelI6__halfLi1ELi32ELi64EEEvPKT_S4_PKbPfiiPKi,"",@"SHT_CUDA_INFO"
	.sectionflags	@""
	.align	4


	//----- nvinfo : EIATTR_CUDA_API_VERSION
	.align		4
        /*0000*/ 	.byte	0x04, 0x37
        /*0002*/ 	.short	(.L_814 - .L_813)
.L_813:
        /*0004*/ 	.word	0x00000082


	//----- nvinfo : EIATTR_KPARAM_INFO
	.align		4
.L_814:
        /*0008*/ 	.byte	0x04, 0x17
        /*000a*/ 	.short	(.L_816 - .L_815)
.L_815:
        /*000c*/ 	.word	0x00000000
        /*0010*/ 	.short	0x0006
        /*0012*/ 	.short	0x0028
        /*0014*/ 	.byte	0x00, 0xf5, 0x21, 0x00


	//----- nvinfo : EIATTR_KPARAM_INFO
	.align		4
.L_816:
        /*0018*/ 	.byte	0x04, 0x17
        /*001a*/ 	.short	(.L_818 - .L_817)
.L_817:
        /*001c*/ 	.word	0x00000000
        /*0020*/ 	.short	0x0005
        /*0022*/ 	.short	0x0024
        /*0024*/ 	.byte	0x00, 0xf0, 0x11, 0x00


	//----- nvinfo : EIATTR_KPARAM_INFO
	.align		4
.L_818:
        /*0028*/ 	.byte	0x04, 0x17
        /*002a*/ 	.short	(.L_820 - .L_819)
.L_819:
        /*002c*/ 	.word	0x00000000
        /*0030*/ 	.short	0x0004
        /*0032*/ 	.short	0x0020
        /*0034*/ 	.byte	0x00, 0xf0, 0x11, 0x00


	//----- nvinfo : EIATTR_KPARAM_INFO
	.align		4
.L_820:
        /*0038*/ 	.byte	0x04, 0x17
        /*003a*/ 	.short	(.L_822 - .L_821)
.L_821:
        /*003c*/ 	.word	0x00000000
        /*0040*/ 	.short	0x0003
        /*0042*/ 	.short	0x0018
        /*0044*/ 	.byte	0x00, 0xf5, 0x21, 0x00


	//----- nvinfo : EIATTR_KPARAM_INFO
	.align		4
.L_822:
        /*0048*/ 	.byte	0x04, 0x17
        /*004a*/ 	.short	(.L_824 - .L_823)
.L_823:
        /*004c*/ 	.word	0x00000000
        /*0050*/ 	.short	0x0002
        /*0052*/ 	.short	0x0010
        /*0054*/ 	.byte	0x00, 0xf5, 0x21, 0x00


	//----- nvinfo : EIATTR_KPARAM_INFO
	.align		4
.L_824:
        /*0058*/ 	.byte	0x04, 0x17
        /*005a*/ 	.short	(.L_826 - .L_825)
.L_825:
        /*005c*/ 	.word	0x00000000
        /*0060*/ 	.short	0x0001
        /*0062*/ 	.short	0x0008
        /*0064*/ 	.byte	0x00, 0xf5, 0x21, 0x00


	//----- nvinfo : EIATTR_KPARAM_INFO
	.align		4
.L_826:
        /*0068*/ 	.byte	0x04, 0x17
        /*006a*/ 	.short	(.L_828 - .L_827)
.L_827:
        /*006c*/ 	.word	0x00000000
        /*0070*/ 	.short	0x0000
        /*0072*/ 	.short	0x0000
        /*0074*/ 	.byte	0x00, 0xf5, 0x21, 0x00


	//----- nvinfo : EIATTR_SPARSE_MMA_MASK
	.align		4
.L_828:
        /*0078*/ 	.byte	0x03, 0x50
        /*007a*/ 	.short	0x0000


	//----- nvinfo : EIATTR_MAXREG_COUNT
	.align		4
        /*007c*/ 	.byte	0x03, 0x1b
        /*007e*/ 	.short	0x00ff


	//----- nvinfo : EIATTR_NUM_BARRIERS
	.align		4
        /*0080*/ 	.byte	0x02, 0x4c
        /*0082*/ 	.byte	0x01
	.zero		1


	//----- nvinfo : EIATTR_MERCURY_ISA_VERSION
	.align		4
        /*0084*/ 	.byte	0x03, 0x5f
        /*0086*/ 	.short	0x0101


	//----- nvinfo : EIATTR_COOP_GROUP_MASK_REGIDS
	.align		4
        /*0088*/ 	.byte	0x04, 0x29
        /*008a*/ 	.short	(.L_830 - .L_829)


	//   ....[0]....
.L_829:
        /*008c*/ 	.word	0xffffffff


	//   ....[1]....
        /*0090*/ 	.word	0xffffffff


	//   ....[2]....
        /*0094*/ 	.word	0xffffffff


	//   ....[3]....
        /*0098*/ 	.word	0xffffffff


	//   ....[4]....
        /*009c*/ 	.word	0xffffffff


	//   ....[5]....
        /*00a0*/ 	.word	0xffffffff


	//   ....[6]....
        /*00a4*/ 	.word	0xffffffff


	//   ....[7]....
        /*00a8*/ 	.word	0xffffffff


	//   ....[8]....
        /*00ac*/ 	.word	0xffffffff


	//   ....[9]....
        /*00b0*/ 	.word	0xffffffff


	//   ....[10]....
        /*00b4*/ 	.word	0xffffffff


	//   ....[11]....
        /*00b8*/ 	.word	0xffffffff


	//   ....[12]....
        /*00bc*/ 	.word	0xffffffff


	//   ....[13]....
        /*00c0*/ 	.word	0xffffffff


	//   ....[14]....
        /*00c4*/ 	.word	0xffffffff


	//   ....[15]....
        /*00c8*/ 	.word	0xffffffff


	//   ....[16]....
        /*00cc*/ 	.word	0xffffffff


	//   ....[17]....
        /*00d0*/ 	.word	0xffffffff


	//   ....[18]....
        /*00d4*/ 	.word	0xffffffff


	//   ....[19]....
        /*00d8*/ 	.word	0xffffffff


	//   ....[20]....
        /*00dc*/ 	.word	0xffffffff


	//   ....[21]....
        /*00e0*/ 	.word	0xffffffff


	//   ....[22]....
        /*00e4*/ 	.word	0xffffffff


	//   ....[23]....
        /*00e8*/ 	.word	0xffffffff


	//   ....[24]....
        /*00ec*/ 	.word	0xffffffff


	//   ....[25]....
        /*00f0*/ 	.word	0xffffffff


	//   ....[26]....
        /*00f4*/ 	.word	0xffffffff


	//   ....[27]....
        /*00f8*/ 	.word	0xffffffff


	//   ....[28]....
        /*00fc*/ 	.word	0xffffffff


	//   ....[29]....
        /*0100*/ 	.word	0xffffffff


	//   ....[30]....
        /*0104*/ 	.word	0xffffffff


	//   ....[31]....
        /*0108*/ 	.word	0xffffffff


	//   ....[32]....
        /*010c*/ 	.word	0xffffffff


	//   ....[33]....
        /*0110*/ 	.word	0xffffffff


	//   ....[34]....
        /*0114*/ 	.word	0xffffffff


	//   ....[35]....
        /*0118*/ 	.word	0xffffffff


	//   ....[36]....
        /*011c*/ 	.word	0xffffffff


	//   ....[37]....
        /*0120*/ 	.word	0xffffffff


	//   ....[38]....
        /*0124*/ 	.word	0xffffffff


	//   ....[39]....
        /*0128*/ 	.word	0xffffffff


	//   ....[40]....
        /*012c*/ 	.word	0xffffffff


	//   ....[41]....
        /*0130*/ 	.word	0xffffffff


	//   ....[42]....
        /*0134*/ 	.word	0xffffffff


	//   ....[43]....
        /*0138*/ 	.word	0xffffffff


	//   ....[44]....
        /*013c*/ 	.word	0xffffffff


	//   ....[45]....
        /*0140*/ 	.word	0xffffffff


	//   ....[46]....
        /*0144*/ 	.word	0xffffffff


	//   ....[47]....
        /*0148*/ 	.word	0xffffffff


	//   ....[48]....
        /*014c*/ 	.word	0xffffffff


	//   ....[49]....
        /*0150*/ 	.word	0xffffffff


	//   ....[50]....
        /*0154*/ 	.word	0xffffffff


	//   ....[51]....
        /*0158*/ 	.word	0xffffffff


	//   ....[52]....
        /*015c*/ 	.word	0xffffffff


	//   ....[53]....
        /*0160*/ 	.word	0xffffffff


	//   ....[54]....
        /*0164*/ 	.word	0xffffffff


	//   ....[55]....
        /*0168*/ 	.word	0xffffffff


	//   ....[56]....
        /*016c*/ 	.word	0xffffffff


	//   ....[57]....
        /*0170*/ 	.word	0xffffffff


	//   ....[58]....
        /*0174*/ 	.word	0xffffffff


	//   ....[59]....
        /*0178*/ 	.word	0xffffffff


	//   ....[60]....
        /*017c*/ 	.word	0xffffffff


	//   ....[61]....
        /*0180*/ 	.word	0xffffffff


	//   ....[62]....
        /*0184*/ 	.word	0xffffffff


	//   ....[63]....
        /*0188*/ 	.word	0xffffffff


	//   ....[64]....
        /*018c*/ 	.word	0xffffffff


	//   ....[65]....
        /*0190*/ 	.word	0xffffffff


	//   ....[66]....
        /*0194*/ 	.word	0xffffffff


	//   ....[67]....
        /*0198*/ 	.word	0xffffffff


	//   ....[68]....
        /*019c*/ 	.word	0xffffffff


	//   ....[69]....
        /*01a0*/ 	.word	0xffffffff


	//   ....[70]....
        /*01a4*/ 	.word	0xffffffff


	//   ....[71]....
        /*01a8*/ 	.word	0xffffffff


	//   ....[72]....
        /*01ac*/ 	.word	0xffffffff


	//   ....[73]....
        /*01b0*/ 	.word	0xffffffff


	//   ....[74]....
        /*01b4*/ 	.word	0xffffffff


	//   ....[75]....
        /*01b8*/ 	.word	0xffffffff


	//   ....[76]....
        /*01bc*/ 	.word	0xffffffff


	//   ....[77]....
        /*01c0*/ 	.word	0xffffffff


	//   ....[78]....
        /*01c4*/ 	.word	0xffffffff


	//   ....[79]....
        /*01c8*/ 	.word	0xffffffff


	//   ....[80]....
        /*01cc*/ 	.word	0xffffffff


	//   ....[81]....
        /*01d0*/ 	.word	0xffffffff


	//   ....[82]....
        /*01d4*/ 	.word	0xffffffff


	//   ....[83]....
        /*01d8*/ 	.word	0xffffffff


	//   ....[84]....
        /*01dc*/ 	.word	0xffffffff


	//   ....[85]....
        /*01e0*/ 	.word	0xffffffff


	//   ....[86]....
        /*01e4*/ 	.word	0xffffffff


	//   ....[87]....
        /*01e8*/ 	.word	0xffffffff


	//   ....[88]....
        /*01ec*/ 	.word	0xffffffff


	//   ....[89]....
        /*01f0*/ 	.word	0xffffffff


	//   ....[90]....
        /*01f4*/ 	.word	0xffffffff


	//   ....[91]....
        /*01f8*/ 	.word	0xffffffff


	//   ....[92]....
        /*01fc*/ 	.word	0xffffffff


	//   ....[93]....
        /*0200*/ 	.word	0xffffffff


	//   ....[94]....
        /*0204*/ 	.word	0xffffffff


	//   ....[95]....
        /*0208*/ 	.word	0xffffffff


	//   ....[96]....
        /*020c*/ 	.word	0xffffffff


	//   ....[97]....
        /*0210*/ 	.word	0xffffffff


	//   ....[98]....
        /*0214*/ 	.word	0xffffffff


	//   ....[99]....
        /*0218*/ 	.word	0xffffffff


	//   ....[100]....
        /*021c*/ 	.word	0xffffffff


	//   ....[101]....
        /*0220*/ 	.word	0xffffffff


	//   ....[102]....
        /*0224*/ 	.word	0xffffffff


	//   ....[103]....
        /*0228*/ 	.word	0xffffffff


	//   ....[104]....
        /*022c*/ 	.word	0xffffffff


	//   ....[105]....
        /*0230*/ 	.word	0xffffffff


	//   ....[106]....
        /*0234*/ 	.word	0xffffffff


	//   ....[107]....
        /*0238*/ 	.word	0xffffffff


	//   ....[108]....
        /*023c*/ 	.word	0xffffffff


	//   ....[109]....
        /*0240*/ 	.word	0xffffffff


	//   ....[110]....
        /*0244*/ 	.word	0xffffffff


	//   ....[111]....
        /*0248*/ 	.word	0xffffffff


	//   ....[112]....
        /*024c*/ 	.word	0xffffffff


	//   ....[113]....
        /*0250*/ 	.word	0xffffffff


	//   ....[114]....
        /*0254*/ 	.word	0xffffffff


	//   ....[115]....
        /*0258*/ 	.word	0xffffffff


	//   ....[116]....
        /*025c*/ 	.word	0xffffffff


	//   ....[117]....
        /*0260*/ 	.word	0xffffffff


	//   ....[118]....
        /*0264*/ 	.word	0xffffffff


	//   ....[119]....
        /*0268*/ 	.word	0xffffffff


	//   ....[120]....
        /*026c*/ 	.word	0xffffffff


	//   ....[121]....
        /*0270*/ 	.word	0xffffffff


	//   ....[122]....
        /*0274*/ 	.word	0xffffffff


	//   ....[123]....
        /*0278*/ 	.word	0xffffffff


	//   ....[124]....
        /*027c*/ 	.word	0xffffffff


	//   ....[125]....
        /*0280*/ 	.word	0xffffffff


	//   ....[126]....
        /*0284*/ 	.word	0xffffffff


	//   ....[127]....
        /*0288*/ 	.word	0xffffffff


	//   ....[128]....
        /*028c*/ 	.word	0xffffffff


	//   ....[129]....
        /*0290*/ 	.word	0xffffffff


	//   ....[130]....
        /*0294*/ 	.word	0xffffffff


	//   ....[131]....
        /*0298*/ 	.word	0xffffffff


	//   ....[132]....
        /*029c*/ 	.word	0xffffffff


	//   ....[133]....
        /*02a0*/ 	.word	0xffffffff


	//   ....[134]....
        /*02a4*/ 	.word	0xffffffff


	//   ....[135]....
        /*02a8*/ 	.word	0xffffffff


	//   ....[136]....
        /*02ac*/ 	.word	0xffffffff


	//   ....[137]....
        /*02b0*/ 	.word	0xffffffff


	//   ....[138]....
        /*02b4*/ 	.word	0xffffffff


	//   ....[139]....
        /*02b8*/ 	.word	0xffffffff


	//   ....[140]....
        /*02bc*/ 	.word	0xffffffff


	//   ....[141]....
        /*02c0*/ 	.word	0xffffffff


	//   ....[142]....
        /*02c4*/ 	.word	0xffffffff


	//   ....[143]....
        /*02c8*/ 	.word	0xffffffff


	//   ....[144]....
        /*02cc*/ 	.word	0xffffffff


	//   ....[145]....
        /*02d0*/ 	.word	0xffffffff


	//   ....[146]....
        /*02d4*/ 	.word	0xffffffff


	//   ....[147]....
        /*02d8*/ 	.word	0xffffffff


	//   ....[148]....
        /*02dc*/ 	.word	0xffffffff


	//   ....[149]....
        /*02e0*/ 	.word	0xffffffff


	//   ....[150]....
        /*02e4*/ 	.word	0xffffffff


	//   ....[151]....
        /*02e8*/ 	.word	0xffffffff


	//   ....[152]....
        /*02ec*/ 	.word	0xffffffff


	//   ....[153]....
        /*02f0*/ 	.word	0xffffffff


	//   ....[154]....
        /*02f4*/ 	.word	0xffffffff


	//   ....[155]....
        /*02f8*/ 	.word	0xffffffff


	//   ....[156]....
        /*02fc*/ 	.word	0xffffffff


	//   ....[157]....
        /*0300*/ 	.word	0xffffffff


	//   ....[158]....
        /*0304*/ 	.word	0xffffffff


	//   ....[159]....
        /*0308*/ 	.word	0xffffffff


	//   ....[160]....
        /*030c*/ 	.word	0xffffffff


	//   ....[161]....
        /*0310*/ 	.word	0xffffffff


	//   ....[162]....
        /*0314*/ 	.word	0xffffffff


	//   ....[163]....
        /*0318*/ 	.word	0xffffffff


	//   ....[164]....
        /*031c*/ 	.word	0xffffffff


	//   ....[165]....
        /*0320*/ 	.word	0xffffffff


	//   ....[166]....
        /*0324*/ 	.word	0xffffffff


	//   ....[167]....
        /*0328*/ 	.word	0xffffffff


	//   ....[168]....
        /*032c*/ 	.word	0xffffffff


	//   ....[169]....
        /*0330*/ 	.word	0xffffffff


	//   ....[170]....
        /*0334*/ 	.word	0xffffffff


	//   ....[171]....
        /*0338*/ 	.word	0xffffffff


	//   ....[172]....
        /*033c*/ 	.word	0xffffffff


	//   ....[173]....
        /*0340*/ 	.word	0xffffffff


	//   ....[174]....
        /*0344*/ 	.word	0xffffffff


	//   ....[175]....
        /*0348*/ 	.word	0xffffffff


	//   ....[176]....
        /*034c*/ 	.word	0xffffffff


	//   ....[177]....
        /*0350*/ 	.word	0xffffffff


	//   ....[178]....
        /*0354*/ 	.word	0xffffffff


	//   ....[179]....
        /*0358*/ 	.word	0xffffffff


	//   ....[180]....
        /*035c*/ 	.word	0xffffffff


	//   ....[181]....
        /*0360*/ 	.word	0xffffffff


	//   ....[182]....
        /*0364*/ 	.word	0xffffffff


	//   ....[183]....
        /*0368*/ 	.word	0xffffffff


	//   ....[184]....
        /*036c*/ 	.word	0xffffffff


	//   ....[185]....
        /*0370*/ 	.word	0xffffffff


	//   ....[186]....
        /*0374*/ 	.word	0xffffffff


	//   ....[187]....
        /*0378*/ 	.word	0xffffffff


	//   ....[188]....
        /*037c*/ 	.word	0xffffffff


	//   ....[189]....
        /*0380*/ 	.word	0xffffffff


	//   ....[190]....
        /*0384*/ 	.word	0xffffffff


	//   ....[191]....
        /*0388*/ 	.word	0xffffffff


	//   ....[192]....
        /*038c*/ 	.word	0xffffffff


	//   ....[193]....
        /*0390*/ 	.word	0xffffffff


	//   ....[194]....
        /*0394*/ 	.word	0xffffffff


	//   ....[195]....
        /*0398*/ 	.word	0xffffffff


	//   ....[196]....
        /*039c*/ 	.word	0xffffffff


	//   ....[197]....
        /*03a0*/ 	.word	0xffffffff


	//   ....[198]....
        /*03a4*/ 	.word	0xffffffff


	//   ....[199]....
        /*03a8*/ 	.word	0xffffffff


	//   ....[200]....
        /*03ac*/ 	.word	0xffffffff


	//   ....[201]....
        /*03b0*/ 	.word	0xffffffff


	//   ....[202]....
        /*03b4*/ 	.word	0xffffffff


	//   ....[203]....
        /*03b8*/ 	.word	0xffffffff


	//   ....[204]....
        /*03bc*/ 	.word	0xffffffff


	//   ....[205]....
        /*03c0*/ 	.word	0xffffffff


	//   ....[206]....
        /*03c4*/ 	.word	0xffffffff


	//   ....[207]....
        /*03c8*/ 	.word	0xffffffff


	//   ....[208]....
        /*03cc*/ 	.word	0xffffffff


	//   ....[209]....
        /*03d0*/ 	.word	0xffffffff


	//   ....[210]....
        /*03d4*/ 	.word	0xffffffff


	//   ....[211]....
        /*03d8*/ 	.word	0xffffffff


	//   ....[212]....
        /*03dc*/ 	.word	0xffffffff


	//   ....[213]....
        /*03e0*/ 	.word	0xffffffff


	//   ....[214]....
        /*03e4*/ 	.word	0xffffffff


	//   ....[215]....
        /*03e8*/ 	.word	0xffffffff


	//   ....[216]....
        /*03ec*/ 	.word	0xffffffff


	//   ....[217]....
        /*03f0*/ 	.word	0xffffffff


	//   ....[218]....
        /*03f4*/ 	.word	0xffffffff


	//   ....[219]....
        /*03f8*/ 	.word	0xffffffff


	//   ....[220]....
        /*03fc*/ 	.word	0xffffffff


	//   ....[221]....
        /*0400*/ 	.word	0xffffffff


	//   ....[222]....
        /*0404*/ 	.word	0xffffffff


	//   ....[223]....
        /*0408*/ 	.word	0xffffffff


	//   ....[224]....
        /*040c*/ 	.word	0xffffffff


	//   ....[225]....
        /*0410*/ 	.word	0xffffffff


	//   ....[226]....
        /*0414*/ 	.word	0xffffffff


	//   ....[227]....
        /*0418*/ 	.word	0xffffffff


	//   ....[228]....
        /*041c*/ 	.word	0xffffffff


	//   ....[229]....
        /*0420*/ 	.word	0xffffffff


	//   ....[230]....
        /*0424*/ 	.word	0xffffffff


	//   ....[231]....
        /*0428*/ 	.word	0xffffffff


	//   ....[232]....
        /*042c*/ 	.word	0xffffffff


	//   ....[233]....
        /*0430*/ 	.word	0xffffffff


	//   ....[234]....
        /*0434*/ 	.word	0xffffffff


	//   ....[235]....
        /*0438*/ 	.word	0xffffffff


	//   ....[236]....
        /*043c*/ 	.word	0xffffffff


	//   ....[237]....
        /*0440*/ 	.word	0xffffffff


	//   ....[238]....
        /*0444*/ 	.word	0xffffffff


	//   ....[239]....
        /*0448*/ 	.word	0xffffffff


	//   ....[240]....
        /*044c*/ 	.word	0xffffffff


	//   ....[241]....
        /*0450*/ 	.word	0xffffffff


	//   ....[242]....
        /*0454*/ 	.word	0xffffffff


	//   ....[243]....
        /*0458*/ 	.word	0xffffffff


	//   ....[244]....
        /*045c*/ 	.word	0xffffffff


	//   ....[245]....
        /*0460*/ 	.word	0xffffffff


	//   ....[246]....
        /*0464*/ 	.word	0xffffffff


	//   ....[247]....
        /*0468*/ 	.word	0xffffffff


	//   ....[248]....
        /*046c*/ 	.word	0xffffffff


	//   ....[249]....
        /*0470*/ 	.word	0xffffffff


	//----- nvinfo : EIATTR_COOP_GROUP_INSTR_OFFSETS
	.align		4
.L_830:
        /*0474*/ 	.byte	0x04, 0x28
        /*0476*/ 	.short	(.L_832 - .L_831)


	//   ....[0]....
.L_831:
        /*0478*/ 	.word	0x000054a0


	//   ....[1]....
        /*047c*/ 	.word	0x000054d0


	//   ....[2]....
        /*0480*/ 	.word	0x000054e0


	//   ....[3]....
        /*0484*/ 	.word	0x000054f0


	//   ....[4]....
        /*0488*/ 	.word	0x00005500


	//   ....[5]....
        /*048c*/ 	.word	0x00005510


	//   ....[6]....
        /*0490*/ 	.word	0x00005520


	//   ....[7]....
        /*0494*/ 	.word	0x00005530


	//   ....[8]....
        /*0498*/ 	.word	0x00005540


	//   ....[9]....
        /*049c*/ 	.word	0x00005550


	//   ....[10]....
        /*04a0*/ 	.word	0x00005560


	//   ....[11]....
        /*04a4*/ 	.word	0x00005570


	//   ....[12]....
        /*04a8*/ 	.word	0x000055a0


	//   ....[13]....
        /*04ac*/ 	.word	0x000055c0


	//   ....[14]....
        /*04b0*/ 	.word	0x00005600


	//   ....[15]....
        /*04b4*/ 	.word	0x00005610


	//   ....[16]....
        /*04b8*/ 	.word	0x00005620


	//   ....[17]....
        /*04bc*/ 	.word	0x00005630


	//   ....[18]....
        /*04c0*/ 	.word	0x00005650


	//   ....[19]....
        /*04c4*/ 	.word	0x00005660


	//   ....[20]....
        /*04c8*/ 	.word	0x00005670


	//   ....[21]....
        /*04cc*/ 	.word	0x000056a0


	//   ....[22]....
        /*04d0*/ 	.word	0x000056c0


	//   ....[23]....
        /*04d4*/ 	.word	0x000056d0


	//   ....[24]....
        /*04d8*/ 	.word	0x000056e0


	//   ....[25]....
        /*04dc*/ 	.word	0x000056f0


	//   ....[26]....
        /*04e0*/ 	.word	0x00005710


	//   ....[27]....
        /*04e4*/ 	.word	0x00005720


	//   ....[28]....
        /*04e8*/ 	.word	0x00005740


	//   ....[29]....
        /*04ec*/ 	.word	0x00005750


	//   ....[30]....
        /*04f0*/ 	.word	0x00005780


	//   ....[31]....
        /*04f4*/ 	.word	0x00005790


	//   ....[32]....
        /*04f8*/ 	.word	0x000057d0


	//   ....[33]....
        /*04fc*/ 	.word	0x000057f0


	//   ....[34]....
        /*0500*/ 	.word	0x00005820


	//   ....[35]....
        /*0504*/ 	.word	0x00005840


	//   ....[36]....
        /*0508*/ 	.word	0x00005870


	//   ....[37]....
        /*050c*/ 	.word	0x00005890


	//   ....[38]....
        /*0510*/ 	.word	0x000058b0


	//   ....[39]....
        /*0514*/ 	.word	0x000058c0


	//   ....[40]....
        /*0518*/ 	.word	0x000058d0


	//   ....[41]....
        /*051c*/ 	.word	0x000058e0


	//   ....[42]....
        /*0520*/ 	.word	0x000058f0


	//   ....[43]....
        /*0524*/ 	.word	0x00005910


	//   ....[44]....
        /*0528*/ 	.word	0x00005920


	//   ....[45]....
        /*052c*/ 	.word	0x00005930


	//   ....[46]....
        /*0530*/ 	.word	0x00005940


	//   ....[47]....
        /*0534*/ 	.word	0x00005950


	//   ....[48]....
        /*0538*/ 	.word	0x00005960


	//   ....[49]....
        /*053c*/ 	.word	0x00005970


	//   ....[50]....
        /*0540*/ 	.word	0x00007b90


	//   ....[51]....
        /*0544*/ 	.word	0x00007bd0


	//   ....[52]....
        /*0548*/ 	.word	0x00007be0


	//   ....[53]....
        /*054c*/ 	.word	0x00007bf0


	//   ....[54]....
        /*0550*/ 	.word	0x00007c00


	//   ....[55]....
        /*0554*/ 	.word	0x00007c10


	//   ....[56]....
        /*0558*/ 	.word	0x00007c20


	//   ....[57]....
        /*055c*/ 	.word	0x00007c30


	//   ....[58]....
        /*0560*/ 	.word	0x00007c40


	//   ....[59]....
        /*0564*/ 	.word	0x00007c50


	//   ....[60]....
        /*0568*/ 	.word	0x00007c60


	//   ....[61]....
        /*056c*/ 	.word	0x00007c70


	//   ....[62]....
        /*0570*/ 	.word	0x00007cc0


	//   ....[63]....
        /*0574*/ 	.word	0x00007cf0


	//   ....[64]....
        /*0578*/ 	.word	0x00007d00


	//   ....[65]....
        /*057c*/ 	.word	0x00007d10


	//   ....[66]....
        /*0580*/ 	.word	0x00007d20


	//   ....[67]....
        /*0584*/ 	.word	0x00007d30


	//   ....[68]....
        /*0588*/ 	.word	0x00007d40


	//   ....[69]....
        /*058c*/ 	.word	0x00007d50


	//   ....[70]....
        /*0590*/ 	.word	0x00007d70


	//   ....[71]....
        /*0594*/ 	.word	0x00007d80


	//   ....[72]....
        /*0598*/ 	.word	0x00007d90


	//   ....[73]....
        /*059c*/ 	.word	0x00007da0


	//   ....[74]....
        /*05a0*/ 	.word	0x00007dc0


	//   ....[75]....
        /*05a4*/ 	.word	0x00007dd0


	//   ....[76]....
        /*05a8*/ 	.word	0x00007df0


	//   ....[77]....
        /*05ac*/ 	.word	0x00007e00


	//   ....[78]....
        /*05b0*/ 	.word	0x00007e30


	//   ....[79]....
        /*05b4*/ 	.word	0x00007e40


	//   ....[80]....
        /*05b8*/ 	.word	0x00007e80


	//   ....[81]....
        /*05bc*/ 	.word	0x00007ea0


	//   ....[82]....
        /*05c0*/ 	.word	0x00007ed0


	//   ....[83]....
        /*05c4*/ 	.word	0x00007ef0


	//   ....[84]....
        /*05c8*/ 	.word	0x00007f10


	//   ....[85]....
        /*05cc*/ 	.word	0x00007f20


	//   ....[86]....
        /*05d0*/ 	.word	0x00007f40


	//   ....[87]....
        /*05d4*/ 	.word	0x00007f60


	//   ....[88]....
        /*05d8*/ 	.word	0x00007f70


	//   ....[89]....
        /*05dc*/ 	.word	0x00007f80


	//   ....[90]....
        /*05e0*/ 	.word	0x00007f90


	//   ....[91]....
        /*05e4*/ 	.word	0x00007fa0


	//   ....[92]....
        /*05e8*/ 	.word	0x00007fb0


	//   ....[93]....
        /*05ec*/ 	.word	0x00007fc0


	//   ....[94]....
        /*05f0*/ 	.word	0x00007fd0


	//   ....[95]....
        /*05f4*/ 	.word	0x00007fe0


	//   ....[96]....
        /*05f8*/ 	.word	0x00007ff0


	//   ....[97]....
        /*05fc*/ 	.word	0x00008000


	//   ....[98]....
        /*0600*/ 	.word	0x00008010


	//   ....[99]....
        /*0604*/ 	.word	0x00008020


	//   ....[100]....
        /*0608*/ 	.word	0x0000a250


	//   ....[101]....
        /*060c*/ 	.word	0x0000a290


	//   ....[102]....
        /*0610*/ 	.word	0x0000a2a0


	//   ....[103]....
        /*0614*/ 	.word	0x0000a2b0


	//   ....[104]....
        /*0618*/ 	.word	0x0000a2c0


	//   ....[105]....
        /*061c*/ 	.word	0x0000a2d0


	//   ....[106]....
        /*0620*/ 	.word	0x0000a2e0


	//   ....[107]....
        /*0624*/ 	.word	0x0000a2f0


	//   ....[108]....
        /*0628*/ 	.word	0x0000a300


	//   ....[109]....
        /*062c*/ 	.word	0x0000a310


	//   ....[110]....
        /*0630*/ 	.word	0x0000a320


	//   ....[111]....
        /*0634*/ 	.word	0x0000a330


	//   ....[112]....
        /*0638*/ 	.word	0x0000a380


	//   ....[113]....
        /*063c*/ 	.word	0x0000a3b0


	//   ....[114]....
        /*0640*/ 	.word	0x0000a3c0


	//   ....[115]....
        /*0644*/ 	.word	0x0000a3d0


	//   ....[116]....
        /*0648*/ 	.word	0x0000a3e0


	//   ....[117]....
        /*064c*/ 	.word	0x0000a3f0


	//   ....[118]....
        /*0650*/ 	.word	0x0000a400


	//   ....[119]....
        /*0654*/ 	.word	0x0000a410


	//   ....[120]....
        /*0658*/ 	.word	0x0000a430


	//   ....[121]....
        /*065c*/ 	.word	0x0000a440


	//   ....[122]....
        /*0660*/ 	.word	0x0000a450


	//   ....[123]....
        /*0664*/ 	.word	0x0000a460


	//   ....[124]....
        /*0668*/ 	.word	0x0000a480


	//   ....[125]....
        /*066c*/ 	.word	0x0000a490


	//   ....[126]....
        /*0670*/ 	.word	0x0000a4b0


	//   ....[127]....
        /*0674*/ 	.word	0x0000a4c0


	//   ....[128]....
        /*0678*/ 	.word	0x0000a4f0


	//   ....[129]....
        /*067c*/ 	.word	0x0000a500


	//   ....[130]....
        /*0680*/ 	.word	0x0000a540


	//   ....[131]....
        /*0684*/ 	.word	0x0000a560


	//   ....[132]....
        /*0688*/ 	.word	0x0000a590


	//   ....[133]....
        /*068c*/ 	.word	0x0000a5b0


	//   ....[134]....
        /*0690*/ 	.word	0x0000a5c0


	//   ....[135]....
        /*0694*/ 	.word	0x0000a5d0


	//   ....[136]....
        /*0698*/ 	.word	0x0000a5e0


	//   ....[137]....
        /*069c*/ 	.word	0x0000a5f0


	//   ....[138]....
        /*06a0*/ 	.word	0x0000a600


	//   ....[139]....
        /*06a4*/ 	.word	0x0000a610


	//   ....[140]....
        /*06a8*/ 	.word	0x0000a620


	//   ....[141]....
        /*06ac*/ 	.word	0x0000a630


	//   ....[142]....
        /*06b0*/ 	.word	0x0000a640


	//   ....[143]....
        /*06b4*/ 	.word	0x0000a650


	//   ....[144]....
        /*06b8*/ 	.word	0x0000a660


	//   ....[145]....
        /*06bc*/ 	.word	0x0000a670


	//   ....[146]....
        /*06c0*/ 	.word	0x0000a680


	//   ....[147]....
        /*06c4*/ 	.word	0x0000a690


	//   ....[148]....
        /*06c8*/ 	.word	0x0000a6a0


	//   ....[149]....
        /*06cc*/ 	.word	0x0000a6b0


	//   ....[150]....
        /*06d0*/ 	.word	0x0000c8f0


	//   ....[151]....
        /*06d4*/ 	.word	0x0000c930


	//   ....[152]....
        /*06d8*/ 	.word	0x0000c940


	//   ....[153]....
        /*06dc*/ 	.word	0x0000c950


	//   ....[154]....
        /*06e0*/ 	.word	0x0000c960


	//   ....[155]....
        /*06e4*/ 	.word	0x0000c970


	//   ....[156]....
        /*06e8*/ 	.word	0x0000c980


	//   ....[157]....
        /*06ec*/ 	.word	0x0000c990


	//   ....[158]....
        /*06f0*/ 	.word	0x0000c9a0


	//   ....[159]....
        /*06f4*/ 	.word	0x0000c9b0


	//   ....[160]....
        /*06f8*/ 	.word	0x0000c9c0


	//   ....[161]....
        /*06fc*/ 	.word	0x0000c9d0


	//   ....[162]....
        /*0700*/ 	.word	0x0000ca20


	//   ....[163]....
        /*0704*/ 	.word	0x0000ca50


	//   ....[164]....
        /*0708*/ 	.word	0x0000ca60


	//   ....[165]....
        /*070c*/ 	.word	0x0000ca70


	//   ....[166]....
        /*0710*/ 	.word	0x0000ca80


	//   ....[167]....
        /*0714*/ 	.word	0x0000ca90


	//   ....[168]....
        /*0718*/ 	.word	0x0000caa0


	//   ....[169]....
        /*071c*/ 	.word	0x0000cab0


	//   ....[170]....
        /*0720*/ 	.word	0x0000cad0


	//   ....[171]....
        /*0724*/ 	.word	0x0000cae0


	//   ....[172]....
        /*0728*/ 	.word	0x0000caf0


	//   ....[173]....
        /*072c*/ 	.word	0x0000cb00


	//   ....[174]....
        /*0730*/ 	.word	0x0000cb20


	//   ....[175]....
        /*0734*/ 	.word	0x0000cb30


	//   ....[176]....
        /*0738*/ 	.word	0x0000cb50


	//   ....[177]....
        /*073c*/ 	.word	0x0000cb60


	//   ....[178]....
        /*0740*/ 	.word	0x0000cb90


	//   ....[179]....
        /*0744*/ 	.word	0x0000cba0


	//   ....[180]....
        /*0748*/ 	.word	0x0000cbe0


	//   ....[181]....
        /*074c*/ 	.word	0x0000cc00


	//   ....[182]....
        /*0750*/ 	.word	0x0000cc30


	//   ....[183]....
        /*0754*/ 	.word	0x0000cc50


	//   ....[184]....
        /*0758*/ 	.word	0x0000cc60


	//   ....[185]....
        /*075c*/ 	.word	0x0000cc70


	//   ....[186]....
        /*0760*/ 	.word	0x0000cc80


	//   ....[187]....
        /*0764*/ 	.word	0x0000cc90


	//   ....[188]....
        /*0768*/ 	.word	0x0000cca0


	//   ....[189]....
        /*076c*/ 	.word	0x0000ccb0


	//   ....[190]....
        /*0770*/ 	.word	0x0000ccc0


	//   ....[191]....
        /*0774*/ 	.word	0x0000ccd0


	//   ....[192]....
        /*0778*/ 	.word	0x0000cce0


	//   ....[193]....
        /*077c*/ 	.word	0x0000ccf0


	//   ....[194]....
        /*0780*/ 	.word	0x0000cd00


	//   ....[195]....
        /*0784*/ 	.word	0x0000cd10


	//   ....[196]....
        /*0788*/ 	.word	0x0000cd20


	//   ....[197]....
        /*078c*/ 	.word	0x0000cd30


	//   ....[198]....
        /*0790*/ 	.word	0x0000cd40


	//   ....[199]....
        /*0794*/ 	.word	0x0000cd50


	//   ....[200]....
        /*0798*/ 	.word	0x0000ef90


	//   ....[201]....
        /*079c*/ 	.word	0x0000efd0


	//   ....[202]....
        /*07a0*/ 	.word	0x0000efe0


	//   ....[203]....
        /*07a4*/ 	.word	0x0000eff0


	//   ....[204]....
        /*07a8*/ 	.word	0x0000f000


	//   ....[205]....
        /*07ac*/ 	.word	0x0000f010


	//   ....[206]....
        /*07b0*/ 	.word	0x0000f020


	//   ....[207]....
        /*07b4*/ 	.word	0x0000f030


	//   ....[208]....
        /*07b8*/ 	.word	0x0000f040


	//   ....[209]....
        /*07bc*/ 	.word	0x0000f050


	//   ....[210]....
        /*07c0*/ 	.word	0x0000f060


	//   ....[211]....
        /*07c4*/ 	.word	0x0000f070


	//   ....[212]....
        /*07c8*/ 	.word	0x0000f0a0


	//   ....[213]....
        /*07cc*/ 	.word	0x0000f0c0


	//   ....[214]....
        /*07d0*/ 	.word	0x0000f0f0


	//   ....[215]....
        /*07d4*/ 	.word	0x0000f100


	//   ....[216]....
        /*07d8*/ 	.word	0x0000f110


	//   ....[217]....
        /*07dc*/ 	.word	0x0000f120


	//   ....[218]....
        /*07e0*/ 	.word	0x0000f130


	//   ....[219]....
        /*07e4*/ 	.word	0x0000f140


	//   ....[220]....
        /*07e8*/ 	.word	0x0000f160


	//   ....[221]....
        /*07ec*/ 	.word	0x0000f170


	//   ....[222]....
        /*07f0*/ 	.word	0x0000f180


	//   ....[223]....
        /*07f4*/ 	.word	0x0000f190


	//   ....[224]....
        /*07f8*/ 	.word	0x0000f1b0


	//   ....[225]....
        /*07fc*/ 	.word	0x0000f1c0


	//   ....[226]....
        /*0800*/ 	.word	0x0000f1e0


	//   ....[227]....
        /*0804*/ 	.word	0x0000f1f0


	//   ....[228]....
        /*0808*/ 	.word	0x0000f220


	//   ....[229]....
        /*080c*/ 	.word	0x0000f230


	//   ....[230]....
        /*0810*/ 	.word	0x0000f280


	//   ....[231]....
        /*0814*/ 	.word	0x0000f2a0


	//   ....[232]....
        /*0818*/ 	.word	0x0000f2d0


	//   ....[233]....
        /*081c*/ 	.word	0x0000f2f0


	//   ....[234]....
        /*0820*/ 	.word	0x0000f310


	//   ....[235]....
        /*0824*/ 	.word	0x0000f320


	//   ....[236]....
        /*0828*/ 	.word	0x0000f340


	//   ....[237]....
        /*082c*/ 	.word	0x0000f360


	//   ....[238]....
        /*0830*/ 	.word	0x0000f370


	//   ....[239]....
        /*0834*/ 	.word	0x0000f380


	//   ....[240]....
        /*0838*/ 	.word	0x0000f390


	//   ....[241]....
        /*083c*/ 	.word	0x0000f3a0


	//   ....[242]....
        /*0840*/ 	.word	0x0000f3b0


	//   ....[243]....
        /*0844*/ 	.word	0x0000f3c0


	//   ....[244]....
        /*0848*/ 	.word	0x0000f3d0


	//   ....[245]....
        /*084c*/ 	.word	0x0000f3e0


	//   ....[246]....
        /*0850*/ 	.word	0x0000f3f0


	//   ....[247]....
        /*0854*/ 	.word	0x0000f400


	//   ....[248]....
        /*0858*/ 	.word	0x0000f410


	//   ....[249]....
        /*085c*/ 	.word	0x0000f420


	//----- nvinfo : EIATTR_VRC_CTA_INIT_COUNT
	.align		4
.L_832:
        /*0860*/ 	.byte	0x02, 0x4a
	.zero		1
	.zero		1


	//----- nvinfo : EIATTR_EXIT_INSTR_OFFSETS
	.align		4
        /*0864*/ 	.byte	0x04, 0x1c
        /*0866*/ 	.short	(.L_834 - .L_833)


	//   ....[0]....
.L_833:
        /*0868*/ 	.word	0x00014ba0


	//   ....[1]....
        /*086c*/ 	.word	0x00014cb0


	//----- nvinfo : EIATTR_MAX_THREADS
	.align		4
.L_834:
        /*0870*/ 	.byte	0x04, 0x05
        /*0872*/ 	.short	(.L_836 - .L_835)
.L_835:
        /*0874*/ 	.word	0x00000040
        /*0878*/ 	.word	0x00000001
        /*087c*/ 	.word	0x00000001


	//----- nvinfo : EIATTR_CRS_STACK_SIZE
	.align		4
.L_836:
        /*0880*/ 	.byte	0x04, 0x1e
        /*0882*/ 	.short	(.L_838 - .L_837)
.L_837:
        /*0884*/ 	.word	0x00000000


	//----- nvinfo : EIATTR_CBANK_PARAM_SIZE
	.align		4
.L_838:
        /*0888*/ 	.byte	0x03, 0x19
        /*088a*/ 	.short	0x0030


	//----- nvinfo : EIATTR_PARAM_CBANK
	.align		4
        /*088c*/ 	.byte	0x04, 0x0a
        /*088e*/ 	.short	(.L_840 - .L_839)
	.align		4
.L_839:
        /*0890*/ 	.word	index@(.nv.constant0._ZN17fastertransformer38beam_online_softmax_topk_stage1_kernelI6__halfLi1ELi32ELi64EEEvPKT_S4_PKbPfiiPKi)
        /*0894*/ 	.short	0x0380
        /*0896*/ 	.short	0x0030


	//----- nvinfo : EIATTR_SW_WAR
	.align		4
.L_840:
        /*0898*/ 	.byte	0x04, 0x36
        /*089a*/ 	.short	(.L_842 - .L_841)
.L_841:
        /*089c*/ 	.word	0x00000008
.L_842:


//--------------------- .nv.info._ZN17fastertransformer17batch_topk_kernelI6__halfLi16ELi32EEEvPKiPKT_PiPfS8_PKbS3_NS_14BeamHypothesesEiiifS4_ --------------------------
	.section	.nv.info._ZN17fastertransformer17batch_topk_kernelI6__halfLi16ELi32EEEvPKiPKT_PiPfS8_PKbS3_NS_14BeamHypothesesEiiifS4_,"",@"SHT_CUDA_INFO"
	.sectionflags	@""
	.align	4


	//----- nvinfo : EIATTR_CUDA_API_VERSION
	.align		4
        /*0000*/ 	.byte	0x04, 0x37
        /*0002*/ 	.short	(.L_844 - .L_843)
.L_843:
        /*0004*/ 	.word	0x00000082


	//----- nvinfo : EIATTR_KPARAM_INFO
	.align		4
.L_844:
        /*0008*/ 	.byte	0x04, 0x17
        /*000a*/ 	.short	(.L_846 - .L_845)
.L_845:
        /*000c*/ 	.word	0x00000000
        /*0010*/ 	.short	0x000c
        /*0012*/ 	.short	0x00d0
        /*0014*/ 	.byte	0x00, 0xf0, 0x09, 0x00


	//----- nvinfo : EIATTR_KPARAM_INFO
	.align		4
.L_846:
        /*0018*/ 	.byte	0x04, 0x17
        /*001a*/ 	.short	(.L_848 - .L_847)
.L_847:
        /*001c*/ 	.word	0x00000000
        /*0020*/ 	.short	0x000b
        /*0022*/ 	.short	0x00cc
        /*0024*/ 	.byte	0x00, 0xf0, 0x11, 0x00


	//----- nvinfo : EIATTR_KPARAM_INFO
	.align		4
.L_848:
        /*0028*/ 	.byte	0x04, 0x17
        /*002a*/ 	.short	(.L_850 - .L_849)
.L_849:
        /*002c*/ 	.word	0x00000000
        /*0030*/ 	.short	0x000a
        /*0032*/ 	.short	0x00c8
        /*0034*/ 	.byte	0x00, 0xf0, 0x11, 0x00


	//----- nvinfo : EIATTR_KPARAM_INFO
	.align		4
.L_850:
        /*0038*/ 	.byte	0x04, 0x17
        /*003a*/ 	.short	(.L_852 - .L_851)
.L_851:
        /*003c*/ 	.word	0x00000000
        /*0040*/ 	.short	0x0009
        /*0042*/ 	.short	0x00c4
        /*0044*/ 	.byte	0x00, 0xf0, 0x11, 0x00


	//----- nvinfo : EIATTR_KPARAM_INFO
	.align		4
.L_852:
        /*0048*/ 	.byte	0x04, 0x17
        /*004a*/ 	.short	(.L_854 - .L_853)
.L_853:
        /*004c*/ 	.word	0x00000000
        /*0050*/ 	.short	0x0008
        /*0052*/ 	.short	0x00c0
        /*0054*/ 	.byte	0x00, 0xf0, 0x11, 0x00


	//----- nvinfo : EIATTR_KPARAM_INFO
	.align		4
.L_854:
        /*0058*/ 	.byte	0x04, 0x17
        /*005a*/ 	.short	(.L_856 - .L_855)
.L_855:
        /*005c*/ 	.word	0x00000000
        /*0060*/ 	.short	0x0007
        /*0062*/ 	.short	0x0038
        /*0064*/ 	.byte	0x00, 0xf0, 0x21, 0x02


	//----- nvinfo : EIATTR_KPARAM_INFO
	.align		4
.L_856:
        /*0068*/ 	.byte	0x04, 0x17
        /*006a*/ 	.short	(.L_858 - .L_857)
.L_857:
        /*006c*/ 	.word	0x00000000
        /*0070*/ 	.short	0x0006
        /*0072*/ 	.short	0x0030
        /*0074*/ 	.byte	0x00, 0xf5, 0x21, 0x00


	//----- nvinfo : EIATTR_KPARAM_INFO
	.align		4
.L_858:
        /*0078*/ 	.byte	0x04, 0x17
        /*007a*/ 	.short	(.L_860 - .L_859)
.L_859:
        /*007c*/ 	.word	0x00000000
        /*0080*/ 	.short	0x0005
        /*0082*/ 	.short	0x0028
        /*0084*/ 	.byte	0x00, 0xf5, 0x21, 0x00


	//----- nvinfo : EIATTR_KPARAM_INFO
	.align		4
.L_860:
        /*0088*/ 	.byte	0x04, 0x17
        /*008a*/ 	.short	(.L_862 - .L_861)
.L_861:
        /*008c*/ 	.word	0x00000000
        /*0090*/ 	.short	0x0004
        /*0092*/ 	.short	0x0020
        /*0094*/ 	.byte	0x00, 0xf5, 0x21, 0x00


	//----- nvinfo : EIATTR_KPARAM_INFO
	.align		4
.L_862:
        /*0098*/ 	.byte	0x04, 0x17
        /*009a*/ 	.short	(.L_864 - .L_863)
.L_863:
        /*009c*/ 	.word	0x00000000
        /*00a0*/ 	.short	0x0003
        /*00a2*/ 	.short	0x0018
        /*00a4*/ 	.byte	0x00, 0xf5, 0x21, 0x00


	//----- nvinfo : EIATTR_KPARAM_INFO
	.align		4
.L_864:
        /*00a8*/ 	.byte	0x04, 0x17
        /*00aa*/ 	.short	(.L_866 - .L_865)
.L_865:
        /*00ac*/ 	.word	0x00000000
        /*00b0*/ 	.short	0x0002
        /*00b2*/ 	.short	0x0010
        /*00b4*/ 	.byte	0x00, 0xf5, 0x21, 0x00


	//----- nvinfo : EIATTR_KPARAM_INFO
	.align		4
.L_866:
        /*00b8*/ 	.byte	0x04, 0x17
        /*00ba*/ 	.short	(.L_868 - .L_867)
.L_867:
        /*00bc*/ 	.word	0x00000000
        /*00c0*/ 	.short	0x0001
        /*00c2*/ 	.short	0x0008
        /*00c4*/ 	.byte	0x00, 0xf5, 0x21, 0x00


	//----- nvinfo : EIATTR_KPARAM_INFO
	.align		4
.L_868:
        /*00c8*/ 	.byte	0x04, 0x17
        /*00ca*/ 	.short	(.L_870 - .L_869)
.L_869:
        /*00cc*/ 	.word	0x00000000
        /*00d0*/ 	.short	0x0000
        /*00d2*/ 	.short	0x0000
        /*00d4*/ 	.byte	0x00, 0xf5, 0x21, 0x00


	//----- nvinfo : EIATTR_SPARSE_MMA_MASK
	.align		4
.L_870:
        /*00d8*/ 	.byte	0x03, 0x50
        /*00da*/ 	.short	0x0000


	//----- nvinfo : EIATTR_MAXREG_COUNT
	.align		4
        /*00dc*/ 	.byte	0x03, 0x1b
        /*00de*/ 	.short	0x00ff


	//----- nvinfo : EIATTR_NUM_BARRIERS
	.align		4
        /*00e0*/ 	.byte	0x02, 0x4c
        /*00e2*/ 	.byte	0x01
	.zero		1


	//----- nvinfo : EIATTR_MERCURY_ISA_VERSION
	.align		4
        /*00e4*/ 	.byte	0x03, 0x5f
        /*00e6*/ 	.short	0x0101


	//----- nvinfo : EIATTR_COOP_GROUP_MASK_REGIDS
	.align		4
        /*00e8*/ 	.byte	0x04, 0x29
        /*00ea*/ 	.short	(.L_872 - .L_871)


	//   ....[0]....
.L_871:
        /*00ec*/ 	.word	0xffffffff


	//   ....[1]....
        /*00f0*/ 	.word	0xffffffff


	//   ....[2]....
        /*00f4*/ 	.word	0xffffffff


	//   ....[3]....
        /*00f8*/ 	.word	0xffffffff


	//   ....[4]....
        /*00fc*/ 	.word	0xffffffff


	//   ....[5]....
        /*0100*/ 	.word	0xffffffff


	//   ....[6]....
        /*0104*/ 	.word	0xffffffff


	//   ....[7]....
        /*0108*/ 	.word	0xffffffff


	//   ....[8]....
        /*010c*/ 	.word	0xffffffff


	//   ....[9]....
        /*0110*/ 	.word	0xffffffff


	//   ....[10]....
        /*0114*/ 	.word	0xffffffff


	//   ....[11]....
        /*0118*/ 	.word	0xffffffff


	//   ....[12]....
        /*011c*/ 	.word	0xffffffff


	//   ....[13]....
        /*0120*/ 	.word	0xffffffff


	//   ....[14]....
        /*0124*/ 	.word	0xffffffff


	//   ....[15]....
        /*0128*/ 	.word	0xffffffff


	//   ....[16]....
        /*012c*/ 	.word	0xffffffff


	//   ....[17]....
        /*0130*/ 	.word	0xffffffff


	//   ....[18]....
        /*0134*/ 	.word	0xffffffff


	//   ....[19]....
        /*0138*/ 	.word	0xffffffff


	//   ....[20]....
        /*013c*/ 	.word	0xffffffff


	//   ....[21]....
        /*0140*/ 	.word	0xffffffff


	//   ....[22]....
        /*0144*/ 	.word	0xffffffff


	//   ....[23]....
        /*0148*/ 	.word	0xffffffff


	//   ....[24]....
        /*014c*/ 	.word	0xffffffff


	//   ....[25]....
        /*0150*/ 	.word	0xffffffff


	//   ....[26]....
        /*0154*/ 	.word	0xffffffff


	//   ....[27]....
        /*0158*/ 	.word	0xffffffff


	//   ....[28]....
        /*015c*/ 	.word	0xffffffff


	//   ....[29]....
        /*0160*/ 	.word	0xffffffff


	//   ....[30]....
        /*0164*/ 	.word	0xffffffff


	//   ....[31]....
        /*0168*/ 	.word	0xffffffff


	//   ....[32]....
        /*016c*/ 	.word	0xffffffff


	//   ....[33]....
        /*0170*/ 	.word	0xffffffff


	//   ....[34]....
        /*0174*/ 	.word	0xffffffff


	//   ....[35]....
        /*0178*/ 	.word	0xffffffff


	//   ....[36]....
        /*017c*/ 	.word	0xffffffff


	//   ....[37]....
        /*0180*/ 	.word	0xffffffff


	//   ....[38]....
        /*0184*/ 	.word	0xffffffff


	//   ....[39]....
        /*0188*/ 	.word	0xffffffff


	//   ....[40]....
        /*018c*/ 	.word	0xffffffff


	//   ....[41]....
        /*0190*/ 	.word	0xffffffff


	//   ....[42]....
        /*0194*/ 	.word	0xffffffff


	//   ....[43]....
        /*0198*/ 	.word	0xffffffff


	//   ....[44]....
        /*019c*/ 	.word	0xffffffff


	//   ....[45]....
        /*01a0*/ 	.word	0xffffffff


	//   ....[46]....
        /*01a4*/ 	.word	0xffffffff


	//   ....[47]....
        /*01a8*/ 	.word	0xffffffff


	//   ....[48]....
        /*01ac*/ 	.word	0xffffffff


	//   ....[49]....
        /*01b0*/ 	.word	0xffffffff


	//   ....[50]....
        /*01b4*/ 	.word	0xffffffff


	//   ....[51]....
        /*01b8*/ 	.word	0xffffffff


	//   ....[52]....
        /*01bc*/ 	.word	0xffffffff


	//   ....[53]....
        /*01c0*/ 	.word	0xffffffff


	//   ....[54]....
        /*01c4*/ 	.word	0xffffffff


	//   ....[55]....
        /*01c8*/ 	.word	0xffffffff


	//   ....[56]....
        /*01cc*/ 	.word	0xffffffff


	//   ....[57]....
        /*01d0*/ 	.word	0xffffffff


	//   ....[58]....
        /*01d4*/ 	.word	0xffffffff


	//   ....[59]....
        /*01d8*/ 	.word	0xffffffff


	//   ....[60]....
        /*01dc*/ 	.word	0xffffffff


	//   ....[61]....
        /*01e0*/ 	.word	0xffffffff


	//   ....[62]....
        /*01e4*/ 	.word	0xffffffff


	//   ....[63]....
        /*01e8*/ 	.word	0xffffffff


	//   ....[64]....
        /*01ec*/ 	.word	0xffffffff


	//   ....[65]....
        /*01f0*/ 	.word	0xffffffff


	//   ....[66]....
        /*01f4*/ 	.word	0xffffffff


	//   ....[67]....
        /*01f8*/ 	.word	0xffffffff


	//   ....[68]....
        /*01fc*/ 	.word	0xffffffff


	//   ....[69]....
        /*0200*/ 	.word	0xffffffff


	//   ....[70]....
        /*0204*/ 	.word	0xffffffff


	//   ....[71]....
        /*0208*/ 	.word	0xffffffff


	//   ....[72]....
        /*020c*/ 	.word	0xffffffff


	//   ....[73]....
        /*0210*/ 	.word	0xffffffff


	//   ....[74]....
        /*0214*/ 	.word	0xffffffff


	//   ....[75]....
        /*0218*/ 	.word	0xffffffff


	//   ....[76]....
        /*021c*/ 	.word	0xffffffff


	//   ....[77]....
        /*0220*/ 	.word	0xffffffff


	//   ....[78]....
        /*0224*/ 	.word	0xffffffff


	//   ....[79]....
        /*0228*/ 	.word	0xffffffff


	//   ....[80]....
        /*022c*/ 	.word	0xffffffff


	//   ....[81]....
        /*0230*/ 	.word	0xffffffff


	//   ....[82]....
        /*0234*/ 	.word	0xffffffff


	//   ....[83]....
        /*0238*/ 	.word	0xffffffff


	//   ....[84]....
        /*023c*/ 	.word	0xffffffff


	//   ....[85]....
        /*0240*/ 	.word	0xffffffff


	//   ....[86]....
        /*0244*/ 	.word	0xffffffff


	//   ....[87]....
        /*0248*/ 	.word	0xffffffff


	//   ....[88]....
        /*024c*/ 	.word	0xffffffff


	//   ....[89]....
        /*0250*/ 	.word	0xffffffff


	//   ....[90]....
        /*0254*/ 	.word	0xffffffff


	//   ....[91]....
        /*0258*/ 	.word	0xffffffff


	//   ....[92]....
        /*025c*/ 	.word	0xffffffff


	//   ....[93]....
        /*0260*/ 	.word	0xffffffff


	//   ....[94]....
        /*0264*/ 	.word	0xffffffff


	//   ....[95]....
        /*0268*/ 	.word	0xffffffff


	//   ....[96]....
        /*026c*/ 	.word	0xffffffff


	//   ....[97]....
        /*0270*/ 	.word	0xffffffff


	//   ....[98]....
        /*0274*/ 	.word	0xffffffff


	//   ....[99]....
        /*0278*/ 	.word	0xffffffff


	//   ....[100]....
        /*027c*/ 	.word	0xffffffff


	//   ....[101]....
        /*0280*/ 	.word	0xffffffff


	//   ....[102]....
        /*0284*/ 	.word	0xffffffff


	//   ....[103]....
        /*0288*/ 	.word	0xffffffff


	//   ....[104]....
        /*028c*/ 	.word	0xffffffff


	//   ....[105]....
        /*0290*/ 	.word	0xffffffff


	//   ....[106]....
        /*0294*/ 	.word	0xffffffff


	//   ....[107]....
        /*0298*/ 	.word	0xffffffff


	//   ....[108]....
        /*029c*/ 	.word	0xffffffff


	//   ....[109]....
        /*02a0*/ 	.word	0xffffffff


	//   ....[110]....
        /*02a4*/ 	.word	0xffffffff


	//   ....[111]....
        /*02a8*/ 	.word	0xffffffff


	//   ....[112]....
        /*02ac*/ 	.word	0xffffffff


	//   ....[113]....
        /*02b0*/ 	.word	0xffffffff


	//   ....[114]....
        /*02b4*/ 	.word	0xffffffff


	//   ....[115]....
        /*02b8*/ 	.word	0xffffffff


	//   ....[116]....
        /*02bc*/ 	.word	0xffffffff


	//   ....[117]....
        /*02c0*/ 	.word	0xffffffff


	//   ....[118]....
        /*02c4*/ 	.word	0xffffffff


	//   ....[119]....
        /*02c8*/ 	.word	0xffffffff


	//----- nvinfo : EIATTR_COOP_GROUP_INSTR_OFFSETS
	.align		4
.L_872:
        /*02cc*/ 	.byte	0x04, 0x28
        /*02ce*/ 	.short	(.L_874 - .L_873)


	//   ....[0]....
.L_873:
        /*02d0*/ 	.word	0x00001a80


	//   ....[1]....
        /*02d4*/ 	.word	0x00001ac0


	//   ....[2]....
        /*02d8*/ 	.word	0x00001ae0


	//   ....[3]....
        /*02dc*/ 	.word	0x00001af0


	//   ....[4]....
        /*02e0*/ 	.word	0x00001b00


	//   ....[5]....
        /*02e4*/ 	.word	0x00001b10


	//   ....[6]....
        /*02e8*/ 	.word	0x00001b30


	//   ....[7]....
        /*02ec*/ 	.word	0x00001b40


	//   ....[8]....
        /*02f0*/ 	.word	0x00001b60


	//   ....[9]....
        /*02f4*/ 	.word	0x00001b70


	//   ....[10]....
        /*02f8*/ 	.word	0x00001b80


	//   ....[11]....
        /*02fc*/ 	.word	0x00001b90


	//   ....[12]....
        /*0300*/ 	.word	0x00001ba0


	//   ....[13]....
        /*0304*/ 	.word	0x00001bb0


	//   ....[14]....
        /*0308*/ 	.word	0x00001bc0


	//   ....[15]....
        /*030c*/ 	.word	0x00001bd0


	//   ....[16]....
        /*0310*/ 	.word	0x00001bf0


	//   ....[17]....
        /*0314*/ 	.word	0x00001c00


	//   ....[18]....
        /*0318*/ 	.word	0x00001c10


	//   ....[19]....
        /*031c*/ 	.word	0x00001c20


	//   ....[20]....
        /*0320*/ 	.word	0x00001c30


	//   ....[21]....
        /*0324*/ 	.word	0x00001c40


	//   ....[22]....
        /*0328*/ 	.word	0x00001c50


	//   ....[23]....
        /*032c*/ 	.word	0x00001c60


	//   ....[24]....
        /*0330*/ 	.word	0x00002e30


	//   ....[25]....
        /*0334*/ 	.word	0x00002e70


	//   ....[26]....
        /*0338*/ 	.word	0x00002e90


	//   ....[27]....
        /*033c*/ 	.word	0x00002ea0


	//   ....[28]....
        /*0340*/ 	.word	0x00002eb0


	//   ....[29]....
        /*0344*/ 	.word	0x00002ec0


	//   ....[30]....
        /*0348*/ 	.word	0x00002ed0


	//   ....[31]....
        /*034c*/ 	.word	0x00002ee0


	//   ....[32]....
        /*0350*/ 	.word	0x00002ef0


	//   ....[33]....
        /*0354*/ 	.word	0x00002f00


	//   ....[34]....
        /*0358*/ 	.word	0x00002f10


	//   ....[35]....
        /*035c*/ 	.word	0x00002f20


	//   ....[36]....
        /*0360*/ 	.word	0x00002f30


	//   ....[37]....
        /*0364*/ 	.word	0x00002f40


	//   ....[38]....
        /*0368*/ 	.word	0x00002f50


	//   ....[39]....
        /*036c*/ 	.word	0x00002f60


	//   ....[40]....
        /*0370*/ 	.word	0x00002f70


	//   ....[41]....
        /*0374*/ 	.word	0x00002f80


	//   ....[42]....
        /*0378*/ 	.word	0x00002f90


	//   ....[43]....
        /*037c*/ 	.word	0x00002fa0


	//   ....[44]....
        /*0380*/ 	.word	0x00002fb0


	//   ....[45]....
        /*0384*/ 	.word	0x00002fc0


	//   ....[46]....
        /*0388*/ 	.word	0x00002fd0


	//   ....[47]....
        /*038c*/ 	.word	0x00002fe0


	//   ....[48]....
        /*0390*/ 	.word	0x000041c0


	//   ....[49]....
        /*0394*/ 	.word	0x00004200


	//   ....[50]....
        /*0398*/ 	.word	0x00004220


	//   ....[51]....
        /*039c*/ 	.word	0x00004230


	//   ....[52]....
        /*03a0*/ 	.word	0x00004240


	//   ....[53]....
        /*03a4*/ 	.word	0x00004250


	//   ....[54]....
        /*03a8*/ 	.word	0x00004260


	//   ....[55]....
        /*03ac*/ 	.word	0x00004270


	//   ....[56]....
        /*03b0*/ 	.word	0x00004280


	//   ....[57]....
        /*03b4*/ 	.word	0x00004290


	//   ....[58]....
        /*03b8*/ 	.word	0x000042a0


	//   ....[59]....
        /*03bc*/ 	.word	0x000042b0


	//   ....[60]....
        /*03c0*/ 	.word	0x000042c0


	//   ....[61]....
        /*03c4*/ 	.word	0x000042d0


	//   ....[62]....
        /*03c8*/ 	.word	0x000042e0


	//   ....[63]....
        /*03cc*/ 	.word	0x000042f0


	//   ....[64]....
        /*03d0*/ 	.word	0x00004300


	//   ....[65]....
        /*03d4*/ 	.word	0x00004310


	//   ....[66]....
        /*03d8*/ 	.word	0x00004320


	//   ....[67]....
        /*03dc*/ 	.word	0x00004330


	//   ....[68]....
        /*03e0*/ 	.word	0x00004340


	//   ....[69]....
        /*03e4*/ 	.word	0x00004350


	//   ....[70]....
        /*03e8*/ 	.word	0x00004360


	//   ....[71]....
        /*03ec*/ 	.word	0x00004370


	//   ....[72]....
        /*03f0*/ 	.word	0x00005550


	//   ....[73]....
        /*03f4*/ 	.word	0x00005590


	//   ....[74]....
        /*03f8*/ 	.word	0x000055b0


	//   ....[75]....
        /*03fc*/ 	.word	0x000055c0


	//   ....[76]....
        /*0400*/ 	.word	0x000055d0


	//   ....[77]....
        /*0404*/ 	.word	0x000055e0


	//   ....[78]....
        /*0408*/ 	.word	0x000055f0


	//   ....[79]....
        /*040c*/ 	.word	0x00005600


	//   ....[80]....
        /*0410*/ 	.word	0x00005610


	//   ....[81]....
        /*0414*/ 	.word	0x00005620


	//   ....[82]....
        /*0418*/ 	.word	0x00005630


	//   ....[83]....
        /*041c*/ 	.word	0x00005640


	//   ....[84]....
        /*0420*/ 	.word	0x00005650


	//   ....[85]....
        /*0424*/ 	.word	0x00005660


	//   ....[86]....
        /*0428*/ 	.word	0x00005670


	//   ....[87]....
        /*042c*/ 	.word	0x00005680


	//   ....[88]....
        /*0430*/ 	.word	0x00005690


	//   ....[89]....
        /*0434*/ 	.word	0x000056a0


	//   ....[90]....
        /*0438*/ 	.word	0x000056b0


	//   ....[91]....
        /*043c*/ 	.word	0x000056c0


	//   ....[92]....
        /*0440*/ 	.word	0x000056d0


	//   ....[93]....
        /*0444*/ 	.word	0x000056e0


	//   ....[94]....
        /*0448*/ 	.word	0x000056f0


	//   ....[95]....
        /*044c*/ 	.word	0x00005700


	//   ....[96]....
        /*0450*/ 	.word	0x000068e0


	//   ....[97]....
        /*0454*/ 	.word	0x00006920


	//   ....[98]....
        /*0458*/ 	.word	0x00006940


	//   ....[99]....
        /*045c*/ 	.word	0x00006950


	//   ....[100]....
        /*0460*/ 	.word	0x00006960


	//   ....[101]....
        /*0464*/ 	.word	0x00006970


	//   ....[102]....
        /*0468*/ 	.word	0x00006980


	//   ....[103]....
        /*046c*/ 	.word	0x00006990


	//   ....[104]....
        /*0470*/ 	.word	0x000069a0


	//   ....[105]....
        /*0474*/ 	.word	0x000069b0


	//   ....[106]....
        /*0478*/ 	.word	0x000069c0


	//   ....[107]....
        /*047c*/ 	.word	0x000069d0


	//   ....[108]....
        /*0480*/ 	.word	0x000069e0


	//   ....[109]....
        /*0484*/ 	.word	0x000069f0


	//   ....[110]....
        /*0488*/ 	.word	0x00006a00


	//   ....[111]....
        /*048c*/ 	.word	0x00006a10


	//   ....[112]....
        /*0490*/ 	.word	0x00006a20


	//   ....[113]....
        /*0494*/ 	.word	0x00006a30


	//   ....[114]....
        /*0498*/ 	.word	0x00006a40


	//   ....[115]....
        /*049c*/ 	.word	0x00006a60


	//   ....[116]....
        /*04a0*/ 	.word	0x00006a70


	//   ....[117]....
        /*04a4*/ 	.word	0x00006a80


	//   ....[118]....
        /*04a8*/ 	.word	0x00006a90


	//   ....[119]....
        /*04ac*/ 	.word	0x00006aa0


	//----- nvinfo : EIATTR_VRC_CTA_INIT_COUNT
	.align		4
.L_874:
        /*04b0*/ 	.byte	0x02, 0x4a
	.zero		1
	.zero		1


	//----- nvinfo : EIATTR_EXIT_INSTR_OFFSETS
	.align		4
        /*04b4*/ 	.byte	0x04, 0x1c
        /*04b6*/ 	.short	(.L_876 - .L_875)


	//   ....[0]....
.L_875:
        /*04b8*/ 	.word	0x000002c0


	//   ....[1]....
        /*04bc*/ 	.word	0x0000b880


	//   ....[2]....
        /*04c0*/ 	.word	0x0000b920


	//   ....[3]....
        /*04c4*/ 	.word	0x0000b950


	//   ....[4]....
        /*04c8*/ 	.word	0x0000b9b0


	//----- nvinfo : EIATTR_MAX_THREADS
	.align		4
.L_876:
        /*04cc*/ 	.byte	0x04, 0x05
        /*04ce*/ 	.short	(.L_878 - .L_877)
.L_877:
        /*04d0*/ 	.word	0x00000020
        /*04d4*/ 	.word	0x00000001
        /*04d8*/ 	.word	0x00000001


	//----- nvinfo : EIATTR_CRS_STACK_SIZE
	.align		4
.L_878:
        /*04dc*/ 	.byte	0x04, 0x1e
        /*04de*/ 	.short	(.L_880 - .L_879)
.L_879:
        /*04e0*/ 	.word	0x00000000


	//----- nvinfo : EIATTR_CBANK_PARAM_SIZE
	.align		4
.L_880:
        /*04e4*/ 	.byte	0x03, 0x19
        /*04e6*/ 	.short	0x00d2


	//----- nvinfo : EIATTR_PARAM_CBANK
	.align		4
        /*04e8*/ 	.byte	0x04, 0x0a
        /*04ea*/ 	.short	(.L_882 - .L_881)
	.align		4
.L_881:
        /*04ec*/ 	.word	index@(.nv.constant0._ZN17fastertransformer17batch_topk_kernelI6__halfLi16ELi32EEEvPKiPKT_PiPfS8_PKbS3_NS_14BeamHypothesesEiiifS4_)
        /*04f0*/ 	.short	0x0380
        /*04f2*/ 	.short	0x00d2


	//----- nvinfo : EIATTR_SW_WAR
	.align		4
.L_882:
        /*04f4*/ 	.byte	0x04, 0x36
        /*04f6*/ 	.short	(.L_884 - .L_883)
.L_883:
        /*04f8*/ 	.word	0x00000008
.L_884:


//--------------------- .nv.info._ZN17fastertransformer38beam_online_softmax_topk_stage2_kernelI6__halfLi16ELi128EEEvPKfS3_PiPT_ii --------------------------
	.section	.nv.info._ZN17fastertransformer38beam_online_softmax_topk_stage2_kernelI6__halfLi16ELi128EEEvPKfS3_PiPT_ii,"",@"SHT_CUDA_INFO"
	.sectionflags	@""
	.align	4


	//----- nvinfo : EIATTR_CUDA_API_VERSION
	.align		4
        /*0000*/ 	.byte	0x04, 0x37
        /*0002*/ 	.short	(.L_886 - .L_885)
.L_885:
        /*0004*/ 	.word	0x00000082


	//----- nvinfo : EIATTR_KPARAM_INFO
	.align		4
.L_886:
        /*0008*/ 	.byte	0x04, 0x17
        /*000a*/ 	.short	(.L_888 - .L_887)
.L_887:
        /*000c*/ 	.word	0x00000000
        /*0010*/ 	.short	0x0005
        /*0012*/ 	.short	0x0024
        /*0014*/ 	.byte	0x00, 0xf0, 0x11, 0x00


	//----- nvinfo : EIATTR_KPARAM_INFO
	.align		4
.L_888:
        /*0018*/ 	.byte	0x04, 0x17
        /*001a*/ 	.short	(.L_890 - .L_889)
.L_889:
        /*001c*/ 	.word	0x00000000
        /*0020*/ 	.short	0x0004
        /*0022*/ 	.short	0x0020
        /*0024*/ 	.byte	0x00, 0xf0, 0x11, 0x00


	//----- nvinfo : EIATTR_KPARAM_INFO
	.align		4
.L_890:
        /*0028*/ 	.byte	0x04, 0x17
        /*002a*/ 	.short	(.L_892 - .L_891)
.L_891:
        /*002c*/ 	.word	0x00000000
        /*0030*/ 	.short	0x0003
        /*0032*/ 	.short	0x0018
        /*0034*/ 	.byte	0x00, 0xf5, 0x21, 0x00


	//----- nvinfo : EIATTR_KPARAM_INFO
	.align		4
.L_892:
        /*0038*/ 	.byte	0x04, 0x17
        /*003a*/ 	.short	(.L_894 - .L_893)
.L_893:
        /*003c*/ 	.word	0x00000000
        /*0040*/ 	.short	0x0002
        /*0042*/ 	.short	0x0010
        /*0044*/ 	.byte	0x00, 0xf5, 0x21, 0x00


	//----- nvinfo : EIATTR_KPARAM_INFO
	.align		4
.L_894:
        /*0048*/ 	.byte	0x04, 0x17
        /*004a*/ 	.short	(.L_896 - .L_895)
.L_895:
        /*004c*/ 	.word	0x00000000
        /*0050*/ 	.short	0x0001
        /*0052*/ 	.short	0x0008
        /*0054*/ 	.byte	0x00, 0xf5, 0x21, 0x00


	//----- nvinfo : EIATTR_KPARAM_INFO
	.align		4
.L_896:
        /*0058*/ 	.byte	0x04, 0x17
        /*005a*/ 	.short	(.L_898 - .L_897)
.L_897:
        /*005c*/ 	.word	0x00000000
        /*0060*/ 	.short	0x0000
        /*0062*/ 	.short	0x0000
        /*0064*/ 	.byte	0x00, 0xf5, 0x21, 0x00


	//----- nvinfo : EIATTR_SPARSE_MMA_MASK
	.align		4
.L_898:
        /*0068*/ 	.byte	0x03, 0x50
        /*006a*/ 	.short	0x0000


	//----- nvinfo : EIATTR_MAXREG_COUNT
	.align		4
        /*006c*/ 	.byte	0x03, 0x1b
        /*006e*/ 	.short	0x00ff


	//----- nvinfo : EIATTR_NUM_BARRIERS
	.align		4
        /*0070*/ 	.byte	0x02, 0x4c
        /*0072*/ 	.byte	0x01
	.zero		1


	//----- nvinfo : EIATTR_MERCURY_ISA_VERSION
	.align		4
        /*0074*/ 	.byte	0x03, 0x5f
        /*0076*/ 	.short	0x0101


	//----- nvinfo : EIATTR_COOP_GROUP_MASK_REGIDS
	.align		4
        /*0078*/ 	.byte	0x04, 0x29
        /*007a*/ 	.short	(.L_900 - .L_899)


	//   ....[0]....
.L_899:
        /*007c*/ 	.word	0xffffffff


	//   ....[1]....
        /*0080*/ 	.word	0xffffffff


	//   ....[2]....
        /*0084*/ 	.word	0xffffffff


	//   ....[3]....
        /*0088*/ 	.word	0xffffffff


	//   ....[4]....
        /*008c*/ 	.word	0xffffffff


	//   ....[5]....
        /*0090*/ 	.word	0xffffffff


	//   ....[6]....
        /*0094*/ 	.word	0xffffffff


	//   ....[7]....
        /*0098*/ 	.word	0xffffffff


	//   ....[8]....
        /*009c*/ 	.word	0xffffffff


	//   ....[9]....
        /*00a0*/ 	.word	0xffffffff


	//   ....[10]....
        /*00a4*/ 	.word	0xffffffff


	//   ....[11]....
        /*00a8*/ 	.word	0xffffffff


	//   ....[12]....
        /*00ac*/ 	.word	0xffffffff


	//   ....[13]....
        /*00b0*/ 	.word	0xffffffff


	//   ....[14]....
        /*00b4*/ 	.word	0xffffffff


	//   ....[15]....
        /*00b8*/ 	.word	0xffffffff


	//   ....[16]....
        /*00bc*/ 	.word	0xffffffff


	//   ....[17]....
        /*00c0*/ 	.word	0xffffffff


	//   ....[18]....
        /*00c4*/ 	.word	0xffffffff


	//   ....[19]....
        /*00c8*/ 	.word	0xffffffff


	//   ....[20]....
        /*00cc*/ 	.word	0xffffffff


	//   ....[21]....
        /*00d0*/ 	.word	0xffffffff


	//   ....[22]....
        /*00d4*/ 	.word	0xffffffff


	//   ....[23]....
        /*00d8*/ 	.word	0xffffffff


	//   ....[24]....
        /*00dc*/ 	.word	0xffffffff


	//   ....[25]....
        /*00e0*/ 	.word	0xffffffff


	//   ....[26]....
        /*00e4*/ 	.word	0xffffffff


	//   ....[27]....
        /*00e8*/ 	.word	0xffffffff


	//   ....[28]....
        /*00ec*/ 	.word	0xffffffff


	//   ....[29]....
        /*00f0*/ 	.word	0xffffffff


	//   ....[30]....
        /*00f4*/ 	.word	0xffffffff


	//   ....[31]....
        /*00f8*/ 	.word	0xffffffff


	//   ....[32]....
        /*00fc*/ 	.word	0xffffffff


	//   ....[33]....
        /*0100*/ 	.word	0xffffffff


	//   ....[34]....
        /*0104*/ 	.word	0xffffffff


	//   ....[35]....
        /*0108*/ 	.word	0xffffffff


	//   ....[36]....
        /*010c*/ 	.word	0xffffffff


	//   ....[37]....
        /*0110*/ 	.word	0xffffffff


	//   ....[38]....
        /*0114*/ 	.word	0xffffffff


	//   ....[39]....
        /*0118*/ 	.word	0xffffffff


	//   ....[40]....
        /*011c*/ 	.word	0xffffffff


	//   ....[41]....
        /*0120*/ 	.word	0xffffffff


	//   ....[42]....
        /*0124*/ 	.word	0xffffffff


	//   ....[43]....
        /*0128*/ 	.word	0xffffffff


	//   ....[44]....
        /*012c*/ 	.word	0xffffffff


	//   ....[45]....
        /*0130*/ 	.word	0xffffffff


	//   ....[46]....
        /*0134*/ 	.word	0xffffffff


	//   ....[47]....
        /*0138*/ 	.word	0xffffffff


	//   ....[48]....
        /*013c*/ 	.word	0xffffffff


	//   ....[49]....
        /*0140*/ 	.word	0xffffffff


	//   ....[50]....
        /*0144*/ 	.word	0xffffffff


	//   ....[51]....
        /*0148*/ 	.word	0xffffffff


	//   ....[52]....
        /*014c*/ 	.word	0xffffffff


	//   ....[53]....
        /*0150*/ 	.word	0xffffffff


	//   ....[54]....
        /*0154*/ 	.word	0xffffffff


	//   ....[55]....
        /*0158*/ 	.word	0xffffffff


	//   ....[56]....
        /*015c*/ 	.word	0xffffffff


	//   ....[57]....
        /*0160*/ 	.word	0xffffffff


	//   ....[58]....
        /*0164*/ 	.word	0xffffffff


	//   ....[59]....
        /*0168*/ 	.word	0xffffffff


	//   ....[60]....
        /*016c*/ 	.word	0xffffffff


	//   ....[61]....
        /*0170*/ 	.word	0xffffffff


	//   ....[62]....
        /*0174*/ 	.word	0xffffffff


	//   ....[63]....
        /*0178*/ 	.word	0xffffffff


	//   ....[64]....
        /*017c*/ 	.word	0xffffffff


	//   ....[65]....
        /*0180*/ 	.word	0xffffffff


	//   ....[66]....
        /*0184*/ 	.word	0xffffffff


	//   ....[67]....
        /*0188*/ 	.word	0xffffffff


	//   ....[68]....
        /*018c*/ 	.word	0xffffffff


	//   ....[69]....
        /*0190*/ 	.word	0xffffffff


	//   ....[70]....
        /*0194*/ 	.word	0xffffffff


	//   ....[71]....
        /*0198*/ 	.word	0xffffffff


	//   ....[72]....
        /*019c*/ 	.word	0xffffffff


	//   ....[73]....
        /*01a0*/ 	.word	0xffffffff


	//   ....[74]....
        /*01a4*/ 	.word	0xffffffff


	//   ....[75]....
        /*01a8*/ 	.word	0xffffffff


	//   ....[76]....
        /*01ac*/ 	.word	0xffffffff


	//   ....[77]....
        /*01b0*/ 	.word	0xffffffff


	//   ....[78]....
        /*01b4*/ 	.word	0xffffffff


	//   ....[79]....
        /*01b8*/ 	.word	0xffffffff


	//   ....[80]....
        /*01bc*/ 	.word	0xffffffff


	//   ....[81]....
        /*01c0*/ 	.word	0xffffffff


	//   ....[82]....
        /*01c4*/ 	.word	0xffffffff


	//   ....[83]....
        /*01c8*/ 	.word	0xffffffff


	//   ....[84]....
        /*01cc*/ 	.word	0xffffffff


	//   ....[85]....
        /*01d0*/ 	.word	0xffffffff


	//   ....[86]....
        /*01d4*/ 	.word	0xffffffff


	//   ....[87]....
        /*01d8*/ 	.word	0xffffffff


	//   ....[88]....
        /*01dc*/ 	.word	0xffffffff


	//   ....[89]....
        /*01e0*/ 	.word	0xffffffff


	//   ....[90]....
        /*01e4*/ 	.word	0xffffffff


	//   ....[91]....
        /*01e8*/ 	.word	0xffffffff


	//   ....[92]....
        /*01ec*/ 	.word	0xffffffff


	//   ....[93]....
        /*01f0*/ 	.word	0xffffffff


	//   ....[94]....
        /*01f4*/ 	.word	0xffffffff


	//   ....[95]....
        /*01f8*/ 	.word	0xffffffff


	//   ....[96]....
        /*01fc*/ 	.word	0xffffffff


	//   ....[97]....
        /*0200*/ 	.word	0xffffffff


	//   ....[98]....
        /*0204*/ 	.word	0xffffffff


	//   ....[99]....
        /*0208*/ 	.word	0xffffffff


	//   ....[100]....
        /*020c*/ 	.word	0xffffffff


	//   ....[101]....
        /*0210*/ 	.word	0xffffffff


	//   ....[102]....
        /*0214*/ 	.word	0xffffffff


	//   ....[103]....
        /*0218*/ 	.word	0xffffffff


	//   ....[104]....
        /*021c*/ 	.word	0xffffffff


	//   ....[105]....
        /*0220*/ 	.word	0xffffffff


	//   ....[106]....
        /*0224*/ 	.word	0xffffffff


	//   ....[107]....
        /*0228*/ 	.word	0xffffffff


	//   ....[108]....
        /*022c*/ 	.word	0xffffffff


	//   ....[109]....
        /*0230*/ 	.word	0xffffffff


	//   ....[110]....
        /*0234*/ 	.word	0xffffffff


	//   ....[111]....
        /*0238*/ 	.word	0xffffffff


	//   ....[112]....
        /*023c*/ 	.word	0xffffffff


	//   ....[113]....
        /*0240*/ 	.word	0xffffffff


	//   ....[114]....
        /*0244*/ 	.word	0xffffffff


	//   ....[115]....
        /*0248*/ 	.word	0xffffffff


	//   ....[116]....
        /*024c*/ 	.word	0xffffffff


	//   ....[117]....
        /*0250*/ 	.word	0xffffffff


	//   ....[118]....
        /*0254*/ 	.word	0xffffffff


	//   ....[119]....
        /*0258*/ 	.word	0xffffffff


	//   ....[120]....
        /*025c*/ 	.word	0xffffffff


	//   ....[121]....
        /*0260*/ 	.word	0xffffffff


	//   ....[122]....
        /*0264*/ 	.word	0xffffffff


	//   ....[123]....
        /*0268*/ 	.word	0xffffffff


	//   ....[124]....
        /*026c*/ 	.word	0xffffffff


	//   ....[125]....
        /*0270*/ 	.word	0xffffffff


	//   ....[126]....
        /*0274*/ 	.word	0xffffffff


	//   ....[127]....
        /*0278*/ 	.word	0xffffffff


	//   ....[128]....
        /*027c*/ 	.word	0xffffffff


	//   ....[129]....
        /*0280*/ 	.word	0xffffffff


	//----- nvinfo : EIATTR_COOP_GROUP_INSTR_OFFSETS
	.align		4
.L_900:
        /*0284*/ 	.byte	0x04, 0x28
        /*0286*/ 	.short	(.L_902 - .L_901)


	//   ....[0]....
.L_901:
        /*0288*/ 	.word	0x00001aa0


	//   ....[1]....
        /*028c*/ 	.word	0x00001ad0


	//   ....[2]....
        /*0290*/ 	.word	0x00001ae0


	//   ....[3]....
        /*0294*/ 	.word	0x00001af0


	//   ....[4]....
        /*0298*/ 	.word	0x00001b00


	//   ....[5]....
        /*029c*/ 	.word	0x00001b10


	//   ....[6]....
        /*02a0*/ 	.word	0x00001b20


	//   ....[7]....
        /*02a4*/ 	.word	0x00001b40


	//   ....[8]....
        /*02a8*/ 	.word	0x00001b50


	//   ....[9]....
        /*02ac*/ 	.word	0x00001b70


	//   ....[10]....
        /*02b0*/ 	.word	0x00001b80


	//   ....[11]....
        /*02b4*/ 	.word	0x00001b90


	//   ....[12]....
        /*02b8*/ 	.word	0x00001ba0


	//   ....[13]....
        /*02bc*/ 	.word	0x00001bb0


	//   ....[14]....
        /*02c0*/ 	.word	0x00001bd0


	//   ....[15]....
        /*02c4*/ 	.word	0x00001be0


	//   ....[16]....
        /*02c8*/ 	.word	0x00001c70


	//   ....[17]....
        /*02cc*/ 	.word	0x00001c90


	//   ....[18]....
        /*02d0*/ 	.word	0x00001cb0


	//   ....[19]....
        /*02d4*/ 	.word	0x00001cc0


	//   ....[20]....
        /*02d8*/ 	.word	0x00001cf0


	//   ....[21]....
        /*02dc*/ 	.word	0x00001d00


	//   ....[22]....
        /*02e0*/ 	.word	0x00001d10


	//   ....[23]....
        /*02e4*/ 	.word	0x00001d40


	//   ....[24]....
        /*02e8*/ 	.word	0x00001d50


	//   ....[25]....
        /*02ec*/ 	.word	0x00001d80


	//   ....[26]....
        /*02f0*/ 	.word	0x00002f40


	//   ....[27]....
        /*02f4*/ 	.word	0x00002f80


	//   ....[28]....
        /*02f8*/ 	.word	0x00002fb0


	//   ....[29]....
        /*02fc*/ 	.word	0x00002fc0


	//   ....[30]....
        /*0300*/ 	.word	0x00002fd0


	//   ....[31]....
        /*0304*/ 	.word	0x00002fe0


	//   ....[32]....
        /*0308*/ 	.word	0x00002ff0


	//   ....[33]....
        /*030c*/ 	.word	0x00003010


	//   ....[34]....
        /*0310*/ 	.word	0x00003020


	//   ....[35]....
        /*0314*/ 	.word	0x00003030


	//   ....[36]....
        /*0318*/ 	.word	0x00003050


	//   ....[37]....
        /*031c*/ 	.word	0x00003060


	//   ....[38]....
        /*0320*/ 	.word	0x00003080


	//   ....[39]....
        /*0324*/ 	.word	0x00003090


	//   ....[40]....
        /*0328*/ 	.word	0x000030a0


	//   ....[41]....
        /*032c*/ 	.word	0x000030b0


	//   ....[42]....
        /*0330*/ 	.word	0x00003120


	//   ....[43]....
        /*0334*/ 	.word	0x00003170


	//   ....[44]....
        /*0338*/ 	.word	0x00003190


	//   ....[45]....
        /*033c*/ 	.word	0x000031b0


	//   ....[46]....
        /*0340*/ 	.word	0x000031c0


	//   ....[47]....
        /*0344*/ 	.word	0x000031d0


	//   ....[48]....
        /*0348*/ 	.word	0x000031f0


	//   ....[49]....
        /*034c*/ 	.word	0x00003200


	//   ....[50]....
        /*0350*/ 	.word	0x00003210


	//   ....[51]....
        /*0354*/ 	.word	0x00003220


	//   ....[52]....
        /*0358*/ 	.word	0x000043a0


	//   ....[53]....
        /*035c*/ 	.word	0x000043e0


	//   ....[54]....
        /*0360*/ 	.word	0x00004410


	//   ....[55]....
        /*0364*/ 	.word	0x00004420


	//   ....[56]....
        /*0368*/ 	.word	0x00004430


	//   ....[57]....
        /*036c*/ 	.word	0x00004440


	//   ....[58]....
        /*0370*/ 	.word	0x00004450


	//   ....[59]....
        /*0374*/ 	.word	0x00004470


	//   ....[60]....
        /*0378*/ 	.word	0x00004480


	//   ....[61]....
        /*037c*/ 	.word	0x00004490


	//   ....[62]....
        /*0380*/ 	.word	0x000044b0


	//   ....[63]....
        /*0384*/ 	.word	0x000044c0


	//   ....[64]....
        /*0388*/ 	.word	0x000044e0


	//   ....[65]....
        /*038c*/ 	.word	0x000044f0


	//   ....[66]....
        /*0390*/ 	.word	0x00004500


	//   ....[67]....
        /*0394*/ 	.word	0x00004510


	//   ....[68]....
        /*0398*/ 	.word	0x00004580


	//   ....[69]....
        /*039c*/ 	.word	0x000045d0


	//   ....[70]....
        /*03a0*/ 	.word	0x000045f0


	//   ....[71]....
        /*03a4*/ 	.word	0x00004610


	//   ....[72]....
        /*03a8*/ 	.word	0x00004620


	//   ....[73]....
        /*03ac*/ 	.word	0x00004630


	//   ....[74]....
        /*03b0*/ 	.word	0x00004650


	//   ....[75]....
        /*03b4*/ 	.word	0x00004660


	//   ....[76]....
        /*03b8*/ 	.word	0x00004670


	//   ....[77]....
        /*03bc*/ 	.word	0x00004680


	//   ....[78]....
        /*03c0*/ 	.word	0x00005800


	//   ....[79]....
        /*03c4*/ 	.word	0x00005840


	//   ....[80]....
        /*03c8*/ 	.word	0x00005870


	//   ....[81]....
        /*03cc*/ 	.word	0x00005880


	//   ....[82]....
        /*03d0*/ 	.word	0x00005890


	//   ....[83]....
        /*03d4*/ 	.word	0x000058a0


	//   ....[84]....
        /*03d8*/ 	.word	0x000058b0


	//   ....[85]....
        /*03dc*/ 	.word	0x000058d0


	//   ....[86]....
        /*03e0*/ 	.word	0x000058e0


	//   ....[87]....
        /*03e4*/ 	.word	0x000058f0


	//   ....[88]....
        /*03e8*/ 	.word	0x00005910


	//   ....[89]....
        /*03ec*/ 	.word	0x00005920


	//   ....[90]....
        /*03f0*/ 	.word	0x00005940


	//   ....[91]....
        /*03f4*/ 	.word	0x00005950


	//   ....[92]....
        /*03f8*/ 	.word	0x00005960


	//   ....[93]....
        /*03fc*/ 	.word	0x00005970


	//   ....[94]....
        /*0400*/ 	.word	0x000059e0


	//   ....[95]....
        /*0404*/ 	.word	0x00005a30


	//   ....[96]....
        /*0408*/ 	.word	0x00005a50


	//   ....[97]....
        /*040c*/ 	.word	0x00005a70


	//   ....[98]....
        /*0410*/ 	.word	0x00005a80


	//   ....[99]....
        /*0414*/ 	.word	0x00005a90


	//   ....[100]....
        /*0418*/ 	.word	0x00005ab0


	//   ....[101]....
        /*041c*/ 	.word	0x00005ac0


	//   ....[102]....
        /*0420*/ 	.word	0x00005ad0


	//   ....[103]....
        /*0424*/ 	.word	0x00005ae0


	//   ....[104]....
        /*0428*/ 	.word	0x00006c60


	//   ....[105]....
        /*042c*/ 	.word	0x00006ca0


	//   ....[106]....
        /*0430*/ 	.word	0x00006cc0


	//   ....[107]....
        /*0434*/ 	.word	0x00006cd0


	//   ....[108]....
        /*0438*/ 	.word	0x00006ce0


	//   ....[109]....
        /*043c*/ 	.word	0x00006cf0


	//   ....[110]....
        /*0440*/ 	.word	0x00006d00


	//   ....[111]....
        /*0444*/ 	.word	0x00006d20


	//   ....[112]....
        /*0448*/ 	.word	0x00006d30


	//   ....[113]....
        /*044c*/ 	.word	0x00006d40


	//   ....[114]....
        /*0450*/ 	.word	0x00006d60


	//   ....[115]....
        /*0454*/ 	.word	0x00006d70


	//   ....[116]....
        /*0458*/ 	.word	0x00006d90


	//   ....[117]....
        /*045c*/ 	.word	0x00006da0


	//   ....[118]....
        /*0460*/ 	.word	0x00006db0


	//   ....[119]....
        /*0464*/ 	.word	0x00006dc0


	//   ....[120]....
        /*0468*/ 	.word	0x00006e30


	//   ....[121]....
        /*046c*/ 	.word	0x00006e80


	//   ....[122]....
        /*0470*/ 	.word	0x00006ea0


	//   ....[123]....
        /*0474*/ 	.word	0x00006ec0


	//   ....[124]....
        /*0478*/ 	.word	0x00006ed0


	//   ....[125]....
        /*047c*/ 	.word	0x00006ee0


	//   ....[126]....
        /*0480*/ 	.word	0x00006f00


	//   ....[127]....
        /*0484*/ 	.word	0x00006f10


	//   ....[128]....
        /*0488*/ 	.word	0x00006f20


	//   ....[129]....
        /*048c*/ 	.word	0x00006f30


	//----- nvinfo : EIATTR_VRC_CTA_INIT_COUNT
	.align		4
.L_902:
        /*0490*/ 	.byte	0x02, 0x4a
	.zero		1
	.zero		1


	//----- nvinfo : EIATTR_EXIT_INSTR_OFFSETS
	.align		4
        /*0494*/ 	.byte	0x04, 0x1c
        /*0496*/ 	.short	(.L_904 - .L_903)


	//   ....[0]....
.L_903:
        /*0498*/ 	.word	0x0000b8c0


	//   ....[1]....
        /*049c*/ 	.word	0x0000c180


	//   ....[2]....
        /*04a0*/ 	.word	0x0000c210


	//----- nvinfo : EIATTR_MAX_THREADS
	.align		4
.L_904:
        /*04a4*/ 	.byte	0x04, 0x05
        /*04a6*/ 	.short	(.L_906 - .L_905)
.L_905:
        /*04a8*/ 	.word	0x00000080
        /*04ac*/ 	.word	0x00000001
        /*04b0*/ 	.word	0x00000001


	//----- nvinfo : EIATTR_CRS_STACK_SIZE
	.align		4
.L_906:
        /*04b4*/ 	.byte	0x04, 0x1e
        /*04b6*/ 	.short	(.L_908 - .L_907)
.L_907:
        /*04b8*/ 	.word	0x00000000


	//----- nvinfo : EIATTR_CBANK_PARAM_SIZE
	.align		4
.L_908:
        /*04bc*/ 	.byte	0x03, 0x19
        /*04be*/ 	.short	0x0028


	//----- nvinfo : EIATTR_PARAM_CBANK
	.align		4
        /*04c0*/ 	.byte	0x04, 0x0a
        /*04c2*/ 	.short	(.L_910 - .L_909)
	.align		4
.L_909:
        /*04c4*/ 	.word	index@(.nv.constant0._ZN17fastertransformer38beam_online_softmax_topk_stage2_kernelI6__halfLi16ELi128EEEvPKfS3_PiPT_ii)
        /*04c8*/ 	.short	0x0380
        /*04ca*/ 	.short	0x0028


	//----- nvinfo : EIATTR_SW_WAR
	.align		4
.L_910:
        /*04cc*/ 	.byte	0x04, 0x36
        /*04ce*/ 	.short	(.L_912 - .L_911)
.L_911:
        /*04d0*/ 	.word	0x00000008
.L_912:


//--------------------- .nv.info._ZN17fastertransformer38beam_online_softmax_topk_stage2_kernelI6__halfLi16ELi64EEEvPKfS3_PiPT_ii --------------------------
	.section	.nv.info._ZN17fastertransformer38beam_online_softmax_topk_stage2_kernelI6__halfLi16ELi64EEEvPKfS3_PiPT_ii,"",@"SHT_CUDA_INFO"
	.sectionflags	@""
	.align	4


	//----- nvinfo : EIATTR_CUDA_API_VERSION
	.align		4
        /*0000*/ 	.byte	0x04, 0x37
        /*0002*/ 	.short	(.L_914 - .L_913)
.L_913:
        /*0004*/ 	.word	0x00000082


	//----- nvinfo : EIATTR_KPARAM_INFO
	.align		4
.L_914:
        /*0008*/ 	.byte	0x04, 0x17
        /*000a*/ 	.short	(.L_916 - .L_915)
.L_915:
        /*000c*/ 	.word	0x00000000
        /*0010*/ 	.short	0x0005
        /*0012*/ 	.short	0x0024
        /*0014*/ 	.byte	0x00, 0xf0, 0x11, 0x00


	//----- nvinfo : EIATTR_KPARAM_INFO
	.align		4
.L_916:
        /*0018*/ 	.byte	0x04, 0x17
        /*001a*/ 	.short	(.L_918 - .L_917)
.L_917:
        /*001c*/ 	.word	0x00000000
        /*0020*/ 	.short	0x0004
        /*0022*/ 	.short	0x0020
        /*0024*/ 	.byte	0x00, 0xf0, 0x11, 0x00


	//----- nvinfo : EIATTR_KPARAM_INFO
	.align		4
.L_918:
        /*0028*/ 	.byte	0x04, 0x17
        /*002a*/ 	.short	(.L_920 - .L_919)
.L_919:
        /*002c*/ 	.word	0x00000000
        /*0030*/ 	.short	0x0003
        /*0032*/ 	.short	0x0018
        /*0034*/ 	.byte	0x00, 0xf5, 0x21, 0x00


	//----- nvinfo : EIATTR_KPARAM_INFO
	.align		4
.L_920:
        /*0038*/ 	.byte	0x04, 0x17
        /*003a*/ 	.short	(.L_922 - .L_921)
.L_921:
        /*003c*/ 	.word	0x00000000
        /*0040*/ 	.short	0x0002
        /*0042*/ 	.short	0x0010
        /*0044*/ 	.byte	0x00, 0xf5, 0x21, 0x00


	//----- nvinfo : EIATTR_KPARAM_INFO
	.align		4
.L_922:
        /*0048*/ 	.byte	0x04, 0x17
        /*004a*/ 	.short	(.L_924 - .L_923)
.L_923:
        /*004c*/ 	.word	0x00000000
        /*0050*/ 	.short	0x0001
        /*0052*/ 	.short	0x0008
        /*0054*/ 	.byte	0x00, 0xf5, 0x21, 0x00


	//----- nvinfo : EIATTR_KPARAM_INFO
	.align		4
.L_924:
        /*0058*/ 	.byte	0x04, 0x17
        /*005a*/ 	.short	(.L_926 - .L_925)
.L_925:
        /*005c*/ 	.word	0x00000000
        /*0060*/ 	.short	0x0000
        /*0062*/ 	.short	0x0000
        /*0064*/ 	.byte	0x00, 0xf5, 0x21, 0x00


	//----- nvinfo : EIATTR_SPARSE_MMA_MASK
	.align		4
.L_926:
        /*0068*/ 	.byte	0x03, 0x50
        /*006a*/ 	.short	0x0000


	//----- nvinfo : EIATTR_MAXREG_COUNT
	.align		4
        /*006c*/ 	.byte	0x03, 0x1b
        /*006e*/ 	.short	0x00ff


	//----- nvinfo : EIATTR_NUM_BARRIERS
	.align		4
        /*0070*/ 	.byte	0x02, 0x4c
        /*0072*/ 	.byte	0x01
	.zero		1


	//----- nvinfo : EIATTR_MERCURY_ISA_VERSION
	.align		4
        /*0074*/ 	.byte	0x03, 0x5f
        /*0076*/ 	.short	0x0101


	//----- nvinfo : EIATTR_COOP_GROUP_MASK_REGIDS
	.align		4
        /*0078*/ 	.byte	0x04, 0x29
        /*007a*/ 	.short	(.L_928 - .L_927)


	//   ....[0]....
.L_927:
        /*007c*/ 	.word	0xffffffff


	//   ....[1]....
        /*0080*/ 	.word	0xffffffff


	//   ....[2]....
        /*0084*/ 	.word	0xffffffff


	//   ....[3]....
        /*0088*/ 	.word	0xffffffff


	//   ....[4]....
        /*008c*/ 	.word	0xffffffff


	//   ....[5]....
        /*0090*/ 	.word	0xffffffff


	//   ....[6]....
        /*0094*/ 	.word	0xffffffff


	//   ....[7]....
        /*0098*/ 	.word	0xffffffff


	//   ....[8]....
        /*009c*/ 	.word	0xffffffff


	//   ....[9]....
        /*00a0*/ 	.word	0xffffffff


	//   ....[10]....
        /*00a4*/ 	.word	0xffffffff


	//   ....[11]....
        /*00a8*/ 	.word	0xffffffff


	//   ....[12]....
        /*00ac*/ 	.word	0xffffffff


	//   ....[13]....
        /*00b0*/ 	.word	0xffffffff


	//   ....[14]....
        /*00b4*/ 	.word	0xffffffff


	//   ....[15]....
        /*00b8*/ 	.word	0xffffffff


	//   ....[16]....
        /*00bc*/ 	.word	0xffffffff


	//   ....[17]....
        /*00c0*/ 	.word	0xffffffff


	//   ....[18]....
        /*00c4*/ 	.word	0xffffffff


	//   ....[19]....
        /*00c8*/ 	.word	0xffffffff


	//   ....[20]....
        /*00cc*/ 	.word	0xffffffff


	//   ....[21]....
        /*00d0*/ 	.word	0xffffffff


	//   ....[22]....
        /*00d4*/ 	.word	0xffffffff


	//   ....[23]....
        /*00d8*/ 	.word	0xffffffff


	//   ....[24]....
        /*00dc*/ 	.word	0xffffffff


	//   ....[25]....
        /*00e0*/ 	.word	0xffffffff


	//   ....[26]....
        /*00e4*/ 	.word	0xffffffff


	//   ....[27]....
        /*00e8*/ 	.word	0xffffffff


	//   ....[28]....
        /*00ec*/ 	.word	0xffffffff


	//   ....[29]....
        /*00f0*/ 	.word	0xffffffff


	//   ....[30]....
        /*00f4*/ 	.word	0xffffffff


	//   ....[31]....
        /*00f8*/ 	.word	0xffffffff


	//   ....[32]....
        /*00fc*/ 	.word	0xffffffff


	//   ....[33]....
        /*0100*/ 	.word	0xffffffff


	//   ....[34]....
        /*0104*/ 	.word	0xffffffff


	//   ....[35]....
        /*0108*/ 	.word	0xffffffff


	//   ....[36]....
        /*010c*/ 	.word	0xffffffff


	//   ....[37]....
        /*0110*/ 	.word	0xffffffff


	//   ....[38]....
        /*0114*/ 	.word	0xffffffff


	//   ....[39]....
        /*0118*/ 	.word	0xffffffff


	//   ....[40]....
        /*011c*/ 	.word	0xffffffff


	//   ....[41]....
        /*0120*/ 	.word	0xffffffff


	//   ....[42]....
        /*0124*/ 	.word	0xffffffff


	//   ....[43]....
        /*0128*/ 	.word	0xffffffff


	//   ....[44]....
        /*012c*/ 	.word	0xffffffff


	//   ....[45]....
        /*0130*/ 	.word	0xffffffff


	//   ....[46]....
        /*0134*/ 	.word	0xffffffff


	//   ....[47]....
        /*0138*/ 	.word	0xffffffff


	//   ....[48]....
        /*013c*/ 	.word	0xffffffff


	//   ....[49]....
        /*0140*/ 	.word	0xffffffff


	//   ....[50]....
        /*0144*/ 	.word	0xffffffff


	//   ....[51]....
        /*0148*/ 	.word	0xffffffff


	//   ....[52]....
        /*014c*/ 	.word	0xffffffff


	//   ....[53]....
        /*0150*/ 	.word	0xffffffff


	//   ....[54]....
        /*0154*/ 	.word	0xffffffff


	//   ....[55]....
        /*0158*/ 	.word	0xffffffff


	//   ....[56]....
        /*015c*/ 	.word	0xffffffff


	//   ....[57]....
        /*0160*/ 	.word	0xffffffff


	//   ....[58]....
        /*0164*/ 	.word	0xffffffff


	//   ....[59]....
        /*0168*/ 	.word	0xffffffff


	//   ....[60]....
        /*016c*/ 	.word	0xffffffff


	//   ....[61]....
        /*0170*/ 	.word	0xffffffff


	//   ....[62]....
        /*0174*/ 	.word	0xffffffff


	//   ....[63]....
        /*0178*/ 	.word	0xffffffff


	//   ....[64]....
        /*017c*/ 	.word	0xffffffff


	//   ....[65]....
        /*0180*/ 	.word	0xffffffff


	//   ....[66]....
        /*0184*/ 	.word	0xffffffff


	//   ....[67]....
        /*0188*/ 	.word	0xffffffff


	//   ....[68]....
        /*018c*/ 	.word	0xffffffff


	//   ....[69]....
        /*0190*/ 	.word	0xffffffff


	//   ....[70]....
        /*0194*/ 	.word	0xffffffff


	//   ....[71]....
        /*0198*/ 	.word	0xffffffff


	//   ....[72]....
        /*019c*/ 	.word	0xffffffff


	//   ....[73]....
        /*01a0*/ 	.word	0xffffffff


	//   ....[74]....
        /*01a4*/ 	.word	0xffffffff


	//   ....[75]....
        /*01a8*/ 	.word	0xffffffff


	//   ....[76]....
        /*01ac*/ 	.word	0xffffffff


	//   ....[77]....
        /*01b0*/ 	.word	0xffffffff


	//   ....[78]....
        /*01b4*/ 	.word	0xffffffff


	//   ....[79]....
        /*01b8*/ 	.word	0xffffffff


	//   ....[80]....
        /*01bc*/ 	.word	0xffffffff


	//   ....[81]....
        /*01c0*/ 	.word	0xffffffff


	//   ....[82]....
        /*01c4*/ 	.word	0xffffffff


	//   ....[83]....
        /*01c8*/ 	.word	0xffffffff


	//   ....[84]....
        /*01cc*/ 	.word	0xffffffff


	//   ....[85]....
        /*01d0*/ 	.word	0xffffffff


	//   ....[86]....
        /*01d4*/ 	.word	0xffffffff


	//   ....[87]....
        /*01d8*/ 	.word	0xffffffff


	//   ....[88]....
        /*01dc*/ 	.word	0xffffffff


	//   ....[89]....
        /*01e0*/ 	.word	0xffffffff


	//   ....[90]....
        /*01e4*/ 	.word	0xffffffff


	//   ....[91]....
        /*01e8*/ 	.word	0xffffffff


	//   ....[92]....
        /*01ec*/ 	.word	0xffffffff


	//   ....[93]....
        /*01f0*/ 	.word	0xffffffff


	//   ....[94]....
        /*01f4*/ 	.word	0xffffffff


	//   ....[95]....
        /*01f8*/ 	.word	0xffffffff


	//   ....[96]....
        /*01fc*/ 	.word	0xffffffff


	//   ....[97]....
        /*0200*/ 	.word	0xffffffff


	//   ....[98]....
        /*0204*/ 	.word	0xffffffff


	//   ....[99]....
        /*0208*/ 	.word	0xffffffff


	//   ....[100]....
        /*020c*/ 	.word	0xffffffff


	//   ....[101]....
        /*0210*/ 	.word	0xffffffff


	//   ....[102]....
        /*0214*/ 	.word	0xffffffff


	//   ....[103]....
        /*0218*/ 	.word	0xffffffff


	//   ....[104]....
        /*021c*/ 	.word	0xffffffff


	//   ....[105]....
        /*0220*/ 	.word	0xffffffff


	//   ....[106]....
        /*0224*/ 	.word	0xffffffff


	//   ....[107]....
        /*0228*/ 	.word	0xffffffff


	//   ....[108]....
        /*022c*/ 	.word	0xffffffff


	//   ....[109]....
        /*0230*/ 	.word	0xffffffff


	//   ....[110]....
        /*0234*/ 	.word	0xffffffff


	//   ....[111]....
        /*0238*/ 	.word	0xffffffff


	//   ....[112]....
        /*023c*/ 	.word	0xffffffff


	//   ....[113]....
        /*0240*/ 	.word	0xffffffff


	//   ....[114]....
        /*0244*/ 	.word	0xffffffff


	//   ....[115]....
        /*0248*/ 	.word	0xffffffff


	//   ....[116]....
        /*024c*/ 	.word	0xffffffff


	//   ....[117]....
        /*0250*/ 	.word	0xffffffff


	//   ....[118]....
        /*0254*/ 	.word	0xffffffff


	//   ....[119]....
        /*0258*/ 	.word	0xffffffff


	//   ....[120]....
        /*025c*/ 	.word	0xffffffff


	//   ....[121]....
        /*0260*/ 	.word	0xffffffff


	//   ....[122]....
        /*0264*/ 	.word	0xffffffff


	//   ....[123]....
        /*0268*/ 	.word	0xffffffff


	//   ....[124]....
        /*026c*/ 	.word	0xffffffff


	//   ....[125]....
        /*0270*/ 	.word	0xffffffff


	//   ....[126]....
        /*0274*/ 	.word	0xffffffff


	//   ....[127]....
        /*0278*/ 	.word	0xffffffff


	//   ....[128]....
        /*027c*/ 	.word	0xffffffff


	//   ....[129]....
        /*0280*/ 	.word	0xffffffff


	//----- nvinfo : EIATTR_COOP_GROUP_INSTR_OFFSETS
	.align		4
.L_928:
        /*0284*/ 	.byte	0x04, 0x28
        /*0286*/ 	.short	(.L_930 - .L_929)


	//   ....[0]....
.L_929:
        /*0288*/ 	.word	0x00001ae0


	//   ....[1]....
        /*028c*/ 	.word	0x00001b20


	//   ....[2]....
        /*0290*/ 	.word	0x00001b30


	//   ....[3]....
        /*0294*/ 	.word	0x00001b50


	//   ....[4]....
        /*0298*/ 	.word	0x00001b60


	//   ....[5]....
        /*029c*/ 	.word	0x00001b70


	//   ....[6]....
        /*02a0*/ 	.word	0x00001b80


	//   ....[7]....
        /*02a4*/ 	.word	0x00001bb0


	//   ....[8]....
        /*02a8*/ 	.word	0x00001bc0


	//   ....[9]....
        /*02ac*/ 	.word	0x00001bf0


	//   ....[10]....
        /*02b0*/ 	.word	0x00001c00


	//   ....[11]....
        /*02b4*/ 	.word	0x00001c60


	//   ....[12]....
        /*02b8*/ 	.word	0x00001c80


	//   ....[13]....
        /*02bc*/ 	.word	0x00001c90


	//   ....[14]....
        /*02c0*/ 	.word	0x00001cb0


	//   ....[15]....
        /*02c4*/ 	.word	0x00001cc0


	//   ....[16]....
        /*02c8*/ 	.word	0x00001cd0


	//   ....[17]....
        /*02cc*/ 	.word	0x00001ce0


	//   ....[18]....
        /*02d0*/ 	.word	0x00001d20


	//   ....[19]....
        /*02d4*/ 	.word	0x00001d40


	//   ....[20]....
        /*02d8*/ 	.word	0x00001d70


	//   ....[21]....
        /*02dc*/ 	.word	0x00001da0


	//   ....[22]....
        /*02e0*/ 	.word	0x00001db0


	//   ....[23]....
        /*02e4*/ 	.word	0x00001dc0


	//   ....[24]....
        /*02e8*/ 	.word	0x00001dd0


	//   ....[25]....
        /*02ec*/ 	.word	0x00001de0


	//   ....[26]....
        /*02f0*/ 	.word	0x00002f20


	//   ....[27]....
        /*02f4*/ 	.word	0x00002f60


	//   ....[28]....
        /*02f8*/ 	.word	0x00002f70


	//   ....[29]....
        /*02fc*/ 	.word	0x00002f80


	//   ....[30]....
        /*0300*/ 	.word	0x00002f90


	//   ....[31]....
        /*0304*/ 	.word	0x00002fa0


	//   ....[32]....
        /*0308*/ 	.word	0x00002fb0


	//   ....[33]....
        /*030c*/ 	.word	0x00002fd0


	//   ....[34]....
        /*0310*/ 	.word	0x00003000


	//   ....[35]....
        /*0314*/ 	.word	0x00003020


	//   ....[36]....
        /*0318*/ 	.word	0x00003030


	//   ....[37]....
        /*031c*/ 	.word	0x00003050


	//   ....[38]....
        /*0320*/ 	.word	0x00003060


	//   ....[39]....
        /*0324*/ 	.word	0x00003070


	//   ....[40]....
        /*0328*/ 	.word	0x00003080


	//   ....[41]....
        /*032c*/ 	.word	0x000030d0


	//   ....[42]....
        /*0330*/ 	.word	0x00003110


	//   ....[43]....
        /*0334*/ 	.word	0x00003120


	//   ....[44]....
        /*0338*/ 	.word	0x00003130


	//   ....[45]....
        /*033c*/ 	.word	0x00003150


	//   ....[46]....
        /*0340*/ 	.word	0x00003170


	//   ....[47]....
        /*0344*/ 	.word	0x000031c0


	//   ....[48]....
        /*0348*/ 	.word	0x000031f0


	//   ....[49]....
        /*034c*/ 	.word	0x00003200


	//   ....[50]....
        /*0350*/ 	.word	0x00003220


	//   ....[51]....
        /*0354*/ 	.word	0x00003230


	//   ....[52]....
        /*0358*/ 	.word	0x00004370


	//   ....[53]....
        /*035c*/ 	.word	0x000043a0


	//   ....[54]....
        /*0360*/ 	.word	0x000043b0


	//   ....[55]....
        /*0364*/ 	.word	0x000043c0


	//   ....[56]....
        /*0368*/ 	.word	0x000043d0


	//   ....[57]....
        /*036c*/ 	.word	0x000043e0


	//   ....[58]....
        /*0370*/ 	.word	0x000043f0


	//   ....[59]....
        /*0374*/ 	.word	0x00004410


	//   ....[60]....
        /*0378*/ 	.word	0x00004440


	//   ....[61]....
        /*037c*/ 	.word	0x00004450


	//   ....[62]....
        /*0380*/ 	.word	0x00004470


	//   ....[63]....
        /*0384*/ 	.word	0x000044a0


	//   ....[64]....
        /*0388*/ 	.word	0x000044b0


	//   ....[65]....
        /*038c*/ 	.word	0x000044c0


	//   ....[66]....
        /*0390*/ 	.word	0x00004510


	//   ....[67]....
        /*0394*/ 	.word	0x00004530


	//   ....[68]....
        /*0398*/ 	.word	0x00004540


	//   ....[69]....
        /*039c*/ 	.word	0x00004560


	//   ....[70]....
        /*03a0*/ 	.word	0x00004580


	//   ....[71]....
        /*03a4*/ 	.word	0x000045a0


	//   ....[72]....
        /*03a8*/ 	.word	0x000045b0


	//   ....[73]....
        /*03ac*/ 	.word	0x000045f0


	//   ....[74]....
        /*03b0*/ 	.word	0x00004600


	//   ....[75]....
        /*03b4*/ 	.word	0x00004620


	//   ....[76]....
        /*03b8*/ 	.word	0x00004630


	//   ....[77]....
        /*03bc*/ 	.word	0x00004640


	//   ....[78]....
        /*03c0*/ 	.word	0x000057c0


	//   ....[79]....
        /*03c4*/ 	.word	0x00005800


	//   ....[80]....
        /*03c8*/ 	.word	0x00005810


	//   ....[81]....
        /*03cc*/ 	.word	0x00005820


	//   ....[82]....
        /*03d0*/ 	.word	0x00005830


	//   ....[83]....
        /*03d4*/ 	.word	0x00005840


	//   ....[84]....
        /*03d8*/ 	.word	0x00005850


	//   ....[85]....
        /*03dc*/ 	.word	0x00005880


	//   ....[86]....
        /*03e0*/ 	.word	0x000058b0


	//   ....[87]....
        /*03e4*/ 	.word	0x000058c0


	//   ....[88]....
        /*03e8*/ 	.word	0x000058d0


	//   ....[89]....
        /*03ec*/ 	.word	0x000058e0


	//   ....[90]....
        /*03f0*/ 	.word	0x00005910


	//   ....[91]....
        /*03f4*/ 	.word	0x00005920


	//   ....[92]....
        /*03f8*/ 	.word	0x00005930


	//   ....[93]....
        /*03fc*/ 	.word	0x00005950


	//   ....[94]....
        /*0400*/ 	.word	0x000059a0


	//   ....[95]....
        /*0404*/ 	.word	0x000059c0


	//   ....[96]....
        /*0408*/ 	.word	0x00005a10


	//   ....[97]....
        /*040c*/ 	.word	0x00005a20


	//   ....[98]....
        /*0410*/ 	.word	0x00005a60


	//   ....[99]....
        /*0414*/ 	.word	0x00005a70


	//   ....[100]....
        /*0418*/ 	.word	0x00005a80


	//   ....[101]....
        /*041c*/ 	.word	0x00005a90


	//   ....[102]....
        /*0420*/ 	.word	0x00005aa0


	//   ....[103]....
        /*0424*/ 	.word	0x00005ab0


	//   ....[104]....
        /*0428*/ 	.word	0x00006c30


	//   ....[105]....
        /*042c*/ 	.word	0x00006c70


	//   ....[106]....
        /*0430*/ 	.word	0x00006c90


	//   ....[107]....
        /*0434*/ 	.word	0x00006ca0


	//   ....[108]....
        /*0438*/ 	.word	0x00006cb0


	//   ....[109]....
        /*043c*/ 	.word	0x00006cd0


	//   ....[110]....
        /*0440*/ 	.word	0x00006ce0


	//   ....[111]....
        /*0444*/ 	.word	0x00006d00


	//   ....[112]....
        /*0448*/ 	.word	0x00006d10


	//   ....[113]....
        /*044c*/ 	.word	0x00006d20


	//   ....[114]....
        /*0450*/ 	.word	0x00006d40


	//   ....[115]....
        /*0454*/ 	.word	0x00006d50


	//   ....[116]....
        /*0458*/ 	.word	0x00006d70


	//   ....[117]....
        /*045c*/ 	.word	0x00006d80


	//   ....[118]....
        /*0460*/ 	.word	0x00006d90


	//   ....[119]....
        /*0464*/ 	.word	0x00006da0


	//   ....[120]....
        /*0468*/ 	.word	0x00006e10


	//   ....[121]....
        /*046c*/ 	.word	0x00006e60


	//   ....[122]....
        /*0470*/ 	.word	0x00006e80


	//   ....[123]....
        /*0474*/ 	.word	0x00006ea0


	//   ....[124]....
        /*0478*/ 	.word	0x00006eb0


	//   ....[125]....
        /*047c*/ 	.word	0x00006ec0


	//   ....[126]....
        /*0480*/ 	.word	0x00006ee0


	//   ....[127]....
        /*0484*/ 	.word	0x00006ef0


	//   ....[128]....
        /*0488*/ 	.word	0x00006f00


	//   ....[129]....
        /*048c*/ 	.word	0x00006f10


	//----- nvinfo : EIATTR_VRC_CTA_INIT_COUNT
	.align		4
.L_930:
        /*0490*/ 	.byte	0x02, 0x4a
	.zero		1
	.zero		1


	//----- nvinfo : EIATTR_EXIT_INSTR_OFFSETS
	.align		4
        /*0494*/ 	.byte	0x04, 0x1c
        /*0496*/ 	.short	(.L_932 - .L_931)


	//   ....[0]....
.L_931:
        /*0498*/ 	.word	0x000094d0


	//   ....[1]....
        /*049c*/ 	.word	0x00009dd0


	//   ....[2]....
        /*04a0*/ 	.word	0x00009e60


	//----- nvinfo : EIATTR_MAX_THREADS
	.align		4
.L_932:
        /*04a4*/ 	.byte	0x04, 0x05
        /*04a6*/ 	.short	(.L_934 - .L_933)
.L_933:
        /*04a8*/ 	.word	0x00000040
        /*04ac*/ 	.word	0x00000001
        /*04b0*/ 	.word	0x00000001


	//----- nvinfo : EIATTR_CRS_STACK_SIZE
	.align		4
.L_934:
        /*04b4*/ 	.byte	0x04, 0x1e
        /*04b6*/ 	.short	(.L_936 - .L_935)
.L_935:
        /*04b8*/ 	.word	0x00000000


	//----- nvinfo : EIATTR_CBANK_PARAM_SIZE
	.align		4
.L_936:
        /*04bc*/ 	.byte	0x03, 0x19
        /*04be*/ 	.short	0x0028


	//----- nvinfo : EIATTR_PARAM_CBANK
	.align		4
        /*04c0*/ 	.byte	0x04, 0x0a
        /*04c2*/ 	.short	(.L_938 - .L_937)
	.align		4
.L_937:
        /*04c4*/ 	.word	index@(.nv.constant0._ZN17fastertransformer38beam_online_softmax_topk_stage2_kernelI6__halfLi16ELi64EEEvPKfS3_PiPT_ii)
        /*04c8*/ 	.short	0x0380
        /*04ca*/ 	.short	0x0028


	//----- nvinfo : EIATTR_SW_WAR
	.align		4
.L_938:
        /*04cc*/ 	.byte	0x04, 0x36
        /*04ce*/ 	.short	(.L_940 - .L_939)
.L_939:
        /*04d0*/ 	.word	0x00000008
.L_940:


//--------------------- .nv.info._ZN17fastertransformer38beam_online_softmax_topk_stage2_kernelI6__halfLi16ELi32EEEvPKfS3_PiPT_ii --------------------------
	.section	.nv.info._ZN17fastertransformer38beam_online_softmax_topk_stage2_kernelI6__halfLi16ELi32EEEvPKfS3_PiPT_ii,"",@"SHT_CUDA_INFO"
	.sectionflags	@""
	.align	4


	//----- nvinfo : EIATTR_CUDA_API_VERSION
	.align		4
        /*0000*/ 	.byte	0x04, 0x37
        /*0002*/ 	.short	(.L_942 - .L_941)
.L_941:
        /*0004*/ 	.word	0x00000082


	//----- nvinfo : EIATTR_KPARAM_INFO
	.align		4
.L_942:
        /*0008*/ 	.byte	0x04, 0x17
        /*000a*/ 	.short	(.L_944 - .L_943)
.L_943:
        /*000c*/ 	.word	0x00000000
        /*0010*/ 	.short	0x0005
        /*0012*/ 	.short	0x0024
        /*0014*/ 	.byte	0x00, 0xf0, 0x11, 0x00


	//----- nvinfo : EIATTR_KPARAM_INFO
	.align		4
.L_944:
        /*0018*/ 	.byte	0x04, 0x17
        /*001a*/ 	.short	(.L_946 - .L_945)
.L_945:
        /*001c*/ 	.word	0x00000000
        /*0020*/ 	.short	0x0004
        /*0022*/ 	.short	0x0020
        /*0024*/ 	.byte	0x00, 0xf0, 0x11, 0x00


	//----- nvinfo : EIATTR_KPARAM_INFO
	.align		4
.L_946:
        /*0028*/ 	.byte	0x04, 0x17
        /*002a*/ 	.short	(.L_948 - .L_947)
.L_947:
        /*002c*/ 	.word	0x00000000
        /*0030*/ 	.short	0x0003
        /*0032*/ 	.short	0x0018
        /*0034*/ 	.byte	0x00, 0xf5, 0x21, 0x00


	//----- nvinfo : EIATTR_KPARAM_INFO
	.align		4
.L_948:
        /*0038*/ 	.byte	0x04, 0x17
        /*003a*/ 	.short	(.L_950 - .L_949)
.L_949:
        /*003c*/ 	.word	0x00000000
        /*0040*/ 	.short	0x0002
        /*0042*/ 	.short	0x0010
        /*0044*/ 	.byte	0x00, 0xf5, 0x21, 0x00


	//----- nvinfo : EIATTR_KPARAM_INFO
	.align		4
.L_950:
        /*0048*/ 	.byte	0x04, 0x17
        /*004a*/ 	.short	(.L_952 - .L_951)
.L_951:
        /*004c*/ 	.word	0x00000000
        /*0050*/ 	.short	0x0001
        /*0052*/ 	.short	0x0008
        /*0054*/ 	.byte	0x00, 0xf5, 0x21, 0x00


	//----- nvinfo : EIATTR_KPARAM_INFO
	.align		4
.L_952:
        /*0058*/ 	.byte	0x04, 0x17
        /*005a*/ 	.short	(.L_954 - .L_953)
.L_953:
        /*005c*/ 	.word	0x00000000
        /*0060*/ 	.short	0x0000
        /*0062*/ 	.short	0x0000
        /*0064*/ 	.byte	0x00, 0xf5, 0x21, 0x00


	//----- nvinfo : EIATTR_SPARSE_MMA_MASK
	.align		4
.L_954:
        /*0068*/ 	.byte	0x03, 0x50
        /*006a*/ 	.short	0x0000


	//----- nvinfo : EIATTR_MAXREG_COUNT
	.align		4
        /*006c*/ 	.byte	0x03, 0x1b
        /*006e*/ 	.short	0x00ff


	//----- nvinfo : EIATTR_NUM_BARRIERS
	.align		4
        /*0070*/ 	.byte	0x02, 0x4c
        /*0072*/ 	.byte	0x01
	.zero		1


	//----- nvinfo : EIATTR_MERCURY_ISA_VERSION
	.align		4
        /*0074*/ 	.byte	0x03, 0x5f
        /*0076*/ 	.short	0x0101


	//----- nvinfo : EIATTR_COOP_GROUP_MASK_REGIDS
	.align		4
        /*0078*/ 	.byte	0x04, 0x29
        /*007a*/ 	.short	(.L_956 - .L_955)


	//   ....[0]....
.L_955:
        /*007c*/ 	.word	0xffffffff


	//   ....[1]....
        /*0080*/ 	.word	0xffffffff


	//   ....[2]....
        /*0084*/ 	.word	0xffffffff


	//   ....[3]....
        /*0088*/ 	.word	0xffffffff


	//   ....[4]....
        /*008c*/ 	.word	0xffffffff


	//   ....[5]....
        /*0090*/ 	.word	0xffffffff


	//   ....[6]....
        /*0094*/ 	.word	0xffffffff


	//   ....[7]....
        /*0098*/ 	.word	0xffffffff


	//   ....[8]....
        /*009c*/ 	.word	0xffffffff


	//   ....[9]....
        /*00a0*/ 	.word	0xffffffff


	//   ....[10]....
        /*00a4*/ 	.word	0xffffffff


	//   ....[11]....
        /*00a8*/ 	.word	0xffffffff


	//   ....[12]....
        /*00ac*/ 	.word	0xffffffff


	//   ....[13]....
        /*00b0*/ 	.word	0xffffffff


	//   ....[14]....
        /*00b4*/ 	.word	0xffffffff


	//   ....[15]....
        /*00b8*/ 	.word	0xffffffff


	//   ....[16]....
        /*00bc*/ 	.word	0xffffffff


	//   ....[17]....
        /*00c0*/ 	.word	0xffffffff


	//   ....[18]....
        /*00c4*/ 	.word	0xffffffff


	//   ....[19]....
        /*00c8*/ 	.word	0xffffffff


	//   ....[20]....
        /*00cc*/ 	.word	0xffffffff


	//   ....[21]....
        /*00d0*/ 	.word	0xffffffff


	//   ....[22]....
        /*00d4*/ 	.word	0xffffffff


	//   ....[23]....
        /*00d8*/ 	.word	0xffffffff


	//   ....[24]....
        /*00dc*/ 	.word	0xffffffff


	//   ....[25]....
        /*00e0*/ 	.word	0xffffffff


	//   ....[26]....
        /*00e4*/ 	.word	0xffffffff


	//   ....[27]....
        /*00e8*/ 	.word	0xffffffff


	//   ....[28]....
        /*00ec*/ 	.word	0xffffffff


	//   ....[29]....
        /*00f0*/ 	.word	0xffffffff


	//   ....[30]....
        /*00f4*/ 	.word	0xffffffff


	//   ....[31]....
        /*00f8*/ 	.word	0xffffffff


	//   ....[32]....
        /*00fc*/ 	.word	0xffffffff


	//   ....[33]....
        /*0100*/ 	.word	0xffffffff


	//   ....[34]....
        /*0104*/ 	.word	0xffffffff


	//   ....[35]....
        /*0108*/ 	.word	0xffffffff


	//   ....[36]....
        /*010c*/ 	.word	0xffffffff


	//   ....[37]....
        /*0110*/ 	.word	0xffffffff


	//   ....[38]....
        /*0114*/ 	.word	0xffffffff


	//   ....[39]....
        /*0118*/ 	.word	0xffffffff


	//   ....[40]....
        /*011c*/ 	.word	0xffffffff


	//   ....[41]....
        /*0120*/ 	.word	0xffffffff


	//   ....[42]....
        /*0124*/ 	.word	0xffffffff


	//   ....[43]....
        /*0128*/ 	.word	0xffffffff


	//   ....[44]....
        /*012c*/ 	.word	0xffffffff


	//   ....[45]....
        /*0130*/ 	.word	0xffffffff


	//   ....[46]....
        /*0134*/ 	.word	0xffffffff


	//   ....[47]....
        /*0138*/ 	.word	0xffffffff


	//   ....[48]....
        /*013c*/ 	.word	0xffffffff


	//   ....[49]....
        /*0140*/ 	.word	0xffffffff


	//   ....[50]....
        /*0144*/ 	.word	0xffffffff


	//   ....[51]....
        /*0148*/ 	.word	0xffffffff


	//   ....[52]....
        /*014c*/ 	.word	0xffffffff


	//   ....[53]....
        /*0150*/ 	.word	0xffffffff


	//   ....[54]....
        /*0154*/ 	.word	0xffffffff


	//   ....[55]....
        /*0158*/ 	.word	0xffffffff


	//   ....[56]....
        /*015c*/ 	.word	0xffffffff


	//   ....[57]....
        /*0160*/ 	.word	0xffffffff


	//   ....[58]....
        /*0164*/ 	.word	0xffffffff


	//   ....[59]....
        /*0168*/ 	.word	0xffffffff


	//   ....[60]....
        /*016c*/ 	.word	0xffffffff


	//   ....[61]....
        /*0170*/ 	.word	0xffffffff


	//   ....[62]....
        /*0174*/ 	.word	0xffffffff


	//   ....[63]....
        /*0178*/ 	.word	0xffffffff


	//   ....[64]....
        /*017c*/ 	.word	0xffffffff


	//   ....[65]....
        /*0180*/ 	.word	0xffffffff


	//   ....[66]....
        /*0184*/ 	.word	0xffffffff


	//   ....[67]....
        /*0188*/ 	.word	0xffffffff


	//   ....[68]....
        /*018c*/ 	.word	0xffffffff


	//   ....[69]....
        /*0190*/ 	.word	0xffffffff


	//   ....[70]....
        /*0194*/ 	.word	0xffffffff


	//   ....[71]....
        /*0198*/ 	.word	0xffffffff


	//   ....[72]....
        /*019c*/ 	.word	0xffffffff


	//   ....[73]....
        /*01a0*/ 	.word	0xffffffff


	//   ....[74]....
        /*01a4*/ 	.word	0xffffffff


	//   ....[75]....
        /*01a8*/ 	.word	0xffffffff


	//   ....[76]....
        /*01ac*/ 	.word	0xffffffff


	//   ....[77]....
        /*01b0*/ 	.word	0xffffffff


	//   ....[78]....
        /*01b4*/ 	.word	0xffffffff


	//   ....[79]....
        /*01b8*/ 	.word	0xffffffff


	//   ....[80]....
        /*01bc*/ 	.word	0xffffffff


	//   ....[81]....
        /*01c0*/ 	.word	0xffffffff


	//   ....[82]....
        /*01c4*/ 	.word	0xffffffff


	//   ....[83]....
        /*01c8*/ 	.word	0xffffffff


	//   ....[84]....
        /*01cc*/ 	.word	0xffffffff


	//   ....[85]....
        /*01d0*/ 	.word	0xffffffff


	//   ....[86]....
        /*01d4*/ 	.word	0xffffffff


	//   ....[87]....
        /*01d8*/ 	.word	0xffffffff


	//   ....[88]....
        /*01dc*/ 	.word	0xffffffff


	//   ....[89]....
        /*01e0*/ 	.word	0xffffffff


	//   ....[90]....
        /*01e4*/ 	.word	0xffffffff


	//   ....[91]....
        /*01e8*/ 	.word	0xffffffff


	//   ....[92]....
        /*01ec*/ 	.word	0xffffffff


	//   ....[93]....
        /*01f0*/ 	.word	0xffffffff


	//   ....[94]....
        /*01f4*/ 	.word	0xffffffff


	//   ....[95]....
        /*01f8*/ 	.word	0xffffffff


	//   ....[96]....
        /*01fc*/ 	.word	0xffffffff


	//   ....[97]....
        /*0200*/ 	.word	0xffffffff


	//   ....[98]....
        /*0204*/ 	.word	0xffffffff


	//   ....[99]....
        /*0208*/ 	.word	0xffffffff


	//   ....[100]....
        /*020c*/ 	.word	0xffffffff


	//   ....[101]....
        /*0210*/ 	.word	0xffffffff


	//   ....[102]....
        /*0214*/ 	.word	0xffffffff


	//   ....[103]....
        /*0218*/ 	.word	0xffffffff


	//   ....[104]....
        /*021c*/ 	.word	0xffffffff


	//   ....[105]....
        /*0220*/ 	.word	0xffffffff


	//   ....[106]....
        /*0224*/ 	.word	0xffffffff


	//   ....[107]....
        /*0228*/ 	.word	0xffffffff


	//   ....[108]....
        /*022c*/ 	.word	0xffffffff


	//   ....[109]....
        /*0230*/ 	.word	0xffffffff


	//   ....[110]....
        /*0234*/ 	.word	0xffffffff


	//   ....[111]....
        /*0238*/ 	.word	0xffffffff


	//   ....[112]....
        /*023c*/ 	.word	0xffffffff


	//   ....[113]....
        /*0240*/ 	.word	0xffffffff


	//   ....[114]....
        /*0244*/ 	.word	0xffffffff


	//   ....[115]....
        /*0248*/ 	.word	0xffffffff


	//   ....[116]....
        /*024c*/ 	.word	0xffffffff


	//   ....[117]....
        /*0250*/ 	.word	0xffffffff


	//   ....[118]....
        /*0254*/ 	.word	0xffffffff


	//   ....[119]....
        /*0258*/ 	.word	0xffffffff


	//   ....[120]....
        /*025c*/ 	.word	0xffffffff


	//   ....[121]....
        /*0260*/ 	.word	0xffffffff


	//   ....[122]....
        /*0264*/ 	.word	0xffffffff


	//   ....[123]....
        /*0268*/ 	.word	0xffffffff


	//   ....[124]....
        /*026c*/ 	.word	0xffffffff


	//   ....[125]....
        /*0270*/ 	.word	0xffffffff


	//   ....[126]....
        /*0274*/ 	.word	0xffffffff


	//   ....[127]....
        /*0278*/ 	.word	0xffffffff


	//   ....[128]....
        /*027c*/ 	.word	0xffffffff


	//   ....[129]....
        /*0280*/ 	.word	0xffffffff


	//----- nvinfo : EIATTR_COOP_GROUP_INSTR_OFFSETS
	.align		4
.L_956:
        /*0284*/ 	.byte	0x04, 0x28
        /*0286*/ 	.short	(.L_958 - .L_957)


	//   ....[0]....
.L_957:
        /*0288*/ 	.word	0x00001a40


	//   ....[1]....
        /*028c*/ 	.word	0x00001a60


	//   ....[2]....
        /*0290*/ 	.word	0x00001a70


	//   ....[3]....
        /*0294*/ 	.word	0x00001a80


	//   ....[4]....
        /*0298*/ 	.word	0x00001a90


	//   ....[5]....
        /*029c*/ 	.word	0x00001aa0


	//   ....[6]....
        /*02a0*/ 	.word	0x00001ab0


	//   ....[7]....
        /*02a4*/ 	.word	0x00001ac0


	//   ....[8]....
        /*02a8*/ 	.word	0x00001ad0


	//   ....[9]....
        /*02ac*/ 	.word	0x00001ae0


	//   ....[10]....
        /*02b0*/ 	.word	0x00001af0


	//   ....[11]....
        /*02b4*/ 	.word	0x00001b00


	//   ....[12]....
        /*02b8*/ 	.word	0x00001b30


	//   ....[13]....
        /*02bc*/ 	.word	0x00001b40


	//   ....[14]....
        /*02c0*/ 	.word	0x00001b50


	//   ....[15]....
        /*02c4*/ 	.word	0x00001b60


	//   ....[16]....
        /*02c8*/ 	.word	0x00001b70


	//   ....[17]....
        /*02cc*/ 	.word	0x00001b80


	//   ....[18]....
        /*02d0*/ 	.word	0x00001b90


	//   ....[19]....
        /*02d4*/ 	.word	0x00001bb0


	//   ....[20]....
        /*02d8*/ 	.word	0x00001bc0


	//   ....[21]....
        /*02dc*/ 	.word	0x00001bd0


	//   ....[22]....
        /*02e0*/ 	.word	0x00001be0


	//   ....[23]....
        /*02e4*/ 	.word	0x00001bf0


	//   ....[24]....
        /*02e8*/ 	.word	0x00001c00


	//   ....[25]....
        /*02ec*/ 	.word	0x00001c10


	//   ....[26]....
        /*02f0*/ 	.word	0x00002e30


	//   ....[27]....
        /*02f4*/ 	.word	0x00002e60


	//   ....[28]....
        /*02f8*/ 	.word	0x00002e70


	//   ....[29]....
        /*02fc*/ 	.word	0x00002e80


	//   ....[30]....
        /*0300*/ 	.word	0x00002e90


	//   ....[31]....
        /*0304*/ 	.word	0x00002ea0


	//   ....[32]....
        /*0308*/ 	.word	0x00002eb0


	//   ....[33]....
        /*030c*/ 	.word	0x00002ec0


	//   ....[34]....
        /*0310*/ 	.word	0x00002ed0


	//   ....[35]....
        /*0314*/ 	.word	0x00002ee0


	//   ....[36]....
        /*0318*/ 	.word	0x00002ef0


	//   ....[37]....
        /*031c*/ 	.word	0x00002f00


	//   ....[38]....
        /*0320*/ 	.word	0x00002f20


	//   ....[39]....
        /*0324*/ 	.word	0x00002f30


	//   ....[40]....
        /*0328*/ 	.word	0x00002f40


	//   ....[41]....
        /*032c*/ 	.word	0x00002f50


	//   ....[42]....
        /*0330*/ 	.word	0x00002f60


	//   ....[43]....
        /*0334*/ 	.word	0x00002f70


	//   ....[44]....
        /*0338*/ 	.word	0x00002f80


	//   ....[45]....
        /*033c*/ 	.word	0x00002f90


	//   ....[46]....
        /*0340*/ 	.word	0x00002fa0


	//   ....[47]....
        /*0344*/ 	.word	0x00002fb0


	//   ....[48]....
        /*0348*/ 	.word	0x00002fc0


	//   ....[49]....
        /*034c*/ 	.word	0x00002fd0


	//   ....[50]....
        /*0350*/ 	.word	0x00002fe0


	//   ....[51]....
        /*0354*/ 	.word	0x00002ff0


	//   ....[52]....
        /*0358*/ 	.word	0x00004200


	//   ....[53]....
        /*035c*/ 	.word	0x00004230


	//   ....[54]....
        /*0360*/ 	.word	0x00004240


	//   ....[55]....
        /*0364*/ 	.word	0x00004250


	//   ....[56]....
        /*0368*/ 	.word	0x00004260


	//   ....[57]....
        /*036c*/ 	.word	0x00004270


	//   ....[58]....
        /*0370*/ 	.word	0x00004280


	//   ....[59]....
        /*0374*/ 	.word	0x00004290


	//   ....[60]....
        /*0378*/ 	.word	0x000042a0


	//   ....[61]....
        /*037c*/ 	.word	0x000042b0


	//   ....[62]....
        /*0380*/ 	.word	0x000042c0


	//   ....[63]....
        /*0384*/ 	.word	0x000042d0


	//   ....[64]....
        /*0388*/ 	.word	0x000042f0


	//   ....[65]....
        /*038c*/ 	.word	0x00004300


	//   ....[66]....
        /*0390*/ 	.word	0x00004310


	//   ....[67]....
        /*0394*/ 	.word	0x00004320


	//   ....[68]....
        /*0398*/ 	.word	0x00004330


	//   ....[69]....
        /*039c*/ 	.word	0x00004340


	//   ....[70]....
        /*03a0*/ 	.word	0x00004350


	//   ....[71]....
        /*03a4*/ 	.word	0x00004360


	//   ....[72]....
        /*03a8*/ 	.word	0x00004370


	//   ....[73]....
        /*03ac*/ 	.word	0x00004380


	//   ....[74]....
        /*03b0*/ 	.word	0x00004390


	//   ....[75]....
        /*03b4*/ 	.word	0x000043a0


	//   ....[76]....
        /*03b8*/ 	.word	0x000043b0


	//   ....[77]....
        /*03bc*/ 	.word	0x000043c0


	//   ....[78]....
        /*03c0*/ 	.word	0x000055d0


	//   ....[79]....
        /*03c4*/ 	.word	0x00005600


	//   ....[80]....
        /*03c8*/ 	.word	0x00005610


	//   ....[81]....
        /*03cc*/ 	.word	0x00005620


	//   ....[82]....
        /*03d0*/ 	.word	0x00005630


	//   ....[83]....
        /*03d4*/ 	.word	0x00005640


	//   ....[84]....
        /*03d8*/ 	.word	0x00005650


	//   ....[85]....
        /*03dc*/ 	.word	0x00005660


	//   ....[86]....
        /*03e0*/ 	.word	0x00005670


	//   ....[87]....
        /*03e4*/ 	.word	0x00005680


	//   ....[88]....
        /*03e8*/ 	.word	0x00005690


	//   ....[89]....
        /*03ec*/ 	.word	0x000056a0


	//   ....[90]....
        /*03f0*/ 	.word	0x000056b0


	//   ....[91]....
        /*03f4*/ 	.word	0x000056c0


	//   ....[92]....
        /*03f8*/ 	.word	0x000056d0


	//   ....[93]....
        /*03fc*/ 	.word	0x000056e0


	//   ....[94]....
        /*0400*/ 	.word	0x000056f0


	//   ....[95]....
        /*0404*/ 	.word	0x00005700


	//   ....[96]....
        /*0408*/ 	.word	0x00005710


	//   ....[97]....
        /*040c*/ 	.word	0x00005720


	//   ....[98]....
        /*0410*/ 	.word	0x00005740


	//   ....[99]....
        /*0414*/ 	.word	0x00005750


	//   ....[100]....
        /*0418*/ 	.word	0x00005770


	//   ....[101]....
        /*041c*/ 	.word	0x00005790


	//   ....[102]....
        /*0420*/ 	.word	0x00005870


	//   ....[103]....
        /*0424*/ 	.word	0x00005890


	//   ....[104]....
        /*0428*/ 	.word	0x00006990


	//   ....[105]....
        /*042c*/ 	.word	0x000069d0


	//   ....[106]....
        /*0430*/ 	.word	0x000069e0


	//   ....[107]....
        /*0434*/ 	.word	0x000069f0


	//   ....[108]....
        /*0438*/ 	.word	0x00006a00


	//   ....[109]....
        /*043c*/ 	.word	0x00006a10


	//   ....[110]....
        /*0440*/ 	.word	0x00006a20


	//   ....[111]....
        /*0444*/ 	.word	0x00006a30


	//   ....[112]....
        /*0448*/ 	.word	0x00006a40


	//   ....[113]....
        /*044c*/ 	.word	0x00006a50


	//   ....[114]....
        /*0450*/ 	.word	0x00006a60


	//   ....[115]....
        /*0454*/ 	.word	0x00006a70


	//   ....[116]....
        /*0458*/ 	.word	0x00006a80


	//   ....[117]....
        /*045c*/ 	.word	0x00006a90


	//   ....[118]....
        /*0460*/ 	.word	0x00006aa0


	//   ....[119]....
        /*0464*/ 	.word	0x00006ab0


	//   ....[120]....
        /*0468*/ 	.word	0x00006ac0


	//   ....[121]....
        /*046c*/ 	.word	0x00006ad0


	//   ....[122]....
        /*0470*/ 	.word	0x00006ae0


	//   ....[123]....
        /*0474*/ 	.word	0x00006af0


	//   ....[124]....
        /*0478*/ 	.word	0x00006b10


	//   ....[125]....
        /*047c*/ 	.word	0x00006b20


	//   ....[126]....
        /*0480*/ 	.word	0x00006b40


	//   ....[127]....
        /*0484*/ 	.word	0x00006b60


	//   ....[128]....
        /*0488*/ 	.word	0x00006c40


	//   ....[129]....
        /*048c*/ 	.word	0x00006c60


	//----- nvinfo : EIATTR_VRC_CTA_INIT_COUNT
	.align		4
.L_958:
        /*0490*/ 	.byte	0x02, 0x4a
	.zero		1
	.zero		1


	//----- nvinfo : EIATTR_EXIT_INSTR_OFFSETS
	.align		4
        /*0494*/ 	.byte	0x04, 0x1c
        /*0496*/ 	.short	(.L_960 - .L_959)


	//   ....[0]....
.L_959:
        /*0498*/ 	.word	0x00007d80


	//   ....[1]....
        /*049c*/ 	.word	0x000086c0


	//   ....[2]....
        /*04a0*/ 	.word	0x00008750


	//----- nvinfo : EIATTR_MAX_THREADS
	.align		4
.L_960:
        /*04a4*/ 	.byte	0x04, 0x05
        /*04a6*/ 	.short	(.L_962 - .L_961)
.L_961:
        /*04a8*/ 	.word	0x00000020
        /*04ac*/ 	.word	0x00000001
        /*04b0*/ 	.word	0x00000001


	//----- nvinfo : EIATTR_CRS_STACK_SIZE
	.align		4
.L_962:
        /*04b4*/ 	.byte	0x04, 0x1e
        /*04b6*/ 	.short	(.L_964 - .L_963)
.L_963:
        /*04b8*/ 	.word	0x00000000


	//----- nvinfo : EIATTR_CBANK_PARAM_SIZE
	.align		4
.L_964:
        /*04bc*/ 	.byte	0x03, 0x19
        /*04be*/ 	.short	0x0028


	//----- nvinfo : EIATTR_PARAM_CBANK
	.align		4
        /*04c0*/ 	.byte	0x04, 0x0a
        /*04c2*/ 	.short	(.L_966 - .L_965)
	.align		4
.L_965:
        /*04c4*/ 	.word	index@(.nv.constant0._ZN17fastertransformer38beam_online_softmax_topk_stage2_kernelI6__halfLi16ELi32EEEvPKfS3_PiPT_ii)
        /*04c8*/ 	.short	0x0380
        /*04ca*/ 	.short	0x0028


	//----- nvinfo : EIATTR_SW_WAR
	.align		4
.L_966:
        /*04cc*/ 	.byte	0x04, 0x36
        /*04ce*/ 	.short	(.L_968 - .L_967)
.L_967:
        /*04d0*/ 	.word	0x00000008
.L_968:


//--------------------- .nv.info._ZN17fastertransformer38beam_online_softmax_topk_stage1_kernelI6__halfLi1ELi16ELi128EEEvPKT_S4_PKbPfiiPKi --------------------------
	.section	.nv.info._ZN17fastertransformer38beam_online_softmax_topk_stage1_kernelI6__halfLi1ELi16ELi128EEEvPKT_S4_PKbPfiiPKi,"",@"SHT_CUDA_INFO"
	.sectionflags	@""
	.align	4


	//----- nvinfo : EIATTR_CUDA_API_VERSION
	.align		4
        /*0000*/ 	.byte	0x04, 0x37
        /*0002*/ 	.short	(.L_970 - .L_969)
.L_969:
        /*0004*/ 	.word	0x00000082


	//----- nvinfo : EIATTR_KPARAM_INFO
	.align		4
.L_970:
        /*0008*/ 	.byte	0x04, 0x17
        /*000a*/ 	.short	(.L_972 - .L_971)
.L_971:
        /*000c*/ 	.word	0x00000000
        /*0010*/ 	.short	0x0006
        /*0012*/ 	.short	0x0028
        /*0014*/ 	.byte	0x00, 0xf5, 0x21, 0x00


	//----- nvinfo : EIATTR_KPARAM_INFO
	.align		4
.L_972:
        /*0018*/ 	.byte	0x04, 0x17
        /*001a*/ 	.short	(.L_974 - .L_973)
.L_973:
        /*001c*/ 	.word	0x00000000
        /*0020*/ 	.short	0x0005
        /*0022*/ 	.short	0x0024
        /*0024*/ 	.byte	0x00, 0xf0, 0x11, 0x00


	//----- nvinfo : EIATTR_KPARAM_INFO
	.align		4
.L_974:
        /*0028*/ 	.byte	0x04, 0x17
        /*002a*/ 	.short	(.L_976 - .L_975)
.L_975:
        /*002c*/ 	.word	0x00000000
        /*0030*/ 	.short	0x0004
        /*0032*/ 	.short	0x0020
        /*0034*/ 	.byte	0x00, 0xf0, 0x11, 0x00


	//----- nvinfo : EIATTR_KPARAM_INFO
	.align		4
.L_976:
        /*0038*/ 	.byte	0x04, 0x17
        /*003a*/ 	.short	(.L_978 - .L_977)
.L_977:
        /*003c*/ 	.word	0x00000000
        /*0040*/ 	.short	0x0003
        /*0042*/ 	.short	0x0018
        /*0044*/ 	.byte	0x00, 0xf5, 0x21, 0x00


	//----- nvinfo : EIATTR_KPARAM_INFO
	.align		4
.L_978:
        /*0048*/ 	.byte	0x04, 0x17
        /*004a*/ 	.short	(.L_980 - .L_979)
.L_979:
        /*004c*/ 	.word	0x00000000
        /*0050*/ 	.short	0x0002
        /*0052*/ 	.short	0x0010
        /*0054*/ 	.byte	0x00, 0xf5, 0x21, 0x00


	//----- nvinfo : EIATTR_KPARAM_INFO
	.align		4
.L_980:
        /*0058*/ 	.byte	0x04, 0x17
        /*005a*/ 	.short	(.L_982 - .L_981)
.L_981:
        /*005c*/ 	.word	0x00000000
        /*0060*/ 	.short	0x0001
        /*0062*/ 	.short	0x0008
        /*0064*/ 	.byte	0x00, 0xf5, 0x21, 0x00


	//----- nvinfo : EIATTR_KPARAM_INFO
	.align		4
.L_982:
        /*0068*/ 	.byte	0x04, 0x17
        /*006a*/ 	.short	(.L_984 - .L_983)
.L_983:
        /*006c*/ 	.word	0x00000000
        /*0070*/ 	.short	0x0000
        /*0072*/ 	.short	0x0000
        /*0074*/ 	.byte	0x00, 0xf5, 0x21, 0x00


	//----- nvinfo : EIATTR_SPARSE_MMA_MASK
	.align		4
.L_984:
        /*0078*/ 	.byte	0x03, 0x50
        /*007a*/ 	.short	0x0000


	//----- nvinfo : EIATTR_MAXREG_COUNT
	.align		4
        /*007c*/ 	.byte	0x03, 0x1b
        /*007e*/ 	.short	0x00ff


	//----- nvinfo : EIATTR_NUM_BARRIERS
	.align		4
        /*0080*/ 	.byte	0x02, 0x4c
        /*0082*/ 	.byte	0x01
	.zero		1


	//----- nvinfo : EIATTR_MERCURY_ISA_VERSION
	.align		4
        /*0084*/ 	.byte	0x03, 0x5f
        /*0086*/ 	.short	0x0101


	//----- nvinfo : EIATTR_COOP_GROUP_MASK_REGIDS
	.align		4
        /*0088*/ 	.byte	0x04, 0x29
        /*008a*/ 	.short	(.L_986 - .L_985)


	//   ....[0]....
.L_985:
        /*008c*/ 	.word	0xffffffff


	//   ....[1]....
        /*0090*/ 	.word	0xffffffff


	//   ....[2]....
        /*0094*/ 	.word	0xffffffff


	//   ....[3]....
        /*0098*/ 	.word	0xffffffff


	//   ....[4]....
        /*009c*/ 	.word	0xffffffff


	//   ....[5]....
        /*00a0*/ 	.word	0xffffffff


	//   ....[6]....
        /*00a4*/ 	.word	0xffffffff


	//   ....[7]....
        /*00a8*/ 	.word	0xffffffff


	//   ....[8]....
        /*00ac*/ 	.word	0xffffffff


	//   ....[9]....
        /*00b0*/ 	.word	0xffffffff


	//   ....[10]....
        /*00b4*/ 	.word	0xffffffff


	//   ....[11]....
        /*00b8*/ 	.word	0xffffffff


	//   ....[12]....
        /*00bc*/ 	.word	0xffffffff


	//   ....[13]....
        /*00c0*/ 	.word	0xffffffff


	//   ....[14]....
        /*00c4*/ 	.word	0xffffffff


	//   ....[15]....
        /*00c8*/ 	.word	0xffffffff


	//   ....[16]....
        /*00cc*/ 	.word	0xffffffff


	//   ....[17]....
        /*00d0*/ 	.word	0xffffffff


	//   ....[18]....
        /*00d4*/ 	.word	0xffffffff


	//   ....[19]....
        /*00d8*/ 	.word	0xffffffff


	//   ....[20]....
        /*00dc*/ 	.word	0xffffffff


	//   ....[21]....
        /*00e0*/ 	.word	0xffffffff


	//   ....[22]....
        /*00e4*/ 	.word	0xffffffff


	//   ....[23]....
        /*00e8*/ 	.word	0xffffffff


	//   ....[24]....
        /*00ec*/ 	.word	0xffffffff


	//   ....[25]....
        /*00f0*/ 	.word	0xffffffff


	//   ....[26]....
        /*00f4*/ 	.word	0xffffffff


	//   ....[27]....
        /*00f8*/ 	.word	0xffffffff


	//   ....[28]....
        /*00fc*/ 	.word	0xffffffff


	//   ....[29]....
        /*0100*/ 	.word	0xffffffff


	//   ....[30]....
        /*0104*/ 	.word	0xffffffff


	//   ....[31]....
        /*0108*/ 	.word	0xffffffff


	//   ....[32]....
        /*010c*/ 	.word	0xffffffff


	//   ....[33]....
        /*0110*/ 	.word	0xffffffff


	//   ....[34]....
        /*0114*/ 	.word	0xffffffff


	//   ....[35]....
        /*0118*/ 	.word	0xffffffff


	//   ....[36]....
        /*011c*/ 	.word	0xffffffff


	//   ....[37]....
        /*0120*/ 	.word	0xffffffff


	//   ....[38]....
        /*0124*/ 	.word	0xffffffff


	//   ....[39]....
        /*0128*/ 	.word	0xffffffff


	//   ....[40]....
        /*012c*/ 	.word	0xffffffff


	//   ....[41]....
        /*0130*/ 	.word	0xffffffff


	//   ....[42]....
        /*0134*/ 	.word	0xffffffff


	//   ....[43]....
        /*0138*/ 	.word	0xffffffff


	//   ....[44]....
        /*013c*/ 	.word	0xffffffff


	//   ....[45]....
        /*0140*/ 	.word	0xffffffff


	//   ....[46]....
        /*0144*/ 	.word	0xffffffff


	//   ....[47]....
        /*0148*/ 	.word	0xffffffff


	//   ....[48]....
        /*014c*/ 	.word	0xffffffff


	//   ....[49]....
        /*0150*/ 	.word	0xffffffff


	//   ....[50]....
        /*0154*/ 	.word	0xffffffff


	//   ....[51]....
        /*0158*/ 	.word	0xffffffff


	//   ....[52]....
        /*015c*/ 	.word	0xffffffff


	//   ....[53]....
        /*0160*/ 	.word	0xffffffff


	//   ....[54]....
        /*0164*/ 	.word	0xffffffff


	//   ....[55]....
        /*0168*/ 	.word	0xffffffff


	//   ....[56]....
        /*016c*/ 	.word	0xffffffff


	//   ....[57]....
        /*0170*/ 	.word	0xffffffff


	//   ....[58]....
        /*0174*/ 	.word	0xffffffff


	//   ....[59]....
        /*0178*/ 	.word	0xffffffff


	//   ....[60]....
        /*017c*/ 	.word	0xffffffff


	//   ....[61]....
        /*0180*/ 	.word	0xffffffff


	//   ....[62]....
        /*0184*/ 	.word	0xffffffff


	//   ....[63]....
        /*0188*/ 	.word	0xffffffff


	//   ....[64]....
        /*018c*/ 	.word	0xffffffff


	//   ....[65]....
        /*0190*/ 	.word	0xffffffff


	//   ....[66]....
        /*0194*/ 	.word	0xffffffff


	//   ....[67]....
        /*0198*/ 	.word	0xffffffff


	//   ....[68]....
        /*019c*/ 	.word	0xffffffff


	//   ....[69]....
        /*01a0*/ 	.word	0xffffffff


	//   ....[70]....
        /*01a4*/ 	.word	0xffffffff


	//   ....[71]....
        /*01a8*/ 	.word	0xffffffff


	//   ....[72]....
        /*01ac*/ 	.word	0xffffffff


	//   ....[73]....
        /*01b0*/ 	.word	0xffffffff


	//   ....[74]....
        /*01b4*/ 	.word	0xffffffff


	//   ....[75]....
        /*01b8*/ 	.word	0xffffffff


	//   ....[76]....
        /*01bc*/ 	.word	0xffffffff


	//   ....[77]....
        /*01c0*/ 	.word	0xffffffff


	//   ....[78]....
        /*01c4*/ 	.word	0xffffffff


	//   ....[79]....
        /*01c8*/ 	.word	0xffffffff


	//   ....[80]....
        /*01cc*/ 	.word	0xffffffff


	//   ....[81]....
        /*01d0*/ 	.word	0xffffffff


	//   ....[82]....
        /*01d4*/ 	.word	0xffffffff


	//   ....[83]....
        /*01d8*/ 	.word	0xffffffff


	//   ....[84]....
        /*01dc*/ 	.word	0xffffffff


	//   ....[85]....
        /*01e0*/ 	.word	0xffffffff


	//   ....[86]....
        /*01e4*/ 	.word	0xffffffff


	//   ....[87]....
        /*01e8*/ 	.word	0xffffffff


	//   ....[88]....
        /*01ec*/ 	.word	0xffffffff


	//   ....[89]....
        /*01f0*/ 	.word	0xffffffff


	//   ....[90]....
        /*01f4*/ 	.word	0xffffffff


	//   ....[91]....
        /*01f8*/ 	.word	0xffffffff


	//   ....[92]....
        /*01fc*/ 	.word	0xffffffff


	//   ....[93]....
        /*0200*/ 	.word	0xffffffff


	//   ....[94]....
        /*0204*/ 	.word	0xffffffff


	//   ....[95]....
        /*0208*/ 	.word	0xffffffff


	//   ....[96]....
        /*020c*/ 	.word	0xffffffff


	//   ....[97]....
        /*0210*/ 	.word	0xffffffff


	//   ....[98]....
        /*0214*/ 	.word	0xffffffff


	//   ....[99]....
        /*0218*/ 	.word	0xffffffff


	//   ....[100]....
        /*021c*/ 	.word	0xffffffff


	//   ....[101]....
        /*0220*/ 	.word	0xffffffff


	//   ....[102]....
        /*0224*/ 	.word	0xffffffff


	//   ....[103]....
        /*0228*/ 	.word	0xffffffff


	//   ....[104]....
        /*022c*/ 	.word	0xffffffff


	//   ....[105]....
        /*0230*/ 	.word	0xffffffff


	//   ....[106]....
        /*0234*/ 	.word	0xffffffff


	//   ....[107]....
        /*0238*/ 	.word	0xffffffff


	//   ....[108]....
        /*023c*/ 	.word	0xffffffff


	//   ....[109]....
        /*0240*/ 	.word	0xffffffff


	//   ....[110]....
        /*0244*/ 	.word	0xffffffff


	//   ....[111]....
        /*0248*/ 	.word	0xffffffff


	//   ....[112]....
        /*024c*/ 	.word	0xffffffff


	//   ....[113]....
        /*0250*/ 	.word	0xffffffff


	//   ....[114]....
        /*0254*/ 	.word	0xffffffff


	//   ....[115]....
        /*0258*/ 	.word	0xffffffff


	//   ....[116]....
        /*025c*/ 	.word	0xffffffff


	//   ....[117]....
        /*0260*/ 	.word	0xffffffff


	//   ....[118]....
        /*0264*/ 	.word	0xffffffff


	//   ....[119]....
        /*0268*/ 	.word	0xffffffff


	//   ....[120]....
        /*026c*/ 	.word	0xffffffff


	//   ....[121]....
        /*0270*/ 	.word	0xffffffff


	//   ....[122]....
        /*0274*/ 	.word	0xffffffff


	//   ....[123]....
        /*0278*/ 	.word	0xffffffff


	//   ....[124]....
        /*027c*/ 	.word	0xffffffff


	//   ....[125]....
        /*0280*/ 	.word	0xffffffff


	//   ....[126]....
        /*0284*/ 	.word	0xffffffff


	//   ....[127]....
        /*0288*/ 	.word	0xffffffff


	//   ....[128]....
        /*028c*/ 	.word	0xffffffff


	//   ....[129]....
        /*0290*/ 	.word	0xffffffff


	//----- nvinfo : EIATTR_COOP_GROUP_INSTR_OFFSETS
	.align		4
.L_986:
        /*0294*/ 	.byte	0x04, 0x28
        /*0296*/ 	.short	(.L_988 - .L_987)


	//   ....[0]....
.L_987:
        /*0298*/ 	.word	0x00002e20


	//   ....[1]....
        /*029c*/ 	.word	0x00002e60


	//   ....[2]....
        /*02a0*/ 	.word	0x00002e80


	//   ....[3]....
        /*02a4*/ 	.word	0x00002e90


	//   ....[4]....
        /*02a8*/ 	.word	0x00002ea0


	//   ....[5]....
        /*02ac*/ 	.word	0x00002eb0


	//   ....[6]....
        /*02b0*/ 	.word	0x00002ec0


	//   ....[7]....
        /*02b4*/ 	.word	0x00002ed0


	//   ....[8]....
        /*02b8*/ 	.word	0x00002ee0


	//   ....[9]....
        /*02bc*/ 	.word	0x00002ef0


	//   ....[10]....
        /*02c0*/ 	.word	0x00002f10


	//   ....[11]....
        /*02c4*/ 	.word	0x00002f20


	//   ....[12]....
        /*02c8*/ 	.word	0x00002f30


	//   ....[13]....
        /*02cc*/ 	.word	0x00002f40


	//   ....[14]....
        /*02d0*/ 	.word	0x00002f50


	//   ....[15]....
        /*02d4*/ 	.word	0x00002f60


	//   ....[16]....
        /*02d8*/ 	.word	0x00002f70


	//   ....[17]....
        /*02dc*/ 	.word	0x00002f80


	//   ....[18]....
        /*02e0*/ 	.word	0x00002fa0


	//   ....[19]....
        /*02e4*/ 	.word	0x00002fb0


	//   ....[20]....
        /*02e8*/ 	.word	0x00002fc0


	//   ....[21]....
        /*02ec*/ 	.word	0x00002fd0


	//   ....[22]....
        /*02f0*/ 	.word	0x00002fe0


	//   ....[23]....
        /*02f4*/ 	.word	0x00002ff0


	//   ....[24]....
        /*02f8*/ 	.word	0x00003000


	//   ....[25]....
        /*02fc*/ 	.word	0x00003010


	//   ....[26]....
        /*0300*/ 	.word	0x00004280


	//   ....[27]....
        /*0304*/ 	.word	0x000042c0


	//   ....[28]....
        /*0308*/ 	.word	0x000042e0


	//   ....[29]....
        /*030c*/ 	.word	0x000042f0


	//   ....[30]....
        /*0310*/ 	.word	0x00004300


	//   ....[31]....
        /*0314*/ 	.word	0x00004310


	//   ....[32]....
        /*0318*/ 	.word	0x00004320


	//   ....[33]....
        /*031c*/ 	.word	0x00004330


	//   ....[34]....
        /*0320*/ 	.word	0x00004340


	//   ....[35]....
        /*0324*/ 	.word	0x00004350


	//   ....[36]....
        /*0328*/ 	.word	0x00004360


	//   ....[37]....
        /*032c*/ 	.word	0x00004370


	//   ....[38]....
        /*0330*/ 	.word	0x00004380


	//   ....[39]....
        /*0334*/ 	.word	0x00004390


	//   ....[40]....
        /*0338*/ 	.word	0x000043a0


	//   ....[41]....
        /*033c*/ 	.word	0x000043b0


	//   ....[42]....
        /*0340*/ 	.word	0x000043c0


	//   ....[43]....
        /*0344*/ 	.word	0x000043d0


	//   ....[44]....
        /*0348*/ 	.word	0x000043e0


	//   ....[45]....
        /*034c*/ 	.word	0x000043f0


	//   ....[46]....
        /*0350*/ 	.word	0x00004400


	//   ....[47]....
        /*0354*/ 	.word	0x00004410


	//   ....[48]....
        /*0358*/ 	.word	0x00004420


	//   ....[49]....
        /*035c*/ 	.word	0x00004430


	//   ....[50]....
        /*0360*/ 	.word	0x00004440


	//   ....[51]....
        /*0364*/ 	.word	0x00004450


	//   ....[52]....
        /*0368*/ 	.word	0x000056b0


	//   ....[53]....
        /*036c*/ 	.word	0x000056f0


	//   ....[54]....
        /*0370*/ 	.word	0x00005710


	//   ....[55]....
        /*0374*/ 	.word	0x00005720


	//   ....[56]....
        /*0378*/ 	.word	0x00005730


	//   ....[57]....
        /*037c*/ 	.word	0x00005740


	//   ....[58]....
        /*0380*/ 	.word	0x00005750


	//   ....[59]....
        /*0384*/ 	.word	0x00005760


	//   ....[60]....
        /*0388*/ 	.word	0x00005770


	//   ....[61]....
        /*038c*/ 	.word	0x00005780


	//   ....[62]....
        /*0390*/ 	.word	0x00005790


	//   ....[63]....
        /*0394*/ 	.word	0x000057a0


	//   ....[64]....
        /*0398*/ 	.word	0x000057b0


	//   ....[65]....
        /*039c*/ 	.word	0x000057c0


	//   ....[66]....
        /*03a0*/ 	.word	0x000057d0


	//   ....[67]....
        /*03a4*/ 	.word	0x000057e0


	//   ....[68]....
        /*03a8*/ 	.word	0x000057f0


	//   ....[69]....
        /*03ac*/ 	.word	0x00005800


	//   ....[70]....
        /*03b0*/ 	.word	0x00005810


	//   ....[71]....
        /*03b4*/ 	.word	0x00005820


	//   ....[72]....
        /*03b8*/ 	.word	0x00005830


	//   ....[73]....
        /*03bc*/ 	.word	0x00005840


	//   ....[74]....
        /*03c0*/ 	.word	0x00005850


	//   ....[75]....
        /*03c4*/ 	.word	0x00005860


	//   ....[76]....
        /*03c8*/ 	.word	0x00005870


	//   ....[77]....
        /*03cc*/ 	.word	0x00005880


	//   ....[78]....
        /*03d0*/ 	.word	0x00006ae0


	//   ....[79]....
        /*03d4*/ 	.word	0x00006b20


	//   ....[80]....
        /*03d8*/ 	.word	0x00006b40


	//   ....[81]....
        /*03dc*/ 	.word	0x00006b50


	//   ....[82]....
        /*03e0*/ 	.word	0x00006b60


	//   ....[83]....
        /*03e4*/ 	.word	0x00006b70


	//   ....[84]....
        /*03e8*/ 	.word	0x00006b80


	//   ....[85]....
        /*03ec*/ 	.word	0x00006b90


	//   ....[86]....
        /*03f0*/ 	.word	0x00006ba0


	//   ....[87]....
        /*03f4*/ 	.word	0x00006bb0


	//   ....[88]....
        /*03f8*/ 	.word	0x00006bc0


	//   ....[89]....
        /*03fc*/ 	.word	0x00006bd0


	//   ....[90]....
        /*0400*/ 	.word	0x00006be0


	//   ....[91]....
        /*0404*/ 	.word	0x00006bf0


	//   ....[92]....
        /*0408*/ 	.word	0x00006c00


	//   ....[93]....
        /*040c*/ 	.word	0x00006c10


	//   ....[94]....
        /*0410*/ 	.word	0x00006c20


	//   ....[95]....
        /*0414*/ 	.word	0x00006c30


	//   ....[96]....
        /*0418*/ 	.word	0x00006c40


	//   ....[97]....
        /*041c*/ 	.word	0x00006c50


	//   ....[98]....
        /*0420*/ 	.word	0x00006c60


	//   ....[99]....
        /*0424*/ 	.word	0x00006c70


	//   ....[100]....
        /*0428*/ 	.word	0x00006c80


	//   ....[101]....
        /*042c*/ 	.word	0x00006c90


	//   ....[102]....
        /*0430*/ 	.word	0x00006ca0


	//   ....[103]....
        /*0434*/ 	.word	0x00006cb0


	//   ....[104]....
        /*0438*/ 	.word	0x00007f10


	//   ....[105]....
        /*043c*/ 	.word	0x00007f50


	//   ....[106]....
        /*0440*/ 	.word	0x00007f70


	//   ....[107]....
        /*0444*/ 	.word	0x00007f80


	//   ....[108]....
        /*0448*/ 	.word	0x00007f90


	//   ....[109]....
        /*044c*/ 	.word	0x00007fa0


	//   ....[110]....
        /*0450*/ 	.word	0x00007fb0


	//   ....[111]....
        /*0454*/ 	.word	0x00007fc0


	//   ....[112]....
        /*0458*/ 	.word	0x00007fd0


	//   ....[113]....
        /*045c*/ 	.word	0x00007fe0


	//   ....[114]....
        /*0460*/ 	.word	0x00007ff0


	//   ....[115]....
        /*0464*/ 	.word	0x00008000


	//   ....[116]....
        /*0468*/ 	.word	0x00008010


	//   ....[117]....
        /*046c*/ 	.word	0x00008020


	//   ....[118]....
        /*0470*/ 	.word	0x00008030


	//   ....[119]....
        /*0474*/ 	.word	0x00008040


	//   ....[120]....
        /*0478*/ 	.word	0x00008050


	//   ....[121]....
        /*047c*/ 	.word	0x00008060


	//   ....[122]....
        /*0480*/ 	.word	0x00008070


	//   ....[123]....
        /*0484*/ 	.word	0x00008080


	//   ....[124]....
        /*0488*/ 	.word	0x00008090


	//   ....[125]....
        /*048c*/ 	.word	0x000080a0


	//   ....[126]....
        /*0490*/ 	.word	0x000080b0


	//   ....[127]....
        /*0494*/ 	.word	0x000080c0


	//   ....[128]....
        /*0498*/ 	.word	0x000080d0


	//   ....[129]....
        /*049c*/ 	.word	0x000080e0


	//----- nvinfo : EIATTR_VRC_CTA_INIT_COUNT
	.align		4
.L_988:
        /*04a0*/ 	.byte	0x02, 0x4a
	.zero		1
	.zero		1


	//----- nvinfo : EIATTR_EXIT_INSTR_OFFSETS
	.align		4
        /*04a4*/ 	.byte	0x04, 0x1c
        /*04a6*/ 	.short	(.L_990 - .L_989)


	//   ....[0]....
.L_989:
        /*04a8*/ 	.word	0x0000d9c0


	//   ....[1]....
        /*04ac*/ 	.word	0x0000da80


	//----- nvinfo : EIATTR_MAX_THREADS
	.align		4
.L_990:
        /*04b0*/ 	.byte	0x04, 0x05
        /*04b2*/ 	.short	(.L_992 - .L_991)
.L_991:
        /*04b4*/ 	.word	0x00000080
        /*04b8*/ 	.word	0x00000001
        /*04bc*/ 	.word	0x00000001


	//----- nvinfo : EIATTR_CRS_STACK_SIZE
	.align		4
.L_992:
        /*04c0*/ 	.byte	0x04, 0x1e
        /*04c2*/ 	.short	(.L_994 - .L_993)
.L_993:
        /*04c4*/ 	.word	0x00000000


	//----- nvinfo : EIATTR_CBANK_PARAM_SIZE
	.align		4
.L_994:
        /*04c8*/ 	.byte	0x03, 0x19
        /*04ca*/ 	.short	0x0030


	//----- nvinfo : EIATTR_PARAM_CBANK
	.align		4
        /*04cc*/ 	.byte	0x04, 0x0a
        /*04ce*/ 	.short	(.L_996 - .L_995)
	.align		4
.L_995:
        /*04d0*/ 	.word	index@(.nv.constant0._ZN17fastertransformer38beam_online_softmax_topk_stage1_kernelI6__halfLi1ELi16ELi128EEEvPKT_S4_PKbPfiiPKi)
        /*04d4*/ 	.short	0x0380
        /*04d6*/ 	.short	0x0030


	//----- nvinfo : EIATTR_SW_WAR
	.align		4
.L_996:
        /*04d8*/ 	.byte	0x04, 0x36
        /*04da*/ 	.short	(.L_998 - .L_997)
.L_997:
        /*04dc*/ 	.word	0x00000008
.L_998:


//--------------------- .nv.info._ZN17fastertransformer17batch_topk_kernelI6__halfLi8ELi32EEEvPKiPKT_PiPfS8_PKbS3_NS_14BeamHypothesesEiiifS4_ --------------------------
	.section	.nv.info._ZN17fastertransformer17batch_topk_kernelI6__halfLi8ELi32EEEvPKiPKT_PiPfS8_PKbS3_NS_14BeamHypothesesEiiifS4_,"",@"SHT_CUDA_INFO"
	.sectionflags	@""
	.align	4


	//----- nvinfo : EIATTR_CUDA_API_VERSION
	.align		4
        /*0000*/ 	.byte	0x04, 0x37
        /*0002*/ 	.short	(.L_1000 - .L_999)
.L_999:
        /*0004*/ 	.word	0x00000082


	//----- nvinfo : EIATTR_KPARAM_INFO
	.align		4
.L_1000:
        /*0008*/ 	.byte	0x04, 0x17
        /*000a*/ 	.short	(.L_1002 - .L_1001)
.L_1001:
        /*000c*/ 	.word	0x00000000
        /*0010*/ 	.short	0x000c
        /*0012*/ 	.short	0x00d0
        /*0014*/ 	.byte	0x00, 0xf0, 0x09, 0x00


	//----- nvinfo : EIATTR_KPARAM_INFO
	.align		4
.L_1002:
        /*0018*/ 	.byte	0x04, 0x17
        /*001a*/ 	.short	(.L_1004 - .L_1003)
.L_1003:
        /*001c*/ 	.word	0x00000000
        /*0020*/ 	.short	0x000b
        /*0022*/ 	.short	0x00cc
        /*0024*/ 	.byte	0x00, 0xf0, 0x11, 0x00


	//----- nvinfo : EIATTR_KPARAM_INFO
	.align		4
.L_1004:
        /*0028*/ 	.byte	0x04, 0x17
        /*002a*/ 	.short	(.L_1006 - .L_1005)
.L_1005:
        /*002c*/ 	.word	0x00000000
        /*0030*/ 	.short	0x000a
        /*0032*/ 	.short	0x00c8
        /*0034*/ 	.byte	0x00, 0xf0, 0x11, 0x00


	//----- nvinfo : EIATTR_KPARAM_INFO
	.align		4
.L_1006:
        /*0038*/ 	.byte	0x04, 0x17
        /*003a*/ 	.short	(.L_1008 - .L_1007)
.L_1007:
        /*003c*/ 	.word	0x00000000
        /*0040*/ 	.short	0x0009
        /*0042*/ 	.short	0x00c4
        /*0044*/ 	.byte	0x00, 0xf0, 0x11, 0x00


	//----- nvinfo : EIATTR_KPARAM_INFO
	.align		4
.L_1008:
        /*0048*/ 	.byte	0x04, 0x17
        /*004a*/ 	.short	(.L_1010 - .L_1009)
.L_1009:
        /*004c*/ 	.word	0x00000000
        /*0050*/ 	.short	0x0008
        /*0052*/ 	.short	0x00c0
        /*0054*/ 	.byte	0x00, 0xf0, 0x11, 0x00


	//----- nvinfo : EIATTR_KPARAM_INFO
	.align		4
.L_1010:
        /*0058*/ 	.byte	0x04, 0x17
        /*005a*/ 	.short	(.L_1012 - .L_1011)
.L_1011:
        /*005c*/ 	.word	0x00000000
        /*0060*/ 	.short	0x0007
        /*0062*/ 	.short	0x0038
        /*0064*/ 	.byte	0x00, 0xf0, 0x21, 0x02


	//----- nvinfo : EIATTR_KPARAM_INFO
	.align		4
.L_1012:
        /*0068*/ 	.byte	0x04, 0x17
        /*006a*/ 	.short	(.L_1014 - .L_1013)
.L_1013:
        /*006c*/ 	.word	0x00000000
        /*0070*/ 	.short	0x0006
        /*0072*/ 	.short	0x0030
        /*0074*/ 	.byte	0x00, 0xf5, 0x21, 0x00


	//----- nvinfo : EIATTR_KPARAM_INFO
	.align		4
.L_1014:
        /*0078*/ 	.byte	0x04, 0x17
        /*007a*/ 	.short	(.L_1016 - .L_1015)
.L_1015:
        /*007c*/ 	.word	0x00000000
        /*0080*/ 	.short	0x0005
        /*0082*/ 	.short	0x0028
        /*0084*/ 	.byte	0x00, 0xf5, 0x21, 0x00


	//----- nvinfo : EIATTR_KPARAM_INFO
	.align		4
.L_1016:
        /*0088*/ 	.byte	0x04, 0x17
        /*008a*/ 	.short	(.L_1018 - .L_1017)
.L_1017:
        /*008c*/ 	.word	0x00000000
        /*0090*/ 	.short	0x0004
        /*0092*/ 	.short	0x0020
        /*0094*/ 	.byte	0x00, 0xf5, 0x21, 0x00


	//----- nvinfo : EIATTR_KPARAM_INFO
	.align		4
.L_1018:
        /*0098*/ 	.byte	0x04, 0x17
        /*009a*/ 	.short	(.L_1020 - .L_1019)
.L_1019:
        /*009c*/ 	.word	0x00000000
        /*00a0*/ 	.short	0x0003
        /*00a2*/ 	.short	0x0018
        /*00a4*/ 	.byte	0x00, 0xf5, 0x21, 0x00


	//----- nvinfo : EIATTR_KPARAM_INFO
	.align		4
.L_1020:
        /*00a8*/ 	.byte	0x04, 0x17
        /*00aa*/ 	.short	(.L_1022 - .L_1021)
.L_1021:
        /*00ac*/ 	.word	0x00000000
        /*00b0*/ 	.short	0x0002
        /*00b2*/ 	.short	0x0010
        /*00b4*/ 	.byte	0x00, 0xf5, 0x21, 0x00


	//----- nvinfo : EIATTR_KPARAM_INFO
	.align		4
.L_1022:
        /*00b8*/ 	.byte	0x04, 0x17
        /*00ba*/ 	.short	(.L_1024 - .L_1023)
.L_1023:
        /*00bc*/ 	.word	0x00000000
        /*00c0*/ 	.short	0x0001
        /*00c2*/ 	.short	0x0008
        /*00c4*/ 	.byte	0x00, 0xf5, 0x21, 0x00


	//----- nvinfo : EIATTR_KPARAM_INFO
	.align		4
.L_1024:
        /*00c8*/ 	.byte	0x04, 0x17
        /*00ca*/ 	.short	(.L_1026 - .L_1025)
.L_1025:
        /*00cc*/ 	.word	0x00000000
        /*00d0*/ 	.short	0x0000
        /*00d2*/ 	.short	0x0000
        /*00d4*/ 	.byte	0x00, 0xf5, 0x21, 0x00


	//----- nvinfo : EIATTR_SPARSE_MMA_MASK
	.align		4
.L_1026:
        /*00d8*/ 	.byte	0x03, 0x50
        /*00da*/ 	.short	0x0000


	//----- nvinfo : EIATTR_MAXREG_COUNT
	.align		4
        /*00dc*/ 	.byte	0x03, 0x1b
        /*00de*/ 	.short	0x00ff


	//----- nvinfo : EIATTR_NUM_BARRIERS
	.align		4
        /*00e0*/ 	.byte	0x02, 0x4c
        /*00e2*/ 	.byte	0x01
	.zero		1


	//----- nvinfo : EIATTR_ANNOTATIONS
	.align		4
        /*00e4*/ 	.byte	0x04, 0x55
        /*00e6*/ 	.short	(.L_1028 - .L_1027)


	//   ....[0]....
.L_1027:
        /*00e8*/ 	.word	0x00000001
        /*00ec*/ 	.byte	0x10, 0x1c, 0x01, 0x00, 0x01, 0x00, 0x00, 0x00, 0x90, 0x29, 0x01, 0x00, 0x01, 0x00, 0x00, 0x00
        /*00fc*/ 	.byte	0xf0, 0x63, 0x01, 0x00, 0x01, 0x00, 0x00, 0x00, 0x80, 0x9e, 0x01, 0x00, 0x01, 0x00, 0x00, 0x00
        /*010c*/ 	.byte	0xe0, 0xd8, 0x01, 0x00, 0x01, 0x00, 0x00, 0x00, 0x20, 0x13, 0x02, 0x00, 0x01, 0x00, 0x00, 0x00
        /*011c*/ 	.byte	0x90, 0x4d, 0x02, 0x00, 0x01, 0x00, 0x00, 0x00, 0x20, 0x88, 0x02, 0x00, 0x01, 0x00, 0x00, 0x00
        /*012c*/ 	.byte	0xd0, 0xc1, 0x02, 0x00


	//----- nvinfo : EIATTR_MERCURY_ISA_VERSION
	.align		4
.L_1028:
        /*0130*/ 	.byte	0x03, 0x5f
        /*0132*/ 	.short	0x0101


	//----- nvinfo : EIATTR_COOP_GROUP_MASK_REGIDS
	.align		4
        /*0134*/ 	.byte	0x04, 0x29
        /*0136*/ 	.short	(.L_1030 - .L_1029)


	//   ....[0]....
.L_1029:
        /*0138*/ 	.word	0xffffffff


	//   ....[1]....
        /*013c*/ 	.word	0xffffffff


	//   ....[2]....
        /*0140*/ 	.word	0xffffffff


	//   ....[3]....
        /*0144*/ 	.word	0xffffffff


	//   ....[4]....
        /*0148*/ 	.word	0xffffffff


	//   ....[5]....
        /*014c*/ 	.word	0xffffffff


	//   ....[6]....
        /*0150*/ 	.word	0xffffffff


	//   ....[7]....
        /*0154*/ 	.word	0xffffffff


	//   ....[8]....
        /*0158*/ 	.word	0xffffffff


	//   ....[9]....
        /*015c*/ 	.word	0xffffffff


	//   ....[10]....
        /*0160*/ 	.word	0xffffffff


	//   ....[11]....
        /*0164*/ 	.word	0xffffffff


	//   ....[12]....
        /*0168*/ 	.word	0xffffffff


	//   ....[13]....
        /*016c*/ 	.word	0xffffffff


	//   ....[14]....
        /*0170*/ 	.word	0xffffffff


	//   ....[15]....
        /*0174*/ 	.word	0xffffffff


	//   ....[16]....
        /*0178*/ 	.word	0xffffffff


	//   ....[17]....
        /*017c*/ 	.word	0xffffffff


	//   ....[18]....
        /*0180*/ 	.word	0xffffffff


	//   ....[19]....
        /*0184*/ 	.word	0xffffffff


	//   ....[20]....
        /*0188*/ 	.word	0xffffffff


	//   ....[21]....
        /*018c*/ 	.word	0xffffffff


	//   ....[22]....
        /*0190*/ 	.word	0xffffffff


	//   ....[23]....
        /*0194*/ 	.word	0xffffffff


	//   ....[24]....
        /*0198*/ 	.word	0xffffffff


	//   ....[25]....
        /*019c*/ 	.word	0xffffffff


	//   ....[26]....
        /*01a0*/ 	.word	0xffffffff


	//   ....[27]....
        /*01a4*/ 	.word	0xffffffff


	//   ....[28]....
        /*01a8*/ 	.word	0xffffffff


	//   ....[29]....
        /*01ac*/ 	.word	0xffffffff


	//   ....[30]....
        /*01b0*/ 	.word	0xffffffff


	//   ....[31]....
        /*01b4*/ 	.word	0xffffffff


	//   ....[32]....
        /*01b8*/ 	.word	0xffffffff


	//   ....[33]....
        /*01bc*/ 	.word	0xffffffff


	//   ....[34]....
        /*01c0*/ 	.word	0xffffffff


	//   ....[35]....
        /*01c4*/ 	.word	0xffffffff


	//   ....[36]....
        /*01c8*/ 	.word	0xffffffff


	//   ....[37]....
        /*01cc*/ 	.word	0xffffffff


	//   ....[38]....
        /*01d0*/ 	.word	0xffffffff


	//   ....[39]....
        /*01d4*/ 	.word	0xffffffff


	//   ....[40]....
        /*01d8*/ 	.word	0xffffffff


	//   ....[41]....
        /*01dc*/ 	.word	0xffffffff


	//   ....[42]....
        /*01e0*/ 	.word	0xffffffff


	//   ....[43]....
        /*01e4*/ 	.word	0xffffffff


	//   ....[44]....
        /*01e8*/ 	.word	0xffffffff


	//   ....[45]....
        /*01ec*/ 	.word	0xffffffff


	//   ....[46]....
        /*01f0*/ 	.word	0xffffffff


	//   ....[47]....
        /*01f4*/ 	.word	0xffffffff


	//   ....[48]....
        /*01f8*/ 	.word	0xffffffff


	//   ....[49]....
        /*01fc*/ 	.word	0xffffffff


	//   ....[50]....
        /*0200*/ 	.word	0xffffffff


	//   ....[51]....
        /*0204*/ 	.word	0xffffffff


	//   ....[52]....
        /*0208*/ 	.word	0xffffffff


	//   ....[53]....
        /*020c*/ 	.word	0xffffffff


	//   ....[54]....
        /*0210*/ 	.word	0xffffffff


	//   ....[55]....
        /*0214*/ 	.word	0xffffffff


	//   ....[56]....
        /*0218*/ 	.word	0xffffffff


	//   ....[57]....
        /*021c*/ 	.word	0xffffffff


	//   ....[58]....
        /*0220*/ 	.word	0xffffffff


	//   ....[59]....
        /*0224*/ 	.word	0xffffffff


	//----- nvinfo : EIATTR_COOP_GROUP_INSTR_OFFSETS
	.align		4
.L_1030:
        /*0228*/ 	.byte	0x04, 0x28
        /*022a*/ 	.short	(.L_1032 - .L_1031)


	//   ....[0]....
.L_1031:
        /*022c*/ 	.word	0x00001140


	//   ....[1]....
        /*0230*/ 	.word	0x00001170


	//   ....[2]....
        /*0234*/ 	.word	0x00001180


	//   ....[3]....
        /*0238*/ 	.word	0x00001190


	//   ....[4]....
        /*023c*/ 	.word	0x000011a0


	//   ....[5]....
        /*0240*/ 	.word	0x000011b0


	//   ....[6]....
        /*0244*/ 	.word	0x000011c0


	//   ....[7]....
        /*0248*/ 	.word	0x000011e0


	//   ....[8]....
        /*024c*/ 	.word	0x000011f0


	//   ....[9]....
        /*0250*/ 	.word	0x00001200


	//   ....[10]....
        /*0254*/ 	.word	0x00001210


	//   ....[11]....
        /*0258*/ 	.word	0x00001220


	//   ....[12]....
        /*025c*/ 	.word	0x00004630


	//   ....[13]....
        /*0260*/ 	.word	0x00004670


	//   ....[14]....
        /*0264*/ 	.word	0x000046a0


	//   ....[15]....
        /*0268*/ 	.word	0x000046b0


	//   ....[16]....
        /*026c*/ 	.word	0x000046c0


	//   ....[17]....
        /*0270*/ 	.word	0x000046d0


	//   ....[18]....
        /*0274*/ 	.word	0x000046e0


	//   ....[19]....
        /*0278*/ 	.word	0x000046f0


	//   ....[20]....
        /*027c*/ 	.word	0x00004700


	//   ....[21]....
        /*0280*/ 	.word	0x00004710


	//   ....[22]....
        /*0284*/ 	.word	0x00004720


	//   ....[23]....
        /*0288*/ 	.word	0x00004730


	//   ....[24]....
        /*028c*/ 	.word	0x00007b40


	//   ....[25]....
        /*0290*/ 	.word	0x00007b80


	//   ....[26]....
        /*0294*/ 	.word	0x00007bb0


	//   ....[27]....
        /*0298*/ 	.word	0x00007bc0


	//   ....[28]....
        /*029c*/ 	.word	0x00007bd0


	//   ....[29]....
        /*02a0*/ 	.word	0x00007be0


	//   ....[30]....
        /*02a4*/ 	.word	0x00007bf0


	//   ....[31]....
        /*02a8*/ 	.word	0x00007c00


	//   ....[32]....
        /*02ac*/ 	.word	0x00007c10


	//   ....[33]....
        /*02b0*/ 	.word	0x00007c20


	//   ....[34]....
        /*02b4*/ 	.word	0x00007c30


	//   ....[35]....
        /*02b8*/ 	.word	0x00007c40


	//   ....[36]....
        /*02bc*/ 	.word	0x0000b050


	//   ....[37]....
        /*02c0*/ 	.word	0x0000b090


	//   ....[38]....
        /*02c4*/ 	.word	0x0000b0c0


	//   ....[39]....
        /*02c8*/ 	.word	0x0000b0d0


	//   ....[40]....
        /*02cc*/ 	.word	0x0000b0e0


	//   ....[41]....
        /*02d0*/ 	.word	0x0000b0f0


	//   ....[42]....
        /*02d4*/ 	.word	0x0000b100


	//   ....[43]....
        /*02d8*/ 	.word	0x0000b110


	//   ....[44]....
        /*02dc*/ 	.word	0x0000b120


	//   ....[45]....
        /*02e0*/ 	.word	0x0000b130


	//   ....[46]....
        /*02e4*/ 	.word	0x0000b140


	//   ....[47]....
        /*02e8*/ 	.word	0x0000b150


	//   ....[48]....
        /*02ec*/ 	.word	0x0000e550


	//   ....[49]....
        /*02f0*/ 	.word	0x0000e590


	//   ....[50]....
        /*02f4*/ 	.word	0x0000e5c0


	//   ....[51]....
        /*02f8*/ 	.word	0x0000e5d0


	//   ....[52]....
        /*02fc*/ 	.word	0x0000e5e0


	//   ....[53]....
        /*0300*/ 	.word	0x0000e5f0


	//   ....[54]....
        /*0304*/ 	.word	0x0000e600


	//   ....[55]....
        /*0308*/ 	.word	0x0000e610


	//   ....[56]....
        /*030c*/ 	.word	0x0000e620


	//   ....[57]....
        /*0310*/ 	.word	0x0000e630


	//   ....[58]....
        /*0314*/ 	.word	0x0000e640


	//   ....[59]....
        /*0318*/ 	.word	0x0000e650


	//----- nvinfo : EIATTR_VRC_CTA_INIT_COUNT
	.align		4
.L_1032:
        /*031c*/ 	.byte	0x02, 0x4a
	.zero		1
	.zero		1


	//----- nvinfo : EIATTR_EXIT_INSTR_OFFSETS
	.align		4
        /*0320*/ 	.byte	0x04, 0x1c
        /*0322*/ 	.short	(.L_1034 - .L_1033)


	//   ....[0]....
.L_1033:
        /*0324*/ 	.word	0x000002c0


	//   ....[1]....
        /*0328*/ 	.word	0x0002ede0


	//   ....[2]....
        /*032c*/ 	.word	0x0002ee70


	//   ....[3]....
        /*0330*/ 	.word	0x0002eea0


	//   ....[4]....
        /*0334*/ 	.word	0x0002ef00


	//----- nvinfo : EIATTR_MAX_THREADS
	.align		4
.L_1034:
        /*0338*/ 	.byte	0x04, 0x05
        /*033a*/ 	.short	(.L_1036 - .L_1035)
.L_1035:
        /*033c*/ 	.word	0x00000020
        /*0340*/ 	.word	0x00000001
        /*0344*/ 	.word	0x00000001


	//----- nvinfo : EIATTR_CRS_STACK_SIZE
	.align		4
.L_1036:
        /*0348*/ 	.byte	0x04, 0x1e
        /*034a*/ 	.short	(.L_1038 - .L_1037)
.L_1037:
        /*034c*/ 	.word	0x00000000


	//----- nvinfo : EIATTR_CBANK_PARAM_SIZE
	.align		4
.L_1038:
        /*0350*/ 	.byte	0x03, 0x19
        /*0352*/ 	.short	0x00d2


	//----- nvinfo : EIATTR_PARAM_CBANK
	.align		4
        /*0354*/ 	.byte	0x04, 0x0a
        /*0356*/ 	.short	(.L_1040 - .L_1039)
	.align		4
.L_1039:
        /*0358*/ 	.word	index@(.nv.constant0._ZN17fastertransformer17batch_topk_kernelI6__halfLi8ELi32EEEvPKiPKT_PiPfS8_PKbS3_NS_14BeamHypothesesEiiifS4_)
        /*035c*/ 	.short	0x0380
        /*035e*/ 	.short	0x00d2


	//----- nvinfo : EIATTR_SW_WAR
	.align		4
.L_1040:
        /*0360*/ 	.byte	0x04, 0x36
        /*0362*/ 	.short	(.L_1042 - .L_1041)
.L_1041:
        /*0364*/ 	.word	0x00000008
.L_1042:


//--------------------- .nv.info._ZN17fastertransformer38beam_online_softmax_topk_stage2_kernelI6__halfLi8ELi128EEEvPKfS3_PiPT_ii --------------------------
	.section	.nv.info._ZN17fastertransformer38beam_online_softmax_topk_stage2_kernelI6__halfLi8ELi128EEEvPKfS3_PiPT_ii,"",@"SHT_CUDA_INFO"
	.sectionflags	@""
	.align	4


	//----- nvinfo : EIATTR_CUDA_API_VERSION
	.align		4
        /*0000*/ 	.byte	0x04, 0x37
        /*0002*/ 	.short	(.L_1044 - .L_1043)
.L_1043:
        /*0004*/ 	.word	0x00000082


	//----- nvinfo : EIATTR_KPARAM_INFO
	.align		4
.L_1044:
        /*0008*/ 	.byte	0x04, 0x17
        /*000a*/ 	.short	(.L_1046 - .L_1045)
.L_1045:
        /*000c*/ 	.word	0x00000000
        /*0010*/ 	.short	0x0005
        /*0012*/ 	.short	0x0024
        /*0014*/ 	.byte	0x00, 0xf0, 0x11, 0x00


	//----- nvinfo : EIATTR_KPARAM_INFO
	.align		4
.L_1046:
        /*0018*/ 	.byte	0x04, 0x17
        /*001a*/ 	.short	(.L_1048 - .L_1047)
.L_1047:
        /*001c*/ 	.word	0x00000000
        /*0020*/ 	.short	0x0004
        /*0022*/ 	.short	0x0020
        /*0024*/ 	.byte	0x00, 0xf0, 0x11, 0x00


	//----- nvinfo : EIATTR_KPARAM_INFO
	.align		4
.L_1048:
        /*0028*/ 	.byte	0x04, 0x17
        /*002a*/ 	.short	(.L_1050 - .L_1049)
.L_1049:
        /*002c*/ 	.word	0x00000000
        /*0030*/ 	.short	0x0003
        /*0032*/ 	.short	0x0018
        /*0034*/ 	.byte	0x00, 0xf5, 0x21, 0x00


	//----- nvinfo : EIATTR_KPARAM_INFO
	.align		4
.L_1050:
        /*0038*/ 	.byte	0x04, 0x17
        /*003a*/ 	.short	(.L_1052 - .L_1051)
.L_1051:
        /*003c*/ 	.word	0x00000000
        /*0040*/ 	.short	0x0002
        /*0042*/ 	.short	0x0010
        /*0044*/ 	.byte	0x00, 0xf5, 0x21, 0x00


	//----- nvinfo : EIATTR_KPARAM_INFO
	.align		4
.L_1052:
        /*0048*/ 	.byte	0x04, 0x17
        /*004a*/ 	.short	(.L_1054 - .L_1053)
.L_1053:
        /*004c*/ 	.word	0x00000000
        /*0050*/ 	.short	0x0001
        /*0052*/ 	.short	0x0008
        /*0054*/ 	.byte	0x00, 0xf5, 0x21, 0x00


	//----- nvinfo : EIATTR_KPARAM_INFO
	.align		4
.L_1054:
        /*0058*/ 	.byte	0x04, 0x17
        /*005a*/ 	.short	(.L_1056 - .L_1055)
.L_1055:
        /*005c*/ 	.word	0x00000000
        /*0060*/ 	.short	0x0000
        /*0062*/ 	.short	0x0000
        /*0064*/ 	.byte	0x00, 0xf5, 0x21, 0x00


	//----- nvinfo : EIATTR_SPARSE_MMA_MASK
	.align		4
.L_1056:
        /*0068*/ 	.byte	0x03, 0x50
        /*006a*/ 	.short	0x0000


	//----- nvinfo : EIATTR_MAXREG_COUNT
	.align		4
        /*006c*/ 	.byte	0x03, 0x1b
        /*006e*/ 	.short	0x00ff


	//----- nvinfo : EIATTR_NUM_BARRIERS
	.align		4
        /*0070*/ 	.byte	0x02, 0x4c
        /*0072*/ 	.byte	0x01
	.zero		1


	//----- nvinfo : EIATTR_MERCURY_ISA_VERSION
	.align		4
        /*0074*/ 	.byte	0x03, 0x5f
        /*0076*/ 	.short	0x0101


	//----- nvinfo : EIATTR_COOP_GROUP_MASK_REGIDS
	.align		4
        /*0078*/ 	.byte	0x04, 0x29
        /*007a*/ 	.short	(.L_1058 - .L_1057)


	//   ....[0]....
.L_1057:
        /*007c*/ 	.word	0xffffffff


	//   ....[1]....
        /*0080*/ 	.word	0xffffffff


	//   ....[2]....
        /*0084*/ 	.word	0xffffffff


	//   ....[3]....
        /*0088*/ 	.word	0xffffffff


	//   ....[4]....
        /*008c*/ 	.word	0xffffffff


	//   ....[5]....
        /*0090*/ 	.word	0xffffffff


	//   ....[6]....
        /*0094*/ 	.word	0xffffffff


	//   ....[7]....
        /*0098*/ 	.word	0xffffffff


	//   ....[8]....
        /*009c*/ 	.word	0xffffffff


	//   ....[9]....
        /*00a0*/ 	.word	0xffffffff


	//   ....[10]....
        /*00a4*/ 	.word	0xffffffff


	//   ....[11]....
        /*00a8*/ 	.word	0xffffffff


	//   ....[12]....
        /*00ac*/ 	.word	0xffffffff


	//   ....[13]....
        /*00b0*/ 	.word	0xffffffff


	//   ....[14]....
        /*00b4*/ 	.word	0xffffffff


	//   ....[15]....
        /*00b8*/ 	.word	0xffffffff


	//   ....[16]....
        /*00bc*/ 	.word	0xffffffff


	//   ....[17]....
        /*00c0*/ 	.word	0xffffffff


	//   ....[18]....
        /*00c4*/ 	.word	0xffffffff


	//   ....[19]....
        /*00c8*/ 	.word	0xffffffff


	//   ....[20]....
        /*00cc*/ 	.word	0xffffffff


	//   ....[21]....
        /*00d0*/ 	.word	0xffffffff


	//   ....[22]....
        /*00d4*/ 	.word	0xffffffff


	//   ....[23]....
        /*00d8*/ 	.word	0xffffffff


	//   ....[24]....
        /*00dc*/ 	.word	0xffffffff


	//   ....[25]....
        /*00e0*/ 	.word	0xffffffff


	//   ....[26]....
        /*00e4*/ 	.word	0xffffffff


	//   ....[27]....
        /*00e8*/ 	.word	0xffffffff


	//   ....[28]....
        /*00ec*/ 	.word	0xffffffff


	//   ....[29]....
        /*00f0*/ 	.word	0xffffffff


	//   ....[30]....
        /*00f4*/ 	.word	0xffffffff


	//   ....[31]....
        /*00f8*/ 	.word	0xffffffff


	//   ....[32]....
        /*00fc*/ 	.word	0xffffffff


	//   ....[33]....
        /*0100*/ 	.word	0xffffffff


	//   ....[34]....
        /*0104*/ 	.word	0xffffffff


	//   ....[35]....
        /*0108*/ 	.word	0xffffffff


	//   ....[36]....
        /*010c*/ 	.word	0xffffffff


	//   ....[37]....
        /*0110*/ 	.word	0xffffffff


	//   ....[38]....
        /*0114*/ 	.word	0xffffffff


	//   ....[39]....
        /*0118*/ 	.word	0xffffffff


	//   ....[40]....
        /*011c*/ 	.word	0xffffffff


	//   ....[41]....
        /*0120*/ 	.word	0xffffffff


	//   ....[42]....
        /*0124*/ 	.word	0xffffffff


	//   ....[43]....
        /*0128*/ 	.word	0xffffffff


	//   ....[44]....
        /*012c*/ 	.word	0xffffffff


	//   ....[45]....
        /*0130*/ 	.word	0xffffffff


	//   ....[46]....
        /*0134*/ 	.word	0xffffffff


	//   ....[47]....
        /*0138*/ 	.word	0xffffffff


	//   ....[48]....
        /*013c*/ 	.word	0xffffffff


	//   ....[49]....
        /*0140*/ 	.word	0xffffffff


	//   ....[50]....
        /*0144*/ 	.word	0xffffffff


	//   ....[51]....
        /*0148*/ 	.word	0xffffffff


	//   ....[52]....
        /*014c*/ 	.word	0xffffffff


	//   ....[53]....
        /*0150*/ 	.word	0xffffffff


	//   ....[54]....
        /*0154*/ 	.word	0xffffffff


	//   ....[55]....
        /*0158*/ 	.word	0xffffffff


	//   ....[56]....
        /*015c*/ 	.word	0xffffffff


	//   ....[57]....
        /*0160*/ 	.word	0xffffffff


	//   ....[58]....
        /*0164*/ 	.word	0xffffffff


	//   ....[59]....
        /*0168*/ 	.word	0xffffffff


	//   ....[60]....
        /*016c*/ 	.word	0xffffffff


	//   ....[61]....
        /*0170*/ 	.word	0xffffffff


	//   ....[62]....
        /*0174*/ 	.word	0xffffffff


	//   ....[63]....
        /*0178*/ 	.word	0xffffffff


	//   ....[64]....
        /*017c*/ 	.word	0xffffffff


	//   ....[65]....
        /*0180*/ 	.word	0xffffffff


	//   ....[66]....
        /*0184*/ 	.word	0xffffffff


	//   ....[67]....
        /*0188*/ 	.word	0xffffffff


	//   ....[68]....
        /*018c*/ 	.word	0xffffffff


	//   ....[69]....
        /*0190*/ 	.word	0xffffffff


	//----- nvinfo : EIATTR_COOP_GROUP_INSTR_OFFSETS
	.align		4
.L_1058:
        /*0194*/ 	.byte	0x04, 0x28
        /*0196*/ 	.short	(.L_1060 - .L_1059)


	//   ....[0]....
.L_1059:
        /*0198*/ 	.word	0x000018a0


	//   ....[1]....
        /*019c*/ 	.word	0x000018b0


	//   ....[2]....
        /*01a0*/ 	.word	0x000018c0


	//   ....[3]....
        /*01a4*/ 	.word	0x000018d0


	//   ....[4]....
        /*01a8*/ 	.word	0x000018e0


	//   ....[5]....
        /*01ac*/ 	.word	0x00001900


	//   ....[6]....
        /*01b0*/ 	.word	0x00001910


	//   ....[7]....
        /*01b4*/ 	.word	0x00001920


	//   ....[8]....
        /*01b8*/ 	.word	0x00001930


	//   ....[9]....
        /*01bc*/ 	.word	0x00001940


	//   ....[10]....
        /*01c0*/ 	.word	0x00001950


	//   ....[11]....
        /*01c4*/ 	.word	0x00001960


	//   ....[12]....
        /*01c8*/ 	.word	0x00001970


	//   ....[13]....
        /*01cc*/ 	.word	0x00001980


	//   ....[14]....
        /*01d0*/ 	.word	0x00004e70


	//   ....[15]....
        /*01d4*/ 	.word	0x00004eb0


	//   ....[16]....
        /*01d8*/ 	.word	0x00004ed0


	//   ....[17]....
        /*01dc*/ 	.word	0x00004ee0


	//   ....[18]....
        /*01e0*/ 	.word	0x00004ef0


	//   ....[19]....
        /*01e4*/ 	.word	0x00004f00


	//   ....[20]....
        /*01e8*/ 	.word	0x00004f10


	//   ....[21]....
        /*01ec*/ 	.word	0x00004f20


	//   ....[22]....
        /*01f0*/ 	.word	0x00004f30


	//   ....[23]....
        /*01f4*/ 	.word	0x00004f40


	//   ....[24]....
        /*01f8*/ 	.word	0x00004f50


	//   ....[25]....
        /*01fc*/ 	.word	0x00004f60


	//   ....[26]....
        /*0200*/ 	.word	0x00004f70


	//   ....[27]....
        /*0204*/ 	.word	0x00004f80


	//   ....[28]....
        /*0208*/ 	.word	0x00008470


	//   ....[29]....
        /*020c*/ 	.word	0x000084b0


	//   ....[30]....
        /*0210*/ 	.word	0x000084d0


	//   ....[31]....
        /*0214*/ 	.word	0x000084e0


	//   ....[32]....
        /*0218*/ 	.word	0x000084f0


	//   ....[33]....
        /*021c*/ 	.word	0x00008500


	//   ....[34]....
        /*0220*/ 	.word	0x00008510


	//   ....[35]....
        /*0224*/ 	.word	0x00008520


	//   ....[36]....
        /*0228*/ 	.word	0x00008530


	//   ....[37]....
        /*022c*/ 	.word	0x00008540


	//   ....[38]....
        /*0230*/ 	.word	0x00008550


	//   ....[39]....
        /*0234*/ 	.word	0x00008560


	//   ....[40]....
        /*0238*/ 	.word	0x00008570


	//   ....[41]....
        /*023c*/ 	.word	0x00008580


	//   ....[42]....
        /*0240*/ 	.word	0x0000ba70


	//   ....[43]....
        /*0244*/ 	.word	0x0000bab0


	//   ....[44]....
        /*0248*/ 	.word	0x0000bad0


	//   ....[45]....
        /*024c*/ 	.word	0x0000bae0


	//   ....[46]....
        /*0250*/ 	.word	0x0000baf0


	//   ....[47]....
        /*0254*/ 	.word	0x0000bb00


	//   ....[48]....
        /*0258*/ 	.word	0x0000bb10


	//   ....[49]....
        /*025c*/ 	.word	0x0000bb20


	//   ....[50]....
        /*0260*/ 	.word	0x0000bb30


	//   ....[51]....
        /*0264*/ 	.word	0x0000bb40


	//   ....[52]....
        /*0268*/ 	.word	0x0000bb50


	//   ....[53]....
        /*026c*/ 	.word	0x0000bb60


	//   ....[54]....
        /*0270*/ 	.word	0x0000bb70


	//   ....[55]....
        /*0274*/ 	.word	0x0000bb80


	//   ....[56]....
        /*0278*/ 	.word	0x0000f070


	//   ....[57]....
        /*027c*/ 	.word	0x0000f0b0


	//   ....[58]....
        /*0280*/ 	.word	0x0000f0d0


	//   ....[59]....
        /*0284*/ 	.word	0x0000f0e0


	//   ....[60]....
        /*0288*/ 	.word	0x0000f0f0


	//   ....[61]....
        /*028c*/ 	.word	0x0000f100


	//   ....[62]....
        /*0290*/ 	.word	0x0000f110


	//   ....[63]....
        /*0294*/ 	.word	0x0000f120


	//   ....[64]....
        /*0298*/ 	.word	0x0000f130


	//   ....[65]....
        /*029c*/ 	.word	0x0000f140


	//   ....[66]....
        /*02a0*/ 	.word	0x0000f150


	//   ....[67]....
        /*02a4*/ 	.word	0x0000f160


	//   ....[68]....
        /*02a8*/ 	.word	0x0000f170


	//   ....[69]....
        /*02ac*/ 	.word	0x0000f180


	//----- nvinfo : EIATTR_VRC_CTA_INIT_COUNT
	.align		4
.L_1060:
        /*02b0*/ 	.byte	0x02, 0x4a
	.zero		1
	.zero		1


	//----- nvinfo : EIATTR_EXIT_INSTR_OFFSETS
	.align		4
        /*02b4*/ 	.byte	0x04, 0x1c
        /*02b6*/ 	.short	(.L_1062 - .L_1061)


	//   ....[0]....
.L_1061:
        /*02b8*/ 	.word	0x0001c5e0


	//   ....[1]....
        /*02bc*/ 	.word	0x0001ca80


	//   ....[2]....
        /*02c0*/ 	.word	0x0001cb10


	//----- nvinfo : EIATTR_MAX_THREADS
	.align		4
.L_1062:
        /*02c4*/ 	.byte	0x04, 0x05
        /*02c6*/ 	.short	(.L_1064 - .L_1063)
.L_1063:
        /*02c8*/ 	.word	0x00000080
        /*02cc*/ 	.word	0x00000001
        /*02d0*/ 	.word	0x00000001


	//----- nvinfo : EIATTR_CRS_STACK_SIZE
	.align		4
.L_1064:
        /*02d4*/ 	.byte	0x04, 0x1e
        /*02d6*/ 	.short	(.L_1066 - .L_1065)
.L_1065:
        /*02d8*/ 	.word	0x00000000


	//----- nvinfo : EIATTR_CBANK_PARAM_SIZE
	.align		4
.L_1066:
        /*02dc*/ 	.byte	0x03, 0x19
        /*02de*/ 	.short	0x0028


	//----- nvinfo : EIATTR_PARAM_CBANK
	.align		4
        /*02e0*/ 	.byte	0x04, 0x0a
        /*02e2*/ 	.short	(.L_1068 - .L_1067)
	.align		4
.L_1067:
        /*02e4*/ 	.word	index@(.nv.constant0._ZN17fastertransformer38beam_online_softmax_topk_stage2_kernelI6__halfLi8ELi128EEEvPKfS3_PiPT_ii)
        /*02e8*/ 	.short	0x0380
        /*02ea*/ 	.short	0x0028


	//----- nvinfo : EIATTR_SW_WAR
	.align		4
.L_1068:
        /*02ec*/ 	.byte	0x04, 0x36
        /*02ee*/ 	.short	(.L_1070 - .L_1069)
.L_1069:
        /*02f0*/ 	.word	0x00000008
.L_1070:


//--------------------- .nv.info._ZN17fastertransformer38beam_online_softmax_topk_stage2_kernelI6__halfLi8ELi64EEEvPKfS3_PiPT_ii --------------------------
	.section	.nv.info._ZN17fastertransformer38beam_online_softmax_topk_stage2_kernelI6__halfLi8ELi64EEEvPKfS3_PiPT_ii,"",@"SHT_CUDA_INFO"
	.sectionflags	@""
	.align	4


	//----- nvinfo : EIATTR_CUDA_API_VERSION
	.align		4
        /*0000*/ 	.byte	0x04, 0x37
        /*0002*/ 	.short	(.L_1072 - .L_1071)
.L_1071:
        /*0004*/ 	.word	0x00000082


	//----- nvinfo : EIATTR_KPARAM_INFO
	.align		4
.L_1072:
        /*0008*/ 	.byte	0x04, 0x17
        /*000a*/ 	.short	(.L_1074 - .L_1073)
.L_1073:
        /*000c*/ 	.word	0x00000000
        /*0010*/ 	.short	0x0005
        /*0012*/ 	.short	0x0024
        /*0014*/ 	.byte	0x00, 0xf0, 0x11, 0x00


	//----- nvinfo : EIATTR_KPARAM_INFO
	.align		4
.L_1074:
        /*0018*/ 	.byte	0x04, 0x17
        /*001a*/ 	.short	(.L_1076 - .L_1075)
.L_1075:
        /*001c*/ 	.word	0x00000000
        /*0020*/ 	.short	0x0004
        /*0022*/ 	.short	0x0020
        /*0024*/ 	.byte	0x00, 0xf0, 0x11, 0x00


	//----- nvinfo : EIATTR_KPARAM_INFO
	.align		4
.L_1076:
        /*0028*/ 	.byte	0x04, 0x17
        /*002a*/ 	.short	(.L_1078 - .L_1077)
.L_1077:
        /*002c*/ 	.word	0x00000000
        /*0030*/ 	.short	0x0003
        /*0032*/ 	.short	0x0018
        /*0034*/ 	.byte	0x00, 0xf5, 0x21, 0x00


	//----- nvinfo : EIATTR_KPARAM_INFO
	.align		4
.L_1078:
        /*0038*/ 	.byte	0x04, 0x17
        /*003a*/ 	.short	(.L_1080 - .L_1079)
.L_1079:
        /*003c*/ 	.word	0x00000000
        /*0040*/ 	.short	0x0002
        /*0042*/ 	.short	0x0010
        /*0044*/ 	.byte	0x00, 0xf5, 0x21, 0x00


	//----- nvinfo : EIATTR_KPARAM_INFO
	.align		4
.L_1080:
        /*0048*/ 	.byte	0x04, 0x17
        /*004a*/ 	.short	(.L_1082 - .L_1081)
.L_1081:
        /*004c*/ 	.word	0x00000000
        /*0050*/ 	.short	0x0001
        /*0052*/ 	.short	0x0008
        /*0054*/ 	.byte	0x00, 0xf5, 0x21, 0x00


	//----- nvinfo : EIATTR_KPARAM_INFO
	.align		4
.L_1082:
        /*0058*/ 	.byte	0x04, 0x17
        /*005a*/ 	.short	(.L_1084 - .L_1083)
.L_1083:
        /*005c*/ 	.word	0x00000000
        /*0060*/ 	.short	0x0000
        /*0062*/ 	.short	0x0000
        /*0064*/ 	.byte	0x00, 0xf5, 0x21, 0x00


	//----- nvinfo : EIATTR_SPARSE_MMA_MASK
	.align		4
.L_1084:
        /*0068*/ 	.byte	0x03, 0x50
        /*006a*/ 	.short	0x0000


	//----- nvinfo : EIATTR_MAXREG_COUNT
	.align		4
        /*006c*/ 	.byte	0x03, 0x1b
        /*006e*/ 	.short	0x00ff


	//----- nvinfo : EIATTR_NUM_BARRIERS
	.align		4
        /*0070*/ 	.byte	0x02, 0x4c
        /*0072*/ 	.byte	0x01
	.zero		1


	//----- nvinfo : EIATTR_MERCURY_ISA_VERSION
	.align		4
        /*0074*/ 	.byte	0x03, 0x5f
        /*0076*/ 	.short	0x0101


	//----- nvinfo : EIATTR_COOP_GROUP_MASK_REGIDS
	.align		4
        /*0078*/ 	.byte	0x04, 0x29
        /*007a*/ 	.short	(.L_1086 - .L_1085)


	//   ....[0]....
.L_1085:
        /*007c*/ 	.word	0xffffffff


	//   ....[1]....
        /*0080*/ 	.word	0xffffffff


	//   ....[2]....
        /*0084*/ 	.word	0xffffffff


	//   ....[3]....
        /*0088*/ 	.word	0xffffffff


	//   ....[4]....
        /*008c*/ 	.word	0xffffffff


	//   ....[5]....
        /*0090*/ 	.word	0xffffffff


	//   ....[6]....
        /*0094*/ 	.word	0xffffffff


	//   ....[7]....
        /*0098*/ 	.word	0xffffffff


	//   ....[8]....
        /*009c*/ 	.word	0xffffffff


	//   ....[9]....
        /*00a0*/ 	.word	0xffffffff


	//   ....[10]....
        /*00a4*/ 	.word	0xffffffff


	//   ....[11]....
        /*00a8*/ 	.word	0xffffffff


	//   ....[12]....
        /*00ac*/ 	.word	0xffffffff


	//   ....[13]....
        /*00b0*/ 	.word	0xffffffff


	//   ....[14]....
        /*00b4*/ 	.word	0xffffffff


	//   ....[15]....
        /*00b8*/ 	.word	0xffffffff


	//   ....[16]....
        /*00bc*/ 	.word	0xffffffff


	//   ....[17]....
        /*00c0*/ 	.word	0xffffffff


	//   ....[18]....
        /*00c4*/ 	.word	0xffffffff


	//   ....[19]....
        /*00c8*/ 	.word	0xffffffff


	//   ....[20]....
        /*00cc*/ 	.word	0xffffffff


	//   ....[21]....
        /*00d0*/ 	.word	0xffffffff


	//   ....[22]....
        /*00d4*/ 	.word	0xffffffff


	//   ....[23]....
        /*00d8*/ 	.word	0xffffffff


	//   ....[24]....
        /*00dc*/ 	.word	0xffffffff


	//   ....[25]....
        /*00e0*/ 	.word	0xffffffff


	//   ....[26]....
        /*00e4*/ 	.word	0xffffffff


	//   ....[27]....
        /*00e8*/ 	.word	0xffffffff


	//   ....[28]....
        /*00ec*/ 	.word	0xffffffff


	//   ....[29]....
        /*00f0*/ 	.word	0xffffffff


	//   ....[30]....
        /*00f4*/ 	.word	0xffffffff


	//   ....[31]....
        /*00f8*/ 	.word	0xffffffff


	//   ....[32]....
        /*00fc*/ 	.word	0xffffffff


	//   ....[33]....
        /*0100*/ 	.word	0xffffffff


	//   ....[34]....
        /*0104*/ 	.word	0xffffffff


	//   ....[35]....
        /*0108*/ 	.word	0xffffffff


	//   ....[36]....
        /*010c*/ 	.word	0xffffffff


	//   ....[37]....
        /*0110*/ 	.word	0xffffffff


	//   ....[38]....
        /*0114*/ 	.word	0xffffffff


	//   ....[39]....
        /*0118*/ 	.word	0xffffffff


	//   ....[40]....
        /*011c*/ 	.word	0xffffffff


	//   ....[41]....
        /*0120*/ 	.word	0xffffffff


	//   ....[42]....
        /*0124*/ 	.word	0xffffffff


	//   ....[43]....
        /*0128*/ 	.word	0xffffffff


	//   ....[44]....
        /*012c*/ 	.word	0xffffffff


	//   ....[45]....
        /*0130*/ 	.word	0xffffffff


	//   ....[46]....
        /*0134*/ 	.word	0xffffffff


	//   ....[47]....
        /*0138*/ 	.word	0xffffffff


	//   ....[48]....
        /*013c*/ 	.word	0xffffffff


	//   ....[49]....
        /*0140*/ 	.word	0xffffffff


	//   ....[50]....
        /*0144*/ 	.word	0xffffffff


	//   ....[51]....
        /*0148*/ 	.word	0xffffffff


	//   ....[52]....
        /*014c*/ 	.word	0xffffffff


	//   ....[53]....
        /*0150*/ 	.word	0xffffffff


	//   ....[54]....
        /*0154*/ 	.word	0xffffffff


	//   ....[55]....
        /*0158*/ 	.word	0xffffffff


	//   ....[56]....
        /*015c*/ 	.word	0xffffffff


	//   ....[57]....
        /*0160*/ 	.word	0xffffffff


	//   ....[58]....
        /*0164*/ 	.word	0xffffffff


	//   ....[59]....
        /*0168*/ 	.word	0xffffffff


	//   ....[60]....
        /*016c*/ 	.word	0xffffffff


	//   ....[61]....
        /*0170*/ 	.word	0xffffffff


	//   ....[62]....
        /*0174*/ 	.word	0xffffffff


	//   ....[63]....
        /*0178*/ 	.word	0xffffffff


	//   ....[64]....
        /*017c*/ 	.word	0xffffffff


	//   ....[65]....
        /*0180*/ 	.word	0xffffffff


	//   ....[66]....
        /*0184*/ 	.word	0xffffffff


	//   ....[67]....
        /*0188*/ 	.word	0xffffffff


	//   ....[68]....
        /*018c*/ 	.word	0xffffffff


	//   ....[69]....
        /*0190*/ 	.word	0xffffffff


	//----- nvinfo : EIATTR_COOP_GROUP_INSTR_OFFSETS
	.align		4
.L_1086:
        /*0194*/ 	.byte	0x04, 0x28
        /*0196*/ 	.short	(.L_1088 - .L_1087)


	//   ....[0]....
.L_1087:
        /*0198*/ 	.word	0x00001850


	//   ....[1]....
        /*019c*/ 	.word	0x00001860


	//   ....[2]....
        /*01a0*/ 	.word	0x00001870


	//   ....[3]....
        /*01a4*/ 	.word	0x00001880


	//   ....[4]....
        /*01a8*/ 	.word	0x00001890


	//   ....[5]....
        /*01ac*/ 	.word	0x000018b0


	//   ....[6]....
        /*01b0*/ 	.word	0x000018c0


	//   ....[7]....
        /*01b4*/ 	.word	0x000018d0


	//   ....[8]....
        /*01b8*/ 	.word	0x000018e0


	//   ....[9]....
        /*01bc*/ 	.word	0x000018f0


	//   ....[10]....
        /*01c0*/ 	.word	0x00001900


	//   ....[11]....
        /*01c4*/ 	.word	0x00001910


	//   ....[12]....
        /*01c8*/ 	.word	0x00001920


	//   ....[13]....
        /*01cc*/ 	.word	0x00001930


	//   ....[14]....
        /*01d0*/ 	.word	0x00004dd0


	//   ....[15]....
        /*01d4*/ 	.word	0x00004df0


	//   ....[16]....
        /*01d8*/ 	.word	0x00004e00


	//   ....[17]....
        /*01dc*/ 	.word	0x00004e10


	//   ....[18]....
        /*01e0*/ 	.word	0x00004e20


	//   ....[19]....
        /*01e4*/ 	.word	0x00004e30


	//   ....[20]....
        /*01e8*/ 	.word	0x00004e40


	//   ....[21]....
        /*01ec*/ 	.word	0x00004e50


	//   ....[22]....
        /*01f0*/ 	.word	0x00004e60


	//   ....[23]....
        /*01f4*/ 	.word	0x00004e70


	//   ....[24]....
        /*01f8*/ 	.word	0x00004e80


	//   ....[25]....
        /*01fc*/ 	.word	0x00004e90


	//   ....[26]....
        /*0200*/ 	.word	0x00004ea0


	//   ....[27]....
        /*0204*/ 	.word	0x00004eb0


	//   ....[28]....
        /*0208*/ 	.word	0x00008350


	//   ....[29]....
        /*020c*/ 	.word	0x00008370


	//   ....[30]....
        /*0210*/ 	.word	0x00008380


	//   ....[31]....
        /*0214*/ 	.word	0x00008390


	//   ....[32]....
        /*0218*/ 	.word	0x000083a0


	//   ....[33]....
        /*021c*/ 	.word	0x000083b0


	//   ....[34]....
        /*0220*/ 	.word	0x000083c0


	//   ....[35]....
        /*0224*/ 	.word	0x000083d0


	//   ....[36]....
        /*0228*/ 	.word	0x000083e0


	//   ....[37]....
        /*022c*/ 	.word	0x000083f0


	//   ....[38]....
        /*0230*/ 	.word	0x00008400


	//   ....[39]....
        /*0234*/ 	.word	0x00008410


	//   ....[40]....
        /*0238*/ 	.word	0x00008420


	//   ....[41]....
        /*023c*/ 	.word	0x00008430


	//   ....[42]....
        /*0240*/ 	.word	0x0000b8d0


	//   ....[43]....
        /*0244*/ 	.word	0x0000b8f0


	//   ....[44]....
        /*0248*/ 	.word	0x0000b900


	//   ....[45]....
        /*024c*/ 	.word	0x0000b910


	//   ....[46]....
        /*0250*/ 	.word	0x0000b920


	//   ....[47]....
        /*0254*/ 	.word	0x0000b930


	//   ....[48]....
        /*0258*/ 	.word	0x0000b940


	//   ....[49]....
        /*025c*/ 	.word	0x0000b950


	//   ....[50]....
        /*0260*/ 	.word	0x0000b960


	//   ....[51]....
        /*0264*/ 	.word	0x0000b970


	//   ....[52]....
        /*0268*/ 	.word	0x0000b980


	//   ....[53]....
        /*026c*/ 	.word	0x0000b990


	//   ....[54]....
        /*0270*/ 	.word	0x0000b9a0


	//   ....[55]....
        /*0274*/ 	.word	0x0000b9b0


	//   ....[56]....
        /*0278*/ 	.word	0x0000ee50


	//   ....[57]....
        /*027c*/ 	.word	0x0000ee70


	//   ....[58]....
        /*0280*/ 	.word	0x0000ee80


	//   ....[59]....
        /*0284*/ 	.word	0x0000ee90


	//   ....[60]....
        /*0288*/ 	.word	0x0000eea0


	//   ....[61]....
        /*028c*/ 	.word	0x0000eeb0


	//   ....[62]....
        /*0290*/ 	.word	0x0000eec0


	//   ....[63]....
        /*0294*/ 	.word	0x0000eed0


	//   ....[64]....
        /*0298*/ 	.word	0x0000eee0


	//   ....[65]....
        /*029c*/ 	.word	0x0000eef0


	//   ....[66]....
        /*02a0*/ 	.word	0x0000ef00


	//   ....[67]....
        /*02a4*/ 	.word	0x0000ef10


	//   ....[68]....
        /*02a8*/ 	.word	0x0000ef20


	//   ....[69]....
        /*02ac*/ 	.word	0x0000ef30


	//----- nvinfo : EIATTR_VRC_CTA_INIT_COUNT
	.align		4
.L_1088:
        /*02b0*/ 	.byte	0x02, 0x4a
	.zero		1
	.zero		1


	//----- nvinfo : EIATTR_EXIT_INSTR_OFFSETS
	.align		4
        /*02b4*/ 	.byte	0x04, 0x1c
        /*02b6*/ 	.short	(.L_1090 - .L_1089)


	//   ....[0]....
.L_1089:
        /*02b8*/ 	.word	0x00015a60


	//   ....[1]....
        /*02bc*/ 	.word	0x00015ee0


	//   ....[2]....
        /*02c0*/ 	.word	0x00015f70


	//----- nvinfo : EIATTR_MAX_THREADS
	.align		4
.L_1090:
        /*02c4*/ 	.byte	0x04, 0x05
        /*02c6*/ 	.short	(.L_1092 - .L_1091)
.L_1091:
        /*02c8*/ 	.word	0x00000040
        /*02cc*/ 	.word	0x00000001
        /*02d0*/ 	.word	0x00000001


	//----- nvinfo : EIATTR_CRS_STACK_SIZE
	.align		4
.L_1092:
        /*02d4*/ 	.byte	0x04, 0x1e
        /*02d6*/ 	.short	(.L_1094 - .L_1093)
.L_1093:
        /*02d8*/ 	.word	0x00000000


	//----- nvinfo : EIATTR_CBANK_PARAM_SIZE
	.align		4
.L_1094:
        /*02dc*/ 	.byte	0x03, 0x19
        /*02de*/ 	.short	0x0028


	//----- nvinfo : EIATTR_PARAM_CBANK
	.align		4
        /*02e0*/ 	.byte	0x04, 0x0a
        /*02e2*/ 	.short	(.L_1096 - .L_1095)
	.align		4
.L_1095:
        /*02e4*/ 	.word	index@(.nv.constant0._ZN17fastertransformer38beam_online_softmax_topk_stage2_kernelI6__halfLi8ELi64EEEvPKfS3_PiPT_ii)
        /*02e8*/ 	.short	0x0380
        /*02ea*/ 	.short	0x0028


	//----- nvinfo : EIATTR_SW_WAR
	.align		4
.L_1096:
        /*02ec*/ 	.byte	0x04, 0x36
        /*02ee*/ 	.short	(.L_1098 - .L_1097)
.L_1097:
        /*02f0*/ 	.word	0x00000008
.L_1098:


//--------------------- .nv.info._ZN17fastertransformer38beam_online_softmax_topk_stage2_kernelI6__halfLi8ELi32EEEvPKfS3_PiPT_ii --------------------------
	.section	.nv.info._ZN17fastertransformer38beam_online_softmax_topk_stage2_kernelI6__halfLi8ELi32EEEvPKfS3_PiPT_ii,"",@"SHT_CUDA_INFO"
	.sectionflags	@""
	.align	4


	//----- nvinfo : EIATTR_CUDA_API_VERSION
	.align		4
        /*0000*/ 	.byte	0x04, 0x37
        /*0002*/ 	.short	(.L_1100 - .L_1099)
.L_1099:
        /*0004*/ 	.word	0x00000082


	//----- nvinfo : EIATTR_KPARAM_INFO
	.align		4
.L_1100:
        /*0008*/ 	.byte	0x04, 0x17
        /*000a*/ 	.short	(.L_1102 - .L_1101)
.L_1101:
        /*000c*/ 	.word	0x00000000
        /*0010*/ 	.short	0x0005
        /*0012*/ 	.short	0x0024
        /*0014*/ 	.byte	0x00, 0xf0, 0x11, 0x00


	//----- nvinfo : EIATTR_KPARAM_INFO
	.align		4
.L_1102:
        /*0018*/ 	.byte	0x04, 0x17
        /*001a*/ 	.short	(.L_1104 - .L_1103)
.L_1103:
        /*001c*/ 	.word	0x00000000
        /*0020*/ 	.short	0x0004
        /*0022*/ 	.short	0x0020
        /*0024*/ 	.byte	0x00, 0xf0, 0x11, 0x00


	//----- nvinfo : EIATTR_KPARAM_INFO
	.align		4
.L_1104:
        /*0028*/ 	.byte	0x04, 0x17
        /*002a*/ 	.short	(.L_1106 - .L_1105)
.L_1105:
        /*002c*/ 	.word	0x00000000
        /*0030*/ 	.short	0x0003
        /*0032*/ 	.short	0x0018
        /*0034*/ 	.byte	0x00, 0xf5, 0x21, 0x00


	//----- nvinfo : EIATTR_KPARAM_INFO
	.align		4
.L_1106:
        /*0038*/ 	.byte	0x04, 0x17
        /*003a*/ 	.short	(.L_1108 - .L_1107)
.L_1107:
        /*003c*/ 	.word	0x00000000
        /*0040*/ 	.short	0x0002
        /*0042*/ 	.short	0x0010
        /*0044*/ 	.byte	0x00, 0xf5, 0x21, 0x00


	//----- nvinfo : EIATTR_KPARAM_INFO
	.align		4
.L_1108:
        /*0048*/ 	.byte	0x04, 0x17
        /*004a*/ 	.short	(.L_1110 - .L_1109)
.L_1109:
        /*004c*/ 	.word	0x00000000
        /*0050*/ 	.short	0x0001
        /*0052*/ 	.short	0x0008
        /*0054*/ 	.byte	0x00, 0xf5, 0x21, 0x00


	//----- nvinfo : EIATTR_KPARAM_INFO
	.align		4
.L_1110:
        /*0058*/ 	.byte	0x04, 0x17
        /*005a*/ 	.short	(.L_1112 - .L_1111)
.L_1111:
        /*005c*/ 	.word	0x00000000
        /*0060*/ 	.short	0x0000
        /*0062*/ 	.short	0x0000
        /*0064*/ 	.byte	0x00, 0xf5, 0x21, 0x00


	//----- nvinfo : EIATTR_SPARSE_MMA_MASK
	.align		4
.L_1112:
        /*0068*/ 	.byte	0x03, 0x50
        /*006a*/ 	.short	0x0000


	//----- nvinfo : EIATTR_MAXREG_COUNT
	.align		4
        /*006c*/ 	.byte	0x03, 0x1b
        /*006e*/ 	.short	0x00ff


	//----- nvinfo : EIATTR_NUM_BARRIERS
	.align		4
        /*0070*/ 	.byte	0x02, 0x4c
        /*0072*/ 	.byte	0x01
	.zero		1


	//----- nvinfo : EIATTR_MERCURY_ISA_VERSION
	.align		4
        /*0074*/ 	.byte	0x03, 0x5f
        /*0076*/ 	.short	0x0101


	//----- nvinfo : EIATTR_COOP_GROUP_MASK_REGIDS
	.align		4
        /*0078*/ 	.byte	0x04, 0x29
        /*007a*/ 	.short	(.L_1114 - .L_1113)


	//   ....[0]....
.L_1113:
        /*007c*/ 	.word	0xffffffff


	//   ....[1]....
        /*0080*/ 	.word	0xffffffff


	//   ....[2]....
        /*0084*/ 	.word	0xffffffff


	//   ....[3]....
        /*0088*/ 	.word	0xffffffff


	//   ....[4]....
        /*008c*/ 	.word	0xffffffff


	//   ....[5]....
        /*0090*/ 	.word	0xffffffff


	//   ....[6]....
        /*0094*/ 	.word	0xffffffff


	//   ....[7]....
        /*0098*/ 	.word	0xffffffff


	//   ....[8]....
        /*009c*/ 	.word	0xffffffff


	//   ....[9]....
        /*00a0*/ 	.word	0xffffffff


	//   ....[10]....
        /*00a4*/ 	.word	0xffffffff


	//   ....[11]....
        /*00a8*/ 	.word	0xffffffff


	//   ....[12]....
        /*00ac*/ 	.word	0xffffffff


	//   ....[13]....
        /*00b0*/ 	.word	0xffffffff


	//   ....[14]....
        /*00b4*/ 	.word	0xffffffff


	//   ....[15]....
        /*00b8*/ 	.word	0xffffffff


	//   ....[16]....
        /*00bc*/ 	.word	0xffffffff


	//   ....[17]....
        /*00c0*/ 	.word	0xffffffff


	//   ....[18]....
        /*00c4*/ 	.word	0xffffffff


	//   ....[19]....
        /*00c8*/ 	.word	0xffffffff


	//   ....[20]....
        /*00cc*/ 	.word	0xffffffff


	//   ....[21]....
        /*00d0*/ 	.word	0xffffffff


	//   ....[22]....
        /*00d4*/ 	.word	0xffffffff


	//   ....[23]....
        /*00d8*/ 	.word	0xffffffff


	//   ....[24]....
        /*00dc*/ 	.word	0xffffffff


	//   ....[25]....
        /*00e0*/ 	.word	0xffffffff


	//   ....[26]....
        /*00e4*/ 	.word	0xffffffff


	//   ....[27]....
        /*00e8*/ 	.word	0xffffffff


	//   ....[28]....
        /*00ec*/ 	.word	0xffffffff


	//   ....[29]....
        /*00f0*/ 	.word	0xffffffff


	//   ....[30]....
        /*00f4*/ 	.word	0xffffffff


	//   ....[31]....
        /*00f8*/ 	.word	0xffffffff


	//   ....[32]....
        /*00fc*/ 	.word	0xffffffff


	//   ....[33]....
        /*0100*/ 	.word	0xffffffff


	//   ....[34]....
        /*0104*/ 	.word	0xffffffff


	//   ....[35]....
        /*0108*/ 	.word	0xffffffff


	//   ....[36]....
        /*010c*/ 	.word	0xffffffff


	//   ....[37]....
        /*0110*/ 	.word	0xffffffff


	//   ....[38]....
        /*0114*/ 	.word	0xffffffff


	//   ....[39]....
        /*0118*/ 	.word	0xffffffff


	//   ....[40]....
        /*011c*/ 	.word	0xffffffff


	//   ....[41]....
        /*0120*/ 	.word	0xffffffff


	//   ....[42]....
        /*0124*/ 	.word	0xffffffff


	//   ....[43]....
        /*0128*/ 	.word	0xffffffff


	//   ....[44]....
        /*012c*/ 	.word	0xffffffff


	//   ....[45]....
        /*0130*/ 	.word	0xffffffff


	//   ....[46]....
        /*0134*/ 	.word	0xffffffff


	//   ....[47]....
        /*0138*/ 	.word	0xffffffff


	//   ....[48]....
        /*013c*/ 	.word	0xffffffff


	//   ....[49]....
        /*0140*/ 	.word	0xffffffff


	//   ....[50]....
        /*0144*/ 	.word	0xffffffff


	//   ....[51]....
        /*0148*/ 	.word	0xffffffff


	//   ....[52]....
        /*014c*/ 	.word	0xffffffff


	//   ....[53]....
        /*0150*/ 	.word	0xffffffff


	//   ....[54]....
        /*0154*/ 	.word	0xffffffff


	//   ....[55]....
        /*0158*/ 	.word	0xffffffff


	//   ....[56]....
        /*015c*/ 	.word	0xffffffff


	//   ....[57]....
        /*0160*/ 	.word	0xffffffff


	//   ....[58]....
        /*0164*/ 	.word	0xffffffff


	//   ....[59]....
        /*0168*/ 	.word	0xffffffff


	//   ....[60]....
        /*016c*/ 	.word	0xffffffff


	//   ....[61]....
        /*0170*/ 	.word	0xffffffff


	//   ....[62]....
        /*0174*/ 	.word	0xffffffff


	//   ....[63]....
        /*0178*/ 	.word	0xffffffff


	//   ....[64]....
        /*017c*/ 	.word	0xffffffff


	//   ....[65]....
        /*0180*/ 	.word	0xffffffff


	//   ....[66]....
        /*0184*/ 	.word	0xffffffff


	//   ....[67]....
        /*0188*/ 	.word	0xffffffff


	//   ....[68]....
        /*018c*/ 	.word	0xffffffff


	//   ....[69]....
        /*0190*/ 	.word	0xffffffff


	//----- nvinfo : EIATTR_COOP_GROUP_INSTR_OFFSETS
	.align		4
.L_1114:
        /*0194*/ 	.byte	0x04, 0x28
        /*0196*/ 	.short	(.L_1116 - .L_1115)


	//   ....[0]....
.L_1115:
        /*0198*/ 	.word	0x000017e0


	//   ....[1]....
        /*019c*/ 	.word	0x000017f0


	//   ....[2]....
        /*01a0*/ 	.word	0x00001800


	//   ....[3]....
        /*01a4*/ 	.word	0x00001810


	//   ....[4]....
        /*01a8*/ 	.word	0x00001820


	//   ....[5]....
        /*01ac*/ 	.word	0x00001840


	//   ....[6]....
        /*01b0*/ 	.word	0x00001850


	//   ....[7]....
        /*01b4*/ 	.word	0x00001860


	//   ....[8]....
        /*01b8*/ 	.word	0x00001870


	//   ....[9]....
        /*01bc*/ 	.word	0x00001880


	//   ....[10]....
        /*01c0*/ 	.word	0x00001890


	//   ....[11]....
        /*01c4*/ 	.word	0x000018a0


	//   ....[12]....
        /*01c8*/ 	.word	0x000018b0


	//   ....[13]....
        /*01cc*/ 	.word	0x000018c0


	//   ....[14]....
        /*01d0*/ 	.word	0x00004dc0


	//   ....[15]....
        /*01d4*/ 	.word	0x00004e00


	//   ....[16]....
        /*01d8*/ 	.word	0x00004e10


	//   ....[17]....
        /*01dc*/ 	.word	0x00004e20


	//   ....[18]....
        /*01e0*/ 	.word	0x00004e30


	//   ....[19]....
        /*01e4*/ 	.word	0x00004e40


	//   ....[20]....
        /*01e8*/ 	.word	0x00004e50


	//   ....[21]....
        /*01ec*/ 	.word	0x00004e60


	//   ....[22]....
        /*01f0*/ 	.word	0x00004e70


	//   ....[23]....
        /*01f4*/ 	.word	0x00004e80


	//   ....[24]....
        /*01f8*/ 	.word	0x00004e90


	//   ....[25]....
        /*01fc*/ 	.word	0x00004ea0


	//   ....[26]....
        /*0200*/ 	.word	0x00004eb0


	//   ....[27]....
        /*0204*/ 	.word	0x00004ec0


	//   ....[28]....
        /*0208*/ 	.word	0x000083b0


	//   ....[29]....
        /*020c*/ 	.word	0x000083f0


	//   ....[30]....
        /*0210*/ 	.word	0x00008400


	//   ....[31]....
        /*0214*/ 	.word	0x00008410


	//   ....[32]....
        /*0218*/ 	.word	0x00008420


	//   ....[33]....
        /*021c*/ 	.word	0x00008430


	//   ....[34]....
        /*0220*/ 	.word	0x00008440


	//   ....[35]....
        /*0224*/ 	.word	0x00008450


	//   ....[36]....
        /*0228*/ 	.word	0x00008460


	//   ....[37]....
        /*022c*/ 	.word	0x00008470


	//   ....[38]....
        /*0230*/ 	.word	0x00008480


	//   ....[39]....
        /*0234*/ 	.word	0x00008490


	//   ....[40]....
        /*0238*/ 	.word	0x000084a0


	//   ....[41]....
        /*023c*/ 	.word	0x000084b0


	//   ....[42]....
        /*0240*/ 	.word	0x0000b9a0


	//   ....[43]....
        /*0244*/ 	.word	0x0000b9e0


	//   ....[44]....
        /*0248*/ 	.word	0x0000b9f0


	//   ....[45]....
        /*024c*/ 	.word	0x0000ba00


	//   ....[46]....
        /*0250*/ 	.word	0x0000ba10


	//   ....[47]....
        /*0254*/ 	.word	0x0000ba20


	//   ....[48]....
        /*0258*/ 	.word	0x0000ba30


	//   ....[49]....
        /*025c*/ 	.word	0x0000ba40


	//   ....[50]....
        /*0260*/ 	.word	0x0000ba50


	//   ....[51]....
        /*0264*/ 	.word	0x0000ba60


	//   ....[52]....
        /*0268*/ 	.word	0x0000ba70


	//   ....[53]....
        /*026c*/ 	.word	0x0000ba80


	//   ....[54]....
        /*0270*/ 	.word	0x0000ba90


	//   ....[55]....
        /*0274*/ 	.word	0x0000baa0


	//   ....[56]....
        /*0278*/ 	.word	0x0000ef90


	//   ....[57]....
        /*027c*/ 	.word	0x0000efd0


	//   ....[58]....
        /*0280*/ 	.word	0x0000efe0


	//   ....[59]....
        /*0284*/ 	.word	0x0000eff0


	//   ....[60]....
        /*0288*/ 	.word	0x0000f000


	//   ....[61]....
        /*028c*/ 	.word	0x0000f010


	//   ....[62]....
        /*0290*/ 	.word	0x0000f020


	//   ....[63]....
        /*0294*/ 	.word	0x0000f030


	//   ....[64]....
        /*0298*/ 	.word	0x0000f040


	//   ....[65]....
        /*029c*/ 	.word	0x0000f050


	//   ....[66]....
        /*02a0*/ 	.word	0x0000f060


	//   ....[67]....
        /*02a4*/ 	.word	0x0000f070


	//   ....[68]....
        /*02a8*/ 	.word	0x0000f080


	//   ....[69]....
        /*02ac*/ 	.word	0x0000f090


	//----- nvinfo : EIATTR_VRC_CTA_INIT_COUNT
	.align		4
.L_1116:
        /*02b0*/ 	.byte	0x02, 0x4a
	.zero		1
	.zero		1


	//----- nvinfo : EIATTR_EXIT_INSTR_OFFSETS
	.align		4
        /*02b4*/ 	.byte	0x04, 0x1c
        /*02b6*/ 	.short	(.L_1118 - .L_1117)


	//   ....[0]....
.L_1117:
        /*02b8*/ 	.word	0x000125a0


	//   ....[1]....
        /*02bc*/ 	.word	0x00012a30


	//   ....[2]....
        /*02c0*/ 	.word	0x00012ac0


	//----- nvinfo : EIATTR_MAX_THREADS
	.align		4
.L_1118:
        /*02c4*/ 	.byte	0x04, 0x05
        /*02c6*/ 	.short	(.L_1120 - .L_1119)
.L_1119:
        /*02c8*/ 	.word	0x00000020
        /*02cc*/ 	.word	0x00000001
        /*02d0*/ 	.word	0x00000001


	//----- nvinfo : EIATTR_CRS_STACK_SIZE
	.align		4
.L_1120:
        /*02d4*/ 	.byte	0x04, 0x1e
        /*02d6*/ 	.short	(.L_1122 - .L_1121)
.L_1121:
        /*02d8*/ 	.word	0x00000000


	//----- nvinfo : EIATTR_CBANK_PARAM_SIZE
	.align		4
.L_1122:
        /*02dc*/ 	.byte	0x03, 0x19
        /*02de*/ 	.short	0x0028


	//----- nvinfo : EIATTR_PARAM_CBANK
	.align		4
        /*02e0*/ 	.byte	0x04, 0x0a
        /*02e2*/ 	.short	(.L_1124 - .L_1123)
	.align		4
.L_1123:
        /*02e4*/ 	.word	index@(.nv.constant0._ZN17fastertransformer38beam_online_softmax_topk_stage2_kernelI6__halfLi8ELi32EEEvPKfS3_PiPT_ii)
        /*02e8*/ 	.short	0x0380
        /*02ea*/ 	.short	0x0028


	//----- nvinfo : EIATTR_SW_WAR
	.align		4
.L_1124:
        /*02ec*/ 	.byte	0x04, 0x36
        /*02ee*/ 	.short	(.L_1126 - .L_1125)
.L_1125:
        /*02f0*/ 	.word	0x00000008
.L_1126:


//--------------------- .nv.info._ZN17fastertransformer38beam_online_softmax_topk_stage1_kernelI6__halfLi1ELi8ELi256EEEvPKT_S4_PKbPfiiPKi --------------------------
	.section	.nv.info._ZN17fastertransformer38beam_online_softmax_topk_stage1_kernelI6__halfLi1ELi8ELi256EEEvPKT_S4_PKbPfiiPKi,"",@"SHT_CUDA_INFO"
	.sectionflags	@""
	.align	4


	//----- nvinfo : EIATTR_CUDA_API_VERSION
	.align		4
        /*0000*/ 	.byte	0x04, 0x37
        /*0002*/ 	.short	(.L_1128 - .L_1127)
.L_1127:
        /*0004*/ 	.word	0x00000082


	//----- nvinfo : EIATTR_KPARAM_INFO
	.align		4
.L_1128:
        /*0008*/ 	.byte	0x04, 0x17
        /*000a*/ 	.short	(.L_1130 - .L_1129)
.L_1129:
        /*000c*/ 	.word	0x00000000
        /*0010*/ 	.short	0x0006
        /*0012*/ 	.short	0x0028
        /*0014*/ 	.byte	0x00, 0xf5, 0x21, 0x00


	//----- nvinfo : EIATTR_KPARAM_INFO
	.align		4
.L_1130:
        /*0018*/ 	.byte	0x04, 0x17
        /*001a*/ 	.short	(.L_1132 - .L_1131)
.L_1131:
        /*001c*/ 	.word	0x00000000
        /*0020*/ 	.short	0x0005
        /*0022*/ 	.short	0x0024
        /*0024*/ 	.byte	0x00, 0xf0, 0x11, 0x00


	//----- nvinfo : EIATTR_KPARAM_INFO
	.align		4
.L_1132:
        /*0028*/ 	.byte	0x04, 0x17
        /*002a*/ 	.short	(.L_1134 - .L_1133)
.L_1133:
        /*002c*/ 	.word	0x00000000
        /*0030*/ 	.short	0x0004
        /*0032*/ 	.short	0x0020
        /*0034*/ 	.byte	0x00, 0xf0, 0x11, 0x00


	//----- nvinfo : EIATTR_KPARAM_INFO
	.align		4
.L_1134:
        /*0038*/ 	.byte	0x04, 0x17
        /*003a*/ 	.short	(.L_1136 - .L_1135)
.L_1135:
        /*003c*/ 	.word	0x00000000
        /*0040*/ 	.short	0x0003
        /*0042*/ 	.short	0x0018
        /*0044*/ 	.byte	0x00, 0xf5, 0x21, 0x00


	//----- nvinfo : EIATTR_KPARAM_INFO
	.align		4
.L_1136:
        /*0048*/ 	.byte	0x04, 0x17
        /*004a*/ 	.short	(.L_1138 - .L_1137)
.L_1137:
        /*004c*/ 	.word	0x00000000
        /*0050*/ 	.short	0x0002
        /*0052*/ 	.short	0x0010
        /*0054*/ 	.byte	0x00, 0xf5, 0x21, 0x00


	//----- nvinfo : EIATTR_KPARAM_INFO
	.align		4
.L_1138:
        /*0058*/ 	.byte	0x04, 0x17
        /*005a*/ 	.short	(.L_1140 - .L_1139)
.L_1139:
        /*005c*/ 	.word	0x00000000
        /*0060*/ 	.short	0x0001
        /*0062*/ 	.short	0x0008
        /*0064*/ 	.byte	0x00, 0xf5, 0x21, 0x00


	//----- nvinfo : EIATTR_KPARAM_INFO
	.align		4
.L_1140:
        /*0068*/ 	.byte	0x04, 0x17
        /*006a*/ 	.short	(.L_1142 - .L_1141)
.L_1141:
        /*006c*/ 	.word	0x00000000
        /*0070*/ 	.short	0x0000
        /*0072*/ 	.short	0x0000
        /*0074*/ 	.byte	0x00, 0xf5, 0x21, 0x00


	//----- nvinfo : EIATTR_SPARSE_MMA_MASK
	.align		4
.L_1142:
        /*0078*/ 	.byte	0x03, 0x50
        /*007a*/ 	.short	0x0000


	//----- nvinfo : EIATTR_MAXREG_COUNT
	.align		4
        /*007c*/ 	.byte	0x03, 0x1b
        /*007e*/ 	.short	0x00ff


	//----- nvinfo : EIATTR_NUM_BARRIERS
	.align		4
        /*0080*/ 	.byte	0x02, 0x4c
        /*0082*/ 	.byte	0x01
	.zero		1


	//----- nvinfo : EIATTR_MERCURY_ISA_VERSION
	.align		4
        /*0084*/ 	.byte	0x03, 0x5f
        /*0086*/ 	.short	0x0101


	//----- nvinfo : EIATTR_COOP_GROUP_MASK_REGIDS
	.align		4
        /*0088*/ 	.byte	0x04, 0x29
        /*008a*/ 	.short	(.L_1144 - .L_1143)


	//   ....[0]....
.L_1143:
        /*008c*/ 	.word	0xffffffff


	//   ....[1]....
        /*0090*/ 	.word	0xffffffff


	//   ....[2]....
        /*0094*/ 	.word	0xffffffff


	//   ....[3]....
        /*0098*/ 	.word	0xffffffff


	//   ....[4]....
        /*009c*/ 	.word	0xffffffff


	//   ....[5]....
        /*00a0*/ 	.word	0xffffffff


	//   ....[6]....
        /*00a4*/ 	.word	0xffffffff


	//   ....[7]....
        /*00a8*/ 	.word	0xffffffff


	//   ....[8]....
        /*00ac*/ 	.word	0xffffffff


	//   ....[9]....
        /*00b0*/ 	.word	0xffffffff


	//   ....[10]....
        /*00b4*/ 	.word	0xffffffff


	//   ....[11]....
        /*00b8*/ 	.word	0xffffffff


	//   ....[12]....
        /*00bc*/ 	.word	0xffffffff


	//   ....[13]....
        /*00c0*/ 	.word	0xffffffff


	//   ....[14]....
        /*00c4*/ 	.word	0xffffffff


	//   ....[15]....
        /*00c8*/ 	.word	0xffffffff


	//   ....[16]....
        /*00cc*/ 	.word	0xffffffff


	//   ....[17]....
        /*00d0*/ 	.word	0xffffffff


	//   ....[18]....
        /*00d4*/ 	.word	0xffffffff


	//   ....[19]....
        /*00d8*/ 	.word	0xffffffff


	//   ....[20]....
        /*00dc*/ 	.word	0xffffffff


	//   ....[21]....
        /*00e0*/ 	.word	0xffffffff


	//   ....[22]....
        /*00e4*/ 	.word	0xffffffff


	//   ....[23]....
        /*00e8*/ 	.word	0xffffffff


	//   ....[24]....
        /*00ec*/ 	.word	0xffffffff


	//   ....[25]....
        /*00f0*/ 	.word	0xffffffff


	//   ....[26]....
        /*00f4*/ 	.word	0xffffffff


	//   ....[27]....
        /*00f8*/ 	.word	0xffffffff


	//   ....[28]....
        /*00fc*/ 	.word	0xffffffff


	//   ....[29]....
        /*0100*/ 	.word	0xffffffff


	//   ....[30]....
        /*0104*/ 	.word	0xffffffff


	//   ....[31]....
        /*0108*/ 	.word	0xffffffff


	//   ....[32]....
        /*010c*/ 	.word	0xffffffff


	//   ....[33]....
        /*0110*/ 	.word	0xffffffff


	//   ....[34]....
        /*0114*/ 	.word	0xffffffff


	//   ....[35]....
        /*0118*/ 	.word	0xffffffff


	//   ....[36]....
        /*011c*/ 	.word	0xffffffff


	//   ....[37]....
        /*0120*/ 	.word	0xffffffff


	//   ....[38]....
        /*0124*/ 	.word	0xffffffff


	//   ....[39]....
        /*0128*/ 	.word	0xffffffff


	//   ....[40]....
        /*012c*/ 	.word	0xffffffff


	//   ....[41]....
        /*0130*/ 	.word	0xffffffff


	//   ....[42]....
        /*0134*/ 	.word	0xffffffff


	//   ....[43]....
        /*0138*/ 	.word	0xffffffff


	//   ....[44]....
        /*013c*/ 	.word	0xffffffff


	//   ....[45]....
        /*0140*/ 	.word	0xffffffff


	//   ....[46]....
        /*0144*/ 	.word	0xffffffff


	//   ....[47]....
        /*0148*/ 	.word	0xffffffff


	//   ....[48]....
        /*014c*/ 	.word	0xffffffff


	//   ....[49]....
        /*0150*/ 	.word	0xffffffff


	//   ....[50]....
        /*0154*/ 	.word	0xffffffff


	//   ....[51]....
        /*0158*/ 	.word	0xffffffff


	//   ....[52]....
        /*015c*/ 	.word	0xffffffff


	//   ....[53]....
        /*0160*/ 	.word	0xffffffff


	//   ....[54]....
        /*0164*/ 	.word	0xffffffff


	//   ....[55]....
        /*0168*/ 	.word	0xffffffff


	//   ....[56]....
        /*016c*/ 	.word	0xffffffff


	//   ....[57]....
        /*0170*/ 	.word	0xffffffff


	//   ....[58]....
        /*0174*/ 	.word	0xffffffff


	//   ....[59]....
        /*0178*/ 	.word	0xffffffff


	//   ....[60]....
        /*017c*/ 	.word	0xffffffff


	//   ....[61]....
        /*0180*/ 	.word	0xffffffff


	//   ....[62]....
        /*0184*/ 	.word	0xffffffff


	//   ....[63]....
        /*0188*/ 	.word	0xffffffff


	//   ....[64]....
        /*018c*/ 	.word	0xffffffff


	//   ....[65]....
        /*0190*/ 	.word	0xffffffff


	//   ....[66]....
        /*0194*/ 	.word	0xffffffff


	//   ....[67]....
        /*0198*/ 	.word	0xffffffff


	//   ....[68]....
        /*019c*/ 	.word	0xffffffff


	//   ....[69]....
        /*01a0*/ 	.word	0xffffffff


	//----- nvinfo : EIATTR_COOP_GROUP_INSTR_OFFSETS
	.align		4
.L_1144:
        /*01a4*/ 	.byte	0x04, 0x28
        /*01a6*/ 	.short	(.L_1146 - .L_1145)


	//   ....[0]....
.L_1145:
        /*01a8*/ 	.word	0x00001c40


	//   ....[1]....
        /*01ac*/ 	.word	0x00001c60


	//   ....[2]....
        /*01b0*/ 	.word	0x00001c70


	//   ....[3]....
        /*01b4*/ 	.word	0x00001c80


	//   ....[4]....
        /*01b8*/ 	.word	0x00001c90


	//   ....[5]....
        /*01bc*/ 	.word	0x00001ca0


	//   ....[6]....
        /*01c0*/ 	.word	0x00001cb0


	//   ....[7]....
        /*01c4*/ 	.word	0x00001cd0


	//   ....[8]....
        /*01c8*/ 	.word	0x00001ce0


	//   ....[9]....
        /*01cc*/ 	.word	0x00001cf0


	//   ....[10]....
        /*01d0*/ 	.word	0x00001d00


	//   ....[11]....
        /*01d4*/ 	.word	0x00001d10


	//   ....[12]....
        /*01d8*/ 	.word	0x00001d20


	//   ....[13]....
        /*01dc*/ 	.word	0x00001d30


	//   ....[14]....
        /*01e0*/ 	.word	0x00005210


	//   ....[15]....
        /*01e4*/ 	.word	0x00005250


	//   ....[16]....
        /*01e8*/ 	.word	0x00005270


	//   ....[17]....
        /*01ec*/ 	.word	0x00005280


	//   ....[18]....
        /*01f0*/ 	.word	0x00005290


	//   ....[19]....
        /*01f4*/ 	.word	0x000052a0


	//   ....[20]....
        /*01f8*/ 	.word	0x000052b0


	//   ....[21]....
        /*01fc*/ 	.word	0x000052c0


	//   ....[22]....
        /*0200*/ 	.word	0x000052d0


	//   ....[23]....
        /*0204*/ 	.word	0x000052e0


	//   ....[24]....
        /*0208*/ 	.word	0x000052f0


	//   ....[25]....
        /*020c*/ 	.word	0x00005300


	//   ....[26]....
        /*0210*/ 	.word	0x00005310


	//   ....[27]....
        /*0214*/ 	.word	0x00005320


	//   ....[28]....
        /*0218*/ 	.word	0x00008800


	//   ....[29]....
        /*021c*/ 	.word	0x00008840


	//   ....[30]....
        /*0220*/ 	.word	0x00008860


	//   ....[31]....
        /*0224*/ 	.word	0x00008870


	//   ....[32]....
        /*0228*/ 	.word	0x00008880


	//   ....[33]....
        /*022c*/ 	.word	0x00008890


	//   ....[34]....
        /*0230*/ 	.word	0x000088a0


	//   ....[35]....
        /*0234*/ 	.word	0x000088b0


	//   ....[36]....
        /*0238*/ 	.word	0x000088c0


	//   ....[37]....
        /*023c*/ 	.word	0x000088d0


	//   ....[38]....
        /*0240*/ 	.word	0x000088e0


	//   ....[39]....
        /*0244*/ 	.word	0x000088f0


	//   ....[40]....
        /*0248*/ 	.word	0x00008900


	//   ....[41]....
        /*024c*/ 	.word	0x00008910


	//   ....[42]....
        /*0250*/ 	.word	0x0000bdf0


	//   ....[43]....
        /*0254*/ 	.word	0x0000be30


	//   ....[44]....
        /*0258*/ 	.word	0x0000be50


	//   ....[45]....
        /*025c*/ 	.word	0x0000be60


	//   ....[46]....
        /*0260*/ 	.word	0x0000be70


	//   ....[47]....
        /*0264*/ 	.word	0x0000be80


	//   ....[48]....
        /*0268*/ 	.word	0x0000be90


	//   ....[49]....
        /*026c*/ 	.word	0x0000bea0


	//   ....[50]....
        /*0270*/ 	.word	0x0000beb0


	//   ....[51]....
        /*0274*/ 	.word	0x0000bec0


	//   ....[52]....
        /*0278*/ 	.word	0x0000bed0


	//   ....[53]....
        /*027c*/ 	.word	0x0000bee0


	//   ....[54]....
        /*0280*/ 	.word	0x0000bef0


	//   ....[55]....
        /*0284*/ 	.word	0x0000bf00


	//   ....[56]....
        /*0288*/ 	.word	0x0000f3e0


	//   ....[57]....
        /*028c*/ 	.word	0x0000f420


	//   ....[58]....
        /*0290*/ 	.word	0x0000f440


	//   ....[59]....
        /*0294*/ 	.word	0x0000f450


	//   ....[60]....
        /*0298*/ 	.word	0x0000f460


	//   ....[61]....
        /*029c*/ 	.word	0x0000f470


	//   ....[62]....
        /*02a0*/ 	.word	0x0000f480


	//   ....[63]....
        /*02a4*/ 	.word	0x0000f490


	//   ....[64]....
        /*02a8*/ 	.word	0x0000f4a0


	//   ....[65]....
        /*02ac*/ 	.word	0x0000f4b0


	//   ....[66]....
        /*02b0*/ 	.word	0x0000f4c0


	//   ....[67]....
        /*02b4*/ 	.word	0x0000f4d0


	//   ....[68]....
        /*02b8*/ 	.word	0x0000f4e0


	//   ....[69]....
        /*02bc*/ 	.word	0x0000f4f0


	//----- nvinfo : EIATTR_VRC_CTA_INIT_COUNT
	.align		4
.L_1146:
        /*02c0*/ 	.byte	0x02, 0x4a
	.zero		1
	.zero		1


	//----- nvinfo : EIATTR_EXIT_INSTR_OFFSETS
	.align		4
        /*02c4*/ 	.byte	0x04, 0x1c
        /*02c6*/ 	.short	(.L_1148 - .L_1147)


	//   ....[0]....
.L_1147:
        /*02c8*/ 	.word	0x0002ac00


	//   ....[1]....
        /*02cc*/ 	.word	0x0002acc0


	//----- nvinfo : EIATTR_MAX_THREADS
	.align		4
.L_1148:
        /*02d0*/ 	.byte	0x04, 0x05
        /*02d2*/ 	.short	(.L_1150 - .L_1149)
.L_1149:
        /*02d4*/ 	.word	0x00000100
        /*02d8*/ 	.word	0x00000001
        /*02dc*/ 	.word	0x00000001


	//----- nvinfo : EIATTR_CRS_STACK_SIZE
	.align		4
.L_1150:
        /*02e0*/ 	.byte	0x04, 0x1e
        /*02e2*/ 	.short	(.L_1152 - .L_1151)
.L_1151:
        /*02e4*/ 	.word	0x00000000


	//----- nvinfo : EIATTR_CBANK_PARAM_SIZE
	.align		4
.L_1152:
        /*02e8*/ 	.byte	0x03, 0x19
        /*02ea*/ 	.short	0x0030


	//----- nvinfo : EIATTR_PARAM_CBANK
	.align		4
        /*02ec*/ 	.byte	0x04, 0x0a
        /*02ee*/ 	.short	(.L_1154 - .L_1153)
	.align		4
.L_1153:
        /*02f0*/ 	.word	index@(.nv.constant0._ZN17fastertransformer38beam_online_softmax_topk_stage1_kernelI6__halfLi1ELi8ELi256EEEvPKT_S4_PKbPfiiPKi)
        /*02f4*/ 	.short	0x0380
        /*02f6*/ 	.short	0x0030


	//----- nvinfo : EIATTR_SW_WAR
	.align		4
.L_1154:
        /*02f8*/ 	.byte	0x04, 0x36
        /*02fa*/ 	.short	(.L_1156 - .L_1155)
.L_1155:
        /*02fc*/ 	.word	0x00000008
.L_1156:


//--------------------- .nv.info._ZN17fastertransformer17batch_topk_kernelIfLi128ELi32EEEvPKiPKT_PiPfS7_PKbS2_NS_14BeamHypothesesEiiifS3_ --------------------------
	.section	.nv.info._ZN17fastertransformer17batch_topk_kernelIfLi128ELi32EEEvPKiPKT_PiPfS7_PKbS2_NS_14BeamHypothesesEiiifS3_,"",@"SHT_CUDA_INFO"
	.sectionflags	@""
	.align	4


	//----- nvinfo : EIATTR_CUDA_API_VERSION
	.align		4
        /*0000*/ 	.byte	0x04, 0x37
        /*0002*/ 	.short	(.L_1158 - .L_1157)
.L_1157:
        /*0004*/ 	.word	0x00000082


	//----- nvinfo : EIATTR_KPARAM_INFO
	.align		4
.L_1158:
        /*0008*/ 	.byte	0x04, 0x17
        /*000a*/ 	.short	(.L_1160 - .L_1159)
.L_1159:
        /*000c*/ 	.word	0x00000000
        /*0010*/ 	.short	0x000c
        /*0012*/ 	.short	0x00d0
        /*0014*/ 	.byte	0x00, 0xf0, 0x11, 0x00


	//----- nvinfo : EIATTR_KPARAM_INFO
	.align		4
.L_1160:
        /*0018*/ 	.byte	0x04, 0x17
        /*001a*/ 	.short	(.L_1162 - .L_1161)
.L_1161:
        /*001c*/ 	.word	0x00000000
        /*0020*/ 	.short	0x000b
        /*0022*/ 	.short	0x00cc
        /*0024*/ 	.byte	0x00, 0xf0, 0x11, 0x00


	//----- nvinfo : EIATTR_KPARAM_INFO
	.align		4
.L_1162:
        /*0028*/ 	.byte	0x04, 0x17
        /*002a*/ 	.short	(.L_1164 - .L_1163)
.L_1163:
        /*002c*/ 	.word	0x00000000
        /*0030*/ 	.short	0x000a
        /*0032*/ 	.short	0x00c8
        /*0034*/ 	.byte	0x00, 0xf0, 0x11, 0x00


	//----- nvinfo : EIATTR_KPARAM_INFO
	.align		4
.L_1164:
        /*0038*/ 	.byte	0x04, 0x17
        /*003a*/ 	.short	(.L_1166 - .L_1165)
.L_1165:
        /*003c*/ 	.word	0x00000000
        /*0040*/ 	.short	0x0009
        /*0042*/ 	.short	0x00c4
        /*0044*/ 	.byte	0x00, 0xf0, 0x11, 0x00


	//----- nvinfo : EIATTR_KPARAM_INFO
	.align		4
.L_1166:
        /*0048*/ 	.byte	0x04, 0x17
        /*004a*/ 	.short	(.L_1168 - .L_1167)
.L_1167:
        /*004c*/ 	.word	0x00000000
        /*0050*/ 	.short	0x0008
        /*0052*/ 	.short	0x00c0
        /*0054*/ 	.byte	0x00, 0xf0, 0x11, 0x00


	//----- nvinfo : EIATTR_KPARAM_INFO
	.align		4
.L_1168:
        /*0058*/ 	.byte	0x04, 0x17
        /*005a*/ 	.short	(.L_1170 - .L_1169)
.L_1169:
        /*005c*/ 	.word	0x00000000
        /*0060*/ 	.short	0x0007
        /*0062*/ 	.short	0x0038
        /*0064*/ 	.byte	0x00, 0xf0, 0x21, 0x02


	//----- nvinfo : EIATTR_KPARAM_INFO
	.align		4
.L_1170:
        /*0068*/ 	.byte	0x04, 0x17
        /*006a*/ 	.short	(.L_1172 - .L_1171)
.L_1171:
        /*006c*/ 	.word	0x00000000
        /*0070*/ 	.short	0x0006
        /*0072*/ 	.short	0x0030
        /*0074*/ 	.byte	0x00, 0xf5, 0x21, 0x00


	//----- nvinfo : EIATTR_KPARAM_INFO
	.align		4
.L_1172:
        /*0078*/ 	.byte	0x04, 0x17
        /*007a*/ 	.short	(.L_1174 - .L_1173)
.L_1173:
        /*007c*/ 	.word	0x00000000
        /*0080*/ 	.short	0x0005
        /*0082*/ 	.short	0x0028
        /*0084*/ 	.byte	0x00, 0xf5, 0x21, 0x00


	//----- nvinfo : EIATTR_KPARAM_INFO
	.align		4
.L_1174:
        /*0088*/ 	.byte	0x04, 0x17
        /*008a*/ 	.short	(.L_1176 - .L_1175)
.L_1175:
        /*008c*/ 	.word	0x00000000
        /*0090*/ 	.short	0x0004
        /*0092*/ 	.short	0x0020
        /*0094*/ 	.byte	0x00, 0xf5, 0x21, 0x00


	//----- nvinfo : EIATTR_KPARAM_INFO
	.align		4
.L_1176:
        /*0098*/ 	.byte	0x04, 0x17
        /*009a*/ 	.short	(.L_1178 - .L_1177)
.L_1177:
        /*009c*/ 	.word	0x00000000
        /*00a0*/ 	.short	0x0003
        /*00a2*/ 	.short	0x0018
        /*00a4*/ 	.byte	0x00, 0xf5, 0x21, 0x00


	//----- nvinfo : EIATTR_KPARAM_INFO
	.align		4
.L_1178:
        /*00a8*/ 	.byte	0x04, 0x17
        /*00aa*/ 	.short	(.L_1180 - .L_1179)
.L_1179:
        /*00ac*/ 	.word	0x00000000
        /*00b0*/ 	.short	0x0002
        /*00b2*/ 	.short	0x0010
        /*00b4*/ 	.byte	0x00, 0xf5, 0x21, 0x00


	//----- nvinfo : EIATTR_KPARAM_INFO
	.align		4
.L_1180:
        /*00b8*/ 	.byte	0x04, 0x17
        /*00ba*/ 	.short	(.L_1182 - .L_1181)
.L_1181:
        /*00bc*/ 	.word	0x00000000
        /*00c0*/ 	.short	0x0001
        /*00c2*/ 	.short	0x0008
        /*00c4*/ 	.byte	0x00, 0xf5, 0x21, 0x00


	//----- nvinfo : EIATTR_KPARAM_INFO
	.align		4
.L_1182:
        /*00c8*/ 	.byte	0x04, 0x17
        /*00ca*/ 	.short	(.L_1184 - .L_1183)
.L_1183:
        /*00cc*/ 	.word	0x00000000
        /*00d0*/ 	.short	0x0000
        /*00d2*/ 	.short	0x0000
        /*00d4*/ 	.byte	0x00, 0xf5, 0x21, 0x00


	//----- nvinfo : EIATTR_SPARSE_MMA_MASK
	.align		4
.L_1184:
        /*00d8*/ 	.byte	0x03, 0x50
        /*00da*/ 	.short	0x0000


	//----- nvinfo : EIATTR_MAXREG_COUNT
	.align		4
        /*00dc*/ 	.byte	0x03, 0x1b
        /*00de*/ 	.short	0x00ff


	//----- nvinfo : EIATTR_NUM_BARRIERS
	.align		4
        /*00e0*/ 	.byte	0x02, 0x4c
        /*00e2*/ 	.byte	0x01
	.zero		1


	//----- nvinfo : EIATTR_ANNOTATIONS
	.align		4
        /*00e4*/ 	.byte	0x04, 0x55
        /*00e6*/ 	.short	(.L_1186 - .L_1185)


	//   ....[0]....
.L_1185:
        /* <DEDUP_REMOVED lines=1502> */
        /*5ebc*/ 	.byte	0xc0, 0xdd, 0x01, 0x00, 0x01, 0x00, 0x00, 0x00, 0xd0, 0xdd, 0x01, 0x00


	//----- nvinfo : EIATTR_MERCURY_ISA_VERSION
	.align		4
.L_1186:
        /*5ec8*/ 	.byte	0x03, 0x5f
        /*5eca*/ 	.short	0x0101


	//----- nvinfo : EIATTR_COOP_GROUP_MASK_REGIDS
	.align		4
        /*5ecc*/ 	.byte	0x04, 0x29
        /*5ece*/ 	.short	(.L_1188 - .L_1187)


	//   ....[0]....
.L_1187:
        /*5ed0*/ 	.word	0xffffffff


	//   ....[1]....
        /*5ed4*/ 	.word	0xffffffff


	//   ....[2]....
        /*5ed8*/ 	.word	0xffffffff


	//   ....[3]....
        /*5edc*/ 	.word	0xffffffff


	//   ....[4]....
        /*5ee0*/ 	.word	0xffffffff


	//   ....[5]....
        /*5ee4*/ 	.word	0xffffffff


	//   ....[6]....
        /*5ee8*/ 	.word	0xffffffff


	//   ....[7]....
        /*5eec*/ 	.word	0xffffffff


	//   ....[8]....
        /*5ef0*/ 	.word	0xffffffff


	//   ....[9]....
        /*5ef4*/ 	.word	0xffffffff


	//   ....[10]....
        /*5ef8*/ 	.word	0xffffffff


	//   ....[11]....
        /*5efc*/ 	.word	0xffffffff


	//   ....[12]....
        /*5f00*/ 	.word	0xffffffff


	//   ....[13]....
        /*5f04*/ 	.word	0xffffffff


	//   ....[14]....
        /*5f08*/ 	.word	0xffffffff


	//   ....[15]....
        /*5f0c*/ 	.word	0xffffffff


	//   ....[16]....
        /*5f10*/ 	.word	0xffffffff


	//   ....[17]....
        /*5f14*/ 	.word	0xffffffff


	//   ....[18]....
        /*5f18*/ 	.word	0xffffffff


	//   ....[19]....
        /*5f1c*/ 	.word	0xffffffff


	//   ....[20]....
        /*5f20*/ 	.word	0xffffffff


	//   ....[21]....
        /*5f24*/ 	.word	0xffffffff


	//   ....[22]....
        /*5f28*/ 	.word	0xffffffff


	//   ....[23]....
        /*5f2c*/ 	.word	0xffffffff


	//   ....[24]....
        /*5f30*/ 	.word	0xffffffff


	//   ....[25]....
        /*5f34*/ 	.word	0xffffffff


	//   ....[26]....
        /*5f38*/ 	.word	0xffffffff


	//   ....[27]....
        /*5f3c*/ 	.word	0xffffffff


	//   ....[28]....
        /*5f40*/ 	.word	0xffffffff


	//   ....[29]....
        /*5f44*/ 	.word	0xffffffff


	//   ....[30]....
        /*5f48*/ 	.word	0xffffffff


	//   ....[31]....
        /*5f4c*/ 	.word	0xffffffff


	//   ....[32]....
        /*5f50*/ 	.word	0xffffffff


	//   ....[33]....
        /*5f54*/ 	.word	0xffffffff


	//   ....[34]....
        /*5f58*/ 	.word	0xffffffff


	//   ....[35]....
        /*5f5c*/ 	.word	0xffffffff


	//   ....[36]....
        /*5f60*/ 	.word	0xffffffff


	//   ....[37]....
        /*5f64*/ 	.word	0xffffffff


	//   ....[38]....
        /*5f68*/ 	.word	0xffffffff


	//   ....[39]....
        /*5f6c*/ 	.word	0xffffffff


	//   ....[40]....
        /*5f70*/ 	.word	0xffffffff


	//   ....[41]....
        /*5f74*/ 	.word	0xffffffff


	//   ....[42]....
        /*5f78*/ 	.word	0xffffffff


	//   ....[43]....
        /*5f7c*/ 	.word	0xffffffff


	//   ....[44]....
        /*5f80*/ 	.word	0xffffffff


	//   ....[45]....
        /*5f84*/ 	.word	0xffffffff


	//   ....[46]....
        /*5f88*/ 	.word	0xffffffff


	//   ....[47]....
        /*5f8c*/ 	.word	0xffffffff


	//   ....[48]....
        /*5f90*/ 	.word	0xffffffff


	//   ....[49]....
        /*5f94*/ 	.word	0xffffffff


	//   ....[50]....
        /*5f98*/ 	.word	0xffffffff


	//   ....[51]....
        /*5f9c*/ 	.word	0xffffffff


	//   ....[52]....
        /*5fa0*/ 	.word	0xffffffff


	//   ....[53]....
        /*5fa4*/ 	.word	0xffffffff


	//   ....[54]....
        /*5fa8*/ 	.word	0xffffffff


	//   ....[55]....
        /*5fac*/ 	.word	0xffffffff


	//   ....[56]....
        /*5fb0*/ 	.word	0xffffffff


	//   ....[57]....
        /*5fb4*/ 	.word	0xffffffff


	//   ....[58]....
        /*5fb8*/ 	.word	0xffffffff


	//   ....[59]....
        /*5fbc*/ 	.word	0xffffffff


	//   ....[60]....
        /*5fc0*/ 	.word	0xffffffff


	//   ....[61]....
        /*5fc4*/ 	.word	0xffffffff


	//   ....[62]....
        /*5fc8*/ 	.word	0xffffffff


	//   ....[63]....
        /*5fcc*/ 	.word	0xffffffff


	//   ....[64]....
        /*5fd0*/ 	.word	0xffffffff


	//   ....[65]....
        /*5fd4*/ 	.word	0xffffffff


	//   ....[66]....
        /*5fd8*/ 	.word	0xffffffff


	//   ....[67]....
        /*5fdc*/ 	.word	0xffffffff


	//   ....[68]....
        /*5fe0*/ 	.word	0xffffffff


	//   ....[69]....
        /*5fe4*/ 	.word	0xffffffff


	//   ....[70]....
        /*5fe8*/ 	.word	0xffffffff


	//   ....[71]....
        /*5fec*/ 	.word	0xffffffff


	//   ....[72]....
        /*5ff0*/ 	.word	0xffffffff


	//   ....[73]....
        /*5ff4*/ 	.word	0xffffffff


	//   ....[74]....
        /*5ff8*/ 	.word	0xffffffff


	//   ....[75]....
        /*5ffc*/ 	.word	0xffffffff


	//   ....[76]....
        /*6000*/ 	.word	0xffffffff


	//   ....[77]....
        /*6004*/ 	.word	0xffffffff


	//   ....[78]....
        /*6008*/ 	.word	0xffffffff


	//   ....[79]....
        /*600c*/ 	.word	0xffffffff


	//   ....[80]....
        /*6010*/ 	.word	0xffffffff


	//   ....[81]....
        /*6014*/ 	.word	0xffffffff


	//   ....[82]....
        /*6018*/ 	.word	0xffffffff


	//   ....[83]....
        /*601c*/ 	.word	0xffffffff


	//   ....[84]....
        /*6020*/ 	.word	0xffffffff


	//   ....[85]....
        /*6024*/ 	.word	0xffffffff


	//   ....[86]....
        /*6028*/ 	.word	0xffffffff


	//   ....[87]....
        /*602c*/ 	.word	0xffffffff


	//   ....[88]....
        /*6030*/ 	.word	0xffffffff


	//   ....[89]....
        /*6034*/ 	.word	0xffffffff


	//   ....[90]....
        /*6038*/ 	.word	0xffffffff


	//   ....[91]....
        /*603c*/ 	.word	0xffffffff


	//   ....[92]....
        /*6040*/ 	.word	0xffffffff


	//   ....[93]....
        /*6044*/ 	.word	0xffffffff


	//   ....[94]....
        /*6048*/ 	.word	0xffffffff


	//   ....[95]....
        /*604c*/ 	.word	0xffffffff


	//   ....[96]....
        /*6050*/ 	.word	0xffffffff


	//   ....[97]....
        /*6054*/ 	.word	0xffffffff


	//   ....[98]....
        /*6058*/ 	.word	0xffffffff


	//   ....[99]....
        /*605c*/ 	.word	0xffffffff


	//   ....[100]....
        /*6060*/ 	.word	0xffffffff


	//   ....[101]....
        /*6064*/ 	.word	0xffffffff


	//   ....[102]....
        /*6068*/ 	.word	0xffffffff


	//   ....[103]....
        /*606c*/ 	.word	0xffffffff


	//   ....[104]....
        /*6070*/ 	.word	0xffffffff


	//   ....[105]....
        /*6074*/ 	.word	0xffffffff


	//   ....[106]....
        /*6078*/ 	.word	0xffffffff


	//   ....[107]....
        /*607c*/ 	.word	0xffffffff


	//   ....[108]....
        /*6080*/ 	.word	0xffffffff


	//   ....[109]....
        /*6084*/ 	.word	0xffffffff


	//   ....[110]....
        /*6088*/ 	.word	0xffffffff


	//   ....[111]....
        /*608c*/ 	.word	0xffffffff


	//   ....[112]....
        /*6090*/ 	.word	0xffffffff


	//   ....[113]....
        /*6094*/ 	.word	0xffffffff


	//   ....[114]....
        /*6098*/ 	.word	0xffffffff


	//   ....[115]....
        /*609c*/ 	.word	0xffffffff


	//   ....[116]....
        /*60a0*/ 	.word	0xffffffff


	//   ....[117]....
        /*60a4*/ 	.word	0xffffffff


	//   ....[118]....
        /*60a8*/ 	.word	0xffffffff


	//   ....[119]....
        /*60ac*/ 	.word	0xffffffff


	//   ....[120]....
        /*60b0*/ 	.word	0xffffffff


	//   ....[121]....
        /*60b4*/ 	.word	0xffffffff


	//   ....[122]....
        /*60b8*/ 	.word	0xffffffff


	//   ....[123]....
        /*60bc*/ 	.word	0xffffffff


	//   ....[124]....
        /*60c0*/ 	.word	0xffffffff


	//   ....[125]....
        /*60c4*/ 	.word	0xffffffff


	//   ....[126]....
        /*60c8*/ 	.word	0xffffffff


	//   ....[127]....
        /*60cc*/ 	.word	0xffffffff


	//   ....[128]....
        /*60d0*/ 	.word	0xffffffff


	//   ....[129]....
        /*60d4*/ 	.word	0xffffffff


	//   ....[130]....
        /*60d8*/ 	.word	0xffffffff


	//   ....[131]....
        /*60dc*/ 	.word	0xffffffff


	//   ....[132]....
        /*60e0*/ 	.word	0xffffffff


	//   ....[133]....
        /*60e4*/ 	.word	0xffffffff


	//   ....[134]....
        /*60e8*/ 	.word	0xffffffff


	//   ....[135]....
        /*60ec*/ 	.word	0xffffffff


	//   ....[136]....
        /*60f0*/ 	.word	0xffffffff


	//   ....[137]....
        /*60f4*/ 	.word	0xffffffff


	//   ....[138]....
        /*60f8*/ 	.word	0xffffffff


	//   ....[139]....
        /*60fc*/ 	.word	0xffffffff


	//   ....[140]....
        /*6100*/ 	.word	0xffffffff


	//   ....[141]....
        /*6104*/ 	.word	0xffffffff


	//   ....[142]....
        /*6108*/ 	.word	0xffffffff


	//   ....[143]....
        /*610c*/ 	.word	0xffffffff


	//   ....[144]....
        /*6110*/ 	.word	0xffffffff


	//   ....[145]....
        /*6114*/ 	.word	0xffffffff


	//   ....[146]....
        /*6118*/ 	.word	0xffffffff


	//   ....[147]....
        /*611c*/ 	.word	0xffffffff


	//   ....[148]....
        /*6120*/ 	.word	0xffffffff


	//   ....[149]....
        /*6124*/ 	.word	0xffffffff


	//   ....[150]....
        /*6128*/ 	.word	0xffffffff


	//   ....[151]....
        /*612c*/ 	.word	0xffffffff


	//   ....[152]....
        /*6130*/ 	.word	0xffffffff


	//   ....[153]....
        /*6134*/ 	.word	0xffffffff


	//   ....[154]....
        /*6138*/ 	.word	0xffffffff


	//   ....[155]....
        /*613c*/ 	.word	0xffffffff


	//   ....[156]....
        /*6140*/ 	.word	0xffffffff


	//   ....[157]....
        /*6144*/ 	.word	0xffffffff


	//   ....[158]....
        /*6148*/ 	.word	0xffffffff


	//   ....[159]....
        /*614c*/ 	.word	0xffffffff


	//   ....[160]....
        /*6150*/ 	.word	0xffffffff


	//   ....[161]....
        /*6154*/ 	.word	0xffffffff


	//   ....[162]....
        /*6158*/ 	.word	0xffffffff


	//   ....[163]....
        /*615c*/ 	.word	0xffffffff


	//   ....[164]....
        /*6160*/ 	.word	0xffffffff


	//   ....[165]....
        /*6164*/ 	.word	0xffffffff


	//   ....[166]....
        /*6168*/ 	.word	0xffffffff


	//   ....[167]....
        /*616c*/ 	.word	0xffffffff


	//   ....[168]....
        /*6170*/ 	.word	0xffffffff


	//   ....[169]....
        /*6174*/ 	.word	0xffffffff


	//   ....[170]....
        /*6178*/ 	.word	0xffffffff


	//   ....[171]....
        /*617c*/ 	.word	0xffffffff


	//   ....[172]....
        /*6180*/ 	.word	0xffffffff


	//   ....[173]....
        /*6184*/ 	.word	0xffffffff


	//   ....[174]....
        /*6188*/ 	.word	0xffffffff


	//   ....[175]....
        /*618c*/ 	.word	0xffffffff


	//   ....[176]....
        /*6190*/ 	.word	0xffffffff


	//   ....[177]....
        /*6194*/ 	.word	0xffffffff


	//   ....[178]....
        /*6198*/ 	.word	0xffffffff


	//   ....[179]....
        /*619c*/ 	.word	0xffffffff


	//   ....[180]....
        /*61a0*/ 	.word	0xffffffff


	//   ....[181]....
        /*61a4*/ 	.word	0xffffffff


	//   ....[182]....
        /*61a8*/ 	.word	0xffffffff


	//   ....[183]....
        /*61ac*/ 	.word	0xffffffff


	//   ....[184]....
        /*61b0*/ 	.word	0xffffffff


	//   ....[185]....
        /*61b4*/ 	.word	0xffffffff


	//   ....[186]....
        /*61b8*/ 	.word	0xffffffff


	//   ....[187]....
        /*61bc*/ 	.word	0xffffffff


	//   ....[188]....
        /*61c0*/ 	.word	0xffffffff


	//   ....[189]....
        /*61c4*/ 	.word	0xffffffff


	//   ....[190]....
        /*61c8*/ 	.word	0xffffffff


	//   ....[191]....
        /*61cc*/ 	.word	0xffffffff


	//   ....[192]....
        /*61d0*/ 	.word	0xffffffff


	//   ....[193]....
        /*61d4*/ 	.word	0xffffffff


	//   ....[194]....
        /*61d8*/ 	.word	0xffffffff


	//   ....[195]....
        /*61dc*/ 	.word	0xffffffff


	//   ....[196]....
        /*61e0*/ 	.word	0xffffffff


	//   ....[197]....
        /*61e4*/ 	.word	0xffffffff


	//   ....[198]....
        /*61e8*/ 	.word	0xffffffff


	//   ....[199]....
        /*61ec*/ 	.word	0xffffffff


	//   ....[200]....
        /*61f0*/ 	.word	0xffffffff


	//   ....[201]....
        /*61f4*/ 	.word	0xffffffff


	//   ....[202]....
        /*61f8*/ 	.word	0xffffffff


	//   ....[203]....
        /*61fc*/ 	.word	0xffffffff


	//   ....[204]....
        /*6200*/ 	.word	0xffffffff


	//   ....[205]....
        /*6204*/ 	.word	0xffffffff


	//   ....[206]....
        /*6208*/ 	.word	0xffffffff


	//   ....[207]....
        /*620c*/ 	.word	0xffffffff


	//   ....[208]....
        /*6210*/ 	.word	0xffffffff


	//   ....[209]....
        /*6214*/ 	.word	0xffffffff


	//   ....[210]....
        /*6218*/ 	.word	0xffffffff


	//   ....[211]....
        /*621c*/ 	.word	0xffffffff


	//   ....[212]....
        /*6220*/ 	.word	0xffffffff


	//   ....[213]....
        /*6224*/ 	.word	0xffffffff


	//   ....[214]....
        /*6228*/ 	.word	0xffffffff


	//   ....[215]....
        /*622c*/ 	.word	0xffffffff


	//   ....[216]....
        /*6230*/ 	.word	0xffffffff


	//   ....[217]....
        /*6234*/ 	.word	0xffffffff


	//   ....[218]....
        /*6238*/ 	.word	0xffffffff


	//   ....[219]....
        /*623c*/ 	.word	0xffffffff


	//   ....[220]....
        /*6240*/ 	.word	0xffffffff


	//   ....[221]....
        /*6244*/ 	.word	0xffffffff


	//   ....[222]....
        /*6248*/ 	.word	0xffffffff


	//   ....[223]....
        /*624c*/ 	.word	0xffffffff


	//   ....[224]....
        /*6250*/ 	.word	0xffffffff


	//   ....[225]....
        /*6254*/ 	.word	0xffffffff


	//   ....[226]....
        /*6258*/ 	.word	0xffffffff


	//   ....[227]....
        /*625c*/ 	.word	0xffffffff


	//   ....[228]....
        /*6260*/ 	.word	0xffffffff


	//   ....[229]....
        /*6264*/ 	.word	0xffffffff


	//   ....[230]....
        /*6268*/ 	.word	0xffffffff


	//   ....[231]....
        /*626c*/ 	.word	0xffffffff


	//   ....[232]....
        /*6270*/ 	.word	0xffffffff


	//   ....[233]....
        /*6274*/ 	.word	0xffffffff


	//   ....[234]....
        /*6278*/ 	.word	0xffffffff


	//   ....[235]....
        /*627c*/ 	.word	0xffffffff


	//   ....[236]....
        /*6280*/ 	.word	0xffffffff


	//   ....[237]....
        /*6284*/ 	.word	0xffffffff


	//   ....[238]....
        /*6288*/ 	.word	0xffffffff


	//   ....[239]....
        /*628c*/ 	.word	0xffffffff


	//   ....[240]....
        /*6290*/ 	.word	0xffffffff


	//   ....[241]....
        /*6294*/ 	.word	0xffffffff


	//   ....[242]....
        /*6298*/ 	.word	0xffffffff


	//   ....[243]....
        /*629c*/ 	.word	0xffffffff


	//   ....[244]....
        /*62a0*/ 	.word	0xffffffff


	//   ....[245]....
        /*62a4*/ 	.word	0xffffffff


	//   ....[246]....
        /*62a8*/ 	.word	0xffffffff


	//   ....[247]....
        /*62ac*/ 	.word	0xffffffff


	//   ....[248]....
        /*62b0*/ 	.word	0xffffffff


	//   ....[249]....
        /*62b4*/ 	.word	0xffffffff


	//   ....[250]....
        /*62b8*/ 	.word	0xffffffff


	//   ....[251]....
        /*62bc*/ 	.word	0xffffffff


	//   ....[252]....
        /*62c0*/ 	.word	0xffffffff


	//   ....[253]....
        /*62c4*/ 	.word	0xffffffff


	//   ....[254]....
        /*62c8*/ 	.word	0xffffffff


	//   ....[255]....
        /*62cc*/ 	.word	0xffffffff


	//   ....[0]....
        /*62d0*/ 	.word	0xffffffff


	//   ....[1]....
        /*62d4*/ 	.word	0xffffffff


	//   ....[2]....
        /*62d8*/ 	.word	0xffffffff


	//   ....[3]....
        /*62dc*/ 	.word	0xffffffff


	//   ....[4]....
        /*62e0*/ 	.word	0xffffffff


	//   ....[5]....
        /*62e4*/ 	.word	0xffffffff


	//   ....[6]....
        /*62e8*/ 	.word	0xffffffff


	//   ....[7]....
        /*62ec*/ 	.word	0xffffffff


	//   ....[8]....
        /*62f0*/ 	.word	0xffffffff


	//   ....[9]....
        /*62f4*/ 	.word	0xffffffff


	//   ....[10]....
        /*62f8*/ 	.word	0xffffffff


	//   ....[11]....
        /*62fc*/ 	.word	0xffffffff


	//   ....[12]....
        /*6300*/ 	.word	0xffffffff


	//   ....[13]....
        /*6304*/ 	.word	0xffffffff


	//   ....[14]....
        /*6308*/ 	.word	0xffffffff


	//   ....[15]....
        /*630c*/ 	.word	0xffffffff


	//   ....[16]....
        /*6310*/ 	.word	0xffffffff


	//   ....[17]....
        /*6314*/ 	.word	0xffffffff


	//   ....[18]....
        /*6318*/ 	.word	0xffffffff


	//   ....[19]....
        /*631c*/ 	.word	0xffffffff


	//   ....[20]....
        /*6320*/ 	.word	0xffffffff


	//   ....[21]....
        /*6324*/ 	.word	0xffffffff


	//   ....[22]....
        /*6328*/ 	.word	0xffffffff


	//   ....[23]....
        /*632c*/ 	.word	0xffffffff


	//   ....[24]....
        /*6330*/ 	.word	0xffffffff


	//   ....[25]....
        /*6334*/ 	.word	0xffffffff


	//   ....[26]....
        /*6338*/ 	.word	0xffffffff


	//   ....[27]....
        /*633c*/ 	.word	0xffffffff


	//   ....[28]....
        /*6340*/ 	.word	0xffffffff


	//   ....[29]....
        /*6344*/ 	.word	0xffffffff


	//   ....[30]....
        /*6348*/ 	.word	0xffffffff


	//   ....[31]....
        /*634c*/ 	.word	0xffffffff


	//   ....[32]....
        /*6350*/ 	.word	0xffffffff


	//   ....[33]....
        /*6354*/ 	.word	0xffffffff


	//   ....[34]....
        /*6358*/ 	.word	0xffffffff


	//   ....[35]....
        /*635c*/ 	.word	0xffffffff


	//   ....[36]....
        /*6360*/ 	.word	0xffffffff


	//   ....[37]....
        /*6364*/ 	.word	0xffffffff


	//   ....[38]....
        /*6368*/ 	.word	0xffffffff


	//   ....[39]....
        /*636c*/ 	.word	0xffffffff


	//   ....[40]....
        /*6370*/ 	.word	0xffffffff


	//   ....[41]....
        /*6374*/ 	.word	0xffffffff


	//   ....[42]....
        /*6378*/ 	.word	0xffffffff


	//   ....[43]....
        /*637c*/ 	.word	0xffffffff


	//   ....[44]....
        /*6380*/ 	.word	0xffffffff


	//   ....[45]....
        /*6384*/ 	.word	0xffffffff


	//   ....[46]....
        /*6388*/ 	.word	0xffffffff


	//   ....[47]....
        /*638c*/ 	.word	0xffffffff


	//   ....[48]....
        /*6390*/ 	.word	0xffffffff


	//   ....[49]....
        /*6394*/ 	.word	0xffffffff


	//   ....[50]....
        /*6398*/ 	.word	0xffffffff


	//   ....[51]....
        /*639c*/ 	.word	0xffffffff


	//   ....[52]....
        /*63a0*/ 	.word	0xffffffff


	//   ....[53]....
        /*63a4*/ 	.word	0xffffffff


	//   ....[54]....
        /*63a8*/ 	.word	0xffffffff


	//   ....[55]....
        /*63ac*/ 	.word	0xffffffff


	//   ....[56]....
        /*63b0*/ 	.word	0xffffffff


	//   ....[57]....
        /*63b4*/ 	.word	0xffffffff


	//   ....[58]....
        /*63b8*/ 	.word	0xffffffff


	//   ....[59]....
        /*63bc*/ 	.word	0xffffffff


	//   ....[60]....
        /*63c0*/ 	.word	0xffffffff


	//   ....[61]....
        /*63c4*/ 	.word	0xffffffff


	//   ....[62]....
        /*63c8*/ 	.word	0xffffffff


	//   ....[63]....
        /*63cc*/ 	.word	0xffffffff


	//   ....[64]....
        /*63d0*/ 	.word	0xffffffff


	//   ....[65]....
        /*63d4*/ 	.word	0xffffffff


	//   ....[66]....
        /*63d8*/ 	.word	0xffffffff


	//   ....[67]....
        /*63dc*/ 	.word	0xffffffff


	//   ....[68]....
        /*63e0*/ 	.word	0xffffffff


	//   ....[69]....
        /*63e4*/ 	.word	0xffffffff


	//   ....[70]....
        /*63e8*/ 	.word	0xffffffff


	//   ....[71]....
        /*63ec*/ 	.word	0xffffffff


	//   ....[72]....
        /*63f0*/ 	.word	0xffffffff


	//   ....[73]....
        /*63f4*/ 	.word	0xffffffff


	//   ....[74]....
        /*63f8*/ 	.word	0xffffffff


	//   ....[75]....
        /*63fc*/ 	.word	0xffffffff


	//   ....[76]....
        /*6400*/ 	.word	0xffffffff


	//   ....[77]....
        /*6404*/ 	.word	0xffffffff


	//   ....[78]....
        /*6408*/ 	.word	0xffffffff


	//   ....[79]....
        /*640c*/ 	.word	0xffffffff


	//   ....[80]....
        /*6410*/ 	.word	0xffffffff


	//   ....[81]....
        /*6414*/ 	.word	0xffffffff


	//   ....[82]....
        /*6418*/ 	.word	0xffffffff


	//   ....[83]....
        /*641c*/ 	.word	0xffffffff


	//   ....[84]....
        /*6420*/ 	.word	0xffffffff


	//   ....[85]....
        /*6424*/ 	.word	0xffffffff


	//   ....[86]....
        /*6428*/ 	.word	0xffffffff


	//   ....[87]....
        /*642c*/ 	.word	0xffffffff


	//   ....[88]....
        /*6430*/ 	.word	0xffffffff


	//   ....[89]....
        /*6434*/ 	.word	0xffffffff


	//   ....[90]....
        /*6438*/ 	.word	0xffffffff


	//   ....[91]....
        /*643c*/ 	.word	0xffffffff


	//   ....[92]....
        /*6440*/ 	.word	0xffffffff


	//   ....[93]....
        /*6444*/ 	.word	0xffffffff


	//   ....[94]....
        /*6448*/ 	.word	0xffffffff


	//   ....[95]....
        /*644c*/ 	.word	0xffffffff


	//   ....[96]....
        /*6450*/ 	.word	0xffffffff


	//   ....[97]....
        /*6454*/ 	.word	0xffffffff


	//   ....[98]....
        /*6458*/ 	.word	0xffffffff


	//   ....[99]....
        /*645c*/ 	.word	0xffffffff


	//   ....[100]....
        /*6460*/ 	.word	0xffffffff


	//   ....[101]....
        /*6464*/ 	.word	0xffffffff


	//   ....[102]....
        /*6468*/ 	.word	0xffffffff


	//   ....[103]....
        /*646c*/ 	.word	0xffffffff


	//   ....[104]....
        /*6470*/ 	.word	0xffffffff


	//   ....[105]....
        /*6474*/ 	.word	0xffffffff


	//   ....[106]....
        /*6478*/ 	.word	0xffffffff


	//   ....[107]....
        /*647c*/ 	.word	0xffffffff


	//   ....[108]....
        /*6480*/ 	.word	0xffffffff


	//   ....[109]....
        /*6484*/ 	.word	0xffffffff


	//   ....[110]....
        /*6488*/ 	.word	0xffffffff


	//   ....[111]....
        /*648c*/ 	.word	0xffffffff


	//   ....[112]....
        /*6490*/ 	.word	0xffffffff


	//   ....[113]....
        /*6494*/ 	.word	0xffffffff


	//   ....[114]....
        /*6498*/ 	.word	0xffffffff


	//   ....[115]....
        /*649c*/ 	.word	0xffffffff


	//   ....[116]....
        /*64a0*/ 	.word	0xffffffff


	//   ....[117]....
        /*64a4*/ 	.word	0xffffffff


	//   ....[118]....
        /*64a8*/ 	.word	0xffffffff


	//   ....[119]....
        /*64ac*/ 	.word	0xffffffff


	//   ....[120]....
        /*64b0*/ 	.word	0xffffffff


	//   ....[121]....
        /*64b4*/ 	.word	0xffffffff


	//   ....[122]....
        /*64b8*/ 	.word	0xffffffff


	//   ....[123]....
        /*64bc*/ 	.word	0xffffffff


	//   ....[124]....
        /*64c0*/ 	.word	0xffffffff


	//   ....[125]....
        /*64c4*/ 	.word	0xffffffff


	//   ....[126]....
        /*64c8*/ 	.word	0xffffffff


	//   ....[127]....
        /*64cc*/ 	.word	0xffffffff


	//   ....[128]....
        /*64d0*/ 	.word	0xffffffff


	//   ....[129]....
        /*64d4*/ 	.word	0xffffffff


	//   ....[130]....
        /*64d8*/ 	.word	0xffffffff


	//   ....[131]....
        /*64dc*/ 	.word	0xffffffff


	//   ....[132]....
        /*64e0*/ 	.word	0xffffffff


	//   ....[133]....
        /*64e4*/ 	.word	0xffffffff


	//   ....[134]....
        /*64e8*/ 	.word	0xffffffff


	//   ....[135]....
        /*64ec*/ 	.word	0xffffffff


	//   ....[136]....
        /*64f0*/ 	.word	0xffffffff


	//   ....[137]....
        /*64f4*/ 	.word	0xffffffff


	//   ....[138]....
        /*64f8*/ 	.word	0xffffffff


	//   ....[139]....
        /*64fc*/ 	.word	0xffffffff


	//   ....[140]....
        /*6500*/ 	.word	0xffffffff


	//   ....[141]....
        /*6504*/ 	.word	0xffffffff


	//   ....[142]....
        /*6508*/ 	.word	0xffffffff


	//   ....[143]....
        /*650c*/ 	.word	0xffffffff


	//   ....[144]....
        /*6510*/ 	.word	0xffffffff


	//   ....[145]....
        /*6514*/ 	.word	0xffffffff


	//   ....[146]....
        /*6518*/ 	.word	0xffffffff


	//   ....[147]....
        /*651c*/ 	.word	0xffffffff


	//   ....[148]....
        /*6520*/ 	.word	0xffffffff


	//   ....[149]....
        /*6524*/ 	.word	0xffffffff


	//   ....[150]....
        /*6528*/ 	.word	0xffffffff


	//   ....[151]....
        /*652c*/ 	.word	0xffffffff


	//   ....[152]....
        /*6530*/ 	.word	0xffffffff


	//   ....[153]....
        /*6534*/ 	.word	0xffffffff


	//   ....[154]....
        /*6538*/ 	.word	0xffffffff


	//   ....[155]....
        /*653c*/ 	.word	0xffffffff


	//   ....[156]....
        /*6540*/ 	.word	0xffffffff


	//   ....[157]....
        /*6544*/ 	.word	0xffffffff


	//   ....[158]....
        /*6548*/ 	.word	0xffffffff


	//   ....[159]....
        /*654c*/ 	.word	0xffffffff


	//   ....[160]....
        /*6550*/ 	.word	0xffffffff


	//   ....[161]....
        /*6554*/ 	.word	0xffffffff


	//   ....[162]....
        /*6558*/ 	.word	0xffffffff


	//   ....[163]....
        /*655c*/ 	.word	0xffffffff


	//   ....[164]....
        /*6560*/ 	.word	0xffffffff


	//   ....[165]....
        /*6564*/ 	.word	0xffffffff


	//   ....[166]....
        /*6568*/ 	.word	0xffffffff


	//   ....[167]....
        /*656c*/ 	.word	0xffffffff


	//   ....[168]....
        /*6570*/ 	.word	0xffffffff


	//   ....[169]....
        /*6574*/ 	.word	0xffffffff


	//   ....[170]....
        /*6578*/ 	.word	0xffffffff


	//   ....[171]....
        /*657c*/ 	.word	0xffffffff


	//   ....[172]....
        /*6580*/ 	.word	0xffffffff


	//   ....[173]....
        /*6584*/ 	.word	0xffffffff


	//   ....[174]....
        /*6588*/ 	.word	0xffffffff


	//   ....[175]....
        /*658c*/ 	.word	0xffffffff


	//   ....[176]....
        /*6590*/ 	.word	0xffffffff


	//   ....[177]....
        /*6594*/ 	.word	0xffffffff


	//   ....[178]....
        /*6598*/ 	.word	0xffffffff


	//   ....[179]....
        /*659c*/ 	.word	0xffffffff


	//   ....[180]....
        /*65a0*/ 	.word	0xffffffff


	//   ....[181]....
        /*65a4*/ 	.word	0xffffffff


	//   ....[182]....
        /*65a8*/ 	.word	0xffffffff


	//   ....[183]....
        /*65ac*/ 	.word	0xffffffff


	//   ....[184]....
        /*65b0*/ 	.word	0xffffffff


	//   ....[185]....
        /*65b4*/ 	.word	0xffffffff


	//   ....[186]....
        /*65b8*/ 	.word	0xffffffff


	//   ....[187]....
        /*65bc*/ 	.word	0xffffffff


	//   ....[188]....
        /*65c0*/ 	.word	0xffffffff


	//   ....[189]....
        /*65c4*/ 	.word	0xffffffff


	//   ....[190]....
        /*65c8*/ 	.word	0xffffffff


	//   ....[191]....
        /*65cc*/ 	.word	0xffffffff


	//   ....[192]....
        /*65d0*/ 	.word	0xffffffff


	//   ....[193]....
        /*65d4*/ 	.word	0xffffffff


	//   ....[194]....
        /*65d8*/ 	.word	0xffffffff


	//   ....[195]....
        /*65dc*/ 	.word	0xffffffff


	//   ....[196]....
        /*65e0*/ 	.word	0xffffffff


	//   ....[197]....
        /*65e4*/ 	.word	0xffffffff


	//   ....[198]....
        /*65e8*/ 	.word	0xffffffff


	//   ....[199]....
        /*65ec*/ 	.word	0xffffffff


	//   ....[200]....
        /*65f0*/ 	.word	0xffffffff


	//   ....[201]....
        /*65f4*/ 	.word	0xffffffff


	//   ....[202]....
        /*65f8*/ 	.word	0xffffffff


	//   ....[203]....
        /*65fc*/ 	.word	0xffffffff


	//   ....[204]....
        /*6600*/ 	.word	0xffffffff


	//   ....[205]....
        /*6604*/ 	.word	0xffffffff


	//   ....[206]....
        /*6608*/ 	.word	0xffffffff


	//   ....[207]....
        /*660c*/ 	.word	0xffffffff


	//   ....[208]....
        /*6610*/ 	.word	0xffffffff


	//   ....[209]....
        /*6614*/ 	.word	0xffffffff


	//   ....[210]....
        /*6618*/ 	.word	0xffffffff


	//   ....[211]....
        /*661c*/ 	.word	0xffffffff


	//   ....[212]....
        /*6620*/ 	.word	0xffffffff


	//   ....[213]....
        /*6624*/ 	.word	0xffffffff


	//   ....[214]....
        /*6628*/ 	.word	0xffffffff


	//   ....[215]....
        /*662c*/ 	.word	0xffffffff


	//   ....[216]....
        /*6630*/ 	.word	0xffffffff


	//   ....[217]....
        /*6634*/ 	.word	0xffffffff


	//   ....[218]....
        /*6638*/ 	.word	0xffffffff


	//   ....[219]....
        /*663c*/ 	.word	0xffffffff


	//   ....[220]....
        /*6640*/ 	.word	0xffffffff


	//   ....[221]....
        /*6644*/ 	.word	0xffffffff


	//   ....[222]....
        /*6648*/ 	.word	0xffffffff


	//   ....[223]....
        /*664c*/ 	.word	0xffffffff


	//   ....[224]....
        /*6650*/ 	.word	0xffffffff


	//   ....[225]....
        /*6654*/ 	.word	0xffffffff


	//   ....[226]....
        /*6658*/ 	.word	0xffffffff


	//   ....[227]....
        /*665c*/ 	.word	0xffffffff


	//   ....[228]....
        /*6660*/ 	.word	0xffffffff


	//   ....[229]....
        /*6664*/ 	.word	0xffffffff


	//   ....[230]....
        /*6668*/ 	.word	0xffffffff


	//   ....[231]....
        /*666c*/ 	.word	0xffffffff


	//   ....[232]....
        /*6670*/ 	.word	0xffffffff


	//   ....[233]....
        /*6674*/ 	.word	0xffffffff


	//   ....[234]....
        /*6678*/ 	.word	0xffffffff


	//   ....[235]....
        /*667c*/ 	.word	0xffffffff


	//   ....[236]....
        /*6680*/ 	.word	0xffffffff


	//   ....[237]....
        /*6684*/ 	.word	0xffffffff


	//   ....[238]....
        /*6688*/ 	.word	0xffffffff


	//   ....[239]....
        /*668c*/ 	.word	0xffffffff


	//   ....[240]....
        /*6690*/ 	.word	0xffffffff


	//   ....[241]....
        /*6694*/ 	.word	0xffffffff


	//   ....[242]....
        /*6698*/ 	.word	0xffffffff


	//   ....[243]....
        /*669c*/ 	.word	0xffffffff


	//   ....[244]....
        /*66a0*/ 	.word	0xffffffff


	//   ....[245]....
        /*66a4*/ 	.word	0xffffffff


	//   ....[246]....
        /*66a8*/ 	.word	0xffffffff


	//   ....[247]....
        /*66ac*/ 	.word	0xffffffff


	//   ....[248]....
        /*66b0*/ 	.word	0xffffffff


	//   ....[249]....
        /*66b4*/ 	.word	0xffffffff


	//   ....[250]....
        /*66b8*/ 	.word	0xffffffff


	//   ....[251]....
        /*66bc*/ 	.word	0xffffffff


	//   ....[252]....
        /*66c0*/ 	.word	0xffffffff


	//   ....[253]....
        /*66c4*/ 	.word	0xffffffff


	//   ....[254]....
        /*66c8*/ 	.word	0xffffffff


	//   ....[255]....
        /*66cc*/ 	.word	0xffffffff


	//   ....[0]....
        /*66d0*/ 	.word	0xffffffff


	//   ....[1]....
        /*66d4*/ 	.word	0xffffffff


	//   ....[2]....
        /*66d8*/ 	.word	0xffffffff


	//   ....[3]....
        /*66dc*/ 	.word	0xffffffff


	//   ....[4]....
        /*66e0*/ 	.word	0xffffffff


	//   ....[5]....
        /*66e4*/ 	.word	0xffffffff


	//   ....[6]....
        /*66e8*/ 	.word	0xffffffff


	//   ....[7]....
        /*66ec*/ 	.word	0xffffffff


	//   ....[8]....
        /*66f0*/ 	.word	0xffffffff


	//   ....[9]....
        /*66f4*/ 	.word	0xffffffff


	//   ....[10]....
        /*66f8*/ 	.word	0xffffffff


	//   ....[11]....
        /*66fc*/ 	.word	0xffffffff


	//   ....[12]....
        /*6700*/ 	.word	0xffffffff


	//   ....[13]....
        /*6704*/ 	.word	0xffffffff


	//   ....[14]....
        /*6708*/ 	.word	0xffffffff


	//   ....[15]....
        /*670c*/ 	.word	0xffffffff


	//   ....[16]....
        /*6710*/ 	.word	0xffffffff


	//   ....[17]....
        /*6714*/ 	.word	0xffffffff


	//   ....[18]....
        /*6718*/ 	.word	0xffffffff


	//   ....[19]....
        /*671c*/ 	.word	0xffffffff


	//   ....[20]....
        /*6720*/ 	.word	0xffffffff


	//   ....[21]....
        /*6724*/ 	.word	0xffffffff


	//   ....[22]....
        /*6728*/ 	.word	0xffffffff


	//   ....[23]....
        /*672c*/ 	.word	0xffffffff


	//   ....[24]....
        /*6730*/ 	.word	0xffffffff


	//   ....[25]....
        /*6734*/ 	.word	0xffffffff


	//   ....[26]....
        /*6738*/ 	.word	0xffffffff


	//   ....[27]....
        /*673c*/ 	.word	0xffffffff


	//   ....[28]....
        /*6740*/ 	.word	0xffffffff


	//   ....[29]....
        /*6744*/ 	.word	0xffffffff


	//   ....[30]....
        /*6748*/ 	.word	0xffffffff


	//   ....[31]....
        /*674c*/ 	.word	0xffffffff


	//   ....[32]....
        /*6750*/ 	.word	0xffffffff


	//   ....[33]....
        /*6754*/ 	.word	0xffffffff


	//   ....[34]....
        /*6758*/ 	.word	0xffffffff


	//   ....[35]....
        /*675c*/ 	.word	0xffffffff


	//   ....[36]....
        /*6760*/ 	.word	0xffffffff


	//   ....[37]....
        /*6764*/ 	.word	0xffffffff


	//   ....[38]....
        /*6768*/ 	.word	0xffffffff


	//   ....[39]....
        /*676c*/ 	.word	0xffffffff


	//   ....[40]....
        /*6770*/ 	.word	0xffffffff


	//   ....[41]....
        /*6774*/ 	.word	0xffffffff


	//   ....[42]....
        /*6778*/ 	.word	0xffffffff


	//   ....[43]....
        /*677c*/ 	.word	0xffffffff


	//   ....[44]....
        /*6780*/ 	.word	0xffffffff


	//   ....[45]....
        /*6784*/ 	.word	0xffffffff


	//   ....[46]....
        /*6788*/ 	.word	0xffffffff


	//   ....[47]....
        /*678c*/ 	.word	0xffffffff


	//   ....[48]....
        /*6790*/ 	.word	0xffffffff


	//   ....[49]....
        /*6794*/ 	.word	0xffffffff


	//   ....[50]....
        /*6798*/ 	.word	0xffffffff


	//   ....[51]....
        /*679c*/ 	.word	0xffffffff


	//   ....[52]....
        /*67a0*/ 	.word	0xffffffff


	//   ....[53]....
        /*67a4*/ 	.word	0xffffffff


	//   ....[54]....
        /*67a8*/ 	.word	0xffffffff


	//   ....[55]....
        /*67ac*/ 	.word	0xffffffff


	//   ....[56]....
        /*67b0*/ 	.word	0xffffffff


	//   ....[57]....
        /*67b4*/ 	.word	0xffffffff


	//   ....[58]....
        /*67b8*/ 	.word	0xffffffff


	//   ....[59]....
        /*67bc*/ 	.word	0xffffffff


	//   ....[60]....
        /*67c0*/ 	.word	0xffffffff


	//   ....[61]....
        /*67c4*/ 	.word	0xffffffff


	//   ....[62]....
        /*67c8*/ 	.word	0xffffffff


	//   ....[63]....
        /*67cc*/ 	.word	0xffffffff


	//   ....[64]....
        /*67d0*/ 	.word	0xffffffff


	//   ....[65]....
        /*67d4*/ 	.word	0xffffffff


	//   ....[66]....
        /*67d8*/ 	.word	0xffffffff


	//   ....[67]....
        /*67dc*/ 	.word	0xffffffff


	//   ....[68]....
        /*67e0*/ 	.word	0xffffffff


	//   ....[69]....
        /*67e4*/ 	.word	0xffffffff


	//   ....[70]....
        /*67e8*/ 	.word	0xffffffff


	//   ....[71]....
        /*67ec*/ 	.word	0xffffffff


	//   ....[72]....
        /*67f0*/ 	.word	0xffffffff


	//   ....[73]....
        /*67f4*/ 	.word	0xffffffff


	//   ....[74]....
        /*67f8*/ 	.word	0xffffffff


	//   ....[75]....
        /*67fc*/ 	.word	0xffffffff


	//   ....[76]....
        /*6800*/ 	.word	0xffffffff


	//   ....[77]....
        /*6804*/ 	.word	0xffffffff


	//   ....[78]....
        /*6808*/ 	.word	0xffffffff


	//   ....[79]....
        /*680c*/ 	.word	0xffffffff


	//   ....[80]....
        /*6810*/ 	.word	0xffffffff


	//   ....[81]....
        /*6814*/ 	.word	0xffffffff


	//   ....[82]....
        /*6818*/ 	.word	0xffffffff


	//   ....[83]....
        /*681c*/ 	.word	0xffffffff


	//   ....[84]....
        /*6820*/ 	.word	0xffffffff


	//   ....[85]....
        /*6824*/ 	.word	0xffffffff


	//   ....[86]....
        /*6828*/ 	.word	0xffffffff


	//   ....[87]....
        /*682c*/ 	.word	0xffffffff


	//   ....[88]....
        /*6830*/ 	.word	0xffffffff


	//   ....[89]....
        /*6834*/ 	.word	0xffffffff


	//   ....[90]....
        /*6838*/ 	.word	0xffffffff


	//   ....[91]....
        /*683c*/ 	.word	0xffffffff


	//   ....[92]....
        /*6840*/ 	.word	0xffffffff


	//   ....[93]....
        /*6844*/ 	.word	0xffffffff


	//   ....[94]....
        /*6848*/ 	.word	0xffffffff


	//   ....[95]....
        /*684c*/ 	.word	0xffffffff


	//   ....[96]....
        /*6850*/ 	.word	0xffffffff


	//   ....[97]....
        /*6854*/ 	.word	0xffffffff


	//   ....[98]....
        /*6858*/ 	.word	0xffffffff


	//   ....[99]....
        /*685c*/ 	.word	0xffffffff


	//   ....[100]....
        /*6860*/ 	.word	0xffffffff


	//   ....[101]....
        /*6864*/ 	.word	0xffffffff


	//   ....[102]....
        /*6868*/ 	.word	0xffffffff


	//   ....[103]....
        /*686c*/ 	.word	0xffffffff


	//   ....[104]....
        /*6870*/ 	.word	0xffffffff


	//   ....[105]....
        /*6874*/ 	.word	0xffffffff


	//   ....[106]....
        /*6878*/ 	.word	0xffffffff


	//   ....[107]....
        /*687c*/ 	.word	0xffffffff


	//   ....[108]....
        /*6880*/ 	.word	0xffffffff


	//   ....[109]....
        /*6884*/ 	.word	0xffffffff


	//   ....[110]....
        /*6888*/ 	.word	0xffffffff


	//   ....[111]....
        /*688c*/ 	.word	0xffffffff


	//   ....[112]....
        /*6890*/ 	.word	0xffffffff


	//   ....[113]....
        /*6894*/ 	.word	0xffffffff


	//   ....[114]....
        /*6898*/ 	.word	0xffffffff


	//   ....[115]....
        /*689c*/ 	.word	0xffffffff


	//   ....[116]....
        /*68a0*/ 	.word	0xffffffff


	//   ....[117]....
        /*68a4*/ 	.word	0xffffffff


	//   ....[118]....
        /*68a8*/ 	.word	0xffffffff


	//   ....[119]....
        /*68ac*/ 	.word	0xffffffff


	//   ....[120]....
        /*68b0*/ 	.word	0xffffffff


	//   ....[121]....
        /*68b4*/ 	.word	0xffffffff


	//   ....[122]....
        /*68b8*/ 	.word	0xffffffff


	//   ....[123]....
        /*68bc*/ 	.word	0xffffffff


	//   ....[124]....
        /*68c0*/ 	.word	0xffffffff


	//   ....[125]....
        /*68c4*/ 	.word	0xffffffff


	//   ....[126]....
        /*68c8*/ 	.word	0xffffffff


	//   ....[127]....
        /*68cc*/ 	.word	0xffffffff


	//   ....[128]....
        /*68d0*/ 	.word	0xffffffff


	//   ....[129]....
        /*68d4*/ 	.word	0xffffffff


	//   ....[130]....
        /*68d8*/ 	.word	0xffffffff


	//   ....[131]....
        /*68dc*/ 	.word	0xffffffff


	//   ....[132]....
        /*68e0*/ 	.word	0xffffffff


	//   ....[133]....
        /*68e4*/ 	.word	0xffffffff


	//   ....[134]....
        /*68e8*/ 	.word	0xffffffff


	//   ....[135]....
        /*68ec*/ 	.word	0xffffffff


	//   ....[136]....
        /*68f0*/ 	.word	0xffffffff


	//   ....[137]....
        /*68f4*/ 	.word	0xffffffff


	//   ....[138]....
        /*68f8*/ 	.word	0xffffffff


	//   ....[139]....
        /*68fc*/ 	.word	0xffffffff


	//   ....[140]....
        /*6900*/ 	.word	0xffffffff


	//   ....[141]....
        /*6904*/ 	.word	0xffffffff


	//   ....[142]....
        /*6908*/ 	.word	0xffffffff


	//   ....[143]....
        /*690c*/ 	.word	0xffffffff


	//   ....[144]....
        /*6910*/ 	.word	0xffffffff


	//   ....[145]....
        /*6914*/ 	.word	0xffffffff


	//   ....[146]....
        /*6918*/ 	.word	0xffffffff


	//   ....[147]....
        /*691c*/ 	.word	0xffffffff


	//   ....[148]....
        /*6920*/ 	.word	0xffffffff


	//   ....[149]....
        /*6924*/ 	.word	0xffffffff


	//   ....[150]....
        /*6928*/ 	.word	0xffffffff


	//   ....[151]....
        /*692c*/ 	.word	0xffffffff


	//   ....[152]....
        /*6930*/ 	.word	0xffffffff


	//   ....[153]....
        /*6934*/ 	.word	0xffffffff


	//   ....[154]....
        /*6938*/ 	.word	0xffffffff


	//   ....[155]....
        /*693c*/ 	.word	0xffffffff


	//   ....[156]....
        /*6940*/ 	.word	0xffffffff


	//   ....[157]....
        /*6944*/ 	.word	0xffffffff


	//   ....[158]....
        /*6948*/ 	.word	0xffffffff


	//   ....[159]....
        /*694c*/ 	.word	0xffffffff


	//   ....[160]....
        /*6950*/ 	.word	0xffffffff


	//   ....[161]....
        /*6954*/ 	.word	0xffffffff


	//   ....[162]....
        /*6958*/ 	.word	0xffffffff


	//   ....[163]....
        /*695c*/ 	.word	0xffffffff


	//   ....[164]....
        /*6960*/ 	.word	0xffffffff


	//   ....[165]....
        /*6964*/ 	.word	0xffffffff


	//   ....[166]....
        /*6968*/ 	.word	0xffffffff


	//   ....[167]....
        /*696c*/ 	.word	0xffffffff


	//   ....[168]....
        /*6970*/ 	.word	0xffffffff


	//   ....[169]....
        /*6974*/ 	.word	0xffffffff


	//   ....[170]....
        /*6978*/ 	.word	0xffffffff


	//   ....[171]....
        /*697c*/ 	.word	0xffffffff


	//   ....[172]....
        /*6980*/ 	.word	0xffffffff


	//   ....[173]....
        /*6984*/ 	.word	0xffffffff


	//   ....[174]....
        /*6988*/ 	.word	0xffffffff


	//   ....[175]....
        /*698c*/ 	.word	0xffffffff


	//   ....[176]....
        /*6990*/ 	.word	0xffffffff


	//   ....[177]....
        /*6994*/ 	.word	0xffffffff


	//   ....[178]....
        /*6998*/ 	.word	0xffffffff


	//   ....[179]....
        /*699c*/ 	.word	0xffffffff


	//   ....[180]....
        /*69a0*/ 	.word	0xffffffff


	//   ....[181]....
        /*69a4*/ 	.word	0xffffffff


	//   ....[182]....
        /*69a8*/ 	.word	0xffffffff


	//   ....[183]....
        /*69ac*/ 	.word	0xffffffff


	//   ....[184]....
        /*69b0*/ 	.word	0xffffffff


	//   ....[185]....
        /*69b4*/ 	.word	0xffffffff


	//   ....[186]....
        /*69b8*/ 	.word	0xffffffff


	//   ....[187]....
        /*69bc*/ 	.word	0xffffffff


	//   ....[188]....
        /*69c0*/ 	.word	0xffffffff


	//   ....[189]....
        /*69c4*/ 	.word	0xffffffff


	//   ....[190]....
        /*69c8*/ 	.word	0xffffffff


	//   ....[191]....
        /*69cc*/ 	.word	0xffffffff


	//   ....[192]....
        /*69d0*/ 	.word	0xffffffff


	//   ....[193]....
        /*69d4*/ 	.word	0xffffffff


	//   ....[194]....
        /*69d8*/ 	.word	0xffffffff


	//   ....[195]....
        /*69dc*/ 	.word	0xffffffff


	//   ....[196]....
        /*69e0*/ 	.word	0xffffffff


	//   ....[197]....
        /*69e4*/ 	.word	0xffffffff


	//   ....[198]....
        /*69e8*/ 	.word	0xffffffff


	//   ....[199]....
        /*69ec*/ 	.word	0xffffffff


	//   ....[200]....
        /*69f0*/ 	.word	0xffffffff


	//   ....[201]....
        /*69f4*/ 	.word	0xffffffff


	//   ....[202]....
        /*69f8*/ 	.word	0xffffffff


	//   ....[203]....
        /*69fc*/ 	.word	0xffffffff


	//   ....[204]....
        /*6a00*/ 	.word	0xffffffff


	//   ....[205]....
        /*6a04*/ 	.word	0xffffffff


	//   ....[206]....
        /*6a08*/ 	.word	0xffffffff


	//   ....[207]....
        /*6a0c*/ 	.word	0xffffffff


	//   ....[208]....
        /*6a10*/ 	.word	0xffffffff


	//   ....[209]....
        /*6a14*/ 	.word	0xffffffff


	//   ....[210]....
        /*6a18*/ 	.word	0xffffffff


	//   ....[211]....
        /*6a1c*/ 	.word	0xffffffff


	//   ....[212]....
        /*6a20*/ 	.word	0xffffffff


	//   ....[213]....
        /*6a24*/ 	.word	0xffffffff


	//   ....[214]....
        /*6a28*/ 	.word	0xffffffff


	//   ....[215]....
        /*6a2c*/ 	.word	0xffffffff


	//   ....[216]....
        /*6a30*/ 	.word	0xffffffff


	//   ....[217]....
        /*6a34*/ 	.word	0xffffffff


	//   ....[218]....
        /*6a38*/ 	.word	0xffffffff


	//   ....[219]....
        /*6a3c*/ 	.word	0xffffffff


	//   ....[220]....
        /*6a40*/ 	.word	0xffffffff


	//   ....[221]....
        /*6a44*/ 	.word	0xffffffff


	//   ....[222]....
        /*6a48*/ 	.word	0xffffffff


	//   ....[223]....
        /*6a4c*/ 	.word	0xffffffff


	//   ....[224]....
        /*6a50*/ 	.word	0xffffffff


	//   ....[225]....
        /*6a54*/ 	.word	0xffffffff


	//   ....[226]....
        /*6a58*/ 	.word	0xffffffff


	//   ....[227]....
        /*6a5c*/ 	.word	0xffffffff


	//   ....[228]....
        /*6a60*/ 	.word	0xffffffff


	//   ....[229]....
        /*6a64*/ 	.word	0xffffffff


	//   ....[230]....
        /*6a68*/ 	.word	0xffffffff


	//   ....[231]....
        /*6a6c*/ 	.word	0xffffffff


	//   ....[232]....
        /*6a70*/ 	.word	0xffffffff


	//   ....[233]....
        /*6a74*/ 	.word	0xffffffff


	//   ....[234]....
        /*6a78*/ 	.word	0xffffffff


	//   ....[235]....
        /*6a7c*/ 	.word	0xffffffff


	//   ....[236]....
        /*6a80*/ 	.word	0xffffffff


	//   ....[237]....
        /*6a84*/ 	.word	0xffffffff


	//   ....[238]....
        /*6a88*/ 	.word	0xffffffff


	//   ....[239]....
        /*6a8c*/ 	.word	0xffffffff


	//   ....[240]....
        /*6a90*/ 	.word	0xffffffff


	//   ....[241]....
        /*6a94*/ 	.word	0xffffffff


	//   ....[242]....
        /*6a98*/ 	.word	0xffffffff


	//   ....[243]....
        /*6a9c*/ 	.word	0xffffffff


	//   ....[244]....
        /*6aa0*/ 	.word	0xffffffff


	//   ....[245]....
        /*6aa4*/ 	.word	0xffffffff


	//   ....[246]....
        /*6aa8*/ 	.word	0xffffffff


	//   ....[247]....
        /*6aac*/ 	.word	0xffffffff


	//   ....[248]....
        /*6ab0*/ 	.word	0xffffffff


	//   ....[249]....
        /*6ab4*/ 	.word	0xffffffff


	//   ....[250]....
        /*6ab8*/ 	.word	0xffffffff


	//   ....[251]....
        /*6abc*/ 	.word	0xffffffff


	//   ....[252]....
        /*6ac0*/ 	.word	0xffffffff


	//   ....[253]....
        /*6ac4*/ 	.word	0xffffffff


	//   ....[254]....
        /*6ac8*/ 	.word	0xffffffff


	//   ....[255]....
        /*6acc*/ 	.word	0xffffffff


	//   ....[0]....
        /*6ad0*/ 	.word	0xffffffff


	//   ....[1]....
        /*6ad4*/ 	.word	0xffffffff


	//   ....[2]....
        /*6ad8*/ 	.word	0xffffffff


	//   ....[3]....
        /*6adc*/ 	.word	0xffffffff


	//   ....[4]....
        /*6ae0*/ 	.word	0xffffffff


	//   ....[5]....
        /*6ae4*/ 	.word	0xffffffff


	//   ....[6]....
        /*6ae8*/ 	.word	0xffffffff


	//   ....[7]....
        /*6aec*/ 	.word	0xffffffff


	//   ....[8]....
        /*6af0*/ 	.word	0xffffffff


	//   ....[9]....
        /*6af4*/ 	.word	0xffffffff


	//   ....[10]....
        /*6af8*/ 	.word	0xffffffff


	//   ....[11]....
        /*6afc*/ 	.word	0xffffffff


	//   ....[12]....
        /*6b00*/ 	.word	0xffffffff


	//   ....[13]....
        /*6b04*/ 	.word	0xffffffff


	//   ....[14]....
        /*6b08*/ 	.word	0xffffffff


	//   ....[15]....
        /*6b0c*/ 	.word	0xffffffff


	//   ....[16]....
        /*6b10*/ 	.word	0xffffffff


	//   ....[17]....
        /*6b14*/ 	.word	0xffffffff


	//   ....[18]....
        /*6b18*/ 	.word	0xffffffff


	//   ....[19]....
        /*6b1c*/ 	.word	0xffffffff


	//   ....[20]....
        /*6b20*/ 	.word	0xffffffff


	//   ....[21]....
        /*6b24*/ 	.word	0xffffffff


	//   ....[22]....
        /*6b28*/ 	.word	0xffffffff


	//   ....[23]....
        /*6b2c*/ 	.word	0xffffffff


	//   ....[24]....
        /*6b30*/ 	.word	0xffffffff


	//   ....[25]....
        /*6b34*/ 	.word	0xffffffff


	//   ....[26]....
        /*6b38*/ 	.word	0xffffffff


	//   ....[27]....
        /*6b3c*/ 	.word	0xffffffff


	//   ....[28]....
        /*6b40*/ 	.word	0xffffffff


	//   ....[29]....
        /*6b44*/ 	.word	0xffffffff


	//   ....[30]....
        /*6b48*/ 	.word	0xffffffff


	//   ....[31]....
        /*6b4c*/ 	.word	0xffffffff


	//   ....[32]....
        /*6b50*/ 	.word	0xffffffff


	//   ....[33]....
        /*6b54*/ 	.word	0xffffffff


	//   ....[34]....
        /*6b58*/ 	.word	0xffffffff


	//   ....[35]....
        /*6b5c*/ 	.word	0xffffffff


	//   ....[36]....
        /*6b60*/ 	.word	0xffffffff


	//   ....[37]....
        /*6b64*/ 	.word	0xffffffff


	//   ....[38]....
        /*6b68*/ 	.word	0xffffffff


	//   ....[39]....
        /*6b6c*/ 	.word	0xffffffff


	//   ....[40]....
        /*6b70*/ 	.word	0xffffffff


	//   ....[41]....
        /*6b74*/ 	.word	0xffffffff


	//   ....[42]....
        /*6b78*/ 	.word	0xffffffff


	//   ....[43]....
        /*6b7c*/ 	.word	0xffffffff


	//   ....[44]....
        /*6b80*/ 	.word	0xffffffff


	//   ....[45]....
        /*6b84*/ 	.word	0xffffffff


	//   ....[46]....
        /*6b88*/ 	.word	0xffffffff


	//   ....[47]....
        /*6b8c*/ 	.word	0xffffffff


	//   ....[48]....
        /*6b90*/ 	.word	0xffffffff


	//   ....[49]....
        /*6b94*/ 	.word	0xffffffff


	//   ....[50]....
        /*6b98*/ 	.word	0xffffffff


	//   ....[51]....
        /*6b9c*/ 	.word	0xffffffff


	//   ....[52]....
        /*6ba0*/ 	.word	0xffffffff


	//   ....[53]....
        /*6ba4*/ 	.word	0xffffffff


	//   ....[54]....
        /*6ba8*/ 	.word	0xffffffff


	//   ....[55]....
        /*6bac*/ 	.word	0xffffffff


	//   ....[56]....
        /*6bb0*/ 	.word	0xffffffff


	//   ....[57]....
        /*6bb4*/ 	.word	0xffffffff


	//   ....[58]....
        /*6bb8*/ 	.word	0xffffffff


	//   ....[59]....
        /*6bbc*/ 	.word	0xffffffff


	//   ....[60]....
        /*6bc0*/ 	.word	0xffffffff


	//   ....[61]....
        /*6bc4*/ 	.word	0xffffffff


	//   ....[62]....
        /*6bc8*/ 	.word	0xffffffff


	//   ....[63]....
        /*6bcc*/ 	.word	0xffffffff


	//   ....[64]....
        /*6bd0*/ 	.word	0xffffffff


	//   ....[65]....
        /*6bd4*/ 	.word	0xffffffff


	//   ....[66]....
        /*6bd8*/ 	.word	0xffffffff


	//   ....[67]....
        /*6bdc*/ 	.word	0xffffffff


	//   ....[68]....
        /*6be0*/ 	.word	0xffffffff


	//   ....[69]....
        /*6be4*/ 	.word	0xffffffff


	//   ....[70]....
        /*6be8*/ 	.word	0xffffffff


	//   ....[71]....
        /*6bec*/ 	.word	0xffffffff


	//   ....[72]....
        /*6bf0*/ 	.word	0xffffffff


	//   ....[73]....
        /*6bf4*/ 	.word	0xffffffff


	//   ....[74]....
        /*6bf8*/ 	.word	0xffffffff


	//   ....[75]....
        /*6bfc*/ 	.word	0xffffffff


	//   ....[76]....
        /*6c00*/ 	.word	0xffffffff


	//   ....[77]....
        /*6c04*/ 	.word	0xffffffff


	//   ....[78]....
        /*6c08*/ 	.word	0xffffffff


	//   ....[79]....
        /*6c0c*/ 	.word	0xffffffff


	//   ....[80]....
        /*6c10*/ 	.word	0xffffffff


	//   ....[81]....
        /*6c14*/ 	.word	0xffffffff


	//   ....[82]....
        /*6c18*/ 	.word	0xffffffff


	//   ....[83]....
        /*6c1c*/ 	.word	0xffffffff


	//   ....[84]....
        /*6c20*/ 	.word	0xffffffff


	//   ....[85]....
        /*6c24*/ 	.word	0xffffffff


	//   ....[86]....
        /*6c28*/ 	.word	0xffffffff


	//   ....[87]....
        /*6c2c*/ 	.word	0xffffffff


	//   ....[88]....
        /*6c30*/ 	.word	0xffffffff


	//   ....[89]....
        /*6c34*/ 	.word	0xffffffff


	//   ....[90]....
        /*6c38*/ 	.word	0xffffffff


	//   ....[91]....
        /*6c3c*/ 	.word	0xffffffff


	//   ....[92]....
        /*6c40*/ 	.word	0xffffffff


	//   ....[93]....
        /*6c44*/ 	.word	0xffffffff


	//   ....[94]....
        /*6c48*/ 	.word	0xffffffff


	//   ....[95]....
        /*6c4c*/ 	.word	0xffffffff


	//   ....[96]....
        /*6c50*/ 	.word	0xffffffff


	//   ....[97]....
        /*6c54*/ 	.word	0xffffffff


	//   ....[98]....
        /*6c58*/ 	.word	0xffffffff


	//   ....[99]....
        /*6c5c*/ 	.word	0xffffffff


	//   ....[100]....
        /*6c60*/ 	.word	0xffffffff


	//   ....[101]....
        /*6c64*/ 	.word	0xffffffff


	//   ....[102]....
        /*6c68*/ 	.word	0xffffffff


	//   ....[103]....
        /*6c6c*/ 	.word	0xffffffff


	//   ....[104]....
        /*6c70*/ 	.word	0xffffffff


	//   ....[105]....
        /*6c74*/ 	.word	0xffffffff


	//   ....[106]....
        /*6c78*/ 	.word	0xffffffff


	//   ....[107]....
        /*6c7c*/ 	.word	0xffffffff


	//   ....[108]....
        /*6c80*/ 	.word	0xffffffff


	//   ....[109]....
        /*6c84*/ 	.word	0xffffffff


	//   ....[110]....
        /*6c88*/ 	.word	0xffffffff


	//   ....[111]....
        /*6c8c*/ 	.word	0xffffffff


	//   ....[112]....
        /*6c90*/ 	.word	0xffffffff


	//   ....[113]....
        /*6c94*/ 	.word	0xffffffff


	//   ....[114]....
        /*6c98*/ 	.word	0xffffffff


	//   ....[115]....
        /*6c9c*/ 	.word	0xffffffff


	//   ....[116]....
        /*6ca0*/ 	.word	0xffffffff


	//   ....[117]....
        /*6ca4*/ 	.word	0xffffffff


	//   ....[118]....
        /*6ca8*/ 	.word	0xffffffff


	//   ....[119]....
        /*6cac*/ 	.word	0xffffffff


	//   ....[120]....
        /*6cb0*/ 	.word	0xffffffff


	//   ....[121]....
        /*6cb4*/ 	.word	0xffffffff


	//   ....[122]....
        /*6cb8*/ 	.word	0xffffffff


	//   ....[123]....
        /*6cbc*/ 	.word	0xffffffff


	//   ....[124]....
        /*6cc0*/ 	.word	0xffffffff


	//   ....[125]....
        /*6cc4*/ 	.word	0xffffffff


	//   ....[126]....
        /*6cc8*/ 	.word	0xffffffff


	//   ....[127]....
        /*6ccc*/ 	.word	0xffffffff


	//   ....[128]....
        /*6cd0*/ 	.word	0xffffffff


	//   ....[129]....
        /*6cd4*/ 	.word	0xffffffff


	//   ....[130]....
        /*6cd8*/ 	.word	0xffffffff


	//   ....[131]....
        /*6cdc*/ 	.word	0xffffffff


	//   ....[132]....
        /*6ce0*/ 	.word	0xffffffff


	//   ....[133]....
        /*6ce4*/ 	.word	0xffffffff


	//   ....[134]....
        /*6ce8*/ 	.word	0xffffffff


	//   ....[135]....
        /*6cec*/ 	.word	0xffffffff


	//   ....[136]....
        /*6cf0*/ 	.word	0xffffffff


	//   ....[137]....
        /*6cf4*/ 	.word	0xffffffff


	//   ....[138]....
        /*6cf8*/ 	.word	0xffffffff


	//   ....[139]....
        /*6cfc*/ 	.word	0xffffffff


	//   ....[140]....
        /*6d00*/ 	.word	0xffffffff


	//   ....[141]....
        /*6d04*/ 	.word	0xffffffff


	//   ....[142]....
        /*6d08*/ 	.word	0xffffffff


	//   ....[143]....
        /*6d0c*/ 	.word	0xffffffff


	//   ....[144]....
        /*6d10*/ 	.word	0xffffffff


	//   ....[145]....
        /*6d14*/ 	.word	0xffffffff


	//   ....[146]....
        /*6d18*/ 	.word	0xffffffff


	//   ....[147]....
        /*6d1c*/ 	.word	0xffffffff


	//   ....[148]....
        /*6d20*/ 	.word	0xffffffff


	//   ....[149]....
        /*6d24*/ 	.word	0xffffffff


	//   ....[150]....
        /*6d28*/ 	.word	0xffffffff


	//   ....[151]....
        /*6d2c*/ 	.word	0xffffffff


	//   ....[152]....
        /*6d30*/ 	.word	0xffffffff


	//   ....[153]....
        /*6d34*/ 	.word	0xffffffff


	//   ....[154]....
        /*6d38*/ 	.word	0xffffffff


	//   ....[155]....
        /*6d3c*/ 	.word	0xffffffff


	//   ....[156]....
        /*6d40*/ 	.word	0xffffffff


	//   ....[157]....
        /*6d44*/ 	.word	0xffffffff


	//   ....[158]....
        /*6d48*/ 	.word	0xffffffff


	//   ....[159]....
        /*6d4c*/ 	.word	0xffffffff


	//   ....[160]....
        /*6d50*/ 	.word	0xffffffff


	//   ....[161]....
        /*6d54*/ 	.word	0xffffffff


	//   ....[162]....
        /*6d58*/ 	.word	0xffffffff


	//   ....[163]....
        /*6d5c*/ 	.word	0xffffffff


	//   ....[164]....
        /*6d60*/ 	.word	0xffffffff


	//   ....[165]....
        /*6d64*/ 	.word	0xffffffff


	//   ....[166]....
        /*6d68*/ 	.word	0xffffffff


	//   ....[167]....
        /*6d6c*/ 	.word	0xffffffff


	//   ....[168]....
        /*6d70*/ 	.word	0xffffffff


	//   ....[169]....
        /*6d74*/ 	.word	0xffffffff


	//   ....[170]....
        /*6d78*/ 	.word	0xffffffff


	//   ....[171]....
        /*6d7c*/ 	.word	0xffffffff


	//   ....[172]....
        /*6d80*/ 	.word	0xffffffff


	//   ....[173]....
        /*6d84*/ 	.word	0xffffffff


	//   ....[174]....
        /*6d88*/ 	.word	0xffffffff


	//   ....[175]....
        /*6d8c*/ 	.word	0xffffffff


	//   ....[176]....
        /*6d90*/ 	.word	0xffffffff


	//   ....[177]....
        /*6d94*/ 	.word	0xffffffff


	//   ....[178]....
        /*6d98*/ 	.word	0xffffffff


	//   ....[179]....
        /*6d9c*/ 	.word	0xffffffff


	//   ....[180]....
        /*6da0*/ 	.word	0xffffffff


	//   ....[181]....
        /*6da4*/ 	.word	0xffffffff


	//   ....[182]....
        /*6da8*/ 	.word	0xffffffff


	//   ....[183]....
        /*6dac*/ 	.word	0xffffffff


	//   ....[184]....
        /*6db0*/ 	.word	0xffffffff


	//   ....[185]....
        /*6db4*/ 	.word	0xffffffff


	//   ....[186]....
        /*6db8*/ 	.word	0xffffffff


	//   ....[187]....
        /*6dbc*/ 	.word	0xffffffff


	//   ....[188]....
        /*6dc0*/ 	.word	0xffffffff


	//   ....[189]....
        /*6dc4*/ 	.word	0xffffffff


	//   ....[190]....
        /*6dc8*/ 	.word	0xffffffff


	//   ....[191]....
        /*6dcc*/ 	.word	0xffffffff


	//   ....[192]....
        /*6dd0*/ 	.word	0xffffffff


	//   ....[193]....
        /*6dd4*/ 	.word	0xffffffff


	//   ....[194]....
        /*6dd8*/ 	.word	0xffffffff


	//   ....[195]....
        /*6ddc*/ 	.word	0xffffffff


	//   ....[196]....
        /*6de0*/ 	.word	0xffffffff


	//   ....[197]....
        /*6de4*/ 	.word	0xffffffff


	//   ....[198]....
        /*6de8*/ 	.word	0xffffffff


	//   ....[199]....
        /*6dec*/ 	.word	0xffffffff


	//   ....[200]....
        /*6df0*/ 	.word	0xffffffff


	//   ....[201]....
        /*6df4*/ 	.word	0xffffffff


	//   ....[202]....
        /*6df8*/ 	.word	0xffffffff


	//   ....[203]....
        /*6dfc*/ 	.word	0xffffffff


	//   ....[204]....
        /*6e00*/ 	.word	0xffffffff


	//   ....[205]....
        /*6e04*/ 	.word	0xffffffff


	//   ....[206]....
        /*6e08*/ 	.word	0xffffffff


	//   ....[207]....
        /*6e0c*/ 	.word	0xffffffff


	//   ....[208]....
        /*6e10*/ 	.word	0xffffffff


	//   ....[209]....
        /*6e14*/ 	.word	0xffffffff


	//   ....[210]....
        /*6e18*/ 	.word	0xffffffff


	//   ....[211]....
        /*6e1c*/ 	.word	0xffffffff


	//   ....[212]....
        /*6e20*/ 	.word	0xffffffff


	//   ....[213]....
        /*6e24*/ 	.word	0xffffffff


	//   ....[214]....
        /*6e28*/ 	.word	0xffffffff


	//   ....[215]....
        /*6e2c*/ 	.word	0xffffffff


	//   ....[216]....
        /*6e30*/ 	.word	0xffffffff


	//   ....[217]....
        /*6e34*/ 	.word	0xffffffff


	//   ....[218]....
        /*6e38*/ 	.word	0xffffffff


	//   ....[219]....
        /*6e3c*/ 	.word	0xffffffff


	//   ....[220]....
        /*6e40*/ 	.word	0xffffffff


	//   ....[221]....
        /*6e44*/ 	.word	0xffffffff


	//   ....[222]....
        /*6e48*/ 	.word	0xffffffff


	//   ....[223]....
        /*6e4c*/ 	.word	0xffffffff


	//   ....[224]....
        /*6e50*/ 	.word	0xffffffff


	//   ....[225]....
        /*6e54*/ 	.word	0xffffffff


	//   ....[226]....
        /*6e58*/ 	.word	0xffffffff


	//   ....[227]....
        /*6e5c*/ 	.word	0xffffffff


	//   ....[228]....
        /*6e60*/ 	.word	0xffffffff


	//   ....[229]....
        /*6e64*/ 	.word	0xffffffff


	//   ....[230]....
        /*6e68*/ 	.word	0xffffffff


	//   ....[231]....
        /*6e6c*/ 	.word	0xffffffff


	//   ....[232]....
        /*6e70*/ 	.word	0xffffffff


	//   ....[233]....
        /*6e74*/ 	.word	0xffffffff


	//   ....[234]....
        /*6e78*/ 	.word	0xffffffff


	//   ....[235]....
        /*6e7c*/ 	.word	0xffffffff


	//   ....[236]....
        /*6e80*/ 	.word	0xffffffff


	//   ....[237]....
        /*6e84*/ 	.word	0xffffffff


	//   ....[238]....
        /*6e88*/ 	.word	0xffffffff


	//   ....[239]....
        /*6e8c*/ 	.word	0xffffffff


	//   ....[240]....
        /*6e90*/ 	.word	0xffffffff


	//   ....[241]....
        /*6e94*/ 	.word	0xffffffff


	//   ....[242]....
        /*6e98*/ 	.word	0xffffffff


	//   ....[243]....
        /*6e9c*/ 	.word	0xffffffff


	//   ....[244]....
        /*6ea0*/ 	.word	0xffffffff


	//   ....[245]....
        /*6ea4*/ 	.word	0xffffffff


	//   ....[246]....
        /*6ea8*/ 	.word	0xffffffff


	//   ....[247]....
        /*6eac*/ 	.word	0xffffffff


	//   ....[248]....
        /*6eb0*/ 	.word	0xffffffff


	//   ....[249]....
        /*6eb4*/ 	.word	0xffffffff


	//   ....[250]....
        /*6eb8*/ 	.word	0xffffffff


	//   ....[251]....
        /*6ebc*/ 	.word	0xffffffff


	//   ....[252]....
        /*6ec0*/ 	.word	0xffffffff


	//   ....[253]....
        /*6ec4*/ 	.word	0xffffffff


	//   ....[254]....
        /*6ec8*/ 	.word	0xffffffff


	//   ....[255]....
        /*6ecc*/ 	.word	0xffffffff


	//   ....[0]....
        /*6ed0*/ 	.word	0xffffffff


	//   ....[1]....
        /*6ed4*/ 	.word	0xffffffff


	//   ....[2]....
        /*6ed8*/ 	.word	0xffffffff


	//   ....[3]....
        /*6edc*/ 	.word	0xffffffff


	//   ....[4]....
        /*6ee0*/ 	.word	0xffffffff


	//   ....[5]....
        /*6ee4*/ 	.word	0xffffffff


	//   ....[6]....
        /*6ee8*/ 	.word	0xffffffff


	//   ....[7]....
        /*6eec*/ 	.word	0xffffffff


	//   ....[8]....
        /*6ef0*/ 	.word	0xffffffff


	//   ....[9]....
        /*6ef4*/ 	.word	0xffffffff


	//   ....[10]....
        /*6ef8*/ 	.word	0xffffffff


	//   ....[11]....
        /*6efc*/ 	.word	0xffffffff


	//   ....[12]....
        /*6f00*/ 	.word	0xffffffff


	//   ....[13]....
        /*6f04*/ 	.word	0xffffffff


	//   ....[14]....
        /*6f08*/ 	.word	0xffffffff


	//   ....[15]....
        /*6f0c*/ 	.word	0xffffffff


	//   ....[16]....
        /*6f10*/ 	.word	0xffffffff


	//   ....[17]....
        /*6f14*/ 	.word	0xffffffff


	//   ....[18]....
        /*6f18*/ 	.word	0xffffffff


	//   ....[19]....
        /*6f1c*/ 	.word	0xffffffff


	//   ....[20]....
        /*6f20*/ 	.word	0xffffffff


	//   ....[21]....
        /*6f24*/ 	.word	0xffffffff


	//   ....[22]....
        /*6f28*/ 	.word	0xffffffff


	//   ....[23]....
        /*6f2c*/ 	.word	0xffffffff


	//   ....[24]....
        /*6f30*/ 	.word	0xffffffff


	//   ....[25]....
        /*6f34*/ 	.word	0xffffffff


	//   ....[26]....
        /*6f38*/ 	.word	0xffffffff


	//   ....[27]....
        /*6f3c*/ 	.word	0xffffffff


	//   ....[28]....
        /*6f40*/ 	.word	0xffffffff


	//   ....[29]....
        /*6f44*/ 	.word	0xffffffff


	//   ....[30]....
        /*6f48*/ 	.word	0xffffffff


	//   ....[31]....
        /*6f4c*/ 	.word	0xffffffff


	//   ....[32]....
        /*6f50*/ 	.word	0xffffffff


	//   ....[33]....
        /*6f54*/ 	.word	0xffffffff


	//   ....[34]....
        /*6f58*/ 	.word	0xffffffff


	//   ....[35]....
        /*6f5c*/ 	.word	0xffffffff


	//   ....[36]....
        /*6f60*/ 	.word	0xffffffff


	//   ....[37]....
        /*6f64*/ 	.word	0xffffffff


	//   ....[38]....
        /*6f68*/ 	.word	0xffffffff


	//   ....[39]....
        /*6f6c*/ 	.word	0xffffffff


	//   ....[40]....
        /*6f70*/ 	.word	0xffffffff


	//   ....[41]....
        /*6f74*/ 	.word	0xffffffff


	//   ....[42]....
        /*6f78*/ 	.word	0xffffffff


	//   ....[43]....
        /*6f7c*/ 	.word	0xffffffff


	//   ....[44]....
        /*6f80*/ 	.word	0xffffffff


	//   ....[45]....
        /*6f84*/ 	.word	0xffffffff


	//   ....[46]....
        /*6f88*/ 	.word	0xffffffff


	//   ....[47]....
        /*6f8c*/ 	.word	0xffffffff


	//   ....[48]....
        /*6f90*/ 	.word	0xffffffff


	//   ....[49]....
        /*6f94*/ 	.word	0xffffffff


	//   ....[50]....
        /*6f98*/ 	.word	0xffffffff


	//   ....[51]....
        /*6f9c*/ 	.word	0xffffffff


	//   ....[52]....
        /*6fa0*/ 	.word	0xffffffff


	//   ....[53]....
        /*6fa4*/ 	.word	0xffffffff


	//   ....[54]....
        /*6fa8*/ 	.word	0xffffffff


	//   ....[55]....
        /*6fac*/ 	.word	0xffffffff


	//   ....[56]....
        /*6fb0*/ 	.word	0xffffffff


	//   ....[57]....
        /*6fb4*/ 	.word	0xffffffff


	//   ....[58]....
        /*6fb8*/ 	.word	0xffffffff


	//   ....[59]....
        /*6fbc*/ 	.word	0xffffffff


	//   ....[60]....
        /*6fc0*/ 	.word	0xffffffff


	//   ....[61]....
        /*6fc4*/ 	.word	0xffffffff


	//   ....[62]....
        /*6fc8*/ 	.word	0xffffffff


	//   ....[63]....
        /*6fcc*/ 	.word	0xffffffff


	//   ....[64]....
        /*6fd0*/ 	.word	0xffffffff


	//   ....[65]....
        /*6fd4*/ 	.word	0xffffffff


	//   ....[66]....
        /*6fd8*/ 	.word	0xffffffff


	//   ....[67]....
        /*6fdc*/ 	.word	0xffffffff


	//   ....[68]....
        /*6fe0*/ 	.word	0xffffffff


	//   ....[69]....
        /*6fe4*/ 	.word	0xffffffff


	//   ....[70]....
        /*6fe8*/ 	.word	0xffffffff


	//   ....[71]....
        /*6fec*/ 	.word	0xffffffff


	//   ....[72]....
        /*6ff0*/ 	.word	0xffffffff


	//   ....[73]....
        /*6ff4*/ 	.word	0xffffffff


	//   ....[74]....
        /*6ff8*/ 	.word	0xffffffff


	//   ....[75]....
        /*6ffc*/ 	.word	0xffffffff


	//   ....[76]....
        /*7000*/ 	.word	0xffffffff


	//   ....[77]....
        /*7004*/ 	.word	0xffffffff


	//   ....[78]....
        /*7008*/ 	.word	0xffffffff


	//   ....[79]....
        /*700c*/ 	.word	0xffffffff


	//   ....[80]....
        /*7010*/ 	.word	0xffffffff


	//   ....[81]....
        /*7014*/ 	.word	0xffffffff


	//   ....[82]....
        /*7018*/ 	.word	0xffffffff


	//   ....[83]....
        /*701c*/ 	.word	0xffffffff


	//   ....[84]....
        /*7020*/ 	.word	0xffffffff


	//   ....[85]....
        /*7024*/ 	.word	0xffffffff


	//   ....[86]....
        /*7028*/ 	.word	0xffffffff


	//   ....[87]....
        /*702c*/ 	.word	0xffffffff


	//   ....[88]....
        /*7030*/ 	.word	0xffffffff


	//   ....[89]....
        /*7034*/ 	.word	0xffffffff


	//   ....[90]....
        /*7038*/ 	.word	0xffffffff


	//   ....[91]....
        /*703c*/ 	.word	0xffffffff


	//   ....[92]....
        /*7040*/ 	.word	0xffffffff


	//   ....[93]....
        /*7044*/ 	.word	0xffffffff


	//   ....[94]....
        /*7048*/ 	.word	0xffffffff


	//   ....[95]....
        /*704c*/ 	.word	0xffffffff


	//   ....[96]....
        /*7050*/ 	.word	0xffffffff


	//   ....[97]....
        /*7054*/ 	.word	0xffffffff


	//   ....[98]....
        /*7058*/ 	.word	0xffffffff


	//   ....[99]....
        /*705c*/ 	.word	0xffffffff


	//   ....[100]....
        /*7060*/ 	.word	0xffffffff


	//   ....[101]....
        /*7064*/ 	.word	0xffffffff


	//   ....[102]....
        /*7068*/ 	.word	0xffffffff


	//   ....[103]....
        /*706c*/ 	.word	0xffffffff


	//   ....[104]....
        /*7070*/ 	.word	0xffffffff


	//   ....[105]....
        /*7074*/ 	.word	0xffffffff


	//   ....[106]....
        /*7078*/ 	.word	0xffffffff


	//   ....[107]....
        /*707c*/ 	.word	0xffffffff


	//   ....[108]....
        /*7080*/ 	.word	0xffffffff


	//   ....[109]....
        /*7084*/ 	.word	0xffffffff


	//   ....[110]....
        /*7088*/ 	.word	0xffffffff


	//   ....[111]....
        /*708c*/ 	.word	0xffffffff


	//   ....[112]....
        /*7090*/ 	.word	0xffffffff


	//   ....[113]....
        /*7094*/ 	.word	0xffffffff


	//   ....[114]....
        /*7098*/ 	.word	0xffffffff


	//   ....[115]....
        /*709c*/ 	.word	0xffffffff


	//   ....[116]....
        /*70a0*/ 	.word	0xffffffff


	//   ....[117]....
        /*70a4*/ 	.word	0xffffffff


	//   ....[118]....
        /*70a8*/ 	.word	0xffffffff


	//   ....[119]....
        /*70ac*/ 	.word	0xffffffff


	//   ....[120]....
        /*70b0*/ 	.word	0xffffffff


	//   ....[121]....
        /*70b4*/ 	.word	0xffffffff


	//   ....[122]....
        /*70b8*/ 	.word	0xffffffff


	//   ....[123]....
        /*70bc*/ 	.word	0xffffffff


	//   ....[124]....
        /*70c0*/ 	.word	0xffffffff


	//   ....[125]....
        /*70c4*/ 	.word	0xffffffff


	//   ....[126]....
        /*70c8*/ 	.word	0xffffffff


	//   ....[127]....
        /*70cc*/ 	.word	0xffffffff


	//   ....[128]....
        /*70d0*/ 	.word	0xffffffff


	//   ....[129]....
        /*70d4*/ 	.word	0xffffffff


	//   ....[130]....
        /*70d8*/ 	.word	0xffffffff


	//   ....[131]....
        /*70dc*/ 	.word	0xffffffff


	//   ....[132]....
        /*70e0*/ 	.word	0xffffffff


	//   ....[133]....
        /*70e4*/ 	.word	0xffffffff


	//   ....[134]....
        /*70e8*/ 	.word	0xffffffff


	//   ....[135]....
        /*70ec*/ 	.word	0xffffffff


	//   ....[136]....
        /*70f0*/ 	.word	0xffffffff


	//   ....[137]....
        /*70f4*/ 	.word	0xffffffff


	//   ....[138]....
        /*70f8*/ 	.word	0xffffffff


	//   ....[139]....
        /*70fc*/ 	.word	0xffffffff


	//   ....[140]....
        /*7100*/ 	.word	0xffffffff


	//   ....[141]....
        /*7104*/ 	.word	0xffffffff


	//   ....[142]....
        /*7108*/ 	.word	0xffffffff


	//   ....[143]....
        /*710c*/ 	.word	0xffffffff


	//   ....[144]....
        /*7110*/ 	.word	0xffffffff


	//   ....[145]....
        /*7114*/ 	.word	0xffffffff


	//   ....[146]....
        /*7118*/ 	.word	0xffffffff


	//   ....[147]....
        /*711c*/ 	.word	0xffffffff


	//   ....[148]....
        /*7120*/ 	.word	0xffffffff


	//   ....[149]....
        /*7124*/ 	.word	0xffffffff


	//   ....[150]....
        /*7128*/ 	.word	0xffffffff


	//   ....[151]....
        /*712c*/ 	.word	0xffffffff


	//   ....[152]....
        /*7130*/ 	.word	0xffffffff


	//   ....[153]....
        /*7134*/ 	.word	0xffffffff


	//   ....[154]....
        /*7138*/ 	.word	0xffffffff


	//   ....[155]....
        /*713c*/ 	.word	0xffffffff


	//   ....[156]....
        /*7140*/ 	.word	0xffffffff


	//   ....[157]....
        /*7144*/ 	.word	0xffffffff


	//   ....[158]....
        /*7148*/ 	.word	0xffffffff


	//   ....[159]....
        /*714c*/ 	.word	0xffffffff


	//   ....[160]....
        /*7150*/ 	.word	0xffffffff


	//   ....[161]....
        /*7154*/ 	.word	0xffffffff


	//   ....[162]....
        /*7158*/ 	.word	0xffffffff


	//   ....[163]....
        /*715c*/ 	.word	0xffffffff


	//   ....[164]....
        /*7160*/ 	.word	0xffffffff


	//   ....[165]....
        /*7164*/ 	.word	0xffffffff


	//   ....[166]....
        /*7168*/ 	.word	0xffffffff


	//   ....[167]....
        /*716c*/ 	.word	0xffffffff


	//   ....[168]....
        /*7170*/ 	.word	0xffffffff


	//   ....[169]....
        /*7174*/ 	.word	0xffffffff


	//   ....[170]....
        /*7178*/ 	.word	0xffffffff


	//   ....[171]....
        /*717c*/ 	.word	0xffffffff


	//   ....[172]....
        /*7180*/ 	.word	0xffffffff


	//   ....[173]....
        /*7184*/ 	.word	0xffffffff


	//   ....[174]....
        /*7188*/ 	.word	0xffffffff


	//   ....[175]....
        /*718c*/ 	.word	0xffffffff


	//   ....[176]....
        /*7190*/ 	.word	0xffffffff


	//   ....[177]....
        /*7194*/ 	.word	0xffffffff


	//   ....[178]....
        /*7198*/ 	.word	0xffffffff


	//   ....[179]....
        /*719c*/ 	.word	0xffffffff


	//   ....[180]....
        /*71a0*/ 	.word	0xffffffff


	//   ....[181]....
        /*71a4*/ 	.word	0xffffffff


	//   ....[182]....
        /*71a8*/ 	.word	0xffffffff


	//   ....[183]....
        /*71ac*/ 	.word	0xffffffff


	//   ....[184]....
        /*71b0*/ 	.word	0xffffffff


	//   ....[185]....
        /*71b4*/ 	.word	0xffffffff


	//   ....[186]....
        /*71b8*/ 	.word	0xffffffff


	//   ....[187]....
        /*71bc*/ 	.word	0xffffffff


	//   ....[188]....
        /*71c0*/ 	.word	0xffffffff


	//   ....[189]....
        /*71c4*/ 	.word	0xffffffff


	//   ....[190]....
        /*71c8*/ 	.word	0xffffffff


	//   ....[191]....
        /*71cc*/ 	.word	0xffffffff


	//   ....[192]....
        /*71d0*/ 	.word	0xffffffff


	//   ....[193]....
        /*71d4*/ 	.word	0xffffffff


	//   ....[194]....
        /*71d8*/ 	.word	0xffffffff


	//   ....[195]....
        /*71dc*/ 	.word	0xffffffff


	//   ....[196]....
        /*71e0*/ 	.word	0xffffffff


	//   ....[197]....
        /*71e4*/ 	.word	0xffffffff


	//   ....[198]....
        /*71e8*/ 	.word	0xffffffff


	//   ....[199]....
        /*71ec*/ 	.word	0xffffffff


	//   ....[200]....
        /*71f0*/ 	.word	0xffffffff


	//   ....[201]....
        /*71f4*/ 	.word	0xffffffff


	//   ....[202]....
        /*71f8*/ 	.word	0xffffffff


	//   ....[203]....
        /*71fc*/ 	.word	0xffffffff


	//   ....[204]....
        /*7200*/ 	.word	0xffffffff


	//   ....[205]....
        /*7204*/ 	.word	0xffffffff


	//   ....[206]....
        /*7208*/ 	.word	0xffffffff


	//   ....[207]....
        /*720c*/ 	.word	0xffffffff


	//   ....[208]....
        /*7210*/ 	.word	0xffffffff


	//   ....[209]....
        /*7214*/ 	.word	0xffffffff


	//   ....[210]....
        /*7218*/ 	.word	0xffffffff


	//   ....[211]....
        /*721c*/ 	.word	0xffffffff


	//   ....[212]....
        /*7220*/ 	.word	0xffffffff


	//   ....[213]....
        /*7224*/ 	.word	0xffffffff


	//   ....[214]....
        /*7228*/ 	.word	0xffffffff


	//   ....[215]....
        /*722c*/ 	.word	0xffffffff


	//   ....[216]....
        /*7230*/ 	.word	0xffffffff


	//   ....[217]....
        /*7234*/ 	.word	0xffffffff


	//   ....[218]....
        /*7238*/ 	.word	0xffffffff


	//   ....[219]....
        /*723c*/ 	.word	0xffffffff


	//   ....[220]....
        /*7240*/ 	.word	0xffffffff


	//   ....[221]....
        /*7244*/ 	.word	0xffffffff


	//   ....[222]....
        /*7248*/ 	.word	0xffffffff


	//   ....[223]....
        /*724c*/ 	.word	0xffffffff


	//   ....[224]....
        /*7250*/ 	.word	0xffffffff


	//   ....[225]....
        /*7254*/ 	.word	0xffffffff


	//   ....[226]....
        /*7258*/ 	.word	0xffffffff


	//   ....[227]....
        /*725c*/ 	.word	0xffffffff


	//   ....[228]....
        /*7260*/ 	.word	0xffffffff


	//   ....[229]....
        /*7264*/ 	.word	0xffffffff


	//   ....[230]....
        /*7268*/ 	.word	0xffffffff


	//   ....[231]....
        /*726c*/ 	.word	0xffffffff


	//   ....[232]....
        /*7270*/ 	.word	0xffffffff


	//   ....[233]....
        /*7274*/ 	.word	0xffffffff


	//   ....[234]....
        /*7278*/ 	.word	0xffffffff


	//   ....[235]....
        /*727c*/ 	.word	0xffffffff


	//   ....[236]....
        /*7280*/ 	.word	0xffffffff


	//   ....[237]....
        /*7284*/ 	.word	0xffffffff


	//   ....[238]....
        /*7288*/ 	.word	0xffffffff


	//   ....[239]....
        /*728c*/ 	.word	0xffffffff


	//   ....[240]....
        /*7290*/ 	.word	0xffffffff


	//   ....[241]....
        /*7294*/ 	.word	0xffffffff


	//   ....[242]....
        /*7298*/ 	.word	0xffffffff


	//   ....[243]....
        /*729c*/ 	.word	0xffffffff


	//   ....[244]....
        /*72a0*/ 	.word	0xffffffff


	//   ....[245]....
        /*72a4*/ 	.word	0xffffffff


	//   ....[246]....
        /*72a8*/ 	.word	0xffffffff


	//   ....[247]....
        /*72ac*/ 	.word	0xffffffff


	//   ....[248]....
        /*72b0*/ 	.word	0xffffffff


	//   ....[249]....
        /*72b4*/ 	.word	0xffffffff


	//   ....[250]....
        /*72b8*/ 	.word	0xffffffff


	//   ....[251]....
        /*72bc*/ 	.word	0xffffffff


	//   ....[252]....
        /*72c0*/ 	.word	0xffffffff


	//   ....[253]....
        /*72c4*/ 	.word	0xffffffff


	//   ....[254]....
        /*72c8*/ 	.word	0xffffffff


	//   ....[255]....
        /*72cc*/ 	.word	0xffffffff


	//----- nvinfo : EIATTR_COOP_GROUP_INSTR_OFFSETS
	.align		4
.L_1188:
        /*72d0*/ 	.byte	0x04, 0x28
        /*72d2*/ 	.short	(.L_1190 - .L_1189)


	//   ....[0]....
.L_1189:
        /*72d4*/ 	.word	0x00003ce0


	//   ....[1]....
        /*72d8*/ 	.word	0x00003cf0


	//   ....[2]....
        /*72dc*/ 	.word	0x00003d20


	//   ....[3]....
        /*72e0*/ 	.word	0x00003d30


	//   ....[4]....
        /*72e4*/ 	.word	0x00003d50


	//   ....[5]....
        /*72e8*/ 	.word	0x00003d60


	//   ....[6]....
        /*72ec*/ 	.word	0x00003d80


	//   ....[7]....
        /*72f0*/ 	.word	0x00003d90


	//   ....[8]....
        /*72f4*/ 	.word	0x00003db0


	//   ....[9]....
        /*72f8*/ 	.word	0x00003dc0


	//   ....[10]....
        /*72fc*/ 	.word	0x00003de0


	//   ....[11]....
        /*7300*/ 	.word	0x00003df0


	//   ....[12]....
        /*7304*/ 	.word	0x00003e10


	//   ....[13]....
        /*7308*/ 	.word	0x00003e20


	//   ....[14]....
        /*730c*/ 	.word	0x00003e40


	//   ....[15]....
        /*7310*/ 	.word	0x00003e50


	//   ....[16]....
        /*7314*/ 	.word	0x00003e70


	//   ....[17]....
        /*7318*/ 	.word	0x00003e80


	//   ....[18]....
        /*731c*/ 	.word	0x00003ea0


	//   ....[19]....
        /*7320*/ 	.word	0x00003eb0


	//   ....[20]....
        /*7324*/ 	.word	0x00003ed0


	//   ....[21]....
        /*7328*/ 	.word	0x00003ee0


	//   ....[22]....
        /*732c*/ 	.word	0x00003f00


	//   ....[23]....
        /*7330*/ 	.word	0x00003f10


	//   ....[24]....
        /*7334*/ 	.word	0x00003f30


	//   ....[25]....
        /*7338*/ 	.word	0x00003f40


	//   ....[26]....
        /*733c*/ 	.word	0x00003f60


	//   ....[27]....
        /*7340*/ 	.word	0x00003f70


	//   ....[28]....
        /*7344*/ 	.word	0x00003f90


	//   ....[29]....
        /*7348*/ 	.word	0x00003fa0


	//   ....[30]....
        /*734c*/ 	.word	0x00003fc0


	//   ....[31]....
        /*7350*/ 	.word	0x00003fd0


	//   ....[32]....
        /*7354*/ 	.word	0x00003ff0


	//   ....[33]....
        /*7358*/ 	.word	0x00004000


	//   ....[34]....
        /*735c*/ 	.word	0x00004020


	//   ....[35]....
        /*7360*/ 	.word	0x00004030


	//   ....[36]....
        /*7364*/ 	.word	0x00004050


	//   ....[37]....
        /*7368*/ 	.word	0x00004060


	//   ....[38]....
        /*736c*/ 	.word	0x00004080


	//   ....[39]....
        /*7370*/ 	.word	0x00004090


	//   ....[40]....
        /*7374*/ 	.word	0x000040b0


	//   ....[41]....
        /*7378*/ 	.word	0x000040c0


	//   ....[42]....
        /*737c*/ 	.word	0x000040e0


	//   ....[43]....
        /*7380*/ 	.word	0x000040f0


	//   ....[44]....
        /*7384*/ 	.word	0x00004110


	//   ....[45]....
        /*7388*/ 	.word	0x00004120


	//   ....[46]....
        /*738c*/ 	.word	0x00004140


	//   ....[47]....
        /*7390*/ 	.word	0x00004150


	//   ....[48]....
        /*7394*/ 	.word	0x00004170


	//   ....[49]....
        /*7398*/ 	.word	0x00004180


	//   ....[50]....
        /*739c*/ 	.word	0x000041a0


	//   ....[51]....
        /*73a0*/ 	.word	0x000041b0


	//   ....[52]....
        /*73a4*/ 	.word	0x000041d0


	//   ....[53]....
        /*73a8*/ 	.word	0x000041e0


	//   ....[54]....
        /*73ac*/ 	.word	0x00004200


	//   ....[55]....
        /*73b0*/ 	.word	0x00004210


	//   ....[56]....
        /*73b4*/ 	.word	0x00004230


	//   ....[57]....
        /*73b8*/ 	.word	0x00004240


	//   ....[58]....
        /*73bc*/ 	.word	0x00004280


	//   ....[59]....
        /*73c0*/ 	.word	0x00004290


	//   ....[60]....
        /*73c4*/ 	.word	0x000042d0


	//   ....[61]....
        /*73c8*/ 	.word	0x000042e0


	//   ....[62]....
        /*73cc*/ 	.word	0x00004320


	//   ....[63]....
        /*73d0*/ 	.word	0x00004330


	//   ....[64]....
        /*73d4*/ 	.word	0x00004370


	//   ....[65]....
        /*73d8*/ 	.word	0x00004380


	//   ....[66]....
        /*73dc*/ 	.word	0x000043c0


	//   ....[67]....
        /*73e0*/ 	.word	0x000043d0


	//   ....[68]....
        /*73e4*/ 	.word	0x00004410


	//   ....[69]....
        /*73e8*/ 	.word	0x00004420


	//   ....[70]....
        /*73ec*/ 	.word	0x00004460


	//   ....[71]....
        /*73f0*/ 	.word	0x00004470


	//   ....[72]....
        /*73f4*/ 	.word	0x000044b0


	//   ....[73]....
        /*73f8*/ 	.word	0x000044c0


	//   ....[74]....
        /*73fc*/ 	.word	0x00004500


	//   ....[75]....
        /*7400*/ 	.word	0x00004510


	//   ....[76]....
        /*7404*/ 	.word	0x00004550


	//   ....[77]....
        /*7408*/ 	.word	0x00004560


	//   ....[78]....
        /*740c*/ 	.word	0x00004590


	//   ....[79]....
        /*7410*/ 	.word	0x000045a0


	//   ....[80]....
        /*7414*/ 	.word	0x000045f0


	//   ....[81]....
        /*7418*/ 	.word	0x00004600


	//   ....[82]....
        /*741c*/ 	.word	0x00004640


	//   ....[83]....
        /*7420*/ 	.word	0x00004650


	//   ....[84]....
        /*7424*/ 	.word	0x00004690


	//   ....[85]....
        /*7428*/ 	.word	0x000046a0


	//   ....[86]....
        /*742c*/ 	.word	0x000046e0


	//   ....[87]....
        /*7430*/ 	.word	0x000046f0


	//   ....[88]....
        /*7434*/ 	.word	0x00004730


	//   ....[89]....
        /*7438*/ 	.word	0x00004740


	//   ....[90]....
        /*743c*/ 	.word	0x00004780


	//   ....[91]....
        /*7440*/ 	.word	0x00004790


	//   ....[92]....
        /*7444*/ 	.word	0x000047d0


	//   ....[93]....
        /*7448*/ 	.word	0x000047e0


	//   ....[94]....
        /*744c*/ 	.word	0x00004820


	//   ....[95]....
        /*7450*/ 	.word	0x00004830


	//   ....[96]....
        /*7454*/ 	.word	0x00004870


	//   ....[97]....
        /*7458*/ 	.word	0x00004880


	//   ....[98]....
        /*745c*/ 	.word	0x000048c0


	//   ....[99]....
        /*7460*/ 	.word	0x000048d0


	//   ....[100]....
        /*7464*/ 	.word	0x00004900


	//   ....[101]....
        /*7468*/ 	.word	0x00004910


	//   ....[102]....
        /*746c*/ 	.word	0x00004960


	//   ....[103]....
        /*7470*/ 	.word	0x00004970


	//   ....[104]....
        /*7474*/ 	.word	0x000049b0


	//   ....[105]....
        /*7478*/ 	.word	0x000049c0


	//   ....[106]....
        /*747c*/ 	.word	0x00004a00


	//   ....[107]....
        /*7480*/ 	.word	0x00004a10


	//   ....[108]....
        /*7484*/ 	.word	0x00004a50


	//   ....[109]....
        /*7488*/ 	.word	0x00004a60


	//   ....[110]....
        /*748c*/ 	.word	0x00004aa0


	//   ....[111]....
        /*7490*/ 	.word	0x00004ab0


	//   ....[112]....
        /*7494*/ 	.word	0x00004af0


	//   ....[113]....
        /*7498*/ 	.word	0x00004b00


	//   ....[114]....
        /*749c*/ 	.word	0x00004b40


	//   ....[115]....
        /*74a0*/ 	.word	0x00004b50


	//   ....[116]....
        /*74a4*/ 	.word	0x00004b90


	//   ....[117]....
        /*74a8*/ 	.word	0x00004ba0


	//   ....[118]....
        /*74ac*/ 	.word	0x00004be0


	//   ....[119]....
        /*74b0*/ 	.word	0x00004bf0


	//   ....[120]....
        /*74b4*/ 	.word	0x00004c30


	//   ....[121]....
        /*74b8*/ 	.word	0x00004c40


	//   ....[122]....
        /*74bc*/ 	.word	0x00004c70


	//   ....[123]....
        /*74c0*/ 	.word	0x00004c80


	//   ....[124]....
        /*74c4*/ 	.word	0x00004cd0


	//   ....[125]....
        /*74c8*/ 	.word	0x00004ce0


	//   ....[126]....
        /*74cc*/ 	.word	0x00004d20


	//   ....[127]....
        /*74d0*/ 	.word	0x00004d30


	//   ....[128]....
        /*74d4*/ 	.word	0x00004d70


	//   ....[129]....
        /*74d8*/ 	.word	0x00004d80


	//   ....[130]....
        /*74dc*/ 	.word	0x00004dc0


	//   ....[131]....
        /*74e0*/ 	.word	0x00004dd0


	//   ....[132]....
        /*74e4*/ 	.word	0x00004e10


	//   ....[133]....
        /*74e8*/ 	.word	0x00004e20


	//   ....[134]....
        /*74ec*/ 	.word	0x00004e60


	//   ....[135]....
        /*74f0*/ 	.word	0x00004e70


	//   ....[136]....
        /*74f4*/ 	.word	0x00004eb0


	//   ....[137]....
        /*74f8*/ 	.word	0x00004ec0


	//   ....[138]....
        /*74fc*/ 	.word	0x00004f00


	//   ....[139]....
        /*7500*/ 	.word	0x00004f10


	//   ....[140]....
        /*7504*/ 	.word	0x00004f50


	//   ....[141]....
        /*7508*/ 	.word	0x00004f60


	//   ....[142]....
        /*750c*/ 	.word	0x00004fa0


	//   ....[143]....
        /*7510*/ 	.word	0x00004fb0


	//   ....[144]....
        /*7514*/ 	.word	0x00004fe0


	//   ....[145]....
        /*7518*/ 	.word	0x00004ff0


	//   ....[146]....
        /*751c*/ 	.word	0x00005040


	//   ....[147]....
        /*7520*/ 	.word	0x00005050


	//   ....[148]....
        /*7524*/ 	.word	0x00005090


	//   ....[149]....
        /*7528*/ 	.word	0x000050a0


	//   ....[150]....
        /*752c*/ 	.word	0x000050e0


	//   ....[151]....
        /*7530*/ 	.word	0x000050f0


	//   ....[152]....
        /*7534*/ 	.word	0x00005130


	//   ....[153]....
        /*7538*/ 	.word	0x00005140


	//   ....[154]....
        /*753c*/ 	.word	0x00005180


	//   ....[155]....
        /*7540*/ 	.word	0x00005190


	//   ....[156]....
        /*7544*/ 	.word	0x000051d0


	//   ....[157]....
        /*7548*/ 	.word	0x000051e0


	//   ....[158]....
        /*754c*/ 	.word	0x00005220


	//   ....[159]....
        /*7550*/ 	.word	0x00005230


	//   ....[160]....
        /*7554*/ 	.word	0x00005270


	//   ....[161]....
        /*7558*/ 	.word	0x00005280


	//   ....[162]....
        /*755c*/ 	.word	0x000052c0


	//   ....[163]....
        /*7560*/ 	.word	0x000052d0


	//   ....[164]....
        /*7564*/ 	.word	0x00005310


	//   ....[165]....
        /*7568*/ 	.word	0x00005320


	//   ....[166]....
        /*756c*/ 	.word	0x00005350


	//   ....[167]....
        /*7570*/ 	.word	0x00005360


	//   ....[168]....
        /*7574*/ 	.word	0x000053b0


	//   ....[169]....
        /*7578*/ 	.word	0x000053c0


	//   ....[170]....
        /*757c*/ 	.word	0x00005400


	//   ....[171]....
        /*7580*/ 	.word	0x00005410


	//   ....[172]....
        /*7584*/ 	.word	0x00005450


	//   ....[173]....
        /*7588*/ 	.word	0x00005460


	//   ....[174]....
        /*758c*/ 	.word	0x000054a0


	//   ....[175]....
        /*7590*/ 	.word	0x000054b0


	//   ....[176]....
        /*7594*/ 	.word	0x000054f0


	//   ....[177]....
        /*7598*/ 	.word	0x00005500


	//   ....[178]....
        /*759c*/ 	.word	0x00005540


	//   ....[179]....
        /*75a0*/ 	.word	0x00005550


	//   ....[180]....
        /*75a4*/ 	.word	0x00005590


	//   ....[181]....
        /*75a8*/ 	.word	0x000055a0


	//   ....[182]....
        /*75ac*/ 	.word	0x000055e0


	//   ....[183]....
        /*75b0*/ 	.word	0x000055f0


	//   ....[184]....
        /*75b4*/ 	.word	0x00005630


	//   ....[185]....
        /*75b8*/ 	.word	0x00005640


	//   ....[186]....
        /*75bc*/ 	.word	0x00005680


	//   ....[187]....
        /*75c0*/ 	.word	0x00005690


	//   ....[188]....
        /*75c4*/ 	.word	0x000056c0


	//   ....[189]....
        /*75c8*/ 	.word	0x000056d0


	//   ....[190]....
        /*75cc*/ 	.word	0x00005720


	//   ....[191]....
        /*75d0*/ 	.word	0x00005730


	//   ....[192]....
        /*75d4*/ 	.word	0x00005770


	//   ....[193]....
        /*75d8*/ 	.word	0x00005780


	//   ....[194]....
        /*75dc*/ 	.word	0x000057c0


	//   ....[195]....
        /*75e0*/ 	.word	0x000057d0


	//   ....[196]....
        /*75e4*/ 	.word	0x00005810


	//   ....[197]....
        /*75e8*/ 	.word	0x00005820


	//   ....[198]....
        /*75ec*/ 	.word	0x00005860


	//   ....[199]....
        /*75f0*/ 	.word	0x00005870


	//   ....[200]....
        /*75f4*/ 	.word	0x000058b0


	//   ....[201]....
        /*75f8*/ 	.word	0x000058c0


	//   ....[202]....
        /*75fc*/ 	.word	0x00005900


	//   ....[203]....
        /*7600*/ 	.word	0x00005910


	//   ....[204]....
        /*7604*/ 	.word	0x00005950


	//   ....[205]....
        /*7608*/ 	.word	0x00005960


	//   ....[206]....
        /*760c*/ 	.word	0x000059a0


	//   ....[207]....
        /*7610*/ 	.word	0x000059b0


	//   ....[208]....
        /*7614*/ 	.word	0x000059f0


	//   ....[209]....
        /*7618*/ 	.word	0x00005a00


	//   ....[210]....
        /*761c*/ 	.word	0x00005a30


	//   ....[211]....
        /*7620*/ 	.word	0x00005a40


	//   ....[212]....
        /*7624*/ 	.word	0x00005a90


	//   ....[213]....
        /*7628*/ 	.word	0x00005aa0


	//   ....[214]....
        /*762c*/ 	.word	0x00005ae0


	//   ....[215]....
        /*7630*/ 	.word	0x00005af0


	//   ....[216]....
        /*7634*/ 	.word	0x00005b30


	//   ....[217]....
        /*7638*/ 	.word	0x00005b40


	//   ....[218]....
        /*763c*/ 	.word	0x00005b80


	//   ....[219]....
        /*7640*/ 	.word	0x00005b90


	//   ....[220]....
        /*7644*/ 	.word	0x00005bd0


	//   ....[221]....
        /*7648*/ 	.word	0x00005be0


	//   ....[222]....
        /*764c*/ 	.word	0x00005c20


	//   ....[223]....
        /*7650*/ 	.word	0x00005c30


	//   ....[224]....
        /*7654*/ 	.word	0x00005c70


	//   ....[225]....
        /*7658*/ 	.word	0x00005c80


	//   ....[226]....
        /*765c*/ 	.word	0x00005cc0


	//   ....[227]....
        /*7660*/ 	.word	0x00005cd0


	//   ....[228]....
        /*7664*/ 	.word	0x00005d10


	//   ....[229]....
        /*7668*/ 	.word	0x00005d20


	//   ....[230]....
        /*766c*/ 	.word	0x00005d60


	//   ....[231]....
        /*7670*/ 	.word	0x00005d70


	//   ....[232]....
        /*7674*/ 	.word	0x00005da0


	//   ....[233]....
        /*7678*/ 	.word	0x00005db0


	//   ....[234]....
        /*767c*/ 	.word	0x00005e00


	//   ....[235]....
        /*7680*/ 	.word	0x00005e10


	//   ....[236]....
        /*7684*/ 	.word	0x00005e50


	//   ....[237]....
        /*7688*/ 	.word	0x00005e60


	//   ....[238]....
        /*768c*/ 	.word	0x00005ea0


	//   ....[239]....
        /*7690*/ 	.word	0x00005eb0


	//   ....[240]....
        /*7694*/ 	.word	0x00005ef0


	//   ....[241]....
        /*7698*/ 	.word	0x00005f00


	//   ....[242]....
        /*769c*/ 	.word	0x00005f40


	//   ....[243]....
        /*76a0*/ 	.word	0x00005f50


	//   ....[244]....
        /*76a4*/ 	.word	0x00005f90


	//   ....[245]....
        /*76a8*/ 	.word	0x00005fa0


	//   ....[246]....
        /*76ac*/ 	.word	0x00005fe0


	//   ....[247]....
        /*76b0*/ 	.word	0x00005ff0


	//   ....[248]....
        /*76b4*/ 	.word	0x00006030


	//   ....[249]....
        /*76b8*/ 	.word	0x00006040


	//   ....[250]....
        /*76bc*/ 	.word	0x00006080


	//   ....[251]....
        /*76c0*/ 	.word	0x00006090


	//   ....[252]....
        /*76c4*/ 	.word	0x000060d0


	//   ....[253]....
        /*76c8*/ 	.word	0x000060e0


	//   ....[254]....
        /*76cc*/ 	.word	0x00006120


	//   ....[255]....
        /*76d0*/ 	.word	0x00006130


	//   ....[0]....
        /*76d4*/ 	.word	0x00008c90


	//   ....[1]....
        /*76d8*/ 	.word	0x00008ca0


	//   ....[2]....
        /*76dc*/ 	.word	0x00008cc0


	//   ....[3]....
        /*76e0*/ 	.word	0x00008cd0


	//   ....[4]....
        /*76e4*/ 	.word	0x00008cf0


	//   ....[5]....
        /*76e8*/ 	.word	0x00008d00


	//   ....[6]....
        /*76ec*/ 	.word	0x00008d20


	//   ....[7]....
        /*76f0*/ 	.word	0x00008d30


	//   ....[8]....
        /*76f4*/ 	.word	0x00008d50


	//   ....[9]....
        /*76f8*/ 	.word	0x00008d60


	//   ....[10]....
        /*76fc*/ 	.word	0x00008d80


	//   ....[11]....
        /*7700*/ 	.word	0x00008d90


	//   ....[12]....
        /*7704*/ 	.word	0x00008db0


	//   ....[13]....
        /*7708*/ 	.word	0x00008dc0


	//   ....[14]....
        /*770c*/ 	.word	0x00008de0


	//   ....[15]....
        /*7710*/ 	.word	0x00008df0


	//   ....[16]....
        /*7714*/ 	.word	0x00008e10


	//   ....[17]....
        /*7718*/ 	.word	0x00008e20


	//   ....[18]....
        /*771c*/ 	.word	0x00008e40


	//   ....[19]....
        /*7720*/ 	.word	0x00008e50


	//   ....[20]....
        /*7724*/ 	.word	0x00008e70


	//   ....[21]....
        /*7728*/ 	.word	0x00008e80


	//   ....[22]....
        /*772c*/ 	.word	0x00008ea0


	//   ....[23]....
        /*7730*/ 	.word	0x00008eb0


	//   ....[24]....
        /*7734*/ 	.word	0x00008ed0


	//   ....[25]....
        /*7738*/ 	.word	0x00008ee0


	//   ....[26]....
        /*773c*/ 	.word	0x00008f00


	//   ....[27]....
        /*7740*/ 	.word	0x00008f10


	//   ....[28]....
        /*7744*/ 	.word	0x00008f30


	//   ....[29]....
        /*7748*/ 	.word	0x00008f40


	//   ....[30]....
        /*774c*/ 	.word	0x00008f60


	//   ....[31]....
        /*7750*/ 	.word	0x00008f70


	//   ....[32]....
        /*7754*/ 	.word	0x00008f90


	//   ....[33]....
        /*7758*/ 	.word	0x00008fa0


	//   ....[34]....
        /*775c*/ 	.word	0x00008fc0


	//   ....[35]....
        /*7760*/ 	.word	0x00008fd0


	//   ....[36]....
        /*7764*/ 	.word	0x00008ff0


	//   ....[37]....
        /*7768*/ 	.word	0x00009000


	//   ....[38]....
        /*776c*/ 	.word	0x00009020


	//   ....[39]....
        /*7770*/ 	.word	0x00009030


	//   ....[40]....
        /*7774*/ 	.word	0x00009050


	//   ....[41]....
        /*7778*/ 	.word	0x00009060


	//   ....[42]....
        /*777c*/ 	.word	0x00009080


	//   ....[43]....
        /*7780*/ 	.word	0x00009090


	//   ....[44]....
        /*7784*/ 	.word	0x000090b0


	//   ....[45]....
        /*7788*/ 	.word	0x000090c0


	//   ....[46]....
        /*778c*/ 	.word	0x000090e0


	//   ....[47]....
        /*7790*/ 	.word	0x000090f0


	//   ....[48]....
        /*7794*/ 	.word	0x00009110


	//   ....[49]....
        /*7798*/ 	.word	0x00009120


	//   ....[50]....
        /*779c*/ 	.word	0x00009140


	//   ....[51]....
        /*77a0*/ 	.word	0x00009150


	//   ....[52]....
        /*77a4*/ 	.word	0x00009170


	//   ....[53]....
        /*77a8*/ 	.word	0x00009180


	//   ....[54]....
        /*77ac*/ 	.word	0x000091a0


	//   ....[55]....
        /*77b0*/ 	.word	0x000091b0


	//   ....[56]....
        /*77b4*/ 	.word	0x000091d0


	//   ....[57]....
        /*77b8*/ 	.word	0x000091e0


	//   ....[58]....
        /*77bc*/ 	.word	0x00009220


	//   ....[59]....
        /*77c0*/ 	.word	0x00009230


	//   ....[60]....
        /*77c4*/ 	.word	0x00009270


	//   ....[61]....
        /*77c8*/ 	.word	0x00009280


	//   ....[62]....
        /*77cc*/ 	.word	0x000092c0


	//   ....[63]....
        /*77d0*/ 	.word	0x000092d0


	//   ....[64]....
        /*77d4*/ 	.word	0x00009310


	//   ....[65]....
        /*77d8*/ 	.word	0x00009320


	//   ....[66]....
        /*77dc*/ 	.word	0x00009360


	//   ....[67]....
        /*77e0*/ 	.word	0x00009370


	//   ....[68]....
        /*77e4*/ 	.word	0x000093b0


	//   ....[69]....
        /*77e8*/ 	.word	0x000093c0


	//   ....[70]....
        /*77ec*/ 	.word	0x00009400


	//   ....[71]....
        /*77f0*/ 	.word	0x00009410


	//   ....[72]....
        /*77f4*/ 	.word	0x00009450


	//   ....[73]....
        /*77f8*/ 	.word	0x00009460


	//   ....[74]....
        /*77fc*/ 	.word	0x000094a0


	//   ....[75]....
        /*7800*/ 	.word	0x000094b0


	//   ....[76]....
        /*7804*/ 	.word	0x000094f0


	//   ....[77]....
        /*7808*/ 	.word	0x00009500


	//   ....[78]....
        /*780c*/ 	.word	0x00009540


	//   ....[79]....
        /*7810*/ 	.word	0x00009550


	//   ....[80]....
        /*7814*/ 	.word	0x00009590


	//   ....[81]....
        /*7818*/ 	.word	0x000095a0


	//   ....[82]....
        /*781c*/ 	.word	0x000095e0


	//   ....[83]....
        /*7820*/ 	.word	0x000095f0


	//   ....[84]....
        /*7824*/ 	.word	0x00009630


	//   ....[85]....
        /*7828*/ 	.word	0x00009640


	//   ....[86]....
        /*782c*/ 	.word	0x00009680


	//   ....[87]....
        /*7830*/ 	.word	0x00009690


	//   ....[88]....
        /*7834*/ 	.word	0x000096d0


	//   ....[89]....
        /*7838*/ 	.word	0x000096e0


	//   ....[90]....
        /*783c*/ 	.word	0x00009720


	//   ....[91]....
        /*7840*/ 	.word	0x00009730


	//   ....[92]....
        /*7844*/ 	.word	0x00009770


	//   ....[93]....
        /*7848*/ 	.word	0x00009780


	//   ....[94]....
        /*784c*/ 	.word	0x000097c0


	//   ....[95]....
        /*7850*/ 	.word	0x000097d0


	//   ....[96]....
        /*7854*/ 	.word	0x00009810


	//   ....[97]....
        /*7858*/ 	.word	0x00009820


	//   ....[98]....
        /*785c*/ 	.word	0x00009860


	//   ....[99]....
        /*7860*/ 	.word	0x00009870


	//   ....[100]....
        /*7864*/ 	.word	0x000098b0


	//   ....[101]....
        /*7868*/ 	.word	0x000098c0


	//   ....[102]....
        /*786c*/ 	.word	0x00009900


	//   ....[103]....
        /*7870*/ 	.word	0x00009910


	//   ....[104]....
        /*7874*/ 	.word	0x00009950


	//   ....[105]....
        /*7878*/ 	.word	0x00009960


	//   ....[106]....
        /*787c*/ 	.word	0x000099a0


	//   ....[107]....
        /*7880*/ 	.word	0x000099b0


	//   ....[108]....
        /*7884*/ 	.word	0x000099f0


	//   ....[109]....
        /*7888*/ 	.word	0x00009a00


	//   ....[110]....
        /*788c*/ 	.word	0x00009a40


	//   ....[111]....
        /*7890*/ 	.word	0x00009a50


	//   ....[112]....
        /*7894*/ 	.word	0x00009a90


	//   ....[113]....
        /*7898*/ 	.word	0x00009aa0


	//   ....[114]....
        /*789c*/ 	.word	0x00009ae0


	//   ....[115]....
        /*78a0*/ 	.word	0x00009af0


	//   ....[116]....
        /*78a4*/ 	.word	0x00009b30


	//   ....[117]....
        /*78a8*/ 	.word	0x00009b40


	//   ....[118]....
        /*78ac*/ 	.word	0x00009b80


	//   ....[119]....
        /*78b0*/ 	.word	0x00009b90


	//   ....[120]....
        /*78b4*/ 	.word	0x00009bd0


	//   ....[121]....
        /*78b8*/ 	.word	0x00009be0


	//   ....[122]....
        /*78bc*/ 	.word	0x00009c20


	//   ....[123]....
        /*78c0*/ 	.word	0x00009c30


	//   ....[124]....
        /*78c4*/ 	.word	0x00009c70


	//   ....[125]....
        /*78c8*/ 	.word	0x00009c80


	//   ....[126]....
        /*78cc*/ 	.word	0x00009cc0


	//   ....[127]....
        /*78d0*/ 	.word	0x00009cd0


	//   ....[128]....
        /*78d4*/ 	.word	0x00009d10


	//   ....[129]....
        /*78d8*/ 	.word	0x00009d20


	//   ....[130]....
        /*78dc*/ 	.word	0x00009d60


	//   ....[131]....
        /*78e0*/ 	.word	0x00009d70


	//   ....[132]....
        /*78e4*/ 	.word	0x00009db0


	//   ....[133]....
        /*78e8*/ 	.word	0x00009dc0


	//   ....[134]....
        /*78ec*/ 	.word	0x00009e00


	//   ....[135]....
        /*78f0*/ 	.word	0x00009e10


	//   ....[136]....
        /*78f4*/ 	.word	0x00009e50


	//   ....[137]....
        /*78f8*/ 	.word	0x00009e60


	//   ....[138]....
        /*78fc*/ 	.word	0x00009ea0


	//   ....[139]....
        /*7900*/ 	.word	0x00009eb0


	//   ....[140]....
        /*7904*/ 	.word	0x00009ef0


	//   ....[141]....
        /*7908*/ 	.word	0x00009f00


	//   ....[142]....
        /*790c*/ 	.word	0x00009f40


	//   ....[143]....
        /*7910*/ 	.word	0x00009f50


	//   ....[144]....
        /*7914*/ 	.word	0x00009f90


	//   ....[145]....
        /*7918*/ 	.word	0x00009fa0


	//   ....[146]....
        /*791c*/ 	.word	0x00009fe0


	//   ....[147]....
        /*7920*/ 	.word	0x00009ff0


	//   ....[148]....
        /*7924*/ 	.word	0x0000a030


	//   ....[149]....
        /*7928*/ 	.word	0x0000a040


	//   ....[150]....
        /*792c*/ 	.word	0x0000a080


	//   ....[151]....
        /*7930*/ 	.word	0x0000a090


	//   ....[152]....
        /*7934*/ 	.word	0x0000a0d0


	//   ....[153]....
        /*7938*/ 	.word	0x0000a0e0


	//   ....[154]....
        /*793c*/ 	.word	0x0000a120


	//   ....[155]....
        /*7940*/ 	.word	0x0000a130


	//   ....[156]....
        /*7944*/ 	.word	0x0000a170


	//   ....[157]....
        /*7948*/ 	.word	0x0000a180


	//   ....[158]....
        /*794c*/ 	.word	0x0000a1c0


	//   ....[159]....
        /*7950*/ 	.word	0x0000a1d0


	//   ....[160]....
        /*7954*/ 	.word	0x0000a210


	//   ....[161]....
        /*7958*/ 	.word	0x0000a220


	//   ....[162]....
        /*795c*/ 	.word	0x0000a260


	//   ....[163]....
        /*7960*/ 	.word	0x0000a270


	//   ....[164]....
        /*7964*/ 	.word	0x0000a2b0


	//   ....[165]....
        /*7968*/ 	.word	0x0000a2c0


	//   ....[166]....
        /*796c*/ 	.word	0x0000a300


	//   ....[167]....
        /*7970*/ 	.word	0x0000a310


	//   ....[168]....
        /*7974*/ 	.word	0x0000a350


	//   ....[169]....
        /*7978*/ 	.word	0x0000a360


	//   ....[170]....
        /*797c*/ 	.word	0x0000a3a0


	//   ....[171]....
        /*7980*/ 	.word	0x0000a3b0


	//   ....[172]....
        /*7984*/ 	.word	0x0000a3f0


	//   ....[173]....
        /*7988*/ 	.word	0x0000a400


	//   ....[174]....
        /*798c*/ 	.word	0x0000a440


	//   ....[175]....
        /*7990*/ 	.word	0x0000a450


	//   ....[176]....
        /*7994*/ 	.word	0x0000a490


	//   ....[177]....
        /*7998*/ 	.word	0x0000a4a0


	//   ....[178]....
        /*799c*/ 	.word	0x0000a4e0


	//   ....[179]....
        /*79a0*/ 	.word	0x0000a4f0


	//   ....[180]....
        /*79a4*/ 	.word	0x0000a530


	//   ....[181]....
        /*79a8*/ 	.word	0x0000a540


	//   ....[182]....
        /*79ac*/ 	.word	0x0000a580


	//   ....[183]....
        /*79b0*/ 	.word	0x0000a590


	//   ....[184]....
        /*79b4*/ 	.word	0x0000a5d0


	//   ....[185]....
        /*79b8*/ 	.word	0x0000a5e0


	//   ....[186]....
        /*79bc*/ 	.word	0x0000a620


	//   ....[187]....
        /*79c0*/ 	.word	0x0000a630


	//   ....[188]....
        /*79c4*/ 	.word	0x0000a670


	//   ....[189]....
        /*79c8*/ 	.word	0x0000a680


	//   ....[190]....
        /*79cc*/ 	.word	0x0000a6c0


	//   ....[191]....
        /*79d0*/ 	.word	0x0000a6d0


	//   ....[192]....
        /*79d4*/ 	.word	0x0000a710


	//   ....[193]....
        /*79d8*/ 	.word	0x0000a720


	//   ....[194]....
        /*79dc*/ 	.word	0x0000a760


	//   ....[195]....
        /*79e0*/ 	.word	0x0000a770


	//   ....[196]....
        /*79e4*/ 	.word	0x0000a7b0


	//   ....[197]....
        /*79e8*/ 	.word	0x0000a7c0


	//   ....[198]....
        /*79ec*/ 	.word	0x0000a800


	//   ....[199]....
        /*79f0*/ 	.word	0x0000a810


	//   ....[200]....
        /*79f4*/ 	.word	0x0000a850


	//   ....[201]....
        /*79f8*/ 	.word	0x0000a860


	//   ....[202]....
        /*79fc*/ 	.word	0x0000a8a0


	//   ....[203]....
        /*7a00*/ 	.word	0x0000a8b0


	//   ....[204]....
        /*7a04*/ 	.word	0x0000a8f0


	//   ....[205]....
        /*7a08*/ 	.word	0x0000a900


	//   ....[206]....
        /*7a0c*/ 	.word	0x0000a940


	//   ....[207]....
        /*7a10*/ 	.word	0x0000a950


	//   ....[208]....
        /*7a14*/ 	.word	0x0000a990


	//   ....[209]....
        /*7a18*/ 	.word	0x0000a9a0


	//   ....[210]....
        /*7a1c*/ 	.word	0x0000a9e0


	//   ....[211]....
        /*7a20*/ 	.word	0x0000a9f0


	//   ....[212]....
        /*7a24*/ 	.word	0x0000aa30


	//   ....[213]....
        /*7a28*/ 	.word	0x0000aa40


	//   ....[214]....
        /*7a2c*/ 	.word	0x0000aa80


	//   ....[215]....
        /*7a30*/ 	.word	0x0000aa90


	//   ....[216]....
        /*7a34*/ 	.word	0x0000aad0


	//   ....[217]....
        /*7a38*/ 	.word	0x0000aae0


	//   ....[218]....
        /*7a3c*/ 	.word	0x0000ab20


	//   ....[219]....
        /*7a40*/ 	.word	0x0000ab30


	//   ....[220]....
        /*7a44*/ 	.word	0x0000ab70


	//   ....[221]....
        /*7a48*/ 	.word	0x0000ab80


	//   ....[222]....
        /*7a4c*/ 	.word	0x0000abc0


	//   ....[223]....
        /*7a50*/ 	.word	0x0000abd0


	//   ....[224]....
        /*7a54*/ 	.word	0x0000ac10


	//   ....[225]....
        /*7a58*/ 	.word	0x0000ac20


	//   ....[226]....
        /*7a5c*/ 	.word	0x0000ac60


	//   ....[227]....
        /*7a60*/ 	.word	0x0000ac70


	//   ....[228]....
        /*7a64*/ 	.word	0x0000acb0


	//   ....[229]....
        /*7a68*/ 	.word	0x0000acc0


	//   ....[230]....
        /*7a6c*/ 	.word	0x0000ad00


	//   ....[231]....
        /*7a70*/ 	.word	0x0000ad10


	//   ....[232]....
        /*7a74*/ 	.word	0x0000ad50


	//   ....[233]....
        /*7a78*/ 	.word	0x0000ad60


	//   ....[234]....
        /*7a7c*/ 	.word	0x0000ada0


	//   ....[235]....
        /*7a80*/ 	.word	0x0000adb0


	//   ....[236]....
        /*7a84*/ 	.word	0x0000adf0


	//   ....[237]....
        /*7a88*/ 	.word	0x0000ae00


	//   ....[238]....
        /*7a8c*/ 	.word	0x0000ae40


	//   ....[239]....
        /*7a90*/ 	.word	0x0000ae50


	//   ....[240]....
        /*7a94*/ 	.word	0x0000ae90


	//   ....[241]....
        /*7a98*/ 	.word	0x0000aea0


	//   ....[242]....
        /*7a9c*/ 	.word	0x0000aee0


	//   ....[243]....
        /*7aa0*/ 	.word	0x0000aef0


	//   ....[244]....
        /*7aa4*/ 	.word	0x0000af30


	//   ....[245]....
        /*7aa8*/ 	.word	0x0000af40


	//   ....[246]....
        /*7aac*/ 	.word	0x0000af80


	//   ....[247]....
        /*7ab0*/ 	.word	0x0000af90


	//   ....[248]....
        /*7ab4*/ 	.word	0x0000afd0


	//   ....[249]....
        /*7ab8*/ 	.word	0x0000afe0


	//   ....[250]....
        /*7abc*/ 	.word	0x0000b020


	//   ....[251]....
        /*7ac0*/ 	.word	0x0000b030


	//   ....[252]....
        /*7ac4*/ 	.word	0x0000b070


	//   ....[253]....
        /*7ac8*/ 	.word	0x0000b080


	//   ....[254]....
        /*7acc*/ 	.word	0x0000b0e0


	//   ....[255]....
        /*7ad0*/ 	.word	0x0000b0f0


	//   ....[0]....
        /*7ad4*/ 	.word	0x0000dc30


	//   ....[1]....
        /*7ad8*/ 	.word	0x0000dc40


	//   ....[2]....
        /*7adc*/ 	.word	0x0000dc60


	//   ....[3]....
        /*7ae0*/ 	.word	0x0000dc70


	//   ....[4]....
        /*7ae4*/ 	.word	0x0000dc90


	//   ....[5]....
        /*7ae8*/ 	.word	0x0000dca0


	//   ....[6]....
        /*7aec*/ 	.word	0x0000dcc0


	//   ....[7]....
        /*7af0*/ 	.word	0x0000dcd0


	//   ....[8]....
        /*7af4*/ 	.word	0x0000dcf0


	//   ....[9]....
        /*7af8*/ 	.word	0x0000dd00


	//   ....[10]....
        /*7afc*/ 	.word	0x0000dd20


	//   ....[11]....
        /*7b00*/ 	.word	0x0000dd30


	//   ....[12]....
        /*7b04*/ 	.word	0x0000dd50


	//   ....[13]....
        /*7b08*/ 	.word	0x0000dd60


	//   ....[14]....
        /*7b0c*/ 	.word	0x0000dd80


	//   ....[15]....
        /*7b10*/ 	.word	0x0000dd90


	//   ....[16]....
        /*7b14*/ 	.word	0x0000ddb0


	//   ....[17]....
        /*7b18*/ 	.word	0x0000ddc0


	//   ....[18]....
        /*7b1c*/ 	.word	0x0000dde0


	//   ....[19]....
        /*7b20*/ 	.word	0x0000ddf0


	//   ....[20]....
        /*7b24*/ 	.word	0x0000de10


	//   ....[21]....
        /*7b28*/ 	.word	0x0000de20


	//   ....[22]....
        /*7b2c*/ 	.word	0x0000de40


	//   ....[23]....
        /*7b30*/ 	.word	0x0000de50


	//   ....[24]....
        /*7b34*/ 	.word	0x0000de70


	//   ....[25]....
        /*7b38*/ 	.word	0x0000de80


	//   ....[26]....
        /*7b3c*/ 	.word	0x0000dea0


	//   ....[27]....
        /*7b40*/ 	.word	0x0000deb0


	//   ....[28]....
        /*7b44*/ 	.word	0x0000ded0


	//   ....[29]....
        /*7b48*/ 	.word	0x0000dee0


	//   ....[30]....
        /*7b4c*/ 	.word	0x0000df00


	//   ....[31]....
        /*7b50*/ 	.word	0x0000df10


	//   ....[32]....
        /*7b54*/ 	.word	0x0000df30


	//   ....[33]....
        /*7b58*/ 	.word	0x0000df40


	//   ....[34]....
        /*7b5c*/ 	.word	0x0000df60


	//   ....[35]....
        /*7b60*/ 	.word	0x0000df70


	//   ....[36]....
        /*7b64*/ 	.word	0x0000df90


	//   ....[37]....
        /*7b68*/ 	.word	0x0000dfa0


	//   ....[38]....
        /*7b6c*/ 	.word	0x0000dfc0


	//   ....[39]....
        /*7b70*/ 	.word	0x0000dfd0


	//   ....[40]....
        /*7b74*/ 	.word	0x0000dff0


	//   ....[41]....
        /*7b78*/ 	.word	0x0000e000


	//   ....[42]....
        /*7b7c*/ 	.word	0x0000e020


	//   ....[43]....
        /*7b80*/ 	.word	0x0000e030


	//   ....[44]....
        /*7b84*/ 	.word	0x0000e050


	//   ....[45]....
        /*7b88*/ 	.word	0x0000e060


	//   ....[46]....
        /*7b8c*/ 	.word	0x0000e080


	//   ....[47]....
        /*7b90*/ 	.word	0x0000e090


	//   ....[48]....
        /*7b94*/ 	.word	0x0000e0b0


	//   ....[49]....
        /*7b98*/ 	.word	0x0000e0c0


	//   ....[50]....
        /*7b9c*/ 	.word	0x0000e0e0


	//   ....[51]....
        /*7ba0*/ 	.word	0x0000e0f0


	//   ....[52]....
        /*7ba4*/ 	.word	0x0000e110


	//   ....[53]....
        /*7ba8*/ 	.word	0x0000e120


	//   ....[54]....
        /*7bac*/ 	.word	0x0000e140


	//   ....[55]....
        /*7bb0*/ 	.word	0x0000e150


	//   ....[56]....
        /*7bb4*/ 	.word	0x0000e170


	//   ....[57]....
        /*7bb8*/ 	.word	0x0000e180


	//   ....[58]....
        /*7bbc*/ 	.word	0x0000e1c0


	//   ....[59]....
        /*7bc0*/ 	.word	0x0000e1d0


	//   ....[60]....
        /*7bc4*/ 	.word	0x0000e210


	//   ....[61]....
        /*7bc8*/ 	.word	0x0000e220


	//   ....[62]....
        /*7bcc*/ 	.word	0x0000e260


	//   ....[63]....
        /*7bd0*/ 	.word	0x0000e270


	//   ....[64]....
        /*7bd4*/ 	.word	0x0000e2b0


	//   ....[65]....
        /*7bd8*/ 	.word	0x0000e2c0


	//   ....[66]....
        /*7bdc*/ 	.word	0x0000e300


	//   ....[67]....
        /*7be0*/ 	.word	0x0000e310


	//   ....[68]....
        /*7be4*/ 	.word	0x0000e350


	//   ....[69]....
        /*7be8*/ 	.word	0x0000e360


	//   ....[70]....
        /*7bec*/ 	.word	0x0000e3a0


	//   ....[71]....
        /*7bf0*/ 	.word	0x0000e3b0


	//   ....[72]....
        /*7bf4*/ 	.word	0x0000e3f0


	//   ....[73]....
        /*7bf8*/ 	.word	0x0000e400


	//   ....[74]....
        /*7bfc*/ 	.word	0x0000e440


	//   ....[75]....
        /*7c00*/ 	.word	0x0000e450


	//   ....[76]....
        /*7c04*/ 	.word	0x0000e490


	//   ....[77]....
        /*7c08*/ 	.word	0x0000e4a0


	//   ....[78]....
        /*7c0c*/ 	.word	0x0000e4e0


	//   ....[79]....
        /*7c10*/ 	.word	0x0000e4f0


	//   ....[80]....
        /*7c14*/ 	.word	0x0000e530


	//   ....[81]....
        /*7c18*/ 	.word	0x0000e540


	//   ....[82]....
        /*7c1c*/ 	.word	0x0000e580


	//   ....[83]....
        /*7c20*/ 	.word	0x0000e590


	//   ....[84]....
        /*7c24*/ 	.word	0x0000e5d0


	//   ....[85]....
        /*7c28*/ 	.word	0x0000e5e0


	//   ....[86]....
        /*7c2c*/ 	.word	0x0000e620


	//   ....[87]....
        /*7c30*/ 	.word	0x0000e630


	//   ....[88]....
        /*7c34*/ 	.word	0x0000e670


	//   ....[89]....
        /*7c38*/ 	.word	0x0000e680


	//   ....[90]....
        /*7c3c*/ 	.word	0x0000e6c0


	//   ....[91]....
        /*7c40*/ 	.word	0x0000e6d0


	//   ....[92]....
        /*7c44*/ 	.word	0x0000e710


	//   ....[93]....
        /*7c48*/ 	.word	0x0000e720


	//   ....[94]....
        /*7c4c*/ 	.word	0x0000e760


	//   ....[95]....
        /*7c50*/ 	.word	0x0000e770


	//   ....[96]....
        /*7c54*/ 	.word	0x0000e7b0


	//   ....[97]....
        /*7c58*/ 	.word	0x0000e7c0


	//   ....[98]....
        /*7c5c*/ 	.word	0x0000e800


	//   ....[99]....
        /*7c60*/ 	.word	0x0000e810


	//   ....[100]....
        /*7c64*/ 	.word	0x0000e850


	//   ....[101]....
        /*7c68*/ 	.word	0x0000e860


	//   ....[102]....
        /*7c6c*/ 	.word	0x0000e8a0


	//   ....[103]....
        /*7c70*/ 	.word	0x0000e8b0


	//   ....[104]....
        /*7c74*/ 	.word	0x0000e8f0


	//   ....[105]....
        /*7c78*/ 	.word	0x0000e900


	//   ....[106]....
        /*7c7c*/ 	.word	0x0000e940


	//   ....[107]....
        /*7c80*/ 	.word	0x0000e950


	//   ....[108]....
        /*7c84*/ 	.word	0x0000e990


	//   ....[109]....
        /*7c88*/ 	.word	0x0000e9a0


	//   ....[110]....
        /*7c8c*/ 	.word	0x0000e9e0


	//   ....[111]....
        /*7c90*/ 	.word	0x0000e9f0


	//   ....[112]....
        /*7c94*/ 	.word	0x0000ea30


	//   ....[113]....
        /*7c98*/ 	.word	0x0000ea40


	//   ....[114]....
        /*7c9c*/ 	.word	0x0000ea80


	//   ....[115]....
        /*7ca0*/ 	.word	0x0000ea90


	//   ....[116]....
        /*7ca4*/ 	.word	0x0000ead0


	//   ....[117]....
        /*7ca8*/ 	.word	0x0000eae0


	//   ....[118]....
        /*7cac*/ 	.word	0x0000eb20


	//   ....[119]....
        /*7cb0*/ 	.word	0x0000eb30


	//   ....[120]....
        /*7cb4*/ 	.word	0x0000eb70


	//   ....[121]....
        /*7cb8*/ 	.word	0x0000eb80


	//   ....[122]....
        /*7cbc*/ 	.word	0x0000ebc0


	//   ....[123]....
        /*7cc0*/ 	.word	0x0000ebd0


	//   ....[124]....
        /*7cc4*/ 	.word	0x0000ec10


	//   ....[125]....
        /*7cc8*/ 	.word	0x0000ec20


	//   ....[126]....
        /*7ccc*/ 	.word	0x0000ec60


	//   ....[127]....
        /*7cd0*/ 	.word	0x0000ec70


	//   ....[128]....
        /*7cd4*/ 	.word	0x0000ecb0


	//   ....[129]....
        /*7cd8*/ 	.word	0x0000ecc0


	//   ....[130]....
        /*7cdc*/ 	.word	0x0000ed00


	//   ....[131]....
        /*7ce0*/ 	.word	0x0000ed10


	//   ....[132]....
        /*7ce4*/ 	.word	0x0000ed50


	//   ....[133]....
        /*7ce8*/ 	.word	0x0000ed60


	//   ....[134]....
        /*7cec*/ 	.word	0x0000eda0


	//   ....[135]....
        /*7cf0*/ 	.word	0x0000edb0


	//   ....[136]....
        /*7cf4*/ 	.word	0x0000edf0


	//   ....[137]....
        /*7cf8*/ 	.word	0x0000ee00


	//   ....[138]....
        /*7cfc*/ 	.word	0x0000ee40


	//   ....[139]....
        /*7d00*/ 	.word	0x0000ee50


	//   ....[140]....
        /*7d04*/ 	.word	0x0000ee90


	//   ....[141]....
        /*7d08*/ 	.word	0x0000eea0


	//   ....[142]....
        /*7d0c*/ 	.word	0x0000eee0


	//   ....[143]....
        /*7d10*/ 	.word	0x0000eef0


	//   ....[144]....
        /*7d14*/ 	.word	0x0000ef30


	//   ....[145]....
        /*7d18*/ 	.word	0x0000ef40


	//   ....[146]....
        /*7d1c*/ 	.word	0x0000ef80


	//   ....[147]....
        /*7d20*/ 	.word	0x0000ef90


	//   ....[148]....
        /*7d24*/ 	.word	0x0000efd0


	//   ....[149]....
        /*7d28*/ 	.word	0x0000efe0


	//   ....[150]....
        /*7d2c*/ 	.word	0x0000f020


	//   ....[151]....
        /*7d30*/ 	.word	0x0000f030


	//   ....[152]....
        /*7d34*/ 	.word	0x0000f070


	//   ....[153]....
        /*7d38*/ 	.word	0x0000f080


	//   ....[154]....
        /*7d3c*/ 	.word	0x0000f0c0


	//   ....[155]....
        /*7d40*/ 	.word	0x0000f0d0


	//   ....[156]....
        /*7d44*/ 	.word	0x0000f110


	//   ....[157]....
        /*7d48*/ 	.word	0x0000f120


	//   ....[158]....
        /*7d4c*/ 	.word	0x0000f160


	//   ....[159]....
        /*7d50*/ 	.word	0x0000f170


	//   ....[160]....
        /*7d54*/ 	.word	0x0000f1b0


	//   ....[161]....
        /*7d58*/ 	.word	0x0000f1c0


	//   ....[162]....
        /*7d5c*/ 	.word	0x0000f200


	//   ....[163]....
        /*7d60*/ 	.word	0x0000f210


	//   ....[164]....
        /*7d64*/ 	.word	0x0000f250


	//   ....[165]....
        /*7d68*/ 	.word	0x0000f260


	//   ....[166]....
        /*7d6c*/ 	.word	0x0000f2a0


	//   ....[167]....
        /*7d70*/ 	.word	0x0000f2b0


	//   ....[168]....
        /*7d74*/ 	.word	0x0000f2f0


	//   ....[169]....
        /*7d78*/ 	.word	0x0000f300


	//   ....[170]....
        /*7d7c*/ 	.word	0x0000f340


	//   ....[171]....
        /*7d80*/ 	.word	0x0000f350


	//   ....[172]....
        /*7d84*/ 	.word	0x0000f390


	//   ....[173]....
        /*7d88*/ 	.word	0x0000f3a0


	//   ....[174]....
        /*7d8c*/ 	.word	0x0000f3e0


	//   ....[175]....
        /*7d90*/ 	.word	0x0000f3f0


	//   ....[176]....
        /*7d94*/ 	.word	0x0000f430


	//   ....[177]....
        /*7d98*/ 	.word	0x0000f440


	//   ....[178]....
        /*7d9c*/ 	.word	0x0000f480


	//   ....[179]....
        /*7da0*/ 	.word	0x0000f490


	//   ....[180]....
        /*7da4*/ 	.word	0x0000f4d0


	//   ....[181]....
        /*7da8*/ 	.word	0x0000f4e0


	//   ....[182]....
        /*7dac*/ 	.word	0x0000f520


	//   ....[183]....
        /*7db0*/ 	.word	0x0000f530


	//   ....[184]....
        /*7db4*/ 	.word	0x0000f570


	//   ....[185]....
        /*7db8*/ 	.word	0x0000f580


	//   ....[186]....
        /*7dbc*/ 	.word	0x0000f5c0


	//   ....[187]....
        /*7dc0*/ 	.word	0x0000f5d0


	//   ....[188]....
        /*7dc4*/ 	.word	0x0000f610


	//   ....[189]....
        /*7dc8*/ 	.word	0x0000f620


	//   ....[190]....
        /*7dcc*/ 	.word	0x0000f660


	//   ....[191]....
        /*7dd0*/ 	.word	0x0000f670


	//   ....[192]....
        /*7dd4*/ 	.word	0x0000f6b0


	//   ....[193]....
        /*7dd8*/ 	.word	0x0000f6c0


	//   ....[194]....
        /*7ddc*/ 	.word	0x0000f700


	//   ....[195]....
        /*7de0*/ 	.word	0x0000f710


	//   ....[196]....
        /*7de4*/ 	.word	0x0000f750


	//   ....[197]....
        /*7de8*/ 	.word	0x0000f760


	//   ....[198]....
        /*7dec*/ 	.word	0x0000f7a0


	//   ....[199]....
        /*7df0*/ 	.word	0x0000f7b0


	//   ....[200]....
        /*7df4*/ 	.word	0x0000f7f0


	//   ....[201]....
        /*7df8*/ 	.word	0x0000f800


	//   ....[202]....
        /*7dfc*/ 	.word	0x0000f840


	//   ....[203]....
        /*7e00*/ 	.word	0x0000f850


	//   ....[204]....
        /*7e04*/ 	.word	0x0000f890


	//   ....[205]....
        /*7e08*/ 	.word	0x0000f8a0


	//   ....[206]....
        /*7e0c*/ 	.word	0x0000f8e0


	//   ....[207]....
        /*7e10*/ 	.word	0x0000f8f0


	//   ....[208]....
        /*7e14*/ 	.word	0x0000f930


	//   ....[209]....
        /*7e18*/ 	.word	0x0000f940


	//   ....[210]....
        /*7e1c*/ 	.word	0x0000f980


	//   ....[211]....
        /*7e20*/ 	.word	0x0000f990


	//   ....[212]....
        /*7e24*/ 	.word	0x0000f9d0


	//   ....[213]....
        /*7e28*/ 	.word	0x0000f9e0


	//   ....[214]....
        /*7e2c*/ 	.word	0x0000fa20


	//   ....[215]....
        /*7e30*/ 	.word	0x0000fa30


	//   ....[216]....
        /*7e34*/ 	.word	0x0000fa70


	//   ....[217]....
        /*7e38*/ 	.word	0x0000fa80


	//   ....[218]....
        /*7e3c*/ 	.word	0x0000fac0


	//   ....[219]....
        /*7e40*/ 	.word	0x0000fad0


	//   ....[220]....
        /*7e44*/ 	.word	0x0000fb10


	//   ....[221]....
        /*7e48*/ 	.word	0x0000fb20


	//   ....[222]....
        /*7e4c*/ 	.word	0x0000fb60


	//   ....[223]....
        /*7e50*/ 	.word	0x0000fb70


	//   ....[224]....
        /*7e54*/ 	.word	0x0000fbb0


	//   ....[225]....
        /*7e58*/ 	.word	0x0000fbc0


	//   ....[226]....
        /*7e5c*/ 	.word	0x0000fc00


	//   ....[227]....
        /*7e60*/ 	.word	0x0000fc10


	//   ....[228]....
        /*7e64*/ 	.word	0x0000fc50


	//   ....[229]....
        /*7e68*/ 	.word	0x0000fc60


	//   ....[230]....
        /*7e6c*/ 	.word	0x0000fca0


	//   ....[231]....
        /*7e70*/ 	.word	0x0000fcb0


	//   ....[232]....
        /*7e74*/ 	.word	0x0000fcf0


	//   ....[233]....
        /*7e78*/ 	.word	0x0000fd00


	//   ....[234]....
        /*7e7c*/ 	.word	0x0000fd40


	//   ....[235]....
        /*7e80*/ 	.word	0x0000fd50


	//   ....[236]....
        /*7e84*/ 	.word	0x0000fd90


	//   ....[237]....
        /*7e88*/ 	.word	0x0000fda0


	//   ....[238]....
        /*7e8c*/ 	.word	0x0000fde0


	//   ....[239]....
        /*7e90*/ 	.word	0x0000fdf0


	//   ....[240]....
        /*7e94*/ 	.word	0x0000fe30


	//   ....[241]....
        /*7e98*/ 	.word	0x0000fe40


	//   ....[242]....
        /*7e9c*/ 	.word	0x0000fe80


	//   ....[243]....
        /*7ea0*/ 	.word	0x0000fe90


	//   ....[244]....
        /*7ea4*/ 	.word	0x0000fed0


	//   ....[245]....
        /*7ea8*/ 	.word	0x0000fee0


	//   ....[246]....
        /*7eac*/ 	.word	0x0000ff20


	//   ....[247]....
        /*7eb0*/ 	.word	0x0000ff30


	//   ....[248]....
        /*7eb4*/ 	.word	0x0000ff70


	//   ....[249]....
        /*7eb8*/ 	.word	0x0000ff80


	//   ....[250]....
        /*7ebc*/ 	.word	0x0000ffc0


	//   ....[251]....
        /*7ec0*/ 	.word	0x0000ffd0


	//   ....[252]....
        /*7ec4*/ 	.word	0x00010010


	//   ....[253]....
        /*7ec8*/ 	.word	0x00010020


	//   ....[254]....
        /*7ecc*/ 	.word	0x00010080


	//   ....[255]....
        /*7ed0*/ 	.word	0x00010090


	//   ....[0]....
        /*7ed4*/ 	.word	0x00012bd0


	//   ....[1]....
        /*7ed8*/ 	.word	0x00012be0


	//   ....[2]....
        /*7edc*/ 	.word	0x00012c00


	//   ....[3]....
        /*7ee0*/ 	.word	0x00012c10


	//   ....[4]....
        /*7ee4*/ 	.word	0x00012c30


	//   ....[5]....
        /*7ee8*/ 	.word	0x00012c40


	//   ....[6]....
        /*7eec*/ 	.word	0x00012c60


	//   ....[7]....
        /*7ef0*/ 	.word	0x00012c70


	//   ....[8]....
        /*7ef4*/ 	.word	0x00012c90


	//   ....[9]....
        /*7ef8*/ 	.word	0x00012ca0


	//   ....[10]....
        /*7efc*/ 	.word	0x00012cc0


	//   ....[11]....
        /*7f00*/ 	.word	0x00012cd0


	//   ....[12]....
        /*7f04*/ 	.word	0x00012cf0


	//   ....[13]....
        /*7f08*/ 	.word	0x00012d00


	//   ....[14]....
        /*7f0c*/ 	.word	0x00012d20


	//   ....[15]....
        /*7f10*/ 	.word	0x00012d30


	//   ....[16]....
        /*7f14*/ 	.word	0x00012d50


	//   ....[17]....
        /*7f18*/ 	.word	0x00012d60


	//   ....[18]....
        /*7f1c*/ 	.word	0x00012d80


	//   ....[19]....
        /*7f20*/ 	.word	0x00012d90


	//   ....[20]....
        /*7f24*/ 	.word	0x00012db0


	//   ....[21]....
        /*7f28*/ 	.word	0x00012dc0


	//   ....[22]....
        /*7f2c*/ 	.word	0x00012de0


	//   ....[23]....
        /*7f30*/ 	.word	0x00012df0


	//   ....[24]....
        /*7f34*/ 	.word	0x00012e10


	//   ....[25]....
        /*7f38*/ 	.word	0x00012e20


	//   ....[26]....
        /*7f3c*/ 	.word	0x00012e40


	//   ....[27]....
        /*7f40*/ 	.word	0x00012e50


	//   ....[28]....
        /*7f44*/ 	.word	0x00012e70


	//   ....[29]....
        /*7f48*/ 	.word	0x00012e80


	//   ....[30]....
        /*7f4c*/ 	.word	0x00012ea0


	//   ....[31]....
        /*7f50*/ 	.word	0x00012eb0


	//   ....[32]....
        /*7f54*/ 	.word	0x00012ed0


	//   ....[33]....
        /*7f58*/ 	.word	0x00012ee0


	//   ....[34]....
        /*7f5c*/ 	.word	0x00012f00


	//   ....[35]....
        /*7f60*/ 	.word	0x00012f10


	//   ....[36]....
        /*7f64*/ 	.word	0x00012f30


	//   ....[37]....
        /*7f68*/ 	.word	0x00012f40


	//   ....[38]....
        /*7f6c*/ 	.word	0x00012f60


	//   ....[39]....
        /*7f70*/ 	.word	0x00012f70


	//   ....[40]....
        /*7f74*/ 	.word	0x00012f90


	//   ....[41]....
        /*7f78*/ 	.word	0x00012fa0


	//   ....[42]....
        /*7f7c*/ 	.word	0x00012fc0


	//   ....[43]....
        /*7f80*/ 	.word	0x00012fd0


	//   ....[44]....
        /*7f84*/ 	.word	0x00012ff0


	//   ....[45]....
        /*7f88*/ 	.word	0x00013000


	//   ....[46]....
        /*7f8c*/ 	.word	0x00013020


	//   ....[47]....
        /*7f90*/ 	.word	0x00013030


	//   ....[48]....
        /*7f94*/ 	.word	0x00013050


	//   ....[49]....
        /*7f98*/ 	.word	0x00013060


	//   ....[50]....
        /*7f9c*/ 	.word	0x00013080


	//   ....[51]....
        /*7fa0*/ 	.word	0x00013090


	//   ....[52]....
        /*7fa4*/ 	.word	0x000130b0


	//   ....[53]....
        /*7fa8*/ 	.word	0x000130c0


	//   ....[54]....
        /*7fac*/ 	.word	0x000130e0


	//   ....[55]....
        /*7fb0*/ 	.word	0x000130f0


	//   ....[56]....
        /*7fb4*/ 	.word	0x00013110


	//   ....[57]....
        /*7fb8*/ 	.word	0x00013120


	//   ....[58]....
        /*7fbc*/ 	.word	0x00013160


	//   ....[59]....
        /*7fc0*/ 	.word	0x00013170


	//   ....[60]....
        /*7fc4*/ 	.word	0x000131b0


	//   ....[61]....
        /*7fc8*/ 	.word	0x000131c0


	//   ....[62]....
        /*7fcc*/ 	.word	0x00013200


	//   ....[63]....
        /*7fd0*/ 	.word	0x00013210


	//   ....[64]....
        /*7fd4*/ 	.word	0x00013250


	//   ....[65]....
        /*7fd8*/ 	.word	0x00013260


	//   ....[66]....
        /*7fdc*/ 	.word	0x000132a0


	//   ....[67]....
        /*7fe0*/ 	.word	0x000132b0


	//   ....[68]....
        /*7fe4*/ 	.word	0x000132f0


	//   ....[69]....
        /*7fe8*/ 	.word	0x00013300


	//   ....[70]....
        /*7fec*/ 	.word	0x00013340


	//   ....[71]....
        /*7ff0*/ 	.word	0x00013350


	//   ....[72]....
        /*7ff4*/ 	.word	0x00013390


	//   ....[73]....
        /*7ff8*/ 	.word	0x000133a0


	//   ....[74]....
        /*7ffc*/ 	.word	0x000133e0


	//   ....[75]....
        /*8000*/ 	.word	0x000133f0


	//   ....[76]....
        /*8004*/ 	.word	0x00013430


	//   ....[77]....
        /*8008*/ 	.word	0x00013440


	//   ....[78]....
        /*800c*/ 	.word	0x00013480


	//   ....[79]....
        /*8010*/ 	.word	0x00013490


	//   ....[80]....
        /*8014*/ 	.word	0x000134d0


	//   ....[81]....
        /*8018*/ 	.word	0x000134e0


	//   ....[82]....
        /*801c*/ 	.word	0x00013520


	//   ....[83]....
        /*8020*/ 	.word	0x00013530


	//   ....[84]....
        /*8024*/ 	.word	0x00013570


	//   ....[85]....
        /*8028*/ 	.word	0x00013580


	//   ....[86]....
        /*802c*/ 	.word	0x000135c0


	//   ....[87]....
        /*8030*/ 	.word	0x000135d0


	//   ....[88]....
        /*8034*/ 	.word	0x00013610


	//   ....[89]....
        /*8038*/ 	.word	0x00013620


	//   ....[90]....
        /*803c*/ 	.word	0x00013660


	//   ....[91]....
        /*8040*/ 	.word	0x00013670


	//   ....[92]....
        /*8044*/ 	.word	0x000136b0


	//   ....[93]....
        /*8048*/ 	.word	0x000136c0


	//   ....[94]....
        /*804c*/ 	.word	0x00013700


	//   ....[95]....
        /*8050*/ 	.word	0x00013710


	//   ....[96]....
        /*8054*/ 	.word	0x00013750


	//   ....[97]....
        /*8058*/ 	.word	0x00013760


	//   ....[98]....
        /*805c*/ 	.word	0x000137a0


	//   ....[99]....
        /*8060*/ 	.word	0x000137b0


	//   ....[100]....
        /*8064*/ 	.word	0x000137f0


	//   ....[101]....
        /*8068*/ 	.word	0x00013800


	//   ....[102]....
        /*806c*/ 	.word	0x00013840


	//   ....[103]....
        /*8070*/ 	.word	0x00013850


	//   ....[104]....
        /*8074*/ 	.word	0x00013890


	//   ....[105]....
        /*8078*/ 	.word	0x000138a0


	//   ....[106]....
        /*807c*/ 	.word	0x000138e0


	//   ....[107]....
        /*8080*/ 	.word	0x000138f0


	//   ....[108]....
        /*8084*/ 	.word	0x00013930


	//   ....[109]....
        /*8088*/ 	.word	0x00013940


	//   ....[110]....
        /*808c*/ 	.word	0x00013980


	//   ....[111]....
        /*8090*/ 	.word	0x00013990


	//   ....[112]....
        /*8094*/ 	.word	0x000139d0


	//   ....[113]....
        /*8098*/ 	.word	0x000139e0


	//   ....[114]....
        /*809c*/ 	.word	0x00013a20


	//   ....[115]....
        /*80a0*/ 	.word	0x00013a30


	//   ....[116]....
        /*80a4*/ 	.word	0x00013a70


	//   ....[117]....
        /*80a8*/ 	.word	0x00013a80


	//   ....[118]....
        /*80ac*/ 	.word	0x00013ac0


	//   ....[119]....
        /*80b0*/ 	.word	0x00013ad0


	//   ....[120]....
        /*80b4*/ 	.word	0x00013b10


	//   ....[121]....
        /*80b8*/ 	.word	0x00013b20


	//   ....[122]....
        /*80bc*/ 	.word	0x00013b60


	//   ....[123]....
        /*80c0*/ 	.word	0x00013b70


	//   ....[124]....
        /*80c4*/ 	.word	0x00013bb0


	//   ....[125]....
        /*80c8*/ 	.word	0x00013bc0


	//   ....[126]....
        /*80cc*/ 	.word	0x00013c00


	//   ....[127]....
        /*80d0*/ 	.word	0x00013c10


	//   ....[128]....
        /*80d4*/ 	.word	0x00013c50


	//   ....[129]....
        /*80d8*/ 	.word	0x00013c60


	//   ....[130]....
        /*80dc*/ 	.word	0x00013ca0


	//   ....[131]....
        /*80e0*/ 	.word	0x00013cb0


	//   ....[132]....
        /*80e4*/ 	.word	0x00013cf0


	//   ....[133]....
        /*80e8*/ 	.word	0x00013d00


	//   ....[134]....
        /*80ec*/ 	.word	0x00013d40


	//   ....[135]....
        /*80f0*/ 	.word	0x00013d50


	//   ....[136]....
        /*80f4*/ 	.word	0x00013d90


	//   ....[137]....
        /*80f8*/ 	.word	0x00013da0


	//   ....[138]....
        /*80fc*/ 	.word	0x00013de0


	//   ....[139]....
        /*8100*/ 	.word	0x00013df0


	//   ....[140]....
        /*8104*/ 	.word	0x00013e30


	//   ....[141]....
        /*8108*/ 	.word	0x00013e40


	//   ....[142]....
        /*810c*/ 	.word	0x00013e80


	//   ....[143]....
        /*8110*/ 	.word	0x00013e90


	//   ....[144]....
        /*8114*/ 	.word	0x00013ed0


	//   ....[145]....
        /*8118*/ 	.word	0x00013ee0


	//   ....[146]....
        /*811c*/ 	.word	0x00013f20


	//   ....[147]....
        /*8120*/ 	.word	0x00013f30


	//   ....[148]....
        /*8124*/ 	.word	0x00013f70


	//   ....[149]....
        /*8128*/ 	.word	0x00013f80


	//   ....[150]....
        /*812c*/ 	.word	0x00013fc0


	//   ....[151]....
        /*8130*/ 	.word	0x00013fd0


	//   ....[152]....
        /*8134*/ 	.word	0x00014010


	//   ....[153]....
        /*8138*/ 	.word	0x00014020


	//   ....[154]....
        /*813c*/ 	.word	0x00014060


	//   ....[155]....
        /*8140*/ 	.word	0x00014070


	//   ....[156]....
        /*8144*/ 	.word	0x000140b0


	//   ....[157]....
        /*8148*/ 	.word	0x000140c0


	//   ....[158]....
        /*814c*/ 	.word	0x00014100


	//   ....[159]....
        /*8150*/ 	.word	0x00014110


	//   ....[160]....
        /*8154*/ 	.word	0x00014150


	//   ....[161]....
        /*8158*/ 	.word	0x00014160


	//   ....[162]....
        /*815c*/ 	.word	0x000141a0


	//   ....[163]....
        /*8160*/ 	.word	0x000141b0


	//   ....[164]....
        /*8164*/ 	.word	0x000141f0


	//   ....[165]....
        /*8168*/ 	.word	0x00014200


	//   ....[166]....
        /*816c*/ 	.word	0x00014240


	//   ....[167]....
        /*8170*/ 	.word	0x00014250


	//   ....[168]....
        /*8174*/ 	.word	0x00014290


	//   ....[169]....
        /*8178*/ 	.word	0x000142a0


	//   ....[170]....
        /*817c*/ 	.word	0x000142e0


	//   ....[171]....
        /*8180*/ 	.word	0x000142f0


	//   ....[172]....
        /*8184*/ 	.word	0x00014330


	//   ....[173]....
        /*8188*/ 	.word	0x00014340


	//   ....[174]....
        /*818c*/ 	.word	0x00014380


	//   ....[175]....
        /*8190*/ 	.word	0x00014390


	//   ....[176]....
        /*8194*/ 	.word	0x000143d0


	//   ....[177]....
        /*8198*/ 	.word	0x000143e0


	//   ....[178]....
        /*819c*/ 	.word	0x00014420


	//   ....[179]....
        /*81a0*/ 	.word	0x00014430


	//   ....[180]....
        /*81a4*/ 	.word	0x00014470


	//   ....[181]....
        /*81a8*/ 	.word	0x00014480


	//   ....[182]....
        /*81ac*/ 	.word	0x000144c0


	//   ....[183]....
        /*81b0*/ 	.word	0x000144d0


	//   ....[184]....
        /*81b4*/ 	.word	0x00014510


	//   ....[185]....
        /*81b8*/ 	.word	0x00014520


	//   ....[186]....
        /*81bc*/ 	.word	0x00014560


	//   ....[187]....
        /*81c0*/ 	.word	0x00014570


	//   ....[188]....
        /*81c4*/ 	.word	0x000145b0


	//   ....[189]....
        /*81c8*/ 	.word	0x000145c0


	//   ....[190]....
        /*81cc*/ 	.word	0x00014600


	//   ....[191]....
        /*81d0*/ 	.word	0x00014610


	//   ....[192]....
        /*81d4*/ 	.word	0x00014650


	//   ....[193]....
        /*81d8*/ 	.word	0x00014660


	//   ....[194]....
        /*81dc*/ 	.word	0x000146a0


	//   ....[195]....
        /*81e0*/ 	.word	0x000146b0


	//   ....[196]....
        /*81e4*/ 	.word	0x000146f0


	//   ....[197]....
        /*81e8*/ 	.word	0x00014700


	//   ....[198]....
        /*81ec*/ 	.word	0x00014740


	//   ....[199]....
        /*81f0*/ 	.word	0x00014750


	//   ....[200]....
        /*81f4*/ 	.word	0x00014790


	//   ....[201]....
        /*81f8*/ 	.word	0x000147a0


	//   ....[202]....
        /*81fc*/ 	.word	0x000147e0


	//   ....[203]....
        /*8200*/ 	.word	0x000147f0


	//   ....[204]....
        /*8204*/ 	.word	0x00014830


	//   ....[205]....
        /*8208*/ 	.word	0x00014840


	//   ....[206]....
        /*820c*/ 	.word	0x00014880


	//   ....[207]....
        /*8210*/ 	.word	0x00014890


	//   ....[208]....
        /*8214*/ 	.word	0x000148d0


	//   ....[209]....
        /*8218*/ 	.word	0x000148e0


	//   ....[210]....
        /*821c*/ 	.word	0x00014920


	//   ....[211]....
        /*8220*/ 	.word	0x00014930


	//   ....[212]....
        /*8224*/ 	.word	0x00014970


	//   ....[213]....
        /*8228*/ 	.word	0x00014980


	//   ....[214]....
        /*822c*/ 	.word	0x000149c0


	//   ....[215]....
        /*8230*/ 	.word	0x000149d0


	//   ....[216]....
        /*8234*/ 	.word	0x00014a10


	//   ....[217]....
        /*8238*/ 	.word	0x00014a20


	//   ....[218]....
        /*823c*/ 	.word	0x00014a60


	//   ....[219]....
        /*8240*/ 	.word	0x00014a70


	//   ....[220]....
        /*8244*/ 	.word	0x00014ab0


	//   ....[221]....
        /*8248*/ 	.word	0x00014ac0


	//   ....[222]....
        /*824c*/ 	.word	0x00014b00


	//   ....[223]....
        /*8250*/ 	.word	0x00014b10


	//   ....[224]....
        /*8254*/ 	.word	0x00014b50


	//   ....[225]....
        /*8258*/ 	.word	0x00014b60


	//   ....[226]....
        /*825c*/ 	.word	0x00014ba0


	//   ....[227]....
        /*8260*/ 	.word	0x00014bb0


	//   ....[228]....
        /*8264*/ 	.word	0x00014bf0


	//   ....[229]....
        /*8268*/ 	.word	0x00014c00


	//   ....[230]....
        /*826c*/ 	.word	0x00014c40


	//   ....[231]....
        /*8270*/ 	.word	0x00014c50


	//   ....[232]....
        /*8274*/ 	.word	0x00014c90


	//   ....[233]....
        /*8278*/ 	.word	0x00014ca0


	//   ....[234]....
        /*827c*/ 	.word	0x00014ce0


	//   ....[235]....
        /*8280*/ 	.word	0x00014cf0


	//   ....[236]....
        /*8284*/ 	.word	0x00014d30


	//   ....[237]....
        /*8288*/ 	.word	0x00014d40


	//   ....[238]....
        /*828c*/ 	.word	0x00014d80


	//   ....[239]....
        /*8290*/ 	.word	0x00014d90


	//   ....[240]....
        /*8294*/ 	.word	0x00014dd0


	//   ....[241]....
        /*8298*/ 	.word	0x00014de0


	//   ....[242]....
        /*829c*/ 	.word	0x00014e20


	//   ....[243]....
        /*82a0*/ 	.word	0x00014e30


	//   ....[244]....
        /*82a4*/ 	.word	0x00014e70


	//   ....[245]....
        /*82a8*/ 	.word	0x00014e80


	//   ....[246]....
        /*82ac*/ 	.word	0x00014ec0


	//   ....[247]....
        /*82b0*/ 	.word	0x00014ed0


	//   ....[248]....
        /*82b4*/ 	.word	0x00014f10


	//   ....[249]....
        /*82b8*/ 	.word	0x00014f20


	//   ....[250]....
        /*82bc*/ 	.word	0x00014f60


	//   ....[251]....
        /*82c0*/ 	.word	0x00014f70


	//   ....[252]....
        /*82c4*/ 	.word	0x00014fb0


	//   ....[253]....
        /*82c8*/ 	.word	0x00014fc0


	//   ....[254]....
        /*82cc*/ 	.word	0x00015030


	//   ....[255]....
        /*82d0*/ 	.word	0x00015040


	//   ....[0]....
        /*82d4*/ 	.word	0x00017b70


	//   ....[1]....
        /*82d8*/ 	.word	0x00017b80


	//   ....[2]....
        /*82dc*/ 	.word	0x00017ba0


	//   ....[3]....
        /*82e0*/ 	.word	0x00017bb0


	//   ....[4]....
        /*82e4*/ 	.word	0x00017bd0


	//   ....[5]....
        /*82e8*/ 	.word	0x00017be0


	//   ....[6]....
        /*82ec*/ 	.word	0x00017c00


	//   ....[7]....
        /*82f0*/ 	.word	0x00017c10


	//   ....[8]....
        /*82f4*/ 	.word	0x00017c30


	//   ....[9]....
        /*82f8*/ 	.word	0x00017c40


	//   ....[10]....
        /*82fc*/ 	.word	0x00017c60


	//   ....[11]....
        /*8300*/ 	.word	0x00017c70


	//   ....[12]....
        /*8304*/ 	.word	0x00017c90


	//   ....[13]....
        /*8308*/ 	.word	0x00017ca0


	//   ....[14]....
        /*830c*/ 	.word	0x00017cc0


	//   ....[15]....
        /*8310*/ 	.word	0x00017cd0


	//   ....[16]....
        /*8314*/ 	.word	0x00017cf0


	//   ....[17]....
        /*8318*/ 	.word	0x00017d00


	//   ....[18]....
        /*831c*/ 	.word	0x00017d20


	//   ....[19]....
        /*8320*/ 	.word	0x00017d30


	//   ....[20]....
        /*8324*/ 	.word	0x00017d50


	//   ....[21]....
        /*8328*/ 	.word	0x00017d60


	//   ....[22]....
        /*832c*/ 	.word	0x00017d80


	//   ....[23]....
        /*8330*/ 	.word	0x00017d90


	//   ....[24]....
        /*8334*/ 	.word	0x00017db0


	//   ....[25]....
        /*8338*/ 	.word	0x00017dc0


	//   ....[26]....
        /*833c*/ 	.word	0x00017de0


	//   ....[27]....
        /*8340*/ 	.word	0x00017df0


	//   ....[28]....
        /*8344*/ 	.word	0x00017e10


	//   ....[29]....
        /*8348*/ 	.word	0x00017e20


	//   ....[30]....
        /*834c*/ 	.word	0x00017e40


	//   ....[31]....
        /*8350*/ 	.word	0x00017e50


	//   ....[32]....
        /*8354*/ 	.word	0x00017e70


	//   ....[33]....
        /*8358*/ 	.word	0x00017e80


	//   ....[34]....
        /*835c*/ 	.word	0x00017ea0


	//   ....[35]....
        /*8360*/ 	.word	0x00017eb0


	//   ....[36]....
        /*8364*/ 	.word	0x00017ed0


	//   ....[37]....
        /*8368*/ 	.word	0x00017ee0


	//   ....[38]....
        /*836c*/ 	.word	0x00017f00


	//   ....[39]....
        /*8370*/ 	.word	0x00017f10


	//   ....[40]....
        /*8374*/ 	.word	0x00017f30


	//   ....[41]....
        /*8378*/ 	.word	0x00017f40


	//   ....[42]....
        /*837c*/ 	.word	0x00017f60


	//   ....[43]....
        /*8380*/ 	.word	0x00017f70


	//   ....[44]....
        /*8384*/ 	.word	0x00017f90


	//   ....[45]....
        /*8388*/ 	.word	0x00017fa0


	//   ....[46]....
        /*838c*/ 	.word	0x00017fc0


	//   ....[47]....
        /*8390*/ 	.word	0x00017fd0


	//   ....[48]....
        /*8394*/ 	.word	0x00017ff0


	//   ....[49]....
        /*8398*/ 	.word	0x00018000


	//   ....[50]....
        /*839c*/ 	.word	0x00018020


	//   ....[51]....
        /*83a0*/ 	.word	0x00018030


	//   ....[52]....
        /*83a4*/ 	.word	0x00018050


	//   ....[53]....
        /*83a8*/ 	.word	0x00018060


	//   ....[54]....
        /*83ac*/ 	.word	0x00018080


	//   ....[55]....
        /*83b0*/ 	.word	0x00018090


	//   ....[56]....
        /*83b4*/ 	.word	0x000180b0


	//   ....[57]....
        /*83b8*/ 	.word	0x000180c0


	//   ....[58]....
        /*83bc*/ 	.word	0x00018100


	//   ....[59]....
        /*83c0*/ 	.word	0x00018110


	//   ....[60]....
        /*83c4*/ 	.word	0x00018150


	//   ....[61]....
        /*83c8*/ 	.word	0x00018160


	//   ....[62]....
        /*83cc*/ 	.word	0x000181a0


	//   ....[63]....
        /*83d0*/ 	.word	0x000181b0


	//   ....[64]....
        /*83d4*/ 	.word	0x000181f0


	//   ....[65]....
        /*83d8*/ 	.word	0x00018200


	//   ....[66]....
        /*83dc*/ 	.word	0x00018240


	//   ....[67]....
        /*83e0*/ 	.word	0x00018250


	//   ....[68]....
        /*83e4*/ 	.word	0x00018290


	//   ....[69]....
        /*83e8*/ 	.word	0x000182a0


	//   ....[70]....
        /*83ec*/ 	.word	0x000182e0


	//   ....[71]....
        /*83f0*/ 	.word	0x000182f0


	//   ....[72]....
        /*83f4*/ 	.word	0x00018330


	//   ....[73]....
        /*83f8*/ 	.word	0x00018340


	//   ....[74]....
        /*83fc*/ 	.word	0x00018380


	//   ....[75]....
        /*8400*/ 	.word	0x00018390


	//   ....[76]....
        /*8404*/ 	.word	0x000183d0


	//   ....[77]....
        /*8408*/ 	.word	0x000183e0


	//   ....[78]....
        /*840c*/ 	.word	0x00018420


	//   ....[79]....
        /*8410*/ 	.word	0x00018430


	//   ....[80]....
        /*8414*/ 	.word	0x00018470


	//   ....[81]....
        /*8418*/ 	.word	0x00018480


	//   ....[82]....
        /*841c*/ 	.word	0x000184c0


	//   ....[83]....
        /*8420*/ 	.word	0x000184d0


	//   ....[84]....
        /*8424*/ 	.word	0x00018510


	//   ....[85]....
        /*8428*/ 	.word	0x00018520


	//   ....[86]....
        /*842c*/ 	.word	0x00018560


	//   ....[87]....
        /*8430*/ 	.word	0x00018570


	//   ....[88]....
        /*8434*/ 	.word	0x000185b0


	//   ....[89]....
        /*8438*/ 	.word	0x000185c0


	//   ....[90]....
        /*843c*/ 	.word	0x00018600


	//   ....[91]....
        /*8440*/ 	.word	0x00018610


	//   ....[92]....
        /*8444*/ 	.word	0x00018650


	//   ....[93]....
        /*8448*/ 	.word	0x00018660


	//   ....[94]....
        /*844c*/ 	.word	0x000186a0


	//   ....[95]....
        /*8450*/ 	.word	0x000186b0


	//   ....[96]....
        /*8454*/ 	.word	0x000186f0


	//   ....[97]....
        /*8458*/ 	.word	0x00018700


	//   ....[98]....
        /*845c*/ 	.word	0x00018740


	//   ....[99]....
        /*8460*/ 	.word	0x00018750


	//   ....[100]....
        /*8464*/ 	.word	0x00018790


	//   ....[101]....
        /*8468*/ 	.word	0x000187a0


	//   ....[102]....
        /*846c*/ 	.word	0x000187e0


	//   ....[103]....
        /*8470*/ 	.word	0x000187f0


	//   ....[104]....
        /*8474*/ 	.word	0x00018830


	//   ....[105]....
        /*8478*/ 	.word	0x00018840


	//   ....[106]....
        /*847c*/ 	.word	0x00018880


	//   ....[107]....
        /*8480*/ 	.word	0x00018890


	//   ....[108]....
        /*8484*/ 	.word	0x000188d0


	//   ....[109]....
        /*8488*/ 	.word	0x000188e0


	//   ....[110]....
        /*848c*/ 	.word	0x00018920


	//   ....[111]....
        /*8490*/ 	.word	0x00018930


	//   ....[112]....
        /*8494*/ 	.word	0x00018970


	//   ....[113]....
        /*8498*/ 	.word	0x00018980


	//   ....[114]....
        /*849c*/ 	.word	0x000189c0


	//   ....[115]....
        /*84a0*/ 	.word	0x000189d0


	//   ....[116]....
        /*84a4*/ 	.word	0x00018a10


	//   ....[117]....
        /*84a8*/ 	.word	0x00018a20


	//   ....[118]....
        /*84ac*/ 	.word	0x00018a60


	//   ....[119]....
        /*84b0*/ 	.word	0x00018a70


	//   ....[120]....
        /*84b4*/ 	.word	0x00018ab0


	//   ....[121]....
        /*84b8*/ 	.word	0x00018ac0


	//   ....[122]....
        /*84bc*/ 	.word	0x00018b00


	//   ....[123]....
        /*84c0*/ 	.word	0x00018b10


	//   ....[124]....
        /*84c4*/ 	.word	0x00018b50


	//   ....[125]....
        /*84c8*/ 	.word	0x00018b60


	//   ....[126]....
        /*84cc*/ 	.word	0x00018ba0


	//   ....[127]....
        /*84d0*/ 	.word	0x00018bb0


	//   ....[128]....
        /*84d4*/ 	.word	0x00018bf0


	//   ....[129]....
        /*84d8*/ 	.word	0x00018c00


	//   ....[130]....
        /*84dc*/ 	.word	0x00018c40


	//   ....[131]....
        /*84e0*/ 	.word	0x00018c50


	//   ....[132]....
        /*84e4*/ 	.word	0x00018c90


	//   ....[133]....
        /*84e8*/ 	.word	0x00018ca0


	//   ....[134]....
        /*84ec*/ 	.word	0x00018ce0


	//   ....[135]....
        /*84f0*/ 	.word	0x00018cf0


	//   ....[136]....
        /*84f4*/ 	.word	0x00018d30


	//   ....[137]....
        /*84f8*/ 	.word	0x00018d40


	//   ....[138]....
        /*84fc*/ 	.word	0x00018d80


	//   ....[139]....
        /*8500*/ 	.word	0x00018d90


	//   ....[140]....
        /*8504*/ 	.word	0x00018dd0


	//   ....[141]....
        /*8508*/ 	.word	0x00018de0


	//   ....[142]....
        /*850c*/ 	.word	0x00018e20


	//   ....[143]....
        /*8510*/ 	.word	0x00018e30


	//   ....[144]....
        /*8514*/ 	.word	0x00018e70


	//   ....[145]....
        /*8518*/ 	.word	0x00018e80


	//   ....[146]....
        /*851c*/ 	.word	0x00018ec0


	//   ....[147]....
        /*8520*/ 	.word	0x00018ed0


	//   ....[148]....
        /*8524*/ 	.word	0x00018f10


	//   ....[149]....
        /*8528*/ 	.word	0x00018f20


	//   ....[150]....
        /*852c*/ 	.word	0x00018f60


	//   ....[151]....
        /*8530*/ 	.word	0x00018f70


	//   ....[152]....
        /*8534*/ 	.word	0x00018fb0


	//   ....[153]....
        /*8538*/ 	.word	0x00018fc0


	//   ....[154]....
        /*853c*/ 	.word	0x00019000


	//   ....[155]....
        /*8540*/ 	.word	0x00019010


	//   ....[156]....
        /*8544*/ 	.word	0x00019050


	//   ....[157]....
        /*8548*/ 	.word	0x00019060


	//   ....[158]....
        /*854c*/ 	.word	0x000190a0


	//   ....[159]....
        /*8550*/ 	.word	0x000190b0


	//   ....[160]....
        /*8554*/ 	.word	0x000190f0


	//   ....[161]....
        /*8558*/ 	.word	0x00019100


	//   ....[162]....
        /*855c*/ 	.word	0x00019140


	//   ....[163]....
        /*8560*/ 	.word	0x00019150


	//   ....[164]....
        /*8564*/ 	.word	0x00019190


	//   ....[165]....
        /*8568*/ 	.word	0x000191a0


	//   ....[166]....
        /*856c*/ 	.word	0x000191e0


	//   ....[167]....
        /*8570*/ 	.word	0x000191f0


	//   ....[168]....
        /*8574*/ 	.word	0x00019230


	//   ....[169]....
        /*8578*/ 	.word	0x00019240


	//   ....[170]....
        /*857c*/ 	.word	0x00019280


	//   ....[171]....
        /*8580*/ 	.word	0x00019290


	//   ....[172]....
        /*8584*/ 	.word	0x000192d0


	//   ....[173]....
        /*8588*/ 	.word	0x000192e0


	//   ....[174]....
        /*858c*/ 	.word	0x00019320


	//   ....[175]....
        /*8590*/ 	.word	0x00019330


	//   ....[176]....
        /*8594*/ 	.word	0x00019370


	//   ....[177]....
        /*8598*/ 	.word	0x00019380


	//   ....[178]....
        /*859c*/ 	.word	0x000193c0


	//   ....[179]....
        /*85a0*/ 	.word	0x000193d0


	//   ....[180]....
        /*85a4*/ 	.word	0x00019410


	//   ....[181]....
        /*85a8*/ 	.word	0x00019420


	//   ....[182]....
        /*85ac*/ 	.word	0x00019460


	//   ....[183]....
        /*85b0*/ 	.word	0x00019470


	//   ....[184]....
        /*85b4*/ 	.word	0x000194b0


	//   ....[185]....
        /*85b8*/ 	.word	0x000194c0


	//   ....[186]....
        /*85bc*/ 	.word	0x00019500


	//   ....[187]....
        /*85c0*/ 	.word	0x00019510


	//   ....[188]....
        /*85c4*/ 	.word	0x00019550


	//   ....[189]....
        /*85c8*/ 	.word	0x00019560


	//   ....[190]....
        /*85cc*/ 	.word	0x000195a0


	//   ....[191]....
        /*85d0*/ 	.word	0x000195b0


	//   ....[192]....
        /*85d4*/ 	.word	0x000195f0


	//   ....[193]....
        /*85d8*/ 	.word	0x00019600


	//   ....[194]....
        /*85dc*/ 	.word	0x00019640


	//   ....[195]....
        /*85e0*/ 	.word	0x00019650


	//   ....[196]....
        /*85e4*/ 	.word	0x00019690


	//   ....[197]....
        /*85e8*/ 	.word	0x000196a0


	//   ....[198]....
        /*85ec*/ 	.word	0x000196e0


	//   ....[199]....
        /*85f0*/ 	.word	0x000196f0


	//   ....[200]....
        /*85f4*/ 	.word	0x00019730


	//   ....[201]....
        /*85f8*/ 	.word	0x00019740


	//   ....[202]....
        /*85fc*/ 	.word	0x00019780


	//   ....[203]....
        /*8600*/ 	.word	0x00019790


	//   ....[204]....
        /*8604*/ 	.word	0x000197d0


	//   ....[205]....
        /*8608*/ 	.word	0x000197e0


	//   ....[206]....
        /*860c*/ 	.word	0x00019820


	//   ....[207]....
        /*8610*/ 	.word	0x00019830


	//   ....[208]....
        /*8614*/ 	.word	0x00019870


	//   ....[209]....
        /*8618*/ 	.word	0x00019880


	//   ....[210]....
        /*861c*/ 	.word	0x000198c0


	//   ....[211]....
        /*8620*/ 	.word	0x000198d0


	//   ....[212]....
        /*8624*/ 	.word	0x00019910


	//   ....[213]....
        /*8628*/ 	.word	0x00019920


	//   ....[214]....
        /*862c*/ 	.word	0x00019960


	//   ....[215]....
        /*8630*/ 	.word	0x00019970


	//   ....[216]....
        /*8634*/ 	.word	0x000199b0


	//   ....[217]....
        /*8638*/ 	.word	0x000199c0


	//   ....[218]....
        /*863c*/ 	.word	0x00019a00


	//   ....[219]....
        /*8640*/ 	.word	0x00019a10


	//   ....[220]....
        /*8644*/ 	.word	0x00019a50


	//   ....[221]....
        /*8648*/ 	.word	0x00019a60


	//   ....[222]....
        /*864c*/ 	.word	0x00019aa0


	//   ....[223]....
        /*8650*/ 	.word	0x00019ab0


	//   ....[224]....
        /*8654*/ 	.word	0x00019af0


	//   ....[225]....
        /*8658*/ 	.word	0x00019b00


	//   ....[226]....
        /*865c*/ 	.word	0x00019b40


	//   ....[227]....
        /*8660*/ 	.word	0x00019b50


	//   ....[228]....
        /*8664*/ 	.word	0x00019b90


	//   ....[229]....
        /*8668*/ 	.word	0x00019ba0


	//   ....[230]....
        /*866c*/ 	.word	0x00019be0


	//   ....[231]....
        /*8670*/ 	.word	0x00019bf0


	//   ....[232]....
        /*8674*/ 	.word	0x00019c30


	//   ....[233]....
        /*8678*/ 	.word	0x00019c40


	//   ....[234]....
        /*867c*/ 	.word	0x00019c80


	//   ....[235]....
        /*8680*/ 	.word	0x00019c90


	//   ....[236]....
        /*8684*/ 	.word	0x00019cd0


	//   ....[237]....
        /*8688*/ 	.word	0x00019ce0


	//   ....[238]....
        /*868c*/ 	.word	0x00019d20


	//   ....[239]....
        /*8690*/ 	.word	0x00019d30


	//   ....[240]....
        /*8694*/ 	.word	0x00019d70


	//   ....[241]....
        /*8698*/ 	.word	0x00019d80


	//   ....[242]....
        /*869c*/ 	.word	0x00019dc0


	//   ....[243]....
        /*86a0*/ 	.word	0x00019dd0


	//   ....[244]....
        /*86a4*/ 	.word	0x00019e10


	//   ....[245]....
        /*86a8*/ 	.word	0x00019e20


	//   ....[246]....
        /*86ac*/ 	.word	0x00019e60


	//   ....[247]....
        /*86b0*/ 	.word	0x00019e70


	//   ....[248]....
        /*86b4*/ 	.word	0x00019eb0


	//   ....[249]....
        /*86b8*/ 	.word	0x00019ec0


	//   ....[250]....
        /*86bc*/ 	.word	0x00019f00


	//   ....[251]....
        /*86c0*/ 	.word	0x00019f10


	//   ....[252]....
        /*86c4*/ 	.word	0x00019f50


	//   ....[253]....
        /*86c8*/ 	.word	0x00019f60


	//   ....[254]....
        /*86cc*/ 	.word	0x00019fb0


	//   ....[255]....
        /*86d0*/ 	.word	0x00019fc0


	//----- nvinfo : EIATTR_VRC_CTA_INIT_COUNT
	.align		4
.L_1190:
        /*86d4*/ 	.byte	0x02, 0x4a
	.zero		1
	.zero		1


	//----- nvinfo : EIATTR_EXIT_INSTR_OFFSETS
	.align		4
        /*86d8*/ 	.byte	0x04, 0x1c
        /*86da*/ 	.short	(.L_1192 - .L_1191)


	//   ....[0]....
.L_1191:
        /*86dc*/ 	.word	0x000002b0


	//   ....[1]....
        /*86e0*/ 	.word	0x00021be0


	//   ....[2]....
        /*86e4*/ 	.word	0x00021c80


	//   ....[3]....
        /*86e8*/ 	.word	0x00021cb0


	//   ....[4]....
        /*86ec*/ 	.word	0x00021d10


	//----- nvinfo : EIATTR_MAX_THREADS
	.align		4
.L_1192:
        /*86f0*/ 	.byte	0x04, 0x05
        /*86f2*/ 	.short	(.L_1194 - .L_1193)
.L_1193:
        /*86f4*/ 	.word	0x00000020
        /*86f8*/ 	.word	0x00000001
        /*86fc*/ 	.word	0x00000001


	//----- nvinfo : EIATTR_CRS_STACK_SIZE
	.align		4
.L_1194:
        /*8700*/ 	.byte	0x04, 0x1e
        /*8702*/ 	.short	(.L_1196 - .L_1195)
.L_1195:
        /*8704*/ 	.word	0x00000000


	//----- nvinfo : EIATTR_CBANK_PARAM_SIZE
	.align		4
.L_1196:
        /*8708*/ 	.byte	0x03, 0x19
        /*870a*/ 	.short	0x00d4


	//----- nvinfo : EIATTR_PARAM_CBANK
	.align		4
        /*870c*/ 	.byte	0x04, 0x0a
        /*870e*/ 	.short	(.L_1198 - .L_1197)
	.align		4
.L_1197:
        /*8710*/ 	.word	index@(.nv.constant0._ZN17fastertransformer17batch_topk_kernelIfLi128ELi32EEEvPKiPKT_PiPfS7_PKbS2_NS_14BeamHypothesesEiiifS3_)
        /*8714*/ 	.short	0x0380
        /*8716*/ 	.short	0x00d4


	//----- nvinfo : EIATTR_SW_WAR
	.align		4
.L_1198:
        /*8718*/ 	.byte	0x04, 0x36
        /*871a*/ 	.short	(.L_1200 - .L_1199)
.L_1199:
        /*871c*/ 	.word	0x00000008
.L_1200:


//--------------------- .nv.info._ZN17fastertransformer38beam_online_softmax_topk_stage2_kernelIfLi128ELi128EEEvPKfS2_PiPT_ii --------------------------
	.section	.nv.info._ZN17fastertransformer38beam_online_softmax_topk_stage2_kernelIfLi128ELi128EEEvPKfS2_PiPT_ii,"",@"SHT_CUDA_INFO"
	.sectionflags	@""
	.align	4


	//----- nvinfo : EIATTR_CUDA_API_VERSION
	.align		4
        /*0000*/ 	.byte	0x04, 0x37
        /*0002*/ 	.short	(.L_1202 - .L_1201)
.L_1201:
        /*0004*/ 	.word	0x00000082


	//----- nvinfo : EIATTR_KPARAM_INFO
	.align		4
.L_1202:
        /*0008*/ 	.byte	0x04, 0x17
        /*000a*/ 	.short	(.L_1204 - .L_1203)
.L_1203:
        /*000c*/ 	.word	0x00000000
        /*0010*/ 	.short	0x0005
        /*0012*/ 	.short	0x0024
        /*0014*/ 	.byte	0x00, 0xf0, 0x11, 0x00


	//----- nvinfo : EIATTR_KPARAM_INFO
	.align		4
.L_1204:
        /*0018*/ 	.byte	0x04, 0x17
        /*001a*/ 	.short	(.L_1206 - .L_1205)
.L_1205:
        /*001c*/ 	.word	0x00000000
        /*0020*/ 	.short	0x0004
        /*0022*/ 	.short	0x0020
        /*0024*/ 	.byte	0x00, 0xf0, 0x11, 0x00


	//----- nvinfo : EIATTR_KPARAM_INFO
	.align		4
.L_1206:
        /*0028*/ 	.byte	0x04, 0x17
        /*002a*/ 	.short	(.L_1208 - .L_1207)
.L_1207:
        /*002c*/ 	.word	0x00000000
        /*0030*/ 	.short	0x0003
        /*0032*/ 	.short	0x0018
        /*0034*/ 	.byte	0x00, 0xf5, 0x21, 0x00


	//----- nvinfo : EIATTR_KPARAM_INFO
	.align		4
.L_1208:
        /*0038*/ 	.byte	0x04, 0x17
        /*003a*/ 	.short	(.L_1210 - .L_1209)
.L_1209:
        /*003c*/ 	.word	0x00000000
        /*0040*/ 	.short	0x0002
        /*0042*/ 	.short	0x0010
        /*0044*/ 	.byte	0x00, 0xf5, 0x21, 0x00


	//----- nvinfo : EIATTR_KPARAM_INFO
	.align		4
.L_1210:
        /*0048*/ 	.byte	0x04, 0x17
        /*004a*/ 	.short	(.L_1212 - .L_1211)
.L_1211:
        /*004c*/ 	.word	0x00000000
        /*0050*/ 	.short	0x0001
        /*0052*/ 	.short	0x0008
        /*0054*/ 	.byte	0x00, 0xf5, 0x21, 0x00


	//----- nvinfo : EIATTR_KPARAM_INFO
	.align		4
.L_1212:
        /*0058*/ 	.byte	0x04, 0x17
        /*005a*/ 	.short	(.L_1214 - .L_1213)
.L_1213:
        /*005c*/ 	.word	0x00000000
        /*0060*/ 	.short	0x0000
        /*0062*/ 	.short	0x0000
        /*0064*/ 	.byte	0x00, 0xf5, 0x21, 0x00


	//----- nvinfo : EIATTR_SPARSE_MMA_MASK
	.align		4
.L_1214:
        /*0068*/ 	.byte	0x03, 0x50
        /*006a*/ 	.short	0x0000


	//----- nvinfo : EIATTR_MAXREG_COUNT
	.align		4
        /*006c*/ 	.byte	0x03, 0x1b
        /*006e*/ 	.short	0x00ff


	//----- nvinfo : EIATTR_NUM_BARRIERS
	.align		4
        /*0070*/ 	.byte	0x02, 0x4c
        /*0072*/ 	.byte	0x01
	.zero		1


	//----- nvinfo : EIATTR_ANNOTATIONS
	.align		4
        /*0074*/ 	.byte	0x04, 0x55
        /*0076*/ 	.short	(.L_1216 - .L_1215)


	//   ....[0]....
.L_1215:
        /* <DEDUP_REMOVED lines=3539> */


	//----- nvinfo : EIATTR_MERCURY_ISA_VERSION
	.align		4
.L_1216:
        /*dd98*/ 	.byte	0x03, 0x5f
        /*dd9a*/ 	.short	0x0101


	//----- nvinfo : EIATTR_COOP_GROUP_MASK_REGIDS
	.align		4
        /*dd9c*/ 	.byte	0x04, 0x29
        /*dd9e*/ 	.short	(.L_1218 - .L_1217)


	//   ....[0]....
.L_1217:
        /*dda0*/ 	.word	0xffffffff


	//   ....[1]....
        /*dda4*/ 	.word	0xffffffff


	//   ....[2]....
        /*dda8*/ 	.word	0xffffffff


	//   ....[3]....
        /*ddac*/ 	.word	0xffffffff


	//   ....[4]....
        /*ddb0*/ 	.word	0xffffffff


	//   ....[5]....
        /*ddb4*/ 	.word	0xffffffff


	//   ....[6]....
        /*ddb8*/ 	.word	0xffffffff


	//   ....[7]....
        /*ddbc*/ 	.word	0xffffffff


	//   ....[8]....
        /*ddc0*/ 	.word	0xffffffff


	//   ....[9]....
        /*ddc4*/ 	.word	0xffffffff


	//   ....[10]....
        /*ddc8*/ 	.word	0xffffffff


	//   ....[11]....
        /*ddcc*/ 	.word	0xffffffff


	//   ....[12]....
        /*ddd0*/ 	.word	0xffffffff


	//   ....[13]....
        /*ddd4*/ 	.word	0xffffffff


	//   ....[14]....
        /*ddd8*/ 	.word	0xffffffff


	//   ....[15]....
        /*dddc*/ 	.word	0xffffffff


	//   ....[16]....
        /*dde0*/ 	.word	0xffffffff


	//   ....[17]....
        /*dde4*/ 	.word	0xffffffff


	//   ....[18]....
        /*dde8*/ 	.word	0xffffffff


	//   ....[19]....
        /*ddec*/ 	.word	0xffffffff


	//   ....[20]....
        /*ddf0*/ 	.word	0xffffffff


	//   ....[21]....
        /*ddf4*/ 	.word	0xffffffff


	//   ....[22]....
        /*ddf8*/ 	.word	0xffffffff


	//   ....[23]....
        /*ddfc*/ 	.word	0xffffffff


	//   ....[24]....
        /*de00*/ 	.word	0xffffffff


	//   ....[25]....
        /*de04*/ 	.word	0xffffffff


	//   ....[26]....
        /*de08*/ 	.word	0xffffffff


	//   ....[27]....
        /*de0c*/ 	.word	0xffffffff


	//   ....[28]....
        /*de10*/ 	.word	0xffffffff


	//   ....[29]....
        /*de14*/ 	.word	0xffffffff


	//   ....[30]....
        /*de18*/ 	.word	0xffffffff


	//   ....[31]....
        /*de1c*/ 	.word	0xffffffff


	//   ....[32]....
        /*de20*/ 	.word	0xffffffff


	//   ....[33]....
        /*de24*/ 	.word	0xffffffff


	//   ....[34]....
        /*de28*/ 	.word	0xffffffff


	//   ....[35]....
        /*de2c*/ 	.word	0xffffffff


	//   ....[36]....
        /*de30*/ 	.word	0xffffffff


	//   ....[37]....
        /*de34*/ 	.word	0xffffffff


	//   ....[38]....
        /*de38*/ 	.word	0xffffffff


	//   ....[39]....
        /*de3c*/ 	.word	0xffffffff


	//   ....[40]....
        /*de40*/ 	.word	0xffffffff


	//   ....[41]....
        /*de44*/ 	.word	0xffffffff


	//   ....[42]....
        /*de48*/ 	.word	0xffffffff


	//   ....[43]....
        /*de4c*/ 	.word	0xffffffff


	//   ....[44]....
        /*de50*/ 	.word	0xffffffff


	//   ....[45]....
        /*de54*/ 	.word	0xffffffff


	//   ....[46]....
        /*de58*/ 	.word	0xffffffff


	//   ....[47]....
        /*de5c*/ 	.word	0xffffffff


	//   ....[48]....
        /*de60*/ 	.word	0xffffffff


	//   ....[49]....
        /*de64*/ 	.word	0xffffffff


	//   ....[50]....
        /*de68*/ 	.word	0xffffffff


	//   ....[51]....
        /*de6c*/ 	.word	0xffffffff


	//   ....[52]....
        /*de70*/ 	.word	0xffffffff


	//   ....[53]....
        /*de74*/ 	.word	0xffffffff


	//   ....[54]....
        /*de78*/ 	.word	0xffffffff


	//   ....[55]....
        /*de7c*/ 	.word	0xffffffff


	//   ....[56]....
        /*de80*/ 	.word	0xffffffff


	//   ....[57]....
        /*de84*/ 	.word	0xffffffff


	//   ....[58]....
        /*de88*/ 	.word	0xffffffff


	//   ....[59]....
        /*de8c*/ 	.word	0xffffffff


	//   ....[60]....
        /*de90*/ 	.word	0xffffffff


	//   ....[61]....
        /*de94*/ 	.word	0xffffffff


	//   ....[62]....
        /*de98*/ 	.word	0xffffffff


	//   ....[63]....
        /*de9c*/ 	.word	0xffffffff


	//   ....[64]....
        /*dea0*/ 	.word	0xffffffff


	//   ....[65]....
        /*dea4*/ 	.word	0xffffffff


	//   ....[66]....
        /*dea8*/ 	.word	0xffffffff


	//   ....[67]....
        /*deac*/ 	.word	0xffffffff


	//   ....[68]....
        /*deb0*/ 	.word	0xffffffff


	//   ....[69]....
        /*deb4*/ 	.word	0xffffffff


	//   ....[70]....
        /*deb8*/ 	.word	0xffffffff


	//   ....[71]....
        /*debc*/ 	.word	0xffffffff


	//   ....[72]....
        /*dec0*/ 	.word	0xffffffff


	//   ....[73]....
        /*dec4*/ 	.word	0xffffffff


	//   ....[74]....
        /*dec8*/ 	.word	0xffffffff


	//   ....[75]....
        /*decc*/ 	.word	0xffffffff


	//   ....[76]....
        /*ded0*/ 	.word	0xffffffff


	//   ....[77]....
        /*ded4*/ 	.word	0xffffffff


	//   ....[78]....
        /*ded8*/ 	.word	0xffffffff


	//   ....[79]....
        /*dedc*/ 	.word	0xffffffff


	//   ....[80]....
        /*dee0*/ 	.word	0xffffffff


	//   ....[81]....
        /*dee4*/ 	.word	0xffffffff


	//   ....[82]....
        /*dee8*/ 	.word	0xffffffff


	//   ....[83]....
        /*deec*/ 	.word	0xffffffff


	//   ....[84]....
        /*def0*/ 	.word	0xffffffff


	//   ....[85]....
        /*def4*/ 	.word	0xffffffff


	//   ....[86]....
        /*def8*/ 	.word	0xffffffff


	//   ....[87]....
        /*defc*/ 	.word	0xffffffff


	//   ....[88]....
        /*df00*/ 	.word	0xffffffff


	//   ....[89]....
        /*df04*/ 	.word	0xffffffff


	//   ....[90]....
        /*df08*/ 	.word	0xffffffff


	//   ....[91]....
        /*df0c*/ 	.word	0xffffffff


	//   ....[92]....
        /*df10*/ 	.word	0xffffffff


	//   ....[93]....
        /*df14*/ 	.word	0xffffffff


	//   ....[94]....
        /*df18*/ 	.word	0xffffffff


	//   ....[95]....
        /*df1c*/ 	.word	0xffffffff


	//   ....[96]....
        /*df20*/ 	.word	0xffffffff


	//   ....[97]....
        /*df24*/ 	.word	0xffffffff


	//   ....[98]....
        /*df28*/ 	.word	0xffffffff


	//   ....[99]....
        /*df2c*/ 	.word	0xffffffff


	//   ....[100]....
        /*df30*/ 	.word	0xffffffff


	//   ....[101]....
        /*df34*/ 	.word	0xffffffff


	//   ....[102]....
        /*df38*/ 	.word	0xffffffff


	//   ....[103]....
        /*df3c*/ 	.word	0xffffffff


	//   ....[104]....
        /*df40*/ 	.word	0xffffffff


	//   ....[105]....
        /*df44*/ 	.word	0xffffffff


	//   ....[106]....
        /*df48*/ 	.word	0xffffffff


	//   ....[107]....
        /*df4c*/ 	.word	0xffffffff


	//   ....[108]....
        /*df50*/ 	.word	0xffffffff


	//   ....[109]....
        /*df54*/ 	.word	0xffffffff


	//   ....[110]....
        /*df58*/ 	.word	0xffffffff


	//   ....[111]....
        /*df5c*/ 	.word	0xffffffff


	//   ....[112]....
        /*df60*/ 	.word	0xffffffff


	//   ....[113]....
        /*df64*/ 	.word	0xffffffff


	//   ....[114]....
        /*df68*/ 	.word	0xffffffff


	//   ....[115]....
        /*df6c*/ 	.word	0xffffffff


	//   ....[116]....
        /*df70*/ 	.word	0xffffffff


	//   ....[117]....
        /*df74*/ 	.word	0xffffffff


	//   ....[118]....
        /*df78*/ 	.word	0xffffffff


	//   ....[119]....
        /*df7c*/ 	.word	0xffffffff


	//   ....[120]....
        /*df80*/ 	.word	0xffffffff


	//   ....[121]....
        /*df84*/ 	.word	0xffffffff


	//   ....[122]....
        /*df88*/ 	.word	0xffffffff


	//   ....[123]....
        /*df8c*/ 	.word	0xffffffff


	//   ....[124]....
        /*df90*/ 	.word	0xffffffff


	//   ....[125]....
        /*df94*/ 	.word	0xffffffff


	//   ....[126]....
        /*df98*/ 	.word	0xffffffff


	//   ....[127]....
        /*df9c*/ 	.word	0xffffffff


	//   ....[128]....
        /*dfa0*/ 	.word	0xffffffff


	//   ....[129]....
        /*dfa4*/ 	.word	0xffffffff


	//   ....[130]....
        /*dfa8*/ 	.word	0xffffffff


	//   ....[131]....
        /*dfac*/ 	.word	0xffffffff


	//   ....[132]....
        /*dfb0*/ 	.word	0xffffffff


	//   ....[133]....
        /*dfb4*/ 	.word	0xffffffff


	//   ....[134]....
        /*dfb8*/ 	.word	0xffffffff


	//   ....[135]....
        /*dfbc*/ 	.word	0xffffffff


	//   ....[136]....
        /*dfc0*/ 	.word	0xffffffff


	//   ....[137]....
        /*dfc4*/ 	.word	0xffffffff


	//   ....[138]....
        /*dfc8*/ 	.word	0xffffffff


	//   ....[139]....
        /*dfcc*/ 	.word	0xffffffff


	//   ....[140]....
        /*dfd0*/ 	.word	0xffffffff


	//   ....[141]....
        /*dfd4*/ 	.word	0xffffffff


	//   ....[142]....
        /*dfd8*/ 	.word	0xffffffff


	//   ....[143]....
        /*dfdc*/ 	.word	0xffffffff


	//   ....[144]....
        /*dfe0*/ 	.word	0xffffffff


	//   ....[145]....
        /*dfe4*/ 	.word	0xffffffff


	//   ....[146]....
        /*dfe8*/ 	.word	0xffffffff


	//   ....[147]....
        /*dfec*/ 	.word	0xffffffff


	//   ....[148]....
        /*dff0*/ 	.word	0xffffffff


	//   ....[149]....
        /*dff4*/ 	.word	0xffffffff


	//   ....[150]....
        /*dff8*/ 	.word	0xffffffff


	//   ....[151]....
        /*dffc*/ 	.word	0xffffffff


	//   ....[152]....
        /*e000*/ 	.word	0xffffffff


	//   ....[153]....
        /*e004*/ 	.word	0xffffffff


	//   ....[154]....
        /*e008*/ 	.word	0xffffffff


	//   ....[155]....
        /*e00c*/ 	.word	0xffffffff


	//   ....[156]....
        /*e010*/ 	.word	0xffffffff


	//   ....[157]....
        /*e014*/ 	.word	0xffffffff


	//   ....[158]....
        /*e018*/ 	.word	0xffffffff


	//   ....[159]....
        /*e01c*/ 	.word	0xffffffff


	//   ....[160]....
        /*e020*/ 	.word	0xffffffff


	//   ....[161]....
        /*e024*/ 	.word	0xffffffff


	//   ....[162]....
        /*e028*/ 	.word	0xffffffff


	//   ....[163]....
        /*e02c*/ 	.word	0xffffffff


	//   ....[164]....
        /*e030*/ 	.word	0xffffffff


	//   ....[165]....
        /*e034*/ 	.word	0xffffffff


	//   ....[166]....
        /*e038*/ 	.word	0xffffffff


	//   ....[167]....
        /*e03c*/ 	.word	0xffffffff


	//   ....[168]....
        /*e040*/ 	.word	0xffffffff


	//   ....[169]....
        /*e044*/ 	.word	0xffffffff


	//   ....[170]....
        /*e048*/ 	.word	0xffffffff


	//   ....[171]....
        /*e04c*/ 	.word	0xffffffff


	//   ....[172]....
        /*e050*/ 	.word	0xffffffff


	//   ....[173]....
        /*e054*/ 	.word	0xffffffff


	//   ....[174]....
        /*e058*/ 	.word	0xffffffff


	//   ....[175]....
        /*e05c*/ 	.word	0xffffffff


	//   ....[176]....
        /*e060*/ 	.word	0xffffffff


	//   ....[177]....
        /*e064*/ 	.word	0xffffffff


	//   ....[178]....
        /*e068*/ 	.word	0xffffffff


	//   ....[179]....
        /*e06c*/ 	.word	0xffffffff


	//   ....[180]....
        /*e070*/ 	.word	0xffffffff


	//   ....[181]....
        /*e074*/ 	.word	0xffffffff


	//   ....[182]....
        /*e078*/ 	.word	0xffffffff


	//   ....[183]....
        /*e07c*/ 	.word	0xffffffff


	//   ....[184]....
        /*e080*/ 	.word	0xffffffff


	//   ....[185]....
        /*e084*/ 	.word	0xffffffff


	//   ....[186]....
        /*e088*/ 	.word	0xffffffff


	//   ....[187]....
        /*e08c*/ 	.word	0xffffffff


	//   ....[188]....
        /*e090*/ 	.word	0xffffffff


	//   ....[189]....
        /*e094*/ 	.word	0xffffffff


	//   ....[190]....
        /*e098*/ 	.word	0xffffffff


	//   ....[191]....
        /*e09c*/ 	.word	0xffffffff


	//   ....[192]....
        /*e0a0*/ 	.word	0xffffffff


	//   ....[193]....
        /*e0a4*/ 	.word	0xffffffff


	//   ....[194]....
        /*e0a8*/ 	.word	0xffffffff


	//   ....[195]....
        /*e0ac*/ 	.word	0xffffffff


	//   ....[196]....
        /*e0b0*/ 	.word	0xffffffff


	//   ....[197]....
        /*e0b4*/ 	.word	0xffffffff


	//   ....[198]....
        /*e0b8*/ 	.word	0xffffffff


	//   ....[199]....
        /*e0bc*/ 	.word	0xffffffff


	//   ....[200]....
        /*e0c0*/ 	.word	0xffffffff


	//   ....[201]....
        /*e0c4*/ 	.word	0xffffffff


	//   ....[202]....
        /*e0c8*/ 	.word	0xffffffff


	//   ....[203]....
        /*e0cc*/ 	.word	0xffffffff


	//   ....[204]....
        /*e0d0*/ 	.word	0xffffffff


	//   ....[205]....
        /*e0d4*/ 	.word	0xffffffff


	//   ....[206]....
        /*e0d8*/ 	.word	0xffffffff


	//   ....[207]....
        /*e0dc*/ 	.word	0xffffffff


	//   ....[208]....
        /*e0e0*/ 	.word	0xffffffff


	//   ....[209]....
        /*e0e4*/ 	.word	0xffffffff


	//   ....[210]....
        /*e0e8*/ 	.word	0xffffffff


	//   ....[211]....
        /*e0ec*/ 	.word	0xffffffff


	//   ....[212]....
        /*e0f0*/ 	.word	0xffffffff


	//   ....[213]....
        /*e0f4*/ 	.word	0xffffffff


	//   ....[214]....
        /*e0f8*/ 	.word	0xffffffff


	//   ....[215]....
        /*e0fc*/ 	.word	0xffffffff


	//   ....[216]....
        /*e100*/ 	.word	0xffffffff


	//   ....[217]....
        /*e104*/ 	.word	0xffffffff


	//   ....[218]....
        /*e108*/ 	.word	0xffffffff


	//   ....[219]....
        /*e10c*/ 	.word	0xffffffff


	//   ....[220]....
        /*e110*/ 	.word	0xffffffff


	//   ....[221]....
        /*e114*/ 	.word	0xffffffff


	//   ....[222]....
        /*e118*/ 	.word	0xffffffff


	//   ....[223]....
        /*e11c*/ 	.word	0xffffffff


	//   ....[224]....
        /*e120*/ 	.word	0xffffffff


	//   ....[225]....
        /*e124*/ 	.word	0xffffffff


	//   ....[226]....
        /*e128*/ 	.word	0xffffffff


	//   ....[227]....
        /*e12c*/ 	.word	0xffffffff


	//   ....[228]....
        /*e130*/ 	.word	0xffffffff


	//   ....[229]....
        /*e134*/ 	.word	0xffffffff


	//   ....[230]....
        /*e138*/ 	.word	0xffffffff


	//   ....[231]....
        /*e13c*/ 	.word	0xffffffff


	//   ....[232]....
        /*e140*/ 	.word	0xffffffff


	//   ....[233]....
        /*e144*/ 	.word	0xffffffff


	//   ....[234]....
        /*e148*/ 	.word	0xffffffff


	//   ....[235]....
        /*e14c*/ 	.word	0xffffffff


	//   ....[236]....
        /*e150*/ 	.word	0xffffffff


	//   ....[237]....
        /*e154*/ 	.word	0xffffffff


	//   ....[238]....
        /*e158*/ 	.word	0xffffffff


	//   ....[239]....
        /*e15c*/ 	.word	0xffffffff


	//   ....[240]....
        /*e160*/ 	.word	0xffffffff


	//   ....[241]....
        /*e164*/ 	.word	0xffffffff


	//   ....[242]....
        /*e168*/ 	.word	0xffffffff


	//   ....[243]....
        /*e16c*/ 	.word	0xffffffff


	//   ....[244]....
        /*e170*/ 	.word	0xffffffff


	//   ....[245]....
        /*e174*/ 	.word	0xffffffff


	//   ....[246]....
        /*e178*/ 	.word	0xffffffff


	//   ....[247]....
        /*e17c*/ 	.word	0xffffffff


	//   ....[248]....
        /*e180*/ 	.word	0xffffffff


	//   ....[249]....
        /*e184*/ 	.word	0xffffffff


	//   ....[250]....
        /*e188*/ 	.word	0xffffffff


	//   ....[251]....
        /*e18c*/ 	.word	0xffffffff


	//   ....[252]....
        /*e190*/ 	.word	0xffffffff


	//   ....[253]....
        /*e194*/ 	.word	0xffffffff


	//   ....[254]....
        /*e198*/ 	.word	0xffffffff


	//   ....[255]....
        /*e19c*/ 	.word	0xffffffff


	//   ....[0]....
        /*e1a0*/ 	.word	0xffffffff


	//   ....[1]....
        /*e1a4*/ 	.word	0xffffffff


	//   ....[2]....
        /*e1a8*/ 	.word	0xffffffff


	//   ....[3]....
        /*e1ac*/ 	.word	0xffffffff


	//   ....[4]....
        /*e1b0*/ 	.word	0xffffffff


	//   ....[5]....
        /*e1b4*/ 	.word	0xffffffff


	//   ....[6]....
        /*e1b8*/ 	.word	0xffffffff


	//   ....[7]....
        /*e1bc*/ 	.word	0xffffffff


	//   ....[8]....
        /*e1c0*/ 	.word	0xffffffff


	//   ....[9]....
        /*e1c4*/ 	.word	0xffffffff


	//   ....[10]....
        /*e1c8*/ 	.word	0xffffffff


	//   ....[11]....
        /*e1cc*/ 	.word	0xffffffff


	//   ....[12]....
        /*e1d0*/ 	.word	0xffffffff


	//   ....[13]....
        /*e1d4*/ 	.word	0xffffffff


	//   ....[14]....
        /*e1d8*/ 	.word	0xffffffff


	//   ....[15]....
        /*e1dc*/ 	.word	0xffffffff


	//   ....[16]....
        /*e1e0*/ 	.word	0xffffffff


	//   ....[17]....
        /*e1e4*/ 	.word	0xffffffff


	//   ....[18]....
        /*e1e8*/ 	.word	0xffffffff


	//   ....[19]....
        /*e1ec*/ 	.word	0xffffffff


	//   ....[20]....
        /*e1f0*/ 	.word	0xffffffff


	//   ....[21]....
        /*e1f4*/ 	.word	0xffffffff


	//   ....[22]....
        /*e1f8*/ 	.word	0xffffffff


	//   ....[23]....
        /*e1fc*/ 	.word	0xffffffff


	//   ....[24]....
        /*e200*/ 	.word	0xffffffff


	//   ....[25]....
        /*e204*/ 	.word	0xffffffff


	//   ....[26]....
        /*e208*/ 	.word	0xffffffff


	//   ....[27]....
        /*e20c*/ 	.word	0xffffffff


	//   ....[28]....
        /*e210*/ 	.word	0xffffffff


	//   ....[29]....
        /*e214*/ 	.word	0xffffffff


	//   ....[30]....
        /*e218*/ 	.word	0xffffffff


	//   ....[31]....
        /*e21c*/ 	.word	0xffffffff


	//   ....[32]....
        /*e220*/ 	.word	0xffffffff


	//   ....[33]....
        /*e224*/ 	.word	0xffffffff


	//   ....[34]....
        /*e228*/ 	.word	0xffffffff


	//   ....[35]....
        /*e22c*/ 	.word	0xffffffff


	//   ....[36]....
        /*e230*/ 	.word	0xffffffff


	//   ....[37]....
        /*e234*/ 	.word	0xffffffff


	//   ....[38]....
        /*e238*/ 	.word	0xffffffff


	//   ....[39]....
        /*e23c*/ 	.word	0xffffffff


	//   ....[40]....
        /*e240*/ 	.word	0xffffffff


	//   ....[41]....
        /*e244*/ 	.word	0xffffffff


	//   ....[42]....
        /*e248*/ 	.word	0xffffffff


	//   ....[43]....
        /*e24c*/ 	.word	0xffffffff


	//   ....[44]....
        /*e250*/ 	.word	0xffffffff


	//   ....[45]....
        /*e254*/ 	.word	0xffffffff


	//   ....[46]....
        /*e258*/ 	.word	0xffffffff


	//   ....[47]....
        /*e25c*/ 	.word	0xffffffff


	//   ....[48]....
        /*e260*/ 	.word	0xffffffff


	//   ....[49]....
        /*e264*/ 	.word	0xffffffff


	//   ....[50]....
        /*e268*/ 	.word	0xffffffff


	//   ....[51]....
        /*e26c*/ 	.word	0xffffffff


	//   ....[52]....
        /*e270*/ 	.word	0xffffffff


	//   ....[53]....
        /*e274*/ 	.word	0xffffffff


	//   ....[54]....
        /*e278*/ 	.word	0xffffffff


	//   ....[55]....
        /*e27c*/ 	.word	0xffffffff


	//   ....[56]....
        /*e280*/ 	.word	0xffffffff


	//   ....[57]....
        /*e284*/ 	.word	0xffffffff


	//   ....[58]....
        /*e288*/ 	.word	0xffffffff


	//   ....[59]....
        /*e28c*/ 	.word	0xffffffff


	//   ....[60]....
        /*e290*/ 	.word	0xffffffff


	//   ....[61]....
        /*e294*/ 	.word	0xffffffff


	//   ....[62]....
        /*e298*/ 	.word	0xffffffff


	//   ....[63]....
        /*e29c*/ 	.word	0xffffffff


	//   ....[64]....
        /*e2a0*/ 	.word	0xffffffff


	//   ....[65]....
        /*e2a4*/ 	.word	0xffffffff


	//   ....[66]....
        /*e2a8*/ 	.word	0xffffffff


	//   ....[67]....
        /*e2ac*/ 	.word	0xffffffff


	//   ....[68]....
        /*e2b0*/ 	.word	0xffffffff


	//   ....[69]....
        /*e2b4*/ 	.word	0xffffffff


	//   ....[70]....
        /*e2b8*/ 	.word	0xffffffff


	//   ....[71]....
        /*e2bc*/ 	.word	0xffffffff


	//   ....[72]....
        /*e2c0*/ 	.word	0xffffffff


	//   ....[73]....
        /*e2c4*/ 	.word	0xffffffff


	//   ....[74]....
        /*e2c8*/ 	.word	0xffffffff


	//   ....[75]....
        /*e2cc*/ 	.word	0xffffffff


	//   ....[76]....
        /*e2d0*/ 	.word	0xffffffff


	//   ....[77]....
        /*e2d4*/ 	.word	0xffffffff


	//   ....[78]....
        /*e2d8*/ 	.word	0xffffffff


	//   ....[79]....
        /*e2dc*/ 	.word	0xffffffff


	//   ....[80]....
        /*e2e0*/ 	.word	0xffffffff


	//   ....[81]....
        /*e2e4*/ 	.word	0xffffffff


	//   ....[82]....
        /*e2e8*/ 	.word	0xffffffff


	//   ....[83]....
        /*e2ec*/ 	.word	0xffffffff


	//   ....[84]....
        /*e2f0*/ 	.word	0xffffffff


	//   ....[85]....
        /*e2f4*/ 	.word	0xffffffff


	//   ....[86]....
        /*e2f8*/ 	.word	0xffffffff


	//   ....[87]....
        /*e2fc*/ 	.word	0xffffffff


	//   ....[88]....
        /*e300*/ 	.word	0xffffffff


	//   ....[89]....
        /*e304*/ 	.word	0xffffffff


	//   ....[90]....
        /*e308*/ 	.word	0xffffffff


	//   ....[91]....
        /*e30c*/ 	.word	0xffffffff


	//   ....[92]....
        /*e310*/ 	.word	0xffffffff


	//   ....[93]....
        /*e314*/ 	.word	0xffffffff


	//   ....[94]....
        /*e318*/ 	.word	0xffffffff


	//   ....[95]....
        /*e31c*/ 	.word	0xffffffff


	//   ....[96]....
        /*e320*/ 	.word	0xffffffff


	//   ....[97]....
        /*e324*/ 	.word	0xffffffff


	//   ....[98]....
        /*e328*/ 	.word	0xffffffff


	//   ....[99]....
        /*e32c*/ 	.word	0xffffffff


	//   ....[100]....
        /*e330*/ 	.word	0xffffffff


	//   ....[101]....
        /*e334*/ 	.word	0xffffffff


	//   ....[102]....
        /*e338*/ 	.word	0xffffffff


	//   ....[103]....
        /*e33c*/ 	.word	0xffffffff


	//   ....[104]....
        /*e340*/ 	.word	0xffffffff


	//   ....[105]....
        /*e344*/ 	.word	0xffffffff


	//   ....[106]....
        /*e348*/ 	.word	0xffffffff


	//   ....[107]....
        /*e34c*/ 	.word	0xffffffff


	//   ....[108]....
        /*e350*/ 	.word	0xffffffff


	//   ....[109]....
        /*e354*/ 	.word	0xffffffff


	//   ....[110]....
        /*e358*/ 	.word	0xffffffff


	//   ....[111]....
        /*e35c*/ 	.word	0xffffffff


	//   ....[112]....
        /*e360*/ 	.word	0xffffffff


	//   ....[113]....
        /*e364*/ 	.word	0xffffffff


	//   ....[114]....
        /*e368*/ 	.word	0xffffffff


	//   ....[115]....
        /*e36c*/ 	.word	0xffffffff


	//   ....[116]....
        /*e370*/ 	.word	0xffffffff


	//   ....[117]....
        /*e374*/ 	.word	0xffffffff


	//   ....[118]....
        /*e378*/ 	.word	0xffffffff


	//   ....[119]....
        /*e37c*/ 	.word	0xffffffff


	//   ....[120]....
        /*e380*/ 	.word	0xffffffff


	//   ....[121]....
        /*e384*/ 	.word	0xffffffff


	//   ....[122]....
        /*e388*/ 	.word	0xffffffff


	//   ....[123]....
        /*e38c*/ 	.word	0xffffffff


	//   ....[124]....
        /*e390*/ 	.word	0xffffffff


	//   ....[125]....
        /*e394*/ 	.word	0xffffffff


	//   ....[126]....
        /*e398*/ 	.word	0xffffffff


	//   ....[127]....
        /*e39c*/ 	.word	0xffffffff


	//   ....[128]....
        /*e3a0*/ 	.word	0xffffffff


	//   ....[129]....
        /*e3a4*/ 	.word	0xffffffff


	//   ....[130]....
        /*e3a8*/ 	.word	0xffffffff


	//   ....[131]....
        /*e3ac*/ 	.word	0xffffffff


	//   ....[132]....
        /*e3b0*/ 	.word	0xffffffff


	//   ....[133]....
        /*e3b4*/ 	.word	0xffffffff


	//   ....[134]....
        /*e3b8*/ 	.word	0xffffffff


	//   ....[135]....
        /*e3bc*/ 	.word	0xffffffff


	//   ....[136]....
        /*e3c0*/ 	.word	0xffffffff


	//   ....[137]....
        /*e3c4*/ 	.word	0xffffffff


	//   ....[138]....
        /*e3c8*/ 	.word	0xffffffff


	//   ....[139]....
        /*e3cc*/ 	.word	0xffffffff


	//   ....[140]....
        /*e3d0*/ 	.word	0xffffffff


	//   ....[141]....
        /*e3d4*/ 	.word	0xffffffff


	//   ....[142]....
        /*e3d8*/ 	.word	0xffffffff


	//   ....[143]....
        /*e3dc*/ 	.word	0xffffffff


	//   ....[144]....
        /*e3e0*/ 	.word	0xffffffff


	//   ....[145]....
        /*e3e4*/ 	.word	0xffffffff


	//   ....[146]....
        /*e3e8*/ 	.word	0xffffffff


	//   ....[147]....
        /*e3ec*/ 	.word	0xffffffff


	//   ....[148]....
        /*e3f0*/ 	.word	0xffffffff


	//   ....[149]....
        /*e3f4*/ 	.word	0xffffffff


	//   ....[150]....
        /*e3f8*/ 	.word	0xffffffff


	//   ....[151]....
        /*e3fc*/ 	.word	0xffffffff


	//   ....[152]....
        /*e400*/ 	.word	0xffffffff


	//   ....[153]....
        /*e404*/ 	.word	0xffffffff


	//   ....[154]....
        /*e408*/ 	.word	0xffffffff


	//   ....[155]....
        /*e40c*/ 	.word	0xffffffff


	//   ....[156]....
        /*e410*/ 	.word	0xffffffff


	//   ....[157]....
        /*e414*/ 	.word	0xffffffff


	//   ....[158]....
        /*e418*/ 	.word	0xffffffff


	//   ....[159]....
        /*e41c*/ 	.word	0xffffffff


	//   ....[160]....
        /*e420*/ 	.word	0xffffffff


	//   ....[161]....
        /*e424*/ 	.word	0xffffffff


	//   ....[162]....
        /*e428*/ 	.word	0xffffffff


	//   ....[163]....
        /*e42c*/ 	.word	0xffffffff


	//   ....[164]....
        /*e430*/ 	.word	0xffffffff


	//   ....[165]....
        /*e434*/ 	.word	0xffffffff


	//   ....[166]....
        /*e438*/ 	.word	0xffffffff


	//   ....[167]....
        /*e43c*/ 	.word	0xffffffff


	//   ....[168]....
        /*e440*/ 	.word	0xffffffff


	//   ....[169]....
        /*e444*/ 	.word	0xffffffff


	//   ....[170]....
        /*e448*/ 	.word	0xffffffff


	//   ....[171]....
        /*e44c*/ 	.word	0xffffffff


	//   ....[172]....
        /*e450*/ 	.word	0xffffffff


	//   ....[173]....
        /*e454*/ 	.word	0xffffffff


	//   ....[174]....
        /*e458*/ 	.word	0xffffffff


	//   ....[175]....
        /*e45c*/ 	.word	0xffffffff


	//   ....[176]....
        /*e460*/ 	.word	0xffffffff


	//   ....[177]....
        /*e464*/ 	.word	0xffffffff


	//   ....[178]....
        /*e468*/ 	.word	0xffffffff


	//   ....[179]....
        /*e46c*/ 	.word	0xffffffff


	//   ....[180]....
        /*e470*/ 	.word	0xffffffff


	//   ....[181]....
        /*e474*/ 	.word	0xffffffff


	//   ....[182]....
        /*e478*/ 	.word	0xffffffff


	//   ....[183]....
        /*e47c*/ 	.word	0xffffffff


	//   ....[184]....
        /*e480*/ 	.word	0xffffffff


	//   ....[185]....
        /*e484*/ 	.word	0xffffffff


	//   ....[186]....
        /*e488*/ 	.word	0xffffffff


	//   ....[187]....
        /*e48c*/ 	.word	0xffffffff


	//   ....[188]....
        /*e490*/ 	.word	0xffffffff


	//   ....[189]....
        /*e494*/ 	.word	0xffffffff


	//   ....[190]....
        /*e498*/ 	.word	0xffffffff


	//   ....[191]....
        /*e49c*/ 	.word	0xffffffff


	//   ....[192]....
        /*e4a0*/ 	.word	0xffffffff


	//   ....[193]....
        /*e4a4*/ 	.word	0xffffffff


	//   ....[194]....
        /*e4a8*/ 	.word	0xffffffff


	//   ....[195]....
        /*e4ac*/ 	.word	0xffffffff


	//   ....[196]....
        /*e4b0*/ 	.word	0xffffffff


	//   ....[197]....
        /*e4b4*/ 	.word	0xffffffff


	//   ....[198]....
        /*e4b8*/ 	.word	0xffffffff


	//   ....[199]....
        /*e4bc*/ 	.word	0xffffffff


	//   ....[200]....
        /*e4c0*/ 	.word	0xffffffff


	//   ....[201]....
        /*e4c4*/ 	.word	0xffffffff


	//   ....[202]....
        /*e4c8*/ 	.word	0xffffffff


	//   ....[203]....
        /*e4cc*/ 	.word	0xffffffff


	//   ....[204]....
        /*e4d0*/ 	.word	0xffffffff


	//   ....[205]....
        /*e4d4*/ 	.word	0xffffffff


	//   ....[206]....
        /*e4d8*/ 	.word	0xffffffff


	//   ....[207]....
        /*e4dc*/ 	.word	0xffffffff


	//   ....[208]....
        /*e4e0*/ 	.word	0xffffffff


	//   ....[209]....
        /*e4e4*/ 	.word	0xffffffff


	//   ....[210]....
        /*e4e8*/ 	.word	0xffffffff


	//   ....[211]....
        /*e4ec*/ 	.word	0xffffffff


	//   ....[212]....
        /*e4f0*/ 	.word	0xffffffff


	//   ....[213]....
        /*e4f4*/ 	.word	0xffffffff


	//   ....[214]....
        /*e4f8*/ 	.word	0xffffffff


	//   ....[215]....
        /*e4fc*/ 	.word	0xffffffff


	//   ....[216]....
        /*e500*/ 	.word	0xffffffff


	//   ....[217]....
        /*e504*/ 	.word	0xffffffff


	//   ....[218]....
        /*e508*/ 	.word	0xffffffff


	//   ....[219]....
        /*e50c*/ 	.word	0xffffffff


	//   ....[220]....
        /*e510*/ 	.word	0xffffffff


	//   ....[221]....
        /*e514*/ 	.word	0xffffffff


	//   ....[222]....
        /*e518*/ 	.word	0xffffffff


	//   ....[223]....
        /*e51c*/ 	.word	0xffffffff


	//   ....[224]....
        /*e520*/ 	.word	0xffffffff


	//   ....[225]....
        /*e524*/ 	.word	0xffffffff


	//   ....[226]....
        /*e528*/ 	.word	0xffffffff


	//   ....[227]....
        /*e52c*/ 	.word	0xffffffff


	//   ....[228]....
        /*e530*/ 	.word	0xffffffff


	//   ....[229]....
        /*e534*/ 	.word	0xffffffff


	//   ....[230]....
        /*e538*/ 	.word	0xffffffff


	//   ....[231]....
        /*e53c*/ 	.word	0xffffffff


	//   ....[232]....
        /*e540*/ 	.word	0xffffffff


	//   ....[233]....
        /*e544*/ 	.word	0xffffffff


	//   ....[234]....
        /*e548*/ 	.word	0xffffffff


	//   ....[235]....
        /*e54c*/ 	.word	0xffffffff


	//   ....[236]....
        /*e550*/ 	.word	0xffffffff


	//   ....[237]....
        /*e554*/ 	.word	0xffffffff


	//   ....[238]....
        /*e558*/ 	.word	0xffffffff


	//   ....[239]....
        /*e55c*/ 	.word	0xffffffff


	//   ....[240]....
        /*e560*/ 	.word	0xffffffff


	//   ....[241]....
        /*e564*/ 	.word	0xffffffff


	//   ....[242]....
        /*e568*/ 	.word	0xffffffff


	//   ....[243]....
        /*e56c*/ 	.word	0xffffffff


	//   ....[244]....
        /*e570*/ 	.word	0xffffffff


	//   ....[245]....
        /*e574*/ 	.word	0xffffffff


	//   ....[246]....
        /*e578*/ 	.word	0xffffffff


	//   ....[247]....
        /*e57c*/ 	.word	0xffffffff


	//   ....[248]....
        /*e580*/ 	.word	0xffffffff


	//   ....[249]....
        /*e584*/ 	.word	0xffffffff


	//   ....[250]....
        /*e588*/ 	.word	0xffffffff


	//   ....[251]....
        /*e58c*/ 	.word	0xffffffff


	//   ....[252]....
        /*e590*/ 	.word	0xffffffff


	//   ....[253]....
        /*e594*/ 	.word	0xffffffff


	//   ....[254]....
        /*e598*/ 	.word	0xffffffff


	//   ....[255]....
        /*e59c*/ 	.word	0xffffffff


	//   ....[0]....
        /*e5a0*/ 	.word	0xffffffff


	//   ....[1]....
        /*e5a4*/ 	.word	0xffffffff


	//   ....[2]....
        /*e5a8*/ 	.word	0xffffffff


	//   ....[3]....
        /*e5ac*/ 	.word	0xffffffff


	//   ....[4]....
        /*e5b0*/ 	.word	0xffffffff


	//   ....[5]....
        /*e5b4*/ 	.word	0xffffffff


	//   ....[6]....
        /*e5b8*/ 	.word	0xffffffff


	//   ....[7]....
        /*e5bc*/ 	.word	0xffffffff


	//   ....[8]....
        /*e5c0*/ 	.word	0xffffffff


	//   ....[9]....
        /*e5c4*/ 	.word	0xffffffff


	//   ....[10]....
        /*e5c8*/ 	.word	0xffffffff


	//   ....[11]....
        /*e5cc*/ 	.word	0xffffffff


	//   ....[12]....
        /*e5d0*/ 	.word	0xffffffff


	//   ....[13]....
        /*e5d4*/ 	.word	0xffffffff


	//   ....[14]....
        /*e5d8*/ 	.word	0xffffffff


	//   ....[15]....
        /*e5dc*/ 	.word	0xffffffff


	//   ....[16]....
        /*e5e0*/ 	.word	0xffffffff


	//   ....[17]....
        /*e5e4*/ 	.word	0xffffffff


	//   ....[18]....
        /*e5e8*/ 	.word	0xffffffff


	//   ....[19]....
        /*e5ec*/ 	.word	0xffffffff


	//   ....[20]....
        /*e5f0*/ 	.word	0xffffffff


	//   ....[21]....
        /*e5f4*/ 	.word	0xffffffff


	//   ....[22]....
        /*e5f8*/ 	.word	0xffffffff


	//   ....[23]....
        /*e5fc*/ 	.word	0xffffffff


	//   ....[24]....
        /*e600*/ 	.word	0xffffffff


	//   ....[25]....
        /*e604*/ 	.word	0xffffffff


	//   ....[26]....
        /*e608*/ 	.word	0xffffffff


	//   ....[27]....
        /*e60c*/ 	.word	0xffffffff


	//   ....[28]....
        /*e610*/ 	.word	0xffffffff


	//   ....[29]....
        /*e614*/ 	.word	0xffffffff


	//   ....[30]....
        /*e618*/ 	.word	0xffffffff


	//   ....[31]....
        /*e61c*/ 	.word	0xffffffff


	//   ....[32]....
        /*e620*/ 	.word	0xffffffff


	//   ....[33]....
        /*e624*/ 	.word	0xffffffff


	//   ....[34]....
        /*e628*/ 	.word	0xffffffff


	//   ....[35]....
        /*e62c*/ 	.word	0xffffffff


	//   ....[36]....
        /*e630*/ 	.word	0xffffffff


	//   ....[37]....
        /*e634*/ 	.word	0xffffffff


	//   ....[38]....
        /*e638*/ 	.word	0xffffffff


	//   ....[39]....
        /*e63c*/ 	.word	0xffffffff


	//   ....[40]....
        /*e640*/ 	.word	0xffffffff


	//   ....[41]....
        /*e644*/ 	.word	0xffffffff


	//   ....[42]....
        /*e648*/ 	.word	0xffffffff


	//   ....[43]....
        /*e64c*/ 	.word	0xffffffff


	//   ....[44]....
        /*e650*/ 	.word	0xffffffff


	//   ....[45]....
        /*e654*/ 	.word	0xffffffff


	//   ....[46]....
        /*e658*/ 	.word	0xffffffff


	//   ....[47]....
        /*e65c*/ 	.word	0xffffffff


	//   ....[48]....
        /*e660*/ 	.word	0xffffffff


	//   ....[49]....
        /*e664*/ 	.word	0xffffffff


	//   ....[50]....
        /*e668*/ 	.word	0xffffffff


	//   ....[51]....
        /*e66c*/ 	.word	0xffffffff


	//   ....[52]....
        /*e670*/ 	.word	0xffffffff


	//   ....[53]....
        /*e674*/ 	.word	0xffffffff


	//   ....[54]....
        /*e678*/ 	.word	0xffffffff


	//   ....[55]....
        /*e67c*/ 	.word	0xffffffff


	//   ....[56]....
        /*e680*/ 	.word	0xffffffff


	//   ....[57]....
        /*e684*/ 	.word	0xffffffff


	//   ....[58]....
        /*e688*/ 	.word	0xffffffff


	//   ....[59]....
        /*e68c*/ 	.word	0xffffffff


	//   ....[60]....
        /*e690*/ 	.word	0xffffffff


	//   ....[61]....
        /*e694*/ 	.word	0xffffffff


	//   ....[62]....
        /*e698*/ 	.word	0xffffffff


	//   ....[63]....
        /*e69c*/ 	.word	0xffffffff


	//   ....[64]....
        /*e6a0*/ 	.word	0xffffffff


	//   ....[65]....
        /*e6a4*/ 	.word	0xffffffff


	//   ....[66]....
        /*e6a8*/ 	.word	0xffffffff


	//   ....[67]....
        /*e6ac*/ 	.word	0xffffffff


	//   ....[68]....
        /*e6b0*/ 	.word	0xffffffff


	//   ....[69]....
        /*e6b4*/ 	.word	0xffffffff


	//   ....[70]....
        /*e6b8*/ 	.word	0xffffffff


	//   ....[71]....
        /*e6bc*/ 	.word	0xffffffff


	//   ....[72]....
        /*e6c0*/ 	.word	0xffffffff


	//   ....[73]....
        /*e6c4*/ 	.word	0xffffffff


	//   ....[74]....
        /*e6c8*/ 	.word	0xffffffff


	//   ....[75]....
        /*e6cc*/ 	.word	0xffffffff


	//   ....[76]....
        /*e6d0*/ 	.word	0xffffffff


	//   ....[77]....
        /*e6d4*/ 	.word	0xffffffff


	//   ....[78]....
        /*e6d8*/ 	.word	0xffffffff


	//   ....[79]....
        /*e6dc*/ 	.word	0xffffffff


	//   ....[80]....
        /*e6e0*/ 	.word	0xffffffff


	//   ....[81]....
        /*e6e4*/ 	.word	0xffffffff


	//   ....[82]....
        /*e6e8*/ 	.word	0xffffffff


	//   ....[83]....
        /*e6ec*/ 	.word	0xffffffff


	//   ....[84]....
        /*e6f0*/ 	.word	0xffffffff


	//   ....[85]....
        /*e6f4*/ 	.word	0xffffffff


	//   ....[86]....
        /*e6f8*/ 	.word	0xffffffff


	//   ....[87]....
        /*e6fc*/ 	.word	0xffffffff


	//   ....[88]....
        /*e700*/ 	.word	0xffffffff


	//   ....[89]....
        /*e704*/ 	.word	0xffffffff


	//   ....[90]....
        /*e708*/ 	.word	0xffffffff


	//   ....[91]....
        /*e70c*/ 	.word	0xffffffff


	//   ....[92]....
        /*e710*/ 	.word	0xffffffff


	//   ....[93]....
        /*e714*/ 	.word	0xffffffff


	//   ....[94]....
        /*e718*/ 	.word	0xffffffff


	//   ....[95]....
        /*e71c*/ 	.word	0xffffffff


	//   ....[96]....
        /*e720*/ 	.word	0xffffffff


	//   ....[97]....
        /*e724*/ 	.word	0xffffffff


	//   ....[98]....
        /*e728*/ 	.word	0xffffffff


	//   ....[99]....
        /*e72c*/ 	.word	0xffffffff


	//   ....[100]....
        /*e730*/ 	.word	0xffffffff


	//   ....[101]....
        /*e734*/ 	.word	0xffffffff


	//   ....[102]....
        /*e738*/ 	.word	0xffffffff


	//   ....[103]....
        /*e73c*/ 	.word	0xffffffff


	//   ....[104]....
        /*e740*/ 	.word	0xffffffff


	//   ....[105]....
        /*e744*/ 	.word	0xffffffff


	//   ....[106]....
        /*e748*/ 	.word	0xffffffff


	//   ....[107]....
        /*e74c*/ 	.word	0xffffffff


	//   ....[108]....
        /*e750*/ 	.word	0xffffffff


	//   ....[109]....
        /*e754*/ 	.word	0xffffffff


	//   ....[110]....
        /*e758*/ 	.word	0xffffffff


	//   ....[111]....
        /*e75c*/ 	.word	0xffffffff


	//   ....[112]....
        /*e760*/ 	.word	0xffffffff


	//   ....[113]....
        /*e764*/ 	.word	0xffffffff


	//   ....[114]....
        /*e768*/ 	.word	0xffffffff


	//   ....[115]....
        /*e76c*/ 	.word	0xffffffff


	//   ....[116]....
        /*e770*/ 	.word	0xffffffff


	//   ....[117]....
        /*e774*/ 	.word	0xffffffff


	//   ....[118]....
        /*e778*/ 	.word	0xffffffff


	//   ....[119]....
        /*e77c*/ 	.word	0xffffffff


	//   ....[120]....
        /*e780*/ 	.word	0xffffffff


	//   ....[121]....
        /*e784*/ 	.word	0xffffffff


	//   ....[122]....
        /*e788*/ 	.word	0xffffffff


	//   ....[123]....
        /*e78c*/ 	.word	0xffffffff


	//   ....[124]....
        /*e790*/ 	.word	0xffffffff


	//   ....[125]....
        /*e794*/ 	.word	0xffffffff


	//   ....[126]....
        /*e798*/ 	.word	0xffffffff


	//   ....[127]....
        /*e79c*/ 	.word	0xffffffff


	//   ....[128]....
        /*e7a0*/ 	.word	0xffffffff


	//   ....[129]....
        /*e7a4*/ 	.word	0xffffffff


	//   ....[130]....
        /*e7a8*/ 	.word	0xffffffff


	//   ....[131]....
        /*e7ac*/ 	.word	0xffffffff


	//   ....[132]....
        /*e7b0*/ 	.word	0xffffffff


	//   ....[133]....
        /*e7b4*/ 	.word	0xffffffff


	//   ....[134]....
        /*e7b8*/ 	.word	0xffffffff


	//   ....[135]....
        /*e7bc*/ 	.word	0xffffffff


	//   ....[136]....
        /*e7c0*/ 	.word	0xffffffff


	//   ....[137]....
        /*e7c4*/ 	.word	0xffffffff


	//   ....[138]....
        /*e7c8*/ 	.word	0xffffffff


	//   ....[139]....
        /*e7cc*/ 	.word	0xffffffff


	//   ....[140]....
        /*e7d0*/ 	.word	0xffffffff


	//   ....[141]....
        /*e7d4*/ 	.word	0xffffffff


	//   ....[142]....
        /*e7d8*/ 	.word	0xffffffff


	//   ....[143]....
        /*e7dc*/ 	.word	0xffffffff


	//   ....[144]....
        /*e7e0*/ 	.word	0xffffffff


	//   ....[145]....
        /*e7e4*/ 	.word	0xffffffff


	//   ....[146]....
        /*e7e8*/ 	.word	0xffffffff


	//   ....[147]....
        /*e7ec*/ 	.word	0xffffffff


	//   ....[148]....
        /*e7f0*/ 	.word	0xffffffff


	//   ....[149]....
        /*e7f4*/ 	.word	0xffffffff


	//   ....[150]....
        /*e7f8*/ 	.word	0xffffffff


	//   ....[151]....
        /*e7fc*/ 	.word	0xffffffff


	//   ....[152]....
        /*e800*/ 	.word	0xffffffff


	//   ....[153]....
        /*e804*/ 	.word	0xffffffff


	//   ....[154]....
        /*e808*/ 	.word	0xffffffff


	//   ....[155]....
        /*e80c*/ 	.word	0xffffffff


	//   ....[156]....
        /*e810*/ 	.word	0xffffffff


	//   ....[157]....
        /*e814*/ 	.word	0xffffffff


	//   ....[158]....
        /*e818*/ 	.word	0xffffffff


	//   ....[159]....
        /*e81c*/ 	.word	0xffffffff


	//   ....[160]....
        /*e820*/ 	.word	0xffffffff


	//   ....[161]....
        /*e824*/ 	.word	0xffffffff


	//   ....[162]....
        /*e828*/ 	.word	0xffffffff


	//   ....[163]....
        /*e82c*/ 	.word	0xffffffff


	//   ....[164]....
        /*e830*/ 	.word	0xffffffff


	//   ....[165]....
        /*e834*/ 	.word	0xffffffff


	//   ....[166]....
        /*e838*/ 	.word	0xffffffff


	//   ....[167]....
        /*e83c*/ 	.word	0xffffffff


	//   ....[168]....
        /*e840*/ 	.word	0xffffffff


	//   ....[169]....
        /*e844*/ 	.word	0xffffffff


	//   ....[170]....
        /*e848*/ 	.word	0xffffffff


	//   ....[171]....
        /*e84c*/ 	.word	0xffffffff


	//   ....[172]....
        /*e850*/ 	.word	0xffffffff


	//   ....[173]....
        /*e854*/ 	.word	0xffffffff


	//   ....[174]....
        /*e858*/ 	.word	0xffffffff


	//   ....[175]....
        /*e85c*/ 	.word	0xffffffff


	//   ....[176]....
        /*e860*/ 	.word	0xffffffff


	//   ....[177]....
        /*e864*/ 	.word	0xffffffff


	//   ....[178]....
        /*e868*/ 	.word	0xffffffff


	//   ....[179]....
        /*e86c*/ 	.word	0xffffffff


	//   ....[180]....
        /*e870*/ 	.word	0xffffffff


	//   ....[181]....
        /*e874*/ 	.word	0xffffffff


	//   ....[182]....
        /*e878*/ 	.word	0xffffffff


	//   ....[183]....
        /*e87c*/ 	.word	0xffffffff


	//   ....[184]....
        /*e880*/ 	.word	0xffffffff


	//   ....[185]....
        /*e884*/ 	.word	0xffffffff


	//   ....[186]....
        /*e888*/ 	.word	0xffffffff


	//   ....[187]....
        /*e88c*/ 	.word	0xffffffff


	//   ....[188]....
        /*e890*/ 	.word	0xffffffff


	//   ....[189]....
        /*e894*/ 	.word	0xffffffff


	//   ....[190]....
        /*e898*/ 	.word	0xffffffff


	//   ....[191]....
        /*e89c*/ 	.word	0xffffffff


	//   ....[192]....
        /*e8a0*/ 	.word	0xffffffff


	//   ....[193]....
        /*e8a4*/ 	.word	0xffffffff


	//   ....[194]....
        /*e8a8*/ 	.word	0xffffffff


	//   ....[195]....
        /*e8ac*/ 	.word	0xffffffff


	//   ....[196]....
        /*e8b0*/ 	.word	0xffffffff


	//   ....[197]....
        /*e8b4*/ 	.word	0xffffffff


	//   ....[198]....
        /*e8b8*/ 	.word	0xffffffff


	//   ....[199]....
        /*e8bc*/ 	.word	0xffffffff


	//   ....[200]....
        /*e8c0*/ 	.word	0xffffffff


	//   ....[201]....
        /*e8c4*/ 	.word	0xffffffff


	//   ....[202]....
        /*e8c8*/ 	.word	0xffffffff


	//   ....[203]....
        /*e8cc*/ 	.word	0xffffffff


	//   ....[204]....
        /*e8d0*/ 	.word	0xffffffff


	//   ....[205]....
        /*e8d4*/ 	.word	0xffffffff


	//   ....[206]....
        /*e8d8*/ 	.word	0xffffffff


	//   ....[207]....
        /*e8dc*/ 	.word	0xffffffff


	//   ....[208]....
        /*e8e0*/ 	.word	0xffffffff


	//   ....[209]....
        /*e8e4*/ 	.word	0xffffffff


	//   ....[210]....
        /*e8e8*/ 	.word	0xffffffff


	//   ....[211]....
        /*e8ec*/ 	.word	0xffffffff


	//   ....[212]....
        /*e8f0*/ 	.word	0xffffffff


	//   ....[213]....
        /*e8f4*/ 	.word	0xffffffff


	//   ....[214]....
        /*e8f8*/ 	.word	0xffffffff


	//   ....[215]....
        /*e8fc*/ 	.word	0xffffffff


	//   ....[216]....
        /*e900*/ 	.word	0xffffffff


	//   ....[217]....
        /*e904*/ 	.word	0xffffffff


	//   ....[218]....
        /*e908*/ 	.word	0xffffffff


	//   ....[219]....
        /*e90c*/ 	.word	0xffffffff


	//   ....[220]....
        /*e910*/ 	.word	0xffffffff


	//   ....[221]....
        /*e914*/ 	.word	0xffffffff


	//   ....[222]....
        /*e918*/ 	.word	0xffffffff


	//   ....[223]....
        /*e91c*/ 	.word	0xffffffff


	//   ....[224]....
        /*e920*/ 	.word	0xffffffff


	//   ....[225]....
        /*e924*/ 	.word	0xffffffff


	//   ....[226]....
        /*e928*/ 	.word	0xffffffff


	//   ....[227]....
        /*e92c*/ 	.word	0xffffffff


	//   ....[228]....
        /*e930*/ 	.word	0xffffffff


	//   ....[229]....
        /*e934*/ 	.word	0xffffffff


	//   ....[230]....
        /*e938*/ 	.word	0xffffffff


	//   ....[231]....
        /*e93c*/ 	.word	0xffffffff


	//   ....[232]....
        /*e940*/ 	.word	0xffffffff


	//   ....[233]....
        /*e944*/ 	.word	0xffffffff


	//   ....[234]....
        /*e948*/ 	.word	0xffffffff


	//   ....[235]....
        /*e94c*/ 	.word	0xffffffff


	//   ....[236]....
        /*e950*/ 	.word	0xffffffff


	//   ....[237]....
        /*e954*/ 	.word	0xffffffff


	//   ....[238]....
        /*e958*/ 	.word	0xffffffff


	//   ....[239]....
        /*e95c*/ 	.word	0xffffffff


	//   ....[240]....
        /*e960*/ 	.word	0xffffffff


	//   ....[241]....
        /*e964*/ 	.word	0xffffffff


	//   ....[242]....
        /*e968*/ 	.word	0xffffffff


	//   ....[243]....
        /*e96c*/ 	.word	0xffffffff


	//   ....[244]....
        /*e970*/ 	.word	0xffffffff


	//   ....[245]....
        /*e974*/ 	.word	0xffffffff


	//   ....[246]....
        /*e978*/ 	.word	0xffffffff


	//   ....[247]....
        /*e97c*/ 	.word	0xffffffff


	//   ....[248]....
        /*e980*/ 	.word	0xffffffff


	//   ....[249]....
        /*e984*/ 	.word	0xffffffff


	//   ....[250]....
        /*e988*/ 	.word	0xffffffff


	//   ....[251]....
        /*e98c*/ 	.word	0xffffffff


	//   ....[252]....
        /*e990*/ 	.word	0xffffffff


	//   ....[253]....
        /*e994*/ 	.word	0xffffffff


	//   ....[254]....
        /*e998*/ 	.word	0xffffffff


	//   ....[255]....
        /*e99c*/ 	.word	0xffffffff


	//   ....[0]....
        /*e9a0*/ 	.word	0xffffffff


	//   ....[1]....
        /*e9a4*/ 	.word	0xffffffff


	//   ....[2]....
        /*e9a8*/ 	.word	0xffffffff


	//   ....[3]....
        /*e9ac*/ 	.word	0xffffffff


	//   ....[4]....
        /*e9b0*/ 	.word	0xffffffff


	//   ....[5]....
        /*e9b4*/ 	.word	0xffffffff


	//   ....[6]....
        /*e9b8*/ 	.word	0xffffffff


	//   ....[7]....
        /*e9bc*/ 	.word	0xffffffff


	//   ....[8]....
        /*e9c0*/ 	.word	0xffffffff


	//   ....[9]....
        /*e9c4*/ 	.word	0xffffffff


	//   ....[10]....
        /*e9c8*/ 	.word	0xffffffff


	//   ....[11]....
        /*e9cc*/ 	.word	0xffffffff


	//   ....[12]....
        /*e9d0*/ 	.word	0xffffffff


	//   ....[13]....
        /*e9d4*/ 	.word	0xffffffff


	//   ....[14]....
        /*e9d8*/ 	.word	0xffffffff


	//   ....[15]....
        /*e9dc*/ 	.word	0xffffffff


	//   ....[16]....
        /*e9e0*/ 	.word	0xffffffff


	//   ....[17]....
        /*e9e4*/ 	.word	0xffffffff


	//   ....[18]....
        /*e9e8*/ 	.word	0xffffffff


	//   ....[19]....
        /*e9ec*/ 	.word	0xffffffff


	//   ....[20]....
        /*e9f0*/ 	.word	0xffffffff


	//   ....[21]....
        /*e9f4*/ 	.word	0xffffffff


	//   ....[22]....
        /*e9f8*/ 	.word	0xffffffff


	//   ....[23]....
        /*e9fc*/ 	.word	0xffffffff


	//   ....[24]....
        /*ea00*/ 	.word	0xffffffff


	//   ....[25]....
        /*ea04*/ 	.word	0xffffffff


	//   ....[26]....
        /*ea08*/ 	.word	0xffffffff


	//   ....[27]....
        /*ea0c*/ 	.word	0xffffffff


	//   ....[28]....
        /*ea10*/ 	.word	0xffffffff


	//   ....[29]....
        /*ea14*/ 	.word	0xffffffff


	//   ....[30]....
        /*ea18*/ 	.word	0xffffffff


	//   ....[31]....
        /*ea1c*/ 	.word	0xffffffff


	//   ....[32]....
        /*ea20*/ 	.word	0xffffffff


	//   ....[33]....
        /*ea24*/ 	.word	0xffffffff


	//   ....[34]....
        /*ea28*/ 	.word	0xffffffff


	//   ....[35]....
        /*ea2c*/ 	.word	0xffffffff


	//   ....[36]....
        /*ea30*/ 	.word	0xffffffff


	//   ....[37]....
        /*ea34*/ 	.word	0xffffffff


	//   ....[38]....
        /*ea38*/ 	.word	0xffffffff


	//   ....[39]....
        /*ea3c*/ 	.word	0xffffffff


	//   ....[40]....
        /*ea40*/ 	.word	0xffffffff


	//   ....[41]....
        /*ea44*/ 	.word	0xffffffff


	//   ....[42]....
        /*ea48*/ 	.word	0xffffffff


	//   ....[43]....
        /*ea4c*/ 	.word	0xffffffff


	//   ....[44]....
        /*ea50*/ 	.word	0xffffffff


	//   ....[45]....
        /*ea54*/ 	.word	0xffffffff


	//   ....[46]....
        /*ea58*/ 	.word	0xffffffff


	//   ....[47]....
        /*ea5c*/ 	.word	0xffffffff


	//   ....[48]....
        /*ea60*/ 	.word	0xffffffff


	//   ....[49]....
        /*ea64*/ 	.word	0xffffffff


	//   ....[50]....
        /*ea68*/ 	.word	0xffffffff


	//   ....[51]....
        /*ea6c*/ 	.word	0xffffffff


	//   ....[52]....
        /*ea70*/ 	.word	0xffffffff


	//   ....[53]....
        /*ea74*/ 	.word	0xffffffff


	//   ....[54]....
        /*ea78*/ 	.word	0xffffffff


	//   ....[55]....
        /*ea7c*/ 	.word	0xffffffff


	//   ....[56]....
        /*ea80*/ 	.word	0xffffffff


	//   ....[57]....
        /*ea84*/ 	.word	0xffffffff


	//   ....[58]....
        /*ea88*/ 	.word	0xffffffff


	//   ....[59]....
        /*ea8c*/ 	.word	0xffffffff


	//   ....[60]....
        /*ea90*/ 	.word	0xffffffff


	//   ....[61]....
        /*ea94*/ 	.word	0xffffffff


	//   ....[62]....
        /*ea98*/ 	.word	0xffffffff


	//   ....[63]....
        /*ea9c*/ 	.word	0xffffffff


	//   ....[64]....
        /*eaa0*/ 	.word	0xffffffff


	//   ....[65]....
        /*eaa4*/ 	.word	0xffffffff


	//   ....[66]....
        /*eaa8*/ 	.word	0xffffffff


	//   ....[67]....
        /*eaac*/ 	.word	0xffffffff


	//   ....[68]....
        /*eab0*/ 	.word	0xffffffff


	//   ....[69]....
        /*eab4*/ 	.word	0xffffffff


	//   ....[70]....
        /*eab8*/ 	.word	0xffffffff


	//   ....[71]....
        /*eabc*/ 	.word	0xffffffff


	//   ....[72]....
        /*eac0*/ 	.word	0xffffffff


	//   ....[73]....
        /*eac4*/ 	.word	0xffffffff


	//   ....[74]....
        /*eac8*/ 	.word	0xffffffff


	//   ....[75]....
        /*eacc*/ 	.word	0xffffffff


	//   ....[76]....
        /*ead0*/ 	.word	0xffffffff


	//   ....[77]....
        /*ead4*/ 	.word	0xffffffff


	//   ....[78]....
        /*ead8*/ 	.word	0xffffffff


	//   ....[79]....
        /*eadc*/ 	.word	0xffffffff


	//   ....[80]....
        /*eae0*/ 	.word	0xffffffff


	//   ....[81]....
        /*eae4*/ 	.word	0xffffffff


	//   ....[82]....
        /*eae8*/ 	.word	0xffffffff


	//   ....[83]....
        /*eaec*/ 	.word	0xffffffff


	//   ....[84]....
        /*eaf0*/ 	.word	0xffffffff


	//   ....[85]....
        /*eaf4*/ 	.word	0xffffffff


	//   ....[86]....
        /*eaf8*/ 	.word	0xffffffff


	//   ....[87]....
        /*eafc*/ 	.word	0xffffffff


	//   ....[88]....
        /*eb00*/ 	.word	0xffffffff


	//   ....[89]....
        /*eb04*/ 	.word	0xffffffff


	//   ....[90]....
        /*eb08*/ 	.word	0xffffffff


	//   ....[91]....
        /*eb0c*/ 	.word	0xffffffff


	//   ....[92]....
        /*eb10*/ 	.word	0xffffffff


	//   ....[93]....
        /*eb14*/ 	.word	0xffffffff


	//   ....[94]....
        /*eb18*/ 	.word	0xffffffff


	//   ....[95]....
        /*eb1c*/ 	.word	0xffffffff


	//   ....[96]....
        /*eb20*/ 	.word	0xffffffff


	//   ....[97]....
        /*eb24*/ 	.word	0xffffffff


	//   ....[98]....
        /*eb28*/ 	.word	0xffffffff


	//   ....[99]....
        /*eb2c*/ 	.word	0xffffffff


	//   ....[100]....
        /*eb30*/ 	.word	0xffffffff


	//   ....[101]....
        /*eb34*/ 	.word	0xffffffff


	//   ....[102]....
        /*eb38*/ 	.word	0xffffffff


	//   ....[103]....
        /*eb3c*/ 	.word	0xffffffff


	//   ....[104]....
        /*eb40*/ 	.word	0xffffffff


	//   ....[105]....
        /*eb44*/ 	.word	0xffffffff


	//   ....[106]....
        /*eb48*/ 	.word	0xffffffff


	//   ....[107]....
        /*eb4c*/ 	.word	0xffffffff


	//   ....[108]....
        /*eb50*/ 	.word	0xffffffff


	//   ....[109]....
        /*eb54*/ 	.word	0xffffffff


	//   ....[110]....
        /*eb58*/ 	.word	0xffffffff


	//   ....[111]....
        /*eb5c*/ 	.word	0xffffffff


	//   ....[112]....
        /*eb60*/ 	.word	0xffffffff


	//   ....[113]....
        /*eb64*/ 	.word	0xffffffff


	//   ....[114]....
        /*eb68*/ 	.word	0xffffffff


	//   ....[115]....
        /*eb6c*/ 	.word	0xffffffff


	//   ....[116]....
        /*eb70*/ 	.word	0xffffffff


	//   ....[117]....
        /*eb74*/ 	.word	0xffffffff


	//   ....[118]....
        /*eb78*/ 	.word	0xffffffff


	//   ....[119]....
        /*eb7c*/ 	.word	0xffffffff


	//   ....[120]....
        /*eb80*/ 	.word	0xffffffff


	//   ....[121]....
        /*eb84*/ 	.word	0xffffffff


	//   ....[122]....
        /*eb88*/ 	.word	0xffffffff


	//   ....[123]....
        /*eb8c*/ 	.word	0xffffffff


	//   ....[124]....
        /*eb90*/ 	.word	0xffffffff


	//   ....[125]....
        /*eb94*/ 	.word	0xffffffff


	//   ....[126]....
        /*eb98*/ 	.word	0xffffffff


	//   ....[127]....
        /*eb9c*/ 	.word	0xffffffff


	//   ....[128]....
        /*eba0*/ 	.word	0xffffffff


	//   ....[129]....
        /*eba4*/ 	.word	0xffffffff


	//   ....[130]....
        /*eba8*/ 	.word	0xffffffff


	//   ....[131]....
        /*ebac*/ 	.word	0xffffffff


	//   ....[132]....
        /*ebb0*/ 	.word	0xffffffff


	//   ....[133]....
        /*ebb4*/ 	.word	0xffffffff


	//   ....[134]....
        /*ebb8*/ 	.word	0xffffffff


	//   ....[135]....
        /*ebbc*/ 	.word	0xffffffff


	//   ....[136]....
        /*ebc0*/ 	.word	0xffffffff


	//   ....[137]....
        /*ebc4*/ 	.word	0xffffffff


	//   ....[138]....
        /*ebc8*/ 	.word	0xffffffff


	//   ....[139]....
        /*ebcc*/ 	.word	0xffffffff


	//   ....[140]....
        /*ebd0*/ 	.word	0xffffffff


	//   ....[141]....
        /*ebd4*/ 	.word	0xffffffff


	//   ....[142]....
        /*ebd8*/ 	.word	0xffffffff


	//   ....[143]....
        /*ebdc*/ 	.word	0xffffffff


	//   ....[144]....
        /*ebe0*/ 	.word	0xffffffff


	//   ....[145]....
        /*ebe4*/ 	.word	0xffffffff


	//   ....[146]....
        /*ebe8*/ 	.word	0xffffffff


	//   ....[147]....
        /*ebec*/ 	.word	0xffffffff


	//   ....[148]....
        /*ebf0*/ 	.word	0xffffffff


	//   ....[149]....
        /*ebf4*/ 	.word	0xffffffff


	//   ....[150]....
        /*ebf8*/ 	.word	0xffffffff


	//   ....[151]....
        /*ebfc*/ 	.word	0xffffffff


	//   ....[152]....
        /*ec00*/ 	.word	0xffffffff


	//   ....[153]....
        /*ec04*/ 	.word	0xffffffff


	//   ....[154]....
        /*ec08*/ 	.word	0xffffffff


	//   ....[155]....
        /*ec0c*/ 	.word	0xffffffff


	//   ....[156]....
        /*ec10*/ 	.word	0xffffffff


	//   ....[157]....
        /*ec14*/ 	.word	0xffffffff


	//   ....[158]....
        /*ec18*/ 	.word	0xffffffff


	//   ....[159]....
        /*ec1c*/ 	.word	0xffffffff


	//   ....[160]....
        /*ec20*/ 	.word	0xffffffff


	//   ....[161]....
        /*ec24*/ 	.word	0xffffffff


	//   ....[162]....
        /*ec28*/ 	.word	0xffffffff


	//   ....[163]....
        /*ec2c*/ 	.word	0xffffffff


	//   ....[164]....
        /*ec30*/ 	.word	0xffffffff


	//   ....[165]....
        /*ec34*/ 	.word	0xffffffff


	//   ....[166]....
        /*ec38*/ 	.word	0xffffffff


	//   ....[167]....
        /*ec3c*/ 	.word	0xffffffff


	//   ....[168]....
        /*ec40*/ 	.word	0xffffffff


	//   ....[169]....
        /*ec44*/ 	.word	0xffffffff


	//   ....[170]....
        /*ec48*/ 	.word	0xffffffff


	//   ....[171]....
        /*ec4c*/ 	.word	0xffffffff


	//   ....[172]....
        /*ec50*/ 	.word	0xffffffff


	//   ....[173]....
        /*ec54*/ 	.word	0xffffffff


	//   ....[174]....
        /*ec58*/ 	.word	0xffffffff


	//   ....[175]....
        /*ec5c*/ 	.word	0xffffffff


	//   ....[176]....
        /*ec60*/ 	.word	0xffffffff


	//   ....[177]....
        /*ec64*/ 	.word	0xffffffff


	//   ....[178]....
        /*ec68*/ 	.word	0xffffffff


	//   ....[179]....
        /*ec6c*/ 	.word	0xffffffff


	//   ....[180]....
        /*ec70*/ 	.word	0xffffffff


	//   ....[181]....
        /*ec74*/ 	.word	0xffffffff


	//   ....[182]....
        /*ec78*/ 	.word	0xffffffff


	//   ....[183]....
        /*ec7c*/ 	.word	0xffffffff


	//   ....[184]....
        /*ec80*/ 	.word	0xffffffff


	//   ....[185]....
        /*ec84*/ 	.word	0xffffffff


	//   ....[186]....
        /*ec88*/ 	.word	0xffffffff


	//   ....[187]....
        /*ec8c*/ 	.word	0xffffffff


	//   ....[188]....
        /*ec90*/ 	.word	0xffffffff


	//   ....[189]....
        /*ec94*/ 	.word	0xffffffff


	//   ....[190]....
        /*ec98*/ 	.word	0xffffffff


	//   ....[191]....
        /*ec9c*/ 	.word	0xffffffff


	//   ....[192]....
        /*eca0*/ 	.word	0xffffffff


	//   ....[193]....
        /*eca4*/ 	.word	0xffffffff


	//   ....[194]....
        /*eca8*/ 	.word	0xffffffff


	//   ....[195]....
        /*ecac*/ 	.word	0xffffffff


	//   ....[196]....
        /*ecb0*/ 	.word	0xffffffff


	//   ....[197]....
        /*ecb4*/ 	.word	0xffffffff


	//   ....[198]....
        /*ecb8*/ 	.word	0xffffffff


	//   ....[199]....
        /*ecbc*/ 	.word	0xffffffff


	//   ....[200]....
        /*ecc0*/ 	.word	0xffffffff


	//   ....[201]....
        /*ecc4*/ 	.word	0xffffffff


	//   ....[202]....
        /*ecc8*/ 	.word	0xffffffff


	//   ....[203]....
        /*eccc*/ 	.word	0xffffffff


	//   ....[204]....
        /*ecd0*/ 	.word	0xffffffff


	//   ....[205]....
        /*ecd4*/ 	.word	0xffffffff


	//   ....[206]....
        /*ecd8*/ 	.word	0xffffffff


	//   ....[207]....
        /*ecdc*/ 	.word	0xffffffff


	//   ....[208]....
        /*ece0*/ 	.word	0xffffffff


	//   ....[209]....
        /*ece4*/ 	.word	0xffffffff


	//   ....[210]....
        /*ece8*/ 	.word	0xffffffff


	//   ....[211]....
        /*ecec*/ 	.word	0xffffffff


	//   ....[212]....
        /*ecf0*/ 	.word	0xffffffff


	//   ....[213]....
        /*ecf4*/ 	.word	0xffffffff


	//   ....[214]....
        /*ecf8*/ 	.word	0xffffffff


	//   ....[215]....
        /*ecfc*/ 	.word	0xffffffff


	//   ....[216]....
        /*ed00*/ 	.word	0xffffffff


	//   ....[217]....
        /*ed04*/ 	.word	0xffffffff


	//   ....[218]....
        /*ed08*/ 	.word	0xffffffff


	//   ....[219]....
        /*ed0c*/ 	.word	0xffffffff


	//   ....[220]....
        /*ed10*/ 	.word	0xffffffff


	//   ....[221]....
        /*ed14*/ 	.word	0xffffffff


	//   ....[222]....
        /*ed18*/ 	.word	0xffffffff


	//   ....[223]....
        /*ed1c*/ 	.word	0xffffffff


	//   ....[224]....
        /*ed20*/ 	.word	0xffffffff


	//   ....[225]....
        /*ed24*/ 	.word	0xffffffff


	//   ....[226]....
        /*ed28*/ 	.word	0xffffffff


	//   ....[227]....
        /*ed2c*/ 	.word	0xffffffff


	//   ....[228]....
        /*ed30*/ 	.word	0xffffffff


	//   ....[229]....
        /*ed34*/ 	.word	0xffffffff


	//   ....[230]....
        /*ed38*/ 	.word	0xffffffff


	//   ....[231]....
        /*ed3c*/ 	.word	0xffffffff


	//   ....[232]....
        /*ed40*/ 	.word	0xffffffff


	//   ....[233]....
        /*ed44*/ 	.word	0xffffffff


	//   ....[234]....
        /*ed48*/ 	.word	0xffffffff


	//   ....[235]....
        /*ed4c*/ 	.word	0xffffffff


	//   ....[236]....
        /*ed50*/ 	.word	0xffffffff


	//   ....[237]....
        /*ed54*/ 	.word	0xffffffff


	//   ....[238]....
        /*ed58*/ 	.word	0xffffffff


	//   ....[239]....
        /*ed5c*/ 	.word	0xffffffff


	//   ....[240]....
        /*ed60*/ 	.word	0xffffffff


	//   ....[241]....
        /*ed64*/ 	.word	0xffffffff


	//   ....[242]....
        /*ed68*/ 	.word	0xffffffff


	//   ....[243]....
        /*ed6c*/ 	.word	0xffffffff


	//   ....[244]....
        /*ed70*/ 	.word	0xffffffff


	//   ....[245]....
        /*ed74*/ 	.word	0xffffffff


	//   ....[246]....
        /*ed78*/ 	.word	0xffffffff


	//   ....[247]....
        /*ed7c*/ 	.word	0xffffffff


	//   ....[248]....
        /*ed80*/ 	.word	0xffffffff


	//   ....[249]....
        /*ed84*/ 	.word	0xffffffff


	//   ....[250]....
        /*ed88*/ 	.word	0xffffffff


	//   ....[251]....
        /*ed8c*/ 	.word	0xffffffff


	//   ....[252]....
        /*ed90*/ 	.word	0xffffffff


	//   ....[253]....
        /*ed94*/ 	.word	0xffffffff


	//   ....[254]....
        /*ed98*/ 	.word	0xffffffff


	//   ....[255]....
        /*ed9c*/ 	.word	0xffffffff


	//   ....[0]....
        /*eda0*/ 	.word	0xffffffff


	//   ....[1]....
        /*eda4*/ 	.word	0xffffffff


	//   ....[2]....
        /*eda8*/ 	.word	0xffffffff


	//   ....[3]....
        /*edac*/ 	.word	0xffffffff


	//   ....[4]....
        /*edb0*/ 	.word	0xffffffff


	//   ....[5]....
        /*edb4*/ 	.word	0xffffffff


	//   ....[6]....
        /*edb8*/ 	.word	0xffffffff


	//   ....[7]....
        /*edbc*/ 	.word	0xffffffff


	//   ....[8]....
        /*edc0*/ 	.word	0xffffffff


	//   ....[9]....
        /*edc4*/ 	.word	0xffffffff


	//   ....[10]....
        /*edc8*/ 	.word	0xffffffff


	//   ....[11]....
        /*edcc*/ 	.word	0xffffffff


	//   ....[12]....
        /*edd0*/ 	.word	0xffffffff


	//   ....[13]....
        /*edd4*/ 	.word	0xffffffff


	//   ....[14]....
        /*edd8*/ 	.word	0xffffffff


	//   ....[15]....
        /*eddc*/ 	.word	0xffffffff


	//   ....[16]....
        /*ede0*/ 	.word	0xffffffff


	//   ....[17]....
        /*ede4*/ 	.word	0xffffffff


	//   ....[18]....
        /*ede8*/ 	.word	0xffffffff


	//   ....[19]....
        /*edec*/ 	.word	0xffffffff


	//   ....[20]....
        /*edf0*/ 	.word	0xffffffff


	//   ....[21]....
        /*edf4*/ 	.word	0xffffffff


	//   ....[22]....
        /*edf8*/ 	.word	0xffffffff


	//   ....[23]....
        /*edfc*/ 	.word	0xffffffff


	//   ....[24]....
        /*ee00*/ 	.word	0xffffffff


	//   ....[25]....
        /*ee04*/ 	.word	0xffffffff


	//   ....[26]....
        /*ee08*/ 	.word	0xffffffff


	//   ....[27]....
        /*ee0c*/ 	.word	0xffffffff


	//   ....[28]....
        /*ee10*/ 	.word	0xffffffff


	//   ....[29]....
        /*ee14*/ 	.word	0xffffffff


	//   ....[30]....
        /*ee18*/ 	.word	0xffffffff


	//   ....[31]....
        /*ee1c*/ 	.word	0xffffffff


	//   ....[32]....
        /*ee20*/ 	.word	0xffffffff


	//   ....[33]....
        /*ee24*/ 	.word	0xffffffff


	//   ....[34]....
        /*ee28*/ 	.word	0xffffffff


	//   ....[35]....
        /*ee2c*/ 	.word	0xffffffff


	//   ....[36]....
        /*ee30*/ 	.word	0xffffffff


	//   ....[37]....
        /*ee34*/ 	.word	0xffffffff


	//   ....[38]....
        /*ee38*/ 	.word	0xffffffff


	//   ....[39]....
        /*ee3c*/ 	.word	0xffffffff


	//   ....[40]....
        /*ee40*/ 	.word	0xffffffff


	//   ....[41]....
        /*ee44*/ 	.word	0xffffffff


	//   ....[42]....
        /*ee48*/ 	.word	0xffffffff


	//   ....[43]....
        /*ee4c*/ 	.word	0xffffffff


	//   ....[44]....
        /*ee50*/ 	.word	0xffffffff


	//   ....[45]....
        /*ee54*/ 	.word	0xffffffff


	//   ....[46]....
        /*ee58*/ 	.word	0xffffffff


	//   ....[47]....
        /*ee5c*/ 	.word	0xffffffff


	//   ....[48]....
        /*ee60*/ 	.word	0xffffffff


	//   ....[49]....
        /*ee64*/ 	.word	0xffffffff


	//   ....[50]....
        /*ee68*/ 	.word	0xffffffff


	//   ....[51]....
        /*ee6c*/ 	.word	0xffffffff


	//   ....[52]....
        /*ee70*/ 	.word	0xffffffff


	//   ....[53]....
        /*ee74*/ 	.word	0xffffffff


	//   ....[54]....
        /*ee78*/ 	.word	0xffffffff


	//   ....[55]....
        /*ee7c*/ 	.word	0xffffffff


	//   ....[56]....
        /*ee80*/ 	.word	0xffffffff


	//   ....[57]....
        /*ee84*/ 	.word	0xffffffff


	//   ....[58]....
        /*ee88*/ 	.word	0xffffffff


	//   ....[59]....
        /*ee8c*/ 	.word	0xffffffff


	//   ....[60]....
        /*ee90*/ 	.word	0xffffffff


	//   ....[61]....
        /*ee94*/ 	.word	0xffffffff


	//   ....[62]....
        /*ee98*/ 	.word	0xffffffff


	//   ....[63]....
        /*ee9c*/ 	.word	0xffffffff


	//   ....[64]....
        /*eea0*/ 	.word	0xffffffff


	//   ....[65]....
        /*eea4*/ 	.word	0xffffffff


	//   ....[66]....
        /*eea8*/ 	.word	0xffffffff


	//   ....[67]....
        /*eeac*/ 	.word	0xffffffff


	//   ....[68]....
        /*eeb0*/ 	.word	0xffffffff


	//   ....[69]....
        /*eeb4*/ 	.word	0xffffffff


	//   ....[70]....
        /*eeb8*/ 	.word	0xffffffff


	//   ....[71]....
        /*eebc*/ 	.word	0xffffffff


	//   ....[72]....
        /*eec0*/ 	.word	0xffffffff


	//   ....[73]....
        /*eec4*/ 	.word	0xffffffff


	//   ....[74]....
        /*eec8*/ 	.word	0xffffffff


	//   ....[75]....
        /*eecc*/ 	.word	0xffffffff


	//   ....[76]....
        /*eed0*/ 	.word	0xffffffff


	//   ....[77]....
        /*eed4*/ 	.word	0xffffffff


	//   ....[78]....
        /*eed8*/ 	.word	0xffffffff


	//   ....[79]....
        /*eedc*/ 	.word	0xffffffff


	//   ....[80]....
        /*eee0*/ 	.word	0xffffffff


	//   ....[81]....
        /*eee4*/ 	.word	0xffffffff


	//   ....[82]....
        /*eee8*/ 	.word	0xffffffff


	//   ....[83]....
        /*eeec*/ 	.word	0xffffffff


	//   ....[84]....
        /*eef0*/ 	.word	0xffffffff


	//   ....[85]....
        /*eef4*/ 	.word	0xffffffff


	//   ....[86]....
        /*eef8*/ 	.word	0xffffffff


	//   ....[87]....
        /*eefc*/ 	.word	0xffffffff


	//   ....[88]....
        /*ef00*/ 	.word	0xffffffff


	//   ....[89]....
        /*ef04*/ 	.word	0xffffffff


	//   ....[90]....
        /*ef08*/ 	.word	0xffffffff


	//   ....[91]....
        /*ef0c*/ 	.word	0xffffffff


	//   ....[92]....
        /*ef10*/ 	.word	0xffffffff


	//   ....[93]....
        /*ef14*/ 	.word	0xffffffff


	//   ....[94]....
        /*ef18*/ 	.word	0xffffffff


	//   ....[95]....
        /*ef1c*/ 	.word	0xffffffff


	//   ....[96]....
        /*ef20*/ 	.word	0xffffffff


	//   ....[97]....
        /*ef24*/ 	.word	0xffffffff


	//   ....[98]....
        /*ef28*/ 	.word	0xffffffff


	//   ....[99]....
        /*ef2c*/ 	.word	0xffffffff


	//   ....[100]....
        /*ef30*/ 	.word	0xffffffff


	//   ....[101]....
        /*ef34*/ 	.word	0xffffffff


	//   ....[102]....
        /*ef38*/ 	.word	0xffffffff


	//   ....[103]....
        /*ef3c*/ 	.word	0xffffffff


	//   ....[104]....
        /*ef40*/ 	.word	0xffffffff


	//   ....[105]....
        /*ef44*/ 	.word	0xffffffff


	//   ....[106]....
        /*ef48*/ 	.word	0xffffffff


	//   ....[107]....
        /*ef4c*/ 	.word	0xffffffff


	//   ....[108]....
        /*ef50*/ 	.word	0xffffffff


	//   ....[109]....
        /*ef54*/ 	.word	0xffffffff


	//   ....[110]....
        /*ef58*/ 	.word	0xffffffff


	//   ....[111]....
        /*ef5c*/ 	.word	0xffffffff


	//   ....[112]....
        /*ef60*/ 	.word	0xffffffff


	//   ....[113]....
        /*ef64*/ 	.word	0xffffffff


	//   ....[114]....
        /*ef68*/ 	.word	0xffffffff


	//   ....[115]....
        /*ef6c*/ 	.word	0xffffffff


	//   ....[116]....
        /*ef70*/ 	.word	0xffffffff


	//   ....[117]....
        /*ef74*/ 	.word	0xffffffff


	//   ....[118]....
        /*ef78*/ 	.word	0xffffffff


	//   ....[119]....
        /*ef7c*/ 	.word	0xffffffff


	//   ....[120]....
        /*ef80*/ 	.word	0xffffffff


	//   ....[121]....
        /*ef84*/ 	.word	0xffffffff


	//   ....[122]....
        /*ef88*/ 	.word	0xffffffff


	//   ....[123]....
        /*ef8c*/ 	.word	0xffffffff


	//   ....[124]....
        /*ef90*/ 	.word	0xffffffff


	//   ....[125]....
        /*ef94*/ 	.word	0xffffffff


	//   ....[126]....
        /*ef98*/ 	.word	0xffffffff


	//   ....[127]....
        /*ef9c*/ 	.word	0xffffffff


	//   ....[128]....
        /*efa0*/ 	.word	0xffffffff


	//   ....[129]....
        /*efa4*/ 	.word	0xffffffff


	//   ....[130]....
        /*efa8*/ 	.word	0xffffffff


	//   ....[131]....
        /*efac*/ 	.word	0xffffffff


	//   ....[132]....
        /*efb0*/ 	.word	0xffffffff


	//   ....[133]....
        /*efb4*/ 	.word	0xffffffff


	//   ....[134]....
        /*efb8*/ 	.word	0xffffffff


	//   ....[135]....
        /*efbc*/ 	.word	0xffffffff


	//   ....[136]....
        /*efc0*/ 	.word	0xffffffff


	//   ....[137]....
        /*efc4*/ 	.word	0xffffffff


	//   ....[138]....
        /*efc8*/ 	.word	0xffffffff


	//   ....[139]....
        /*efcc*/ 	.word	0xffffffff


	//   ....[140]....
        /*efd0*/ 	.word	0xffffffff


	//   ....[141]....
        /*efd4*/ 	.word	0xffffffff


	//   ....[142]....
        /*efd8*/ 	.word	0xffffffff


	//   ....[143]....
        /*efdc*/ 	.word	0xffffffff


	//   ....[144]....
        /*efe0*/ 	.word	0xffffffff


	//   ....[145]....
        /*efe4*/ 	.word	0xffffffff


	//   ....[146]....
        /*efe8*/ 	.word	0xffffffff


	//   ....[147]....
        /*efec*/ 	.word	0xffffffff


	//   ....[148]....
        /*eff0*/ 	.word	0xffffffff


	//   ....[149]....
        /*eff4*/ 	.word	0xffffffff


	//   ....[150]....
        /*eff8*/ 	.word	0xffffffff


	//   ....[151]....
        /*effc*/ 	.word	0xffffffff


	//   ....[152]....
        /*f000*/ 	.word	0xffffffff


	//   ....[153]....
        /*f004*/ 	.word	0xffffffff


	//   ....[154]....
        /*f008*/ 	.word	0xffffffff


	//   ....[155]....
        /*f00c*/ 	.word	0xffffffff


	//   ....[156]....
        /*f010*/ 	.word	0xffffffff


	//   ....[157]....
        /*f014*/ 	.word	0xffffffff


	//   ....[158]....
        /*f018*/ 	.word	0xffffffff


	//   ....[159]....
        /*f01c*/ 	.word	0xffffffff


	//   ....[160]....
        /*f020*/ 	.word	0xffffffff


	//   ....[161]....
        /*f024*/ 	.word	0xffffffff


	//   ....[162]....
        /*f028*/ 	.word	0xffffffff


	//   ....[163]....
        /*f02c*/ 	.word	0xffffffff


	//   ....[164]....
        /*f030*/ 	.word	0xffffffff


	//   ....[165]....
        /*f034*/ 	.word	0xffffffff


	//   ....[166]....
        /*f038*/ 	.word	0xffffffff


	//   ....[167]....
        /*f03c*/ 	.word	0xffffffff


	//   ....[168]....
        /*f040*/ 	.word	0xffffffff


	//   ....[169]....
        /*f044*/ 	.word	0xffffffff


	//   ....[170]....
        /*f048*/ 	.word	0xffffffff


	//   ....[171]....
        /*f04c*/ 	.word	0xffffffff


	//   ....[172]....
        /*f050*/ 	.word	0xffffffff


	//   ....[173]....
        /*f054*/ 	.word	0xffffffff


	//   ....[174]....
        /*f058*/ 	.word	0xffffffff


	//   ....[175]....
        /*f05c*/ 	.word	0xffffffff


	//   ....[176]....
        /*f060*/ 	.word	0xffffffff


	//   ....[177]....
        /*f064*/ 	.word	0xffffffff


	//   ....[178]....
        /*f068*/ 	.word	0xffffffff


	//   ....[179]....
        /*f06c*/ 	.word	0xffffffff


	//   ....[180]....
        /*f070*/ 	.word	0xffffffff


	//   ....[181]....
        /*f074*/ 	.word	0xffffffff


	//   ....[182]....
        /*f078*/ 	.word	0xffffffff


	//   ....[183]....
        /*f07c*/ 	.word	0xffffffff


	//   ....[184]....
        /*f080*/ 	.word	0xffffffff


	//   ....[185]....
        /*f084*/ 	.word	0xffffffff


	//   ....[186]....
        /*f088*/ 	.word	0xffffffff


	//   ....[187]....
        /*f08c*/ 	.word	0xffffffff


	//   ....[188]....
        /*f090*/ 	.word	0xffffffff


	//   ....[189]....
        /*f094*/ 	.word	0xffffffff


	//   ....[190]....
        /*f098*/ 	.word	0xffffffff


	//   ....[191]....
        /*f09c*/ 	.word	0xffffffff


	//   ....[192]....
        /*f0a0*/ 	.word	0xffffffff


	//   ....[193]....
        /*f0a4*/ 	.word	0xffffffff


	//   ....[194]....
        /*f0a8*/ 	.word	0xffffffff


	//   ....[195]....
        /*f0ac*/ 	.word	0xffffffff


	//   ....[196]....
        /*f0b0*/ 	.word	0xffffffff


	//   ....[197]....
        /*f0b4*/ 	.word	0xffffffff


	//   ....[198]....
        /*f0b8*/ 	.word	0xffffffff


	//   ....[199]....
        /*f0bc*/ 	.word	0xffffffff


	//   ....[200]....
        /*f0c0*/ 	.word	0xffffffff


	//   ....[201]....
        /*f0c4*/ 	.word	0xffffffff


	//   ....[202]....
        /*f0c8*/ 	.word	0xffffffff


	//   ....[203]....
        /*f0cc*/ 	.word	0xffffffff


	//   ....[204]....
        /*f0d0*/ 	.word	0xffffffff


	//   ....[205]....
        /*f0d4*/ 	.word	0xffffffff


	//   ....[206]....
        /*f0d8*/ 	.word	0xffffffff


	//   ....[207]....
        /*f0dc*/ 	.word	0xffffffff


	//   ....[208]....
        /*f0e0*/ 	.word	0xffffffff


	//   ....[209]....
        /*f0e4*/ 	.word	0xffffffff


	//   ....[210]....
        /*f0e8*/ 	.word	0xffffffff


	//   ....[211]....
        /*f0ec*/ 	.word	0xffffffff


	//   ....[212]....
        /*f0f0*/ 	.word	0xffffffff


	//   ....[213]....
        /*f0f4*/ 	.word	0xffffffff


	//   ....[214]....
        /*f0f8*/ 	.word	0xffffffff


	//   ....[215]....
        /*f0fc*/ 	.word	0xffffffff


	//   ....[216]....
        /*f100*/ 	.word	0xffffffff


	//   ....[217]....
        /*f104*/ 	.word	0xffffffff


	//   ....[218]....
        /*f108*/ 	.word	0xffffffff


	//   ....[219]....
        /*f10c*/ 	.word	0xffffffff


	//   ....[220]....
        /*f110*/ 	.word	0xffffffff


	//   ....[221]....
        /*f114*/ 	.word	0xffffffff


	//   ....[222]....
        /*f118*/ 	.word	0xffffffff


	//   ....[223]....
        /*f11c*/ 	.word	0xffffffff


	//   ....[224]....
        /*f120*/ 	.word	0xffffffff


	//   ....[225]....
        /*f124*/ 	.word	0xffffffff


	//   ....[226]....
        /*f128*/ 	.word	0xffffffff


	//   ....[227]....
        /*f12c*/ 	.word	0xffffffff


	//   ....[228]....
        /*f130*/ 	.word	0xffffffff


	//   ....[229]....
        /*f134*/ 	.word	0xffffffff


	//   ....[230]....
        /*f138*/ 	.word	0xffffffff


	//   ....[231]....
        /*f13c*/ 	.word	0xffffffff


	//   ....[232]....
        /*f140*/ 	.word	0xffffffff


	//   ....[233]....
        /*f144*/ 	.word	0xffffffff


	//   ....[234]....
        /*f148*/ 	.word	0xffffffff


	//   ....[235]....
        /*f14c*/ 	.word	0xffffffff


	//   ....[236]....
        /*f150*/ 	.word	0xffffffff


	//   ....[237]....
        /*f154*/ 	.word	0xffffffff


	//   ....[238]....
        /*f158*/ 	.word	0xffffffff


	//   ....[239]....
        /*f15c*/ 	.word	0xffffffff


	//   ....[240]....
        /*f160*/ 	.word	0xffffffff


	//   ....[241]....
        /*f164*/ 	.word	0xffffffff


	//   ....[242]....
        /*f168*/ 	.word	0xffffffff


	//   ....[243]....
        /*f16c*/ 	.word	0xffffffff


	//   ....[244]....
        /*f170*/ 	.word	0xffffffff


	//   ....[245]....
        /*f174*/ 	.word	0xffffffff


	//   ....[246]....
        /*f178*/ 	.word	0xffffffff


	//   ....[247]....
        /*f17c*/ 	.word	0xffffffff


	//   ....[248]....
        /*f180*/ 	.word	0xffffffff


	//   ....[249]....
        /*f184*/ 	.word	0xffffffff


	//   ....[250]....
        /*f188*/ 	.word	0xffffffff


	//   ....[251]....
        /*f18c*/ 	.word	0xffffffff


	//   ....[252]....
        /*f190*/ 	.word	0xffffffff


	//   ....[253]....
        /*f194*/ 	.word	0xffffffff


	//   ....[254]....
        /*f198*/ 	.word	0xffffffff


	//   ....[255]....
        /*f19c*/ 	.word	0xffffffff


	//   ....[0]....
        /*f1a0*/ 	.word	0xffffffff


	//   ....[1]....
        /*f1a4*/ 	.word	0xffffffff


	//   ....[2]....
        /*f1a8*/ 	.word	0xffffffff


	//   ....[3]....
        /*f1ac*/ 	.word	0xffffffff


	//   ....[4]....
        /*f1b0*/ 	.word	0xffffffff


	//   ....[5]....
        /*f1b4*/ 	.word	0xffffffff


	//   ....[6]....
        /*f1b8*/ 	.word	0xffffffff


	//   ....[7]....
        /*f1bc*/ 	.word	0xffffffff


	//   ....[8]....
        /*f1c0*/ 	.word	0xffffffff


	//   ....[9]....
        /*f1c4*/ 	.word	0xffffffff


	//----- nvinfo : EIATTR_COOP_GROUP_INSTR_OFFSETS
	.align		4
.L_1218:
        /*f1c8*/ 	.byte	0x04, 0x28
        /*f1ca*/ 	.short	(.L_1220 - .L_1219)


	//   ....[0]....
.L_1219:
        /*f1cc*/ 	.word	0x00003ce0


	//   ....[1]....
        /*f1d0*/ 	.word	0x00003d20


	//   ....[2]....
        /*f1d4*/ 	.word	0x00003e10


	//   ....[3]....
        /*f1d8*/ 	.word	0x00003e20


	//   ....[4]....
        /*f1dc*/ 	.word	0x00003e30


	//   ....[5]....
        /*f1e0*/ 	.word	0x00003e40


	//   ....[6]....
        /*f1e4*/ 	.word	0x00003e50


	//   ....[7]....
        /*f1e8*/ 	.word	0x00003e60


	//   ....[8]....
        /*f1ec*/ 	.word	0x00003e70


	//   ....[9]....
        /*f1f0*/ 	.word	0x00003e80


	//   ....[10]....
        /*f1f4*/ 	.word	0x00003e90


	//   ....[11]....
        /*f1f8*/ 	.word	0x00003ea0


	//   ....[12]....
        /*f1fc*/ 	.word	0x00003eb0


	//   ....[13]....
        /*f200*/ 	.word	0x00003ec0


	//   ....[14]....
        /*f204*/ 	.word	0x00003ed0


	//   ....[15]....
        /*f208*/ 	.word	0x00003ee0


	//   ....[16]....
        /*f20c*/ 	.word	0x00004010


	//   ....[17]....
        /*f210*/ 	.word	0x00004040


	//   ....[18]....
        /*f214*/ 	.word	0x00004050


	//   ....[19]....
        /*f218*/ 	.word	0x00004060


	//   ....[20]....
        /*f21c*/ 	.word	0x00004070


	//   ....[21]....
        /*f220*/ 	.word	0x00004080


	//   ....[22]....
        /*f224*/ 	.word	0x00004090


	//   ....[23]....
        /*f228*/ 	.word	0x000040a0


	//   ....[24]....
        /*f22c*/ 	.word	0x000040d0


	//   ....[25]....
        /*f230*/ 	.word	0x000040e0


	//   ....[26]....
        /*f234*/ 	.word	0x00004100


	//   ....[27]....
        /*f238*/ 	.word	0x00004110


	//   ....[28]....
        /*f23c*/ 	.word	0x00004150


	//   ....[29]....
        /*f240*/ 	.word	0x00004160


	//   ....[30]....
        /*f244*/ 	.word	0x000041a0


	//   ....[31]....
        /*f248*/ 	.word	0x000041b0


	//   ....[32]....
        /*f24c*/ 	.word	0x000041f0


	//   ....[33]....
        /*f250*/ 	.word	0x00004200


	//   ....[34]....
        /*f254*/ 	.word	0x00004240


	//   ....[35]....
        /*f258*/ 	.word	0x00004250


	//   ....[36]....
        /*f25c*/ 	.word	0x00004290


	//   ....[37]....
        /*f260*/ 	.word	0x000042a0


	//   ....[38]....
        /*f264*/ 	.word	0x000042e0


	//   ....[39]....
        /*f268*/ 	.word	0x000042f0


	//   ....[40]....
        /*f26c*/ 	.word	0x00004330


	//   ....[41]....
        /*f270*/ 	.word	0x00004340


	//   ....[42]....
        /*f274*/ 	.word	0x00004380


	//   ....[43]....
        /*f278*/ 	.word	0x00004390


	//   ....[44]....
        /*f27c*/ 	.word	0x000043d0


	//   ....[45]....
        /*f280*/ 	.word	0x000043e0


	//   ....[46]....
        /*f284*/ 	.word	0x00004420


	//   ....[47]....
        /*f288*/ 	.word	0x00004430


	//   ....[48]....
        /*f28c*/ 	.word	0x00004470


	//   ....[49]....
        /*f290*/ 	.word	0x00004480


	//   ....[50]....
        /*f294*/ 	.word	0x000044c0


	//   ....[51]....
        /*f298*/ 	.word	0x000044d0


	//   ....[52]....
        /*f29c*/ 	.word	0x00004510


	//   ....[53]....
        /*f2a0*/ 	.word	0x00004520


	//   ....[54]....
        /*f2a4*/ 	.word	0x00004560


	//   ....[55]....
        /*f2a8*/ 	.word	0x00004570


	//   ....[56]....
        /*f2ac*/ 	.word	0x000045b0


	//   ....[57]....
        /*f2b0*/ 	.word	0x000045c0


	//   ....[58]....
        /*f2b4*/ 	.word	0x00004600


	//   ....[59]....
        /*f2b8*/ 	.word	0x00004610


	//   ....[60]....
        /*f2bc*/ 	.word	0x00004650


	//   ....[61]....
        /*f2c0*/ 	.word	0x00004660


	//   ....[62]....
        /*f2c4*/ 	.word	0x000046a0


	//   ....[63]....
        /*f2c8*/ 	.word	0x000046b0


	//   ....[64]....
        /*f2cc*/ 	.word	0x000046f0


	//   ....[65]....
        /*f2d0*/ 	.word	0x00004700


	//   ....[66]....
        /*f2d4*/ 	.word	0x00004740


	//   ....[67]....
        /*f2d8*/ 	.word	0x00004750


	//   ....[68]....
        /*f2dc*/ 	.word	0x00004790


	//   ....[69]....
        /*f2e0*/ 	.word	0x000047a0


	//   ....[70]....
        /*f2e4*/ 	.word	0x000047e0


	//   ....[71]....
        /*f2e8*/ 	.word	0x000047f0


	//   ....[72]....
        /*f2ec*/ 	.word	0x00004830


	//   ....[73]....
        /*f2f0*/ 	.word	0x00004840


	//   ....[74]....
        /*f2f4*/ 	.word	0x00004880


	//   ....[75]....
        /*f2f8*/ 	.word	0x00004890


	//   ....[76]....
        /*f2fc*/ 	.word	0x000048d0


	//   ....[77]....
        /*f300*/ 	.word	0x000048e0


	//   ....[78]....
        /*f304*/ 	.word	0x00004920


	//   ....[79]....
        /*f308*/ 	.word	0x00004930


	//   ....[80]....
        /*f30c*/ 	.word	0x00004970


	//   ....[81]....
        /*f310*/ 	.word	0x00004980


	//   ....[82]....
        /*f314*/ 	.word	0x000049c0


	//   ....[83]....
        /*f318*/ 	.word	0x000049d0


	//   ....[84]....
        /*f31c*/ 	.word	0x00004a10


	//   ....[85]....
        /*f320*/ 	.word	0x00004a20


	//   ....[86]....
        /*f324*/ 	.word	0x00004a60


	//   ....[87]....
        /*f328*/ 	.word	0x00004a70


	//   ....[88]....
        /*f32c*/ 	.word	0x00004ab0


	//   ....[89]....
        /*f330*/ 	.word	0x00004ac0


	//   ....[90]....
        /*f334*/ 	.word	0x00004b00


	//   ....[91]....
        /*f338*/ 	.word	0x00004b10


	//   ....[92]....
        /*f33c*/ 	.word	0x00004b50


	//   ....[93]....
        /*f340*/ 	.word	0x00004b60


	//   ....[94]....
        /*f344*/ 	.word	0x00004ba0


	//   ....[95]....
        /*f348*/ 	.word	0x00004bb0


	//   ....[96]....
        /*f34c*/ 	.word	0x00004bf0


	//   ....[97]....
        /*f350*/ 	.word	0x00004c00


	//   ....[98]....
        /*f354*/ 	.word	0x00004c40


	//   ....[99]....
        /*f358*/ 	.word	0x00004c50


	//   ....[100]....
        /*f35c*/ 	.word	0x00004c90


	//   ....[101]....
        /*f360*/ 	.word	0x00004ca0


	//   ....[102]....
        /*f364*/ 	.word	0x00004ce0


	//   ....[103]....
        /*f368*/ 	.word	0x00004cf0


	//   ....[104]....
        /*f36c*/ 	.word	0x00004d30


	//   ....[105]....
        /*f370*/ 	.word	0x00004d40


	//   ....[106]....
        /*f374*/ 	.word	0x00004d80


	//   ....[107]....
        /*f378*/ 	.word	0x00004d90


	//   ....[108]....
        /*f37c*/ 	.word	0x00004dd0


	//   ....[109]....
        /*f380*/ 	.word	0x00004de0


	//   ....[110]....
        /*f384*/ 	.word	0x00004e20


	//   ....[111]....
        /*f388*/ 	.word	0x00004e30


	//   ....[112]....
        /*f38c*/ 	.word	0x00004e70


	//   ....[113]....
        /*f390*/ 	.word	0x00004e80


	//   ....[114]....
        /*f394*/ 	.word	0x00004ec0


	//   ....[115]....
        /*f398*/ 	.word	0x00004ed0


	//   ....[116]....
        /*f39c*/ 	.word	0x00004f10


	//   ....[117]....
        /*f3a0*/ 	.word	0x00004f20


	//   ....[118]....
        /*f3a4*/ 	.word	0x00004f60


	//   ....[119]....
        /*f3a8*/ 	.word	0x00004f70


	//   ....[120]....
        /*f3ac*/ 	.word	0x00004fb0


	//   ....[121]....
        /*f3b0*/ 	.word	0x00004fc0


	//   ....[122]....
        /*f3b4*/ 	.word	0x00005000


	//   ....[123]....
        /*f3b8*/ 	.word	0x00005010


	//   ....[124]....
        /*f3bc*/ 	.word	0x00005050


	//   ....[125]....
        /*f3c0*/ 	.word	0x00005060


	//   ....[126]....
        /*f3c4*/ 	.word	0x000050a0


	//   ....[127]....
        /*f3c8*/ 	.word	0x000050b0


	//   ....[128]....
        /*f3cc*/ 	.word	0x000050f0


	//   ....[129]....
        /*f3d0*/ 	.word	0x00005100


	//   ....[130]....
        /*f3d4*/ 	.word	0x00005140


	//   ....[131]....
        /*f3d8*/ 	.word	0x00005150


	//   ....[132]....
        /*f3dc*/ 	.word	0x00005190


	//   ....[133]....
        /*f3e0*/ 	.word	0x000051a0


	//   ....[134]....
        /*f3e4*/ 	.word	0x000051e0


	//   ....[135]....
        /*f3e8*/ 	.word	0x000051f0


	//   ....[136]....
        /*f3ec*/ 	.word	0x00005230


	//   ....[137]....
        /*f3f0*/ 	.word	0x00005240


	//   ....[138]....
        /*f3f4*/ 	.word	0x00005280


	//   ....[139]....
        /*f3f8*/ 	.word	0x00005290


	//   ....[140]....
        /*f3fc*/ 	.word	0x000052d0


	//   ....[141]....
        /*f400*/ 	.word	0x000052e0


	//   ....[142]....
        /*f404*/ 	.word	0x00005320


	//   ....[143]....
        /*f408*/ 	.word	0x00005330


	//   ....[144]....
        /*f40c*/ 	.word	0x00005370


	//   ....[145]....
        /*f410*/ 	.word	0x00005380


	//   ....[146]....
        /*f414*/ 	.word	0x000053c0


	//   ....[147]....
        /*f418*/ 	.word	0x000053d0


	//   ....[148]....
        /*f41c*/ 	.word	0x00005410


	//   ....[149]....
        /*f420*/ 	.word	0x00005420


	//   ....[150]....
        /*f424*/ 	.word	0x00005460


	//   ....[151]....
        /*f428*/ 	.word	0x00005470


	//   ....[152]....
        /*f42c*/ 	.word	0x000054b0


	//   ....[153]....
        /*f430*/ 	.word	0x000054c0


	//   ....[154]....
        /*f434*/ 	.word	0x00005500


	//   ....[155]....
        /*f438*/ 	.word	0x00005510


	//   ....[156]....
        /*f43c*/ 	.word	0x00005550


	//   ....[157]....
        /*f440*/ 	.word	0x00005560


	//   ....[158]....
        /*f444*/ 	.word	0x000055a0


	//   ....[159]....
        /*f448*/ 	.word	0x000055b0


	//   ....[160]....
        /*f44c*/ 	.word	0x000055f0


	//   ....[161]....
        /*f450*/ 	.word	0x00005600


	//   ....[162]....
        /*f454*/ 	.word	0x00005640


	//   ....[163]....
        /*f458*/ 	.word	0x00005650


	//   ....[164]....
        /*f45c*/ 	.word	0x00005690


	//   ....[165]....
        /*f460*/ 	.word	0x000056a0


	//   ....[166]....
        /*f464*/ 	.word	0x00005730


	//   ....[167]....
        /*f468*/ 	.word	0x00005740


	//   ....[168]....
        /*f46c*/ 	.word	0x00005770


	//   ....[169]....
        /*f470*/ 	.word	0x00005780


	//   ....[170]....
        /*f474*/ 	.word	0x000057b0


	//   ....[171]....
        /*f478*/ 	.word	0x000057c0


	//   ....[172]....
        /*f47c*/ 	.word	0x00005810


	//   ....[173]....
        /*f480*/ 	.word	0x00005820


	//   ....[174]....
        /*f484*/ 	.word	0x00005860


	//   ....[175]....
        /*f488*/ 	.word	0x00005870


	//   ....[176]....
        /*f48c*/ 	.word	0x000058b0


	//   ....[177]....
        /*f490*/ 	.word	0x000058c0


	//   ....[178]....
        /*f494*/ 	.word	0x00005900


	//   ....[179]....
        /*f498*/ 	.word	0x00005910


	//   ....[180]....
        /*f49c*/ 	.word	0x00005950


	//   ....[181]....
        /*f4a0*/ 	.word	0x00005960


	//   ....[182]....
        /*f4a4*/ 	.word	0x000059a0


	//   ....[183]....
        /*f4a8*/ 	.word	0x000059b0


	//   ....[184]....
        /*f4ac*/ 	.word	0x000059f0


	//   ....[185]....
        /*f4b0*/ 	.word	0x00005a00


	//   ....[186]....
        /*f4b4*/ 	.word	0x00005a40


	//   ....[187]....
        /*f4b8*/ 	.word	0x00005a50


	//   ....[188]....
        /*f4bc*/ 	.word	0x00005a90


	//   ....[189]....
        /*f4c0*/ 	.word	0x00005aa0


	//   ....[190]....
        /*f4c4*/ 	.word	0x00005ae0


	//   ....[191]....
        /*f4c8*/ 	.word	0x00005af0


	//   ....[192]....
        /*f4cc*/ 	.word	0x00005b30


	//   ....[193]....
        /*f4d0*/ 	.word	0x00005b40


	//   ....[194]....
        /*f4d4*/ 	.word	0x00005b80


	//   ....[195]....
        /*f4d8*/ 	.word	0x00005b90


	//   ....[196]....
        /*f4dc*/ 	.word	0x00005bd0


	//   ....[197]....
        /*f4e0*/ 	.word	0x00005be0


	//   ....[198]....
        /*f4e4*/ 	.word	0x00005c30


	//   ....[199]....
        /*f4e8*/ 	.word	0x00005c40


	//   ....[200]....
        /*f4ec*/ 	.word	0x00005c80


	//   ....[201]....
        /*f4f0*/ 	.word	0x00005c90


	//   ....[202]....
        /*f4f4*/ 	.word	0x00005cd0


	//   ....[203]....
        /*f4f8*/ 	.word	0x00005ce0


	//   ....[204]....
        /*f4fc*/ 	.word	0x00005d20


	//   ....[205]....
        /*f500*/ 	.word	0x00005d30


	//   ....[206]....
        /*f504*/ 	.word	0x00005d70


	//   ....[207]....
        /*f508*/ 	.word	0x00005d80


	//   ....[208]....
        /*f50c*/ 	.word	0x00005dc0


	//   ....[209]....
        /*f510*/ 	.word	0x00005dd0


	//   ....[210]....
        /*f514*/ 	.word	0x00005e10


	//   ....[211]....
        /*f518*/ 	.word	0x00005e20


	//   ....[212]....
        /*f51c*/ 	.word	0x00005e60


	//   ....[213]....
        /*f520*/ 	.word	0x00005e70


	//   ....[214]....
        /*f524*/ 	.word	0x00005ee0


	//   ....[215]....
        /*f528*/ 	.word	0x00005ef0


	//   ....[216]....
        /*f52c*/ 	.word	0x00005f40


	//   ....[217]....
        /*f530*/ 	.word	0x00005f50


	//   ....[218]....
        /*f534*/ 	.word	0x00005f80


	//   ....[219]....
        /*f538*/ 	.word	0x00005f90


	//   ....[220]....
        /*f53c*/ 	.word	0x00005fd0


	//   ....[221]....
        /*f540*/ 	.word	0x00005fe0


	//   ....[222]....
        /*f544*/ 	.word	0x00006010


	//   ....[223]....
        /*f548*/ 	.word	0x00006020


	//   ....[224]....
        /*f54c*/ 	.word	0x00006060


	//   ....[225]....
        /*f550*/ 	.word	0x00006070


	//   ....[226]....
        /*f554*/ 	.word	0x000060b0


	//   ....[227]....
        /*f558*/ 	.word	0x000060c0


	//   ....[228]....
        /*f55c*/ 	.word	0x000060f0


	//   ....[229]....
        /*f560*/ 	.word	0x00006100


	//   ....[230]....
        /*f564*/ 	.word	0x00006140


	//   ....[231]....
        /*f568*/ 	.word	0x00006150


	//   ....[232]....
        /*f56c*/ 	.word	0x000061b0


	//   ....[233]....
        /*f570*/ 	.word	0x000061c0


	//   ....[234]....
        /*f574*/ 	.word	0x00006210


	//   ....[235]....
        /*f578*/ 	.word	0x00006220


	//   ....[236]....
        /*f57c*/ 	.word	0x00006270


	//   ....[237]....
        /*f580*/ 	.word	0x00006280


	//   ....[238]....
        /*f584*/ 	.word	0x00006290


	//   ....[239]....
        /*f588*/ 	.word	0x000062a0


	//   ....[240]....
        /*f58c*/ 	.word	0x000062b0


	//   ....[241]....
        /*f590*/ 	.word	0x000062c0


	//   ....[242]....
        /*f594*/ 	.word	0x000062d0


	//   ....[243]....
        /*f598*/ 	.word	0x000062f0


	//   ....[244]....
        /*f59c*/ 	.word	0x00006300


	//   ....[245]....
        /*f5a0*/ 	.word	0x00006310


	//   ....[246]....
        /*f5a4*/ 	.word	0x00006320


	//   ....[247]....
        /*f5a8*/ 	.word	0x00006330


	//   ....[248]....
        /*f5ac*/ 	.word	0x00006340


	//   ....[249]....
        /*f5b0*/ 	.word	0x000063a0


	//   ....[250]....
        /*f5b4*/ 	.word	0x000063b0


	//   ....[251]....
        /*f5b8*/ 	.word	0x000063c0


	//   ....[252]....
        /*f5bc*/ 	.word	0x000063d0


	//   ....[253]....
        /*f5c0*/ 	.word	0x000063e0


	//   ....[254]....
        /*f5c4*/ 	.word	0x000063f0


	//   ....[255]....
        /*f5c8*/ 	.word	0x000064c0


	//   ....[0]....
        /*f5cc*/ 	.word	0x000064d0


	//   ....[1]....
        /*f5d0*/ 	.word	0x000064e0


	//   ....[2]....
        /*f5d4*/ 	.word	0x00009c00


	//   ....[3]....
        /*f5d8*/ 	.word	0x00009c40


	//   ....[4]....
        /*f5dc*/ 	.word	0x00009ce0


	//   ....[5]....
        /*f5e0*/ 	.word	0x00009cf0


	//   ....[6]....
        /*f5e4*/ 	.word	0x00009d20


	//   ....[7]....
        /*f5e8*/ 	.word	0x00009d30


	//   ....[8]....
        /*f5ec*/ 	.word	0x00009d40


	//   ....[9]....
        /*f5f0*/ 	.word	0x00009d50


	//   ....[10]....
        /*f5f4*/ 	.word	0x00009d60


	//   ....[11]....
        /*f5f8*/ 	.word	0x00009d70


	//   ....[12]....
        /*f5fc*/ 	.word	0x00009d80


	//   ....[13]....
        /*f600*/ 	.word	0x00009d90


	//   ....[14]....
        /*f604*/ 	.word	0x00009da0


	//   ....[15]....
        /*f608*/ 	.word	0x00009dc0


	//   ....[16]....
        /*f60c*/ 	.word	0x00009e40


	//   ....[17]....
        /*f610*/ 	.word	0x00009e60


	//   ....[18]....
        /*f614*/ 	.word	0x00009f00


	//   ....[19]....
        /*f618*/ 	.word	0x00009f10


	//   ....[20]....
        /*f61c*/ 	.word	0x00009f20


	//   ....[21]....
        /*f620*/ 	.word	0x00009f30


	//   ....[22]....
        /*f624*/ 	.word	0x00009f50


	//   ....[23]....
        /*f628*/ 	.word	0x00009f60


	//   ....[24]....
        /*f62c*/ 	.word	0x00009f80


	//   ....[25]....
        /*f630*/ 	.word	0x00009f90


	//   ....[26]....
        /*f634*/ 	.word	0x00009fe0


	//   ....[27]....
        /*f638*/ 	.word	0x00009ff0


	//   ....[28]....
        /*f63c*/ 	.word	0x0000a010


	//   ....[29]....
        /*f640*/ 	.word	0x0000a030


	//   ....[30]....
        /*f644*/ 	.word	0x0000a060


	//   ....[31]....
        /*f648*/ 	.word	0x0000a070


	//   ....[32]....
        /*f64c*/ 	.word	0x0000a0b0


	//   ....[33]....
        /*f650*/ 	.word	0x0000a0c0


	//   ....[34]....
        /*f654*/ 	.word	0x0000a100


	//   ....[35]....
        /*f658*/ 	.word	0x0000a110


	//   ....[36]....
        /*f65c*/ 	.word	0x0000a150


	//   ....[37]....
        /*f660*/ 	.word	0x0000a160


	//   ....[38]....
        /*f664*/ 	.word	0x0000a1a0


	//   ....[39]....
        /*f668*/ 	.word	0x0000a1b0


	//   ....[40]....
        /*f66c*/ 	.word	0x0000a1f0


	//   ....[41]....
        /*f670*/ 	.word	0x0000a200


	//   ....[42]....
        /*f674*/ 	.word	0x0000a240


	//   ....[43]....
        /*f678*/ 	.word	0x0000a260


	//   ....[44]....
        /*f67c*/ 	.word	0x0000a290


	//   ....[45]....
        /*f680*/ 	.word	0x0000a2a0


	//   ....[46]....
        /*f684*/ 	.word	0x0000a2e0


	//   ....[47]....
        /*f688*/ 	.word	0x0000a2f0


	//   ....[48]....
        /*f68c*/ 	.word	0x0000a330


	//   ....[49]....
        /*f690*/ 	.word	0x0000a340


	//   ....[50]....
        /*f694*/ 	.word	0x0000a380


	//   ....[51]....
        /*f698*/ 	.word	0x0000a390


	//   ....[52]....
        /*f69c*/ 	.word	0x0000a3d0


	//   ....[53]....
        /*f6a0*/ 	.word	0x0000a3e0


	//   ....[54]....
        /*f6a4*/ 	.word	0x0000a420


	//   ....[55]....
        /*f6a8*/ 	.word	0x0000a430


	//   ....[56]....
        /*f6ac*/ 	.word	0x0000a470


	//   ....[57]....
        /*f6b0*/ 	.word	0x0000a490


	//   ....[58]....
        /*f6b4*/ 	.word	0x0000a4c0


	//   ....[59]....
        /*f6b8*/ 	.word	0x0000a4d0


	//   ....[60]....
        /*f6bc*/ 	.word	0x0000a510


	//   ....[61]....
        /*f6c0*/ 	.word	0x0000a520


	//   ....[62]....
        /*f6c4*/ 	.word	0x0000a560


	//   ....[63]....
        /*f6c8*/ 	.word	0x0000a570


	//   ....[64]....
        /*f6cc*/ 	.word	0x0000a5b0


	//   ....[65]....
        /*f6d0*/ 	.word	0x0000a5c0


	//   ....[66]....
        /*f6d4*/ 	.word	0x0000a600


	//   ....[67]....
        /*f6d8*/ 	.word	0x0000a610


	//   ....[68]....
        /*f6dc*/ 	.word	0x0000a650


	//   ....[69]....
        /*f6e0*/ 	.word	0x0000a660


	//   ....[70]....
        /*f6e4*/ 	.word	0x0000a6a0


	//   ....[71]....
        /*f6e8*/ 	.word	0x0000a6c0


	//   ....[72]....
        /*f6ec*/ 	.word	0x0000a6f0


	//   ....[73]....
        /*f6f0*/ 	.word	0x0000a700


	//   ....[74]....
        /*f6f4*/ 	.word	0x0000a740


	//   ....[75]....
        /*f6f8*/ 	.word	0x0000a750


	//   ....[76]....
        /*f6fc*/ 	.word	0x0000a790


	//   ....[77]....
        /*f700*/ 	.word	0x0000a7a0


	//   ....[78]....
        /*f704*/ 	.word	0x0000a7e0


	//   ....[79]....
        /*f708*/ 	.word	0x0000a7f0


	//   ....[80]....
        /*f70c*/ 	.word	0x0000a830


	//   ....[81]....
        /*f710*/ 	.word	0x0000a840


	//   ....[82]....
        /*f714*/ 	.word	0x0000a880


	//   ....[83]....
        /*f718*/ 	.word	0x0000a890


	//   ....[84]....
        /*f71c*/ 	.word	0x0000a8d0


	//   ....[85]....
        /*f720*/ 	.word	0x0000a8f0


	//   ....[86]....
        /*f724*/ 	.word	0x0000a920


	//   ....[87]....
        /*f728*/ 	.word	0x0000a930


	//   ....[88]....
        /*f72c*/ 	.word	0x0000a970


	//   ....[89]....
        /*f730*/ 	.word	0x0000a980


	//   ....[90]....
        /*f734*/ 	.word	0x0000a9c0


	//   ....[91]....
        /*f738*/ 	.word	0x0000a9d0


	//   ....[92]....
        /*f73c*/ 	.word	0x0000aa10


	//   ....[93]....
        /*f740*/ 	.word	0x0000aa20


	//   ....[94]....
        /*f744*/ 	.word	0x0000aa60


	//   ....[95]....
        /*f748*/ 	.word	0x0000aa70


	//   ....[96]....
        /*f74c*/ 	.word	0x0000aab0


	//   ....[97]....
        /*f750*/ 	.word	0x0000aac0


	//   ....[98]....
        /*f754*/ 	.word	0x0000ab00


	//   ....[99]....
        /*f758*/ 	.word	0x0000ab20


	//   ....[100]....
        /*f75c*/ 	.word	0x0000ab50


	//   ....[101]....
        /*f760*/ 	.word	0x0000ab60


	//   ....[102]....
        /*f764*/ 	.word	0x0000aba0


	//   ....[103]....
        /*f768*/ 	.word	0x0000abb0


	//   ....[104]....
        /*f76c*/ 	.word	0x0000abf0


	//   ....[105]....
        /*f770*/ 	.word	0x0000ac00


	//   ....[106]....
        /*f774*/ 	.word	0x0000ac40


	//   ....[107]....
        /*f778*/ 	.word	0x0000ac50


	//   ....[108]....
        /*f77c*/ 	.word	0x0000ac90


	//   ....[109]....
        /*f780*/ 	.word	0x0000aca0


	//   ....[110]....
        /*f784*/ 	.word	0x0000ace0


	//   ....[111]....
        /*f788*/ 	.word	0x0000acf0


	//   ....[112]....
        /*f78c*/ 	.word	0x0000ad30


	//   ....[113]....
        /*f790*/ 	.word	0x0000ad50


	//   ....[114]....
        /*f794*/ 	.word	0x0000ad80


	//   ....[115]....
        /*f798*/ 	.word	0x0000ad90


	//   ....[116]....
        /*f79c*/ 	.word	0x0000add0


	//   ....[117]....
        /*f7a0*/ 	.word	0x0000ade0


	//   ....[118]....
        /*f7a4*/ 	.word	0x0000ae20


	//   ....[119]....
        /*f7a8*/ 	.word	0x0000ae30


	//   ....[120]....
        /*f7ac*/ 	.word	0x0000ae70


	//   ....[121]....
        /*f7b0*/ 	.word	0x0000ae80


	//   ....[122]....
        /*f7b4*/ 	.word	0x0000aec0


	//   ....[123]....
        /*f7b8*/ 	.word	0x0000aed0


	//   ....[124]....
        /*f7bc*/ 	.word	0x0000af10


	//   ....[125]....
        /*f7c0*/ 	.word	0x0000af20


	//   ....[126]....
        /*f7c4*/ 	.word	0x0000af60


	//   ....[127]....
        /*f7c8*/ 	.word	0x0000af80


	//   ....[128]....
        /*f7cc*/ 	.word	0x0000afb0


	//   ....[129]....
        /*f7d0*/ 	.word	0x0000afc0


	//   ....[130]....
        /*f7d4*/ 	.word	0x0000b000


	//   ....[131]....
        /*f7d8*/ 	.word	0x0000b010


	//   ....[132]....
        /*f7dc*/ 	.word	0x0000b050


	//   ....[133]....
        /*f7e0*/ 	.word	0x0000b060


	//   ....[134]....
        /*f7e4*/ 	.word	0x0000b0a0


	//   ....[135]....
        /*f7e8*/ 	.word	0x0000b0b0


	//   ....[136]....
        /*f7ec*/ 	.word	0x0000b0f0


	//   ....[137]....
        /*f7f0*/ 	.word	0x0000b100


	//   ....[138]....
        /*f7f4*/ 	.word	0x0000b140


	//   ....[139]....
        /*f7f8*/ 	.word	0x0000b150


	//   ....[140]....
        /*f7fc*/ 	.word	0x0000b190


	//   ....[141]....
        /*f800*/ 	.word	0x0000b1b0


	//   ....[142]....
        /*f804*/ 	.word	0x0000b1e0


	//   ....[143]....
        /*f808*/ 	.word	0x0000b1f0


	//   ....[144]....
        /*f80c*/ 	.word	0x0000b230


	//   ....[145]....
        /*f810*/ 	.word	0x0000b240


	//   ....[146]....
        /*f814*/ 	.word	0x0000b280


	//   ....[147]....
        /*f818*/ 	.word	0x0000b290


	//   ....[148]....
        /*f81c*/ 	.word	0x0000b2d0


	//   ....[149]....
        /*f820*/ 	.word	0x0000b2e0


	//   ....[150]....
        /*f824*/ 	.word	0x0000b320


	//   ....[151]....
        /*f828*/ 	.word	0x0000b330


	//   ....[152]....
        /*f82c*/ 	.word	0x0000b370


	//   ....[153]....
        /*f830*/ 	.word	0x0000b380


	//   ....[154]....
        /*f834*/ 	.word	0x0000b3c0


	//   ....[155]....
        /*f838*/ 	.word	0x0000b3e0


	//   ....[156]....
        /*f83c*/ 	.word	0x0000b410


	//   ....[157]....
        /*f840*/ 	.word	0x0000b420


	//   ....[158]....
        /*f844*/ 	.word	0x0000b460


	//   ....[159]....
        /*f848*/ 	.word	0x0000b470


	//   ....[160]....
        /*f84c*/ 	.word	0x0000b4b0


	//   ....[161]....
        /*f850*/ 	.word	0x0000b4c0


	//   ....[162]....
        /*f854*/ 	.word	0x0000b500


	//   ....[163]....
        /*f858*/ 	.word	0x0000b510


	//   ....[164]....
        /*f85c*/ 	.word	0x0000b550


	//   ....[165]....
        /*f860*/ 	.word	0x0000b560


	//   ....[166]....
        /*f864*/ 	.word	0x0000b5a0


	//   ....[167]....
        /*f868*/ 	.word	0x0000b5b0


	//   ....[168]....
        /*f86c*/ 	.word	0x0000b5f0


	//   ....[169]....
        /*f870*/ 	.word	0x0000b610


	//   ....[170]....
        /*f874*/ 	.word	0x0000b640


	//   ....[171]....
        /*f878*/ 	.word	0x0000b650


	//   ....[172]....
        /*f87c*/ 	.word	0x0000b690


	//   ....[173]....
        /*f880*/ 	.word	0x0000b6a0


	//   ....[174]....
        /*f884*/ 	.word	0x0000b6e0


	//   ....[175]....
        /*f888*/ 	.word	0x0000b6f0


	//   ....[176]....
        /*f88c*/ 	.word	0x0000b730


	//   ....[177]....
        /*f890*/ 	.word	0x0000b740


	//   ....[178]....
        /*f894*/ 	.word	0x0000b780


	//   ....[179]....
        /*f898*/ 	.word	0x0000b790


	//   ....[180]....
        /*f89c*/ 	.word	0x0000b7d0


	//   ....[181]....
        /*f8a0*/ 	.word	0x0000b7e0


	//   ....[182]....
        /*f8a4*/ 	.word	0x0000b820


	//   ....[183]....
        /*f8a8*/ 	.word	0x0000b840


	//   ....[184]....
        /*f8ac*/ 	.word	0x0000b870


	//   ....[185]....
        /*f8b0*/ 	.word	0x0000b880


	//   ....[186]....
        /*f8b4*/ 	.word	0x0000b8c0


	//   ....[187]....
        /*f8b8*/ 	.word	0x0000b8d0


	//   ....[188]....
        /*f8bc*/ 	.word	0x0000b910


	//   ....[189]....
        /*f8c0*/ 	.word	0x0000b920


	//   ....[190]....
        /*f8c4*/ 	.word	0x0000b960


	//   ....[191]....
        /*f8c8*/ 	.word	0x0000b970


	//   ....[192]....
        /*f8cc*/ 	.word	0x0000b9e0


	//   ....[193]....
        /*f8d0*/ 	.word	0x0000b9f0


	//   ....[194]....
        /*f8d4*/ 	.word	0x0000ba20


	//   ....[195]....
        /*f8d8*/ 	.word	0x0000ba30


	//   ....[196]....
        /*f8dc*/ 	.word	0x0000ba60


	//   ....[197]....
        /*f8e0*/ 	.word	0x0000ba70


	//   ....[198]....
        /*f8e4*/ 	.word	0x0000bae0


	//   ....[199]....
        /*f8e8*/ 	.word	0x0000bb00


	//   ....[200]....
        /*f8ec*/ 	.word	0x0000bb40


	//   ....[201]....
        /*f8f0*/ 	.word	0x0000bb50


	//   ....[202]....
        /*f8f4*/ 	.word	0x0000bb90


	//   ....[203]....
        /*f8f8*/ 	.word	0x0000bba0


	//   ....[204]....
        /*f8fc*/ 	.word	0x0000bbe0


	//   ....[205]....
        /*f900*/ 	.word	0x0000bbf0


	//   ....[206]....
        /*f904*/ 	.word	0x0000bc30


	//   ....[207]....
        /*f908*/ 	.word	0x0000bc40


	//   ....[208]....
        /*f90c*/ 	.word	0x0000bc80


	//   ....[209]....
        /*f910*/ 	.word	0x0000bc90


	//   ....[210]....
        /*f914*/ 	.word	0x0000bcd0


	//   ....[211]....
        /*f918*/ 	.word	0x0000bcf0


	//   ....[212]....
        /*f91c*/ 	.word	0x0000bd20


	//   ....[213]....
        /*f920*/ 	.word	0x0000bd30


	//   ....[214]....
        /*f924*/ 	.word	0x0000bd70


	//   ....[215]....
        /*f928*/ 	.word	0x0000bd80


	//   ....[216]....
        /*f92c*/ 	.word	0x0000bdf0


	//   ....[217]....
        /*f930*/ 	.word	0x0000be00


	//   ....[218]....
        /*f934*/ 	.word	0x0000be40


	//   ....[219]....
        /*f938*/ 	.word	0x0000be50


	//   ....[220]....
        /*f93c*/ 	.word	0x0000be80


	//   ....[221]....
        /*f940*/ 	.word	0x0000be90


	//   ....[222]....
        /*f944*/ 	.word	0x0000bed0


	//   ....[223]....
        /*f948*/ 	.word	0x0000bee0


	//   ....[224]....
        /*f94c*/ 	.word	0x0000bf10


	//   ....[225]....
        /*f950*/ 	.word	0x0000bf20


	//   ....[226]....
        /*f954*/ 	.word	0x0000bf60


	//   ....[227]....
        /*f958*/ 	.word	0x0000bf80


	//   ....[228]....
        /*f95c*/ 	.word	0x0000bfb0


	//   ....[229]....
        /*f960*/ 	.word	0x0000bfc0


	//   ....[230]....
        /*f964*/ 	.word	0x0000bff0


	//   ....[231]....
        /*f968*/ 	.word	0x0000c000


	//   ....[232]....
        /*f96c*/ 	.word	0x0000c040


	//   ....[233]....
        /*f970*/ 	.word	0x0000c050


	//   ....[234]....
        /*f974*/ 	.word	0x0000c0b0


	//   ....[235]....
        /*f978*/ 	.word	0x0000c0c0


	//   ....[236]....
        /*f97c*/ 	.word	0x0000c110


	//   ....[237]....
        /*f980*/ 	.word	0x0000c120


	//   ....[238]....
        /*f984*/ 	.word	0x0000c170


	//   ....[239]....
        /*f988*/ 	.word	0x0000c180


	//   ....[240]....
        /*f98c*/ 	.word	0x0000c190


	//   ....[241]....
        /*f990*/ 	.word	0x0000c1a0


	//   ....[242]....
        /*f994*/ 	.word	0x0000c1b0


	//   ....[243]....
        /*f998*/ 	.word	0x0000c1c0


	//   ....[244]....
        /*f99c*/ 	.word	0x0000c1d0


	//   ....[245]....
        /*f9a0*/ 	.word	0x0000c1f0


	//   ....[246]....
        /*f9a4*/ 	.word	0x0000c200


	//   ....[247]....
        /*f9a8*/ 	.word	0x0000c210


	//   ....[248]....
        /*f9ac*/ 	.word	0x0000c220


	//   ....[249]....
        /*f9b0*/ 	.word	0x0000c230


	//   ....[250]....
        /*f9b4*/ 	.word	0x0000c240


	//   ....[251]....
        /*f9b8*/ 	.word	0x0000c2a0


	//   ....[252]....
        /*f9bc*/ 	.word	0x0000c2b0


	//   ....[253]....
        /*f9c0*/ 	.word	0x0000c2c0


	//   ....[254]....
        /*f9c4*/ 	.word	0x0000c2d0


	//   ....[255]....
        /*f9c8*/ 	.word	0x0000c2e0


	//   ....[0]....
        /*f9cc*/ 	.word	0x0000c2f0


	//   ....[1]....
        /*f9d0*/ 	.word	0x0000c3c0


	//   ....[2]....
        /*f9d4*/ 	.word	0x0000c3d0


	//   ....[3]....
        /*f9d8*/ 	.word	0x0000c3e0


	//   ....[4]....
        /*f9dc*/ 	.word	0x0000fb00


	//   ....[5]....
        /*f9e0*/ 	.word	0x0000fb40


	//   ....[6]....
        /*f9e4*/ 	.word	0x0000fbe0


	//   ....[7]....
        /*f9e8*/ 	.word	0x0000fbf0


	//   ....[8]....
        /*f9ec*/ 	.word	0x0000fc20


	//   ....[9]....
        /*f9f0*/ 	.word	0x0000fc30


	//   ....[10]....
        /*f9f4*/ 	.word	0x0000fc40


	//   ....[11]....
        /*f9f8*/ 	.word	0x0000fc50


	//   ....[12]....
        /*f9fc*/ 	.word	0x0000fc60


	//   ....[13]....
        /*fa00*/ 	.word	0x0000fc70


	//   ....[14]....
        /*fa04*/ 	.word	0x0000fc80


	//   ....[15]....
        /*fa08*/ 	.word	0x0000fc90


	//   ....[16]....
        /*fa0c*/ 	.word	0x0000fca0


	//   ....[17]....
        /*fa10*/ 	.word	0x0000fcc0


	//   ....[18]....
        /*fa14*/ 	.word	0x0000fd40


	//   ....[19]....
        /*fa18*/ 	.word	0x0000fd60


	//   ....[20]....
        /*fa1c*/ 	.word	0x0000fe00


	//   ....[21]....
        /*fa20*/ 	.word	0x0000fe10


	//   ....[22]....
        /*fa24*/ 	.word	0x0000fe20


	//   ....[23]....
        /*fa28*/ 	.word	0x0000fe30


	//   ....[24]....
        /*fa2c*/ 	.word	0x0000fe50


	//   ....[25]....
        /*fa30*/ 	.word	0x0000fe60


	//   ....[26]....
        /*fa34*/ 	.word	0x0000fe80


	//   ....[27]....
        /*fa38*/ 	.word	0x0000fe90


	//   ....[28]....
        /*fa3c*/ 	.word	0x0000fee0


	//   ....[29]....
        /*fa40*/ 	.word	0x0000fef0


	//   ....[30]....
        /*fa44*/ 	.word	0x0000ff10


	//   ....[31]....
        /*fa48*/ 	.word	0x0000ff30


	//   ....[32]....
        /*fa4c*/ 	.word	0x0000ff60


	//   ....[33]....
        /*fa50*/ 	.word	0x0000ff70


	//   ....[34]....
        /*fa54*/ 	.word	0x0000ffb0


	//   ....[35]....
        /*fa58*/ 	.word	0x0000ffc0


	//   ....[36]....
        /*fa5c*/ 	.word	0x00010000


	//   ....[37]....
        /*fa60*/ 	.word	0x00010010


	//   ....[38]....
        /*fa64*/ 	.word	0x00010050


	//   ....[39]....
        /*fa68*/ 	.word	0x00010060


	//   ....[40]....
        /*fa6c*/ 	.word	0x000100a0


	//   ....[41]....
        /*fa70*/ 	.word	0x000100b0


	//   ....[42]....
        /*fa74*/ 	.word	0x000100f0


	//   ....[43]....
        /*fa78*/ 	.word	0x00010100


	//   ....[44]....
        /*fa7c*/ 	.word	0x00010140


	//   ....[45]....
        /*fa80*/ 	.word	0x00010160


	//   ....[46]....
        /*fa84*/ 	.word	0x00010190


	//   ....[47]....
        /*fa88*/ 	.word	0x000101a0


	//   ....[48]....
        /*fa8c*/ 	.word	0x000101e0


	//   ....[49]....
        /*fa90*/ 	.word	0x000101f0


	//   ....[50]....
        /*fa94*/ 	.word	0x00010230


	//   ....[51]....
        /*fa98*/ 	.word	0x00010240


	//   ....[52]....
        /*fa9c*/ 	.word	0x00010280


	//   ....[53]....
        /*faa0*/ 	.word	0x00010290


	//   ....[54]....
        /*faa4*/ 	.word	0x000102d0


	//   ....[55]....
        /*faa8*/ 	.word	0x000102e0


	//   ....[56]....
        /*faac*/ 	.word	0x00010320


	//   ....[57]....
        /*fab0*/ 	.word	0x00010330


	//   ....[58]....
        /*fab4*/ 	.word	0x00010370


	//   ....[59]....
        /*fab8*/ 	.word	0x00010390


	//   ....[60]....
        /*fabc*/ 	.word	0x000103c0


	//   ....[61]....
        /*fac0*/ 	.word	0x000103d0


	//   ....[62]....
        /*fac4*/ 	.word	0x00010410


	//   ....[63]....
        /*fac8*/ 	.word	0x00010420


	//   ....[64]....
        /*facc*/ 	.word	0x00010460


	//   ....[65]....
        /*fad0*/ 	.word	0x00010470


	//   ....[66]....
        /*fad4*/ 	.word	0x000104b0


	//   ....[67]....
        /*fad8*/ 	.word	0x000104c0


	//   ....[68]....
        /*fadc*/ 	.word	0x00010500


	//   ....[69]....
        /*fae0*/ 	.word	0x00010510


	//   ....[70]....
        /*fae4*/ 	.word	0x00010550


	//   ....[71]....
        /*fae8*/ 	.word	0x00010560


	//   ....[72]....
        /*faec*/ 	.word	0x000105a0


	//   ....[73]....
        /*faf0*/ 	.word	0x000105c0


	//   ....[74]....
        /*faf4*/ 	.word	0x000105f0


	//   ....[75]....
        /*faf8*/ 	.word	0x00010600


	//   ....[76]....
        /*fafc*/ 	.word	0x00010640


	//   ....[77]....
        /*fb00*/ 	.word	0x00010650


	//   ....[78]....
        /*fb04*/ 	.word	0x00010690


	//   ....[79]....
        /*fb08*/ 	.word	0x000106a0


	//   ....[80]....
        /*fb0c*/ 	.word	0x000106e0


	//   ....[81]....
        /*fb10*/ 	.word	0x000106f0


	//   ....[82]....
        /*fb14*/ 	.word	0x00010730


	//   ....[83]....
        /*fb18*/ 	.word	0x00010740


	//   ....[84]....
        /*fb1c*/ 	.word	0x00010780


	//   ....[85]....
        /*fb20*/ 	.word	0x00010790


	//   ....[86]....
        /*fb24*/ 	.word	0x000107d0


	//   ....[87]....
        /*fb28*/ 	.word	0x000107f0


	//   ....[88]....
        /*fb2c*/ 	.word	0x00010820


	//   ....[89]....
        /*fb30*/ 	.word	0x00010830


	//   ....[90]....
        /*fb34*/ 	.word	0x00010870


	//   ....[91]....
        /*fb38*/ 	.word	0x00010880


	//   ....[92]....
        /*fb3c*/ 	.word	0x000108c0


	//   ....[93]....
        /*fb40*/ 	.word	0x000108d0


	//   ....[94]....
        /*fb44*/ 	.word	0x00010910


	//   ....[95]....
        /*fb48*/ 	.word	0x00010920


	//   ....[96]....
        /*fb4c*/ 	.word	0x00010960


	//   ....[97]....
        /*fb50*/ 	.word	0x00010970


	//   ....[98]....
        /*fb54*/ 	.word	0x000109b0


	//   ....[99]....
        /*fb58*/ 	.word	0x000109c0


	//   ....[100]....
        /*fb5c*/ 	.word	0x00010a00


	//   ....[101]....
        /*fb60*/ 	.word	0x00010a20


	//   ....[102]....
        /*fb64*/ 	.word	0x00010a50


	//   ....[103]....
        /*fb68*/ 	.word	0x00010a60


	//   ....[104]....
        /*fb6c*/ 	.word	0x00010aa0


	//   ....[105]....
        /*fb70*/ 	.word	0x00010ab0


	//   ....[106]....
        /*fb74*/ 	.word	0x00010af0


	//   ....[107]....
        /*fb78*/ 	.word	0x00010b00


	//   ....[108]....
        /*fb7c*/ 	.word	0x00010b40


	//   ....[109]....
        /*fb80*/ 	.word	0x00010b50


	//   ....[110]....
        /*fb84*/ 	.word	0x00010b90


	//   ....[111]....
        /*fb88*/ 	.word	0x00010ba0


	//   ....[112]....
        /*fb8c*/ 	.word	0x00010be0


	//   ....[113]....
        /*fb90*/ 	.word	0x00010bf0


	//   ....[114]....
        /*fb94*/ 	.word	0x00010c30


	//   ....[115]....
        /*fb98*/ 	.word	0x00010c50


	//   ....[116]....
        /*fb9c*/ 	.word	0x00010c80


	//   ....[117]....
        /*fba0*/ 	.word	0x00010c90


	//   ....[118]....
        /*fba4*/ 	.word	0x00010cd0


	//   ....[119]....
        /*fba8*/ 	.word	0x00010ce0


	//   ....[120]....
        /*fbac*/ 	.word	0x00010d20


	//   ....[121]....
        /*fbb0*/ 	.word	0x00010d30


	//   ....[122]....
        /*fbb4*/ 	.word	0x00010d70


	//   ....[123]....
        /*fbb8*/ 	.word	0x00010d80


	//   ....[124]....
        /*fbbc*/ 	.word	0x00010dc0


	//   ....[125]....
        /*fbc0*/ 	.word	0x00010dd0


	//   ....[126]....
        /*fbc4*/ 	.word	0x00010e10


	//   ....[127]....
        /*fbc8*/ 	.word	0x00010e20


	//   ....[128]....
        /*fbcc*/ 	.word	0x00010e60


	//   ....[129]....
        /*fbd0*/ 	.word	0x00010e80


	//   ....[130]....
        /*fbd4*/ 	.word	0x00010eb0


	//   ....[131]....
        /*fbd8*/ 	.word	0x00010ec0


	//   ....[132]....
        /*fbdc*/ 	.word	0x00010f00


	//   ....[133]....
        /*fbe0*/ 	.word	0x00010f10


	//   ....[134]....
        /*fbe4*/ 	.word	0x00010f50


	//   ....[135]....
        /*fbe8*/ 	.word	0x00010f60


	//   ....[136]....
        /*fbec*/ 	.word	0x00010fa0


	//   ....[137]....
        /*fbf0*/ 	.word	0x00010fb0


	//   ....[138]....
        /*fbf4*/ 	.word	0x00010ff0


	//   ....[139]....
        /*fbf8*/ 	.word	0x00011000


	//   ....[140]....
        /*fbfc*/ 	.word	0x00011040


	//   ....[141]....
        /*fc00*/ 	.word	0x00011050


	//   ....[142]....
        /*fc04*/ 	.word	0x00011090


	//   ....[143]....
        /*fc08*/ 	.word	0x000110b0


	//   ....[144]....
        /*fc0c*/ 	.word	0x000110e0


	//   ....[145]....
        /*fc10*/ 	.word	0x000110f0


	//   ....[146]....
        /*fc14*/ 	.word	0x00011130


	//   ....[147]....
        /*fc18*/ 	.word	0x00011140


	//   ....[148]....
        /*fc1c*/ 	.word	0x00011180


	//   ....[149]....
        /*fc20*/ 	.word	0x00011190


	//   ....[150]....
        /*fc24*/ 	.word	0x000111d0


	//   ....[151]....
        /*fc28*/ 	.word	0x000111e0


	//   ....[152]....
        /*fc2c*/ 	.word	0x00011220


	//   ....[153]....
        /*fc30*/ 	.word	0x00011230


	//   ....[154]....
        /*fc34*/ 	.word	0x00011270


	//   ....[155]....
        /*fc38*/ 	.word	0x00011280


	//   ....[156]....
        /*fc3c*/ 	.word	0x000112c0


	//   ....[157]....
        /*fc40*/ 	.word	0x000112e0


	//   ....[158]....
        /*fc44*/ 	.word	0x00011310


	//   ....[159]....
        /*fc48*/ 	.word	0x00011320


	//   ....[160]....
        /*fc4c*/ 	.word	0x00011360


	//   ....[161]....
        /*fc50*/ 	.word	0x00011370


	//   ....[162]....
        /*fc54*/ 	.word	0x000113b0


	//   ....[163]....
        /*fc58*/ 	.word	0x000113c0


	//   ....[164]....
        /*fc5c*/ 	.word	0x00011400


	//   ....[165]....
        /*fc60*/ 	.word	0x00011410


	//   ....[166]....
        /*fc64*/ 	.word	0x00011450


	//   ....[167]....
        /*fc68*/ 	.word	0x00011460


	//   ....[168]....
        /*fc6c*/ 	.word	0x000114a0


	//   ....[169]....
        /*fc70*/ 	.word	0x000114b0


	//   ....[170]....
        /*fc74*/ 	.word	0x000114f0


	//   ....[171]....
        /*fc78*/ 	.word	0x00011510


	//   ....[172]....
        /*fc7c*/ 	.word	0x00011540


	//   ....[173]....
        /*fc80*/ 	.word	0x00011550


	//   ....[174]....
        /*fc84*/ 	.word	0x00011590


	//   ....[175]....
        /*fc88*/ 	.word	0x000115a0


	//   ....[176]....
        /*fc8c*/ 	.word	0x000115e0


	//   ....[177]....
        /*fc90*/ 	.word	0x000115f0


	//   ....[178]....
        /*fc94*/ 	.word	0x00011630


	//   ....[179]....
        /*fc98*/ 	.word	0x00011640


	//   ....[180]....
        /*fc9c*/ 	.word	0x00011680


	//   ....[181]....
        /*fca0*/ 	.word	0x00011690


	//   ....[182]....
        /*fca4*/ 	.word	0x000116d0


	//   ....[183]....
        /*fca8*/ 	.word	0x000116e0


	//   ....[184]....
        /*fcac*/ 	.word	0x00011720


	//   ....[185]....
        /*fcb0*/ 	.word	0x00011740


	//   ....[186]....
        /*fcb4*/ 	.word	0x00011770


	//   ....[187]....
        /*fcb8*/ 	.word	0x00011780


	//   ....[188]....
        /*fcbc*/ 	.word	0x000117c0


	//   ....[189]....
        /*fcc0*/ 	.word	0x000117d0


	//   ....[190]....
        /*fcc4*/ 	.word	0x00011810


	//   ....[191]....
        /*fcc8*/ 	.word	0x00011820


	//   ....[192]....
        /*fccc*/ 	.word	0x00011860


	//   ....[193]....
        /*fcd0*/ 	.word	0x00011870


	//   ....[194]....
        /*fcd4*/ 	.word	0x000118e0


	//   ....[195]....
        /*fcd8*/ 	.word	0x000118f0


	//   ....[196]....
        /*fcdc*/ 	.word	0x00011920


	//   ....[197]....
        /*fce0*/ 	.word	0x00011930


	//   ....[198]....
        /*fce4*/ 	.word	0x00011960


	//   ....[199]....
        /*fce8*/ 	.word	0x00011970


	//   ....[200]....
        /*fcec*/ 	.word	0x000119e0


	//   ....[201]....
        /*fcf0*/ 	.word	0x00011a00


	//   ....[202]....
        /*fcf4*/ 	.word	0x00011a40


	//   ....[203]....
        /*fcf8*/ 	.word	0x00011a50


	//   ....[204]....
        /*fcfc*/ 	.word	0x00011a90


	//   ....[205]....
        /*fd00*/ 	.word	0x00011aa0


	//   ....[206]....
        /*fd04*/ 	.word	0x00011ae0


	//   ....[207]....
        /*fd08*/ 	.word	0x00011af0


	//   ....[208]....
        /*fd0c*/ 	.word	0x00011b30


	//   ....[209]....
        /*fd10*/ 	.word	0x00011b40


	//   ....[210]....
        /*fd14*/ 	.word	0x00011b80


	//   ....[211]....
        /*fd18*/ 	.word	0x00011b90


	//   ....[212]....
        /*fd1c*/ 	.word	0x00011bd0


	//   ....[213]....
        /*fd20*/ 	.word	0x00011bf0


	//   ....[214]....
        /*fd24*/ 	.word	0x00011c20


	//   ....[215]....
        /*fd28*/ 	.word	0x00011c30


	//   ....[216]....
        /*fd2c*/ 	.word	0x00011c70


	//   ....[217]....
        /*fd30*/ 	.word	0x00011c80


	//   ....[218]....
        /*fd34*/ 	.word	0x00011cf0


	//   ....[219]....
        /*fd38*/ 	.word	0x00011d00


	//   ....[220]....
        /*fd3c*/ 	.word	0x00011d40


	//   ....[221]....
        /*fd40*/ 	.word	0x00011d50


	//   ....[222]....
        /*fd44*/ 	.word	0x00011d80


	//   ....[223]....
        /*fd48*/ 	.word	0x00011d90


	//   ....[224]....
        /*fd4c*/ 	.word	0x00011dd0


	//   ....[225]....
        /*fd50*/ 	.word	0x00011de0


	//   ....[226]....
        /*fd54*/ 	.word	0x00011e10


	//   ....[227]....
        /*fd58*/ 	.word	0x00011e20


	//   ....[228]....
        /*fd5c*/ 	.word	0x00011e60


	//   ....[229]....
        /*fd60*/ 	.word	0x00011e80


	//   ....[230]....
        /*fd64*/ 	.word	0x00011eb0


	//   ....[231]....
        /*fd68*/ 	.word	0x00011ec0


	//   ....[232]....
        /*fd6c*/ 	.word	0x00011ef0


	//   ....[233]....
        /*fd70*/ 	.word	0x00011f00


	//   ....[234]....
        /*fd74*/ 	.word	0x00011f40


	//   ....[235]....
        /*fd78*/ 	.word	0x00011f50


	//   ....[236]....
        /*fd7c*/ 	.word	0x00011fb0


	//   ....[237]....
        /*fd80*/ 	.word	0x00011fc0


	//   ....[238]....
        /*fd84*/ 	.word	0x00012010


	//   ....[239]....
        /*fd88*/ 	.word	0x00012020


	//   ....[240]....
        /*fd8c*/ 	.word	0x00012070


	//   ....[241]....
        /*fd90*/ 	.word	0x00012080


	//   ....[242]....
        /*fd94*/ 	.word	0x00012090


	//   ....[243]....
        /*fd98*/ 	.word	0x000120a0


	//   ....[244]....
        /*fd9c*/ 	.word	0x000120b0


	//   ....[245]....
        /*fda0*/ 	.word	0x000120c0


	//   ....[246]....
        /*fda4*/ 	.word	0x000120d0


	//   ....[247]....
        /*fda8*/ 	.word	0x000120f0


	//   ....[248]....
        /*fdac*/ 	.word	0x00012100


	//   ....[249]....
        /*fdb0*/ 	.word	0x00012110


	//   ....[250]....
        /*fdb4*/ 	.word	0x00012120


	//   ....[251]....
        /*fdb8*/ 	.word	0x00012130


	//   ....[252]....
        /*fdbc*/ 	.word	0x00012140


	//   ....[253]....
        /*fdc0*/ 	.word	0x000121a0


	//   ....[254]....
        /*fdc4*/ 	.word	0x000121b0


	//   ....[255]....
        /*fdc8*/ 	.word	0x000121c0


	//   ....[0]....
        /*fdcc*/ 	.word	0x000121d0


	//   ....[1]....
        /*fdd0*/ 	.word	0x000121e0


	//   ....[2]....
        /*fdd4*/ 	.word	0x000121f0


	//   ....[3]....
        /*fdd8*/ 	.word	0x000122c0


	//   ....[4]....
        /*fddc*/ 	.word	0x000122d0


	//   ....[5]....
        /*fde0*/ 	.word	0x000122e0


	//   ....[6]....
        /*fde4*/ 	.word	0x00015a00


	//   ....[7]....
        /*fde8*/ 	.word	0x00015a40


	//   ....[8]....
        /*fdec*/ 	.word	0x00015ae0


	//   ....[9]....
        /*fdf0*/ 	.word	0x00015af0


	//   ....[10]....
        /*fdf4*/ 	.word	0x00015b20


	//   ....[11]....
        /*fdf8*/ 	.word	0x00015b30


	//   ....[12]....
        /*fdfc*/ 	.word	0x00015b40


	//   ....[13]....
        /*fe00*/ 	.word	0x00015b50


	//   ....[14]....
        /*fe04*/ 	.word	0x00015b60


	//   ....[15]....
        /*fe08*/ 	.word	0x00015b70


	//   ....[16]....
        /*fe0c*/ 	.word	0x00015b80


	//   ....[17]....
        /*fe10*/ 	.word	0x00015b90


	//   ....[18]....
        /*fe14*/ 	.word	0x00015ba0


	//   ....[19]....
        /*fe18*/ 	.word	0x00015bc0


	//   ....[20]....
        /*fe1c*/ 	.word	0x00015c40


	//   ....[21]....
        /*fe20*/ 	.word	0x00015c60


	//   ....[22]....
        /*fe24*/ 	.word	0x00015d00


	//   ....[23]....
        /*fe28*/ 	.word	0x00015d10


	//   ....[24]....
        /*fe2c*/ 	.word	0x00015d20


	//   ....[25]....
        /*fe30*/ 	.word	0x00015d30


	//   ....[26]....
        /*fe34*/ 	.word	0x00015d50


	//   ....[27]....
        /*fe38*/ 	.word	0x00015d60


	//   ....[28]....
        /*fe3c*/ 	.word	0x00015d80


	//   ....[29]....
        /*fe40*/ 	.word	0x00015d90


	//   ....[30]....
        /*fe44*/ 	.word	0x00015de0


	//   ....[31]....
        /*fe48*/ 	.word	0x00015df0


	//   ....[32]....
        /*fe4c*/ 	.word	0x00015e10


	//   ....[33]....
        /*fe50*/ 	.word	0x00015e30


	//   ....[34]....
        /*fe54*/ 	.word	0x00015e60


	//   ....[35]....
        /*fe58*/ 	.word	0x00015e70


	//   ....[36]....
        /*fe5c*/ 	.word	0x00015eb0


	//   ....[37]....
        /*fe60*/ 	.word	0x00015ec0


	//   ....[38]....
        /*fe64*/ 	.word	0x00015f00


	//   ....[39]....
        /*fe68*/ 	.word	0x00015f10


	//   ....[40]....
        /*fe6c*/ 	.word	0x00015f50


	//   ....[41]....
        /*fe70*/ 	.word	0x00015f60


	//   ....[42]....
        /*fe74*/ 	.word	0x00015fa0


	//   ....[43]....
        /*fe78*/ 	.word	0x00015fb0


	//   ....[44]....
        /*fe7c*/ 	.word	0x00015ff0


	//   ....[45]....
        /*fe80*/ 	.word	0x00016000


	//   ....[46]....
        /*fe84*/ 	.word	0x00016040


	//   ....[47]....
        /*fe88*/ 	.word	0x00016060


	//   ....[48]....
        /*fe8c*/ 	.word	0x00016090


	//   ....[49]....
        /*fe90*/ 	.word	0x000160a0


	//   ....[50]....
        /*fe94*/ 	.word	0x000160e0


	//   ....[51]....
        /*fe98*/ 	.word	0x000160f0


	//   ....[52]....
        /*fe9c*/ 	.word	0x00016130


	//   ....[53]....
        /*fea0*/ 	.word	0x00016140


	//   ....[54]....
        /*fea4*/ 	.word	0x00016180


	//   ....[55]....
        /*fea8*/ 	.word	0x00016190


	//   ....[56]....
        /*feac*/ 	.word	0x000161d0


	//   ....[57]....
        /*feb0*/ 	.word	0x000161e0


	//   ....[58]....
        /*feb4*/ 	.word	0x00016220


	//   ....[59]....
        /*feb8*/ 	.word	0x00016230


	//   ....[60]....
        /*febc*/ 	.word	0x00016270


	//   ....[61]....
        /*fec0*/ 	.word	0x00016290


	//   ....[62]....
        /*fec4*/ 	.word	0x000162c0


	//   ....[63]....
        /*fec8*/ 	.word	0x000162d0


	//   ....[64]....
        /*fecc*/ 	.word	0x00016310


	//   ....[65]....
        /*fed0*/ 	.word	0x00016320


	//   ....[66]....
        /*fed4*/ 	.word	0x00016360


	//   ....[67]....
        /*fed8*/ 	.word	0x00016370


	//   ....[68]....
        /*fedc*/ 	.word	0x000163b0


	//   ....[69]....
        /*fee0*/ 	.word	0x000163c0


	//   ....[70]....
        /*fee4*/ 	.word	0x00016400


	//   ....[71]....
        /*fee8*/ 	.word	0x00016410


	//   ....[72]....
        /*feec*/ 	.word	0x00016450


	//   ....[73]....
        /*fef0*/ 	.word	0x00016460


	//   ....[74]....
        /*fef4*/ 	.word	0x000164a0


	//   ....[75]....
        /*fef8*/ 	.word	0x000164c0


	//   ....[76]....
        /*fefc*/ 	.word	0x000164f0


	//   ....[77]....
        /*ff00*/ 	.word	0x00016500


	//   ....[78]....
        /*ff04*/ 	.word	0x00016540


	//   ....[79]....
        /*ff08*/ 	.word	0x00016550


	//   ....[80]....
        /*ff0c*/ 	.word	0x00016590


	//   ....[81]....
        /*ff10*/ 	.word	0x000165a0


	//   ....[82]....
        /*ff14*/ 	.word	0x000165e0


	//   ....[83]....
        /*ff18*/ 	.word	0x000165f0


	//   ....[84]....
        /*ff1c*/ 	.word	0x00016630


	//   ....[85]....
        /*ff20*/ 	.word	0x00016640


	//   ....[86]....
        /*ff24*/ 	.word	0x00016680


	//   ....[87]....
        /*ff28*/ 	.word	0x00016690


	//   ....[88]....
        /*ff2c*/ 	.word	0x000166d0


	//   ....[89]....
        /*ff30*/ 	.word	0x000166f0


	//   ....[90]....
        /*ff34*/ 	.word	0x00016720


	//   ....[91]....
        /*ff38*/ 	.word	0x00016730


	//   ....[92]....
        /*ff3c*/ 	.word	0x00016770


	//   ....[93]....
        /*ff40*/ 	.word	0x00016780


	//   ....[94]....
        /*ff44*/ 	.word	0x000167c0


	//   ....[95]....
        /*ff48*/ 	.word	0x000167d0


	//   ....[96]....
        /*ff4c*/ 	.word	0x00016810


	//   ....[97]....
        /*ff50*/ 	.word	0x00016820


	//   ....[98]....
        /*ff54*/ 	.word	0x00016860


	//   ....[99]....
        /*ff58*/ 	.word	0x00016870


	//   ....[100]....
        /*ff5c*/ 	.word	0x000168b0


	//   ....[101]....
        /*ff60*/ 	.word	0x000168c0


	//   ....[102]....
        /*ff64*/ 	.word	0x00016900


	//   ....[103]....
        /*ff68*/ 	.word	0x00016920


	//   ....[104]....
        /*ff6c*/ 	.word	0x00016950


	//   ....[105]....
        /*ff70*/ 	.word	0x00016960


	//   ....[106]....
        /*ff74*/ 	.word	0x000169a0


	//   ....[107]....
        /*ff78*/ 	.word	0x000169b0


	//   ....[108]....
        /*ff7c*/ 	.word	0x000169f0


	//   ....[109]....
        /*ff80*/ 	.word	0x00016a00


	//   ....[110]....
        /*ff84*/ 	.word	0x00016a40


	//   ....[111]....
        /*ff88*/ 	.word	0x00016a50


	//   ....[112]....
        /*ff8c*/ 	.word	0x00016a90


	//   ....[113]....
        /*ff90*/ 	.word	0x00016aa0


	//   ....[114]....
        /*ff94*/ 	.word	0x00016ae0


	//   ....[115]....
        /*ff98*/ 	.word	0x00016af0


	//   ....[116]....
        /*ff9c*/ 	.word	0x00016b30


	//   ....[117]....
        /*ffa0*/ 	.word	0x00016b50


	//   ....[118]....
        /*ffa4*/ 	.word	0x00016b80


	//   ....[119]....
        /*ffa8*/ 	.word	0x00016b90


	//   ....[120]....
        /*ffac*/ 	.word	0x00016bd0


	//   ....[121]....
        /*ffb0*/ 	.word	0x00016be0


	//   ....[122]....
        /*ffb4*/ 	.word	0x00016c20


	//   ....[123]....
        /*ffb8*/ 	.word	0x00016c30


	//   ....[124]....
        /*ffbc*/ 	.word	0x00016c70


	//   ....[125]....
        /*ffc0*/ 	.word	0x00016c80


	//   ....[126]....
        /*ffc4*/ 	.word	0x00016cc0


	//   ....[127]....
        /*ffc8*/ 	.word	0x00016cd0


	//   ....[128]....
        /*ffcc*/ 	.word	0x00016d10


	//   ....[129]....
        /*ffd0*/ 	.word	0x00016d20


	//   ....[130]....
        /*ffd4*/ 	.word	0x00016d60


	//   ....[131]....
        /*ffd8*/ 	.word	0x00016d80


	//   ....[132]....
        /*ffdc*/ 	.word	0x00016db0


	//   ....[133]....
        /*ffe0*/ 	.word	0x00016dc0


	//   ....[134]....
        /*ffe4*/ 	.word	0x00016e00


	//   ....[135]....
        /*ffe8*/ 	.word	0x00016e10


	//   ....[136]....
        /*ffec*/ 	.word	0x00016e50


	//   ....[137]....
        /*fff0*/ 	.word	0x00016e60


	//   ....[138]....
        /*fff4*/ 	.word	0x00016ea0


	//   ....[139]....
        /*fff8*/ 	.word	0x00016eb0


	//   ....[140]....
        /*fffc*/ 	.word	0x00016ef0


	//   ....[141]....
        /*10000*/ 	.word	0x00016f00


	//   ....[142]....
        /*10004*/ 	.word	0x00016f40


	//   ....[143]....
        /*10008*/ 	.word	0x00016f50


	//   ....[144]....
        /*1000c*/ 	.word	0x00016f90


	//   ....[145]....
        /*10010*/ 	.word	0x00016fb0


	//   ....[146]....
        /*10014*/ 	.word	0x00016fe0


	//   ....[147]....
        /*10018*/ 	.word	0x00016ff0


	//   ....[148]....
        /*1001c*/ 	.word	0x00017030


	//   ....[149]....
        /*10020*/ 	.word	0x00017040


	//   ....[150]....
        /*10024*/ 	.word	0x00017080


	//   ....[151]....
        /*10028*/ 	.word	0x00017090


	//   ....[152]....
        /*1002c*/ 	.word	0x000170d0


	//   ....[153]....
        /*10030*/ 	.word	0x000170e0


	//   ....[154]....
        /*10034*/ 	.word	0x00017120


	//   ....[155]....
        /*10038*/ 	.word	0x00017130


	//   ....[156]....
        /*1003c*/ 	.word	0x00017170


	//   ....[157]....
        /*10040*/ 	.word	0x00017180


	//   ....[158]....
        /*10044*/ 	.word	0x000171c0


	//   ....[159]....
        /*10048*/ 	.word	0x000171e0


	//   ....[160]....
        /*1004c*/ 	.word	0x00017210


	//   ....[161]....
        /*10050*/ 	.word	0x00017220


	//   ....[162]....
        /*10054*/ 	.word	0x00017260


	//   ....[163]....
        /*10058*/ 	.word	0x00017270


	//   ....[164]....
        /*1005c*/ 	.word	0x000172b0


	//   ....[165]....
        /*10060*/ 	.word	0x000172c0


	//   ....[166]....
        /*10064*/ 	.word	0x00017300


	//   ....[167]....
        /*10068*/ 	.word	0x00017310


	//   ....[168]....
        /*1006c*/ 	.word	0x00017350


	//   ....[169]....
        /*10070*/ 	.word	0x00017360


	//   ....[170]....
        /*10074*/ 	.word	0x000173a0


	//   ....[171]....
        /*10078*/ 	.word	0x000173b0


	//   ....[172]....
        /*1007c*/ 	.word	0x000173f0


	//   ....[173]....
        /*10080*/ 	.word	0x00017410


	//   ....[174]....
        /*10084*/ 	.word	0x00017440


	//   ....[175]....
        /*10088*/ 	.word	0x00017450


	//   ....[176]....
        /*1008c*/ 	.word	0x00017490


	//   ....[177]....
        /*10090*/ 	.word	0x000174a0


	//   ....[178]....
        /*10094*/ 	.word	0x000174e0


	//   ....[179]....
        /*10098*/ 	.word	0x000174f0


	//   ....[180]....
        /*1009c*/ 	.word	0x00017530


	//   ....[181]....
        /*100a0*/ 	.word	0x00017540


	//   ....[182]....
        /*100a4*/ 	.word	0x00017580


	//   ....[183]....
        /*100a8*/ 	.word	0x00017590


	//   ....[184]....
        /*100ac*/ 	.word	0x000175d0


	//   ....[185]....
        /*100b0*/ 	.word	0x000175e0


	//   ....[186]....
        /*100b4*/ 	.word	0x00017620


	//   ....[187]....
        /*100b8*/ 	.word	0x00017640


	//   ....[188]....
        /*100bc*/ 	.word	0x00017670


	//   ....[189]....
        /*100c0*/ 	.word	0x00017680


	//   ....[190]....
        /*100c4*/ 	.word	0x000176c0


	//   ....[191]....
        /*100c8*/ 	.word	0x000176d0


	//   ....[192]....
        /*100cc*/ 	.word	0x00017710


	//   ....[193]....
        /*100d0*/ 	.word	0x00017720


	//   ....[194]....
        /*100d4*/ 	.word	0x00017760


	//   ....[195]....
        /*100d8*/ 	.word	0x00017770


	//   ....[196]....
        /*100dc*/ 	.word	0x000177e0


	//   ....[197]....
        /*100e0*/ 	.word	0x000177f0


	//   ....[198]....
        /*100e4*/ 	.word	0x00017820


	//   ....[199]....
        /*100e8*/ 	.word	0x00017830


	//   ....[200]....
        /*100ec*/ 	.word	0x00017860


	//   ....[201]....
        /*100f0*/ 	.word	0x00017870


	//   ....[202]....
        /*100f4*/ 	.word	0x000178e0


	//   ....[203]....
        /*100f8*/ 	.word	0x00017900


	//   ....[204]....
        /*100fc*/ 	.word	0x00017940


	//   ....[205]....
        /*10100*/ 	.word	0x00017950


	//   ....[206]....
        /*10104*/ 	.word	0x00017990


	//   ....[207]....
        /*10108*/ 	.word	0x000179a0


	//   ....[208]....
        /*1010c*/ 	.word	0x000179e0


	//   ....[209]....
        /*10110*/ 	.word	0x000179f0


	//   ....[210]....
        /*10114*/ 	.word	0x00017a30


	//   ....[211]....
        /*10118*/ 	.word	0x00017a40


	//   ....[212]....
        /*1011c*/ 	.word	0x00017a80


	//   ....[213]....
        /*10120*/ 	.word	0x00017a90


	//   ....[214]....
        /*10124*/ 	.word	0x00017ad0


	//   ....[215]....
        /*10128*/ 	.word	0x00017af0


	//   ....[216]....
        /*1012c*/ 	.word	0x00017b20


	//   ....[217]....
        /*10130*/ 	.word	0x00017b30


	//   ....[218]....
        /*10134*/ 	.word	0x00017b70


	//   ....[219]....
        /*10138*/ 	.word	0x00017b80


	//   ....[220]....
        /*1013c*/ 	.word	0x00017bf0


	//   ....[221]....
        /*10140*/ 	.word	0x00017c00


	//   ....[222]....
        /*10144*/ 	.word	0x00017c40


	//   ....[223]....
        /*10148*/ 	.word	0x00017c50


	//   ....[224]....
        /*1014c*/ 	.word	0x00017c80


	//   ....[225]....
        /*10150*/ 	.word	0x00017c90


	//   ....[226]....
        /*10154*/ 	.word	0x00017cd0


	//   ....[227]....
        /*10158*/ 	.word	0x00017ce0


	//   ....[228]....
        /*1015c*/ 	.word	0x00017d10


	//   ....[229]....
        /*10160*/ 	.word	0x00017d20


	//   ....[230]....
        /*10164*/ 	.word	0x00017d60


	//   ....[231]....
        /*10168*/ 	.word	0x00017d80


	//   ....[232]....
        /*1016c*/ 	.word	0x00017db0


	//   ....[233]....
        /*10170*/ 	.word	0x00017dc0


	//   ....[234]....
        /*10174*/ 	.word	0x00017df0


	//   ....[235]....
        /*10178*/ 	.word	0x00017e00


	//   ....[236]....
        /*1017c*/ 	.word	0x00017e40


	//   ....[237]....
        /*10180*/ 	.word	0x00017e50


	//   ....[238]....
        /*10184*/ 	.word	0x00017eb0


	//   ....[239]....
        /*10188*/ 	.word	0x00017ec0


	//   ....[240]....
        /*1018c*/ 	.word	0x00017f10


	//   ....[241]....
        /*10190*/ 	.word	0x00017f20


	//   ....[242]....
        /*10194*/ 	.word	0x00017f70


	//   ....[243]....
        /*10198*/ 	.word	0x00017f80


	//   ....[244]....
        /*1019c*/ 	.word	0x00017f90


	//   ....[245]....
        /*101a0*/ 	.word	0x00017fa0


	//   ....[246]....
        /*101a4*/ 	.word	0x00017fb0


	//   ....[247]....
        /*101a8*/ 	.word	0x00017fc0


	//   ....[248]....
        /*101ac*/ 	.word	0x00017fd0


	//   ....[249]....
        /*101b0*/ 	.word	0x00017ff0


	//   ....[250]....
        /*101b4*/ 	.word	0x00018000


	//   ....[251]....
        /*101b8*/ 	.word	0x00018010


	//   ....[252]....
        /*101bc*/ 	.word	0x00018020


	//   ....[253]....
        /*101c0*/ 	.word	0x00018030


	//   ....[254]....
        /*101c4*/ 	.word	0x00018040


	//   ....[255]....
        /*101c8*/ 	.word	0x000180a0


	//   ....[0]....
        /*101cc*/ 	.word	0x000180b0


	//   ....[1]....
        /*101d0*/ 	.word	0x000180c0


	//   ....[2]....
        /*101d4*/ 	.word	0x000180d0


	//   ....[3]....
        /*101d8*/ 	.word	0x000180e0


	//   ....[4]....
        /*101dc*/ 	.word	0x000180f0


	//   ....[5]....
        /*101e0*/ 	.word	0x000181c0


	//   ....[6]....
        /*101e4*/ 	.word	0x000181d0


	//   ....[7]....
        /*101e8*/ 	.word	0x000181e0


	//   ....[8]....
        /*101ec*/ 	.word	0x0001b900


	//   ....[9]....
        /*101f0*/ 	.word	0x0001b940


	//   ....[10]....
        /*101f4*/ 	.word	0x0001b9e0


	//   ....[11]....
        /*101f8*/ 	.word	0x0001b9f0


	//   ....[12]....
        /*101fc*/ 	.word	0x0001ba20


	//   ....[13]....
        /*10200*/ 	.word	0x0001ba30


	//   ....[14]....
        /*10204*/ 	.word	0x0001ba40


	//   ....[15]....
        /*10208*/ 	.word	0x0001ba50


	//   ....[16]....
        /*1020c*/ 	.word	0x0001ba60


	//   ....[17]....
        /*10210*/ 	.word	0x0001ba70


	//   ....[18]....
        /*10214*/ 	.word	0x0001ba80


	//   ....[19]....
        /*10218*/ 	.word	0x0001ba90


	//   ....[20]....
        /*1021c*/ 	.word	0x0001baa0


	//   ....[21]....
        /*10220*/ 	.word	0x0001bac0


	//   ....[22]....
        /*10224*/ 	.word	0x0001bb40


	//   ....[23]....
        /*10228*/ 	.word	0x0001bb60


	//   ....[24]....
        /*1022c*/ 	.word	0x0001bc00


	//   ....[25]....
        /*10230*/ 	.word	0x0001bc10


	//   ....[26]....
        /*10234*/ 	.word	0x0001bc20


	//   ....[27]....
        /*10238*/ 	.word	0x0001bc30


	//   ....[28]....
        /*1023c*/ 	.word	0x0001bc50


	//   ....[29]....
        /*10240*/ 	.word	0x0001bc60


	//   ....[30]....
        /*10244*/ 	.word	0x0001bc80


	//   ....[31]....
        /*10248*/ 	.word	0x0001bc90


	//   ....[32]....
        /*1024c*/ 	.word	0x0001bce0


	//   ....[33]....
        /*10250*/ 	.word	0x0001bcf0


	//   ....[34]....
        /*10254*/ 	.word	0x0001bd10


	//   ....[35]....
        /*10258*/ 	.word	0x0001bd30


	//   ....[36]....
        /*1025c*/ 	.word	0x0001bd60


	//   ....[37]....
        /*10260*/ 	.word	0x0001bd70


	//   ....[38]....
        /*10264*/ 	.word	0x0001bdb0


	//   ....[39]....
        /*10268*/ 	.word	0x0001bdc0


	//   ....[40]....
        /*1026c*/ 	.word	0x0001be00


	//   ....[41]....
        /*10270*/ 	.word	0x0001be10


	//   ....[42]....
        /*10274*/ 	.word	0x0001be50


	//   ....[43]....
        /*10278*/ 	.word	0x0001be60


	//   ....[44]....
        /*1027c*/ 	.word	0x0001bea0


	//   ....[45]....
        /*10280*/ 	.word	0x0001beb0


	//   ....[46]....
        /*10284*/ 	.word	0x0001bef0


	//   ....[47]....
        /*10288*/ 	.word	0x0001bf00


	//   ....[48]....
        /*1028c*/ 	.word	0x0001bf40


	//   ....[49]....
        /*10290*/ 	.word	0x0001bf60


	//   ....[50]....
        /*10294*/ 	.word	0x0001bf90


	//   ....[51]....
        /*10298*/ 	.word	0x0001bfa0


	//   ....[52]....
        /*1029c*/ 	.word	0x0001bfe0


	//   ....[53]....
        /*102a0*/ 	.word	0x0001bff0


	//   ....[54]....
        /*102a4*/ 	.word	0x0001c030


	//   ....[55]....
        /*102a8*/ 	.word	0x0001c040


	//   ....[56]....
        /*102ac*/ 	.word	0x0001c080


	//   ....[57]....
        /*102b0*/ 	.word	0x0001c090


	//   ....[58]....
        /*102b4*/ 	.word	0x0001c0d0


	//   ....[59]....
        /*102b8*/ 	.word	0x0001c0e0


	//   ....[60]....
        /*102bc*/ 	.word	0x0001c120


	//   ....[61]....
        /*102c0*/ 	.word	0x0001c130


	//   ....[62]....
        /*102c4*/ 	.word	0x0001c170


	//   ....[63]....
        /*102c8*/ 	.word	0x0001c190


	//   ....[64]....
        /*102cc*/ 	.word	0x0001c1c0


	//   ....[65]....
        /*102d0*/ 	.word	0x0001c1d0


	//   ....[66]....
        /*102d4*/ 	.word	0x0001c210


	//   ....[67]....
        /*102d8*/ 	.word	0x0001c220


	//   ....[68]....
        /*102dc*/ 	.word	0x0001c260


	//   ....[69]....
        /*102e0*/ 	.word	0x0001c270


	//   ....[70]....
        /*102e4*/ 	.word	0x0001c2b0


	//   ....[71]....
        /*102e8*/ 	.word	0x0001c2c0


	//   ....[72]....
        /*102ec*/ 	.word	0x0001c300


	//   ....[73]....
        /*102f0*/ 	.word	0x0001c310


	//   ....[74]....
        /*102f4*/ 	.word	0x0001c350


	//   ....[75]....
        /*102f8*/ 	.word	0x0001c360


	//   ....[76]....
        /*102fc*/ 	.word	0x0001c3a0


	//   ....[77]....
        /*10300*/ 	.word	0x0001c3c0


	//   ....[78]....
        /*10304*/ 	.word	0x0001c3f0


	//   ....[79]....
        /*10308*/ 	.word	0x0001c400


	//   ....[80]....
        /*1030c*/ 	.word	0x0001c440


	//   ....[81]....
        /*10310*/ 	.word	0x0001c450


	//   ....[82]....
        /*10314*/ 	.word	0x0001c490


	//   ....[83]....
        /*10318*/ 	.word	0x0001c4a0


	//   ....[84]....
        /*1031c*/ 	.word	0x0001c4e0


	//   ....[85]....
        /*10320*/ 	.word	0x0001c4f0


	//   ....[86]....
        /*10324*/ 	.word	0x0001c530


	//   ....[87]....
        /*10328*/ 	.word	0x0001c540


	//   ....[88]....
        /*1032c*/ 	.word	0x0001c580


	//   ....[89]....
        /*10330*/ 	.word	0x0001c590


	//   ....[90]....
        /*10334*/ 	.word	0x0001c5d0


	//   ....[91]....
        /*10338*/ 	.word	0x0001c5f0


	//   ....[92]....
        /*1033c*/ 	.word	0x0001c620


	//   ....[93]....
        /*10340*/ 	.word	0x0001c630


	//   ....[94]....
        /*10344*/ 	.word	0x0001c670


	//   ....[95]....
        /*10348*/ 	.word	0x0001c680


	//   ....[96]....
        /*1034c*/ 	.word	0x0001c6c0


	//   ....[97]....
        /*10350*/ 	.word	0x0001c6d0


	//   ....[98]....
        /*10354*/ 	.word	0x0001c710


	//   ....[99]....
        /*10358*/ 	.word	0x0001c720


	//   ....[100]....
        /*1035c*/ 	.word	0x0001c760


	//   ....[101]....
        /*10360*/ 	.word	0x0001c770


	//   ....[102]....
        /*10364*/ 	.word	0x0001c7b0


	//   ....[103]....
        /*10368*/ 	.word	0x0001c7c0


	//   ....[104]....
        /*1036c*/ 	.word	0x0001c800


	//   ....[105]....
        /*10370*/ 	.word	0x0001c820


	//   ....[106]....
        /*10374*/ 	.word	0x0001c850


	//   ....[107]....
        /*10378*/ 	.word	0x0001c860


	//   ....[108]....
        /*1037c*/ 	.word	0x0001c8a0


	//   ....[109]....
        /*10380*/ 	.word	0x0001c8b0


	//   ....[110]....
        /*10384*/ 	.word	0x0001c8f0


	//   ....[111]....
        /*10388*/ 	.word	0x0001c900


	//   ....[112]....
        /*1038c*/ 	.word	0x0001c940


	//   ....[113]....
        /*10390*/ 	.word	0x0001c950


	//   ....[114]....
        /*10394*/ 	.word	0x0001c990


	//   ....[115]....
        /*10398*/ 	.word	0x0001c9a0


	//   ....[116]....
        /*1039c*/ 	.word	0x0001c9e0


	//   ....[117]....
        /*103a0*/ 	.word	0x0001c9f0


	//   ....[118]....
        /*103a4*/ 	.word	0x0001ca30


	//   ....[119]....
        /*103a8*/ 	.word	0x0001ca50


	//   ....[120]....
        /*103ac*/ 	.word	0x0001ca80


	//   ....[121]....
        /*103b0*/ 	.word	0x0001ca90


	//   ....[122]....
        /*103b4*/ 	.word	0x0001cad0


	//   ....[123]....
        /*103b8*/ 	.word	0x0001cae0


	//   ....[124]....
        /*103bc*/ 	.word	0x0001cb20


	//   ....[125]....
        /*103c0*/ 	.word	0x0001cb30


	//   ....[126]....
        /*103c4*/ 	.word	0x0001cb70


	//   ....[127]....
        /*103c8*/ 	.word	0x0001cb80


	//   ....[128]....
        /*103cc*/ 	.word	0x0001cbc0


	//   ....[129]....
        /*103d0*/ 	.word	0x0001cbd0


	//   ....[130]....
        /*103d4*/ 	.word	0x0001cc10


	//   ....[131]....
        /*103d8*/ 	.word	0x0001cc20


	//   ....[132]....
        /*103dc*/ 	.word	0x0001cc60


	//   ....[133]....
        /*103e0*/ 	.word	0x0001cc80


	//   ....[134]....
        /*103e4*/ 	.word	0x0001ccb0


	//   ....[135]....
        /*103e8*/ 	.word	0x0001ccc0


	//   ....[136]....
        /*103ec*/ 	.word	0x0001cd00


	//   ....[137]....
        /*103f0*/ 	.word	0x0001cd10


	//   ....[138]....
        /*103f4*/ 	.word	0x0001cd50


	//   ....[139]....
        /*103f8*/ 	.word	0x0001cd60


	//   ....[140]....
        /*103fc*/ 	.word	0x0001cda0


	//   ....[141]....
        /*10400*/ 	.word	0x0001cdb0


	//   ....[142]....
        /*10404*/ 	.word	0x0001cdf0


	//   ....[143]....
        /*10408*/ 	.word	0x0001ce00


	//   ....[144]....
        /*1040c*/ 	.word	0x0001ce40


	//   ....[145]....
        /*10410*/ 	.word	0x0001ce50


	//   ....[146]....
        /*10414*/ 	.word	0x0001ce90


	//   ....[147]....
        /*10418*/ 	.word	0x0001ceb0


	//   ....[148]....
        /*1041c*/ 	.word	0x0001cee0


	//   ....[149]....
        /*10420*/ 	.word	0x0001cef0


	//   ....[150]....
        /*10424*/ 	.word	0x0001cf30


	//   ....[151]....
        /*10428*/ 	.word	0x0001cf40


	//   ....[152]....
        /*1042c*/ 	.word	0x0001cf80


	//   ....[153]....
        /*10430*/ 	.word	0x0001cf90


	//   ....[154]....
        /*10434*/ 	.word	0x0001cfd0


	//   ....[155]....
        /*10438*/ 	.word	0x0001cfe0


	//   ....[156]....
        /*1043c*/ 	.word	0x0001d020


	//   ....[157]....
        /*10440*/ 	.word	0x0001d030


	//   ....[158]....
        /*10444*/ 	.word	0x0001d070


	//   ....[159]....
        /*10448*/ 	.word	0x0001d080


	//   ....[160]....
        /*1044c*/ 	.word	0x0001d0c0


	//   ....[161]....
        /*10450*/ 	.word	0x0001d0e0


	//   ....[162]....
        /*10454*/ 	.word	0x0001d110


	//   ....[163]....
        /*10458*/ 	.word	0x0001d120


	//   ....[164]....
        /*1045c*/ 	.word	0x0001d160


	//   ....[165]....
        /*10460*/ 	.word	0x0001d170


	//   ....[166]....
        /*10464*/ 	.word	0x0001d1b0


	//   ....[167]....
        /*10468*/ 	.word	0x0001d1c0


	//   ....[168]....
        /*1046c*/ 	.word	0x0001d200


	//   ....[169]....
        /*10470*/ 	.word	0x0001d210


	//   ....[170]....
        /*10474*/ 	.word	0x0001d250


	//   ....[171]....
        /*10478*/ 	.word	0x0001d260


	//   ....[172]....
        /*1047c*/ 	.word	0x0001d2a0


	//   ....[173]....
        /*10480*/ 	.word	0x0001d2b0


	//   ....[174]....
        /*10484*/ 	.word	0x0001d2f0


	//   ....[175]....
        /*10488*/ 	.word	0x0001d310


	//   ....[176]....
        /*1048c*/ 	.word	0x0001d340


	//   ....[177]....
        /*10490*/ 	.word	0x0001d350


	//   ....[178]....
        /*10494*/ 	.word	0x0001d390


	//   ....[179]....
        /*10498*/ 	.word	0x0001d3a0


	//   ....[180]....
        /*1049c*/ 	.word	0x0001d3e0


	//   ....[181]....
        /*104a0*/ 	.word	0x0001d3f0


	//   ....[182]....
        /*104a4*/ 	.word	0x0001d430


	//   ....[183]....
        /*104a8*/ 	.word	0x0001d440


	//   ....[184]....
        /*104ac*/ 	.word	0x0001d480


	//   ....[185]....
        /*104b0*/ 	.word	0x0001d490


	//   ....[186]....
        /*104b4*/ 	.word	0x0001d4d0


	//   ....[187]....
        /*104b8*/ 	.word	0x0001d4e0


	//   ....[188]....
        /*104bc*/ 	.word	0x0001d520


	//   ....[189]....
        /*104c0*/ 	.word	0x0001d540


	//   ....[190]....
        /*104c4*/ 	.word	0x0001d570


	//   ....[191]....
        /*104c8*/ 	.word	0x0001d580


	//   ....[192]....
        /*104cc*/ 	.word	0x0001d5c0


	//   ....[193]....
        /*104d0*/ 	.word	0x0001d5d0


	//   ....[194]....
        /*104d4*/ 	.word	0x0001d610


	//   ....[195]....
        /*104d8*/ 	.word	0x0001d620


	//   ....[196]....
        /*104dc*/ 	.word	0x0001d660


	//   ....[197]....
        /*104e0*/ 	.word	0x0001d670


	//   ....[198]....
        /*104e4*/ 	.word	0x0001d6e0


	//   ....[199]....
        /*104e8*/ 	.word	0x0001d6f0


	//   ....[200]....
        /*104ec*/ 	.word	0x0001d720


	//   ....[201]....
        /*104f0*/ 	.word	0x0001d730


	//   ....[202]....
        /*104f4*/ 	.word	0x0001d760


	//   ....[203]....
        /*104f8*/ 	.word	0x0001d770


	//   ....[204]....
        /*104fc*/ 	.word	0x0001d7e0


	//   ....[205]....
        /*10500*/ 	.word	0x0001d800


	//   ....[206]....
        /*10504*/ 	.word	0x0001d840


	//   ....[207]....
        /*10508*/ 	.word	0x0001d850


	//   ....[208]....
        /*1050c*/ 	.word	0x0001d890


	//   ....[209]....
        /*10510*/ 	.word	0x0001d8a0


	//   ....[210]....
        /*10514*/ 	.word	0x0001d8e0


	//   ....[211]....
        /*10518*/ 	.word	0x0001d8f0


	//   ....[212]....
        /*1051c*/ 	.word	0x0001d930


	//   ....[213]....
        /*10520*/ 	.word	0x0001d940


	//   ....[214]....
        /*10524*/ 	.word	0x0001d980


	//   ....[215]....
        /*10528*/ 	.word	0x0001d990


	//   ....[216]....
        /*1052c*/ 	.word	0x0001d9d0


	//   ....[217]....
        /*10530*/ 	.word	0x0001d9f0


	//   ....[218]....
        /*10534*/ 	.word	0x0001da20


	//   ....[219]....
        /*10538*/ 	.word	0x0001da30


	//   ....[220]....
        /*1053c*/ 	.word	0x0001da70


	//   ....[221]....
        /*10540*/ 	.word	0x0001da80


	//   ....[222]....
        /*10544*/ 	.word	0x0001daf0


	//   ....[223]....
        /*10548*/ 	.word	0x0001db00


	//   ....[224]....
        /*1054c*/ 	.word	0x0001db40


	//   ....[225]....
        /*10550*/ 	.word	0x0001db50


	//   ....[226]....
        /*10554*/ 	.word	0x0001db80


	//   ....[227]....
        /*10558*/ 	.word	0x0001db90


	//   ....[228]....
        /*1055c*/ 	.word	0x0001dbd0


	//   ....[229]....
        /*10560*/ 	.word	0x0001dbe0


	//   ....[230]....
        /*10564*/ 	.word	0x0001dc10


	//   ....[231]....
        /*10568*/ 	.word	0x0001dc20


	//   ....[232]....
        /*1056c*/ 	.word	0x0001dc60


	//   ....[233]....
        /*10570*/ 	.word	0x0001dc80


	//   ....[234]....
        /*10574*/ 	.word	0x0001dcb0


	//   ....[235]....
        /*10578*/ 	.word	0x0001dcc0


	//   ....[236]....
        /*1057c*/ 	.word	0x0001dcf0


	//   ....[237]....
        /*10580*/ 	.word	0x0001dd00


	//   ....[238]....
        /*10584*/ 	.word	0x0001dd40


	//   ....[239]....
        /*10588*/ 	.word	0x0001dd50


	//   ....[240]....
        /*1058c*/ 	.word	0x0001ddb0


	//   ....[241]....
        /*10590*/ 	.word	0x0001ddc0


	//   ....[242]....
        /*10594*/ 	.word	0x0001de10


	//   ....[243]....
        /*10598*/ 	.word	0x0001de20


	//   ....[244]....
        /*1059c*/ 	.word	0x0001de70


	//   ....[245]....
        /*105a0*/ 	.word	0x0001de80


	//   ....[246]....
        /*105a4*/ 	.word	0x0001de90


	//   ....[247]....
        /*105a8*/ 	.word	0x0001dea0


	//   ....[248]....
        /*105ac*/ 	.word	0x0001deb0


	//   ....[249]....
        /*105b0*/ 	.word	0x0001dec0


	//   ....[250]....
        /*105b4*/ 	.word	0x0001ded0


	//   ....[251]....
        /*105b8*/ 	.word	0x0001def0


	//   ....[252]....
        /*105bc*/ 	.word	0x0001df00


	//   ....[253]....
        /*105c0*/ 	.word	0x0001df10


	//   ....[254]....
        /*105c4*/ 	.word	0x0001df20


	//   ....[255]....
        /*105c8*/ 	.word	0x0001df30


	//   ....[0]....
        /*105cc*/ 	.word	0x0001df40


	//   ....[1]....
        /*105d0*/ 	.word	0x0001dfa0


	//   ....[2]....
        /*105d4*/ 	.word	0x0001dfb0


	//   ....[3]....
        /*105d8*/ 	.word	0x0001dfc0


	//   ....[4]....
        /*105dc*/ 	.word	0x0001dfd0


	//   ....[5]....
        /*105e0*/ 	.word	0x0001dfe0


	//   ....[6]....
        /*105e4*/ 	.word	0x0001dff0


	//   ....[7]....
        /*105e8*/ 	.word	0x0001e0c0


	//   ....[8]....
        /*105ec*/ 	.word	0x0001e0d0


	//   ....[9]....
        /*105f0*/ 	.word	0x0001e0e0


	//----- nvinfo : EIATTR_VRC_CTA_INIT_COUNT
	.align		4
.L_1220:
        /*105f4*/ 	.byte	0x02, 0x4a
	.zero		1
	.zero		1


	//----- nvinfo : EIATTR_EXIT_INSTR_OFFSETS
	.align		4
        /*105f8*/ 	.byte	0x04, 0x1c
        /*105fa*/ 	.short	(.L_1222 - .L_1221)


	//   ....[0]....
.L_1221:
        /*105fc*/ 	.word	0x00037f90


	//   ....[1]....
        /*10600*/ 	.word	0x000386c0


	//----- nvinfo : EIATTR_MAX_THREADS
	.align		4
.L_1222:
        /*10604*/ 	.byte	0x04, 0x05
        /*10606*/ 	.short	(.L_1224 - .L_1223)
.L_1223:
        /*10608*/ 	.word	0x00000080
        /*1060c*/ 	.word	0x00000001
        /*10610*/ 	.word	0x00000001


	//----- nvinfo : EIATTR_CRS_STACK_SIZE
	.align		4
.L_1224:
        /*10614*/ 	.byte	0x04, 0x1e
        /*10616*/ 	.short	(.L_1226 - .L_1225)
.L_1225:
        /*10618*/ 	.word	0x00000000


	//----- nvinfo : EIATTR_CBANK_PARAM_SIZE
	.align		4
.L_1226:
        /*1061c*/ 	.byte	0x03, 0x19
        /*1061e*/ 	.short	0x0028


	//----- nvinfo : EIATTR_PARAM_CBANK
	.align		4
        /*10620*/ 	.byte	0x04, 0x0a
        /*10622*/ 	.short	(.L_1228 - .L_1227)
	.align		4
.L_1227:
        /*10624*/ 	.word	index@(.nv.constant0._ZN17fastertransformer38beam_online_softmax_topk_stage2_kernelIfLi128ELi128EEEvPKfS2_PiPT_ii)
        /*10628*/ 	.short	0x0380
        /*1062a*/ 	.short	0x0028


	//----- nvinfo : EIATTR_SW_WAR
	.align		4
.L_1228:
        /*1062c*/ 	.byte	0x04, 0x36
        /*1062e*/ 	.short	(.L_1230 - .L_1229)
.L_1229:
        /*10630*/ 	.word	0x00000008
.L_1230:


//--------------------- .nv.info._ZN17fastertransformer38beam_online_softmax_topk_stage2_kernelIfLi128ELi64EEEvPKfS2_PiPT_ii --------------------------
	.section	.nv.info._ZN17fastertransformer38beam_online_softmax_topk_stage2_kernelIfLi128ELi64EEEvPKfS2_PiPT_ii,"",@"SHT_CUDA_INFO"
	.sectionflags	@""
	.align	4


	//----- nvinfo : EIATTR_CUDA_API_VERSION
	.align		4
        /*0000*/ 	.byte	0x04, 0x37
        /*0002*/ 	.short	(.L_1232 - .L_1231)
.L_1231:
        /*0004*/ 	.word	0x00000082


	//----- nvinfo : EIATTR_KPARAM_INFO
	.align		4
.L_1232:
        /*0008*/ 	.byte	0x04, 0x17
        /*000a*/ 	.short	(.L_1234 - .L_1233)
.L_1233:
        /*000c*/ 	.word	0x00000000
        /*0010*/ 	.short	0x0005
        /*0012*/ 	.short	0x0024
        /*0014*/ 	.byte	0x00, 0xf0, 0x11, 0x00


	//----- nvinfo : EIATTR_KPARAM_INFO
	.align		4
.L_1234:
        /*0018*/ 	.byte	0x04, 0x17
        /*001a*/ 	.short	(.L_1236 - .L_1235)
.L_1235:
        /*001c*/ 	.word	0x00000000
        /*0020*/ 	.short	0x0004
        /*0022*/ 	.short	0x0020
        /*0024*/ 	.byte	0x00, 0xf0, 0x11, 0x00


	//----- nvinfo : EIATTR_KPARAM_INFO
	.align		4
.L_1236:
        /*0028*/ 	.byte	0x04, 0x17
        /*002a*/ 	.short	(.L_1238 - .L_1237)
.L_1237:
        /*002c*/ 	.word	0x00000000
        /*0030*/ 	.short	0x0003
        /*0032*/ 	.short	0x0018
        /*0034*/ 	.byte	0x00, 0xf5, 0x21, 0x00


	//----- nvinfo : EIATTR_KPARAM_INFO
	.align		4
.L_1238:
        /*0038*/ 	.byte	0x04, 0x17
        /*003a*/ 	.short	(.L_1240 - .L_1239)
.L_1239:
        /*003c*/ 	.word	0x00000000
        /*0040*/ 	.short	0x0002
        /*0042*/ 	.short	0x0010
        /*0044*/ 	.byte	0x00, 0xf5, 0x21, 0x00


	//----- nvinfo : EIATTR_KPARAM_INFO
	.align		4
.L_1240:
        /*0048*/ 	.byte	0x04, 0x17
        /*004a*/ 	.short	(.L_1242 - .L_1241)
.L_1241:
        /*004c*/ 	.word	0x00000000
        /*0050*/ 	.short	0x0001
        /*0052*/ 	.short	0x0008
        /*0054*/ 	.byte	0x00, 0xf5, 0x21, 0x00


	//----- nvinfo : EIATTR_KPARAM_INFO
	.align		4
.L_1242:
        /*0058*/ 	.byte	0x04, 0x17
        /*005a*/ 	.short	(.L_1244 - .L_1243)
.L_1243:
        /*005c*/ 	.word	0x00000000
        /*0060*/ 	.short	0x0000
        /*0062*/ 	.short	0x0000
        /*0064*/ 	.byte	0x00, 0xf5, 0x21, 0x00


	//----- nvinfo : EIATTR_SPARSE_MMA_MASK
	.align		4
.L_1244:
        /*0068*/ 	.byte	0x03, 0x50
        /*006a*/ 	.short	0x0000


	//----- nvinfo : EIATTR_MAXREG_COUNT
	.align		4
        /*006c*/ 	.byte	0x03, 0x1b
        /*006e*/ 	.short	0x00ff


	//----- nvinfo : EIATTR_NUM_BARRIERS
	.align		4
        /*0070*/ 	.byte	0x02, 0x4c
        /*0072*/ 	.byte	0x01
	.zero		1


	//----- nvinfo : EIATTR_ANNOTATIONS
	.align		4
        /*0074*/ 	.byte	0x04, 0x55
        /*0076*/ 	.short	(.L_1246 - .L_1245)


	//   ....[0]....
.L_1245:
        /* <DEDUP_REMOVED lines=2778> */


	//----- nvinfo : EIATTR_MERCURY_ISA_VERSION
	.align		4
.L_1246:
        /*ae00*/ 	.byte	0x03, 0x5f
        /*ae02*/ 	.short	0x0101


	//----- nvinfo : EIATTR_COOP_GROUP_MASK_REGIDS
	.align		4
        /*ae04*/ 	.byte	0x04, 0x29
        /*ae06*/ 	.short	(.L_1248 - .L_1247)


	//   ....[0]....
.L_1247:
        /*ae08*/ 	.word	0xffffffff


	//   ....[1]....
        /*ae0c*/ 	.word	0xffffffff


	//   ....[2]....
        /*ae10*/ 	.word	0xffffffff


	//   ....[3]....
        /*ae14*/ 	.word	0xffffffff


	//   ....[4]....
        /*ae18*/ 	.word	0xffffffff


	//   ....[5]....
        /*ae1c*/ 	.word	0xffffffff


	//   ....[6]....
        /*ae20*/ 	.word	0xffffffff


	//   ....[7]....
        /*ae24*/ 	.word	0xffffffff


	//   ....[8]....
        /*ae28*/ 	.word	0xffffffff


	//   ....[9]....
        /*ae2c*/ 	.word	0xffffffff


	//   ....[10]....
        /*ae30*/ 	.word	0xffffffff


	//   ....[11]....
        /*ae34*/ 	.word	0xffffffff


	//   ....[12]....
        /*ae38*/ 	.word	0xffffffff


	//   ....[13]....
        /*ae3c*/ 	.word	0xffffffff


	//   ....[14]....
        /*ae40*/ 	.word	0xffffffff


	//   ....[15]....
        /*ae44*/ 	.word	0xffffffff


	//   ....[16]....
        /*ae48*/ 	.word	0xffffffff


	//   ....[17]....
        /*ae4c*/ 	.word	0xffffffff


	//   ....[18]....
        /*ae50*/ 	.word	0xffffffff


	//   ....[19]....
        /*ae54*/ 	.word	0xffffffff


	//   ....[20]....
        /*ae58*/ 	.word	0xffffffff


	//   ....[21]....
        /*ae5c*/ 	.word	0xffffffff


	//   ....[22]....
        /*ae60*/ 	.word	0xffffffff


	//   ....[23]....
        /*ae64*/ 	.word	0xffffffff


	//   ....[24]....
        /*ae68*/ 	.word	0xffffffff


	//   ....[25]....
        /*ae6c*/ 	.word	0xffffffff


	//   ....[26]....
        /*ae70*/ 	.word	0xffffffff


	//   ....[27]....
        /*ae74*/ 	.word	0xffffffff


	//   ....[28]....
        /*ae78*/ 	.word	0xffffffff


	//   ....[29]....
        /*ae7c*/ 	.word	0xffffffff


	//   ....[30]....
        /*ae80*/ 	.word	0xffffffff


	//   ....[31]....
        /*ae84*/ 	.word	0xffffffff


	//   ....[32]....
        /*ae88*/ 	.word	0xffffffff


	//   ....[33]....
        /*ae8c*/ 	.word	0xffffffff


	//   ....[34]....
        /*ae90*/ 	.word	0xffffffff


	//   ....[35]....
        /*ae94*/ 	.word	0xffffffff


	//   ....[36]....
        /*ae98*/ 	.word	0xffffffff


	//   ....[37]....
        /*ae9c*/ 	.word	0xffffffff


	//   ....[38]....
        /*aea0*/ 	.word	0xffffffff


	//   ....[39]....
        /*aea4*/ 	.word	0xffffffff


	//   ....[40]....
        /*aea8*/ 	.word	0xffffffff


	//   ....[41]....
        /*aeac*/ 	.word	0xffffffff


	//   ....[42]....
        /*aeb0*/ 	.word	0xffffffff


	//   ....[43]....
        /*aeb4*/ 	.word	0xffffffff


	//   ....[44]....
        /*aeb8*/ 	.word	0xffffffff


	//   ....[45]....
        /*aebc*/ 	.word	0xffffffff


	//   ....[46]....
        /*aec0*/ 	.word	0xffffffff


	//   ....[47]....
        /*aec4*/ 	.word	0xffffffff


	//   ....[48]....
        /*aec8*/ 	.word	0xffffffff


	//   ....[49]....
        /*aecc*/ 	.word	0xffffffff


	//   ....[50]....
        /*aed0*/ 	.word	0xffffffff


	//   ....[51]....
        /*aed4*/ 	.word	0xffffffff


	//   ....[52]....
        /*aed8*/ 	.word	0xffffffff


	//   ....[53]....
        /*aedc*/ 	.word	0xffffffff


	//   ....[54]....
        /*aee0*/ 	.word	0xffffffff


	//   ....[55]....
        /*aee4*/ 	.word	0xffffffff


	//   ....[56]....
        /*aee8*/ 	.word	0xffffffff


	//   ....[57]....
        /*aeec*/ 	.word	0xffffffff


	//   ....[58]....
        /*aef0*/ 	.word	0xffffffff


	//   ....[59]....
        /*aef4*/ 	.word	0xffffffff


	//   ....[60]....
        /*aef8*/ 	.word	0xffffffff


	//   ....[61]....
        /*aefc*/ 	.word	0xffffffff


	//   ....[62]....
        /*af00*/ 	.word	0xffffffff


	//   ....[63]....
        /*af04*/ 	.word	0xffffffff


	//   ....[64]....
        /*af08*/ 	.word	0xffffffff


	//   ....[65]....
        /*af0c*/ 	.word	0xffffffff


	//   ....[66]....
        /*af10*/ 	.word	0xffffffff


	//   ....[67]....
        /*af14*/ 	.word	0xffffffff


	//   ....[68]....
        /*af18*/ 	.word	0xffffffff


	//   ....[69]....
        /*af1c*/ 	.word	0xffffffff


	//   ....[70]....
        /*af20*/ 	.word	0xffffffff


	//   ....[71]....
        /*af24*/ 	.word	0xffffffff


	//   ....[72]....
        /*af28*/ 	.word	0xffffffff


	//   ....[73]....
        /*af2c*/ 	.word	0xffffffff


	//   ....[74]....
        /*af30*/ 	.word	0xffffffff


	//   ....[75]....
        /*af34*/ 	.word	0xffffffff


	//   ....[76]....
        /*af38*/ 	.word	0xffffffff


	//   ....[77]....
        /*af3c*/ 	.word	0xffffffff


	//   ....[78]....
        /*af40*/ 	.word	0xffffffff


	//   ....[79]....
        /*af44*/ 	.word	0xffffffff


	//   ....[80]....
        /*af48*/ 	.word	0xffffffff


	//   ....[81]....
        /*af4c*/ 	.word	0xffffffff


	//   ....[82]....
        /*af50*/ 	.word	0xffffffff


	//   ....[83]....
        /*af54*/ 	.word	0xffffffff


	//   ....[84]....
        /*af58*/ 	.word	0xffffffff


	//   ....[85]....
        /*af5c*/ 	.word	0xffffffff


	//   ....[86]....
        /*af60*/ 	.word	0xffffffff


	//   ....[87]....
        /*af64*/ 	.word	0xffffffff


	//   ....[88]....
        /*af68*/ 	.word	0xffffffff


	//   ....[89]....
        /*af6c*/ 	.word	0xffffffff


	//   ....[90]....
        /*af70*/ 	.word	0xffffffff


	//   ....[91]....
        /*af74*/ 	.word	0xffffffff


	//   ....[92]....
        /*af78*/ 	.word	0xffffffff


	//   ....[93]....
        /*af7c*/ 	.word	0xffffffff


	//   ....[94]....
        /*af80*/ 	.word	0xffffffff


	//   ....[95]....
        /*af84*/ 	.word	0xffffffff


	//   ....[96]....
        /*af88*/ 	.word	0xffffffff


	//   ....[97]....
        /*af8c*/ 	.word	0xffffffff


	//   ....[98]....
        /*af90*/ 	.word	0xffffffff


	//   ....[99]....
        /*af94*/ 	.word	0xffffffff


	//   ....[100]....
        /*af98*/ 	.word	0xffffffff


	//   ....[101]....
        /*af9c*/ 	.word	0xffffffff


	//   ....[102]....
        /*afa0*/ 	.word	0xffffffff


	//   ....[103]....
        /*afa4*/ 	.word	0xffffffff


	//   ....[104]....
        /*afa8*/ 	.word	0xffffffff


	//   ....[105]....
        /*afac*/ 	.word	0xffffffff


	//   ....[106]....
        /*afb0*/ 	.word	0xffffffff


	//   ....[107]....
        /*afb4*/ 	.word	0xffffffff


	//   ....[108]....
        /*afb8*/ 	.word	0xffffffff


	//   ....[109]....
        /*afbc*/ 	.word	0xffffffff


	//   ....[110]....
        /*afc0*/ 	.word	0xffffffff


	//   ....[111]....
        /*afc4*/ 	.word	0xffffffff


	//   ....[112]....
        /*afc8*/ 	.word	0xffffffff


	//   ....[113]....
        /*afcc*/ 	.word	0xffffffff


	//   ....[114]....
        /*afd0*/ 	.word	0xffffffff


	//   ....[115]....
        /*afd4*/ 	.word	0xffffffff


	//   ....[116]....
        /*afd8*/ 	.word	0xffffffff


	//   ....[117]....
        /*afdc*/ 	.word	0xffffffff


	//   ....[118]....
        /*afe0*/ 	.word	0xffffffff


	//   ....[119]....
        /*afe4*/ 	.word	0xffffffff


	//   ....[120]....
        /*afe8*/ 	.word	0xffffffff


	//   ....[121]....
        /*afec*/ 	.word	0xffffffff


	//   ....[122]....
        /*aff0*/ 	.word	0xffffffff


	//   ....[123]....
        /*aff4*/ 	.word	0xffffffff


	//   ....[124]....
        /*aff8*/ 	.word	0xffffffff


	//   ....[125]....
        /*affc*/ 	.word	0xffffffff


	//   ....[126]....
        /*b000*/ 	.word	0xffffffff


	//   ....[127]....
        /*b004*/ 	.word	0xffffffff


	//   ....[128]....
        /*b008*/ 	.word	0xffffffff


	//   ....[129]....
        /*b00c*/ 	.word	0xffffffff


	//   ....[130]....
        /*b010*/ 	.word	0xffffffff


	//   ....[131]....
        /*b014*/ 	.word	0xffffffff


	//   ....[132]....
        /*b018*/ 	.word	0xffffffff


	//   ....[133]....
        /*b01c*/ 	.word	0xffffffff


	//   ....[134]....
        /*b020*/ 	.word	0xffffffff


	//   ....[135]....
        /*b024*/ 	.word	0xffffffff


	//   ....[136]....
        /*b028*/ 	.word	0xffffffff


	//   ....[137]....
        /*b02c*/ 	.word	0xffffffff


	//   ....[138]....
        /*b030*/ 	.word	0xffffffff


	//   ....[139]....
        /*b034*/ 	.word	0xffffffff


	//   ....[140]....
        /*b038*/ 	.word	0xffffffff


	//   ....[141]....
        /*b03c*/ 	.word	0xffffffff


	//   ....[142]....
        /*b040*/ 	.word	0xffffffff


	//   ....[143]....
        /*b044*/ 	.word	0xffffffff


	//   ....[144]....
        /*b048*/ 	.word	0xffffffff


	//   ....[145]....
        /*b04c*/ 	.word	0xffffffff


	//   ....[146]....
        /*b050*/ 	.word	0xffffffff


	//   ....[147]....
        /*b054*/ 	.word	0xffffffff


	//   ....[148]....
        /*b058*/ 	.word	0xffffffff


	//   ....[149]....
        /*b05c*/ 	.word	0xffffffff


	//   ....[150]....
        /*b060*/ 	.word	0xffffffff


	//   ....[151]....
        /*b064*/ 	.word	0xffffffff


	//   ....[152]....
        /*b068*/ 	.word	0xffffffff


	//   ....[153]....
        /*b06c*/ 	.word	0xffffffff


	//   ....[154]....
        /*b070*/ 	.word	0xffffffff


	//   ....[155]....
        /*b074*/ 	.word	0xffffffff


	//   ....[156]....
        /*b078*/ 	.word	0xffffffff


	//   ....[157]....
        /*b07c*/ 	.word	0xffffffff


	//   ....[158]....
        /*b080*/ 	.word	0xffffffff


	//   ....[159]....
        /*b084*/ 	.word	0xffffffff


	//   ....[160]....
        /*b088*/ 	.word	0xffffffff


	//   ....[161]....
        /*b08c*/ 	.word	0xffffffff


	//   ....[162]....
        /*b090*/ 	.word	0xffffffff


	//   ....[163]....
        /*b094*/ 	.word	0xffffffff


	//   ....[164]....
        /*b098*/ 	.word	0xffffffff


	//   ....[165]....
        /*b09c*/ 	.word	0xffffffff


	//   ....[166]....
        /*b0a0*/ 	.word	0xffffffff


	//   ....[167]....
        /*b0a4*/ 	.word	0xffffffff


	//   ....[168]....
        /*b0a8*/ 	.word	0xffffffff


	//   ....[169]....
        /*b0ac*/ 	.word	0xffffffff


	//   ....[170]....
        /*b0b0*/ 	.word	0xffffffff


	//   ....[171]....
        /*b0b4*/ 	.word	0xffffffff


	//   ....[172]....
        /*b0b8*/ 	.word	0xffffffff


	//   ....[173]....
        /*b0bc*/ 	.word	0xffffffff


	//   ....[174]....
        /*b0c0*/ 	.word	0xffffffff


	//   ....[175]....
        /*b0c4*/ 	.word	0xffffffff


	//   ....[176]....
        /*b0c8*/ 	.word	0xffffffff


	//   ....[177]....
        /*b0cc*/ 	.word	0xffffffff


	//   ....[178]....
        /*b0d0*/ 	.word	0xffffffff


	//   ....[179]....
        /*b0d4*/ 	.word	0xffffffff


	//   ....[180]....
        /*b0d8*/ 	.word	0xffffffff


	//   ....[181]....
        /*b0dc*/ 	.word	0xffffffff


	//   ....[182]....
        /*b0e0*/ 	.word	0xffffffff


	//   ....[183]....
        /*b0e4*/ 	.word	0xffffffff


	//   ....[184]....
        /*b0e8*/ 	.word	0xffffffff


	//   ....[185]....
        /*b0ec*/ 	.word	0xffffffff


	//   ....[186]....
        /*b0f0*/ 	.word	0xffffffff


	//   ....[187]....
        /*b0f4*/ 	.word	0xffffffff


	//   ....[188]....
        /*b0f8*/ 	.word	0xffffffff


	//   ....[189]....
        /*b0fc*/ 	.word	0xffffffff


	//   ....[190]....
        /*b100*/ 	.word	0xffffffff


	//   ....[191]....
        /*b104*/ 	.word	0xffffffff


	//   ....[192]....
        /*b108*/ 	.word	0xffffffff


	//   ....[193]....
        /*b10c*/ 	.word	0xffffffff


	//   ....[194]....
        /*b110*/ 	.word	0xffffffff


	//   ....[195]....
        /*b114*/ 	.word	0xffffffff


	//   ....[196]....
        /*b118*/ 	.word	0xffffffff


	//   ....[197]....
        /*b11c*/ 	.word	0xffffffff


	//   ....[198]....
        /*b120*/ 	.word	0xffffffff


	//   ....[199]....
        /*b124*/ 	.word	0xffffffff


	//   ....[200]....
        /*b128*/ 	.word	0xffffffff


	//   ....[201]....
        /*b12c*/ 	.word	0xffffffff


	//   ....[202]....
        /*b130*/ 	.word	0xffffffff


	//   ....[203]....
        /*b134*/ 	.word	0xffffffff


	//   ....[204]....
        /*b138*/ 	.word	0xffffffff


	//   ....[205]....
        /*b13c*/ 	.word	0xffffffff


	//   ....[206]....
        /*b140*/ 	.word	0xffffffff


	//   ....[207]....
        /*b144*/ 	.word	0xffffffff


	//   ....[208]....
        /*b148*/ 	.word	0xffffffff


	//   ....[209]....
        /*b14c*/ 	.word	0xffffffff


	//   ....[210]....
        /*b150*/ 	.word	0xffffffff


	//   ....[211]....
        /*b154*/ 	.word	0xffffffff


	//   ....[212]....
        /*b158*/ 	.word	0xffffffff


	//   ....[213]....
        /*b15c*/ 	.word	0xffffffff


	//   ....[214]....
        /*b160*/ 	.word	0xffffffff


	//   ....[215]....
        /*b164*/ 	.word	0xffffffff


	//   ....[216]....
        /*b168*/ 	.word	0xffffffff


	//   ....[217]....
        /*b16c*/ 	.word	0xffffffff


	//   ....[218]....
        /*b170*/ 	.word	0xffffffff


	//   ....[219]....
        /*b174*/ 	.word	0xffffffff


	//   ....[220]....
        /*b178*/ 	.word	0xffffffff


	//   ....[221]....
        /*b17c*/ 	.word	0xffffffff


	//   ....[222]....
        /*b180*/ 	.word	0xffffffff


	//   ....[223]....
        /*b184*/ 	.word	0xffffffff


	//   ....[224]....
        /*b188*/ 	.word	0xffffffff


	//   ....[225]....
        /*b18c*/ 	.word	0xffffffff


	//   ....[226]....
        /*b190*/ 	.word	0xffffffff


	//   ....[227]....
        /*b194*/ 	.word	0xffffffff


	//   ....[228]....
        /*b198*/ 	.word	0xffffffff


	//   ....[229]....
        /*b19c*/ 	.word	0xffffffff


	//   ....[230]....
        /*b1a0*/ 	.word	0xffffffff


	//   ....[231]....
        /*b1a4*/ 	.word	0xffffffff


	//   ....[232]....
        /*b1a8*/ 	.word	0xffffffff


	//   ....[233]....
        /*b1ac*/ 	.word	0xffffffff


	//   ....[234]....
        /*b1b0*/ 	.word	0xffffffff


	//   ....[235]....
        /*b1b4*/ 	.word	0xffffffff


	//   ....[236]....
        /*b1b8*/ 	.word	0xffffffff


	//   ....[237]....
        /*b1bc*/ 	.word	0xffffffff


	//   ....[238]....
        /*b1c0*/ 	.word	0xffffffff


	//   ....[239]....
        /*b1c4*/ 	.word	0xffffffff


	//   ....[240]....
        /*b1c8*/ 	.word	0xffffffff


	//   ....[241]....
        /*b1cc*/ 	.word	0xffffffff


	//   ....[242]....
        /*b1d0*/ 	.word	0xffffffff


	//   ....[243]....
        /*b1d4*/ 	.word	0xffffffff


	//   ....[244]....
        /*b1d8*/ 	.word	0xffffffff


	//   ....[245]....
        /*b1dc*/ 	.word	0xffffffff


	//   ....[246]....
        /*b1e0*/ 	.word	0xffffffff


	//   ....[247]....
        /*b1e4*/ 	.word	0xffffffff


	//   ....[248]....
        /*b1e8*/ 	.word	0xffffffff


	//   ....[249]....
        /*b1ec*/ 	.word	0xffffffff


	//   ....[250]....
        /*b1f0*/ 	.word	0xffffffff


	//   ....[251]....
        /*b1f4*/ 	.word	0xffffffff


	//   ....[252]....
        /*b1f8*/ 	.word	0xffffffff


	//   ....[253]....
        /*b1fc*/ 	.word	0xffffffff


	//   ....[254]....
        /*b200*/ 	.word	0xffffffff


	//   ....[255]....
        /*b204*/ 	.word	0xffffffff


	//   ....[0]....
        /*b208*/ 	.word	0xffffffff


	//   ....[1]....
        /*b20c*/ 	.word	0xffffffff


	//   ....[2]....
        /*b210*/ 	.word	0xffffffff


	//   ....[3]....
        /*b214*/ 	.word	0xffffffff


	//   ....[4]....
        /*b218*/ 	.word	0xffffffff


	//   ....[5]....
        /*b21c*/ 	.word	0xffffffff


	//   ....[6]....
        /*b220*/ 	.word	0xffffffff


	//   ....[7]....
        /*b224*/ 	.word	0xffffffff


	//   ....[8]....
        /*b228*/ 	.word	0xffffffff


	//   ....[9]....
        /*b22c*/ 	.word	0xffffffff


	//   ....[10]....
        /*b230*/ 	.word	0xffffffff


	//   ....[11]....
        /*b234*/ 	.word	0xffffffff


	//   ....[12]....
        /*b238*/ 	.word	0xffffffff


	//   ....[13]....
        /*b23c*/ 	.word	0xffffffff


	//   ....[14]....
        /*b240*/ 	.word	0xffffffff


	//   ....[15]....
        /*b244*/ 	.word	0xffffffff


	//   ....[16]....
        /*b248*/ 	.word	0xffffffff


	//   ....[17]....
        /*b24c*/ 	.word	0xffffffff


	//   ....[18]....
        /*b250*/ 	.word	0xffffffff


	//   ....[19]....
        /*b254*/ 	.word	0xffffffff


	//   ....[20]....
        /*b258*/ 	.word	0xffffffff


	//   ....[21]....
        /*b25c*/ 	.word	0xffffffff


	//   ....[22]....
        /*b260*/ 	.word	0xffffffff


	//   ....[23]....
        /*b264*/ 	.word	0xffffffff


	//   ....[24]....
        /*b268*/ 	.word	0xffffffff


	//   ....[25]....
        /*b26c*/ 	.word	0xffffffff


	//   ....[26]....
        /*b270*/ 	.word	0xffffffff


	//   ....[27]....
        /*b274*/ 	.word	0xffffffff


	//   ....[28]....
        /*b278*/ 	.word	0xffffffff


	//   ....[29]....
        /*b27c*/ 	.word	0xffffffff


	//   ....[30]....
        /*b280*/ 	.word	0xffffffff


	//   ....[31]....
        /*b284*/ 	.word	0xffffffff


	//   ....[32]....
        /*b288*/ 	.word	0xffffffff


	//   ....[33]....
        /*b28c*/ 	.word	0xffffffff


	//   ....[34]....
        /*b290*/ 	.word	0xffffffff


	//   ....[35]....
        /*b294*/ 	.word	0xffffffff


	//   ....[36]....
        /*b298*/ 	.word	0xffffffff


	//   ....[37]....
        /*b29c*/ 	.word	0xffffffff


	//   ....[38]....
        /*b2a0*/ 	.word	0xffffffff


	//   ....[39]....
        /*b2a4*/ 	.word	0xffffffff


	//   ....[40]....
        /*b2a8*/ 	.word	0xffffffff


	//   ....[41]....
        /*b2ac*/ 	.word	0xffffffff


	//   ....[42]....
        /*b2b0*/ 	.word	0xffffffff


	//   ....[43]....
        /*b2b4*/ 	.word	0xffffffff


	//   ....[44]....
        /*b2b8*/ 	.word	0xffffffff


	//   ....[45]....
        /*b2bc*/ 	.word	0xffffffff


	//   ....[46]....
        /*b2c0*/ 	.word	0xffffffff


	//   ....[47]....
        /*b2c4*/ 	.word	0xffffffff


	//   ....[48]....
        /*b2c8*/ 	.word	0xffffffff


	//   ....[49]....
        /*b2cc*/ 	.word	0xffffffff


	//   ....[50]....
        /*b2d0*/ 	.word	0xffffffff


	//   ....[51]....
        /*b2d4*/ 	.word	0xffffffff


	//   ....[52]....
        /*b2d8*/ 	.word	0xffffffff


	//   ....[53]....
        /*b2dc*/ 	.word	0xffffffff


	//   ....[54]....
        /*b2e0*/ 	.word	0xffffffff


	//   ....[55]....
        /*b2e4*/ 	.word	0xffffffff


	//   ....[56]....
        /*b2e8*/ 	.word	0xffffffff


	//   ....[57]....
        /*b2ec*/ 	.word	0xffffffff


	//   ....[58]....
        /*b2f0*/ 	.word	0xffffffff


	//   ....[59]....
        /*b2f4*/ 	.word	0xffffffff


	//   ....[60]....
        /*b2f8*/ 	.word	0xffffffff


	//   ....[61]....
        /*b2fc*/ 	.word	0xffffffff


	//   ....[62]....
        /*b300*/ 	.word	0xffffffff


	//   ....[63]....
        /*b304*/ 	.word	0xffffffff


	//   ....[64]....
        /*b308*/ 	.word	0xffffffff


	//   ....[65]....
        /*b30c*/ 	.word	0xffffffff


	//   ....[66]....
        /*b310*/ 	.word	0xffffffff


	//   ....[67]....
        /*b314*/ 	.word	0xffffffff


	//   ....[68]....
        /*b318*/ 	.word	0xffffffff


	//   ....[69]....
        /*b31c*/ 	.word	0xffffffff


	//   ....[70]....
        /*b320*/ 	.word	0xffffffff


	//   ....[71]....
        /*b324*/ 	.word	0xffffffff


	//   ....[72]....
        /*b328*/ 	.word	0xffffffff


	//   ....[73]....
        /*b32c*/ 	.word	0xffffffff


	//   ....[74]....
        /*b330*/ 	.word	0xffffffff


	//   ....[75]....
        /*b334*/ 	.word	0xffffffff


	//   ....[76]....
        /*b338*/ 	.word	0xffffffff


	//   ....[77]....
        /*b33c*/ 	.word	0xffffffff


	//   ....[78]....
        /*b340*/ 	.word	0xffffffff


	//   ....[79]....
        /*b344*/ 	.word	0xffffffff


	//   ....[80]....
        /*b348*/ 	.word	0xffffffff


	//   ....[81]....
        /*b34c*/ 	.word	0xffffffff


	//   ....[82]....
        /*b350*/ 	.word	0xffffffff


	//   ....[83]....
        /*b354*/ 	.word	0xffffffff


	//   ....[84]....
        /*b358*/ 	.word	0xffffffff


	//   ....[85]....
        /*b35c*/ 	.word	0xffffffff


	//   ....[86]....
        /*b360*/ 	.word	0xffffffff


	//   ....[87]....
        /*b364*/ 	.word	0xffffffff


	//   ....[88]....
        /*b368*/ 	.word	0xffffffff


	//   ....[89]....
        /*b36c*/ 	.word	0xffffffff


	//   ....[90]....
        /*b370*/ 	.word	0xffffffff


	//   ....[91]....
        /*b374*/ 	.word	0xffffffff


	//   ....[92]....
        /*b378*/ 	.word	0xffffffff


	//   ....[93]....
        /*b37c*/ 	.word	0xffffffff


	//   ....[94]....
        /*b380*/ 	.word	0xffffffff


	//   ....[95]....
        /*b384*/ 	.word	0xffffffff


	//   ....[96]....
        /*b388*/ 	.word	0xffffffff


	//   ....[97]....
        /*b38c*/ 	.word	0xffffffff


	//   ....[98]....
        /*b390*/ 	.word	0xffffffff


	//   ....[99]....
        /*b394*/ 	.word	0xffffffff


	//   ....[100]....
        /*b398*/ 	.word	0xffffffff


	//   ....[101]....
        /*b39c*/ 	.word	0xffffffff


	//   ....[102]....
        /*b3a0*/ 	.word	0xffffffff


	//   ....[103]....
        /*b3a4*/ 	.word	0xffffffff


	//   ....[104]....
        /*b3a8*/ 	.word	0xffffffff


	//   ....[105]....
        /*b3ac*/ 	.word	0xffffffff


	//   ....[106]....
        /*b3b0*/ 	.word	0xffffffff


	//   ....[107]....
        /*b3b4*/ 	.word	0xffffffff


	//   ....[108]....
        /*b3b8*/ 	.word	0xffffffff


	//   ....[109]....
        /*b3bc*/ 	.word	0xffffffff


	//   ....[110]....
        /*b3c0*/ 	.word	0xffffffff


	//   ....[111]....
        /*b3c4*/ 	.word	0xffffffff


	//   ....[112]....
        /*b3c8*/ 	.word	0xffffffff


	//   ....[113]....
        /*b3cc*/ 	.word	0xffffffff


	//   ....[114]....
        /*b3d0*/ 	.word	0xffffffff


	//   ....[115]....
        /*b3d4*/ 	.word	0xffffffff


	//   ....[116]....
        /*b3d8*/ 	.word	0xffffffff


	//   ....[117]....
        /*b3dc*/ 	.word	0xffffffff


	//   ....[118]....
        /*b3e0*/ 	.word	0xffffffff


	//   ....[119]....
        /*b3e4*/ 	.word	0xffffffff


	//   ....[120]....
        /*b3e8*/ 	.word	0xffffffff


	//   ....[121]....
        /*b3ec*/ 	.word	0xffffffff


	//   ....[122]....
        /*b3f0*/ 	.word	0xffffffff


	//   ....[123]....
        /*b3f4*/ 	.word	0xffffffff


	//   ....[124]....
        /*b3f8*/ 	.word	0xffffffff


	//   ....[125]....
        /*b3fc*/ 	.word	0xffffffff


	//   ....[126]....
        /*b400*/ 	.word	0xffffffff


	//   ....[127]....
        /*b404*/ 	.word	0xffffffff


	//   ....[128]....
        /*b408*/ 	.word	0xffffffff


	//   ....[129]....
        /*b40c*/ 	.word	0xffffffff


	//   ....[130]....
        /*b410*/ 	.word	0xffffffff


	//   ....[131]....
        /*b414*/ 	.word	0xffffffff


	//   ....[132]....
        /*b418*/ 	.word	0xffffffff


	//   ....[133]....
        /*b41c*/ 	.word	0xffffffff


	//   ....[134]....
        /*b420*/ 	.word	0xffffffff


	//   ....[135]....
        /*b424*/ 	.word	0xffffffff


	//   ....[136]....
        /*b428*/ 	.word	0xffffffff


	//   ....[137]....
        /*b42c*/ 	.word	0xffffffff


	//   ....[138]....
        /*b430*/ 	.word	0xffffffff


	//   ....[139]....
        /*b434*/ 	.word	0xffffffff


	//   ....[140]....
        /*b438*/ 	.word	0xffffffff


	//   ....[141]....
        /*b43c*/ 	.word	0xffffffff


	//   ....[142]....
        /*b440*/ 	.word	0xffffffff


	//   ....[143]....
        /*b444*/ 	.word	0xffffffff


	//   ....[144]....
        /*b448*/ 	.word	0xffffffff


	//   ....[145]....
        /*b44c*/ 	.word	0xffffffff


	//   ....[146]....
        /*b450*/ 	.word	0xffffffff


	//   ....[147]....
        /*b454*/ 	.word	0xffffffff


	//   ....[148]....
        /*b458*/ 	.word	0xffffffff


	//   ....[149]....
        /*b45c*/ 	.word	0xffffffff


	//   ....[150]....
        /*b460*/ 	.word	0xffffffff


	//   ....[151]....
        /*b464*/ 	.word	0xffffffff


	//   ....[152]....
        /*b468*/ 	.word	0xffffffff


	//   ....[153]....
        /*b46c*/ 	.word	0xffffffff


	//   ....[154]....
        /*b470*/ 	.word	0xffffffff


	//   ....[155]....
        /*b474*/ 	.word	0xffffffff


	//   ....[156]....
        /*b478*/ 	.word	0xffffffff


	//   ....[157]....
        /*b47c*/ 	.word	0xffffffff


	//   ....[158]....
        /*b480*/ 	.word	0xffffffff


	//   ....[159]....
        /*b484*/ 	.word	0xffffffff


	//   ....[160]....
        /*b488*/ 	.word	0xffffffff


	//   ....[161]....
        /*b48c*/ 	.word	0xffffffff


	//   ....[162]....
        /*b490*/ 	.word	0xffffffff


	//   ....[163]....
        /*b494*/ 	.word	0xffffffff


	//   ....[164]....
        /*b498*/ 	.word	0xffffffff


	//   ....[165]....
        /*b49c*/ 	.word	0xffffffff


	//   ....[166]....
        /*b4a0*/ 	.word	0xffffffff


	//   ....[167]....
        /*b4a4*/ 	.word	0xffffffff


	//   ....[168]....
        /*b4a8*/ 	.word	0xffffffff


	//   ....[169]....
        /*b4ac*/ 	.word	0xffffffff


	//   ....[170]....
        /*b4b0*/ 	.word	0xffffffff


	//   ....[171]....
        /*b4b4*/ 	.word	0xffffffff


	//   ....[172]....
        /*b4b8*/ 	.word	0xffffffff


	//   ....[173]....
        /*b4bc*/ 	.word	0xffffffff


	//   ....[174]....
        /*b4c0*/ 	.word	0xffffffff


	//   ....[175]....
        /*b4c4*/ 	.word	0xffffffff


	//   ....[176]....
        /*b4c8*/ 	.word	0xffffffff


	//   ....[177]....
        /*b4cc*/ 	.word	0xffffffff


	//   ....[178]....
        /*b4d0*/ 	.word	0xffffffff


	//   ....[179]....
        /*b4d4*/ 	.word	0xffffffff


	//   ....[180]....
        /*b4d8*/ 	.word	0xffffffff


	//   ....[181]....
        /*b4dc*/ 	.word	0xffffffff


	//   ....[182]....
        /*b4e0*/ 	.word	0xffffffff


	//   ....[183]....
        /*b4e4*/ 	.word	0xffffffff


	//   ....[184]....
        /*b4e8*/ 	.word	0xffffffff


	//   ....[185]....
        /*b4ec*/ 	.word	0xffffffff


	//   ....[186]....
        /*b4f0*/ 	.word	0xffffffff


	//   ....[187]....
        /*b4f4*/ 	.word	0xffffffff


	//   ....[188]....
        /*b4f8*/ 	.word	0xffffffff


	//   ....[189]....
        /*b4fc*/ 	.word	0xffffffff


	//   ....[190]....
        /*b500*/ 	.word	0xffffffff


	//   ....[191]....
        /*b504*/ 	.word	0xffffffff


	//   ....[192]....
        /*b508*/ 	.word	0xffffffff


	//   ....[193]....
        /*b50c*/ 	.word	0xffffffff


	//   ....[194]....
        /*b510*/ 	.word	0xffffffff


	//   ....[195]....
        /*b514*/ 	.word	0xffffffff


	//   ....[196]....
        /*b518*/ 	.word	0xffffffff


	//   ....[197]....
        /*b51c*/ 	.word	0xffffffff


	//   ....[198]....
        /*b520*/ 	.word	0xffffffff


	//   ....[199]....
        /*b524*/ 	.word	0xffffffff


	//   ....[200]....
        /*b528*/ 	.word	0xffffffff


	//   ....[201]....
        /*b52c*/ 	.word	0xffffffff


	//   ....[202]....
        /*b530*/ 	.word	0xffffffff


	//   ....[203]....
        /*b534*/ 	.word	0xffffffff


	//   ....[204]....
        /*b538*/ 	.word	0xffffffff


	//   ....[205]....
        /*b53c*/ 	.word	0xffffffff


	//   ....[206]....
        /*b540*/ 	.word	0xffffffff


	//   ....[207]....
        /*b544*/ 	.word	0xffffffff


	//   ....[208]....
        /*b548*/ 	.word	0xffffffff


	//   ....[209]....
        /*b54c*/ 	.word	0xffffffff


	//   ....[210]....
        /*b550*/ 	.word	0xffffffff


	//   ....[211]....
        /*b554*/ 	.word	0xffffffff


	//   ....[212]....
        /*b558*/ 	.word	0xffffffff


	//   ....[213]....
        /*b55c*/ 	.word	0xffffffff


	//   ....[214]....
        /*b560*/ 	.word	0xffffffff


	//   ....[215]....
        /*b564*/ 	.word	0xffffffff


	//   ....[216]....
        /*b568*/ 	.word	0xffffffff


	//   ....[217]....
        /*b56c*/ 	.word	0xffffffff


	//   ....[218]....
        /*b570*/ 	.word	0xffffffff


	//   ....[219]....
        /*b574*/ 	.word	0xffffffff


	//   ....[220]....
        /*b578*/ 	.word	0xffffffff


	//   ....[221]....
        /*b57c*/ 	.word	0xffffffff


	//   ....[222]....
        /*b580*/ 	.word	0xffffffff


	//   ....[223]....
        /*b584*/ 	.word	0xffffffff


	//   ....[224]....
        /*b588*/ 	.word	0xffffffff


	//   ....[225]....
        /*b58c*/ 	.word	0xffffffff


	//   ....[226]....
        /*b590*/ 	.word	0xffffffff


	//   ....[227]....
        /*b594*/ 	.word	0xffffffff


	//   ....[228]....
        /*b598*/ 	.word	0xffffffff


	//   ....[229]....
        /*b59c*/ 	.word	0xffffffff


	//   ....[230]....
        /*b5a0*/ 	.word	0xffffffff


	//   ....[231]....
        /*b5a4*/ 	.word	0xffffffff


	//   ....[232]....
        /*b5a8*/ 	.word	0xffffffff


	//   ....[233]....
        /*b5ac*/ 	.word	0xffffffff


	//   ....[234]....
        /*b5b0*/ 	.word	0xffffffff


	//   ....[235]....
        /*b5b4*/ 	.word	0xffffffff


	//   ....[236]....
        /*b5b8*/ 	.word	0xffffffff


	//   ....[237]....
        /*b5bc*/ 	.word	0xffffffff


	//   ....[238]....
        /*b5c0*/ 	.word	0xffffffff


	//   ....[239]....
        /*b5c4*/ 	.word	0xffffffff


	//   ....[240]....
        /*b5c8*/ 	.word	0xffffffff


	//   ....[241]....
        /*b5cc*/ 	.word	0xffffffff


	//   ....[242]....
        /*b5d0*/ 	.word	0xffffffff


	//   ....[243]....
        /*b5d4*/ 	.word	0xffffffff


	//   ....[244]....
        /*b5d8*/ 	.word	0xffffffff


	//   ....[245]....
        /*b5dc*/ 	.word	0xffffffff


	//   ....[246]....
        /*b5e0*/ 	.word	0xffffffff


	//   ....[247]....
        /*b5e4*/ 	.word	0xffffffff


	//   ....[248]....
        /*b5e8*/ 	.word	0xffffffff


	//   ....[249]....
        /*b5ec*/ 	.word	0xffffffff


	//   ....[250]....
        /*b5f0*/ 	.word	0xffffffff


	//   ....[251]....
        /*b5f4*/ 	.word	0xffffffff


	//   ....[252]....
        /*b5f8*/ 	.word	0xffffffff


	//   ....[253]....
        /*b5fc*/ 	.word	0xffffffff


	//   ....[254]....
        /*b600*/ 	.word	0xffffffff


	//   ....[255]....
        /*b604*/ 	.word	0xffffffff


	//   ....[0]....
        /*b608*/ 	.word	0xffffffff


	//   ....[1]....
        /*b60c*/ 	.word	0xffffffff


	//   ....[2]....
        /*b610*/ 	.word	0xffffffff


	//   ....[3]....
        /*b614*/ 	.word	0xffffffff


	//   ....[4]....
        /*b618*/ 	.word	0xffffffff


	//   ....[5]....
        /*b61c*/ 	.word	0xffffffff


	//   ....[6]....
        /*b620*/ 	.word	0xffffffff


	//   ....[7]....
        /*b624*/ 	.word	0xffffffff


	//   ....[8]....
        /*b628*/ 	.word	0xffffffff


	//   ....[9]....
        /*b62c*/ 	.word	0xffffffff


	//   ....[10]....
        /*b630*/ 	.word	0xffffffff


	//   ....[11]....
        /*b634*/ 	.word	0xffffffff


	//   ....[12]....
        /*b638*/ 	.word	0xffffffff


	//   ....[13]....
        /*b63c*/ 	.word	0xffffffff


	//   ....[14]....
        /*b640*/ 	.word	0xffffffff


	//   ....[15]....
        /*b644*/ 	.word	0xffffffff


	//   ....[16]....
        /*b648*/ 	.word	0xffffffff


	//   ....[17]....
        /*b64c*/ 	.word	0xffffffff


	//   ....[18]....
        /*b650*/ 	.word	0xffffffff


	//   ....[19]....
        /*b654*/ 	.word	0xffffffff


	//   ....[20]....
        /*b658*/ 	.word	0xffffffff


	//   ....[21]....
        /*b65c*/ 	.word	0xffffffff


	//   ....[22]....
        /*b660*/ 	.word	0xffffffff


	//   ....[23]....
        /*b664*/ 	.word	0xffffffff


	//   ....[24]....
        /*b668*/ 	.word	0xffffffff


	//   ....[25]....
        /*b66c*/ 	.word	0xffffffff


	//   ....[26]....
        /*b670*/ 	.word	0xffffffff


	//   ....[27]....
        /*b674*/ 	.word	0xffffffff


	//   ....[28]....
        /*b678*/ 	.word	0xffffffff


	//   ....[29]....
        /*b67c*/ 	.word	0xffffffff


	//   ....[30]....
        /*b680*/ 	.word	0xffffffff


	//   ....[31]....
        /*b684*/ 	.word	0xffffffff


	//   ....[32]....
        /*b688*/ 	.word	0xffffffff


	//   ....[33]....
        /*b68c*/ 	.word	0xffffffff


	//   ....[34]....
        /*b690*/ 	.word	0xffffffff


	//   ....[35]....
        /*b694*/ 	.word	0xffffffff


	//   ....[36]....
        /*b698*/ 	.word	0xffffffff


	//   ....[37]....
        /*b69c*/ 	.word	0xffffffff


	//   ....[38]....
        /*b6a0*/ 	.word	0xffffffff


	//   ....[39]....
        /*b6a4*/ 	.word	0xffffffff


	//   ....[40]....
        /*b6a8*/ 	.word	0xffffffff


	//   ....[41]....
        /*b6ac*/ 	.word	0xffffffff


	//   ....[42]....
        /*b6b0*/ 	.word	0xffffffff


	//   ....[43]....
        /*b6b4*/ 	.word	0xffffffff


	//   ....[44]....
        /*b6b8*/ 	.word	0xffffffff


	//   ....[45]....
        /*b6bc*/ 	.word	0xffffffff


	//   ....[46]....
        /*b6c0*/ 	.word	0xffffffff


	//   ....[47]....
        /*b6c4*/ 	.word	0xffffffff


	//   ....[48]....
        /*b6c8*/ 	.word	0xffffffff


	//   ....[49]....
        /*b6cc*/ 	.word	0xffffffff


	//   ....[50]....
        /*b6d0*/ 	.word	0xffffffff


	//   ....[51]....
        /*b6d4*/ 	.word	0xffffffff


	//   ....[52]....
        /*b6d8*/ 	.word	0xffffffff


	//   ....[53]....
        /*b6dc*/ 	.word	0xffffffff


	//   ....[54]....
        /*b6e0*/ 	.word	0xffffffff


	//   ....[55]....
        /*b6e4*/ 	.word	0xffffffff


	//   ....[56]....
        /*b6e8*/ 	.word	0xffffffff


	//   ....[57]....
        /*b6ec*/ 	.word	0xffffffff


	//   ....[58]....
        /*b6f0*/ 	.word	0xffffffff


	//   ....[59]....
        /*b6f4*/ 	.word	0xffffffff


	//   ....[60]....
        /*b6f8*/ 	.word	0xffffffff


	//   ....[61]....
        /*b6fc*/ 	.word	0xffffffff


	//   ....[62]....
        /*b700*/ 	.word	0xffffffff


	//   ....[63]....
        /*b704*/ 	.word	0xffffffff


	//   ....[64]....
        /*b708*/ 	.word	0xffffffff


	//   ....[65]....
        /*b70c*/ 	.word	0xffffffff


	//   ....[66]....
        /*b710*/ 	.word	0xffffffff


	//   ....[67]....
        /*b714*/ 	.word	0xffffffff


	//   ....[68]....
        /*b718*/ 	.word	0xffffffff


	//   ....[69]....
        /*b71c*/ 	.word	0xffffffff


	//   ....[70]....
        /*b720*/ 	.word	0xffffffff


	//   ....[71]....
        /*b724*/ 	.word	0xffffffff


	//   ....[72]....
        /*b728*/ 	.word	0xffffffff


	//   ....[73]....
        /*b72c*/ 	.word	0xffffffff


	//   ....[74]....
        /*b730*/ 	.word	0xffffffff


	//   ....[75]....
        /*b734*/ 	.word	0xffffffff


	//   ....[76]....
        /*b738*/ 	.word	0xffffffff


	//   ....[77]....
        /*b73c*/ 	.word	0xffffffff


	//   ....[78]....
        /*b740*/ 	.word	0xffffffff


	//   ....[79]....
        /*b744*/ 	.word	0xffffffff


	//   ....[80]....
        /*b748*/ 	.word	0xffffffff


	//   ....[81]....
        /*b74c*/ 	.word	0xffffffff


	//   ....[82]....
        /*b750*/ 	.word	0xffffffff


	//   ....[83]....
        /*b754*/ 	.word	0xffffffff


	//   ....[84]....
        /*b758*/ 	.word	0xffffffff


	//   ....[85]....
        /*b75c*/ 	.word	0xffffffff


	//   ....[86]....
        /*b760*/ 	.word	0xffffffff


	//   ....[87]....
        /*b764*/ 	.word	0xffffffff


	//   ....[88]....
        /*b768*/ 	.word	0xffffffff


	//   ....[89]....
        /*b76c*/ 	.word	0xffffffff


	//   ....[90]....
        /*b770*/ 	.word	0xffffffff


	//   ....[91]....
        /*b774*/ 	.word	0xffffffff


	//   ....[92]....
        /*b778*/ 	.word	0xffffffff


	//   ....[93]....
        /*b77c*/ 	.word	0xffffffff


	//   ....[94]....
        /*b780*/ 	.word	0xffffffff


	//   ....[95]....
        /*b784*/ 	.word	0xffffffff


	//   ....[96]....
        /*b788*/ 	.word	0xffffffff


	//   ....[97]....
        /*b78c*/ 	.word	0xffffffff


	//   ....[98]....
        /*b790*/ 	.word	0xffffffff


	//   ....[99]....
        /*b794*/ 	.word	0xffffffff


	//   ....[100]....
        /*b798*/ 	.word	0xffffffff


	//   ....[101]....
        /*b79c*/ 	.word	0xffffffff


	//   ....[102]....
        /*b7a0*/ 	.word	0xffffffff


	//   ....[103]....
        /*b7a4*/ 	.word	0xffffffff


	//   ....[104]....
        /*b7a8*/ 	.word	0xffffffff


	//   ....[105]....
        /*b7ac*/ 	.word	0xffffffff


	//   ....[106]....
        /*b7b0*/ 	.word	0xffffffff


	//   ....[107]....
        /*b7b4*/ 	.word	0xffffffff


	//   ....[108]....
        /*b7b8*/ 	.word	0xffffffff


	//   ....[109]....
        /*b7bc*/ 	.word	0xffffffff


	//   ....[110]....
        /*b7c0*/ 	.word	0xffffffff


	//   ....[111]....
        /*b7c4*/ 	.word	0xffffffff


	//   ....[112]....
        /*b7c8*/ 	.word	0xffffffff


	//   ....[113]....
        /*b7cc*/ 	.word	0xffffffff


	//   ....[114]....
        /*b7d0*/ 	.word	0xffffffff


	//   ....[115]....
        /*b7d4*/ 	.word	0xffffffff


	//   ....[116]....
        /*b7d8*/ 	.word	0xffffffff


	//   ....[117]....
        /*b7dc*/ 	.word	0xffffffff


	//   ....[118]....
        /*b7e0*/ 	.word	0xffffffff


	//   ....[119]....
        /*b7e4*/ 	.word	0xffffffff


	//   ....[120]....
        /*b7e8*/ 	.word	0xffffffff


	//   ....[121]....
        /*b7ec*/ 	.word	0xffffffff


	//   ....[122]....
        /*b7f0*/ 	.word	0xffffffff


	//   ....[123]....
        /*b7f4*/ 	.word	0xffffffff


	//   ....[124]....
        /*b7f8*/ 	.word	0xffffffff


	//   ....[125]....
        /*b7fc*/ 	.word	0xffffffff


	//   ....[126]....
        /*b800*/ 	.word	0xffffffff


	//   ....[127]....
        /*b804*/ 	.word	0xffffffff


	//   ....[128]....
        /*b808*/ 	.word	0xffffffff


	//   ....[129]....
        /*b80c*/ 	.word	0xffffffff


	//   ....[130]....
        /*b810*/ 	.word	0xffffffff


	//   ....[131]....
        /*b814*/ 	.word	0xffffffff


	//   ....[132]....
        /*b818*/ 	.word	0xffffffff


	//   ....[133]....
        /*b81c*/ 	.word	0xffffffff


	//   ....[134]....
        /*b820*/ 	.word	0xffffffff


	//   ....[135]....
        /*b824*/ 	.word	0xffffffff


	//   ....[136]....
        /*b828*/ 	.word	0xffffffff


	//   ....[137]....
        /*b82c*/ 	.word	0xffffffff


	//   ....[138]....
        /*b830*/ 	.word	0xffffffff


	//   ....[139]....
        /*b834*/ 	.word	0xffffffff


	//   ....[140]....
        /*b838*/ 	.word	0xffffffff


	//   ....[141]....
        /*b83c*/ 	.word	0xffffffff


	//   ....[142]....
        /*b840*/ 	.word	0xffffffff


	//   ....[143]....
        /*b844*/ 	.word	0xffffffff


	//   ....[144]....
        /*b848*/ 	.word	0xffffffff


	//   ....[145]....
        /*b84c*/ 	.word	0xffffffff


	//   ....[146]....
        /*b850*/ 	.word	0xffffffff


	//   ....[147]....
        /*b854*/ 	.word	0xffffffff


	//   ....[148]....
        /*b858*/ 	.word	0xffffffff


	//   ....[149]....
        /*b85c*/ 	.word	0xffffffff


	//   ....[150]....
        /*b860*/ 	.word	0xffffffff


	//   ....[151]....
        /*b864*/ 	.word	0xffffffff


	//   ....[152]....
        /*b868*/ 	.word	0xffffffff


	//   ....[153]....
        /*b86c*/ 	.word	0xffffffff


	//   ....[154]....
        /*b870*/ 	.word	0xffffffff


	//   ....[155]....
        /*b874*/ 	.word	0xffffffff


	//   ....[156]....
        /*b878*/ 	.word	0xffffffff


	//   ....[157]....
        /*b87c*/ 	.word	0xffffffff


	//   ....[158]....
        /*b880*/ 	.word	0xffffffff


	//   ....[159]....
        /*b884*/ 	.word	0xffffffff


	//   ....[160]....
        /*b888*/ 	.word	0xffffffff


	//   ....[161]....
        /*b88c*/ 	.word	0xffffffff


	//   ....[162]....
        /*b890*/ 	.word	0xffffffff


	//   ....[163]....
        /*b894*/ 	.word	0xffffffff


	//   ....[164]....
        /*b898*/ 	.word	0xffffffff


	//   ....[165]....
        /*b89c*/ 	.word	0xffffffff


	//   ....[166]....
        /*b8a0*/ 	.word	0xffffffff


	//   ....[167]....
        /*b8a4*/ 	.word	0xffffffff


	//   ....[168]....
        /*b8a8*/ 	.word	0xffffffff


	//   ....[169]....
        /*b8ac*/ 	.word	0xffffffff


	//   ....[170]....
        /*b8b0*/ 	.word	0xffffffff


	//   ....[171]....
        /*b8b4*/ 	.word	0xffffffff


	//   ....[172]....
        /*b8b8*/ 	.word	0xffffffff


	//   ....[173]....
        /*b8bc*/ 	.word	0xffffffff


	//   ....[174]....
        /*b8c0*/ 	.word	0xffffffff


	//   ....[175]....
        /*b8c4*/ 	.word	0xffffffff


	//   ....[176]....
        /*b8c8*/ 	.word	0xffffffff


	//   ....[177]....
        /*b8cc*/ 	.word	0xffffffff


	//   ....[178]....
        /*b8d0*/ 	.word	0xffffffff


	//   ....[179]....
        /*b8d4*/ 	.word	0xffffffff


	//   ....[180]....
        /*b8d8*/ 	.word	0xffffffff


	//   ....[181]....
        /*b8dc*/ 	.word	0xffffffff


	//   ....[182]....
        /*b8e0*/ 	.word	0xffffffff


	//   ....[183]....
        /*b8e4*/ 	.word	0xffffffff


	//   ....[184]....
        /*b8e8*/ 	.word	0xffffffff


	//   ....[185]....
        /*b8ec*/ 	.word	0xffffffff


	//   ....[186]....
        /*b8f0*/ 	.word	0xffffffff


	//   ....[187]....
        /*b8f4*/ 	.word	0xffffffff


	//   ....[188]....
        /*b8f8*/ 	.word	0xffffffff


	//   ....[189]....
        /*b8fc*/ 	.word	0xffffffff


	//   ....[190]....
        /*b900*/ 	.word	0xffffffff


	//   ....[191]....
        /*b904*/ 	.word	0xffffffff


	//   ....[192]....
        /*b908*/ 	.word	0xffffffff


	//   ....[193]....
        /*b90c*/ 	.word	0xffffffff


	//   ....[194]....
        /*b910*/ 	.word	0xffffffff


	//   ....[195]....
        /*b914*/ 	.word	0xffffffff


	//   ....[196]....
        /*b918*/ 	.word	0xffffffff


	//   ....[197]....
        /*b91c*/ 	.word	0xffffffff


	//   ....[198]....
        /*b920*/ 	.word	0xffffffff


	//   ....[199]....
        /*b924*/ 	.word	0xffffffff


	//   ....[200]....
        /*b928*/ 	.word	0xffffffff


	//   ....[201]....
        /*b92c*/ 	.word	0xffffffff


	//   ....[202]....
        /*b930*/ 	.word	0xffffffff


	//   ....[203]....
        /*b934*/ 	.word	0xffffffff


	//   ....[204]....
        /*b938*/ 	.word	0xffffffff


	//   ....[205]....
        /*b93c*/ 	.word	0xffffffff


	//   ....[206]....
        /*b940*/ 	.word	0xffffffff


	//   ....[207]....
        /*b944*/ 	.word	0xffffffff


	//   ....[208]....
        /*b948*/ 	.word	0xffffffff


	//   ....[209]....
        /*b94c*/ 	.word	0xffffffff


	//   ....[210]....
        /*b950*/ 	.word	0xffffffff


	//   ....[211]....
        /*b954*/ 	.word	0xffffffff


	//   ....[212]....
        /*b958*/ 	.word	0xffffffff


	//   ....[213]....
        /*b95c*/ 	.word	0xffffffff


	//   ....[214]....
        /*b960*/ 	.word	0xffffffff


	//   ....[215]....
        /*b964*/ 	.word	0xffffffff


	//   ....[216]....
        /*b968*/ 	.word	0xffffffff


	//   ....[217]....
        /*b96c*/ 	.word	0xffffffff


	//   ....[218]....
        /*b970*/ 	.word	0xffffffff


	//   ....[219]....
        /*b974*/ 	.word	0xffffffff


	//   ....[220]....
        /*b978*/ 	.word	0xffffffff


	//   ....[221]....
        /*b97c*/ 	.word	0xffffffff


	//   ....[222]....
        /*b980*/ 	.word	0xffffffff


	//   ....[223]....
        /*b984*/ 	.word	0xffffffff


	//   ....[224]....
        /*b988*/ 	.word	0xffffffff


	//   ....[225]....
        /*b98c*/ 	.word	0xffffffff


	//   ....[226]....
        /*b990*/ 	.word	0xffffffff


	//   ....[227]....
        /*b994*/ 	.word	0xffffffff


	//   ....[228]....
        /*b998*/ 	.word	0xffffffff


	//   ....[229]....
        /*b99c*/ 	.word	0xffffffff


	//   ....[230]....
        /*b9a0*/ 	.word	0xffffffff


	//   ....[231]....
        /*b9a4*/ 	.word	0xffffffff


	//   ....[232]....
        /*b9a8*/ 	.word	0xffffffff


	//   ....[233]....
        /*b9ac*/ 	.word	0xffffffff


	//   ....[234]....
        /*b9b0*/ 	.word	0xffffffff


	//   ....[235]....
        /*b9b4*/ 	.word	0xffffffff


	//   ....[236]....
        /*b9b8*/ 	.word	0xffffffff


	//   ....[237]....
        /*b9bc*/ 	.word	0xffffffff


	//   ....[238]....
        /*b9c0*/ 	.word	0xffffffff


	//   ....[239]....
        /*b9c4*/ 	.word	0xffffffff


	//   ....[240]....
        /*b9c8*/ 	.word	0xffffffff


	//   ....[241]....
        /*b9cc*/ 	.word	0xffffffff


	//   ....[242]....
        /*b9d0*/ 	.word	0xffffffff


	//   ....[243]....
        /*b9d4*/ 	.word	0xffffffff


	//   ....[244]....
        /*b9d8*/ 	.word	0xffffffff


	//   ....[245]....
        /*b9dc*/ 	.word	0xffffffff


	//   ....[246]....
        /*b9e0*/ 	.word	0xffffffff


	//   ....[247]....
        /*b9e4*/ 	.word	0xffffffff


	//   ....[248]....
        /*b9e8*/ 	.word	0xffffffff


	//   ....[249]....
        /*b9ec*/ 	.word	0xffffffff


	//   ....[250]....
        /*b9f0*/ 	.word	0xffffffff


	//   ....[251]....
        /*b9f4*/ 	.word	0xffffffff


	//   ....[252]....
        /*b9f8*/ 	.word	0xffffffff


	//   ....[253]....
        /*b9fc*/ 	.word	0xffffffff


	//   ....[254]....
        /*ba00*/ 	.word	0xffffffff


	//   ....[255]....
        /*ba04*/ 	.word	0xffffffff


	//   ....[0]....
        /*ba08*/ 	.word	0xffffffff


	//   ....[1]....
        /*ba0c*/ 	.word	0xffffffff


	//   ....[2]....
        /*ba10*/ 	.word	0xffffffff


	//   ....[3]....
        /*ba14*/ 	.word	0xffffffff


	//   ....[4]....
        /*ba18*/ 	.word	0xffffffff


	//   ....[5]....
        /*ba1c*/ 	.word	0xffffffff


	//   ....[6]....
        /*ba20*/ 	.word	0xffffffff


	//   ....[7]....
        /*ba24*/ 	.word	0xffffffff


	//   ....[8]....
        /*ba28*/ 	.word	0xffffffff


	//   ....[9]....
        /*ba2c*/ 	.word	0xffffffff


	//   ....[10]....
        /*ba30*/ 	.word	0xffffffff


	//   ....[11]....
        /*ba34*/ 	.word	0xffffffff


	//   ....[12]....
        /*ba38*/ 	.word	0xffffffff


	//   ....[13]....
        /*ba3c*/ 	.word	0xffffffff


	//   ....[14]....
        /*ba40*/ 	.word	0xffffffff


	//   ....[15]....
        /*ba44*/ 	.word	0xffffffff


	//   ....[16]....
        /*ba48*/ 	.word	0xffffffff


	//   ....[17]....
        /*ba4c*/ 	.word	0xffffffff


	//   ....[18]....
        /*ba50*/ 	.word	0xffffffff


	//   ....[19]....
        /*ba54*/ 	.word	0xffffffff


	//   ....[20]....
        /*ba58*/ 	.word	0xffffffff


	//   ....[21]....
        /*ba5c*/ 	.word	0xffffffff


	//   ....[22]....
        /*ba60*/ 	.word	0xffffffff


	//   ....[23]....
        /*ba64*/ 	.word	0xffffffff


	//   ....[24]....
        /*ba68*/ 	.word	0xffffffff


	//   ....[25]....
        /*ba6c*/ 	.word	0xffffffff


	//   ....[26]....
        /*ba70*/ 	.word	0xffffffff


	//   ....[27]....
        /*ba74*/ 	.word	0xffffffff


	//   ....[28]....
        /*ba78*/ 	.word	0xffffffff


	//   ....[29]....
        /*ba7c*/ 	.word	0xffffffff


	//   ....[30]....
        /*ba80*/ 	.word	0xffffffff


	//   ....[31]....
        /*ba84*/ 	.word	0xffffffff


	//   ....[32]....
        /*ba88*/ 	.word	0xffffffff


	//   ....[33]....
        /*ba8c*/ 	.word	0xffffffff


	//   ....[34]....
        /*ba90*/ 	.word	0xffffffff


	//   ....[35]....
        /*ba94*/ 	.word	0xffffffff


	//   ....[36]....
        /*ba98*/ 	.word	0xffffffff


	//   ....[37]....
        /*ba9c*/ 	.word	0xffffffff


	//   ....[38]....
        /*baa0*/ 	.word	0xffffffff


	//   ....[39]....
        /*baa4*/ 	.word	0xffffffff


	//   ....[40]....
        /*baa8*/ 	.word	0xffffffff


	//   ....[41]....
        /*baac*/ 	.word	0xffffffff


	//   ....[42]....
        /*bab0*/ 	.word	0xffffffff


	//   ....[43]....
        /*bab4*/ 	.word	0xffffffff


	//   ....[44]....
        /*bab8*/ 	.word	0xffffffff


	//   ....[45]....
        /*babc*/ 	.word	0xffffffff


	//   ....[46]....
        /*bac0*/ 	.word	0xffffffff


	//   ....[47]....
        /*bac4*/ 	.word	0xffffffff


	//   ....[48]....
        /*bac8*/ 	.word	0xffffffff


	//   ....[49]....
        /*bacc*/ 	.word	0xffffffff


	//   ....[50]....
        /*bad0*/ 	.word	0xffffffff


	//   ....[51]....
        /*bad4*/ 	.word	0xffffffff


	//   ....[52]....
        /*bad8*/ 	.word	0xffffffff


	//   ....[53]....
        /*badc*/ 	.word	0xffffffff


	//   ....[54]....
        /*bae0*/ 	.word	0xffffffff


	//   ....[55]....
        /*bae4*/ 	.word	0xffffffff


	//   ....[56]....
        /*bae8*/ 	.word	0xffffffff


	//   ....[57]....
        /*baec*/ 	.word	0xffffffff


	//   ....[58]....
        /*baf0*/ 	.word	0xffffffff


	//   ....[59]....
        /*baf4*/ 	.word	0xffffffff


	//   ....[60]....
        /*baf8*/ 	.word	0xffffffff


	//   ....[61]....
        /*bafc*/ 	.word	0xffffffff


	//   ....[62]....
        /*bb00*/ 	.word	0xffffffff


	//   ....[63]....
        /*bb04*/ 	.word	0xffffffff


	//   ....[64]....
        /*bb08*/ 	.word	0xffffffff


	//   ....[65]....
        /*bb0c*/ 	.word	0xffffffff


	//   ....[66]....
        /*bb10*/ 	.word	0xffffffff


	//   ....[67]....
        /*bb14*/ 	.word	0xffffffff


	//   ....[68]....
        /*bb18*/ 	.word	0xffffffff


	//   ....[69]....
        /*bb1c*/ 	.word	0xffffffff


	//   ....[70]....
        /*bb20*/ 	.word	0xffffffff


	//   ....[71]....
        /*bb24*/ 	.word	0xffffffff


	//   ....[72]....
        /*bb28*/ 	.word	0xffffffff


	//   ....[73]....
        /*bb2c*/ 	.word	0xffffffff


	//   ....[74]....
        /*bb30*/ 	.word	0xffffffff


	//   ....[75]....
        /*bb34*/ 	.word	0xffffffff


	//   ....[76]....
        /*bb38*/ 	.word	0xffffffff


	//   ....[77]....
        /*bb3c*/ 	.word	0xffffffff


	//   ....[78]....
        /*bb40*/ 	.word	0xffffffff


	//   ....[79]....
        /*bb44*/ 	.word	0xffffffff


	//   ....[80]....
        /*bb48*/ 	.word	0xffffffff


	//   ....[81]....
        /*bb4c*/ 	.word	0xffffffff


	//   ....[82]....
        /*bb50*/ 	.word	0xffffffff


	//   ....[83]....
        /*bb54*/ 	.word	0xffffffff


	//   ....[84]....
        /*bb58*/ 	.word	0xffffffff


	//   ....[85]....
        /*bb5c*/ 	.word	0xffffffff


	//   ....[86]....
        /*bb60*/ 	.word	0xffffffff


	//   ....[87]....
        /*bb64*/ 	.word	0xffffffff


	//   ....[88]....
        /*bb68*/ 	.word	0xffffffff


	//   ....[89]....
        /*bb6c*/ 	.word	0xffffffff


	//   ....[90]....
        /*bb70*/ 	.word	0xffffffff


	//   ....[91]....
        /*bb74*/ 	.word	0xffffffff


	//   ....[92]....
        /*bb78*/ 	.word	0xffffffff


	//   ....[93]....
        /*bb7c*/ 	.word	0xffffffff


	//   ....[94]....
        /*bb80*/ 	.word	0xffffffff


	//   ....[95]....
        /*bb84*/ 	.word	0xffffffff


	//   ....[96]....
        /*bb88*/ 	.word	0xffffffff


	//   ....[97]....
        /*bb8c*/ 	.word	0xffffffff


	//   ....[98]....
        /*bb90*/ 	.word	0xffffffff


	//   ....[99]....
        /*bb94*/ 	.word	0xffffffff


	//   ....[100]....
        /*bb98*/ 	.word	0xffffffff


	//   ....[101]....
        /*bb9c*/ 	.word	0xffffffff


	//   ....[102]....
        /*bba0*/ 	.word	0xffffffff


	//   ....[103]....
        /*bba4*/ 	.word	0xffffffff


	//   ....[104]....
        /*bba8*/ 	.word	0xffffffff


	//   ....[105]....
        /*bbac*/ 	.word	0xffffffff


	//   ....[106]....
        /*bbb0*/ 	.word	0xffffffff


	//   ....[107]....
        /*bbb4*/ 	.word	0xffffffff


	//   ....[108]....
        /*bbb8*/ 	.word	0xffffffff


	//   ....[109]....
        /*bbbc*/ 	.word	0xffffffff


	//   ....[110]....
        /*bbc0*/ 	.word	0xffffffff


	//   ....[111]....
        /*bbc4*/ 	.word	0xffffffff


	//   ....[112]....
        /*bbc8*/ 	.word	0xffffffff


	//   ....[113]....
        /*bbcc*/ 	.word	0xffffffff


	//   ....[114]....
        /*bbd0*/ 	.word	0xffffffff


	//   ....[115]....
        /*bbd4*/ 	.word	0xffffffff


	//   ....[116]....
        /*bbd8*/ 	.word	0xffffffff


	//   ....[117]....
        /*bbdc*/ 	.word	0xffffffff


	//   ....[118]....
        /*bbe0*/ 	.word	0xffffffff


	//   ....[119]....
        /*bbe4*/ 	.word	0xffffffff


	//   ....[120]....
        /*bbe8*/ 	.word	0xffffffff


	//   ....[121]....
        /*bbec*/ 	.word	0xffffffff


	//   ....[122]....
        /*bbf0*/ 	.word	0xffffffff


	//   ....[123]....
        /*bbf4*/ 	.word	0xffffffff


	//   ....[124]....
        /*bbf8*/ 	.word	0xffffffff


	//   ....[125]....
        /*bbfc*/ 	.word	0xffffffff


	//   ....[126]....
        /*bc00*/ 	.word	0xffffffff


	//   ....[127]....
        /*bc04*/ 	.word	0xffffffff


	//   ....[128]....
        /*bc08*/ 	.word	0xffffffff


	//   ....[129]....
        /*bc0c*/ 	.word	0xffffffff


	//   ....[130]....
        /*bc10*/ 	.word	0xffffffff


	//   ....[131]....
        /*bc14*/ 	.word	0xffffffff


	//   ....[132]....
        /*bc18*/ 	.word	0xffffffff


	//   ....[133]....
        /*bc1c*/ 	.word	0xffffffff


	//   ....[134]....
        /*bc20*/ 	.word	0xffffffff


	//   ....[135]....
        /*bc24*/ 	.word	0xffffffff


	//   ....[136]....
        /*bc28*/ 	.word	0xffffffff


	//   ....[137]....
        /*bc2c*/ 	.word	0xffffffff


	//   ....[138]....
        /*bc30*/ 	.word	0xffffffff


	//   ....[139]....
        /*bc34*/ 	.word	0xffffffff


	//   ....[140]....
        /*bc38*/ 	.word	0xffffffff


	//   ....[141]....
        /*bc3c*/ 	.word	0xffffffff


	//   ....[142]....
        /*bc40*/ 	.word	0xffffffff


	//   ....[143]....
        /*bc44*/ 	.word	0xffffffff


	//   ....[144]....
        /*bc48*/ 	.word	0xffffffff


	//   ....[145]....
        /*bc4c*/ 	.word	0xffffffff


	//   ....[146]....
        /*bc50*/ 	.word	0xffffffff


	//   ....[147]....
        /*bc54*/ 	.word	0xffffffff


	//   ....[148]....
        /*bc58*/ 	.word	0xffffffff


	//   ....[149]....
        /*bc5c*/ 	.word	0xffffffff


	//   ....[150]....
        /*bc60*/ 	.word	0xffffffff


	//   ....[151]....
        /*bc64*/ 	.word	0xffffffff


	//   ....[152]....
        /*bc68*/ 	.word	0xffffffff


	//   ....[153]....
        /*bc6c*/ 	.word	0xffffffff


	//   ....[154]....
        /*bc70*/ 	.word	0xffffffff


	//   ....[155]....
        /*bc74*/ 	.word	0xffffffff


	//   ....[156]....
        /*bc78*/ 	.word	0xffffffff


	//   ....[157]....
        /*bc7c*/ 	.word	0xffffffff


	//   ....[158]....
        /*bc80*/ 	.word	0xffffffff


	//   ....[159]....
        /*bc84*/ 	.word	0xffffffff


	//   ....[160]....
        /*bc88*/ 	.word	0xffffffff


	//   ....[161]....
        /*bc8c*/ 	.word	0xffffffff


	//   ....[162]....
        /*bc90*/ 	.word	0xffffffff


	//   ....[163]....
        /*bc94*/ 	.word	0xffffffff


	//   ....[164]....
        /*bc98*/ 	.word	0xffffffff


	//   ....[165]....
        /*bc9c*/ 	.word	0xffffffff


	//   ....[166]....
        /*bca0*/ 	.word	0xffffffff


	//   ....[167]....
        /*bca4*/ 	.word	0xffffffff


	//   ....[168]....
        /*bca8*/ 	.word	0xffffffff


	//   ....[169]....
        /*bcac*/ 	.word	0xffffffff


	//   ....[170]....
        /*bcb0*/ 	.word	0xffffffff


	//   ....[171]....
        /*bcb4*/ 	.word	0xffffffff


	//   ....[172]....
        /*bcb8*/ 	.word	0xffffffff


	//   ....[173]....
        /*bcbc*/ 	.word	0xffffffff


	//   ....[174]....
        /*bcc0*/ 	.word	0xffffffff


	//   ....[175]....
        /*bcc4*/ 	.word	0xffffffff


	//   ....[176]....
        /*bcc8*/ 	.word	0xffffffff


	//   ....[177]....
        /*bccc*/ 	.word	0xffffffff


	//   ....[178]....
        /*bcd0*/ 	.word	0xffffffff


	//   ....[179]....
        /*bcd4*/ 	.word	0xffffffff


	//   ....[180]....
        /*bcd8*/ 	.word	0xffffffff


	//   ....[181]....
        /*bcdc*/ 	.word	0xffffffff


	//   ....[182]....
        /*bce0*/ 	.word	0xffffffff


	//   ....[183]....
        /*bce4*/ 	.word	0xffffffff


	//   ....[184]....
        /*bce8*/ 	.word	0xffffffff


	//   ....[185]....
        /*bcec*/ 	.word	0xffffffff


	//   ....[186]....
        /*bcf0*/ 	.word	0xffffffff


	//   ....[187]....
        /*bcf4*/ 	.word	0xffffffff


	//   ....[188]....
        /*bcf8*/ 	.word	0xffffffff


	//   ....[189]....
        /*bcfc*/ 	.word	0xffffffff


	//   ....[190]....
        /*bd00*/ 	.word	0xffffffff


	//   ....[191]....
        /*bd04*/ 	.word	0xffffffff


	//   ....[192]....
        /*bd08*/ 	.word	0xffffffff


	//   ....[193]....
        /*bd0c*/ 	.word	0xffffffff


	//   ....[194]....
        /*bd10*/ 	.word	0xffffffff


	//   ....[195]....
        /*bd14*/ 	.word	0xffffffff


	//   ....[196]....
        /*bd18*/ 	.word	0xffffffff


	//   ....[197]....
        /*bd1c*/ 	.word	0xffffffff


	//   ....[198]....
        /*bd20*/ 	.word	0xffffffff


	//   ....[199]....
        /*bd24*/ 	.word	0xffffffff


	//   ....[200]....
        /*bd28*/ 	.word	0xffffffff


	//   ....[201]....
        /*bd2c*/ 	.word	0xffffffff


	//   ....[202]....
        /*bd30*/ 	.word	0xffffffff


	//   ....[203]....
        /*bd34*/ 	.word	0xffffffff


	//   ....[204]....
        /*bd38*/ 	.word	0xffffffff


	//   ....[205]....
        /*bd3c*/ 	.word	0xffffffff


	//   ....[206]....
        /*bd40*/ 	.word	0xffffffff


	//   ....[207]....
        /*bd44*/ 	.word	0xffffffff


	//   ....[208]....
        /*bd48*/ 	.word	0xffffffff


	//   ....[209]....
        /*bd4c*/ 	.word	0xffffffff


	//   ....[210]....
        /*bd50*/ 	.word	0xffffffff


	//   ....[211]....
        /*bd54*/ 	.word	0xffffffff


	//   ....[212]....
        /*bd58*/ 	.word	0xffffffff


	//   ....[213]....
        /*bd5c*/ 	.word	0xffffffff


	//   ....[214]....
        /*bd60*/ 	.word	0xffffffff


	//   ....[215]....
        /*bd64*/ 	.word	0xffffffff


	//   ....[216]....
        /*bd68*/ 	.word	0xffffffff


	//   ....[217]....
        /*bd6c*/ 	.word	0xffffffff


	//   ....[218]....
        /*bd70*/ 	.word	0xffffffff


	//   ....[219]....
        /*bd74*/ 	.word	0xffffffff


	//   ....[220]....
        /*bd78*/ 	.word	0xffffffff


	//   ....[221]....
        /*bd7c*/ 	.word	0xffffffff


	//   ....[222]....
        /*bd80*/ 	.word	0xffffffff


	//   ....[223]....
        /*bd84*/ 	.word	0xffffffff


	//   ....[224]....
        /*bd88*/ 	.word	0xffffffff


	//   ....[225]....
        /*bd8c*/ 	.word	0xffffffff


	//   ....[226]....
        /*bd90*/ 	.word	0xffffffff


	//   ....[227]....
        /*bd94*/ 	.word	0xffffffff


	//   ....[228]....
        /*bd98*/ 	.word	0xffffffff


	//   ....[229]....
        /*bd9c*/ 	.word	0xffffffff


	//   ....[230]....
        /*bda0*/ 	.word	0xffffffff


	//   ....[231]....
        /*bda4*/ 	.word	0xffffffff


	//   ....[232]....
        /*bda8*/ 	.word	0xffffffff


	//   ....[233]....
        /*bdac*/ 	.word	0xffffffff


	//   ....[234]....
        /*bdb0*/ 	.word	0xffffffff


	//   ....[235]....
        /*bdb4*/ 	.word	0xffffffff


	//   ....[236]....
        /*bdb8*/ 	.word	0xffffffff


	//   ....[237]....
        /*bdbc*/ 	.word	0xffffffff


	//   ....[238]....
        /*bdc0*/ 	.word	0xffffffff


	//   ....[239]....
        /*bdc4*/ 	.word	0xffffffff


	//   ....[240]....
        /*bdc8*/ 	.word	0xffffffff


	//   ....[241]....
        /*bdcc*/ 	.word	0xffffffff


	//   ....[242]....
        /*bdd0*/ 	.word	0xffffffff


	//   ....[243]....
        /*bdd4*/ 	.word	0xffffffff


	//   ....[244]....
        /*bdd8*/ 	.word	0xffffffff


	//   ....[245]....
        /*bddc*/ 	.word	0xffffffff


	//   ....[246]....
        /*bde0*/ 	.word	0xffffffff


	//   ....[247]....
        /*bde4*/ 	.word	0xffffffff


	//   ....[248]....
        /*bde8*/ 	.word	0xffffffff


	//   ....[249]....
        /*bdec*/ 	.word	0xffffffff


	//   ....[250]....
        /*bdf0*/ 	.word	0xffffffff


	//   ....[251]....
        /*bdf4*/ 	.word	0xffffffff


	//   ....[252]....
        /*bdf8*/ 	.word	0xffffffff


	//   ....[253]....
        /*bdfc*/ 	.word	0xffffffff


	//   ....[254]....
        /*be00*/ 	.word	0xffffffff


	//   ....[255]....
        /*be04*/ 	.word	0xffffffff


	//   ....[0]....
        /*be08*/ 	.word	0xffffffff


	//   ....[1]....
        /*be0c*/ 	.word	0xffffffff


	//   ....[2]....
        /*be10*/ 	.word	0xffffffff


	//   ....[3]....
        /*be14*/ 	.word	0xffffffff


	//   ....[4]....
        /*be18*/ 	.word	0xffffffff


	//   ....[5]....
        /*be1c*/ 	.word	0xffffffff


	//   ....[6]....
        /*be20*/ 	.word	0xffffffff


	//   ....[7]....
        /*be24*/ 	.word	0xffffffff


	//   ....[8]....
        /*be28*/ 	.word	0xffffffff


	//   ....[9]....
        /*be2c*/ 	.word	0xffffffff


	//   ....[10]....
        /*be30*/ 	.word	0xffffffff


	//   ....[11]....
        /*be34*/ 	.word	0xffffffff


	//   ....[12]....
        /*be38*/ 	.word	0xffffffff


	//   ....[13]....
        /*be3c*/ 	.word	0xffffffff


	//   ....[14]....
        /*be40*/ 	.word	0xffffffff


	//   ....[15]....
        /*be44*/ 	.word	0xffffffff


	//   ....[16]....
        /*be48*/ 	.word	0xffffffff


	//   ....[17]....
        /*be4c*/ 	.word	0xffffffff


	//   ....[18]....
        /*be50*/ 	.word	0xffffffff


	//   ....[19]....
        /*be54*/ 	.word	0xffffffff


	//   ....[20]....
        /*be58*/ 	.word	0xffffffff


	//   ....[21]....
        /*be5c*/ 	.word	0xffffffff


	//   ....[22]....
        /*be60*/ 	.word	0xffffffff


	//   ....[23]....
        /*be64*/ 	.word	0xffffffff


	//   ....[24]....
        /*be68*/ 	.word	0xffffffff


	//   ....[25]....
        /*be6c*/ 	.word	0xffffffff


	//   ....[26]....
        /*be70*/ 	.word	0xffffffff


	//   ....[27]....
        /*be74*/ 	.word	0xffffffff


	//   ....[28]....
        /*be78*/ 	.word	0xffffffff


	//   ....[29]....
        /*be7c*/ 	.word	0xffffffff


	//   ....[30]....
        /*be80*/ 	.word	0xffffffff


	//   ....[31]....
        /*be84*/ 	.word	0xffffffff


	//   ....[32]....
        /*be88*/ 	.word	0xffffffff


	//   ....[33]....
        /*be8c*/ 	.word	0xffffffff


	//   ....[34]....
        /*be90*/ 	.word	0xffffffff


	//   ....[35]....
        /*be94*/ 	.word	0xffffffff


	//   ....[36]....
        /*be98*/ 	.word	0xffffffff


	//   ....[37]....
        /*be9c*/ 	.word	0xffffffff


	//   ....[38]....
        /*bea0*/ 	.word	0xffffffff


	//   ....[39]....
        /*bea4*/ 	.word	0xffffffff


	//   ....[40]....
        /*bea8*/ 	.word	0xffffffff


	//   ....[41]....
        /*beac*/ 	.word	0xffffffff


	//   ....[42]....
        /*beb0*/ 	.word	0xffffffff


	//   ....[43]....
        /*beb4*/ 	.word	0xffffffff


	//   ....[44]....
        /*beb8*/ 	.word	0xffffffff


	//   ....[45]....
        /*bebc*/ 	.word	0xffffffff


	//   ....[46]....
        /*bec0*/ 	.word	0xffffffff


	//   ....[47]....
        /*bec4*/ 	.word	0xffffffff


	//   ....[48]....
        /*bec8*/ 	.word	0xffffffff


	//   ....[49]....
        /*becc*/ 	.word	0xffffffff


	//   ....[50]....
        /*bed0*/ 	.word	0xffffffff


	//   ....[51]....
        /*bed4*/ 	.word	0xffffffff


	//   ....[52]....
        /*bed8*/ 	.word	0xffffffff


	//   ....[53]....
        /*bedc*/ 	.word	0xffffffff


	//   ....[54]....
        /*bee0*/ 	.word	0xffffffff


	//   ....[55]....
        /*bee4*/ 	.word	0xffffffff


	//   ....[56]....
        /*bee8*/ 	.word	0xffffffff


	//   ....[57]....
        /*beec*/ 	.word	0xffffffff


	//   ....[58]....
        /*bef0*/ 	.word	0xffffffff


	//   ....[59]....
        /*bef4*/ 	.word	0xffffffff


	//   ....[60]....
        /*bef8*/ 	.word	0xffffffff


	//   ....[61]....
        /*befc*/ 	.word	0xffffffff


	//   ....[62]....
        /*bf00*/ 	.word	0xffffffff


	//   ....[63]....
        /*bf04*/ 	.word	0xffffffff


	//   ....[64]....
        /*bf08*/ 	.word	0xffffffff


	//   ....[65]....
        /*bf0c*/ 	.word	0xffffffff


	//   ....[66]....
        /*bf10*/ 	.word	0xffffffff


	//   ....[67]....
        /*bf14*/ 	.word	0xffffffff


	//   ....[68]....
        /*bf18*/ 	.word	0xffffffff


	//   ....[69]....
        /*bf1c*/ 	.word	0xffffffff


	//   ....[70]....
        /*bf20*/ 	.word	0xffffffff


	//   ....[71]....
        /*bf24*/ 	.word	0xffffffff


	//   ....[72]....
        /*bf28*/ 	.word	0xffffffff


	//   ....[73]....
        /*bf2c*/ 	.word	0xffffffff


	//   ....[74]....
        /*bf30*/ 	.word	0xffffffff


	//   ....[75]....
        /*bf34*/ 	.word	0xffffffff


	//   ....[76]....
        /*bf38*/ 	.word	0xffffffff


	//   ....[77]....
        /*bf3c*/ 	.word	0xffffffff


	//   ....[78]....
        /*bf40*/ 	.word	0xffffffff


	//   ....[79]....
        /*bf44*/ 	.word	0xffffffff


	//   ....[80]....
        /*bf48*/ 	.word	0xffffffff


	//   ....[81]....
        /*bf4c*/ 	.word	0xffffffff


	//   ....[82]....
        /*bf50*/ 	.word	0xffffffff


	//   ....[83]....
        /*bf54*/ 	.word	0xffffffff


	//   ....[84]....
        /*bf58*/ 	.word	0xffffffff


	//   ....[85]....
        /*bf5c*/ 	.word	0xffffffff


	//   ....[86]....
        /*bf60*/ 	.word	0xffffffff


	//   ....[87]....
        /*bf64*/ 	.word	0xffffffff


	//   ....[88]....
        /*bf68*/ 	.word	0xffffffff


	//   ....[89]....
        /*bf6c*/ 	.word	0xffffffff


	//   ....[90]....
        /*bf70*/ 	.word	0xffffffff


	//   ....[91]....
        /*bf74*/ 	.word	0xffffffff


	//   ....[92]....
        /*bf78*/ 	.word	0xffffffff


	//   ....[93]....
        /*bf7c*/ 	.word	0xffffffff


	//   ....[94]....
        /*bf80*/ 	.word	0xffffffff


	//   ....[95]....
        /*bf84*/ 	.word	0xffffffff


	//   ....[96]....
        /*bf88*/ 	.word	0xffffffff


	//   ....[97]....
        /*bf8c*/ 	.word	0xffffffff


	//   ....[98]....
        /*bf90*/ 	.word	0xffffffff


	//   ....[99]....
        /*bf94*/ 	.word	0xffffffff


	//   ....[100]....
        /*bf98*/ 	.word	0xffffffff


	//   ....[101]....
        /*bf9c*/ 	.word	0xffffffff


	//   ....[102]....
        /*bfa0*/ 	.word	0xffffffff


	//   ....[103]....
        /*bfa4*/ 	.word	0xffffffff


	//   ....[104]....
        /*bfa8*/ 	.word	0xffffffff


	//   ....[105]....
        /*bfac*/ 	.word	0xffffffff


	//   ....[106]....
        /*bfb0*/ 	.word	0xffffffff


	//   ....[107]....
        /*bfb4*/ 	.word	0xffffffff


	//   ....[108]....
        /*bfb8*/ 	.word	0xffffffff


	//   ....[109]....
        /*bfbc*/ 	.word	0xffffffff


	//   ....[110]....
        /*bfc0*/ 	.word	0xffffffff


	//   ....[111]....
        /*bfc4*/ 	.word	0xffffffff


	//   ....[112]....
        /*bfc8*/ 	.word	0xffffffff


	//   ....[113]....
        /*bfcc*/ 	.word	0xffffffff


	//   ....[114]....
        /*bfd0*/ 	.word	0xffffffff


	//   ....[115]....
        /*bfd4*/ 	.word	0xffffffff


	//   ....[116]....
        /*bfd8*/ 	.word	0xffffffff


	//   ....[117]....
        /*bfdc*/ 	.word	0xffffffff


	//   ....[118]....
        /*bfe0*/ 	.word	0xffffffff


	//   ....[119]....
        /*bfe4*/ 	.word	0xffffffff


	//   ....[120]....
        /*bfe8*/ 	.word	0xffffffff


	//   ....[121]....
        /*bfec*/ 	.word	0xffffffff


	//   ....[122]....
        /*bff0*/ 	.word	0xffffffff


	//   ....[123]....
        /*bff4*/ 	.word	0xffffffff


	//   ....[124]....
        /*bff8*/ 	.word	0xffffffff


	//   ....[125]....
        /*bffc*/ 	.word	0xffffffff


	//   ....[126]....
        /*c000*/ 	.word	0xffffffff


	//   ....[127]....
        /*c004*/ 	.word	0xffffffff


	//   ....[128]....
        /*c008*/ 	.word	0xffffffff


	//   ....[129]....
        /*c00c*/ 	.word	0xffffffff


	//   ....[130]....
        /*c010*/ 	.word	0xffffffff


	//   ....[131]....
        /*c014*/ 	.word	0xffffffff


	//   ....[132]....
        /*c018*/ 	.word	0xffffffff


	//   ....[133]....
        /*c01c*/ 	.word	0xffffffff


	//   ....[134]....
        /*c020*/ 	.word	0xffffffff


	//   ....[135]....
        /*c024*/ 	.word	0xffffffff


	//   ....[136]....
        /*c028*/ 	.word	0xffffffff


	//   ....[137]....
        /*c02c*/ 	.word	0xffffffff


	//   ....[138]....
        /*c030*/ 	.word	0xffffffff


	//   ....[139]....
        /*c034*/ 	.word	0xffffffff


	//   ....[140]....
        /*c038*/ 	.word	0xffffffff


	//   ....[141]....
        /*c03c*/ 	.word	0xffffffff


	//   ....[142]....
        /*c040*/ 	.word	0xffffffff


	//   ....[143]....
        /*c044*/ 	.word	0xffffffff


	//   ....[144]....
        /*c048*/ 	.word	0xffffffff


	//   ....[145]....
        /*c04c*/ 	.word	0xffffffff


	//   ....[146]....
        /*c050*/ 	.word	0xffffffff


	//   ....[147]....
        /*c054*/ 	.word	0xffffffff


	//   ....[148]....
        /*c058*/ 	.word	0xffffffff


	//   ....[149]....
        /*c05c*/ 	.word	0xffffffff


	//   ....[150]....
        /*c060*/ 	.word	0xffffffff


	//   ....[151]....
        /*c064*/ 	.word	0xffffffff


	//   ....[152]....
        /*c068*/ 	.word	0xffffffff


	//   ....[153]....
        /*c06c*/ 	.word	0xffffffff


	//   ....[154]....
        /*c070*/ 	.word	0xffffffff


	//   ....[155]....
        /*c074*/ 	.word	0xffffffff


	//   ....[156]....
        /*c078*/ 	.word	0xffffffff


	//   ....[157]....
        /*c07c*/ 	.word	0xffffffff


	//   ....[158]....
        /*c080*/ 	.word	0xffffffff


	//   ....[159]....
        /*c084*/ 	.word	0xffffffff


	//   ....[160]....
        /*c088*/ 	.word	0xffffffff


	//   ....[161]....
        /*c08c*/ 	.word	0xffffffff


	//   ....[162]....
        /*c090*/ 	.word	0xffffffff


	//   ....[163]....
        /*c094*/ 	.word	0xffffffff


	//   ....[164]....
        /*c098*/ 	.word	0xffffffff


	//   ....[165]....
        /*c09c*/ 	.word	0xffffffff


	//   ....[166]....
        /*c0a0*/ 	.word	0xffffffff


	//   ....[167]....
        /*c0a4*/ 	.word	0xffffffff


	//   ....[168]....
        /*c0a8*/ 	.word	0xffffffff


	//   ....[169]....
        /*c0ac*/ 	.word	0xffffffff


	//   ....[170]....
        /*c0b0*/ 	.word	0xffffffff


	//   ....[171]....
        /*c0b4*/ 	.word	0xffffffff


	//   ....[172]....
        /*c0b8*/ 	.word	0xffffffff


	//   ....[173]....
        /*c0bc*/ 	.word	0xffffffff


	//   ....[174]....
        /*c0c0*/ 	.word	0xffffffff


	//   ....[175]....
        /*c0c4*/ 	.word	0xffffffff


	//   ....[176]....
        /*c0c8*/ 	.word	0xffffffff


	//   ....[177]....
        /*c0cc*/ 	.word	0xffffffff


	//   ....[178]....
        /*c0d0*/ 	.word	0xffffffff


	//   ....[179]....
        /*c0d4*/ 	.word	0xffffffff


	//   ....[180]....
        /*c0d8*/ 	.word	0xffffffff


	//   ....[181]....
        /*c0dc*/ 	.word	0xffffffff


	//   ....[182]....
        /*c0e0*/ 	.word	0xffffffff


	//   ....[183]....
        /*c0e4*/ 	.word	0xffffffff


	//   ....[184]....
        /*c0e8*/ 	.word	0xffffffff


	//   ....[185]....
        /*c0ec*/ 	.word	0xffffffff


	//   ....[186]....
        /*c0f0*/ 	.word	0xffffffff


	//   ....[187]....
        /*c0f4*/ 	.word	0xffffffff


	//   ....[188]....
        /*c0f8*/ 	.word	0xffffffff


	//   ....[189]....
        /*c0fc*/ 	.word	0xffffffff


	//   ....[190]....
        /*c100*/ 	.word	0xffffffff


	//   ....[191]....
        /*c104*/ 	.word	0xffffffff


	//   ....[192]....
        /*c108*/ 	.word	0xffffffff


	//   ....[193]....
        /*c10c*/ 	.word	0xffffffff


	//   ....[194]....
        /*c110*/ 	.word	0xffffffff


	//   ....[195]....
        /*c114*/ 	.word	0xffffffff


	//   ....[196]....
        /*c118*/ 	.word	0xffffffff


	//   ....[197]....
        /*c11c*/ 	.word	0xffffffff


	//   ....[198]....
        /*c120*/ 	.word	0xffffffff


	//   ....[199]....
        /*c124*/ 	.word	0xffffffff


	//   ....[200]....
        /*c128*/ 	.word	0xffffffff


	//   ....[201]....
        /*c12c*/ 	.word	0xffffffff


	//   ....[202]....
        /*c130*/ 	.word	0xffffffff


	//   ....[203]....
        /*c134*/ 	.word	0xffffffff


	//   ....[204]....
        /*c138*/ 	.word	0xffffffff


	//   ....[205]....
        /*c13c*/ 	.word	0xffffffff


	//   ....[206]....
        /*c140*/ 	.word	0xffffffff


	//   ....[207]....
        /*c144*/ 	.word	0xffffffff


	//   ....[208]....
        /*c148*/ 	.word	0xffffffff


	//   ....[209]....
        /*c14c*/ 	.word	0xffffffff


	//   ....[210]....
        /*c150*/ 	.word	0xffffffff


	//   ....[211]....
        /*c154*/ 	.word	0xffffffff


	//   ....[212]....
        /*c158*/ 	.word	0xffffffff


	//   ....[213]....
        /*c15c*/ 	.word	0xffffffff


	//   ....[214]....
        /*c160*/ 	.word	0xffffffff


	//   ....[215]....
        /*c164*/ 	.word	0xffffffff


	//   ....[216]....
        /*c168*/ 	.word	0xffffffff


	//   ....[217]....
        /*c16c*/ 	.word	0xffffffff


	//   ....[218]....
        /*c170*/ 	.word	0xffffffff


	//   ....[219]....
        /*c174*/ 	.word	0xffffffff


	//   ....[220]....
        /*c178*/ 	.word	0xffffffff


	//   ....[221]....
        /*c17c*/ 	.word	0xffffffff


	//   ....[222]....
        /*c180*/ 	.word	0xffffffff


	//   ....[223]....
        /*c184*/ 	.word	0xffffffff


	//   ....[224]....
        /*c188*/ 	.word	0xffffffff


	//   ....[225]....
        /*c18c*/ 	.word	0xffffffff


	//   ....[226]....
        /*c190*/ 	.word	0xffffffff


	//   ....[227]....
        /*c194*/ 	.word	0xffffffff


	//   ....[228]....
        /*c198*/ 	.word	0xffffffff


	//   ....[229]....
        /*c19c*/ 	.word	0xffffffff


	//   ....[230]....
        /*c1a0*/ 	.word	0xffffffff


	//   ....[231]....
        /*c1a4*/ 	.word	0xffffffff


	//   ....[232]....
        /*c1a8*/ 	.word	0xffffffff


	//   ....[233]....
        /*c1ac*/ 	.word	0xffffffff


	//   ....[234]....
        /*c1b0*/ 	.word	0xffffffff


	//   ....[235]....
        /*c1b4*/ 	.word	0xffffffff


	//   ....[236]....
        /*c1b8*/ 	.word	0xffffffff


	//   ....[237]....
        /*c1bc*/ 	.word	0xffffffff


	//   ....[238]....
        /*c1c0*/ 	.word	0xffffffff


	//   ....[239]....
        /*c1c4*/ 	.word	0xffffffff


	//   ....[240]....
        /*c1c8*/ 	.word	0xffffffff


	//   ....[241]....
        /*c1cc*/ 	.word	0xffffffff


	//   ....[242]....
        /*c1d0*/ 	.word	0xffffffff


	//   ....[243]....
        /*c1d4*/ 	.word	0xffffffff


	//   ....[244]....
        /*c1d8*/ 	.word	0xffffffff


	//   ....[245]....
        /*c1dc*/ 	.word	0xffffffff


	//   ....[246]....
        /*c1e0*/ 	.word	0xffffffff


	//   ....[247]....
        /*c1e4*/ 	.word	0xffffffff


	//   ....[248]....
        /*c1e8*/ 	.word	0xffffffff


	//   ....[249]....
        /*c1ec*/ 	.word	0xffffffff


	//   ....[250]....
        /*c1f0*/ 	.word	0xffffffff


	//   ....[251]....
        /*c1f4*/ 	.word	0xffffffff


	//   ....[252]....
        /*c1f8*/ 	.word	0xffffffff


	//   ....[253]....
        /*c1fc*/ 	.word	0xffffffff


	//   ....[254]....
        /*c200*/ 	.word	0xffffffff


	//   ....[255]....
        /*c204*/ 	.word	0xffffffff


	//   ....[0]....
        /*c208*/ 	.word	0xffffffff


	//   ....[1]....
        /*c20c*/ 	.word	0xffffffff


	//   ....[2]....
        /*c210*/ 	.word	0xffffffff


	//   ....[3]....
        /*c214*/ 	.word	0xffffffff


	//   ....[4]....
        /*c218*/ 	.word	0xffffffff


	//   ....[5]....
        /*c21c*/ 	.word	0xffffffff


	//   ....[6]....
        /*c220*/ 	.word	0xffffffff


	//   ....[7]....
        /*c224*/ 	.word	0xffffffff


	//   ....[8]....
        /*c228*/ 	.word	0xffffffff


	//   ....[9]....
        /*c22c*/ 	.word	0xffffffff


	//----- nvinfo : EIATTR_COOP_GROUP_INSTR_OFFSETS
	.align		4
.L_1248:
        /*c230*/ 	.byte	0x04, 0x28
        /*c232*/ 	.short	(.L_1250 - .L_1249)


	//   ....[0]....
.L_1249:
        /*c234*/ 	.word	0x00003ce0


	//   ....[1]....
        /*c238*/ 	.word	0x00003d20


	//   ....[2]....
        /*c23c*/ 	.word	0x00003e10


	//   ....[3]....
        /*c240*/ 	.word	0x00003e20


	//   ....[4]....
        /*c244*/ 	.word	0x00003e30


	//   ....[5]....
        /*c248*/ 	.word	0x00003e40


	//   ....[6]....
        /*c24c*/ 	.word	0x00003e50


	//   ....[7]....
        /*c250*/ 	.word	0x00003e60


	//   ....[8]....
        /*c254*/ 	.word	0x00003e70


	//   ....[9]....
        /*c258*/ 	.word	0x00003e80


	//   ....[10]....
        /*c25c*/ 	.word	0x00003e90


	//   ....[11]....
        /*c260*/ 	.word	0x00003ea0


	//   ....[12]....
        /*c264*/ 	.word	0x00003eb0


	//   ....[13]....
        /*c268*/ 	.word	0x00003ec0


	//   ....[14]....
        /*c26c*/ 	.word	0x00003ed0


	//   ....[15]....
        /*c270*/ 	.word	0x00003ee0


	//   ....[16]....
        /*c274*/ 	.word	0x00004010


	//   ....[17]....
        /*c278*/ 	.word	0x00004040


	//   ....[18]....
        /*c27c*/ 	.word	0x00004050


	//   ....[19]....
        /*c280*/ 	.word	0x00004060


	//   ....[20]....
        /*c284*/ 	.word	0x00004070


	//   ....[21]....
        /*c288*/ 	.word	0x00004080


	//   ....[22]....
        /*c28c*/ 	.word	0x00004090


	//   ....[23]....
        /*c290*/ 	.word	0x000040a0


	//   ....[24]....
        /*c294*/ 	.word	0x000040d0


	//   ....[25]....
        /*c298*/ 	.word	0x000040e0


	//   ....[26]....
        /*c29c*/ 	.word	0x00004100


	//   ....[27]....
        /*c2a0*/ 	.word	0x00004110


	//   ....[28]....
        /*c2a4*/ 	.word	0x00004150


	//   ....[29]....
        /*c2a8*/ 	.word	0x00004160


	//   ....[30]....
        /*c2ac*/ 	.word	0x000041a0


	//   ....[31]....
        /*c2b0*/ 	.word	0x000041b0


	//   ....[32]....
        /*c2b4*/ 	.word	0x000041f0


	//   ....[33]....
        /*c2b8*/ 	.word	0x00004200


	//   ....[34]....
        /*c2bc*/ 	.word	0x00004240


	//   ....[35]....
        /*c2c0*/ 	.word	0x00004250


	//   ....[36]....
        /*c2c4*/ 	.word	0x00004290


	//   ....[37]....
        /*c2c8*/ 	.word	0x000042a0


	//   ....[38]....
        /*c2cc*/ 	.word	0x000042e0


	//   ....[39]....
        /*c2d0*/ 	.word	0x000042f0


	//   ....[40]....
        /*c2d4*/ 	.word	0x00004330


	//   ....[41]....
        /*c2d8*/ 	.word	0x00004340


	//   ....[42]....
        /*c2dc*/ 	.word	0x00004380


	//   ....[43]....
        /*c2e0*/ 	.word	0x00004390


	//   ....[44]....
        /*c2e4*/ 	.word	0x000043d0


	//   ....[45]....
        /*c2e8*/ 	.word	0x000043e0


	//   ....[46]....
        /*c2ec*/ 	.word	0x00004420


	//   ....[47]....
        /*c2f0*/ 	.word	0x00004430


	//   ....[48]....
        /*c2f4*/ 	.word	0x00004470


	//   ....[49]....
        /*c2f8*/ 	.word	0x00004480


	//   ....[50]....
        /*c2fc*/ 	.word	0x000044c0


	//   ....[51]....
        /*c300*/ 	.word	0x000044d0


	//   ....[52]....
        /*c304*/ 	.word	0x00004510


	//   ....[53]....
        /*c308*/ 	.word	0x00004520


	//   ....[54]....
        /*c30c*/ 	.word	0x00004560


	//   ....[55]....
        /*c310*/ 	.word	0x00004570


	//   ....[56]....
        /*c314*/ 	.word	0x000045b0


	//   ....[57]....
        /*c318*/ 	.word	0x000045c0


	//   ....[58]....
        /*c31c*/ 	.word	0x00004600


	//   ....[59]....
        /*c320*/ 	.word	0x00004610


	//   ....[60]....
        /*c324*/ 	.word	0x00004650


	//   ....[61]....
        /*c328*/ 	.word	0x00004660


	//   ....[62]....
        /*c32c*/ 	.word	0x000046a0


	//   ....[63]....
        /*c330*/ 	.word	0x000046b0


	//   ....[64]....
        /*c334*/ 	.word	0x000046f0


	//   ....[65]....
        /*c338*/ 	.word	0x00004700


	//   ....[66]....
        /*c33c*/ 	.word	0x00004740


	//   ....[67]....
        /*c340*/ 	.word	0x00004750


	//   ....[68]....
        /*c344*/ 	.word	0x00004790


	//   ....[69]....
        /*c348*/ 	.word	0x000047a0


	//   ....[70]....
        /*c34c*/ 	.word	0x000047e0


	//   ....[71]....
        /*c350*/ 	.word	0x000047f0


	//   ....[72]....
        /*c354*/ 	.word	0x00004830


	//   ....[73]....
        /*c358*/ 	.word	0x00004840


	//   ....[74]....
        /*c35c*/ 	.word	0x00004880


	//   ....[75]....
        /*c360*/ 	.word	0x00004890


	//   ....[76]....
        /*c364*/ 	.word	0x000048d0


	//   ....[77]....
        /*c368*/ 	.word	0x000048e0


	//   ....[78]....
        /*c36c*/ 	.word	0x00004920


	//   ....[79]....
        /*c370*/ 	.word	0x00004930


	//   ....[80]....
        /*c374*/ 	.word	0x00004970


	//   ....[81]....
        /*c378*/ 	.word	0x00004980


	//   ....[82]....
        /*c37c*/ 	.word	0x000049c0


	//   ....[83]....
        /*c380*/ 	.word	0x000049d0


	//   ....[84]....
        /*c384*/ 	.word	0x00004a10


	//   ....[85]....
        /*c388*/ 	.word	0x00004a20


	//   ....[86]....
        /*c38c*/ 	.word	0x00004a60


	//   ....[87]....
        /*c390*/ 	.word	0x00004a70


	//   ....[88]....
        /*c394*/ 	.word	0x00004ab0


	//   ....[89]....
        /*c398*/ 	.word	0x00004ac0


	//   ....[90]....
        /*c39c*/ 	.word	0x00004b00


	//   ....[91]....
        /*c3a0*/ 	.word	0x00004b10


	//   ....[92]....
        /*c3a4*/ 	.word	0x00004b50


	//   ....[93]....
        /*c3a8*/ 	.word	0x00004b60


	//   ....[94]....
        /*c3ac*/ 	.word	0x00004ba0


	//   ....[95]....
        /*c3b0*/ 	.word	0x00004bb0


	//   ....[96]....
        /*c3b4*/ 	.word	0x00004bf0


	//   ....[97]....
        /*c3b8*/ 	.word	0x00004c00


	//   ....[98]....
        /*c3bc*/ 	.word	0x00004c40


	//   ....[99]....
        /*c3c0*/ 	.word	0x00004c50


	//   ....[100]....
        /*c3c4*/ 	.word	0x00004c90


	//   ....[101]....
        /*c3c8*/ 	.word	0x00004ca0


	//   ....[102]....
        /*c3cc*/ 	.word	0x00004ce0


	//   ....[103]....
        /*c3d0*/ 	.word	0x00004cf0


	//   ....[104]....
        /*c3d4*/ 	.word	0x00004d30


	//   ....[105]....
        /*c3d8*/ 	.word	0x00004d40


	//   ....[106]....
        /*c3dc*/ 	.word	0x00004d80


	//   ....[107]....
        /*c3e0*/ 	.word	0x00004d90


	//   ....[108]....
        /*c3e4*/ 	.word	0x00004dd0


	//   ....[109]....
        /*c3e8*/ 	.word	0x00004de0


	//   ....[110]....
        /*c3ec*/ 	.word	0x00004e20


	//   ....[111]....
        /*c3f0*/ 	.word	0x00004e30


	//   ....[112]....
        /*c3f4*/ 	.word	0x00004e70


	//   ....[113]....
        /*c3f8*/ 	.word	0x00004e80


	//   ....[114]....
        /*c3fc*/ 	.word	0x00004ec0


	//   ....[115]....
        /*c400*/ 	.word	0x00004ed0


	//   ....[116]....
        /*c404*/ 	.word	0x00004f10


	//   ....[117]....
        /*c408*/ 	.word	0x00004f20


	//   ....[118]....
        /*c40c*/ 	.word	0x00004f60


	//   ....[119]....
        /*c410*/ 	.word	0x00004f70


	//   ....[120]....
        /*c414*/ 	.word	0x00004fb0


	//   ....[121]....
        /*c418*/ 	.word	0x00004fc0


	//   ....[122]....
        /*c41c*/ 	.word	0x00005000


	//   ....[123]....
        /*c420*/ 	.word	0x00005010


	//   ....[124]....
        /*c424*/ 	.word	0x00005050


	//   ....[125]....
        /*c428*/ 	.word	0x00005060


	//   ....[126]....
        /*c42c*/ 	.word	0x000050a0


	//   ....[127]....
        /*c430*/ 	.word	0x000050b0


	//   ....[128]....
        /*c434*/ 	.word	0x000050f0


	//   ....[129]....
        /*c438*/ 	.word	0x00005100


	//   ....[130]....
        /*c43c*/ 	.word	0x00005140


	//   ....[131]....
        /*c440*/ 	.word	0x00005150


	//   ....[132]....
        /*c444*/ 	.word	0x00005190


	//   ....[133]....
        /*c448*/ 	.word	0x000051a0


	//   ....[134]....
        /*c44c*/ 	.word	0x000051e0


	//   ....[135]....
        /*c450*/ 	.word	0x000051f0


	//   ....[136]....
        /*c454*/ 	.word	0x00005230


	//   ....[137]....
        /*c458*/ 	.word	0x00005240


	//   ....[138]....
        /*c45c*/ 	.word	0x00005280


	//   ....[139]....
        /*c460*/ 	.word	0x00005290


	//   ....[140]....
        /*c464*/ 	.word	0x000052d0


	//   ....[141]....
        /*c468*/ 	.word	0x000052e0


	//   ....[142]....
        /*c46c*/ 	.word	0x00005320


	//   ....[143]....
        /*c470*/ 	.word	0x00005330


	//   ....[144]....
        /*c474*/ 	.word	0x00005370


	//   ....[145]....
        /*c478*/ 	.word	0x00005380


	//   ....[146]....
        /*c47c*/ 	.word	0x000053c0


	//   ....[147]....
        /*c480*/ 	.word	0x000053d0


	//   ....[148]....
        /*c484*/ 	.word	0x00005410


	//   ....[149]....
        /*c488*/ 	.word	0x00005420


	//   ....[150]....
        /*c48c*/ 	.word	0x00005460


	//   ....[151]....
        /*c490*/ 	.word	0x00005470


	//   ....[152]....
        /*c494*/ 	.word	0x000054b0


	//   ....[153]....
        /*c498*/ 	.word	0x000054c0


	//   ....[154]....
        /*c49c*/ 	.word	0x00005500


	//   ....[155]....
        /*c4a0*/ 	.word	0x00005510


	//   ....[156]....
        /*c4a4*/ 	.word	0x00005550


	//   ....[157]....
        /*c4a8*/ 	.word	0x00005560


	//   ....[158]....
        /*c4ac*/ 	.word	0x000055a0


	//   ....[159]....
        /*c4b0*/ 	.word	0x000055b0


	//   ....[160]....
        /*c4b4*/ 	.word	0x000055f0


	//   ....[161]....
        /*c4b8*/ 	.word	0x00005600


	//   ....[162]....
        /*c4bc*/ 	.word	0x00005640


	//   ....[163]....
        /*c4c0*/ 	.word	0x00005650


	//   ....[164]....
        /*c4c4*/ 	.word	0x00005690


	//   ....[165]....
        /*c4c8*/ 	.word	0x000056a0


	//   ....[166]....
        /*c4cc*/ 	.word	0x00005730


	//   ....[167]....
        /*c4d0*/ 	.word	0x00005740


	//   ....[168]....
        /*c4d4*/ 	.word	0x00005770


	//   ....[169]....
        /*c4d8*/ 	.word	0x00005780


	//   ....[170]....
        /*c4dc*/ 	.word	0x000057b0


	//   ....[171]....
        /*c4e0*/ 	.word	0x000057c0


	//   ....[172]....
        /*c4e4*/ 	.word	0x00005810


	//   ....[173]....
        /*c4e8*/ 	.word	0x00005820


	//   ....[174]....
        /*c4ec*/ 	.word	0x00005860


	//   ....[175]....
        /*c4f0*/ 	.word	0x00005870


	//   ....[176]....
        /*c4f4*/ 	.word	0x000058b0


	//   ....[177]....
        /*c4f8*/ 	.word	0x000058c0


	//   ....[178]....
        /*c4fc*/ 	.word	0x00005900


	//   ....[179]....
        /*c500*/ 	.word	0x00005910


	//   ....[180]....
        /*c504*/ 	.word	0x00005950


	//   ....[181]....
        /*c508*/ 	.word	0x00005960


	//   ....[182]....
        /*c50c*/ 	.word	0x000059a0


	//   ....[183]....
        /*c510*/ 	.word	0x000059b0


	//   ....[184]....
        /*c514*/ 	.word	0x000059f0


	//   ....[185]....
        /*c518*/ 	.word	0x00005a00


	//   ....[186]....
        /*c51c*/ 	.word	0x00005a40


	//   ....[187]....
        /*c520*/ 	.word	0x00005a50


	//   ....[188]....
        /*c524*/ 	.word	0x00005a90


	//   ....[189]....
        /*c528*/ 	.word	0x00005aa0


	//   ....[190]....
        /*c52c*/ 	.word	0x00005ae0


	//   ....[191]....
        /*c530*/ 	.word	0x00005af0


	//   ....[192]....
        /*c534*/ 	.word	0x00005b30


	//   ....[193]....
        /*c538*/ 	.word	0x00005b40


	//   ....[194]....
        /*c53c*/ 	.word	0x00005b80


	//   ....[195]....
        /*c540*/ 	.word	0x00005b90


	//   ....[196]....
        /*c544*/ 	.word	0x00005bd0


	//   ....[197]....
        /*c548*/ 	.word	0x00005be0


	//   ....[198]....
        /*c54c*/ 	.word	0x00005c30


	//   ....[199]....
        /*c550*/ 	.word	0x00005c40


	//   ....[200]....
        /*c554*/ 	.word	0x00005c80


	//   ....[201]....
        /*c558*/ 	.word	0x00005c90


	//   ....[202]....
        /*c55c*/ 	.word	0x00005cd0


	//   ....[203]....
        /*c560*/ 	.word	0x00005ce0


	//   ....[204]....
        /*c564*/ 	.word	0x00005d20


	//   ....[205]....
        /*c568*/ 	.word	0x00005d30


	//   ....[206]....
        /*c56c*/ 	.word	0x00005d70


	//   ....[207]....
        /*c570*/ 	.word	0x00005d80


	//   ....[208]....
        /*c574*/ 	.word	0x00005dc0


	//   ....[209]....
        /*c578*/ 	.word	0x00005dd0


	//   ....[210]....
        /*c57c*/ 	.word	0x00005e10


	//   ....[211]....
        /*c580*/ 	.word	0x00005e20


	//   ....[212]....
        /*c584*/ 	.word	0x00005e60


	//   ....[213]....
        /*c588*/ 	.word	0x00005e70


	//   ....[214]....
        /*c58c*/ 	.word	0x00005ee0


	//   ....[215]....
        /*c590*/ 	.word	0x00005ef0


	//   ....[216]....
        /*c594*/ 	.word	0x00005f40


	//   ....[217]....
        /*c598*/ 	.word	0x00005f50


	//   ....[218]....
        /*c59c*/ 	.word	0x00005f80


	//   ....[219]....
        /*c5a0*/ 	.word	0x00005f90


	//   ....[220]....
        /*c5a4*/ 	.word	0x00005fd0


	//   ....[221]....
        /*c5a8*/ 	.word	0x00005fe0


	//   ....[222]....
        /*c5ac*/ 	.word	0x00006010


	//   ....[223]....
        /*c5b0*/ 	.word	0x00006020


	//   ....[224]....
        /*c5b4*/ 	.word	0x00006060


	//   ....[225]....
        /*c5b8*/ 	.word	0x00006070


	//   ....[226]....
        /*c5bc*/ 	.word	0x000060b0


	//   ....[227]....
        /*c5c0*/ 	.word	0x000060c0


	//   ....[228]....
        /*c5c4*/ 	.word	0x000060f0


	//   ....[229]....
        /*c5c8*/ 	.word	0x00006100


	//   ....[230]....
        /*c5cc*/ 	.word	0x00006140


	//   ....[231]....
        /*c5d0*/ 	.word	0x00006150


	//   ....[232]....
        /*c5d4*/ 	.word	0x000061b0


	//   ....[233]....
        /*c5d8*/ 	.word	0x000061c0


	//   ....[234]....
        /*c5dc*/ 	.word	0x00006210


	//   ....[235]....
        /*c5e0*/ 	.word	0x00006220


	//   ....[236]....
        /*c5e4*/ 	.word	0x00006270


	//   ....[237]....
        /*c5e8*/ 	.word	0x00006280


	//   ....[238]....
        /*c5ec*/ 	.word	0x00006290


	//   ....[239]....
        /*c5f0*/ 	.word	0x000062a0


	//   ....[240]....
        /*c5f4*/ 	.word	0x000062b0


	//   ....[241]....
        /*c5f8*/ 	.word	0x000062c0


	//   ....[242]....
        /*c5fc*/ 	.word	0x000062d0


	//   ....[243]....
        /*c600*/ 	.word	0x000062f0


	//   ....[244]....
        /*c604*/ 	.word	0x00006300


	//   ....[245]....
        /*c608*/ 	.word	0x00006310


	//   ....[246]....
        /*c60c*/ 	.word	0x00006320


	//   ....[247]....
        /*c610*/ 	.word	0x00006330


	//   ....[248]....
        /*c614*/ 	.word	0x00006340


	//   ....[249]....
        /*c618*/ 	.word	0x000063a0


	//   ....[250]....
        /*c61c*/ 	.word	0x000063b0


	//   ....[251]....
        /*c620*/ 	.word	0x000063c0


	//   ....[252]....
        /*c624*/ 	.word	0x000063d0


	//   ....[253]....
        /*c628*/ 	.word	0x000063e0


	//   ....[254]....
        /*c62c*/ 	.word	0x000063f0


	//   ....[255]....
        /*c630*/ 	.word	0x000064c0


	//   ....[0]....
        /*c634*/ 	.word	0x000064d0


	//   ....[1]....
        /*c638*/ 	.word	0x000064e0


	//   ....[2]....
        /*c63c*/ 	.word	0x00009c00


	//   ....[3]....
        /*c640*/ 	.word	0x00009c40


	//   ....[4]....
        /*c644*/ 	.word	0x00009ce0


	//   ....[5]....
        /*c648*/ 	.word	0x00009cf0


	//   ....[6]....
        /*c64c*/ 	.word	0x00009d00


	//   ....[7]....
        /*c650*/ 	.word	0x00009d10


	//   ....[8]....
        /*c654*/ 	.word	0x00009d50


	//   ....[9]....
        /*c658*/ 	.word	0x00009d60


	//   ....[10]....
        /*c65c*/ 	.word	0x00009d90


	//   ....[11]....
        /*c660*/ 	.word	0x00009da0


	//   ....[12]....
        /*c664*/ 	.word	0x00009db0


	//   ....[13]....
        /*c668*/ 	.word	0x00009dc0


	//   ....[14]....
        /*c66c*/ 	.word	0x00009dd0


	//   ....[15]....
        /*c670*/ 	.word	0x00009de0


	//   ....[16]....
        /*c674*/ 	.word	0x00009df0


	//   ....[17]....
        /*c678*/ 	.word	0x00009e00


	//   ....[18]....
        /*c67c*/ 	.word	0x00009ef0


	//   ....[19]....
        /*c680*/ 	.word	0x00009f00


	//   ....[20]....
        /*c684*/ 	.word	0x00009f20


	//   ....[21]....
        /*c688*/ 	.word	0x00009f30


	//   ....[22]....
        /*c68c*/ 	.word	0x00009f50


	//   ....[23]....
        /*c690*/ 	.word	0x00009f60


	//   ....[24]....
        /*c694*/ 	.word	0x00009f80


	//   ....[25]....
        /*c698*/ 	.word	0x00009f90


	//   ....[26]....
        /*c69c*/ 	.word	0x00009fe0


	//   ....[27]....
        /*c6a0*/ 	.word	0x00009ff0


	//   ....[28]....
        /*c6a4*/ 	.word	0x0000a010


	//   ....[29]....
        /*c6a8*/ 	.word	0x0000a030


	//   ....[30]....
        /*c6ac*/ 	.word	0x0000a060


	//   ....[31]....
        /*c6b0*/ 	.word	0x0000a070


	//   ....[32]....
        /*c6b4*/ 	.word	0x0000a0b0


	//   ....[33]....
        /*c6b8*/ 	.word	0x0000a0c0


	//   ....[34]....
        /*c6bc*/ 	.word	0x0000a100


	//   ....[35]....
        /*c6c0*/ 	.word	0x0000a110


	//   ....[36]....
        /*c6c4*/ 	.word	0x0000a150


	//   ....[37]....
        /*c6c8*/ 	.word	0x0000a160


	//   ....[38]....
        /*c6cc*/ 	.word	0x0000a1a0


	//   ....[39]....
        /*c6d0*/ 	.word	0x0000a1b0


	//   ....[40]....
        /*c6d4*/ 	.word	0x0000a1f0


	//   ....[41]....
        /*c6d8*/ 	.word	0x0000a200


	//   ....[42]....
        /*c6dc*/ 	.word	0x0000a240


	//   ....[43]....
        /*c6e0*/ 	.word	0x0000a260


	//   ....[44]....
        /*c6e4*/ 	.word	0x0000a290


	//   ....[45]....
        /*c6e8*/ 	.word	0x0000a2a0


	//   ....[46]....
        /*c6ec*/ 	.word	0x0000a2e0


	//   ....[47]....
        /*c6f0*/ 	.word	0x0000a2f0


	//   ....[48]....
        /*c6f4*/ 	.word	0x0000a330


	//   ....[49]....
        /*c6f8*/ 	.word	0x0000a340


	//   ....[50]....
        /*c6fc*/ 	.word	0x0000a380


	//   ....[51]....
        /*c700*/ 	.word	0x0000a390


	//   ....[52]....
        /*c704*/ 	.word	0x0000a3d0


	//   ....[53]....
        /*c708*/ 	.word	0x0000a3e0


	//   ....[54]....
        /*c70c*/ 	.word	0x0000a420


	//   ....[55]....
        /*c710*/ 	.word	0x0000a430


	//   ....[56]....
        /*c714*/ 	.word	0x0000a470


	//   ....[57]....
        /*c718*/ 	.word	0x0000a490


	//   ....[58]....
        /*c71c*/ 	.word	0x0000a4c0


	//   ....[59]....
        /*c720*/ 	.word	0x0000a4d0


	//   ....[60]....
        /*c724*/ 	.word	0x0000a510


	//   ....[61]....
        /*c728*/ 	.word	0x0000a520


	//   ....[62]....
        /*c72c*/ 	.word	0x0000a560


	//   ....[63]....
        /*c730*/ 	.word	0x0000a570


	//   ....[64]....
        /*c734*/ 	.word	0x0000a5b0


	//   ....[65]....
        /*c738*/ 	.word	0x0000a5c0


	//   ....[66]....
        /*c73c*/ 	.word	0x0000a600


	//   ....[67]....
        /*c740*/ 	.word	0x0000a610


	//   ....[68]....
        /*c744*/ 	.word	0x0000a650


	//   ....[69]....
        /*c748*/ 	.word	0x0000a660


	//   ....[70]....
        /*c74c*/ 	.word	0x0000a6a0


	//   ....[71]....
        /*c750*/ 	.word	0x0000a6c0


	//   ....[72]....
        /*c754*/ 	.word	0x0000a6f0


	//   ....[73]....
        /*c758*/ 	.word	0x0000a700


	//   ....[74]....
        /*c75c*/ 	.word	0x0000a740


	//   ....[75]....
        /*c760*/ 	.word	0x0000a750


	//   ....[76]....
        /*c764*/ 	.word	0x0000a790


	//   ....[77]....
        /*c768*/ 	.word	0x0000a7a0


	//   ....[78]....
        /*c76c*/ 	.word	0x0000a7e0


	//   ....[79]....
        /*c770*/ 	.word	0x0000a7f0


	//   ....[80]....
        /*c774*/ 	.word	0x0000a830


	//   ....[81]....
        /*c778*/ 	.word	0x0000a840


	//   ....[82]....
        /*c77c*/ 	.word	0x0000a880


	//   ....[83]....
        /*c780*/ 	.word	0x0000a890


	//   ....[84]....
        /*c784*/ 	.word	0x0000a8d0


	//   ....[85]....
        /*c788*/ 	.word	0x0000a8f0


	//   ....[86]....
        /*c78c*/ 	.word	0x0000a920


	//   ....[87]....
        /*c790*/ 	.word	0x0000a930


	//   ....[88]....
        /*c794*/ 	.word	0x0000a970


	//   ....[89]....
        /*c798*/ 	.word	0x0000a980


	//   ....[90]....
        /*c79c*/ 	.word	0x0000a9c0


	//   ....[91]....
        /*c7a0*/ 	.word	0x0000a9d0


	//   ....[92]....
        /*c7a4*/ 	.word	0x0000aa10


	//   ....[93]....
        /*c7a8*/ 	.word	0x0000aa20


	//   ....[94]....
        /*c7ac*/ 	.word	0x0000aa60


	//   ....[95]....
        /*c7b0*/ 	.word	0x0000aa70


	//   ....[96]....
        /*c7b4*/ 	.word	0x0000aab0


	//   ....[97]....
        /*c7b8*/ 	.word	0x0000aac0


	//   ....[98]....
        /*c7bc*/ 	.word	0x0000ab00


	//   ....[99]....
        /*c7c0*/ 	.word	0x0000ab20


	//   ....[100]....
        /*c7c4*/ 	.word	0x0000ab50


	//   ....[101]....
        /*c7c8*/ 	.word	0x0000ab60


	//   ....[102]....
        /*c7cc*/ 	.word	0x0000aba0


	//   ....[103]....
        /*c7d0*/ 	.word	0x0000abb0


	//   ....[104]....
        /*c7d4*/ 	.word	0x0000abf0


	//   ....[105]....
        /*c7d8*/ 	.word	0x0000ac00


	//   ....[106]....
        /*c7dc*/ 	.word	0x0000ac40


	//   ....[107]....
        /*c7e0*/ 	.word	0x0000ac50


	//   ....[108]....
        /*c7e4*/ 	.word	0x0000ac90


	//   ....[109]....
        /*c7e8*/ 	.word	0x0000aca0


	//   ....[110]....
        /*c7ec*/ 	.word	0x0000ace0


	//   ....[111]....
        /*c7f0*/ 	.word	0x0000acf0


	//   ....[112]....
        /*c7f4*/ 	.word	0x0000ad30


	//   ....[113]....
        /*c7f8*/ 	.word	0x0000ad50


	//   ....[114]....
        /*c7fc*/ 	.word	0x0000ad80


	//   ....[115]....
        /*c800*/ 	.word	0x0000ad90


	//   ....[116]....
        /*c804*/ 	.word	0x0000add0


	//   ....[117]....
        /*c808*/ 	.word	0x0000ade0


	//   ....[118]....
        /*c80c*/ 	.word	0x0000ae20


	//   ....[119]....
        /*c810*/ 	.word	0x0000ae30


	//   ....[120]....
        /*c814*/ 	.word	0x0000ae70


	//   ....[121]....
        /*c818*/ 	.word	0x0000ae80


	//   ....[122]....
        /*c81c*/ 	.word	0x0000aec0


	//   ....[123]....
        /*c820*/ 	.word	0x0000aed0


	//   ....[124]....
        /*c824*/ 	.word	0x0000af10


	//   ....[125]....
        /*c828*/ 	.word	0x0000af20


	//   ....[126]....
        /*c82c*/ 	.word	0x0000af60


	//   ....[127]....
        /*c830*/ 	.word	0x0000af80


	//   ....[128]....
        /*c834*/ 	.word	0x0000afb0


	//   ....[129]....
        /*c838*/ 	.word	0x0000afc0


	//   ....[130]....
        /*c83c*/ 	.word	0x0000b000


	//   ....[131]....
        /*c840*/ 	.word	0x0000b010


	//   ....[132]....
        /*c844*/ 	.word	0x0000b050


	//   ....[133]....
        /*c848*/ 	.word	0x0000b060


	//   ....[134]....
        /*c84c*/ 	.word	0x0000b0a0


	//   ....[135]....
        /*c850*/ 	.word	0x0000b0b0


	//   ....[136]....
        /*c854*/ 	.word	0x0000b0f0


	//   ....[137]....
        /*c858*/ 	.word	0x0000b100


	//   ....[138]....
        /*c85c*/ 	.word	0x0000b140


	//   ....[139]....
        /*c860*/ 	.word	0x0000b150


	//   ....[140]....
        /*c864*/ 	.word	0x0000b190


	//   ....[141]....
        /*c868*/ 	.word	0x0000b1b0


	//   ....[142]....
        /*c86c*/ 	.word	0x0000b1e0


	//   ....[143]....
        /*c870*/ 	.word	0x0000b1f0


	//   ....[144]....
        /*c874*/ 	.word	0x0000b230


	//   ....[145]....
        /*c878*/ 	.word	0x0000b240


	//   ....[146]....
        /*c87c*/ 	.word	0x0000b280


	//   ....[147]....
        /*c880*/ 	.word	0x0000b290


	//   ....[148]....
        /*c884*/ 	.word	0x0000b2d0


	//   ....[149]....
        /*c888*/ 	.word	0x0000b2e0


	//   ....[150]....
        /*c88c*/ 	.word	0x0000b320


	//   ....[151]....
        /*c890*/ 	.word	0x0000b330


	//   ....[152]....
        /*c894*/ 	.word	0x0000b370


	//   ....[153]....
        /*c898*/ 	.word	0x0000b380


	//   ....[154]....
        /*c89c*/ 	.word	0x0000b3c0


	//   ....[155]....
        /*c8a0*/ 	.word	0x0000b3e0


	//   ....[156]....
        /*c8a4*/ 	.word	0x0000b410


	//   ....[157]....
        /*c8a8*/ 	.word	0x0000b420


	//   ....[158]....
        /*c8ac*/ 	.word	0x0000b460


	//   ....[159]....
        /*c8b0*/ 	.word	0x0000b470


	//   ....[160]....
        /*c8b4*/ 	.word	0x0000b4b0


	//   ....[161]....
        /*c8b8*/ 	.word	0x0000b4c0


	//   ....[162]....
        /*c8bc*/ 	.word	0x0000b500


	//   ....[163]....
        /*c8c0*/ 	.word	0x0000b510


	//   ....[164]....
        /*c8c4*/ 	.word	0x0000b550


	//   ....[165]....
        /*c8c8*/ 	.word	0x0000b560


	//   ....[166]....
        /*c8cc*/ 	.word	0x0000b5a0


	//   ....[167]....
        /*c8d0*/ 	.word	0x0000b5b0


	//   ....[168]....
        /*c8d4*/ 	.word	0x0000b5f0


	//   ....[169]....
        /*c8d8*/ 	.word	0x0000b610


	//   ....[170]....
        /*c8dc*/ 	.word	0x0000b640


	//   ....[171]....
        /*c8e0*/ 	.word	0x0000b650


	//   ....[172]....
        /*c8e4*/ 	.word	0x0000b690


	//   ....[173]....
        /*c8e8*/ 	.word	0x0000b6a0


	//   ....[174]....
        /*c8ec*/ 	.word	0x0000b6e0


	//   ....[175]....
        /*c8f0*/ 	.word	0x0000b6f0


	//   ....[176]....
        /*c8f4*/ 	.word	0x0000b730


	//   ....[177]....
        /*c8f8*/ 	.word	0x0000b740


	//   ....[178]....
        /*c8fc*/ 	.word	0x0000b780


	//   ....[179]....
        /*c900*/ 	.word	0x0000b790


	//   ....[180]....
        /*c904*/ 	.word	0x0000b7d0


	//   ....[181]....
        /*c908*/ 	.word	0x0000b7e0


	//   ....[182]....
        /*c90c*/ 	.word	0x0000b820


	//   ....[183]....
        /*c910*/ 	.word	0x0000b840


	//   ....[184]....
        /*c914*/ 	.word	0x0000b870


	//   ....[185]....
        /*c918*/ 	.word	0x0000b880


	//   ....[186]....
        /*c91c*/ 	.word	0x0000b8c0


	//   ....[187]....
        /*c920*/ 	.word	0x0000b8d0


	//   ....[188]....
        /*c924*/ 	.word	0x0000b940


	//   ....[189]....
        /*c928*/ 	.word	0x0000b950


	//   ....[190]....
        /*c92c*/ 	.word	0x0000b980


	//   ....[191]....
        /*c930*/ 	.word	0x0000b990


	//   ....[192]....
        /*c934*/ 	.word	0x0000b9c0


	//   ....[193]....
        /*c938*/ 	.word	0x0000b9d0


	//   ....[194]....
        /*c93c*/ 	.word	0x0000ba40


	//   ....[195]....
        /*c940*/ 	.word	0x0000ba50


	//   ....[196]....
        /*c944*/ 	.word	0x0000ba90


	//   ....[197]....
        /*c948*/ 	.word	0x0000baa0


	//   ....[198]....
        /*c94c*/ 	.word	0x0000bae0


	//   ....[199]....
        /*c950*/ 	.word	0x0000bb00


	//   ....[200]....
        /*c954*/ 	.word	0x0000bb30


	//   ....[201]....
        /*c958*/ 	.word	0x0000bb40


	//   ....[202]....
        /*c95c*/ 	.word	0x0000bb90


	//   ....[203]....
        /*c960*/ 	.word	0x0000bba0


	//   ....[204]....
        /*c964*/ 	.word	0x0000bbe0


	//   ....[205]....
        /*c968*/ 	.word	0x0000bbf0


	//   ....[206]....
        /*c96c*/ 	.word	0x0000bc30


	//   ....[207]....
        /*c970*/ 	.word	0x0000bc40


	//   ....[208]....
        /*c974*/ 	.word	0x0000bc80


	//   ....[209]....
        /*c978*/ 	.word	0x0000bc90


	//   ....[210]....
        /*c97c*/ 	.word	0x0000bcd0


	//   ....[211]....
        /*c980*/ 	.word	0x0000bcf0


	//   ....[212]....
        /*c984*/ 	.word	0x0000bd20


	//   ....[213]....
        /*c988*/ 	.word	0x0000bd30


	//   ....[214]....
        /*c98c*/ 	.word	0x0000bd70


	//   ....[215]....
        /*c990*/ 	.word	0x0000bd80


	//   ....[216]....
        /*c994*/ 	.word	0x0000bdc0


	//   ....[217]....
        /*c998*/ 	.word	0x0000bdd0


	//   ....[218]....
        /*c99c*/ 	.word	0x0000be10


	//   ....[219]....
        /*c9a0*/ 	.word	0x0000be20


	//   ....[220]....
        /*c9a4*/ 	.word	0x0000be80


	//   ....[221]....
        /*c9a8*/ 	.word	0x0000be90


	//   ....[222]....
        /*c9ac*/ 	.word	0x0000bed0


	//   ....[223]....
        /*c9b0*/ 	.word	0x0000bee0


	//   ....[224]....
        /*c9b4*/ 	.word	0x0000bf20


	//   ....[225]....
        /*c9b8*/ 	.word	0x0000bf30


	//   ....[226]....
        /*c9bc*/ 	.word	0x0000bf70


	//   ....[227]....
        /*c9c0*/ 	.word	0x0000bf80


	//   ....[228]....
        /*c9c4*/ 	.word	0x0000bfc0


	//   ....[229]....
        /*c9c8*/ 	.word	0x0000bfd0


	//   ....[230]....
        /*c9cc*/ 	.word	0x0000c010


	//   ....[231]....
        /*c9d0*/ 	.word	0x0000c020


	//   ....[232]....
        /*c9d4*/ 	.word	0x0000c060


	//   ....[233]....
        /*c9d8*/ 	.word	0x0000c070


	//   ....[234]....
        /*c9dc*/ 	.word	0x0000c0b0


	//   ....[235]....
        /*c9e0*/ 	.word	0x0000c0c0


	//   ....[236]....
        /*c9e4*/ 	.word	0x0000c100


	//   ....[237]....
        /*c9e8*/ 	.word	0x0000c110


	//   ....[238]....
        /*c9ec*/ 	.word	0x0000c150


	//   ....[239]....
        /*c9f0*/ 	.word	0x0000c160


	//   ....[240]....
        /*c9f4*/ 	.word	0x0000c190


	//   ....[241]....
        /*c9f8*/ 	.word	0x0000c1a0


	//   ....[242]....
        /*c9fc*/ 	.word	0x0000c1b0


	//   ....[243]....
        /*ca00*/ 	.word	0x0000c1c0


	//   ....[244]....
        /*ca04*/ 	.word	0x0000c1d0


	//   ....[245]....
        /*ca08*/ 	.word	0x0000c1e0


	//   ....[246]....
        /*ca0c*/ 	.word	0x0000c1f0


	//   ....[247]....
        /*ca10*/ 	.word	0x0000c200


	//   ....[248]....
        /*ca14*/ 	.word	0x0000c210


	//   ....[249]....
        /*ca18*/ 	.word	0x0000c220


	//   ....[250]....
        /*ca1c*/ 	.word	0x0000c250


	//   ....[251]....
        /*ca20*/ 	.word	0x0000c260


	//   ....[252]....
        /*ca24*/ 	.word	0x0000c290


	//   ....[253]....
        /*ca28*/ 	.word	0x0000c2a0


	//   ....[254]....
        /*ca2c*/ 	.word	0x0000c370


	//   ....[255]....
        /*ca30*/ 	.word	0x0000c380


	//   ....[0]....
        /*ca34*/ 	.word	0x0000c3b0


	//   ....[1]....
        /*ca38*/ 	.word	0x0000c3c0


	//   ....[2]....
        /*ca3c*/ 	.word	0x0000c3d0


	//   ....[3]....
        /*ca40*/ 	.word	0x0000c3e0


	//   ....[4]....
        /*ca44*/ 	.word	0x0000fb00


	//   ....[5]....
        /*ca48*/ 	.word	0x0000fb40


	//   ....[6]....
        /*ca4c*/ 	.word	0x0000fbe0


	//   ....[7]....
        /*ca50*/ 	.word	0x0000fbf0


	//   ....[8]....
        /*ca54*/ 	.word	0x0000fc00


	//   ....[9]....
        /*ca58*/ 	.word	0x0000fc10


	//   ....[10]....
        /*ca5c*/ 	.word	0x0000fc50


	//   ....[11]....
        /*ca60*/ 	.word	0x0000fc60


	//   ....[12]....
        /*ca64*/ 	.word	0x0000fc90


	//   ....[13]....
        /*ca68*/ 	.word	0x0000fca0


	//   ....[14]....
        /*ca6c*/ 	.word	0x0000fcb0


	//   ....[15]....
        /*ca70*/ 	.word	0x0000fcc0


	//   ....[16]....
        /*ca74*/ 	.word	0x0000fcd0


	//   ....[17]....
        /*ca78*/ 	.word	0x0000fce0


	//   ....[18]....
        /*ca7c*/ 	.word	0x0000fcf0


	//   ....[19]....
        /*ca80*/ 	.word	0x0000fd00


	//   ....[20]....
        /*ca84*/ 	.word	0x0000fdf0


	//   ....[21]....
        /*ca88*/ 	.word	0x0000fe00


	//   ....[22]....
        /*ca8c*/ 	.word	0x0000fe20


	//   ....[23]....
        /*ca90*/ 	.word	0x0000fe30


	//   ....[24]....
        /*ca94*/ 	.word	0x0000fe50


	//   ....[25]....
        /*ca98*/ 	.word	0x0000fe60


	//   ....[26]....
        /*ca9c*/ 	.word	0x0000fe80


	//   ....[27]....
        /*caa0*/ 	.word	0x0000fe90


	//   ....[28]....
        /*caa4*/ 	.word	0x0000fee0


	//   ....[29]....
        /*caa8*/ 	.word	0x0000fef0


	//   ....[30]....
        /*caac*/ 	.word	0x0000ff10


	//   ....[31]....
        /*cab0*/ 	.word	0x0000ff30


	//   ....[32]....
        /*cab4*/ 	.word	0x0000ff60


	//   ....[33]....
        /*cab8*/ 	.word	0x0000ff70


	//   ....[34]....
        /*cabc*/ 	.word	0x0000ffb0


	//   ....[35]....
        /*cac0*/ 	.word	0x0000ffc0


	//   ....[36]....
        /*cac4*/ 	.word	0x00010000


	//   ....[37]....
        /*cac8*/ 	.word	0x00010010


	//   ....[38]....
        /*cacc*/ 	.word	0x00010050


	//   ....[39]....
        /*cad0*/ 	.word	0x00010060


	//   ....[40]....
        /*cad4*/ 	.word	0x000100a0


	//   ....[41]....
        /*cad8*/ 	.word	0x000100b0


	//   ....[42]....
        /*cadc*/ 	.word	0x000100f0


	//   ....[43]....
        /*cae0*/ 	.word	0x00010100


	//   ....[44]....
        /*cae4*/ 	.word	0x00010140


	//   ....[45]....
        /*cae8*/ 	.word	0x00010160


	//   ....[46]....
        /*caec*/ 	.word	0x00010190


	//   ....[47]....
        /*caf0*/ 	.word	0x000101a0


	//   ....[48]....
        /*caf4*/ 	.word	0x000101e0


	//   ....[49]....
        /*caf8*/ 	.word	0x000101f0


	//   ....[50]....
        /*cafc*/ 	.word	0x00010230


	//   ....[51]....
        /*cb00*/ 	.word	0x00010240


	//   ....[52]....
        /*cb04*/ 	.word	0x00010280


	//   ....[53]....
        /*cb08*/ 	.word	0x00010290


	//   ....[54]....
        /*cb0c*/ 	.word	0x000102d0


	//   ....[55]....
        /*cb10*/ 	.word	0x000102e0


	//   ....[56]....
        /*cb14*/ 	.word	0x00010320


	//   ....[57]....
        /*cb18*/ 	.word	0x00010330


	//   ....[58]....
        /*cb1c*/ 	.word	0x00010370


	//   ....[59]....
        /*cb20*/ 	.word	0x00010390


	//   ....[60]....
        /*cb24*/ 	.word	0x000103c0


	//   ....[61]....
        /*cb28*/ 	.word	0x000103d0


	//   ....[62]....
        /*cb2c*/ 	.word	0x00010410


	//   ....[63]....
        /*cb30*/ 	.word	0x00010420


	//   ....[64]....
        /*cb34*/ 	.word	0x00010460


	//   ....[65]....
        /*cb38*/ 	.word	0x00010470


	//   ....[66]....
        /*cb3c*/ 	.word	0x000104b0


	//   ....[67]....
        /*cb40*/ 	.word	0x000104c0


	//   ....[68]....
        /*cb44*/ 	.word	0x00010500


	//   ....[69]....
        /*cb48*/ 	.word	0x00010510


	//   ....[70]....
        /*cb4c*/ 	.word	0x00010550


	//   ....[71]....
        /*cb50*/ 	.word	0x00010560


	//   ....[72]....
        /*cb54*/ 	.word	0x000105a0


	//   ....[73]....
        /*cb58*/ 	.word	0x000105c0


	//   ....[74]....
        /*cb5c*/ 	.word	0x000105f0


	//   ....[75]....
        /*cb60*/ 	.word	0x00010600


	//   ....[76]....
        /*cb64*/ 	.word	0x00010640


	//   ....[77]....
        /*cb68*/ 	.word	0x00010650


	//   ....[78]....
        /*cb6c*/ 	.word	0x00010690


	//   ....[79]....
        /*cb70*/ 	.word	0x000106a0


	//   ....[80]....
        /*cb74*/ 	.word	0x000106e0


	//   ....[81]....
        /*cb78*/ 	.word	0x000106f0


	//   ....[82]....
        /*cb7c*/ 	.word	0x00010730


	//   ....[83]....
        /*cb80*/ 	.word	0x00010740


	//   ....[84]....
        /*cb84*/ 	.word	0x00010780


	//   ....[85]....
        /*cb88*/ 	.word	0x00010790


	//   ....[86]....
        /*cb8c*/ 	.word	0x000107d0


	//   ....[87]....
        /*cb90*/ 	.word	0x000107f0


	//   ....[88]....
        /*cb94*/ 	.word	0x00010820


	//   ....[89]....
        /*cb98*/ 	.word	0x00010830


	//   ....[90]....
        /*cb9c*/ 	.word	0x00010870


	//   ....[91]....
        /*cba0*/ 	.word	0x00010880


	//   ....[92]....
        /*cba4*/ 	.word	0x000108c0


	//   ....[93]....
        /*cba8*/ 	.word	0x000108d0


	//   ....[94]....
        /*cbac*/ 	.word	0x00010910


	//   ....[95]....
        /*cbb0*/ 	.word	0x00010920


	//   ....[96]....
        /*cbb4*/ 	.word	0x00010960


	//   ....[97]....
        /*cbb8*/ 	.word	0x00010970


	//   ....[98]....
        /*cbbc*/ 	.word	0x000109b0


	//   ....[99]....
        /*cbc0*/ 	.word	0x000109c0


	//   ....[100]....
        /*cbc4*/ 	.word	0x00010a00


	//   ....[101]....
        /*cbc8*/ 	.word	0x00010a20


	//   ....[102]....
        /*cbcc*/ 	.word	0x00010a50


	//   ....[103]....
        /*cbd0*/ 	.word	0x00010a60


	//   ....[104]....
        /*cbd4*/ 	.word	0x00010aa0


	//   ....[105]....
        /*cbd8*/ 	.word	0x00010ab0


	//   ....[106]....
        /*cbdc*/ 	.word	0x00010af0


	//   ....[107]....
        /*cbe0*/ 	.word	0x00010b00


	//   ....[108]....
        /*cbe4*/ 	.word	0x00010b40


	//   ....[109]....
        /*cbe8*/ 	.word	0x00010b50


	//   ....[110]....
        /*cbec*/ 	.word	0x00010b90


	//   ....[111]....
        /*cbf0*/ 	.word	0x00010ba0


	//   ....[112]....
        /*cbf4*/ 	.word	0x00010be0


	//   ....[113]....
        /*cbf8*/ 	.word	0x00010bf0


	//   ....[114]....
        /*cbfc*/ 	.word	0x00010c30


	//   ....[115]....
        /*cc00*/ 	.word	0x00010c50


	//   ....[116]....
        /*cc04*/ 	.word	0x00010c80


	//   ....[117]....
        /*cc08*/ 	.word	0x00010c90


	//   ....[118]....
        /*cc0c*/ 	.word	0x00010cd0


	//   ....[119]....
        /*cc10*/ 	.word	0x00010ce0


	//   ....[120]....
        /*cc14*/ 	.word	0x00010d20


	//   ....[121]....
        /*cc18*/ 	.word	0x00010d30


	//   ....[122]....
        /*cc1c*/ 	.word	0x00010d70


	//   ....[123]....
        /*cc20*/ 	.word	0x00010d80


	//   ....[124]....
        /*cc24*/ 	.word	0x00010dc0


	//   ....[125]....
        /*cc28*/ 	.word	0x00010dd0


	//   ....[126]....
        /*cc2c*/ 	.word	0x00010e10


	//   ....[127]....
        /*cc30*/ 	.word	0x00010e20


	//   ....[128]....
        /*cc34*/ 	.word	0x00010e60


	//   ....[129]....
        /*cc38*/ 	.word	0x00010e80


	//   ....[130]....
        /*cc3c*/ 	.word	0x00010eb0


	//   ....[131]....
        /*cc40*/ 	.word	0x00010ec0


	//   ....[132]....
        /*cc44*/ 	.word	0x00010f00


	//   ....[133]....
        /*cc48*/ 	.word	0x00010f10


	//   ....[134]....
        /*cc4c*/ 	.word	0x00010f50


	//   ....[135]....
        /*cc50*/ 	.word	0x00010f60


	//   ....[136]....
        /*cc54*/ 	.word	0x00010fa0


	//   ....[137]....
        /*cc58*/ 	.word	0x00010fb0


	//   ....[138]....
        /*cc5c*/ 	.word	0x00010ff0


	//   ....[139]....
        /*cc60*/ 	.word	0x00011000


	//   ....[140]....
        /*cc64*/ 	.word	0x00011040


	//   ....[141]....
        /*cc68*/ 	.word	0x00011050


	//   ....[142]....
        /*cc6c*/ 	.word	0x00011090


	//   ....[143]....
        /*cc70*/ 	.word	0x000110b0


	//   ....[144]....
        /*cc74*/ 	.word	0x000110e0


	//   ....[145]....
        /*cc78*/ 	.word	0x000110f0


	//   ....[146]....
        /*cc7c*/ 	.word	0x00011130


	//   ....[147]....
        /*cc80*/ 	.word	0x00011140


	//   ....[148]....
        /*cc84*/ 	.word	0x00011180


	//   ....[149]....
        /*cc88*/ 	.word	0x00011190


	//   ....[150]....
        /*cc8c*/ 	.word	0x000111d0


	//   ....[151]....
        /*cc90*/ 	.word	0x000111e0


	//   ....[152]....
        /*cc94*/ 	.word	0x00011220


	//   ....[153]....
        /*cc98*/ 	.word	0x00011230


	//   ....[154]....
        /*cc9c*/ 	.word	0x00011270


	//   ....[155]....
        /*cca0*/ 	.word	0x00011280


	//   ....[156]....
        /*cca4*/ 	.word	0x000112c0


	//   ....[157]....
        /*cca8*/ 	.word	0x000112e0


	//   ....[158]....
        /*ccac*/ 	.word	0x00011310


	//   ....[159]....
        /*ccb0*/ 	.word	0x00011320


	//   ....[160]....
        /*ccb4*/ 	.word	0x00011360


	//   ....[161]....
        /*ccb8*/ 	.word	0x00011370


	//   ....[162]....
        /*ccbc*/ 	.word	0x000113b0


	//   ....[163]....
        /*ccc0*/ 	.word	0x000113c0


	//   ....[164]....
        /*ccc4*/ 	.word	0x00011400


	//   ....[165]....
        /*ccc8*/ 	.word	0x00011410


	//   ....[166]....
        /*cccc*/ 	.word	0x00011450


	//   ....[167]....
        /*ccd0*/ 	.word	0x00011460


	//   ....[168]....
        /*ccd4*/ 	.word	0x000114a0


	//   ....[169]....
        /*ccd8*/ 	.word	0x000114b0


	//   ....[170]....
        /*ccdc*/ 	.word	0x000114f0


	//   ....[171]....
        /*cce0*/ 	.word	0x00011510


	//   ....[172]....
        /*cce4*/ 	.word	0x00011540


	//   ....[173]....
        /*cce8*/ 	.word	0x00011550


	//   ....[174]....
        /*ccec*/ 	.word	0x00011590


	//   ....[175]....
        /*ccf0*/ 	.word	0x000115a0


	//   ....[176]....
        /*ccf4*/ 	.word	0x000115e0


	//   ....[177]....
        /*ccf8*/ 	.word	0x000115f0


	//   ....[178]....
        /*ccfc*/ 	.word	0x00011630


	//   ....[179]....
        /*cd00*/ 	.word	0x00011640


	//   ....[180]....
        /*cd04*/ 	.word	0x00011680


	//   ....[181]....
        /*cd08*/ 	.word	0x00011690


	//   ....[182]....
        /*cd0c*/ 	.word	0x000116d0


	//   ....[183]....
        /*cd10*/ 	.word	0x000116e0


	//   ....[184]....
        /*cd14*/ 	.word	0x00011720


	//   ....[185]....
        /*cd18*/ 	.word	0x00011740


	//   ....[186]....
        /*cd1c*/ 	.word	0x00011770


	//   ....[187]....
        /*cd20*/ 	.word	0x00011780


	//   ....[188]....
        /*cd24*/ 	.word	0x000117c0


	//   ....[189]....
        /*cd28*/ 	.word	0x000117d0


	//   ....[190]....
        /*cd2c*/ 	.word	0x00011840


	//   ....[191]....
        /*cd30*/ 	.word	0x00011850


	//   ....[192]....
        /*cd34*/ 	.word	0x00011880


	//   ....[193]....
        /*cd38*/ 	.word	0x00011890


	//   ....[194]....
        /*cd3c*/ 	.word	0x000118c0


	//   ....[195]....
        /*cd40*/ 	.word	0x000118d0


	//   ....[196]....
        /*cd44*/ 	.word	0x00011940


	//   ....[197]....
        /*cd48*/ 	.word	0x00011950


	//   ....[198]....
        /*cd4c*/ 	.word	0x00011990


	//   ....[199]....
        /*cd50*/ 	.word	0x000119a0


	//   ....[200]....
        /*cd54*/ 	.word	0x000119e0


	//   ....[201]....
        /*cd58*/ 	.word	0x00011a00


	//   ....[202]....
        /*cd5c*/ 	.word	0x00011a30


	//   ....[203]....
        /*cd60*/ 	.word	0x00011a40


	//   ....[204]....
        /*cd64*/ 	.word	0x00011a90


	//   ....[205]....
        /*cd68*/ 	.word	0x00011aa0


	//   ....[206]....
        /*cd6c*/ 	.word	0x00011ae0


	//   ....[207]....
        /*cd70*/ 	.word	0x00011af0


	//   ....[208]....
        /*cd74*/ 	.word	0x00011b30


	//   ....[209]....
        /*cd78*/ 	.word	0x00011b40


	//   ....[210]....
        /*cd7c*/ 	.word	0x00011b80


	//   ....[211]....
        /*cd80*/ 	.word	0x00011b90


	//   ....[212]....
        /*cd84*/ 	.word	0x00011bd0


	//   ....[213]....
        /*cd88*/ 	.word	0x00011bf0


	//   ....[214]....
        /*cd8c*/ 	.word	0x00011c20


	//   ....[215]....
        /*cd90*/ 	.word	0x00011c30


	//   ....[216]....
        /*cd94*/ 	.word	0x00011c70


	//   ....[217]....
        /*cd98*/ 	.word	0x00011c80


	//   ....[218]....
        /*cd9c*/ 	.word	0x00011cc0


	//   ....[219]....
        /*cda0*/ 	.word	0x00011cd0


	//   ....[220]....
        /*cda4*/ 	.word	0x00011d10


	//   ....[221]....
        /*cda8*/ 	.word	0x00011d20


	//   ....[222]....
        /*cdac*/ 	.word	0x00011d80


	//   ....[223]....
        /*cdb0*/ 	.word	0x00011d90


	//   ....[224]....
        /*cdb4*/ 	.word	0x00011dd0


	//   ....[225]....
        /*cdb8*/ 	.word	0x00011de0


	//   ....[226]....
        /*cdbc*/ 	.word	0x00011e20


	//   ....[227]....
        /*cdc0*/ 	.word	0x00011e30


	//   ....[228]....
        /*cdc4*/ 	.word	0x00011e70


	//   ....[229]....
        /*cdc8*/ 	.word	0x00011e80


	//   ....[230]....
        /*cdcc*/ 	.word	0x00011ec0


	//   ....[231]....
        /*cdd0*/ 	.word	0x00011ed0


	//   ....[232]....
        /*cdd4*/ 	.word	0x00011f10


	//   ....[233]....
        /*cdd8*/ 	.word	0x00011f20


	//   ....[234]....
        /*cddc*/ 	.word	0x00011f60


	//   ....[235]....
        /*cde0*/ 	.word	0x00011f70


	//   ....[236]....
        /*cde4*/ 	.word	0x00011fb0


	//   ....[237]....
        /*cde8*/ 	.word	0x00011fc0


	//   ....[238]....
        /*cdec*/ 	.word	0x00012000


	//   ....[239]....
        /*cdf0*/ 	.word	0x00012010


	//   ....[240]....
        /*cdf4*/ 	.word	0x00012050


	//   ....[241]....
        /*cdf8*/ 	.word	0x00012060


	//   ....[242]....
        /*cdfc*/ 	.word	0x00012090


	//   ....[243]....
        /*ce00*/ 	.word	0x000120a0


	//   ....[244]....
        /*ce04*/ 	.word	0x000120b0


	//   ....[245]....
        /*ce08*/ 	.word	0x000120c0


	//   ....[246]....
        /*ce0c*/ 	.word	0x000120d0


	//   ....[247]....
        /*ce10*/ 	.word	0x000120e0


	//   ....[248]....
        /*ce14*/ 	.word	0x000120f0


	//   ....[249]....
        /*ce18*/ 	.word	0x00012100


	//   ....[250]....
        /*ce1c*/ 	.word	0x00012110


	//   ....[251]....
        /*ce20*/ 	.word	0x00012120


	//   ....[252]....
        /*ce24*/ 	.word	0x00012150


	//   ....[253]....
        /*ce28*/ 	.word	0x00012160


	//   ....[254]....
        /*ce2c*/ 	.word	0x00012190


	//   ....[255]....
        /*ce30*/ 	.word	0x000121a0


	//   ....[0]....
        /*ce34*/ 	.word	0x00012270


	//   ....[1]....
        /*ce38*/ 	.word	0x00012280


	//   ....[2]....
        /*ce3c*/ 	.word	0x000122b0


	//   ....[3]....
        /*ce40*/ 	.word	0x000122c0


	//   ....[4]....
        /*ce44*/ 	.word	0x000122d0


	//   ....[5]....
        /*ce48*/ 	.word	0x000122e0


	//   ....[6]....
        /*ce4c*/ 	.word	0x00015a00


	//   ....[7]....
        /*ce50*/ 	.word	0x00015a40


	//   ....[8]....
        /*ce54*/ 	.word	0x00015ae0


	//   ....[9]....
        /*ce58*/ 	.word	0x00015af0


	//   ....[10]....
        /*ce5c*/ 	.word	0x00015b00


	//   ....[11]....
        /*ce60*/ 	.word	0x00015b10


	//   ....[12]....
        /*ce64*/ 	.word	0x00015b50


	//   ....[13]....
        /*ce68*/ 	.word	0x00015b60


	//   ....[14]....
        /*ce6c*/ 	.word	0x00015b90


	//   ....[15]....
        /*ce70*/ 	.word	0x00015ba0


	//   ....[16]....
        /*ce74*/ 	.word	0x00015bb0


	//   ....[17]....
        /*ce78*/ 	.word	0x00015bc0


	//   ....[18]....
        /*ce7c*/ 	.word	0x00015bd0


	//   ....[19]....
        /*ce80*/ 	.word	0x00015be0


	//   ....[20]....
        /*ce84*/ 	.word	0x00015bf0


	//   ....[21]....
        /*ce88*/ 	.word	0x00015c00


	//   ....[22]....
        /*ce8c*/ 	.word	0x00015cf0


	//   ....[23]....
        /*ce90*/ 	.word	0x00015d00


	//   ....[24]....
        /*ce94*/ 	.word	0x00015d20


	//   ....[25]....
        /*ce98*/ 	.word	0x00015d30


	//   ....[26]....
        /*ce9c*/ 	.word	0x00015d50


	//   ....[27]....
        /*cea0*/ 	.word	0x00015d60


	//   ....[28]....
        /*cea4*/ 	.word	0x00015d80


	//   ....[29]....
        /*cea8*/ 	.word	0x00015d90


	//   ....[30]....
        /*ceac*/ 	.word	0x00015de0


	//   ....[31]....
        /*ceb0*/ 	.word	0x00015df0


	//   ....[32]....
        /*ceb4*/ 	.word	0x00015e10


	//   ....[33]....
        /*ceb8*/ 	.word	0x00015e30


	//   ....[34]....
        /*cebc*/ 	.word	0x00015e60


	//   ....[35]....
        /*cec0*/ 	.word	0x00015e70


	//   ....[36]....
        /*cec4*/ 	.word	0x00015eb0


	//   ....[37]....
        /*cec8*/ 	.word	0x00015ec0


	//   ....[38]....
        /*cecc*/ 	.word	0x00015f00


	//   ....[39]....
        /*ced0*/ 	.word	0x00015f10


	//   ....[40]....
        /*ced4*/ 	.word	0x00015f50


	//   ....[41]....
        /*ced8*/ 	.word	0x00015f60


	//   ....[42]....
        /*cedc*/ 	.word	0x00015fa0


	//   ....[43]....
        /*cee0*/ 	.word	0x00015fb0


	//   ....[44]....
        /*cee4*/ 	.word	0x00015ff0


	//   ....[45]....
        /*cee8*/ 	.word	0x00016000


	//   ....[46]....
        /*ceec*/ 	.word	0x00016040


	//   ....[47]....
        /*cef0*/ 	.word	0x00016060


	//   ....[48]....
        /*cef4*/ 	.word	0x00016090


	//   ....[49]....
        /*cef8*/ 	.word	0x000160a0


	//   ....[50]....
        /*cefc*/ 	.word	0x000160e0


	//   ....[51]....
        /*cf00*/ 	.word	0x000160f0


	//   ....[52]....
        /*cf04*/ 	.word	0x00016130


	//   ....[53]....
        /*cf08*/ 	.word	0x00016140


	//   ....[54]....
        /*cf0c*/ 	.word	0x00016180


	//   ....[55]....
        /*cf10*/ 	.word	0x00016190


	//   ....[56]....
        /*cf14*/ 	.word	0x000161d0


	//   ....[57]....
        /*cf18*/ 	.word	0x000161e0


	//   ....[58]....
        /*cf1c*/ 	.word	0x00016220


	//   ....[59]....
        /*cf20*/ 	.word	0x00016230


	//   ....[60]....
        /*cf24*/ 	.word	0x00016270


	//   ....[61]....
        /*cf28*/ 	.word	0x00016290


	//   ....[62]....
        /*cf2c*/ 	.word	0x000162c0


	//   ....[63]....
        /*cf30*/ 	.word	0x000162d0


	//   ....[64]....
        /*cf34*/ 	.word	0x00016310


	//   ....[65]....
        /*cf38*/ 	.word	0x00016320


	//   ....[66]....
        /*cf3c*/ 	.word	0x00016360


	//   ....[67]....
        /*cf40*/ 	.word	0x00016370


	//   ....[68]....
        /*cf44*/ 	.word	0x000163b0


	//   ....[69]....
        /*cf48*/ 	.word	0x000163c0


	//   ....[70]....
        /*cf4c*/ 	.word	0x00016400


	//   ....[71]....
        /*cf50*/ 	.word	0x00016410


	//   ....[72]....
        /*cf54*/ 	.word	0x00016450


	//   ....[73]....
        /*cf58*/ 	.word	0x00016460


	//   ....[74]....
        /*cf5c*/ 	.word	0x000164a0


	//   ....[75]....
        /*cf60*/ 	.word	0x000164c0


	//   ....[76]....
        /*cf64*/ 	.word	0x000164f0


	//   ....[77]....
        /*cf68*/ 	.word	0x00016500


	//   ....[78]....
        /*cf6c*/ 	.word	0x00016540


	//   ....[79]....
        /*cf70*/ 	.word	0x00016550


	//   ....[80]....
        /*cf74*/ 	.word	0x00016590


	//   ....[81]....
        /*cf78*/ 	.word	0x000165a0


	//   ....[82]....
        /*cf7c*/ 	.word	0x000165e0


	//   ....[83]....
        /*cf80*/ 	.word	0x000165f0


	//   ....[84]....
        /*cf84*/ 	.word	0x00016630


	//   ....[85]....
        /*cf88*/ 	.word	0x00016640


	//   ....[86]....
        /*cf8c*/ 	.word	0x00016680


	//   ....[87]....
        /*cf90*/ 	.word	0x00016690


	//   ....[88]....
        /*cf94*/ 	.word	0x000166d0


	//   ....[89]....
        /*cf98*/ 	.word	0x000166f0


	//   ....[90]....
        /*cf9c*/ 	.word	0x00016720


	//   ....[91]....
        /*cfa0*/ 	.word	0x00016730


	//   ....[92]....
        /*cfa4*/ 	.word	0x00016770


	//   ....[93]....
        /*cfa8*/ 	.word	0x00016780


	//   ....[94]....
        /*cfac*/ 	.word	0x000167c0


	//   ....[95]....
        /*cfb0*/ 	.word	0x000167d0


	//   ....[96]....
        /*cfb4*/ 	.word	0x00016810


	//   ....[97]....
        /*cfb8*/ 	.word	0x00016820


	//   ....[98]....
        /*cfbc*/ 	.word	0x00016860


	//   ....[99]....
        /*cfc0*/ 	.word	0x00016870


	//   ....[100]....
        /*cfc4*/ 	.word	0x000168b0


	//   ....[101]....
        /*cfc8*/ 	.word	0x000168c0


	//   ....[102]....
        /*cfcc*/ 	.word	0x00016900


	//   ....[103]....
        /*cfd0*/ 	.word	0x00016920


	//   ....[104]....
        /*cfd4*/ 	.word	0x00016950


	//   ....[105]....
        /*cfd8*/ 	.word	0x00016960


	//   ....[106]....
        /*cfdc*/ 	.word	0x000169a0


	//   ....[107]....
        /*cfe0*/ 	.word	0x000169b0


	//   ....[108]....
        /*cfe4*/ 	.word	0x000169f0


	//   ....[109]....
        /*cfe8*/ 	.word	0x00016a00


	//   ....[110]....
        /*cfec*/ 	.word	0x00016a40


	//   ....[111]....
        /*cff0*/ 	.word	0x00016a50


	//   ....[112]....
        /*cff4*/ 	.word	0x00016a90


	//   ....[113]....
        /*cff8*/ 	.word	0x00016aa0


	//   ....[114]....
        /*cffc*/ 	.word	0x00016ae0


	//   ....[115]....
        /*d000*/ 	.word	0x00016af0


	//   ....[116]....
        /*d004*/ 	.word	0x00016b30


	//   ....[117]....
        /*d008*/ 	.word	0x00016b50


	//   ....[118]....
        /*d00c*/ 	.word	0x00016b80


	//   ....[119]....
        /*d010*/ 	.word	0x00016b90


	//   ....[120]....
        /*d014*/ 	.word	0x00016bd0


	//   ....[121]....
        /*d018*/ 	.word	0x00016be0


	//   ....[122]....
        /*d01c*/ 	.word	0x00016c20


	//   ....[123]....
        /*d020*/ 	.word	0x00016c30


	//   ....[124]....
        /*d024*/ 	.word	0x00016c70


	//   ....[125]....
        /*d028*/ 	.word	0x00016c80


	//   ....[126]....
        /*d02c*/ 	.word	0x00016cc0


	//   ....[127]....
        /*d030*/ 	.word	0x00016cd0


	//   ....[128]....
        /*d034*/ 	.word	0x00016d10


	//   ....[129]....
        /*d038*/ 	.word	0x00016d20


	//   ....[130]....
        /*d03c*/ 	.word	0x00016d60


	//   ....[131]....
        /*d040*/ 	.word	0x00016d80


	//   ....[132]....
        /*d044*/ 	.word	0x00016db0


	//   ....[133]....
        /*d048*/ 	.word	0x00016dc0


	//   ....[134]....
        /*d04c*/ 	.word	0x00016e00


	//   ....[135]....
        /*d050*/ 	.word	0x00016e10


	//   ....[136]....
        /*d054*/ 	.word	0x00016e50


	//   ....[137]....
        /*d058*/ 	.word	0x00016e60


	//   ....[138]....
        /*d05c*/ 	.word	0x00016ea0


	//   ....[139]....
        /*d060*/ 	.word	0x00016eb0


	//   ....[140]....
        /*d064*/ 	.word	0x00016ef0


	//   ....[141]....
        /*d068*/ 	.word	0x00016f00


	//   ....[142]....
        /*d06c*/ 	.word	0x00016f40


	//   ....[143]....
        /*d070*/ 	.word	0x00016f50


	//   ....[144]....
        /*d074*/ 	.word	0x00016f90


	//   ....[145]....
        /*d078*/ 	.word	0x00016fb0


	//   ....[146]....
        /*d07c*/ 	.word	0x00016fe0


	//   ....[147]....
        /*d080*/ 	.word	0x00016ff0


	//   ....[148]....
        /*d084*/ 	.word	0x00017030


	//   ....[149]....
        /*d088*/ 	.word	0x00017040


	//   ....[150]....
        /*d08c*/ 	.word	0x00017080


	//   ....[151]....
        /*d090*/ 	.word	0x00017090


	//   ....[152]....
        /*d094*/ 	.word	0x000170d0


	//   ....[153]....
        /*d098*/ 	.word	0x000170e0


	//   ....[154]....
        /*d09c*/ 	.word	0x00017120


	//   ....[155]....
        /*d0a0*/ 	.word	0x00017130


	//   ....[156]....
        /*d0a4*/ 	.word	0x00017170


	//   ....[157]....
        /*d0a8*/ 	.word	0x00017180


	//   ....[158]....
        /*d0ac*/ 	.word	0x000171c0


	//   ....[159]....
        /*d0b0*/ 	.word	0x000171e0


	//   ....[160]....
        /*d0b4*/ 	.word	0x00017210


	//   ....[161]....
        /*d0b8*/ 	.word	0x00017220


	//   ....[162]....
        /*d0bc*/ 	.word	0x00017260


	//   ....[163]....
        /*d0c0*/ 	.word	0x00017270


	//   ....[164]....
        /*d0c4*/ 	.word	0x000172b0


	//   ....[165]....
        /*d0c8*/ 	.word	0x000172c0


	//   ....[166]....
        /*d0cc*/ 	.word	0x00017300


	//   ....[167]....
        /*d0d0*/ 	.word	0x00017310


	//   ....[168]....
        /*d0d4*/ 	.word	0x00017350


	//   ....[169]....
        /*d0d8*/ 	.word	0x00017360


	//   ....[170]....
        /*d0dc*/ 	.word	0x000173a0


	//   ....[171]....
        /*d0e0*/ 	.word	0x000173b0


	//   ....[172]....
        /*d0e4*/ 	.word	0x000173f0


	//   ....[173]....
        /*d0e8*/ 	.word	0x00017410


	//   ....[174]....
        /*d0ec*/ 	.word	0x00017440


	//   ....[175]....
        /*d0f0*/ 	.word	0x00017450


	//   ....[176]....
        /*d0f4*/ 	.word	0x00017490


	//   ....[177]....
        /*d0f8*/ 	.word	0x000174a0


	//   ....[178]....
        /*d0fc*/ 	.word	0x000174e0


	//   ....[179]....
        /*d100*/ 	.word	0x000174f0


	//   ....[180]....
        /*d104*/ 	.word	0x00017530


	//   ....[181]....
        /*d108*/ 	.word	0x00017540


	//   ....[182]....
        /*d10c*/ 	.word	0x00017580


	//   ....[183]....
        /*d110*/ 	.word	0x00017590


	//   ....[184]....
        /*d114*/ 	.word	0x000175d0


	//   ....[185]....
        /*d118*/ 	.word	0x000175e0


	//   ....[186]....
        /*d11c*/ 	.word	0x00017620


	//   ....[187]....
        /*d120*/ 	.word	0x00017640


	//   ....[188]....
        /*d124*/ 	.word	0x00017670


	//   ....[189]....
        /*d128*/ 	.word	0x00017680


	//   ....[190]....
        /*d12c*/ 	.word	0x000176c0


	//   ....[191]....
        /*d130*/ 	.word	0x000176d0


	//   ....[192]....
        /*d134*/ 	.word	0x00017740


	//   ....[193]....
        /*d138*/ 	.word	0x00017750


	//   ....[194]....
        /*d13c*/ 	.word	0x00017780


	//   ....[195]....
        /*d140*/ 	.word	0x00017790


	//   ....[196]....
        /*d144*/ 	.word	0x000177c0


	//   ....[197]....
        /*d148*/ 	.word	0x000177d0


	//   ....[198]....
        /*d14c*/ 	.word	0x00017840


	//   ....[199]....
        /*d150*/ 	.word	0x00017850


	//   ....[200]....
        /*d154*/ 	.word	0x00017890


	//   ....[201]....
        /*d158*/ 	.word	0x000178a0


	//   ....[202]....
        /*d15c*/ 	.word	0x000178e0


	//   ....[203]....
        /*d160*/ 	.word	0x00017900


	//   ....[204]....
        /*d164*/ 	.word	0x00017930


	//   ....[205]....
        /*d168*/ 	.word	0x00017940


	//   ....[206]....
        /*d16c*/ 	.word	0x00017990


	//   ....[207]....
        /*d170*/ 	.word	0x000179a0


	//   ....[208]....
        /*d174*/ 	.word	0x000179e0


	//   ....[209]....
        /*d178*/ 	.word	0x000179f0


	//   ....[210]....
        /*d17c*/ 	.word	0x00017a30


	//   ....[211]....
        /*d180*/ 	.word	0x00017a40


	//   ....[212]....
        /*d184*/ 	.word	0x00017a80


	//   ....[213]....
        /*d188*/ 	.word	0x00017a90


	//   ....[214]....
        /*d18c*/ 	.word	0x00017ad0


	//   ....[215]....
        /*d190*/ 	.word	0x00017af0


	//   ....[216]....
        /*d194*/ 	.word	0x00017b20


	//   ....[217]....
        /*d198*/ 	.word	0x00017b30


	//   ....[218]....
        /*d19c*/ 	.word	0x00017b70


	//   ....[219]....
        /*d1a0*/ 	.word	0x00017b80


	//   ....[220]....
        /*d1a4*/ 	.word	0x00017bc0


	//   ....[221]....
        /*d1a8*/ 	.word	0x00017bd0


	//   ....[222]....
        /*d1ac*/ 	.word	0x00017c10


	//   ....[223]....
        /*d1b0*/ 	.word	0x00017c20


	//   ....[224]....
        /*d1b4*/ 	.word	0x00017c80


	//   ....[225]....
        /*d1b8*/ 	.word	0x00017c90


	//   ....[226]....
        /*d1bc*/ 	.word	0x00017cd0


	//   ....[227]....
        /*d1c0*/ 	.word	0x00017ce0


	//   ....[228]....
        /*d1c4*/ 	.word	0x00017d20


	//   ....[229]....
        /*d1c8*/ 	.word	0x00017d30


	//   ....[230]....
        /*d1cc*/ 	.word	0x00017d70


	//   ....[231]....
        /*d1d0*/ 	.word	0x00017d80


	//   ....[232]....
        /*d1d4*/ 	.word	0x00017dc0


	//   ....[233]....
        /*d1d8*/ 	.word	0x00017dd0


	//   ....[234]....
        /*d1dc*/ 	.word	0x00017e10


	//   ....[235]....
        /*d1e0*/ 	.word	0x00017e20


	//   ....[236]....
        /*d1e4*/ 	.word	0x00017e60


	//   ....[237]....
        /*d1e8*/ 	.word	0x00017e70


	//   ....[238]....
        /*d1ec*/ 	.word	0x00017eb0


	//   ....[239]....
        /*d1f0*/ 	.word	0x00017ec0


	//   ....[240]....
        /*d1f4*/ 	.word	0x00017f00


	//   ....[241]....
        /*d1f8*/ 	.word	0x00017f10


	//   ....[242]....
        /*d1fc*/ 	.word	0x00017f50


	//   ....[243]....
        /*d200*/ 	.word	0x00017f60


	//   ....[244]....
        /*d204*/ 	.word	0x00017f90


	//   ....[245]....
        /*d208*/ 	.word	0x00017fa0


	//   ....[246]....
        /*d20c*/ 	.word	0x00017fb0


	//   ....[247]....
        /*d210*/ 	.word	0x00017fc0


	//   ....[248]....
        /*d214*/ 	.word	0x00017fd0


	//   ....[249]....
        /*d218*/ 	.word	0x00017fe0


	//   ....[250]....
        /*d21c*/ 	.word	0x00017ff0


	//   ....[251]....
        /*d220*/ 	.word	0x00018000


	//   ....[252]....
        /*d224*/ 	.word	0x00018010


	//   ....[253]....
        /*d228*/ 	.word	0x00018020


	//   ....[254]....
        /*d22c*/ 	.word	0x00018050


	//   ....[255]....
        /*d230*/ 	.word	0x00018060


	//   ....[0]....
        /*d234*/ 	.word	0x00018090


	//   ....[1]....
        /*d238*/ 	.word	0x000180a0


	//   ....[2]....
        /*d23c*/ 	.word	0x00018170


	//   ....[3]....
        /*d240*/ 	.word	0x00018180


	//   ....[4]....
        /*d244*/ 	.word	0x000181b0


	//   ....[5]....
        /*d248*/ 	.word	0x000181c0


	//   ....[6]....
        /*d24c*/ 	.word	0x000181d0


	//   ....[7]....
        /*d250*/ 	.word	0x000181e0


	//   ....[8]....
        /*d254*/ 	.word	0x0001b900


	//   ....[9]....
        /*d258*/ 	.word	0x0001b940


	//   ....[10]....
        /*d25c*/ 	.word	0x0001b9e0


	//   ....[11]....
        /*d260*/ 	.word	0x0001b9f0


	//   ....[12]....
        /*d264*/ 	.word	0x0001ba20


	//   ....[13]....
        /*d268*/ 	.word	0x0001ba30


	//   ....[14]....
        /*d26c*/ 	.word	0x0001ba40


	//   ....[15]....
        /*d270*/ 	.word	0x0001ba50


	//   ....[16]....
        /*d274*/ 	.word	0x0001ba60


	//   ....[17]....
        /*d278*/ 	.word	0x0001ba70


	//   ....[18]....
        /*d27c*/ 	.word	0x0001ba80


	//   ....[19]....
        /*d280*/ 	.word	0x0001ba90


	//   ....[20]....
        /*d284*/ 	.word	0x0001baa0


	//   ....[21]....
        /*d288*/ 	.word	0x0001bac0


	//   ....[22]....
        /*d28c*/ 	.word	0x0001bb40


	//   ....[23]....
        /*d290*/ 	.word	0x0001bb60


	//   ....[24]....
        /*d294*/ 	.word	0x0001bc00


	//   ....[25]....
        /*d298*/ 	.word	0x0001bc10


	//   ....[26]....
        /*d29c*/ 	.word	0x0001bc20


	//   ....[27]....
        /*d2a0*/ 	.word	0x0001bc30


	//   ....[28]....
        /*d2a4*/ 	.word	0x0001bc50


	//   ....[29]....
        /*d2a8*/ 	.word	0x0001bc60


	//   ....[30]....
        /*d2ac*/ 	.word	0x0001bc80


	//   ....[31]....
        /*d2b0*/ 	.word	0x0001bc90


	//   ....[32]....
        /*d2b4*/ 	.word	0x0001bce0


	//   ....[33]....
        /*d2b8*/ 	.word	0x0001bcf0


	//   ....[34]....
        /*d2bc*/ 	.word	0x0001bd10


	//   ....[35]....
        /*d2c0*/ 	.word	0x0001bd30


	//   ....[36]....
        /*d2c4*/ 	.word	0x0001bd60


	//   ....[37]....
        /*d2c8*/ 	.word	0x0001bd70


	//   ....[38]....
        /*d2cc*/ 	.word	0x0001bdb0


	//   ....[39]....
        /*d2d0*/ 	.word	0x0001bdc0


	//   ....[40]....
        /*d2d4*/ 	.word	0x0001be00


	//   ....[41]....
        /*d2d8*/ 	.word	0x0001be10


	//   ....[42]....
        /*d2dc*/ 	.word	0x0001be50


	//   ....[43]....
        /*d2e0*/ 	.word	0x0001be60


	//   ....[44]....
        /*d2e4*/ 	.word	0x0001bea0


	//   ....[45]....
        /*d2e8*/ 	.word	0x0001beb0


	//   ....[46]....
        /*d2ec*/ 	.word	0x0001bef0


	//   ....[47]....
        /*d2f0*/ 	.word	0x0001bf00


	//   ....[48]....
        /*d2f4*/ 	.word	0x0001bf40


	//   ....[49]....
        /*d2f8*/ 	.word	0x0001bf60


	//   ....[50]....
        /*d2fc*/ 	.word	0x0001bf90


	//   ....[51]....
        /*d300*/ 	.word	0x0001bfa0


	//   ....[52]....
        /*d304*/ 	.word	0x0001bfe0


	//   ....[53]....
        /*d308*/ 	.word	0x0001bff0


	//   ....[54]....
        /*d30c*/ 	.word	0x0001c030


	//   ....[55]....
        /*d310*/ 	.word	0x0001c040


	//   ....[56]....
        /*d314*/ 	.word	0x0001c080


	//   ....[57]....
        /*d318*/ 	.word	0x0001c090


	//   ....[58]....
        /*d31c*/ 	.word	0x0001c0d0


	//   ....[59]....
        /*d320*/ 	.word	0x0001c0e0


	//   ....[60]....
        /*d324*/ 	.word	0x0001c120


	//   ....[61]....
        /*d328*/ 	.word	0x0001c130


	//   ....[62]....
        /*d32c*/ 	.word	0x0001c170


	//   ....[63]....
        /*d330*/ 	.word	0x0001c190


	//   ....[64]....
        /*d334*/ 	.word	0x0001c1c0


	//   ....[65]....
        /*d338*/ 	.word	0x0001c1d0


	//   ....[66]....
        /*d33c*/ 	.word	0x0001c210


	//   ....[67]....
        /*d340*/ 	.word	0x0001c220


	//   ....[68]....
        /*d344*/ 	.word	0x0001c260


	//   ....[69]....
        /*d348*/ 	.word	0x0001c270


	//   ....[70]....
        /*d34c*/ 	.word	0x0001c2b0


	//   ....[71]....
        /*d350*/ 	.word	0x0001c2c0


	//   ....[72]....
        /*d354*/ 	.word	0x0001c300


	//   ....[73]....
        /*d358*/ 	.word	0x0001c310


	//   ....[74]....
        /*d35c*/ 	.word	0x0001c350


	//   ....[75]....
        /*d360*/ 	.word	0x0001c360


	//   ....[76]....
        /*d364*/ 	.word	0x0001c3a0


	//   ....[77]....
        /*d368*/ 	.word	0x0001c3c0


	//   ....[78]....
        /*d36c*/ 	.word	0x0001c3f0


	//   ....[79]....
        /*d370*/ 	.word	0x0001c400


	//   ....[80]....
        /*d374*/ 	.word	0x0001c440


	//   ....[81]....
        /*d378*/ 	.word	0x0001c450


	//   ....[82]....
        /*d37c*/ 	.word	0x0001c490


	//   ....[83]....
        /*d380*/ 	.word	0x0001c4a0


	//   ....[84]....
        /*d384*/ 	.word	0x0001c4e0


	//   ....[85]....
        /*d388*/ 	.word	0x0001c4f0


	//   ....[86]....
        /*d38c*/ 	.word	0x0001c530


	//   ....[87]....
        /*d390*/ 	.word	0x0001c540


	//   ....[88]....
        /*d394*/ 	.word	0x0001c580


	//   ....[89]....
        /*d398*/ 	.word	0x0001c590


	//   ....[90]....
        /*d39c*/ 	.word	0x0001c5d0


	//   ....[91]....
        /*d3a0*/ 	.word	0x0001c5f0


	//   ....[92]....
        /*d3a4*/ 	.word	0x0001c620


	//   ....[93]....
        /*d3a8*/ 	.word	0x0001c630


	//   ....[94]....
        /*d3ac*/ 	.word	0x0001c670


	//   ....[95]....
        /*d3b0*/ 	.word	0x0001c680


	//   ....[96]....
        /*d3b4*/ 	.word	0x0001c6c0


	//   ....[97]....
        /*d3b8*/ 	.word	0x0001c6d0


	//   ....[98]....
        /*d3bc*/ 	.word	0x0001c710


	//   ....[99]....
        /*d3c0*/ 	.word	0x0001c720


	//   ....[100]....
        /*d3c4*/ 	.word	0x0001c760


	//   ....[101]....
        /*d3c8*/ 	.word	0x0001c770


	//   ....[102]....
        /*d3cc*/ 	.word	0x0001c7b0


	//   ....[103]....
        /*d3d0*/ 	.word	0x0001c7c0


	//   ....[104]....
        /*d3d4*/ 	.word	0x0001c800


	//   ....[105]....
        /*d3d8*/ 	.word	0x0001c820


	//   ....[106]....
        /*d3dc*/ 	.word	0x0001c850


	//   ....[107]....
        /*d3e0*/ 	.word	0x0001c860


	//   ....[108]....
        /*d3e4*/ 	.word	0x0001c8a0


	//   ....[109]....
        /*d3e8*/ 	.word	0x0001c8b0


	//   ....[110]....
        /*d3ec*/ 	.word	0x0001c8f0


	//   ....[111]....
        /*d3f0*/ 	.word	0x0001c900


	//   ....[112]....
        /*d3f4*/ 	.word	0x0001c940


	//   ....[113]....
        /*d3f8*/ 	.word	0x0001c950


	//   ....[114]....
        /*d3fc*/ 	.word	0x0001c990


	//   ....[115]....
        /*d400*/ 	.word	0x0001c9a0


	//   ....[116]....
        /*d404*/ 	.word	0x0001c9e0


	//   ....[117]....
        /*d408*/ 	.word	0x0001c9f0


	//   ....[118]....
        /*d40c*/ 	.word	0x0001ca30


	//   ....[119]....
        /*d410*/ 	.word	0x0001ca50


	//   ....[120]....
        /*d414*/ 	.word	0x0001ca80


	//   ....[121]....
        /*d418*/ 	.word	0x0001ca90


	//   ....[122]....
        /*d41c*/ 	.word	0x0001cad0


	//   ....[123]....
        /*d420*/ 	.word	0x0001cae0


	//   ....[124]....
        /*d424*/ 	.word	0x0001cb20


	//   ....[125]....
        /*d428*/ 	.word	0x0001cb30


	//   ....[126]....
        /*d42c*/ 	.word	0x0001cb70


	//   ....[127]....
        /*d430*/ 	.word	0x0001cb80


	//   ....[128]....
        /*d434*/ 	.word	0x0001cbc0


	//   ....[129]....
        /*d438*/ 	.word	0x0001cbd0


	//   ....[130]....
        /*d43c*/ 	.word	0x0001cc10


	//   ....[131]....
        /*d440*/ 	.word	0x0001cc20


	//   ....[132]....
        /*d444*/ 	.word	0x0001cc60


	//   ....[133]....
        /*d448*/ 	.word	0x0001cc80


	//   ....[134]....
        /*d44c*/ 	.word	0x0001ccb0


	//   ....[135]....
        /*d450*/ 	.word	0x0001ccc0


	//   ....[136]....
        /*d454*/ 	.word	0x0001cd00


	//   ....[137]....
        /*d458*/ 	.word	0x0001cd10


	//   ....[138]....
        /*d45c*/ 	.word	0x0001cd50


	//   ....[139]....
        /*d460*/ 	.word	0x0001cd60


	//   ....[140]....
        /*d464*/ 	.word	0x0001cda0


	//   ....[141]....
        /*d468*/ 	.word	0x0001cdb0


	//   ....[142]....
        /*d46c*/ 	.word	0x0001cdf0


	//   ....[143]....
        /*d470*/ 	.word	0x0001ce00


	//   ....[144]....
        /*d474*/ 	.word	0x0001ce40


	//   ....[145]....
        /*d478*/ 	.word	0x0001ce50


	//   ....[146]....
        /*d47c*/ 	.word	0x0001ce90


	//   ....[147]....
        /*d480*/ 	.word	0x0001ceb0


	//   ....[148]....
        /*d484*/ 	.word	0x0001cee0


	//   ....[149]....
        /*d488*/ 	.word	0x0001cef0


	//   ....[150]....
        /*d48c*/ 	.word	0x0001cf30


	//   ....[151]....
        /*d490*/ 	.word	0x0001cf40


	//   ....[152]....
        /*d494*/ 	.word	0x0001cf80


	//   ....[153]....
        /*d498*/ 	.word	0x0001cf90


	//   ....[154]....
        /*d49c*/ 	.word	0x0001cfd0


	//   ....[155]....
        /*d4a0*/ 	.word	0x0001cfe0


	//   ....[156]....
        /*d4a4*/ 	.word	0x0001d020


	//   ....[157]....
        /*d4a8*/ 	.word	0x0001d030


	//   ....[158]....
        /*d4ac*/ 	.word	0x0001d070


	//   ....[159]....
        /*d4b0*/ 	.word	0x0001d080


	//   ....[160]....
        /*d4b4*/ 	.word	0x0001d0c0


	//   ....[161]....
        /*d4b8*/ 	.word	0x0001d0e0


	//   ....[162]....
        /*d4bc*/ 	.word	0x0001d110


	//   ....[163]....
        /*d4c0*/ 	.word	0x0001d120


	//   ....[164]....
        /*d4c4*/ 	.word	0x0001d160


	//   ....[165]....
        /*d4c8*/ 	.word	0x0001d170


	//   ....[166]....
        /*d4cc*/ 	.word	0x0001d1b0


	//   ....[167]....
        /*d4d0*/ 	.word	0x0001d1c0


	//   ....[168]....
        /*d4d4*/ 	.word	0x0001d200


	//   ....[169]....
        /*d4d8*/ 	.word	0x0001d210


	//   ....[170]....
        /*d4dc*/ 	.word	0x0001d250


	//   ....[171]....
        /*d4e0*/ 	.word	0x0001d260


	//   ....[172]....
        /*d4e4*/ 	.word	0x0001d2a0


	//   ....[173]....
        /*d4e8*/ 	.word	0x0001d2b0


	//   ....[174]....
        /*d4ec*/ 	.word	0x0001d2f0


	//   ....[175]....
        /*d4f0*/ 	.word	0x0001d310


	//   ....[176]....
        /*d4f4*/ 	.word	0x0001d340


	//   ....[177]....
        /*d4f8*/ 	.word	0x0001d350


	//   ....[178]....
        /*d4fc*/ 	.word	0x0001d390


	//   ....[179]....
        /*d500*/ 	.word	0x0001d3a0


	//   ....[180]....
        /*d504*/ 	.word	0x0001d3e0


	//   ....[181]....
        /*d508*/ 	.word	0x0001d3f0


	//   ....[182]....
        /*d50c*/ 	.word	0x0001d430


	//   ....[183]....
        /*d510*/ 	.word	0x0001d440


	//   ....[184]....
        /*d514*/ 	.word	0x0001d480


	//   ....[185]....
        /*d518*/ 	.word	0x0001d490


	//   ....[186]....
        /*d51c*/ 	.word	0x0001d4d0


	//   ....[187]....
        /*d520*/ 	.word	0x0001d4e0


	//   ....[188]....
        /*d524*/ 	.word	0x0001d520


	//   ....[189]....
        /*d528*/ 	.word	0x0001d540


	//   ....[190]....
        /*d52c*/ 	.word	0x0001d570


	//   ....[191]....
        /*d530*/ 	.word	0x0001d580


	//   ....[192]....
        /*d534*/ 	.word	0x0001d5c0


	//   ....[193]....
        /*d538*/ 	.word	0x0001d5d0


	//   ....[194]....
        /*d53c*/ 	.word	0x0001d610


	//   ....[195]....
        /*d540*/ 	.word	0x0001d620


	//   ....[196]....
        /*d544*/ 	.word	0x0001d660


	//   ....[197]....
        /*d548*/ 	.word	0x0001d670


	//   ....[198]....
        /*d54c*/ 	.word	0x0001d6e0


	//   ....[199]....
        /*d550*/ 	.word	0x0001d6f0


	//   ....[200]....
        /*d554*/ 	.word	0x0001d720


	//   ....[201]....
        /*d558*/ 	.word	0x0001d730


	//   ....[202]....
        /*d55c*/ 	.word	0x0001d760


	//   ....[203]....
        /*d560*/ 	.word	0x0001d770


	//   ....[204]....
        /*d564*/ 	.word	0x0001d7e0


	//   ....[205]....
        /*d568*/ 	.word	0x0001d800


	//   ....[206]....
        /*d56c*/ 	.word	0x0001d840


	//   ....[207]....
        /*d570*/ 	.word	0x0001d850


	//   ....[208]....
        /*d574*/ 	.word	0x0001d890


	//   ....[209]....
        /*d578*/ 	.word	0x0001d8a0


	//   ....[210]....
        /*d57c*/ 	.word	0x0001d8e0


	//   ....[211]....
        /*d580*/ 	.word	0x0001d8f0


	//   ....[212]....
        /*d584*/ 	.word	0x0001d930


	//   ....[213]....
        /*d588*/ 	.word	0x0001d940


	//   ....[214]....
        /*d58c*/ 	.word	0x0001d980


	//   ....[215]....
        /*d590*/ 	.word	0x0001d990


	//   ....[216]....
        /*d594*/ 	.word	0x0001d9d0


	//   ....[217]....
        /*d598*/ 	.word	0x0001d9f0


	//   ....[218]....
        /*d59c*/ 	.word	0x0001da20


	//   ....[219]....
        /*d5a0*/ 	.word	0x0001da30


	//   ....[220]....
        /*d5a4*/ 	.word	0x0001da70


	//   ....[221]....
        /*d5a8*/ 	.word	0x0001da80


	//   ....[222]....
        /*d5ac*/ 	.word	0x0001daf0


	//   ....[223]....
        /*d5b0*/ 	.word	0x0001db00


	//   ....[224]....
        /*d5b4*/ 	.word	0x0001db40


	//   ....[225]....
        /*d5b8*/ 	.word	0x0001db50


	//   ....[226]....
        /*d5bc*/ 	.word	0x0001db80


	//   ....[227]....
        /*d5c0*/ 	.word	0x0001db90


	//   ....[228]....
        /*d5c4*/ 	.word	0x0001dbd0


	//   ....[229]....
        /*d5c8*/ 	.word	0x0001dbe0


	//   ....[230]....
        /*d5cc*/ 	.word	0x0001dc10


	//   ....[231]....
        /*d5d0*/ 	.word	0x0001dc20


	//   ....[232]....
        /*d5d4*/ 	.word	0x0001dc60


	//   ....[233]....
        /*d5d8*/ 	.word	0x0001dc80


	//   ....[234]....
        /*d5dc*/ 	.word	0x0001dcb0


	//   ....[235]....
        /*d5e0*/ 	.word	0x0001dcc0


	//   ....[236]....
        /*d5e4*/ 	.word	0x0001dcf0


	//   ....[237]....
        /*d5e8*/ 	.word	0x0001dd00


	//   ....[238]....
        /*d5ec*/ 	.word	0x0001dd40


	//   ....[239]....
        /*d5f0*/ 	.word	0x0001dd50


	//   ....[240]....
        /*d5f4*/ 	.word	0x0001ddb0


	//   ....[241]....
        /*d5f8*/ 	.word	0x0001ddc0


	//   ....[242]....
        /*d5fc*/ 	.word	0x0001de10


	//   ....[243]....
        /*d600*/ 	.word	0x0001de20


	//   ....[244]....
        /*d604*/ 	.word	0x0001de70


	//   ....[245]....
        /*d608*/ 	.word	0x0001de80


	//   ....[246]....
        /*d60c*/ 	.word	0x0001de90


	//   ....[247]....
        /*d610*/ 	.word	0x0001dea0


	//   ....[248]....
        /*d614*/ 	.word	0x0001deb0


	//   ....[249]....
        /*d618*/ 	.word	0x0001dec0


	//   ....[250]....
        /*d61c*/ 	.word	0x0001ded0


	//   ....[251]....
        /*d620*/ 	.word	0x0001def0


	//   ....[252]....
        /*d624*/ 	.word	0x0001df00


	//   ....[253]....
        /*d628*/ 	.word	0x0001df10


	//   ....[254]....
        /*d62c*/ 	.word	0x0001df20


	//   ....[255]....
        /*d630*/ 	.word	0x0001df30


	//   ....[0]....
        /*d634*/ 	.word	0x0001df40


	//   ....[1]....
        /*d638*/ 	.word	0x0001dfa0


	//   ....[2]....
        /*d63c*/ 	.word	0x0001dfb0


	//   ....[3]....
        /*d640*/ 	.word	0x0001dfc0


	//   ....[4]....
        /*d644*/ 	.word	0x0001dfd0


	//   ....[5]....
        /*d648*/ 	.word	0x0001dfe0


	//   ....[6]....
        /*d64c*/ 	.word	0x0001dff0


	//   ....[7]....
        /*d650*/ 	.word	0x0001e0c0


	//   ....[8]....
        /*d654*/ 	.word	0x0001e0d0


	//   ....[9]....
        /*d658*/ 	.word	0x0001e0e0


	//----- nvinfo : EIATTR_VRC_CTA_INIT_COUNT
	.align		4
.L_1250:
        /*d65c*/ 	.byte	0x02, 0x4a
	.zero		1
	.zero		1


	//----- nvinfo : EIATTR_EXIT_INSTR_OFFSETS
	.align		4
        /*d660*/ 	.byte	0x04, 0x1c
        /*d662*/ 	.short	(.L_1252 - .L_1251)


	//   ....[0]....
.L_1251:
        /*d664*/ 	.word	0x0002b900


	//   ....[1]....
        /*d668*/ 	.word	0x0002c030


	//----- nvinfo : EIATTR_MAX_THREADS
	.align		4
.L_1252:
        /*d66c*/ 	.byte	0x04, 0x05
        /*d66e*/ 	.short	(.L_1254 - .L_1253)
.L_1253:
        /*d670*/ 	.word	0x00000040
        /*d674*/ 	.word	0x00000001
        /*d678*/ 	.word	0x00000001


	//----- nvinfo : EIATTR_CRS_STACK_SIZE
	.align		4
.L_1254:
        /*d67c*/ 	.byte	0x04, 0x1e
        /*d67e*/ 	.short	(.L_1256 - .L_1255)
.L_1255:
        /*d680*/ 	.word	0x00000000


	//----- nvinfo : EIATTR_CBANK_PARAM_SIZE
	.align		4
.L_1256:
        /*d684*/ 	.byte	0x03, 0x19
        /*d686*/ 	.short	0x0028


	//----- nvinfo : EIATTR_PARAM_CBANK
	.align		4
        /*d688*/ 	.byte	0x04, 0x0a
        /*d68a*/ 	.short	(.L_1258 - .L_1257)
	.align		4
.L_1257:
        /*d68c*/ 	.word	index@(.nv.constant0._ZN17fastertransformer38beam_online_softmax_topk_stage2_kernelIfLi128ELi64EEEvPKfS2_PiPT_ii)
        /*d690*/ 	.short	0x0380
        /*d692*/ 	.short	0x0028


	//----- nvinfo : EIATTR_SW_WAR
	.align		4
.L_1258:
        /*d694*/ 	.byte	0x04, 0x36
        /*d696*/ 	.short	(.L_1260 - .L_1259)
.L_1259:
        /*d698*/ 	.word	0x00000008
.L_1260:


//--------------------- .nv.info._ZN17fastertransformer38beam_online_softmax_topk_stage2_kernelIfLi128ELi32EEEvPKfS2_PiPT_ii --------------------------
	.section	.nv.info._ZN17fastertransformer38beam_online_softmax_topk_stage2_kernelIfLi128ELi32EEEvPKfS2_PiPT_ii,"",@"SHT_CUDA_INFO"
	.sectionflags	@""
	.align	4


	//----- nvinfo : EIATTR_CUDA_API_VERSION
	.align		4
        /*0000*/ 	.byte	0x04, 0x37
        /*0002*/ 	.short	(.L_1262 - .L_1261)
.L_1261:
        /*0004*/ 	.word	0x00000082


	//----- nvinfo : EIATTR_KPARAM_INFO
	.align		4
.L_1262:
        /*0008*/ 	.byte	0x04, 0x17
        /*000a*/ 	.short	(.L_1264 - .L_1263)
.L_1263:
        /*000c*/ 	.word	0x00000000
        /*0010*/ 	.short	0x0005
        /*0012*/ 	.short	0x0024
        /*0014*/ 	.byte	0x00, 0xf0, 0x11, 0x00


	//----- nvinfo : EIATTR_KPARAM_INFO
	.align		4
.L_1264:
        /*0018*/ 	.byte	0x04, 0x17
        /*001a*/ 	.short	(.L_1266 - .L_1265)
.L_1265:
        /*001c*/ 	.word	0x00000000
        /*0020*/ 	.short	0x0004
        /*0022*/ 	.short	0x0020
        /*0024*/ 	.byte	0x00, 0xf0, 0x11, 0x00


	//----- nvinfo : EIATTR_KPARAM_INFO
	.align		4
.L_1266:
        /*0028*/ 	.byte	0x04, 0x17
        /*002a*/ 	.short	(.L_1268 - .L_1267)
.L_1267:
        /*002c*/ 	.word	0x00000000
        /*0030*/ 	.short	0x0003
        /*0032*/ 	.short	0x0018
        /*0034*/ 	.byte	0x00, 0xf5, 0x21, 0x00


	//----- nvinfo : EIATTR_KPARAM_INFO
	.align		4
.L_1268:
        /*0038*/ 	.byte	0x04, 0x17
        /*003a*/ 	.short	(.L_1270 - .L_1269)
.L_1269:
        /*003c*/ 	.word	0x00000000
        /*0040*/ 	.short	0x0002
        /*0042*/ 	.short	0x0010
        /*0044*/ 	.byte	0x00, 0xf5, 0x21, 0x00


	//----- nvinfo : EIATTR_KPARAM_INFO
	.align		4
.L_1270:
        /*0048*/ 	.byte	0x04, 0x17
        /*004a*/ 	.short	(.L_1272 - .L_1271)
.L_1271:
        /*004c*/ 	.word	0x00000000
        /*0050*/ 	.short	0x0001
        /*0052*/ 	.short	0x0008
        /*0054*/ 	.byte	0x00, 0xf5, 0x21, 0x00


	//----- nvinfo : EIATTR_KPARAM_INFO
	.align		4
.L_1272:
        /*0058*/ 	.byte	0x04, 0x17
        /*005a*/ 	.short	(.L_1274 - .L_1273)
.L_1273:
        /*005c*/ 	.word	0x00000000
        /*0060*/ 	.short	0x0000
        /*0062*/ 	.short	0x0000
        /*0064*/ 	.byte	0x00, 0xf5, 0x21, 0x00


	//----- nvinfo : EIATTR_SPARSE_MMA_MASK
	.align		4
.L_1274:
        /*0068*/ 	.byte	0x03, 0x50
        /*006a*/ 	.short	0x0000


	//----- nvinfo : EIATTR_MAXREG_COUNT
	.align		4
        /*006c*/ 	.byte	0x03, 0x1b
        /*006e*/ 	.short	0x00ff


	//----- nvinfo : EIATTR_NUM_BARRIERS
	.align		4
        /*0070*/ 	.byte	0x02, 0x4c
        /*0072*/ 	.byte	0x01
	.zero		1


	//----- nvinfo : EIATTR_ANNOTATIONS
	.align		4
        /*0074*/ 	.byte	0x04, 0x55
        /*0076*/ 	.short	(.L_1276 - .L_1275)


	//   ....[0]....
.L_1275:
        /* <DEDUP_REMOVED lines=1593> */


	//----- nvinfo : EIATTR_MERCURY_ISA_VERSION
	.align		4
.L_1276:
        /*63f8*/ 	.byte	0x03, 0x5f
        /*63fa*/ 	.short	0x0101


	//----- nvinfo : EIATTR_COOP_GROUP_MASK_REGIDS
	.align		4
        /*63fc*/ 	.byte	0x04, 0x29
        /*63fe*/ 	.short	(.L_1278 - .L_1277)


	//   ....[0]....
.L_1277:
        /*6400*/ 	.word	0xffffffff


	//   ....[1]....
        /*6404*/ 	.word	0xffffffff


	//   ....[2]....
        /*6408*/ 	.word	0xffffffff


	//   ....[3]....
        /*640c*/ 	.word	0xffffffff


	//   ....[4]....
        /*6410*/ 	.word	0xffffffff


	//   ....[5]....
        /*6414*/ 	.word	0xffffffff


	//   ....[6]....
        /*6418*/ 	.word	0xffffffff


	//   ....[7]....
        /*641c*/ 	.word	0xffffffff


	//   ....[8]....
        /*6420*/ 	.word	0xffffffff


	//   ....[9]....
        /*6424*/ 	.word	0xffffffff


	//   ....[10]....
        /*6428*/ 	.word	0xffffffff


	//   ....[11]....
        /*642c*/ 	.word	0xffffffff


	//   ....[12]....
        /*6430*/ 	.word	0xffffffff


	//   ....[13]....
        /*6434*/ 	.word	0xffffffff


	//   ....[14]....
        /*6438*/ 	.word	0xffffffff


	//   ....[15]....
        /*643c*/ 	.word	0xffffffff


	//   ....[16]....
        /*6440*/ 	.word	0xffffffff


	//   ....[17]....
        /*6444*/ 	.word	0xffffffff


	//   ....[18]....
        /*6448*/ 	.word	0xffffffff


	//   ....[19]....
        /*644c*/ 	.word	0xffffffff


	//   ....[20]....
        /*6450*/ 	.word	0xffffffff


	//   ....[21]....
        /*6454*/ 	.word	0xffffffff


	//   ....[22]....
        /*6458*/ 	.word	0xffffffff


	//   ....[23]....
        /*645c*/ 	.word	0xffffffff


	//   ....[24]....
        /*6460*/ 	.word	0xffffffff


	//   ....[25]....
        /*6464*/ 	.word	0xffffffff


	//   ....[26]....
        /*6468*/ 	.word	0xffffffff


	//   ....[27]....
        /*646c*/ 	.word	0xffffffff


	//   ....[28]....
        /*6470*/ 	.word	0xffffffff


	//   ....[29]....
        /*6474*/ 	.word	0xffffffff


	//   ....[30]....
        /*6478*/ 	.word	0xffffffff


	//   ....[31]....
        /*647c*/ 	.word	0xffffffff


	//   ....[32]....
        /*6480*/ 	.word	0xffffffff


	//   ....[33]....
        /*6484*/ 	.word	0xffffffff


	//   ....[34]....
        /*6488*/ 	.word	0xffffffff


	//   ....[35]....
        /*648c*/ 	.word	0xffffffff


	//   ....[36]....
        /*6490*/ 	.word	0xffffffff


	//   ....[37]....
        /*6494*/ 	.word	0xffffffff


	//   ....[38]....
        /*6498*/ 	.word	0xffffffff


	//   ....[39]....
        /*649c*/ 	.word	0xffffffff


	//   ....[40]....
        /*64a0*/ 	.word	0xffffffff


	//   ....[41]....
        /*64a4*/ 	.word	0xffffffff


	//   ....[42]....
        /*64a8*/ 	.word	0xffffffff


	//   ....[43]....
        /*64ac*/ 	.word	0xffffffff


	//   ....[44]....
        /*64b0*/ 	.word	0xffffffff


	//   ....[45]....
        /*64b4*/ 	.word	0xffffffff


	//   ....[46]....
        /*64b8*/ 	.word	0xffffffff


	//   ....[47]....
        /*64bc*/ 	.word	0xffffffff


	//   ....[48]....
        /*64c0*/ 	.word	0xffffffff


	//   ....[49]....
        /*64c4*/ 	.word	0xffffffff


	//   ....[50]....
        /*64c8*/ 	.word	0xffffffff


	//   ....[51]....
        /*64cc*/ 	.word	0xffffffff


	//   ....[52]....
        /*64d0*/ 	.word	0xffffffff


	//   ....[53]....
        /*64d4*/ 	.word	0xffffffff


	//   ....[54]....
        /*64d8*/ 	.word	0xffffffff


	//   ....[55]....
        /*64dc*/ 	.word	0xffffffff


	//   ....[56]....
        /*64e0*/ 	.word	0xffffffff


	//   ....[57]....
        /*64e4*/ 	.word	0xffffffff


	//   ....[58]....
        /*64e8*/ 	.word	0xffffffff


	//   ....[59]....
        /*64ec*/ 	.word	0xffffffff


	//   ....[60]....
        /*64f0*/ 	.word	0xffffffff


	//   ....[61]....
        /*64f4*/ 	.word	0xffffffff


	//   ....[62]....
        /*64f8*/ 	.word	0xffffffff


	//   ....[63]....
        /*64fc*/ 	.word	0xffffffff


	//   ....[64]....
        /*6500*/ 	.word	0xffffffff


	//   ....[65]....
        /*6504*/ 	.word	0xffffffff


	//   ....[66]....
        /*6508*/ 	.word	0xffffffff


	//   ....[67]....
        /*650c*/ 	.word	0xffffffff


	//   ....[68]....
        /*6510*/ 	.word	0xffffffff


	//   ....[69]....
        /*6514*/ 	.word	0xffffffff


	//   ....[70]....
        /*6518*/ 	.word	0xffffffff


	//   ....[71]....
        /*651c*/ 	.word	0xffffffff


	//   ....[72]....
        /*6520*/ 	.word	0xffffffff


	//   ....[73]....
        /*6524*/ 	.word	0xffffffff


	//   ....[74]....
        /*6528*/ 	.word	0xffffffff


	//   ....[75]....
        /*652c*/ 	.word	0xffffffff


	//   ....[76]....
        /*6530*/ 	.word	0xffffffff


	//   ....[77]....
        /*6534*/ 	.word	0xffffffff


	//   ....[78]....
        /*6538*/ 	.word	0xffffffff


	//   ....[79]....
        /*653c*/ 	.word	0xffffffff


	//   ....[80]....
        /*6540*/ 	.word	0xffffffff


	//   ....[81]....
        /*6544*/ 	.word	0xffffffff


	//   ....[82]....
        /*6548*/ 	.word	0xffffffff


	//   ....[83]....
        /*654c*/ 	.word	0xffffffff


	//   ....[84]....
        /*6550*/ 	.word	0xffffffff


	//   ....[85]....
        /*6554*/ 	.word	0xffffffff


	//   ....[86]....
        /*6558*/ 	.word	0xffffffff


	//   ....[87]....
        /*655c*/ 	.word	0xffffffff


	//   ....[88]....
        /*6560*/ 	.word	0xffffffff


	//   ....[89]....
        /*6564*/ 	.word	0xffffffff


	//   ....[90]....
        /*6568*/ 	.word	0xffffffff


	//   ....[91]....
        /*656c*/ 	.word	0xffffffff


	//   ....[92]....
        /*6570*/ 	.word	0xffffffff


	//   ....[93]....
        /*6574*/ 	.word	0xffffffff


	//   ....[94]....
        /*6578*/ 	.word	0xffffffff


	//   ....[95]....
        /*657c*/ 	.word	0xffffffff


	//   ....[96]....
        /*6580*/ 	.word	0xffffffff


	//   ....[97]....
        /*6584*/ 	.word	0xffffffff


	//   ....[98]....
        /*6588*/ 	.word	0xffffffff


	//   ....[99]....
        /*658c*/ 	.word	0xffffffff


	//   ....[100]....
        /*6590*/ 	.word	0xffffffff


	//   ....[101]....
        /*6594*/ 	.word	0xffffffff


	//   ....[102]....
        /*6598*/ 	.word	0xffffffff


	//   ....[103]....
        /*659c*/ 	.word	0xffffffff


	//   ....[104]....
        /*65a0*/ 	.word	0xffffffff


	//   ....[105]....
        /*65a4*/ 	.word	0xffffffff


	//   ....[106]....
        /*65a8*/ 	.word	0xffffffff


	//   ....[107]....
        /*65ac*/ 	.word	0xffffffff


	//   ....[108]....
        /*65b0*/ 	.word	0xffffffff


	//   ....[109]....
        /*65b4*/ 	.word	0xffffffff


	//   ....[110]....
        /*65b8*/ 	.word	0xffffffff


	//   ....[111]....
        /*65bc*/ 	.word	0xffffffff


	//   ....[112]....
        /*65c0*/ 	.word	0xffffffff


	//   ....[113]....
        /*65c4*/ 	.word	0xffffffff


	//   ....[114]....
        /*65c8*/ 	.word	0xffffffff


	//   ....[115]....
        /*65cc*/ 	.word	0xffffffff


	//   ....[116]....
        /*65d0*/ 	.word	0xffffffff


	//   ....[117]....
        /*65d4*/ 	.word	0xffffffff


	//   ....[118]....
        /*65d8*/ 	.word	0xffffffff


	//   ....[119]....
        /*65dc*/ 	.word	0xffffffff


	//   ....[120]....
        /*65e0*/ 	.word	0xffffffff


	//   ....[121]....
        /*65e4*/ 	.word	0xffffffff


	//   ....[122]....
        /*65e8*/ 	.word	0xffffffff


	//   ....[123]....
        /*65ec*/ 	.word	0xffffffff


	//   ....[124]....
        /*65f0*/ 	.word	0xffffffff


	//   ....[125]....
        /*65f4*/ 	.word	0xffffffff


	//   ....[126]....
        /*65f8*/ 	.word	0xffffffff


	//   ....[127]....
        /*65fc*/ 	.word	0xffffffff


	//   ....[128]....
        /*6600*/ 	.word	0xffffffff


	//   ....[129]....
        /*6604*/ 	.word	0xffffffff


	//   ....[130]....
        /*6608*/ 	.word	0xffffffff


	//   ....[131]....
        /*660c*/ 	.word	0xffffffff


	//   ....[132]....
        /*6610*/ 	.word	0xffffffff


	//   ....[133]....
        /*6614*/ 	.word	0xffffffff


	//   ....[134]....
        /*6618*/ 	.word	0xffffffff


	//   ....[135]....
        /*661c*/ 	.word	0xffffffff


	//   ....[136]....
        /*6620*/ 	.word	0xffffffff


	//   ....[137]....
        /*6624*/ 	.word	0xffffffff


	//   ....[138]....
        /*6628*/ 	.word	0xffffffff


	//   ....[139]....
        /*662c*/ 	.word	0xffffffff


	//   ....[140]....
        /*6630*/ 	.word	0xffffffff


	//   ....[141]....
        /*6634*/ 	.word	0xffffffff


	//   ....[142]....
        /*6638*/ 	.word	0xffffffff


	//   ....[143]....
        /*663c*/ 	.word	0xffffffff


	//   ....[144]....
        /*6640*/ 	.word	0xffffffff


	//   ....[145]....
        /*6644*/ 	.word	0xffffffff


	//   ....[146]....
        /*6648*/ 	.word	0xffffffff


	//   ....[147]....
        /*664c*/ 	.word	0xffffffff


	//   ....[148]....
        /*6650*/ 	.word	0xffffffff


	//   ....[149]....
        /*6654*/ 	.word	0xffffffff


	//   ....[150]....
        /*6658*/ 	.word	0xffffffff


	//   ....[151]....
        /*665c*/ 	.word	0xffffffff


	//   ....[152]....
        /*6660*/ 	.word	0xffffffff


	//   ....[153]....
        /*6664*/ 	.word	0xffffffff


	//   ....[154]....
        /*6668*/ 	.word	0xffffffff


	//   ....[155]....
        /*666c*/ 	.word	0xffffffff


	//   ....[156]....
        /*6670*/ 	.word	0xffffffff


	//   ....[157]....
        /*6674*/ 	.word	0xffffffff


	//   ....[158]....
        /*6678*/ 	.word	0xffffffff


	//   ....[159]....
        /*667c*/ 	.word	0xffffffff


	//   ....[160]....
        /*6680*/ 	.word	0xffffffff


	//   ....[161]....
        /*6684*/ 	.word	0xffffffff


	//   ....[162]....
        /*6688*/ 	.word	0xffffffff


	//   ....[163]....
        /*668c*/ 	.word	0xffffffff


	//   ....[164]....
        /*6690*/ 	.word	0xffffffff


	//   ....[165]....
        /*6694*/ 	.word	0xffffffff


	//   ....[166]....
        /*6698*/ 	.word	0xffffffff


	//   ....[167]....
        /*669c*/ 	.word	0xffffffff


	//   ....[168]....
        /*66a0*/ 	.word	0xffffffff


	//   ....[169]....
        /*66a4*/ 	.word	0xffffffff


	//   ....[170]....
        /*66a8*/ 	.word	0xffffffff


	//   ....[171]....
        /*66ac*/ 	.word	0xffffffff


	//   ....[172]....
        /*66b0*/ 	.word	0xffffffff


	//   ....[173]....
        /*66b4*/ 	.word	0xffffffff


	//   ....[174]....
        /*66b8*/ 	.word	0xffffffff


	//   ....[175]....
        /*66bc*/ 	.word	0xffffffff


	//   ....[176]....
        /*66c0*/ 	.word	0xffffffff


	//   ....[177]....
        /*66c4*/ 	.word	0xffffffff


	//   ....[178]....
        /*66c8*/ 	.word	0xffffffff


	//   ....[179]....
        /*66cc*/ 	.word	0xffffffff


	//   ....[180]....
        /*66d0*/ 	.word	0xffffffff


	//   ....[181]....
        /*66d4*/ 	.word	0xffffffff


	//   ....[182]....
        /*66d8*/ 	.word	0xffffffff


	//   ....[183]....
        /*66dc*/ 	.word	0xffffffff


	//   ....[184]....
        /*66e0*/ 	.word	0xffffffff


	//   ....[185]....
        /*66e4*/ 	.word	0xffffffff


	//   ....[186]....
        /*66e8*/ 	.word	0xffffffff


	//   ....[187]....
        /*66ec*/ 	.word	0xffffffff


	//   ....[188]....
        /*66f0*/ 	.word	0xffffffff


	//   ....[189]....
        /*66f4*/ 	.word	0xffffffff


	//   ....[190]....
        /*66f8*/ 	.word	0xffffffff


	//   ....[191]....
        /*66fc*/ 	.word	0xffffffff


	//   ....[192]....
        /*6700*/ 	.word	0xffffffff


	//   ....[193]....
        /*6704*/ 	.word	0xffffffff


	//   ....[194]....
        /*6708*/ 	.word	0xffffffff


	//   ....[195]....
        /*670c*/ 	.word	0xffffffff


	//   ....[196]....
        /*6710*/ 	.word	0xffffffff


	//   ....[197]....
        /*6714*/ 	.word	0xffffffff


	//   ....[198]....
        /*6718*/ 	.word	0xffffffff


	//   ....[199]....
        /*671c*/ 	.word	0xffffffff


	//   ....[200]....
        /*6720*/ 	.word	0xffffffff


	//   ....[201]....
        /*6724*/ 	.word	0xffffffff


	//   ....[202]....
        /*6728*/ 	.word	0xffffffff


	//   ....[203]....
        /*672c*/ 	.word	0xffffffff


	//   ....[204]....
        /*6730*/ 	.word	0xffffffff


	//   ....[205]....
        /*6734*/ 	.word	0xffffffff


	//   ....[206]....
        /*6738*/ 	.word	0xffffffff


	//   ....[207]....
        /*673c*/ 	.word	0xffffffff


	//   ....[208]....
        /*6740*/ 	.word	0xffffffff


	//   ....[209]....
        /*6744*/ 	.word	0xffffffff


	//   ....[210]....
        /*6748*/ 	.word	0xffffffff


	//   ....[211]....
        /*674c*/ 	.word	0xffffffff


	//   ....[212]....
        /*6750*/ 	.word	0xffffffff


	//   ....[213]....
        /*6754*/ 	.word	0xffffffff


	//   ....[214]....
        /*6758*/ 	.word	0xffffffff


	//   ....[215]....
        /*675c*/ 	.word	0xffffffff


	//   ....[216]....
        /*6760*/ 	.word	0xffffffff


	//   ....[217]....
        /*6764*/ 	.word	0xffffffff


	//   ....[218]....
        /*6768*/ 	.word	0xffffffff


	//   ....[219]....
        /*676c*/ 	.word	0xffffffff


	//   ....[220]....
        /*6770*/ 	.word	0xffffffff


	//   ....[221]....
        /*6774*/ 	.word	0xffffffff


	//   ....[222]....
        /*6778*/ 	.word	0xffffffff


	//   ....[223]....
        /*677c*/ 	.word	0xffffffff


	//   ....[224]....
        /*6780*/ 	.word	0xffffffff


	//   ....[225]....
        /*6784*/ 	.word	0xffffffff


	//   ....[226]....
        /*6788*/ 	.word	0xffffffff


	//   ....[227]....
        /*678c*/ 	.word	0xffffffff


	//   ....[228]....
        /*6790*/ 	.word	0xffffffff


	//   ....[229]....
        /*6794*/ 	.word	0xffffffff


	//   ....[230]....
        /*6798*/ 	.word	0xffffffff


	//   ....[231]....
        /*679c*/ 	.word	0xffffffff


	//   ....[232]....
        /*67a0*/ 	.word	0xffffffff


	//   ....[233]....
        /*67a4*/ 	.word	0xffffffff


	//   ....[234]....
        /*67a8*/ 	.word	0xffffffff


	//   ....[235]....
        /*67ac*/ 	.word	0xffffffff


	//   ....[236]....
        /*67b0*/ 	.word	0xffffffff


	//   ....[237]....
        /*67b4*/ 	.word	0xffffffff


	//   ....[238]....
        /*67b8*/ 	.word	0xffffffff


	//   ....[239]....
        /*67bc*/ 	.word	0xffffffff


	//   ....[240]....
        /*67c0*/ 	.word	0xffffffff


	//   ....[241]....
        /*67c4*/ 	.word	0xffffffff


	//   ....[242]....
        /*67c8*/ 	.word	0xffffffff


	//   ....[243]....
        /*67cc*/ 	.word	0xffffffff


	//   ....[244]....
        /*67d0*/ 	.word	0xffffffff


	//   ....[245]....
        /*67d4*/ 	.word	0xffffffff


	//   ....[246]....
        /*67d8*/ 	.word	0xffffffff


	//   ....[247]....
        /*67dc*/ 	.word	0xffffffff


	//   ....[248]....
        /*67e0*/ 	.word	0xffffffff


	//   ....[249]....
        /*67e4*/ 	.word	0xffffffff


	//   ....[250]....
        /*67e8*/ 	.word	0xffffffff


	//   ....[251]....
        /*67ec*/ 	.word	0xffffffff


	//   ....[252]....
        /*67f0*/ 	.word	0xffffffff


	//   ....[253]....
        /*67f4*/ 	.word	0xffffffff


	//   ....[254]....
        /*67f8*/ 	.word	0xffffffff


	//   ....[255]....
        /*67fc*/ 	.word	0xffffffff


	//   ....[0]....
        /*6800*/ 	.word	0xffffffff


	//   ....[1]....
        /*6804*/ 	.word	0xffffffff


	//   ....[2]....
        /*6808*/ 	.word	0xffffffff


	//   ....[3]....
        /*680c*/ 	.word	0xffffffff


	//   ....[4]....
        /*6810*/ 	.word	0xffffffff


	//   ....[5]....
        /*6814*/ 	.word	0xffffffff


	//   ....[6]....
        /*6818*/ 	.word	0xffffffff


	//   ....[7]....
        /*681c*/ 	.word	0xffffffff


	//   ....[8]....
        /*6820*/ 	.word	0xffffffff


	//   ....[9]....
        /*6824*/ 	.word	0xffffffff


	//   ....[10]....
        /*6828*/ 	.word	0xffffffff


	//   ....[11]....
        /*682c*/ 	.word	0xffffffff


	//   ....[12]....
        /*6830*/ 	.word	0xffffffff


	//   ....[13]....
        /*6834*/ 	.word	0xffffffff


	//   ....[14]....
        /*6838*/ 	.word	0xffffffff


	//   ....[15]....
        /*683c*/ 	.word	0xffffffff


	//   ....[16]....
        /*6840*/ 	.word	0xffffffff


	//   ....[17]....
        /*6844*/ 	.word	0xffffffff


	//   ....[18]....
        /*6848*/ 	.word	0xffffffff


	//   ....[19]....
        /*684c*/ 	.word	0xffffffff


	//   ....[20]....
        /*6850*/ 	.word	0xffffffff


	//   ....[21]....
        /*6854*/ 	.word	0xffffffff


	//   ....[22]....
        /*6858*/ 	.word	0xffffffff


	//   ....[23]....
        /*685c*/ 	.word	0xffffffff


	//   ....[24]....
        /*6860*/ 	.word	0xffffffff


	//   ....[25]....
        /*6864*/ 	.word	0xffffffff


	//   ....[26]....
        /*6868*/ 	.word	0xffffffff


	//   ....[27]....
        /*686c*/ 	.word	0xffffffff


	//   ....[28]....
        /*6870*/ 	.word	0xffffffff


	//   ....[29]....
        /*6874*/ 	.word	0xffffffff


	//   ....[30]....
        /*6878*/ 	.word	0xffffffff


	//   ....[31]....
        /*687c*/ 	.word	0xffffffff


	//   ....[32]....
        /*6880*/ 	.word	0xffffffff


	//   ....[33]....
        /*6884*/ 	.word	0xffffffff


	//   ....[34]....
        /*6888*/ 	.word	0xffffffff


	//   ....[35]....
        /*688c*/ 	.word	0xffffffff


	//   ....[36]....
        /*6890*/ 	.word	0xffffffff


	//   ....[37]....
        /*6894*/ 	.word	0xffffffff


	//   ....[38]....
        /*6898*/ 	.word	0xffffffff


	//   ....[39]....
        /*689c*/ 	.word	0xffffffff


	//   ....[40]....
        /*68a0*/ 	.word	0xffffffff


	//   ....[41]....
        /*68a4*/ 	.word	0xffffffff


	//   ....[42]....
        /*68a8*/ 	.word	0xffffffff


	//   ....[43]....
        /*68ac*/ 	.word	0xffffffff


	//   ....[44]....
        /*68b0*/ 	.word	0xffffffff


	//   ....[45]....
        /*68b4*/ 	.word	0xffffffff


	//   ....[46]....
        /*68b8*/ 	.word	0xffffffff


	//   ....[47]....
        /*68bc*/ 	.word	0xffffffff


	//   ....[48]....
        /*68c0*/ 	.word	0xffffffff


	//   ....[49]....
        /*68c4*/ 	.word	0xffffffff


	//   ....[50]....
        /*68c8*/ 	.word	0xffffffff


	//   ....[51]....
        /*68cc*/ 	.word	0xffffffff


	//   ....[52]....
        /*68d0*/ 	.word	0xffffffff


	//   ....[53]....
        /*68d4*/ 	.word	0xffffffff


	//   ....[54]....
        /*68d8*/ 	.word	0xffffffff


	//   ....[55]....
        /*68dc*/ 	.word	0xffffffff


	//   ....[56]....
        /*68e0*/ 	.word	0xffffffff


	//   ....[57]....
        /*68e4*/ 	.word	0xffffffff


	//   ....[58]....
        /*68e8*/ 	.word	0xffffffff


	//   ....[59]....
        /*68ec*/ 	.word	0xffffffff


	//   ....[60]....
        /*68f0*/ 	.word	0xffffffff


	//   ....[61]....
        /*68f4*/ 	.word	0xffffffff


	//   ....[62]....
        /*68f8*/ 	.word	0xffffffff


	//   ....[63]....
        /*68fc*/ 	.word	0xffffffff


	//   ....[64]....
        /*6900*/ 	.word	0xffffffff


	//   ....[65]....
        /*6904*/ 	.word	0xffffffff


	//   ....[66]....
        /*6908*/ 	.word	0xffffffff


	//   ....[67]....
        /*690c*/ 	.word	0xffffffff


	//   ....[68]....
        /*6910*/ 	.word	0xffffffff


	//   ....[69]....
        /*6914*/ 	.word	0xffffffff


	//   ....[70]....
        /*6918*/ 	.word	0xffffffff


	//   ....[71]....
        /*691c*/ 	.word	0xffffffff


	//   ....[72]....
        /*6920*/ 	.word	0xffffffff


	//   ....[73]....
        /*6924*/ 	.word	0xffffffff


	//   ....[74]....
        /*6928*/ 	.word	0xffffffff


	//   ....[75]....
        /*692c*/ 	.word	0xffffffff


	//   ....[76]....
        /*6930*/ 	.word	0xffffffff


	//   ....[77]....
        /*6934*/ 	.word	0xffffffff


	//   ....[78]....
        /*6938*/ 	.word	0xffffffff


	//   ....[79]....
        /*693c*/ 	.word	0xffffffff


	//   ....[80]....
        /*6940*/ 	.word	0xffffffff


	//   ....[81]....
        /*6944*/ 	.word	0xffffffff


	//   ....[82]....
        /*6948*/ 	.word	0xffffffff


	//   ....[83]....
        /*694c*/ 	.word	0xffffffff


	//   ....[84]....
        /*6950*/ 	.word	0xffffffff


	//   ....[85]....
        /*6954*/ 	.word	0xffffffff


	//   ....[86]....
        /*6958*/ 	.word	0xffffffff


	//   ....[87]....
        /*695c*/ 	.word	0xffffffff


	//   ....[88]....
        /*6960*/ 	.word	0xffffffff


	//   ....[89]....
        /*6964*/ 	.word	0xffffffff


	//   ....[90]....
        /*6968*/ 	.word	0xffffffff


	//   ....[91]....
        /*696c*/ 	.word	0xffffffff


	//   ....[92]....
        /*6970*/ 	.word	0xffffffff


	//   ....[93]....
        /*6974*/ 	.word	0xffffffff


	//   ....[94]....
        /*6978*/ 	.word	0xffffffff


	//   ....[95]....
        /*697c*/ 	.word	0xffffffff


	//   ....[96]....
        /*6980*/ 	.word	0xffffffff


	//   ....[97]....
        /*6984*/ 	.word	0xffffffff


	//   ....[98]....
        /*6988*/ 	.word	0xffffffff


	//   ....[99]....
        /*698c*/ 	.word	0xffffffff


	//   ....[100]....
        /*6990*/ 	.word	0xffffffff


	//   ....[101]....
        /*6994*/ 	.word	0xffffffff


	//   ....[102]....
        /*6998*/ 	.word	0xffffffff


	//   ....[103]....
        /*699c*/ 	.word	0xffffffff


	//   ....[104]....
        /*69a0*/ 	.word	0xffffffff


	//   ....[105]....
        /*69a4*/ 	.word	0xffffffff


	//   ....[106]....
        /*69a8*/ 	.word	0xffffffff


	//   ....[107]....
        /*69ac*/ 	.word	0xffffffff


	//   ....[108]....
        /*69b0*/ 	.word	0xffffffff


	//   ....[109]....
        /*69b4*/ 	.word	0xffffffff


	//   ....[110]....
        /*69b8*/ 	.word	0xffffffff


	//   ....[111]....
        /*69bc*/ 	.word	0xffffffff


	//   ....[112]....
        /*69c0*/ 	.word	0xffffffff


	//   ....[113]....
        /*69c4*/ 	.word	0xffffffff


	//   ....[114]....
        /*69c8*/ 	.word	0xffffffff


	//   ....[115]....
        /*69cc*/ 	.word	0xffffffff


	//   ....[116]....
        /*69d0*/ 	.word	0xffffffff


	//   ....[117]....
        /*69d4*/ 	.word	0xffffffff


	//   ....[118]....
        /*69d8*/ 	.word	0xffffffff


	//   ....[119]....
        /*69dc*/ 	.word	0xffffffff


	//   ....[120]....
        /*69e0*/ 	.word	0xffffffff


	//   ....[121]....
        /*69e4*/ 	.word	0xffffffff


	//   ....[122]....
        /*69e8*/ 	.word	0xffffffff


	//   ....[123]....
        /*69ec*/ 	.word	0xffffffff


	//   ....[124]....
        /*69f0*/ 	.word	0xffffffff


	//   ....[125]....
        /*69f4*/ 	.word	0xffffffff


	//   ....[126]....
        /*69f8*/ 	.word	0xffffffff


	//   ....[127]....
        /*69fc*/ 	.word	0xffffffff


	//   ....[128]....
        /*6a00*/ 	.word	0xffffffff


	//   ....[129]....
        /*6a04*/ 	.word	0xffffffff


	//   ....[130]....
        /*6a08*/ 	.word	0xffffffff


	//   ....[131]....
        /*6a0c*/ 	.word	0xffffffff


	//   ....[132]....
        /*6a10*/ 	.word	0xffffffff


	//   ....[133]....
        /*6a14*/ 	.word	0xffffffff


	//   ....[134]....
        /*6a18*/ 	.word	0xffffffff


	//   ....[135]....
        /*6a1c*/ 	.word	0xffffffff


	//   ....[136]....
        /*6a20*/ 	.word	0xffffffff


	//   ....[137]....
        /*6a24*/ 	.word	0xffffffff


	//   ....[138]....
        /*6a28*/ 	.word	0xffffffff


	//   ....[139]....
        /*6a2c*/ 	.word	0xffffffff


	//   ....[140]....
        /*6a30*/ 	.word	0xffffffff


	//   ....[141]....
        /*6a34*/ 	.word	0xffffffff


	//   ....[142]....
        /*6a38*/ 	.word	0xffffffff


	//   ....[143]....
        /*6a3c*/ 	.word	0xffffffff


	//   ....[144]....
        /*6a40*/ 	.word	0xffffffff


	//   ....[145]....
        /*6a44*/ 	.word	0xffffffff


	//   ....[146]....
        /*6a48*/ 	.word	0xffffffff


	//   ....[147]....
        /*6a4c*/ 	.word	0xffffffff


	//   ....[148]....
        /*6a50*/ 	.word	0xffffffff


	//   ....[149]....
        /*6a54*/ 	.word	0xffffffff


	//   ....[150]....
        /*6a58*/ 	.word	0xffffffff


	//   ....[151]....
        /*6a5c*/ 	.word	0xffffffff


	//   ....[152]....
        /*6a60*/ 	.word	0xffffffff


	//   ....[153]....
        /*6a64*/ 	.word	0xffffffff


	//   ....[154]....
        /*6a68*/ 	.word	0xffffffff


	//   ....[155]....
        /*6a6c*/ 	.word	0xffffffff


	//   ....[156]....
        /*6a70*/ 	.word	0xffffffff


	//   ....[157]....
        /*6a74*/ 	.word	0xffffffff


	//   ....[158]....
        /*6a78*/ 	.word	0xffffffff


	//   ....[159]....
        /*6a7c*/ 	.word	0xffffffff


	//   ....[160]....
        /*6a80*/ 	.word	0xffffffff


	//   ....[161]....
        /*6a84*/ 	.word	0xffffffff


	//   ....[162]....
        /*6a88*/ 	.word	0xffffffff


	//   ....[163]....
        /*6a8c*/ 	.word	0xffffffff


	//   ....[164]....
        /*6a90*/ 	.word	0xffffffff


	//   ....[165]....
        /*6a94*/ 	.word	0xffffffff


	//   ....[166]....
        /*6a98*/ 	.word	0xffffffff


	//   ....[167]....
        /*6a9c*/ 	.word	0xffffffff


	//   ....[168]....
        /*6aa0*/ 	.word	0xffffffff


	//   ....[169]....
        /*6aa4*/ 	.word	0xffffffff


	//   ....[170]....
        /*6aa8*/ 	.word	0xffffffff


	//   ....[171]....
        /*6aac*/ 	.word	0xffffffff


	//   ....[172]....
        /*6ab0*/ 	.word	0xffffffff


	//   ....[173]....
        /*6ab4*/ 	.word	0xffffffff


	//   ....[174]....
        /*6ab8*/ 	.word	0xffffffff


	//   ....[175]....
        /*6abc*/ 	.word	0xffffffff


	//   ....[176]....
        /*6ac0*/ 	.word	0xffffffff


	//   ....[177]....
        /*6ac4*/ 	.word	0xffffffff


	//   ....[178]....
        /*6ac8*/ 	.word	0xffffffff


	//   ....[179]....
        /*6acc*/ 	.word	0xffffffff


	//   ....[180]....
        /*6ad0*/ 	.word	0xffffffff


	//   ....[181]....
        /*6ad4*/ 	.word	0xffffffff


	//   ....[182]....
        /*6ad8*/ 	.word	0xffffffff


	//   ....[183]....
        /*6adc*/ 	.word	0xffffffff


	//   ....[184]....
        /*6ae0*/ 	.word	0xffffffff


	//   ....[185]....
        /*6ae4*/ 	.word	0xffffffff


	//   ....[186]....
        /*6ae8*/ 	.word	0xffffffff


	//   ....[187]....
        /*6aec*/ 	.word	0xffffffff


	//   ....[188]....
        /*6af0*/ 	.word	0xffffffff


	//   ....[189]....
        /*6af4*/ 	.word	0xffffffff


	//   ....[190]....
        /*6af8*/ 	.word	0xffffffff


	//   ....[191]....
        /*6afc*/ 	.word	0xffffffff


	//   ....[192]....
        /*6b00*/ 	.word	0xffffffff


	//   ....[193]....
        /*6b04*/ 	.word	0xffffffff


	//   ....[194]....
        /*6b08*/ 	.word	0xffffffff


	//   ....[195]....
        /*6b0c*/ 	.word	0xffffffff


	//   ....[196]....
        /*6b10*/ 	.word	0xffffffff


	//   ....[197]....
        /*6b14*/ 	.word	0xffffffff


	//   ....[198]....
        /*6b18*/ 	.word	0xffffffff


	//   ....[199]....
        /*6b1c*/ 	.word	0xffffffff


	//   ....[200]....
        /*6b20*/ 	.word	0xffffffff


	//   ....[201]....
        /*6b24*/ 	.word	0xffffffff


	//   ....[202]....
        /*6b28*/ 	.word	0xffffffff


	//   ....[203]....
        /*6b2c*/ 	.word	0xffffffff


	//   ....[204]....
        /*6b30*/ 	.word	0xffffffff


	//   ....[205]....
        /*6b34*/ 	.word	0xffffffff


	//   ....[206]....
        /*6b38*/ 	.word	0xffffffff


	//   ....[207]....
        /*6b3c*/ 	.word	0xffffffff


	//   ....[208]....
        /*6b40*/ 	.word	0xffffffff


	//   ....[209]....
        /*6b44*/ 	.word	0xffffffff


	//   ....[210]....
        /*6b48*/ 	.word	0xffffffff


	//   ....[211]....
        /*6b4c*/ 	.word	0xffffffff


	//   ....[212]....
        /*6b50*/ 	.word	0xffffffff


	//   ....[213]....
        /*6b54*/ 	.word	0xffffffff


	//   ....[214]....
        /*6b58*/ 	.word	0xffffffff


	//   ....[215]....
        /*6b5c*/ 	.word	0xffffffff


	//   ....[216]....
        /*6b60*/ 	.word	0xffffffff


	//   ....[217]....
        /*6b64*/ 	.word	0xffffffff


	//   ....[218]....
        /*6b68*/ 	.word	0xffffffff


	//   ....[219]....
        /*6b6c*/ 	.word	0xffffffff


	//   ....[220]....
        /*6b70*/ 	.word	0xffffffff


	//   ....[221]....
        /*6b74*/ 	.word	0xffffffff


	//   ....[222]....
        /*6b78*/ 	.word	0xffffffff


	//   ....[223]....
        /*6b7c*/ 	.word	0xffffffff


	//   ....[224]....
        /*6b80*/ 	.word	0xffffffff


	//   ....[225]....
        /*6b84*/ 	.word	0xffffffff


	//   ....[226]....
        /*6b88*/ 	.word	0xffffffff


	//   ....[227]....
        /*6b8c*/ 	.word	0xffffffff


	//   ....[228]....
        /*6b90*/ 	.word	0xffffffff


	//   ....[229]....
        /*6b94*/ 	.word	0xffffffff


	//   ....[230]....
        /*6b98*/ 	.word	0xffffffff


	//   ....[231]....
        /*6b9c*/ 	.word	0xffffffff


	//   ....[232]....
        /*6ba0*/ 	.word	0xffffffff


	//   ....[233]....
        /*6ba4*/ 	.word	0xffffffff


	//   ....[234]....
        /*6ba8*/ 	.word	0xffffffff


	//   ....[235]....
        /*6bac*/ 	.word	0xffffffff


	//   ....[236]....
        /*6bb0*/ 	.word	0xffffffff


	//   ....[237]....
        /*6bb4*/ 	.word	0xffffffff


	//   ....[238]....
        /*6bb8*/ 	.word	0xffffffff


	//   ....[239]....
        /*6bbc*/ 	.word	0xffffffff


	//   ....[240]....
        /*6bc0*/ 	.word	0xffffffff


	//   ....[241]....
        /*6bc4*/ 	.word	0xffffffff


	//   ....[242]....
        /*6bc8*/ 	.word	0xffffffff


	//   ....[243]....
        /*6bcc*/ 	.word	0xffffffff


	//   ....[244]....
        /*6bd0*/ 	.word	0xffffffff


	//   ....[245]....
        /*6bd4*/ 	.word	0xffffffff


	//   ....[246]....
        /*6bd8*/ 	.word	0xffffffff


	//   ....[247]....
        /*6bdc*/ 	.word	0xffffffff


	//   ....[248]....
        /*6be0*/ 	.word	0xffffffff


	//   ....[249]....
        /*6be4*/ 	.word	0xffffffff


	//   ....[250]....
        /*6be8*/ 	.word	0xffffffff


	//   ....[251]....
        /*6bec*/ 	.word	0xffffffff


	//   ....[252]....
        /*6bf0*/ 	.word	0xffffffff


	//   ....[253]....
        /*6bf4*/ 	.word	0xffffffff


	//   ....[254]....
        /*6bf8*/ 	.word	0xffffffff


	//   ....[255]....
        /*6bfc*/ 	.word	0xffffffff


	//   ....[0]....
        /*6c00*/ 	.word	0xffffffff


	//   ....[1]....
        /*6c04*/ 	.word	0xffffffff


	//   ....[2]....
        /*6c08*/ 	.word	0xffffffff


	//   ....[3]....
        /*6c0c*/ 	.word	0xffffffff


	//   ....[4]....
        /*6c10*/ 	.word	0xffffffff


	//   ....[5]....
        /*6c14*/ 	.word	0xffffffff


	//   ....[6]....
        /*6c18*/ 	.word	0xffffffff


	//   ....[7]....
        /*6c1c*/ 	.word	0xffffffff


	//   ....[8]....
        /*6c20*/ 	.word	0xffffffff


	//   ....[9]....
        /*6c24*/ 	.word	0xffffffff


	//   ....[10]....
        /*6c28*/ 	.word	0xffffffff


	//   ....[11]....
        /*6c2c*/ 	.word	0xffffffff


	//   ....[12]....
        /*6c30*/ 	.word	0xffffffff


	//   ....[13]....
        /*6c34*/ 	.word	0xffffffff


	//   ....[14]....
        /*6c38*/ 	.word	0xffffffff


	//   ....[15]....
        /*6c3c*/ 	.word	0xffffffff


	//   ....[16]....
        /*6c40*/ 	.word	0xffffffff


	//   ....[17]....
        /*6c44*/ 	.word	0xffffffff


	//   ....[18]....
        /*6c48*/ 	.word	0xffffffff


	//   ....[19]....
        /*6c4c*/ 	.word	0xffffffff


	//   ....[20]....
        /*6c50*/ 	.word	0xffffffff


	//   ....[21]....
        /*6c54*/ 	.word	0xffffffff


	//   ....[22]....
        /*6c58*/ 	.word	0xffffffff


	//   ....[23]....
        /*6c5c*/ 	.word	0xffffffff


	//   ....[24]....
        /*6c60*/ 	.word	0xffffffff


	//   ....[25]....
        /*6c64*/ 	.word	0xffffffff


	//   ....[26]....
        /*6c68*/ 	.word	0xffffffff


	//   ....[27]....
        /*6c6c*/ 	.word	0xffffffff


	//   ....[28]....
        /*6c70*/ 	.word	0xffffffff


	//   ....[29]....
        /*6c74*/ 	.word	0xffffffff


	//   ....[30]....
        /*6c78*/ 	.word	0xffffffff


	//   ....[31]....
        /*6c7c*/ 	.word	0xffffffff


	//   ....[32]....
        /*6c80*/ 	.word	0xffffffff


	//   ....[33]....
        /*6c84*/ 	.word	0xffffffff


	//   ....[34]....
        /*6c88*/ 	.word	0xffffffff


	//   ....[35]....
        /*6c8c*/ 	.word	0xffffffff


	//   ....[36]....
        /*6c90*/ 	.word	0xffffffff


	//   ....[37]....
        /*6c94*/ 	.word	0xffffffff


	//   ....[38]....
        /*6c98*/ 	.word	0xffffffff


	//   ....[39]....
        /*6c9c*/ 	.word	0xffffffff


	//   ....[40]....
        /*6ca0*/ 	.word	0xffffffff


	//   ....[41]....
        /*6ca4*/ 	.word	0xffffffff


	//   ....[42]....
        /*6ca8*/ 	.word	0xffffffff


	//   ....[43]....
        /*6cac*/ 	.word	0xffffffff


	//   ....[44]....
        /*6cb0*/ 	.word	0xffffffff


	//   ....[45]....
        /*6cb4*/ 	.word	0xffffffff


	//   ....[46]....
        /*6cb8*/ 	.word	0xffffffff


	//   ....[47]....
        /*6cbc*/ 	.word	0xffffffff


	//   ....[48]....
        /*6cc0*/ 	.word	0xffffffff


	//   ....[49]....
        /*6cc4*/ 	.word	0xffffffff


	//   ....[50]....
        /*6cc8*/ 	.word	0xffffffff


	//   ....[51]....
        /*6ccc*/ 	.word	0xffffffff


	//   ....[52]....
        /*6cd0*/ 	.word	0xffffffff


	//   ....[53]....
        /*6cd4*/ 	.word	0xffffffff


	//   ....[54]....
        /*6cd8*/ 	.word	0xffffffff


	//   ....[55]....
        /*6cdc*/ 	.word	0xffffffff


	//   ....[56]....
        /*6ce0*/ 	.word	0xffffffff


	//   ....[57]....
        /*6ce4*/ 	.word	0xffffffff


	//   ....[58]....
        /*6ce8*/ 	.word	0xffffffff


	//   ....[59]....
        /*6cec*/ 	.word	0xffffffff


	//   ....[60]....
        /*6cf0*/ 	.word	0xffffffff


	//   ....[61]....
        /*6cf4*/ 	.word	0xffffffff


	//   ....[62]....
        /*6cf8*/ 	.word	0xffffffff


	//   ....[63]....
        /*6cfc*/ 	.word	0xffffffff


	//   ....[64]....
        /*6d00*/ 	.word	0xffffffff


	//   ....[65]....
        /*6d04*/ 	.word	0xffffffff


	//   ....[66]....
        /*6d08*/ 	.word	0xffffffff


	//   ....[67]....
        /*6d0c*/ 	.word	0xffffffff


	//   ....[68]....
        /*6d10*/ 	.word	0xffffffff


	//   ....[69]....
        /*6d14*/ 	.word	0xffffffff


	//   ....[70]....
        /*6d18*/ 	.word	0xffffffff


	//   ....[71]....
        /*6d1c*/ 	.word	0xffffffff


	//   ....[72]....
        /*6d20*/ 	.word	0xffffffff


	//   ....[73]....
        /*6d24*/ 	.word	0xffffffff


	//   ....[74]....
        /*6d28*/ 	.word	0xffffffff


	//   ....[75]....
        /*6d2c*/ 	.word	0xffffffff


	//   ....[76]....
        /*6d30*/ 	.word	0xffffffff


	//   ....[77]....
        /*6d34*/ 	.word	0xffffffff


	//   ....[78]....
        /*6d38*/ 	.word	0xffffffff


	//   ....[79]....
        /*6d3c*/ 	.word	0xffffffff


	//   ....[80]....
        /*6d40*/ 	.word	0xffffffff


	//   ....[81]....
        /*6d44*/ 	.word	0xffffffff


	//   ....[82]....
        /*6d48*/ 	.word	0xffffffff


	//   ....[83]....
        /*6d4c*/ 	.word	0xffffffff


	//   ....[84]....
        /*6d50*/ 	.word	0xffffffff


	//   ....[85]....
        /*6d54*/ 	.word	0xffffffff


	//   ....[86]....
        /*6d58*/ 	.word	0xffffffff


	//   ....[87]....
        /*6d5c*/ 	.word	0xffffffff


	//   ....[88]....
        /*6d60*/ 	.word	0xffffffff


	//   ....[89]....
        /*6d64*/ 	.word	0xffffffff


	//   ....[90]....
        /*6d68*/ 	.word	0xffffffff


	//   ....[91]....
        /*6d6c*/ 	.word	0xffffffff


	//   ....[92]....
        /*6d70*/ 	.word	0xffffffff


	//   ....[93]....
        /*6d74*/ 	.word	0xffffffff


	//   ....[94]....
        /*6d78*/ 	.word	0xffffffff


	//   ....[95]....
        /*6d7c*/ 	.word	0xffffffff


	//   ....[96]....
        /*6d80*/ 	.word	0xffffffff


	//   ....[97]....
        /*6d84*/ 	.word	0xffffffff


	//   ....[98]....
        /*6d88*/ 	.word	0xffffffff


	//   ....[99]....
        /*6d8c*/ 	.word	0xffffffff


	//   ....[100]....
        /*6d90*/ 	.word	0xffffffff


	//   ....[101]....
        /*6d94*/ 	.word	0xffffffff


	//   ....[102]....
        /*6d98*/ 	.word	0xffffffff


	//   ....[103]....
        /*6d9c*/ 	.word	0xffffffff


	//   ....[104]....
        /*6da0*/ 	.word	0xffffffff


	//   ....[105]....
        /*6da4*/ 	.word	0xffffffff


	//   ....[106]....
        /*6da8*/ 	.word	0xffffffff


	//   ....[107]....
        /*6dac*/ 	.word	0xffffffff


	//   ....[108]....
        /*6db0*/ 	.word	0xffffffff


	//   ....[109]....
        /*6db4*/ 	.word	0xffffffff


	//   ....[110]....
        /*6db8*/ 	.word	0xffffffff


	//   ....[111]....
        /*6dbc*/ 	.word	0xffffffff


	//   ....[112]....
        /*6dc0*/ 	.word	0xffffffff


	//   ....[113]....
        /*6dc4*/ 	.word	0xffffffff


	//   ....[114]....
        /*6dc8*/ 	.word	0xffffffff


	//   ....[115]....
        /*6dcc*/ 	.word	0xffffffff


	//   ....[116]....
        /*6dd0*/ 	.word	0xffffffff


	//   ....[117]....
        /*6dd4*/ 	.word	0xffffffff


	//   ....[118]....
        /*6dd8*/ 	.word	0xffffffff


	//   ....[119]....
        /*6ddc*/ 	.word	0xffffffff


	//   ....[120]....
        /*6de0*/ 	.word	0xffffffff


	//   ....[121]....
        /*6de4*/ 	.word	0xffffffff


	//   ....[122]....
        /*6de8*/ 	.word	0xffffffff


	//   ....[123]....
        /*6dec*/ 	.word	0xffffffff


	//   ....[124]....
        /*6df0*/ 	.word	0xffffffff


	//   ....[125]....
        /*6df4*/ 	.word	0xffffffff


	//   ....[126]....
        /*6df8*/ 	.word	0xffffffff


	//   ....[127]....
        /*6dfc*/ 	.word	0xffffffff


	//   ....[128]....
        /*6e00*/ 	.word	0xffffffff


	//   ....[129]....
        /*6e04*/ 	.word	0xffffffff


	//   ....[130]....
        /*6e08*/ 	.word	0xffffffff


	//   ....[131]....
        /*6e0c*/ 	.word	0xffffffff


	//   ....[132]....
        /*6e10*/ 	.word	0xffffffff


	//   ....[133]....
        /*6e14*/ 	.word	0xffffffff


	//   ....[134]....
        /*6e18*/ 	.word	0xffffffff


	//   ....[135]....
        /*6e1c*/ 	.word	0xffffffff


	//   ....[136]....
        /*6e20*/ 	.word	0xffffffff


	//   ....[137]....
        /*6e24*/ 	.word	0xffffffff


	//   ....[138]....
        /*6e28*/ 	.word	0xffffffff


	//   ....[139]....
        /*6e2c*/ 	.word	0xffffffff


	//   ....[140]....
        /*6e30*/ 	.word	0xffffffff


	//   ....[141]....
        /*6e34*/ 	.word	0xffffffff


	//   ....[142]....
        /*6e38*/ 	.word	0xffffffff


	//   ....[143]....
        /*6e3c*/ 	.word	0xffffffff


	//   ....[144]....
        /*6e40*/ 	.word	0xffffffff


	//   ....[145]....
        /*6e44*/ 	.word	0xffffffff


	//   ....[146]....
        /*6e48*/ 	.word	0xffffffff


	//   ....[147]....
        /*6e4c*/ 	.word	0xffffffff


	//   ....[148]....
        /*6e50*/ 	.word	0xffffffff


	//   ....[149]....
        /*6e54*/ 	.word	0xffffffff


	//   ....[150]....
        /*6e58*/ 	.word	0xffffffff


	//   ....[151]....
        /*6e5c*/ 	.word	0xffffffff


	//   ....[152]....
        /*6e60*/ 	.word	0xffffffff


	//   ....[153]....
        /*6e64*/ 	.word	0xffffffff


	//   ....[154]....
        /*6e68*/ 	.word	0xffffffff


	//   ....[155]....
        /*6e6c*/ 	.word	0xffffffff


	//   ....[156]....
        /*6e70*/ 	.word	0xffffffff


	//   ....[157]....
        /*6e74*/ 	.word	0xffffffff


	//   ....[158]....
        /*6e78*/ 	.word	0xffffffff


	//   ....[159]....
        /*6e7c*/ 	.word	0xffffffff


	//   ....[160]....
        /*6e80*/ 	.word	0xffffffff


	//   ....[161]....
        /*6e84*/ 	.word	0xffffffff


	//   ....[162]....
        /*6e88*/ 	.word	0xffffffff


	//   ....[163]....
        /*6e8c*/ 	.word	0xffffffff


	//   ....[164]....
        /*6e90*/ 	.word	0xffffffff


	//   ....[165]....
        /*6e94*/ 	.word	0xffffffff


	//   ....[166]....
        /*6e98*/ 	.word	0xffffffff


	//   ....[167]....
        /*6e9c*/ 	.word	0xffffffff


	//   ....[168]....
        /*6ea0*/ 	.word	0xffffffff


	//   ....[169]....
        /*6ea4*/ 	.word	0xffffffff


	//   ....[170]....
        /*6ea8*/ 	.word	0xffffffff


	//   ....[171]....
        /*6eac*/ 	.word	0xffffffff


	//   ....[172]....
        /*6eb0*/ 	.word	0xffffffff


	//   ....[173]....
        /*6eb4*/ 	.word	0xffffffff


	//   ....[174]....
        /*6eb8*/ 	.word	0xffffffff


	//   ....[175]....
        /*6ebc*/ 	.word	0xffffffff


	//   ....[176]....
        /*6ec0*/ 	.word	0xffffffff


	//   ....[177]....
        /*6ec4*/ 	.word	0xffffffff


	//   ....[178]....
        /*6ec8*/ 	.word	0xffffffff


	//   ....[179]....
        /*6ecc*/ 	.word	0xffffffff


	//   ....[180]....
        /*6ed0*/ 	.word	0xffffffff


	//   ....[181]....
        /*6ed4*/ 	.word	0xffffffff


	//   ....[182]....
        /*6ed8*/ 	.word	0xffffffff


	//   ....[183]....
        /*6edc*/ 	.word	0xffffffff


	//   ....[184]....
        /*6ee0*/ 	.word	0xffffffff


	//   ....[185]....
        /*6ee4*/ 	.word	0xffffffff


	//   ....[186]....
        /*6ee8*/ 	.word	0xffffffff


	//   ....[187]....
        /*6eec*/ 	.word	0xffffffff


	//   ....[188]....
        /*6ef0*/ 	.word	0xffffffff


	//   ....[189]....
        /*6ef4*/ 	.word	0xffffffff


	//   ....[190]....
        /*6ef8*/ 	.word	0xffffffff


	//   ....[191]....
        /*6efc*/ 	.word	0xffffffff


	//   ....[192]....
        /*6f00*/ 	.word	0xffffffff


	//   ....[193]....
        /*6f04*/ 	.word	0xffffffff


	//   ....[194]....
        /*6f08*/ 	.word	0xffffffff


	//   ....[195]....
        /*6f0c*/ 	.word	0xffffffff


	//   ....[196]....
        /*6f10*/ 	.word	0xffffffff


	//   ....[197]....
        /*6f14*/ 	.word	0xffffffff


	//   ....[198]....
        /*6f18*/ 	.word	0xffffffff


	//   ....[199]....
        /*6f1c*/ 	.word	0xffffffff


	//   ....[200]....
        /*6f20*/ 	.word	0xffffffff


	//   ....[201]....
        /*6f24*/ 	.word	0xffffffff


	//   ....[202]....
        /*6f28*/ 	.word	0xffffffff


	//   ....[203]....
        /*6f2c*/ 	.word	0xffffffff


	//   ....[204]....
        /*6f30*/ 	.word	0xffffffff


	//   ....[205]....
        /*6f34*/ 	.word	0xffffffff


	//   ....[206]....
        /*6f38*/ 	.word	0xffffffff


	//   ....[207]....
        /*6f3c*/ 	.word	0xffffffff


	//   ....[208]....
        /*6f40*/ 	.word	0xffffffff


	//   ....[209]....
        /*6f44*/ 	.word	0xffffffff


	//   ....[210]....
        /*6f48*/ 	.word	0xffffffff


	//   ....[211]....
        /*6f4c*/ 	.word	0xffffffff


	//   ....[212]....
        /*6f50*/ 	.word	0xffffffff


	//   ....[213]....
        /*6f54*/ 	.word	0xffffffff


	//   ....[214]....
        /*6f58*/ 	.word	0xffffffff


	//   ....[215]....
        /*6f5c*/ 	.word	0xffffffff


	//   ....[216]....
        /*6f60*/ 	.word	0xffffffff


	//   ....[217]....
        /*6f64*/ 	.word	0xffffffff


	//   ....[218]....
        /*6f68*/ 	.word	0xffffffff


	//   ....[219]....
        /*6f6c*/ 	.word	0xffffffff


	//   ....[220]....
        /*6f70*/ 	.word	0xffffffff


	//   ....[221]....
        /*6f74*/ 	.word	0xffffffff


	//   ....[222]....
        /*6f78*/ 	.word	0xffffffff


	//   ....[223]....
        /*6f7c*/ 	.word	0xffffffff


	//   ....[224]....
        /*6f80*/ 	.word	0xffffffff


	//   ....[225]....
        /*6f84*/ 	.word	0xffffffff


	//   ....[226]....
        /*6f88*/ 	.word	0xffffffff


	//   ....[227]....
        /*6f8c*/ 	.word	0xffffffff


	//   ....[228]....
        /*6f90*/ 	.word	0xffffffff


	//   ....[229]....
        /*6f94*/ 	.word	0xffffffff


	//   ....[230]....
        /*6f98*/ 	.word	0xffffffff


	//   ....[231]....
        /*6f9c*/ 	.word	0xffffffff


	//   ....[232]....
        /*6fa0*/ 	.word	0xffffffff


	//   ....[233]....
        /*6fa4*/ 	.word	0xffffffff


	//   ....[234]....
        /*6fa8*/ 	.word	0xffffffff


	//   ....[235]....
        /*6fac*/ 	.word	0xffffffff


	//   ....[236]....
        /*6fb0*/ 	.word	0xffffffff


	//   ....[237]....
        /*6fb4*/ 	.word	0xffffffff


	//   ....[238]....
        /*6fb8*/ 	.word	0xffffffff


	//   ....[239]....
        /*6fbc*/ 	.word	0xffffffff


	//   ....[240]....
        /*6fc0*/ 	.word	0xffffffff


	//   ....[241]....
        /*6fc4*/ 	.word	0xffffffff


	//   ....[242]....
        /*6fc8*/ 	.word	0xffffffff


	//   ....[243]....
        /*6fcc*/ 	.word	0xffffffff


	//   ....[244]....
        /*6fd0*/ 	.word	0xffffffff


	//   ....[245]....
        /*6fd4*/ 	.word	0xffffffff


	//   ....[246]....
        /*6fd8*/ 	.word	0xffffffff


	//   ....[247]....
        /*6fdc*/ 	.word	0xffffffff


	//   ....[248]....
        /*6fe0*/ 	.word	0xffffffff


	//   ....[249]....
        /*6fe4*/ 	.word	0xffffffff


	//   ....[250]....
        /*6fe8*/ 	.word	0xffffffff


	//   ....[251]....
        /*6fec*/ 	.word	0xffffffff


	//   ....[252]....
        /*6ff0*/ 	.word	0xffffffff


	//   ....[253]....
        /*6ff4*/ 	.word	0xffffffff


	//   ....[254]....
        /*6ff8*/ 	.word	0xffffffff


	//   ....[255]....
        /*6ffc*/ 	.word	0xffffffff


	//   ....[0]....
        /*7000*/ 	.word	0xffffffff


	//   ....[1]....
        /*7004*/ 	.word	0xffffffff


	//   ....[2]....
        /*7008*/ 	.word	0xffffffff


	//   ....[3]....
        /*700c*/ 	.word	0xffffffff


	//   ....[4]....
        /*7010*/ 	.word	0xffffffff


	//   ....[5]....
        /*7014*/ 	.word	0xffffffff


	//   ....[6]....
        /*7018*/ 	.word	0xffffffff


	//   ....[7]....
        /*701c*/ 	.word	0xffffffff


	//   ....[8]....
        /*7020*/ 	.word	0xffffffff


	//   ....[9]....
        /*7024*/ 	.word	0xffffffff


	//   ....[10]....
        /*7028*/ 	.word	0xffffffff


	//   ....[11]....
        /*702c*/ 	.word	0xffffffff


	//   ....[12]....
        /*7030*/ 	.word	0xffffffff


	//   ....[13]....
        /*7034*/ 	.word	0xffffffff


	//   ....[14]....
        /*7038*/ 	.word	0xffffffff


	//   ....[15]....
        /*703c*/ 	.word	0xffffffff


	//   ....[16]....
        /*7040*/ 	.word	0xffffffff


	//   ....[17]....
        /*7044*/ 	.word	0xffffffff


	//   ....[18]....
        /*7048*/ 	.word	0xffffffff


	//   ....[19]....
        /*704c*/ 	.word	0xffffffff


	//   ....[20]....
        /*7050*/ 	.word	0xffffffff


	//   ....[21]....
        /*7054*/ 	.word	0xffffffff


	//   ....[22]....
        /*7058*/ 	.word	0xffffffff


	//   ....[23]....
        /*705c*/ 	.word	0xffffffff


	//   ....[24]....
        /*7060*/ 	.word	0xffffffff


	//   ....[25]....
        /*7064*/ 	.word	0xffffffff


	//   ....[26]....
        /*7068*/ 	.word	0xffffffff


	//   ....[27]....
        /*706c*/ 	.word	0xffffffff


	//   ....[28]....
        /*7070*/ 	.word	0xffffffff


	//   ....[29]....
        /*7074*/ 	.word	0xffffffff


	//   ....[30]....
        /*7078*/ 	.word	0xffffffff


	//   ....[31]....
        /*707c*/ 	.word	0xffffffff


	//   ....[32]....
        /*7080*/ 	.word	0xffffffff


	//   ....[33]....
        /*7084*/ 	.word	0xffffffff


	//   ....[34]....
        /*7088*/ 	.word	0xffffffff


	//   ....[35]....
        /*708c*/ 	.word	0xffffffff


	//   ....[36]....
        /*7090*/ 	.word	0xffffffff


	//   ....[37]....
        /*7094*/ 	.word	0xffffffff


	//   ....[38]....
        /*7098*/ 	.word	0xffffffff


	//   ....[39]....
        /*709c*/ 	.word	0xffffffff


	//   ....[40]....
        /*70a0*/ 	.word	0xffffffff


	//   ....[41]....
        /*70a4*/ 	.word	0xffffffff


	//   ....[42]....
        /*70a8*/ 	.word	0xffffffff


	//   ....[43]....
        /*70ac*/ 	.word	0xffffffff


	//   ....[44]....
        /*70b0*/ 	.word	0xffffffff


	//   ....[45]....
        /*70b4*/ 	.word	0xffffffff


	//   ....[46]....
        /*70b8*/ 	.word	0xffffffff


	//   ....[47]....
        /*70bc*/ 	.word	0xffffffff


	//   ....[48]....
        /*70c0*/ 	.word	0xffffffff


	//   ....[49]....
        /*70c4*/ 	.word	0xffffffff


	//   ....[50]....
        /*70c8*/ 	.word	0xffffffff


	//   ....[51]....
        /*70cc*/ 	.word	0xffffffff


	//   ....[52]....
        /*70d0*/ 	.word	0xffffffff


	//   ....[53]....
        /*70d4*/ 	.word	0xffffffff


	//   ....[54]....
        /*70d8*/ 	.word	0xffffffff


	//   ....[55]....
        /*70dc*/ 	.word	0xffffffff


	//   ....[56]....
        /*70e0*/ 	.word	0xffffffff


	//   ....[57]....
        /*70e4*/ 	.word	0xffffffff


	//   ....[58]....
        /*70e8*/ 	.word	0xffffffff


	//   ....[59]....
        /*70ec*/ 	.word	0xffffffff


	//   ....[60]....
        /*70f0*/ 	.word	0xffffffff


	//   ....[61]....
        /*70f4*/ 	.word	0xffffffff


	//   ....[62]....
        /*70f8*/ 	.word	0xffffffff


	//   ....[63]....
        /*70fc*/ 	.word	0xffffffff


	//   ....[64]....
        /*7100*/ 	.word	0xffffffff


	//   ....[65]....
        /*7104*/ 	.word	0xffffffff


	//   ....[66]....
        /*7108*/ 	.word	0xffffffff


	//   ....[67]....
        /*710c*/ 	.word	0xffffffff


	//   ....[68]....
        /*7110*/ 	.word	0xffffffff


	//   ....[69]....
        /*7114*/ 	.word	0xffffffff


	//   ....[70]....
        /*7118*/ 	.word	0xffffffff


	//   ....[71]....
        /*711c*/ 	.word	0xffffffff


	//   ....[72]....
        /*7120*/ 	.word	0xffffffff


	//   ....[73]....
        /*7124*/ 	.word	0xffffffff


	//   ....[74]....
        /*7128*/ 	.word	0xffffffff


	//   ....[75]....
        /*712c*/ 	.word	0xffffffff


	//   ....[76]....
        /*7130*/ 	.word	0xffffffff


	//   ....[77]....
        /*7134*/ 	.word	0xffffffff


	//   ....[78]....
        /*7138*/ 	.word	0xffffffff


	//   ....[79]....
        /*713c*/ 	.word	0xffffffff


	//   ....[80]....
        /*7140*/ 	.word	0xffffffff


	//   ....[81]....
        /*7144*/ 	.word	0xffffffff


	//   ....[82]....
        /*7148*/ 	.word	0xffffffff


	//   ....[83]....
        /*714c*/ 	.word	0xffffffff


	//   ....[84]....
        /*7150*/ 	.word	0xffffffff


	//   ....[85]....
        /*7154*/ 	.word	0xffffffff


	//   ....[86]....
        /*7158*/ 	.word	0xffffffff


	//   ....[87]....
        /*715c*/ 	.word	0xffffffff


	//   ....[88]....
        /*7160*/ 	.word	0xffffffff


	//   ....[89]....
        /*7164*/ 	.word	0xffffffff


	//   ....[90]....
        /*7168*/ 	.word	0xffffffff


	//   ....[91]....
        /*716c*/ 	.word	0xffffffff


	//   ....[92]....
        /*7170*/ 	.word	0xffffffff


	//   ....[93]....
        /*7174*/ 	.word	0xffffffff


	//   ....[94]....
        /*7178*/ 	.word	0xffffffff


	//   ....[95]....
        /*717c*/ 	.word	0xffffffff


	//   ....[96]....
        /*7180*/ 	.word	0xffffffff


	//   ....[97]....
        /*7184*/ 	.word	0xffffffff


	//   ....[98]....
        /*7188*/ 	.word	0xffffffff


	//   ....[99]....
        /*718c*/ 	.word	0xffffffff


	//   ....[100]....
        /*7190*/ 	.word	0xffffffff


	//   ....[101]....
        /*7194*/ 	.word	0xffffffff


	//   ....[102]....
        /*7198*/ 	.word	0xffffffff


	//   ....[103]....
        /*719c*/ 	.word	0xffffffff


	//   ....[104]....
        /*71a0*/ 	.word	0xffffffff


	//   ....[105]....
        /*71a4*/ 	.word	0xffffffff


	//   ....[106]....
        /*71a8*/ 	.word	0xffffffff


	//   ....[107]....
        /*71ac*/ 	.word	0xffffffff


	//   ....[108]....
        /*71b0*/ 	.word	0xffffffff


	//   ....[109]....
        /*71b4*/ 	.word	0xffffffff


	//   ....[110]....
        /*71b8*/ 	.word	0xffffffff


	//   ....[111]....
        /*71bc*/ 	.word	0xffffffff


	//   ....[112]....
        /*71c0*/ 	.word	0xffffffff


	//   ....[113]....
        /*71c4*/ 	.word	0xffffffff


	//   ....[114]....
        /*71c8*/ 	.word	0xffffffff


	//   ....[115]....
        /*71cc*/ 	.word	0xffffffff


	//   ....[116]....
        /*71d0*/ 	.word	0xffffffff


	//   ....[117]....
        /*71d4*/ 	.word	0xffffffff


	//   ....[118]....
        /*71d8*/ 	.word	0xffffffff


	//   ....[119]....
        /*71dc*/ 	.word	0xffffffff


	//   ....[120]....
        /*71e0*/ 	.word	0xffffffff


	//   ....[121]....
        /*71e4*/ 	.word	0xffffffff


	//   ....[122]....
        /*71e8*/ 	.word	0xffffffff


	//   ....[123]....
        /*71ec*/ 	.word	0xffffffff


	//   ....[124]....
        /*71f0*/ 	.word	0xffffffff


	//   ....[125]....
        /*71f4*/ 	.word	0xffffffff


	//   ....[126]....
        /*71f8*/ 	.word	0xffffffff


	//   ....[127]....
        /*71fc*/ 	.word	0xffffffff


	//   ....[128]....
        /*7200*/ 	.word	0xffffffff


	//   ....[129]....
        /*7204*/ 	.word	0xffffffff


	//   ....[130]....
        /*7208*/ 	.word	0xffffffff


	//   ....[131]....
        /*720c*/ 	.word	0xffffffff


	//   ....[132]....
        /*7210*/ 	.word	0xffffffff


	//   ....[133]....
        /*7214*/ 	.word	0xffffffff


	//   ....[134]....
        /*7218*/ 	.word	0xffffffff


	//   ....[135]....
        /*721c*/ 	.word	0xffffffff


	//   ....[136]....
        /*7220*/ 	.word	0xffffffff


	//   ....[137]....
        /*7224*/ 	.word	0xffffffff


	//   ....[138]....
        /*7228*/ 	.word	0xffffffff


	//   ....[139]....
        /*722c*/ 	.word	0xffffffff


	//   ....[140]....
        /*7230*/ 	.word	0xffffffff


	//   ....[141]....
        /*7234*/ 	.word	0xffffffff


	//   ....[142]....
        /*7238*/ 	.word	0xffffffff


	//   ....[143]....
        /*723c*/ 	.word	0xffffffff


	//   ....[144]....
        /*7240*/ 	.word	0xffffffff


	//   ....[145]....
        /*7244*/ 	.word	0xffffffff


	//   ....[146]....
        /*7248*/ 	.word	0xffffffff


	//   ....[147]....
        /*724c*/ 	.word	0xffffffff


	//   ....[148]....
        /*7250*/ 	.word	0xffffffff


	//   ....[149]....
        /*7254*/ 	.word	0xffffffff


	//   ....[150]....
        /*7258*/ 	.word	0xffffffff


	//   ....[151]....
        /*725c*/ 	.word	0xffffffff


	//   ....[152]....
        /*7260*/ 	.word	0xffffffff


	//   ....[153]....
        /*7264*/ 	.word	0xffffffff


	//   ....[154]....
        /*7268*/ 	.word	0xffffffff


	//   ....[155]....
        /*726c*/ 	.word	0xffffffff


	//   ....[156]....
        /*7270*/ 	.word	0xffffffff


	//   ....[157]....
        /*7274*/ 	.word	0xffffffff


	//   ....[158]....
        /*7278*/ 	.word	0xffffffff


	//   ....[159]....
        /*727c*/ 	.word	0xffffffff


	//   ....[160]....
        /*7280*/ 	.word	0xffffffff


	//   ....[161]....
        /*7284*/ 	.word	0xffffffff


	//   ....[162]....
        /*7288*/ 	.word	0xffffffff


	//   ....[163]....
        /*728c*/ 	.word	0xffffffff


	//   ....[164]....
        /*7290*/ 	.word	0xffffffff


	//   ....[165]....
        /*7294*/ 	.word	0xffffffff


	//   ....[166]....
        /*7298*/ 	.word	0xffffffff


	//   ....[167]....
        /*729c*/ 	.word	0xffffffff


	//   ....[168]....
        /*72a0*/ 	.word	0xffffffff


	//   ....[169]....
        /*72a4*/ 	.word	0xffffffff


	//   ....[170]....
        /*72a8*/ 	.word	0xffffffff


	//   ....[171]....
        /*72ac*/ 	.word	0xffffffff


	//   ....[172]....
        /*72b0*/ 	.word	0xffffffff


	//   ....[173]....
        /*72b4*/ 	.word	0xffffffff


	//   ....[174]....
        /*72b8*/ 	.word	0xffffffff


	//   ....[175]....
        /*72bc*/ 	.word	0xffffffff


	//   ....[176]....
        /*72c0*/ 	.word	0xffffffff


	//   ....[177]....
        /*72c4*/ 	.word	0xffffffff


	//   ....[178]....
        /*72c8*/ 	.word	0xffffffff


	//   ....[179]....
        /*72cc*/ 	.word	0xffffffff


	//   ....[180]....
        /*72d0*/ 	.word	0xffffffff


	//   ....[181]....
        /*72d4*/ 	.word	0xffffffff


	//   ....[182]....
        /*72d8*/ 	.word	0xffffffff


	//   ....[183]....
        /*72dc*/ 	.word	0xffffffff


	//   ....[184]....
        /*72e0*/ 	.word	0xffffffff


	//   ....[185]....
        /*72e4*/ 	.word	0xffffffff


	//   ....[186]....
        /*72e8*/ 	.word	0xffffffff


	//   ....[187]....
        /*72ec*/ 	.word	0xffffffff


	//   ....[188]....
        /*72f0*/ 	.word	0xffffffff


	//   ....[189]....
        /*72f4*/ 	.word	0xffffffff


	//   ....[190]....
        /*72f8*/ 	.word	0xffffffff


	//   ....[191]....
        /*72fc*/ 	.word	0xffffffff


	//   ....[192]....
        /*7300*/ 	.word	0xffffffff


	//   ....[193]....
        /*7304*/ 	.word	0xffffffff


	//   ....[194]....
        /*7308*/ 	.word	0xffffffff


	//   ....[195]....
        /*730c*/ 	.word	0xffffffff


	//   ....[196]....
        /*7310*/ 	.word	0xffffffff


	//   ....[197]....
        /*7314*/ 	.word	0xffffffff


	//   ....[198]....
        /*7318*/ 	.word	0xffffffff


	//   ....[199]....
        /*731c*/ 	.word	0xffffffff


	//   ....[200]....
        /*7320*/ 	.word	0xffffffff


	//   ....[201]....
        /*7324*/ 	.word	0xffffffff


	//   ....[202]....
        /*7328*/ 	.word	0xffffffff


	//   ....[203]....
        /*732c*/ 	.word	0xffffffff


	//   ....[204]....
        /*7330*/ 	.word	0xffffffff


	//   ....[205]....
        /*7334*/ 	.word	0xffffffff


	//   ....[206]....
        /*7338*/ 	.word	0xffffffff


	//   ....[207]....
        /*733c*/ 	.word	0xffffffff


	//   ....[208]....
        /*7340*/ 	.word	0xffffffff


	//   ....[209]....
        /*7344*/ 	.word	0xffffffff


	//   ....[210]....
        /*7348*/ 	.word	0xffffffff


	//   ....[211]....
        /*734c*/ 	.word	0xffffffff


	//   ....[212]....
        /*7350*/ 	.word	0xffffffff


	//   ....[213]....
        /*7354*/ 	.word	0xffffffff


	//   ....[214]....
        /*7358*/ 	.word	0xffffffff


	//   ....[215]....
        /*735c*/ 	.word	0xffffffff


	//   ....[216]....
        /*7360*/ 	.word	0xffffffff


	//   ....[217]....
        /*7364*/ 	.word	0xffffffff


	//   ....[218]....
        /*7368*/ 	.word	0xffffffff


	//   ....[219]....
        /*736c*/ 	.word	0xffffffff


	//   ....[220]....
        /*7370*/ 	.word	0xffffffff


	//   ....[221]....
        /*7374*/ 	.word	0xffffffff


	//   ....[222]....
        /*7378*/ 	.word	0xffffffff


	//   ....[223]....
        /*737c*/ 	.word	0xffffffff


	//   ....[224]....
        /*7380*/ 	.word	0xffffffff


	//   ....[225]....
        /*7384*/ 	.word	0xffffffff


	//   ....[226]....
        /*7388*/ 	.word	0xffffffff


	//   ....[227]....
        /*738c*/ 	.word	0xffffffff


	//   ....[228]....
        /*7390*/ 	.word	0xffffffff


	//   ....[229]....
        /*7394*/ 	.word	0xffffffff


	//   ....[230]....
        /*7398*/ 	.word	0xffffffff


	//   ....[231]....
        /*739c*/ 	.word	0xffffffff


	//   ....[232]....
        /*73a0*/ 	.word	0xffffffff


	//   ....[233]....
        /*73a4*/ 	.word	0xffffffff


	//   ....[234]....
        /*73a8*/ 	.word	0xffffffff


	//   ....[235]....
        /*73ac*/ 	.word	0xffffffff


	//   ....[236]....
        /*73b0*/ 	.word	0xffffffff


	//   ....[237]....
        /*73b4*/ 	.word	0xffffffff


	//   ....[238]....
        /*73b8*/ 	.word	0xffffffff


	//   ....[239]....
        /*73bc*/ 	.word	0xffffffff


	//   ....[240]....
        /*73c0*/ 	.word	0xffffffff


	//   ....[241]....
        /*73c4*/ 	.word	0xffffffff


	//   ....[242]....
        /*73c8*/ 	.word	0xffffffff


	//   ....[243]....
        /*73cc*/ 	.word	0xffffffff


	//   ....[244]....
        /*73d0*/ 	.word	0xffffffff


	//   ....[245]....
        /*73d4*/ 	.word	0xffffffff


	//   ....[246]....
        /*73d8*/ 	.word	0xffffffff


	//   ....[247]....
        /*73dc*/ 	.word	0xffffffff


	//   ....[248]....
        /*73e0*/ 	.word	0xffffffff


	//   ....[249]....
        /*73e4*/ 	.word	0xffffffff


	//   ....[250]....
        /*73e8*/ 	.word	0xffffffff


	//   ....[251]....
        /*73ec*/ 	.word	0xffffffff


	//   ....[252]....
        /*73f0*/ 	.word	0xffffffff


	//   ....[253]....
        /*73f4*/ 	.word	0xffffffff


	//   ....[254]....
        /*73f8*/ 	.word	0xffffffff


	//   ....[255]....
        /*73fc*/ 	.word	0xffffffff


	//   ....[0]....
        /*7400*/ 	.word	0xffffffff


	//   ....[1]....
        /*7404*/ 	.word	0xffffffff


	//   ....[2]....
        /*7408*/ 	.word	0xffffffff


	//   ....[3]....
        /*740c*/ 	.word	0xffffffff


	//   ....[4]....
        /*7410*/ 	.word	0xffffffff


	//   ....[5]....
        /*7414*/ 	.word	0xffffffff


	//   ....[6]....
        /*7418*/ 	.word	0xffffffff


	//   ....[7]....
        /*741c*/ 	.word	0xffffffff


	//   ....[8]....
        /*7420*/ 	.word	0xffffffff


	//   ....[9]....
        /*7424*/ 	.word	0xffffffff


	//   ....[10]....
        /*7428*/ 	.word	0xffffffff


	//   ....[11]....
        /*742c*/ 	.word	0xffffffff


	//   ....[12]....
        /*7430*/ 	.word	0xffffffff


	//   ....[13]....
        /*7434*/ 	.word	0xffffffff


	//   ....[14]....
        /*7438*/ 	.word	0xffffffff


	//   ....[15]....
        /*743c*/ 	.word	0xffffffff


	//   ....[16]....
        /*7440*/ 	.word	0xffffffff


	//   ....[17]....
        /*7444*/ 	.word	0xffffffff


	//   ....[18]....
        /*7448*/ 	.word	0xffffffff


	//   ....[19]....
        /*744c*/ 	.word	0xffffffff


	//   ....[20]....
        /*7450*/ 	.word	0xffffffff


	//   ....[21]....
        /*7454*/ 	.word	0xffffffff


	//   ....[22]....
        /*7458*/ 	.word	0xffffffff


	//   ....[23]....
        /*745c*/ 	.word	0xffffffff


	//   ....[24]....
        /*7460*/ 	.word	0xffffffff


	//   ....[25]....
        /*7464*/ 	.word	0xffffffff


	//   ....[26]....
        /*7468*/ 	.word	0xffffffff


	//   ....[27]....
        /*746c*/ 	.word	0xffffffff


	//   ....[28]....
        /*7470*/ 	.word	0xffffffff


	//   ....[29]....
        /*7474*/ 	.word	0xffffffff


	//   ....[30]....
        /*7478*/ 	.word	0xffffffff


	//   ....[31]....
        /*747c*/ 	.word	0xffffffff


	//   ....[32]....
        /*7480*/ 	.word	0xffffffff


	//   ....[33]....
        /*7484*/ 	.word	0xffffffff


	//   ....[34]....
        /*7488*/ 	.word	0xffffffff


	//   ....[35]....
        /*748c*/ 	.word	0xffffffff


	//   ....[36]....
        /*7490*/ 	.word	0xffffffff


	//   ....[37]....
        /*7494*/ 	.word	0xffffffff


	//   ....[38]....
        /*7498*/ 	.word	0xffffffff


	//   ....[39]....
        /*749c*/ 	.word	0xffffffff


	//   ....[40]....
        /*74a0*/ 	.word	0xffffffff


	//   ....[41]....
        /*74a4*/ 	.word	0xffffffff


	//   ....[42]....
        /*74a8*/ 	.word	0xffffffff


	//   ....[43]....
        /*74ac*/ 	.word	0xffffffff


	//   ....[44]....
        /*74b0*/ 	.word	0xffffffff


	//   ....[45]....
        /*74b4*/ 	.word	0xffffffff


	//   ....[46]....
        /*74b8*/ 	.word	0xffffffff


	//   ....[47]....
        /*74bc*/ 	.word	0xffffffff


	//   ....[48]....
        /*74c0*/ 	.word	0xffffffff


	//   ....[49]....
        /*74c4*/ 	.word	0xffffffff


	//   ....[50]....
        /*74c8*/ 	.word	0xffffffff


	//   ....[51]....
        /*74cc*/ 	.word	0xffffffff


	//   ....[52]....
        /*74d0*/ 	.word	0xffffffff


	//   ....[53]....
        /*74d4*/ 	.word	0xffffffff


	//   ....[54]....
        /*74d8*/ 	.word	0xffffffff


	//   ....[55]....
        /*74dc*/ 	.word	0xffffffff


	//   ....[56]....
        /*74e0*/ 	.word	0xffffffff


	//   ....[57]....
        /*74e4*/ 	.word	0xffffffff


	//   ....[58]....
        /*74e8*/ 	.word	0xffffffff


	//   ....[59]....
        /*74ec*/ 	.word	0xffffffff


	//   ....[60]....
        /*74f0*/ 	.word	0xffffffff


	//   ....[61]....
        /*74f4*/ 	.word	0xffffffff


	//   ....[62]....
        /*74f8*/ 	.word	0xffffffff


	//   ....[63]....
        /*74fc*/ 	.word	0xffffffff


	//   ....[64]....
        /*7500*/ 	.word	0xffffffff


	//   ....[65]....
        /*7504*/ 	.word	0xffffffff


	//   ....[66]....
        /*7508*/ 	.word	0xffffffff


	//   ....[67]....
        /*750c*/ 	.word	0xffffffff


	//   ....[68]....
        /*7510*/ 	.word	0xffffffff


	//   ....[69]....
        /*7514*/ 	.word	0xffffffff


	//   ....[70]....
        /*7518*/ 	.word	0xffffffff


	//   ....[71]....
        /*751c*/ 	.word	0xffffffff


	//   ....[72]....
        /*7520*/ 	.word	0xffffffff


	//   ....[73]....
        /*7524*/ 	.word	0xffffffff


	//   ....[74]....
        /*7528*/ 	.word	0xffffffff


	//   ....[75]....
        /*752c*/ 	.word	0xffffffff


	//   ....[76]....
        /*7530*/ 	.word	0xffffffff


	//   ....[77]....
        /*7534*/ 	.word	0xffffffff


	//   ....[78]....
        /*7538*/ 	.word	0xffffffff


	//   ....[79]....
        /*753c*/ 	.word	0xffffffff


	//   ....[80]....
        /*7540*/ 	.word	0xffffffff


	//   ....[81]....
        /*7544*/ 	.word	0xffffffff


	//   ....[82]....
        /*7548*/ 	.word	0xffffffff


	//   ....[83]....
        /*754c*/ 	.word	0xffffffff


	//   ....[84]....
        /*7550*/ 	.word	0xffffffff


	//   ....[85]....
        /*7554*/ 	.word	0xffffffff


	//   ....[86]....
        /*7558*/ 	.word	0xffffffff


	//   ....[87]....
        /*755c*/ 	.word	0xffffffff


	//   ....[88]....
        /*7560*/ 	.word	0xffffffff


	//   ....[89]....
        /*7564*/ 	.word	0xffffffff


	//   ....[90]....
        /*7568*/ 	.word	0xffffffff


	//   ....[91]....
        /*756c*/ 	.word	0xffffffff


	//   ....[92]....
        /*7570*/ 	.word	0xffffffff


	//   ....[93]....
        /*7574*/ 	.word	0xffffffff


	//   ....[94]....
        /*7578*/ 	.word	0xffffffff


	//   ....[95]....
        /*757c*/ 	.word	0xffffffff


	//   ....[96]....
        /*7580*/ 	.word	0xffffffff


	//   ....[97]....
        /*7584*/ 	.word	0xffffffff


	//   ....[98]....
        /*7588*/ 	.word	0xffffffff


	//   ....[99]....
        /*758c*/ 	.word	0xffffffff


	//   ....[100]....
        /*7590*/ 	.word	0xffffffff


	//   ....[101]....
        /*7594*/ 	.word	0xffffffff


	//   ....[102]....
        /*7598*/ 	.word	0xffffffff


	//   ....[103]....
        /*759c*/ 	.word	0xffffffff


	//   ....[104]....
        /*75a0*/ 	.word	0xffffffff


	//   ....[105]....
        /*75a4*/ 	.word	0xffffffff


	//   ....[106]....
        /*75a8*/ 	.word	0xffffffff


	//   ....[107]....
        /*75ac*/ 	.word	0xffffffff


	//   ....[108]....
        /*75b0*/ 	.word	0xffffffff


	//   ....[109]....
        /*75b4*/ 	.word	0xffffffff


	//   ....[110]....
        /*75b8*/ 	.word	0xffffffff


	//   ....[111]....
        /*75bc*/ 	.word	0xffffffff


	//   ....[112]....
        /*75c0*/ 	.word	0xffffffff


	//   ....[113]....
        /*75c4*/ 	.word	0xffffffff


	//   ....[114]....
        /*75c8*/ 	.word	0xffffffff


	//   ....[115]....
        /*75cc*/ 	.word	0xffffffff


	//   ....[116]....
        /*75d0*/ 	.word	0xffffffff


	//   ....[117]....
        /*75d4*/ 	.word	0xffffffff


	//   ....[118]....
        /*75d8*/ 	.word	0xffffffff


	//   ....[119]....
        /*75dc*/ 	.word	0xffffffff


	//   ....[120]....
        /*75e0*/ 	.word	0xffffffff


	//   ....[121]....
        /*75e4*/ 	.word	0xffffffff


	//   ....[122]....
        /*75e8*/ 	.word	0xffffffff


	//   ....[123]....
        /*75ec*/ 	.word	0xffffffff


	//   ....[124]....
        /*75f0*/ 	.word	0xffffffff


	//   ....[125]....
        /*75f4*/ 	.word	0xffffffff


	//   ....[126]....
        /*75f8*/ 	.word	0xffffffff


	//   ....[127]....
        /*75fc*/ 	.word	0xffffffff


	//   ....[128]....
        /*7600*/ 	.word	0xffffffff


	//   ....[129]....
        /*7604*/ 	.word	0xffffffff


	//   ....[130]....
        /*7608*/ 	.word	0xffffffff


	//   ....[131]....
        /*760c*/ 	.word	0xffffffff


	//   ....[132]....
        /*7610*/ 	.word	0xffffffff


	//   ....[133]....
        /*7614*/ 	.word	0xffffffff


	//   ....[134]....
        /*7618*/ 	.word	0xffffffff


	//   ....[135]....
        /*761c*/ 	.word	0xffffffff


	//   ....[136]....
        /*7620*/ 	.word	0xffffffff


	//   ....[137]....
        /*7624*/ 	.word	0xffffffff


	//   ....[138]....
        /*7628*/ 	.word	0xffffffff


	//   ....[139]....
        /*762c*/ 	.word	0xffffffff


	//   ....[140]....
        /*7630*/ 	.word	0xffffffff


	//   ....[141]....
        /*7634*/ 	.word	0xffffffff


	//   ....[142]....
        /*7638*/ 	.word	0xffffffff


	//   ....[143]....
        /*763c*/ 	.word	0xffffffff


	//   ....[144]....
        /*7640*/ 	.word	0xffffffff


	//   ....[145]....
        /*7644*/ 	.word	0xffffffff


	//   ....[146]....
        /*7648*/ 	.word	0xffffffff


	//   ....[147]....
        /*764c*/ 	.word	0xffffffff


	//   ....[148]....
        /*7650*/ 	.word	0xffffffff


	//   ....[149]....
        /*7654*/ 	.word	0xffffffff


	//   ....[150]....
        /*7658*/ 	.word	0xffffffff


	//   ....[151]....
        /*765c*/ 	.word	0xffffffff


	//   ....[152]....
        /*7660*/ 	.word	0xffffffff


	//   ....[153]....
        /*7664*/ 	.word	0xffffffff


	//   ....[154]....
        /*7668*/ 	.word	0xffffffff


	//   ....[155]....
        /*766c*/ 	.word	0xffffffff


	//   ....[156]....
        /*7670*/ 	.word	0xffffffff


	//   ....[157]....
        /*7674*/ 	.word	0xffffffff


	//   ....[158]....
        /*7678*/ 	.word	0xffffffff


	//   ....[159]....
        /*767c*/ 	.word	0xffffffff


	//   ....[160]....
        /*7680*/ 	.word	0xffffffff


	//   ....[161]....
        /*7684*/ 	.word	0xffffffff


	//   ....[162]....
        /*7688*/ 	.word	0xffffffff


	//   ....[163]....
        /*768c*/ 	.word	0xffffffff


	//   ....[164]....
        /*7690*/ 	.word	0xffffffff


	//   ....[165]....
        /*7694*/ 	.word	0xffffffff


	//   ....[166]....
        /*7698*/ 	.word	0xffffffff


	//   ....[167]....
        /*769c*/ 	.word	0xffffffff


	//   ....[168]....
        /*76a0*/ 	.word	0xffffffff


	//   ....[169]....
        /*76a4*/ 	.word	0xffffffff


	//   ....[170]....
        /*76a8*/ 	.word	0xffffffff


	//   ....[171]....
        /*76ac*/ 	.word	0xffffffff


	//   ....[172]....
        /*76b0*/ 	.word	0xffffffff


	//   ....[173]....
        /*76b4*/ 	.word	0xffffffff


	//   ....[174]....
        /*76b8*/ 	.word	0xffffffff


	//   ....[175]....
        /*76bc*/ 	.word	0xffffffff


	//   ....[176]....
        /*76c0*/ 	.word	0xffffffff


	//   ....[177]....
        /*76c4*/ 	.word	0xffffffff


	//   ....[178]....
        /*76c8*/ 	.word	0xffffffff


	//   ....[179]....
        /*76cc*/ 	.word	0xffffffff


	//   ....[180]....
        /*76d0*/ 	.word	0xffffffff


	//   ....[181]....
        /*76d4*/ 	.word	0xffffffff


	//   ....[182]....
        /*76d8*/ 	.word	0xffffffff


	//   ....[183]....
        /*76dc*/ 	.word	0xffffffff


	//   ....[184]....
        /*76e0*/ 	.word	0xffffffff


	//   ....[185]....
        /*76e4*/ 	.word	0xffffffff


	//   ....[186]....
        /*76e8*/ 	.word	0xffffffff


	//   ....[187]....
        /*76ec*/ 	.word	0xffffffff


	//   ....[188]....
        /*76f0*/ 	.word	0xffffffff


	//   ....[189]....
        /*76f4*/ 	.word	0xffffffff


	//   ....[190]....
        /*76f8*/ 	.word	0xffffffff


	//   ....[191]....
        /*76fc*/ 	.word	0xffffffff


	//   ....[192]....
        /*7700*/ 	.word	0xffffffff


	//   ....[193]....
        /*7704*/ 	.word	0xffffffff


	//   ....[194]....
        /*7708*/ 	.word	0xffffffff


	//   ....[195]....
        /*770c*/ 	.word	0xffffffff


	//   ....[196]....
        /*7710*/ 	.word	0xffffffff


	//   ....[197]....
        /*7714*/ 	.word	0xffffffff


	//   ....[198]....
        /*7718*/ 	.word	0xffffffff


	//   ....[199]....
        /*771c*/ 	.word	0xffffffff


	//   ....[200]....
        /*7720*/ 	.word	0xffffffff


	//   ....[201]....
        /*7724*/ 	.word	0xffffffff


	//   ....[202]....
        /*7728*/ 	.word	0xffffffff


	//   ....[203]....
        /*772c*/ 	.word	0xffffffff


	//   ....[204]....
        /*7730*/ 	.word	0xffffffff


	//   ....[205]....
        /*7734*/ 	.word	0xffffffff


	//   ....[206]....
        /*7738*/ 	.word	0xffffffff


	//   ....[207]....
        /*773c*/ 	.word	0xffffffff


	//   ....[208]....
        /*7740*/ 	.word	0xffffffff


	//   ....[209]....
        /*7744*/ 	.word	0xffffffff


	//   ....[210]....
        /*7748*/ 	.word	0xffffffff


	//   ....[211]....
        /*774c*/ 	.word	0xffffffff


	//   ....[212]....
        /*7750*/ 	.word	0xffffffff


	//   ....[213]....
        /*7754*/ 	.word	0xffffffff


	//   ....[214]....
        /*7758*/ 	.word	0xffffffff


	//   ....[215]....
        /*775c*/ 	.word	0xffffffff


	//   ....[216]....
        /*7760*/ 	.word	0xffffffff


	//   ....[217]....
        /*7764*/ 	.word	0xffffffff


	//   ....[218]....
        /*7768*/ 	.word	0xffffffff


	//   ....[219]....
        /*776c*/ 	.word	0xffffffff


	//   ....[220]....
        /*7770*/ 	.word	0xffffffff


	//   ....[221]....
        /*7774*/ 	.word	0xffffffff


	//   ....[222]....
        /*7778*/ 	.word	0xffffffff


	//   ....[223]....
        /*777c*/ 	.word	0xffffffff


	//   ....[224]....
        /*7780*/ 	.word	0xffffffff


	//   ....[225]....
        /*7784*/ 	.word	0xffffffff


	//   ....[226]....
        /*7788*/ 	.word	0xffffffff


	//   ....[227]....
        /*778c*/ 	.word	0xffffffff


	//   ....[228]....
        /*7790*/ 	.word	0xffffffff


	//   ....[229]....
        /*7794*/ 	.word	0xffffffff


	//   ....[230]....
        /*7798*/ 	.word	0xffffffff


	//   ....[231]....
        /*779c*/ 	.word	0xffffffff


	//   ....[232]....
        /*77a0*/ 	.word	0xffffffff


	//   ....[233]....
        /*77a4*/ 	.word	0xffffffff


	//   ....[234]....
        /*77a8*/ 	.word	0xffffffff


	//   ....[235]....
        /*77ac*/ 	.word	0xffffffff


	//   ....[236]....
        /*77b0*/ 	.word	0xffffffff


	//   ....[237]....
        /*77b4*/ 	.word	0xffffffff


	//   ....[238]....
        /*77b8*/ 	.word	0xffffffff


	//   ....[239]....
        /*77bc*/ 	.word	0xffffffff


	//   ....[240]....
        /*77c0*/ 	.word	0xffffffff


	//   ....[241]....
        /*77c4*/ 	.word	0xffffffff


	//   ....[242]....
        /*77c8*/ 	.word	0xffffffff


	//   ....[243]....
        /*77cc*/ 	.word	0xffffffff


	//   ....[244]....
        /*77d0*/ 	.word	0xffffffff


	//   ....[245]....
        /*77d4*/ 	.word	0xffffffff


	//   ....[246]....
        /*77d8*/ 	.word	0xffffffff


	//   ....[247]....
        /*77dc*/ 	.word	0xffffffff


	//   ....[248]....
        /*77e0*/ 	.word	0xffffffff


	//   ....[249]....
        /*77e4*/ 	.word	0xffffffff


	//   ....[250]....
        /*77e8*/ 	.word	0xffffffff


	//   ....[251]....
        /*77ec*/ 	.word	0xffffffff


	//   ....[252]....
        /*77f0*/ 	.word	0xffffffff


	//   ....[253]....
        /*77f4*/ 	.word	0xffffffff


	//   ....[254]....
        /*77f8*/ 	.word	0xffffffff


	//   ....[255]....
        /*77fc*/ 	.word	0xffffffff


	//   ....[0]....
        /*7800*/ 	.word	0xffffffff


	//   ....[1]....
        /*7804*/ 	.word	0xffffffff


	//   ....[2]....
        /*7808*/ 	.word	0xffffffff


	//   ....[3]....
        /*780c*/ 	.word	0xffffffff


	//   ....[4]....
        /*7810*/ 	.word	0xffffffff


	//   ....[5]....
        /*7814*/ 	.word	0xffffffff


	//   ....[6]....
        /*7818*/ 	.word	0xffffffff


	//   ....[7]....
        /*781c*/ 	.word	0xffffffff


	//   ....[8]....
        /*7820*/ 	.word	0xffffffff


	//   ....[9]....
        /*7824*/ 	.word	0xffffffff


	//----- nvinfo : EIATTR_COOP_GROUP_INSTR_OFFSETS
	.align		4
.L_1278:
        /*7828*/ 	.byte	0x04, 0x28
        /*782a*/ 	.short	(.L_1280 - .L_1279)


	//   ....[0]....
.L_1279:
        /*782c*/ 	.word	0x00003970


	//   ....[1]....
        /*7830*/ 	.word	0x000039b0


	//   ....[2]....
        /*7834*/ 	.word	0x00003aa0


	//   ....[3]....
        /*7838*/ 	.word	0x00003ab0


	//   ....[4]....
        /*783c*/ 	.word	0x00003ac0


	//   ....[5]....
        /*7840*/ 	.word	0x00003ad0


	//   ....[6]....
        /*7844*/ 	.word	0x00003ae0


	//   ....[7]....
        /*7848*/ 	.word	0x00003af0


	//   ....[8]....
        /*784c*/ 	.word	0x00003b00


	//   ....[9]....
        /*7850*/ 	.word	0x00003b10


	//   ....[10]....
        /*7854*/ 	.word	0x00003b20


	//   ....[11]....
        /*7858*/ 	.word	0x00003b30


	//   ....[12]....
        /*785c*/ 	.word	0x00003b40


	//   ....[13]....
        /*7860*/ 	.word	0x00003b50


	//   ....[14]....
        /*7864*/ 	.word	0x00003b60


	//   ....[15]....
        /*7868*/ 	.word	0x00003b70


	//   ....[16]....
        /*786c*/ 	.word	0x00003b80


	//   ....[17]....
        /*7870*/ 	.word	0x00003b90


	//   ....[18]....
        /*7874*/ 	.word	0x00003ba0


	//   ....[19]....
        /*7878*/ 	.word	0x00003bb0


	//   ....[20]....
        /*787c*/ 	.word	0x00003bc0


	//   ....[21]....
        /*7880*/ 	.word	0x00003bd0


	//   ....[22]....
        /*7884*/ 	.word	0x00003be0


	//   ....[23]....
        /*7888*/ 	.word	0x00003bf0


	//   ....[24]....
        /*788c*/ 	.word	0x00003c10


	//   ....[25]....
        /*7890*/ 	.word	0x00003c20


	//   ....[26]....
        /*7894*/ 	.word	0x00003c40


	//   ....[27]....
        /*7898*/ 	.word	0x00003c50


	//   ....[28]....
        /*789c*/ 	.word	0x00003c70


	//   ....[29]....
        /*78a0*/ 	.word	0x00003c80


	//   ....[30]....
        /*78a4*/ 	.word	0x00003ca0


	//   ....[31]....
        /*78a8*/ 	.word	0x00003cb0


	//   ....[32]....
        /*78ac*/ 	.word	0x00003cd0


	//   ....[33]....
        /*78b0*/ 	.word	0x00003ce0


	//   ....[34]....
        /*78b4*/ 	.word	0x00003d40


	//   ....[35]....
        /*78b8*/ 	.word	0x00003d50


	//   ....[36]....
        /*78bc*/ 	.word	0x00003dc0


	//   ....[37]....
        /*78c0*/ 	.word	0x00003dd0


	//   ....[38]....
        /*78c4*/ 	.word	0x00003e40


	//   ....[39]....
        /*78c8*/ 	.word	0x00003e50


	//   ....[40]....
        /*78cc*/ 	.word	0x00003ec0


	//   ....[41]....
        /*78d0*/ 	.word	0x00003ed0


	//   ....[42]....
        /*78d4*/ 	.word	0x00003f30


	//   ....[43]....
        /*78d8*/ 	.word	0x00003f40


	//   ....[44]....
        /*78dc*/ 	.word	0x00003f90


	//   ....[45]....
        /*78e0*/ 	.word	0x00003fa0


	//   ....[46]....
        /*78e4*/ 	.word	0x00003fb0


	//   ....[47]....
        /*78e8*/ 	.word	0x00003fc0


	//   ....[48]....
        /*78ec*/ 	.word	0x00004000


	//   ....[49]....
        /*78f0*/ 	.word	0x00004010


	//   ....[50]....
        /*78f4*/ 	.word	0x00004030


	//   ....[51]....
        /*78f8*/ 	.word	0x00004040


	//   ....[52]....
        /*78fc*/ 	.word	0x00004060


	//   ....[53]....
        /*7900*/ 	.word	0x00004070


	//   ....[54]....
        /*7904*/ 	.word	0x00004090


	//   ....[55]....
        /*7908*/ 	.word	0x000040a0


	//   ....[56]....
        /*790c*/ 	.word	0x000040c0


	//   ....[57]....
        /*7910*/ 	.word	0x000040d0


	//   ....[58]....
        /*7914*/ 	.word	0x000040f0


	//   ....[59]....
        /*7918*/ 	.word	0x00004100


	//   ....[60]....
        /*791c*/ 	.word	0x00004120


	//   ....[61]....
        /*7920*/ 	.word	0x00004130


	//   ....[62]....
        /*7924*/ 	.word	0x00004170


	//   ....[63]....
        /*7928*/ 	.word	0x00004180


	//   ....[64]....
        /*792c*/ 	.word	0x000041c0


	//   ....[65]....
        /*7930*/ 	.word	0x000041d0


	//   ....[66]....
        /*7934*/ 	.word	0x00004210


	//   ....[67]....
        /*7938*/ 	.word	0x00004220


	//   ....[68]....
        /*793c*/ 	.word	0x00004260


	//   ....[69]....
        /*7940*/ 	.word	0x00004270


	//   ....[70]....
        /*7944*/ 	.word	0x000042b0


	//   ....[71]....
        /*7948*/ 	.word	0x000042c0


	//   ....[72]....
        /*794c*/ 	.word	0x00004300


	//   ....[73]....
        /*7950*/ 	.word	0x00004310


	//   ....[74]....
        /*7954*/ 	.word	0x00004350


	//   ....[75]....
        /*7958*/ 	.word	0x00004360


	//   ....[76]....
        /*795c*/ 	.word	0x000043a0


	//   ....[77]....
        /*7960*/ 	.word	0x000043b0


	//   ....[78]....
        /*7964*/ 	.word	0x000043f0


	//   ....[79]....
        /*7968*/ 	.word	0x00004400


	//   ....[80]....
        /*796c*/ 	.word	0x00004440


	//   ....[81]....
        /*7970*/ 	.word	0x00004450


	//   ....[82]....
        /*7974*/ 	.word	0x00004490


	//   ....[83]....
        /*7978*/ 	.word	0x000044a0


	//   ....[84]....
        /*797c*/ 	.word	0x000044e0


	//   ....[85]....
        /*7980*/ 	.word	0x000044f0


	//   ....[86]....
        /*7984*/ 	.word	0x00004530


	//   ....[87]....
        /*7988*/ 	.word	0x00004540


	//   ....[88]....
        /*798c*/ 	.word	0x00004580


	//   ....[89]....
        /*7990*/ 	.word	0x00004590


	//   ....[90]....
        /*7994*/ 	.word	0x000045d0


	//   ....[91]....
        /*7998*/ 	.word	0x000045e0


	//   ....[92]....
        /*799c*/ 	.word	0x00004620


	//   ....[93]....
        /*79a0*/ 	.word	0x00004630


	//   ....[94]....
        /*79a4*/ 	.word	0x00004670


	//   ....[95]....
        /*79a8*/ 	.word	0x00004680


	//   ....[96]....
        /*79ac*/ 	.word	0x000046c0


	//   ....[97]....
        /*79b0*/ 	.word	0x000046d0


	//   ....[98]....
        /*79b4*/ 	.word	0x00004710


	//   ....[99]....
        /*79b8*/ 	.word	0x00004720


	//   ....[100]....
        /*79bc*/ 	.word	0x00004760


	//   ....[101]....
        /*79c0*/ 	.word	0x00004770


	//   ....[102]....
        /*79c4*/ 	.word	0x000047b0


	//   ....[103]....
        /*79c8*/ 	.word	0x000047c0


	//   ....[104]....
        /*79cc*/ 	.word	0x00004800


	//   ....[105]....
        /*79d0*/ 	.word	0x00004810


	//   ....[106]....
        /*79d4*/ 	.word	0x00004850


	//   ....[107]....
        /*79d8*/ 	.word	0x00004860


	//   ....[108]....
        /*79dc*/ 	.word	0x000048a0


	//   ....[109]....
        /*79e0*/ 	.word	0x000048b0


	//   ....[110]....
        /*79e4*/ 	.word	0x000048f0


	//   ....[111]....
        /*79e8*/ 	.word	0x00004900


	//   ....[112]....
        /*79ec*/ 	.word	0x00004940


	//   ....[113]....
        /*79f0*/ 	.word	0x00004950


	//   ....[114]....
        /*79f4*/ 	.word	0x00004990


	//   ....[115]....
        /*79f8*/ 	.word	0x000049a0


	//   ....[116]....
        /*79fc*/ 	.word	0x000049e0


	//   ....[117]....
        /*7a00*/ 	.word	0x000049f0


	//   ....[118]....
        /*7a04*/ 	.word	0x00004a30


	//   ....[119]....
        /*7a08*/ 	.word	0x00004a40


	//   ....[120]....
        /*7a0c*/ 	.word	0x00004a80


	//   ....[121]....
        /*7a10*/ 	.word	0x00004a90


	//   ....[122]....
        /*7a14*/ 	.word	0x00004ad0


	//   ....[123]....
        /*7a18*/ 	.word	0x00004ae0


	//   ....[124]....
        /*7a1c*/ 	.word	0x00004b20


	//   ....[125]....
        /*7a20*/ 	.word	0x00004b30


	//   ....[126]....
        /*7a24*/ 	.word	0x00004b70


	//   ....[127]....
        /*7a28*/ 	.word	0x00004b80


	//   ....[128]....
        /*7a2c*/ 	.word	0x00004bc0


	//   ....[129]....
        /*7a30*/ 	.word	0x00004bd0


	//   ....[130]....
        /*7a34*/ 	.word	0x00004c10


	//   ....[131]....
        /*7a38*/ 	.word	0x00004c20


	//   ....[132]....
        /*7a3c*/ 	.word	0x00004c60


	//   ....[133]....
        /*7a40*/ 	.word	0x00004c70


	//   ....[134]....
        /*7a44*/ 	.word	0x00004cb0


	//   ....[135]....
        /*7a48*/ 	.word	0x00004cc0


	//   ....[136]....
        /*7a4c*/ 	.word	0x00004d00


	//   ....[137]....
        /*7a50*/ 	.word	0x00004d10


	//   ....[138]....
        /*7a54*/ 	.word	0x00004d50


	//   ....[139]....
        /*7a58*/ 	.word	0x00004d60


	//   ....[140]....
        /*7a5c*/ 	.word	0x00004da0


	//   ....[141]....
        /*7a60*/ 	.word	0x00004db0


	//   ....[142]....
        /*7a64*/ 	.word	0x00004df0


	//   ....[143]....
        /*7a68*/ 	.word	0x00004e00


	//   ....[144]....
        /*7a6c*/ 	.word	0x00004e40


	//   ....[145]....
        /*7a70*/ 	.word	0x00004e50


	//   ....[146]....
        /*7a74*/ 	.word	0x00004e90


	//   ....[147]....
        /*7a78*/ 	.word	0x00004ea0


	//   ....[148]....
        /*7a7c*/ 	.word	0x00004ee0


	//   ....[149]....
        /*7a80*/ 	.word	0x00004ef0


	//   ....[150]....
        /*7a84*/ 	.word	0x00004f30


	//   ....[151]....
        /*7a88*/ 	.word	0x00004f40


	//   ....[152]....
        /*7a8c*/ 	.word	0x00004f80


	//   ....[153]....
        /*7a90*/ 	.word	0x00004f90


	//   ....[154]....
        /*7a94*/ 	.word	0x00004fd0


	//   ....[155]....
        /*7a98*/ 	.word	0x00004fe0


	//   ....[156]....
        /*7a9c*/ 	.word	0x00005020


	//   ....[157]....
        /*7aa0*/ 	.word	0x00005030


	//   ....[158]....
        /*7aa4*/ 	.word	0x00005070


	//   ....[159]....
        /*7aa8*/ 	.word	0x00005080


	//   ....[160]....
        /*7aac*/ 	.word	0x000050c0


	//   ....[161]....
        /*7ab0*/ 	.word	0x000050d0


	//   ....[162]....
        /*7ab4*/ 	.word	0x00005110


	//   ....[163]....
        /*7ab8*/ 	.word	0x00005120


	//   ....[164]....
        /*7abc*/ 	.word	0x00005160


	//   ....[165]....
        /*7ac0*/ 	.word	0x00005170


	//   ....[166]....
        /*7ac4*/ 	.word	0x000051b0


	//   ....[167]....
        /*7ac8*/ 	.word	0x000051c0


	//   ....[168]....
        /*7acc*/ 	.word	0x00005200


	//   ....[169]....
        /*7ad0*/ 	.word	0x00005210


	//   ....[170]....
        /*7ad4*/ 	.word	0x00005250


	//   ....[171]....
        /*7ad8*/ 	.word	0x00005260


	//   ....[172]....
        /*7adc*/ 	.word	0x000052a0


	//   ....[173]....
        /*7ae0*/ 	.word	0x000052b0


	//   ....[174]....
        /*7ae4*/ 	.word	0x000052f0


	//   ....[175]....
        /*7ae8*/ 	.word	0x00005300


	//   ....[176]....
        /*7aec*/ 	.word	0x00005340


	//   ....[177]....
        /*7af0*/ 	.word	0x00005350


	//   ....[178]....
        /*7af4*/ 	.word	0x00005390


	//   ....[179]....
        /*7af8*/ 	.word	0x000053a0


	//   ....[180]....
        /*7afc*/ 	.word	0x000053e0


	//   ....[181]....
        /*7b00*/ 	.word	0x000053f0


	//   ....[182]....
        /*7b04*/ 	.word	0x00005430


	//   ....[183]....
        /*7b08*/ 	.word	0x00005440


	//   ....[184]....
        /*7b0c*/ 	.word	0x00005480


	//   ....[185]....
        /*7b10*/ 	.word	0x00005490


	//   ....[186]....
        /*7b14*/ 	.word	0x000054d0


	//   ....[187]....
        /*7b18*/ 	.word	0x000054e0


	//   ....[188]....
        /*7b1c*/ 	.word	0x00005520


	//   ....[189]....
        /*7b20*/ 	.word	0x00005530


	//   ....[190]....
        /*7b24*/ 	.word	0x00005570


	//   ....[191]....
        /*7b28*/ 	.word	0x00005580


	//   ....[192]....
        /*7b2c*/ 	.word	0x000055c0


	//   ....[193]....
        /*7b30*/ 	.word	0x000055d0


	//   ....[194]....
        /*7b34*/ 	.word	0x00005610


	//   ....[195]....
        /*7b38*/ 	.word	0x00005620


	//   ....[196]....
        /*7b3c*/ 	.word	0x00005660


	//   ....[197]....
        /*7b40*/ 	.word	0x00005670


	//   ....[198]....
        /*7b44*/ 	.word	0x000056b0


	//   ....[199]....
        /*7b48*/ 	.word	0x000056c0


	//   ....[200]....
        /*7b4c*/ 	.word	0x00005710


	//   ....[201]....
        /*7b50*/ 	.word	0x00005720


	//   ....[202]....
        /*7b54*/ 	.word	0x00005760


	//   ....[203]....
        /*7b58*/ 	.word	0x00005770


	//   ....[204]....
        /*7b5c*/ 	.word	0x000057b0


	//   ....[205]....
        /*7b60*/ 	.word	0x000057c0


	//   ....[206]....
        /*7b64*/ 	.word	0x00005800


	//   ....[207]....
        /*7b68*/ 	.word	0x00005810


	//   ....[208]....
        /*7b6c*/ 	.word	0x00005850


	//   ....[209]....
        /*7b70*/ 	.word	0x00005860


	//   ....[210]....
        /*7b74*/ 	.word	0x000058a0


	//   ....[211]....
        /*7b78*/ 	.word	0x000058b0


	//   ....[212]....
        /*7b7c*/ 	.word	0x000058f0


	//   ....[213]....
        /*7b80*/ 	.word	0x00005900


	//   ....[214]....
        /*7b84*/ 	.word	0x00005980


	//   ....[215]....
        /*7b88*/ 	.word	0x00005990


	//   ....[216]....
        /*7b8c*/ 	.word	0x000059d0


	//   ....[217]....
        /*7b90*/ 	.word	0x000059e0


	//   ....[218]....
        /*7b94*/ 	.word	0x00005a10


	//   ....[219]....
        /*7b98*/ 	.word	0x00005a20


	//   ....[220]....
        /*7b9c*/ 	.word	0x00005a60


	//   ....[221]....
        /*7ba0*/ 	.word	0x00005a70


	//   ....[222]....
        /*7ba4*/ 	.word	0x00005aa0


	//   ....[223]....
        /*7ba8*/ 	.word	0x00005ab0


	//   ....[224]....
        /*7bac*/ 	.word	0x00005af0


	//   ....[225]....
        /*7bb0*/ 	.word	0x00005b00


	//   ....[226]....
        /*7bb4*/ 	.word	0x00005b40


	//   ....[227]....
        /*7bb8*/ 	.word	0x00005b50


	//   ....[228]....
        /*7bbc*/ 	.word	0x00005b80


	//   ....[229]....
        /*7bc0*/ 	.word	0x00005b90


	//   ....[230]....
        /*7bc4*/ 	.word	0x00005bd0


	//   ....[231]....
        /*7bc8*/ 	.word	0x00005be0


	//   ....[232]....
        /*7bcc*/ 	.word	0x00005c40


	//   ....[233]....
        /*7bd0*/ 	.word	0x00005c50


	//   ....[234]....
        /*7bd4*/ 	.word	0x00005ca0


	//   ....[235]....
        /*7bd8*/ 	.word	0x00005cb0


	//   ....[236]....
        /*7bdc*/ 	.word	0x00005d00


	//   ....[237]....
        /*7be0*/ 	.word	0x00005d10


	//   ....[238]....
        /*7be4*/ 	.word	0x00005d20


	//   ....[239]....
        /*7be8*/ 	.word	0x00005d30


	//   ....[240]....
        /*7bec*/ 	.word	0x00005d40


	//   ....[241]....
        /*7bf0*/ 	.word	0x00005d50


	//   ....[242]....
        /*7bf4*/ 	.word	0x00005d60


	//   ....[243]....
        /*7bf8*/ 	.word	0x00005dd0


	//   ....[244]....
        /*7bfc*/ 	.word	0x00005de0


	//   ....[245]....
        /*7c00*/ 	.word	0x00005df0


	//   ....[246]....
        /*7c04*/ 	.word	0x00005e00


	//   ....[247]....
        /*7c08*/ 	.word	0x00005e10


	//   ....[248]....
        /*7c0c*/ 	.word	0x00005e20


	//   ....[249]....
        /*7c10*/ 	.word	0x00005e60


	//   ....[250]....
        /*7c14*/ 	.word	0x00005e70


	//   ....[251]....
        /*7c18*/ 	.word	0x00005e80


	//   ....[252]....
        /*7c1c*/ 	.word	0x00005e90


	//   ....[253]....
        /*7c20*/ 	.word	0x00005ea0


	//   ....[254]....
        /*7c24*/ 	.word	0x00005eb0


	//   ....[255]....
        /*7c28*/ 	.word	0x00005f50


	//   ....[0]....
        /*7c2c*/ 	.word	0x00005f60


	//   ....[1]....
        /*7c30*/ 	.word	0x00005f70


	//   ....[2]....
        /*7c34*/ 	.word	0x00008c50


	//   ....[3]....
        /*7c38*/ 	.word	0x00008c90


	//   ....[4]....
        /*7c3c*/ 	.word	0x00008d70


	//   ....[5]....
        /*7c40*/ 	.word	0x00008d80


	//   ....[6]....
        /*7c44*/ 	.word	0x00008d90


	//   ....[7]....
        /*7c48*/ 	.word	0x00008da0


	//   ....[8]....
        /*7c4c*/ 	.word	0x00008db0


	//   ....[9]....
        /*7c50*/ 	.word	0x00008dc0


	//   ....[10]....
        /*7c54*/ 	.word	0x00008dd0


	//   ....[11]....
        /*7c58*/ 	.word	0x00008de0


	//   ....[12]....
        /*7c5c*/ 	.word	0x00008df0


	//   ....[13]....
        /*7c60*/ 	.word	0x00008e00


	//   ....[14]....
        /*7c64*/ 	.word	0x00008e10


	//   ....[15]....
        /*7c68*/ 	.word	0x00008e20


	//   ....[16]....
        /*7c6c*/ 	.word	0x00008e30


	//   ....[17]....
        /*7c70*/ 	.word	0x00008e40


	//   ....[18]....
        /*7c74*/ 	.word	0x00008e50


	//   ....[19]....
        /*7c78*/ 	.word	0x00008e60


	//   ....[20]....
        /*7c7c*/ 	.word	0x00008e70


	//   ....[21]....
        /*7c80*/ 	.word	0x00008e80


	//   ....[22]....
        /*7c84*/ 	.word	0x00008e90


	//   ....[23]....
        /*7c88*/ 	.word	0x00008ea0


	//   ....[24]....
        /*7c8c*/ 	.word	0x00008eb0


	//   ....[25]....
        /*7c90*/ 	.word	0x00008ec0


	//   ....[26]....
        /*7c94*/ 	.word	0x00008ee0


	//   ....[27]....
        /*7c98*/ 	.word	0x00008ef0


	//   ....[28]....
        /*7c9c*/ 	.word	0x00008f10


	//   ....[29]....
        /*7ca0*/ 	.word	0x00008f20


	//   ....[30]....
        /*7ca4*/ 	.word	0x00008f40


	//   ....[31]....
        /*7ca8*/ 	.word	0x00008f50


	//   ....[32]....
        /*7cac*/ 	.word	0x00008f70


	//   ....[33]....
        /*7cb0*/ 	.word	0x00008f80


	//   ....[34]....
        /*7cb4*/ 	.word	0x00008fa0


	//   ....[35]....
        /*7cb8*/ 	.word	0x00008fb0


	//   ....[36]....
        /*7cbc*/ 	.word	0x00009010


	//   ....[37]....
        /*7cc0*/ 	.word	0x00009020


	//   ....[38]....
        /*7cc4*/ 	.word	0x00009090


	//   ....[39]....
        /*7cc8*/ 	.word	0x000090a0


	//   ....[40]....
        /*7ccc*/ 	.word	0x00009110


	//   ....[41]....
        /*7cd0*/ 	.word	0x00009120


	//   ....[42]....
        /*7cd4*/ 	.word	0x00009190


	//   ....[43]....
        /*7cd8*/ 	.word	0x000091a0


	//   ....[44]....
        /*7cdc*/ 	.word	0x00009210


	//   ....[45]....
        /*7ce0*/ 	.word	0x00009220


	//   ....[46]....
        /*7ce4*/ 	.word	0x00009230


	//   ....[47]....
        /*7ce8*/ 	.word	0x00009240


	//   ....[48]....
        /*7cec*/ 	.word	0x00009290


	//   ....[49]....
        /*7cf0*/ 	.word	0x000092a0


	//   ....[50]....
        /*7cf4*/ 	.word	0x000092d0


	//   ....[51]....
        /*7cf8*/ 	.word	0x000092e0


	//   ....[52]....
        /*7cfc*/ 	.word	0x00009300


	//   ....[53]....
        /*7d00*/ 	.word	0x00009310


	//   ....[54]....
        /*7d04*/ 	.word	0x00009330


	//   ....[55]....
        /*7d08*/ 	.word	0x00009340


	//   ....[56]....
        /*7d0c*/ 	.word	0x00009360


	//   ....[57]....
        /*7d10*/ 	.word	0x00009370


	//   ....[58]....
        /*7d14*/ 	.word	0x00009390


	//   ....[59]....
        /*7d18*/ 	.word	0x000093a0


	//   ....[60]....
        /*7d1c*/ 	.word	0x000093c0


	//   ....[61]....
        /*7d20*/ 	.word	0x000093d0


	//   ....[62]....
        /*7d24*/ 	.word	0x000093f0


	//   ....[63]....
        /*7d28*/ 	.word	0x00009400


	//   ....[64]....
        /*7d2c*/ 	.word	0x00009440


	//   ....[65]....
        /*7d30*/ 	.word	0x00009450


	//   ....[66]....
        /*7d34*/ 	.word	0x00009490


	//   ....[67]....
        /*7d38*/ 	.word	0x000094a0


	//   ....[68]....
        /*7d3c*/ 	.word	0x000094e0


	//   ....[69]....
        /*7d40*/ 	.word	0x000094f0


	//   ....[70]....
        /*7d44*/ 	.word	0x00009530


	//   ....[71]....
        /*7d48*/ 	.word	0x00009540


	//   ....[72]....
        /*7d4c*/ 	.word	0x00009580


	//   ....[73]....
        /*7d50*/ 	.word	0x00009590


	//   ....[74]....
        /*7d54*/ 	.word	0x000095d0


	//   ....[75]....
        /*7d58*/ 	.word	0x000095e0


	//   ....[76]....
        /*7d5c*/ 	.word	0x00009620


	//   ....[77]....
        /*7d60*/ 	.word	0x00009630


	//   ....[78]....
        /*7d64*/ 	.word	0x00009670


	//   ....[79]....
        /*7d68*/ 	.word	0x00009680


	//   ....[80]....
        /*7d6c*/ 	.word	0x000096c0


	//   ....[81]....
        /*7d70*/ 	.word	0x000096d0


	//   ....[82]....
        /*7d74*/ 	.word	0x00009710


	//   ....[83]....
        /*7d78*/ 	.word	0x00009720


	//   ....[84]....
        /*7d7c*/ 	.word	0x00009760


	//   ....[85]....
        /*7d80*/ 	.word	0x00009770


	//   ....[86]....
        /*7d84*/ 	.word	0x000097b0


	//   ....[87]....
        /*7d88*/ 	.word	0x000097c0


	//   ....[88]....
        /*7d8c*/ 	.word	0x00009800


	//   ....[89]....
        /*7d90*/ 	.word	0x00009810


	//   ....[90]....
        /*7d94*/ 	.word	0x00009850


	//   ....[91]....
        /*7d98*/ 	.word	0x00009860


	//   ....[92]....
        /*7d9c*/ 	.word	0x000098a0


	//   ....[93]....
        /*7da0*/ 	.word	0x000098b0


	//   ....[94]....
        /*7da4*/ 	.word	0x000098f0


	//   ....[95]....
        /*7da8*/ 	.word	0x00009900


	//   ....[96]....
        /*7dac*/ 	.word	0x00009940


	//   ....[97]....
        /*7db0*/ 	.word	0x00009950


	//   ....[98]....
        /*7db4*/ 	.word	0x00009990


	//   ....[99]....
        /*7db8*/ 	.word	0x000099a0


	//   ....[100]....
        /*7dbc*/ 	.word	0x000099e0


	//   ....[101]....
        /*7dc0*/ 	.word	0x000099f0


	//   ....[102]....
        /*7dc4*/ 	.word	0x00009a30


	//   ....[103]....
        /*7dc8*/ 	.word	0x00009a40


	//   ....[104]....
        /*7dcc*/ 	.word	0x00009a80


	//   ....[105]....
        /*7dd0*/ 	.word	0x00009a90


	//   ....[106]....
        /*7dd4*/ 	.word	0x00009ad0


	//   ....[107]....
        /*7dd8*/ 	.word	0x00009ae0


	//   ....[108]....
        /*7ddc*/ 	.word	0x00009b20


	//   ....[109]....
        /*7de0*/ 	.word	0x00009b30


	//   ....[110]....
        /*7de4*/ 	.word	0x00009b70


	//   ....[111]....
        /*7de8*/ 	.word	0x00009b80


	//   ....[112]....
        /*7dec*/ 	.word	0x00009bc0


	//   ....[113]....
        /*7df0*/ 	.word	0x00009bd0


	//   ....[114]....
        /*7df4*/ 	.word	0x00009c10


	//   ....[115]....
        /*7df8*/ 	.word	0x00009c20


	//   ....[116]....
        /*7dfc*/ 	.word	0x00009c60


	//   ....[117]....
        /*7e00*/ 	.word	0x00009c70


	//   ....[118]....
        /*7e04*/ 	.word	0x00009cb0


	//   ....[119]....
        /*7e08*/ 	.word	0x00009cc0


	//   ....[120]....
        /*7e0c*/ 	.word	0x00009d00


	//   ....[121]....
        /*7e10*/ 	.word	0x00009d10


	//   ....[122]....
        /*7e14*/ 	.word	0x00009d50


	//   ....[123]....
        /*7e18*/ 	.word	0x00009d60


	//   ....[124]....
        /*7e1c*/ 	.word	0x00009da0


	//   ....[125]....
        /*7e20*/ 	.word	0x00009db0


	//   ....[126]....
        /*7e24*/ 	.word	0x00009df0


	//   ....[127]....
        /*7e28*/ 	.word	0x00009e00


	//   ....[128]....
        /*7e2c*/ 	.word	0x00009e40


	//   ....[129]....
        /*7e30*/ 	.word	0x00009e50


	//   ....[130]....
        /*7e34*/ 	.word	0x00009e90


	//   ....[131]....
        /*7e38*/ 	.word	0x00009ea0


	//   ....[132]....
        /*7e3c*/ 	.word	0x00009ee0


	//   ....[133]....
        /*7e40*/ 	.word	0x00009ef0


	//   ....[134]....
        /*7e44*/ 	.word	0x00009f30


	//   ....[135]....
        /*7e48*/ 	.word	0x00009f40


	//   ....[136]....
        /*7e4c*/ 	.word	0x00009f80


	//   ....[137]....
        /*7e50*/ 	.word	0x00009f90


	//   ....[138]....
        /*7e54*/ 	.word	0x00009fd0


	//   ....[139]....
        /*7e58*/ 	.word	0x00009fe0


	//   ....[140]....
        /*7e5c*/ 	.word	0x0000a020


	//   ....[141]....
        /*7e60*/ 	.word	0x0000a030


	//   ....[142]....
        /*7e64*/ 	.word	0x0000a070


	//   ....[143]....
        /*7e68*/ 	.word	0x0000a080


	//   ....[144]....
        /*7e6c*/ 	.word	0x0000a0c0


	//   ....[145]....
        /*7e70*/ 	.word	0x0000a0d0


	//   ....[146]....
        /*7e74*/ 	.word	0x0000a110


	//   ....[147]....
        /*7e78*/ 	.word	0x0000a120


	//   ....[148]....
        /*7e7c*/ 	.word	0x0000a160


	//   ....[149]....
        /*7e80*/ 	.word	0x0000a170


	//   ....[150]....
        /*7e84*/ 	.word	0x0000a1b0


	//   ....[151]....
        /*7e88*/ 	.word	0x0000a1c0


	//   ....[152]....
        /*7e8c*/ 	.word	0x0000a200


	//   ....[153]....
        /*7e90*/ 	.word	0x0000a210


	//   ....[154]....
        /*7e94*/ 	.word	0x0000a250


	//   ....[155]....
        /*7e98*/ 	.word	0x0000a260


	//   ....[156]....
        /*7e9c*/ 	.word	0x0000a2a0


	//   ....[157]....
        /*7ea0*/ 	.word	0x0000a2b0


	//   ....[158]....
        /*7ea4*/ 	.word	0x0000a2f0


	//   ....[159]....
        /*7ea8*/ 	.word	0x0000a300


	//   ....[160]....
        /*7eac*/ 	.word	0x0000a340


	//   ....[161]....
        /*7eb0*/ 	.word	0x0000a350


	//   ....[162]....
        /*7eb4*/ 	.word	0x0000a390


	//   ....[163]....
        /*7eb8*/ 	.word	0x0000a3a0


	//   ....[164]....
        /*7ebc*/ 	.word	0x0000a3e0


	//   ....[165]....
        /*7ec0*/ 	.word	0x0000a3f0


	//   ....[166]....
        /*7ec4*/ 	.word	0x0000a430


	//   ....[167]....
        /*7ec8*/ 	.word	0x0000a440


	//   ....[168]....
        /*7ecc*/ 	.word	0x0000a480


	//   ....[169]....
        /*7ed0*/ 	.word	0x0000a490


	//   ....[170]....
        /*7ed4*/ 	.word	0x0000a4d0


	//   ....[171]....
        /*7ed8*/ 	.word	0x0000a4e0


	//   ....[172]....
        /*7edc*/ 	.word	0x0000a520


	//   ....[173]....
        /*7ee0*/ 	.word	0x0000a530


	//   ....[174]....
        /*7ee4*/ 	.word	0x0000a570


	//   ....[175]....
        /*7ee8*/ 	.word	0x0000a580


	//   ....[176]....
        /*7eec*/ 	.word	0x0000a5c0


	//   ....[177]....
        /*7ef0*/ 	.word	0x0000a5d0


	//   ....[178]....
        /*7ef4*/ 	.word	0x0000a610


	//   ....[179]....
        /*7ef8*/ 	.word	0x0000a620


	//   ....[180]....
        /*7efc*/ 	.word	0x0000a660


	//   ....[181]....
        /*7f00*/ 	.word	0x0000a670


	//   ....[182]....
        /*7f04*/ 	.word	0x0000a6b0


	//   ....[183]....
        /*7f08*/ 	.word	0x0000a6c0


	//   ....[184]....
        /*7f0c*/ 	.word	0x0000a700


	//   ....[185]....
        /*7f10*/ 	.word	0x0000a710


	//   ....[186]....
        /*7f14*/ 	.word	0x0000a750


	//   ....[187]....
        /*7f18*/ 	.word	0x0000a760


	//   ....[188]....
        /*7f1c*/ 	.word	0x0000a7a0


	//   ....[189]....
        /*7f20*/ 	.word	0x0000a7b0


	//   ....[190]....
        /*7f24*/ 	.word	0x0000a7f0


	//   ....[191]....
        /*7f28*/ 	.word	0x0000a800


	//   ....[192]....
        /*7f2c*/ 	.word	0x0000a840


	//   ....[193]....
        /*7f30*/ 	.word	0x0000a850


	//   ....[194]....
        /*7f34*/ 	.word	0x0000a890


	//   ....[195]....
        /*7f38*/ 	.word	0x0000a8a0


	//   ....[196]....
        /*7f3c*/ 	.word	0x0000a8e0


	//   ....[197]....
        /*7f40*/ 	.word	0x0000a8f0


	//   ....[198]....
        /*7f44*/ 	.word	0x0000a930


	//   ....[199]....
        /*7f48*/ 	.word	0x0000a940


	//   ....[200]....
        /*7f4c*/ 	.word	0x0000a980


	//   ....[201]....
        /*7f50*/ 	.word	0x0000a990


	//   ....[202]....
        /*7f54*/ 	.word	0x0000a9e0


	//   ....[203]....
        /*7f58*/ 	.word	0x0000a9f0


	//   ....[204]....
        /*7f5c*/ 	.word	0x0000aa30


	//   ....[205]....
        /*7f60*/ 	.word	0x0000aa40


	//   ....[206]....
        /*7f64*/ 	.word	0x0000aa80


	//   ....[207]....
        /*7f68*/ 	.word	0x0000aa90


	//   ....[208]....
        /*7f6c*/ 	.word	0x0000aad0


	//   ....[209]....
        /*7f70*/ 	.word	0x0000aae0


	//   ....[210]....
        /*7f74*/ 	.word	0x0000ab20


	//   ....[211]....
        /*7f78*/ 	.word	0x0000ab30


	//   ....[212]....
        /*7f7c*/ 	.word	0x0000ab70


	//   ....[213]....
        /*7f80*/ 	.word	0x0000ab80


	//   ....[214]....
        /*7f84*/ 	.word	0x0000abc0


	//   ....[215]....
        /*7f88*/ 	.word	0x0000abd0


	//   ....[216]....
        /*7f8c*/ 	.word	0x0000ac10


	//   ....[217]....
        /*7f90*/ 	.word	0x0000ac20


	//   ....[218]....
        /*7f94*/ 	.word	0x0000ac60


	//   ....[219]....
        /*7f98*/ 	.word	0x0000ac70


	//   ....[220]....
        /*7f9c*/ 	.word	0x0000acd0


	//   ....[221]....
        /*7fa0*/ 	.word	0x0000ace0


	//   ....[222]....
        /*7fa4*/ 	.word	0x0000ad20


	//   ....[223]....
        /*7fa8*/ 	.word	0x0000ad30


	//   ....[224]....
        /*7fac*/ 	.word	0x0000ad70


	//   ....[225]....
        /*7fb0*/ 	.word	0x0000ad80


	//   ....[226]....
        /*7fb4*/ 	.word	0x0000adc0


	//   ....[227]....
        /*7fb8*/ 	.word	0x0000add0


	//   ....[228]....
        /*7fbc*/ 	.word	0x0000ae10


	//   ....[229]....
        /*7fc0*/ 	.word	0x0000ae20


	//   ....[230]....
        /*7fc4*/ 	.word	0x0000ae60


	//   ....[231]....
        /*7fc8*/ 	.word	0x0000ae70


	//   ....[232]....
        /*7fcc*/ 	.word	0x0000aeb0


	//   ....[233]....
        /*7fd0*/ 	.word	0x0000aec0


	//   ....[234]....
        /*7fd4*/ 	.word	0x0000af00


	//   ....[235]....
        /*7fd8*/ 	.word	0x0000af10


	//   ....[236]....
        /*7fdc*/ 	.word	0x0000af50


	//   ....[237]....
        /*7fe0*/ 	.word	0x0000af60


	//   ....[238]....
        /*7fe4*/ 	.word	0x0000afa0


	//   ....[239]....
        /*7fe8*/ 	.word	0x0000afb0


	//   ....[240]....
        /*7fec*/ 	.word	0x0000afe0


	//   ....[241]....
        /*7ff0*/ 	.word	0x0000aff0


	//   ....[242]....
        /*7ff4*/ 	.word	0x0000b000


	//   ....[243]....
        /*7ff8*/ 	.word	0x0000b010


	//   ....[244]....
        /*7ffc*/ 	.word	0x0000b020


	//   ....[245]....
        /*8000*/ 	.word	0x0000b030


	//   ....[246]....
        /*8004*/ 	.word	0x0000b040


	//   ....[247]....
        /*8008*/ 	.word	0x0000b050


	//   ....[248]....
        /*800c*/ 	.word	0x0000b060


	//   ....[249]....
        /*8010*/ 	.word	0x0000b070


	//   ....[250]....
        /*8014*/ 	.word	0x0000b0a0


	//   ....[251]....
        /*8018*/ 	.word	0x0000b0b0


	//   ....[252]....
        /*801c*/ 	.word	0x0000b0f0


	//   ....[253]....
        /*8020*/ 	.word	0x0000b100


	//   ....[254]....
        /*8024*/ 	.word	0x0000b1c0


	//   ....[255]....
        /*8028*/ 	.word	0x0000b1d0


	//   ....[0]....
        /*802c*/ 	.word	0x0000b200


	//   ....[1]....
        /*8030*/ 	.word	0x0000b210


	//   ....[2]....
        /*8034*/ 	.word	0x0000b220


	//   ....[3]....
        /*8038*/ 	.word	0x0000b230


	//   ....[4]....
        /*803c*/ 	.word	0x0000df10


	//   ....[5]....
        /*8040*/ 	.word	0x0000df50


	//   ....[6]....
        /*8044*/ 	.word	0x0000e030


	//   ....[7]....
        /*8048*/ 	.word	0x0000e040


	//   ....[8]....
        /*804c*/ 	.word	0x0000e050


	//   ....[9]....
        /*8050*/ 	.word	0x0000e060


	//   ....[10]....
        /*8054*/ 	.word	0x0000e070


	//   ....[11]....
        /*8058*/ 	.word	0x0000e080


	//   ....[12]....
        /*805c*/ 	.word	0x0000e090


	//   ....[13]....
        /*8060*/ 	.word	0x0000e0a0


	//   ....[14]....
        /*8064*/ 	.word	0x0000e0b0


	//   ....[15]....
        /*8068*/ 	.word	0x0000e0c0


	//   ....[16]....
        /*806c*/ 	.word	0x0000e0d0


	//   ....[17]....
        /*8070*/ 	.word	0x0000e0e0


	//   ....[18]....
        /*8074*/ 	.word	0x0000e0f0


	//   ....[19]....
        /*8078*/ 	.word	0x0000e100


	//   ....[20]....
        /*807c*/ 	.word	0x0000e110


	//   ....[21]....
        /*8080*/ 	.word	0x0000e120


	//   ....[22]....
        /*8084*/ 	.word	0x0000e130


	//   ....[23]....
        /*8088*/ 	.word	0x0000e140


	//   ....[24]....
        /*808c*/ 	.word	0x0000e150


	//   ....[25]....
        /*8090*/ 	.word	0x0000e160


	//   ....[26]....
        /*8094*/ 	.word	0x0000e170


	//   ....[27]....
        /*8098*/ 	.word	0x0000e180


	//   ....[28]....
        /*809c*/ 	.word	0x0000e1a0


	//   ....[29]....
        /*80a0*/ 	.word	0x0000e1b0


	//   ....[30]....
        /*80a4*/ 	.word	0x0000e1d0


	//   ....[31]....
        /*80a8*/ 	.word	0x0000e1e0


	//   ....[32]....
        /*80ac*/ 	.word	0x0000e200


	//   ....[33]....
        /*80b0*/ 	.word	0x0000e210


	//   ....[34]....
        /*80b4*/ 	.word	0x0000e230


	//   ....[35]....
        /*80b8*/ 	.word	0x0000e240


	//   ....[36]....
        /*80bc*/ 	.word	0x0000e260


	//   ....[37]....
        /*80c0*/ 	.word	0x0000e270


	//   ....[38]....
        /*80c4*/ 	.word	0x0000e2d0


	//   ....[39]....
        /*80c8*/ 	.word	0x0000e2e0


	//   ....[40]....
        /*80cc*/ 	.word	0x0000e350


	//   ....[41]....
        /*80d0*/ 	.word	0x0000e360


	//   ....[42]....
        /*80d4*/ 	.word	0x0000e3d0


	//   ....[43]....
        /*80d8*/ 	.word	0x0000e3e0


	//   ....[44]....
        /*80dc*/ 	.word	0x0000e450


	//   ....[45]....
        /*80e0*/ 	.word	0x0000e460


	//   ....[46]....
        /*80e4*/ 	.word	0x0000e4d0


	//   ....[47]....
        /*80e8*/ 	.word	0x0000e4e0


	//   ....[48]....
        /*80ec*/ 	.word	0x0000e4f0


	//   ....[49]....
        /*80f0*/ 	.word	0x0000e500


	//   ....[50]....
        /*80f4*/ 	.word	0x0000e550


	//   ....[51]....
        /*80f8*/ 	.word	0x0000e560


	//   ....[52]....
        /*80fc*/ 	.word	0x0000e590


	//   ....[53]....
        /*8100*/ 	.word	0x0000e5a0


	//   ....[54]....
        /*8104*/ 	.word	0x0000e5c0


	//   ....[55]....
        /*8108*/ 	.word	0x0000e5d0


	//   ....[56]....
        /*810c*/ 	.word	0x0000e5f0


	//   ....[57]....
        /*8110*/ 	.word	0x0000e600


	//   ....[58]....
        /*8114*/ 	.word	0x0000e620


	//   ....[59]....
        /*8118*/ 	.word	0x0000e630


	//   ....[60]....
        /*811c*/ 	.word	0x0000e650


	//   ....[61]....
        /*8120*/ 	.word	0x0000e660


	//   ....[62]....
        /*8124*/ 	.word	0x0000e680


	//   ....[63]....
        /*8128*/ 	.word	0x0000e690


	//   ....[64]....
        /*812c*/ 	.word	0x0000e6b0


	//   ....[65]....
        /*8130*/ 	.word	0x0000e6c0


	//   ....[66]....
        /*8134*/ 	.word	0x0000e700


	//   ....[67]....
        /*8138*/ 	.word	0x0000e710


	//   ....[68]....
        /*813c*/ 	.word	0x0000e750


	//   ....[69]....
        /*8140*/ 	.word	0x0000e760


	//   ....[70]....
        /*8144*/ 	.word	0x0000e7a0


	//   ....[71]....
        /*8148*/ 	.word	0x0000e7b0


	//   ....[72]....
        /*814c*/ 	.word	0x0000e7f0


	//   ....[73]....
        /*8150*/ 	.word	0x0000e800


	//   ....[74]....
        /*8154*/ 	.word	0x0000e840


	//   ....[75]....
        /*8158*/ 	.word	0x0000e850


	//   ....[76]....
        /*815c*/ 	.word	0x0000e890


	//   ....[77]....
        /*8160*/ 	.word	0x0000e8a0


	//   ....[78]....
        /*8164*/ 	.word	0x0000e8e0


	//   ....[79]....
        /*8168*/ 	.word	0x0000e8f0


	//   ....[80]....
        /*816c*/ 	.word	0x0000e930


	//   ....[81]....
        /*8170*/ 	.word	0x0000e940


	//   ....[82]....
        /*8174*/ 	.word	0x0000e980


	//   ....[83]....
        /*8178*/ 	.word	0x0000e990


	//   ....[84]....
        /*817c*/ 	.word	0x0000e9d0


	//   ....[85]....
        /*8180*/ 	.word	0x0000e9e0


	//   ....[86]....
        /*8184*/ 	.word	0x0000ea20


	//   ....[87]....
        /*8188*/ 	.word	0x0000ea30


	//   ....[88]....
        /*818c*/ 	.word	0x0000ea70


	//   ....[89]....
        /*8190*/ 	.word	0x0000ea80


	//   ....[90]....
        /*8194*/ 	.word	0x0000eac0


	//   ....[91]....
        /*8198*/ 	.word	0x0000ead0


	//   ....[92]....
        /*819c*/ 	.word	0x0000eb10


	//   ....[93]....
        /*81a0*/ 	.word	0x0000eb20


	//   ....[94]....
        /*81a4*/ 	.word	0x0000eb60


	//   ....[95]....
        /*81a8*/ 	.word	0x0000eb70


	//   ....[96]....
        /*81ac*/ 	.word	0x0000ebb0


	//   ....[97]....
        /*81b0*/ 	.word	0x0000ebc0


	//   ....[98]....
        /*81b4*/ 	.word	0x0000ec00


	//   ....[99]....
        /*81b8*/ 	.word	0x0000ec10


	//   ....[100]....
        /*81bc*/ 	.word	0x0000ec50


	//   ....[101]....
        /*81c0*/ 	.word	0x0000ec60


	//   ....[102]....
        /*81c4*/ 	.word	0x0000eca0


	//   ....[103]....
        /*81c8*/ 	.word	0x0000ecb0


	//   ....[104]....
        /*81cc*/ 	.word	0x0000ecf0


	//   ....[105]....
        /*81d0*/ 	.word	0x0000ed00


	//   ....[106]....
        /*81d4*/ 	.word	0x0000ed40


	//   ....[107]....
        /*81d8*/ 	.word	0x0000ed50


	//   ....[108]....
        /*81dc*/ 	.word	0x0000ed90


	//   ....[109]....
        /*81e0*/ 	.word	0x0000eda0


	//   ....[110]....
        /*81e4*/ 	.word	0x0000ede0


	//   ....[111]....
        /*81e8*/ 	.word	0x0000edf0


	//   ....[112]....
        /*81ec*/ 	.word	0x0000ee30


	//   ....[113]....
        /*81f0*/ 	.word	0x0000ee40


	//   ....[114]....
        /*81f4*/ 	.word	0x0000ee80


	//   ....[115]....
        /*81f8*/ 	.word	0x0000ee90


	//   ....[116]....
        /*81fc*/ 	.word	0x0000eed0


	//   ....[117]....
        /*8200*/ 	.word	0x0000eee0


	//   ....[118]....
        /*8204*/ 	.word	0x0000ef20


	//   ....[119]....
        /*8208*/ 	.word	0x0000ef30


	//   ....[120]....
        /*820c*/ 	.word	0x0000ef70


	//   ....[121]....
        /*8210*/ 	.word	0x0000ef80


	//   ....[122]....
        /*8214*/ 	.word	0x0000efc0


	//   ....[123]....
        /*8218*/ 	.word	0x0000efd0


	//   ....[124]....
        /*821c*/ 	.word	0x0000f010


	//   ....[125]....
        /*8220*/ 	.word	0x0000f020


	//   ....[126]....
        /*8224*/ 	.word	0x0000f060


	//   ....[127]....
        /*8228*/ 	.word	0x0000f070


	//   ....[128]....
        /*822c*/ 	.word	0x0000f0b0


	//   ....[129]....
        /*8230*/ 	.word	0x0000f0c0


	//   ....[130]....
        /*8234*/ 	.word	0x0000f100


	//   ....[131]....
        /*8238*/ 	.word	0x0000f110


	//   ....[132]....
        /*823c*/ 	.word	0x0000f150


	//   ....[133]....
        /*8240*/ 	.word	0x0000f160


	//   ....[134]....
        /*8244*/ 	.word	0x0000f1a0


	//   ....[135]....
        /*8248*/ 	.word	0x0000f1b0


	//   ....[136]....
        /*824c*/ 	.word	0x0000f1f0


	//   ....[137]....
        /*8250*/ 	.word	0x0000f200


	//   ....[138]....
        /*8254*/ 	.word	0x0000f240


	//   ....[139]....
        /*8258*/ 	.word	0x0000f250


	//   ....[140]....
        /*825c*/ 	.word	0x0000f290


	//   ....[141]....
        /*8260*/ 	.word	0x0000f2a0


	//   ....[142]....
        /*8264*/ 	.word	0x0000f2e0


	//   ....[143]....
        /*8268*/ 	.word	0x0000f2f0


	//   ....[144]....
        /*826c*/ 	.word	0x0000f330


	//   ....[145]....
        /*8270*/ 	.word	0x0000f340


	//   ....[146]....
        /*8274*/ 	.word	0x0000f380


	//   ....[147]....
        /*8278*/ 	.word	0x0000f390


	//   ....[148]....
        /*827c*/ 	.word	0x0000f3d0


	//   ....[149]....
        /*8280*/ 	.word	0x0000f3e0


	//   ....[150]....
        /*8284*/ 	.word	0x0000f420


	//   ....[151]....
        /*8288*/ 	.word	0x0000f430


	//   ....[152]....
        /*828c*/ 	.word	0x0000f470


	//   ....[153]....
        /*8290*/ 	.word	0x0000f480


	//   ....[154]....
        /*8294*/ 	.word	0x0000f4c0


	//   ....[155]....
        /*8298*/ 	.word	0x0000f4d0


	//   ....[156]....
        /*829c*/ 	.word	0x0000f510


	//   ....[157]....
        /*82a0*/ 	.word	0x0000f520


	//   ....[158]....
        /*82a4*/ 	.word	0x0000f560


	//   ....[159]....
        /*82a8*/ 	.word	0x0000f570


	//   ....[160]....
        /*82ac*/ 	.word	0x0000f5b0


	//   ....[161]....
        /*82b0*/ 	.word	0x0000f5c0


	//   ....[162]....
        /*82b4*/ 	.word	0x0000f600


	//   ....[163]....
        /*82b8*/ 	.word	0x0000f610


	//   ....[164]....
        /*82bc*/ 	.word	0x0000f650


	//   ....[165]....
        /*82c0*/ 	.word	0x0000f660


	//   ....[166]....
        /*82c4*/ 	.word	0x0000f6a0


	//   ....[167]....
        /*82c8*/ 	.word	0x0000f6b0


	//   ....[168]....
        /*82cc*/ 	.word	0x0000f6f0


	//   ....[169]....
        /*82d0*/ 	.word	0x0000f700


	//   ....[170]....
        /*82d4*/ 	.word	0x0000f740


	//   ....[171]....
        /*82d8*/ 	.word	0x0000f750


	//   ....[172]....
        /*82dc*/ 	.word	0x0000f790


	//   ....[173]....
        /*82e0*/ 	.word	0x0000f7a0


	//   ....[174]....
        /*82e4*/ 	.word	0x0000f7e0


	//   ....[175]....
        /*82e8*/ 	.word	0x0000f7f0


	//   ....[176]....
        /*82ec*/ 	.word	0x0000f830


	//   ....[177]....
        /*82f0*/ 	.word	0x0000f840


	//   ....[178]....
        /*82f4*/ 	.word	0x0000f880


	//   ....[179]....
        /*82f8*/ 	.word	0x0000f890


	//   ....[180]....
        /*82fc*/ 	.word	0x0000f8d0


	//   ....[181]....
        /*8300*/ 	.word	0x0000f8e0


	//   ....[182]....
        /*8304*/ 	.word	0x0000f920


	//   ....[183]....
        /*8308*/ 	.word	0x0000f930


	//   ....[184]....
        /*830c*/ 	.word	0x0000f970


	//   ....[185]....
        /*8310*/ 	.word	0x0000f980


	//   ....[186]....
        /*8314*/ 	.word	0x0000f9c0


	//   ....[187]....
        /*8318*/ 	.word	0x0000f9d0


	//   ....[188]....
        /*831c*/ 	.word	0x0000fa10


	//   ....[189]....
        /*8320*/ 	.word	0x0000fa20


	//   ....[190]....
        /*8324*/ 	.word	0x0000fa60


	//   ....[191]....
        /*8328*/ 	.word	0x0000fa70


	//   ....[192]....
        /*832c*/ 	.word	0x0000fab0


	//   ....[193]....
        /*8330*/ 	.word	0x0000fac0


	//   ....[194]....
        /*8334*/ 	.word	0x0000fb00


	//   ....[195]....
        /*8338*/ 	.word	0x0000fb10


	//   ....[196]....
        /*833c*/ 	.word	0x0000fb50


	//   ....[197]....
        /*8340*/ 	.word	0x0000fb60


	//   ....[198]....
        /*8344*/ 	.word	0x0000fba0


	//   ....[199]....
        /*8348*/ 	.word	0x0000fbb0


	//   ....[200]....
        /*834c*/ 	.word	0x0000fbf0


	//   ....[201]....
        /*8350*/ 	.word	0x0000fc00


	//   ....[202]....
        /*8354*/ 	.word	0x0000fc40


	//   ....[203]....
        /*8358*/ 	.word	0x0000fc50


	//   ....[204]....
        /*835c*/ 	.word	0x0000fca0


	//   ....[205]....
        /*8360*/ 	.word	0x0000fcb0


	//   ....[206]....
        /*8364*/ 	.word	0x0000fcf0


	//   ....[207]....
        /*8368*/ 	.word	0x0000fd00


	//   ....[208]....
        /*836c*/ 	.word	0x0000fd40


	//   ....[209]....
        /*8370*/ 	.word	0x0000fd50


	//   ....[210]....
        /*8374*/ 	.word	0x0000fd90


	//   ....[211]....
        /*8378*/ 	.word	0x0000fda0


	//   ....[212]....
        /*837c*/ 	.word	0x0000fde0


	//   ....[213]....
        /*8380*/ 	.word	0x0000fdf0


	//   ....[214]....
        /*8384*/ 	.word	0x0000fe30


	//   ....[215]....
        /*8388*/ 	.word	0x0000fe40


	//   ....[216]....
        /*838c*/ 	.word	0x0000fe80


	//   ....[217]....
        /*8390*/ 	.word	0x0000fe90


	//   ....[218]....
        /*8394*/ 	.word	0x0000fed0


	//   ....[219]....
        /*8398*/ 	.word	0x0000fee0


	//   ....[220]....
        /*839c*/ 	.word	0x0000ff20


	//   ....[221]....
        /*83a0*/ 	.word	0x0000ff30


	//   ....[222]....
        /*83a4*/ 	.word	0x0000ff90


	//   ....[223]....
        /*83a8*/ 	.word	0x0000ffa0


	//   ....[224]....
        /*83ac*/ 	.word	0x0000ffe0


	//   ....[225]....
        /*83b0*/ 	.word	0x0000fff0


	//   ....[226]....
        /*83b4*/ 	.word	0x00010030


	//   ....[227]....
        /*83b8*/ 	.word	0x00010040


	//   ....[228]....
        /*83bc*/ 	.word	0x00010080


	//   ....[229]....
        /*83c0*/ 	.word	0x00010090


	//   ....[230]....
        /*83c4*/ 	.word	0x000100d0


	//   ....[231]....
        /*83c8*/ 	.word	0x000100e0


	//   ....[232]....
        /*83cc*/ 	.word	0x00010120


	//   ....[233]....
        /*83d0*/ 	.word	0x00010130


	//   ....[234]....
        /*83d4*/ 	.word	0x00010170


	//   ....[235]....
        /*83d8*/ 	.word	0x00010180


	//   ....[236]....
        /*83dc*/ 	.word	0x000101c0


	//   ....[237]....
        /*83e0*/ 	.word	0x000101d0


	//   ....[238]....
        /*83e4*/ 	.word	0x00010210


	//   ....[239]....
        /*83e8*/ 	.word	0x00010220


	//   ....[240]....
        /*83ec*/ 	.word	0x00010260


	//   ....[241]....
        /*83f0*/ 	.word	0x00010270


	//   ....[242]....
        /*83f4*/ 	.word	0x000102a0


	//   ....[243]....
        /*83f8*/ 	.word	0x000102b0


	//   ....[244]....
        /*83fc*/ 	.word	0x000102c0


	//   ....[245]....
        /*8400*/ 	.word	0x000102d0


	//   ....[246]....
        /*8404*/ 	.word	0x000102e0


	//   ....[247]....
        /*8408*/ 	.word	0x000102f0


	//   ....[248]....
        /*840c*/ 	.word	0x00010300


	//   ....[249]....
        /*8410*/ 	.word	0x00010310


	//   ....[250]....
        /*8414*/ 	.word	0x00010320


	//   ....[251]....
        /*8418*/ 	.word	0x00010330


	//   ....[252]....
        /*841c*/ 	.word	0x00010360


	//   ....[253]....
        /*8420*/ 	.word	0x00010370


	//   ....[254]....
        /*8424*/ 	.word	0x000103b0


	//   ....[255]....
        /*8428*/ 	.word	0x000103c0


	//   ....[0]....
        /*842c*/ 	.word	0x00010480


	//   ....[1]....
        /*8430*/ 	.word	0x00010490


	//   ....[2]....
        /*8434*/ 	.word	0x000104c0


	//   ....[3]....
        /*8438*/ 	.word	0x000104d0


	//   ....[4]....
        /*843c*/ 	.word	0x000104e0


	//   ....[5]....
        /*8440*/ 	.word	0x000104f0


	//   ....[6]....
        /*8444*/ 	.word	0x000131d0


	//   ....[7]....
        /*8448*/ 	.word	0x00013210


	//   ....[8]....
        /*844c*/ 	.word	0x000132f0


	//   ....[9]....
        /*8450*/ 	.word	0x00013300


	//   ....[10]....
        /*8454*/ 	.word	0x00013310


	//   ....[11]....
        /*8458*/ 	.word	0x00013320


	//   ....[12]....
        /*845c*/ 	.word	0x00013330


	//   ....[13]....
        /*8460*/ 	.word	0x00013340


	//   ....[14]....
        /*8464*/ 	.word	0x00013350


	//   ....[15]....
        /*8468*/ 	.word	0x00013360


	//   ....[16]....
        /*846c*/ 	.word	0x00013370


	//   ....[17]....
        /*8470*/ 	.word	0x00013380


	//   ....[18]....
        /*8474*/ 	.word	0x00013390


	//   ....[19]....
        /*8478*/ 	.word	0x000133a0


	//   ....[20]....
        /*847c*/ 	.word	0x000133b0


	//   ....[21]....
        /*8480*/ 	.word	0x000133c0


	//   ....[22]....
        /*8484*/ 	.word	0x000133d0


	//   ....[23]....
        /*8488*/ 	.word	0x000133e0


	//   ....[24]....
        /*848c*/ 	.word	0x000133f0


	//   ....[25]....
        /*8490*/ 	.word	0x00013400


	//   ....[26]....
        /*8494*/ 	.word	0x00013410


	//   ....[27]....
        /*8498*/ 	.word	0x00013420


	//   ....[28]....
        /*849c*/ 	.word	0x00013430


	//   ....[29]....
        /*84a0*/ 	.word	0x00013440


	//   ....[30]....
        /*84a4*/ 	.word	0x00013460


	//   ....[31]....
        /*84a8*/ 	.word	0x00013470


	//   ....[32]....
        /*84ac*/ 	.word	0x00013490


	//   ....[33]....
        /*84b0*/ 	.word	0x000134a0


	//   ....[34]....
        /*84b4*/ 	.word	0x000134c0


	//   ....[35]....
        /*84b8*/ 	.word	0x000134d0


	//   ....[36]....
        /*84bc*/ 	.word	0x000134f0


	//   ....[37]....
        /*84c0*/ 	.word	0x00013500


	//   ....[38]....
        /*84c4*/ 	.word	0x00013520


	//   ....[39]....
        /*84c8*/ 	.word	0x00013530


	//   ....[40]....
        /*84cc*/ 	.word	0x00013590


	//   ....[41]....
        /*84d0*/ 	.word	0x000135a0


	//   ....[42]....
        /*84d4*/ 	.word	0x00013610


	//   ....[43]....
        /*84d8*/ 	.word	0x00013620


	//   ....[44]....
        /*84dc*/ 	.word	0x00013690


	//   ....[45]....
        /*84e0*/ 	.word	0x000136a0


	//   ....[46]....
        /*84e4*/ 	.word	0x00013710


	//   ....[47]....
        /*84e8*/ 	.word	0x00013720


	//   ....[48]....
        /*84ec*/ 	.word	0x00013790


	//   ....[49]....
        /*84f0*/ 	.word	0x000137a0


	//   ....[50]....
        /*84f4*/ 	.word	0x000137b0


	//   ....[51]....
        /*84f8*/ 	.word	0x000137c0


	//   ....[52]....
        /*84fc*/ 	.word	0x00013810


	//   ....[53]....
        /*8500*/ 	.word	0x00013820


	//   ....[54]....
        /*8504*/ 	.word	0x00013850


	//   ....[55]....
        /*8508*/ 	.word	0x00013860


	//   ....[56]....
        /*850c*/ 	.word	0x00013880


	//   ....[57]....
        /*8510*/ 	.word	0x00013890


	//   ....[58]....
        /*8514*/ 	.word	0x000138b0


	//   ....[59]....
        /*8518*/ 	.word	0x000138c0


	//   ....[60]....
        /*851c*/ 	.word	0x000138e0


	//   ....[61]....
        /*8520*/ 	.word	0x000138f0


	//   ....[62]....
        /*8524*/ 	.word	0x00013910


	//   ....[63]....
        /*8528*/ 	.word	0x00013920


	//   ....[64]....
        /*852c*/ 	.word	0x00013940


	//   ....[65]....
        /*8530*/ 	.word	0x00013950


	//   ....[66]....
        /*8534*/ 	.word	0x00013970


	//   ....[67]....
        /*8538*/ 	.word	0x00013980


	//   ....[68]....
        /*853c*/ 	.word	0x000139c0


	//   ....[69]....
        /*8540*/ 	.word	0x000139d0


	//   ....[70]....
        /*8544*/ 	.word	0x00013a10


	//   ....[71]....
        /*8548*/ 	.word	0x00013a20


	//   ....[72]....
        /*854c*/ 	.word	0x00013a60


	//   ....[73]....
        /*8550*/ 	.word	0x00013a70


	//   ....[74]....
        /*8554*/ 	.word	0x00013ab0


	//   ....[75]....
        /*8558*/ 	.word	0x00013ac0


	//   ....[76]....
        /*855c*/ 	.word	0x00013b00


	//   ....[77]....
        /*8560*/ 	.word	0x00013b10


	//   ....[78]....
        /*8564*/ 	.word	0x00013b50


	//   ....[79]....
        /*8568*/ 	.word	0x00013b60


	//   ....[80]....
        /*856c*/ 	.word	0x00013ba0


	//   ....[81]....
        /*8570*/ 	.word	0x00013bb0


	//   ....[82]....
        /*8574*/ 	.word	0x00013bf0


	//   ....[83]....
        /*8578*/ 	.word	0x00013c00


	//   ....[84]....
        /*857c*/ 	.word	0x00013c40


	//   ....[85]....
        /*8580*/ 	.word	0x00013c50


	//   ....[86]....
        /*8584*/ 	.word	0x00013c90


	//   ....[87]....
        /*8588*/ 	.word	0x00013ca0


	//   ....[88]....
        /*858c*/ 	.word	0x00013ce0


	//   ....[89]....
        /*8590*/ 	.word	0x00013cf0


	//   ....[90]....
        /*8594*/ 	.word	0x00013d30


	//   ....[91]....
        /*8598*/ 	.word	0x00013d40


	//   ....[92]....
        /*859c*/ 	.word	0x00013d80


	//   ....[93]....
        /*85a0*/ 	.word	0x00013d90


	//   ....[94]....
        /*85a4*/ 	.word	0x00013dd0


	//   ....[95]....
        /*85a8*/ 	.word	0x00013de0


	//   ....[96]....
        /*85ac*/ 	.word	0x00013e20


	//   ....[97]....
        /*85b0*/ 	.word	0x00013e30


	//   ....[98]....
        /*85b4*/ 	.word	0x00013e70


	//   ....[99]....
        /*85b8*/ 	.word	0x00013e80


	//   ....[100]....
        /*85bc*/ 	.word	0x00013ec0


	//   ....[101]....
        /*85c0*/ 	.word	0x00013ed0


	//   ....[102]....
        /*85c4*/ 	.word	0x00013f10


	//   ....[103]....
        /*85c8*/ 	.word	0x00013f20


	//   ....[104]....
        /*85cc*/ 	.word	0x00013f60


	//   ....[105]....
        /*85d0*/ 	.word	0x00013f70


	//   ....[106]....
        /*85d4*/ 	.word	0x00013fb0


	//   ....[107]....
        /*85d8*/ 	.word	0x00013fc0


	//   ....[108]....
        /*85dc*/ 	.word	0x00014000


	//   ....[109]....
        /*85e0*/ 	.word	0x00014010


	//   ....[110]....
        /*85e4*/ 	.word	0x00014050


	//   ....[111]....
        /*85e8*/ 	.word	0x00014060


	//   ....[112]....
        /*85ec*/ 	.word	0x000140a0


	//   ....[113]....
        /*85f0*/ 	.word	0x000140b0


	//   ....[114]....
        /*85f4*/ 	.word	0x000140f0


	//   ....[115]....
        /*85f8*/ 	.word	0x00014100


	//   ....[116]....
        /*85fc*/ 	.word	0x00014140


	//   ....[117]....
        /*8600*/ 	.word	0x00014150


	//   ....[118]....
        /*8604*/ 	.word	0x00014190


	//   ....[119]....
        /*8608*/ 	.word	0x000141a0


	//   ....[120]....
        /*860c*/ 	.word	0x000141e0


	//   ....[121]....
        /*8610*/ 	.word	0x000141f0


	//   ....[122]....
        /*8614*/ 	.word	0x00014230


	//   ....[123]....
        /*8618*/ 	.word	0x00014240


	//   ....[124]....
        /*861c*/ 	.word	0x00014280


	//   ....[125]....
        /*8620*/ 	.word	0x00014290


	//   ....[126]....
        /*8624*/ 	.word	0x000142d0


	//   ....[127]....
        /*8628*/ 	.word	0x000142e0


	//   ....[128]....
        /*862c*/ 	.word	0x00014320


	//   ....[129]....
        /*8630*/ 	.word	0x00014330


	//   ....[130]....
        /*8634*/ 	.word	0x00014370


	//   ....[131]....
        /*8638*/ 	.word	0x00014380


	//   ....[132]....
        /*863c*/ 	.word	0x000143c0


	//   ....[133]....
        /*8640*/ 	.word	0x000143d0


	//   ....[134]....
        /*8644*/ 	.word	0x00014410


	//   ....[135]....
        /*8648*/ 	.word	0x00014420


	//   ....[136]....
        /*864c*/ 	.word	0x00014460


	//   ....[137]....
        /*8650*/ 	.word	0x00014470


	//   ....[138]....
        /*8654*/ 	.word	0x000144b0


	//   ....[139]....
        /*8658*/ 	.word	0x000144c0


	//   ....[140]....
        /*865c*/ 	.word	0x00014500


	//   ....[141]....
        /*8660*/ 	.word	0x00014510


	//   ....[142]....
        /*8664*/ 	.word	0x00014550


	//   ....[143]....
        /*8668*/ 	.word	0x00014560


	//   ....[144]....
        /*866c*/ 	.word	0x000145a0


	//   ....[145]....
        /*8670*/ 	.word	0x000145b0


	//   ....[146]....
        /*8674*/ 	.word	0x000145f0


	//   ....[147]....
        /*8678*/ 	.word	0x00014600


	//   ....[148]....
        /*867c*/ 	.word	0x00014640


	//   ....[149]....
        /*8680*/ 	.word	0x00014650


	//   ....[150]....
        /*8684*/ 	.word	0x00014690


	//   ....[151]....
        /*8688*/ 	.word	0x000146a0


	//   ....[152]....
        /*868c*/ 	.word	0x000146e0


	//   ....[153]....
        /*8690*/ 	.word	0x000146f0


	//   ....[154]....
        /*8694*/ 	.word	0x00014730


	//   ....[155]....
        /*8698*/ 	.word	0x00014740


	//   ....[156]....
        /*869c*/ 	.word	0x00014780


	//   ....[157]....
        /*86a0*/ 	.word	0x00014790


	//   ....[158]....
        /*86a4*/ 	.word	0x000147d0


	//   ....[159]....
        /*86a8*/ 	.word	0x000147e0


	//   ....[160]....
        /*86ac*/ 	.word	0x00014820


	//   ....[161]....
        /*86b0*/ 	.word	0x00014830


	//   ....[162]....
        /*86b4*/ 	.word	0x00014870


	//   ....[163]....
        /*86b8*/ 	.word	0x00014880


	//   ....[164]....
        /*86bc*/ 	.word	0x000148c0


	//   ....[165]....
        /*86c0*/ 	.word	0x000148d0


	//   ....[166]....
        /*86c4*/ 	.word	0x00014910


	//   ....[167]....
        /*86c8*/ 	.word	0x00014920


	//   ....[168]....
        /*86cc*/ 	.word	0x00014960


	//   ....[169]....
        /*86d0*/ 	.word	0x00014970


	//   ....[170]....
        /*86d4*/ 	.word	0x000149b0


	//   ....[171]....
        /*86d8*/ 	.word	0x000149c0


	//   ....[172]....
        /*86dc*/ 	.word	0x00014a00


	//   ....[173]....
        /*86e0*/ 	.word	0x00014a10


	//   ....[174]....
        /*86e4*/ 	.word	0x00014a50


	//   ....[175]....
        /*86e8*/ 	.word	0x00014a60


	//   ....[176]....
        /*86ec*/ 	.word	0x00014aa0


	//   ....[177]....
        /*86f0*/ 	.word	0x00014ab0


	//   ....[178]....
        /*86f4*/ 	.word	0x00014af0


	//   ....[179]....
        /*86f8*/ 	.word	0x00014b00


	//   ....[180]....
        /*86fc*/ 	.word	0x00014b40


	//   ....[181]....
        /*8700*/ 	.word	0x00014b50


	//   ....[182]....
        /*8704*/ 	.word	0x00014b90


	//   ....[183]....
        /*8708*/ 	.word	0x00014ba0


	//   ....[184]....
        /*870c*/ 	.word	0x00014be0


	//   ....[185]....
        /*8710*/ 	.word	0x00014bf0


	//   ....[186]....
        /*8714*/ 	.word	0x00014c30


	//   ....[187]....
        /*8718*/ 	.word	0x00014c40


	//   ....[188]....
        /*871c*/ 	.word	0x00014c80


	//   ....[189]....
        /*8720*/ 	.word	0x00014c90


	//   ....[190]....
        /*8724*/ 	.word	0x00014cd0


	//   ....[191]....
        /*8728*/ 	.word	0x00014ce0


	//   ....[192]....
        /*872c*/ 	.word	0x00014d20


	//   ....[193]....
        /*8730*/ 	.word	0x00014d30


	//   ....[194]....
        /*8734*/ 	.word	0x00014d70


	//   ....[195]....
        /*8738*/ 	.word	0x00014d80


	//   ....[196]....
        /*873c*/ 	.word	0x00014dc0


	//   ....[197]....
        /*8740*/ 	.word	0x00014dd0


	//   ....[198]....
        /*8744*/ 	.word	0x00014e10


	//   ....[199]....
        /*8748*/ 	.word	0x00014e20


	//   ....[200]....
        /*874c*/ 	.word	0x00014e60


	//   ....[201]....
        /*8750*/ 	.word	0x00014e70


	//   ....[202]....
        /*8754*/ 	.word	0x00014eb0


	//   ....[203]....
        /*8758*/ 	.word	0x00014ec0


	//   ....[204]....
        /*875c*/ 	.word	0x00014f00


	//   ....[205]....
        /*8760*/ 	.word	0x00014f10


	//   ....[206]....
        /*8764*/ 	.word	0x00014f60


	//   ....[207]....
        /*8768*/ 	.word	0x00014f70


	//   ....[208]....
        /*876c*/ 	.word	0x00014fb0


	//   ....[209]....
        /*8770*/ 	.word	0x00014fc0


	//   ....[210]....
        /*8774*/ 	.word	0x00015000


	//   ....[211]....
        /*8778*/ 	.word	0x00015010


	//   ....[212]....
        /*877c*/ 	.word	0x00015050


	//   ....[213]....
        /*8780*/ 	.word	0x00015060


	//   ....[214]....
        /*8784*/ 	.word	0x000150a0


	//   ....[215]....
        /*8788*/ 	.word	0x000150b0


	//   ....[216]....
        /*878c*/ 	.word	0x000150f0


	//   ....[217]....
        /*8790*/ 	.word	0x00015100


	//   ....[218]....
        /*8794*/ 	.word	0x00015140


	//   ....[219]....
        /*8798*/ 	.word	0x00015150


	//   ....[220]....
        /*879c*/ 	.word	0x00015190


	//   ....[221]....
        /*87a0*/ 	.word	0x000151a0


	//   ....[222]....
        /*87a4*/ 	.word	0x000151e0


	//   ....[223]....
        /*87a8*/ 	.word	0x000151f0


	//   ....[224]....
        /*87ac*/ 	.word	0x00015250


	//   ....[225]....
        /*87b0*/ 	.word	0x00015260


	//   ....[226]....
        /*87b4*/ 	.word	0x000152a0


	//   ....[227]....
        /*87b8*/ 	.word	0x000152b0


	//   ....[228]....
        /*87bc*/ 	.word	0x000152f0


	//   ....[229]....
        /*87c0*/ 	.word	0x00015300


	//   ....[230]....
        /*87c4*/ 	.word	0x00015340


	//   ....[231]....
        /*87c8*/ 	.word	0x00015350


	//   ....[232]....
        /*87cc*/ 	.word	0x00015390


	//   ....[233]....
        /*87d0*/ 	.word	0x000153a0


	//   ....[234]....
        /*87d4*/ 	.word	0x000153e0


	//   ....[235]....
        /*87d8*/ 	.word	0x000153f0


	//   ....[236]....
        /*87dc*/ 	.word	0x00015430


	//   ....[237]....
        /*87e0*/ 	.word	0x00015440


	//   ....[238]....
        /*87e4*/ 	.word	0x00015480


	//   ....[239]....
        /*87e8*/ 	.word	0x00015490


	//   ....[240]....
        /*87ec*/ 	.word	0x000154d0


	//   ....[241]....
        /*87f0*/ 	.word	0x000154e0


	//   ....[242]....
        /*87f4*/ 	.word	0x00015520


	//   ....[243]....
        /*87f8*/ 	.word	0x00015530


	//   ....[244]....
        /*87fc*/ 	.word	0x00015560


	//   ....[245]....
        /*8800*/ 	.word	0x00015570


	//   ....[246]....
        /*8804*/ 	.word	0x00015580


	//   ....[247]....
        /*8808*/ 	.word	0x00015590


	//   ....[248]....
        /*880c*/ 	.word	0x000155a0


	//   ....[249]....
        /*8810*/ 	.word	0x000155b0


	//   ....[250]....
        /*8814*/ 	.word	0x000155c0


	//   ....[251]....
        /*8818*/ 	.word	0x000155d0


	//   ....[252]....
        /*881c*/ 	.word	0x000155e0


	//   ....[253]....
        /*8820*/ 	.word	0x000155f0


	//   ....[254]....
        /*8824*/ 	.word	0x00015620


	//   ....[255]....
        /*8828*/ 	.word	0x00015630


	//   ....[0]....
        /*882c*/ 	.word	0x00015670


	//   ....[1]....
        /*8830*/ 	.word	0x00015680


	//   ....[2]....
        /*8834*/ 	.word	0x00015740


	//   ....[3]....
        /*8838*/ 	.word	0x00015750


	//   ....[4]....
        /*883c*/ 	.word	0x00015780


	//   ....[5]....
        /*8840*/ 	.word	0x00015790


	//   ....[6]....
        /*8844*/ 	.word	0x000157a0


	//   ....[7]....
        /*8848*/ 	.word	0x000157b0


	//   ....[8]....
        /*884c*/ 	.word	0x00018490


	//   ....[9]....
        /*8850*/ 	.word	0x000184d0


	//   ....[10]....
        /*8854*/ 	.word	0x000185b0


	//   ....[11]....
        /*8858*/ 	.word	0x000185c0


	//   ....[12]....
        /*885c*/ 	.word	0x000185d0


	//   ....[13]....
        /*8860*/ 	.word	0x000185e0


	//   ....[14]....
        /*8864*/ 	.word	0x000185f0


	//   ....[15]....
        /*8868*/ 	.word	0x00018600


	//   ....[16]....
        /*886c*/ 	.word	0x00018610


	//   ....[17]....
        /*8870*/ 	.word	0x00018620


	//   ....[18]....
        /*8874*/ 	.word	0x00018630


	//   ....[19]....
        /*8878*/ 	.word	0x00018640


	//   ....[20]....
        /*887c*/ 	.word	0x00018650


	//   ....[21]....
        /*8880*/ 	.word	0x00018660


	//   ....[22]....
        /*8884*/ 	.word	0x00018670


	//   ....[23]....
        /*8888*/ 	.word	0x00018680


	//   ....[24]....
        /*888c*/ 	.word	0x00018690


	//   ....[25]....
        /*8890*/ 	.word	0x000186a0


	//   ....[26]....
        /*8894*/ 	.word	0x000186b0


	//   ....[27]....
        /*8898*/ 	.word	0x000186c0


	//   ....[28]....
        /*889c*/ 	.word	0x000186d0


	//   ....[29]....
        /*88a0*/ 	.word	0x000186e0


	//   ....[30]....
        /*88a4*/ 	.word	0x000186f0


	//   ....[31]....
        /*88a8*/ 	.word	0x00018700


	//   ....[32]....
        /*88ac*/ 	.word	0x00018720


	//   ....[33]....
        /*88b0*/ 	.word	0x00018730


	//   ....[34]....
        /*88b4*/ 	.word	0x00018750


	//   ....[35]....
        /*88b8*/ 	.word	0x00018760


	//   ....[36]....
        /*88bc*/ 	.word	0x00018780


	//   ....[37]....
        /*88c0*/ 	.word	0x00018790


	//   ....[38]....
        /*88c4*/ 	.word	0x000187b0


	//   ....[39]....
        /*88c8*/ 	.word	0x000187c0


	//   ....[40]....
        /*88cc*/ 	.word	0x000187e0


	//   ....[41]....
        /*88d0*/ 	.word	0x000187f0


	//   ....[42]....
        /*88d4*/ 	.word	0x00018850


	//   ....[43]....
        /*88d8*/ 	.word	0x00018860


	//   ....[44]....
        /*88dc*/ 	.word	0x000188d0


	//   ....[45]....
        /*88e0*/ 	.word	0x000188e0


	//   ....[46]....
        /*88e4*/ 	.word	0x00018950


	//   ....[47]....
        /*88e8*/ 	.word	0x00018960


	//   ....[48]....
        /*88ec*/ 	.word	0x000189d0


	//   ....[49]....
        /*88f0*/ 	.word	0x000189e0


	//   ....[50]....
        /*88f4*/ 	.word	0x00018a50


	//   ....[51]....
        /*88f8*/ 	.word	0x00018a60


	//   ....[52]....
        /*88fc*/ 	.word	0x00018a70


	//   ....[53]....
        /*8900*/ 	.word	0x00018a80


	//   ....[54]....
        /*8904*/ 	.word	0x00018ad0


	//   ....[55]....
        /*8908*/ 	.word	0x00018ae0


	//   ....[56]....
        /*890c*/ 	.word	0x00018b10


	//   ....[57]....
        /*8910*/ 	.word	0x00018b20


	//   ....[58]....
        /*8914*/ 	.word	0x00018b40


	//   ....[59]....
        /*8918*/ 	.word	0x00018b50


	//   ....[60]....
        /*891c*/ 	.word	0x00018b70


	//   ....[61]....
        /*8920*/ 	.word	0x00018b80


	//   ....[62]....
        /*8924*/ 	.word	0x00018ba0


	//   ....[63]....
        /*8928*/ 	.word	0x00018bb0


	//   ....[64]....
        /*892c*/ 	.word	0x00018bd0


	//   ....[65]....
        /*8930*/ 	.word	0x00018be0


	//   ....[66]....
        /*8934*/ 	.word	0x00018c00


	//   ....[67]....
        /*8938*/ 	.word	0x00018c10


	//   ....[68]....
        /*893c*/ 	.word	0x00018c30


	//   ....[69]....
        /*8940*/ 	.word	0x00018c40


	//   ....[70]....
        /*8944*/ 	.word	0x00018c80


	//   ....[71]....
        /*8948*/ 	.word	0x00018c90


	//   ....[72]....
        /*894c*/ 	.word	0x00018cd0


	//   ....[73]....
        /*8950*/ 	.word	0x00018ce0


	//   ....[74]....
        /*8954*/ 	.word	0x00018d20


	//   ....[75]....
        /*8958*/ 	.word	0x00018d30


	//   ....[76]....
        /*895c*/ 	.word	0x00018d70


	//   ....[77]....
        /*8960*/ 	.word	0x00018d80


	//   ....[78]....
        /*8964*/ 	.word	0x00018dc0


	//   ....[79]....
        /*8968*/ 	.word	0x00018dd0


	//   ....[80]....
        /*896c*/ 	.word	0x00018e10


	//   ....[81]....
        /*8970*/ 	.word	0x00018e20


	//   ....[82]....
        /*8974*/ 	.word	0x00018e60


	//   ....[83]....
        /*8978*/ 	.word	0x00018e70


	//   ....[84]....
        /*897c*/ 	.word	0x00018eb0


	//   ....[85]....
        /*8980*/ 	.word	0x00018ec0


	//   ....[86]....
        /*8984*/ 	.word	0x00018f00


	//   ....[87]....
        /*8988*/ 	.word	0x00018f10


	//   ....[88]....
        /*898c*/ 	.word	0x00018f50


	//   ....[89]....
        /*8990*/ 	.word	0x00018f60


	//   ....[90]....
        /*8994*/ 	.word	0x00018fa0


	//   ....[91]....
        /*8998*/ 	.word	0x00018fb0


	//   ....[92]....
        /*899c*/ 	.word	0x00018ff0


	//   ....[93]....
        /*89a0*/ 	.word	0x00019000


	//   ....[94]....
        /*89a4*/ 	.word	0x00019040


	//   ....[95]....
        /*89a8*/ 	.word	0x00019050


	//   ....[96]....
        /*89ac*/ 	.word	0x00019090


	//   ....[97]....
        /*89b0*/ 	.word	0x000190a0


	//   ....[98]....
        /*89b4*/ 	.word	0x000190e0


	//   ....[99]....
        /*89b8*/ 	.word	0x000190f0


	//   ....[100]....
        /*89bc*/ 	.word	0x00019130


	//   ....[101]....
        /*89c0*/ 	.word	0x00019140


	//   ....[102]....
        /*89c4*/ 	.word	0x00019180


	//   ....[103]....
        /*89c8*/ 	.word	0x00019190


	//   ....[104]....
        /*89cc*/ 	.word	0x000191d0


	//   ....[105]....
        /*89d0*/ 	.word	0x000191e0


	//   ....[106]....
        /*89d4*/ 	.word	0x00019220


	//   ....[107]....
        /*89d8*/ 	.word	0x00019230


	//   ....[108]....
        /*89dc*/ 	.word	0x00019270


	//   ....[109]....
        /*89e0*/ 	.word	0x00019280


	//   ....[110]....
        /*89e4*/ 	.word	0x000192c0


	//   ....[111]....
        /*89e8*/ 	.word	0x000192d0


	//   ....[112]....
        /*89ec*/ 	.word	0x00019310


	//   ....[113]....
        /*89f0*/ 	.word	0x00019320


	//   ....[114]....
        /*89f4*/ 	.word	0x00019360


	//   ....[115]....
        /*89f8*/ 	.word	0x00019370


	//   ....[116]....
        /*89fc*/ 	.word	0x000193b0


	//   ....[117]....
        /*8a00*/ 	.word	0x000193c0


	//   ....[118]....
        /*8a04*/ 	.word	0x00019400


	//   ....[119]....
        /*8a08*/ 	.word	0x00019410


	//   ....[120]....
        /*8a0c*/ 	.word	0x00019450


	//   ....[121]....
        /*8a10*/ 	.word	0x00019460


	//   ....[122]....
        /*8a14*/ 	.word	0x000194a0


	//   ....[123]....
        /*8a18*/ 	.word	0x000194b0


	//   ....[124]....
        /*8a1c*/ 	.word	0x000194f0


	//   ....[125]....
        /*8a20*/ 	.word	0x00019500


	//   ....[126]....
        /*8a24*/ 	.word	0x00019540


	//   ....[127]....
        /*8a28*/ 	.word	0x00019550


	//   ....[128]....
        /*8a2c*/ 	.word	0x00019590


	//   ....[129]....
        /*8a30*/ 	.word	0x000195a0


	//   ....[130]....
        /*8a34*/ 	.word	0x000195e0


	//   ....[131]....
        /*8a38*/ 	.word	0x000195f0


	//   ....[132]....
        /*8a3c*/ 	.word	0x00019630


	//   ....[133]....
        /*8a40*/ 	.word	0x00019640


	//   ....[134]....
        /*8a44*/ 	.word	0x00019680


	//   ....[135]....
        /*8a48*/ 	.word	0x00019690


	//   ....[136]....
        /*8a4c*/ 	.word	0x000196d0


	//   ....[137]....
        /*8a50*/ 	.word	0x000196e0


	//   ....[138]....
        /*8a54*/ 	.word	0x00019720


	//   ....[139]....
        /*8a58*/ 	.word	0x00019730


	//   ....[140]....
        /*8a5c*/ 	.word	0x00019770


	//   ....[141]....
        /*8a60*/ 	.word	0x00019780


	//   ....[142]....
        /*8a64*/ 	.word	0x000197c0


	//   ....[143]....
        /*8a68*/ 	.word	0x000197d0


	//   ....[144]....
        /*8a6c*/ 	.word	0x00019810


	//   ....[145]....
        /*8a70*/ 	.word	0x00019820


	//   ....[146]....
        /*8a74*/ 	.word	0x00019860


	//   ....[147]....
        /*8a78*/ 	.word	0x00019870


	//   ....[148]....
        /*8a7c*/ 	.word	0x000198b0


	//   ....[149]....
        /*8a80*/ 	.word	0x000198c0


	//   ....[150]....
        /*8a84*/ 	.word	0x00019900


	//   ....[151]....
        /*8a88*/ 	.word	0x00019910


	//   ....[152]....
        /*8a8c*/ 	.word	0x00019950


	//   ....[153]....
        /*8a90*/ 	.word	0x00019960


	//   ....[154]....
        /*8a94*/ 	.word	0x000199a0


	//   ....[155]....
        /*8a98*/ 	.word	0x000199b0


	//   ....[156]....
        /*8a9c*/ 	.word	0x000199f0


	//   ....[157]....
        /*8aa0*/ 	.word	0x00019a00


	//   ....[158]....
        /*8aa4*/ 	.word	0x00019a40


	//   ....[159]....
        /*8aa8*/ 	.word	0x00019a50


	//   ....[160]....
        /*8aac*/ 	.word	0x00019a90


	//   ....[161]....
        /*8ab0*/ 	.word	0x00019aa0


	//   ....[162]....
        /*8ab4*/ 	.word	0x00019ae0


	//   ....[163]....
        /*8ab8*/ 	.word	0x00019af0


	//   ....[164]....
        /*8abc*/ 	.word	0x00019b30


	//   ....[165]....
        /*8ac0*/ 	.word	0x00019b40


	//   ....[166]....
        /*8ac4*/ 	.word	0x00019b80


	//   ....[167]....
        /*8ac8*/ 	.word	0x00019b90


	//   ....[168]....
        /*8acc*/ 	.word	0x00019bd0


	//   ....[169]....
        /*8ad0*/ 	.word	0x00019be0


	//   ....[170]....
        /*8ad4*/ 	.word	0x00019c20


	//   ....[171]....
        /*8ad8*/ 	.word	0x00019c30


	//   ....[172]....
        /*8adc*/ 	.word	0x00019c70


	//   ....[173]....
        /*8ae0*/ 	.word	0x00019c80


	//   ....[174]....
        /*8ae4*/ 	.word	0x00019cc0


	//   ....[175]....
        /*8ae8*/ 	.word	0x00019cd0


	//   ....[176]....
        /*8aec*/ 	.word	0x00019d10


	//   ....[177]....
        /*8af0*/ 	.word	0x00019d20


	//   ....[178]....
        /*8af4*/ 	.word	0x00019d60


	//   ....[179]....
        /*8af8*/ 	.word	0x00019d70


	//   ....[180]....
        /*8afc*/ 	.word	0x00019db0


	//   ....[181]....
        /*8b00*/ 	.word	0x00019dc0


	//   ....[182]....
        /*8b04*/ 	.word	0x00019e00


	//   ....[183]....
        /*8b08*/ 	.word	0x00019e10


	//   ....[184]....
        /*8b0c*/ 	.word	0x00019e50


	//   ....[185]....
        /*8b10*/ 	.word	0x00019e60


	//   ....[186]....
        /*8b14*/ 	.word	0x00019ea0


	//   ....[187]....
        /*8b18*/ 	.word	0x00019eb0


	//   ....[188]....
        /*8b1c*/ 	.word	0x00019ef0


	//   ....[189]....
        /*8b20*/ 	.word	0x00019f00


	//   ....[190]....
        /*8b24*/ 	.word	0x00019f40


	//   ....[191]....
        /*8b28*/ 	.word	0x00019f50


	//   ....[192]....
        /*8b2c*/ 	.word	0x00019f90


	//   ....[193]....
        /*8b30*/ 	.word	0x00019fa0


	//   ....[194]....
        /*8b34*/ 	.word	0x00019fe0


	//   ....[195]....
        /*8b38*/ 	.word	0x00019ff0


	//   ....[196]....
        /*8b3c*/ 	.word	0x0001a030


	//   ....[197]....
        /*8b40*/ 	.word	0x0001a040


	//   ....[198]....
        /*8b44*/ 	.word	0x0001a080


	//   ....[199]....
        /*8b48*/ 	.word	0x0001a090


	//   ....[200]....
        /*8b4c*/ 	.word	0x0001a0d0


	//   ....[201]....
        /*8b50*/ 	.word	0x0001a0e0


	//   ....[202]....
        /*8b54*/ 	.word	0x0001a120


	//   ....[203]....
        /*8b58*/ 	.word	0x0001a130


	//   ....[204]....
        /*8b5c*/ 	.word	0x0001a170


	//   ....[205]....
        /*8b60*/ 	.word	0x0001a180


	//   ....[206]....
        /*8b64*/ 	.word	0x0001a1c0


	//   ....[207]....
        /*8b68*/ 	.word	0x0001a1d0


	//   ....[208]....
        /*8b6c*/ 	.word	0x0001a220


	//   ....[209]....
        /*8b70*/ 	.word	0x0001a230


	//   ....[210]....
        /*8b74*/ 	.word	0x0001a270


	//   ....[211]....
        /*8b78*/ 	.word	0x0001a280


	//   ....[212]....
        /*8b7c*/ 	.word	0x0001a2c0


	//   ....[213]....
        /*8b80*/ 	.word	0x0001a2d0


	//   ....[214]....
        /*8b84*/ 	.word	0x0001a310


	//   ....[215]....
        /*8b88*/ 	.word	0x0001a320


	//   ....[216]....
        /*8b8c*/ 	.word	0x0001a360


	//   ....[217]....
        /*8b90*/ 	.word	0x0001a370


	//   ....[218]....
        /*8b94*/ 	.word	0x0001a3b0


	//   ....[219]....
        /*8b98*/ 	.word	0x0001a3c0


	//   ....[220]....
        /*8b9c*/ 	.word	0x0001a400


	//   ....[221]....
        /*8ba0*/ 	.word	0x0001a410


	//   ....[222]....
        /*8ba4*/ 	.word	0x0001a480


	//   ....[223]....
        /*8ba8*/ 	.word	0x0001a490


	//   ....[224]....
        /*8bac*/ 	.word	0x0001a4d0


	//   ....[225]....
        /*8bb0*/ 	.word	0x0001a4e0


	//   ....[226]....
        /*8bb4*/ 	.word	0x0001a510


	//   ....[227]....
        /*8bb8*/ 	.word	0x0001a520


	//   ....[228]....
        /*8bbc*/ 	.word	0x0001a560


	//   ....[229]....
        /*8bc0*/ 	.word	0x0001a570


	//   ....[230]....
        /*8bc4*/ 	.word	0x0001a5a0


	//   ....[231]....
        /*8bc8*/ 	.word	0x0001a5b0


	//   ....[232]....
        /*8bcc*/ 	.word	0x0001a5f0


	//   ....[233]....
        /*8bd0*/ 	.word	0x0001a600


	//   ....[234]....
        /*8bd4*/ 	.word	0x0001a640


	//   ....[235]....
        /*8bd8*/ 	.word	0x0001a650


	//   ....[236]....
        /*8bdc*/ 	.word	0x0001a680


	//   ....[237]....
        /*8be0*/ 	.word	0x0001a690


	//   ....[238]....
        /*8be4*/ 	.word	0x0001a6d0


	//   ....[239]....
        /*8be8*/ 	.word	0x0001a6e0


	//   ....[240]....
        /*8bec*/ 	.word	0x0001a740


	//   ....[241]....
        /*8bf0*/ 	.word	0x0001a750


	//   ....[242]....
        /*8bf4*/ 	.word	0x0001a7a0


	//   ....[243]....
        /*8bf8*/ 	.word	0x0001a7b0


	//   ....[244]....
        /*8bfc*/ 	.word	0x0001a800


	//   ....[245]....
        /*8c00*/ 	.word	0x0001a810


	//   ....[246]....
        /*8c04*/ 	.word	0x0001a820


	//   ....[247]....
        /*8c08*/ 	.word	0x0001a830


	//   ....[248]....
        /*8c0c*/ 	.word	0x0001a840


	//   ....[249]....
        /*8c10*/ 	.word	0x0001a850


	//   ....[250]....
        /*8c14*/ 	.word	0x0001a860


	//   ....[251]....
        /*8c18*/ 	.word	0x0001a8d0


	//   ....[252]....
        /*8c1c*/ 	.word	0x0001a8e0


	//   ....[253]....
        /*8c20*/ 	.word	0x0001a8f0


	//   ....[254]....
        /*8c24*/ 	.word	0x0001a900


	//   ....[255]....
        /*8c28*/ 	.word	0x0001a910


	//   ....[0]....
        /*8c2c*/ 	.word	0x0001a920


	//   ....[1]....
        /*8c30*/ 	.word	0x0001a960


	//   ....[2]....
        /*8c34*/ 	.word	0x0001a970


	//   ....[3]....
        /*8c38*/ 	.word	0x0001a980


	//   ....[4]....
        /*8c3c*/ 	.word	0x0001a990


	//   ....[5]....
        /*8c40*/ 	.word	0x0001a9a0


	//   ....[6]....
        /*8c44*/ 	.word	0x0001a9b0


	//   ....[7]....
        /*8c48*/ 	.word	0x0001aa50


	//   ....[8]....
        /*8c4c*/ 	.word	0x0001aa60


	//   ....[9]....
        /*8c50*/ 	.word	0x0001aa70


	//----- nvinfo : EIATTR_VRC_CTA_INIT_COUNT
	.align		4
.L_1280:
        /*8c54*/ 	.byte	0x02, 0x4a
	.zero		1
	.zero		1


	//----- nvinfo : EIATTR_EXIT_INSTR_OFFSETS
	.align		4
        /*8c58*/ 	.byte	0x04, 0x1c
        /*8c5a*/ 	.short	(.L_1282 - .L_1281)


	//   ....[0]....
.L_1281:
        /*8c5c*/ 	.word	0x0001ec70


	//   ....[1]....
        /*8c60*/ 	.word	0x0001f350


	//----- nvinfo : EIATTR_MAX_THREADS
	.align		4
.L_1282:
        /*8c64*/ 	.byte	0x04, 0x05
        /*8c66*/ 	.short	(.L_1284 - .L_1283)
.L_1283:
        /*8c68*/ 	.word	0x00000020
        /*8c6c*/ 	.word	0x00000001
        /*8c70*/ 	.word	0x00000001


	//----- nvinfo : EIATTR_CRS_STACK_SIZE
	.align		4
.L_1284:
        /*8c74*/ 	.byte	0x04, 0x1e
        /*8c76*/ 	.short	(.L_1286 - .L_1285)
.L_1285:
        /*8c78*/ 	.word	0x00000000


	//----- nvinfo : EIATTR_CBANK_PARAM_SIZE
	.align		4
.L_1286:
        /*8c7c*/ 	.byte	0x03, 0x19
        /*8c7e*/ 	.short	0x0028


	//----- nvinfo : EIATTR_PARAM_CBANK
	.align		4
        /*8c80*/ 	.byte	0x04, 0x0a
        /*8c82*/ 	.short	(.L_1288 - .L_1287)
	.align		4
.L_1287:
        /*8c84*/ 	.word	index@(.nv.constant0._ZN17fastertransformer38beam_online_softmax_topk_stage2_kernelIfLi128ELi32EEEvPKfS2_PiPT_ii)
        /*8c88*/ 	.short	0x0380
        /*8c8a*/ 	.short	0x0028


	//----- nvinfo : EIATTR_SW_WAR
	.align		4
.L_1288:
        /*8c8c*/ 	.byte	0x04, 0x36
        /*8c8e*/ 	.short	(.L_1290 - .L_1289)
.L_1289:
        /*8c90*/ 	.word	0x00000008
.L_1290:


//--------------------- .nv.info._ZN17fastertransformer38beam_online_softmax_topk_stage1_kernelIfLi1ELi128ELi64EEEvPKT_S3_PKbPfiiPKi --------------------------
	.section	.nv.info._ZN17fastertransformer38beam_online_softmax_topk_stage1_kernelIfLi1ELi128ELi64EEEvPKT_S3_PKbPfiiPKi,"",@"SHT_CUDA_INFO"
	.sectionflags	@""
	.align	4


	//----- nvinfo : EIATTR_CUDA_API_VERSION
	.align		4
        /*0000*/ 	.byte	0x04, 0x37
        /*0002*/ 	.short	(.L_1292 - .L_1291)
.L_1291:
        /*0004*/ 	.word	0x00000082


	//----- nvinfo : EIATTR_KPARAM_INFO
	.align		4
.L_1292:
        /*0008*/ 	.byte	0x04, 0x17
        /*000a*/ 	.short	(.L_1294 - .L_1293)
.L_1293:
        /*000c*/ 	.word	0x00000000
        /*0010*/ 	.short	0x0006
        /*0012*/ 	.short	0x0028
        /*0014*/ 	.byte	0x00, 0xf5, 0x21, 0x00


	//----- nvinfo : EIATTR_KPARAM_INFO
	.align		4
.L_1294:
        /*0018*/ 	.byte	0x04, 0x17
        /*001a*/ 	.short	(.L_1296 - .L_1295)
.L_1295:
        /*001c*/ 	.word	0x00000000
        /*0020*/ 	.short	0x0005
        /*0022*/ 	.short	0x0024
        /*0024*/ 	.byte	0x00, 0xf0, 0x11, 0x00


	//----- nvinfo : EIATTR_KPARAM_INFO
	.align		4
.L_1296:
        /*0028*/ 	.byte	0x04, 0x17
        /*002a*/ 	.short	(.L_1298 - .L_1297)
.L_1297:
        /*002c*/ 	.word	0x00000000
        /*0030*/ 	.short	0x0004
        /*0032*/ 	.short	0x0020
        /*0034*/ 	.byte	0x00, 0xf0, 0x11, 0x00


	//----- nvinfo : EIATTR_KPARAM_INFO
	.align		4
.L_1298:
        /*0038*/ 	.byte	0x04, 0x17
        /*003a*/ 	.short	(.L_1300 - .L_1299)
.L_1299:
        /*003c*/ 	.word	0x00000000
        /*0040*/ 	.short	0x0003
        /*0042*/ 	.short	0x0018
        /*0044*/ 	.byte	0x00, 0xf5, 0x21, 0x00


	//----- nvinfo : EIATTR_KPARAM_INFO
	.align		4
.L_1300:
        /*0048*/ 	.byte	0x04, 0x17
        /*004a*/ 	.short	(.L_1302 - .L_1301)
.L_1301:
        /*004c*/ 	.word	0x00000000
        /*0050*/ 	.short	0x0002
        /*0052*/ 	.short	0x0010
        /*0054*/ 	.byte	0x00, 0xf5, 0x21, 0x00


	//----- nvinfo : EIATTR_KPARAM_INFO
	.align		4
.L_1302:
        /*0058*/ 	.byte	0x04, 0x17
        /*005a*/ 	.short	(.L_1304 - .L_1303)
.L_1303:
        /*005c*/ 	.word	0x00000000
        /*0060*/ 	.short	0x0001
        /*0062*/ 	.short	0x0008
        /*0064*/ 	.byte	0x00, 0xf5, 0x21, 0x00


	//----- nvinfo : EIATTR_KPARAM_INFO
	.align		4
.L_1304:
        /*0068*/ 	.byte	0x04, 0x17
        /*006a*/ 	.short	(.L_1306 - .L_1305)
.L_1305:
        /*006c*/ 	.word	0x00000000
        /*0070*/ 	.short	0x0000
        /*0072*/ 	.short	0x0000
        /*0074*/ 	.byte	0x00, 0xf5, 0x21, 0x00


	//----- nvinfo : EIATTR_SPARSE_MMA_MASK
	.align		4
.L_1306:
        /*0078*/ 	.byte	0x03, 0x50
        /*007a*/ 	.short	0x0000


	//----- nvinfo : EIATTR_MAXREG_COUNT
	.align		4
        /*007c*/ 	.byte	0x03, 0x1b
        /*007e*/ 	.short	0x00ff


	//----- nvinfo : EIATTR_NUM_BARRIERS
	.align		4
        /*0080*/ 	.byte	0x02, 0x4c
        /*0082*/ 	.byte	0x01
	.zero		1


	//----- nvinfo : EIATTR_ANNOTATIONS
	.align		4
        /*0084*/ 	.byte	0x04, 0x55
        /*0086*/ 	.short	(.L_1308 - .L_1307)


	//   ....[0]....
.L_1307:
        /* <DEDUP_REMOVED lines=125> */


	//----- nvinfo : EIATTR_MERCURY_ISA_VERSION
	.align		4
.L_1308:
        /*0840*/ 	.byte	0x03, 0x5f
        /*0842*/ 	.short	0x0101


	//----- nvinfo : EIATTR_COOP_GROUP_MASK_REGIDS
	.align		4
        /*0844*/ 	.byte	0x04, 0x29
        /*0846*/ 	.short	(.L_1310 - .L_1309)


	//   ....[0]....
.L_1309:
        /*0848*/ 	.word	0xffffffff


	//   ....[1]....
        /*084c*/ 	.word	0xffffffff


	//   ....[2]....
        /*0850*/ 	.word	0xffffffff


	//   ....[3]....
        /*0854*/ 	.word	0xffffffff


	//   ....[4]....
        /*0858*/ 	.word	0xffffffff


	//   ....[5]....
        /*085c*/ 	.word	0xffffffff


	//   ....[6]....
        /*0860*/ 	.word	0xffffffff


	//   ....[7]....
        /*0864*/ 	.word	0xffffffff


	//   ....[8]....
        /*0868*/ 	.word	0xffffffff


	//   ....[9]....
        /*086c*/ 	.word	0xffffffff


	//   ....[10]....
        /*0870*/ 	.word	0xffffffff


	//   ....[11]....
        /*0874*/ 	.word	0xffffffff


	//   ....[12]....
        /*0878*/ 	.word	0xffffffff


	//   ....[13]....
        /*087c*/ 	.word	0xffffffff


	//   ....[14]....
        /*0880*/ 	.word	0xffffffff


	//   ....[15]....
        /*0884*/ 	.word	0xffffffff


	//   ....[16]....
        /*0888*/ 	.word	0xffffffff


	//   ....[17]....
        /*088c*/ 	.word	0xffffffff


	//   ....[18]....
        /*0890*/ 	.word	0xffffffff


	//   ....[19]....
        /*0894*/ 	.word	0xffffffff


	//   ....[20]....
        /*0898*/ 	.word	0xffffffff


	//   ....[21]....
        /*089c*/ 	.word	0xffffffff


	//   ....[22]....
        /*08a0*/ 	.word	0xffffffff


	//   ....[23]....
        /*08a4*/ 	.word	0xffffffff


	//   ....[24]....
        /*08a8*/ 	.word	0xffffffff


	//   ....[25]....
        /*08ac*/ 	.word	0xffffffff


	//   ....[26]....
        /*08b0*/ 	.word	0xffffffff


	//   ....[27]....
        /*08b4*/ 	.word	0xffffffff


	//   ....[28]....
        /*08b8*/ 	.word	0xffffffff


	//   ....[29]....
        /*08bc*/ 	.word	0xffffffff


	//   ....[30]....
        /*08c0*/ 	.word	0xffffffff


	//   ....[31]....
        /*08c4*/ 	.word	0xffffffff


	//   ....[32]....
        /*08c8*/ 	.word	0xffffffff


	//   ....[33]....
        /*08cc*/ 	.word	0xffffffff


	//   ....[34]....
        /*08d0*/ 	.word	0xffffffff


	//   ....[35]....
        /*08d4*/ 	.word	0xffffffff


	//   ....[36]....
        /*08d8*/ 	.word	0xffffffff


	//   ....[37]....
        /*08dc*/ 	.word	0xffffffff


	//   ....[38]....
        /*08e0*/ 	.word	0xffffffff


	//   ....[39]....
        /*08e4*/ 	.word	0xffffffff


	//   ....[40]....
        /*08e8*/ 	.word	0xffffffff


	//   ....[41]....
        /*08ec*/ 	.word	0xffffffff


	//   ....[42]....
        /*08f0*/ 	.word	0xffffffff


	//   ....[43]....
        /*08f4*/ 	.word	0xffffffff


	//   ....[44]....
        /*08f8*/ 	.word	0xffffffff


	//   ....[45]....
        /*08fc*/ 	.word	0xffffffff


	//   ....[46]....
        /*0900*/ 	.word	0xffffffff


	//   ....[47]....
        /*0904*/ 	.word	0xffffffff


	//   ....[48]....
        /*0908*/ 	.word	0xffffffff


	//   ....[49]....
        /*090c*/ 	.word	0xffffffff


	//   ....[50]....
        /*0910*/ 	.word	0xffffffff


	//   ....[51]....
        /*0914*/ 	.word	0xffffffff


	//   ....[52]....
        /*0918*/ 	.word	0xffffffff


	//   ....[53]....
        /*091c*/ 	.word	0xffffffff


	//   ....[54]....
        /*0920*/ 	.word	0xffffffff


	//   ....[55]....
        /*0924*/ 	.word	0xffffffff


	//   ....[56]....
        /*0928*/ 	.word	0xffffffff


	//   ....[57]....
        /*092c*/ 	.word	0xffffffff


	//   ....[58]....
        /*0930*/ 	.word	0xffffffff


	//   ....[59]....
        /*0934*/ 	.word	0xffffffff


	//   ....[60]....
        /*0938*/ 	.word	0xffffffff


	//   ....[61]....
        /*093c*/ 	.word	0xffffffff


	//   ....[62]....
        /*0940*/ 	.word	0xffffffff


	//   ....[63]....
        /*0944*/ 	.word	0xffffffff


	//   ....[64]....
        /*0948*/ 	.word	0xffffffff


	//   ....[65]....
        /*094c*/ 	.word	0xffffffff


	//   ....[66]....
        /*0950*/ 	.word	0xffffffff


	//   ....[67]....
        /*0954*/ 	.word	0xffffffff


	//   ....[68]....
        /*0958*/ 	.word	0xffffffff


	//   ....[69]....
        /*095c*/ 	.word	0xffffffff


	//   ....[70]....
        /*0960*/ 	.word	0xffffffff


	//   ....[71]....
        /*0964*/ 	.word	0xffffffff


	//   ....[72]....
        /*0968*/ 	.word	0xffffffff


	//   ....[73]....
        /*096c*/ 	.word	0xffffffff


	//   ....[74]....
        /*0970*/ 	.word	0xffffffff


	//   ....[75]....
        /*0974*/ 	.word	0xffffffff


	//   ....[76]....
        /*0978*/ 	.word	0xffffffff


	//   ....[77]....
        /*097c*/ 	.word	0xffffffff


	//   ....[78]....
        /*0980*/ 	.word	0xffffffff


	//   ....[79]....
        /*0984*/ 	.word	0xffffffff


	//   ....[80]....
        /*0988*/ 	.word	0xffffffff


	//   ....[81]....
        /*098c*/ 	.word	0xffffffff


	//   ....[82]....
        /*0990*/ 	.word	0xffffffff


	//   ....[83]....
        /*0994*/ 	.word	0xffffffff


	//   ....[84]....
        /*0998*/ 	.word	0xffffffff


	//   ....[85]....
        /*099c*/ 	.word	0xffffffff


	//   ....[86]....
        /*09a0*/ 	.word	0xffffffff


	//   ....[87]....
        /*09a4*/ 	.word	0xffffffff


	//   ....[88]....
        /*09a8*/ 	.word	0xffffffff


	//   ....[89]....
        /*09ac*/ 	.word	0xffffffff


	//   ....[90]....
        /*09b0*/ 	.word	0xffffffff


	//   ....[91]....
        /*09b4*/ 	.word	0xffffffff


	//   ....[92]....
        /*09b8*/ 	.word	0xffffffff


	//   ....[93]....
        /*09bc*/ 	.word	0xffffffff


	//   ....[94]....
        /*09c0*/ 	.word	0xffffffff


	//   ....[95]....
        /*09c4*/ 	.word	0xffffffff


	//   ....[96]....
        /*09c8*/ 	.word	0xffffffff


	//   ....[97]....
        /*09cc*/ 	.word	0xffffffff


	//   ....[98]....
        /*09d0*/ 	.word	0xffffffff


	//   ....[99]....
        /*09d4*/ 	.word	0xffffffff


	//   ....[100]....
        /*09d8*/ 	.word	0xffffffff


	//   ....[101]....
        /*09dc*/ 	.word	0xffffffff


	//   ....[102]....
        /*09e0*/ 	.word	0xffffffff


	//   ....[103]....
        /*09e4*/ 	.word	0xffffffff


	//   ....[104]....
        /*09e8*/ 	.word	0xffffffff


	//   ....[105]....
        /*09ec*/ 	.word	0xffffffff


	//   ....[106]....
        /*09f0*/ 	.word	0xffffffff


	//   ....[107]....
        /*09f4*/ 	.word	0xffffffff


	//   ....[108]....
        /*09f8*/ 	.word	0xffffffff


	//   ....[109]....
        /*09fc*/ 	.word	0xffffffff


	//   ....[110]....
        /*0a00*/ 	.word	0xffffffff


	//   ....[111]....
        /*0a04*/ 	.word	0xffffffff


	//   ....[112]....
        /*0a08*/ 	.word	0xffffffff


	//   ....[113]....
        /*0a0c*/ 	.word	0xffffffff


	//   ....[114]....
        /*0a10*/ 	.word	0xffffffff


	//   ....[115]....
        /*0a14*/ 	.word	0xffffffff


	//   ....[116]....
        /*0a18*/ 	.word	0xffffffff


	//   ....[117]....
        /*0a1c*/ 	.word	0xffffffff


	//   ....[118]....
        /*0a20*/ 	.word	0xffffffff


	//   ....[119]....
        /*0a24*/ 	.word	0xffffffff


	//   ....[120]....
        /*0a28*/ 	.word	0xffffffff


	//   ....[121]....
        /*0a2c*/ 	.word	0xffffffff


	//   ....[122]....
        /*0a30*/ 	.word	0xffffffff


	//   ....[123]....
        /*0a34*/ 	.word	0xffffffff


	//   ....[124]....
        /*0a38*/ 	.word	0xffffffff


	//   ....[125]....
        /*0a3c*/ 	.word	0xffffffff


	//   ....[126]....
        /*0a40*/ 	.word	0xffffffff


	//   ....[127]....
        /*0a44*/ 	.word	0xffffffff


	//   ....[128]....
        /*0a48*/ 	.word	0xffffffff


	//   ....[129]....
        /*0a4c*/ 	.word	0xffffffff


	//   ....[130]....
        /*0a50*/ 	.word	0xffffffff


	//   ....[131]....
        /*0a54*/ 	.word	0xffffffff


	//   ....[132]....
        /*0a58*/ 	.word	0xffffffff


	//   ....[133]....
        /*0a5c*/ 	.word	0xffffffff


	//   ....[134]....
        /*0a60*/ 	.word	0xffffffff


	//   ....[135]....
        /*0a64*/ 	.word	0xffffffff


	//   ....[136]....
        /*0a68*/ 	.word	0xffffffff


	//   ....[137]....
        /*0a6c*/ 	.word	0xffffffff


	//   ....[138]....
        /*0a70*/ 	.word	0xffffffff


	//   ....[139]....
        /*0a74*/ 	.word	0xffffffff


	//   ....[140]....
        /*0a78*/ 	.word	0xffffffff


	//   ....[141]....
        /*0a7c*/ 	.word	0xffffffff


	//   ....[142]....
        /*0a80*/ 	.word	0xffffffff


	//   ....[143]....
        /*0a84*/ 	.word	0xffffffff


	//   ....[144]....
        /*0a88*/ 	.word	0xffffffff


	//   ....[145]....
        /*0a8c*/ 	.word	0xffffffff


	//   ....[146]....
        /*0a90*/ 	.word	0xffffffff


	//   ....[147]....
        /*0a94*/ 	.word	0xffffffff


	//   ....[148]....
        /*0a98*/ 	.word	0xffffffff


	//   ....[149]....
        /*0a9c*/ 	.word	0xffffffff


	//   ....[150]....
        /*0aa0*/ 	.word	0xffffffff


	//   ....[151]....
        /*0aa4*/ 	.word	0xffffffff


	//   ....[152]....
        /*0aa8*/ 	.word	0xffffffff


	//   ....[153]....
        /*0aac*/ 	.word	0xffffffff


	//   ....[154]....
        /*0ab0*/ 	.word	0xffffffff


	//   ....[155]....
        /*0ab4*/ 	.word	0xffffffff


	//   ....[156]....
        /*0ab8*/ 	.word	0xffffffff


	//   ....[157]....
        /*0abc*/ 	.word	0xffffffff


	//   ....[158]....
        /*0ac0*/ 	.word	0xffffffff


	//   ....[159]....
        /*0ac4*/ 	.word	0xffffffff


	//   ....[160]....
        /*0ac8*/ 	.word	0xffffffff


	//   ....[161]....
        /*0acc*/ 	.word	0xffffffff


	//   ....[162]....
        /*0ad0*/ 	.word	0xffffffff


	//   ....[163]....
        /*0ad4*/ 	.word	0xffffffff


	//   ....[164]....
        /*0ad8*/ 	.word	0xffffffff


	//   ....[165]....
        /*0adc*/ 	.word	0xffffffff


	//   ....[166]....
        /*0ae0*/ 	.word	0xffffffff


	//   ....[167]....
        /*0ae4*/ 	.word	0xffffffff


	//   ....[168]....
        /*0ae8*/ 	.word	0xffffffff


	//   ....[169]....
        /*0aec*/ 	.word	0xffffffff


	//   ....[170]....
        /*0af0*/ 	.word	0xffffffff


	//   ....[171]....
        /*0af4*/ 	.word	0xffffffff


	//   ....[172]....
        /*0af8*/ 	.word	0xffffffff


	//   ....[173]....
        /*0afc*/ 	.word	0xffffffff


	//   ....[174]....
        /*0b00*/ 	.word	0xffffffff


	//   ....[175]....
        /*0b04*/ 	.word	0xffffffff


	//   ....[176]....
        /*0b08*/ 	.word	0xffffffff


	//   ....[177]....
        /*0b0c*/ 	.word	0xffffffff


	//   ....[178]....
        /*0b10*/ 	.word	0xffffffff


	//   ....[179]....
        /*0b14*/ 	.word	0xffffffff


	//   ....[180]....
        /*0b18*/ 	.word	0xffffffff


	//   ....[181]....
        /*0b1c*/ 	.word	0xffffffff


	//   ....[182]....
        /*0b20*/ 	.word	0xffffffff


	//   ....[183]....
        /*0b24*/ 	.word	0xffffffff


	//   ....[184]....
        /*0b28*/ 	.word	0xffffffff


	//   ....[185]....
        /*0b2c*/ 	.word	0xffffffff


	//   ....[186]....
        /*0b30*/ 	.word	0xffffffff


	//   ....[187]....
        /*0b34*/ 	.word	0xffffffff


	//   ....[188]....
        /*0b38*/ 	.word	0xffffffff


	//   ....[189]....
        /*0b3c*/ 	.word	0xffffffff


	//   ....[190]....
        /*0b40*/ 	.word	0xffffffff


	//   ....[191]....
        /*0b44*/ 	.word	0xffffffff


	//   ....[192]....
        /*0b48*/ 	.word	0xffffffff


	//   ....[193]....
        /*0b4c*/ 	.word	0xffffffff


	//   ....[194]....
        /*0b50*/ 	.word	0xffffffff


	//   ....[195]....
        /*0b54*/ 	.word	0xffffffff


	//   ....[196]....
        /*0b58*/ 	.word	0xffffffff


	//   ....[197]....
        /*0b5c*/ 	.word	0xffffffff


	//   ....[198]....
        /*0b60*/ 	.word	0xffffffff


	//   ....[199]....
        /*0b64*/ 	.word	0xffffffff


	//   ....[200]....
        /*0b68*/ 	.word	0xffffffff


	//   ....[201]....
        /*0b6c*/ 	.word	0xffffffff


	//   ....[202]....
        /*0b70*/ 	.word	0xffffffff


	//   ....[203]....
        /*0b74*/ 	.word	0xffffffff


	//   ....[204]....
        /*0b78*/ 	.word	0xffffffff


	//   ....[205]....
        /*0b7c*/ 	.word	0xffffffff


	//   ....[206]....
        /*0b80*/ 	.word	0xffffffff


	//   ....[207]....
        /*0b84*/ 	.word	0xffffffff


	//   ....[208]....
        /*0b88*/ 	.word	0xffffffff


	//   ....[209]....
        /*0b8c*/ 	.word	0xffffffff


	//   ....[210]....
        /*0b90*/ 	.word	0xffffffff


	//   ....[211]....
        /*0b94*/ 	.word	0xffffffff


	//   ....[212]....
        /*0b98*/ 	.word	0xffffffff


	//   ....[213]....
        /*0b9c*/ 	.word	0xffffffff


	//   ....[214]....
        /*0ba0*/ 	.word	0xffffffff


	//   ....[215]....
        /*0ba4*/ 	.word	0xffffffff


	//   ....[216]....
        /*0ba8*/ 	.word	0xffffffff


	//   ....[217]....
        /*0bac*/ 	.word	0xffffffff


	//   ....[218]....
        /*0bb0*/ 	.word	0xffffffff


	//   ....[219]....
        /*0bb4*/ 	.word	0xffffffff


	//   ....[220]....
        /*0bb8*/ 	.word	0xffffffff


	//   ....[221]....
        /*0bbc*/ 	.word	0xffffffff


	//   ....[222]....
        /*0bc0*/ 	.word	0xffffffff


	//   ....[223]....
        /*0bc4*/ 	.word	0xffffffff


	//   ....[224]....
        /*0bc8*/ 	.word	0xffffffff


	//   ....[225]....
        /*0bcc*/ 	.word	0xffffffff


	//   ....[226]....
        /*0bd0*/ 	.word	0xffffffff


	//   ....[227]....
        /*0bd4*/ 	.word	0xffffffff


	//   ....[228]....
        /*0bd8*/ 	.word	0xffffffff


	//   ....[229]....
        /*0bdc*/ 	.word	0xffffffff


	//   ....[230]....
        /*0be0*/ 	.word	0xffffffff


	//   ....[231]....
        /*0be4*/ 	.word	0xffffffff


	//   ....[232]....
        /*0be8*/ 	.word	0xffffffff


	//   ....[233]....
        /*0bec*/ 	.word	0xffffffff


	//   ....[234]....
        /*0bf0*/ 	.word	0xffffffff


	//   ....[235]....
        /*0bf4*/ 	.word	0xffffffff


	//   ....[236]....
        /*0bf8*/ 	.word	0xffffffff


	//   ....[237]....
        /*0bfc*/ 	.word	0xffffffff


	//   ....[238]....
        /*0c00*/ 	.word	0xffffffff


	//   ....[239]....
        /*0c04*/ 	.word	0xffffffff


	//   ....[240]....
        /*0c08*/ 	.word	0xffffffff


	//   ....[241]....
        /*0c0c*/ 	.word	0xffffffff


	//   ....[242]....
        /*0c10*/ 	.word	0xffffffff


	//   ....[243]....
        /*0c14*/ 	.word	0xffffffff


	//   ....[244]....
        /*0c18*/ 	.word	0xffffffff


	//   ....[245]....
        /*0c1c*/ 	.word	0xffffffff


	//   ....[246]....
        /*0c20*/ 	.word	0xffffffff


	//   ....[247]....
        /*0c24*/ 	.word	0xffffffff


	//   ....[248]....
        /*0c28*/ 	.word	0xffffffff


	//   ....[249]....
        /*0c2c*/ 	.word	0xffffffff


	//   ....[250]....
        /*0c30*/ 	.word	0xffffffff


	//   ....[251]....
        /*0c34*/ 	.word	0xffffffff


	//   ....[252]....
        /*0c38*/ 	.word	0xffffffff


	//   ....[253]....
        /*0c3c*/ 	.word	0xffffffff


	//   ....[254]....
        /*0c40*/ 	.word	0xffffffff


	//   ....[255]....
        /*0c44*/ 	.word	0xffffffff


	//   ....[0]....
        /*0c48*/ 	.word	0xffffffff


	//   ....[1]....
        /*0c4c*/ 	.word	0xffffffff


	//   ....[2]....
        /*0c50*/ 	.word	0xffffffff


	//   ....[3]....
        /*0c54*/ 	.word	0xffffffff


	//   ....[4]....
        /*0c58*/ 	.word	0xffffffff


	//   ....[5]....
        /*0c5c*/ 	.word	0xffffffff


	//   ....[6]....
        /*0c60*/ 	.word	0xffffffff


	//   ....[7]....
        /*0c64*/ 	.word	0xffffffff


	//   ....[8]....
        /*0c68*/ 	.word	0xffffffff


	//   ....[9]....
        /*0c6c*/ 	.word	0xffffffff


	//   ....[10]....
        /*0c70*/ 	.word	0xffffffff


	//   ....[11]....
        /*0c74*/ 	.word	0xffffffff


	//   ....[12]....
        /*0c78*/ 	.word	0xffffffff


	//   ....[13]....
        /*0c7c*/ 	.word	0xffffffff


	//   ....[14]....
        /*0c80*/ 	.word	0xffffffff


	//   ....[15]....
        /*0c84*/ 	.word	0xffffffff


	//   ....[16]....
        /*0c88*/ 	.word	0xffffffff


	//   ....[17]....
        /*0c8c*/ 	.word	0xffffffff


	//   ....[18]....
        /*0c90*/ 	.word	0xffffffff


	//   ....[19]....
        /*0c94*/ 	.word	0xffffffff


	//   ....[20]....
        /*0c98*/ 	.word	0xffffffff


	//   ....[21]....
        /*0c9c*/ 	.word	0xffffffff


	//   ....[22]....
        /*0ca0*/ 	.word	0xffffffff


	//   ....[23]....
        /*0ca4*/ 	.word	0xffffffff


	//   ....[24]....
        /*0ca8*/ 	.word	0xffffffff


	//   ....[25]....
        /*0cac*/ 	.word	0xffffffff


	//   ....[26]....
        /*0cb0*/ 	.word	0xffffffff


	//   ....[27]....
        /*0cb4*/ 	.word	0xffffffff


	//   ....[28]....
        /*0cb8*/ 	.word	0xffffffff


	//   ....[29]....
        /*0cbc*/ 	.word	0xffffffff


	//   ....[30]....
        /*0cc0*/ 	.word	0xffffffff


	//   ....[31]....
        /*0cc4*/ 	.word	0xffffffff


	//   ....[32]....
        /*0cc8*/ 	.word	0xffffffff


	//   ....[33]....
        /*0ccc*/ 	.word	0xffffffff


	//   ....[34]....
        /*0cd0*/ 	.word	0xffffffff


	//   ....[35]....
        /*0cd4*/ 	.word	0xffffffff


	//   ....[36]....
        /*0cd8*/ 	.word	0xffffffff


	//   ....[37]....
        /*0cdc*/ 	.word	0xffffffff


	//   ....[38]....
        /*0ce0*/ 	.word	0xffffffff


	//   ....[39]....
        /*0ce4*/ 	.word	0xffffffff


	//   ....[40]....
        /*0ce8*/ 	.word	0xffffffff


	//   ....[41]....
        /*0cec*/ 	.word	0xffffffff


	//   ....[42]....
        /*0cf0*/ 	.word	0xffffffff


	//   ....[43]....
        /*0cf4*/ 	.word	0xffffffff


	//   ....[44]....
        /*0cf8*/ 	.word	0xffffffff


	//   ....[45]....
        /*0cfc*/ 	.word	0xffffffff


	//   ....[46]....
        /*0d00*/ 	.word	0xffffffff


	//   ....[47]....
        /*0d04*/ 	.word	0xffffffff


	//   ....[48]....
        /*0d08*/ 	.word	0xffffffff


	//   ....[49]....
        /*0d0c*/ 	.word	0xffffffff


	//   ....[50]....
        /*0d10*/ 	.word	0xffffffff


	//   ....[51]....
        /*0d14*/ 	.word	0xffffffff


	//   ....[52]....
        /*0d18*/ 	.word	0xffffffff


	//   ....[53]....
        /*0d1c*/ 	.word	0xffffffff


	//   ....[54]....
        /*0d20*/ 	.word	0xffffffff


	//   ....[55]....
        /*0d24*/ 	.word	0xffffffff


	//   ....[56]....
        /*0d28*/ 	.word	0xffffffff


	//   ....[57]....
        /*0d2c*/ 	.word	0xffffffff


	//   ....[58]....
        /*0d30*/ 	.word	0xffffffff


	//   ....[59]....
        /*0d34*/ 	.word	0xffffffff


	//   ....[60]....
        /*0d38*/ 	.word	0xffffffff


	//   ....[61]....
        /*0d3c*/ 	.word	0xffffffff


	//   ....[62]....
        /*0d40*/ 	.word	0xffffffff


	//   ....[63]....
        /*0d44*/ 	.word	0xffffffff


	//   ....[64]....
        /*0d48*/ 	.word	0xffffffff


	//   ....[65]....
        /*0d4c*/ 	.word	0xffffffff


	//   ....[66]....
        /*0d50*/ 	.word	0xffffffff


	//   ....[67]....
        /*0d54*/ 	.word	0xffffffff


	//   ....[68]....
        /*0d58*/ 	.word	0xffffffff


	//   ....[69]....
        /*0d5c*/ 	.word	0xffffffff


	//   ....[70]....
        /*0d60*/ 	.word	0xffffffff


	//   ....[71]....
        /*0d64*/ 	.word	0xffffffff


	//   ....[72]....
        /*0d68*/ 	.word	0xffffffff


	//   ....[73]....
        /*0d6c*/ 	.word	0xffffffff


	//   ....[74]....
        /*0d70*/ 	.word	0xffffffff


	//   ....[75]....
        /*0d74*/ 	.word	0xffffffff


	//   ....[76]....
        /*0d78*/ 	.word	0xffffffff


	//   ....[77]....
        /*0d7c*/ 	.word	0xffffffff


	//   ....[78]....
        /*0d80*/ 	.word	0xffffffff


	//   ....[79]....
        /*0d84*/ 	.word	0xffffffff


	//   ....[80]....
        /*0d88*/ 	.word	0xffffffff


	//   ....[81]....
        /*0d8c*/ 	.word	0xffffffff


	//   ....[82]....
        /*0d90*/ 	.word	0xffffffff


	//   ....[83]....
        /*0d94*/ 	.word	0xffffffff


	//   ....[84]....
        /*0d98*/ 	.word	0xffffffff


	//   ....[85]....
        /*0d9c*/ 	.word	0xffffffff


	//   ....[86]....
        /*0da0*/ 	.word	0xffffffff


	//   ....[87]....
        /*0da4*/ 	.word	0xffffffff


	//   ....[88]....
        /*0da8*/ 	.word	0xffffffff


	//   ....[89]....
        /*0dac*/ 	.word	0xffffffff


	//   ....[90]....
        /*0db0*/ 	.word	0xffffffff


	//   ....[91]....
        /*0db4*/ 	.word	0xffffffff


	//   ....[92]....
        /*0db8*/ 	.word	0xffffffff


	//   ....[93]....
        /*0dbc*/ 	.word	0xffffffff


	//   ....[94]....
        /*0dc0*/ 	.word	0xffffffff


	//   ....[95]....
        /*0dc4*/ 	.word	0xffffffff


	//   ....[96]....
        /*0dc8*/ 	.word	0xffffffff


	//   ....[97]....
        /*0dcc*/ 	.word	0xffffffff


	//   ....[98]....
        /*0dd0*/ 	.word	0xffffffff


	//   ....[99]....
        /*0dd4*/ 	.word	0xffffffff


	//   ....[100]....
        /*0dd8*/ 	.word	0xffffffff


	//   ....[101]....
        /*0ddc*/ 	.word	0xffffffff


	//   ....[102]....
        /*0de0*/ 	.word	0xffffffff


	//   ....[103]....
        /*0de4*/ 	.word	0xffffffff


	//   ....[104]....
        /*0de8*/ 	.word	0xffffffff


	//   ....[105]....
        /*0dec*/ 	.word	0xffffffff


	//   ....[106]....
        /*0df0*/ 	.word	0xffffffff


	//   ....[107]....
        /*0df4*/ 	.word	0xffffffff


	//   ....[108]....
        /*0df8*/ 	.word	0xffffffff


	//   ....[109]....
        /*0dfc*/ 	.word	0xffffffff


	//   ....[110]....
        /*0e00*/ 	.word	0xffffffff


	//   ....[111]....
        /*0e04*/ 	.word	0xffffffff


	//   ....[112]....
        /*0e08*/ 	.word	0xffffffff


	//   ....[113]....
        /*0e0c*/ 	.word	0xffffffff


	//   ....[114]....
        /*0e10*/ 	.word	0xffffffff


	//   ....[115]....
        /*0e14*/ 	.word	0xffffffff


	//   ....[116]....
        /*0e18*/ 	.word	0xffffffff


	//   ....[117]....
        /*0e1c*/ 	.word	0xffffffff


	//   ....[118]....
        /*0e20*/ 	.word	0xffffffff


	//   ....[119]....
        /*0e24*/ 	.word	0xffffffff


	//   ....[120]....
        /*0e28*/ 	.word	0xffffffff


	//   ....[121]....
        /*0e2c*/ 	.word	0xffffffff


	//   ....[122]....
        /*0e30*/ 	.word	0xffffffff


	//   ....[123]....
        /*0e34*/ 	.word	0xffffffff


	//   ....[124]....
        /*0e38*/ 	.word	0xffffffff


	//   ....[125]....
        /*0e3c*/ 	.word	0xffffffff


	//   ....[126]....
        /*0e40*/ 	.word	0xffffffff


	//   ....[127]....
        /*0e44*/ 	.word	0xffffffff


	//   ....[128]....
        /*0e48*/ 	.word	0xffffffff


	//   ....[129]....
        /*0e4c*/ 	.word	0xffffffff


	//   ....[130]....
        /*0e50*/ 	.word	0xffffffff


	//   ....[131]....
        /*0e54*/ 	.word	0xffffffff


	//   ....[132]....
        /*0e58*/ 	.word	0xffffffff


	//   ....[133]....
        /*0e5c*/ 	.word	0xffffffff


	//   ....[134]....
        /*0e60*/ 	.word	0xffffffff


	//   ....[135]....
        /*0e64*/ 	.word	0xffffffff


	//   ....[136]....
        /*0e68*/ 	.word	0xffffffff


	//   ....[137]....
        /*0e6c*/ 	.word	0xffffffff


	//   ....[138]....
        /*0e70*/ 	.word	0xffffffff


	//   ....[139]....
        /*0e74*/ 	.word	0xffffffff


	//   ....[140]....
        /*0e78*/ 	.word	0xffffffff


	//   ....[141]....
        /*0e7c*/ 	.word	0xffffffff


	//   ....[142]....
        /*0e80*/ 	.word	0xffffffff


	//   ....[143]....
        /*0e84*/ 	.word	0xffffffff


	//   ....[144]....
        /*0e88*/ 	.word	0xffffffff


	//   ....[145]....
        /*0e8c*/ 	.word	0xffffffff


	//   ....[146]....
        /*0e90*/ 	.word	0xffffffff


	//   ....[147]....
        /*0e94*/ 	.word	0xffffffff


	//   ....[148]....
        /*0e98*/ 	.word	0xffffffff


	//   ....[149]....
        /*0e9c*/ 	.word	0xffffffff


	//   ....[150]....
        /*0ea0*/ 	.word	0xffffffff


	//   ....[151]....
        /*0ea4*/ 	.word	0xffffffff


	//   ....[152]....
        /*0ea8*/ 	.word	0xffffffff


	//   ....[153]....
        /*0eac*/ 	.word	0xffffffff


	//   ....[154]....
        /*0eb0*/ 	.word	0xffffffff


	//   ....[155]....
        /*0eb4*/ 	.word	0xffffffff


	//   ....[156]....
        /*0eb8*/ 	.word	0xffffffff


	//   ....[157]....
        /*0ebc*/ 	.word	0xffffffff


	//   ....[158]....
        /*0ec0*/ 	.word	0xffffffff


	//   ....[159]....
        /*0ec4*/ 	.word	0xffffffff


	//   ....[160]....
        /*0ec8*/ 	.word	0xffffffff


	//   ....[161]....
        /*0ecc*/ 	.word	0xffffffff


	//   ....[162]....
        /*0ed0*/ 	.word	0xffffffff


	//   ....[163]....
        /*0ed4*/ 	.word	0xffffffff


	//   ....[164]....
        /*0ed8*/ 	.word	0xffffffff


	//   ....[165]....
        /*0edc*/ 	.word	0xffffffff


	//   ....[166]....
        /*0ee0*/ 	.word	0xffffffff


	//   ....[167]....
        /*0ee4*/ 	.word	0xffffffff


	//   ....[168]....
        /*0ee8*/ 	.word	0xffffffff


	//   ....[169]....
        /*0eec*/ 	.word	0xffffffff


	//   ....[170]....
        /*0ef0*/ 	.word	0xffffffff


	//   ....[171]....
        /*0ef4*/ 	.word	0xffffffff


	//   ....[172]....
        /*0ef8*/ 	.word	0xffffffff


	//   ....[173]....
        /*0efc*/ 	.word	0xffffffff


	//   ....[174]....
        /*0f00*/ 	.word	0xffffffff


	//   ....[175]....
        /*0f04*/ 	.word	0xffffffff


	//   ....[176]....
        /*0f08*/ 	.word	0xffffffff


	//   ....[177]....
        /*0f0c*/ 	.word	0xffffffff


	//   ....[178]....
        /*0f10*/ 	.word	0xffffffff


	//   ....[179]....
        /*0f14*/ 	.word	0xffffffff


	//   ....[180]....
        /*0f18*/ 	.word	0xffffffff


	//   ....[181]....
        /*0f1c*/ 	.word	0xffffffff


	//   ....[182]....
        /*0f20*/ 	.word	0xffffffff


	//   ....[183]....
        /*0f24*/ 	.word	0xffffffff


	//   ....[184]....
        /*0f28*/ 	.word	0xffffffff


	//   ....[185]....
        /*0f2c*/ 	.word	0xffffffff


	//   ....[186]....
        /*0f30*/ 	.word	0xffffffff


	//   ....[187]....
        /*0f34*/ 	.word	0xffffffff


	//   ....[188]....
        /*0f38*/ 	.word	0xffffffff


	//   ....[189]....
        /*0f3c*/ 	.word	0xffffffff


	//   ....[190]....
        /*0f40*/ 	.word	0xffffffff


	//   ....[191]....
        /*0f44*/ 	.word	0xffffffff


	//   ....[192]....
        /*0f48*/ 	.word	0xffffffff


	//   ....[193]....
        /*0f4c*/ 	.word	0xffffffff


	//   ....[194]....
        /*0f50*/ 	.word	0xffffffff


	//   ....[195]....
        /*0f54*/ 	.word	0xffffffff


	//   ....[196]....
        /*0f58*/ 	.word	0xffffffff


	//   ....[197]....
        /*0f5c*/ 	.word	0xffffffff


	//   ....[198]....
        /*0f60*/ 	.word	0xffffffff


	//   ....[199]....
        /*0f64*/ 	.word	0xffffffff


	//   ....[200]....
        /*0f68*/ 	.word	0xffffffff


	//   ....[201]....
        /*0f6c*/ 	.word	0xffffffff


	//   ....[202]....
        /*0f70*/ 	.word	0xffffffff


	//   ....[203]....
        /*0f74*/ 	.word	0xffffffff


	//   ....[204]....
        /*0f78*/ 	.word	0xffffffff


	//   ....[205]....
        /*0f7c*/ 	.word	0xffffffff


	//   ....[206]....
        /*0f80*/ 	.word	0xffffffff


	//   ....[207]....
        /*0f84*/ 	.word	0xffffffff


	//   ....[208]....
        /*0f88*/ 	.word	0xffffffff


	//   ....[209]....
        /*0f8c*/ 	.word	0xffffffff


	//   ....[210]....
        /*0f90*/ 	.word	0xffffffff


	//   ....[211]....
        /*0f94*/ 	.word	0xffffffff


	//   ....[212]....
        /*0f98*/ 	.word	0xffffffff


	//   ....[213]....
        /*0f9c*/ 	.word	0xffffffff


	//   ....[214]....
        /*0fa0*/ 	.word	0xffffffff


	//   ....[215]....
        /*0fa4*/ 	.word	0xffffffff


	//   ....[216]....
        /*0fa8*/ 	.word	0xffffffff


	//   ....[217]....
        /*0fac*/ 	.word	0xffffffff


	//   ....[218]....
        /*0fb0*/ 	.word	0xffffffff


	//   ....[219]....
        /*0fb4*/ 	.word	0xffffffff


	//   ....[220]....
        /*0fb8*/ 	.word	0xffffffff


	//   ....[221]....
        /*0fbc*/ 	.word	0xffffffff


	//   ....[222]....
        /*0fc0*/ 	.word	0xffffffff


	//   ....[223]....
        /*0fc4*/ 	.word	0xffffffff


	//   ....[224]....
        /*0fc8*/ 	.word	0xffffffff


	//   ....[225]....
        /*0fcc*/ 	.word	0xffffffff


	//   ....[226]....
        /*0fd0*/ 	.word	0xffffffff


	//   ....[227]....
        /*0fd4*/ 	.word	0xffffffff


	//   ....[228]....
        /*0fd8*/ 	.word	0xffffffff


	//   ....[229]....
        /*0fdc*/ 	.word	0xffffffff


	//   ....[230]....
        /*0fe0*/ 	.word	0xffffffff


	//   ....[231]....
        /*0fe4*/ 	.word	0xffffffff


	//   ....[232]....
        /*0fe8*/ 	.word	0xffffffff


	//   ....[233]....
        /*0fec*/ 	.word	0xffffffff


	//   ....[234]....
        /*0ff0*/ 	.word	0xffffffff


	//   ....[235]....
        /*0ff4*/ 	.word	0xffffffff


	//   ....[236]....
        /*0ff8*/ 	.word	0xffffffff


	//   ....[237]....
        /*0ffc*/ 	.word	0xffffffff


	//   ....[238]....
        /*1000*/ 	.word	0xffffffff


	//   ....[239]....
        /*1004*/ 	.word	0xffffffff


	//   ....[240]....
        /*1008*/ 	.word	0xffffffff


	//   ....[241]....
        /*100c*/ 	.word	0xffffffff


	//   ....[242]....
        /*1010*/ 	.word	0xffffffff


	//   ....[243]....
        /*1014*/ 	.word	0xffffffff


	//   ....[244]....
        /*1018*/ 	.word	0xffffffff


	//   ....[245]....
        /*101c*/ 	.word	0xffffffff


	//   ....[246]....
        /*1020*/ 	.word	0xffffffff


	//   ....[247]....
        /*1024*/ 	.word	0xffffffff


	//   ....[248]....
        /*1028*/ 	.word	0xffffffff


	//   ....[249]....
        /*102c*/ 	.word	0xffffffff


	//   ....[250]....
        /*1030*/ 	.word	0xffffffff


	//   ....[251]....
        /*1034*/ 	.word	0xffffffff


	//   ....[252]....
        /*1038*/ 	.word	0xffffffff


	//   ....[253]....
        /*103c*/ 	.word	0xffffffff


	//   ....[254]....
        /*1040*/ 	.word	0xffffffff


	//   ....[255]....
        /*1044*/ 	.word	0xffffffff


	//   ....[0]....
        /*1048*/ 	.word	0xffffffff


	//   ....[1]....
        /*104c*/ 	.word	0xffffffff


	//   ....[2]....
        /*1050*/ 	.word	0xffffffff


	//   ....[3]....
        /*1054*/ 	.word	0xffffffff


	//   ....[4]....
        /*1058*/ 	.word	0xffffffff


	//   ....[5]....
        /*105c*/ 	.word	0xffffffff


	//   ....[6]....
        /*1060*/ 	.word	0xffffffff


	//   ....[7]....
        /*1064*/ 	.word	0xffffffff


	//   ....[8]....
        /*1068*/ 	.word	0xffffffff


	//   ....[9]....
        /*106c*/ 	.word	0xffffffff


	//   ....[10]....
        /*1070*/ 	.word	0xffffffff


	//   ....[11]....
        /*1074*/ 	.word	0xffffffff


	//   ....[12]....
        /*1078*/ 	.word	0xffffffff


	//   ....[13]....
        /*107c*/ 	.word	0xffffffff


	//   ....[14]....
        /*1080*/ 	.word	0xffffffff


	//   ....[15]....
        /*1084*/ 	.word	0xffffffff


	//   ....[16]....
        /*1088*/ 	.word	0xffffffff


	//   ....[17]....
        /*108c*/ 	.word	0xffffffff


	//   ....[18]....
        /*1090*/ 	.word	0xffffffff


	//   ....[19]....
        /*1094*/ 	.word	0xffffffff


	//   ....[20]....
        /*1098*/ 	.word	0xffffffff


	//   ....[21]....
        /*109c*/ 	.word	0xffffffff


	//   ....[22]....
        /*10a0*/ 	.word	0xffffffff


	//   ....[23]....
        /*10a4*/ 	.word	0xffffffff


	//   ....[24]....
        /*10a8*/ 	.word	0xffffffff


	//   ....[25]....
        /*10ac*/ 	.word	0xffffffff


	//   ....[26]....
        /*10b0*/ 	.word	0xffffffff


	//   ....[27]....
        /*10b4*/ 	.word	0xffffffff


	//   ....[28]....
        /*10b8*/ 	.word	0xffffffff


	//   ....[29]....
        /*10bc*/ 	.word	0xffffffff


	//   ....[30]....
        /*10c0*/ 	.word	0xffffffff


	//   ....[31]....
        /*10c4*/ 	.word	0xffffffff


	//   ....[32]....
        /*10c8*/ 	.word	0xffffffff


	//   ....[33]....
        /*10cc*/ 	.word	0xffffffff


	//   ....[34]....
        /*10d0*/ 	.word	0xffffffff


	//   ....[35]....
        /*10d4*/ 	.word	0xffffffff


	//   ....[36]....
        /*10d8*/ 	.word	0xffffffff


	//   ....[37]....
        /*10dc*/ 	.word	0xffffffff


	//   ....[38]....
        /*10e0*/ 	.word	0xffffffff


	//   ....[39]....
        /*10e4*/ 	.word	0xffffffff


	//   ....[40]....
        /*10e8*/ 	.word	0xffffffff


	//   ....[41]....
        /*10ec*/ 	.word	0xffffffff


	//   ....[42]....
        /*10f0*/ 	.word	0xffffffff


	//   ....[43]....
        /*10f4*/ 	.word	0xffffffff


	//   ....[44]....
        /*10f8*/ 	.word	0xffffffff


	//   ....[45]....
        /*10fc*/ 	.word	0xffffffff


	//   ....[46]....
        /*1100*/ 	.word	0xffffffff


	//   ....[47]....
        /*1104*/ 	.word	0xffffffff


	//   ....[48]....
        /*1108*/ 	.word	0xffffffff


	//   ....[49]....
        /*110c*/ 	.word	0xffffffff


	//   ....[50]....
        /*1110*/ 	.word	0xffffffff


	//   ....[51]....
        /*1114*/ 	.word	0xffffffff


	//   ....[52]....
        /*1118*/ 	.word	0xffffffff


	//   ....[53]....
        /*111c*/ 	.word	0xffffffff


	//   ....[54]....
        /*1120*/ 	.word	0xffffffff


	//   ....[55]....
        /*1124*/ 	.word	0xffffffff


	//   ....[56]....
        /*1128*/ 	.word	0xffffffff


	//   ....[57]....
        /*112c*/ 	.word	0xffffffff


	//   ....[58]....
        /*1130*/ 	.word	0xffffffff


	//   ....[59]....
        /*1134*/ 	.word	0xffffffff


	//   ....[60]....
        /*1138*/ 	.word	0xffffffff


	//   ....[61]....
        /*113c*/ 	.word	0xffffffff


	//   ....[62]....
        /*1140*/ 	.word	0xffffffff


	//   ....[63]....
        /*1144*/ 	.word	0xffffffff


	//   ....[64]....
        /*1148*/ 	.word	0xffffffff


	//   ....[65]....
        /*114c*/ 	.word	0xffffffff


	//   ....[66]....
        /*1150*/ 	.word	0xffffffff


	//   ....[67]....
        /*1154*/ 	.word	0xffffffff


	//   ....[68]....
        /*1158*/ 	.word	0xffffffff


	//   ....[69]....
        /*115c*/ 	.word	0xffffffff


	//   ....[70]....
        /*1160*/ 	.word	0xffffffff


	//   ....[71]....
        /*1164*/ 	.word	0xffffffff


	//   ....[72]....
        /*1168*/ 	.word	0xffffffff


	//   ....[73]....
        /*116c*/ 	.word	0xffffffff


	//   ....[74]....
        /*1170*/ 	.word	0xffffffff


	//   ....[75]....
        /*1174*/ 	.word	0xffffffff


	//   ....[76]....
        /*1178*/ 	.word	0xffffffff


	//   ....[77]....
        /*117c*/ 	.word	0xffffffff


	//   ....[78]....
        /*1180*/ 	.word	0xffffffff


	//   ....[79]....
        /*1184*/ 	.word	0xffffffff


	//   ....[80]....
        /*1188*/ 	.word	0xffffffff


	//   ....[81]....
        /*118c*/ 	.word	0xffffffff


	//   ....[82]....
        /*1190*/ 	.word	0xffffffff


	//   ....[83]....
        /*1194*/ 	.word	0xffffffff


	//   ....[84]....
        /*1198*/ 	.word	0xffffffff


	//   ....[85]....
        /*119c*/ 	.word	0xffffffff


	//   ....[86]....
        /*11a0*/ 	.word	0xffffffff


	//   ....[87]....
        /*11a4*/ 	.word	0xffffffff


	//   ....[88]....
        /*11a8*/ 	.word	0xffffffff


	//   ....[89]....
        /*11ac*/ 	.word	0xffffffff


	//   ....[90]....
        /*11b0*/ 	.word	0xffffffff


	//   ....[91]....
        /*11b4*/ 	.word	0xffffffff


	//   ....[92]....
        /*11b8*/ 	.word	0xffffffff


	//   ....[93]....
        /*11bc*/ 	.word	0xffffffff


	//   ....[94]....
        /*11c0*/ 	.word	0xffffffff


	//   ....[95]....
        /*11c4*/ 	.word	0xffffffff


	//   ....[96]....
        /*11c8*/ 	.word	0xffffffff


	//   ....[97]....
        /*11cc*/ 	.word	0xffffffff


	//   ....[98]....
        /*11d0*/ 	.word	0xffffffff


	//   ....[99]....
        /*11d4*/ 	.word	0xffffffff


	//   ....[100]....
        /*11d8*/ 	.word	0xffffffff


	//   ....[101]....
        /*11dc*/ 	.word	0xffffffff


	//   ....[102]....
        /*11e0*/ 	.word	0xffffffff


	//   ....[103]....
        /*11e4*/ 	.word	0xffffffff


	//   ....[104]....
        /*11e8*/ 	.word	0xffffffff


	//   ....[105]....
        /*11ec*/ 	.word	0xffffffff


	//   ....[106]....
        /*11f0*/ 	.word	0xffffffff


	//   ....[107]....
        /*11f4*/ 	.word	0xffffffff


	//   ....[108]....
        /*11f8*/ 	.word	0xffffffff


	//   ....[109]....
        /*11fc*/ 	.word	0xffffffff


	//   ....[110]....
        /*1200*/ 	.word	0xffffffff


	//   ....[111]....
        /*1204*/ 	.word	0xffffffff


	//   ....[112]....
        /*1208*/ 	.word	0xffffffff


	//   ....[113]....
        /*120c*/ 	.word	0xffffffff


	//   ....[114]....
        /*1210*/ 	.word	0xffffffff


	//   ....[115]....
        /*1214*/ 	.word	0xffffffff


	//   ....[116]....
        /*1218*/ 	.word	0xffffffff


	//   ....[117]....
        /*121c*/ 	.word	0xffffffff


	//   ....[118]....
        /*1220*/ 	.word	0xffffffff


	//   ....[119]....
        /*1224*/ 	.word	0xffffffff


	//   ....[120]....
        /*1228*/ 	.word	0xffffffff


	//   ....[121]....
        /*122c*/ 	.word	0xffffffff


	//   ....[122]....
        /*1230*/ 	.word	0xffffffff


	//   ....[123]....
        /*1234*/ 	.word	0xffffffff


	//   ....[124]....
        /*1238*/ 	.word	0xffffffff


	//   ....[125]....
        /*123c*/ 	.word	0xffffffff


	//   ....[126]....
        /*1240*/ 	.word	0xffffffff


	//   ....[127]....
        /*1244*/ 	.word	0xffffffff


	//   ....[128]....
        /*1248*/ 	.word	0xffffffff


	//   ....[129]....
        /*124c*/ 	.word	0xffffffff


	//   ....[130]....
        /*1250*/ 	.word	0xffffffff


	//   ....[131]....
        /*1254*/ 	.word	0xffffffff


	//   ....[132]....
        /*1258*/ 	.word	0xffffffff


	//   ....[133]....
        /*125c*/ 	.word	0xffffffff


	//   ....[134]....
        /*1260*/ 	.word	0xffffffff


	//   ....[135]....
        /*1264*/ 	.word	0xffffffff


	//   ....[136]....
        /*1268*/ 	.word	0xffffffff


	//   ....[137]....
        /*126c*/ 	.word	0xffffffff


	//   ....[138]....
        /*1270*/ 	.word	0xffffffff


	//   ....[139]....
        /*1274*/ 	.word	0xffffffff


	//   ....[140]....
        /*1278*/ 	.word	0xffffffff


	//   ....[141]....
        /*127c*/ 	.word	0xffffffff


	//   ....[142]....
        /*1280*/ 	.word	0xffffffff


	//   ....[143]....
        /*1284*/ 	.word	0xffffffff


	//   ....[144]....
        /*1288*/ 	.word	0xffffffff


	//   ....[145]....
        /*128c*/ 	.word	0xffffffff


	//   ....[146]....
        /*1290*/ 	.word	0xffffffff


	//   ....[147]....
        /*1294*/ 	.word	0xffffffff


	//   ....[148]....
        /*1298*/ 	.word	0xffffffff


	//   ....[149]....
        /*129c*/ 	.word	0xffffffff


	//   ....[150]....
        /*12a0*/ 	.word	0xffffffff


	//   ....[151]....
        /*12a4*/ 	.word	0xffffffff


	//   ....[152]....
        /*12a8*/ 	.word	0xffffffff


	//   ....[153]....
        /*12ac*/ 	.word	0xffffffff


	//   ....[154]....
        /*12b0*/ 	.word	0xffffffff


	//   ....[155]....
        /*12b4*/ 	.word	0xffffffff


	//   ....[156]....
        /*12b8*/ 	.word	0xffffffff


	//   ....[157]....
        /*12bc*/ 	.word	0xffffffff


	//   ....[158]....
        /*12c0*/ 	.word	0xffffffff


	//   ....[159]....
        /*12c4*/ 	.word	0xffffffff


	//   ....[160]....
        /*12c8*/ 	.word	0xffffffff


	//   ....[161]....
        /*12cc*/ 	.word	0xffffffff


	//   ....[162]....
        /*12d0*/ 	.word	0xffffffff


	//   ....[163]....
        /*12d4*/ 	.word	0xffffffff


	//   ....[164]....
        /*12d8*/ 	.word	0xffffffff


	//   ....[165]....
        /*12dc*/ 	.word	0xffffffff


	//   ....[166]....
        /*12e0*/ 	.word	0xffffffff


	//   ....[167]....
        /*12e4*/ 	.word	0xffffffff


	//   ....[168]....
        /*12e8*/ 	.word	0xffffffff


	//   ....[169]....
        /*12ec*/ 	.word	0xffffffff


	//   ....[170]....
        /*12f0*/ 	.word	0xffffffff


	//   ....[171]....
        /*12f4*/ 	.word	0xffffffff


	//   ....[172]....
        /*12f8*/ 	.word	0xffffffff


	//   ....[173]....
        /*12fc*/ 	.word	0xffffffff


	//   ....[174]....
        /*1300*/ 	.word	0xffffffff


	//   ....[175]....
        /*1304*/ 	.word	0xffffffff


	//   ....[176]....
        /*1308*/ 	.word	0xffffffff


	//   ....[177]....
        /*130c*/ 	.word	0xffffffff


	//   ....[178]....
        /*1310*/ 	.word	0xffffffff


	//   ....[179]....
        /*1314*/ 	.word	0xffffffff


	//   ....[180]....
        /*1318*/ 	.word	0xffffffff


	//   ....[181]....
        /*131c*/ 	.word	0xffffffff


	//   ....[182]....
        /*1320*/ 	.word	0xffffffff


	//   ....[183]....
        /*1324*/ 	.word	0xffffffff


	//   ....[184]....
        /*1328*/ 	.word	0xffffffff


	//   ....[185]....
        /*132c*/ 	.word	0xffffffff


	//   ....[186]....
        /*1330*/ 	.word	0xffffffff


	//   ....[187]....
        /*1334*/ 	.word	0xffffffff


	//   ....[188]....
        /*1338*/ 	.word	0xffffffff


	//   ....[189]....
        /*133c*/ 	.word	0xffffffff


	//   ....[190]....
        /*1340*/ 	.word	0xffffffff


	//   ....[191]....
        /*1344*/ 	.word	0xffffffff


	//   ....[192]....
        /*1348*/ 	.word	0xffffffff


	//   ....[193]....
        /*134c*/ 	.word	0xffffffff


	//   ....[194]....
        /*1350*/ 	.word	0xffffffff


	//   ....[195]....
        /*1354*/ 	.word	0xffffffff


	//   ....[196]....
        /*1358*/ 	.word	0xffffffff


	//   ....[197]....
        /*135c*/ 	.word	0xffffffff


	//   ....[198]....
        /*1360*/ 	.word	0xffffffff


	//   ....[199]....
        /*1364*/ 	.word	0xffffffff


	//   ....[200]....
        /*1368*/ 	.word	0xffffffff


	//   ....[201]....
        /*136c*/ 	.word	0xffffffff


	//   ....[202]....
        /*1370*/ 	.word	0xffffffff


	//   ....[203]....
        /*1374*/ 	.word	0xffffffff


	//   ....[204]....
        /*1378*/ 	.word	0xffffffff


	//   ....[205]....
        /*137c*/ 	.word	0xffffffff


	//   ....[206]....
        /*1380*/ 	.word	0xffffffff


	//   ....[207]....
        /*1384*/ 	.word	0xffffffff


	//   ....[208]....
        /*1388*/ 	.word	0xffffffff


	//   ....[209]....
        /*138c*/ 	.word	0xffffffff


	//   ....[210]....
        /*1390*/ 	.word	0xffffffff


	//   ....[211]....
        /*1394*/ 	.word	0xffffffff


	//   ....[212]....
        /*1398*/ 	.word	0xffffffff


	//   ....[213]....
        /*139c*/ 	.word	0xffffffff


	//   ....[214]....
        /*13a0*/ 	.word	0xffffffff


	//   ....[215]....
        /*13a4*/ 	.word	0xffffffff


	//   ....[216]....
        /*13a8*/ 	.word	0xffffffff


	//   ....[217]....
        /*13ac*/ 	.word	0xffffffff


	//   ....[218]....
        /*13b0*/ 	.word	0xffffffff


	//   ....[219]....
        /*13b4*/ 	.word	0xffffffff


	//   ....[220]....
        /*13b8*/ 	.word	0xffffffff


	//   ....[221]....
        /*13bc*/ 	.word	0xffffffff


	//   ....[222]....
        /*13c0*/ 	.word	0xffffffff


	//   ....[223]....
        /*13c4*/ 	.word	0xffffffff


	//   ....[224]....
        /*13c8*/ 	.word	0xffffffff


	//   ....[225]....
        /*13cc*/ 	.word	0xffffffff


	//   ....[226]....
        /*13d0*/ 	.word	0xffffffff


	//   ....[227]....
        /*13d4*/ 	.word	0xffffffff


	//   ....[228]....
        /*13d8*/ 	.word	0xffffffff


	//   ....[229]....
        /*13dc*/ 	.word	0xffffffff


	//   ....[230]....
        /*13e0*/ 	.word	0xffffffff


	//   ....[231]....
        /*13e4*/ 	.word	0xffffffff


	//   ....[232]....
        /*13e8*/ 	.word	0xffffffff


	//   ....[233]....
        /*13ec*/ 	.word	0xffffffff


	//   ....[234]....
        /*13f0*/ 	.word	0xffffffff


	//   ....[235]....
        /*13f4*/ 	.word	0xffffffff


	//   ....[236]....
        /*13f8*/ 	.word	0xffffffff


	//   ....[237]....
        /*13fc*/ 	.word	0xffffffff


	//   ....[238]....
        /*1400*/ 	.word	0xffffffff


	//   ....[239]....
        /*1404*/ 	.word	0xffffffff


	//   ....[240]....
        /*1408*/ 	.word	0xffffffff


	//   ....[241]....
        /*140c*/ 	.word	0xffffffff


	//   ....[242]....
        /*1410*/ 	.word	0xffffffff


	//   ....[243]....
        /*1414*/ 	.word	0xffffffff


	//   ....[244]....
        /*1418*/ 	.word	0xffffffff


	//   ....[245]....
        /*141c*/ 	.word	0xffffffff


	//   ....[246]....
        /*1420*/ 	.word	0xffffffff


	//   ....[247]....
        /*1424*/ 	.word	0xffffffff


	//   ....[248]....
        /*1428*/ 	.word	0xffffffff


	//   ....[249]....
        /*142c*/ 	.word	0xffffffff


	//   ....[250]....
        /*1430*/ 	.word	0xffffffff


	//   ....[251]....
        /*1434*/ 	.word	0xffffffff


	//   ....[252]....
        /*1438*/ 	.word	0xffffffff


	//   ....[253]....
        /*143c*/ 	.word	0xffffffff


	//   ....[254]....
        /*1440*/ 	.word	0xffffffff


	//   ....[255]....
        /*1444*/ 	.word	0xffffffff


	//   ....[0]....
        /*1448*/ 	.word	0xffffffff


	//   ....[1]....
        /*144c*/ 	.word	0xffffffff


	//   ....[2]....
        /*1450*/ 	.word	0xffffffff


	//   ....[3]....
        /*1454*/ 	.word	0xffffffff


	//   ....[4]....
        /*1458*/ 	.word	0xffffffff


	//   ....[5]....
        /*145c*/ 	.word	0xffffffff


	//   ....[6]....
        /*1460*/ 	.word	0xffffffff


	//   ....[7]....
        /*1464*/ 	.word	0xffffffff


	//   ....[8]....
        /*1468*/ 	.word	0xffffffff


	//   ....[9]....
        /*146c*/ 	.word	0xffffffff


	//   ....[10]....
        /*1470*/ 	.word	0xffffffff


	//   ....[11]....
        /*1474*/ 	.word	0xffffffff


	//   ....[12]....
        /*1478*/ 	.word	0xffffffff


	//   ....[13]....
        /*147c*/ 	.word	0xffffffff


	//   ....[14]....
        /*1480*/ 	.word	0xffffffff


	//   ....[15]....
        /*1484*/ 	.word	0xffffffff


	//   ....[16]....
        /*1488*/ 	.word	0xffffffff


	//   ....[17]....
        /*148c*/ 	.word	0xffffffff


	//   ....[18]....
        /*1490*/ 	.word	0xffffffff


	//   ....[19]....
        /*1494*/ 	.word	0xffffffff


	//   ....[20]....
        /*1498*/ 	.word	0xffffffff


	//   ....[21]....
        /*149c*/ 	.word	0xffffffff


	//   ....[22]....
        /*14a0*/ 	.word	0xffffffff


	//   ....[23]....
        /*14a4*/ 	.word	0xffffffff


	//   ....[24]....
        /*14a8*/ 	.word	0xffffffff


	//   ....[25]....
        /*14ac*/ 	.word	0xffffffff


	//   ....[26]....
        /*14b0*/ 	.word	0xffffffff


	//   ....[27]....
        /*14b4*/ 	.word	0xffffffff


	//   ....[28]....
        /*14b8*/ 	.word	0xffffffff


	//   ....[29]....
        /*14bc*/ 	.word	0xffffffff


	//   ....[30]....
        /*14c0*/ 	.word	0xffffffff


	//   ....[31]....
        /*14c4*/ 	.word	0xffffffff


	//   ....[32]....
        /*14c8*/ 	.word	0xffffffff


	//   ....[33]....
        /*14cc*/ 	.word	0xffffffff


	//   ....[34]....
        /*14d0*/ 	.word	0xffffffff


	//   ....[35]....
        /*14d4*/ 	.word	0xffffffff


	//   ....[36]....
        /*14d8*/ 	.word	0xffffffff


	//   ....[37]....
        /*14dc*/ 	.word	0xffffffff


	//   ....[38]....
        /*14e0*/ 	.word	0xffffffff


	//   ....[39]....
        /*14e4*/ 	.word	0xffffffff


	//   ....[40]....
        /*14e8*/ 	.word	0xffffffff


	//   ....[41]....
        /*14ec*/ 	.word	0xffffffff


	//   ....[42]....
        /*14f0*/ 	.word	0xffffffff


	//   ....[43]....
        /*14f4*/ 	.word	0xffffffff


	//   ....[44]....
        /*14f8*/ 	.word	0xffffffff


	//   ....[45]....
        /*14fc*/ 	.word	0xffffffff


	//   ....[46]....
        /*1500*/ 	.word	0xffffffff


	//   ....[47]....
        /*1504*/ 	.word	0xffffffff


	//   ....[48]....
        /*1508*/ 	.word	0xffffffff


	//   ....[49]....
        /*150c*/ 	.word	0xffffffff


	//   ....[50]....
        /*1510*/ 	.word	0xffffffff


	//   ....[51]....
        /*1514*/ 	.word	0xffffffff


	//   ....[52]....
        /*1518*/ 	.word	0xffffffff


	//   ....[53]....
        /*151c*/ 	.word	0xffffffff


	//   ....[54]....
        /*1520*/ 	.word	0xffffffff


	//   ....[55]....
        /*1524*/ 	.word	0xffffffff


	//   ....[56]....
        /*1528*/ 	.word	0xffffffff


	//   ....[57]....
        /*152c*/ 	.word	0xffffffff


	//   ....[58]....
        /*1530*/ 	.word	0xffffffff


	//   ....[59]....
        /*1534*/ 	.word	0xffffffff


	//   ....[60]....
        /*1538*/ 	.word	0xffffffff


	//   ....[61]....
        /*153c*/ 	.word	0xffffffff


	//   ....[62]....
        /*1540*/ 	.word	0xffffffff


	//   ....[63]....
        /*1544*/ 	.word	0xffffffff


	//   ....[64]....
        /*1548*/ 	.word	0xffffffff


	//   ....[65]....
        /*154c*/ 	.word	0xffffffff


	//   ....[66]....
        /*1550*/ 	.word	0xffffffff


	//   ....[67]....
        /*1554*/ 	.word	0xffffffff


	//   ....[68]....
        /*1558*/ 	.word	0xffffffff


	//   ....[69]....
        /*155c*/ 	.word	0xffffffff


	//   ....[70]....
        /*1560*/ 	.word	0xffffffff


	//   ....[71]....
        /*1564*/ 	.word	0xffffffff


	//   ....[72]....
        /*1568*/ 	.word	0xffffffff


	//   ....[73]....
        /*156c*/ 	.word	0xffffffff


	//   ....[74]....
        /*1570*/ 	.word	0xffffffff


	//   ....[75]....
        /*1574*/ 	.word	0xffffffff


	//   ....[76]....
        /*1578*/ 	.word	0xffffffff


	//   ....[77]....
        /*157c*/ 	.word	0xffffffff


	//   ....[78]....
        /*1580*/ 	.word	0xffffffff


	//   ....[79]....
        /*1584*/ 	.word	0xffffffff


	//   ....[80]....
        /*1588*/ 	.word	0xffffffff


	//   ....[81]....
        /*158c*/ 	.word	0xffffffff


	//   ....[82]....
        /*1590*/ 	.word	0xffffffff


	//   ....[83]....
        /*1594*/ 	.word	0xffffffff


	//   ....[84]....
        /*1598*/ 	.word	0xffffffff


	//   ....[85]....
        /*159c*/ 	.word	0xffffffff


	//   ....[86]....
        /*15a0*/ 	.word	0xffffffff


	//   ....[87]....
        /*15a4*/ 	.word	0xffffffff


	//   ....[88]....
        /*15a8*/ 	.word	0xffffffff


	//   ....[89]....
        /*15ac*/ 	.word	0xffffffff


	//   ....[90]....
        /*15b0*/ 	.word	0xffffffff


	//   ....[91]....
        /*15b4*/ 	.word	0xffffffff


	//   ....[92]....
        /*15b8*/ 	.word	0xffffffff


	//   ....[93]....
        /*15bc*/ 	.word	0xffffffff


	//   ....[94]....
        /*15c0*/ 	.word	0xffffffff


	//   ....[95]....
        /*15c4*/ 	.word	0xffffffff


	//   ....[96]....
        /*15c8*/ 	.word	0xffffffff


	//   ....[97]....
        /*15cc*/ 	.word	0xffffffff


	//   ....[98]....
        /*15d0*/ 	.word	0xffffffff


	//   ....[99]....
        /*15d4*/ 	.word	0xffffffff


	//   ....[100]....
        /*15d8*/ 	.word	0xffffffff


	//   ....[101]....
        /*15dc*/ 	.word	0xffffffff


	//   ....[102]....
        /*15e0*/ 	.word	0xffffffff


	//   ....[103]....
        /*15e4*/ 	.word	0xffffffff


	//   ....[104]....
        /*15e8*/ 	.word	0xffffffff


	//   ....[105]....
        /*15ec*/ 	.word	0xffffffff


	//   ....[106]....
        /*15f0*/ 	.word	0xffffffff


	//   ....[107]....
        /*15f4*/ 	.word	0xffffffff


	//   ....[108]....
        /*15f8*/ 	.word	0xffffffff


	//   ....[109]....
        /*15fc*/ 	.word	0xffffffff


	//   ....[110]....
        /*1600*/ 	.word	0xffffffff


	//   ....[111]....
        /*1604*/ 	.word	0xffffffff


	//   ....[112]....
        /*1608*/ 	.word	0xffffffff


	//   ....[113]....
        /*160c*/ 	.word	0xffffffff


	//   ....[114]....
        /*1610*/ 	.word	0xffffffff


	//   ....[115]....
        /*1614*/ 	.word	0xffffffff


	//   ....[116]....
        /*1618*/ 	.word	0xffffffff


	//   ....[117]....
        /*161c*/ 	.word	0xffffffff


	//   ....[118]....
        /*1620*/ 	.word	0xffffffff


	//   ....[119]....
        /*1624*/ 	.word	0xffffffff


	//   ....[120]....
        /*1628*/ 	.word	0xffffffff


	//   ....[121]....
        /*162c*/ 	.word	0xffffffff


	//   ....[122]....
        /*1630*/ 	.word	0xffffffff


	//   ....[123]....
        /*1634*/ 	.word	0xffffffff


	//   ....[124]....
        /*1638*/ 	.word	0xffffffff


	//   ....[125]....
        /*163c*/ 	.word	0xffffffff


	//   ....[126]....
        /*1640*/ 	.word	0xffffffff


	//   ....[127]....
        /*1644*/ 	.word	0xffffffff


	//   ....[128]....
        /*1648*/ 	.word	0xffffffff


	//   ....[129]....
        /*164c*/ 	.word	0xffffffff


	//   ....[130]....
        /*1650*/ 	.word	0xffffffff


	//   ....[131]....
        /*1654*/ 	.word	0xffffffff


	//   ....[132]....
        /*1658*/ 	.word	0xffffffff


	//   ....[133]....
        /*165c*/ 	.word	0xffffffff


	//   ....[134]....
        /*1660*/ 	.word	0xffffffff


	//   ....[135]....
        /*1664*/ 	.word	0xffffffff


	//   ....[136]....
        /*1668*/ 	.word	0xffffffff


	//   ....[137]....
        /*166c*/ 	.word	0xffffffff


	//   ....[138]....
        /*1670*/ 	.word	0xffffffff


	//   ....[139]....
        /*1674*/ 	.word	0xffffffff


	//   ....[140]....
        /*1678*/ 	.word	0xffffffff


	//   ....[141]....
        /*167c*/ 	.word	0xffffffff


	//   ....[142]....
        /*1680*/ 	.word	0xffffffff


	//   ....[143]....
        /*1684*/ 	.word	0xffffffff


	//   ....[144]....
        /*1688*/ 	.word	0xffffffff


	//   ....[145]....
        /*168c*/ 	.word	0xffffffff


	//   ....[146]....
        /*1690*/ 	.word	0xffffffff


	//   ....[147]....
        /*1694*/ 	.word	0xffffffff


	//   ....[148]....
        /*1698*/ 	.word	0xffffffff


	//   ....[149]....
        /*169c*/ 	.word	0xffffffff


	//   ....[150]....
        /*16a0*/ 	.word	0xffffffff


	//   ....[151]....
        /*16a4*/ 	.word	0xffffffff


	//   ....[152]....
        /*16a8*/ 	.word	0xffffffff


	//   ....[153]....
        /*16ac*/ 	.word	0xffffffff


	//   ....[154]....
        /*16b0*/ 	.word	0xffffffff


	//   ....[155]....
        /*16b4*/ 	.word	0xffffffff


	//   ....[156]....
        /*16b8*/ 	.word	0xffffffff


	//   ....[157]....
        /*16bc*/ 	.word	0xffffffff


	//   ....[158]....
        /*16c0*/ 	.word	0xffffffff


	//   ....[159]....
        /*16c4*/ 	.word	0xffffffff


	//   ....[160]....
        /*16c8*/ 	.word	0xffffffff


	//   ....[161]....
        /*16cc*/ 	.word	0xffffffff


	//   ....[162]....
        /*16d0*/ 	.word	0xffffffff


	//   ....[163]....
        /*16d4*/ 	.word	0xffffffff


	//   ....[164]....
        /*16d8*/ 	.word	0xffffffff


	//   ....[165]....
        /*16dc*/ 	.word	0xffffffff


	//   ....[166]....
        /*16e0*/ 	.word	0xffffffff


	//   ....[167]....
        /*16e4*/ 	.word	0xffffffff


	//   ....[168]....
        /*16e8*/ 	.word	0xffffffff


	//   ....[169]....
        /*16ec*/ 	.word	0xffffffff


	//   ....[170]....
        /*16f0*/ 	.word	0xffffffff


	//   ....[171]....
        /*16f4*/ 	.word	0xffffffff


	//   ....[172]....
        /*16f8*/ 	.word	0xffffffff


	//   ....[173]....
        /*16fc*/ 	.word	0xffffffff


	//   ....[174]....
        /*1700*/ 	.word	0xffffffff


	//   ....[175]....
        /*1704*/ 	.word	0xffffffff


	//   ....[176]....
        /*1708*/ 	.word	0xffffffff


	//   ....[177]....
        /*170c*/ 	.word	0xffffffff


	//   ....[178]....
        /*1710*/ 	.word	0xffffffff


	//   ....[179]....
        /*1714*/ 	.word	0xffffffff


	//   ....[180]....
        /*1718*/ 	.word	0xffffffff


	//   ....[181]....
        /*171c*/ 	.word	0xffffffff


	//   ....[182]....
        /*1720*/ 	.word	0xffffffff


	//   ....[183]....
        /*1724*/ 	.word	0xffffffff


	//   ....[184]....
        /*1728*/ 	.word	0xffffffff


	//   ....[185]....
        /*172c*/ 	.word	0xffffffff


	//   ....[186]....
        /*1730*/ 	.word	0xffffffff


	//   ....[187]....
        /*1734*/ 	.word	0xffffffff


	//   ....[188]....
        /*1738*/ 	.word	0xffffffff


	//   ....[189]....
        /*173c*/ 	.word	0xffffffff


	//   ....[190]....
        /*1740*/ 	.word	0xffffffff


	//   ....[191]....
        /*1744*/ 	.word	0xffffffff


	//   ....[192]....
        /*1748*/ 	.word	0xffffffff


	//   ....[193]....
        /*174c*/ 	.word	0xffffffff


	//   ....[194]....
        /*1750*/ 	.word	0xffffffff


	//   ....[195]....
        /*1754*/ 	.word	0xffffffff


	//   ....[196]....
        /*1758*/ 	.word	0xffffffff


	//   ....[197]....
        /*175c*/ 	.word	0xffffffff


	//   ....[198]....
        /*1760*/ 	.word	0xffffffff


	//   ....[199]....
        /*1764*/ 	.word	0xffffffff


	//   ....[200]....
        /*1768*/ 	.word	0xffffffff


	//   ....[201]....
        /*176c*/ 	.word	0xffffffff


	//   ....[202]....
        /*1770*/ 	.word	0xffffffff


	//   ....[203]....
        /*1774*/ 	.word	0xffffffff


	//   ....[204]....
        /*1778*/ 	.word	0xffffffff


	//   ....[205]....
        /*177c*/ 	.word	0xffffffff


	//   ....[206]....
        /*1780*/ 	.word	0xffffffff


	//   ....[207]....
        /*1784*/ 	.word	0xffffffff


	//   ....[208]....
        /*1788*/ 	.word	0xffffffff


	//   ....[209]....
        /*178c*/ 	.word	0xffffffff


	//   ....[210]....
        /*1790*/ 	.word	0xffffffff


	//   ....[211]....
        /*1794*/ 	.word	0xffffffff


	//   ....[212]....
        /*1798*/ 	.word	0xffffffff


	//   ....[213]....
        /*179c*/ 	.word	0xffffffff


	//   ....[214]....
        /*17a0*/ 	.word	0xffffffff


	//   ....[215]....
        /*17a4*/ 	.word	0xffffffff


	//   ....[216]....
        /*17a8*/ 	.word	0xffffffff


	//   ....[217]....
        /*17ac*/ 	.word	0xffffffff


	//   ....[218]....
        /*17b0*/ 	.word	0xffffffff


	//   ....[219]....
        /*17b4*/ 	.word	0xffffffff


	//   ....[220]....
        /*17b8*/ 	.word	0xffffffff


	//   ....[221]....
        /*17bc*/ 	.word	0xffffffff


	//   ....[222]....
        /*17c0*/ 	.word	0xffffffff


	//   ....[223]....
        /*17c4*/ 	.word	0xffffffff


	//   ....[224]....
        /*17c8*/ 	.word	0xffffffff


	//   ....[225]....
        /*17cc*/ 	.word	0xffffffff


	//   ....[226]....
        /*17d0*/ 	.word	0xffffffff


	//   ....[227]....
        /*17d4*/ 	.word	0xffffffff


	//   ....[228]....
        /*17d8*/ 	.word	0xffffffff


	//   ....[229]....
        /*17dc*/ 	.word	0xffffffff


	//   ....[230]....
        /*17e0*/ 	.word	0xffffffff


	//   ....[231]....
        /*17e4*/ 	.word	0xffffffff


	//   ....[232]....
        /*17e8*/ 	.word	0xffffffff


	//   ....[233]....
        /*17ec*/ 	.word	0xffffffff


	//   ....[234]....
        /*17f0*/ 	.word	0xffffffff


	//   ....[235]....
        /*17f4*/ 	.word	0xffffffff


	//   ....[236]....
        /*17f8*/ 	.word	0xffffffff


	//   ....[237]....
        /*17fc*/ 	.word	0xffffffff


	//   ....[238]....
        /*1800*/ 	.word	0xffffffff


	//   ....[239]....
        /*1804*/ 	.word	0xffffffff


	//   ....[240]....
        /*1808*/ 	.word	0xffffffff


	//   ....[241]....
        /*180c*/ 	.word	0xffffffff


	//   ....[242]....
        /*1810*/ 	.word	0xffffffff


	//   ....[243]....
        /*1814*/ 	.word	0xffffffff


	//   ....[244]....
        /*1818*/ 	.word	0xffffffff


	//   ....[245]....
        /*181c*/ 	.word	0xffffffff


	//   ....[246]....
        /*1820*/ 	.word	0xffffffff


	//   ....[247]....
        /*1824*/ 	.word	0xffffffff


	//   ....[248]....
        /*1828*/ 	.word	0xffffffff


	//   ....[249]....
        /*182c*/ 	.word	0xffffffff


	//   ....[250]....
        /*1830*/ 	.word	0xffffffff


	//   ....[251]....
        /*1834*/ 	.word	0xffffffff


	//   ....[252]....
        /*1838*/ 	.word	0xffffffff


	//   ....[253]....
        /*183c*/ 	.word	0xffffffff


	//   ....[254]....
        /*1840*/ 	.word	0xffffffff


	//   ....[255]....
        /*1844*/ 	.word	0xffffffff


	//   ....[0]....
        /*1848*/ 	.word	0xffffffff


	//   ....[1]....
        /*184c*/ 	.word	0xffffffff


	//   ....[2]....
        /*1850*/ 	.word	0xffffffff


	//   ....[3]....
        /*1854*/ 	.word	0xffffffff


	//   ....[4]....
        /*1858*/ 	.word	0xffffffff


	//   ....[5]....
        /*185c*/ 	.word	0xffffffff


	//   ....[6]....
        /*1860*/ 	.word	0xffffffff


	//   ....[7]....
        /*1864*/ 	.word	0xffffffff


	//   ....[8]....
        /*1868*/ 	.word	0xffffffff


	//   ....[9]....
        /*186c*/ 	.word	0xffffffff


	//   ....[10]....
        /*1870*/ 	.word	0xffffffff


	//   ....[11]....
        /*1874*/ 	.word	0xffffffff


	//   ....[12]....
        /*1878*/ 	.word	0xffffffff


	//   ....[13]....
        /*187c*/ 	.word	0xffffffff


	//   ....[14]....
        /*1880*/ 	.word	0xffffffff


	//   ....[15]....
        /*1884*/ 	.word	0xffffffff


	//   ....[16]....
        /*1888*/ 	.word	0xffffffff


	//   ....[17]....
        /*188c*/ 	.word	0xffffffff


	//   ....[18]....
        /*1890*/ 	.word	0xffffffff


	//   ....[19]....
        /*1894*/ 	.word	0xffffffff


	//   ....[20]....
        /*1898*/ 	.word	0xffffffff


	//   ....[21]....
        /*189c*/ 	.word	0xffffffff


	//   ....[22]....
        /*18a0*/ 	.word	0xffffffff


	//   ....[23]....
        /*18a4*/ 	.word	0xffffffff


	//   ....[24]....
        /*18a8*/ 	.word	0xffffffff


	//   ....[25]....
        /*18ac*/ 	.word	0xffffffff


	//   ....[26]....
        /*18b0*/ 	.word	0xffffffff


	//   ....[27]....
        /*18b4*/ 	.word	0xffffffff


	//   ....[28]....
        /*18b8*/ 	.word	0xffffffff


	//   ....[29]....
        /*18bc*/ 	.word	0xffffffff


	//   ....[30]....
        /*18c0*/ 	.word	0xffffffff


	//   ....[31]....
        /*18c4*/ 	.word	0xffffffff


	//   ....[32]....
        /*18c8*/ 	.word	0xffffffff


	//   ....[33]....
        /*18cc*/ 	.word	0xffffffff


	//   ....[34]....
        /*18d0*/ 	.word	0xffffffff


	//   ....[35]....
        /*18d4*/ 	.word	0xffffffff


	//   ....[36]....
        /*18d8*/ 	.word	0xffffffff


	//   ....[37]....
        /*18dc*/ 	.word	0xffffffff


	//   ....[38]....
        /*18e0*/ 	.word	0xffffffff


	//   ....[39]....
        /*18e4*/ 	.word	0xffffffff


	//   ....[40]....
        /*18e8*/ 	.word	0xffffffff


	//   ....[41]....
        /*18ec*/ 	.word	0xffffffff


	//   ....[42]....
        /*18f0*/ 	.word	0xffffffff


	//   ....[43]....
        /*18f4*/ 	.word	0xffffffff


	//   ....[44]....
        /*18f8*/ 	.word	0xffffffff


	//   ....[45]....
        /*18fc*/ 	.word	0xffffffff


	//   ....[46]....
        /*1900*/ 	.word	0xffffffff


	//   ....[47]....
        /*1904*/ 	.word	0xffffffff


	//   ....[48]....
        /*1908*/ 	.word	0xffffffff


	//   ....[49]....
        /*190c*/ 	.word	0xffffffff


	//   ....[50]....
        /*1910*/ 	.word	0xffffffff


	//   ....[51]....
        /*1914*/ 	.word	0xffffffff


	//   ....[52]....
        /*1918*/ 	.word	0xffffffff


	//   ....[53]....
        /*191c*/ 	.word	0xffffffff


	//   ....[54]....
        /*1920*/ 	.word	0xffffffff


	//   ....[55]....
        /*1924*/ 	.word	0xffffffff


	//   ....[56]....
        /*1928*/ 	.word	0xffffffff


	//   ....[57]....
        /*192c*/ 	.word	0xffffffff


	//   ....[58]....
        /*1930*/ 	.word	0xffffffff


	//   ....[59]....
        /*1934*/ 	.word	0xffffffff


	//   ....[60]....
        /*1938*/ 	.word	0xffffffff


	//   ....[61]....
        /*193c*/ 	.word	0xffffffff


	//   ....[62]....
        /*1940*/ 	.word	0xffffffff


	//   ....[63]....
        /*1944*/ 	.word	0xffffffff


	//   ....[64]....
        /*1948*/ 	.word	0xffffffff


	//   ....[65]....
        /*194c*/ 	.word	0xffffffff


	//   ....[66]....
        /*1950*/ 	.word	0xffffffff


	//   ....[67]....
        /*1954*/ 	.word	0xffffffff


	//   ....[68]....
        /*1958*/ 	.word	0xffffffff


	//   ....[69]....
        /*195c*/ 	.word	0xffffffff


	//   ....[70]....
        /*1960*/ 	.word	0xffffffff


	//   ....[71]....
        /*1964*/ 	.word	0xffffffff


	//   ....[72]....
        /*1968*/ 	.word	0xffffffff


	//   ....[73]....
        /*196c*/ 	.word	0xffffffff


	//   ....[74]....
        /*1970*/ 	.word	0xffffffff


	//   ....[75]....
        /*1974*/ 	.word	0xffffffff


	//   ....[76]....
        /*1978*/ 	.word	0xffffffff


	//   ....[77]....
        /*197c*/ 	.word	0xffffffff


	//   ....[78]....
        /*1980*/ 	.word	0xffffffff


	//   ....[79]....
        /*1984*/ 	.word	0xffffffff


	//   ....[80]....
        /*1988*/ 	.word	0xffffffff


	//   ....[81]....
        /*198c*/ 	.word	0xffffffff


	//   ....[82]....
        /*1990*/ 	.word	0xffffffff


	//   ....[83]....
        /*1994*/ 	.word	0xffffffff


	//   ....[84]....
        /*1998*/ 	.word	0xffffffff


	//   ....[85]....
        /*199c*/ 	.word	0xffffffff


	//   ....[86]....
        /*19a0*/ 	.word	0xffffffff


	//   ....[87]....
        /*19a4*/ 	.word	0xffffffff


	//   ....[88]....
        /*19a8*/ 	.word	0xffffffff


	//   ....[89]....
        /*19ac*/ 	.word	0xffffffff


	//   ....[90]....
        /*19b0*/ 	.word	0xffffffff


	//   ....[91]....
        /*19b4*/ 	.word	0xffffffff


	//   ....[92]....
        /*19b8*/ 	.word	0xffffffff


	//   ....[93]....
        /*19bc*/ 	.word	0xffffffff


	//   ....[94]....
        /*19c0*/ 	.word	0xffffffff


	//   ....[95]....
        /*19c4*/ 	.word	0xffffffff


	//   ....[96]....
        /*19c8*/ 	.word	0xffffffff


	//   ....[97]....
        /*19cc*/ 	.word	0xffffffff


	//   ....[98]....
        /*19d0*/ 	.word	0xffffffff


	//   ....[99]....
        /*19d4*/ 	.word	0xffffffff


	//   ....[100]....
        /*19d8*/ 	.word	0xffffffff


	//   ....[101]....
        /*19dc*/ 	.word	0xffffffff


	//   ....[102]....
        /*19e0*/ 	.word	0xffffffff


	//   ....[103]....
        /*19e4*/ 	.word	0xffffffff


	//   ....[104]....
        /*19e8*/ 	.word	0xffffffff


	//   ....[105]....
        /*19ec*/ 	.word	0xffffffff


	//   ....[106]....
        /*19f0*/ 	.word	0xffffffff


	//   ....[107]....
        /*19f4*/ 	.word	0xffffffff


	//   ....[108]....
        /*19f8*/ 	.word	0xffffffff


	//   ....[109]....
        /*19fc*/ 	.word	0xffffffff


	//   ....[110]....
        /*1a00*/ 	.word	0xffffffff


	//   ....[111]....
        /*1a04*/ 	.word	0xffffffff


	//   ....[112]....
        /*1a08*/ 	.word	0xffffffff


	//   ....[113]....
        /*1a0c*/ 	.word	0xffffffff


	//   ....[114]....
        /*1a10*/ 	.word	0xffffffff


	//   ....[115]....
        /*1a14*/ 	.word	0xffffffff


	//   ....[116]....
        /*1a18*/ 	.word	0xffffffff


	//   ....[117]....
        /*1a1c*/ 	.word	0xffffffff


	//   ....[118]....
        /*1a20*/ 	.word	0xffffffff


	//   ....[119]....
        /*1a24*/ 	.word	0xffffffff


	//   ....[120]....
        /*1a28*/ 	.word	0xffffffff


	//   ....[121]....
        /*1a2c*/ 	.word	0xffffffff


	//   ....[122]....
        /*1a30*/ 	.word	0xffffffff


	//   ....[123]....
        /*1a34*/ 	.word	0xffffffff


	//   ....[124]....
        /*1a38*/ 	.word	0xffffffff


	//   ....[125]....
        /*1a3c*/ 	.word	0xffffffff


	//   ....[126]....
        /*1a40*/ 	.word	0xffffffff


	//   ....[127]....
        /*1a44*/ 	.word	0xffffffff


	//   ....[128]....
        /*1a48*/ 	.word	0xffffffff


	//   ....[129]....
        /*1a4c*/ 	.word	0xffffffff


	//   ....[130]....
        /*1a50*/ 	.word	0xffffffff


	//   ....[131]....
        /*1a54*/ 	.word	0xffffffff


	//   ....[132]....
        /*1a58*/ 	.word	0xffffffff


	//   ....[133]....
        /*1a5c*/ 	.word	0xffffffff


	//   ....[134]....
        /*1a60*/ 	.word	0xffffffff


	//   ....[135]....
        /*1a64*/ 	.word	0xffffffff


	//   ....[136]....
        /*1a68*/ 	.word	0xffffffff


	//   ....[137]....
        /*1a6c*/ 	.word	0xffffffff


	//   ....[138]....
        /*1a70*/ 	.word	0xffffffff


	//   ....[139]....
        /*1a74*/ 	.word	0xffffffff


	//   ....[140]....
        /*1a78*/ 	.word	0xffffffff


	//   ....[141]....
        /*1a7c*/ 	.word	0xffffffff


	//   ....[142]....
        /*1a80*/ 	.word	0xffffffff


	//   ....[143]....
        /*1a84*/ 	.word	0xffffffff


	//   ....[144]....
        /*1a88*/ 	.word	0xffffffff


	//   ....[145]....
        /*1a8c*/ 	.word	0xffffffff


	//   ....[146]....
        /*1a90*/ 	.word	0xffffffff


	//   ....[147]....
        /*1a94*/ 	.word	0xffffffff


	//   ....[148]....
        /*1a98*/ 	.word	0xffffffff


	//   ....[149]....
        /*1a9c*/ 	.word	0xffffffff


	//   ....[150]....
        /*1aa0*/ 	.word	0xffffffff


	//   ....[151]....
        /*1aa4*/ 	.word	0xffffffff


	//   ....[152]....
        /*1aa8*/ 	.word	0xffffffff


	//   ....[153]....
        /*1aac*/ 	.word	0xffffffff


	//   ....[154]....
        /*1ab0*/ 	.word	0xffffffff


	//   ....[155]....
        /*1ab4*/ 	.word	0xffffffff


	//   ....[156]....
        /*1ab8*/ 	.word	0xffffffff


	//   ....[157]....
        /*1abc*/ 	.word	0xffffffff


	//   ....[158]....
        /*1ac0*/ 	.word	0xffffffff


	//   ....[159]....
        /*1ac4*/ 	.word	0xffffffff


	//   ....[160]....
        /*1ac8*/ 	.word	0xffffffff


	//   ....[161]....
        /*1acc*/ 	.word	0xffffffff


	//   ....[162]....
        /*1ad0*/ 	.word	0xffffffff


	//   ....[163]....
        /*1ad4*/ 	.word	0xffffffff


	//   ....[164]....
        /*1ad8*/ 	.word	0xffffffff


	//   ....[165]....
        /*1adc*/ 	.word	0xffffffff


	//   ....[166]....
        /*1ae0*/ 	.word	0xffffffff


	//   ....[167]....
        /*1ae4*/ 	.word	0xffffffff


	//   ....[168]....
        /*1ae8*/ 	.word	0xffffffff


	//   ....[169]....
        /*1aec*/ 	.word	0xffffffff


	//   ....[170]....
        /*1af0*/ 	.word	0xffffffff


	//   ....[171]....
        /*1af4*/ 	.word	0xffffffff


	//   ....[172]....
        /*1af8*/ 	.word	0xffffffff


	//   ....[173]....
        /*1afc*/ 	.word	0xffffffff


	//   ....[174]....
        /*1b00*/ 	.word	0xffffffff


	//   ....[175]....
        /*1b04*/ 	.word	0xffffffff


	//   ....[176]....
        /*1b08*/ 	.word	0xffffffff


	//   ....[177]....
        /*1b0c*/ 	.word	0xffffffff


	//   ....[178]....
        /*1b10*/ 	.word	0xffffffff


	//   ....[179]....
        /*1b14*/ 	.word	0xffffffff


	//   ....[180]....
        /*1b18*/ 	.word	0xffffffff


	//   ....[181]....
        /*1b1c*/ 	.word	0xffffffff


	//   ....[182]....
        /*1b20*/ 	.word	0xffffffff


	//   ....[183]....
        /*1b24*/ 	.word	0xffffffff


	//   ....[184]....
        /*1b28*/ 	.word	0xffffffff


	//   ....[185]....
        /*1b2c*/ 	.word	0xffffffff


	//   ....[186]....
        /*1b30*/ 	.word	0xffffffff


	//   ....[187]....
        /*1b34*/ 	.word	0xffffffff


	//   ....[188]....
        /*1b38*/ 	.word	0xffffffff


	//   ....[189]....
        /*1b3c*/ 	.word	0xffffffff


	//   ....[190]....
        /*1b40*/ 	.word	0xffffffff


	//   ....[191]....
        /*1b44*/ 	.word	0xffffffff


	//   ....[192]....
        /*1b48*/ 	.word	0xffffffff


	//   ....[193]....
        /*1b4c*/ 	.word	0xffffffff


	//   ....[194]....
        /*1b50*/ 	.word	0xffffffff


	//   ....[195]....
        /*1b54*/ 	.word	0xffffffff


	//   ....[196]....
        /*1b58*/ 	.word	0xffffffff


	//   ....[197]....
        /*1b5c*/ 	.word	0xffffffff


	//   ....[198]....
        /*1b60*/ 	.word	0xffffffff


	//   ....[199]....
        /*1b64*/ 	.word	0xffffffff


	//   ....[200]....
        /*1b68*/ 	.word	0xffffffff


	//   ....[201]....
        /*1b6c*/ 	.word	0xffffffff


	//   ....[202]....
        /*1b70*/ 	.word	0xffffffff


	//   ....[203]....
        /*1b74*/ 	.word	0xffffffff


	//   ....[204]....
        /*1b78*/ 	.word	0xffffffff


	//   ....[205]....
        /*1b7c*/ 	.word	0xffffffff


	//   ....[206]....
        /*1b80*/ 	.word	0xffffffff


	//   ....[207]....
        /*1b84*/ 	.word	0xffffffff


	//   ....[208]....
        /*1b88*/ 	.word	0xffffffff


	//   ....[209]....
        /*1b8c*/ 	.word	0xffffffff


	//   ....[210]....
        /*1b90*/ 	.word	0xffffffff


	//   ....[211]....
        /*1b94*/ 	.word	0xffffffff


	//   ....[212]....
        /*1b98*/ 	.word	0xffffffff


	//   ....[213]....
        /*1b9c*/ 	.word	0xffffffff


	//   ....[214]....
        /*1ba0*/ 	.word	0xffffffff


	//   ....[215]....
        /*1ba4*/ 	.word	0xffffffff


	//   ....[216]....
        /*1ba8*/ 	.word	0xffffffff


	//   ....[217]....
        /*1bac*/ 	.word	0xffffffff


	//   ....[218]....
        /*1bb0*/ 	.word	0xffffffff


	//   ....[219]....
        /*1bb4*/ 	.word	0xffffffff


	//   ....[220]....
        /*1bb8*/ 	.word	0xffffffff


	//   ....[221]....
        /*1bbc*/ 	.word	0xffffffff


	//   ....[222]....
        /*1bc0*/ 	.word	0xffffffff


	//   ....[223]....
        /*1bc4*/ 	.word	0xffffffff


	//   ....[224]....
        /*1bc8*/ 	.word	0xffffffff


	//   ....[225]....
        /*1bcc*/ 	.word	0xffffffff


	//   ....[226]....
        /*1bd0*/ 	.word	0xffffffff


	//   ....[227]....
        /*1bd4*/ 	.word	0xffffffff


	//   ....[228]....
        /*1bd8*/ 	.word	0xffffffff


	//   ....[229]....
        /*1bdc*/ 	.word	0xffffffff


	//   ....[230]....
        /*1be0*/ 	.word	0xffffffff


	//   ....[231]....
        /*1be4*/ 	.word	0xffffffff


	//   ....[232]....
        /*1be8*/ 	.word	0xffffffff


	//   ....[233]....
        /*1bec*/ 	.word	0xffffffff


	//   ....[234]....
        /*1bf0*/ 	.word	0xffffffff


	//   ....[235]....
        /*1bf4*/ 	.word	0xffffffff


	//   ....[236]....
        /*1bf8*/ 	.word	0xffffffff


	//   ....[237]....
        /*1bfc*/ 	.word	0xffffffff


	//   ....[238]....
        /*1c00*/ 	.word	0xffffffff


	//   ....[239]....
        /*1c04*/ 	.word	0xffffffff


	//   ....[240]....
        /*1c08*/ 	.word	0xffffffff


	//   ....[241]....
        /*1c0c*/ 	.word	0xffffffff


	//   ....[242]....
        /*1c10*/ 	.word	0xffffffff


	//   ....[243]....
        /*1c14*/ 	.word	0xffffffff


	//   ....[244]....
        /*1c18*/ 	.word	0xffffffff


	//   ....[245]....
        /*1c1c*/ 	.word	0xffffffff


	//   ....[246]....
        /*1c20*/ 	.word	0xffffffff


	//   ....[247]....
        /*1c24*/ 	.word	0xffffffff


	//   ....[248]....
        /*1c28*/ 	.word	0xffffffff


	//   ....[249]....
        /*1c2c*/ 	.word	0xffffffff


	//   ....[250]....
        /*1c30*/ 	.word	0xffffffff


	//   ....[251]....
        /*1c34*/ 	.word	0xffffffff


	//   ....[252]....
        /*1c38*/ 	.word	0xffffffff


	//   ....[253]....
        /*1c3c*/ 	.word	0xffffffff


	//   ....[254]....
        /*1c40*/ 	.word	0xffffffff


	//   ....[255]....
        /*1c44*/ 	.word	0xffffffff


	//   ....[0]....
        /*1c48*/ 	.word	0xffffffff


	//   ....[1]....
        /*1c4c*/ 	.word	0xffffffff


	//   ....[2]....
        /*1c50*/ 	.word	0xffffffff


	//   ....[3]....
        /*1c54*/ 	.word	0xffffffff


	//   ....[4]....
        /*1c58*/ 	.word	0xffffffff


	//   ....[5]....
        /*1c5c*/ 	.word	0xffffffff


	//   ....[6]....
        /*1c60*/ 	.word	0xffffffff


	//   ....[7]....
        /*1c64*/ 	.word	0xffffffff


	//   ....[8]....
        /*1c68*/ 	.word	0xffffffff


	//   ....[9]....
        /*1c6c*/ 	.word	0xffffffff


	//----- nvinfo : EIATTR_COOP_GROUP_INSTR_OFFSETS
	.align		4
.L_1310:
        /*1c70*/ 	.byte	0x04, 0x28
        /*1c72*/ 	.short	(.L_1312 - .L_1311)


	//   ....[0]....
.L_1311:
        /*1c74*/ 	.word	0x000025f0


	//   ....[1]....
        /*1c78*/ 	.word	0x00002600


	//   ....[2]....
        /*1c7c*/ 	.word	0x00002610


	//   ....[3]....
        /*1c80*/ 	.word	0x00002620


	//   ....[4]....
        /*1c84*/ 	.word	0x00002630


	//   ....[5]....
        /*1c88*/ 	.word	0x00002640


	//   ....[6]....
        /*1c8c*/ 	.word	0x000026b0


	//   ....[7]....
        /*1c90*/ 	.word	0x000026f0


	//   ....[8]....
        /*1c94*/ 	.word	0x00002710


	//   ....[9]....
        /*1c98*/ 	.word	0x00002720


	//   ....[10]....
        /*1c9c*/ 	.word	0x00002730


	//   ....[11]....
        /*1ca0*/ 	.word	0x00002740


	//   ....[12]....
        /*1ca4*/ 	.word	0x00002760


	//   ....[13]....
        /*1ca8*/ 	.word	0x00002770


	//   ....[14]....
        /*1cac*/ 	.word	0x000027c0


	//   ....[15]....
        /*1cb0*/ 	.word	0x000027d0


	//   ....[16]....
        /*1cb4*/ 	.word	0x000027e0


	//   ....[17]....
        /*1cb8*/ 	.word	0x000027f0


	//   ....[18]....
        /*1cbc*/ 	.word	0x00002800


	//   ....[19]....
        /*1cc0*/ 	.word	0x00002810


	//   ....[20]....
        /*1cc4*/ 	.word	0x00002840


	//   ....[21]....
        /*1cc8*/ 	.word	0x00002860


	//   ....[22]....
        /*1ccc*/ 	.word	0x00002880


	//   ....[23]....
        /*1cd0*/ 	.word	0x00002890


	//   ....[24]....
        /*1cd4*/ 	.word	0x000028a0


	//   ....[25]....
        /*1cd8*/ 	.word	0x000028b0


	//   ....[26]....
        /*1cdc*/ 	.word	0x000028c0


	//   ....[27]....
        /*1ce0*/ 	.word	0x000028d0


	//   ....[28]....
        /*1ce4*/ 	.word	0x000028e0


	//   ....[29]....
        /*1ce8*/ 	.word	0x000028f0


	//   ....[30]....
        /*1cec*/ 	.word	0x00002900


	//   ....[31]....
        /*1cf0*/ 	.word	0x00002910


	//   ....[32]....
        /*1cf4*/ 	.word	0x00002920


	//   ....[33]....
        /*1cf8*/ 	.word	0x00002930


	//   ....[34]....
        /*1cfc*/ 	.word	0x00002940


	//   ....[35]....
        /*1d00*/ 	.word	0x00002950


	//   ....[36]....
        /*1d04*/ 	.word	0x00002960


	//   ....[37]....
        /*1d08*/ 	.word	0x00002970


	//   ....[38]....
        /*1d0c*/ 	.word	0x00002980


	//   ....[39]....
        /*1d10*/ 	.word	0x00002990


	//   ....[40]....
        /*1d14*/ 	.word	0x000029a0


	//   ....[41]....
        /*1d18*/ 	.word	0x000029b0


	//   ....[42]....
        /*1d1c*/ 	.word	0x00002a00


	//   ....[43]....
        /*1d20*/ 	.word	0x00002a10


	//   ....[44]....
        /*1d24*/ 	.word	0x00002a30


	//   ....[45]....
        /*1d28*/ 	.word	0x00002a40


	//   ....[46]....
        /*1d2c*/ 	.word	0x00002a80


	//   ....[47]....
        /*1d30*/ 	.word	0x00002a90


	//   ....[48]....
        /*1d34*/ 	.word	0x00002aa0


	//   ....[49]....
        /*1d38*/ 	.word	0x00002ab0


	//   ....[50]....
        /*1d3c*/ 	.word	0x00002ac0


	//   ....[51]....
        /*1d40*/ 	.word	0x00002ad0


	//   ....[52]....
        /*1d44*/ 	.word	0x00002ae0


	//   ....[53]....
        /*1d48*/ 	.word	0x00002af0


	//   ....[54]....
        /*1d4c*/ 	.word	0x00002b00


	//   ....[55]....
        /*1d50*/ 	.word	0x00002b10


	//   ....[56]....
        /*1d54*/ 	.word	0x00002b90


	//   ....[57]....
        /*1d58*/ 	.word	0x00002ba0


	//   ....[58]....
        /*1d5c*/ 	.word	0x00002bb0


	//   ....[59]....
        /*1d60*/ 	.word	0x00002bc0


	//   ....[60]....
        /*1d64*/ 	.word	0x00002bd0


	//   ....[61]....
        /*1d68*/ 	.word	0x00002be0


	//   ....[62]....
        /*1d6c*/ 	.word	0x00002bf0


	//   ....[63]....
        /*1d70*/ 	.word	0x00002c00


	//   ....[64]....
        /*1d74*/ 	.word	0x00002c10


	//   ....[65]....
        /*1d78*/ 	.word	0x00002c20


	//   ....[66]....
        /*1d7c*/ 	.word	0x00002c30


	//   ....[67]....
        /*1d80*/ 	.word	0x00002c40


	//   ....[68]....
        /*1d84*/ 	.word	0x00002c50


	//   ....[69]....
        /*1d88*/ 	.word	0x00002c60


	//   ....[70]....
        /*1d8c*/ 	.word	0x00002c70


	//   ....[71]....
        /*1d90*/ 	.word	0x00002c80


	//   ....[72]....
        /*1d94*/ 	.word	0x00002c90


	//   ....[73]....
        /*1d98*/ 	.word	0x00002ca0


	//   ....[74]....
        /*1d9c*/ 	.word	0x00002cb0


	//   ....[75]....
        /*1da0*/ 	.word	0x00002cc0


	//   ....[76]....
        /*1da4*/ 	.word	0x00002ce0


	//   ....[77]....
        /*1da8*/ 	.word	0x00002cf0


	//   ....[78]....
        /*1dac*/ 	.word	0x00002d40


	//   ....[79]....
        /*1db0*/ 	.word	0x00002d50


	//   ....[80]....
        /*1db4*/ 	.word	0x00002d60


	//   ....[81]....
        /*1db8*/ 	.word	0x00002d70


	//   ....[82]....
        /*1dbc*/ 	.word	0x00002d80


	//   ....[83]....
        /*1dc0*/ 	.word	0x00002d90


	//   ....[84]....
        /*1dc4*/ 	.word	0x00002da0


	//   ....[85]....
        /*1dc8*/ 	.word	0x00002db0


	//   ....[86]....
        /*1dcc*/ 	.word	0x00002e60


	//   ....[87]....
        /*1dd0*/ 	.word	0x00002e70


	//   ....[88]....
        /*1dd4*/ 	.word	0x00002e80


	//   ....[89]....
        /*1dd8*/ 	.word	0x00002e90


	//   ....[90]....
        /*1ddc*/ 	.word	0x00002ea0


	//   ....[91]....
        /*1de0*/ 	.word	0x00002eb0


	//   ....[92]....
        /*1de4*/ 	.word	0x00002ec0


	//   ....[93]....
        /*1de8*/ 	.word	0x00002ed0


	//   ....[94]....
        /*1dec*/ 	.word	0x00002ee0


	//   ....[95]....
        /*1df0*/ 	.word	0x00002ef0


	//   ....[96]....
        /*1df4*/ 	.word	0x00002f00


	//   ....[97]....
        /*1df8*/ 	.word	0x00002f10


	//   ....[98]....
        /*1dfc*/ 	.word	0x00002f20


	//   ....[99]....
        /*1e00*/ 	.word	0x00002f30


	//   ....[100]....
        /*1e04*/ 	.word	0x00002f40


	//   ....[101]....
        /*1e08*/ 	.word	0x00002f50


	//   ....[102]....
        /*1e0c*/ 	.word	0x00002f70


	//   ....[103]....
        /*1e10*/ 	.word	0x00002f80


	//   ....[104]....
        /*1e14*/ 	.word	0x00002fa0


	//   ....[105]....
        /*1e18*/ 	.word	0x00002fb0


	//   ....[106]....
        /*1e1c*/ 	.word	0x00002fd0


	//   ....[107]....
        /*1e20*/ 	.word	0x00002fe0


	//   ....[108]....
        /*1e24*/ 	.word	0x00003020


	//   ....[109]....
        /*1e28*/ 	.word	0x00003030


	//   ....[110]....
        /*1e2c*/ 	.word	0x00003040


	//   ....[111]....
        /*1e30*/ 	.word	0x00003050


	//   ....[112]....
        /*1e34*/ 	.word	0x00003060


	//   ....[113]....
        /*1e38*/ 	.word	0x00003070


	//   ....[114]....
        /*1e3c*/ 	.word	0x00003080


	//   ....[115]....
        /*1e40*/ 	.word	0x00003090


	//   ....[116]....
        /*1e44*/ 	.word	0x00003140


	//   ....[117]....
        /*1e48*/ 	.word	0x00003150


	//   ....[118]....
        /*1e4c*/ 	.word	0x00003160


	//   ....[119]....
        /*1e50*/ 	.word	0x00003170


	//   ....[120]....
        /*1e54*/ 	.word	0x00003180


	//   ....[121]....
        /*1e58*/ 	.word	0x00003190


	//   ....[122]....
        /*1e5c*/ 	.word	0x000031a0


	//   ....[123]....
        /*1e60*/ 	.word	0x000031b0


	//   ....[124]....
        /*1e64*/ 	.word	0x000031c0


	//   ....[125]....
        /*1e68*/ 	.word	0x000031d0


	//   ....[126]....
        /*1e6c*/ 	.word	0x000031e0


	//   ....[127]....
        /*1e70*/ 	.word	0x000031f0


	//   ....[128]....
        /*1e74*/ 	.word	0x00003200


	//   ....[129]....
        /*1e78*/ 	.word	0x00003210


	//   ....[130]....
        /*1e7c*/ 	.word	0x00003220


	//   ....[131]....
        /*1e80*/ 	.word	0x00003230


	//   ....[132]....
        /*1e84*/ 	.word	0x00003250


	//   ....[133]....
        /*1e88*/ 	.word	0x00003260


	//   ....[134]....
        /*1e8c*/ 	.word	0x00003280


	//   ....[135]....
        /*1e90*/ 	.word	0x00003290


	//   ....[136]....
        /*1e94*/ 	.word	0x000032c0


	//   ....[137]....
        /*1e98*/ 	.word	0x000032d0


	//   ....[138]....
        /*1e9c*/ 	.word	0x00003300


	//   ....[139]....
        /*1ea0*/ 	.word	0x00003310


	//   ....[140]....
        /*1ea4*/ 	.word	0x00003320


	//   ....[141]....
        /*1ea8*/ 	.word	0x00003330


	//   ....[142]....
        /*1eac*/ 	.word	0x00003340


	//   ....[143]....
        /*1eb0*/ 	.word	0x00003350


	//   ....[144]....
        /*1eb4*/ 	.word	0x00003400


	//   ....[145]....
        /*1eb8*/ 	.word	0x00003410


	//   ....[146]....
        /*1ebc*/ 	.word	0x00003420


	//   ....[147]....
        /*1ec0*/ 	.word	0x00003430


	//   ....[148]....
        /*1ec4*/ 	.word	0x00003440


	//   ....[149]....
        /*1ec8*/ 	.word	0x00003450


	//   ....[150]....
        /*1ecc*/ 	.word	0x00003460


	//   ....[151]....
        /*1ed0*/ 	.word	0x00003470


	//   ....[152]....
        /*1ed4*/ 	.word	0x00003480


	//   ....[153]....
        /*1ed8*/ 	.word	0x00003490


	//   ....[154]....
        /*1edc*/ 	.word	0x000034a0


	//   ....[155]....
        /*1ee0*/ 	.word	0x000034b0


	//   ....[156]....
        /*1ee4*/ 	.word	0x000034c0


	//   ....[157]....
        /*1ee8*/ 	.word	0x000034d0


	//   ....[158]....
        /*1eec*/ 	.word	0x000034e0


	//   ....[159]....
        /*1ef0*/ 	.word	0x000034f0


	//   ....[160]....
        /*1ef4*/ 	.word	0x00003510


	//   ....[161]....
        /*1ef8*/ 	.word	0x00003520


	//   ....[162]....
        /*1efc*/ 	.word	0x00003540


	//   ....[163]....
        /*1f00*/ 	.word	0x00003550


	//   ....[164]....
        /*1f04*/ 	.word	0x00003580


	//   ....[165]....
        /*1f08*/ 	.word	0x00003590


	//   ....[166]....
        /*1f0c*/ 	.word	0x000035b0


	//   ....[167]....
        /*1f10*/ 	.word	0x000035c0


	//   ....[168]....
        /*1f14*/ 	.word	0x000035d0


	//   ....[169]....
        /*1f18*/ 	.word	0x000035e0


	//   ....[170]....
        /*1f1c*/ 	.word	0x00003680


	//   ....[171]....
        /*1f20*/ 	.word	0x00003690


	//   ....[172]....
        /*1f24*/ 	.word	0x000036b0


	//   ....[173]....
        /*1f28*/ 	.word	0x000036c0


	//   ....[174]....
        /*1f2c*/ 	.word	0x000036d0


	//   ....[175]....
        /*1f30*/ 	.word	0x000036e0


	//   ....[176]....
        /*1f34*/ 	.word	0x000036f0


	//   ....[177]....
        /*1f38*/ 	.word	0x00003700


	//   ....[178]....
        /*1f3c*/ 	.word	0x00003710


	//   ....[179]....
        /*1f40*/ 	.word	0x00003720


	//   ....[180]....
        /*1f44*/ 	.word	0x00003730


	//   ....[181]....
        /*1f48*/ 	.word	0x00003740


	//   ....[182]....
        /*1f4c*/ 	.word	0x00003750


	//   ....[183]....
        /*1f50*/ 	.word	0x00003760


	//   ....[184]....
        /*1f54*/ 	.word	0x00003770


	//   ....[185]....
        /*1f58*/ 	.word	0x00003780


	//   ....[186]....
        /*1f5c*/ 	.word	0x00003790


	//   ....[187]....
        /*1f60*/ 	.word	0x000037a0


	//   ....[188]....
        /*1f64*/ 	.word	0x000037c0


	//   ....[189]....
        /*1f68*/ 	.word	0x000037d0


	//   ....[190]....
        /*1f6c*/ 	.word	0x000037f0


	//   ....[191]....
        /*1f70*/ 	.word	0x00003800


	//   ....[192]....
        /*1f74*/ 	.word	0x00003830


	//   ....[193]....
        /*1f78*/ 	.word	0x00003840


	//   ....[194]....
        /*1f7c*/ 	.word	0x00003850


	//   ....[195]....
        /*1f80*/ 	.word	0x00003860


	//   ....[196]....
        /*1f84*/ 	.word	0x00003930


	//   ....[197]....
        /*1f88*/ 	.word	0x00003940


	//   ....[198]....
        /*1f8c*/ 	.word	0x00003980


	//   ....[199]....
        /*1f90*/ 	.word	0x00003990


	//   ....[200]....
        /*1f94*/ 	.word	0x00003b00


	//   ....[201]....
        /*1f98*/ 	.word	0x00003b10


	//   ....[202]....
        /*1f9c*/ 	.word	0x00003b30


	//   ....[203]....
        /*1fa0*/ 	.word	0x00003b40


	//   ....[204]....
        /*1fa4*/ 	.word	0x00003b60


	//   ....[205]....
        /*1fa8*/ 	.word	0x00003b70


	//   ....[206]....
        /*1fac*/ 	.word	0x00003b90


	//   ....[207]....
        /*1fb0*/ 	.word	0x00003ba0


	//   ....[208]....
        /*1fb4*/ 	.word	0x00003bc0


	//   ....[209]....
        /*1fb8*/ 	.word	0x00003bd0


	//   ....[210]....
        /*1fbc*/ 	.word	0x00003bf0


	//   ....[211]....
        /*1fc0*/ 	.word	0x00003c00


	//   ....[212]....
        /*1fc4*/ 	.word	0x00003c20


	//   ....[213]....
        /*1fc8*/ 	.word	0x00003c30


	//   ....[214]....
        /*1fcc*/ 	.word	0x00003c50


	//   ....[215]....
        /*1fd0*/ 	.word	0x00003c60


	//   ....[216]....
        /*1fd4*/ 	.word	0x00003c80


	//   ....[217]....
        /*1fd8*/ 	.word	0x00003c90


	//   ....[218]....
        /*1fdc*/ 	.word	0x00003cb0


	//   ....[219]....
        /*1fe0*/ 	.word	0x00003cc0


	//   ....[220]....
        /*1fe4*/ 	.word	0x00003ce0


	//   ....[221]....
        /*1fe8*/ 	.word	0x00003cf0


	//   ....[222]....
        /*1fec*/ 	.word	0x00003d10


	//   ....[223]....
        /*1ff0*/ 	.word	0x00003d20


	//   ....[224]....
        /*1ff4*/ 	.word	0x00003d40


	//   ....[225]....
        /*1ff8*/ 	.word	0x00003d50


	//   ....[226]....
        /*1ffc*/ 	.word	0x00003d70


	//   ....[227]....
        /*2000*/ 	.word	0x00003d80


	//   ....[228]....
        /*2004*/ 	.word	0x00003da0


	//   ....[229]....
        /*2008*/ 	.word	0x00003db0


	//   ....[230]....
        /*200c*/ 	.word	0x00003dd0


	//   ....[231]....
        /*2010*/ 	.word	0x00003de0


	//   ....[232]....
        /*2014*/ 	.word	0x00003e00


	//   ....[233]....
        /*2018*/ 	.word	0x00003e10


	//   ....[234]....
        /*201c*/ 	.word	0x00003e30


	//   ....[235]....
        /*2020*/ 	.word	0x00003e40


	//   ....[236]....
        /*2024*/ 	.word	0x00003e60


	//   ....[237]....
        /*2028*/ 	.word	0x00003e70


	//   ....[238]....
        /*202c*/ 	.word	0x00003e90


	//   ....[239]....
        /*2030*/ 	.word	0x00003ea0


	//   ....[240]....
        /*2034*/ 	.word	0x00003ec0


	//   ....[241]....
        /*2038*/ 	.word	0x00003ed0


	//   ....[242]....
        /*203c*/ 	.word	0x00003ef0


	//   ....[243]....
        /*2040*/ 	.word	0x00003f00


	//   ....[244]....
        /*2044*/ 	.word	0x00003f20


	//   ....[245]....
        /*2048*/ 	.word	0x00003f30


	//   ....[246]....
        /*204c*/ 	.word	0x00003f50


	//   ....[247]....
        /*2050*/ 	.word	0x00003f60


	//   ....[248]....
        /*2054*/ 	.word	0x00003f80


	//   ....[249]....
        /*2058*/ 	.word	0x00003f90


	//   ....[250]....
        /*205c*/ 	.word	0x00003fb0


	//   ....[251]....
        /*2060*/ 	.word	0x00003fc0


	//   ....[252]....
        /*2064*/ 	.word	0x00003fe0


	//   ....[253]....
        /*2068*/ 	.word	0x00003ff0


	//   ....[254]....
        /*206c*/ 	.word	0x00004020


	//   ....[255]....
        /*2070*/ 	.word	0x00004030


	//   ....[0]....
        /*2074*/ 	.word	0x00004060


	//   ....[1]....
        /*2078*/ 	.word	0x00004070


	//   ....[2]....
        /*207c*/ 	.word	0x00005bd0


	//   ....[3]....
        /*2080*/ 	.word	0x00005be0


	//   ....[4]....
        /*2084*/ 	.word	0x00005c00


	//   ....[5]....
        /*2088*/ 	.word	0x00005c10


	//   ....[6]....
        /*208c*/ 	.word	0x00005c30


	//   ....[7]....
        /*2090*/ 	.word	0x00005c40


	//   ....[8]....
        /*2094*/ 	.word	0x00005c50


	//   ....[9]....
        /*2098*/ 	.word	0x00005c60


	//   ....[10]....
        /*209c*/ 	.word	0x00005c80


	//   ....[11]....
        /*20a0*/ 	.word	0x00005c90


	//   ....[12]....
        /*20a4*/ 	.word	0x00005cb0


	//   ....[13]....
        /*20a8*/ 	.word	0x00005cc0


	//   ....[14]....
        /*20ac*/ 	.word	0x00005ce0


	//   ....[15]....
        /*20b0*/ 	.word	0x00005cf0


	//   ....[16]....
        /*20b4*/ 	.word	0x00005d10


	//   ....[17]....
        /*20b8*/ 	.word	0x00005d20


	//   ....[18]....
        /*20bc*/ 	.word	0x00005d40


	//   ....[19]....
        /*20c0*/ 	.word	0x00005d50


	//   ....[20]....
        /*20c4*/ 	.word	0x00005d70


	//   ....[21]....
        /*20c8*/ 	.word	0x00005d80


	//   ....[22]....
        /*20cc*/ 	.word	0x00005da0


	//   ....[23]....
        /*20d0*/ 	.word	0x00005db0


	//   ....[24]....
        /*20d4*/ 	.word	0x00005dd0


	//   ....[25]....
        /*20d8*/ 	.word	0x00005de0


	//   ....[26]....
        /*20dc*/ 	.word	0x00005e00


	//   ....[27]....
        /*20e0*/ 	.word	0x00005e10


	//   ....[28]....
        /*20e4*/ 	.word	0x00005e30


	//   ....[29]....
        /*20e8*/ 	.word	0x00005e40


	//   ....[30]....
        /*20ec*/ 	.word	0x00005e60


	//   ....[31]....
        /*20f0*/ 	.word	0x00005e70


	//   ....[32]....
        /*20f4*/ 	.word	0x00005e90


	//   ....[33]....
        /*20f8*/ 	.word	0x00005ea0


	//   ....[34]....
        /*20fc*/ 	.word	0x00005ec0


	//   ....[35]....
        /*2100*/ 	.word	0x00005ed0


	//   ....[36]....
        /*2104*/ 	.word	0x00005ef0


	//   ....[37]....
        /*2108*/ 	.word	0x00005f00


	//   ....[38]....
        /*210c*/ 	.word	0x00005f20


	//   ....[39]....
        /*2110*/ 	.word	0x00005f30


	//   ....[40]....
        /*2114*/ 	.word	0x00005f50


	//   ....[41]....
        /*2118*/ 	.word	0x00005f60


	//   ....[42]....
        /*211c*/ 	.word	0x00005f80


	//   ....[43]....
        /*2120*/ 	.word	0x00005f90


	//   ....[44]....
        /*2124*/ 	.word	0x00005fb0


	//   ....[45]....
        /*2128*/ 	.word	0x00005fc0


	//   ....[46]....
        /*212c*/ 	.word	0x00005fe0


	//   ....[47]....
        /*2130*/ 	.word	0x00005ff0


	//   ....[48]....
        /*2134*/ 	.word	0x00006010


	//   ....[49]....
        /*2138*/ 	.word	0x00006020


	//   ....[50]....
        /*213c*/ 	.word	0x00006040


	//   ....[51]....
        /*2140*/ 	.word	0x00006050


	//   ....[52]....
        /*2144*/ 	.word	0x00006070


	//   ....[53]....
        /*2148*/ 	.word	0x00006080


	//   ....[54]....
        /*214c*/ 	.word	0x000060a0


	//   ....[55]....
        /*2150*/ 	.word	0x000060b0


	//   ....[56]....
        /*2154*/ 	.word	0x000060d0


	//   ....[57]....
        /*2158*/ 	.word	0x000060e0


	//   ....[58]....
        /*215c*/ 	.word	0x00006100


	//   ....[59]....
        /*2160*/ 	.word	0x00006110


	//   ....[60]....
        /*2164*/ 	.word	0x00006130


	//   ....[61]....
        /*2168*/ 	.word	0x00006140


	//   ....[62]....
        /*216c*/ 	.word	0x00006160


	//   ....[63]....
        /*2170*/ 	.word	0x00006170


	//   ....[64]....
        /*2174*/ 	.word	0x00006190


	//   ....[65]....
        /*2178*/ 	.word	0x000061a0


	//   ....[66]....
        /*217c*/ 	.word	0x000061c0


	//   ....[67]....
        /*2180*/ 	.word	0x000061d0


	//   ....[68]....
        /*2184*/ 	.word	0x000061f0


	//   ....[69]....
        /*2188*/ 	.word	0x00006200


	//   ....[70]....
        /*218c*/ 	.word	0x00006220


	//   ....[71]....
        /*2190*/ 	.word	0x00006230


	//   ....[72]....
        /*2194*/ 	.word	0x00006250


	//   ....[73]....
        /*2198*/ 	.word	0x00006260


	//   ....[74]....
        /*219c*/ 	.word	0x00006280


	//   ....[75]....
        /*21a0*/ 	.word	0x00006290


	//   ....[76]....
        /*21a4*/ 	.word	0x000062b0


	//   ....[77]....
        /*21a8*/ 	.word	0x000062c0


	//   ....[78]....
        /*21ac*/ 	.word	0x000062e0


	//   ....[79]....
        /*21b0*/ 	.word	0x000062f0


	//   ....[80]....
        /*21b4*/ 	.word	0x00006310


	//   ....[81]....
        /*21b8*/ 	.word	0x00006320


	//   ....[82]....
        /*21bc*/ 	.word	0x00006340


	//   ....[83]....
        /*21c0*/ 	.word	0x00006350


	//   ....[84]....
        /*21c4*/ 	.word	0x00006370


	//   ....[85]....
        /*21c8*/ 	.word	0x00006380


	//   ....[86]....
        /*21cc*/ 	.word	0x000063a0


	//   ....[87]....
        /*21d0*/ 	.word	0x000063b0


	//   ....[88]....
        /*21d4*/ 	.word	0x000063d0


	//   ....[89]....
        /*21d8*/ 	.word	0x000063e0


	//   ....[90]....
        /*21dc*/ 	.word	0x00006400


	//   ....[91]....
        /*21e0*/ 	.word	0x00006410


	//   ....[92]....
        /*21e4*/ 	.word	0x00006430


	//   ....[93]....
        /*21e8*/ 	.word	0x00006440


	//   ....[94]....
        /*21ec*/ 	.word	0x00006460


	//   ....[95]....
        /*21f0*/ 	.word	0x00006470


	//   ....[96]....
        /*21f4*/ 	.word	0x00006490


	//   ....[97]....
        /*21f8*/ 	.word	0x000064a0


	//   ....[98]....
        /*21fc*/ 	.word	0x000064c0


	//   ....[99]....
        /*2200*/ 	.word	0x000064d0


	//   ....[100]....
        /*2204*/ 	.word	0x000064f0


	//   ....[101]....
        /*2208*/ 	.word	0x00006500


	//   ....[102]....
        /*220c*/ 	.word	0x00006520


	//   ....[103]....
        /*2210*/ 	.word	0x00006530


	//   ....[104]....
        /*2214*/ 	.word	0x00006550


	//   ....[105]....
        /*2218*/ 	.word	0x00006560


	//   ....[106]....
        /*221c*/ 	.word	0x00006580


	//   ....[107]....
        /*2220*/ 	.word	0x00006590


	//   ....[108]....
        /*2224*/ 	.word	0x000065b0


	//   ....[109]....
        /*2228*/ 	.word	0x000065c0


	//   ....[110]....
        /*222c*/ 	.word	0x000065e0


	//   ....[111]....
        /*2230*/ 	.word	0x000065f0


	//   ....[112]....
        /*2234*/ 	.word	0x00006610


	//   ....[113]....
        /*2238*/ 	.word	0x00006620


	//   ....[114]....
        /*223c*/ 	.word	0x00006640


	//   ....[115]....
        /*2240*/ 	.word	0x00006650


	//   ....[116]....
        /*2244*/ 	.word	0x00006670


	//   ....[117]....
        /*2248*/ 	.word	0x00006680


	//   ....[118]....
        /*224c*/ 	.word	0x000066a0


	//   ....[119]....
        /*2250*/ 	.word	0x000066b0


	//   ....[120]....
        /*2254*/ 	.word	0x000066d0


	//   ....[121]....
        /*2258*/ 	.word	0x000066e0


	//   ....[122]....
        /*225c*/ 	.word	0x00006700


	//   ....[123]....
        /*2260*/ 	.word	0x00006710


	//   ....[124]....
        /*2264*/ 	.word	0x00006730


	//   ....[125]....
        /*2268*/ 	.word	0x00006740


	//   ....[126]....
        /*226c*/ 	.word	0x00006760


	//   ....[127]....
        /*2270*/ 	.word	0x00006770


	//   ....[128]....
        /*2274*/ 	.word	0x00006790


	//   ....[129]....
        /*2278*/ 	.word	0x000067a0


	//   ....[130]....
        /*227c*/ 	.word	0x000067c0


	//   ....[131]....
        /*2280*/ 	.word	0x000067d0


	//   ....[132]....
        /*2284*/ 	.word	0x000067f0


	//   ....[133]....
        /*2288*/ 	.word	0x00006800


	//   ....[134]....
        /*228c*/ 	.word	0x00006820


	//   ....[135]....
        /*2290*/ 	.word	0x00006830


	//   ....[136]....
        /*2294*/ 	.word	0x00006850


	//   ....[137]....
        /*2298*/ 	.word	0x00006860


	//   ....[138]....
        /*229c*/ 	.word	0x00006880


	//   ....[139]....
        /*22a0*/ 	.word	0x00006890


	//   ....[140]....
        /*22a4*/ 	.word	0x000068b0


	//   ....[141]....
        /*22a8*/ 	.word	0x000068c0


	//   ....[142]....
        /*22ac*/ 	.word	0x000068e0


	//   ....[143]....
        /*22b0*/ 	.word	0x000068f0


	//   ....[144]....
        /*22b4*/ 	.word	0x00006910


	//   ....[145]....
        /*22b8*/ 	.word	0x00006920


	//   ....[146]....
        /*22bc*/ 	.word	0x00006940


	//   ....[147]....
        /*22c0*/ 	.word	0x00006950


	//   ....[148]....
        /*22c4*/ 	.word	0x00006970


	//   ....[149]....
        /*22c8*/ 	.word	0x00006980


	//   ....[150]....
        /*22cc*/ 	.word	0x000069a0


	//   ....[151]....
        /*22d0*/ 	.word	0x000069b0


	//   ....[152]....
        /*22d4*/ 	.word	0x000069d0


	//   ....[153]....
        /*22d8*/ 	.word	0x000069e0


	//   ....[154]....
        /*22dc*/ 	.word	0x00006a00


	//   ....[155]....
        /*22e0*/ 	.word	0x00006a10


	//   ....[156]....
        /*22e4*/ 	.word	0x00006a30


	//   ....[157]....
        /*22e8*/ 	.word	0x00006a40


	//   ....[158]....
        /*22ec*/ 	.word	0x00006a60


	//   ....[159]....
        /*22f0*/ 	.word	0x00006a70


	//   ....[160]....
        /*22f4*/ 	.word	0x00006a90


	//   ....[161]....
        /*22f8*/ 	.word	0x00006aa0


	//   ....[162]....
        /*22fc*/ 	.word	0x00006ac0


	//   ....[163]....
        /*2300*/ 	.word	0x00006ad0


	//   ....[164]....
        /*2304*/ 	.word	0x00006af0


	//   ....[165]....
        /*2308*/ 	.word	0x00006b00


	//   ....[166]....
        /*230c*/ 	.word	0x00006b20


	//   ....[167]....
        /*2310*/ 	.word	0x00006b30


	//   ....[168]....
        /*2314*/ 	.word	0x00006b50


	//   ....[169]....
        /*2318*/ 	.word	0x00006b60


	//   ....[170]....
        /*231c*/ 	.word	0x00006b80


	//   ....[171]....
        /*2320*/ 	.word	0x00006b90


	//   ....[172]....
        /*2324*/ 	.word	0x00006bb0


	//   ....[173]....
        /*2328*/ 	.word	0x00006bc0


	//   ....[174]....
        /*232c*/ 	.word	0x00006be0


	//   ....[175]....
        /*2330*/ 	.word	0x00006bf0


	//   ....[176]....
        /*2334*/ 	.word	0x00006c10


	//   ....[177]....
        /*2338*/ 	.word	0x00006c20


	//   ....[178]....
        /*233c*/ 	.word	0x00006c40


	//   ....[179]....
        /*2340*/ 	.word	0x00006c50


	//   ....[180]....
        /*2344*/ 	.word	0x00006c70


	//   ....[181]....
        /*2348*/ 	.word	0x00006c80


	//   ....[182]....
        /*234c*/ 	.word	0x00006ca0


	//   ....[183]....
        /*2350*/ 	.word	0x00006cb0


	//   ....[184]....
        /*2354*/ 	.word	0x00006cd0


	//   ....[185]....
        /*2358*/ 	.word	0x00006ce0


	//   ....[186]....
        /*235c*/ 	.word	0x00006d00


	//   ....[187]....
        /*2360*/ 	.word	0x00006d10


	//   ....[188]....
        /*2364*/ 	.word	0x00006d30


	//   ....[189]....
        /*2368*/ 	.word	0x00006d40


	//   ....[190]....
        /*236c*/ 	.word	0x00006d60


	//   ....[191]....
        /*2370*/ 	.word	0x00006d70


	//   ....[192]....
        /*2374*/ 	.word	0x00006d90


	//   ....[193]....
        /*2378*/ 	.word	0x00006da0


	//   ....[194]....
        /*237c*/ 	.word	0x00006db0


	//   ....[195]....
        /*2380*/ 	.word	0x00006dc0


	//   ....[196]....
        /*2384*/ 	.word	0x00006dd0


	//   ....[197]....
        /*2388*/ 	.word	0x00006de0


	//   ....[198]....
        /*238c*/ 	.word	0x00006e10


	//   ....[199]....
        /*2390*/ 	.word	0x00006e20


	//   ....[200]....
        /*2394*/ 	.word	0x00006e30


	//   ....[201]....
        /*2398*/ 	.word	0x00006e40


	//   ....[202]....
        /*239c*/ 	.word	0x00006ea0


	//   ....[203]....
        /*23a0*/ 	.word	0x00006eb0


	//   ....[204]....
        /*23a4*/ 	.word	0x00006ee0


	//   ....[205]....
        /*23a8*/ 	.word	0x00006ef0


	//   ....[206]....
        /*23ac*/ 	.word	0x00006f10


	//   ....[207]....
        /*23b0*/ 	.word	0x00006f20


	//   ....[208]....
        /*23b4*/ 	.word	0x00006f40


	//   ....[209]....
        /*23b8*/ 	.word	0x00006f50


	//   ....[210]....
        /*23bc*/ 	.word	0x00006f70


	//   ....[211]....
        /*23c0*/ 	.word	0x00006f80


	//   ....[212]....
        /*23c4*/ 	.word	0x00006fa0


	//   ....[213]....
        /*23c8*/ 	.word	0x00006fb0


	//   ....[214]....
        /*23cc*/ 	.word	0x00006fd0


	//   ....[215]....
        /*23d0*/ 	.word	0x00006fe0


	//   ....[216]....
        /*23d4*/ 	.word	0x00007000


	//   ....[217]....
        /*23d8*/ 	.word	0x00007010


	//   ....[218]....
        /*23dc*/ 	.word	0x00007030


	//   ....[219]....
        /*23e0*/ 	.word	0x00007040


	//   ....[220]....
        /*23e4*/ 	.word	0x00007060


	//   ....[221]....
        /*23e8*/ 	.word	0x00007070


	//   ....[222]....
        /*23ec*/ 	.word	0x00007090


	//   ....[223]....
        /*23f0*/ 	.word	0x000070a0


	//   ....[224]....
        /*23f4*/ 	.word	0x000070c0


	//   ....[225]....
        /*23f8*/ 	.word	0x000070d0


	//   ....[226]....
        /*23fc*/ 	.word	0x000070f0


	//   ....[227]....
        /*2400*/ 	.word	0x00007100


	//   ....[228]....
        /*2404*/ 	.word	0x00007120


	//   ....[229]....
        /*2408*/ 	.word	0x00007130


	//   ....[230]....
        /*240c*/ 	.word	0x00007150


	//   ....[231]....
        /*2410*/ 	.word	0x00007160


	//   ....[232]....
        /*2414*/ 	.word	0x00007180


	//   ....[233]....
        /*2418*/ 	.word	0x00007190


	//   ....[234]....
        /*241c*/ 	.word	0x000071e0


	//   ....[235]....
        /*2420*/ 	.word	0x000071f0


	//   ....[236]....
        /*2424*/ 	.word	0x00007210


	//   ....[237]....
        /*2428*/ 	.word	0x00007220


	//   ....[238]....
        /*242c*/ 	.word	0x00007240


	//   ....[239]....
        /*2430*/ 	.word	0x00007250


	//   ....[240]....
        /*2434*/ 	.word	0x00007270


	//   ....[241]....
        /*2438*/ 	.word	0x00007280


	//   ....[242]....
        /*243c*/ 	.word	0x000072a0


	//   ....[243]....
        /*2440*/ 	.word	0x000072b0


	//   ....[244]....
        /*2444*/ 	.word	0x000072d0


	//   ....[245]....
        /*2448*/ 	.word	0x000072e0


	//   ....[246]....
        /*244c*/ 	.word	0x00007300


	//   ....[247]....
        /*2450*/ 	.word	0x00007310


	//   ....[248]....
        /*2454*/ 	.word	0x00007330


	//   ....[249]....
        /*2458*/ 	.word	0x00007340


	//   ....[250]....
        /*245c*/ 	.word	0x00007360


	//   ....[251]....
        /*2460*/ 	.word	0x00007370


	//   ....[252]....
        /*2464*/ 	.word	0x00007390


	//   ....[253]....
        /*2468*/ 	.word	0x000073a0


	//   ....[254]....
        /*246c*/ 	.word	0x000073c0


	//   ....[255]....
        /*2470*/ 	.word	0x000073d0


	//   ....[0]....
        /*2474*/ 	.word	0x00007400


	//   ....[1]....
        /*2478*/ 	.word	0x00007410


	//   ....[2]....
        /*247c*/ 	.word	0x00007440


	//   ....[3]....
        /*2480*/ 	.word	0x00007450


	//   ....[4]....
        /*2484*/ 	.word	0x00008fb0


	//   ....[5]....
        /*2488*/ 	.word	0x00008fc0


	//   ....[6]....
        /*248c*/ 	.word	0x00008fe0


	//   ....[7]....
        /*2490*/ 	.word	0x00008ff0


	//   ....[8]....
        /*2494*/ 	.word	0x00009010


	//   ....[9]....
        /*2498*/ 	.word	0x00009020


	//   ....[10]....
        /*249c*/ 	.word	0x00009030


	//   ....[11]....
        /*24a0*/ 	.word	0x00009040


	//   ....[12]....
        /*24a4*/ 	.word	0x00009060


	//   ....[13]....
        /*24a8*/ 	.word	0x00009070


	//   ....[14]....
        /*24ac*/ 	.word	0x00009090


	//   ....[15]....
        /*24b0*/ 	.word	0x000090a0


	//   ....[16]....
        /*24b4*/ 	.word	0x000090c0


	//   ....[17]....
        /*24b8*/ 	.word	0x000090d0


	//   ....[18]....
        /*24bc*/ 	.word	0x000090f0


	//   ....[19]....
        /*24c0*/ 	.word	0x00009100


	//   ....[20]....
        /*24c4*/ 	.word	0x00009120


	//   ....[21]....
        /*24c8*/ 	.word	0x00009130


	//   ....[22]....
        /*24cc*/ 	.word	0x00009150


	//   ....[23]....
        /*24d0*/ 	.word	0x00009160


	//   ....[24]....
        /*24d4*/ 	.word	0x00009180


	//   ....[25]....
        /*24d8*/ 	.word	0x00009190


	//   ....[26]....
        /*24dc*/ 	.word	0x000091b0


	//   ....[27]....
        /*24e0*/ 	.word	0x000091c0


	//   ....[28]....
        /*24e4*/ 	.word	0x000091e0


	//   ....[29]....
        /*24e8*/ 	.word	0x000091f0


	//   ....[30]....
        /*24ec*/ 	.word	0x00009210


	//   ....[31]....
        /*24f0*/ 	.word	0x00009220


	//   ....[32]....
        /*24f4*/ 	.word	0x00009240


	//   ....[33]....
        /*24f8*/ 	.word	0x00009250


	//   ....[34]....
        /*24fc*/ 	.word	0x00009270


	//   ....[35]....
        /*2500*/ 	.word	0x00009280


	//   ....[36]....
        /*2504*/ 	.word	0x000092a0


	//   ....[37]....
        /*2508*/ 	.word	0x000092b0


	//   ....[38]....
        /*250c*/ 	.word	0x000092d0


	//   ....[39]....
        /*2510*/ 	.word	0x000092e0


	//   ....[40]....
        /*2514*/ 	.word	0x00009300


	//   ....[41]....
        /*2518*/ 	.word	0x00009310


	//   ....[42]....
        /*251c*/ 	.word	0x00009330


	//   ....[43]....
        /*2520*/ 	.word	0x00009340


	//   ....[44]....
        /*2524*/ 	.word	0x00009360


	//   ....[45]....
        /*2528*/ 	.word	0x00009370


	//   ....[46]....
        /*252c*/ 	.word	0x00009390


	//   ....[47]....
        /*2530*/ 	.word	0x000093a0


	//   ....[48]....
        /*2534*/ 	.word	0x000093c0


	//   ....[49]....
        /*2538*/ 	.word	0x000093d0


	//   ....[50]....
        /*253c*/ 	.word	0x000093f0


	//   ....[51]....
        /*2540*/ 	.word	0x00009400


	//   ....[52]....
        /*2544*/ 	.word	0x00009420


	//   ....[53]....
        /*2548*/ 	.word	0x00009430


	//   ....[54]....
        /*254c*/ 	.word	0x00009450


	//   ....[55]....
        /*2550*/ 	.word	0x00009460


	//   ....[56]....
        /*2554*/ 	.word	0x00009480


	//   ....[57]....
        /*2558*/ 	.word	0x00009490


	//   ....[58]....
        /*255c*/ 	.word	0x000094b0


	//   ....[59]....
        /*2560*/ 	.word	0x000094c0


	//   ....[60]....
        /*2564*/ 	.word	0x000094e0


	//   ....[61]....
        /*2568*/ 	.word	0x000094f0


	//   ....[62]....
        /*256c*/ 	.word	0x00009510


	//   ....[63]....
        /*2570*/ 	.word	0x00009520


	//   ....[64]....
        /*2574*/ 	.word	0x00009540


	//   ....[65]....
        /*2578*/ 	.word	0x00009550


	//   ....[66]....
        /*257c*/ 	.word	0x00009570


	//   ....[67]....
        /*2580*/ 	.word	0x00009580


	//   ....[68]....
        /*2584*/ 	.word	0x000095a0


	//   ....[69]....
        /*2588*/ 	.word	0x000095b0


	//   ....[70]....
        /*258c*/ 	.word	0x000095d0


	//   ....[71]....
        /*2590*/ 	.word	0x000095e0


	//   ....[72]....
        /*2594*/ 	.word	0x00009600


	//   ....[73]....
        /*2598*/ 	.word	0x00009610


	//   ....[74]....
        /*259c*/ 	.word	0x00009630


	//   ....[75]....
        /*25a0*/ 	.word	0x00009640


	//   ....[76]....
        /*25a4*/ 	.word	0x00009660


	//   ....[77]....
        /*25a8*/ 	.word	0x00009670


	//   ....[78]....
        /*25ac*/ 	.word	0x00009690


	//   ....[79]....
        /*25b0*/ 	.word	0x000096a0


	//   ....[80]....
        /*25b4*/ 	.word	0x000096c0


	//   ....[81]....
        /*25b8*/ 	.word	0x000096d0


	//   ....[82]....
        /*25bc*/ 	.word	0x000096f0


	//   ....[83]....
        /*25c0*/ 	.word	0x00009700


	//   ....[84]....
        /*25c4*/ 	.word	0x00009720


	//   ....[85]....
        /*25c8*/ 	.word	0x00009730


	//   ....[86]....
        /*25cc*/ 	.word	0x00009750


	//   ....[87]....
        /*25d0*/ 	.word	0x00009760


	//   ....[88]....
        /*25d4*/ 	.word	0x00009780


	//   ....[89]....
        /*25d8*/ 	.word	0x00009790


	//   ....[90]....
        /*25dc*/ 	.word	0x000097b0


	//   ....[91]....
        /*25e0*/ 	.word	0x000097c0


	//   ....[92]....
        /*25e4*/ 	.word	0x000097e0


	//   ....[93]....
        /*25e8*/ 	.word	0x000097f0


	//   ....[94]....
        /*25ec*/ 	.word	0x00009810


	//   ....[95]....
        /*25f0*/ 	.word	0x00009820


	//   ....[96]....
        /*25f4*/ 	.word	0x00009840


	//   ....[97]....
        /*25f8*/ 	.word	0x00009850


	//   ....[98]....
        /*25fc*/ 	.word	0x00009870


	//   ....[99]....
        /*2600*/ 	.word	0x00009880


	//   ....[100]....
        /*2604*/ 	.word	0x000098a0


	//   ....[101]....
        /*2608*/ 	.word	0x000098b0


	//   ....[102]....
        /*260c*/ 	.word	0x000098d0


	//   ....[103]....
        /*2610*/ 	.word	0x000098e0


	//   ....[104]....
        /*2614*/ 	.word	0x00009900


	//   ....[105]....
        /*2618*/ 	.word	0x00009910


	//   ....[106]....
        /*261c*/ 	.word	0x00009930


	//   ....[107]....
        /*2620*/ 	.word	0x00009940


	//   ....[108]....
        /*2624*/ 	.word	0x00009960


	//   ....[109]....
        /*2628*/ 	.word	0x00009970


	//   ....[110]....
        /*262c*/ 	.word	0x00009990


	//   ....[111]....
        /*2630*/ 	.word	0x000099a0


	//   ....[112]....
        /*2634*/ 	.word	0x000099c0


	//   ....[113]....
        /*2638*/ 	.word	0x000099d0


	//   ....[114]....
        /*263c*/ 	.word	0x000099f0


	//   ....[115]....
        /*2640*/ 	.word	0x00009a00


	//   ....[116]....
        /*2644*/ 	.word	0x00009a20


	//   ....[117]....
        /*2648*/ 	.word	0x00009a30


	//   ....[118]....
        /*264c*/ 	.word	0x00009a50


	//   ....[119]....
        /*2650*/ 	.word	0x00009a60


	//   ....[120]....
        /*2654*/ 	.word	0x00009a80


	//   ....[121]....
        /*2658*/ 	.word	0x00009a90


	//   ....[122]....
        /*265c*/ 	.word	0x00009ab0


	//   ....[123]....
        /*2660*/ 	.word	0x00009ac0


	//   ....[124]....
        /*2664*/ 	.word	0x00009ae0


	//   ....[125]....
        /*2668*/ 	.word	0x00009af0


	//   ....[126]....
        /*266c*/ 	.word	0x00009b10


	//   ....[127]....
        /*2670*/ 	.word	0x00009b20


	//   ....[128]....
        /*2674*/ 	.word	0x00009b40


	//   ....[129]....
        /*2678*/ 	.word	0x00009b50


	//   ....[130]....
        /*267c*/ 	.word	0x00009b70


	//   ....[131]....
        /*2680*/ 	.word	0x00009b80


	//   ....[132]....
        /*2684*/ 	.word	0x00009ba0


	//   ....[133]....
        /*2688*/ 	.word	0x00009bb0


	//   ....[134]....
        /*268c*/ 	.word	0x00009bd0


	//   ....[135]....
        /*2690*/ 	.word	0x00009be0


	//   ....[136]....
        /*2694*/ 	.word	0x00009c00


	//   ....[137]....
        /*2698*/ 	.word	0x00009c10


	//   ....[138]....
        /*269c*/ 	.word	0x00009c30


	//   ....[139]....
        /*26a0*/ 	.word	0x00009c40


	//   ....[140]....
        /*26a4*/ 	.word	0x00009c60


	//   ....[141]....
        /*26a8*/ 	.word	0x00009c70


	//   ....[142]....
        /*26ac*/ 	.word	0x00009c90


	//   ....[143]....
        /*26b0*/ 	.word	0x00009ca0


	//   ....[144]....
        /*26b4*/ 	.word	0x00009cc0


	//   ....[145]....
        /*26b8*/ 	.word	0x00009cd0


	//   ....[146]....
        /*26bc*/ 	.word	0x00009cf0


	//   ....[147]....
        /*26c0*/ 	.word	0x00009d00


	//   ....[148]....
        /*26c4*/ 	.word	0x00009d20


	//   ....[149]....
        /*26c8*/ 	.word	0x00009d30


	//   ....[150]....
        /*26cc*/ 	.word	0x00009d50


	//   ....[151]....
        /*26d0*/ 	.word	0x00009d60


	//   ....[152]....
        /*26d4*/ 	.word	0x00009d80


	//   ....[153]....
        /*26d8*/ 	.word	0x00009d90


	//   ....[154]....
        /*26dc*/ 	.word	0x00009db0


	//   ....[155]....
        /*26e0*/ 	.word	0x00009dc0


	//   ....[156]....
        /*26e4*/ 	.word	0x00009de0


	//   ....[157]....
        /*26e8*/ 	.word	0x00009df0


	//   ....[158]....
        /*26ec*/ 	.word	0x00009e10


	//   ....[159]....
        /*26f0*/ 	.word	0x00009e20


	//   ....[160]....
        /*26f4*/ 	.word	0x00009e40


	//   ....[161]....
        /*26f8*/ 	.word	0x00009e50


	//   ....[162]....
        /*26fc*/ 	.word	0x00009e70


	//   ....[163]....
        /*2700*/ 	.word	0x00009e80


	//   ....[164]....
        /*2704*/ 	.word	0x00009ea0


	//   ....[165]....
        /*2708*/ 	.word	0x00009eb0


	//   ....[166]....
        /*270c*/ 	.word	0x00009ed0


	//   ....[167]....
        /*2710*/ 	.word	0x00009ee0


	//   ....[168]....
        /*2714*/ 	.word	0x00009f00


	//   ....[169]....
        /*2718*/ 	.word	0x00009f10


	//   ....[170]....
        /*271c*/ 	.word	0x00009f30


	//   ....[171]....
        /*2720*/ 	.word	0x00009f40


	//   ....[172]....
        /*2724*/ 	.word	0x00009f60


	//   ....[173]....
        /*2728*/ 	.word	0x00009f70


	//   ....[174]....
        /*272c*/ 	.word	0x00009f90


	//   ....[175]....
        /*2730*/ 	.word	0x00009fa0


	//   ....[176]....
        /*2734*/ 	.word	0x00009fc0


	//   ....[177]....
        /*2738*/ 	.word	0x00009fd0


	//   ....[178]....
        /*273c*/ 	.word	0x00009ff0


	//   ....[179]....
        /*2740*/ 	.word	0x0000a000


	//   ....[180]....
        /*2744*/ 	.word	0x0000a020


	//   ....[181]....
        /*2748*/ 	.word	0x0000a030


	//   ....[182]....
        /*274c*/ 	.word	0x0000a050


	//   ....[183]....
        /*2750*/ 	.word	0x0000a060


	//   ....[184]....
        /*2754*/ 	.word	0x0000a080


	//   ....[185]....
        /*2758*/ 	.word	0x0000a090


	//   ....[186]....
        /*275c*/ 	.word	0x0000a0b0


	//   ....[187]....
        /*2760*/ 	.word	0x0000a0c0


	//   ....[188]....
        /*2764*/ 	.word	0x0000a0e0


	//   ....[189]....
        /*2768*/ 	.word	0x0000a0f0


	//   ....[190]....
        /*276c*/ 	.word	0x0000a110


	//   ....[191]....
        /*2770*/ 	.word	0x0000a120


	//   ....[192]....
        /*2774*/ 	.word	0x0000a140


	//   ....[193]....
        /*2778*/ 	.word	0x0000a150


	//   ....[194]....
        /*277c*/ 	.word	0x0000a170


	//   ....[195]....
        /*2780*/ 	.word	0x0000a180


	//   ....[196]....
        /*2784*/ 	.word	0x0000a190


	//   ....[197]....
        /*2788*/ 	.word	0x0000a1a0


	//   ....[198]....
        /*278c*/ 	.word	0x0000a1b0


	//   ....[199]....
        /*2790*/ 	.word	0x0000a1c0


	//   ....[200]....
        /*2794*/ 	.word	0x0000a1f0


	//   ....[201]....
        /*2798*/ 	.word	0x0000a200


	//   ....[202]....
        /*279c*/ 	.word	0x0000a210


	//   ....[203]....
        /*27a0*/ 	.word	0x0000a220


	//   ....[204]....
        /*27a4*/ 	.word	0x0000a280


	//   ....[205]....
        /*27a8*/ 	.word	0x0000a290


	//   ....[206]....
        /*27ac*/ 	.word	0x0000a2c0


	//   ....[207]....
        /*27b0*/ 	.word	0x0000a2d0


	//   ....[208]....
        /*27b4*/ 	.word	0x0000a2f0


	//   ....[209]....
        /*27b8*/ 	.word	0x0000a300


	//   ....[210]....
        /*27bc*/ 	.word	0x0000a320


	//   ....[211]....
        /*27c0*/ 	.word	0x0000a330


	//   ....[212]....
        /*27c4*/ 	.word	0x0000a350


	//   ....[213]....
        /*27c8*/ 	.word	0x0000a360


	//   ....[214]....
        /*27cc*/ 	.word	0x0000a380


	//   ....[215]....
        /*27d0*/ 	.word	0x0000a390


	//   ....[216]....
        /*27d4*/ 	.word	0x0000a3b0


	//   ....[217]....
        /*27d8*/ 	.word	0x0000a3c0


	//   ....[218]....
        /*27dc*/ 	.word	0x0000a3e0


	//   ....[219]....
        /*27e0*/ 	.word	0x0000a3f0


	//   ....[220]....
        /*27e4*/ 	.word	0x0000a410


	//   ....[221]....
        /*27e8*/ 	.word	0x0000a420


	//   ....[222]....
        /*27ec*/ 	.word	0x0000a440


	//   ....[223]....
        /*27f0*/ 	.word	0x0000a450


	//   ....[224]....
        /*27f4*/ 	.word	0x0000a470


	//   ....[225]....
        /*27f8*/ 	.word	0x0000a480


	//   ....[226]....
        /*27fc*/ 	.word	0x0000a4a0


	//   ....[227]....
        /*2800*/ 	.word	0x0000a4b0


	//   ....[228]....
        /*2804*/ 	.word	0x0000a4d0


	//   ....[229]....
        /*2808*/ 	.word	0x0000a4e0


	//   ....[230]....
        /*280c*/ 	.word	0x0000a500


	//   ....[231]....
        /*2810*/ 	.word	0x0000a510


	//   ....[232]....
        /*2814*/ 	.word	0x0000a530


	//   ....[233]....
        /*2818*/ 	.word	0x0000a540


	//   ....[234]....
        /*281c*/ 	.word	0x0000a560


	//   ....[235]....
        /*2820*/ 	.word	0x0000a570


	//   ....[236]....
        /*2824*/ 	.word	0x0000a5c0


	//   ....[237]....
        /*2828*/ 	.word	0x0000a5d0


	//   ....[238]....
        /*282c*/ 	.word	0x0000a5f0


	//   ....[239]....
        /*2830*/ 	.word	0x0000a600


	//   ....[240]....
        /*2834*/ 	.word	0x0000a620


	//   ....[241]....
        /*2838*/ 	.word	0x0000a630


	//   ....[242]....
        /*283c*/ 	.word	0x0000a650


	//   ....[243]....
        /*2840*/ 	.word	0x0000a660


	//   ....[244]....
        /*2844*/ 	.word	0x0000a680


	//   ....[245]....
        /*2848*/ 	.word	0x0000a690


	//   ....[246]....
        /*284c*/ 	.word	0x0000a6b0


	//   ....[247]....
        /*2850*/ 	.word	0x0000a6c0


	//   ....[248]....
        /*2854*/ 	.word	0x0000a6e0


	//   ....[249]....
        /*2858*/ 	.word	0x0000a6f0


	//   ....[250]....
        /*285c*/ 	.word	0x0000a710


	//   ....[251]....
        /*2860*/ 	.word	0x0000a720


	//   ....[252]....
        /*2864*/ 	.word	0x0000a740


	//   ....[253]....
        /*2868*/ 	.word	0x0000a750


	//   ....[254]....
        /*286c*/ 	.word	0x0000a770


	//   ....[255]....
        /*2870*/ 	.word	0x0000a780


	//   ....[0]....
        /*2874*/ 	.word	0x0000a7a0


	//   ....[1]....
        /*2878*/ 	.word	0x0000a7b0


	//   ....[2]....
        /*287c*/ 	.word	0x0000a7e0


	//   ....[3]....
        /*2880*/ 	.word	0x0000a7f0


	//   ....[4]....
        /*2884*/ 	.word	0x0000a820


	//   ....[5]....
        /*2888*/ 	.word	0x0000a830


	//   ....[6]....
        /*288c*/ 	.word	0x0000c390


	//   ....[7]....
        /*2890*/ 	.word	0x0000c3a0


	//   ....[8]....
        /*2894*/ 	.word	0x0000c3c0


	//   ....[9]....
        /*2898*/ 	.word	0x0000c3d0


	//   ....[10]....
        /*289c*/ 	.word	0x0000c3f0


	//   ....[11]....
        /*28a0*/ 	.word	0x0000c400


	//   ....[12]....
        /*28a4*/ 	.word	0x0000c410


	//   ....[13]....
        /*28a8*/ 	.word	0x0000c420


	//   ....[14]....
        /*28ac*/ 	.word	0x0000c440


	//   ....[15]....
        /*28b0*/ 	.word	0x0000c450


	//   ....[16]....
        /*28b4*/ 	.word	0x0000c470


	//   ....[17]....
        /*28b8*/ 	.word	0x0000c480


	//   ....[18]....
        /*28bc*/ 	.word	0x0000c4a0


	//   ....[19]....
        /*28c0*/ 	.word	0x0000c4b0


	//   ....[20]....
        /*28c4*/ 	.word	0x0000c4d0


	//   ....[21]....
        /*28c8*/ 	.word	0x0000c4e0


	//   ....[22]....
        /*28cc*/ 	.word	0x0000c500


	//   ....[23]....
        /*28d0*/ 	.word	0x0000c510


	//   ....[24]....
        /*28d4*/ 	.word	0x0000c530


	//   ....[25]....
        /*28d8*/ 	.word	0x0000c540


	//   ....[26]....
        /*28dc*/ 	.word	0x0000c560


	//   ....[27]....
        /*28e0*/ 	.word	0x0000c570


	//   ....[28]....
        /*28e4*/ 	.word	0x0000c590


	//   ....[29]....
        /*28e8*/ 	.word	0x0000c5a0


	//   ....[30]....
        /*28ec*/ 	.word	0x0000c5c0


	//   ....[31]....
        /*28f0*/ 	.word	0x0000c5d0


	//   ....[32]....
        /*28f4*/ 	.word	0x0000c5f0


	//   ....[33]....
        /*28f8*/ 	.word	0x0000c600


	//   ....[34]....
        /*28fc*/ 	.word	0x0000c620


	//   ....[35]....
        /*2900*/ 	.word	0x0000c630


	//   ....[36]....
        /*2904*/ 	.word	0x0000c650


	//   ....[37]....
        /*2908*/ 	.word	0x0000c660


	//   ....[38]....
        /*290c*/ 	.word	0x0000c680


	//   ....[39]....
        /*2910*/ 	.word	0x0000c690


	//   ....[40]....
        /*2914*/ 	.word	0x0000c6b0


	//   ....[41]....
        /*2918*/ 	.word	0x0000c6c0


	//   ....[42]....
        /*291c*/ 	.word	0x0000c6e0


	//   ....[43]....
        /*2920*/ 	.word	0x0000c6f0


	//   ....[44]....
        /*2924*/ 	.word	0x0000c710


	//   ....[45]....
        /*2928*/ 	.word	0x0000c720


	//   ....[46]....
        /*292c*/ 	.word	0x0000c740


	//   ....[47]....
        /*2930*/ 	.word	0x0000c750


	//   ....[48]....
        /*2934*/ 	.word	0x0000c770


	//   ....[49]....
        /*2938*/ 	.word	0x0000c780


	//   ....[50]....
        /*293c*/ 	.word	0x0000c7a0


	//   ....[51]....
        /*2940*/ 	.word	0x0000c7b0


	//   ....[52]....
        /*2944*/ 	.word	0x0000c7d0


	//   ....[53]....
        /*2948*/ 	.word	0x0000c7e0


	//   ....[54]....
        /*294c*/ 	.word	0x0000c800


	//   ....[55]....
        /*2950*/ 	.word	0x0000c810


	//   ....[56]....
        /*2954*/ 	.word	0x0000c830


	//   ....[57]....
        /*2958*/ 	.word	0x0000c840


	//   ....[58]....
        /*295c*/ 	.word	0x0000c860


	//   ....[59]....
        /*2960*/ 	.word	0x0000c870


	//   ....[60]....
        /*2964*/ 	.word	0x0000c890


	//   ....[61]....
        /*2968*/ 	.word	0x0000c8a0


	//   ....[62]....
        /*296c*/ 	.word	0x0000c8c0


	//   ....[63]....
        /*2970*/ 	.word	0x0000c8d0


	//   ....[64]....
        /*2974*/ 	.word	0x0000c8f0


	//   ....[65]....
        /*2978*/ 	.word	0x0000c900


	//   ....[66]....
        /*297c*/ 	.word	0x0000c920


	//   ....[67]....
        /*2980*/ 	.word	0x0000c930


	//   ....[68]....
        /*2984*/ 	.word	0x0000c950


	//   ....[69]....
        /*2988*/ 	.word	0x0000c960


	//   ....[70]....
        /*298c*/ 	.word	0x0000c980


	//   ....[71]....
        /*2990*/ 	.word	0x0000c990


	//   ....[72]....
        /*2994*/ 	.word	0x0000c9b0


	//   ....[73]....
        /*2998*/ 	.word	0x0000c9c0


	//   ....[74]....
        /*299c*/ 	.word	0x0000c9e0


	//   ....[75]....
        /*29a0*/ 	.word	0x0000c9f0


	//   ....[76]....
        /*29a4*/ 	.word	0x0000ca10


	//   ....[77]....
        /*29a8*/ 	.word	0x0000ca20


	//   ....[78]....
        /*29ac*/ 	.word	0x0000ca40


	//   ....[79]....
        /*29b0*/ 	.word	0x0000ca50


	//   ....[80]....
        /*29b4*/ 	.word	0x0000ca70


	//   ....[81]....
        /*29b8*/ 	.word	0x0000ca80


	//   ....[82]....
        /*29bc*/ 	.word	0x0000caa0


	//   ....[83]....
        /*29c0*/ 	.word	0x0000cab0


	//   ....[84]....
        /*29c4*/ 	.word	0x0000cad0


	//   ....[85]....
        /*29c8*/ 	.word	0x0000cae0


	//   ....[86]....
        /*29cc*/ 	.word	0x0000cb00


	//   ....[87]....
        /*29d0*/ 	.word	0x0000cb10


	//   ....[88]....
        /*29d4*/ 	.word	0x0000cb30


	//   ....[89]....
        /*29d8*/ 	.word	0x0000cb40


	//   ....[90]....
        /*29dc*/ 	.word	0x0000cb60


	//   ....[91]....
        /*29e0*/ 	.word	0x0000cb70


	//   ....[92]....
        /*29e4*/ 	.word	0x0000cb90


	//   ....[93]....
        /*29e8*/ 	.word	0x0000cba0


	//   ....[94]....
        /*29ec*/ 	.word	0x0000cbc0


	//   ....[95]....
        /*29f0*/ 	.word	0x0000cbd0


	//   ....[96]....
        /*29f4*/ 	.word	0x0000cbf0


	//   ....[97]....
        /*29f8*/ 	.word	0x0000cc00


	//   ....[98]....
        /*29fc*/ 	.word	0x0000cc20


	//   ....[99]....
        /*2a00*/ 	.word	0x0000cc30


	//   ....[100]....
        /*2a04*/ 	.word	0x0000cc50


	//   ....[101]....
        /*2a08*/ 	.word	0x0000cc60


	//   ....[102]....
        /*2a0c*/ 	.word	0x0000cc80


	//   ....[103]....
        /*2a10*/ 	.word	0x0000cc90


	//   ....[104]....
        /*2a14*/ 	.word	0x0000ccb0


	//   ....[105]....
        /*2a18*/ 	.word	0x0000ccc0


	//   ....[106]....
        /*2a1c*/ 	.word	0x0000cce0


	//   ....[107]....
        /*2a20*/ 	.word	0x0000ccf0


	//   ....[108]....
        /*2a24*/ 	.word	0x0000cd10


	//   ....[109]....
        /*2a28*/ 	.word	0x0000cd20


	//   ....[110]....
        /*2a2c*/ 	.word	0x0000cd40


	//   ....[111]....
        /*2a30*/ 	.word	0x0000cd50


	//   ....[112]....
        /*2a34*/ 	.word	0x0000cd70


	//   ....[113]....
        /*2a38*/ 	.word	0x0000cd80


	//   ....[114]....
        /*2a3c*/ 	.word	0x0000cda0


	//   ....[115]....
        /*2a40*/ 	.word	0x0000cdb0


	//   ....[116]....
        /*2a44*/ 	.word	0x0000cdd0


	//   ....[117]....
        /*2a48*/ 	.word	0x0000cde0


	//   ....[118]....
        /*2a4c*/ 	.word	0x0000ce00


	//   ....[119]....
        /*2a50*/ 	.word	0x0000ce10


	//   ....[120]....
        /*2a54*/ 	.word	0x0000ce30


	//   ....[121]....
        /*2a58*/ 	.word	0x0000ce40


	//   ....[122]....
        /*2a5c*/ 	.word	0x0000ce60


	//   ....[123]....
        /*2a60*/ 	.word	0x0000ce70


	//   ....[124]....
        /*2a64*/ 	.word	0x0000ce90


	//   ....[125]....
        /*2a68*/ 	.word	0x0000cea0


	//   ....[126]....
        /*2a6c*/ 	.word	0x0000cec0


	//   ....[127]....
        /*2a70*/ 	.word	0x0000ced0


	//   ....[128]....
        /*2a74*/ 	.word	0x0000cef0


	//   ....[129]....
        /*2a78*/ 	.word	0x0000cf00


	//   ....[130]....
        /*2a7c*/ 	.word	0x0000cf20


	//   ....[131]....
        /*2a80*/ 	.word	0x0000cf30


	//   ....[132]....
        /*2a84*/ 	.word	0x0000cf50


	//   ....[133]....
        /*2a88*/ 	.word	0x0000cf60


	//   ....[134]....
        /*2a8c*/ 	.word	0x0000cf80


	//   ....[135]....
        /*2a90*/ 	.word	0x0000cf90


	//   ....[136]....
        /*2a94*/ 	.word	0x0000cfb0


	//   ....[137]....
        /*2a98*/ 	.word	0x0000cfc0


	//   ....[138]....
        /*2a9c*/ 	.word	0x0000cfe0


	//   ....[139]....
        /*2aa0*/ 	.word	0x0000cff0


	//   ....[140]....
        /*2aa4*/ 	.word	0x0000d010


	//   ....[141]....
        /*2aa8*/ 	.word	0x0000d020


	//   ....[142]....
        /*2aac*/ 	.word	0x0000d040


	//   ....[143]....
        /*2ab0*/ 	.word	0x0000d050


	//   ....[144]....
        /*2ab4*/ 	.word	0x0000d070


	//   ....[145]....
        /*2ab8*/ 	.word	0x0000d080


	//   ....[146]....
        /*2abc*/ 	.word	0x0000d0a0


	//   ....[147]....
        /*2ac0*/ 	.word	0x0000d0b0


	//   ....[148]....
        /*2ac4*/ 	.word	0x0000d0d0


	//   ....[149]....
        /*2ac8*/ 	.word	0x0000d0e0


	//   ....[150]....
        /*2acc*/ 	.word	0x0000d100


	//   ....[151]....
        /*2ad0*/ 	.word	0x0000d110


	//   ....[152]....
        /*2ad4*/ 	.word	0x0000d130


	//   ....[153]....
        /*2ad8*/ 	.word	0x0000d140


	//   ....[154]....
        /*2adc*/ 	.word	0x0000d160


	//   ....[155]....
        /*2ae0*/ 	.word	0x0000d170


	//   ....[156]....
        /*2ae4*/ 	.word	0x0000d190


	//   ....[157]....
        /*2ae8*/ 	.word	0x0000d1a0


	//   ....[158]....
        /*2aec*/ 	.word	0x0000d1c0


	//   ....[159]....
        /*2af0*/ 	.word	0x0000d1d0


	//   ....[160]....
        /*2af4*/ 	.word	0x0000d1f0


	//   ....[161]....
        /*2af8*/ 	.word	0x0000d200


	//   ....[162]....
        /*2afc*/ 	.word	0x0000d220


	//   ....[163]....
        /*2b00*/ 	.word	0x0000d230


	//   ....[164]....
        /*2b04*/ 	.word	0x0000d250


	//   ....[165]....
        /*2b08*/ 	.word	0x0000d260


	//   ....[166]....
        /*2b0c*/ 	.word	0x0000d280


	//   ....[167]....
        /*2b10*/ 	.word	0x0000d290


	//   ....[168]....
        /*2b14*/ 	.word	0x0000d2b0


	//   ....[169]....
        /*2b18*/ 	.word	0x0000d2c0


	//   ....[170]....
        /*2b1c*/ 	.word	0x0000d2e0


	//   ....[171]....
        /*2b20*/ 	.word	0x0000d2f0


	//   ....[172]....
        /*2b24*/ 	.word	0x0000d310


	//   ....[173]....
        /*2b28*/ 	.word	0x0000d320


	//   ....[174]....
        /*2b2c*/ 	.word	0x0000d340


	//   ....[175]....
        /*2b30*/ 	.word	0x0000d350


	//   ....[176]....
        /*2b34*/ 	.word	0x0000d370


	//   ....[177]....
        /*2b38*/ 	.word	0x0000d380


	//   ....[178]....
        /*2b3c*/ 	.word	0x0000d3a0


	//   ....[179]....
        /*2b40*/ 	.word	0x0000d3b0


	//   ....[180]....
        /*2b44*/ 	.word	0x0000d3d0


	//   ....[181]....
        /*2b48*/ 	.word	0x0000d3e0


	//   ....[182]....
        /*2b4c*/ 	.word	0x0000d400


	//   ....[183]....
        /*2b50*/ 	.word	0x0000d410


	//   ....[184]....
        /*2b54*/ 	.word	0x0000d430


	//   ....[185]....
        /*2b58*/ 	.word	0x0000d440


	//   ....[186]....
        /*2b5c*/ 	.word	0x0000d460


	//   ....[187]....
        /*2b60*/ 	.word	0x0000d470


	//   ....[188]....
        /*2b64*/ 	.word	0x0000d490


	//   ....[189]....
        /*2b68*/ 	.word	0x0000d4a0


	//   ....[190]....
        /*2b6c*/ 	.word	0x0000d4c0


	//   ....[191]....
        /*2b70*/ 	.word	0x0000d4d0


	//   ....[192]....
        /*2b74*/ 	.word	0x0000d4f0


	//   ....[193]....
        /*2b78*/ 	.word	0x0000d500


	//   ....[194]....
        /*2b7c*/ 	.word	0x0000d520


	//   ....[195]....
        /*2b80*/ 	.word	0x0000d530


	//   ....[196]....
        /*2b84*/ 	.word	0x0000d550


	//   ....[197]....
        /*2b88*/ 	.word	0x0000d560


	//   ....[198]....
        /*2b8c*/ 	.word	0x0000d570


	//   ....[199]....
        /*2b90*/ 	.word	0x0000d580


	//   ....[200]....
        /*2b94*/ 	.word	0x0000d590


	//   ....[201]....
        /*2b98*/ 	.word	0x0000d5a0


	//   ....[202]....
        /*2b9c*/ 	.word	0x0000d5d0


	//   ....[203]....
        /*2ba0*/ 	.word	0x0000d5e0


	//   ....[204]....
        /*2ba4*/ 	.word	0x0000d5f0


	//   ....[205]....
        /*2ba8*/ 	.word	0x0000d600


	//   ....[206]....
        /*2bac*/ 	.word	0x0000d660


	//   ....[207]....
        /*2bb0*/ 	.word	0x0000d670


	//   ....[208]....
        /*2bb4*/ 	.word	0x0000d6a0


	//   ....[209]....
        /*2bb8*/ 	.word	0x0000d6b0


	//   ....[210]....
        /*2bbc*/ 	.word	0x0000d6d0


	//   ....[211]....
        /*2bc0*/ 	.word	0x0000d6e0


	//   ....[212]....
        /*2bc4*/ 	.word	0x0000d700


	//   ....[213]....
        /*2bc8*/ 	.word	0x0000d710


	//   ....[214]....
        /*2bcc*/ 	.word	0x0000d730


	//   ....[215]....
        /*2bd0*/ 	.word	0x0000d740


	//   ....[216]....
        /*2bd4*/ 	.word	0x0000d760


	//   ....[217]....
        /*2bd8*/ 	.word	0x0000d770


	//   ....[218]....
        /*2bdc*/ 	.word	0x0000d790


	//   ....[219]....
        /*2be0*/ 	.word	0x0000d7a0


	//   ....[220]....
        /*2be4*/ 	.word	0x0000d7c0


	//   ....[221]....
        /*2be8*/ 	.word	0x0000d7d0


	//   ....[222]....
        /*2bec*/ 	.word	0x0000d7f0


	//   ....[223]....
        /*2bf0*/ 	.word	0x0000d800


	//   ....[224]....
        /*2bf4*/ 	.word	0x0000d820


	//   ....[225]....
        /*2bf8*/ 	.word	0x0000d830


	//   ....[226]....
        /*2bfc*/ 	.word	0x0000d850


	//   ....[227]....
        /*2c00*/ 	.word	0x0000d860


	//   ....[228]....
        /*2c04*/ 	.word	0x0000d880


	//   ....[229]....
        /*2c08*/ 	.word	0x0000d890


	//   ....[230]....
        /*2c0c*/ 	.word	0x0000d8b0


	//   ....[231]....
        /*2c10*/ 	.word	0x0000d8c0


	//   ....[232]....
        /*2c14*/ 	.word	0x0000d8e0


	//   ....[233]....
        /*2c18*/ 	.word	0x0000d8f0


	//   ....[234]....
        /*2c1c*/ 	.word	0x0000d910


	//   ....[235]....
        /*2c20*/ 	.word	0x0000d920


	//   ....[236]....
        /*2c24*/ 	.word	0x0000d940


	//   ....[237]....
        /*2c28*/ 	.word	0x0000d950


	//   ....[238]....
        /*2c2c*/ 	.word	0x0000d9a0


	//   ....[239]....
        /*2c30*/ 	.word	0x0000d9b0


	//   ....[240]....
        /*2c34*/ 	.word	0x0000d9d0


	//   ....[241]....
        /*2c38*/ 	.word	0x0000d9e0


	//   ....[242]....
        /*2c3c*/ 	.word	0x0000da00


	//   ....[243]....
        /*2c40*/ 	.word	0x0000da10


	//   ....[244]....
        /*2c44*/ 	.word	0x0000da30


	//   ....[245]....
        /*2c48*/ 	.word	0x0000da40


	//   ....[246]....
        /*2c4c*/ 	.word	0x0000da60


	//   ....[247]....
        /*2c50*/ 	.word	0x0000da70


	//   ....[248]....
        /*2c54*/ 	.word	0x0000da90


	//   ....[249]....
        /*2c58*/ 	.word	0x0000daa0


	//   ....[250]....
        /*2c5c*/ 	.word	0x0000dac0


	//   ....[251]....
        /*2c60*/ 	.word	0x0000dad0


	//   ....[252]....
        /*2c64*/ 	.word	0x0000daf0


	//   ....[253]....
        /*2c68*/ 	.word	0x0000db00


	//   ....[254]....
        /*2c6c*/ 	.word	0x0000db20


	//   ....[255]....
        /*2c70*/ 	.word	0x0000db30


	//   ....[0]....
        /*2c74*/ 	.word	0x0000db50


	//   ....[1]....
        /*2c78*/ 	.word	0x0000db60


	//   ....[2]....
        /*2c7c*/ 	.word	0x0000db80


	//   ....[3]....
        /*2c80*/ 	.word	0x0000db90


	//   ....[4]....
        /*2c84*/ 	.word	0x0000dbc0


	//   ....[5]....
        /*2c88*/ 	.word	0x0000dbd0


	//   ....[6]....
        /*2c8c*/ 	.word	0x0000dc00


	//   ....[7]....
        /*2c90*/ 	.word	0x0000dc10


	//   ....[8]....
        /*2c94*/ 	.word	0x0000f770


	//   ....[9]....
        /*2c98*/ 	.word	0x0000f780


	//   ....[10]....
        /*2c9c*/ 	.word	0x0000f7a0


	//   ....[11]....
        /*2ca0*/ 	.word	0x0000f7b0


	//   ....[12]....
        /*2ca4*/ 	.word	0x0000f7d0


	//   ....[13]....
        /*2ca8*/ 	.word	0x0000f7e0


	//   ....[14]....
        /*2cac*/ 	.word	0x0000f7f0


	//   ....[15]....
        /*2cb0*/ 	.word	0x0000f800


	//   ....[16]....
        /*2cb4*/ 	.word	0x0000f820


	//   ....[17]....
        /*2cb8*/ 	.word	0x0000f830


	//   ....[18]....
        /*2cbc*/ 	.word	0x0000f850


	//   ....[19]....
        /*2cc0*/ 	.word	0x0000f860


	//   ....[20]....
        /*2cc4*/ 	.word	0x0000f880


	//   ....[21]....
        /*2cc8*/ 	.word	0x0000f890


	//   ....[22]....
        /*2ccc*/ 	.word	0x0000f8b0


	//   ....[23]....
        /*2cd0*/ 	.word	0x0000f8c0


	//   ....[24]....
        /*2cd4*/ 	.word	0x0000f8e0


	//   ....[25]....
        /*2cd8*/ 	.word	0x0000f8f0


	//   ....[26]....
        /*2cdc*/ 	.word	0x0000f910


	//   ....[27]....
        /*2ce0*/ 	.word	0x0000f920


	//   ....[28]....
        /*2ce4*/ 	.word	0x0000f940


	//   ....[29]....
        /*2ce8*/ 	.word	0x0000f950


	//   ....[30]....
        /*2cec*/ 	.word	0x0000f970


	//   ....[31]....
        /*2cf0*/ 	.word	0x0000f980


	//   ....[32]....
        /*2cf4*/ 	.word	0x0000f9a0


	//   ....[33]....
        /*2cf8*/ 	.word	0x0000f9b0


	//   ....[34]....
        /*2cfc*/ 	.word	0x0000f9d0


	//   ....[35]....
        /*2d00*/ 	.word	0x0000f9e0


	//   ....[36]....
        /*2d04*/ 	.word	0x0000fa00


	//   ....[37]....
        /*2d08*/ 	.word	0x0000fa10


	//   ....[38]....
        /*2d0c*/ 	.word	0x0000fa30


	//   ....[39]....
        /*2d10*/ 	.word	0x0000fa40


	//   ....[40]....
        /*2d14*/ 	.word	0x0000fa60


	//   ....[41]....
        /*2d18*/ 	.word	0x0000fa70


	//   ....[42]....
        /*2d1c*/ 	.word	0x0000fa90


	//   ....[43]....
        /*2d20*/ 	.word	0x0000faa0


	//   ....[44]....
        /*2d24*/ 	.word	0x0000fac0


	//   ....[45]....
        /*2d28*/ 	.word	0x0000fad0


	//   ....[46]....
        /*2d2c*/ 	.word	0x0000faf0


	//   ....[47]....
        /*2d30*/ 	.word	0x0000fb00


	//   ....[48]....
        /*2d34*/ 	.word	0x0000fb20


	//   ....[49]....
        /*2d38*/ 	.word	0x0000fb30


	//   ....[50]....
        /*2d3c*/ 	.word	0x0000fb50


	//   ....[51]....
        /*2d40*/ 	.word	0x0000fb60


	//   ....[52]....
        /*2d44*/ 	.word	0x0000fb80


	//   ....[53]....
        /*2d48*/ 	.word	0x0000fb90


	//   ....[54]....
        /*2d4c*/ 	.word	0x0000fbb0


	//   ....[55]....
        /*2d50*/ 	.word	0x0000fbc0


	//   ....[56]....
        /*2d54*/ 	.word	0x0000fbe0


	//   ....[57]....
        /*2d58*/ 	.word	0x0000fbf0


	//   ....[58]....
        /*2d5c*/ 	.word	0x0000fc10


	//   ....[59]....
        /*2d60*/ 	.word	0x0000fc20


	//   ....[60]....
        /*2d64*/ 	.word	0x0000fc40


	//   ....[61]....
        /*2d68*/ 	.word	0x0000fc50


	//   ....[62]....
        /*2d6c*/ 	.word	0x0000fc70


	//   ....[63]....
        /*2d70*/ 	.word	0x0000fc80


	//   ....[64]....
        /*2d74*/ 	.word	0x0000fca0


	//   ....[65]....
        /*2d78*/ 	.word	0x0000fcb0


	//   ....[66]....
        /*2d7c*/ 	.word	0x0000fcd0


	//   ....[67]....
        /*2d80*/ 	.word	0x0000fce0


	//   ....[68]....
        /*2d84*/ 	.word	0x0000fd00


	//   ....[69]....
        /*2d88*/ 	.word	0x0000fd10


	//   ....[70]....
        /*2d8c*/ 	.word	0x0000fd30


	//   ....[71]....
        /*2d90*/ 	.word	0x0000fd40


	//   ....[72]....
        /*2d94*/ 	.word	0x0000fd60


	//   ....[73]....
        /*2d98*/ 	.word	0x0000fd70


	//   ....[74]....
        /*2d9c*/ 	.word	0x0000fd90


	//   ....[75]....
        /*2da0*/ 	.word	0x0000fda0


	//   ....[76]....
        /*2da4*/ 	.word	0x0000fdc0


	//   ....[77]....
        /*2da8*/ 	.word	0x0000fdd0


	//   ....[78]....
        /*2dac*/ 	.word	0x0000fdf0


	//   ....[79]....
        /*2db0*/ 	.word	0x0000fe00


	//   ....[80]....
        /*2db4*/ 	.word	0x0000fe20


	//   ....[81]....
        /*2db8*/ 	.word	0x0000fe30


	//   ....[82]....
        /*2dbc*/ 	.word	0x0000fe50


	//   ....[83]....
        /*2dc0*/ 	.word	0x0000fe60


	//   ....[84]....
        /*2dc4*/ 	.word	0x0000fe80


	//   ....[85]....
        /*2dc8*/ 	.word	0x0000fe90


	//   ....[86]....
        /*2dcc*/ 	.word	0x0000feb0


	//   ....[87]....
        /*2dd0*/ 	.word	0x0000fec0


	//   ....[88]....
        /*2dd4*/ 	.word	0x0000fee0


	//   ....[89]....
        /*2dd8*/ 	.word	0x0000fef0


	//   ....[90]....
        /*2ddc*/ 	.word	0x0000ff10


	//   ....[91]....
        /*2de0*/ 	.word	0x0000ff20


	//   ....[92]....
        /*2de4*/ 	.word	0x0000ff40


	//   ....[93]....
        /*2de8*/ 	.word	0x0000ff50


	//   ....[94]....
        /*2dec*/ 	.word	0x0000ff70


	//   ....[95]....
        /*2df0*/ 	.word	0x0000ff80


	//   ....[96]....
        /*2df4*/ 	.word	0x0000ffa0


	//   ....[97]....
        /*2df8*/ 	.word	0x0000ffb0


	//   ....[98]....
        /*2dfc*/ 	.word	0x0000ffd0


	//   ....[99]....
        /*2e00*/ 	.word	0x0000ffe0


	//   ....[100]....
        /*2e04*/ 	.word	0x00010000


	//   ....[101]....
        /*2e08*/ 	.word	0x00010010


	//   ....[102]....
        /*2e0c*/ 	.word	0x00010030


	//   ....[103]....
        /*2e10*/ 	.word	0x00010040


	//   ....[104]....
        /*2e14*/ 	.word	0x00010060


	//   ....[105]....
        /*2e18*/ 	.word	0x00010070


	//   ....[106]....
        /*2e1c*/ 	.word	0x00010090


	//   ....[107]....
        /*2e20*/ 	.word	0x000100a0


	//   ....[108]....
        /*2e24*/ 	.word	0x000100c0


	//   ....[109]....
        /*2e28*/ 	.word	0x000100d0


	//   ....[110]....
        /*2e2c*/ 	.word	0x000100f0


	//   ....[111]....
        /*2e30*/ 	.word	0x00010100


	//   ....[112]....
        /*2e34*/ 	.word	0x00010120


	//   ....[113]....
        /*2e38*/ 	.word	0x00010130


	//   ....[114]....
        /*2e3c*/ 	.word	0x00010150


	//   ....[115]....
        /*2e40*/ 	.word	0x00010160


	//   ....[116]....
        /*2e44*/ 	.word	0x00010180


	//   ....[117]....
        /*2e48*/ 	.word	0x00010190


	//   ....[118]....
        /*2e4c*/ 	.word	0x000101b0


	//   ....[119]....
        /*2e50*/ 	.word	0x000101c0


	//   ....[120]....
        /*2e54*/ 	.word	0x000101e0


	//   ....[121]....
        /*2e58*/ 	.word	0x000101f0


	//   ....[122]....
        /*2e5c*/ 	.word	0x00010210


	//   ....[123]....
        /*2e60*/ 	.word	0x00010220


	//   ....[124]....
        /*2e64*/ 	.word	0x00010240


	//   ....[125]....
        /*2e68*/ 	.word	0x00010250


	//   ....[126]....
        /*2e6c*/ 	.word	0x00010270


	//   ....[127]....
        /*2e70*/ 	.word	0x00010280


	//   ....[128]....
        /*2e74*/ 	.word	0x000102a0


	//   ....[129]....
        /*2e78*/ 	.word	0x000102b0


	//   ....[130]....
        /*2e7c*/ 	.word	0x000102d0


	//   ....[131]....
        /*2e80*/ 	.word	0x000102e0


	//   ....[132]....
        /*2e84*/ 	.word	0x00010300


	//   ....[133]....
        /*2e88*/ 	.word	0x00010310


	//   ....[134]....
        /*2e8c*/ 	.word	0x00010330


	//   ....[135]....
        /*2e90*/ 	.word	0x00010340


	//   ....[136]....
        /*2e94*/ 	.word	0x00010360


	//   ....[137]....
        /*2e98*/ 	.word	0x00010370


	//   ....[138]....
        /*2e9c*/ 	.word	0x00010390


	//   ....[139]....
        /*2ea0*/ 	.word	0x000103a0


	//   ....[140]....
        /*2ea4*/ 	.word	0x000103c0


	//   ....[141]....
        /*2ea8*/ 	.word	0x000103d0


	//   ....[142]....
        /*2eac*/ 	.word	0x000103f0


	//   ....[143]....
        /*2eb0*/ 	.word	0x00010400


	//   ....[144]....
        /*2eb4*/ 	.word	0x00010420


	//   ....[145]....
        /*2eb8*/ 	.word	0x00010430


	//   ....[146]....
        /*2ebc*/ 	.word	0x00010450


	//   ....[147]....
        /*2ec0*/ 	.word	0x00010460


	//   ....[148]....
        /*2ec4*/ 	.word	0x00010480


	//   ....[149]....
        /*2ec8*/ 	.word	0x00010490


	//   ....[150]....
        /*2ecc*/ 	.word	0x000104b0


	//   ....[151]....
        /*2ed0*/ 	.word	0x000104c0


	//   ....[152]....
        /*2ed4*/ 	.word	0x000104e0


	//   ....[153]....
        /*2ed8*/ 	.word	0x000104f0


	//   ....[154]....
        /*2edc*/ 	.word	0x00010510


	//   ....[155]....
        /*2ee0*/ 	.word	0x00010520


	//   ....[156]....
        /*2ee4*/ 	.word	0x00010540


	//   ....[157]....
        /*2ee8*/ 	.word	0x00010550


	//   ....[158]....
        /*2eec*/ 	.word	0x00010570


	//   ....[159]....
        /*2ef0*/ 	.word	0x00010580


	//   ....[160]....
        /*2ef4*/ 	.word	0x000105a0


	//   ....[161]....
        /*2ef8*/ 	.word	0x000105b0


	//   ....[162]....
        /*2efc*/ 	.word	0x000105d0


	//   ....[163]....
        /*2f00*/ 	.word	0x000105e0


	//   ....[164]....
        /*2f04*/ 	.word	0x00010600


	//   ....[165]....
        /*2f08*/ 	.word	0x00010610


	//   ....[166]....
        /*2f0c*/ 	.word	0x00010630


	//   ....[167]....
        /*2f10*/ 	.word	0x00010640


	//   ....[168]....
        /*2f14*/ 	.word	0x00010660


	//   ....[169]....
        /*2f18*/ 	.word	0x00010670


	//   ....[170]....
        /*2f1c*/ 	.word	0x00010690


	//   ....[171]....
        /*2f20*/ 	.word	0x000106a0


	//   ....[172]....
        /*2f24*/ 	.word	0x000106c0


	//   ....[173]....
        /*2f28*/ 	.word	0x000106d0


	//   ....[174]....
        /*2f2c*/ 	.word	0x000106f0


	//   ....[175]....
        /*2f30*/ 	.word	0x00010700


	//   ....[176]....
        /*2f34*/ 	.word	0x00010720


	//   ....[177]....
        /*2f38*/ 	.word	0x00010730


	//   ....[178]....
        /*2f3c*/ 	.word	0x00010750


	//   ....[179]....
        /*2f40*/ 	.word	0x00010760


	//   ....[180]....
        /*2f44*/ 	.word	0x00010780


	//   ....[181]....
        /*2f48*/ 	.word	0x00010790


	//   ....[182]....
        /*2f4c*/ 	.word	0x000107b0


	//   ....[183]....
        /*2f50*/ 	.word	0x000107c0


	//   ....[184]....
        /*2f54*/ 	.word	0x000107e0


	//   ....[185]....
        /*2f58*/ 	.word	0x000107f0


	//   ....[186]....
        /*2f5c*/ 	.word	0x00010810


	//   ....[187]....
        /*2f60*/ 	.word	0x00010820


	//   ....[188]....
        /*2f64*/ 	.word	0x00010840


	//   ....[189]....
        /*2f68*/ 	.word	0x00010850


	//   ....[190]....
        /*2f6c*/ 	.word	0x00010870


	//   ....[191]....
        /*2f70*/ 	.word	0x00010880


	//   ....[192]....
        /*2f74*/ 	.word	0x000108a0


	//   ....[193]....
        /*2f78*/ 	.word	0x000108b0


	//   ....[194]....
        /*2f7c*/ 	.word	0x000108d0


	//   ....[195]....
        /*2f80*/ 	.word	0x000108e0


	//   ....[196]....
        /*2f84*/ 	.word	0x00010900


	//   ....[197]....
        /*2f88*/ 	.word	0x00010910


	//   ....[198]....
        /*2f8c*/ 	.word	0x00010930


	//   ....[199]....
        /*2f90*/ 	.word	0x00010940


	//   ....[200]....
        /*2f94*/ 	.word	0x00010950


	//   ....[201]....
        /*2f98*/ 	.word	0x00010960


	//   ....[202]....
        /*2f9c*/ 	.word	0x00010970


	//   ....[203]....
        /*2fa0*/ 	.word	0x00010980


	//   ....[204]....
        /*2fa4*/ 	.word	0x000109b0


	//   ....[205]....
        /*2fa8*/ 	.word	0x000109c0


	//   ....[206]....
        /*2fac*/ 	.word	0x000109d0


	//   ....[207]....
        /*2fb0*/ 	.word	0x000109e0


	//   ....[208]....
        /*2fb4*/ 	.word	0x00010a40


	//   ....[209]....
        /*2fb8*/ 	.word	0x00010a50


	//   ....[210]....
        /*2fbc*/ 	.word	0x00010a80


	//   ....[211]....
        /*2fc0*/ 	.word	0x00010a90


	//   ....[212]....
        /*2fc4*/ 	.word	0x00010ab0


	//   ....[213]....
        /*2fc8*/ 	.word	0x00010ac0


	//   ....[214]....
        /*2fcc*/ 	.word	0x00010ae0


	//   ....[215]....
        /*2fd0*/ 	.word	0x00010af0


	//   ....[216]....
        /*2fd4*/ 	.word	0x00010b10


	//   ....[217]....
        /*2fd8*/ 	.word	0x00010b20


	//   ....[218]....
        /*2fdc*/ 	.word	0x00010b40


	//   ....[219]....
        /*2fe0*/ 	.word	0x00010b50


	//   ....[220]....
        /*2fe4*/ 	.word	0x00010b70


	//   ....[221]....
        /*2fe8*/ 	.word	0x00010b80


	//   ....[222]....
        /*2fec*/ 	.word	0x00010ba0


	//   ....[223]....
        /*2ff0*/ 	.word	0x00010bb0


	//   ....[224]....
        /*2ff4*/ 	.word	0x00010bd0


	//   ....[225]....
        /*2ff8*/ 	.word	0x00010be0


	//   ....[226]....
        /*2ffc*/ 	.word	0x00010c00


	//   ....[227]....
        /*3000*/ 	.word	0x00010c10


	//   ....[228]....
        /*3004*/ 	.word	0x00010c30


	//   ....[229]....
        /*3008*/ 	.word	0x00010c40


	//   ....[230]....
        /*300c*/ 	.word	0x00010c60


	//   ....[231]....
        /*3010*/ 	.word	0x00010c70


	//   ....[232]....
        /*3014*/ 	.word	0x00010c90


	//   ....[233]....
        /*3018*/ 	.word	0x00010ca0


	//   ....[234]....
        /*301c*/ 	.word	0x00010cc0


	//   ....[235]....
        /*3020*/ 	.word	0x00010cd0


	//   ....[236]....
        /*3024*/ 	.word	0x00010cf0


	//   ....[237]....
        /*3028*/ 	.word	0x00010d00


	//   ....[238]....
        /*302c*/ 	.word	0x00010d20


	//   ....[239]....
        /*3030*/ 	.word	0x00010d30


	//   ....[240]....
        /*3034*/ 	.word	0x00010d80


	//   ....[241]....
        /*3038*/ 	.word	0x00010d90


	//   ....[242]....
        /*303c*/ 	.word	0x00010db0


	//   ....[243]....
        /*3040*/ 	.word	0x00010dc0


	//   ....[244]....
        /*3044*/ 	.word	0x00010de0


	//   ....[245]....
        /*3048*/ 	.word	0x00010df0


	//   ....[246]....
        /*304c*/ 	.word	0x00010e10


	//   ....[247]....
        /*3050*/ 	.word	0x00010e20


	//   ....[248]....
        /*3054*/ 	.word	0x00010e40


	//   ....[249]....
        /*3058*/ 	.word	0x00010e50


	//   ....[250]....
        /*305c*/ 	.word	0x00010e70


	//   ....[251]....
        /*3060*/ 	.word	0x00010e80


	//   ....[252]....
        /*3064*/ 	.word	0x00010ea0


	//   ....[253]....
        /*3068*/ 	.word	0x00010eb0


	//   ....[254]....
        /*306c*/ 	.word	0x00010ed0


	//   ....[255]....
        /*3070*/ 	.word	0x00010ee0


	//   ....[0]....
        /*3074*/ 	.word	0x00010f00


	//   ....[1]....
        /*3078*/ 	.word	0x00010f10


	//   ....[2]....
        /*307c*/ 	.word	0x00010f30


	//   ....[3]....
        /*3080*/ 	.word	0x00010f40


	//   ....[4]....
        /*3084*/ 	.word	0x00010f60


	//   ....[5]....
        /*3088*/ 	.word	0x00010f70


	//   ....[6]....
        /*308c*/ 	.word	0x00010fa0


	//   ....[7]....
        /*3090*/ 	.word	0x00010fb0


	//   ....[8]....
        /*3094*/ 	.word	0x00010fe0


	//   ....[9]....
        /*3098*/ 	.word	0x00010ff0


	//----- nvinfo : EIATTR_VRC_CTA_INIT_COUNT
	.align		4
.L_1312:
        /*309c*/ 	.byte	0x02, 0x4a
	.zero		1
	.zero		1


	//----- nvinfo : EIATTR_EXIT_INSTR_OFFSETS
	.align		4
        /*30a0*/ 	.byte	0x04, 0x1c
        /*30a2*/ 	.short	(.L_1314 - .L_1313)


	//   ....[0]....
.L_1313:
        /*30a4*/ 	.word	0x00017010


	//   ....[1]....
        /*30a8*/ 	.word	0x00017140


	//----- nvinfo : EIATTR_MAX_THREADS
	.align		4
.L_1314:
        /*30ac*/ 	.byte	0x04, 0x05
        /*30ae*/ 	.short	(.L_1316 - .L_1315)
.L_1315:
        /*30b0*/ 	.word	0x00000040
        /*30b4*/ 	.word	0x00000001
        /*30b8*/ 	.word	0x00000001


	//----- nvinfo : EIATTR_CRS_STACK_SIZE
	.align		4
.L_1316:
        /*30bc*/ 	.byte	0x04, 0x1e
        /*30be*/ 	.short	(.L_1318 - .L_1317)
.L_1317:
        /*30c0*/ 	.word	0x00000000


	//----- nvinfo : EIATTR_CBANK_PARAM_SIZE
	.align		4
.L_1318:
        /*30c4*/ 	.byte	0x03, 0x19
        /*30c6*/ 	.short	0x0030


	//----- nvinfo : EIATTR_PARAM_CBANK
	.align		4
        /*30c8*/ 	.byte	0x04, 0x0a
        /*30ca*/ 	.short	(.L_1320 - .L_1319)
	.align		4
.L_1319:
        /*30cc*/ 	.word	index@(.nv.constant0._ZN17fastertransformer38beam_online_softmax_topk_stage1_kernelIfLi1ELi128ELi64EEEvPKT_S3_PKbPfiiPKi)
        /*30d0*/ 	.short	0x0380
        /*30d2*/ 	.short	0x0030


	//----- nvinfo : EIATTR_SW_WAR
	.align		4
.L_1320:
        /*30d4*/ 	.byte	0x04, 0x36
        /*30d6*/ 	.short	(.L_1322 - .L_1321)
.L_1321:
        /*30d8*/ 	.word	0x00000008
.L_1322:


//--------------------- .nv.info._ZN17fastertransformer17batch_topk_kernelIfLi64ELi32EEEvPKiPKT_PiPfS7_PKbS2_NS_14BeamHypothesesEiiifS3_ --------------------------
	.section	.nv.info._ZN17fastertransformer17batch_topk_kernelIfLi64ELi32EEEvPKiPKT_PiPfS7_PKbS2_NS_14BeamHypothesesEiiifS3_,"",@"SHT_CUDA_INFO"
	.sectionflags	@""
	.align	4


	//----- nvinfo : EIATTR_CUDA_API_VERSION
	.align		4
        /*0000*/ 	.byte	0x04, 0x37
        /*0002*/ 	.short	(.L_1324 - .L_1323)
.L_1323:
        /*0004*/ 	.word	0x00000082


	//----- nvinfo : EIATTR_KPARAM_INFO
	.align		4
.L_1324:
        /*0008*/ 	.byte	0x04, 0x17
        /*000a*/ 	.short	(.L_1326 - .L_1325)
.L_1325:
        /*000c*/ 	.word	0x00000000
        /*0010*/ 	.short	0x000c
        /*0012*/ 	.short	0x00d0
        /*0014*/ 	.byte	0x00, 0xf0, 0x11, 0x00


	//----- nvinfo : EIATTR_KPARAM_INFO
	.align		4
.L_1326:
        /*0018*/ 	.byte	0x04, 0x17
        /*001a*/ 	.short	(.L_1328 - .L_1327)
.L_1327:
        /*001c*/ 	.word	0x00000000
        /*0020*/ 	.short	0x000b
        /*0022*/ 	.short	0x00cc
        /*0024*/ 	.byte	0x00, 0xf0, 0x11, 0x00


	//----- nvinfo : EIATTR_KPARAM_INFO
	.align		4
.L_1328:
        /*0028*/ 	.byte	0x04, 0x17
        /*002a*/ 	.short	(.L_1330 - .L_1329)
.L_1329:
        /*002c*/ 	.word	0x00000000
        /*0030*/ 	.short	0x000a
        /*0032*/ 	.short	0x00c8
        /*0034*/ 	.byte	0x00, 0xf0, 0x11, 0x00


	//----- nvinfo : EIATTR_KPARAM_INFO
	.align		4
.L_1330:
        /*0038*/ 	.byte	0x04, 0x17
        /*003a*/ 	.short	(.L_1332 - .L_1331)
.L_1331:
        /*003c*/ 	.word	0x00000000
        /*0040*/ 	.short	0x0009
        /*0042*/ 	.short	0x00c4
        /*0044*/ 	.byte	0x00, 0xf0, 0x11, 0x00


	//----- nvinfo : EIATTR_KPARAM_INFO
	.align		4
.L_1332:
        /*0048*/ 	.byte	0x04, 0x17
        /*004a*/ 	.short	(.L_1334 - .L_1333)
.L_1333:
        /*004c*/ 	.word	0x00000000
        /*0050*/ 	.short	0x0008
        /*0052*/ 	.short	0x00c0
        /*0054*/ 	.byte	0x00, 0xf0, 0x11, 0x00


	//----- nvinfo : EIATTR_KPARAM_INFO
	.align		4
.L_1334:
        /*0058*/ 	.byte	0x04, 0x17
        /*005a*/ 	.short	(.L_1336 - .L_1335)
.L_1335:
        /*005c*/ 	.word	0x00000000
        /*0060*/ 	.short	0x0007
        /*0062*/ 	.short	0x0038
        /*0064*/ 	.byte	0x00, 0xf0, 0x21, 0x02


	//----- nvinfo : EIATTR_KPARAM_INFO
	.align		4
.L_1336:
        /*0068*/ 	.byte	0x04, 0x17
        /*006a*/ 	.short	(.L_1338 - .L_1337)
.L_1337:
        /*006c*/ 	.word	0x00000000
        /*0070*/ 	.short	0x0006
        /*0072*/ 	.short	0x0030
        /*0074*/ 	.byte	0x00, 0xf5, 0x21, 0x00


	//----- nvinfo : EIATTR_KPARAM_INFO
	.align		4
.L_1338:
        /*0078*/ 	.byte	0x04, 0x17
        /*007a*/ 	.short	(.L_1340 - .L_1339)
.L_1339:
        /*007c*/ 	.word	0x00000000
        /*0080*/ 	.short	0x0005
        /*0082*/ 	.short	0x0028
        /*0084*/ 	.byte	0x00, 0xf5, 0x21, 0x00


	//----- nvinfo : EIATTR_KPARAM_INFO
	.align		4
.L_1340:
        /*0088*/ 	.byte	0x04, 0x17
        /*008a*/ 	.short	(.L_1342 - .L_1341)
.L_1341:
        /*008c*/ 	.word	0x00000000
        /*0090*/ 	.short	0x0004
        /*0092*/ 	.short	0x0020
        /*0094*/ 	.byte	0x00, 0xf5, 0x21, 0x00


	//----- nvinfo : EIATTR_KPARAM_INFO
	.align		4
.L_1342:
        /*0098*/ 	.byte	0x04, 0x17
        /*009a*/ 	.short	(.L_1344 - .L_1343)
.L_1343:
        /*009c*/ 	.word	0x00000000
        /*00a0*/ 	.short	0x0003
        /*00a2*/ 	.short	0x0018
        /*00a4*/ 	.byte	0x00, 0xf5, 0x21, 0x00


	//----- nvinfo : EIATTR_KPARAM_INFO
	.align		4
.L_1344:
        /*00a8*/ 	.byte	0x04, 0x17
        /*00aa*/ 	.short	(.L_1346 - .L_1345)
.L_1345:
        /*00ac*/ 	.word	0x00000000
        /*00b0*/ 	.short	0x0002
        /*00b2*/ 	.short	0x0010
        /*00b4*/ 	.byte	0x00, 0xf5, 0x21, 0x00


	//----- nvinfo : EIATTR_KPARAM_INFO
	.align		4
.L_1346:
        /*00b8*/ 	.byte	0x04, 0x17
        /*00ba*/ 	.short	(.L_1348 - .L_1347)
.L_1347:
        /*00bc*/ 	.word	0x00000000
        /*00c0*/ 	.short	0x0001
        /*00c2*/ 	.short	0x0008
        /*00c4*/ 	.byte	0x00, 0xf5, 0x21, 0x00


	//----- nvinfo : EIATTR_KPARAM_INFO
	.align		4
.L_1348:
        /*00c8*/ 	.byte	0x04, 0x17
        /*00ca*/ 	.short	(.L_1350 - .L_1349)
.L_1349:
        /*00cc*/ 	.word	0x00000000
        /*00d0*/ 	.short	0x0000
        /*00d2*/ 	.short	0x0000
        /*00d4*/ 	.byte	0x00, 0xf5, 0x21, 0x00


	//----- nvinfo : EIATTR_SPARSE_MMA_MASK
	.align		4
.L_1350:
        /*00d8*/ 	.byte	0x03, 0x50
        /*00da*/ 	.short	0x0000


	//----- nvinfo : EIATTR_MAXREG_COUNT
	.align		4
        /*00dc*/ 	.byte	0x03, 0x1b
        /*00de*/ 	.short	0x00ff


	//----- nvinfo : EIATTR_NUM_BARRIERS
	.align		4
        /*00e0*/ 	.byte	0x02, 0x4c
        /*00e2*/ 	.byte	0x01
	.zero		1


	//----- nvinfo : EIATTR_MERCURY_ISA_VERSION
	.align		4
        /*00e4*/ 	.byte	0x03, 0x5f
        /*00e6*/ 	.short	0x0101


	//----- nvinfo : EIATTR_COOP_GROUP_MASK_REGIDS
	.align		4
        /*00e8*/ 	.byte	0x04, 0x29
        /*00ea*/ 	.short	(.L_1352 - .L_1351)


	//   ....[0]....
.L_1351:
        /*00ec*/ 	.word	0xffffffff


	//   ....[1]....
        /*00f0*/ 	.word	0xffffffff


	//   ....[2]....
        /*00f4*/ 	.word	0xffffffff


	//   ....[3]....
        /*00f8*/ 	.word	0xffffffff


	//   ....[4]....
        /*00fc*/ 	.word	0xffffffff


	//   ....[5]....
        /*0100*/ 	.word	0xffffffff


	//   ....[6]....
        /*0104*/ 	.word	0xffffffff


	//   ....[7]....
        /*0108*/ 	.word	0xffffffff


	//   ....[8]....
        /*010c*/ 	.word	0xffffffff


	//   ....[9]....
        /*0110*/ 	.word	0xffffffff


	//   ....[10]....
        /*0114*/ 	.word	0xffffffff


	//   ....[11]....
        /*0118*/ 	.word	0xffffffff


	//   ....[12]....
        /*011c*/ 	.word	0xffffffff


	//   ....[13]....
        /*0120*/ 	.word	0xffffffff


	//   ....[14]....
        /*0124*/ 	.word	0xffffffff


	//   ....[15]....
        /*0128*/ 	.word	0xffffffff


	//   ....[16]....
        /*012c*/ 	.word	0xffffffff


	//   ....[17]....
        /*0130*/ 	.word	0xffffffff


	//   ....[18]....
        /*0134*/ 	.word	0xffffffff


	//   ....[19]....
        /*0138*/ 	.word	0xffffffff


	//   ....[20]....
        /*013c*/ 	.word	0xffffffff


	//   ....[21]....
        /*0140*/ 	.word	0xffffffff


	//   ....[22]....
        /*0144*/ 	.word	0xffffffff


	//   ....[23]....
        /*0148*/ 	.word	0xffffffff


	//   ....[24]....
        /*014c*/ 	.word	0xffffffff


	//   ....[25]....
        /*0150*/ 	.word	0xffffffff


	//   ....[26]....
        /*0154*/ 	.word	0xffffffff


	//   ....[27]....
        /*0158*/ 	.word	0xffffffff


	//   ....[28]....
        /*015c*/ 	.word	0xffffffff


	//   ....[29]....
        /*0160*/ 	.word	0xffffffff


	//   ....[30]....
        /*0164*/ 	.word	0xffffffff


	//   ....[31]....
        /*0168*/ 	.word	0xffffffff


	//   ....[32]....
        /*016c*/ 	.word	0xffffffff


	//   ....[33]....
        /*0170*/ 	.word	0xffffffff


	//   ....[34]....
        /*0174*/ 	.word	0xffffffff


	//   ....[35]....
        /*0178*/ 	.word	0xffffffff


	//   ....[36]....
        /*017c*/ 	.word	0xffffffff


	//   ....[37]....
        /*0180*/ 	.word	0xffffffff


	//   ....[38]....
        /*0184*/ 	.word	0xffffffff


	//   ....[39]....
        /*0188*/ 	.word	0xffffffff


	//   ....[40]....
        /*018c*/ 	.word	0xffffffff


	//   ....[41]....
        /*0190*/ 	.word	0xffffffff


	//   ....[42]....
        /*0194*/ 	.word	0xffffffff


	//   ....[43]....
        /*0198*/ 	.word	0xffffffff


	//   ....[44]....
        /*019c*/ 	.word	0xffffffff


	//   ....[45]....
        /*01a0*/ 	.word	0xffffffff


	//   ....[46]....
        /*01a4*/ 	.word	0xffffffff


	//   ....[47]....
        /*01a8*/ 	.word	0xffffffff


	//   ....[48]....
        /*01ac*/ 	.word	0xffffffff


	//   ....[49]....
        /*01b0*/ 	.word	0xffffffff


	//   ....[50]....
        /*01b4*/ 	.word	0xffffffff


	//   ....[51]....
        /*01b8*/ 	.word	0xffffffff


	//   ....[52]....
        /*01bc*/ 	.word	0xffffffff


	//   ....[53]....
        /*01c0*/ 	.word	0xffffffff


	//   ....[54]....
        /*01c4*/ 	.word	0xffffffff


	//   ....[55]....
        /*01c8*/ 	.word	0xffffffff


	//   ....[56]....
        /*01cc*/ 	.word	0xffffffff


	//   ....[57]....
        /*01d0*/ 	.word	0xffffffff


	//   ....[58]....
        /*01d4*/ 	.word	0xffffffff


	//   ....[59]....
        /*01d8*/ 	.word	0xffffffff


	//   ....[60]....
        /*01dc*/ 	.word	0xffffffff


	//   ....[61]....
        /*01e0*/ 	.word	0xffffffff


	//   ....[62]....
        /*01e4*/ 	.word	0xffffffff


	//   ....[63]....
        /*01e8*/ 	.word	0xffffffff


	//   ....[64]....
        /*01ec*/ 	.word	0xffffffff


	//   ....[65]....
        /*01f0*/ 	.word	0xffffffff


	//   ....[66]....
        /*01f4*/ 	.word	0xffffffff


	//   ....[67]....
        /*01f8*/ 	.word	0xffffffff


	//   ....[68]....
        /*01fc*/ 	.word	0xffffffff


	//   ....[69]....
        /*0200*/ 	.word	0xffffffff


	//   ....[70]....
        /*0204*/ 	.word	0xffffffff


	//   ....[71]....
        /*0208*/ 	.word	0xffffffff


	//   ....[72]....
        /*020c*/ 	.word	0xffffffff


	//   ....[73]....
        /*0210*/ 	.word	0xffffffff


	//   ....[74]....
        /*0214*/ 	.word	0xffffffff


	//   ....[75]....
        /*0218*/ 	.word	0xffffffff


	//   ....[76]....
        /*021c*/ 	.word	0xffffffff


	//   ....[77]....
        /*0220*/ 	.word	0xffffffff


	//   ....[78]....
        /*0224*/ 	.word	0xffffffff


	//   ....[79]....
        /*0228*/ 	.word	0xffffffff


	//   ....[80]....
        /*022c*/ 	.word	0xffffffff


	//   ....[81]....
        /*0230*/ 	.word	0xffffffff


	//   ....[82]....
        /*0234*/ 	.word	0xffffffff


	//   ....[83]....
        /*0238*/ 	.word	0xffffffff


	//   ....[84]....
        /*023c*/ 	.word	0xffffffff


	//   ....[85]....
        /*0240*/ 	.word	0xffffffff


	//   ....[86]....
        /*0244*/ 	.word	0xffffffff


	//   ....[87]....
        /*0248*/ 	.word	0xffffffff


	//   ....[88]....
        /*024c*/ 	.word	0xffffffff


	//   ....[89]....
        /*0250*/ 	.word	0xffffffff


	//   ....[90]....
        /*0254*/ 	.word	0xffffffff


	//   ....[91]....
        /*0258*/ 	.word	0xffffffff


	//   ....[92]....
        /*025c*/ 	.word	0xffffffff


	//   ....[93]....
        /*0260*/ 	.word	0xffffffff


	//   ....[94]....
        /*0264*/ 	.word	0xffffffff


	//   ....[95]....
        /*0268*/ 	.word	0xffffffff


	//   ....[96]....
        /*026c*/ 	.word	0xffffffff


	//   ....[97]....
        /*0270*/ 	.word	0xffffffff


	//   ....[98]....
        /*0274*/ 	.word	0xffffffff


	//   ....[99]....
        /*0278*/ 	.word	0xffffffff


	//   ....[100]....
        /*027c*/ 	.word	0xffffffff


	//   ....[101]....
        /*0280*/ 	.word	0xffffffff


	//   ....[102]....
        /*0284*/ 	.word	0xffffffff


	//   ....[103]....
        /*0288*/ 	.word	0xffffffff


	//   ....[104]....
        /*028c*/ 	.word	0xffffffff


	//   ....[105]....
        /*0290*/ 	.word	0xffffffff


	//   ....[106]....
        /*0294*/ 	.word	0xffffffff


	//   ....[107]....
        /*0298*/ 	.word	0xffffffff


	//   ....[108]....
        /*029c*/ 	.word	0xffffffff


	//   ....[109]....
        /*02a0*/ 	.word	0xffffffff


	//   ....[110]....
        /*02a4*/ 	.word	0xffffffff


	//   ....[111]....
        /*02a8*/ 	.word	0xffffffff


	//   ....[112]....
        /*02ac*/ 	.word	0xffffffff


	//   ....[113]....
        /*02b0*/ 	.word	0xffffffff


	//   ....[114]....
        /*02b4*/ 	.word	0xffffffff


	//   ....[115]....
        /*02b8*/ 	.word	0xffffffff


	//   ....[116]....
        /*02bc*/ 	.word	0xffffffff


	//   ....[117]....
        /*02c0*/ 	.word	0xffffffff


	//   ....[118]....
        /*02c4*/ 	.word	0xffffffff


	//   ....[119]....
        /*02c8*/ 	.word	0xffffffff


	//   ....[120]....
        /*02cc*/ 	.word	0xffffffff


	//   ....[121]....
        /*02d0*/ 	.word	0xffffffff


	//   ....[122]....
        /*02d4*/ 	.word	0xffffffff


	//   ....[123]....
        /*02d8*/ 	.word	0xffffffff


	//   ....[124]....
        /*02dc*/ 	.word	0xffffffff


	//   ....[125]....
        /*02e0*/ 	.word	0xffffffff


	//   ....[126]....
        /*02e4*/ 	.word	0xffffffff


	//   ....[127]....
        /*02e8*/ 	.word	0xffffffff


	//   ....[128]....
        /*02ec*/ 	.word	0xffffffff


	//   ....[129]....
        /*02f0*/ 	.word	0xffffffff


	//   ....[130]....
        /*02f4*/ 	.word	0xffffffff


	//   ....[131]....
        /*02f8*/ 	.word	0xffffffff


	//   ....[132]....
        /*02fc*/ 	.word	0xffffffff


	//   ....[133]....
        /*0300*/ 	.word	0xffffffff


	//   ....[134]....
        /*0304*/ 	.word	0xffffffff


	//   ....[135]....
        /*0308*/ 	.word	0xffffffff


	//   ....[136]....
        /*030c*/ 	.word	0xffffffff


	//   ....[137]....
        /*0310*/ 	.word	0xffffffff


	//   ....[138]....
        /*0314*/ 	.word	0xffffffff


	//   ....[139]....
        /*0318*/ 	.word	0xffffffff


	//   ....[140]....
        /*031c*/ 	.word	0xffffffff


	//   ....[141]....
        /*0320*/ 	.word	0xffffffff


	//   ....[142]....
        /*0324*/ 	.word	0xffffffff


	//   ....[143]....
        /*0328*/ 	.word	0xffffffff


	//   ....[144]....
        /*032c*/ 	.word	0xffffffff


	//   ....[145]....
        /*0330*/ 	.word	0xffffffff


	//   ....[146]....
        /*0334*/ 	.word	0xffffffff


	//   ....[147]....
        /*0338*/ 	.word	0xffffffff


	//   ....[148]....
        /*033c*/ 	.word	0xffffffff


	//   ....[149]....
        /*0340*/ 	.word	0xffffffff


	//   ....[150]....
        /*0344*/ 	.word	0xffffffff


	//   ....[151]....
        /*0348*/ 	.word	0xffffffff


	//   ....[152]....
        /*034c*/ 	.word	0xffffffff


	//   ....[153]....
        /*0350*/ 	.word	0xffffffff


	//   ....[154]....
        /*0354*/ 	.word	0xffffffff


	//   ....[155]....
        /*0358*/ 	.word	0xffffffff


	//   ....[156]....
        /*035c*/ 	.word	0xffffffff


	//   ....[157]....
        /*0360*/ 	.word	0xffffffff


	//   ....[158]....
        /*0364*/ 	.word	0xffffffff


	//   ....[159]....
        /*0368*/ 	.word	0xffffffff


	//   ....[160]....
        /*036c*/ 	.word	0xffffffff


	//   ....[161]....
        /*0370*/ 	.word	0xffffffff


	//   ....[162]....
        /*0374*/ 	.word	0xffffffff


	//   ....[163]....
        /*0378*/ 	.word	0xffffffff


	//   ....[164]....
        /*037c*/ 	.word	0xffffffff


	//   ....[165]....
        /*0380*/ 	.word	0xffffffff


	//   ....[166]....
        /*0384*/ 	.word	0xffffffff


	//   ....[167]....
        /*0388*/ 	.word	0xffffffff


	//   ....[168]....
        /*038c*/ 	.word	0xffffffff


	//   ....[169]....
        /*0390*/ 	.word	0xffffffff


	//   ....[170]....
        /*0394*/ 	.word	0xffffffff


	//   ....[171]....
        /*0398*/ 	.word	0xffffffff


	//   ....[172]....
        /*039c*/ 	.word	0xffffffff


	//   ....[173]....
        /*03a0*/ 	.word	0xffffffff


	//   ....[174]....
        /*03a4*/ 	.word	0xffffffff


	//   ....[175]....
        /*03a8*/ 	.word	0xffffffff


	//   ....[176]....
        /*03ac*/ 	.word	0xffffffff


	//   ....[177]....
        /*03b0*/ 	.word	0xffffffff


	//   ....[178]....
        /*03b4*/ 	.word	0xffffffff


	//   ....[179]....
        /*03b8*/ 	.word	0xffffffff


	//   ....[180]....
        /*03bc*/ 	.word	0xffffffff


	//   ....[181]....
        /*03c0*/ 	.word	0xffffffff


	//   ....[182]....
        /*03c4*/ 	.word	0xffffffff


	//   ....[183]....
        /*03c8*/ 	.word	0xffffffff


	//   ....[184]....
        /*03cc*/ 	.word	0xffffffff


	//   ....[185]....
        /*03d0*/ 	.word	0xffffffff


	//   ....[186]....
        /*03d4*/ 	.word	0xffffffff


	//   ....[187]....
        /*03d8*/ 	.word	0xffffffff


	//   ....[188]....
        /*03dc*/ 	.word	0xffffffff


	//   ....[189]....
        /*03e0*/ 	.word	0xffffffff


	//   ....[190]....
        /*03e4*/ 	.word	0xffffffff


	//   ....[191]....
        /*03e8*/ 	.word	0xffffffff


	//   ....[192]....
        /*03ec*/ 	.word	0xffffffff


	//   ....[193]....
        /*03f0*/ 	.word	0xffffffff


	//   ....[194]....
        /*03f4*/ 	.word	0xffffffff


	//   ....[195]....
        /*03f8*/ 	.word	0xffffffff


	//   ....[196]....
        /*03fc*/ 	.word	0xffffffff


	//   ....[197]....
        /*0400*/ 	.word	0xffffffff


	//   ....[198]....
        /*0404*/ 	.word	0xffffffff


	//   ....[199]....
        /*0408*/ 	.word	0xffffffff


	//   ....[200]....
        /*040c*/ 	.word	0xffffffff


	//   ....[201]....
        /*0410*/ 	.word	0xffffffff


	//   ....[202]....
        /*0414*/ 	.word	0xffffffff


	//   ....[203]....
        /*0418*/ 	.word	0xffffffff


	//   ....[204]....
        /*041c*/ 	.word	0xffffffff


	//   ....[205]....
        /*0420*/ 	.word	0xffffffff


	//   ....[206]....
        /*0424*/ 	.word	0xffffffff


	//   ....[207]....
        /*0428*/ 	.word	0xffffffff


	//   ....[208]....
        /*042c*/ 	.word	0xffffffff


	//   ....[209]....
        /*0430*/ 	.word	0xffffffff


	//   ....[210]....
        /*0434*/ 	.word	0xffffffff


	//   ....[211]....
        /*0438*/ 	.word	0xffffffff


	//   ....[212]....
        /*043c*/ 	.word	0xffffffff


	//   ....[213]....
        /*0440*/ 	.word	0xffffffff


	//   ....[214]....
        /*0444*/ 	.word	0xffffffff


	//   ....[215]....
        /*0448*/ 	.word	0xffffffff


	//   ....[216]....
        /*044c*/ 	.word	0xffffffff


	//   ....[217]....
        /*0450*/ 	.word	0xffffffff


	//   ....[218]....
        /*0454*/ 	.word	0xffffffff


	//   ....[219]....
        /*0458*/ 	.word	0xffffffff


	//   ....[220]....
        /*045c*/ 	.word	0xffffffff


	//   ....[221]....
        /*0460*/ 	.word	0xffffffff


	//   ....[222]....
        /*0464*/ 	.word	0xffffffff


	//   ....[223]....
        /*0468*/ 	.word	0xffffffff


	//   ....[224]....
        /*046c*/ 	.word	0xffffffff


	//   ....[225]....
        /*0470*/ 	.word	0xffffffff


	//   ....[226]....
        /*0474*/ 	.word	0xffffffff


	//   ....[227]....
        /*0478*/ 	.word	0xffffffff


	//   ....[228]....
        /*047c*/ 	.word	0xffffffff


	//   ....[229]....
        /*0480*/ 	.word	0xffffffff


	//   ....[230]....
        /*0484*/ 	.word	0xffffffff


	//   ....[231]....
        /*0488*/ 	.word	0xffffffff


	//   ....[232]....
        /*048c*/ 	.word	0xffffffff


	//   ....[233]....
        /*0490*/ 	.word	0xffffffff


	//   ....[234]....
        /*0494*/ 	.word	0xffffffff


	//   ....[235]....
        /*0498*/ 	.word	0xffffffff


	//   ....[236]....
        /*049c*/ 	.word	0xffffffff


	//   ....[237]....
        /*04a0*/ 	.word	0xffffffff


	//   ....[238]....
        /*04a4*/ 	.word	0xffffffff


	//   ....[239]....
        /*04a8*/ 	.word	0xffffffff


	//   ....[240]....
        /*04ac*/ 	.word	0xffffffff


	//   ....[241]....
        /*04b0*/ 	.word	0xffffffff


	//   ....[242]....
        /*04b4*/ 	.word	0xffffffff


	//   ....[243]....
        /*04b8*/ 	.word	0xffffffff


	//   ....[244]....
        /*04bc*/ 	.word	0xffffffff


	//   ....[245]....
        /*04c0*/ 	.word	0xffffffff


	//   ....[246]....
        /*04c4*/ 	.word	0xffffffff


	//   ....[247]....
        /*04c8*/ 	.word	0xffffffff


	//   ....[248]....
        /*04cc*/ 	.word	0xffffffff


	//   ....[249]....
        /*04d0*/ 	.word	0xffffffff


	//   ....[250]....
        /*04d4*/ 	.word	0xffffffff


	//   ....[251]....
        /*04d8*/ 	.word	0xffffffff


	//   ....[252]....
        /*04dc*/ 	.word	0xffffffff


	//   ....[253]....
        /*04e0*/ 	.word	0xffffffff


	//   ....[254]....
        /*04e4*/ 	.word	0xffffffff


	//   ....[255]....
        /*04e8*/ 	.word	0xffffffff


	//   ....[0]....
        /*04ec*/ 	.word	0xffffffff


	//   ....[1]....
        /*04f0*/ 	.word	0xffffffff


	//   ....[2]....
        /*04f4*/ 	.word	0xffffffff


	//   ....[3]....
        /*04f8*/ 	.word	0xffffffff


	//   ....[4]....
        /*04fc*/ 	.word	0xffffffff


	//   ....[5]....
        /*0500*/ 	.word	0xffffffff


	//   ....[6]....
        /*0504*/ 	.word	0xffffffff


	//   ....[7]....
        /*0508*/ 	.word	0xffffffff


	//   ....[8]....
        /*050c*/ 	.word	0xffffffff


	//   ....[9]....
        /*0510*/ 	.word	0xffffffff


	//   ....[10]....
        /*0514*/ 	.word	0xffffffff


	//   ....[11]....
        /*0518*/ 	.word	0xffffffff


	//   ....[12]....
        /*051c*/ 	.word	0xffffffff


	//   ....[13]....
        /*0520*/ 	.word	0xffffffff


	//   ....[14]....
        /*0524*/ 	.word	0xffffffff


	//   ....[15]....
        /*0528*/ 	.word	0xffffffff


	//   ....[16]....
        /*052c*/ 	.word	0xffffffff


	//   ....[17]....
        /*0530*/ 	.word	0xffffffff


	//   ....[18]....
        /*0534*/ 	.word	0xffffffff


	//   ....[19]....
        /*0538*/ 	.word	0xffffffff


	//   ....[20]....
        /*053c*/ 	.word	0xffffffff


	//   ....[21]....
        /*0540*/ 	.word	0xffffffff


	//   ....[22]....
        /*0544*/ 	.word	0xffffffff


	//   ....[23]....
        /*0548*/ 	.word	0xffffffff


	//   ....[24]....
        /*054c*/ 	.word	0xffffffff


	//   ....[25]....
        /*0550*/ 	.word	0xffffffff


	//   ....[26]....
        /*0554*/ 	.word	0xffffffff


	//   ....[27]....
        /*0558*/ 	.word	0xffffffff


	//   ....[28]....
        /*055c*/ 	.word	0xffffffff


	//   ....[29]....
        /*0560*/ 	.word	0xffffffff


	//   ....[30]....
        /*0564*/ 	.word	0xffffffff


	//   ....[31]....
        /*0568*/ 	.word	0xffffffff


	//   ....[32]....
        /*056c*/ 	.word	0xffffffff


	//   ....[33]....
        /*0570*/ 	.word	0xffffffff


	//   ....[34]....
        /*0574*/ 	.word	0xffffffff


	//   ....[35]....
        /*0578*/ 	.word	0xffffffff


	//   ....[36]....
        /*057c*/ 	.word	0xffffffff


	//   ....[37]....
        /*0580*/ 	.word	0xffffffff


	//   ....[38]....
        /*0584*/ 	.word	0xffffffff


	//   ....[39]....
        /*0588*/ 	.word	0xffffffff


	//   ....[40]....
        /*058c*/ 	.word	0xffffffff


	//   ....[41]....
        /*0590*/ 	.word	0xffffffff


	//   ....[42]....
        /*0594*/ 	.word	0xffffffff


	//   ....[43]....
        /*0598*/ 	.word	0xffffffff


	//   ....[44]....
        /*059c*/ 	.word	0xffffffff


	//   ....[45]....
        /*05a0*/ 	.word	0xffffffff


	//   ....[46]....
        /*05a4*/ 	.word	0xffffffff


	//   ....[47]....
        /*05a8*/ 	.word	0xffffffff


	//   ....[48]....
        /*05ac*/ 	.word	0xffffffff


	//   ....[49]....
        /*05b0*/ 	.word	0xffffffff


	//   ....[50]....
        /*05b4*/ 	.word	0xffffffff


	//   ....[51]....
        /*05b8*/ 	.word	0xffffffff


	//   ....[52]....
        /*05bc*/ 	.word	0xffffffff


	//   ....[53]....
        /*05c0*/ 	.word	0xffffffff


	//   ....[54]....
        /*05c4*/ 	.word	0xffffffff


	//   ....[55]....
        /*05c8*/ 	.word	0xffffffff


	//   ....[56]....
        /*05cc*/ 	.word	0xffffffff


	//   ....[57]....
        /*05d0*/ 	.word	0xffffffff


	//   ....[58]....
        /*05d4*/ 	.word	0xffffffff


	//   ....[59]....
        /*05d8*/ 	.word	0xffffffff


	//   ....[60]....
        /*05dc*/ 	.word	0xffffffff


	//   ....[61]....
        /*05e0*/ 	.word	0xffffffff


	//   ....[62]....
        /*05e4*/ 	.word	0xffffffff


	//   ....[63]....
        /*05e8*/ 	.word	0xffffffff


	//   ....[64]....
        /*05ec*/ 	.word	0xffffffff


	//   ....[65]....
        /*05f0*/ 	.word	0xffffffff


	//   ....[66]....
        /*05f4*/ 	.word	0xffffffff


	//   ....[67]....
        /*05f8*/ 	.word	0xffffffff


	//   ....[68]....
        /*05fc*/ 	.word	0xffffffff


	//   ....[69]....
        /*0600*/ 	.word	0xffffffff


	//   ....[70]....
        /*0604*/ 	.word	0xffffffff


	//   ....[71]....
        /*0608*/ 	.word	0xffffffff


	//   ....[72]....
        /*060c*/ 	.word	0xffffffff


	//   ....[73]....
        /*0610*/ 	.word	0xffffffff


	//   ....[74]....
        /*0614*/ 	.word	0xffffffff


	//   ....[75]....
        /*0618*/ 	.word	0xffffffff


	//   ....[76]....
        /*061c*/ 	.word	0xffffffff


	//   ....[77]....
        /*0620*/ 	.word	0xffffffff


	//   ....[78]....
        /*0624*/ 	.word	0xffffffff


	//   ....[79]....
        /*0628*/ 	.word	0xffffffff


	//   ....[80]....
        /*062c*/ 	.word	0xffffffff


	//   ....[81]....
        /*0630*/ 	.word	0xffffffff


	//   ....[82]....
        /*0634*/ 	.word	0xffffffff


	//   ....[83]....
        /*0638*/ 	.word	0xffffffff


	//   ....[84]....
        /*063c*/ 	.word	0xffffffff


	//   ....[85]....
        /*0640*/ 	.word	0xffffffff


	//   ....[86]....
        /*0644*/ 	.word	0xffffffff


	//   ....[87]....
        /*0648*/ 	.word	0xffffffff


	//   ....[88]....
        /*064c*/ 	.word	0xffffffff


	//   ....[89]....
        /*0650*/ 	.word	0xffffffff


	//   ....[90]....
        /*0654*/ 	.word	0xffffffff


	//   ....[91]....
        /*0658*/ 	.word	0xffffffff


	//   ....[92]....
        /*065c*/ 	.word	0xffffffff


	//   ....[93]....
        /*0660*/ 	.word	0xffffffff


	//   ....[94]....
        /*0664*/ 	.word	0xffffffff


	//   ....[95]....
        /*0668*/ 	.word	0xffffffff


	//   ....[96]....
        /*066c*/ 	.word	0xffffffff


	//   ....[97]....
        /*0670*/ 	.word	0xffffffff


	//   ....[98]....
        /*0674*/ 	.word	0xffffffff


	//   ....[99]....
        /*0678*/ 	.word	0xffffffff


	//   ....[100]....
        /*067c*/ 	.word	0xffffffff


	//   ....[101]....
        /*0680*/ 	.word	0xffffffff


	//   ....[102]....
        /*0684*/ 	.word	0xffffffff


	//   ....[103]....
        /*0688*/ 	.word	0xffffffff


	//   ....[104]....
        /*068c*/ 	.word	0xffffffff


	//   ....[105]....
        /*0690*/ 	.word	0xffffffff


	//   ....[106]....
        /*0694*/ 	.word	0xffffffff


	//   ....[107]....
        /*0698*/ 	.word	0xffffffff


	//   ....[108]....
        /*069c*/ 	.word	0xffffffff


	//   ....[109]....
        /*06a0*/ 	.word	0xffffffff


	//   ....[110]....
        /*06a4*/ 	.word	0xffffffff


	//   ....[111]....
        /*06a8*/ 	.word	0xffffffff


	//   ....[112]....
        /*06ac*/ 	.word	0xffffffff


	//   ....[113]....
        /*06b0*/ 	.word	0xffffffff


	//   ....[114]....
        /*06b4*/ 	.word	0xffffffff


	//   ....[115]....
        /*06b8*/ 	.word	0xffffffff


	//   ....[116]....
        /*06bc*/ 	.word	0xffffffff


	//   ....[117]....
        /*06c0*/ 	.word	0xffffffff


	//   ....[118]....
        /*06c4*/ 	.word	0xffffffff


	//   ....[119]....
        /*06c8*/ 	.word	0xffffffff


	//   ....[120]....
        /*06cc*/ 	.word	0xffffffff


	//   ....[121]....
        /*06d0*/ 	.word	0xffffffff


	//   ....[122]....
        /*06d4*/ 	.word	0xffffffff


	//   ....[123]....
        /*06d8*/ 	.word	0xffffffff


	//   ....[124]....
        /*06dc*/ 	.word	0xffffffff


	//   ....[125]....
        /*06e0*/ 	.word	0xffffffff


	//   ....[126]....
        /*06e4*/ 	.word	0xffffffff


	//   ....[127]....
        /*06e8*/ 	.word	0xffffffff


	//   ....[128]....
        /*06ec*/ 	.word	0xffffffff


	//   ....[129]....
        /*06f0*/ 	.word	0xffffffff


	//   ....[130]....
        /*06f4*/ 	.word	0xffffffff


	//   ....[131]....
        /*06f8*/ 	.word	0xffffffff


	//   ....[132]....
        /*06fc*/ 	.word	0xffffffff


	//   ....[133]....
        /*0700*/ 	.word	0xffffffff


	//   ....[134]....
        /*0704*/ 	.word	0xffffffff


	//   ....[135]....
        /*0708*/ 	.word	0xffffffff


	//   ....[136]....
        /*070c*/ 	.word	0xffffffff


	//   ....[137]....
        /*0710*/ 	.word	0xffffffff


	//   ....[138]....
        /*0714*/ 	.word	0xffffffff


	//   ....[139]....
        /*0718*/ 	.word	0xffffffff


	//   ....[140]....
        /*071c*/ 	.word	0xffffffff


	//   ....[141]....
        /*0720*/ 	.word	0xffffffff


	//   ....[142]....
        /*0724*/ 	.word	0xffffffff


	//   ....[143]....
        /*0728*/ 	.word	0xffffffff


	//   ....[144]....
        /*072c*/ 	.word	0xffffffff


	//   ....[145]....
        /*0730*/ 	.word	0xffffffff


	//   ....[146]....
        /*0734*/ 	.word	0xffffffff


	//   ....[147]....
        /*0738*/ 	.word	0xffffffff


	//   ....[148]....
        /*073c*/ 	.word	0xffffffff


	//   ....[149]....
        /*0740*/ 	.word	0xffffffff


	//   ....[150]....
        /*0744*/ 	.word	0xffffffff


	//   ....[151]....
        /*0748*/ 	.word	0xffffffff


	//   ....[152]....
        /*074c*/ 	.word	0xffffffff


	//   ....[153]....
        /*0750*/ 	.word	0xffffffff


	//   ....[154]....
        /*0754*/ 	.word	0xffffffff


	//   ....[155]....
        /*0758*/ 	.word	0xffffffff


	//   ....[156]....
        /*075c*/ 	.word	0xffffffff


	//   ....[157]....
        /*0760*/ 	.word	0xffffffff


	//   ....[158]....
        /*0764*/ 	.word	0xffffffff


	//   ....[159]....
        /*0768*/ 	.word	0xffffffff


	//   ....[160]....
        /*076c*/ 	.word	0xffffffff


	//   ....[161]....
        /*0770*/ 	.word	0xffffffff


	//   ....[162]....
        /*0774*/ 	.word	0xffffffff


	//   ....[163]....
        /*0778*/ 	.word	0xffffffff


	//   ....[164]....
        /*077c*/ 	.word	0xffffffff


	//   ....[165]....
        /*0780*/ 	.word	0xffffffff


	//   ....[166]....
        /*0784*/ 	.word	0xffffffff


	//   ....[167]....
        /*0788*/ 	.word	0xffffffff


	//   ....[168]....
        /*078c*/ 	.word	0xffffffff


	//   ....[169]....
        /*0790*/ 	.word	0xffffffff


	//   ....[170]....
        /*0794*/ 	.word	0xffffffff


	//   ....[171]....
        /*0798*/ 	.word	0xffffffff


	//   ....[172]....
        /*079c*/ 	.word	0xffffffff


	//   ....[173]....
        /*07a0*/ 	.word	0xffffffff


	//   ....[174]....
        /*07a4*/ 	.word	0xffffffff


	//   ....[175]....
        /*07a8*/ 	.word	0xffffffff


	//   ....[176]....
        /*07ac*/ 	.word	0xffffffff


	//   ....[177]....
        /*07b0*/ 	.word	0xffffffff


	//   ....[178]....
        /*07b4*/ 	.word	0xffffffff


	//   ....[179]....
        /*07b8*/ 	.word	0xffffffff


	//   ....[180]....
        /*07bc*/ 	.word	0xffffffff


	//   ....[181]....
        /*07c0*/ 	.word	0xffffffff


	//   ....[182]....
        /*07c4*/ 	.word	0xffffffff


	//   ....[183]....
        /*07c8*/ 	.word	0xffffffff


	//   ....[184]....
        /*07cc*/ 	.word	0xffffffff


	//   ....[185]....
        /*07d0*/ 	.word	0xffffffff


	//   ....[186]....
        /*07d4*/ 	.word	0xffffffff


	//   ....[187]....
        /*07d8*/ 	.word	0xffffffff


	//   ....[188]....
        /*07dc*/ 	.word	0xffffffff


	//   ....[189]....
        /*07e0*/ 	.word	0xffffffff


	//   ....[190]....
        /*07e4*/ 	.word	0xffffffff


	//   ....[191]....
        /*07e8*/ 	.word	0xffffffff


	//   ....[192]....
        /*07ec*/ 	.word	0xffffffff


	//   ....[193]....
        /*07f0*/ 	.word	0xffffffff


	//   ....[194]....
        /*07f4*/ 	.word	0xffffffff


	//   ....[195]....
        /*07f8*/ 	.word	0xffffffff


	//   ....[196]....
        /*07fc*/ 	.word	0xffffffff


	//   ....[197]....
        /*0800*/ 	.word	0xffffffff


	//   ....[198]....
        /*0804*/ 	.word	0xffffffff


	//   ....[199]....
        /*0808*/ 	.word	0xffffffff


	//   ....[200]....
        /*080c*/ 	.word	0xffffffff


	//   ....[201]....
        /*0810*/ 	.word	0xffffffff


	//   ....[202]....
        /*0814*/ 	.word	0xffffffff


	//   ....[203]....
        /*0818*/ 	.word	0xffffffff


	//   ....[204]....
        /*081c*/ 	.word	0xffffffff


	//   ....[205]....
        /*0820*/ 	.word	0xffffffff


	//   ....[206]....
        /*0824*/ 	.word	0xffffffff


	//   ....[207]....
        /*0828*/ 	.word	0xffffffff


	//   ....[208]....
        /*082c*/ 	.word	0xffffffff


	//   ....[209]....
        /*0830*/ 	.word	0xffffffff


	//   ....[210]....
        /*0834*/ 	.word	0xffffffff


	//   ....[211]....
        /*0838*/ 	.word	0xffffffff


	//   ....[212]....
        /*083c*/ 	.word	0xffffffff


	//   ....[213]....
        /*0840*/ 	.word	0xffffffff


	//   ....[214]....
        /*0844*/ 	.word	0xffffffff


	//   ....[215]....
        /*0848*/ 	.word	0xffffffff


	//   ....[216]....
        /*084c*/ 	.word	0xffffffff


	//   ....[217]....
        /*0850*/ 	.word	0xffffffff


	//   ....[218]....
        /*0854*/ 	.word	0xffffffff


	//   ....[219]....
        /*0858*/ 	.word	0xffffffff


	//   ....[220]....
        /*085c*/ 	.word	0xffffffff


	//   ....[221]....
        /*0860*/ 	.word	0xffffffff


	//   ....[222]....
        /*0864*/ 	.word	0xffffffff


	//   ....[223]....
        /*0868*/ 	.word	0xffffffff


	//   ....[224]....
        /*086c*/ 	.word	0xffffffff


	//   ....[225]....
        /*0870*/ 	.word	0xffffffff


	//   ....[226]....
        /*0874*/ 	.word	0xffffffff


	//   ....[227]....
        /*0878*/ 	.word	0xffffffff


	//   ....[228]....
        /*087c*/ 	.word	0xffffffff


	//   ....[229]....
        /*0880*/ 	.word	0xffffffff


	//   ....[230]....
        /*0884*/ 	.word	0xffffffff


	//   ....[231]....
        /*0888*/ 	.word	0xffffffff


	//   ....[232]....
        /*088c*/ 	.word	0xffffffff


	//   ....[233]....
        /*0890*/ 	.word	0xffffffff


	//   ....[234]....
        /*0894*/ 	.word	0xffffffff


	//   ....[235]....
        /*0898*/ 	.word	0xffffffff


	//   ....[236]....
        /*089c*/ 	.word	0xffffffff


	//   ....[237]....
        /*08a0*/ 	.word	0xffffffff


	//   ....[238]....
        /*08a4*/ 	.word	0xffffffff


	//   ....[239]....
        /*08a8*/ 	.word	0xffffffff


	//   ....[240]....
        /*08ac*/ 	.word	0xffffffff


	//   ....[241]....
        /*08b0*/ 	.word	0xffffffff


	//   ....[242]....
        /*08b4*/ 	.word	0xffffffff


	//   ....[243]....
        /*08b8*/ 	.word	0xffffffff


	//   ....[244]....
        /*08bc*/ 	.word	0xffffffff


	//   ....[245]....
        /*08c0*/ 	.word	0xffffffff


	//   ....[246]....
        /*08c4*/ 	.word	0xffffffff


	//   ....[247]....
        /*08c8*/ 	.word	0xffffffff


	//   ....[248]....
        /*08cc*/ 	.word	0xffffffff


	//   ....[249]....
        /*08d0*/ 	.word	0xffffffff


	//   ....[250]....
        /*08d4*/ 	.word	0xffffffff


	//   ....[251]....
        /*08d8*/ 	.word	0xffffffff


	//   ....[252]....
        /*08dc*/ 	.word	0xffffffff


	//   ....[253]....
        /*08e0*/ 	.word	0xffffffff


	//   ....[254]....
        /*08e4*/ 	.word	0xffffffff


	//   ....[255]....
        /*08e8*/ 	.word	0xffffffff


	//   ....[0]....
        /*08ec*/ 	.word	0xffffffff


	//   ....[1]....
        /*08f0*/ 	.word	0xffffffff


	//   ....[2]....
        /*08f4*/ 	.word	0xffffffff


	//   ....[3]....
        /*08f8*/ 	.word	0xffffffff


	//   ....[4]....
        /*08fc*/ 	.word	0xffffffff


	//   ....[5]....
        /*0900*/ 	.word	0xffffffff


	//   ....[6]....
        /*0904*/ 	.word	0xffffffff


	//   ....[7]....
        /*0908*/ 	.word	0xffffffff


	//   ....[8]....
        /*090c*/ 	.word	0xffffffff


	//   ....[9]....
        /*0910*/ 	.word	0xffffffff


	//   ....[10]....
        /*0914*/ 	.word	0xffffffff


	//   ....[11]....
        /*0918*/ 	.word	0xffffffff


	//   ....[12]....
        /*091c*/ 	.word	0xffffffff


	//   ....[13]....
        /*0920*/ 	.word	0xffffffff


	//   ....[14]....
        /*0924*/ 	.word	0xffffffff


	//   ....[15]....
        /*0928*/ 	.word	0xffffffff


	//   ....[16]....
        /*092c*/ 	.word	0xffffffff


	//   ....[17]....
        /*0930*/ 	.word	0xffffffff


	//   ....[18]....
        /*0934*/ 	.word	0xffffffff


	//   ....[19]....
        /*0938*/ 	.word	0xffffffff


	//   ....[20]....
        /*093c*/ 	.word	0xffffffff


	//   ....[21]....
        /*0940*/ 	.word	0xffffffff


	//   ....[22]....
        /*0944*/ 	.word	0xffffffff


	//   ....[23]....
        /*0948*/ 	.word	0xffffffff


	//   ....[24]....
        /*094c*/ 	.word	0xffffffff


	//   ....[25]....
        /*0950*/ 	.word	0xffffffff


	//   ....[26]....
        /*0954*/ 	.word	0xffffffff


	//   ....[27]....
        /*0958*/ 	.word	0xffffffff


	//   ....[28]....
        /*095c*/ 	.word	0xffffffff


	//   ....[29]....
        /*0960*/ 	.word	0xffffffff


	//   ....[30]....
        /*0964*/ 	.word	0xffffffff


	//   ....[31]....
        /*0968*/ 	.word	0xffffffff


	//   ....[32]....
        /*096c*/ 	.word	0xffffffff


	//   ....[33]....
        /*0970*/ 	.word	0xffffffff


	//   ....[34]....
        /*0974*/ 	.word	0xffffffff


	//   ....[35]....
        /*0978*/ 	.word	0xffffffff


	//   ....[36]....
        /*097c*/ 	.word	0xffffffff


	//   ....[37]....
        /*0980*/ 	.word	0xffffffff


	//   ....[38]....
        /*0984*/ 	.word	0xffffffff


	//   ....[39]....
        /*0988*/ 	.word	0xffffffff


	//   ....[40]....
        /*098c*/ 	.word	0xffffffff


	//   ....[41]....
        /*0990*/ 	.word	0xffffffff


	//   ....[42]....
        /*0994*/ 	.word	0xffffffff


	//   ....[43]....
        /*0998*/ 	.word	0xffffffff


	//   ....[44]....
        /*099c*/ 	.word	0xffffffff


	//   ....[45]....
        /*09a0*/ 	.word	0xffffffff


	//   ....[46]....
        /*09a4*/ 	.word	0xffffffff


	//   ....[47]....
        /*09a8*/ 	.word	0xffffffff


	//   ....[48]....
        /*09ac*/ 	.word	0xffffffff


	//   ....[49]....
        /*09b0*/ 	.word	0xffffffff


	//   ....[50]....
        /*09b4*/ 	.word	0xffffffff


	//   ....[51]....
        /*09b8*/ 	.word	0xffffffff


	//   ....[52]....
        /*09bc*/ 	.word	0xffffffff


	//   ....[53]....
        /*09c0*/ 	.word	0xffffffff


	//   ....[54]....
        /*09c4*/ 	.word	0xffffffff


	//   ....[55]....
        /*09c8*/ 	.word	0xffffffff


	//   ....[56]....
        /*09cc*/ 	.word	0xffffffff


	//   ....[57]....
        /*09d0*/ 	.word	0xffffffff


	//   ....[58]....
        /*09d4*/ 	.word	0xffffffff


	//   ....[59]....
        /*09d8*/ 	.word	0xffffffff


	//   ....[60]....
        /*09dc*/ 	.word	0xffffffff


	//   ....[61]....
        /*09e0*/ 	.word	0xffffffff


	//   ....[62]....
        /*09e4*/ 	.word	0xffffffff


	//   ....[63]....
        /*09e8*/ 	.word	0xffffffff


	//   ....[64]....
        /*09ec*/ 	.word	0xffffffff


	//   ....[65]....
        /*09f0*/ 	.word	0xffffffff


	//   ....[66]....
        /*09f4*/ 	.word	0xffffffff


	//   ....[67]....
        /*09f8*/ 	.word	0xffffffff


	//   ....[68]....
        /*09fc*/ 	.word	0xffffffff


	//   ....[69]....
        /*0a00*/ 	.word	0xffffffff


	//   ....[70]....
        /*0a04*/ 	.word	0xffffffff


	//   ....[71]....
        /*0a08*/ 	.word	0xffffffff


	//   ....[72]....
        /*0a0c*/ 	.word	0xffffffff


	//   ....[73]....
        /*0a10*/ 	.word	0xffffffff


	//   ....[74]....
        /*0a14*/ 	.word	0xffffffff


	//   ....[75]....
        /*0a18*/ 	.word	0xffffffff


	//   ....[76]....
        /*0a1c*/ 	.word	0xffffffff


	//   ....[77]....
        /*0a20*/ 	.word	0xffffffff


	//   ....[78]....
        /*0a24*/ 	.word	0xffffffff


	//   ....[79]....
        /*0a28*/ 	.word	0xffffffff


	//   ....[80]....
        /*0a2c*/ 	.word	0xffffffff


	//   ....[81]....
        /*0a30*/ 	.word	0xffffffff


	//   ....[82]....
        /*0a34*/ 	.word	0xffffffff


	//   ....[83]....
        /*0a38*/ 	.word	0xffffffff


	//   ....[84]....
        /*0a3c*/ 	.word	0xffffffff


	//   ....[85]....
        /*0a40*/ 	.word	0xffffffff


	//   ....[86]....
        /*0a44*/ 	.word	0xffffffff


	//   ....[87]....
        /*0a48*/ 	.word	0xffffffff


	//   ....[88]....
        /*0a4c*/ 	.word	0xffffffff


	//   ....[89]....
        /*0a50*/ 	.word	0xffffffff


	//   ....[90]....
        /*0a54*/ 	.word	0xffffffff


	//   ....[91]....
        /*0a58*/ 	.word	0xffffffff


	//   ....[92]....
        /*0a5c*/ 	.word	0xffffffff


	//   ....[93]....
        /*0a60*/ 	.word	0xffffffff


	//   ....[94]....
        /*0a64*/ 	.word	0xffffffff


	//   ....[95]....
        /*0a68*/ 	.word	0xffffffff


	//   ....[96]....
        /*0a6c*/ 	.word	0xffffffff


	//   ....[97]....
        /*0a70*/ 	.word	0xffffffff


	//   ....[98]....
        /*0a74*/ 	.word	0xffffffff


	//   ....[99]....
        /*0a78*/ 	.word	0xffffffff


	//   ....[100]....
        /*0a7c*/ 	.word	0xffffffff


	//   ....[101]....
        /*0a80*/ 	.word	0xffffffff


	//   ....[102]....
        /*0a84*/ 	.word	0xffffffff


	//   ....[103]....
        /*0a88*/ 	.word	0xffffffff


	//   ....[104]....
        /*0a8c*/ 	.word	0xffffffff


	//   ....[105]....
        /*0a90*/ 	.word	0xffffffff


	//   ....[106]....
        /*0a94*/ 	.word	0xffffffff


	//   ....[107]....
        /*0a98*/ 	.word	0xffffffff


	//   ....[108]....
        /*0a9c*/ 	.word	0xffffffff


	//   ....[109]....
        /*0aa0*/ 	.word	0xffffffff


	//   ....[110]....
        /*0aa4*/ 	.word	0xffffffff


	//   ....[111]....
        /*0aa8*/ 	.word	0xffffffff


	//   ....[112]....
        /*0aac*/ 	.word	0xffffffff


	//   ....[113]....
        /*0ab0*/ 	.word	0xffffffff


	//   ....[114]....
        /*0ab4*/ 	.word	0xffffffff


	//   ....[115]....
        /*0ab8*/ 	.word	0xffffffff


	//   ....[116]....
        /*0abc*/ 	.word	0xffffffff


	//   ....[117]....
        /*0ac0*/ 	.word	0xffffffff


	//   ....[118]....
        /*0ac4*/ 	.word	0xffffffff


	//   ....[119]....
        /*0ac8*/ 	.word	0xffffffff


	//   ....[120]....
        /*0acc*/ 	.word	0xffffffff


	//   ....[121]....
        /*0ad0*/ 	.word	0xffffffff


	//   ....[122]....
        /*0ad4*/ 	.word	0xffffffff


	//   ....[123]....
        /*0ad8*/ 	.word	0xffffffff


	//   ....[124]....
        /*0adc*/ 	.word	0xffffffff


	//   ....[125]....
        /*0ae0*/ 	.word	0xffffffff


	//   ....[126]....
        /*0ae4*/ 	.word	0xffffffff


	//   ....[127]....
        /*0ae8*/ 	.word	0xffffffff


	//----- nvinfo : EIATTR_COOP_GROUP_INSTR_OFFSETS
	.align		4
.L_1352:
        /*0aec*/ 	.byte	0x04, 0x28
        /*0aee*/ 	.short	(.L_1354 - .L_1353)


	//   ....[0]....
.L_1353:
        /*0af0*/ 	.word	0x00005630


	//   ....[1]....
        /*0af4*/ 	.word	0x00005650


	//   ....[2]....
        /*0af8*/ 	.word	0x00005660


	//   ....[3]....
        /*0afc*/ 	.word	0x00005670


	//   ....[4]....
        /*0b00*/ 	.word	0x00005680


	//   ....[5]....
        /*0b04*/ 	.word	0x00005690


	//   ....[6]....
        /*0b08*/ 	.word	0x000056a0


	//   ....[7]....
        /*0b0c*/ 	.word	0x000056b0


	//   ....[8]....
        /*0b10*/ 	.word	0x000056e0


	//   ....[9]....
        /*0b14*/ 	.word	0x00005700


	//   ....[10]....
        /*0b18*/ 	.word	0x00005720


	//   ....[11]....
        /*0b1c*/ 	.word	0x00005730


	//   ....[12]....
        /*0b20*/ 	.word	0x00005740


	//   ....[13]....
        /*0b24*/ 	.word	0x00005750


	//   ....[14]....
        /*0b28*/ 	.word	0x00005760


	//   ....[15]....
        /*0b2c*/ 	.word	0x00005770


	//   ....[16]....
        /*0b30*/ 	.word	0x00005780


	//   ....[17]....
        /*0b34*/ 	.word	0x00005790


	//   ....[18]....
        /*0b38*/ 	.word	0x000057a0


	//   ....[19]....
        /*0b3c*/ 	.word	0x000057b0


	//   ....[20]....
        /*0b40*/ 	.word	0x000057c0


	//   ....[21]....
        /*0b44*/ 	.word	0x000057d0


	//   ....[22]....
        /*0b48*/ 	.word	0x000057e0


	//   ....[23]....
        /*0b4c*/ 	.word	0x000057f0


	//   ....[24]....
        /*0b50*/ 	.word	0x00005800


	//   ....[25]....
        /*0b54*/ 	.word	0x00005810


	//   ....[26]....
        /*0b58*/ 	.word	0x00005820


	//   ....[27]....
        /*0b5c*/ 	.word	0x00005830


	//   ....[28]....
        /*0b60*/ 	.word	0x00005840


	//   ....[29]....
        /*0b64*/ 	.word	0x00005850


	//   ....[30]....
        /*0b68*/ 	.word	0x00005860


	//   ....[31]....
        /*0b6c*/ 	.word	0x00005870


	//   ....[32]....
        /*0b70*/ 	.word	0x00005880


	//   ....[33]....
        /*0b74*/ 	.word	0x00005890


	//   ....[34]....
        /*0b78*/ 	.word	0x000058a0


	//   ....[35]....
        /*0b7c*/ 	.word	0x000058b0


	//   ....[36]....
        /*0b80*/ 	.word	0x000058c0


	//   ....[37]....
        /*0b84*/ 	.word	0x000058d0


	//   ....[38]....
        /*0b88*/ 	.word	0x000059d0


	//   ....[39]....
        /*0b8c*/ 	.word	0x000059e0


	//   ....[40]....
        /*0b90*/ 	.word	0x000059f0


	//   ....[41]....
        /*0b94*/ 	.word	0x00005a00


	//   ....[42]....
        /*0b98*/ 	.word	0x00005a10


	//   ....[43]....
        /*0b9c*/ 	.word	0x00005a20


	//   ....[44]....
        /*0ba0*/ 	.word	0x00005a30


	//   ....[45]....
        /*0ba4*/ 	.word	0x00005a40


	//   ....[46]....
        /*0ba8*/ 	.word	0x00005a50


	//   ....[47]....
        /*0bac*/ 	.word	0x00005a60


	//   ....[48]....
        /*0bb0*/ 	.word	0x00005a70


	//   ....[49]....
        /*0bb4*/ 	.word	0x00005a80


	//   ....[50]....
        /*0bb8*/ 	.word	0x00005a90


	//   ....[51]....
        /*0bbc*/ 	.word	0x00005aa0


	//   ....[52]....
        /*0bc0*/ 	.word	0x00005ab0


	//   ....[53]....
        /*0bc4*/ 	.word	0x00005ac0


	//   ....[54]....
        /*0bc8*/ 	.word	0x00005ad0


	//   ....[55]....
        /*0bcc*/ 	.word	0x00005ae0


	//   ....[56]....
        /*0bd0*/ 	.word	0x00005af0


	//   ....[57]....
        /*0bd4*/ 	.word	0x00005b00


	//   ....[58]....
        /*0bd8*/ 	.word	0x00005b10


	//   ....[59]....
        /*0bdc*/ 	.word	0x00005b20


	//   ....[60]....
        /*0be0*/ 	.word	0x00005b30


	//   ....[61]....
        /*0be4*/ 	.word	0x00005b40


	//   ....[62]....
        /*0be8*/ 	.word	0x00005b50


	//   ....[63]....
        /*0bec*/ 	.word	0x00005b60


	//   ....[64]....
        /*0bf0*/ 	.word	0x00005b70


	//   ....[65]....
        /*0bf4*/ 	.word	0x00005b80


	//   ....[66]....
        /*0bf8*/ 	.word	0x00005b90


	//   ....[67]....
        /*0bfc*/ 	.word	0x00005ba0


	//   ....[68]....
        /*0c00*/ 	.word	0x00005ca0


	//   ....[69]....
        /*0c04*/ 	.word	0x00005cb0


	//   ....[70]....
        /*0c08*/ 	.word	0x00005cc0


	//   ....[71]....
        /*0c0c*/ 	.word	0x00005cd0


	//   ....[72]....
        /*0c10*/ 	.word	0x00005ce0


	//   ....[73]....
        /*0c14*/ 	.word	0x00005cf0


	//   ....[74]....
        /*0c18*/ 	.word	0x00005d00


	//   ....[75]....
        /*0c1c*/ 	.word	0x00005d10


	//   ....[76]....
        /*0c20*/ 	.word	0x00005d20


	//   ....[77]....
        /*0c24*/ 	.word	0x00005d30


	//   ....[78]....
        /*0c28*/ 	.word	0x00005d40


	//   ....[79]....
        /*0c2c*/ 	.word	0x00005d50


	//   ....[80]....
        /*0c30*/ 	.word	0x00005d60


	//   ....[81]....
        /*0c34*/ 	.word	0x00005d70


	//   ....[82]....
        /*0c38*/ 	.word	0x00005d80


	//   ....[83]....
        /*0c3c*/ 	.word	0x00005d90


	//   ....[84]....
        /*0c40*/ 	.word	0x00005da0


	//   ....[85]....
        /*0c44*/ 	.word	0x00005db0


	//   ....[86]....
        /*0c48*/ 	.word	0x00005dc0


	//   ....[87]....
        /*0c4c*/ 	.word	0x00005dd0


	//   ....[88]....
        /*0c50*/ 	.word	0x00005de0


	//   ....[89]....
        /*0c54*/ 	.word	0x00005df0


	//   ....[90]....
        /*0c58*/ 	.word	0x00005e00


	//   ....[91]....
        /*0c5c*/ 	.word	0x00005e10


	//   ....[92]....
        /*0c60*/ 	.word	0x00005e20


	//   ....[93]....
        /*0c64*/ 	.word	0x00005e30


	//   ....[94]....
        /*0c68*/ 	.word	0x00005e40


	//   ....[95]....
        /*0c6c*/ 	.word	0x00005e50


	//   ....[96]....
        /*0c70*/ 	.word	0x00005e60


	//   ....[97]....
        /*0c74*/ 	.word	0x00005e70


	//   ....[98]....
        /*0c78*/ 	.word	0x00005f90


	//   ....[99]....
        /*0c7c*/ 	.word	0x00005fa0


	//   ....[100]....
        /*0c80*/ 	.word	0x00005fb0


	//   ....[101]....
        /*0c84*/ 	.word	0x00005fc0


	//   ....[102]....
        /*0c88*/ 	.word	0x00005fd0


	//   ....[103]....
        /*0c8c*/ 	.word	0x00005fe0


	//   ....[104]....
        /*0c90*/ 	.word	0x00005ff0


	//   ....[105]....
        /*0c94*/ 	.word	0x00006000


	//   ....[106]....
        /*0c98*/ 	.word	0x00006010


	//   ....[107]....
        /*0c9c*/ 	.word	0x00006020


	//   ....[108]....
        /*0ca0*/ 	.word	0x00006030


	//   ....[109]....
        /*0ca4*/ 	.word	0x00006040


	//   ....[110]....
        /*0ca8*/ 	.word	0x00006050


	//   ....[111]....
        /*0cac*/ 	.word	0x00006060


	//   ....[112]....
        /*0cb0*/ 	.word	0x00006070


	//   ....[113]....
        /*0cb4*/ 	.word	0x00006080


	//   ....[114]....
        /*0cb8*/ 	.word	0x00006090


	//   ....[115]....
        /*0cbc*/ 	.word	0x000060a0


	//   ....[116]....
        /*0cc0*/ 	.word	0x000060b0


	//   ....[117]....
        /*0cc4*/ 	.word	0x000060c0


	//   ....[118]....
        /*0cc8*/ 	.word	0x000060d0


	//   ....[119]....
        /*0ccc*/ 	.word	0x000060e0


	//   ....[120]....
        /*0cd0*/ 	.word	0x000060f0


	//   ....[121]....
        /*0cd4*/ 	.word	0x00006100


	//   ....[122]....
        /*0cd8*/ 	.word	0x00006110


	//   ....[123]....
        /*0cdc*/ 	.word	0x00006120


	//   ....[124]....
        /*0ce0*/ 	.word	0x00006130


	//   ....[125]....
        /*0ce4*/ 	.word	0x00006140


	//   ....[126]....
        /*0ce8*/ 	.word	0x00006150


	//   ....[127]....
        /*0cec*/ 	.word	0x00006160


	//   ....[128]....
        /*0cf0*/ 	.word	0x0000a290


	//   ....[129]....
        /*0cf4*/ 	.word	0x0000a2c0


	//   ....[130]....
        /*0cf8*/ 	.word	0x0000a2e0


	//   ....[131]....
        /*0cfc*/ 	.word	0x0000a2f0


	//   ....[132]....
        /*0d00*/ 	.word	0x0000a300


	//   ....[133]....
        /*0d04*/ 	.word	0x0000a320


	//   ....[134]....
        /*0d08*/ 	.word	0x0000a340


	//   ....[135]....
        /*0d0c*/ 	.word	0x0000a350


	//   ....[136]....
        /*0d10*/ 	.word	0x0000a360


	//   ....[137]....
        /*0d14*/ 	.word	0x0000a370


	//   ....[138]....
        /*0d18*/ 	.word	0x0000a380


	//   ....[139]....
        /*0d1c*/ 	.word	0x0000a390


	//   ....[140]....
        /*0d20*/ 	.word	0x0000a3a0


	//   ....[141]....
        /*0d24*/ 	.word	0x0000a3b0


	//   ....[142]....
        /*0d28*/ 	.word	0x0000a3c0


	//   ....[143]....
        /*0d2c*/ 	.word	0x0000a3d0


	//   ....[144]....
        /*0d30*/ 	.word	0x0000a3e0


	//   ....[145]....
        /*0d34*/ 	.word	0x0000a3f0


	//   ....[146]....
        /*0d38*/ 	.word	0x0000a400


	//   ....[147]....
        /*0d3c*/ 	.word	0x0000a410


	//   ....[148]....
        /*0d40*/ 	.word	0x0000a4a0


	//   ....[149]....
        /*0d44*/ 	.word	0x0000a570


	//   ....[150]....
        /*0d48*/ 	.word	0x0000a580


	//   ....[151]....
        /*0d4c*/ 	.word	0x0000a590


	//   ....[152]....
        /*0d50*/ 	.word	0x0000a5a0


	//   ....[153]....
        /*0d54*/ 	.word	0x0000a5b0


	//   ....[154]....
        /*0d58*/ 	.word	0x0000a5c0


	//   ....[155]....
        /*0d5c*/ 	.word	0x0000a5d0


	//   ....[156]....
        /*0d60*/ 	.word	0x0000a5e0


	//   ....[157]....
        /*0d64*/ 	.word	0x0000a5f0


	//   ....[158]....
        /*0d68*/ 	.word	0x0000a600


	//   ....[159]....
        /*0d6c*/ 	.word	0x0000a610


	//   ....[160]....
        /*0d70*/ 	.word	0x0000a620


	//   ....[161]....
        /*0d74*/ 	.word	0x0000a630


	//   ....[162]....
        /*0d78*/ 	.word	0x0000a640


	//   ....[163]....
        /*0d7c*/ 	.word	0x0000a650


	//   ....[164]....
        /*0d80*/ 	.word	0x0000a660


	//   ....[165]....
        /*0d84*/ 	.word	0x0000a670


	//   ....[166]....
        /*0d88*/ 	.word	0x0000a680


	//   ....[167]....
        /*0d8c*/ 	.word	0x0000a690


	//   ....[168]....
        /*0d90*/ 	.word	0x0000a6a0


	//   ....[169]....
        /*0d94*/ 	.word	0x0000a6c0


	//   ....[170]....
        /*0d98*/ 	.word	0x0000a810


	//   ....[171]....
        /*0d9c*/ 	.word	0x0000a820


	//   ....[172]....
        /*0da0*/ 	.word	0x0000a830


	//   ....[173]....
        /*0da4*/ 	.word	0x0000a840


	//   ....[174]....
        /*0da8*/ 	.word	0x0000a850


	//   ....[175]....
        /*0dac*/ 	.word	0x0000a860


	//   ....[176]....
        /*0db0*/ 	.word	0x0000a870


	//   ....[177]....
        /*0db4*/ 	.word	0x0000a880


	//   ....[178]....
        /*0db8*/ 	.word	0x0000a890


	//   ....[179]....
        /*0dbc*/ 	.word	0x0000a8a0


	//   ....[180]....
        /*0dc0*/ 	.word	0x0000a8b0


	//   ....[181]....
        /*0dc4*/ 	.word	0x0000a8c0


	//   ....[182]....
        /*0dc8*/ 	.word	0x0000a8d0


	//   ....[183]....
        /*0dcc*/ 	.word	0x0000a8e0


	//   ....[184]....
        /*0dd0*/ 	.word	0x0000a8f0


	//   ....[185]....
        /*0dd4*/ 	.word	0x0000a900


	//   ....[186]....
        /*0dd8*/ 	.word	0x0000a910


	//   ....[187]....
        /*0ddc*/ 	.word	0x0000a920


	//   ....[188]....
        /*0de0*/ 	.word	0x0000a930


	//   ....[189]....
        /*0de4*/ 	.word	0x0000a940


	//   ....[190]....
        /*0de8*/ 	.word	0x0000a950


	//   ....[191]....
        /*0dec*/ 	.word	0x0000a970


	//   ....[192]....
        /*0df0*/ 	.word	0x0000aad0


	//   ....[193]....
        /*0df4*/ 	.word	0x0000aae0


	//   ....[194]....
        /*0df8*/ 	.word	0x0000aaf0


	//   ....[195]....
        /*0dfc*/ 	.word	0x0000ab00


	//   ....[196]....
        /*0e00*/ 	.word	0x0000ab10


	//   ....[197]....
        /*0e04*/ 	.word	0x0000ab20


	//   ....[198]....
        /*0e08*/ 	.word	0x0000ab30


	//   ....[199]....
        /*0e0c*/ 	.word	0x0000ab40


	//   ....[200]....
        /*0e10*/ 	.word	0x0000ab50


	//   ....[201]....
        /*0e14*/ 	.word	0x0000ab60


	//   ....[202]....
        /*0e18*/ 	.word	0x0000ab70


	//   ....[203]....
        /*0e1c*/ 	.word	0x0000ab80


	//   ....[204]....
        /*0e20*/ 	.word	0x0000ab90


	//   ....[205]....
        /*0e24*/ 	.word	0x0000aba0


	//   ....[206]....
        /*0e28*/ 	.word	0x0000abb0


	//   ....[207]....
        /*0e2c*/ 	.word	0x0000abc0


	//   ....[208]....
        /*0e30*/ 	.word	0x0000abd0


	//   ....[209]....
        /*0e34*/ 	.word	0x0000abe0


	//   ....[210]....
        /*0e38*/ 	.word	0x0000abf0


	//   ....[211]....
        /*0e3c*/ 	.word	0x0000ac00


	//   ....[212]....
        /*0e40*/ 	.word	0x0000ac10


	//   ....[213]....
        /*0e44*/ 	.word	0x0000ac30


	//   ....[214]....
        /*0e48*/ 	.word	0x0000ad90


	//   ....[215]....
        /*0e4c*/ 	.word	0x0000ada0


	//   ....[216]....
        /*0e50*/ 	.word	0x0000adb0


	//   ....[217]....
        /*0e54*/ 	.word	0x0000adc0


	//   ....[218]....
        /*0e58*/ 	.word	0x0000add0


	//   ....[219]....
        /*0e5c*/ 	.word	0x0000ade0


	//   ....[220]....
        /*0e60*/ 	.word	0x0000adf0


	//   ....[221]....
        /*0e64*/ 	.word	0x0000ae00


	//   ....[222]....
        /*0e68*/ 	.word	0x0000ae10


	//   ....[223]....
        /*0e6c*/ 	.word	0x0000ae20


	//   ....[224]....
        /*0e70*/ 	.word	0x0000ae30


	//   ....[225]....
        /*0e74*/ 	.word	0x0000ae40


	//   ....[226]....
        /*0e78*/ 	.word	0x0000ae50


	//   ....[227]....
        /*0e7c*/ 	.word	0x0000ae60


	//   ....[228]....
        /*0e80*/ 	.word	0x0000ae70


	//   ....[229]....
        /*0e84*/ 	.word	0x0000ae80


	//   ....[230]....
        /*0e88*/ 	.word	0x0000ae90


	//   ....[231]....
        /*0e8c*/ 	.word	0x0000aea0


	//   ....[232]....
        /*0e90*/ 	.word	0x0000aeb0


	//   ....[233]....
        /*0e94*/ 	.word	0x0000aec0


	//   ....[234]....
        /*0e98*/ 	.word	0x0000aed0


	//   ....[235]....
        /*0e9c*/ 	.word	0x0000b060


	//   ....[236]....
        /*0ea0*/ 	.word	0x0000b070


	//   ....[237]....
        /*0ea4*/ 	.word	0x0000b080


	//   ....[238]....
        /*0ea8*/ 	.word	0x0000b090


	//   ....[239]....
        /*0eac*/ 	.word	0x0000b0a0


	//   ....[240]....
        /*0eb0*/ 	.word	0x0000b0b0


	//   ....[241]....
        /*0eb4*/ 	.word	0x0000b0c0


	//   ....[242]....
        /*0eb8*/ 	.word	0x0000b0d0


	//   ....[243]....
        /*0ebc*/ 	.word	0x0000b0e0


	//   ....[244]....
        /*0ec0*/ 	.word	0x0000b0f0


	//   ....[245]....
        /*0ec4*/ 	.word	0x0000b100


	//   ....[246]....
        /*0ec8*/ 	.word	0x0000b110


	//   ....[247]....
        /*0ecc*/ 	.word	0x0000b120


	//   ....[248]....
        /*0ed0*/ 	.word	0x0000b130


	//   ....[249]....
        /*0ed4*/ 	.word	0x0000b140


	//   ....[250]....
        /*0ed8*/ 	.word	0x0000b150


	//   ....[251]....
        /*0edc*/ 	.word	0x0000b160


	//   ....[252]....
        /*0ee0*/ 	.word	0x0000b170


	//   ....[253]....
        /*0ee4*/ 	.word	0x0000b180


	//   ....[254]....
        /*0ee8*/ 	.word	0x0000b190


	//   ....[255]....
        /*0eec*/ 	.word	0x0000b1a0


	//   ....[0]....
        /*0ef0*/ 	.word	0x0000f330


	//   ....[1]....
        /*0ef4*/ 	.word	0x0000f360


	//   ....[2]....
        /*0ef8*/ 	.word	0x0000f380


	//   ....[3]....
        /*0efc*/ 	.word	0x0000f390


	//   ....[4]....
        /*0f00*/ 	.word	0x0000f3a0


	//   ....[5]....
        /*0f04*/ 	.word	0x0000f3c0


	//   ....[6]....
        /*0f08*/ 	.word	0x0000f3e0


	//   ....[7]....
        /*0f0c*/ 	.word	0x0000f3f0


	//   ....[8]....
        /*0f10*/ 	.word	0x0000f400


	//   ....[9]....
        /*0f14*/ 	.word	0x0000f410


	//   ....[10]....
        /*0f18*/ 	.word	0x0000f420


	//   ....[11]....
        /*0f1c*/ 	.word	0x0000f430


	//   ....[12]....
        /*0f20*/ 	.word	0x0000f440


	//   ....[13]....
        /*0f24*/ 	.word	0x0000f450


	//   ....[14]....
        /*0f28*/ 	.word	0x0000f460


	//   ....[15]....
        /*0f2c*/ 	.word	0x0000f470


	//   ....[16]....
        /*0f30*/ 	.word	0x0000f480


	//   ....[17]....
        /*0f34*/ 	.word	0x0000f490


	//   ....[18]....
        /*0f38*/ 	.word	0x0000f4a0


	//   ....[19]....
        /*0f3c*/ 	.word	0x0000f4b0


	//   ....[20]....
        /*0f40*/ 	.word	0x0000f540


	//   ....[21]....
        /*0f44*/ 	.word	0x0000f610


	//   ....[22]....
        /*0f48*/ 	.word	0x0000f620


	//   ....[23]....
        /*0f4c*/ 	.word	0x0000f630


	//   ....[24]....
        /*0f50*/ 	.word	0x0000f640


	//   ....[25]....
        /*0f54*/ 	.word	0x0000f650


	//   ....[26]....
        /*0f58*/ 	.word	0x0000f660


	//   ....[27]....
        /*0f5c*/ 	.word	0x0000f670


	//   ....[28]....
        /*0f60*/ 	.word	0x0000f680


	//   ....[29]....
        /*0f64*/ 	.word	0x0000f690


	//   ....[30]....
        /*0f68*/ 	.word	0x0000f6a0


	//   ....[31]....
        /*0f6c*/ 	.word	0x0000f6b0


	//   ....[32]....
        /*0f70*/ 	.word	0x0000f6c0


	//   ....[33]....
        /*0f74*/ 	.word	0x0000f6d0


	//   ....[34]....
        /*0f78*/ 	.word	0x0000f6e0


	//   ....[35]....
        /*0f7c*/ 	.word	0x0000f6f0


	//   ....[36]....
        /*0f80*/ 	.word	0x0000f700


	//   ....[37]....
        /*0f84*/ 	.word	0x0000f710


	//   ....[38]....
        /*0f88*/ 	.word	0x0000f720


	//   ....[39]....
        /*0f8c*/ 	.word	0x0000f730


	//   ....[40]....
        /*0f90*/ 	.word	0x0000f740


	//   ....[41]....
        /*0f94*/ 	.word	0x0000f760


	//   ....[42]....
        /*0f98*/ 	.word	0x0000f8b0


	//   ....[43]....
        /*0f9c*/ 	.word	0x0000f8c0


	//   ....[44]....
        /*0fa0*/ 	.word	0x0000f8d0


	//   ....[45]....
        /*0fa4*/ 	.word	0x0000f8e0


	//   ....[46]....
        /*0fa8*/ 	.word	0x0000f8f0


	//   ....[47]....
        /*0fac*/ 	.word	0x0000f900


	//   ....[48]....
        /*0fb0*/ 	.word	0x0000f910


	//   ....[49]....
        /*0fb4*/ 	.word	0x0000f920


	//   ....[50]....
        /*0fb8*/ 	.word	0x0000f930


	//   ....[51]....
        /*0fbc*/ 	.word	0x0000f940


	//   ....[52]....
        /*0fc0*/ 	.word	0x0000f950


	//   ....[53]....
        /*0fc4*/ 	.word	0x0000f960


	//   ....[54]....
        /*0fc8*/ 	.word	0x0000f970


	//   ....[55]....
        /*0fcc*/ 	.word	0x0000f980


	//   ....[56]....
        /*0fd0*/ 	.word	0x0000f990


	//   ....[57]....
        /*0fd4*/ 	.word	0x0000f9a0


	//   ....[58]....
        /*0fd8*/ 	.word	0x0000f9b0


	//   ....[59]....
        /*0fdc*/ 	.word	0x0000f9c0


	//   ....[60]....
        /*0fe0*/ 	.word	0x0000f9d0


	//   ....[61]....
        /*0fe4*/ 	.word	0x0000f9e0


	//   ....[62]....
        /*0fe8*/ 	.word	0x0000f9f0


	//   ....[63]....
        /*0fec*/ 	.word	0x0000fa10


	//   ....[64]....
        /*0ff0*/ 	.word	0x0000fb70


	//   ....[65]....
        /*0ff4*/ 	.word	0x0000fb80


	//   ....[66]....
        /*0ff8*/ 	.word	0x0000fb90


	//   ....[67]....
        /*0ffc*/ 	.word	0x0000fba0


	//   ....[68]....
        /*1000*/ 	.word	0x0000fbb0


	//   ....[69]....
        /*1004*/ 	.word	0x0000fbc0


	//   ....[70]....
        /*1008*/ 	.word	0x0000fbd0


	//   ....[71]....
        /*100c*/ 	.word	0x0000fbe0


	//   ....[72]....
        /*1010*/ 	.word	0x0000fbf0


	//   ....[73]....
        /*1014*/ 	.word	0x0000fc00


	//   ....[74]....
        /*1018*/ 	.word	0x0000fc10


	//   ....[75]....
        /*101c*/ 	.word	0x0000fc20


	//   ....[76]....
        /*1020*/ 	.word	0x0000fc30


	//   ....[77]....
        /*1024*/ 	.word	0x0000fc40


	//   ....[78]....
        /*1028*/ 	.word	0x0000fc50


	//   ....[79]....
        /*102c*/ 	.word	0x0000fc60


	//   ....[80]....
        /*1030*/ 	.word	0x0000fc70


	//   ....[81]....
        /*1034*/ 	.word	0x0000fc80


	//   ....[82]....
        /*1038*/ 	.word	0x0000fc90


	//   ....[83]....
        /*103c*/ 	.word	0x0000fca0


	//   ....[84]....
        /*1040*/ 	.word	0x0000fcb0


	//   ....[85]....
        /*1044*/ 	.word	0x0000fcd0


	//   ....[86]....
        /*1048*/ 	.word	0x0000fe30


	//   ....[87]....
        /*104c*/ 	.word	0x0000fe40


	//   ....[88]....
        /*1050*/ 	.word	0x0000fe50


	//   ....[89]....
        /*1054*/ 	.word	0x0000fe60


	//   ....[90]....
        /*1058*/ 	.word	0x0000fe70


	//   ....[91]....
        /*105c*/ 	.word	0x0000fe80


	//   ....[92]....
        /*1060*/ 	.word	0x0000fe90


	//   ....[93]....
        /*1064*/ 	.word	0x0000fea0


	//   ....[94]....
        /*1068*/ 	.word	0x0000feb0


	//   ....[95]....
        /*106c*/ 	.word	0x0000fec0


	//   ....[96]....
        /*1070*/ 	.word	0x0000fed0


	//   ....[97]....
        /*1074*/ 	.word	0x0000fee0


	//   ....[98]....
        /*1078*/ 	.word	0x0000fef0


	//   ....[99]....
        /*107c*/ 	.word	0x0000ff00


	//   ....[100]....
        /*1080*/ 	.word	0x0000ff10


	//   ....[101]....
        /*1084*/ 	.word	0x0000ff20


	//   ....[102]....
        /*1088*/ 	.word	0x0000ff30


	//   ....[103]....
        /*108c*/ 	.word	0x0000ff40


	//   ....[104]....
        /*1090*/ 	.word	0x0000ff50


	//   ....[105]....
        /*1094*/ 	.word	0x0000ff60


	//   ....[106]....
        /*1098*/ 	.word	0x0000ff70


	//   ....[107]....
        /*109c*/ 	.word	0x00010100


	//   ....[108]....
        /*10a0*/ 	.word	0x00010110


	//   ....[109]....
        /*10a4*/ 	.word	0x00010120


	//   ....[110]....
        /*10a8*/ 	.word	0x00010130


	//   ....[111]....
        /*10ac*/ 	.word	0x00010140


	//   ....[112]....
        /*10b0*/ 	.word	0x00010150


	//   ....[113]....
        /*10b4*/ 	.word	0x00010160


	//   ....[114]....
        /*10b8*/ 	.word	0x00010170


	//   ....[115]....
        /*10bc*/ 	.word	0x00010180


	//   ....[116]....
        /*10c0*/ 	.word	0x00010190


	//   ....[117]....
        /*10c4*/ 	.word	0x000101a0


	//   ....[118]....
        /*10c8*/ 	.word	0x000101b0


	//   ....[119]....
        /*10cc*/ 	.word	0x000101c0


	//   ....[120]....
        /*10d0*/ 	.word	0x000101d0


	//   ....[121]....
        /*10d4*/ 	.word	0x000101e0


	//   ....[122]....
        /*10d8*/ 	.word	0x000101f0


	//   ....[123]....
        /*10dc*/ 	.word	0x00010200


	//   ....[124]....
        /*10e0*/ 	.word	0x00010210


	//   ....[125]....
        /*10e4*/ 	.word	0x00010220


	//   ....[126]....
        /*10e8*/ 	.word	0x00010230


	//   ....[127]....
        /*10ec*/ 	.word	0x00010240


	//   ....[128]....
        /*10f0*/ 	.word	0x000143d0


	//   ....[129]....
        /*10f4*/ 	.word	0x00014400


	//   ....[130]....
        /*10f8*/ 	.word	0x00014410


	//   ....[131]....
        /*10fc*/ 	.word	0x00014420


	//   ....[132]....
        /*1100*/ 	.word	0x00014430


	//   ....[133]....
        /*1104*/ 	.word	0x00014450


	//   ....[134]....
        /*1108*/ 	.word	0x00014460


	//   ....[135]....
        /*110c*/ 	.word	0x00014470


	//   ....[136]....
        /*1110*/ 	.word	0x00014480


	//   ....[137]....
        /*1114*/ 	.word	0x00014490


	//   ....[138]....
        /*1118*/ 	.word	0x000144a0


	//   ....[139]....
        /*111c*/ 	.word	0x000144b0


	//   ....[140]....
        /*1120*/ 	.word	0x000144c0


	//   ....[141]....
        /*1124*/ 	.word	0x000144d0


	//   ....[142]....
        /*1128*/ 	.word	0x000144e0


	//   ....[143]....
        /*112c*/ 	.word	0x000144f0


	//   ....[144]....
        /*1130*/ 	.word	0x00014500


	//   ....[145]....
        /*1134*/ 	.word	0x00014510


	//   ....[146]....
        /*1138*/ 	.word	0x00014520


	//   ....[147]....
        /*113c*/ 	.word	0x00014530


	//   ....[148]....
        /*1140*/ 	.word	0x00014670


	//   ....[149]....
        /*1144*/ 	.word	0x00014680


	//   ....[150]....
        /*1148*/ 	.word	0x00014690


	//   ....[151]....
        /*114c*/ 	.word	0x000146a0


	//   ....[152]....
        /*1150*/ 	.word	0x000146b0


	//   ....[153]....
        /*1154*/ 	.word	0x000146c0


	//   ....[154]....
        /*1158*/ 	.word	0x000146d0


	//   ....[155]....
        /*115c*/ 	.word	0x000146e0


	//   ....[156]....
        /*1160*/ 	.word	0x000146f0


	//   ....[157]....
        /*1164*/ 	.word	0x00014700


	//   ....[158]....
        /*1168*/ 	.word	0x00014710


	//   ....[159]....
        /*116c*/ 	.word	0x00014720


	//   ....[160]....
        /*1170*/ 	.word	0x00014730


	//   ....[161]....
        /*1174*/ 	.word	0x00014740


	//   ....[162]....
        /*1178*/ 	.word	0x00014750


	//   ....[163]....
        /*117c*/ 	.word	0x00014760


	//   ....[164]....
        /*1180*/ 	.word	0x00014770


	//   ....[165]....
        /*1184*/ 	.word	0x00014780


	//   ....[166]....
        /*1188*/ 	.word	0x00014790


	//   ....[167]....
        /*118c*/ 	.word	0x000147a0


	//   ....[168]....
        /*1190*/ 	.word	0x000147b0


	//   ....[169]....
        /*1194*/ 	.word	0x000147d0


	//   ....[170]....
        /*1198*/ 	.word	0x00014930


	//   ....[171]....
        /*119c*/ 	.word	0x00014940


	//   ....[172]....
        /*11a0*/ 	.word	0x00014950


	//   ....[173]....
        /*11a4*/ 	.word	0x00014960


	//   ....[174]....
        /*11a8*/ 	.word	0x00014970


	//   ....[175]....
        /*11ac*/ 	.word	0x00014980


	//   ....[176]....
        /*11b0*/ 	.word	0x00014990


	//   ....[177]....
        /*11b4*/ 	.word	0x000149a0


	//   ....[178]....
        /*11b8*/ 	.word	0x000149b0


	//   ....[179]....
        /*11bc*/ 	.word	0x000149c0


	//   ....[180]....
        /*11c0*/ 	.word	0x000149d0


	//   ....[181]....
        /*11c4*/ 	.word	0x000149e0


	//   ....[182]....
        /*11c8*/ 	.word	0x000149f0


	//   ....[183]....
        /*11cc*/ 	.word	0x00014a00


	//   ....[184]....
        /*11d0*/ 	.word	0x00014a10


	//   ....[185]....
        /*11d4*/ 	.word	0x00014a20


	//   ....[186]....
        /*11d8*/ 	.word	0x00014a30


	//   ....[187]....
        /*11dc*/ 	.word	0x00014a40


	//   ....[188]....
        /*11e0*/ 	.word	0x00014a50


	//   ....[189]....
        /*11e4*/ 	.word	0x00014a60


	//   ....[190]....
        /*11e8*/ 	.word	0x00014a70


	//   ....[191]....
        /*11ec*/ 	.word	0x00014a90


	//   ....[192]....
        /*11f0*/ 	.word	0x00014bf0


	//   ....[193]....
        /*11f4*/ 	.word	0x00014c00


	//   ....[194]....
        /*11f8*/ 	.word	0x00014c10


	//   ....[195]....
        /*11fc*/ 	.word	0x00014c20


	//   ....[196]....
        /*1200*/ 	.word	0x00014c30


	//   ....[197]....
        /*1204*/ 	.word	0x00014c40


	//   ....[198]....
        /*1208*/ 	.word	0x00014c50


	//   ....[199]....
        /*120c*/ 	.word	0x00014c60


	//   ....[200]....
        /*1210*/ 	.word	0x00014c70


	//   ....[201]....
        /*1214*/ 	.word	0x00014c80


	//   ....[202]....
        /*1218*/ 	.word	0x00014c90


	//   ....[203]....
        /*121c*/ 	.word	0x00014ca0


	//   ....[204]....
        /*1220*/ 	.word	0x00014cb0


	//   ....[205]....
        /*1224*/ 	.word	0x00014cc0


	//   ....[206]....
        /*1228*/ 	.word	0x00014cd0


	//   ....[207]....
        /*122c*/ 	.word	0x00014ce0


	//   ....[208]....
        /*1230*/ 	.word	0x00014cf0


	//   ....[209]....
        /*1234*/ 	.word	0x00014d00


	//   ....[210]....
        /*1238*/ 	.word	0x00014d10


	//   ....[211]....
        /*123c*/ 	.word	0x00014d20


	//   ....[212]....
        /*1240*/ 	.word	0x00014d30


	//   ....[213]....
        /*1244*/ 	.word	0x00014d50


	//   ....[214]....
        /*1248*/ 	.word	0x00014eb0


	//   ....[215]....
        /*124c*/ 	.word	0x00014ec0


	//   ....[216]....
        /*1250*/ 	.word	0x00014ed0


	//   ....[217]....
        /*1254*/ 	.word	0x00014ee0


	//   ....[218]....
        /*1258*/ 	.word	0x00014ef0


	//   ....[219]....
        /*125c*/ 	.word	0x00014f00


	//   ....[220]....
        /*1260*/ 	.word	0x00014f10


	//   ....[221]....
        /*1264*/ 	.word	0x00014f20


	//   ....[222]....
        /*1268*/ 	.word	0x00014f30


	//   ....[223]....
        /*126c*/ 	.word	0x00014f40


	//   ....[224]....
        /*1270*/ 	.word	0x00014f50


	//   ....[225]....
        /*1274*/ 	.word	0x00014f60


	//   ....[226]....
        /*1278*/ 	.word	0x00014f70


	//   ....[227]....
        /*127c*/ 	.word	0x00014f80


	//   ....[228]....
        /*1280*/ 	.word	0x00014f90


	//   ....[229]....
        /*1284*/ 	.word	0x00014fa0


	//   ....[230]....
        /*1288*/ 	.word	0x00014fb0


	//   ....[231]....
        /*128c*/ 	.word	0x00014fc0


	//   ....[232]....
        /*1290*/ 	.word	0x00014fd0


	//   ....[233]....
        /*1294*/ 	.word	0x00014fe0


	//   ....[234]....
        /*1298*/ 	.word	0x00014ff0


	//   ....[235]....
        /*129c*/ 	.word	0x00015180


	//   ....[236]....
        /*12a0*/ 	.word	0x00015190


	//   ....[237]....
        /*12a4*/ 	.word	0x000151a0


	//   ....[238]....
        /*12a8*/ 	.word	0x000151b0


	//   ....[239]....
        /*12ac*/ 	.word	0x000151c0


	//   ....[240]....
        /*12b0*/ 	.word	0x000151d0


	//   ....[241]....
        /*12b4*/ 	.word	0x000151e0


	//   ....[242]....
        /*12b8*/ 	.word	0x000151f0


	//   ....[243]....
        /*12bc*/ 	.word	0x00015200


	//   ....[244]....
        /*12c0*/ 	.word	0x00015210


	//   ....[245]....
        /*12c4*/ 	.word	0x00015220


	//   ....[246]....
        /*12c8*/ 	.word	0x00015230


	//   ....[247]....
        /*12cc*/ 	.word	0x00015240


	//   ....[248]....
        /*12d0*/ 	.word	0x00015250


	//   ....[249]....
        /*12d4*/ 	.word	0x00015260


	//   ....[250]....
        /*12d8*/ 	.word	0x00015270


	//   ....[251]....
        /*12dc*/ 	.word	0x00015280


	//   ....[252]....
        /*12e0*/ 	.word	0x00015290


	//   ....[253]....
        /*12e4*/ 	.word	0x000152a0


	//   ....[254]....
        /*12e8*/ 	.word	0x000152b0


	//   ....[255]....
        /*12ec*/ 	.word	0x000152c0


	//   ....[0]....
        /*12f0*/ 	.word	0x00019450


	//   ....[1]....
        /*12f4*/ 	.word	0x00019490


	//   ....[2]....
        /*12f8*/ 	.word	0x000194a0


	//   ....[3]....
        /*12fc*/ 	.word	0x000194b0


	//   ....[4]....
        /*1300*/ 	.word	0x000194c0


	//   ....[5]....
        /*1304*/ 	.word	0x000194d0


	//   ....[6]....
        /*1308*/ 	.word	0x000194e0


	//   ....[7]....
        /*130c*/ 	.word	0x000194f0


	//   ....[8]....
        /*1310*/ 	.word	0x00019520


	//   ....[9]....
        /*1314*/ 	.word	0x00019540


	//   ....[10]....
        /*1318*/ 	.word	0x00019560


	//   ....[11]....
        /*131c*/ 	.word	0x00019570


	//   ....[12]....
        /*1320*/ 	.word	0x00019580


	//   ....[13]....
        /*1324*/ 	.word	0x00019590


	//   ....[14]....
        /*1328*/ 	.word	0x000195a0


	//   ....[15]....
        /*132c*/ 	.word	0x000195b0


	//   ....[16]....
        /*1330*/ 	.word	0x000195c0


	//   ....[17]....
        /*1334*/ 	.word	0x000195d0


	//   ....[18]....
        /*1338*/ 	.word	0x000195e0


	//   ....[19]....
        /*133c*/ 	.word	0x000195f0


	//   ....[20]....
        /*1340*/ 	.word	0x00019600


	//   ....[21]....
        /*1344*/ 	.word	0x00019610


	//   ....[22]....
        /*1348*/ 	.word	0x00019620


	//   ....[23]....
        /*134c*/ 	.word	0x00019630


	//   ....[24]....
        /*1350*/ 	.word	0x00019640


	//   ....[25]....
        /*1354*/ 	.word	0x00019650


	//   ....[26]....
        /*1358*/ 	.word	0x00019660


	//   ....[27]....
        /*135c*/ 	.word	0x00019670


	//   ....[28]....
        /*1360*/ 	.word	0x00019680


	//   ....[29]....
        /*1364*/ 	.word	0x00019690


	//   ....[30]....
        /*1368*/ 	.word	0x000196a0


	//   ....[31]....
        /*136c*/ 	.word	0x000196b0


	//   ....[32]....
        /*1370*/ 	.word	0x000196c0


	//   ....[33]....
        /*1374*/ 	.word	0x000196d0


	//   ....[34]....
        /*1378*/ 	.word	0x000196e0


	//   ....[35]....
        /*137c*/ 	.word	0x000196f0


	//   ....[36]....
        /*1380*/ 	.word	0x00019700


	//   ....[37]....
        /*1384*/ 	.word	0x00019710


	//   ....[38]....
        /*1388*/ 	.word	0x00019810


	//   ....[39]....
        /*138c*/ 	.word	0x00019820


	//   ....[40]....
        /*1390*/ 	.word	0x00019830


	//   ....[41]....
        /*1394*/ 	.word	0x00019840


	//   ....[42]....
        /*1398*/ 	.word	0x00019850


	//   ....[43]....
        /*139c*/ 	.word	0x00019860


	//   ....[44]....
        /*13a0*/ 	.word	0x00019870


	//   ....[45]....
        /*13a4*/ 	.word	0x00019880


	//   ....[46]....
        /*13a8*/ 	.word	0x00019890


	//   ....[47]....
        /*13ac*/ 	.word	0x000198a0


	//   ....[48]....
        /*13b0*/ 	.word	0x000198b0


	//   ....[49]....
        /*13b4*/ 	.word	0x000198c0


	//   ....[50]....
        /*13b8*/ 	.word	0x000198d0


	//   ....[51]....
        /*13bc*/ 	.word	0x000198e0


	//   ....[52]....
        /*13c0*/ 	.word	0x000198f0


	//   ....[53]....
        /*13c4*/ 	.word	0x00019900


	//   ....[54]....
        /*13c8*/ 	.word	0x00019910


	//   ....[55]....
        /*13cc*/ 	.word	0x00019920


	//   ....[56]....
        /*13d0*/ 	.word	0x00019930


	//   ....[57]....
        /*13d4*/ 	.word	0x00019940


	//   ....[58]....
        /*13d8*/ 	.word	0x00019950


	//   ....[59]....
        /*13dc*/ 	.word	0x00019960


	//   ....[60]....
        /*13e0*/ 	.word	0x00019970


	//   ....[61]....
        /*13e4*/ 	.word	0x00019980


	//   ....[62]....
        /*13e8*/ 	.word	0x00019990


	//   ....[63]....
        /*13ec*/ 	.word	0x000199a0


	//   ....[64]....
        /*13f0*/ 	.word	0x000199b0


	//   ....[65]....
        /*13f4*/ 	.word	0x000199c0


	//   ....[66]....
        /*13f8*/ 	.word	0x000199d0


	//   ....[67]....
        /*13fc*/ 	.word	0x000199e0


	//   ....[68]....
        /*1400*/ 	.word	0x00019ae0


	//   ....[69]....
        /*1404*/ 	.word	0x00019af0


	//   ....[70]....
        /*1408*/ 	.word	0x00019b00


	//   ....[71]....
        /*140c*/ 	.word	0x00019b10


	//   ....[72]....
        /*1410*/ 	.word	0x00019b20


	//   ....[73]....
        /*1414*/ 	.word	0x00019b30


	//   ....[74]....
        /*1418*/ 	.word	0x00019b40


	//   ....[75]....
        /*141c*/ 	.word	0x00019b50


	//   ....[76]....
        /*1420*/ 	.word	0x00019b60


	//   ....[77]....
        /*1424*/ 	.word	0x00019b70


	//   ....[78]....
        /*1428*/ 	.word	0x00019b80


	//   ....[79]....
        /*142c*/ 	.word	0x00019b90


	//   ....[80]....
        /*1430*/ 	.word	0x00019ba0


	//   ....[81]....
        /*1434*/ 	.word	0x00019bb0


	//   ....[82]....
        /*1438*/ 	.word	0x00019bc0


	//   ....[83]....
        /*143c*/ 	.word	0x00019bd0


	//   ....[84]....
        /*1440*/ 	.word	0x00019be0


	//   ....[85]....
        /*1444*/ 	.word	0x00019bf0


	//   ....[86]....
        /*1448*/ 	.word	0x00019c00


	//   ....[87]....
        /*144c*/ 	.word	0x00019c10


	//   ....[88]....
        /*1450*/ 	.word	0x00019c20


	//   ....[89]....
        /*1454*/ 	.word	0x00019c30


	//   ....[90]....
        /*1458*/ 	.word	0x00019c40


	//   ....[91]....
        /*145c*/ 	.word	0x00019c50


	//   ....[92]....
        /*1460*/ 	.word	0x00019c60


	//   ....[93]....
        /*1464*/ 	.word	0x00019c70


	//   ....[94]....
        /*1468*/ 	.word	0x00019c80


	//   ....[95]....
        /*146c*/ 	.word	0x00019c90


	//   ....[96]....
        /*1470*/ 	.word	0x00019ca0


	//   ....[97]....
        /*1474*/ 	.word	0x00019cb0


	//   ....[98]....
        /*1478*/ 	.word	0x00019db0


	//   ....[99]....
        /*147c*/ 	.word	0x00019dc0


	//   ....[100]....
        /*1480*/ 	.word	0x00019dd0


	//   ....[101]....
        /*1484*/ 	.word	0x00019de0


	//   ....[102]....
        /*1488*/ 	.word	0x00019df0


	//   ....[103]....
        /*148c*/ 	.word	0x00019e00


	//   ....[104]....
        /*1490*/ 	.word	0x00019e10


	//   ....[105]....
        /*1494*/ 	.word	0x00019e20


	//   ....[106]....
        /*1498*/ 	.word	0x00019e30


	//   ....[107]....
        /*149c*/ 	.word	0x00019e40


	//   ....[108]....
        /*14a0*/ 	.word	0x00019e50


	//   ....[109]....
        /*14a4*/ 	.word	0x00019e60


	//   ....[110]....
        /*14a8*/ 	.word	0x00019e70


	//   ....[111]....
        /*14ac*/ 	.word	0x00019e80


	//   ....[112]....
        /*14b0*/ 	.word	0x00019e90


	//   ....[113]....
        /*14b4*/ 	.word	0x00019ea0


	//   ....[114]....
        /*14b8*/ 	.word	0x00019eb0


	//   ....[115]....
        /*14bc*/ 	.word	0x00019ec0


	//   ....[116]....
        /*14c0*/ 	.word	0x00019ed0


	//   ....[117]....
        /*14c4*/ 	.word	0x00019ee0


	//   ....[118]....
        /*14c8*/ 	.word	0x00019ef0


	//   ....[119]....
        /*14cc*/ 	.word	0x00019f00


	//   ....[120]....
        /*14d0*/ 	.word	0x00019f10


	//   ....[121]....
        /*14d4*/ 	.word	0x00019f20


	//   ....[122]....
        /*14d8*/ 	.word	0x00019f30


	//   ....[123]....
        /*14dc*/ 	.word	0x00019f40


	//   ....[124]....
        /*14e0*/ 	.word	0x00019f50


	//   ....[125]....
        /*14e4*/ 	.word	0x00019f60


	//   ....[126]....
        /*14e8*/ 	.word	0x00019f70


	//   ....[127]....
        /*14ec*/ 	.word	0x00019f80


	//----- nvinfo : EIATTR_VRC_CTA_INIT_COUNT
	.align		4
.L_1354:
        /*14f0*/ 	.byte	0x02, 0x4a
	.zero		1
	.zero		1


	//----- nvinfo : EIATTR_EXIT_INSTR_OFFSETS
	.align		4
        /*14f4*/ 	.byte	0x04, 0x1c
        /*14f6*/ 	.short	(.L_1356 - .L_1355)


	//   ....[0]....
.L_1355:
        /*14f8*/ 	.word	0x000002d0


	//   ....[1]....
        /*14fc*/ 	.word	0x00022070


	//   ....[2]....
        /*1500*/ 	.word	0x00022110


	//   ....[3]....
        /*1504*/ 	.word	0x00022140


	//   ....[4]....
        /*1508*/ 	.word	0x000221a0


	//----- nvinfo : EIATTR_MAX_THREADS
	.align		4
.L_1356:
        /*150c*/ 	.byte	0x04, 0x05
        /*150e*/ 	.short	(.L_1358 - .L_1357)
.L_1357:
        /*1510*/ 	.word	0x00000020
        /*1514*/ 	.word	0x00000001
        /*1518*/ 	.word	0x00000001


	//----- nvinfo : EIATTR_CRS_STACK_SIZE
	.align		4
.L_1358:
        /*151c*/ 	.byte	0x04, 0x1e
        /*151e*/ 	.short	(.L_1360 - .L_1359)
.L_1359:
        /*1520*/ 	.word	0x00000000


	//----- nvinfo : EIATTR_CBANK_PARAM_SIZE
	.align		4
.L_1360:
        /*1524*/ 	.byte	0x03, 0x19
        /*1526*/ 	.short	0x00d4


	//----- nvinfo : EIATTR_PARAM_CBANK
	.align		4
        /*1528*/ 	.byte	0x04, 0x0a
        /*152a*/ 	.short	(.L_1362 - .L_1361)
	.align		4
.L_1361:
        /*152c*/ 	.word	index@(.nv.constant0._ZN17fastertransformer17batch_topk_kernelIfLi64ELi32EEEvPKiPKT_PiPfS7_PKbS2_NS_14BeamHypothesesEiiifS3_)
        /*1530*/ 	.short	0x0380
        /*1532*/ 	.short	0x00d4


	//----- nvinfo : EIATTR_SW_WAR
	.align		4
.L_1362:
        /*1534*/ 	.byte	0x04, 0x36
        /*1536*/ 	.short	(.L_1364 - .L_1363)
.L_1363:
        /*1538*/ 	.word	0x00000008
.L_1364:


//--------------------- .nv.info._ZN17fastertransformer38beam_online_softmax_topk_stage2_kernelIfLi64ELi128EEEvPKfS2_PiPT_ii --------------------------
	.section	.nv.info._ZN17fastertransformer38beam_online_softmax_topk_stage2_kernelIfLi64ELi128EEEvPKfS2_PiPT_ii,"",@"SHT_CUDA_INFO"
	.sectionflags	@""
	.align	4


	//----- nvinfo : EIATTR_CUDA_API_VERSION
	.align		4
        /*0000*/ 	.byte	0x04, 0x37
        /*0002*/ 	.short	(.L_1366 - .L_1365)
.L_1365:
        /*0004*/ 	.word	0x00000082


	//----- nvinfo : EIATTR_KPARAM_INFO
	.align		4
.L_1366:
        /*0008*/ 	.byte	0x04, 0x17
        /*000a*/ 	.short	(.L_1368 - .L_1367)
.L_1367:
        /*000c*/ 	.word	0x00000000
        /*0010*/ 	.short	0x0005
        /*0012*/ 	.short	0x0024
        /*0014*/ 	.byte	0x00, 0xf0, 0x11, 0x00


	//----- nvinfo : EIATTR_KPARAM_INFO
	.align		4
.L_1368:
        /*0018*/ 	.byte	0x04, 0x17
        /*001a*/ 	.short	(.L_1370 - .L_1369)
.L_1369:
        /*001c*/ 	.word	0x00000000
        /*0020*/ 	.short	0x0004
        /*0022*/ 	.short	0x0020
        /*0024*/ 	.byte	0x00, 0xf0, 0x11, 0x00


	//----- nvinfo : EIATTR_KPARAM_INFO
	.align		4
.L_1370:
        /*0028*/ 	.byte	0x04, 0x17
        /*002a*/ 	.short	(.L_1372 - .L_1371)
.L_1371:
        /*002c*/ 	.word	0x00000000
        /*0030*/ 	.short	0x0003
        /*0032*/ 	.short	0x0018
        /*0034*/ 	.byte	0x00, 0xf5, 0x21, 0x00


	//----- nvinfo : EIATTR_KPARAM_INFO
	.align		4
.L_1372:
        /*0038*/ 	.byte	0x04, 0x17
        /*003a*/ 	.short	(.L_1374 - .L_1373)
.L_1373:
        /*003c*/ 	.word	0x00000000
        /*0040*/ 	.short	0x0002
        /*0042*/ 	.short	0x0010
        /*0044*/ 	.byte	0x00, 0xf5, 0x21, 0x00


	//----- nvinfo : EIATTR_KPARAM_INFO
	.align		4
.L_1374:
        /*0048*/ 	.byte	0x04, 0x17
        /*004a*/ 	.short	(.L_1376 - .L_1375)
.L_1375:
        /*004c*/ 	.word	0x00000000
        /*0050*/ 	.short	0x0001
        /*0052*/ 	.short	0x0008
        /*0054*/ 	.byte	0x00, 0xf5, 0x21, 0x00


	//----- nvinfo : EIATTR_KPARAM_INFO
	.align		4
.L_1376:
        /*0058*/ 	.byte	0x04, 0x17
        /*005a*/ 	.short	(.L_1378 - .L_1377)
.L_1377:
        /*005c*/ 	.word	0x00000000
        /*0060*/ 	.short	0x0000
        /*0062*/ 	.short	0x0000
        /*0064*/ 	.byte	0x00, 0xf5, 0x21, 0x00


	//----- nvinfo : EIATTR_SPARSE_MMA_MASK
	.align		4
.L_1378:
        /*0068*/ 	.byte	0x03, 0x50
        /*006a*/ 	.short	0x0000


	//----- nvinfo : EIATTR_MAXREG_COUNT
	.align		4
        /*006c*/ 	.byte	0x03, 0x1b
        /*006e*/ 	.short	0x00ff


	//----- nvinfo : EIATTR_NUM_BARRIERS
	.align		4
        /*0070*/ 	.byte	0x02, 0x4c
        /*0072*/ 	.byte	0x01
	.zero		1


	//----- nvinfo : EIATTR_MERCURY_ISA_VERSION
	.align		4
        /*0074*/ 	.byte	0x03, 0x5f
        /*0076*/ 	.short	0x0101


	//----- nvinfo : EIATTR_COOP_GROUP_MASK_REGIDS
	.align		4
        /*0078*/ 	.byte	0x04, 0x29
        /*007a*/ 	.short	(.L_1380 - .L_1379)


	//   ....[0]....
.L_1379:
        /*007c*/ 	.word	0xffffffff


	//   ....[1]....
        /*0080*/ 	.word	0xffffffff


	//   ....[2]....
        /*0084*/ 	.word	0xffffffff


	//   ....[3]....
        /*0088*/ 	.word	0xffffffff


	//   ....[4]....
        /*008c*/ 	.word	0xffffffff


	//   ....[5]....
        /*0090*/ 	.word	0xffffffff


	//   ....[6]....
        /*0094*/ 	.word	0xffffffff


	//   ....[7]....
        /*0098*/ 	.word	0xffffffff


	//   ....[8]....
        /*009c*/ 	.word	0xffffffff


	//   ....[9]....
        /*00a0*/ 	.word	0xffffffff


	//   ....[10]....
        /*00a4*/ 	.word	0xffffffff


	//   ....[11]....
        /*00a8*/ 	.word	0xffffffff


	//   ....[12]....
        /*00ac*/ 	.word	0xffffffff


	//   ....[13]....
        /*00b0*/ 	.word	0xffffffff


	//   ....[14]....
        /*00b4*/ 	.word	0xffffffff


	//   ....[15]....
        /*00b8*/ 	.word	0xffffffff


	//   ....[16]....
        /*00bc*/ 	.word	0xffffffff


	//   ....[17]....
        /*00c0*/ 	.word	0xffffffff


	//   ....[18]....
        /*00c4*/ 	.word	0xffffffff


	//   ....[19]....
        /*00c8*/ 	.word	0xffffffff


	//   ....[20]....
        /*00cc*/ 	.word	0xffffffff


	//   ....[21]....
        /*00d0*/ 	.word	0xffffffff


	//   ....[22]....
        /*00d4*/ 	.word	0xffffffff


	//   ....[23]....
        /*00d8*/ 	.word	0xffffffff


	//   ....[24]....
        /*00dc*/ 	.word	0xffffffff


	//   ....[25]....
        /*00e0*/ 	.word	0xffffffff


	//   ....[26]....
        /*00e4*/ 	.word	0xffffffff


	//   ....[27]....
        /*00e8*/ 	.word	0xffffffff


	//   ....[28]....
        /*00ec*/ 	.word	0xffffffff


	//   ....[29]....
        /*00f0*/ 	.word	0xffffffff


	//   ....[30]....
        /*00f4*/ 	.word	0xffffffff


	//   ....[31]....
        /*00f8*/ 	.word	0xffffffff


	//   ....[32]....
        /*00fc*/ 	.word	0xffffffff


	//   ....[33]....
        /*0100*/ 	.word	0xffffffff


	//   ....[34]....
        /*0104*/ 	.word	0xffffffff


	//   ....[35]....
        /*0108*/ 	.word	0xffffffff


	//   ....[36]....
        /*010c*/ 	.word	0xffffffff


	//   ....[37]....
        /*0110*/ 	.word	0xffffffff


	//   ....[38]....
        /*0114*/ 	.word	0xffffffff


	//   ....[39]....
        /*0118*/ 	.word	0xffffffff


	//   ....[40]....
        /*011c*/ 	.word	0xffffffff


	//   ....[41]....
        /*0120*/ 	.word	0xffffffff


	//   ....[42]....
        /*0124*/ 	.word	0xffffffff


	//   ....[43]....
        /*0128*/ 	.word	0xffffffff


	//   ....[44]....
        /*012c*/ 	.word	0xffffffff


	//   ....[45]....
        /*0130*/ 	.word	0xffffffff


	//   ....[46]....
        /*0134*/ 	.word	0xffffffff


	//   ....[47]....
        /*0138*/ 	.word	0xffffffff


	//   ....[48]....
        /*013c*/ 	.word	0xffffffff


	//   ....[49]....
        /*0140*/ 	.word	0xffffffff


	//   ....[50]....
        /*0144*/ 	.word	0xffffffff


	//   ....[51]....
        /*0148*/ 	.word	0xffffffff


	//   ....[52]....
        /*014c*/ 	.word	0xffffffff


	//   ....[53]....
        /*0150*/ 	.word	0xffffffff


	//   ....[54]....
        /*0154*/ 	.word	0xffffffff


	//   ....[55]....
        /*0158*/ 	.word	0xffffffff


	//   ....[56]....
        /*015c*/ 	.word	0xffffffff


	//   ....[57]....
        /*0160*/ 	.word	0xffffffff


	//   ....[58]....
        /*0164*/ 	.word	0xffffffff


	//   ....[59]....
        /*0168*/ 	.word	0xffffffff


	//   ....[60]....
        /*016c*/ 	.word	0xffffffff


	//   ....[61]....
        /*0170*/ 	.word	0xffffffff


	//   ....[62]....
        /*0174*/ 	.word	0xffffffff


	//   ....[63]....
        /*0178*/ 	.word	0xffffffff


	//   ....[64]....
        /*017c*/ 	.word	0xffffffff


	//   ....[65]....
        /*0180*/ 	.word	0xffffffff


	//   ....[66]....
        /*0184*/ 	.word	0xffffffff


	//   ....[67]....
        /*0188*/ 	.word	0xffffffff


	//   ....[68]....
        /*018c*/ 	.word	0xffffffff


	//   ....[69]....
        /*0190*/ 	.word	0xffffffff


	//   ....[70]....
        /*0194*/ 	.word	0xffffffff


	//   ....[71]....
        /*0198*/ 	.word	0xffffffff


	//   ....[72]....
        /*019c*/ 	.word	0xffffffff


	//   ....[73]....
        /*01a0*/ 	.word	0xffffffff


	//   ....[74]....
        /*01a4*/ 	.word	0xffffffff


	//   ....[75]....
        /*01a8*/ 	.word	0xffffffff


	//   ....[76]....
        /*01ac*/ 	.word	0xffffffff


	//   ....[77]....
        /*01b0*/ 	.word	0xffffffff


	//   ....[78]....
        /*01b4*/ 	.word	0xffffffff


	//   ....[79]....
        /*01b8*/ 	.word	0xffffffff


	//   ....[80]....
        /*01bc*/ 	.word	0xffffffff


	//   ....[81]....
        /*01c0*/ 	.word	0xffffffff


	//   ....[82]....
        /*01c4*/ 	.word	0xffffffff


	//   ....[83]....
        /*01c8*/ 	.word	0xffffffff


	//   ....[84]....
        /*01cc*/ 	.word	0xffffffff


	//   ....[85]....
        /*01d0*/ 	.word	0xffffffff


	//   ....[86]....
        /*01d4*/ 	.word	0xffffffff


	//   ....[87]....
        /*01d8*/ 	.word	0xffffffff


	//   ....[88]....
        /*01dc*/ 	.word	0xffffffff


	//   ....[89]....
        /*01e0*/ 	.word	0xffffffff


	//   ....[90]....
        /*01e4*/ 	.word	0xffffffff


	//   ....[91]....
        /*01e8*/ 	.word	0xffffffff


	//   ....[92]....
        /*01ec*/ 	.word	0xffffffff


	//   ....[93]....
        /*01f0*/ 	.word	0xffffffff


	//   ....[94]....
        /*01f4*/ 	.word	0xffffffff


	//   ....[95]....
        /*01f8*/ 	.word	0xffffffff


	//   ....[96]....
        /*01fc*/ 	.word	0xffffffff


	//   ....[97]....
        /*0200*/ 	.word	0xffffffff


	//   ....[98]....
        /*0204*/ 	.word	0xffffffff


	//   ....[99]....
        /*0208*/ 	.word	0xffffffff


	//   ....[100]....
        /*020c*/ 	.word	0xffffffff


	//   ....[101]....
        /*0210*/ 	.word	0xffffffff


	//   ....[102]....
        /*0214*/ 	.word	0xffffffff


	//   ....[103]....
        /*0218*/ 	.word	0xffffffff


	//   ....[104]....
        /*021c*/ 	.word	0xffffffff


	//   ....[105]....
        /*0220*/ 	.word	0xffffffff


	//   ....[106]....
        /*0224*/ 	.word	0xffffffff


	//   ....[107]....
        /*0228*/ 	.word	0xffffffff


	//   ....[108]....
        /*022c*/ 	.word	0xffffffff


	//   ....[109]....
        /*0230*/ 	.word	0xffffffff


	//   ....[110]....
        /*0234*/ 	.word	0xffffffff


	//   ....[111]....
        /*0238*/ 	.word	0xffffffff


	//   ....[112]....
        /*023c*/ 	.word	0xffffffff


	//   ....[113]....
        /*0240*/ 	.word	0xffffffff


	//   ....[114]....
        /*0244*/ 	.word	0xffffffff


	//   ....[115]....
        /*0248*/ 	.word	0xffffffff


	//   ....[116]....
        /*024c*/ 	.word	0xffffffff


	//   ....[117]....
        /*0250*/ 	.word	0xffffffff


	//   ....[118]....
        /*0254*/ 	.word	0xffffffff


	//   ....[119]....
        /*0258*/ 	.word	0xffffffff


	//   ....[120]....
        /*025c*/ 	.word	0xffffffff


	//   ....[121]....
        /*0260*/ 	.word	0xffffffff


	//   ....[122]....
        /*0264*/ 	.word	0xffffffff


	//   ....[123]....
        /*0268*/ 	.word	0xffffffff


	//   ....[124]....
        /*026c*/ 	.word	0xffffffff


	//   ....[125]....
        /*0270*/ 	.word	0xffffffff


	//   ....[126]....
        /*0274*/ 	.word	0xffffffff


	//   ....[127]....
        /*0278*/ 	.word	0xffffffff


	//   ....[128]....
        /*027c*/ 	.word	0xffffffff


	//   ....[129]....
        /*0280*/ 	.word	0xffffffff


	//   ....[130]....
        /*0284*/ 	.word	0xffffffff


	//   ....[131]....
        /*0288*/ 	.word	0xffffffff


	//   ....[132]....
        /*028c*/ 	.word	0xffffffff


	//   ....[133]....
        /*0290*/ 	.word	0xffffffff


	//   ....[134]....
        /*0294*/ 	.word	0xffffffff


	//   ....[135]....
        /*0298*/ 	.word	0xffffffff


	//   ....[136]....
        /*029c*/ 	.word	0xffffffff


	//   ....[137]....
        /*02a0*/ 	.word	0xffffffff


	//   ....[138]....
        /*02a4*/ 	.word	0xffffffff


	//   ....[139]....
        /*02a8*/ 	.word	0xffffffff


	//   ....[140]....
        /*02ac*/ 	.word	0xffffffff


	//   ....[141]....
        /*02b0*/ 	.word	0xffffffff


	//   ....[142]....
        /*02b4*/ 	.word	0xffffffff


	//   ....[143]....
        /*02b8*/ 	.word	0xffffffff


	//   ....[144]....
        /*02bc*/ 	.word	0xffffffff


	//   ....[145]....
        /*02c0*/ 	.word	0xffffffff


	//   ....[146]....
        /*02c4*/ 	.word	0xffffffff


	//   ....[147]....
        /*02c8*/ 	.word	0xffffffff


	//   ....[148]....
        /*02cc*/ 	.word	0xffffffff


	//   ....[149]....
        /*02d0*/ 	.word	0xffffffff


	//   ....[150]....
        /*02d4*/ 	.word	0xffffffff


	//   ....[151]....
        /*02d8*/ 	.word	0xffffffff


	//   ....[152]....
        /*02dc*/ 	.word	0xffffffff


	//   ....[153]....
        /*02e0*/ 	.word	0xffffffff


	//   ....[154]....
        /*02e4*/ 	.word	0xffffffff


	//   ....[155]....
        /*02e8*/ 	.word	0xffffffff


	//   ....[156]....
        /*02ec*/ 	.word	0xffffffff


	//   ....[157]....
        /*02f0*/ 	.word	0xffffffff


	//   ....[158]....
        /*02f4*/ 	.word	0xffffffff


	//   ....[159]....
        /*02f8*/ 	.word	0xffffffff


	//   ....[160]....
        /*02fc*/ 	.word	0xffffffff


	//   ....[161]....
        /*0300*/ 	.word	0xffffffff


	//   ....[162]....
        /*0304*/ 	.word	0xffffffff


	//   ....[163]....
        /*0308*/ 	.word	0xffffffff


	//   ....[164]....
        /*030c*/ 	.word	0xffffffff


	//   ....[165]....
        /*0310*/ 	.word	0xffffffff


	//   ....[166]....
        /*0314*/ 	.word	0xffffffff


	//   ....[167]....
        /*0318*/ 	.word	0xffffffff


	//   ....[168]....
        /*031c*/ 	.word	0xffffffff


	//   ....[169]....
        /*0320*/ 	.word	0xffffffff


	//   ....[170]....
        /*0324*/ 	.word	0xffffffff


	//   ....[171]....
        /*0328*/ 	.word	0xffffffff


	//   ....[172]....
        /*032c*/ 	.word	0xffffffff


	//   ....[173]....
        /*0330*/ 	.word	0xffffffff


	//   ....[174]....
        /*0334*/ 	.word	0xffffffff


	//   ....[175]....
        /*0338*/ 	.word	0xffffffff


	//   ....[176]....
        /*033c*/ 	.word	0xffffffff


	//   ....[177]....
        /*0340*/ 	.word	0xffffffff


	//   ....[178]....
        /*0344*/ 	.word	0xffffffff


	//   ....[179]....
        /*0348*/ 	.word	0xffffffff


	//   ....[180]....
        /*034c*/ 	.word	0xffffffff


	//   ....[181]....
        /*0350*/ 	.word	0xffffffff


	//   ....[182]....
        /*0354*/ 	.word	0xffffffff


	//   ....[183]....
        /*0358*/ 	.word	0xffffffff


	//   ....[184]....
        /*035c*/ 	.word	0xffffffff


	//   ....[185]....
        /*0360*/ 	.word	0xffffffff


	//   ....[186]....
        /*0364*/ 	.word	0xffffffff


	//   ....[187]....
        /*0368*/ 	.word	0xffffffff


	//   ....[188]....
        /*036c*/ 	.word	0xffffffff


	//   ....[189]....
        /*0370*/ 	.word	0xffffffff


	//   ....[190]....
        /*0374*/ 	.word	0xffffffff


	//   ....[191]....
        /*0378*/ 	.word	0xffffffff


	//   ....[192]....
        /*037c*/ 	.word	0xffffffff


	//   ....[193]....
        /*0380*/ 	.word	0xffffffff


	//   ....[194]....
        /*0384*/ 	.word	0xffffffff


	//   ....[195]....
        /*0388*/ 	.word	0xffffffff


	//   ....[196]....
        /*038c*/ 	.word	0xffffffff


	//   ....[197]....
        /*0390*/ 	.word	0xffffffff


	//   ....[198]....
        /*0394*/ 	.word	0xffffffff


	//   ....[199]....
        /*0398*/ 	.word	0xffffffff


	//   ....[200]....
        /*039c*/ 	.word	0xffffffff


	//   ....[201]....
        /*03a0*/ 	.word	0xffffffff


	//   ....[202]....
        /*03a4*/ 	.word	0xffffffff


	//   ....[203]....
        /*03a8*/ 	.word	0xffffffff


	//   ....[204]....
        /*03ac*/ 	.word	0xffffffff


	//   ....[205]....
        /*03b0*/ 	.word	0xffffffff


	//   ....[206]....
        /*03b4*/ 	.word	0xffffffff


	//   ....[207]....
        /*03b8*/ 	.word	0xffffffff


	//   ....[208]....
        /*03bc*/ 	.word	0xffffffff


	//   ....[209]....
        /*03c0*/ 	.word	0xffffffff


	//   ....[210]....
        /*03c4*/ 	.word	0xffffffff


	//   ....[211]....
        /*03c8*/ 	.word	0xffffffff


	//   ....[212]....
        /*03cc*/ 	.word	0xffffffff


	//   ....[213]....
        /*03d0*/ 	.word	0xffffffff


	//   ....[214]....
        /*03d4*/ 	.word	0xffffffff


	//   ....[215]....
        /*03d8*/ 	.word	0xffffffff


	//   ....[216]....
        /*03dc*/ 	.word	0xffffffff


	//   ....[217]....
        /*03e0*/ 	.word	0xffffffff


	//   ....[218]....
        /*03e4*/ 	.word	0xffffffff


	//   ....[219]....
        /*03e8*/ 	.word	0xffffffff


	//   ....[220]....
        /*03ec*/ 	.word	0xffffffff


	//   ....[221]....
        /*03f0*/ 	.word	0xffffffff


	//   ....[222]....
        /*03f4*/ 	.word	0xffffffff


	//   ....[223]....
        /*03f8*/ 	.word	0xffffffff


	//   ....[224]....
        /*03fc*/ 	.word	0xffffffff


	//   ....[225]....
        /*0400*/ 	.word	0xffffffff


	//   ....[226]....
        /*0404*/ 	.word	0xffffffff


	//   ....[227]....
        /*0408*/ 	.word	0xffffffff


	//   ....[228]....
        /*040c*/ 	.word	0xffffffff


	//   ....[229]....
        /*0410*/ 	.word	0xffffffff


	//   ....[230]....
        /*0414*/ 	.word	0xffffffff


	//   ....[231]....
        /*0418*/ 	.word	0xffffffff


	//   ....[232]....
        /*041c*/ 	.word	0xffffffff


	//   ....[233]....
        /*0420*/ 	.word	0xffffffff


	//   ....[234]....
        /*0424*/ 	.word	0xffffffff


	//   ....[235]....
        /*0428*/ 	.word	0xffffffff


	//   ....[236]....
        /*042c*/ 	.word	0xffffffff


	//   ....[237]....
        /*0430*/ 	.word	0xffffffff


	//   ....[238]....
        /*0434*/ 	.word	0xffffffff


	//   ....[239]....
        /*0438*/ 	.word	0xffffffff


	//   ....[240]....
        /*043c*/ 	.word	0xffffffff


	//   ....[241]....
        /*0440*/ 	.word	0xffffffff


	//   ....[242]....
        /*0444*/ 	.word	0xffffffff


	//   ....[243]....
        /*0448*/ 	.word	0xffffffff


	//   ....[244]....
        /*044c*/ 	.word	0xffffffff


	//   ....[245]....
        /*0450*/ 	.word	0xffffffff


	//   ....[246]....
        /*0454*/ 	.word	0xffffffff


	//   ....[247]....
        /*0458*/ 	.word	0xffffffff


	//   ....[248]....
        /*045c*/ 	.word	0xffffffff


	//   ....[249]....
        /*0460*/ 	.word	0xffffffff


	//   ....[250]....
        /*0464*/ 	.word	0xffffffff


	//   ....[251]....
        /*0468*/ 	.word	0xffffffff


	//   ....[252]....
        /*046c*/ 	.word	0xffffffff


	//   ....[253]....
        /*0470*/ 	.word	0xffffffff


	//   ....[254]....
        /*0474*/ 	.word	0xffffffff


	//   ....[255]....
        /*0478*/ 	.word	0xffffffff


	//   ....[0]....
        /*047c*/ 	.word	0xffffffff


	//   ....[1]....
        /*0480*/ 	.word	0xffffffff


	//   ....[2]....
        /*0484*/ 	.word	0xffffffff


	//   ....[3]....
        /*0488*/ 	.word	0xffffffff


	//   ....[4]....
        /*048c*/ 	.word	0xffffffff


	//   ....[5]....
        /*0490*/ 	.word	0xffffffff


	//   ....[6]....
        /*0494*/ 	.word	0xffffffff


	//   ....[7]....
        /*0498*/ 	.word	0xffffffff


	//   ....[8]....
        /*049c*/ 	.word	0xffffffff


	//   ....[9]....
        /*04a0*/ 	.word	0xffffffff


	//   ....[10]....
        /*04a4*/ 	.word	0xffffffff


	//   ....[11]....
        /*04a8*/ 	.word	0xffffffff


	//   ....[12]....
        /*04ac*/ 	.word	0xffffffff


	//   ....[13]....
        /*04b0*/ 	.word	0xffffffff


	//   ....[14]....
        /*04b4*/ 	.word	0xffffffff


	//   ....[15]....
        /*04b8*/ 	.word	0xffffffff


	//   ....[16]....
        /*04bc*/ 	.word	0xffffffff


	//   ....[17]....
        /*04c0*/ 	.word	0xffffffff


	//   ....[18]....
        /*04c4*/ 	.word	0xffffffff


	//   ....[19]....
        /*04c8*/ 	.word	0xffffffff


	//   ....[20]....
        /*04cc*/ 	.word	0xffffffff


	//   ....[21]....
        /*04d0*/ 	.word	0xffffffff


	//   ....[22]....
        /*04d4*/ 	.word	0xffffffff


	//   ....[23]....
        /*04d8*/ 	.word	0xffffffff


	//   ....[24]....
        /*04dc*/ 	.word	0xffffffff


	//   ....[25]....
        /*04e0*/ 	.word	0xffffffff


	//   ....[26]....
        /*04e4*/ 	.word	0xffffffff


	//   ....[27]....
        /*04e8*/ 	.word	0xffffffff


	//   ....[28]....
        /*04ec*/ 	.word	0xffffffff


	//   ....[29]....
        /*04f0*/ 	.word	0xffffffff


	//   ....[30]....
        /*04f4*/ 	.word	0xffffffff


	//   ....[31]....
        /*04f8*/ 	.word	0xffffffff


	//   ....[32]....
        /*04fc*/ 	.word	0xffffffff


	//   ....[33]....
        /*0500*/ 	.word	0xffffffff


	//   ....[34]....
        /*0504*/ 	.word	0xffffffff


	//   ....[35]....
        /*0508*/ 	.word	0xffffffff


	//   ....[36]....
        /*050c*/ 	.word	0xffffffff


	//   ....[37]....
        /*0510*/ 	.word	0xffffffff


	//   ....[38]....
        /*0514*/ 	.word	0xffffffff


	//   ....[39]....
        /*0518*/ 	.word	0xffffffff


	//   ....[40]....
        /*051c*/ 	.word	0xffffffff


	//   ....[41]....
        /*0520*/ 	.word	0xffffffff


	//   ....[42]....
        /*0524*/ 	.word	0xffffffff


	//   ....[43]....
        /*0528*/ 	.word	0xffffffff


	//   ....[44]....
        /*052c*/ 	.word	0xffffffff


	//   ....[45]....
        /*0530*/ 	.word	0xffffffff


	//   ....[46]....
        /*0534*/ 	.word	0xffffffff


	//   ....[47]....
        /*0538*/ 	.word	0xffffffff


	//   ....[48]....
        /*053c*/ 	.word	0xffffffff


	//   ....[49]....
        /*0540*/ 	.word	0xffffffff


	//   ....[50]....
        /*0544*/ 	.word	0xffffffff


	//   ....[51]....
        /*0548*/ 	.word	0xffffffff


	//   ....[52]....
        /*054c*/ 	.word	0xffffffff


	//   ....[53]....
        /*0550*/ 	.word	0xffffffff


	//   ....[54]....
        /*0554*/ 	.word	0xffffffff


	//   ....[55]....
        /*0558*/ 	.word	0xffffffff


	//   ....[56]....
        /*055c*/ 	.word	0xffffffff


	//   ....[57]....
        /*0560*/ 	.word	0xffffffff


	//   ....[58]....
        /*0564*/ 	.word	0xffffffff


	//   ....[59]....
        /*0568*/ 	.word	0xffffffff


	//   ....[60]....
        /*056c*/ 	.word	0xffffffff


	//   ....[61]....
        /*0570*/ 	.word	0xffffffff


	//   ....[62]....
        /*0574*/ 	.word	0xffffffff


	//   ....[63]....
        /*0578*/ 	.word	0xffffffff


	//   ....[64]....
        /*057c*/ 	.word	0xffffffff


	//   ....[65]....
        /*0580*/ 	.word	0xffffffff


	//   ....[66]....
        /*0584*/ 	.word	0xffffffff


	//   ....[67]....
        /*0588*/ 	.word	0xffffffff


	//   ....[68]....
        /*058c*/ 	.word	0xffffffff


	//   ....[69]....
        /*0590*/ 	.word	0xffffffff


	//   ....[70]....
        /*0594*/ 	.word	0xffffffff


	//   ....[71]....
        /*0598*/ 	.word	0xffffffff


	//   ....[72]....
        /*059c*/ 	.word	0xffffffff


	//   ....[73]....
        /*05a0*/ 	.word	0xffffffff


	//   ....[74]....
        /*05a4*/ 	.word	0xffffffff


	//   ....[75]....
        /*05a8*/ 	.word	0xffffffff


	//   ....[76]....
        /*05ac*/ 	.word	0xffffffff


	//   ....[77]....
        /*05b0*/ 	.word	0xffffffff


	//   ....[78]....
        /*05b4*/ 	.word	0xffffffff


	//   ....[79]....
        /*05b8*/ 	.word	0xffffffff


	//   ....[80]....
        /*05bc*/ 	.word	0xffffffff


	//   ....[81]....
        /*05c0*/ 	.word	0xffffffff


	//   ....[82]....
        /*05c4*/ 	.word	0xffffffff


	//   ....[83]....
        /*05c8*/ 	.word	0xffffffff


	//   ....[84]....
        /*05cc*/ 	.word	0xffffffff


	//   ....[85]....
        /*05d0*/ 	.word	0xffffffff


	//   ....[86]....
        /*05d4*/ 	.word	0xffffffff


	//   ....[87]....
        /*05d8*/ 	.word	0xffffffff


	//   ....[88]....
        /*05dc*/ 	.word	0xffffffff


	//   ....[89]....
        /*05e0*/ 	.word	0xffffffff


	//   ....[90]....
        /*05e4*/ 	.word	0xffffffff


	//   ....[91]....
        /*05e8*/ 	.word	0xffffffff


	//   ....[92]....
        /*05ec*/ 	.word	0xffffffff


	//   ....[93]....
        /*05f0*/ 	.word	0xffffffff


	//   ....[94]....
        /*05f4*/ 	.word	0xffffffff


	//   ....[95]....
        /*05f8*/ 	.word	0xffffffff


	//   ....[96]....
        /*05fc*/ 	.word	0xffffffff


	//   ....[97]....
        /*0600*/ 	.word	0xffffffff


	//   ....[98]....
        /*0604*/ 	.word	0xffffffff


	//   ....[99]....
        /*0608*/ 	.word	0xffffffff


	//   ....[100]....
        /*060c*/ 	.word	0xffffffff


	//   ....[101]....
        /*0610*/ 	.word	0xffffffff


	//   ....[102]....
        /*0614*/ 	.word	0xffffffff


	//   ....[103]....
        /*0618*/ 	.word	0xffffffff


	//   ....[104]....
        /*061c*/ 	.word	0xffffffff


	//   ....[105]....
        /*0620*/ 	.word	0xffffffff


	//   ....[106]....
        /*0624*/ 	.word	0xffffffff


	//   ....[107]....
        /*0628*/ 	.word	0xffffffff


	//   ....[108]....
        /*062c*/ 	.word	0xffffffff


	//   ....[109]....
        /*0630*/ 	.word	0xffffffff


	//   ....[110]....
        /*0634*/ 	.word	0xffffffff


	//   ....[111]....
        /*0638*/ 	.word	0xffffffff


	//   ....[112]....
        /*063c*/ 	.word	0xffffffff


	//   ....[113]....
        /*0640*/ 	.word	0xffffffff


	//   ....[114]....
        /*0644*/ 	.word	0xffffffff


	//   ....[115]....
        /*0648*/ 	.word	0xffffffff


	//   ....[116]....
        /*064c*/ 	.word	0xffffffff


	//   ....[117]....
        /*0650*/ 	.word	0xffffffff


	//   ....[118]....
        /*0654*/ 	.word	0xffffffff


	//   ....[119]....
        /*0658*/ 	.word	0xffffffff


	//   ....[120]....
        /*065c*/ 	.word	0xffffffff


	//   ....[121]....
        /*0660*/ 	.word	0xffffffff


	//   ....[122]....
        /*0664*/ 	.word	0xffffffff


	//   ....[123]....
        /*0668*/ 	.word	0xffffffff


	//   ....[124]....
        /*066c*/ 	.word	0xffffffff


	//   ....[125]....
        /*0670*/ 	.word	0xffffffff


	//   ....[126]....
        /*0674*/ 	.word	0xffffffff


	//   ....[127]....
        /*0678*/ 	.word	0xffffffff


	//   ....[128]....
        /*067c*/ 	.word	0xffffffff


	//   ....[129]....
        /*0680*/ 	.word	0xffffffff


	//   ....[130]....
        /*0684*/ 	.word	0xffffffff


	//   ....[131]....
        /*0688*/ 	.word	0xffffffff


	//   ....[132]....
        /*068c*/ 	.word	0xffffffff


	//   ....[133]....
        /*0690*/ 	.word	0xffffffff


	//   ....[134]....
        /*0694*/ 	.word	0xffffffff


	//   ....[135]....
        /*0698*/ 	.word	0xffffffff


	//   ....[136]....
        /*069c*/ 	.word	0xffffffff


	//   ....[137]....
        /*06a0*/ 	.word	0xffffffff


	//   ....[138]....
        /*06a4*/ 	.word	0xffffffff


	//   ....[139]....
        /*06a8*/ 	.word	0xffffffff


	//   ....[140]....
        /*06ac*/ 	.word	0xffffffff


	//   ....[141]....
        /*06b0*/ 	.word	0xffffffff


	//   ....[142]....
        /*06b4*/ 	.word	0xffffffff


	//   ....[143]....
        /*06b8*/ 	.word	0xffffffff


	//   ....[144]....
        /*06bc*/ 	.word	0xffffffff


	//   ....[145]....
        /*06c0*/ 	.word	0xffffffff


	//   ....[146]....
        /*06c4*/ 	.word	0xffffffff


	//   ....[147]....
        /*06c8*/ 	.word	0xffffffff


	//   ....[148]....
        /*06cc*/ 	.word	0xffffffff


	//   ....[149]....
        /*06d0*/ 	.word	0xffffffff


	//   ....[150]....
        /*06d4*/ 	.word	0xffffffff


	//   ....[151]....
        /*06d8*/ 	.word	0xffffffff


	//   ....[152]....
        /*06dc*/ 	.word	0xffffffff


	//   ....[153]....
        /*06e0*/ 	.word	0xffffffff


	//   ....[154]....
        /*06e4*/ 	.word	0xffffffff


	//   ....[155]....
        /*06e8*/ 	.word	0xffffffff


	//   ....[156]....
        /*06ec*/ 	.word	0xffffffff


	//   ....[157]....
        /*06f0*/ 	.word	0xffffffff


	//   ....[158]....
        /*06f4*/ 	.word	0xffffffff


	//   ....[159]....
        /*06f8*/ 	.word	0xffffffff


	//   ....[160]....
        /*06fc*/ 	.word	0xffffffff


	//   ....[161]....
        /*0700*/ 	.word	0xffffffff


	//   ....[162]....
        /*0704*/ 	.word	0xffffffff


	//   ....[163]....
        /*0708*/ 	.word	0xffffffff


	//   ....[164]....
        /*070c*/ 	.word	0xffffffff


	//   ....[165]....
        /*0710*/ 	.word	0xffffffff


	//   ....[166]....
        /*0714*/ 	.word	0xffffffff


	//   ....[167]....
        /*0718*/ 	.word	0xffffffff


	//   ....[168]....
        /*071c*/ 	.word	0xffffffff


	//   ....[169]....
        /*0720*/ 	.word	0xffffffff


	//   ....[170]....
        /*0724*/ 	.word	0xffffffff


	//   ....[171]....
        /*0728*/ 	.word	0xffffffff


	//   ....[172]....
        /*072c*/ 	.word	0xffffffff


	//   ....[173]....
        /*0730*/ 	.word	0xffffffff


	//   ....[174]....
        /*0734*/ 	.word	0xffffffff


	//   ....[175]....
        /*0738*/ 	.word	0xffffffff


	//   ....[176]....
        /*073c*/ 	.word	0xffffffff


	//   ....[177]....
        /*0740*/ 	.word	0xffffffff


	//   ....[178]....
        /*0744*/ 	.word	0xffffffff


	//   ....[179]....
        /*0748*/ 	.word	0xffffffff


	//   ....[180]....
        /*074c*/ 	.word	0xffffffff


	//   ....[181]....
        /*0750*/ 	.word	0xffffffff


	//   ....[182]....
        /*0754*/ 	.word	0xffffffff


	//   ....[183]....
        /*0758*/ 	.word	0xffffffff


	//   ....[184]....
        /*075c*/ 	.word	0xffffffff


	//   ....[185]....
        /*0760*/ 	.word	0xffffffff


	//   ....[186]....
        /*0764*/ 	.word	0xffffffff


	//   ....[187]....
        /*0768*/ 	.word	0xffffffff


	//   ....[188]....
        /*076c*/ 	.word	0xffffffff


	//   ....[189]....
        /*0770*/ 	.word	0xffffffff


	//   ....[190]....
        /*0774*/ 	.word	0xffffffff


	//   ....[191]....
        /*0778*/ 	.word	0xffffffff


	//   ....[192]....
        /*077c*/ 	.word	0xffffffff


	//   ....[193]....
        /*0780*/ 	.word	0xffffffff


	//   ....[194]....
        /*0784*/ 	.word	0xffffffff


	//   ....[195]....
        /*0788*/ 	.word	0xffffffff


	//   ....[196]....
        /*078c*/ 	.word	0xffffffff


	//   ....[197]....
        /*0790*/ 	.word	0xffffffff


	//   ....[198]....
        /*0794*/ 	.word	0xffffffff


	//   ....[199]....
        /*0798*/ 	.word	0xffffffff


	//   ....[200]....
        /*079c*/ 	.word	0xffffffff


	//   ....[201]....
        /*07a0*/ 	.word	0xffffffff


	//   ....[202]....
        /*07a4*/ 	.word	0xffffffff


	//   ....[203]....
        /*07a8*/ 	.word	0xffffffff


	//   ....[204]....
        /*07ac*/ 	.word	0xffffffff


	//   ....[205]....
        /*07b0*/ 	.word	0xffffffff


	//   ....[206]....
        /*07b4*/ 	.word	0xffffffff


	//   ....[207]....
        /*07b8*/ 	.word	0xffffffff


	//   ....[208]....
        /*07bc*/ 	.word	0xffffffff


	//   ....[209]....
        /*07c0*/ 	.word	0xffffffff


	//   ....[210]....
        /*07c4*/ 	.word	0xffffffff


	//   ....[211]....
        /*07c8*/ 	.word	0xffffffff


	//   ....[212]....
        /*07cc*/ 	.word	0xffffffff


	//   ....[213]....
        /*07d0*/ 	.word	0xffffffff


	//   ....[214]....
        /*07d4*/ 	.word	0xffffffff


	//   ....[215]....
        /*07d8*/ 	.word	0xffffffff


	//   ....[216]....
        /*07dc*/ 	.word	0xffffffff


	//   ....[217]....
        /*07e0*/ 	.word	0xffffffff


	//   ....[218]....
        /*07e4*/ 	.word	0xffffffff


	//   ....[219]....
        /*07e8*/ 	.word	0xffffffff


	//   ....[220]....
        /*07ec*/ 	.word	0xffffffff


	//   ....[221]....
        /*07f0*/ 	.word	0xffffffff


	//   ....[222]....
        /*07f4*/ 	.word	0xffffffff


	//   ....[223]....
        /*07f8*/ 	.word	0xffffffff


	//   ....[224]....
        /*07fc*/ 	.word	0xffffffff


	//   ....[225]....
        /*0800*/ 	.word	0xffffffff


	//   ....[226]....
        /*0804*/ 	.word	0xffffffff


	//   ....[227]....
        /*0808*/ 	.word	0xffffffff


	//   ....[228]....
        /*080c*/ 	.word	0xffffffff


	//   ....[229]....
        /*0810*/ 	.word	0xffffffff


	//   ....[230]....
        /*0814*/ 	.word	0xffffffff


	//   ....[231]....
        /*0818*/ 	.word	0xffffffff


	//   ....[232]....
        /*081c*/ 	.word	0xffffffff


	//   ....[233]....
        /*0820*/ 	.word	0xffffffff


	//   ....[234]....
        /*0824*/ 	.word	0xffffffff


	//   ....[235]....
        /*0828*/ 	.word	0xffffffff


	//   ....[236]....
        /*082c*/ 	.word	0xffffffff


	//   ....[237]....
        /*0830*/ 	.word	0xffffffff


	//   ....[238]....
        /*0834*/ 	.word	0xffffffff


	//   ....[239]....
        /*0838*/ 	.word	0xffffffff


	//   ....[240]....
        /*083c*/ 	.word	0xffffffff


	//   ....[241]....
        /*0840*/ 	.word	0xffffffff


	//   ....[242]....
        /*0844*/ 	.word	0xffffffff


	//   ....[243]....
        /*0848*/ 	.word	0xffffffff


	//   ....[244]....
        /*084c*/ 	.word	0xffffffff


	//   ....[245]....
        /*0850*/ 	.word	0xffffffff


	//   ....[246]....
        /*0854*/ 	.word	0xffffffff


	//   ....[247]....
        /*0858*/ 	.word	0xffffffff


	//   ....[248]....
        /*085c*/ 	.word	0xffffffff


	//   ....[249]....
        /*0860*/ 	.word	0xffffffff


	//   ....[250]....
        /*0864*/ 	.word	0xffffffff


	//   ....[251]....
        /*0868*/ 	.word	0xffffffff


	//   ....[252]....
        /*086c*/ 	.word	0xffffffff


	//   ....[253]....
        /*0870*/ 	.word	0xffffffff


	//   ....[254]....
        /*0874*/ 	.word	0xffffffff


	//   ....[255]....
        /*0878*/ 	.word	0xffffffff


	//   ....[0]....
        /*087c*/ 	.word	0xffffffff


	//   ....[1]....
        /*0880*/ 	.word	0xffffffff


	//   ....[2]....
        /*0884*/ 	.word	0xffffffff


	//   ....[3]....
        /*0888*/ 	.word	0xffffffff


	//   ....[4]....
        /*088c*/ 	.word	0xffffffff


	//   ....[5]....
        /*0890*/ 	.word	0xffffffff


	//   ....[6]....
        /*0894*/ 	.word	0xffffffff


	//   ....[7]....
        /*0898*/ 	.word	0xffffffff


	//   ....[8]....
        /*089c*/ 	.word	0xffffffff


	//   ....[9]....
        /*08a0*/ 	.word	0xffffffff


	//   ....[10]....
        /*08a4*/ 	.word	0xffffffff


	//   ....[11]....
        /*08a8*/ 	.word	0xffffffff


	//   ....[12]....
        /*08ac*/ 	.word	0xffffffff


	//   ....[13]....
        /*08b0*/ 	.word	0xffffffff


	//   ....[14]....
        /*08b4*/ 	.word	0xffffffff


	//   ....[15]....
        /*08b8*/ 	.word	0xffffffff


	//   ....[16]....
        /*08bc*/ 	.word	0xffffffff


	//   ....[17]....
        /*08c0*/ 	.word	0xffffffff


	//   ....[18]....
        /*08c4*/ 	.word	0xffffffff


	//   ....[19]....
        /*08c8*/ 	.word	0xffffffff


	//   ....[20]....
        /*08cc*/ 	.word	0xffffffff


	//   ....[21]....
        /*08d0*/ 	.word	0xffffffff


	//   ....[22]....
        /*08d4*/ 	.word	0xffffffff


	//   ....[23]....
        /*08d8*/ 	.word	0xffffffff


	//   ....[24]....
        /*08dc*/ 	.word	0xffffffff


	//   ....[25]....
        /*08e0*/ 	.word	0xffffffff


	//   ....[26]....
        /*08e4*/ 	.word	0xffffffff


	//   ....[27]....
        /*08e8*/ 	.word	0xffffffff


	//   ....[28]....
        /*08ec*/ 	.word	0xffffffff


	//   ....[29]....
        /*08f0*/ 	.word	0xffffffff


	//   ....[30]....
        /*08f4*/ 	.word	0xffffffff


	//   ....[31]....
        /*08f8*/ 	.word	0xffffffff


	//   ....[32]....
        /*08fc*/ 	.word	0xffffffff


	//   ....[33]....
        /*0900*/ 	.word	0xffffffff


	//   ....[34]....
        /*0904*/ 	.word	0xffffffff


	//   ....[35]....
        /*0908*/ 	.word	0xffffffff


	//   ....[36]....
        /*090c*/ 	.word	0xffffffff


	//   ....[37]....
        /*0910*/ 	.word	0xffffffff


	//   ....[38]....
        /*0914*/ 	.word	0xffffffff


	//   ....[39]....
        /*0918*/ 	.word	0xffffffff


	//   ....[40]....
        /*091c*/ 	.word	0xffffffff


	//   ....[41]....
        /*0920*/ 	.word	0xffffffff


	//   ....[42]....
        /*0924*/ 	.word	0xffffffff


	//   ....[43]....
        /*0928*/ 	.word	0xffffffff


	//   ....[44]....
        /*092c*/ 	.word	0xffffffff


	//   ....[45]....
        /*0930*/ 	.word	0xffffffff


	//   ....[46]....
        /*0934*/ 	.word	0xffffffff


	//   ....[47]....
        /*0938*/ 	.word	0xffffffff


	//   ....[48]....
        /*093c*/ 	.word	0xffffffff


	//   ....[49]....
        /*0940*/ 	.word	0xffffffff


	//   ....[50]....
        /*0944*/ 	.word	0xffffffff


	//   ....[51]....
        /*0948*/ 	.word	0xffffffff


	//   ....[52]....
        /*094c*/ 	.word	0xffffffff


	//   ....[53]....
        /*0950*/ 	.word	0xffffffff


	//   ....[54]....
        /*0954*/ 	.word	0xffffffff


	//   ....[55]....
        /*0958*/ 	.word	0xffffffff


	//   ....[56]....
        /*095c*/ 	.word	0xffffffff


	//   ....[57]....
        /*0960*/ 	.word	0xffffffff


	//   ....[58]....
        /*0964*/ 	.word	0xffffffff


	//   ....[59]....
        /*0968*/ 	.word	0xffffffff


	//   ....[60]....
        /*096c*/ 	.word	0xffffffff


	//   ....[61]....
        /*0970*/ 	.word	0xffffffff


	//   ....[62]....
        /*0974*/ 	.word	0xffffffff


	//   ....[63]....
        /*0978*/ 	.word	0xffffffff


	//   ....[64]....
        /*097c*/ 	.word	0xffffffff


	//   ....[65]....
        /*0980*/ 	.word	0xffffffff


	//   ....[66]....
        /*0984*/ 	.word	0xffffffff


	//   ....[67]....
        /*0988*/ 	.word	0xffffffff


	//   ....[68]....
        /*098c*/ 	.word	0xffffffff


	//   ....[69]....
        /*0990*/ 	.word	0xffffffff


	//   ....[70]....
        /*0994*/ 	.word	0xffffffff


	//   ....[71]....
        /*0998*/ 	.word	0xffffffff


	//   ....[72]....
        /*099c*/ 	.word	0xffffffff


	//   ....[73]....
        /*09a0*/ 	.word	0xffffffff


	//   ....[74]....
        /*09a4*/ 	.word	0xffffffff


	//   ....[75]....
        /*09a8*/ 	.word	0xffffffff


	//   ....[76]....
        /*09ac*/ 	.word	0xffffffff


	//   ....[77]....
        /*09b0*/ 	.word	0xffffffff


	//   ....[78]....
        /*09b4*/ 	.word	0xffffffff


	//   ....[79]....
        /*09b8*/ 	.word	0xffffffff


	//   ....[80]....
        /*09bc*/ 	.word	0xffffffff


	//   ....[81]....
        /*09c0*/ 	.word	0xffffffff


	//   ....[82]....
        /*09c4*/ 	.word	0xffffffff


	//   ....[83]....
        /*09c8*/ 	.word	0xffffffff


	//   ....[84]....
        /*09cc*/ 	.word	0xffffffff


	//   ....[85]....
        /*09d0*/ 	.word	0xffffffff


	//   ....[86]....
        /*09d4*/ 	.word	0xffffffff


	//   ....[87]....
        /*09d8*/ 	.word	0xffffffff


	//   ....[88]....
        /*09dc*/ 	.word	0xffffffff


	//   ....[89]....
        /*09e0*/ 	.word	0xffffffff


	//   ....[90]....
        /*09e4*/ 	.word	0xffffffff


	//   ....[91]....
        /*09e8*/ 	.word	0xffffffff


	//   ....[92]....
        /*09ec*/ 	.word	0xffffffff


	//   ....[93]....
        /*09f0*/ 	.word	0xffffffff


	//   ....[94]....
        /*09f4*/ 	.word	0xffffffff


	//   ....[95]....
        /*09f8*/ 	.word	0xffffffff


	//   ....[96]....
        /*09fc*/ 	.word	0xffffffff


	//   ....[97]....
        /*0a00*/ 	.word	0xffffffff


	//   ....[98]....
        /*0a04*/ 	.word	0xffffffff


	//   ....[99]....
        /*0a08*/ 	.word	0xffffffff


	//   ....[100]....
        /*0a0c*/ 	.word	0xffffffff


	//   ....[101]....
        /*0a10*/ 	.word	0xffffffff


	//   ....[102]....
        /*0a14*/ 	.word	0xffffffff


	//   ....[103]....
        /*0a18*/ 	.word	0xffffffff


	//   ....[104]....
        /*0a1c*/ 	.word	0xffffffff


	//   ....[105]....
        /*0a20*/ 	.word	0xffffffff


	//   ....[106]....
        /*0a24*/ 	.word	0xffffffff


	//   ....[107]....
        /*0a28*/ 	.word	0xffffffff


	//   ....[108]....
        /*0a2c*/ 	.word	0xffffffff


	//   ....[109]....
        /*0a30*/ 	.word	0xffffffff


	//   ....[110]....
        /*0a34*/ 	.word	0xffffffff


	//   ....[111]....
        /*0a38*/ 	.word	0xffffffff


	//   ....[112]....
        /*0a3c*/ 	.word	0xffffffff


	//   ....[113]....
        /*0a40*/ 	.word	0xffffffff


	//   ....[114]....
        /*0a44*/ 	.word	0xffffffff


	//   ....[115]....
        /*0a48*/ 	.word	0xffffffff


	//   ....[116]....
        /*0a4c*/ 	.word	0xffffffff


	//   ....[117]....
        /*0a50*/ 	.word	0xffffffff


	//   ....[118]....
        /*0a54*/ 	.word	0xffffffff


	//   ....[119]....
        /*0a58*/ 	.word	0xffffffff


	//   ....[120]....
        /*0a5c*/ 	.word	0xffffffff


	//   ....[121]....
        /*0a60*/ 	.word	0xffffffff


	//   ....[122]....
        /*0a64*/ 	.word	0xffffffff


	//   ....[123]....
        /*0a68*/ 	.word	0xffffffff


	//   ....[124]....
        /*0a6c*/ 	.word	0xffffffff


	//   ....[125]....
        /*0a70*/ 	.word	0xffffffff


	//   ....[126]....
        /*0a74*/ 	.word	0xffffffff


	//   ....[127]....
        /*0a78*/ 	.word	0xffffffff


	//   ....[128]....
        /*0a7c*/ 	.word	0xffffffff


	//   ....[129]....
        /*0a80*/ 	.word	0xffffffff


	//   ....[130]....
        /*0a84*/ 	.word	0xffffffff


	//   ....[131]....
        /*0a88*/ 	.word	0xffffffff


	//   ....[132]....
        /*0a8c*/ 	.word	0xffffffff


	//   ....[133]....
        /*0a90*/ 	.word	0xffffffff


	//   ....[134]....
        /*0a94*/ 	.word	0xffffffff


	//   ....[135]....
        /*0a98*/ 	.word	0xffffffff


	//   ....[136]....
        /*0a9c*/ 	.word	0xffffffff


	//   ....[137]....
        /*0aa0*/ 	.word	0xffffffff


	//----- nvinfo : EIATTR_COOP_GROUP_INSTR_OFFSETS
	.align		4
.L_1380:
        /*0aa4*/ 	.byte	0x04, 0x28
        /*0aa6*/ 	.short	(.L_1382 - .L_1381)


	//   ....[0]....
.L_1381:
        /*0aa8*/ 	.word	0x00002200


	//   ....[1]....
        /*0aac*/ 	.word	0x00002220


	//   ....[2]....
        /*0ab0*/ 	.word	0x00002230


	//   ....[3]....
        /*0ab4*/ 	.word	0x00002240


	//   ....[4]....
        /*0ab8*/ 	.word	0x00002250


	//   ....[5]....
        /*0abc*/ 	.word	0x00002260


	//   ....[6]....
        /*0ac0*/ 	.word	0x00002270


	//   ....[7]....
        /*0ac4*/ 	.word	0x00002280


	//   ....[8]....
        /*0ac8*/ 	.word	0x00002290


	//   ....[9]....
        /*0acc*/ 	.word	0x000022a0


	//   ....[10]....
        /*0ad0*/ 	.word	0x000022b0


	//   ....[11]....
        /*0ad4*/ 	.word	0x000022c0


	//   ....[12]....
        /*0ad8*/ 	.word	0x00002320


	//   ....[13]....
        /*0adc*/ 	.word	0x00002330


	//   ....[14]....
        /*0ae0*/ 	.word	0x00002340


	//   ....[15]....
        /*0ae4*/ 	.word	0x00002350


	//   ....[16]....
        /*0ae8*/ 	.word	0x00002360


	//   ....[17]....
        /*0aec*/ 	.word	0x00002370


	//   ....[18]....
        /*0af0*/ 	.word	0x00002380


	//   ....[19]....
        /*0af4*/ 	.word	0x00002390


	//   ....[20]....
        /*0af8*/ 	.word	0x000023a0


	//   ....[21]....
        /*0afc*/ 	.word	0x000023b0


	//   ....[22]....
        /*0b00*/ 	.word	0x000023c0


	//   ....[23]....
        /*0b04*/ 	.word	0x000023d0


	//   ....[24]....
        /*0b08*/ 	.word	0x000023e0


	//   ....[25]....
        /*0b0c*/ 	.word	0x000023f0


	//   ....[26]....
        /*0b10*/ 	.word	0x00002400


	//   ....[27]....
        /*0b14*/ 	.word	0x00002410


	//   ....[28]....
        /*0b18*/ 	.word	0x00002420


	//   ....[29]....
        /*0b1c*/ 	.word	0x00002430


	//   ....[30]....
        /*0b20*/ 	.word	0x00002440


	//   ....[31]....
        /*0b24*/ 	.word	0x00002450


	//   ....[32]....
        /*0b28*/ 	.word	0x00002460


	//   ....[33]....
        /*0b2c*/ 	.word	0x00002470


	//   ....[34]....
        /*0b30*/ 	.word	0x00002480


	//   ....[35]....
        /*0b34*/ 	.word	0x00002490


	//   ....[36]....
        /*0b38*/ 	.word	0x000024a0


	//   ....[37]....
        /*0b3c*/ 	.word	0x000024b0


	//   ....[38]....
        /*0b40*/ 	.word	0x000024d0


	//   ....[39]....
        /*0b44*/ 	.word	0x000024e0


	//   ....[40]....
        /*0b48*/ 	.word	0x000025c0


	//   ....[41]....
        /*0b4c*/ 	.word	0x000025d0


	//   ....[42]....
        /*0b50*/ 	.word	0x000025e0


	//   ....[43]....
        /*0b54*/ 	.word	0x000025f0


	//   ....[44]....
        /*0b58*/ 	.word	0x00002600


	//   ....[45]....
        /*0b5c*/ 	.word	0x00002610


	//   ....[46]....
        /*0b60*/ 	.word	0x00002620


	//   ....[47]....
        /*0b64*/ 	.word	0x00002630


	//   ....[48]....
        /*0b68*/ 	.word	0x00002640


	//   ....[49]....
        /*0b6c*/ 	.word	0x00002650


	//   ....[50]....
        /*0b70*/ 	.word	0x00002660


	//   ....[51]....
        /*0b74*/ 	.word	0x00002670


	//   ....[52]....
        /*0b78*/ 	.word	0x00002680


	//   ....[53]....
        /*0b7c*/ 	.word	0x00002690


	//   ....[54]....
        /*0b80*/ 	.word	0x000026a0


	//   ....[55]....
        /*0b84*/ 	.word	0x000026b0


	//   ....[56]....
        /*0b88*/ 	.word	0x000026c0


	//   ....[57]....
        /*0b8c*/ 	.word	0x000026d0


	//   ....[58]....
        /*0b90*/ 	.word	0x000026e0


	//   ....[59]....
        /*0b94*/ 	.word	0x000026f0


	//   ....[60]....
        /*0b98*/ 	.word	0x00002700


	//   ....[61]....
        /*0b9c*/ 	.word	0x00002710


	//   ....[62]....
        /*0ba0*/ 	.word	0x00002720


	//   ....[63]....
        /*0ba4*/ 	.word	0x00002730


	//   ....[64]....
        /*0ba8*/ 	.word	0x00002740


	//   ....[65]....
        /*0bac*/ 	.word	0x00002750


	//   ....[66]....
        /*0bb0*/ 	.word	0x00002760


	//   ....[67]....
        /*0bb4*/ 	.word	0x00002770


	//   ....[68]....
        /*0bb8*/ 	.word	0x00002790


	//   ....[69]....
        /*0bbc*/ 	.word	0x000027a0


	//   ....[70]....
        /*0bc0*/ 	.word	0x00002890


	//   ....[71]....
        /*0bc4*/ 	.word	0x000028a0


	//   ....[72]....
        /*0bc8*/ 	.word	0x000028b0


	//   ....[73]....
        /*0bcc*/ 	.word	0x000028c0


	//   ....[74]....
        /*0bd0*/ 	.word	0x000028d0


	//   ....[75]....
        /*0bd4*/ 	.word	0x000028e0


	//   ....[76]....
        /*0bd8*/ 	.word	0x000028f0


	//   ....[77]....
        /*0bdc*/ 	.word	0x00002900


	//   ....[78]....
        /*0be0*/ 	.word	0x00002910


	//   ....[79]....
        /*0be4*/ 	.word	0x00002920


	//   ....[80]....
        /*0be8*/ 	.word	0x00002930


	//   ....[81]....
        /*0bec*/ 	.word	0x00002940


	//   ....[82]....
        /*0bf0*/ 	.word	0x00002950


	//   ....[83]....
        /*0bf4*/ 	.word	0x00002960


	//   ....[84]....
        /*0bf8*/ 	.word	0x00002970


	//   ....[85]....
        /*0bfc*/ 	.word	0x00002980


	//   ....[86]....
        /*0c00*/ 	.word	0x00002990


	//   ....[87]....
        /*0c04*/ 	.word	0x000029a0


	//   ....[88]....
        /*0c08*/ 	.word	0x000029b0


	//   ....[89]....
        /*0c0c*/ 	.word	0x000029c0


	//   ....[90]....
        /*0c10*/ 	.word	0x000029d0


	//   ....[91]....
        /*0c14*/ 	.word	0x000029e0


	//   ....[92]....
        /*0c18*/ 	.word	0x000029f0


	//   ....[93]....
        /*0c1c*/ 	.word	0x00002a00


	//   ....[94]....
        /*0c20*/ 	.word	0x00002a10


	//   ....[95]....
        /*0c24*/ 	.word	0x00002a20


	//   ....[96]....
        /*0c28*/ 	.word	0x00002a30


	//   ....[97]....
        /*0c2c*/ 	.word	0x00002a40


	//   ....[98]....
        /*0c30*/ 	.word	0x00002a60


	//   ....[99]....
        /*0c34*/ 	.word	0x00002a70


	//   ....[100]....
        /*0c38*/ 	.word	0x00002b80


	//   ....[101]....
        /*0c3c*/ 	.word	0x00002b90


	//   ....[102]....
        /*0c40*/ 	.word	0x00002ba0


	//   ....[103]....
        /*0c44*/ 	.word	0x00002bb0


	//   ....[104]....
        /*0c48*/ 	.word	0x00002bc0


	//   ....[105]....
        /*0c4c*/ 	.word	0x00002bd0


	//   ....[106]....
        /*0c50*/ 	.word	0x00002be0


	//   ....[107]....
        /*0c54*/ 	.word	0x00002bf0


	//   ....[108]....
        /*0c58*/ 	.word	0x00002c00


	//   ....[109]....
        /*0c5c*/ 	.word	0x00002c10


	//   ....[110]....
        /*0c60*/ 	.word	0x00002c20


	//   ....[111]....
        /*0c64*/ 	.word	0x00002c30


	//   ....[112]....
        /*0c68*/ 	.word	0x00002c40


	//   ....[113]....
        /*0c6c*/ 	.word	0x00002c50


	//   ....[114]....
        /*0c70*/ 	.word	0x00002c60


	//   ....[115]....
        /*0c74*/ 	.word	0x00002c70


	//   ....[116]....
        /*0c78*/ 	.word	0x00002c80


	//   ....[117]....
        /*0c7c*/ 	.word	0x00002c90


	//   ....[118]....
        /*0c80*/ 	.word	0x00002ca0


	//   ....[119]....
        /*0c84*/ 	.word	0x00002cb0


	//   ....[120]....
        /*0c88*/ 	.word	0x00002cc0


	//   ....[121]....
        /*0c8c*/ 	.word	0x00002cd0


	//   ....[122]....
        /*0c90*/ 	.word	0x00002ce0


	//   ....[123]....
        /*0c94*/ 	.word	0x00002cf0


	//   ....[124]....
        /*0c98*/ 	.word	0x00002d00


	//   ....[125]....
        /*0c9c*/ 	.word	0x00002d10


	//   ....[126]....
        /*0ca0*/ 	.word	0x00002d20


	//   ....[127]....
        /*0ca4*/ 	.word	0x00002d30


	//   ....[128]....
        /*0ca8*/ 	.word	0x00002d50


	//   ....[129]....
        /*0cac*/ 	.word	0x00002d60


	//   ....[130]....
        /*0cb0*/ 	.word	0x00006f40


	//   ....[131]....
        /*0cb4*/ 	.word	0x00006f70


	//   ....[132]....
        /*0cb8*/ 	.word	0x00006f80


	//   ....[133]....
        /*0cbc*/ 	.word	0x00006f90


	//   ....[134]....
        /*0cc0*/ 	.word	0x00006fa0


	//   ....[135]....
        /*0cc4*/ 	.word	0x00006fb0


	//   ....[136]....
        /*0cc8*/ 	.word	0x00006fc0


	//   ....[137]....
        /*0ccc*/ 	.word	0x00006fd0


	//   ....[138]....
        /*0cd0*/ 	.word	0x00006fe0


	//   ....[139]....
        /*0cd4*/ 	.word	0x00006ff0


	//   ....[140]....
        /*0cd8*/ 	.word	0x00007000


	//   ....[141]....
        /*0cdc*/ 	.word	0x00007010


	//   ....[142]....
        /*0ce0*/ 	.word	0x00007020


	//   ....[143]....
        /*0ce4*/ 	.word	0x00007030


	//   ....[144]....
        /*0ce8*/ 	.word	0x00007040


	//   ....[145]....
        /*0cec*/ 	.word	0x00007050


	//   ....[146]....
        /*0cf0*/ 	.word	0x00007060


	//   ....[147]....
        /*0cf4*/ 	.word	0x00007070


	//   ....[148]....
        /*0cf8*/ 	.word	0x00007100


	//   ....[149]....
        /*0cfc*/ 	.word	0x00007110


	//   ....[150]....
        /*0d00*/ 	.word	0x00007120


	//   ....[151]....
        /*0d04*/ 	.word	0x00007130


	//   ....[152]....
        /*0d08*/ 	.word	0x00007140


	//   ....[153]....
        /*0d0c*/ 	.word	0x00007150


	//   ....[154]....
        /*0d10*/ 	.word	0x00007160


	//   ....[155]....
        /*0d14*/ 	.word	0x00007170


	//   ....[156]....
        /*0d18*/ 	.word	0x00007180


	//   ....[157]....
        /*0d1c*/ 	.word	0x00007190


	//   ....[158]....
        /*0d20*/ 	.word	0x000071a0


	//   ....[159]....
        /*0d24*/ 	.word	0x000071b0


	//   ....[160]....
        /*0d28*/ 	.word	0x000071c0


	//   ....[161]....
        /*0d2c*/ 	.word	0x000071d0


	//   ....[162]....
        /*0d30*/ 	.word	0x000071e0


	//   ....[163]....
        /*0d34*/ 	.word	0x000071f0


	//   ....[164]....
        /*0d38*/ 	.word	0x00007200


	//   ....[165]....
        /*0d3c*/ 	.word	0x00007210


	//   ....[166]....
        /*0d40*/ 	.word	0x00007220


	//   ....[167]....
        /*0d44*/ 	.word	0x00007230


	//   ....[168]....
        /*0d48*/ 	.word	0x00007240


	//   ....[169]....
        /*0d4c*/ 	.word	0x00007250


	//   ....[170]....
        /*0d50*/ 	.word	0x00007260


	//   ....[171]....
        /*0d54*/ 	.word	0x00007270


	//   ....[172]....
        /*0d58*/ 	.word	0x00007280


	//   ....[173]....
        /*0d5c*/ 	.word	0x00007290


	//   ....[174]....
        /*0d60*/ 	.word	0x000072b0


	//   ....[175]....
        /*0d64*/ 	.word	0x000072c0


	//   ....[176]....
        /*0d68*/ 	.word	0x000073a0


	//   ....[177]....
        /*0d6c*/ 	.word	0x000073b0


	//   ....[178]....
        /*0d70*/ 	.word	0x000073c0


	//   ....[179]....
        /*0d74*/ 	.word	0x000073d0


	//   ....[180]....
        /*0d78*/ 	.word	0x000073e0


	//   ....[181]....
        /*0d7c*/ 	.word	0x000073f0


	//   ....[182]....
        /*0d80*/ 	.word	0x00007400


	//   ....[183]....
        /*0d84*/ 	.word	0x00007410


	//   ....[184]....
        /*0d88*/ 	.word	0x00007420


	//   ....[185]....
        /*0d8c*/ 	.word	0x00007430


	//   ....[186]....
        /*0d90*/ 	.word	0x00007440


	//   ....[187]....
        /*0d94*/ 	.word	0x00007450


	//   ....[188]....
        /*0d98*/ 	.word	0x00007460


	//   ....[189]....
        /*0d9c*/ 	.word	0x00007470


	//   ....[190]....
        /*0da0*/ 	.word	0x00007480


	//   ....[191]....
        /*0da4*/ 	.word	0x00007490


	//   ....[192]....
        /*0da8*/ 	.word	0x000074a0


	//   ....[193]....
        /*0dac*/ 	.word	0x000074b0


	//   ....[194]....
        /*0db0*/ 	.word	0x000074c0


	//   ....[195]....
        /*0db4*/ 	.word	0x000074d0


	//   ....[196]....
        /*0db8*/ 	.word	0x000074e0


	//   ....[197]....
        /*0dbc*/ 	.word	0x000074f0


	//   ....[198]....
        /*0dc0*/ 	.word	0x00007500


	//   ....[199]....
        /*0dc4*/ 	.word	0x00007510


	//   ....[200]....
        /*0dc8*/ 	.word	0x00007520


	//   ....[201]....
        /*0dcc*/ 	.word	0x00007530


	//   ....[202]....
        /*0dd0*/ 	.word	0x00007550


	//   ....[203]....
        /*0dd4*/ 	.word	0x00007560


	//   ....[204]....
        /*0dd8*/ 	.word	0x00007640


	//   ....[205]....
        /*0ddc*/ 	.word	0x00007650


	//   ....[206]....
        /*0de0*/ 	.word	0x00007660


	//   ....[207]....
        /*0de4*/ 	.word	0x00007670


	//   ....[208]....
        /*0de8*/ 	.word	0x00007680


	//   ....[209]....
        /*0dec*/ 	.word	0x00007690


	//   ....[210]....
        /*0df0*/ 	.word	0x000076a0


	//   ....[211]....
        /*0df4*/ 	.word	0x000076b0


	//   ....[212]....
        /*0df8*/ 	.word	0x000076c0


	//   ....[213]....
        /*0dfc*/ 	.word	0x000076d0


	//   ....[214]....
        /*0e00*/ 	.word	0x000076e0


	//   ....[215]....
        /*0e04*/ 	.word	0x000076f0


	//   ....[216]....
        /*0e08*/ 	.word	0x00007700


	//   ....[217]....
        /*0e0c*/ 	.word	0x00007710


	//   ....[218]....
        /*0e10*/ 	.word	0x00007720


	//   ....[219]....
        /*0e14*/ 	.word	0x00007730


	//   ....[220]....
        /*0e18*/ 	.word	0x00007740


	//   ....[221]....
        /*0e1c*/ 	.word	0x00007750


	//   ....[222]....
        /*0e20*/ 	.word	0x00007760


	//   ....[223]....
        /*0e24*/ 	.word	0x00007770


	//   ....[224]....
        /*0e28*/ 	.word	0x00007780


	//   ....[225]....
        /*0e2c*/ 	.word	0x00007790


	//   ....[226]....
        /*0e30*/ 	.word	0x000077a0


	//   ....[227]....
        /*0e34*/ 	.word	0x000077b0


	//   ....[228]....
        /*0e38*/ 	.word	0x000077c0


	//   ....[229]....
        /*0e3c*/ 	.word	0x000077d0


	//   ....[230]....
        /*0e40*/ 	.word	0x000077f0


	//   ....[231]....
        /*0e44*/ 	.word	0x00007800


	//   ....[232]....
        /*0e48*/ 	.word	0x000078e0


	//   ....[233]....
        /*0e4c*/ 	.word	0x000078f0


	//   ....[234]....
        /*0e50*/ 	.word	0x00007900


	//   ....[235]....
        /*0e54*/ 	.word	0x00007910


	//   ....[236]....
        /*0e58*/ 	.word	0x00007920


	//   ....[237]....
        /*0e5c*/ 	.word	0x00007930


	//   ....[238]....
        /*0e60*/ 	.word	0x00007940


	//   ....[239]....
        /*0e64*/ 	.word	0x00007950


	//   ....[240]....
        /*0e68*/ 	.word	0x00007960


	//   ....[241]....
        /*0e6c*/ 	.word	0x00007970


	//   ....[242]....
        /*0e70*/ 	.word	0x00007980


	//   ....[243]....
        /*0e74*/ 	.word	0x00007990


	//   ....[244]....
        /*0e78*/ 	.word	0x000079a0


	//   ....[245]....
        /*0e7c*/ 	.word	0x000079b0


	//   ....[246]....
        /*0e80*/ 	.word	0x000079c0


	//   ....[247]....
        /*0e84*/ 	.word	0x000079d0


	//   ....[248]....
        /*0e88*/ 	.word	0x000079e0


	//   ....[249]....
        /*0e8c*/ 	.word	0x000079f0


	//   ....[250]....
        /*0e90*/ 	.word	0x00007a00


	//   ....[251]....
        /*0e94*/ 	.word	0x00007a10


	//   ....[252]....
        /*0e98*/ 	.word	0x00007a20


	//   ....[253]....
        /*0e9c*/ 	.word	0x00007a30


	//   ....[254]....
        /*0ea0*/ 	.word	0x00007a40


	//   ....[255]....
        /*0ea4*/ 	.word	0x00007a50


	//   ....[0]....
        /*0ea8*/ 	.word	0x00007a60


	//   ....[1]....
        /*0eac*/ 	.word	0x00007a70


	//   ....[2]....
        /*0eb0*/ 	.word	0x00007a90


	//   ....[3]....
        /*0eb4*/ 	.word	0x00007aa0


	//   ....[4]....
        /*0eb8*/ 	.word	0x0000bc60


	//   ....[5]....
        /*0ebc*/ 	.word	0x0000bc90


	//   ....[6]....
        /*0ec0*/ 	.word	0x0000bca0


	//   ....[7]....
        /*0ec4*/ 	.word	0x0000bcb0


	//   ....[8]....
        /*0ec8*/ 	.word	0x0000bcc0


	//   ....[9]....
        /*0ecc*/ 	.word	0x0000bcd0


	//   ....[10]....
        /*0ed0*/ 	.word	0x0000bce0


	//   ....[11]....
        /*0ed4*/ 	.word	0x0000bcf0


	//   ....[12]....
        /*0ed8*/ 	.word	0x0000bd00


	//   ....[13]....
        /*0edc*/ 	.word	0x0000bd10


	//   ....[14]....
        /*0ee0*/ 	.word	0x0000bd20


	//   ....[15]....
        /*0ee4*/ 	.word	0x0000bd30


	//   ....[16]....
        /*0ee8*/ 	.word	0x0000bd40


	//   ....[17]....
        /*0eec*/ 	.word	0x0000bd50


	//   ....[18]....
        /*0ef0*/ 	.word	0x0000bd60


	//   ....[19]....
        /*0ef4*/ 	.word	0x0000bd70


	//   ....[20]....
        /*0ef8*/ 	.word	0x0000bd80


	//   ....[21]....
        /*0efc*/ 	.word	0x0000bd90


	//   ....[22]....
        /*0f00*/ 	.word	0x0000be20


	//   ....[23]....
        /*0f04*/ 	.word	0x0000be30


	//   ....[24]....
        /*0f08*/ 	.word	0x0000be40


	//   ....[25]....
        /*0f0c*/ 	.word	0x0000be50


	//   ....[26]....
        /*0f10*/ 	.word	0x0000be60


	//   ....[27]....
        /*0f14*/ 	.word	0x0000be70


	//   ....[28]....
        /*0f18*/ 	.word	0x0000be80


	//   ....[29]....
        /*0f1c*/ 	.word	0x0000be90


	//   ....[30]....
        /*0f20*/ 	.word	0x0000bea0


	//   ....[31]....
        /*0f24*/ 	.word	0x0000beb0


	//   ....[32]....
        /*0f28*/ 	.word	0x0000bec0


	//   ....[33]....
        /*0f2c*/ 	.word	0x0000bed0


	//   ....[34]....
        /*0f30*/ 	.word	0x0000bee0


	//   ....[35]....
        /*0f34*/ 	.word	0x0000bef0


	//   ....[36]....
        /*0f38*/ 	.word	0x0000bf00


	//   ....[37]....
        /*0f3c*/ 	.word	0x0000bf10


	//   ....[38]....
        /*0f40*/ 	.word	0x0000bf20


	//   ....[39]....
        /*0f44*/ 	.word	0x0000bf30


	//   ....[40]....
        /*0f48*/ 	.word	0x0000bf40


	//   ....[41]....
        /*0f4c*/ 	.word	0x0000bf50


	//   ....[42]....
        /*0f50*/ 	.word	0x0000bf60


	//   ....[43]....
        /*0f54*/ 	.word	0x0000bf70


	//   ....[44]....
        /*0f58*/ 	.word	0x0000bf80


	//   ....[45]....
        /*0f5c*/ 	.word	0x0000bf90


	//   ....[46]....
        /*0f60*/ 	.word	0x0000bfa0


	//   ....[47]....
        /*0f64*/ 	.word	0x0000bfb0


	//   ....[48]....
        /*0f68*/ 	.word	0x0000bfd0


	//   ....[49]....
        /*0f6c*/ 	.word	0x0000bfe0


	//   ....[50]....
        /*0f70*/ 	.word	0x0000c0c0


	//   ....[51]....
        /*0f74*/ 	.word	0x0000c0d0


	//   ....[52]....
        /*0f78*/ 	.word	0x0000c0e0


	//   ....[53]....
        /*0f7c*/ 	.word	0x0000c0f0


	//   ....[54]....
        /*0f80*/ 	.word	0x0000c100


	//   ....[55]....
        /*0f84*/ 	.word	0x0000c110


	//   ....[56]....
        /*0f88*/ 	.word	0x0000c120


	//   ....[57]....
        /*0f8c*/ 	.word	0x0000c130


	//   ....[58]....
        /*0f90*/ 	.word	0x0000c140


	//   ....[59]....
        /*0f94*/ 	.word	0x0000c150


	//   ....[60]....
        /*0f98*/ 	.word	0x0000c160


	//   ....[61]....
        /*0f9c*/ 	.word	0x0000c170


	//   ....[62]....
        /*0fa0*/ 	.word	0x0000c180


	//   ....[63]....
        /*0fa4*/ 	.word	0x0000c190


	//   ....[64]....
        /*0fa8*/ 	.word	0x0000c1a0


	//   ....[65]....
        /*0fac*/ 	.word	0x0000c1b0


	//   ....[66]....
        /*0fb0*/ 	.word	0x0000c1c0


	//   ....[67]....
        /*0fb4*/ 	.word	0x0000c1d0


	//   ....[68]....
        /*0fb8*/ 	.word	0x0000c1e0


	//   ....[69]....
        /*0fbc*/ 	.word	0x0000c1f0


	//   ....[70]....
        /*0fc0*/ 	.word	0x0000c200


	//   ....[71]....
        /*0fc4*/ 	.word	0x0000c210


	//   ....[72]....
        /*0fc8*/ 	.word	0x0000c220


	//   ....[73]....
        /*0fcc*/ 	.word	0x0000c230


	//   ....[74]....
        /*0fd0*/ 	.word	0x0000c240


	//   ....[75]....
        /*0fd4*/ 	.word	0x0000c250


	//   ....[76]....
        /*0fd8*/ 	.word	0x0000c270


	//   ....[77]....
        /*0fdc*/ 	.word	0x0000c280


	//   ....[78]....
        /*0fe0*/ 	.word	0x0000c360


	//   ....[79]....
        /*0fe4*/ 	.word	0x0000c370


	//   ....[80]....
        /*0fe8*/ 	.word	0x0000c380


	//   ....[81]....
        /*0fec*/ 	.word	0x0000c390


	//   ....[82]....
        /*0ff0*/ 	.word	0x0000c3a0


	//   ....[83]....
        /*0ff4*/ 	.word	0x0000c3b0


	//   ....[84]....
        /*0ff8*/ 	.word	0x0000c3c0


	//   ....[85]....
        /*0ffc*/ 	.word	0x0000c3d0


	//   ....[86]....
        /*1000*/ 	.word	0x0000c3e0


	//   ....[87]....
        /*1004*/ 	.word	0x0000c3f0


	//   ....[88]....
        /*1008*/ 	.word	0x0000c400


	//   ....[89]....
        /*100c*/ 	.word	0x0000c410


	//   ....[90]....
        /*1010*/ 	.word	0x0000c420


	//   ....[91]....
        /*1014*/ 	.word	0x0000c430


	//   ....[92]....
        /*1018*/ 	.word	0x0000c440


	//   ....[93]....
        /*101c*/ 	.word	0x0000c450


	//   ....[94]....
        /*1020*/ 	.word	0x0000c460


	//   ....[95]....
        /*1024*/ 	.word	0x0000c470


	//   ....[96]....
        /*1028*/ 	.word	0x0000c480


	//   ....[97]....
        /*102c*/ 	.word	0x0000c490


	//   ....[98]....
        /*1030*/ 	.word	0x0000c4a0


	//   ....[99]....
        /*1034*/ 	.word	0x0000c4b0


	//   ....[100]....
        /*1038*/ 	.word	0x0000c4c0


	//   ....[101]....
        /*103c*/ 	.word	0x0000c4d0


	//   ....[102]....
        /*1040*/ 	.word	0x0000c4e0


	//   ....[103]....
        /*1044*/ 	.word	0x0000c4f0


	//   ....[104]....
        /*1048*/ 	.word	0x0000c510


	//   ....[105]....
        /*104c*/ 	.word	0x0000c520


	//   ....[106]....
        /*1050*/ 	.word	0x0000c600


	//   ....[107]....
        /*1054*/ 	.word	0x0000c610


	//   ....[108]....
        /*1058*/ 	.word	0x0000c620


	//   ....[109]....
        /*105c*/ 	.word	0x0000c630


	//   ....[110]....
        /*1060*/ 	.word	0x0000c640


	//   ....[111]....
        /*1064*/ 	.word	0x0000c650


	//   ....[112]....
        /*1068*/ 	.word	0x0000c660


	//   ....[113]....
        /*106c*/ 	.word	0x0000c670


	//   ....[114]....
        /*1070*/ 	.word	0x0000c680


	//   ....[115]....
        /*1074*/ 	.word	0x0000c690


	//   ....[116]....
        /*1078*/ 	.word	0x0000c6a0


	//   ....[117]....
        /*107c*/ 	.word	0x0000c6b0


	//   ....[118]....
        /*1080*/ 	.word	0x0000c6c0


	//   ....[119]....
        /*1084*/ 	.word	0x0000c6d0


	//   ....[120]....
        /*1088*/ 	.word	0x0000c6e0


	//   ....[121]....
        /*108c*/ 	.word	0x0000c6f0


	//   ....[122]....
        /*1090*/ 	.word	0x0000c700


	//   ....[123]....
        /*1094*/ 	.word	0x0000c710


	//   ....[124]....
        /*1098*/ 	.word	0x0000c720


	//   ....[125]....
        /*109c*/ 	.word	0x0000c730


	//   ....[126]....
        /*10a0*/ 	.word	0x0000c740


	//   ....[127]....
        /*10a4*/ 	.word	0x0000c750


	//   ....[128]....
        /*10a8*/ 	.word	0x0000c760


	//   ....[129]....
        /*10ac*/ 	.word	0x0000c770


	//   ....[130]....
        /*10b0*/ 	.word	0x0000c780


	//   ....[131]....
        /*10b4*/ 	.word	0x0000c790


	//   ....[132]....
        /*10b8*/ 	.word	0x0000c7b0


	//   ....[133]....
        /*10bc*/ 	.word	0x0000c7c0


	//   ....[134]....
        /*10c0*/ 	.word	0x00010980


	//   ....[135]....
        /*10c4*/ 	.word	0x000109b0


	//   ....[136]....
        /*10c8*/ 	.word	0x000109c0


	//   ....[137]....
        /*10cc*/ 	.word	0x000109d0


	//   ....[138]....
        /*10d0*/ 	.word	0x000109e0


	//   ....[139]....
        /*10d4*/ 	.word	0x000109f0


	//   ....[140]....
        /*10d8*/ 	.word	0x00010a00


	//   ....[141]....
        /*10dc*/ 	.word	0x00010a10


	//   ....[142]....
        /*10e0*/ 	.word	0x00010a20


	//   ....[143]....
        /*10e4*/ 	.word	0x00010a30


	//   ....[144]....
        /*10e8*/ 	.word	0x00010a40


	//   ....[145]....
        /*10ec*/ 	.word	0x00010a50


	//   ....[146]....
        /*10f0*/ 	.word	0x00010a60


	//   ....[147]....
        /*10f4*/ 	.word	0x00010a70


	//   ....[148]....
        /*10f8*/ 	.word	0x00010a80


	//   ....[149]....
        /*10fc*/ 	.word	0x00010a90


	//   ....[150]....
        /*1100*/ 	.word	0x00010aa0


	//   ....[151]....
        /*1104*/ 	.word	0x00010ab0


	//   ....[152]....
        /*1108*/ 	.word	0x00010b50


	//   ....[153]....
        /*110c*/ 	.word	0x00010b60


	//   ....[154]....
        /*1110*/ 	.word	0x00010b70


	//   ....[155]....
        /*1114*/ 	.word	0x00010b80


	//   ....[156]....
        /*1118*/ 	.word	0x00010b90


	//   ....[157]....
        /*111c*/ 	.word	0x00010ba0


	//   ....[158]....
        /*1120*/ 	.word	0x00010bb0


	//   ....[159]....
        /*1124*/ 	.word	0x00010bc0


	//   ....[160]....
        /*1128*/ 	.word	0x00010bd0


	//   ....[161]....
        /*112c*/ 	.word	0x00010be0


	//   ....[162]....
        /*1130*/ 	.word	0x00010bf0


	//   ....[163]....
        /*1134*/ 	.word	0x00010c00


	//   ....[164]....
        /*1138*/ 	.word	0x00010c10


	//   ....[165]....
        /*113c*/ 	.word	0x00010c20


	//   ....[166]....
        /*1140*/ 	.word	0x00010c30


	//   ....[167]....
        /*1144*/ 	.word	0x00010c40


	//   ....[168]....
        /*1148*/ 	.word	0x00010c50


	//   ....[169]....
        /*114c*/ 	.word	0x00010c60


	//   ....[170]....
        /*1150*/ 	.word	0x00010c70


	//   ....[171]....
        /*1154*/ 	.word	0x00010c80


	//   ....[172]....
        /*1158*/ 	.word	0x00010c90


	//   ....[173]....
        /*115c*/ 	.word	0x00010ca0


	//   ....[174]....
        /*1160*/ 	.word	0x00010cb0


	//   ....[175]....
        /*1164*/ 	.word	0x00010cc0


	//   ....[176]....
        /*1168*/ 	.word	0x00010cd0


	//   ....[177]....
        /*116c*/ 	.word	0x00010ce0


	//   ....[178]....
        /*1170*/ 	.word	0x00010dc0


	//   ....[179]....
        /*1174*/ 	.word	0x00010dd0


	//   ....[180]....
        /*1178*/ 	.word	0x00010de0


	//   ....[181]....
        /*117c*/ 	.word	0x00010df0


	//   ....[182]....
        /*1180*/ 	.word	0x00010e00


	//   ....[183]....
        /*1184*/ 	.word	0x00010e10


	//   ....[184]....
        /*1188*/ 	.word	0x00010e20


	//   ....[185]....
        /*118c*/ 	.word	0x00010e30


	//   ....[186]....
        /*1190*/ 	.word	0x00010e40


	//   ....[187]....
        /*1194*/ 	.word	0x00010e50


	//   ....[188]....
        /*1198*/ 	.word	0x00010e60


	//   ....[189]....
        /*119c*/ 	.word	0x00010e70


	//   ....[190]....
        /*11a0*/ 	.word	0x00010e80


	//   ....[191]....
        /*11a4*/ 	.word	0x00010e90


	//   ....[192]....
        /*11a8*/ 	.word	0x00010ea0


	//   ....[193]....
        /*11ac*/ 	.word	0x00010eb0


	//   ....[194]....
        /*11b0*/ 	.word	0x00010ec0


	//   ....[195]....
        /*11b4*/ 	.word	0x00010ed0


	//   ....[196]....
        /*11b8*/ 	.word	0x00010ee0


	//   ....[197]....
        /*11bc*/ 	.word	0x00010ef0


	//   ....[198]....
        /*11c0*/ 	.word	0x00010f00


	//   ....[199]....
        /*11c4*/ 	.word	0x00010f10


	//   ....[200]....
        /*11c8*/ 	.word	0x00010f20


	//   ....[201]....
        /*11cc*/ 	.word	0x00010f30


	//   ....[202]....
        /*11d0*/ 	.word	0x00010f40


	//   ....[203]....
        /*11d4*/ 	.word	0x00010f50


	//   ....[204]....
        /*11d8*/ 	.word	0x00010f60


	//   ....[205]....
        /*11dc*/ 	.word	0x00010f70


	//   ....[206]....
        /*11e0*/ 	.word	0x00011050


	//   ....[207]....
        /*11e4*/ 	.word	0x00011060


	//   ....[208]....
        /*11e8*/ 	.word	0x00011070


	//   ....[209]....
        /*11ec*/ 	.word	0x00011080


	//   ....[210]....
        /*11f0*/ 	.word	0x00011090


	//   ....[211]....
        /*11f4*/ 	.word	0x000110a0


	//   ....[212]....
        /*11f8*/ 	.word	0x000110b0


	//   ....[213]....
        /*11fc*/ 	.word	0x000110c0


	//   ....[214]....
        /*1200*/ 	.word	0x000110d0


	//   ....[215]....
        /*1204*/ 	.word	0x000110e0


	//   ....[216]....
        /*1208*/ 	.word	0x000110f0


	//   ....[217]....
        /*120c*/ 	.word	0x00011100


	//   ....[218]....
        /*1210*/ 	.word	0x00011110


	//   ....[219]....
        /*1214*/ 	.word	0x00011120


	//   ....[220]....
        /*1218*/ 	.word	0x00011130


	//   ....[221]....
        /*121c*/ 	.word	0x00011140


	//   ....[222]....
        /*1220*/ 	.word	0x00011150


	//   ....[223]....
        /*1224*/ 	.word	0x00011160


	//   ....[224]....
        /*1228*/ 	.word	0x00011170


	//   ....[225]....
        /*122c*/ 	.word	0x00011180


	//   ....[226]....
        /*1230*/ 	.word	0x00011190


	//   ....[227]....
        /*1234*/ 	.word	0x000111a0


	//   ....[228]....
        /*1238*/ 	.word	0x000111b0


	//   ....[229]....
        /*123c*/ 	.word	0x000111c0


	//   ....[230]....
        /*1240*/ 	.word	0x000111d0


	//   ....[231]....
        /*1244*/ 	.word	0x000111e0


	//   ....[232]....
        /*1248*/ 	.word	0x00011200


	//   ....[233]....
        /*124c*/ 	.word	0x00011210


	//   ....[234]....
        /*1250*/ 	.word	0x000112f0


	//   ....[235]....
        /*1254*/ 	.word	0x00011300


	//   ....[236]....
        /*1258*/ 	.word	0x00011310


	//   ....[237]....
        /*125c*/ 	.word	0x00011320


	//   ....[238]....
        /*1260*/ 	.word	0x00011330


	//   ....[239]....
        /*1264*/ 	.word	0x00011340


	//   ....[240]....
        /*1268*/ 	.word	0x00011350


	//   ....[241]....
        /*126c*/ 	.word	0x00011360


	//   ....[242]....
        /*1270*/ 	.word	0x00011370


	//   ....[243]....
        /*1274*/ 	.word	0x00011380


	//   ....[244]....
        /*1278*/ 	.word	0x00011390


	//   ....[245]....
        /*127c*/ 	.word	0x000113a0


	//   ....[246]....
        /*1280*/ 	.word	0x000113b0


	//   ....[247]....
        /*1284*/ 	.word	0x000113c0


	//   ....[248]....
        /*1288*/ 	.word	0x000113d0


	//   ....[249]....
        /*128c*/ 	.word	0x000113e0


	//   ....[250]....
        /*1290*/ 	.word	0x000113f0


	//   ....[251]....
        /*1294*/ 	.word	0x00011400


	//   ....[252]....
        /*1298*/ 	.word	0x00011410


	//   ....[253]....
        /*129c*/ 	.word	0x00011420


	//   ....[254]....
        /*12a0*/ 	.word	0x00011430


	//   ....[255]....
        /*12a4*/ 	.word	0x00011440


	//   ....[0]....
        /*12a8*/ 	.word	0x00011450


	//   ....[1]....
        /*12ac*/ 	.word	0x00011460


	//   ....[2]....
        /*12b0*/ 	.word	0x00011470


	//   ....[3]....
        /*12b4*/ 	.word	0x00011480


	//   ....[4]....
        /*12b8*/ 	.word	0x00011490


	//   ....[5]....
        /*12bc*/ 	.word	0x000114a0


	//   ....[6]....
        /*12c0*/ 	.word	0x000114c0


	//   ....[7]....
        /*12c4*/ 	.word	0x000114d0


	//   ....[8]....
        /*12c8*/ 	.word	0x000156a0


	//   ....[9]....
        /*12cc*/ 	.word	0x000156d0


	//   ....[10]....
        /*12d0*/ 	.word	0x000156e0


	//   ....[11]....
        /*12d4*/ 	.word	0x000156f0


	//   ....[12]....
        /*12d8*/ 	.word	0x00015700


	//   ....[13]....
        /*12dc*/ 	.word	0x00015710


	//   ....[14]....
        /*12e0*/ 	.word	0x00015720


	//   ....[15]....
        /*12e4*/ 	.word	0x00015730


	//   ....[16]....
        /*12e8*/ 	.word	0x00015740


	//   ....[17]....
        /*12ec*/ 	.word	0x00015750


	//   ....[18]....
        /*12f0*/ 	.word	0x00015760


	//   ....[19]....
        /*12f4*/ 	.word	0x00015770


	//   ....[20]....
        /*12f8*/ 	.word	0x000157e0


	//   ....[21]....
        /*12fc*/ 	.word	0x000157f0


	//   ....[22]....
        /*1300*/ 	.word	0x00015800


	//   ....[23]....
        /*1304*/ 	.word	0x00015810


	//   ....[24]....
        /*1308*/ 	.word	0x00015820


	//   ....[25]....
        /*130c*/ 	.word	0x00015830


	//   ....[26]....
        /*1310*/ 	.word	0x00015840


	//   ....[27]....
        /*1314*/ 	.word	0x00015850


	//   ....[28]....
        /*1318*/ 	.word	0x00015860


	//   ....[29]....
        /*131c*/ 	.word	0x00015870


	//   ....[30]....
        /*1320*/ 	.word	0x00015880


	//   ....[31]....
        /*1324*/ 	.word	0x00015890


	//   ....[32]....
        /*1328*/ 	.word	0x000158a0


	//   ....[33]....
        /*132c*/ 	.word	0x000158b0


	//   ....[34]....
        /*1330*/ 	.word	0x000158c0


	//   ....[35]....
        /*1334*/ 	.word	0x000158d0


	//   ....[36]....
        /*1338*/ 	.word	0x000158e0


	//   ....[37]....
        /*133c*/ 	.word	0x000158f0


	//   ....[38]....
        /*1340*/ 	.word	0x00015900


	//   ....[39]....
        /*1344*/ 	.word	0x00015910


	//   ....[40]....
        /*1348*/ 	.word	0x00015920


	//   ....[41]....
        /*134c*/ 	.word	0x00015930


	//   ....[42]....
        /*1350*/ 	.word	0x00015940


	//   ....[43]....
        /*1354*/ 	.word	0x00015950


	//   ....[44]....
        /*1358*/ 	.word	0x00015960


	//   ....[45]....
        /*135c*/ 	.word	0x00015970


	//   ....[46]....
        /*1360*/ 	.word	0x00015980


	//   ....[47]....
        /*1364*/ 	.word	0x00015990


	//   ....[48]....
        /*1368*/ 	.word	0x00015a80


	//   ....[49]....
        /*136c*/ 	.word	0x00015a90


	//   ....[50]....
        /*1370*/ 	.word	0x00015aa0


	//   ....[51]....
        /*1374*/ 	.word	0x00015ab0


	//   ....[52]....
        /*1378*/ 	.word	0x00015ac0


	//   ....[53]....
        /*137c*/ 	.word	0x00015ad0


	//   ....[54]....
        /*1380*/ 	.word	0x00015ae0


	//   ....[55]....
        /*1384*/ 	.word	0x00015af0


	//   ....[56]....
        /*1388*/ 	.word	0x00015b00


	//   ....[57]....
        /*138c*/ 	.word	0x00015b10


	//   ....[58]....
        /*1390*/ 	.word	0x00015b20


	//   ....[59]....
        /*1394*/ 	.word	0x00015b30


	//   ....[60]....
        /*1398*/ 	.word	0x00015b40


	//   ....[61]....
        /*139c*/ 	.word	0x00015b50


	//   ....[62]....
        /*13a0*/ 	.word	0x00015b60


	//   ....[63]....
        /*13a4*/ 	.word	0x00015b70


	//   ....[64]....
        /*13a8*/ 	.word	0x00015b80


	//   ....[65]....
        /*13ac*/ 	.word	0x00015b90


	//   ....[66]....
        /*13b0*/ 	.word	0x00015ba0


	//   ....[67]....
        /*13b4*/ 	.word	0x00015bb0


	//   ....[68]....
        /*13b8*/ 	.word	0x00015bc0


	//   ....[69]....
        /*13bc*/ 	.word	0x00015bd0


	//   ....[70]....
        /*13c0*/ 	.word	0x00015be0


	//   ....[71]....
        /*13c4*/ 	.word	0x00015bf0


	//   ....[72]....
        /*13c8*/ 	.word	0x00015c00


	//   ....[73]....
        /*13cc*/ 	.word	0x00015c10


	//   ....[74]....
        /*13d0*/ 	.word	0x00015c20


	//   ....[75]....
        /*13d4*/ 	.word	0x00015c30


	//   ....[76]....
        /*13d8*/ 	.word	0x00015c40


	//   ....[77]....
        /*13dc*/ 	.word	0x00015c50


	//   ....[78]....
        /*13e0*/ 	.word	0x00015d50


	//   ....[79]....
        /*13e4*/ 	.word	0x00015d60


	//   ....[80]....
        /*13e8*/ 	.word	0x00015d70


	//   ....[81]....
        /*13ec*/ 	.word	0x00015d80


	//   ....[82]....
        /*13f0*/ 	.word	0x00015d90


	//   ....[83]....
        /*13f4*/ 	.word	0x00015da0


	//   ....[84]....
        /*13f8*/ 	.word	0x00015db0


	//   ....[85]....
        /*13fc*/ 	.word	0x00015dc0


	//   ....[86]....
        /*1400*/ 	.word	0x00015dd0


	//   ....[87]....
        /*1404*/ 	.word	0x00015de0


	//   ....[88]....
        /*1408*/ 	.word	0x00015df0


	//   ....[89]....
        /*140c*/ 	.word	0x00015e00


	//   ....[90]....
        /*1410*/ 	.word	0x00015e10


	//   ....[91]....
        /*1414*/ 	.word	0x00015e20


	//   ....[92]....
        /*1418*/ 	.word	0x00015e30


	//   ....[93]....
        /*141c*/ 	.word	0x00015e40


	//   ....[94]....
        /*1420*/ 	.word	0x00015e50


	//   ....[95]....
        /*1424*/ 	.word	0x00015e60


	//   ....[96]....
        /*1428*/ 	.word	0x00015e70


	//   ....[97]....
        /*142c*/ 	.word	0x00015e80


	//   ....[98]....
        /*1430*/ 	.word	0x00015e90


	//   ....[99]....
        /*1434*/ 	.word	0x00015ea0


	//   ....[100]....
        /*1438*/ 	.word	0x00015eb0


	//   ....[101]....
        /*143c*/ 	.word	0x00015ec0


	//   ....[102]....
        /*1440*/ 	.word	0x00015ed0


	//   ....[103]....
        /*1444*/ 	.word	0x00015ee0


	//   ....[104]....
        /*1448*/ 	.word	0x00015ef0


	//   ....[105]....
        /*144c*/ 	.word	0x00015f00


	//   ....[106]....
        /*1450*/ 	.word	0x00015f10


	//   ....[107]....
        /*1454*/ 	.word	0x00015f20


	//   ....[108]....
        /*1458*/ 	.word	0x00016040


	//   ....[109]....
        /*145c*/ 	.word	0x00016050


	//   ....[110]....
        /*1460*/ 	.word	0x00016060


	//   ....[111]....
        /*1464*/ 	.word	0x00016070


	//   ....[112]....
        /*1468*/ 	.word	0x00016080


	//   ....[113]....
        /*146c*/ 	.word	0x00016090


	//   ....[114]....
        /*1470*/ 	.word	0x000160a0


	//   ....[115]....
        /*1474*/ 	.word	0x000160b0


	//   ....[116]....
        /*1478*/ 	.word	0x000160c0


	//   ....[117]....
        /*147c*/ 	.word	0x000160d0


	//   ....[118]....
        /*1480*/ 	.word	0x000160e0


	//   ....[119]....
        /*1484*/ 	.word	0x000160f0


	//   ....[120]....
        /*1488*/ 	.word	0x00016100


	//   ....[121]....
        /*148c*/ 	.word	0x00016110


	//   ....[122]....
        /*1490*/ 	.word	0x00016120


	//   ....[123]....
        /*1494*/ 	.word	0x00016130


	//   ....[124]....
        /*1498*/ 	.word	0x00016140


	//   ....[125]....
        /*149c*/ 	.word	0x00016150


	//   ....[126]....
        /*14a0*/ 	.word	0x00016160


	//   ....[127]....
        /*14a4*/ 	.word	0x00016170


	//   ....[128]....
        /*14a8*/ 	.word	0x00016180


	//   ....[129]....
        /*14ac*/ 	.word	0x00016190


	//   ....[130]....
        /*14b0*/ 	.word	0x000161a0


	//   ....[131]....
        /*14b4*/ 	.word	0x000161b0


	//   ....[132]....
        /*14b8*/ 	.word	0x000161c0


	//   ....[133]....
        /*14bc*/ 	.word	0x000161d0


	//   ....[134]....
        /*14c0*/ 	.word	0x000161e0


	//   ....[135]....
        /*14c4*/ 	.word	0x000161f0


	//   ....[136]....
        /*14c8*/ 	.word	0x00016200


	//   ....[137]....
        /*14cc*/ 	.word	0x00016210


	//----- nvinfo : EIATTR_VRC_CTA_INIT_COUNT
	.align		4
.L_1382:
        /*14d0*/ 	.byte	0x02, 0x4a
	.zero		1
	.zero		1


	//----- nvinfo : EIATTR_EXIT_INSTR_OFFSETS
	.align		4
        /*14d4*/ 	.byte	0x04, 0x1c
        /*14d6*/ 	.short	(.L_1384 - .L_1383)


	//   ....[0]....
.L_1383:
        /*14d8*/ 	.word	0x00027d60


	//   ....[1]....
        /*14dc*/ 	.word	0x000297c0


	//   ....[2]....
        /*14e0*/ 	.word	0x00029830


	//----- nvinfo : EIATTR_MAX_THREADS
	.align		4
.L_1384:
        /*14e4*/ 	.byte	0x04, 0x05
        /*14e6*/ 	.short	(.L_1386 - .L_1385)
.L_1385:
        /*14e8*/ 	.word	0x00000080
        /*14ec*/ 	.word	0x00000001
        /*14f0*/ 	.word	0x00000001


	//----- nvinfo : EIATTR_CRS_STACK_SIZE
	.align		4
.L_1386:
        /*14f4*/ 	.byte	0x04, 0x1e
        /*14f6*/ 	.short	(.L_1388 - .L_1387)
.L_1387:
        /*14f8*/ 	.word	0x00000000


	//----- nvinfo : EIATTR_CBANK_PARAM_SIZE
	.align		4
.L_1388:
        /*14fc*/ 	.byte	0x03, 0x19
        /*14fe*/ 	.short	0x0028


	//----- nvinfo : EIATTR_PARAM_CBANK
	.align		4
        /*1500*/ 	.byte	0x04, 0x0a
        /*1502*/ 	.short	(.L_1390 - .L_1389)
	.align		4
.L_1389:
        /*1504*/ 	.word	index@(.nv.constant0._ZN17fastertransformer38beam_online_softmax_topk_stage2_kernelIfLi64ELi128EEEvPKfS2_PiPT_ii)
        /*1508*/ 	.short	0x0380
        /*150a*/ 	.short	0x0028


	//----- nvinfo : EIATTR_SW_WAR
	.align		4
.L_1390:
        /*150c*/ 	.byte	0x04, 0x36
        /*150e*/ 	.short	(.L_1392 - .L_1391)
.L_1391:
        /*1510*/ 	.word	0x00000008
.L_1392:


//--------------------- .nv.info._ZN17fastertransformer38beam_online_softmax_topk_stage2_kernelIfLi64ELi64EEEvPKfS2_PiPT_ii --------------------------
	.section	.nv.info._ZN17fastertransformer38beam_online_softmax_topk_stage2_kernelIfLi64ELi64EEEvPKfS2_PiPT_ii,"",@"SHT_CUDA_INFO"
	.sectionflags	@""
	.align	4


	//----- nvinfo : EIATTR_CUDA_API_VERSION
	.align		4
        /*0000*/ 	.byte	0x04, 0x37
        /*0002*/ 	.short	(.L_1394 - .L_1393)
.L_1393:
        /*0004*/ 	.word	0x00000082


	//----- nvinfo : EIATTR_KPARAM_INFO
	.align		4
.L_1394:
        /*0008*/ 	.byte	0x04, 0x17
        /*000a*/ 	.short	(.L_1396 - .L_1395)
.L_1395:
        /*000c*/ 	.word	0x00000000
        /*0010*/ 	.short	0x0005
        /*0012*/ 	.short	0x0024
        /*0014*/ 	.byte	0x00, 0xf0, 0x11, 0x00


	//----- nvinfo : EIATTR_KPARAM_INFO
	.align		4
.L_1396:
        /*0018*/ 	.byte	0x04, 0x17
        /*001a*/ 	.short	(.L_1398 - .L_1397)
.L_1397:
        /*001c*/ 	.word	0x00000000
        /*0020*/ 	.short	0x0004
        /*0022*/ 	.short	0x0020
        /*0024*/ 	.byte	0x00, 0xf0, 0x11, 0x00


	//----- nvinfo : EIATTR_KPARAM_INFO
	.align		4
.L_1398:
        /*0028*/ 	.byte	0x04, 0x17
        /*002a*/ 	.short	(.L_1400 - .L_1399)
.L_1399:
        /*002c*/ 	.word	0x00000000
        /*0030*/ 	.short	0x0003
        /*0032*/ 	.short	0x0018
        /*0034*/ 	.byte	0x00, 0xf5, 0x21, 0x00


	//----- nvinfo : EIATTR_KPARAM_INFO
	.align		4
.L_1400:
        /*0038*/ 	.byte	0x04, 0x17
        /*003a*/ 	.short	(.L_1402 - .L_1401)
.L_1401:
        /*003c*/ 	.word	0x00000000
        /*0040*/ 	.short	0x0002
        /*0042*/ 	.short	0x0010
        /*0044*/ 	.byte	0x00, 0xf5, 0x21, 0x00


	//----- nvinfo : EIATTR_KPARAM_INFO
	.align		4
.L_1402:
        /*0048*/ 	.byte	0x04, 0x17
        /*004a*/ 	.short	(.L_1404 - .L_1403)
.L_1403:
        /*004c*/ 	.word	0x00000000
        /*0050*/ 	.short	0x0001
        /*0052*/ 	.short	0x0008
        /*0054*/ 	.byte	0x00, 0xf5, 0x21, 0x00


	//----- nvinfo : EIATTR_KPARAM_INFO
	.align		4
.L_1404:
        /*0058*/ 	.byte	0x04, 0x17
        /*005a*/ 	.short	(.L_1406 - .L_1405)
.L_1405:
        /*005c*/ 	.word	0x00000000
        /*0060*/ 	.short	0x0000
        /*0062*/ 	.short	0x0000
        /*0064*/ 	.byte	0x00, 0xf5, 0x21, 0x00


	//----- nvinfo : EIATTR_SPARSE_MMA_MASK
	.align		4
.L_1406:
        /*0068*/ 	.byte	0x03, 0x50
        /*006a*/ 	.short	0x0000


	//----- nvinfo : EIATTR_MAXREG_COUNT
	.align		4
        /*006c*/ 	.byte	0x03, 0x1b
        /*006e*/ 	.short	0x00ff


	//----- nvinfo : EIATTR_NUM_BARRIERS
	.align		4
        /*0070*/ 	.byte	0x02, 0x4c
        /*0072*/ 	.byte	0x01
	.zero		1


	//----- nvinfo : EIATTR_MERCURY_ISA_VERSION
	.align		4
        /*0074*/ 	.byte	0x03, 0x5f
        /*0076*/ 	.short	0x0101


	//----- nvinfo : EIATTR_COOP_GROUP_MASK_REGIDS
	.align		4
        /*0078*/ 	.byte	0x04, 0x29
        /*007a*/ 	.short	(.L_1408 - .L_1407)


	//   ....[0]....
.L_1407:
        /*007c*/ 	.word	0xffffffff


	//   ....[1]....
        /*0080*/ 	.word	0xffffffff


	//   ....[2]....
        /*0084*/ 	.word	0xffffffff


	//   ....[3]....
        /*0088*/ 	.word	0xffffffff


	//   ....[4]....
        /*008c*/ 	.word	0xffffffff


	//   ....[5]....
        /*0090*/ 	.word	0xffffffff


	//   ....[6]....
        /*0094*/ 	.word	0xffffffff


	//   ....[7]....
        /*0098*/ 	.word	0xffffffff


	//   ....[8]....
        /*009c*/ 	.word	0xffffffff


	//   ....[9]....
        /*00a0*/ 	.word	0xffffffff


	//   ....[10]....
        /*00a4*/ 	.word	0xffffffff


	//   ....[11]....
        /*00a8*/ 	.word	0xffffffff


	//   ....[12]....
        /*00ac*/ 	.word	0xffffffff


	//   ....[13]....
        /*00b0*/ 	.word	0xffffffff


	//   ....[14]....
        /*00b4*/ 	.word	0xffffffff


	//   ....[15]....
        /*00b8*/ 	.word	0xffffffff


	//   ....[16]....
        /*00bc*/ 	.word	0xffffffff


	//   ....[17]....
        /*00c0*/ 	.word	0xffffffff


	//   ....[18]....
        /*00c4*/ 	.word	0xffffffff


	//   ....[19]....
        /*00c8*/ 	.word	0xffffffff


	//   ....[20]....
        /*00cc*/ 	.word	0xffffffff


	//   ....[21]....
        /*00d0*/ 	.word	0xffffffff


	//   ....[22]....
        /*00d4*/ 	.word	0xffffffff


	//   ....[23]....
        /*00d8*/ 	.word	0xffffffff


	//   ....[24]....
        /*00dc*/ 	.word	0xffffffff


	//   ....[25]....
        /*00e0*/ 	.word	0xffffffff


	//   ....[26]....
        /*00e4*/ 	.word	0xffffffff


	//   ....[27]....
        /*00e8*/ 	.word	0xffffffff


	//   ....[28]....
        /*00ec*/ 	.word	0xffffffff


	//   ....[29]....
        /*00f0*/ 	.word	0xffffffff


	//   ....[30]....
        /*00f4*/ 	.word	0xffffffff


	//   ....[31]....
        /*00f8*/ 	.word	0xffffffff


	//   ....[32]....
        /*00fc*/ 	.word	0xffffffff


	//   ....[33]....
        /*0100*/ 	.word	0xffffffff


	//   ....[34]....
        /*0104*/ 	.word	0xffffffff


	//   ....[35]....
        /*0108*/ 	.word	0xffffffff


	//   ....[36]....
        /*010c*/ 	.word	0xffffffff


	//   ....[37]....
        /*0110*/ 	.word	0xffffffff


	//   ....[38]....
        /*0114*/ 	.word	0xffffffff


	//   ....[39]....
        /*0118*/ 	.word	0xffffffff


	//   ....[40]....
        /*011c*/ 	.word	0xffffffff


	//   ....[41]....
        /*0120*/ 	.word	0xffffffff


	//   ....[42]....
        /*0124*/ 	.word	0xffffffff


	//   ....[43]....
        /*0128*/ 	.word	0xffffffff


	//   ....[44]....
        /*012c*/ 	.word	0xffffffff


	//   ....[45]....
        /*0130*/ 	.word	0xffffffff


	//   ....[46]....
        /*0134*/ 	.word	0xffffffff


	//   ....[47]....
        /*0138*/ 	.word	0xffffffff


	//   ....[48]....
        /*013c*/ 	.word	0xffffffff


	//   ....[49]....
        /*0140*/ 	.word	0xffffffff


	//   ....[50]....
        /*0144*/ 	.word	0xffffffff


	//   ....[51]....
        /*0148*/ 	.word	0xffffffff


	//   ....[52]....
        /*014c*/ 	.word	0xffffffff


	//   ....[53]....
        /*0150*/ 	.word	0xffffffff


	//   ....[54]....
        /*0154*/ 	.word	0xffffffff


	//   ....[55]....
        /*0158*/ 	.word	0xffffffff


	//   ....[56]....
        /*015c*/ 	.word	0xffffffff


	//   ....[57]....
        /*0160*/ 	.word	0xffffffff


	//   ....[58]....
        /*0164*/ 	.word	0xffffffff


	//   ....[59]....
        /*0168*/ 	.word	0xffffffff


	//   ....[60]....
        /*016c*/ 	.word	0xffffffff


	//   ....[61]....
        /*0170*/ 	.word	0xffffffff


	//   ....[62]....
        /*0174*/ 	.word	0xffffffff


	//   ....[63]....
        /*0178*/ 	.word	0xffffffff


	//   ....[64]....
        /*017c*/ 	.word	0xffffffff


	//   ....[65]....
        /*0180*/ 	.word	0xffffffff


	//   ....[66]....
        /*0184*/ 	.word	0xffffffff


	//   ....[67]....
        /*0188*/ 	.word	0xffffffff


	//   ....[68]....
        /*018c*/ 	.word	0xffffffff


	//   ....[69]....
        /*0190*/ 	.word	0xffffffff


	//   ....[70]....
        /*0194*/ 	.word	0xffffffff


	//   ....[71]....
        /*0198*/ 	.word	0xffffffff


	//   ....[72]....
        /*019c*/ 	.word	0xffffffff


	//   ....[73]....
        /*01a0*/ 	.word	0xffffffff


	//   ....[74]....
        /*01a4*/ 	.word	0xffffffff


	//   ....[75]....
        /*01a8*/ 	.word	0xffffffff


	//   ....[76]....
        /*01ac*/ 	.word	0xffffffff


	//   ....[77]....
        /*01b0*/ 	.word	0xffffffff


	//   ....[78]....
        /*01b4*/ 	.word	0xffffffff


	//   ....[79]....
        /*01b8*/ 	.word	0xffffffff


	//   ....[80]....
        /*01bc*/ 	.word	0xffffffff


	//   ....[81]....
        /*01c0*/ 	.word	0xffffffff


	//   ....[82]....
        /*01c4*/ 	.word	0xffffffff


	//   ....[83]....
        /*01c8*/ 	.word	0xffffffff


	//   ....[84]....
        /*01cc*/ 	.word	0xffffffff


	//   ....[85]....
        /*01d0*/ 	.word	0xffffffff


	//   ....[86]....
        /*01d4*/ 	.word	0xffffffff


	//   ....[87]....
        /*01d8*/ 	.word	0xffffffff


	//   ....[88]....
        /*01dc*/ 	.word	0xffffffff


	//   ....[89]....
        /*01e0*/ 	.word	0xffffffff


	//   ....[90]....
        /*01e4*/ 	.word	0xffffffff


	//   ....[91]....
        /*01e8*/ 	.word	0xffffffff


	//   ....[92]....
        /*01ec*/ 	.word	0xffffffff


	//   ....[93]....
        /*01f0*/ 	.word	0xffffffff


	//   ....[94]....
        /*01f4*/ 	.word	0xffffffff


	//   ....[95]....
        /*01f8*/ 	.word	0xffffffff


	//   ....[96]....
        /*01fc*/ 	.word	0xffffffff


	//   ....[97]....
        /*0200*/ 	.word	0xffffffff


	//   ....[98]....
        /*0204*/ 	.word	0xffffffff


	//   ....[99]....
        /*0208*/ 	.word	0xffffffff


	//   ....[100]....
        /*020c*/ 	.word	0xffffffff


	//   ....[101]....
        /*0210*/ 	.word	0xffffffff


	//   ....[102]....
        /*0214*/ 	.word	0xffffffff


	//   ....[103]....
        /*0218*/ 	.word	0xffffffff


	//   ....[104]....
        /*021c*/ 	.word	0xffffffff


	//   ....[105]....
        /*0220*/ 	.word	0xffffffff


	//   ....[106]....
        /*0224*/ 	.word	0xffffffff


	//   ....[107]....
        /*0228*/ 	.word	0xffffffff


	//   ....[108]....
        /*022c*/ 	.word	0xffffffff


	//   ....[109]....
        /*0230*/ 	.word	0xffffffff


	//   ....[110]....
        /*0234*/ 	.word	0xffffffff


	//   ....[111]....
        /*0238*/ 	.word	0xffffffff


	//   ....[112]....
        /*023c*/ 	.word	0xffffffff


	//   ....[113]....
        /*0240*/ 	.word	0xffffffff


	//   ....[114]....
        /*0244*/ 	.word	0xffffffff


	//   ....[115]....
        /*0248*/ 	.word	0xffffffff


	//   ....[116]....
        /*024c*/ 	.word	0xffffffff


	//   ....[117]....
        /*0250*/ 	.word	0xffffffff


	//   ....[118]....
        /*0254*/ 	.word	0xffffffff


	//   ....[119]....
        /*0258*/ 	.word	0xffffffff


	//   ....[120]....
        /*025c*/ 	.word	0xffffffff


	//   ....[121]....
        /*0260*/ 	.word	0xffffffff


	//   ....[122]....
        /*0264*/ 	.word	0xffffffff


	//   ....[123]....
        /*0268*/ 	.word	0xffffffff


	//   ....[124]....
        /*026c*/ 	.word	0xffffffff


	//   ....[125]....
        /*0270*/ 	.word	0xffffffff


	//   ....[126]....
        /*0274*/ 	.word	0xffffffff


	//   ....[127]....
        /*0278*/ 	.word	0xffffffff


	//   ....[128]....
        /*027c*/ 	.word	0xffffffff


	//   ....[129]....
        /*0280*/ 	.word	0xffffffff


	//   ....[130]....
        /*0284*/ 	.word	0xffffffff


	//   ....[131]....
        /*0288*/ 	.word	0xffffffff


	//   ....[132]....
        /*028c*/ 	.word	0xffffffff


	//   ....[133]....
        /*0290*/ 	.word	0xffffffff


	//   ....[134]....
        /*0294*/ 	.word	0xffffffff


	//   ....[135]....
        /*0298*/ 	.word	0xffffffff


	//   ....[136]....
        /*029c*/ 	.word	0xffffffff


	//   ....[137]....
        /*02a0*/ 	.word	0xffffffff


	//   ....[138]....
        /*02a4*/ 	.word	0xffffffff


	//   ....[139]....
        /*02a8*/ 	.word	0xffffffff


	//   ....[140]....
        /*02ac*/ 	.word	0xffffffff


	//   ....[141]....
        /*02b0*/ 	.word	0xffffffff


	//   ....[142]....
        /*02b4*/ 	.word	0xffffffff


	//   ....[143]....
        /*02b8*/ 	.word	0xffffffff


	//   ....[144]....
        /*02bc*/ 	.word	0xffffffff


	//   ....[145]....
        /*02c0*/ 	.word	0xffffffff


	//   ....[146]....
        /*02c4*/ 	.word	0xffffffff


	//   ....[147]....
        /*02c8*/ 	.word	0xffffffff


	//   ....[148]....
        /*02cc*/ 	.word	0xffffffff


	//   ....[149]....
        /*02d0*/ 	.word	0xffffffff


	//   ....[150]....
        /*02d4*/ 	.word	0xffffffff


	//   ....[151]....
        /*02d8*/ 	.word	0xffffffff


	//   ....[152]....
        /*02dc*/ 	.word	0xffffffff


	//   ....[153]....
        /*02e0*/ 	.word	0xffffffff


	//   ....[154]....
        /*02e4*/ 	.word	0xffffffff


	//   ....[155]....
        /*02e8*/ 	.word	0xffffffff


	//   ....[156]....
        /*02ec*/ 	.word	0xffffffff


	//   ....[157]....
        /*02f0*/ 	.word	0xffffffff


	//   ....[158]....
        /*02f4*/ 	.word	0xffffffff


	//   ....[159]....
        /*02f8*/ 	.word	0xffffffff


	//   ....[160]....
        /*02fc*/ 	.word	0xffffffff


	//   ....[161]....
        /*0300*/ 	.word	0xffffffff


	//   ....[162]....
        /*0304*/ 	.word	0xffffffff


	//   ....[163]....
        /*0308*/ 	.word	0xffffffff


	//   ....[164]....
        /*030c*/ 	.word	0xffffffff


	//   ....[165]....
        /*0310*/ 	.word	0xffffffff


	//   ....[166]....
        /*0314*/ 	.word	0xffffffff


	//   ....[167]....
        /*0318*/ 	.word	0xffffffff


	//   ....[168]....
        /*031c*/ 	.word	0xffffffff


	//   ....[169]....
        /*0320*/ 	.word	0xffffffff


	//   ....[170]....
        /*0324*/ 	.word	0xffffffff


	//   ....[171]....
        /*0328*/ 	.word	0xffffffff


	//   ....[172]....
        /*032c*/ 	.word	0xffffffff


	//   ....[173]....
        /*0330*/ 	.word	0xffffffff


	//   ....[174]....
        /*0334*/ 	.word	0xffffffff


	//   ....[175]....
        /*0338*/ 	.word	0xffffffff


	//   ....[176]....
        /*033c*/ 	.word	0xffffffff


	//   ....[177]....
        /*0340*/ 	.word	0xffffffff


	//   ....[178]....
        /*0344*/ 	.word	0xffffffff


	//   ....[179]....
        /*0348*/ 	.word	0xffffffff


	//   ....[180]....
        /*034c*/ 	.word	0xffffffff


	//   ....[181]....
        /*0350*/ 	.word	0xffffffff


	//   ....[182]....
        /*0354*/ 	.word	0xffffffff


	//   ....[183]....
        /*0358*/ 	.word	0xffffffff


	//   ....[184]....
        /*035c*/ 	.word	0xffffffff


	//   ....[185]....
        /*0360*/ 	.word	0xffffffff


	//   ....[186]....
        /*0364*/ 	.word	0xffffffff


	//   ....[187]....
        /*0368*/ 	.word	0xffffffff


	//   ....[188]....
        /*036c*/ 	.word	0xffffffff


	//   ....[189]....
        /*0370*/ 	.word	0xffffffff


	//   ....[190]....
        /*0374*/ 	.word	0xffffffff


	//   ....[191]....
        /*0378*/ 	.word	0xffffffff


	//   ....[192]....
        /*037c*/ 	.word	0xffffffff


	//   ....[193]....
        /*0380*/ 	.word	0xffffffff


	//   ....[194]....
        /*0384*/ 	.word	0xffffffff


	//   ....[195]....
        /*0388*/ 	.word	0xffffffff


	//   ....[196]....
        /*038c*/ 	.word	0xffffffff


	//   ....[197]....
        /*0390*/ 	.word	0xffffffff


	//   ....[198]....
        /*0394*/ 	.word	0xffffffff


	//   ....[199]....
        /*0398*/ 	.word	0xffffffff


	//   ....[200]....
        /*039c*/ 	.word	0xffffffff


	//   ....[201]....
        /*03a0*/ 	.word	0xffffffff


	//   ....[202]....
        /*03a4*/ 	.word	0xffffffff


	//   ....[203]....
        /*03a8*/ 	.word	0xffffffff


	//   ....[204]....
        /*03ac*/ 	.word	0xffffffff


	//   ....[205]....
        /*03b0*/ 	.word	0xffffffff


	//   ....[206]....
        /*03b4*/ 	.word	0xffffffff


	//   ....[207]....
        /*03b8*/ 	.word	0xffffffff


	//   ....[208]....
        /*03bc*/ 	.word	0xffffffff


	//   ....[209]....
        /*03c0*/ 	.word	0xffffffff


	//   ....[210]....
        /*03c4*/ 	.word	0xffffffff


	//   ....[211]....
        /*03c8*/ 	.word	0xffffffff


	//   ....[212]....
        /*03cc*/ 	.word	0xffffffff


	//   ....[213]....
        /*03d0*/ 	.word	0xffffffff


	//   ....[214]....
        /*03d4*/ 	.word	0xffffffff


	//   ....[215]....
        /*03d8*/ 	.word	0xffffffff


	//   ....[216]....
        /*03dc*/ 	.word	0xffffffff


	//   ....[217]....
        /*03e0*/ 	.word	0xffffffff


	//   ....[218]....
        /*03e4*/ 	.word	0xffffffff


	//   ....[219]....
        /*03e8*/ 	.word	0xffffffff


	//   ....[220]....
        /*03ec*/ 	.word	0xffffffff


	//   ....[221]....
        /*03f0*/ 	.word	0xffffffff


	//   ....[222]....
        /*03f4*/ 	.word	0xffffffff


	//   ....[223]....
        /*03f8*/ 	.word	0xffffffff


	//   ....[224]....
        /*03fc*/ 	.word	0xffffffff


	//   ....[225]....
        /*0400*/ 	.word	0xffffffff


	//   ....[226]....
        /*0404*/ 	.word	0xffffffff


	//   ....[227]....
        /*0408*/ 	.word	0xffffffff


	//   ....[228]....
        /*040c*/ 	.word	0xffffffff


	//   ....[229]....
        /*0410*/ 	.word	0xffffffff


	//   ....[230]....
        /*0414*/ 	.word	0xffffffff


	//   ....[231]....
        /*0418*/ 	.word	0xffffffff


	//   ....[232]....
        /*041c*/ 	.word	0xffffffff


	//   ....[233]....
        /*0420*/ 	.word	0xffffffff


	//   ....[234]....
        /*0424*/ 	.word	0xffffffff


	//   ....[235]....
        /*0428*/ 	.word	0xffffffff


	//   ....[236]....
        /*042c*/ 	.word	0xffffffff


	//   ....[237]....
        /*0430*/ 	.word	0xffffffff


	//   ....[238]....
        /*0434*/ 	.word	0xffffffff


	//   ....[239]....
        /*0438*/ 	.word	0xffffffff


	//   ....[240]....
        /*043c*/ 	.word	0xffffffff


	//   ....[241]....
        /*0440*/ 	.word	0xffffffff


	//   ....[242]....
        /*0444*/ 	.word	0xffffffff


	//   ....[243]....
        /*0448*/ 	.word	0xffffffff


	//   ....[244]....
        /*044c*/ 	.word	0xffffffff


	//   ....[245]....
        /*0450*/ 	.word	0xffffffff


	//   ....[246]....
        /*0454*/ 	.word	0xffffffff


	//   ....[247]....
        /*0458*/ 	.word	0xffffffff


	//   ....[248]....
        /*045c*/ 	.word	0xffffffff


	//   ....[249]....
        /*0460*/ 	.word	0xffffffff


	//   ....[250]....
        /*0464*/ 	.word	0xffffffff


	//   ....[251]....
        /*0468*/ 	.word	0xffffffff


	//   ....[252]....
        /*046c*/ 	.word	0xffffffff


	//   ....[253]....
        /*0470*/ 	.word	0xffffffff


	//   ....[254]....
        /*0474*/ 	.word	0xffffffff


	//   ....[255]....
        /*0478*/ 	.word	0xffffffff


	//   ....[0]....
        /*047c*/ 	.word	0xffffffff


	//   ....[1]....
        /*0480*/ 	.word	0xffffffff


	//   ....[2]....
        /*0484*/ 	.word	0xffffffff


	//   ....[3]....
        /*0488*/ 	.word	0xffffffff


	//   ....[4]....
        /*048c*/ 	.word	0xffffffff


	//   ....[5]....
        /*0490*/ 	.word	0xffffffff


	//   ....[6]....
        /*0494*/ 	.word	0xffffffff


	//   ....[7]....
        /*0498*/ 	.word	0xffffffff


	//   ....[8]....
        /*049c*/ 	.word	0xffffffff


	//   ....[9]....
        /*04a0*/ 	.word	0xffffffff


	//   ....[10]....
        /*04a4*/ 	.word	0xffffffff


	//   ....[11]....
        /*04a8*/ 	.word	0xffffffff


	//   ....[12]....
        /*04ac*/ 	.word	0xffffffff


	//   ....[13]....
        /*04b0*/ 	.word	0xffffffff


	//   ....[14]....
        /*04b4*/ 	.word	0xffffffff


	//   ....[15]....
        /*04b8*/ 	.word	0xffffffff


	//   ....[16]....
        /*04bc*/ 	.word	0xffffffff


	//   ....[17]....
        /*04c0*/ 	.word	0xffffffff


	//   ....[18]....
        /*04c4*/ 	.word	0xffffffff


	//   ....[19]....
        /*04c8*/ 	.word	0xffffffff


	//   ....[20]....
        /*04cc*/ 	.word	0xffffffff


	//   ....[21]....
        /*04d0*/ 	.word	0xffffffff


	//   ....[22]....
        /*04d4*/ 	.word	0xffffffff


	//   ....[23]....
        /*04d8*/ 	.word	0xffffffff


	//   ....[24]....
        /*04dc*/ 	.word	0xffffffff


	//   ....[25]....
        /*04e0*/ 	.word	0xffffffff


	//   ....[26]....
        /*04e4*/ 	.word	0xffffffff


	//   ....[27]....
        /*04e8*/ 	.word	0xffffffff


	//   ....[28]....
        /*04ec*/ 	.word	0xffffffff


	//   ....[29]....
        /*04f0*/ 	.word	0xffffffff


	//   ....[30]....
        /*04f4*/ 	.word	0xffffffff


	//   ....[31]....
        /*04f8*/ 	.word	0xffffffff


	//   ....[32]....
        /*04fc*/ 	.word	0xffffffff


	//   ....[33]....
        /*0500*/ 	.word	0xffffffff


	//   ....[34]....
        /*0504*/ 	.word	0xffffffff


	//   ....[35]....
        /*0508*/ 	.word	0xffffffff


	//   ....[36]....
        /*050c*/ 	.word	0xffffffff


	//   ....[37]....
        /*0510*/ 	.word	0xffffffff


	//   ....[38]....
        /*0514*/ 	.word	0xffffffff


	//   ....[39]....
        /*0518*/ 	.word	0xffffffff


	//   ....[40]....
        /*051c*/ 	.word	0xffffffff


	//   ....[41]....
        /*0520*/ 	.word	0xffffffff


	//   ....[42]....
        /*0524*/ 	.word	0xffffffff


	//   ....[43]....
        /*0528*/ 	.word	0xffffffff


	//   ....[44]....
        /*052c*/ 	.word	0xffffffff


	//   ....[45]....
        /*0530*/ 	.word	0xffffffff


	//   ....[46]....
        /*0534*/ 	.word	0xffffffff


	//   ....[47]....
        /*0538*/ 	.word	0xffffffff


	//   ....[48]....
        /*053c*/ 	.word	0xffffffff


	//   ....[49]....
        /*0540*/ 	.word	0xffffffff


	//   ....[50]....
        /*0544*/ 	.word	0xffffffff


	//   ....[51]....
        /*0548*/ 	.word	0xffffffff


	//   ....[52]....
        /*054c*/ 	.word	0xffffffff


	//   ....[53]....
        /*0550*/ 	.word	0xffffffff


	//   ....[54]....
        /*0554*/ 	.word	0xffffffff


	//   ....[55]....
        /*0558*/ 	.word	0xffffffff


	//   ....[56]....
        /*055c*/ 	.word	0xffffffff


	//   ....[57]....
        /*0560*/ 	.word	0xffffffff


	//   ....[58]....
        /*0564*/ 	.word	0xffffffff


	//   ....[59]....
        /*0568*/ 	.word	0xffffffff


	//   ....[60]....
        /*056c*/ 	.word	0xffffffff


	//   ....[61]....
        /*0570*/ 	.word	0xffffffff


	//   ....[62]....
        /*0574*/ 	.word	0xffffffff


	//   ....[63]....
        /*0578*/ 	.word	0xffffffff


	//   ....[64]....
        /*057c*/ 	.word	0xffffffff


	//   ....[65]....
        /*0580*/ 	.word	0xffffffff


	//   ....[66]....
        /*0584*/ 	.word	0xffffffff


	//   ....[67]....
        /*0588*/ 	.word	0xffffffff


	//   ....[68]....
        /*058c*/ 	.word	0xffffffff


	//   ....[69]....
        /*0590*/ 	.word	0xffffffff


	//   ....[70]....
        /*0594*/ 	.word	0xffffffff


	//   ....[71]....
        /*0598*/ 	.word	0xffffffff


	//   ....[72]....
        /*059c*/ 	.word	0xffffffff


	//   ....[73]....
        /*05a0*/ 	.word	0xffffffff


	//   ....[74]....
        /*05a4*/ 	.word	0xffffffff


	//   ....[75]....
        /*05a8*/ 	.word	0xffffffff


	//   ....[76]....
        /*05ac*/ 	.word	0xffffffff


	//   ....[77]....
        /*05b0*/ 	.word	0xffffffff


	//   ....[78]....
        /*05b4*/ 	.word	0xffffffff


	//   ....[79]....
        /*05b8*/ 	.word	0xffffffff


	//   ....[80]....
        /*05bc*/ 	.word	0xffffffff


	//   ....[81]....
        /*05c0*/ 	.word	0xffffffff


	//   ....[82]....
        /*05c4*/ 	.word	0xffffffff


	//   ....[83]....
        /*05c8*/ 	.word	0xffffffff


	//   ....[84]....
        /*05cc*/ 	.word	0xffffffff


	//   ....[85]....
        /*05d0*/ 	.word	0xffffffff


	//   ....[86]....
        /*05d4*/ 	.word	0xffffffff


	//   ....[87]....
        /*05d8*/ 	.word	0xffffffff


	//   ....[88]....
        /*05dc*/ 	.word	0xffffffff


	//   ....[89]....
        /*05e0*/ 	.word	0xffffffff


	//   ....[90]....
        /*05e4*/ 	.word	0xffffffff


	//   ....[91]....
        /*05e8*/ 	.word	0xffffffff


	//   ....[92]....
        /*05ec*/ 	.word	0xffffffff


	//   ....[93]....
        /*05f0*/ 	.word	0xffffffff


	//   ....[94]....
        /*05f4*/ 	.word	0xffffffff


	//   ....[95]....
        /*05f8*/ 	.word	0xffffffff


	//   ....[96]....
        /*05fc*/ 	.word	0xffffffff


	//   ....[97]....
        /*0600*/ 	.word	0xffffffff


	//   ....[98]....
        /*0604*/ 	.word	0xffffffff


	//   ....[99]....
        /*0608*/ 	.word	0xffffffff


	//   ....[100]....
        /*060c*/ 	.word	0xffffffff


	//   ....[101]....
        /*0610*/ 	.word	0xffffffff


	//   ....[102]....
        /*0614*/ 	.word	0xffffffff


	//   ....[103]....
        /*0618*/ 	.word	0xffffffff


	//   ....[104]....
        /*061c*/ 	.word	0xffffffff


	//   ....[105]....
        /*0620*/ 	.word	0xffffffff


	//   ....[106]....
        /*0624*/ 	.word	0xffffffff


	//   ....[107]....
        /*0628*/ 	.word	0xffffffff


	//   ....[108]....
        /*062c*/ 	.word	0xffffffff


	//   ....[109]....
        /*0630*/ 	.word	0xffffffff


	//   ....[110]....
        /*0634*/ 	.word	0xffffffff


	//   ....[111]....
        /*0638*/ 	.word	0xffffffff


	//   ....[112]....
        /*063c*/ 	.word	0xffffffff


	//   ....[113]....
        /*0640*/ 	.word	0xffffffff


	//   ....[114]....
        /*0644*/ 	.word	0xffffffff


	//   ....[115]....
        /*0648*/ 	.word	0xffffffff


	//   ....[116]....
        /*064c*/ 	.word	0xffffffff


	//   ....[117]....
        /*0650*/ 	.word	0xffffffff


	//   ....[118]....
        /*0654*/ 	.word	0xffffffff


	//   ....[119]....
        /*0658*/ 	.word	0xffffffff


	//   ....[120]....
        /*065c*/ 	.word	0xffffffff


	//   ....[121]....
        /*0660*/ 	.word	0xffffffff


	//   ....[122]....
        /*0664*/ 	.word	0xffffffff


	//   ....[123]....
        /*0668*/ 	.word	0xffffffff


	//   ....[124]....
        /*066c*/ 	.word	0xffffffff


	//   ....[125]....
        /*0670*/ 	.word	0xffffffff


	//   ....[126]....
        /*0674*/ 	.word	0xffffffff


	//   ....[127]....
        /*0678*/ 	.word	0xffffffff


	//   ....[128]....
        /*067c*/ 	.word	0xffffffff


	//   ....[129]....
        /*0680*/ 	.word	0xffffffff


	//   ....[130]....
        /*0684*/ 	.word	0xffffffff


	//   ....[131]....
        /*0688*/ 	.word	0xffffffff


	//   ....[132]....
        /*068c*/ 	.word	0xffffffff


	//   ....[133]....
        /*0690*/ 	.word	0xffffffff


	//   ....[134]....
        /*0694*/ 	.word	0xffffffff


	//   ....[135]....
        /*0698*/ 	.word	0xffffffff


	//   ....[136]....
        /*069c*/ 	.word	0xffffffff


	//   ....[137]....
        /*06a0*/ 	.word	0xffffffff


	//   ....[138]....
        /*06a4*/ 	.word	0xffffffff


	//   ....[139]....
        /*06a8*/ 	.word	0xffffffff


	//   ....[140]....
        /*06ac*/ 	.word	0xffffffff


	//   ....[141]....
        /*06b0*/ 	.word	0xffffffff


	//   ....[142]....
        /*06b4*/ 	.word	0xffffffff


	//   ....[143]....
        /*06b8*/ 	.word	0xffffffff


	//   ....[144]....
        /*06bc*/ 	.word	0xffffffff


	//   ....[145]....
        /*06c0*/ 	.word	0xffffffff


	//   ....[146]....
        /*06c4*/ 	.word	0xffffffff


	//   ....[147]....
        /*06c8*/ 	.word	0xffffffff


	//   ....[148]....
        /*06cc*/ 	.word	0xffffffff


	//   ....[149]....
        /*06d0*/ 	.word	0xffffffff


	//   ....[150]....
        /*06d4*/ 	.word	0xffffffff


	//   ....[151]....
        /*06d8*/ 	.word	0xffffffff


	//   ....[152]....
        /*06dc*/ 	.word	0xffffffff


	//   ....[153]....
        /*06e0*/ 	.word	0xffffffff


	//   ....[154]....
        /*06e4*/ 	.word	0xffffffff


	//   ....[155]....
        /*06e8*/ 	.word	0xffffffff


	//   ....[156]....
        /*06ec*/ 	.word	0xffffffff


	//   ....[157]....
        /*06f0*/ 	.word	0xffffffff


	//   ....[158]....
        /*06f4*/ 	.word	0xffffffff


	//   ....[159]....
        /*06f8*/ 	.word	0xffffffff


	//   ....[160]....
        /*06fc*/ 	.word	0xffffffff


	//   ....[161]....
        /*0700*/ 	.word	0xffffffff


	//   ....[162]....
        /*0704*/ 	.word	0xffffffff


	//   ....[163]....
        /*0708*/ 	.word	0xffffffff


	//   ....[164]....
        /*070c*/ 	.word	0xffffffff


	//   ....[165]....
        /*0710*/ 	.word	0xffffffff


	//   ....[166]....
        /*0714*/ 	.word	0xffffffff


	//   ....[167]....
        /*0718*/ 	.word	0xffffffff


	//   ....[168]....
        /*071c*/ 	.word	0xffffffff


	//   ....[169]....
        /*0720*/ 	.word	0xffffffff


	//   ....[170]....
        /*0724*/ 	.word	0xffffffff


	//   ....[171]....
        /*0728*/ 	.word	0xffffffff


	//   ....[172]....
        /*072c*/ 	.word	0xffffffff


	//   ....[173]....
        /*0730*/ 	.word	0xffffffff


	//   ....[174]....
        /*0734*/ 	.word	0xffffffff


	//   ....[175]....
        /*0738*/ 	.word	0xffffffff


	//   ....[176]....
        /*073c*/ 	.word	0xffffffff


	//   ....[177]....
        /*0740*/ 	.word	0xffffffff


	//   ....[178]....
        /*0744*/ 	.word	0xffffffff


	//   ....[179]....
        /*0748*/ 	.word	0xffffffff


	//   ....[180]....
        /*074c*/ 	.word	0xffffffff


	//   ....[181]....
        /*0750*/ 	.word	0xffffffff


	//   ....[182]....
        /*0754*/ 	.word	0xffffffff


	//   ....[183]....
        /*0758*/ 	.word	0xffffffff


	//   ....[184]....
        /*075c*/ 	.word	0xffffffff


	//   ....[185]....
        /*0760*/ 	.word	0xffffffff


	//   ....[186]....
        /*0764*/ 	.word	0xffffffff


	//   ....[187]....
        /*0768*/ 	.word	0xffffffff


	//   ....[188]....
        /*076c*/ 	.word	0xffffffff


	//   ....[189]....
        /*0770*/ 	.word	0xffffffff


	//   ....[190]....
        /*0774*/ 	.word	0xffffffff


	//   ....[191]....
        /*0778*/ 	.word	0xffffffff


	//   ....[192]....
        /*077c*/ 	.word	0xffffffff


	//   ....[193]....
        /*0780*/ 	.word	0xffffffff


	//   ....[194]....
        /*0784*/ 	.word	0xffffffff


	//   ....[195]....
        /*0788*/ 	.word	0xffffffff


	//   ....[196]....
        /*078c*/ 	.word	0xffffffff


	//   ....[197]....
        /*0790*/ 	.word	0xffffffff


	//   ....[198]....
        /*0794*/ 	.word	0xffffffff


	//   ....[199]....
        /*0798*/ 	.word	0xffffffff


	//   ....[200]....
        /*079c*/ 	.word	0xffffffff


	//   ....[201]....
        /*07a0*/ 	.word	0xffffffff


	//   ....[202]....
        /*07a4*/ 	.word	0xffffffff


	//   ....[203]....
        /*07a8*/ 	.word	0xffffffff


	//   ....[204]....
        /*07ac*/ 	.word	0xffffffff


	//   ....[205]....
        /*07b0*/ 	.word	0xffffffff


	//   ....[206]....
        /*07b4*/ 	.word	0xffffffff


	//   ....[207]....
        /*07b8*/ 	.word	0xffffffff


	//   ....[208]....
        /*07bc*/ 	.word	0xffffffff


	//   ....[209]....
        /*07c0*/ 	.word	0xffffffff


	//   ....[210]....
        /*07c4*/ 	.word	0xffffffff


	//   ....[211]....
        /*07c8*/ 	.word	0xffffffff


	//   ....[212]....
        /*07cc*/ 	.word	0xffffffff


	//   ....[213]....
        /*07d0*/ 	.word	0xffffffff


	//   ....[214]....
        /*07d4*/ 	.word	0xffffffff


	//   ....[215]....
        /*07d8*/ 	.word	0xffffffff


	//   ....[216]....
        /*07dc*/ 	.word	0xffffffff


	//   ....[217]....
        /*07e0*/ 	.word	0xffffffff


	//   ....[218]....
        /*07e4*/ 	.word	0xffffffff


	//   ....[219]....
        /*07e8*/ 	.word	0xffffffff


	//   ....[220]....
        /*07ec*/ 	.word	0xffffffff


	//   ....[221]....
        /*07f0*/ 	.word	0xffffffff


	//   ....[222]....
        /*07f4*/ 	.word	0xffffffff


	//   ....[223]....
        /*07f8*/ 	.word	0xffffffff


	//   ....[224]....
        /*07fc*/ 	.word	0xffffffff


	//   ....[225]....
        /*0800*/ 	.word	0xffffffff


	//   ....[226]....
        /*0804*/ 	.word	0xffffffff


	//   ....[227]....
        /*0808*/ 	.word	0xffffffff


	//   ....[228]....
        /*080c*/ 	.word	0xffffffff


	//   ....[229]....
        /*0810*/ 	.word	0xffffffff


	//   ....[230]....
        /*0814*/ 	.word	0xffffffff


	//   ....[231]....
        /*0818*/ 	.word	0xffffffff


	//   ....[232]....
        /*081c*/ 	.word	0xffffffff


	//   ....[233]....
        /*0820*/ 	.word	0xffffffff


	//   ....[234]....
        /*0824*/ 	.word	0xffffffff


	//   ....[235]....
        /*0828*/ 	.word	0xffffffff


	//   ....[236]....
        /*082c*/ 	.word	0xffffffff


	//   ....[237]....
        /*0830*/ 	.word	0xffffffff


	//   ....[238]....
        /*0834*/ 	.word	0xffffffff


	//   ....[239]....
        /*0838*/ 	.word	0xffffffff


	//   ....[240]....
        /*083c*/ 	.word	0xffffffff


	//   ....[241]....
        /*0840*/ 	.word	0xffffffff


	//   ....[242]....
        /*0844*/ 	.word	0xffffffff


	//   ....[243]....
        /*0848*/ 	.word	0xffffffff


	//   ....[244]....
        /*084c*/ 	.word	0xffffffff


	//   ....[245]....
        /*0850*/ 	.word	0xffffffff


	//   ....[246]....
        /*0854*/ 	.word	0xffffffff


	//   ....[247]....
        /*0858*/ 	.word	0xffffffff


	//   ....[248]....
        /*085c*/ 	.word	0xffffffff


	//   ....[249]....
        /*0860*/ 	.word	0xffffffff


	//   ....[250]....
        /*0864*/ 	.word	0xffffffff


	//   ....[251]....
        /*0868*/ 	.word	0xffffffff


	//   ....[252]....
        /*086c*/ 	.word	0xffffffff


	//   ....[253]....
        /*0870*/ 	.word	0xffffffff


	//   ....[254]....
        /*0874*/ 	.word	0xffffffff


	//   ....[255]....
        /*0878*/ 	.word	0xffffffff


	//   ....[0]....
        /*087c*/ 	.word	0xffffffff


	//   ....[1]....
        /*0880*/ 	.word	0xffffffff


	//   ....[2]....
        /*0884*/ 	.word	0xffffffff


	//   ....[3]....
        /*0888*/ 	.word	0xffffffff


	//   ....[4]....
        /*088c*/ 	.word	0xffffffff


	//   ....[5]....
        /*0890*/ 	.word	0xffffffff


	//   ....[6]....
        /*0894*/ 	.word	0xffffffff


	//   ....[7]....
        /*0898*/ 	.word	0xffffffff


	//   ....[8]....
        /*089c*/ 	.word	0xffffffff


	//   ....[9]....
        /*08a0*/ 	.word	0xffffffff


	//   ....[10]....
        /*08a4*/ 	.word	0xffffffff


	//   ....[11]....
        /*08a8*/ 	.word	0xffffffff


	//   ....[12]....
        /*08ac*/ 	.word	0xffffffff


	//   ....[13]....
        /*08b0*/ 	.word	0xffffffff


	//   ....[14]....
        /*08b4*/ 	.word	0xffffffff


	//   ....[15]....
        /*08b8*/ 	.word	0xffffffff


	//   ....[16]....
        /*08bc*/ 	.word	0xffffffff


	//   ....[17]....
        /*08c0*/ 	.word	0xffffffff


	//   ....[18]....
        /*08c4*/ 	.word	0xffffffff


	//   ....[19]....
        /*08c8*/ 	.word	0xffffffff


	//   ....[20]....
        /*08cc*/ 	.word	0xffffffff


	//   ....[21]....
        /*08d0*/ 	.word	0xffffffff


	//   ....[22]....
        /*08d4*/ 	.word	0xffffffff


	//   ....[23]....
        /*08d8*/ 	.word	0xffffffff


	//   ....[24]....
        /*08dc*/ 	.word	0xffffffff


	//   ....[25]....
        /*08e0*/ 	.word	0xffffffff


	//   ....[26]....
        /*08e4*/ 	.word	0xffffffff


	//   ....[27]....
        /*08e8*/ 	.word	0xffffffff


	//   ....[28]....
        /*08ec*/ 	.word	0xffffffff


	//   ....[29]....
        /*08f0*/ 	.word	0xffffffff


	//   ....[30]....
        /*08f4*/ 	.word	0xffffffff


	//   ....[31]....
        /*08f8*/ 	.word	0xffffffff


	//   ....[32]....
        /*08fc*/ 	.word	0xffffffff


	//   ....[33]....
        /*0900*/ 	.word	0xffffffff


	//   ....[34]....
        /*0904*/ 	.word	0xffffffff


	//   ....[35]....
        /*0908*/ 	.word	0xffffffff


	//   ....[36]....
        /*090c*/ 	.word	0xffffffff


	//   ....[37]....
        /*0910*/ 	.word	0xffffffff


	//   ....[38]....
        /*0914*/ 	.word	0xffffffff


	//   ....[39]....
        /*0918*/ 	.word	0xffffffff


	//   ....[40]....
        /*091c*/ 	.word	0xffffffff


	//   ....[41]....
        /*0920*/ 	.word	0xffffffff


	//   ....[42]....
        /*0924*/ 	.word	0xffffffff


	//   ....[43]....
        /*0928*/ 	.word	0xffffffff


	//   ....[44]....
        /*092c*/ 	.word	0xffffffff


	//   ....[45]....
        /*0930*/ 	.word	0xffffffff


	//   ....[46]....
        /*0934*/ 	.word	0xffffffff


	//   ....[47]....
        /*0938*/ 	.word	0xffffffff


	//   ....[48]....
        /*093c*/ 	.word	0xffffffff


	//   ....[49]....
        /*0940*/ 	.word	0xffffffff


	//   ....[50]....
        /*0944*/ 	.word	0xffffffff


	//   ....[51]....
        /*0948*/ 	.word	0xffffffff


	//   ....[52]....
        /*094c*/ 	.word	0xffffffff


	//   ....[53]....
        /*0950*/ 	.word	0xffffffff


	//   ....[54]....
        /*0954*/ 	.word	0xffffffff


	//   ....[55]....
        /*0958*/ 	.word	0xffffffff


	//   ....[56]....
        /*095c*/ 	.word	0xffffffff


	//   ....[57]....
        /*0960*/ 	.word	0xffffffff


	//   ....[58]....
        /*0964*/ 	.word	0xffffffff


	//   ....[59]....
        /*0968*/ 	.word	0xffffffff


	//   ....[60]....
        /*096c*/ 	.word	0xffffffff


	//   ....[61]....
        /*0970*/ 	.word	0xffffffff


	//   ....[62]....
        /*0974*/ 	.word	0xffffffff


	//   ....[63]....
        /*0978*/ 	.word	0xffffffff


	//   ....[64]....
        /*097c*/ 	.word	0xffffffff


	//   ....[65]....
        /*0980*/ 	.word	0xffffffff


	//   ....[66]....
        /*0984*/ 	.word	0xffffffff


	//   ....[67]....
        /*0988*/ 	.word	0xffffffff


	//   ....[68]....
        /*098c*/ 	.word	0xffffffff


	//   ....[69]....
        /*0990*/ 	.word	0xffffffff


	//   ....[70]....
        /*0994*/ 	.word	0xffffffff


	//   ....[71]....
        /*0998*/ 	.word	0xffffffff


	//   ....[72]....
        /*099c*/ 	.word	0xffffffff


	//   ....[73]....
        /*09a0*/ 	.word	0xffffffff


	//   ....[74]....
        /*09a4*/ 	.word	0xffffffff


	//   ....[75]....
        /*09a8*/ 	.word	0xffffffff


	//   ....[76]....
        /*09ac*/ 	.word	0xffffffff


	//   ....[77]....
        /*09b0*/ 	.word	0xffffffff


	//   ....[78]....
        /*09b4*/ 	.word	0xffffffff


	//   ....[79]....
        /*09b8*/ 	.word	0xffffffff


	//   ....[80]....
        /*09bc*/ 	.word	0xffffffff


	//   ....[81]....
        /*09c0*/ 	.word	0xffffffff


	//   ....[82]....
        /*09c4*/ 	.word	0xffffffff


	//   ....[83]....
        /*09c8*/ 	.word	0xffffffff


	//   ....[84]....
        /*09cc*/ 	.word	0xffffffff


	//   ....[85]....
        /*09d0*/ 	.word	0xffffffff


	//   ....[86]....
        /*09d4*/ 	.word	0xffffffff


	//   ....[87]....
        /*09d8*/ 	.word	0xffffffff


	//   ....[88]....
        /*09dc*/ 	.word	0xffffffff


	//   ....[89]....
        /*09e0*/ 	.word	0xffffffff


	//   ....[90]....
        /*09e4*/ 	.word	0xffffffff


	//   ....[91]....
        /*09e8*/ 	.word	0xffffffff


	//   ....[92]....
        /*09ec*/ 	.word	0xffffffff


	//   ....[93]....
        /*09f0*/ 	.word	0xffffffff


	//   ....[94]....
        /*09f4*/ 	.word	0xffffffff


	//   ....[95]....
        /*09f8*/ 	.word	0xffffffff


	//   ....[96]....
        /*09fc*/ 	.word	0xffffffff


	//   ....[97]....
        /*0a00*/ 	.word	0xffffffff


	//   ....[98]....
        /*0a04*/ 	.word	0xffffffff


	//   ....[99]....
        /*0a08*/ 	.word	0xffffffff


	//   ....[100]....
        /*0a0c*/ 	.word	0xffffffff


	//   ....[101]....
        /*0a10*/ 	.word	0xffffffff


	//   ....[102]....
        /*0a14*/ 	.word	0xffffffff


	//   ....[103]....
        /*0a18*/ 	.word	0xffffffff


	//   ....[104]....
        /*0a1c*/ 	.word	0xffffffff


	//   ....[105]....
        /*0a20*/ 	.word	0xffffffff


	//   ....[106]....
        /*0a24*/ 	.word	0xffffffff


	//   ....[107]....
        /*0a28*/ 	.word	0xffffffff


	//   ....[108]....
        /*0a2c*/ 	.word	0xffffffff


	//   ....[109]....
        /*0a30*/ 	.word	0xffffffff


	//   ....[110]....
        /*0a34*/ 	.word	0xffffffff


	//   ....[111]....
        /*0a38*/ 	.word	0xffffffff


	//   ....[112]....
        /*0a3c*/ 	.word	0xffffffff


	//   ....[113]....
        /*0a40*/ 	.word	0xffffffff


	//   ....[114]....
        /*0a44*/ 	.word	0xffffffff


	//   ....[115]....
        /*0a48*/ 	.word	0xffffffff


	//   ....[116]....
        /*0a4c*/ 	.word	0xffffffff


	//   ....[117]....
        /*0a50*/ 	.word	0xffffffff


	//   ....[118]....
        /*0a54*/ 	.word	0xffffffff


	//   ....[119]....
        /*0a58*/ 	.word	0xffffffff


	//   ....[120]....
        /*0a5c*/ 	.word	0xffffffff


	//   ....[121]....
        /*0a60*/ 	.word	0xffffffff


	//   ....[122]....
        /*0a64*/ 	.word	0xffffffff


	//   ....[123]....
        /*0a68*/ 	.word	0xffffffff


	//   ....[124]....
        /*0a6c*/ 	.word	0xffffffff


	//   ....[125]....
        /*0a70*/ 	.word	0xffffffff


	//   ....[126]....
        /*0a74*/ 	.word	0xffffffff


	//   ....[127]....
        /*0a78*/ 	.word	0xffffffff


	//   ....[128]....
        /*0a7c*/ 	.word	0xffffffff


	//   ....[129]....
        /*0a80*/ 	.word	0xffffffff


	//   ....[130]....
        /*0a84*/ 	.word	0xffffffff


	//   ....[131]....
        /*0a88*/ 	.word	0xffffffff


	//   ....[132]....
        /*0a8c*/ 	.word	0xffffffff


	//   ....[133]....
        /*0a90*/ 	.word	0xffffffff


	//   ....[134]....
        /*0a94*/ 	.word	0xffffffff


	//   ....[135]....
        /*0a98*/ 	.word	0xffffffff


	//   ....[136]....
        /*0a9c*/ 	.word	0xffffffff


	//   ....[137]....
        /*0aa0*/ 	.word	0xffffffff


	//----- nvinfo : EIATTR_COOP_GROUP_INSTR_OFFSETS
	.align		4
.L_1408:
        /*0aa4*/ 	.byte	0x04, 0x28
        /*0aa6*/ 	.short	(.L_1410 - .L_1409)


	//   ....[0]....
.L_1409:
        /*0aa8*/ 	.word	0x00002210


	//   ....[1]....
        /*0aac*/ 	.word	0x00002230


	//   ....[2]....
        /*0ab0*/ 	.word	0x00002240


	//   ....[3]....
        /*0ab4*/ 	.word	0x00002250


	//   ....[4]....
        /*0ab8*/ 	.word	0x00002260


	//   ....[5]....
        /*0abc*/ 	.word	0x00002270


	//   ....[6]....
        /*0ac0*/ 	.word	0x00002280


	//   ....[7]....
        /*0ac4*/ 	.word	0x00002290


	//   ....[8]....
        /*0ac8*/ 	.word	0x000022a0


	//   ....[9]....
        /*0acc*/ 	.word	0x000022b0


	//   ....[10]....
        /*0ad0*/ 	.word	0x000022c0


	//   ....[11]....
        /*0ad4*/ 	.word	0x000022d0


	//   ....[12]....
        /*0ad8*/ 	.word	0x000022e0


	//   ....[13]....
        /*0adc*/ 	.word	0x000022f0


	//   ....[14]....
        /*0ae0*/ 	.word	0x00002300


	//   ....[15]....
        /*0ae4*/ 	.word	0x00002310


	//   ....[16]....
        /*0ae8*/ 	.word	0x00002320


	//   ....[17]....
        /*0aec*/ 	.word	0x00002330


	//   ....[18]....
        /*0af0*/ 	.word	0x000023c0


	//   ....[19]....
        /*0af4*/ 	.word	0x000023d0


	//   ....[20]....
        /*0af8*/ 	.word	0x000023e0


	//   ....[21]....
        /*0afc*/ 	.word	0x000023f0


	//   ....[22]....
        /*0b00*/ 	.word	0x00002400


	//   ....[23]....
        /*0b04*/ 	.word	0x00002410


	//   ....[24]....
        /*0b08*/ 	.word	0x00002420


	//   ....[25]....
        /*0b0c*/ 	.word	0x00002430


	//   ....[26]....
        /*0b10*/ 	.word	0x00002440


	//   ....[27]....
        /*0b14*/ 	.word	0x00002450


	//   ....[28]....
        /*0b18*/ 	.word	0x00002460


	//   ....[29]....
        /*0b1c*/ 	.word	0x00002470


	//   ....[30]....
        /*0b20*/ 	.word	0x00002480


	//   ....[31]....
        /*0b24*/ 	.word	0x00002490


	//   ....[32]....
        /*0b28*/ 	.word	0x000024a0


	//   ....[33]....
        /*0b2c*/ 	.word	0x000024b0


	//   ....[34]....
        /*0b30*/ 	.word	0x000024c0


	//   ....[35]....
        /*0b34*/ 	.word	0x000024d0


	//   ....[36]....
        /*0b38*/ 	.word	0x000024e0


	//   ....[37]....
        /*0b3c*/ 	.word	0x000024f0


	//   ....[38]....
        /*0b40*/ 	.word	0x00002500


	//   ....[39]....
        /*0b44*/ 	.word	0x00002510


	//   ....[40]....
        /*0b48*/ 	.word	0x00002520


	//   ....[41]....
        /*0b4c*/ 	.word	0x00002530


	//   ....[42]....
        /*0b50*/ 	.word	0x00002540


	//   ....[43]....
        /*0b54*/ 	.word	0x00002550


	//   ....[44]....
        /*0b58*/ 	.word	0x00002570


	//   ....[45]....
        /*0b5c*/ 	.word	0x00002580


	//   ....[46]....
        /*0b60*/ 	.word	0x00002660


	//   ....[47]....
        /*0b64*/ 	.word	0x00002670


	//   ....[48]....
        /*0b68*/ 	.word	0x00002680


	//   ....[49]....
        /*0b6c*/ 	.word	0x00002690


	//   ....[50]....
        /*0b70*/ 	.word	0x000026a0


	//   ....[51]....
        /*0b74*/ 	.word	0x000026b0


	//   ....[52]....
        /*0b78*/ 	.word	0x000026c0


	//   ....[53]....
        /*0b7c*/ 	.word	0x000026d0


	//   ....[54]....
        /*0b80*/ 	.word	0x000026e0


	//   ....[55]....
        /*0b84*/ 	.word	0x000026f0


	//   ....[56]....
        /*0b88*/ 	.word	0x00002700


	//   ....[57]....
        /*0b8c*/ 	.word	0x00002710


	//   ....[58]....
        /*0b90*/ 	.word	0x00002720


	//   ....[59]....
        /*0b94*/ 	.word	0x00002730


	//   ....[60]....
        /*0b98*/ 	.word	0x00002740


	//   ....[61]....
        /*0b9c*/ 	.word	0x00002750


	//   ....[62]....
        /*0ba0*/ 	.word	0x00002760


	//   ....[63]....
        /*0ba4*/ 	.word	0x00002770


	//   ....[64]....
        /*0ba8*/ 	.word	0x00002780


	//   ....[65]....
        /*0bac*/ 	.word	0x00002790


	//   ....[66]....
        /*0bb0*/ 	.word	0x000027a0


	//   ....[67]....
        /*0bb4*/ 	.word	0x000027b0


	//   ....[68]....
        /*0bb8*/ 	.word	0x000027c0


	//   ....[69]....
        /*0bbc*/ 	.word	0x000027d0


	//   ....[70]....
        /*0bc0*/ 	.word	0x000027e0


	//   ....[71]....
        /*0bc4*/ 	.word	0x000027f0


	//   ....[72]....
        /*0bc8*/ 	.word	0x00002810


	//   ....[73]....
        /*0bcc*/ 	.word	0x00002820


	//   ....[74]....
        /*0bd0*/ 	.word	0x00002900


	//   ....[75]....
        /*0bd4*/ 	.word	0x00002910


	//   ....[76]....
        /*0bd8*/ 	.word	0x00002920


	//   ....[77]....
        /*0bdc*/ 	.word	0x00002930


	//   ....[78]....
        /*0be0*/ 	.word	0x00002940


	//   ....[79]....
        /*0be4*/ 	.word	0x00002950


	//   ....[80]....
        /*0be8*/ 	.word	0x00002960


	//   ....[81]....
        /*0bec*/ 	.word	0x00002970


	//   ....[82]....
        /*0bf0*/ 	.word	0x00002980


	//   ....[83]....
        /*0bf4*/ 	.word	0x00002990


	//   ....[84]....
        /*0bf8*/ 	.word	0x000029a0


	//   ....[85]....
        /*0bfc*/ 	.word	0x000029b0


	//   ....[86]....
        /*0c00*/ 	.word	0x000029c0


	//   ....[87]....
        /*0c04*/ 	.word	0x000029d0


	//   ....[88]....
        /*0c08*/ 	.word	0x000029e0


	//   ....[89]....
        /*0c0c*/ 	.word	0x000029f0


	//   ....[90]....
        /*0c10*/ 	.word	0x00002a00


	//   ....[91]....
        /*0c14*/ 	.word	0x00002a10


	//   ....[92]....
        /*0c18*/ 	.word	0x00002a20


	//   ....[93]....
        /*0c1c*/ 	.word	0x00002a30


	//   ....[94]....
        /*0c20*/ 	.word	0x00002a40


	//   ....[95]....
        /*0c24*/ 	.word	0x00002a50


	//   ....[96]....
        /*0c28*/ 	.word	0x00002a60


	//   ....[97]....
        /*0c2c*/ 	.word	0x00002a70


	//   ....[98]....
        /*0c30*/ 	.word	0x00002a80


	//   ....[99]....
        /*0c34*/ 	.word	0x00002a90


	//   ....[100]....
        /*0c38*/ 	.word	0x00002ab0


	//   ....[101]....
        /*0c3c*/ 	.word	0x00002ac0


	//   ....[102]....
        /*0c40*/ 	.word	0x00002bc0


	//   ....[103]....
        /*0c44*/ 	.word	0x00002bd0


	//   ....[104]....
        /*0c48*/ 	.word	0x00002be0


	//   ....[105]....
        /*0c4c*/ 	.word	0x00002bf0


	//   ....[106]....
        /*0c50*/ 	.word	0x00002c00


	//   ....[107]....
        /*0c54*/ 	.word	0x00002c10


	//   ....[108]....
        /*0c58*/ 	.word	0x00002c20


	//   ....[109]....
        /*0c5c*/ 	.word	0x00002c30


	//   ....[110]....
        /*0c60*/ 	.word	0x00002c40


	//   ....[111]....
        /*0c64*/ 	.word	0x00002c50


	//   ....[112]....
        /*0c68*/ 	.word	0x00002c60


	//   ....[113]....
        /*0c6c*/ 	.word	0x00002c70


	//   ....[114]....
        /*0c70*/ 	.word	0x00002c80


	//   ....[115]....
        /*0c74*/ 	.word	0x00002c90


	//   ....[116]....
        /*0c78*/ 	.word	0x00002ca0


	//   ....[117]....
        /*0c7c*/ 	.word	0x00002cb0


	//   ....[118]....
        /*0c80*/ 	.word	0x00002cc0


	//   ....[119]....
        /*0c84*/ 	.word	0x00002cd0


	//   ....[120]....
        /*0c88*/ 	.word	0x00002ce0


	//   ....[121]....
        /*0c8c*/ 	.word	0x00002cf0


	//   ....[122]....
        /*0c90*/ 	.word	0x00002d00


	//   ....[123]....
        /*0c94*/ 	.word	0x00002d10


	//   ....[124]....
        /*0c98*/ 	.word	0x00002d20


	//   ....[125]....
        /*0c9c*/ 	.word	0x00002d30


	//   ....[126]....
        /*0ca0*/ 	.word	0x00002d40


	//   ....[127]....
        /*0ca4*/ 	.word	0x00002d50


	//   ....[128]....
        /*0ca8*/ 	.word	0x00002d70


	//   ....[129]....
        /*0cac*/ 	.word	0x00002d80


	//   ....[130]....
        /*0cb0*/ 	.word	0x00006f50


	//   ....[131]....
        /*0cb4*/ 	.word	0x00006f80


	//   ....[132]....
        /*0cb8*/ 	.word	0x00006f90


	//   ....[133]....
        /*0cbc*/ 	.word	0x00006fa0


	//   ....[134]....
        /*0cc0*/ 	.word	0x00006fb0


	//   ....[135]....
        /*0cc4*/ 	.word	0x00006fd0


	//   ....[136]....
        /*0cc8*/ 	.word	0x00006fe0


	//   ....[137]....
        /*0ccc*/ 	.word	0x00006ff0


	//   ....[138]....
        /*0cd0*/ 	.word	0x00007000


	//   ....[139]....
        /*0cd4*/ 	.word	0x00007010


	//   ....[140]....
        /*0cd8*/ 	.word	0x00007020


	//   ....[141]....
        /*0cdc*/ 	.word	0x00007030


	//   ....[142]....
        /*0ce0*/ 	.word	0x00007040


	//   ....[143]....
        /*0ce4*/ 	.word	0x00007050


	//   ....[144]....
        /*0ce8*/ 	.word	0x00007060


	//   ....[145]....
        /*0cec*/ 	.word	0x00007070


	//   ....[146]....
        /*0cf0*/ 	.word	0x00007080


	//   ....[147]....
        /*0cf4*/ 	.word	0x00007090


	//   ....[148]....
        /*0cf8*/ 	.word	0x000070a0


	//   ....[149]....
        /*0cfc*/ 	.word	0x000070b0


	//   ....[150]....
        /*0d00*/ 	.word	0x00007160


	//   ....[151]....
        /*0d04*/ 	.word	0x00007170


	//   ....[152]....
        /*0d08*/ 	.word	0x00007180


	//   ....[153]....
        /*0d0c*/ 	.word	0x00007190


	//   ....[154]....
        /*0d10*/ 	.word	0x000071a0


	//   ....[155]....
        /*0d14*/ 	.word	0x000071b0


	//   ....[156]....
        /*0d18*/ 	.word	0x000071c0


	//   ....[157]....
        /*0d1c*/ 	.word	0x000071d0


	//   ....[158]....
        /*0d20*/ 	.word	0x000071e0


	//   ....[159]....
        /*0d24*/ 	.word	0x000071f0


	//   ....[160]....
        /*0d28*/ 	.word	0x00007200


	//   ....[161]....
        /*0d2c*/ 	.word	0x00007210


	//   ....[162]....
        /*0d30*/ 	.word	0x00007220


	//   ....[163]....
        /*0d34*/ 	.word	0x00007230


	//   ....[164]....
        /*0d38*/ 	.word	0x00007240


	//   ....[165]....
        /*0d3c*/ 	.word	0x00007250


	//   ....[166]....
        /*0d40*/ 	.word	0x00007260


	//   ....[167]....
        /*0d44*/ 	.word	0x00007270


	//   ....[168]....
        /*0d48*/ 	.word	0x00007280


	//   ....[169]....
        /*0d4c*/ 	.word	0x00007290


	//   ....[170]....
        /*0d50*/ 	.word	0x000072a0


	//   ....[171]....
        /*0d54*/ 	.word	0x000072b0


	//   ....[172]....
        /*0d58*/ 	.word	0x000072c0


	//   ....[173]....
        /*0d5c*/ 	.word	0x000072d0


	//   ....[174]....
        /*0d60*/ 	.word	0x000072e0


	//   ....[175]....
        /*0d64*/ 	.word	0x000072f0


	//   ....[176]....
        /*0d68*/ 	.word	0x000073d0


	//   ....[177]....
        /*0d6c*/ 	.word	0x000073e0


	//   ....[178]....
        /*0d70*/ 	.word	0x000073f0


	//   ....[179]....
        /*0d74*/ 	.word	0x00007400


	//   ....[180]....
        /*0d78*/ 	.word	0x00007410


	//   ....[181]....
        /*0d7c*/ 	.word	0x00007420


	//   ....[182]....
        /*0d80*/ 	.word	0x00007430


	//   ....[183]....
        /*0d84*/ 	.word	0x00007440


	//   ....[184]....
        /*0d88*/ 	.word	0x00007450


	//   ....[185]....
        /*0d8c*/ 	.word	0x00007460


	//   ....[186]....
        /*0d90*/ 	.word	0x00007470


	//   ....[187]....
        /*0d94*/ 	.word	0x00007480


	//   ....[188]....
        /*0d98*/ 	.word	0x00007490


	//   ....[189]....
        /*0d9c*/ 	.word	0x000074a0


	//   ....[190]....
        /*0da0*/ 	.word	0x000074b0


	//   ....[191]....
        /*0da4*/ 	.word	0x000074c0


	//   ....[192]....
        /*0da8*/ 	.word	0x000074d0


	//   ....[193]....
        /*0dac*/ 	.word	0x000074e0


	//   ....[194]....
        /*0db0*/ 	.word	0x000074f0


	//   ....[195]....
        /*0db4*/ 	.word	0x00007500


	//   ....[196]....
        /*0db8*/ 	.word	0x00007510


	//   ....[197]....
        /*0dbc*/ 	.word	0x00007520


	//   ....[198]....
        /*0dc0*/ 	.word	0x00007530


	//   ....[199]....
        /*0dc4*/ 	.word	0x00007540


	//   ....[200]....
        /*0dc8*/ 	.word	0x00007550


	//   ....[201]....
        /*0dcc*/ 	.word	0x00007560


	//   ....[202]....
        /*0dd0*/ 	.word	0x00007570


	//   ....[203]....
        /*0dd4*/ 	.word	0x00007580


	//   ....[204]....
        /*0dd8*/ 	.word	0x00007670


	//   ....[205]....
        /*0ddc*/ 	.word	0x00007680


	//   ....[206]....
        /*0de0*/ 	.word	0x00007690


	//   ....[207]....
        /*0de4*/ 	.word	0x000076a0


	//   ....[208]....
        /*0de8*/ 	.word	0x000076b0


	//   ....[209]....
        /*0dec*/ 	.word	0x000076c0


	//   ....[210]....
        /*0df0*/ 	.word	0x000076d0


	//   ....[211]....
        /*0df4*/ 	.word	0x000076e0


	//   ....[212]....
        /*0df8*/ 	.word	0x000076f0


	//   ....[213]....
        /*0dfc*/ 	.word	0x00007700


	//   ....[214]....
        /*0e00*/ 	.word	0x00007710


	//   ....[215]....
        /*0e04*/ 	.word	0x00007720


	//   ....[216]....
        /*0e08*/ 	.word	0x00007730


	//   ....[217]....
        /*0e0c*/ 	.word	0x00007740


	//   ....[218]....
        /*0e10*/ 	.word	0x00007750


	//   ....[219]....
        /*0e14*/ 	.word	0x00007760


	//   ....[220]....
        /*0e18*/ 	.word	0x00007770


	//   ....[221]....
        /*0e1c*/ 	.word	0x00007780


	//   ....[222]....
        /*0e20*/ 	.word	0x00007790


	//   ....[223]....
        /*0e24*/ 	.word	0x000077a0


	//   ....[224]....
        /*0e28*/ 	.word	0x000077b0


	//   ....[225]....
        /*0e2c*/ 	.word	0x000077c0


	//   ....[226]....
        /*0e30*/ 	.word	0x000077d0


	//   ....[227]....
        /*0e34*/ 	.word	0x000077e0


	//   ....[228]....
        /*0e38*/ 	.word	0x000077f0


	//   ....[229]....
        /*0e3c*/ 	.word	0x00007800


	//   ....[230]....
        /*0e40*/ 	.word	0x00007810


	//   ....[231]....
        /*0e44*/ 	.word	0x00007820


	//   ....[232]....
        /*0e48*/ 	.word	0x00007940


	//   ....[233]....
        /*0e4c*/ 	.word	0x00007950


	//   ....[234]....
        /*0e50*/ 	.word	0x00007960


	//   ....[235]....
        /*0e54*/ 	.word	0x00007970


	//   ....[236]....
        /*0e58*/ 	.word	0x00007980


	//   ....[237]....
        /*0e5c*/ 	.word	0x00007990


	//   ....[238]....
        /*0e60*/ 	.word	0x000079a0


	//   ....[239]....
        /*0e64*/ 	.word	0x000079b0


	//   ....[240]....
        /*0e68*/ 	.word	0x000079c0


	//   ....[241]....
        /*0e6c*/ 	.word	0x000079d0


	//   ....[242]....
        /*0e70*/ 	.word	0x000079e0


	//   ....[243]....
        /*0e74*/ 	.word	0x000079f0


	//   ....[244]....
        /*0e78*/ 	.word	0x00007a00


	//   ....[245]....
        /*0e7c*/ 	.word	0x00007a10


	//   ....[246]....
        /*0e80*/ 	.word	0x00007a20


	//   ....[247]....
        /*0e84*/ 	.word	0x00007a30


	//   ....[248]....
        /*0e88*/ 	.word	0x00007a40


	//   ....[249]....
        /*0e8c*/ 	.word	0x00007a50


	//   ....[250]....
        /*0e90*/ 	.word	0x00007a60


	//   ....[251]....
        /*0e94*/ 	.word	0x00007a70


	//   ....[252]....
        /*0e98*/ 	.word	0x00007a80


	//   ....[253]....
        /*0e9c*/ 	.word	0x00007a90


	//   ....[254]....
        /*0ea0*/ 	.word	0x00007aa0


	//   ....[255]....
        /*0ea4*/ 	.word	0x00007ab0


	//   ....[0]....
        /*0ea8*/ 	.word	0x00007ac0


	//   ....[1]....
        /*0eac*/ 	.word	0x00007ad0


	//   ....[2]....
        /*0eb0*/ 	.word	0x00007ae0


	//   ....[3]....
        /*0eb4*/ 	.word	0x00007af0


	//   ....[4]....
        /*0eb8*/ 	.word	0x0000bca0


	//   ....[5]....
        /*0ebc*/ 	.word	0x0000bcd0


	//   ....[6]....
        /*0ec0*/ 	.word	0x0000bce0


	//   ....[7]....
        /*0ec4*/ 	.word	0x0000bcf0


	//   ....[8]....
        /*0ec8*/ 	.word	0x0000bd00


	//   ....[9]....
        /*0ecc*/ 	.word	0x0000bd20


	//   ....[10]....
        /*0ed0*/ 	.word	0x0000bd30


	//   ....[11]....
        /*0ed4*/ 	.word	0x0000bd40


	//   ....[12]....
        /*0ed8*/ 	.word	0x0000bd50


	//   ....[13]....
        /*0edc*/ 	.word	0x0000bd60


	//   ....[14]....
        /*0ee0*/ 	.word	0x0000bd70


	//   ....[15]....
        /*0ee4*/ 	.word	0x0000bd80


	//   ....[16]....
        /*0ee8*/ 	.word	0x0000bd90


	//   ....[17]....
        /*0eec*/ 	.word	0x0000bda0


	//   ....[18]....
        /*0ef0*/ 	.word	0x0000bdb0


	//   ....[19]....
        /*0ef4*/ 	.word	0x0000bdc0


	//   ....[20]....
        /*0ef8*/ 	.word	0x0000bdd0


	//   ....[21]....
        /*0efc*/ 	.word	0x0000bde0


	//   ....[22]....
        /*0f00*/ 	.word	0x0000bdf0


	//   ....[23]....
        /*0f04*/ 	.word	0x0000be00


	//   ....[24]....
        /*0f08*/ 	.word	0x0000be10


	//   ....[25]....
        /*0f0c*/ 	.word	0x0000be20


	//   ....[26]....
        /*0f10*/ 	.word	0x0000bec0


	//   ....[27]....
        /*0f14*/ 	.word	0x0000bed0


	//   ....[28]....
        /*0f18*/ 	.word	0x0000bee0


	//   ....[29]....
        /*0f1c*/ 	.word	0x0000bef0


	//   ....[30]....
        /*0f20*/ 	.word	0x0000bf00


	//   ....[31]....
        /*0f24*/ 	.word	0x0000bf10


	//   ....[32]....
        /*0f28*/ 	.word	0x0000bf20


	//   ....[33]....
        /*0f2c*/ 	.word	0x0000bf30


	//   ....[34]....
        /*0f30*/ 	.word	0x0000bf40


	//   ....[35]....
        /*0f34*/ 	.word	0x0000bf50


	//   ....[36]....
        /*0f38*/ 	.word	0x0000bf60


	//   ....[37]....
        /*0f3c*/ 	.word	0x0000bf70


	//   ....[38]....
        /*0f40*/ 	.word	0x0000bf80


	//   ....[39]....
        /*0f44*/ 	.word	0x0000bf90


	//   ....[40]....
        /*0f48*/ 	.word	0x0000bfa0


	//   ....[41]....
        /*0f4c*/ 	.word	0x0000bfb0


	//   ....[42]....
        /*0f50*/ 	.word	0x0000bfc0


	//   ....[43]....
        /*0f54*/ 	.word	0x0000bfd0


	//   ....[44]....
        /*0f58*/ 	.word	0x0000bfe0


	//   ....[45]....
        /*0f5c*/ 	.word	0x0000bff0


	//   ....[46]....
        /*0f60*/ 	.word	0x0000c000


	//   ....[47]....
        /*0f64*/ 	.word	0x0000c010


	//   ....[48]....
        /*0f68*/ 	.word	0x0000c020


	//   ....[49]....
        /*0f6c*/ 	.word	0x0000c030


	//   ....[50]....
        /*0f70*/ 	.word	0x0000c050


	//   ....[51]....
        /*0f74*/ 	.word	0x0000c060


	//   ....[52]....
        /*0f78*/ 	.word	0x0000c080


	//   ....[53]....
        /*0f7c*/ 	.word	0x0000c090


	//   ....[54]....
        /*0f80*/ 	.word	0x0000c160


	//   ....[55]....
        /*0f84*/ 	.word	0x0000c170


	//   ....[56]....
        /*0f88*/ 	.word	0x0000c180


	//   ....[57]....
        /*0f8c*/ 	.word	0x0000c190


	//   ....[58]....
        /*0f90*/ 	.word	0x0000c1a0


	//   ....[59]....
        /*0f94*/ 	.word	0x0000c1b0


	//   ....[60]....
        /*0f98*/ 	.word	0x0000c1c0


	//   ....[61]....
        /*0f9c*/ 	.word	0x0000c1d0


	//   ....[62]....
        /*0fa0*/ 	.word	0x0000c1e0


	//   ....[63]....
        /*0fa4*/ 	.word	0x0000c1f0


	//   ....[64]....
        /*0fa8*/ 	.word	0x0000c200


	//   ....[65]....
        /*0fac*/ 	.word	0x0000c210


	//   ....[66]....
        /*0fb0*/ 	.word	0x0000c220


	//   ....[67]....
        /*0fb4*/ 	.word	0x0000c230


	//   ....[68]....
        /*0fb8*/ 	.word	0x0000c240


	//   ....[69]....
        /*0fbc*/ 	.word	0x0000c250


	//   ....[70]....
        /*0fc0*/ 	.word	0x0000c260


	//   ....[71]....
        /*0fc4*/ 	.word	0x0000c270


	//   ....[72]....
        /*0fc8*/ 	.word	0x0000c280


	//   ....[73]....
        /*0fcc*/ 	.word	0x0000c290


	//   ....[74]....
        /*0fd0*/ 	.word	0x0000c2a0


	//   ....[75]....
        /*0fd4*/ 	.word	0x0000c2b0


	//   ....[76]....
        /*0fd8*/ 	.word	0x0000c2c0


	//   ....[77]....
        /*0fdc*/ 	.word	0x0000c2d0


	//   ....[78]....
        /*0fe0*/ 	.word	0x0000c2f0


	//   ....[79]....
        /*0fe4*/ 	.word	0x0000c300


	//   ....[80]....
        /*0fe8*/ 	.word	0x0000c320


	//   ....[81]....
        /*0fec*/ 	.word	0x0000c330


	//   ....[82]....
        /*0ff0*/ 	.word	0x0000c400


	//   ....[83]....
        /*0ff4*/ 	.word	0x0000c410


	//   ....[84]....
        /*0ff8*/ 	.word	0x0000c420


	//   ....[85]....
        /*0ffc*/ 	.word	0x0000c430


	//   ....[86]....
        /*1000*/ 	.word	0x0000c440


	//   ....[87]....
        /*1004*/ 	.word	0x0000c450


	//   ....[88]....
        /*1008*/ 	.word	0x0000c460


	//   ....[89]....
        /*100c*/ 	.word	0x0000c470


	//   ....[90]....
        /*1010*/ 	.word	0x0000c480


	//   ....[91]....
        /*1014*/ 	.word	0x0000c490


	//   ....[92]....
        /*1018*/ 	.word	0x0000c4a0


	//   ....[93]....
        /*101c*/ 	.word	0x0000c4b0


	//   ....[94]....
        /*1020*/ 	.word	0x0000c4c0


	//   ....[95]....
        /*1024*/ 	.word	0x0000c4d0


	//   ....[96]....
        /*1028*/ 	.word	0x0000c4e0


	//   ....[97]....
        /*102c*/ 	.word	0x0000c4f0


	//   ....[98]....
        /*1030*/ 	.word	0x0000c500


	//   ....[99]....
        /*1034*/ 	.word	0x0000c510


	//   ....[100]....
        /*1038*/ 	.word	0x0000c520


	//   ....[101]....
        /*103c*/ 	.word	0x0000c530


	//   ....[102]....
        /*1040*/ 	.word	0x0000c540


	//   ....[103]....
        /*1044*/ 	.word	0x0000c550


	//   ....[104]....
        /*1048*/ 	.word	0x0000c560


	//   ....[105]....
        /*104c*/ 	.word	0x0000c570


	//   ....[106]....
        /*1050*/ 	.word	0x0000c590


	//   ....[107]....
        /*1054*/ 	.word	0x0000c5a0


	//   ....[108]....
        /*1058*/ 	.word	0x0000c6a0


	//   ....[109]....
        /*105c*/ 	.word	0x0000c6b0


	//   ....[110]....
        /*1060*/ 	.word	0x0000c6c0


	//   ....[111]....
        /*1064*/ 	.word	0x0000c6d0


	//   ....[112]....
        /*1068*/ 	.word	0x0000c6e0


	//   ....[113]....
        /*106c*/ 	.word	0x0000c6f0


	//   ....[114]....
        /*1070*/ 	.word	0x0000c700


	//   ....[115]....
        /*1074*/ 	.word	0x0000c710


	//   ....[116]....
        /*1078*/ 	.word	0x0000c720


	//   ....[117]....
        /*107c*/ 	.word	0x0000c730


	//   ....[118]....
        /*1080*/ 	.word	0x0000c740


	//   ....[119]....
        /*1084*/ 	.word	0x0000c750


	//   ....[120]....
        /*1088*/ 	.word	0x0000c760


	//   ....[121]....
        /*108c*/ 	.word	0x0000c770


	//   ....[122]....
        /*1090*/ 	.word	0x0000c780


	//   ....[123]....
        /*1094*/ 	.word	0x0000c790


	//   ....[124]....
        /*1098*/ 	.word	0x0000c7a0


	//   ....[125]....
        /*109c*/ 	.word	0x0000c7b0


	//   ....[126]....
        /*10a0*/ 	.word	0x0000c7c0


	//   ....[127]....
        /*10a4*/ 	.word	0x0000c7d0


	//   ....[128]....
        /*10a8*/ 	.word	0x0000c7e0


	//   ....[129]....
        /*10ac*/ 	.word	0x0000c7f0


	//   ....[130]....
        /*10b0*/ 	.word	0x0000c800


	//   ....[131]....
        /*10b4*/ 	.word	0x0000c810


	//   ....[132]....
        /*10b8*/ 	.word	0x0000c830


	//   ....[133]....
        /*10bc*/ 	.word	0x0000c840


	//   ....[134]....
        /*10c0*/ 	.word	0x000109f0


	//   ....[135]....
        /*10c4*/ 	.word	0x00010a20


	//   ....[136]....
        /*10c8*/ 	.word	0x00010a30


	//   ....[137]....
        /*10cc*/ 	.word	0x00010a40


	//   ....[138]....
        /*10d0*/ 	.word	0x00010a50


	//   ....[139]....
        /*10d4*/ 	.word	0x00010a70


	//   ....[140]....
        /*10d8*/ 	.word	0x00010a80


	//   ....[141]....
        /*10dc*/ 	.word	0x00010a90


	//   ....[142]....
        /*10e0*/ 	.word	0x00010aa0


	//   ....[143]....
        /*10e4*/ 	.word	0x00010ab0


	//   ....[144]....
        /*10e8*/ 	.word	0x00010ac0


	//   ....[145]....
        /*10ec*/ 	.word	0x00010ad0


	//   ....[146]....
        /*10f0*/ 	.word	0x00010ae0


	//   ....[147]....
        /*10f4*/ 	.word	0x00010af0


	//   ....[148]....
        /*10f8*/ 	.word	0x00010b00


	//   ....[149]....
        /*10fc*/ 	.word	0x00010b10


	//   ....[150]....
        /*1100*/ 	.word	0x00010b20


	//   ....[151]....
        /*1104*/ 	.word	0x00010b30


	//   ....[152]....
        /*1108*/ 	.word	0x00010b40


	//   ....[153]....
        /*110c*/ 	.word	0x00010b50


	//   ....[154]....
        /*1110*/ 	.word	0x00010c00


	//   ....[155]....
        /*1114*/ 	.word	0x00010c10


	//   ....[156]....
        /*1118*/ 	.word	0x00010c20


	//   ....[157]....
        /*111c*/ 	.word	0x00010c30


	//   ....[158]....
        /*1120*/ 	.word	0x00010c40


	//   ....[159]....
        /*1124*/ 	.word	0x00010c50


	//   ....[160]....
        /*1128*/ 	.word	0x00010c60


	//   ....[161]....
        /*112c*/ 	.word	0x00010c70


	//   ....[162]....
        /*1130*/ 	.word	0x00010c80


	//   ....[163]....
        /*1134*/ 	.word	0x00010c90


	//   ....[164]....
        /*1138*/ 	.word	0x00010ca0


	//   ....[165]....
        /*113c*/ 	.word	0x00010cb0


	//   ....[166]....
        /*1140*/ 	.word	0x00010cc0


	//   ....[167]....
        /*1144*/ 	.word	0x00010cd0


	//   ....[168]....
        /*1148*/ 	.word	0x00010ce0


	//   ....[169]....
        /*114c*/ 	.word	0x00010cf0


	//   ....[170]....
        /*1150*/ 	.word	0x00010d00


	//   ....[171]....
        /*1154*/ 	.word	0x00010d10


	//   ....[172]....
        /*1158*/ 	.word	0x00010d20


	//   ....[173]....
        /*115c*/ 	.word	0x00010d30


	//   ....[174]....
        /*1160*/ 	.word	0x00010d40


	//   ....[175]....
        /*1164*/ 	.word	0x00010d50


	//   ....[176]....
        /*1168*/ 	.word	0x00010d60


	//   ....[177]....
        /*116c*/ 	.word	0x00010d70


	//   ....[178]....
        /*1170*/ 	.word	0x00010d80


	//   ....[179]....
        /*1174*/ 	.word	0x00010d90


	//   ....[180]....
        /*1178*/ 	.word	0x00010e70


	//   ....[181]....
        /*117c*/ 	.word	0x00010e80


	//   ....[182]....
        /*1180*/ 	.word	0x00010e90


	//   ....[183]....
        /*1184*/ 	.word	0x00010ea0


	//   ....[184]....
        /*1188*/ 	.word	0x00010eb0


	//   ....[185]....
        /*118c*/ 	.word	0x00010ec0


	//   ....[186]....
        /*1190*/ 	.word	0x00010ed0


	//   ....[187]....
        /*1194*/ 	.word	0x00010ee0


	//   ....[188]....
        /*1198*/ 	.word	0x00010ef0


	//   ....[189]....
        /*119c*/ 	.word	0x00010f00


	//   ....[190]....
        /*11a0*/ 	.word	0x00010f10


	//   ....[191]....
        /*11a4*/ 	.word	0x00010f20


	//   ....[192]....
        /*11a8*/ 	.word	0x00010f30


	//   ....[193]....
        /*11ac*/ 	.word	0x00010f40


	//   ....[194]....
        /*11b0*/ 	.word	0x00010f50


	//   ....[195]....
        /*11b4*/ 	.word	0x00010f60


	//   ....[196]....
        /*11b8*/ 	.word	0x00010f70


	//   ....[197]....
        /*11bc*/ 	.word	0x00010f80


	//   ....[198]....
        /*11c0*/ 	.word	0x00010f90


	//   ....[199]....
        /*11c4*/ 	.word	0x00010fa0


	//   ....[200]....
        /*11c8*/ 	.word	0x00010fb0


	//   ....[201]....
        /*11cc*/ 	.word	0x00010fc0


	//   ....[202]....
        /*11d0*/ 	.word	0x00010fd0


	//   ....[203]....
        /*11d4*/ 	.word	0x00010fe0


	//   ....[204]....
        /*11d8*/ 	.word	0x00010ff0


	//   ....[205]....
        /*11dc*/ 	.word	0x00011000


	//   ....[206]....
        /*11e0*/ 	.word	0x00011010


	//   ....[207]....
        /*11e4*/ 	.word	0x00011020


	//   ....[208]....
        /*11e8*/ 	.word	0x00011100


	//   ....[209]....
        /*11ec*/ 	.word	0x00011110


	//   ....[210]....
        /*11f0*/ 	.word	0x00011120


	//   ....[211]....
        /*11f4*/ 	.word	0x00011130


	//   ....[212]....
        /*11f8*/ 	.word	0x00011140


	//   ....[213]....
        /*11fc*/ 	.word	0x00011150


	//   ....[214]....
        /*1200*/ 	.word	0x00011160


	//   ....[215]....
        /*1204*/ 	.word	0x00011170


	//   ....[216]....
        /*1208*/ 	.word	0x00011180


	//   ....[217]....
        /*120c*/ 	.word	0x00011190


	//   ....[218]....
        /*1210*/ 	.word	0x000111a0


	//   ....[219]....
        /*1214*/ 	.word	0x000111b0


	//   ....[220]....
        /*1218*/ 	.word	0x000111c0


	//   ....[221]....
        /*121c*/ 	.word	0x000111d0


	//   ....[222]....
        /*1220*/ 	.word	0x000111e0


	//   ....[223]....
        /*1224*/ 	.word	0x000111f0


	//   ....[224]....
        /*1228*/ 	.word	0x00011200


	//   ....[225]....
        /*122c*/ 	.word	0x00011210


	//   ....[226]....
        /*1230*/ 	.word	0x00011220


	//   ....[227]....
        /*1234*/ 	.word	0x00011230


	//   ....[228]....
        /*1238*/ 	.word	0x00011240


	//   ....[229]....
        /*123c*/ 	.word	0x00011250


	//   ....[230]....
        /*1240*/ 	.word	0x00011260


	//   ....[231]....
        /*1244*/ 	.word	0x00011270


	//   ....[232]....
        /*1248*/ 	.word	0x00011280


	//   ....[233]....
        /*124c*/ 	.word	0x00011290


	//   ....[234]....
        /*1250*/ 	.word	0x000112b0


	//   ....[235]....
        /*1254*/ 	.word	0x000112c0


	//   ....[236]....
        /*1258*/ 	.word	0x000113c0


	//   ....[237]....
        /*125c*/ 	.word	0x000113d0


	//   ....[238]....
        /*1260*/ 	.word	0x000113e0


	//   ....[239]....
        /*1264*/ 	.word	0x000113f0


	//   ....[240]....
        /*1268*/ 	.word	0x00011400


	//   ....[241]....
        /*126c*/ 	.word	0x00011410


	//   ....[242]....
        /*1270*/ 	.word	0x00011420


	//   ....[243]....
        /*1274*/ 	.word	0x00011430


	//   ....[244]....
        /*1278*/ 	.word	0x00011440


	//   ....[245]....
        /*127c*/ 	.word	0x00011450


	//   ....[246]....
        /*1280*/ 	.word	0x00011460


	//   ....[247]....
        /*1284*/ 	.word	0x00011470


	//   ....[248]....
        /*1288*/ 	.word	0x00011480


	//   ....[249]....
        /*128c*/ 	.word	0x00011490


	//   ....[250]....
        /*1290*/ 	.word	0x000114a0


	//   ....[251]....
        /*1294*/ 	.word	0x000114b0


	//   ....[252]....
        /*1298*/ 	.word	0x000114c0


	//   ....[253]....
        /*129c*/ 	.word	0x000114d0


	//   ....[254]....
        /*12a0*/ 	.word	0x000114e0


	//   ....[255]....
        /*12a4*/ 	.word	0x000114f0


	//   ....[0]....
        /*12a8*/ 	.word	0x00011500


	//   ....[1]....
        /*12ac*/ 	.word	0x00011510


	//   ....[2]....
        /*12b0*/ 	.word	0x00011520


	//   ....[3]....
        /*12b4*/ 	.word	0x00011530


	//   ....[4]....
        /*12b8*/ 	.word	0x00011540


	//   ....[5]....
        /*12bc*/ 	.word	0x00011550


	//   ....[6]....
        /*12c0*/ 	.word	0x00011570


	//   ....[7]....
        /*12c4*/ 	.word	0x00011580


	//   ....[8]....
        /*12c8*/ 	.word	0x00015740


	//   ....[9]....
        /*12cc*/ 	.word	0x00015780


	//   ....[10]....
        /*12d0*/ 	.word	0x00015790


	//   ....[11]....
        /*12d4*/ 	.word	0x000157a0


	//   ....[12]....
        /*12d8*/ 	.word	0x000157b0


	//   ....[13]....
        /*12dc*/ 	.word	0x000157d0


	//   ....[14]....
        /*12e0*/ 	.word	0x000157e0


	//   ....[15]....
        /*12e4*/ 	.word	0x000157f0


	//   ....[16]....
        /*12e8*/ 	.word	0x00015800


	//   ....[17]....
        /*12ec*/ 	.word	0x00015810


	//   ....[18]....
        /*12f0*/ 	.word	0x00015820


	//   ....[19]....
        /*12f4*/ 	.word	0x00015830


	//   ....[20]....
        /*12f8*/ 	.word	0x00015840


	//   ....[21]....
        /*12fc*/ 	.word	0x00015850


	//   ....[22]....
        /*1300*/ 	.word	0x00015860


	//   ....[23]....
        /*1304*/ 	.word	0x00015870


	//   ....[24]....
        /*1308*/ 	.word	0x00015880


	//   ....[25]....
        /*130c*/ 	.word	0x00015890


	//   ....[26]....
        /*1310*/ 	.word	0x00015930


	//   ....[27]....
        /*1314*/ 	.word	0x00015940


	//   ....[28]....
        /*1318*/ 	.word	0x00015950


	//   ....[29]....
        /*131c*/ 	.word	0x00015960


	//   ....[30]....
        /*1320*/ 	.word	0x00015970


	//   ....[31]....
        /*1324*/ 	.word	0x00015980


	//   ....[32]....
        /*1328*/ 	.word	0x00015990


	//   ....[33]....
        /*132c*/ 	.word	0x000159a0


	//   ....[34]....
        /*1330*/ 	.word	0x000159b0


	//   ....[35]....
        /*1334*/ 	.word	0x000159c0


	//   ....[36]....
        /*1338*/ 	.word	0x000159d0


	//   ....[37]....
        /*133c*/ 	.word	0x000159e0


	//   ....[38]....
        /*1340*/ 	.word	0x000159f0


	//   ....[39]....
        /*1344*/ 	.word	0x00015a00


	//   ....[40]....
        /*1348*/ 	.word	0x00015a10


	//   ....[41]....
        /*134c*/ 	.word	0x00015a20


	//   ....[42]....
        /*1350*/ 	.word	0x00015a30


	//   ....[43]....
        /*1354*/ 	.word	0x00015a40


	//   ....[44]....
        /*1358*/ 	.word	0x00015a50


	//   ....[45]....
        /*135c*/ 	.word	0x00015a60


	//   ....[46]....
        /*1360*/ 	.word	0x00015a70


	//   ....[47]....
        /*1364*/ 	.word	0x00015a80


	//   ....[48]....
        /*1368*/ 	.word	0x00015a90


	//   ....[49]....
        /*136c*/ 	.word	0x00015aa0


	//   ....[50]....
        /*1370*/ 	.word	0x00015ab0


	//   ....[51]....
        /*1374*/ 	.word	0x00015ac0


	//   ....[52]....
        /*1378*/ 	.word	0x00015ad0


	//   ....[53]....
        /*137c*/ 	.word	0x00015ae0


	//   ....[54]....
        /*1380*/ 	.word	0x00015bd0


	//   ....[55]....
        /*1384*/ 	.word	0x00015be0


	//   ....[56]....
        /*1388*/ 	.word	0x00015bf0


	//   ....[57]....
        /*138c*/ 	.word	0x00015c00


	//   ....[58]....
        /*1390*/ 	.word	0x00015c10


	//   ....[59]....
        /*1394*/ 	.word	0x00015c20


	//   ....[60]....
        /*1398*/ 	.word	0x00015c30


	//   ....[61]....
        /*139c*/ 	.word	0x00015c40


	//   ....[62]....
        /*13a0*/ 	.word	0x00015c50


	//   ....[63]....
        /*13a4*/ 	.word	0x00015c60


	//   ....[64]....
        /*13a8*/ 	.word	0x00015c70


	//   ....[65]....
        /*13ac*/ 	.word	0x00015c80


	//   ....[66]....
        /*13b0*/ 	.word	0x00015c90


	//   ....[67]....
        /*13b4*/ 	.word	0x00015ca0


	//   ....[68]....
        /*13b8*/ 	.word	0x00015cb0


	//   ....[69]....
        /*13bc*/ 	.word	0x00015cc0


	//   ....[70]....
        /*13c0*/ 	.word	0x00015cd0


	//   ....[71]....
        /*13c4*/ 	.word	0x00015ce0


	//   ....[72]....
        /*13c8*/ 	.word	0x00015cf0


	//   ....[73]....
        /*13cc*/ 	.word	0x00015d00


	//   ....[74]....
        /*13d0*/ 	.word	0x00015d10


	//   ....[75]....
        /*13d4*/ 	.word	0x00015d20


	//   ....[76]....
        /*13d8*/ 	.word	0x00015d30


	//   ....[77]....
        /*13dc*/ 	.word	0x00015d40


	//   ....[78]....
        /*13e0*/ 	.word	0x00015d50


	//   ....[79]....
        /*13e4*/ 	.word	0x00015d60


	//   ....[80]....
        /*13e8*/ 	.word	0x00015d70


	//   ....[81]....
        /*13ec*/ 	.word	0x00015d80


	//   ....[82]....
        /*13f0*/ 	.word	0x00015e70


	//   ....[83]....
        /*13f4*/ 	.word	0x00015e80


	//   ....[84]....
        /*13f8*/ 	.word	0x00015e90


	//   ....[85]....
        /*13fc*/ 	.word	0x00015ea0


	//   ....[86]....
        /*1400*/ 	.word	0x00015eb0


	//   ....[87]....
        /*1404*/ 	.word	0x00015ec0


	//   ....[88]....
        /*1408*/ 	.word	0x00015ed0


	//   ....[89]....
        /*140c*/ 	.word	0x00015ee0


	//   ....[90]....
        /*1410*/ 	.word	0x00015ef0


	//   ....[91]....
        /*1414*/ 	.word	0x00015f00


	//   ....[92]....
        /*1418*/ 	.word	0x00015f10


	//   ....[93]....
        /*141c*/ 	.word	0x00015f20


	//   ....[94]....
        /*1420*/ 	.word	0x00015f30


	//   ....[95]....
        /*1424*/ 	.word	0x00015f40


	//   ....[96]....
        /*1428*/ 	.word	0x00015f50


	//   ....[97]....
        /*142c*/ 	.word	0x00015f60


	//   ....[98]....
        /*1430*/ 	.word	0x00015f70


	//   ....[99]....
        /*1434*/ 	.word	0x00015f80


	//   ....[100]....
        /*1438*/ 	.word	0x00015f90


	//   ....[101]....
        /*143c*/ 	.word	0x00015fa0


	//   ....[102]....
        /*1440*/ 	.word	0x00015fb0


	//   ....[103]....
        /*1444*/ 	.word	0x00015fc0


	//   ....[104]....
        /*1448*/ 	.word	0x00015fd0


	//   ....[105]....
        /*144c*/ 	.word	0x00015fe0


	//   ....[106]....
        /*1450*/ 	.word	0x00015ff0


	//   ....[107]....
        /*1454*/ 	.word	0x00016000


	//   ....[108]....
        /*1458*/ 	.word	0x00016010


	//   ....[109]....
        /*145c*/ 	.word	0x00016020


	//   ....[110]....
        /*1460*/ 	.word	0x00016110


	//   ....[111]....
        /*1464*/ 	.word	0x00016120


	//   ....[112]....
        /*1468*/ 	.word	0x00016130


	//   ....[113]....
        /*146c*/ 	.word	0x00016140


	//   ....[114]....
        /*1470*/ 	.word	0x00016150


	//   ....[115]....
        /*1474*/ 	.word	0x00016160


	//   ....[116]....
        /*1478*/ 	.word	0x00016170


	//   ....[117]....
        /*147c*/ 	.word	0x00016180


	//   ....[118]....
        /*1480*/ 	.word	0x00016190


	//   ....[119]....
        /*1484*/ 	.word	0x000161a0


	//   ....[120]....
        /*1488*/ 	.word	0x000161b0


	//   ....[121]....
        /*148c*/ 	.word	0x000161c0


	//   ....[122]....
        /*1490*/ 	.word	0x000161d0


	//   ....[123]....
        /*1494*/ 	.word	0x000161e0


	//   ....[124]....
        /*1498*/ 	.word	0x000161f0


	//   ....[125]....
        /*149c*/ 	.word	0x00016200


	//   ....[126]....
        /*14a0*/ 	.word	0x00016210


	//   ....[127]....
        /*14a4*/ 	.word	0x00016220


	//   ....[128]....
        /*14a8*/ 	.word	0x00016230


	//   ....[129]....
        /*14ac*/ 	.word	0x00016240


	//   ....[130]....
        /*14b0*/ 	.word	0x00016250


	//   ....[131]....
        /*14b4*/ 	.word	0x00016260


	//   ....[132]....
        /*14b8*/ 	.word	0x00016270


	//   ....[133]....
        /*14bc*/ 	.word	0x00016280


	//   ....[134]....
        /*14c0*/ 	.word	0x00016290


	//   ....[135]....
        /*14c4*/ 	.word	0x000162a0


	//   ....[136]....
        /*14c8*/ 	.word	0x000162b0


	//   ....[137]....
        /*14cc*/ 	.word	0x000162c0


	//----- nvinfo : EIATTR_VRC_CTA_INIT_COUNT
	.align		4
.L_1410:
        /*14d0*/ 	.byte	0x02, 0x4a
	.zero		1
	.zero		1


	//----- nvinfo : EIATTR_EXIT_INSTR_OFFSETS
	.align		4
        /*14d4*/ 	.byte	0x04, 0x1c
        /*14d6*/ 	.short	(.L_1412 - .L_1411)


	//   ....[0]....
.L_1411:
        /*14d8*/ 	.word	0x0001f090


	//   ....[1]....
        /*14dc*/ 	.word	0x00020af0


	//   ....[2]....
        /*14e0*/ 	.word	0x00020b60


	//----- nvinfo : EIATTR_MAX_THREADS
	.align		4
.L_1412:
        /*14e4*/ 	.byte	0x04, 0x05
        /*14e6*/ 	.short	(.L_1414 - .L_1413)
.L_1413:
        /*14e8*/ 	.word	0x00000040
        /*14ec*/ 	.word	0x00000001
        /*14f0*/ 	.word	0x00000001


	//----- nvinfo : EIATTR_CRS_STACK_SIZE
	.align		4
.L_1414:
        /*14f4*/ 	.byte	0x04, 0x1e
        /*14f6*/ 	.short	(.L_1416 - .L_1415)
.L_1415:
        /*14f8*/ 	.word	0x00000000


	//----- nvinfo : EIATTR_CBANK_PARAM_SIZE
	.align		4
.L_1416:
        /*14fc*/ 	.byte	0x03, 0x19
        /*14fe*/ 	.short	0x0028


	//----- nvinfo : EIATTR_PARAM_CBANK
	.align		4
        /*1500*/ 	.byte	0x04, 0x0a
        /*1502*/ 	.short	(.L_1418 - .L_1417)
	.align		4
.L_1417:
        /*1504*/ 	.word	index@(.nv.constant0._ZN17fastertransformer38beam_online_softmax_topk_stage2_kernelIfLi64ELi64EEEvPKfS2_PiPT_ii)
        /*1508*/ 	.short	0x0380
        /*150a*/ 	.short	0x0028


	//----- nvinfo : EIATTR_SW_WAR
	.align		4
.L_1418:
        /*150c*/ 	.byte	0x04, 0x36
        /*150e*/ 	.short	(.L_1420 - .L_1419)
.L_1419:
        /*1510*/ 	.word	0x00000008
.L_1420:


//--------------------- .nv.info._ZN17fastertransformer38beam_online_softmax_topk_stage2_kernelIfLi64ELi32EEEvPKfS2_PiPT_ii --------------------------
	.section	.nv.info._ZN17fastertransformer38beam_online_softmax_topk_stage2_kernelIfLi64ELi32EEEvPKfS2_PiPT_ii,"",@"SHT_CUDA_INFO"
	.sectionflags	@""
	.align	4


	//----- nvinfo : EIATTR_CUDA_API_VERSION
	.align		4
        /*0000*/ 	.byte	0x04, 0x37
        /*0002*/ 	.short	(.L_1422 - .L_1421)
.L_1421:
        /*0004*/ 	.word	0x00000082


	//----- nvinfo : EIATTR_KPARAM_INFO
	.align		4
.L_1422:
        /*0008*/ 	.byte	0x04, 0x17
        /*000a*/ 	.short	(.L_1424 - .L_1423)
.L_1423:
        /*000c*/ 	.word	0x00000000
        /*0010*/ 	.short	0x0005
        /*0012*/ 	.short	0x0024
        /*0014*/ 	.byte	0x00, 0xf0, 0x11, 0x00


	//----- nvinfo : EIATTR_KPARAM_INFO
	.align		4
.L_1424:
        /*0018*/ 	.byte	0x04, 0x17
        /*001a*/ 	.short	(.L_1426 - .L_1425)
.L_1425:
        /*001c*/ 	.word	0x00000000
        /*0020*/ 	.short	0x0004
        /*0022*/ 	.short	0x0020
        /*0024*/ 	.byte	0x00, 0xf0, 0x11, 0x00


	//----- nvinfo : EIATTR_KPARAM_INFO
	.align		4
.L_1426:
        /*0028*/ 	.byte	0x04, 0x17
        /*002a*/ 	.short	(.L_1428 - .L_1427)
.L_1427:
        /*002c*/ 	.word	0x00000000
        /*0030*/ 	.short	0x0003
        /*0032*/ 	.short	0x0018
        /*0034*/ 	.byte	0x00, 0xf5, 0x21, 0x00


	//----- nvinfo : EIATTR_KPARAM_INFO
	.align		4
.L_1428:
        /*0038*/ 	.byte	0x04, 0x17
        /*003a*/ 	.short	(.L_1430 - .L_1429)
.L_1429:
        /*003c*/ 	.word	0x00000000
        /*0040*/ 	.short	0x0002
        /*0042*/ 	.short	0x0010
        /*0044*/ 	.byte	0x00, 0xf5, 0x21, 0x00


	//----- nvinfo : EIATTR_KPARAM_INFO
	.align		4
.L_1430:
        /*0048*/ 	.byte	0x04, 0x17
        /*004a*/ 	.short	(.L_1432 - .L_1431)
.L_1431:
        /*004c*/ 	.word	0x00000000
        /*0050*/ 	.short	0x0001
        /*0052*/ 	.short	0x0008
        /*0054*/ 	.byte	0x00, 0xf5, 0x21, 0x00


	//----- nvinfo : EIATTR_KPARAM_INFO
	.align		4
.L_1432:
        /*0058*/ 	.byte	0x04, 0x17
        /*005a*/ 	.short	(.L_1434 - .L_1433)
.L_1433:
        /*005c*/ 	.word	0x00000000
        /*0060*/ 	.short	0x0000
        /*0062*/ 	.short	0x0000
        /*0064*/ 	.byte	0x00, 0xf5, 0x21, 0x00


	//----- nvinfo : EIATTR_SPARSE_MMA_MASK
	.align		4
.L_1434:
        /*0068*/ 	.byte	0x03, 0x50
        /*006a*/ 	.short	0x0000


	//----- nvinfo : EIATTR_MAXREG_COUNT
	.align		4
        /*006c*/ 	.byte	0x03, 0x1b
        /*006e*/ 	.short	0x00ff


	//----- nvinfo : EIATTR_NUM_BARRIERS
	.align		4
        /*0070*/ 	.byte	0x02, 0x4c
        /*0072*/ 	.byte	0x01
	.zero		1


	//----- nvinfo : EIATTR_MERCURY_ISA_VERSION
	.align		4
        /*0074*/ 	.byte	0x03, 0x5f
        /*0076*/ 	.short	0x0101


	//----- nvinfo : EIATTR_COOP_GROUP_MASK_REGIDS
	.align		4
        /*0078*/ 	.byte	0x04, 0x29
        /*007a*/ 	.short	(.L_1436 - .L_1435)


	//   ....[0]....
.L_1435:
        /*007c*/ 	.word	0xffffffff


	//   ....[1]....
        /*0080*/ 	.word	0xffffffff


	//   ....[2]....
        /*0084*/ 	.word	0xffffffff


	//   ....[3]....
        /*0088*/ 	.word	0xffffffff


	//   ....[4]....
        /*008c*/ 	.word	0xffffffff


	//   ....[5]....
        /*0090*/ 	.word	0xffffffff


	//   ....[6]....
        /*0094*/ 	.word	0xffffffff


	//   ....[7]....
        /*0098*/ 	.word	0xffffffff


	//   ....[8]....
        /*009c*/ 	.word	0xffffffff


	//   ....[9]....
        /*00a0*/ 	.word	0xffffffff


	//   ....[10]....
        /*00a4*/ 	.word	0xffffffff


	//   ....[11]....
        /*00a8*/ 	.word	0xffffffff


	//   ....[12]....
        /*00ac*/ 	.word	0xffffffff


	//   ....[13]....
        /*00b0*/ 	.word	0xffffffff


	//   ....[14]....
        /*00b4*/ 	.word	0xffffffff


	//   ....[15]....
        /*00b8*/ 	.word	0xffffffff


	//   ....[16]....
        /*00bc*/ 	.word	0xffffffff


	//   ....[17]....
        /*00c0*/ 	.word	0xffffffff


	//   ....[18]....
        /*00c4*/ 	.word	0xffffffff


	//   ....[19]....
        /*00c8*/ 	.word	0xffffffff


	//   ....[20]....
        /*00cc*/ 	.word	0xffffffff


	//   ....[21]....
        /*00d0*/ 	.word	0xffffffff


	//   ....[22]....
        /*00d4*/ 	.word	0xffffffff


	//   ....[23]....
        /*00d8*/ 	.word	0xffffffff


	//   ....[24]....
        /*00dc*/ 	.word	0xffffffff


	//   ....[25]....
        /*00e0*/ 	.word	0xffffffff


	//   ....[26]....
        /*00e4*/ 	.word	0xffffffff


	//   ....[27]....
        /*00e8*/ 	.word	0xffffffff


	//   ....[28]....
        /*00ec*/ 	.word	0xffffffff


	//   ....[29]....
        /*00f0*/ 	.word	0xffffffff


	//   ....[30]....
        /*00f4*/ 	.word	0xffffffff


	//   ....[31]....
        /*00f8*/ 	.word	0xffffffff


	//   ....[32]....
        /*00fc*/ 	.word	0xffffffff


	//   ....[33]....
        /*0100*/ 	.word	0xffffffff


	//   ....[34]....
        /*0104*/ 	.word	0xffffffff


	//   ....[35]....
        /*0108*/ 	.word	0xffffffff


	//   ....[36]....
        /*010c*/ 	.word	0xffffffff


	//   ....[37]....
        /*0110*/ 	.word	0xffffffff


	//   ....[38]....
        /*0114*/ 	.word	0xffffffff


	//   ....[39]....
        /*0118*/ 	.word	0xffffffff


	//   ....[40]....
        /*011c*/ 	.word	0xffffffff


	//   ....[41]....
        /*0120*/ 	.word	0xffffffff


	//   ....[42]....
        /*0124*/ 	.word	0xffffffff


	//   ....[43]....
        /*0128*/ 	.word	0xffffffff


	//   ....[44]....
        /*012c*/ 	.word	0xffffffff


	//   ....[45]....
        /*0130*/ 	.word	0xffffffff


	//   ....[46]....
        /*0134*/ 	.word	0xffffffff


	//   ....[47]....
        /*0138*/ 	.word	0xffffffff


	//   ....[48]....
        /*013c*/ 	.word	0xffffffff


	//   ....[49]....
        /*0140*/ 	.word	0xffffffff


	//   ....[50]....
        /*0144*/ 	.word	0xffffffff


	//   ....[51]....
        /*0148*/ 	.word	0xffffffff


	//   ....[52]....
        /*014c*/ 	.word	0xffffffff


	//   ....[53]....
        /*0150*/ 	.word	0xffffffff


	//   ....[54]....
        /*0154*/ 	.word	0xffffffff


	//   ....[55]....
        /*0158*/ 	.word	0xffffffff


	//   ....[56]....
        /*015c*/ 	.word	0xffffffff


	//   ....[57]....
        /*0160*/ 	.word	0xffffffff


	//   ....[58]....
        /*0164*/ 	.word	0xffffffff


	//   ....[59]....
        /*0168*/ 	.word	0xffffffff


	//   ....[60]....
        /*016c*/ 	.word	0xffffffff


	//   ....[61]....
        /*0170*/ 	.word	0xffffffff


	//   ....[62]....
        /*0174*/ 	.word	0xffffffff


	//   ....[63]....
        /*0178*/ 	.word	0xffffffff


	//   ....[64]....
        /*017c*/ 	.word	0xffffffff


	//   ....[65]....
        /*0180*/ 	.word	0xffffffff


	//   ....[66]....
        /*0184*/ 	.word	0xffffffff


	//   ....[67]....
        /*0188*/ 	.word	0xffffffff


	//   ....[68]....
        /*018c*/ 	.word	0xffffffff


	//   ....[69]....
        /*0190*/ 	.word	0xffffffff


	//   ....[70]....
        /*0194*/ 	.word	0xffffffff


	//   ....[71]....
        /*0198*/ 	.word	0xffffffff


	//   ....[72]....
        /*019c*/ 	.word	0xffffffff


	//   ....[73]....
        /*01a0*/ 	.word	0xffffffff


	//   ....[74]....
        /*01a4*/ 	.word	0xffffffff


	//   ....[75]....
        /*01a8*/ 	.word	0xffffffff


	//   ....[76]....
        /*01ac*/ 	.word	0xffffffff


	//   ....[77]....
        /*01b0*/ 	.word	0xffffffff


	//   ....[78]....
        /*01b4*/ 	.word	0xffffffff


	//   ....[79]....
        /*01b8*/ 	.word	0xffffffff


	//   ....[80]....
        /*01bc*/ 	.word	0xffffffff


	//   ....[81]....
        /*01c0*/ 	.word	0xffffffff


	//   ....[82]....
        /*01c4*/ 	.word	0xffffffff


	//   ....[83]....
        /*01c8*/ 	.word	0xffffffff


	//   ....[84]....
        /*01cc*/ 	.word	0xffffffff


	//   ....[85]....
        /*01d0*/ 	.word	0xffffffff


	//   ....[86]....
        /*01d4*/ 	.word	0xffffffff


	//   ....[87]....
        /*01d8*/ 	.word	0xffffffff


	//   ....[88]....
        /*01dc*/ 	.word	0xffffffff


	//   ....[89]....
        /*01e0*/ 	.word	0xffffffff


	//   ....[90]....
        /*01e4*/ 	.word	0xffffffff


	//   ....[91]....
        /*01e8*/ 	.word	0xffffffff


	//   ....[92]....
        /*01ec*/ 	.word	0xffffffff


	//   ....[93]....
        /*01f0*/ 	.word	0xffffffff


	//   ....[94]....
        /*01f4*/ 	.word	0xffffffff


	//   ....[95]....
        /*01f8*/ 	.word	0xffffffff


	//   ....[96]....
        /*01fc*/ 	.word	0xffffffff


	//   ....[97]....
        /*0200*/ 	.word	0xffffffff


	//   ....[98]....
        /*0204*/ 	.word	0xffffffff


	//   ....[99]....
        /*0208*/ 	.word	0xffffffff


	//   ....[100]....
        /*020c*/ 	.word	0xffffffff


	//   ....[101]....
        /*0210*/ 	.word	0xffffffff


	//   ....[102]....
        /*0214*/ 	.word	0xffffffff


	//   ....[103]....
        /*0218*/ 	.word	0xffffffff


	//   ....[104]....
        /*021c*/ 	.word	0xffffffff


	//   ....[105]....
        /*0220*/ 	.word	0xffffffff


	//   ....[106]....
        /*0224*/ 	.word	0xffffffff


	//   ....[107]....
        /*0228*/ 	.word	0xffffffff


	//   ....[108]....
        /*022c*/ 	.word	0xffffffff


	//   ....[109]....
        /*0230*/ 	.word	0xffffffff


	//   ....[110]....
        /*0234*/ 	.word	0xffffffff


	//   ....[111]....
        /*0238*/ 	.word	0xffffffff


	//   ....[112]....
        /*023c*/ 	.word	0xffffffff


	//   ....[113]....
        /*0240*/ 	.word	0xffffffff


	//   ....[114]....
        /*0244*/ 	.word	0xffffffff


	//   ....[115]....
        /*0248*/ 	.word	0xffffffff


	//   ....[116]....
        /*024c*/ 	.word	0xffffffff


	//   ....[117]....
        /*0250*/ 	.word	0xffffffff


	//   ....[118]....
        /*0254*/ 	.word	0xffffffff


	//   ....[119]....
        /*0258*/ 	.word	0xffffffff


	//   ....[120]....
        /*025c*/ 	.word	0xffffffff


	//   ....[121]....
        /*0260*/ 	.word	0xffffffff


	//   ....[122]....
        /*0264*/ 	.word	0xffffffff


	//   ....[123]....
        /*0268*/ 	.word	0xffffffff


	//   ....[124]....
        /*026c*/ 	.word	0xffffffff


	//   ....[125]....
        /*0270*/ 	.word	0xffffffff


	//   ....[126]....
        /*0274*/ 	.word	0xffffffff


	//   ....[127]....
        /*0278*/ 	.word	0xffffffff


	//   ....[128]....
        /*027c*/ 	.word	0xffffffff


	//   ....[129]....
        /*0280*/ 	.word	0xffffffff


	//   ....[130]....
        /*0284*/ 	.word	0xffffffff


	//   ....[131]....
        /*0288*/ 	.word	0xffffffff


	//   ....[132]....
        /*028c*/ 	.word	0xffffffff


	//   ....[133]....
        /*0290*/ 	.word	0xffffffff


	//   ....[134]....
        /*0294*/ 	.word	0xffffffff


	//   ....[135]....
        /*0298*/ 	.word	0xffffffff


	//   ....[136]....
        /*029c*/ 	.word	0xffffffff


	//   ....[137]....
        /*02a0*/ 	.word	0xffffffff


	//   ....[138]....
        /*02a4*/ 	.word	0xffffffff


	//   ....[139]....
        /*02a8*/ 	.word	0xffffffff


	//   ....[140]....
        /*02ac*/ 	.word	0xffffffff


	//   ....[141]....
        /*02b0*/ 	.word	0xffffffff


	//   ....[142]....
        /*02b4*/ 	.word	0xffffffff


	//   ....[143]....
        /*02b8*/ 	.word	0xffffffff


	//   ....[144]....
        /*02bc*/ 	.word	0xffffffff


	//   ....[145]....
        /*02c0*/ 	.word	0xffffffff


	//   ....[146]....
        /*02c4*/ 	.word	0xffffffff


	//   ....[147]....
        /*02c8*/ 	.word	0xffffffff


	//   ....[148]....
        /*02cc*/ 	.word	0xffffffff


	//   ....[149]....
        /*02d0*/ 	.word	0xffffffff


	//   ....[150]....
        /*02d4*/ 	.word	0xffffffff


	//   ....[151]....
        /*02d8*/ 	.word	0xffffffff


	//   ....[152]....
        /*02dc*/ 	.word	0xffffffff


	//   ....[153]....
        /*02e0*/ 	.word	0xffffffff


	//   ....[154]....
        /*02e4*/ 	.word	0xffffffff


	//   ....[155]....
        /*02e8*/ 	.word	0xffffffff


	//   ....[156]....
        /*02ec*/ 	.word	0xffffffff


	//   ....[157]....
        /*02f0*/ 	.word	0xffffffff


	//   ....[158]....
        /*02f4*/ 	.word	0xffffffff


	//   ....[159]....
        /*02f8*/ 	.word	0xffffffff


	//   ....[160]....
        /*02fc*/ 	.word	0xffffffff


	//   ....[161]....
        /*0300*/ 	.word	0xffffffff


	//   ....[162]....
        /*0304*/ 	.word	0xffffffff


	//   ....[163]....
        /*0308*/ 	.word	0xffffffff


	//   ....[164]....
        /*030c*/ 	.word	0xffffffff


	//   ....[165]....
        /*0310*/ 	.word	0xffffffff


	//   ....[166]....
        /*0314*/ 	.word	0xffffffff


	//   ....[167]....
        /*0318*/ 	.word	0xffffffff


	//   ....[168]....
        /*031c*/ 	.word	0xffffffff


	//   ....[169]....
        /*0320*/ 	.word	0xffffffff


	//   ....[170]....
        /*0324*/ 	.word	0xffffffff


	//   ....[171]....
        /*0328*/ 	.word	0xffffffff


	//   ....[172]....
        /*032c*/ 	.word	0xffffffff


	//   ....[173]....
        /*0330*/ 	.word	0xffffffff


	//   ....[174]....
        /*0334*/ 	.word	0xffffffff


	//   ....[175]....
        /*0338*/ 	.word	0xffffffff


	//   ....[176]....
        /*033c*/ 	.word	0xffffffff


	//   ....[177]....
        /*0340*/ 	.word	0xffffffff


	//   ....[178]....
        /*0344*/ 	.word	0xffffffff


	//   ....[179]....
        /*0348*/ 	.word	0xffffffff


	//   ....[180]....
        /*034c*/ 	.word	0xffffffff


	//   ....[181]....
        /*0350*/ 	.word	0xffffffff


	//   ....[182]....
        /*0354*/ 	.word	0xffffffff


	//   ....[183]....
        /*0358*/ 	.word	0xffffffff


	//   ....[184]....
        /*035c*/ 	.word	0xffffffff


	//   ....[185]....
        /*0360*/ 	.word	0xffffffff


	//   ....[186]....
        /*0364*/ 	.word	0xffffffff


	//   ....[187]....
        /*0368*/ 	.word	0xffffffff


	//   ....[188]....
        /*036c*/ 	.word	0xffffffff


	//   ....[189]....
        /*0370*/ 	.word	0xffffffff


	//   ....[190]....
        /*0374*/ 	.word	0xffffffff


	//   ....[191]....
        /*0378*/ 	.word	0xffffffff


	//   ....[192]....
        /*037c*/ 	.word	0xffffffff


	//   ....[193]....
        /*0380*/ 	.word	0xffffffff


	//   ....[194]....
        /*0384*/ 	.word	0xffffffff


	//   ....[195]....
        /*0388*/ 	.word	0xffffffff


	//   ....[196]....
        /*038c*/ 	.word	0xffffffff


	//   ....[197]....
        /*0390*/ 	.word	0xffffffff


	//   ....[198]....
        /*0394*/ 	.word	0xffffffff


	//   ....[199]....
        /*0398*/ 	.word	0xffffffff


	//   ....[200]....
        /*039c*/ 	.word	0xffffffff


	//   ....[201]....
        /*03a0*/ 	.word	0xffffffff


	//   ....[202]....
        /*03a4*/ 	.word	0xffffffff


	//   ....[203]....
        /*03a8*/ 	.word	0xffffffff


	//   ....[204]....
        /*03ac*/ 	.word	0xffffffff


	//   ....[205]....
        /*03b0*/ 	.word	0xffffffff


	//   ....[206]....
        /*03b4*/ 	.word	0xffffffff


	//   ....[207]....
        /*03b8*/ 	.word	0xffffffff


	//   ....[208]....
        /*03bc*/ 	.word	0xffffffff


	//   ....[209]....
        /*03c0*/ 	.word	0xffffffff


	//   ....[210]....
        /*03c4*/ 	.word	0xffffffff


	//   ....[211]....
        /*03c8*/ 	.word	0xffffffff


	//   ....[212]....
        /*03cc*/ 	.word	0xffffffff


	//   ....[213]....
        /*03d0*/ 	.word	0xffffffff


	//   ....[214]....
        /*03d4*/ 	.word	0xffffffff


	//   ....[215]....
        /*03d8*/ 	.word	0xffffffff


	//   ....[216]....
        /*03dc*/ 	.word	0xffffffff


	//   ....[217]....
        /*03e0*/ 	.word	0xffffffff


	//   ....[218]....
        /*03e4*/ 	.word	0xffffffff


	//   ....[219]....
        /*03e8*/ 	.word	0xffffffff


	//   ....[220]....
        /*03ec*/ 	.word	0xffffffff


	//   ....[221]....
        /*03f0*/ 	.word	0xffffffff


	//   ....[222]....
        /*03f4*/ 	.word	0xffffffff


	//   ....[223]....
        /*03f8*/ 	.word	0xffffffff


	//   ....[224]....
        /*03fc*/ 	.word	0xffffffff


	//   ....[225]....
        /*0400*/ 	.word	0xffffffff


	//   ....[226]....
        /*0404*/ 	.word	0xffffffff


	//   ....[227]....
        /*0408*/ 	.word	0xffffffff


	//   ....[228]....
        /*040c*/ 	.word	0xffffffff


	//   ....[229]....
        /*0410*/ 	.word	0xffffffff


	//   ....[230]....
        /*0414*/ 	.word	0xffffffff


	//   ....[231]....
        /*0418*/ 	.word	0xffffffff


	//   ....[232]....
        /*041c*/ 	.word	0xffffffff


	//   ....[233]....
        /*0420*/ 	.word	0xffffffff


	//   ....[234]....
        /*0424*/ 	.word	0xffffffff


	//   ....[235]....
        /*0428*/ 	.word	0xffffffff


	//   ....[236]....
        /*042c*/ 	.word	0xffffffff


	//   ....[237]....
        /*0430*/ 	.word	0xffffffff


	//   ....[238]....
        /*0434*/ 	.word	0xffffffff


	//   ....[239]....
        /*0438*/ 	.word	0xffffffff


	//   ....[240]....
        /*043c*/ 	.word	0xffffffff


	//   ....[241]....
        /*0440*/ 	.word	0xffffffff


	//   ....[242]....
        /*0444*/ 	.word	0xffffffff


	//   ....[243]....
        /*0448*/ 	.word	0xffffffff


	//   ....[244]....
        /*044c*/ 	.word	0xffffffff


	//   ....[245]....
        /*0450*/ 	.word	0xffffffff


	//   ....[246]....
        /*0454*/ 	.word	0xffffffff


	//   ....[247]....
        /*0458*/ 	.word	0xffffffff


	//   ....[248]....
        /*045c*/ 	.word	0xffffffff


	//   ....[249]....
        /*0460*/ 	.word	0xffffffff


	//   ....[250]....
        /*0464*/ 	.word	0xffffffff


	//   ....[251]....
        /*0468*/ 	.word	0xffffffff


	//   ....[252]....
        /*046c*/ 	.word	0xffffffff


	//   ....[253]....
        /*0470*/ 	.word	0xffffffff


	//   ....[254]....
        /*0474*/ 	.word	0xffffffff


	//   ....[255]....
        /*0478*/ 	.word	0xffffffff


	//   ....[0]....
        /*047c*/ 	.word	0xffffffff


	//   ....[1]....
        /*0480*/ 	.word	0xffffffff


	//   ....[2]....
        /*0484*/ 	.word	0xffffffff


	//   ....[3]....
        /*0488*/ 	.word	0xffffffff


	//   ....[4]....
        /*048c*/ 	.word	0xffffffff


	//   ....[5]....
        /*0490*/ 	.word	0xffffffff


	//   ....[6]....
        /*0494*/ 	.word	0xffffffff


	//   ....[7]....
        /*0498*/ 	.word	0xffffffff


	//   ....[8]....
        /*049c*/ 	.word	0xffffffff


	//   ....[9]....
        /*04a0*/ 	.word	0xffffffff


	//   ....[10]....
        /*04a4*/ 	.word	0xffffffff


	//   ....[11]....
        /*04a8*/ 	.word	0xffffffff


	//   ....[12]....
        /*04ac*/ 	.word	0xffffffff


	//   ....[13]....
        /*04b0*/ 	.word	0xffffffff


	//   ....[14]....
        /*04b4*/ 	.word	0xffffffff


	//   ....[15]....
        /*04b8*/ 	.word	0xffffffff


	//   ....[16]....
        /*04bc*/ 	.word	0xffffffff


	//   ....[17]....
        /*04c0*/ 	.word	0xffffffff


	//   ....[18]....
        /*04c4*/ 	.word	0xffffffff


	//   ....[19]....
        /*04c8*/ 	.word	0xffffffff


	//   ....[20]....
        /*04cc*/ 	.word	0xffffffff


	//   ....[21]....
        /*04d0*/ 	.word	0xffffffff


	//   ....[22]....
        /*04d4*/ 	.word	0xffffffff


	//   ....[23]....
        /*04d8*/ 	.word	0xffffffff


	//   ....[24]....
        /*04dc*/ 	.word	0xffffffff


	//   ....[25]....
        /*04e0*/ 	.word	0xffffffff


	//   ....[26]....
        /*04e4*/ 	.word	0xffffffff


	//   ....[27]....
        /*04e8*/ 	.word	0xffffffff


	//   ....[28]....
        /*04ec*/ 	.word	0xffffffff


	//   ....[29]....
        /*04f0*/ 	.word	0xffffffff


	//   ....[30]....
        /*04f4*/ 	.word	0xffffffff


	//   ....[31]....
        /*04f8*/ 	.word	0xffffffff


	//   ....[32]....
        /*04fc*/ 	.word	0xffffffff


	//   ....[33]....
        /*0500*/ 	.word	0xffffffff


	//   ....[34]....
        /*0504*/ 	.word	0xffffffff


	//   ....[35]....
        /*0508*/ 	.word	0xffffffff


	//   ....[36]....
        /*050c*/ 	.word	0xffffffff


	//   ....[37]....
        /*0510*/ 	.word	0xffffffff


	//   ....[38]....
        /*0514*/ 	.word	0xffffffff


	//   ....[39]....
        /*0518*/ 	.word	0xffffffff


	//   ....[40]....
        /*051c*/ 	.word	0xffffffff


	//   ....[41]....
        /*0520*/ 	.word	0xffffffff


	//   ....[42]....
        /*0524*/ 	.word	0xffffffff


	//   ....[43]....
        /*0528*/ 	.word	0xffffffff


	//   ....[44]....
        /*052c*/ 	.word	0xffffffff


	//   ....[45]....
        /*0530*/ 	.word	0xffffffff


	//   ....[46]....
        /*0534*/ 	.word	0xffffffff


	//   ....[47]....
        /*0538*/ 	.word	0xffffffff


	//   ....[48]....
        /*053c*/ 	.word	0xffffffff


	//   ....[49]....
        /*0540*/ 	.word	0xffffffff


	//   ....[50]....
        /*0544*/ 	.word	0xffffffff


	//   ....[51]....
        /*0548*/ 	.word	0xffffffff


	//   ....[52]....
        /*054c*/ 	.word	0xffffffff


	//   ....[53]....
        /*0550*/ 	.word	0xffffffff


	//   ....[54]....
        /*0554*/ 	.word	0xffffffff


	//   ....[55]....
        /*0558*/ 	.word	0xffffffff


	//   ....[56]....
        /*055c*/ 	.word	0xffffffff


	//   ....[57]....
        /*0560*/ 	.word	0xffffffff


	//   ....[58]....
        /*0564*/ 	.word	0xffffffff


	//   ....[59]....
        /*0568*/ 	.word	0xffffffff


	//   ....[60]....
        /*056c*/ 	.word	0xffffffff


	//   ....[61]....
        /*0570*/ 	.word	0xffffffff


	//   ....[62]....
        /*0574*/ 	.word	0xffffffff


	//   ....[63]....
        /*0578*/ 	.word	0xffffffff


	//   ....[64]....
        /*057c*/ 	.word	0xffffffff


	//   ....[65]....
        /*0580*/ 	.word	0xffffffff


	//   ....[66]....
        /*0584*/ 	.word	0xffffffff


	//   ....[67]....
        /*0588*/ 	.word	0xffffffff


	//   ....[68]....
        /*058c*/ 	.word	0xffffffff


	//   ....[69]....
        /*0590*/ 	.word	0xffffffff


	//   ....[70]....
        /*0594*/ 	.word	0xffffffff


	//   ....[71]....
        /*0598*/ 	.word	0xffffffff


	//   ....[72]....
        /*059c*/ 	.word	0xffffffff


	//   ....[73]....
        /*05a0*/ 	.word	0xffffffff


	//   ....[74]....
        /*05a4*/ 	.word	0xffffffff


	//   ....[75]....
        /*05a8*/ 	.word	0xffffffff


	//   ....[76]....
        /*05ac*/ 	.word	0xffffffff


	//   ....[77]....
        /*05b0*/ 	.word	0xffffffff


	//   ....[78]....
        /*05b4*/ 	.word	0xffffffff


	//   ....[79]....
        /*05b8*/ 	.word	0xffffffff


	//   ....[80]....
        /*05bc*/ 	.word	0xffffffff


	//   ....[81]....
        /*05c0*/ 	.word	0xffffffff


	//   ....[82]....
        /*05c4*/ 	.word	0xffffffff


	//   ....[83]....
        /*05c8*/ 	.word	0xffffffff


	//   ....[84]....
        /*05cc*/ 	.word	0xffffffff


	//   ....[85]....
        /*05d0*/ 	.word	0xffffffff


	//   ....[86]....
        /*05d4*/ 	.word	0xffffffff


	//   ....[87]....
        /*05d8*/ 	.word	0xffffffff


	//   ....[88]....
        /*05dc*/ 	.word	0xffffffff


	//   ....[89]....
        /*05e0*/ 	.word	0xffffffff


	//   ....[90]....
        /*05e4*/ 	.word	0xffffffff


	//   ....[91]....
        /*05e8*/ 	.word	0xffffffff


	//   ....[92]....
        /*05ec*/ 	.word	0xffffffff


	//   ....[93]....
        /*05f0*/ 	.word	0xffffffff


	//   ....[94]....
        /*05f4*/ 	.word	0xffffffff


	//   ....[95]....
        /*05f8*/ 	.word	0xffffffff


	//   ....[96]....
        /*05fc*/ 	.word	0xffffffff


	//   ....[97]....
        /*0600*/ 	.word	0xffffffff


	//   ....[98]....
        /*0604*/ 	.word	0xffffffff


	//   ....[99]....
        /*0608*/ 	.word	0xffffffff


	//   ....[100]....
        /*060c*/ 	.word	0xffffffff


	//   ....[101]....
        /*0610*/ 	.word	0xffffffff


	//   ....[102]....
        /*0614*/ 	.word	0xffffffff


	//   ....[103]....
        /*0618*/ 	.word	0xffffffff


	//   ....[104]....
        /*061c*/ 	.word	0xffffffff


	//   ....[105]....
        /*0620*/ 	.word	0xffffffff


	//   ....[106]....
        /*0624*/ 	.word	0xffffffff


	//   ....[107]....
        /*0628*/ 	.word	0xffffffff


	//   ....[108]....
        /*062c*/ 	.word	0xffffffff


	//   ....[109]....
        /*0630*/ 	.word	0xffffffff


	//   ....[110]....
        /*0634*/ 	.word	0xffffffff


	//   ....[111]....
        /*0638*/ 	.word	0xffffffff


	//   ....[112]....
        /*063c*/ 	.word	0xffffffff


	//   ....[113]....
        /*0640*/ 	.word	0xffffffff


	//   ....[114]....
        /*0644*/ 	.word	0xffffffff


	//   ....[115]....
        /*0648*/ 	.word	0xffffffff


	//   ....[116]....
        /*064c*/ 	.word	0xffffffff


	//   ....[117]....
        /*0650*/ 	.word	0xffffffff


	//   ....[118]....
        /*0654*/ 	.word	0xffffffff


	//   ....[119]....
        /*0658*/ 	.word	0xffffffff


	//   ....[120]....
        /*065c*/ 	.word	0xffffffff


	//   ....[121]....
        /*0660*/ 	.word	0xffffffff


	//   ....[122]....
        /*0664*/ 	.word	0xffffffff


	//   ....[123]....
        /*0668*/ 	.word	0xffffffff


	//   ....[124]....
        /*066c*/ 	.word	0xffffffff


	//   ....[125]....
        /*0670*/ 	.word	0xffffffff


	//   ....[126]....
        /*0674*/ 	.word	0xffffffff


	//   ....[127]....
        /*0678*/ 	.word	0xffffffff


	//   ....[128]....
        /*067c*/ 	.word	0xffffffff


	//   ....[129]....
        /*0680*/ 	.word	0xffffffff


	//   ....[130]....
        /*0684*/ 	.word	0xffffffff


	//   ....[131]....
        /*0688*/ 	.word	0xffffffff


	//   ....[132]....
        /*068c*/ 	.word	0xffffffff


	//   ....[133]....
        /*0690*/ 	.word	0xffffffff


	//   ....[134]....
        /*0694*/ 	.word	0xffffffff


	//   ....[135]....
        /*0698*/ 	.word	0xffffffff


	//   ....[136]....
        /*069c*/ 	.word	0xffffffff


	//   ....[137]....
        /*06a0*/ 	.word	0xffffffff


	//   ....[138]....
        /*06a4*/ 	.word	0xffffffff


	//   ....[139]....
        /*06a8*/ 	.word	0xffffffff


	//   ....[140]....
        /*06ac*/ 	.word	0xffffffff


	//   ....[141]....
        /*06b0*/ 	.word	0xffffffff


	//   ....[142]....
        /*06b4*/ 	.word	0xffffffff


	//   ....[143]....
        /*06b8*/ 	.word	0xffffffff


	//   ....[144]....
        /*06bc*/ 	.word	0xffffffff


	//   ....[145]....
        /*06c0*/ 	.word	0xffffffff


	//   ....[146]....
        /*06c4*/ 	.word	0xffffffff


	//   ....[147]....
        /*06c8*/ 	.word	0xffffffff


	//   ....[148]....
        /*06cc*/ 	.word	0xffffffff


	//   ....[149]....
        /*06d0*/ 	.word	0xffffffff


	//   ....[150]....
        /*06d4*/ 	.word	0xffffffff


	//   ....[151]....
        /*06d8*/ 	.word	0xffffffff


	//   ....[152]....
        /*06dc*/ 	.word	0xffffffff


	//   ....[153]....
        /*06e0*/ 	.word	0xffffffff


	//   ....[154]....
        /*06e4*/ 	.word	0xffffffff


	//   ....[155]....
        /*06e8*/ 	.word	0xffffffff


	//   ....[156]....
        /*06ec*/ 	.word	0xffffffff


	//   ....[157]....
        /*06f0*/ 	.word	0xffffffff


	//   ....[158]....
        /*06f4*/ 	.word	0xffffffff


	//   ....[159]....
        /*06f8*/ 	.word	0xffffffff


	//   ....[160]....
        /*06fc*/ 	.word	0xffffffff


	//   ....[161]....
        /*0700*/ 	.word	0xffffffff


	//   ....[162]....
        /*0704*/ 	.word	0xffffffff


	//   ....[163]....
        /*0708*/ 	.word	0xffffffff


	//   ....[164]....
        /*070c*/ 	.word	0xffffffff


	//   ....[165]....
        /*0710*/ 	.word	0xffffffff


	//   ....[166]....
        /*0714*/ 	.word	0xffffffff


	//   ....[167]....
        /*0718*/ 	.word	0xffffffff


	//   ....[168]....
        /*071c*/ 	.word	0xffffffff


	//   ....[169]....
        /*0720*/ 	.word	0xffffffff


	//   ....[170]....
        /*0724*/ 	.word	0xffffffff


	//   ....[171]....
        /*0728*/ 	.word	0xffffffff


	//   ....[172]....
        /*072c*/ 	.word	0xffffffff


	//   ....[173]....
        /*0730*/ 	.word	0xffffffff


	//   ....[174]....
        /*0734*/ 	.word	0xffffffff


	//   ....[175]....
        /*0738*/ 	.word	0xffffffff


	//   ....[176]....
        /*073c*/ 	.word	0xffffffff


	//   ....[177]....
        /*0740*/ 	.word	0xffffffff


	//   ....[178]....
        /*0744*/ 	.word	0xffffffff


	//   ....[179]....
        /*0748*/ 	.word	0xffffffff


	//   ....[180]....
        /*074c*/ 	.word	0xffffffff


	//   ....[181]....
        /*0750*/ 	.word	0xffffffff


	//   ....[182]....
        /*0754*/ 	.word	0xffffffff


	//   ....[183]....
        /*0758*/ 	.word	0xffffffff


	//   ....[184]....
        /*075c*/ 	.word	0xffffffff


	//   ....[185]....
        /*0760*/ 	.word	0xffffffff


	//   ....[186]....
        /*0764*/ 	.word	0xffffffff


	//   ....[187]....
        /*0768*/ 	.word	0xffffffff


	//   ....[188]....
        /*076c*/ 	.word	0xffffffff


	//   ....[189]....
        /*0770*/ 	.word	0xffffffff


	//   ....[190]....
        /*0774*/ 	.word	0xffffffff


	//   ....[191]....
        /*0778*/ 	.word	0xffffffff


	//   ....[192]....
        /*077c*/ 	.word	0xffffffff


	//   ....[193]....
        /*0780*/ 	.word	0xffffffff


	//   ....[194]....
        /*0784*/ 	.word	0xffffffff


	//   ....[195]....
        /*0788*/ 	.word	0xffffffff


	//   ....[196]....
        /*078c*/ 	.word	0xffffffff


	//   ....[197]....
        /*0790*/ 	.word	0xffffffff


	//   ....[198]....
        /*0794*/ 	.word	0xffffffff


	//   ....[199]....
        /*0798*/ 	.word	0xffffffff


	//   ....[200]....
        /*079c*/ 	.word	0xffffffff


	//   ....[201]....
        /*07a0*/ 	.word	0xffffffff


	//   ....[202]....
        /*07a4*/ 	.word	0xffffffff


	//   ....[203]....
        /*07a8*/ 	.word	0xffffffff


	//   ....[204]....
        /*07ac*/ 	.word	0xffffffff


	//   ....[205]....
        /*07b0*/ 	.word	0xffffffff


	//   ....[206]....
        /*07b4*/ 	.word	0xffffffff


	//   ....[207]....
        /*07b8*/ 	.word	0xffffffff


	//   ....[208]....
        /*07bc*/ 	.word	0xffffffff


	//   ....[209]....
        /*07c0*/ 	.word	0xffffffff


	//   ....[210]....
        /*07c4*/ 	.word	0xffffffff


	//   ....[211]....
        /*07c8*/ 	.word	0xffffffff


	//   ....[212]....
        /*07cc*/ 	.word	0xffffffff


	//   ....[213]....
        /*07d0*/ 	.word	0xffffffff


	//   ....[214]....
        /*07d4*/ 	.word	0xffffffff


	//   ....[215]....
        /*07d8*/ 	.word	0xffffffff


	//   ....[216]....
        /*07dc*/ 	.word	0xffffffff


	//   ....[217]....
        /*07e0*/ 	.word	0xffffffff


	//   ....[218]....
        /*07e4*/ 	.word	0xffffffff


	//   ....[219]....
        /*07e8*/ 	.word	0xffffffff


	//   ....[220]....
        /*07ec*/ 	.word	0xffffffff


	//   ....[221]....
        /*07f0*/ 	.word	0xffffffff


	//   ....[222]....
        /*07f4*/ 	.word	0xffffffff


	//   ....[223]....
        /*07f8*/ 	.word	0xffffffff


	//   ....[224]....
        /*07fc*/ 	.word	0xffffffff


	//   ....[225]....
        /*0800*/ 	.word	0xffffffff


	//   ....[226]....
        /*0804*/ 	.word	0xffffffff


	//   ....[227]....
        /*0808*/ 	.word	0xffffffff


	//   ....[228]....
        /*080c*/ 	.word	0xffffffff


	//   ....[229]....
        /*0810*/ 	.word	0xffffffff


	//   ....[230]....
        /*0814*/ 	.word	0xffffffff


	//   ....[231]....
        /*0818*/ 	.word	0xffffffff


	//   ....[232]....
        /*081c*/ 	.word	0xffffffff


	//   ....[233]....
        /*0820*/ 	.word	0xffffffff


	//   ....[234]....
        /*0824*/ 	.word	0xffffffff


	//   ....[235]....
        /*0828*/ 	.word	0xffffffff


	//   ....[236]....
        /*082c*/ 	.word	0xffffffff


	//   ....[237]....
        /*0830*/ 	.word	0xffffffff


	//   ....[238]....
        /*0834*/ 	.word	0xffffffff


	//   ....[239]....
        /*0838*/ 	.word	0xffffffff


	//   ....[240]....
        /*083c*/ 	.word	0xffffffff


	//   ....[241]....
        /*0840*/ 	.word	0xffffffff


	//   ....[242]....
        /*0844*/ 	.word	0xffffffff


	//   ....[243]....
        /*0848*/ 	.word	0xffffffff


	//   ....[244]....
        /*084c*/ 	.word	0xffffffff


	//   ....[245]....
        /*0850*/ 	.word	0xffffffff


	//   ....[246]....
        /*0854*/ 	.word	0xffffffff


	//   ....[247]....
        /*0858*/ 	.word	0xffffffff


	//   ....[248]....
        /*085c*/ 	.word	0xffffffff


	//   ....[249]....
        /*0860*/ 	.word	0xffffffff


	//   ....[250]....
        /*0864*/ 	.word	0xffffffff


	//   ....[251]....
        /*0868*/ 	.word	0xffffffff


	//   ....[252]....
        /*086c*/ 	.word	0xffffffff


	//   ....[253]....
        /*0870*/ 	.word	0xffffffff


	//   ....[254]....
        /*0874*/ 	.word	0xffffffff


	//   ....[255]....
        /*0878*/ 	.word	0xffffffff


	//   ....[0]....
        /*087c*/ 	.word	0xffffffff


	//   ....[1]....
        /*0880*/ 	.word	0xffffffff


	//   ....[2]....
        /*0884*/ 	.word	0xffffffff


	//   ....[3]....
        /*0888*/ 	.word	0xffffffff


	//   ....[4]....
        /*088c*/ 	.word	0xffffffff


	//   ....[5]....
        /*0890*/ 	.word	0xffffffff


	//   ....[6]....
        /*0894*/ 	.word	0xffffffff


	//   ....[7]....
        /*0898*/ 	.word	0xffffffff


	//   ....[8]....
        /*089c*/ 	.word	0xffffffff


	//   ....[9]....
        /*08a0*/ 	.word	0xffffffff


	//   ....[10]....
        /*08a4*/ 	.word	0xffffffff


	//   ....[11]....
        /*08a8*/ 	.word	0xffffffff


	//   ....[12]....
        /*08ac*/ 	.word	0xffffffff


	//   ....[13]....
        /*08b0*/ 	.word	0xffffffff


	//   ....[14]....
        /*08b4*/ 	.word	0xffffffff


	//   ....[15]....
        /*08b8*/ 	.word	0xffffffff


	//   ....[16]....
        /*08bc*/ 	.word	0xffffffff


	//   ....[17]....
        /*08c0*/ 	.word	0xffffffff


	//   ....[18]....
        /*08c4*/ 	.word	0xffffffff


	//   ....[19]....
        /*08c8*/ 	.word	0xffffffff


	//   ....[20]....
        /*08cc*/ 	.word	0xffffffff


	//   ....[21]....
        /*08d0*/ 	.word	0xffffffff


	//   ....[22]....
        /*08d4*/ 	.word	0xffffffff


	//   ....[23]....
        /*08d8*/ 	.word	0xffffffff


	//   ....[24]....
        /*08dc*/ 	.word	0xffffffff


	//   ....[25]....
        /*08e0*/ 	.word	0xffffffff


	//   ....[26]....
        /*08e4*/ 	.word	0xffffffff


	//   ....[27]....
        /*08e8*/ 	.word	0xffffffff


	//   ....[28]....
        /*08ec*/ 	.word	0xffffffff


	//   ....[29]....
        /*08f0*/ 	.word	0xffffffff


	//   ....[30]....
        /*08f4*/ 	.word	0xffffffff


	//   ....[31]....
        /*08f8*/ 	.word	0xffffffff


	//   ....[32]....
        /*08fc*/ 	.word	0xffffffff


	//   ....[33]....
        /*0900*/ 	.word	0xffffffff


	//   ....[34]....
        /*0904*/ 	.word	0xffffffff


	//   ....[35]....
        /*0908*/ 	.word	0xffffffff


	//   ....[36]....
        /*090c*/ 	.word	0xffffffff


	//   ....[37]....
        /*0910*/ 	.word	0xffffffff


	//   ....[38]....
        /*0914*/ 	.word	0xffffffff


	//   ....[39]....
        /*0918*/ 	.word	0xffffffff


	//   ....[40]....
        /*091c*/ 	.word	0xffffffff


	//   ....[41]....
        /*0920*/ 	.word	0xffffffff


	//   ....[42]....
        /*0924*/ 	.word	0xffffffff


	//   ....[43]....
        /*0928*/ 	.word	0xffffffff


	//   ....[44]....
        /*092c*/ 	.word	0xffffffff


	//   ....[45]....
        /*0930*/ 	.word	0xffffffff


	//   ....[46]....
        /*0934*/ 	.word	0xffffffff


	//   ....[47]....
        /*0938*/ 	.word	0xffffffff


	//   ....[48]....
        /*093c*/ 	.word	0xffffffff


	//   ....[49]....
        /*0940*/ 	.word	0xffffffff


	//   ....[50]....
        /*0944*/ 	.word	0xffffffff


	//   ....[51]....
        /*0948*/ 	.word	0xffffffff


	//   ....[52]....
        /*094c*/ 	.word	0xffffffff


	//   ....[53]....
        /*0950*/ 	.word	0xffffffff


	//   ....[54]....
        /*0954*/ 	.word	0xffffffff


	//   ....[55]....
        /*0958*/ 	.word	0xffffffff


	//   ....[56]....
        /*095c*/ 	.word	0xffffffff


	//   ....[57]....
        /*0960*/ 	.word	0xffffffff


	//   ....[58]....
        /*0964*/ 	.word	0xffffffff


	//   ....[59]....
        /*0968*/ 	.word	0xffffffff


	//   ....[60]....
        /*096c*/ 	.word	0xffffffff


	//   ....[61]....
        /*0970*/ 	.word	0xffffffff


	//   ....[62]....
        /*0974*/ 	.word	0xffffffff


	//   ....[63]....
        /*0978*/ 	.word	0xffffffff


	//   ....[64]....
        /*097c*/ 	.word	0xffffffff


	//   ....[65]....
        /*0980*/ 	.word	0xffffffff


	//   ....[66]....
        /*0984*/ 	.word	0xffffffff


	//   ....[67]....
        /*0988*/ 	.word	0xffffffff


	//   ....[68]....
        /*098c*/ 	.word	0xffffffff


	//   ....[69]....
        /*0990*/ 	.word	0xffffffff


	//   ....[70]....
        /*0994*/ 	.word	0xffffffff


	//   ....[71]....
        /*0998*/ 	.word	0xffffffff


	//   ....[72]....
        /*099c*/ 	.word	0xffffffff


	//   ....[73]....
        /*09a0*/ 	.word	0xffffffff


	//   ....[74]....
        /*09a4*/ 	.word	0xffffffff


	//   ....[75]....
        /*09a8*/ 	.word	0xffffffff


	//   ....[76]....
        /*09ac*/ 	.word	0xffffffff


	//   ....[77]....
        /*09b0*/ 	.word	0xffffffff


	//   ....[78]....
        /*09b4*/ 	.word	0xffffffff


	//   ....[79]....
        /*09b8*/ 	.word	0xffffffff


	//   ....[80]....
        /*09bc*/ 	.word	0xffffffff


	//   ....[81]....
        /*09c0*/ 	.word	0xffffffff


	//   ....[82]....
        /*09c4*/ 	.word	0xffffffff


	//   ....[83]....
        /*09c8*/ 	.word	0xffffffff


	//   ....[84]....
        /*09cc*/ 	.word	0xffffffff


	//   ....[85]....
        /*09d0*/ 	.word	0xffffffff


	//   ....[86]....
        /*09d4*/ 	.word	0xffffffff


	//   ....[87]....
        /*09d8*/ 	.word	0xffffffff


	//   ....[88]....
        /*09dc*/ 	.word	0xffffffff


	//   ....[89]....
        /*09e0*/ 	.word	0xffffffff


	//   ....[90]....
        /*09e4*/ 	.word	0xffffffff


	//   ....[91]....
        /*09e8*/ 	.word	0xffffffff


	//   ....[92]....
        /*09ec*/ 	.word	0xffffffff


	//   ....[93]....
        /*09f0*/ 	.word	0xffffffff


	//   ....[94]....
        /*09f4*/ 	.word	0xffffffff


	//   ....[95]....
        /*09f8*/ 	.word	0xffffffff


	//   ....[96]....
        /*09fc*/ 	.word	0xffffffff


	//   ....[97]....
        /*0a00*/ 	.word	0xffffffff


	//   ....[98]....
        /*0a04*/ 	.word	0xffffffff


	//   ....[99]....
        /*0a08*/ 	.word	0xffffffff


	//   ....[100]....
        /*0a0c*/ 	.word	0xffffffff


	//   ....[101]....
        /*0a10*/ 	.word	0xffffffff


	//   ....[102]....
        /*0a14*/ 	.word	0xffffffff


	//   ....[103]....
        /*0a18*/ 	.word	0xffffffff


	//   ....[104]....
        /*0a1c*/ 	.word	0xffffffff


	//   ....[105]....
        /*0a20*/ 	.word	0xffffffff


	//   ....[106]....
        /*0a24*/ 	.word	0xffffffff


	//   ....[107]....
        /*0a28*/ 	.word	0xffffffff


	//   ....[108]....
        /*0a2c*/ 	.word	0xffffffff


	//   ....[109]....
        /*0a30*/ 	.word	0xffffffff


	//   ....[110]....
        /*0a34*/ 	.word	0xffffffff


	//   ....[111]....
        /*0a38*/ 	.word	0xffffffff


	//   ....[112]....
        /*0a3c*/ 	.word	0xffffffff


	//   ....[113]....
        /*0a40*/ 	.word	0xffffffff


	//   ....[114]....
        /*0a44*/ 	.word	0xffffffff


	//   ....[115]....
        /*0a48*/ 	.word	0xffffffff


	//   ....[116]....
        /*0a4c*/ 	.word	0xffffffff


	//   ....[117]....
        /*0a50*/ 	.word	0xffffffff


	//   ....[118]....
        /*0a54*/ 	.word	0xffffffff


	//   ....[119]....
        /*0a58*/ 	.word	0xffffffff


	//   ....[120]....
        /*0a5c*/ 	.word	0xffffffff


	//   ....[121]....
        /*0a60*/ 	.word	0xffffffff


	//   ....[122]....
        /*0a64*/ 	.word	0xffffffff


	//   ....[123]....
        /*0a68*/ 	.word	0xffffffff


	//   ....[124]....
        /*0a6c*/ 	.word	0xffffffff


	//   ....[125]....
        /*0a70*/ 	.word	0xffffffff


	//   ....[126]....
        /*0a74*/ 	.word	0xffffffff


	//   ....[127]....
        /*0a78*/ 	.word	0xffffffff


	//   ....[128]....
        /*0a7c*/ 	.word	0xffffffff


	//   ....[129]....
        /*0a80*/ 	.word	0xffffffff


	//   ....[130]....
        /*0a84*/ 	.word	0xffffffff


	//   ....[131]....
        /*0a88*/ 	.word	0xffffffff


	//   ....[132]....
        /*0a8c*/ 	.word	0xffffffff


	//   ....[133]....
        /*0a90*/ 	.word	0xffffffff


	//   ....[134]....
        /*0a94*/ 	.word	0xffffffff


	//   ....[135]....
        /*0a98*/ 	.word	0xffffffff


	//   ....[136]....
        /*0a9c*/ 	.word	0xffffffff


	//   ....[137]....
        /*0aa0*/ 	.word	0xffffffff


	//----- nvinfo : EIATTR_COOP_GROUP_INSTR_OFFSETS
	.align		4
.L_1436:
        /*0aa4*/ 	.byte	0x04, 0x28
        /*0aa6*/ 	.short	(.L_1438 - .L_1437)


	//   ....[0]....
.L_1437:
        /*0aa8*/ 	.word	0x00002190


	//   ....[1]....
        /*0aac*/ 	.word	0x000021b0


	//   ....[2]....
        /*0ab0*/ 	.word	0x000021c0


	//   ....[3]....
        /*0ab4*/ 	.word	0x000021d0


	//   ....[4]....
        /*0ab8*/ 	.word	0x000021e0


	//   ....[5]....
        /*0abc*/ 	.word	0x000021f0


	//   ....[6]....
        /*0ac0*/ 	.word	0x00002200


	//   ....[7]....
        /*0ac4*/ 	.word	0x00002210


	//   ....[8]....
        /*0ac8*/ 	.word	0x00002220


	//   ....[9]....
        /*0acc*/ 	.word	0x00002230


	//   ....[10]....
        /*0ad0*/ 	.word	0x00002240


	//   ....[11]....
        /*0ad4*/ 	.word	0x00002250


	//   ....[12]....
        /*0ad8*/ 	.word	0x000022b0


	//   ....[13]....
        /*0adc*/ 	.word	0x000022c0


	//   ....[14]....
        /*0ae0*/ 	.word	0x000022d0


	//   ....[15]....
        /*0ae4*/ 	.word	0x000022e0


	//   ....[16]....
        /*0ae8*/ 	.word	0x000022f0


	//   ....[17]....
        /*0aec*/ 	.word	0x00002300


	//   ....[18]....
        /*0af0*/ 	.word	0x00002310


	//   ....[19]....
        /*0af4*/ 	.word	0x00002320


	//   ....[20]....
        /*0af8*/ 	.word	0x00002330


	//   ....[21]....
        /*0afc*/ 	.word	0x00002340


	//   ....[22]....
        /*0b00*/ 	.word	0x00002350


	//   ....[23]....
        /*0b04*/ 	.word	0x00002360


	//   ....[24]....
        /*0b08*/ 	.word	0x00002370


	//   ....[25]....
        /*0b0c*/ 	.word	0x00002380


	//   ....[26]....
        /*0b10*/ 	.word	0x00002390


	//   ....[27]....
        /*0b14*/ 	.word	0x000023a0


	//   ....[28]....
        /*0b18*/ 	.word	0x000023b0


	//   ....[29]....
        /*0b1c*/ 	.word	0x000023c0


	//   ....[30]....
        /*0b20*/ 	.word	0x000023d0


	//   ....[31]....
        /*0b24*/ 	.word	0x000023e0


	//   ....[32]....
        /*0b28*/ 	.word	0x000023f0


	//   ....[33]....
        /*0b2c*/ 	.word	0x00002400


	//   ....[34]....
        /*0b30*/ 	.word	0x00002410


	//   ....[35]....
        /*0b34*/ 	.word	0x00002420


	//   ....[36]....
        /*0b38*/ 	.word	0x00002430


	//   ....[37]....
        /*0b3c*/ 	.word	0x00002440


	//   ....[38]....
        /*0b40*/ 	.word	0x00002460


	//   ....[39]....
        /*0b44*/ 	.word	0x00002470


	//   ....[40]....
        /*0b48*/ 	.word	0x00002550


	//   ....[41]....
        /*0b4c*/ 	.word	0x00002560


	//   ....[42]....
        /*0b50*/ 	.word	0x00002570


	//   ....[43]....
        /*0b54*/ 	.word	0x00002580


	//   ....[44]....
        /*0b58*/ 	.word	0x00002590


	//   ....[45]....
        /*0b5c*/ 	.word	0x000025a0


	//   ....[46]....
        /*0b60*/ 	.word	0x000025b0


	//   ....[47]....
        /*0b64*/ 	.word	0x000025c0


	//   ....[48]....
        /*0b68*/ 	.word	0x000025d0


	//   ....[49]....
        /*0b6c*/ 	.word	0x000025e0


	//   ....[50]....
        /*0b70*/ 	.word	0x000025f0


	//   ....[51]....
        /*0b74*/ 	.word	0x00002600


	//   ....[52]....
        /*0b78*/ 	.word	0x00002610


	//   ....[53]....
        /*0b7c*/ 	.word	0x00002620


	//   ....[54]....
        /*0b80*/ 	.word	0x00002630


	//   ....[55]....
        /*0b84*/ 	.word	0x00002640


	//   ....[56]....
        /*0b88*/ 	.word	0x00002650


	//   ....[57]....
        /*0b8c*/ 	.word	0x00002660


	//   ....[58]....
        /*0b90*/ 	.word	0x00002670


	//   ....[59]....
        /*0b94*/ 	.word	0x00002680


	//   ....[60]....
        /*0b98*/ 	.word	0x00002690


	//   ....[61]....
        /*0b9c*/ 	.word	0x000026a0


	//   ....[62]....
        /*0ba0*/ 	.word	0x000026b0


	//   ....[63]....
        /*0ba4*/ 	.word	0x000026c0


	//   ....[64]....
        /*0ba8*/ 	.word	0x000026d0


	//   ....[65]....
        /*0bac*/ 	.word	0x000026e0


	//   ....[66]....
        /*0bb0*/ 	.word	0x000026f0


	//   ....[67]....
        /*0bb4*/ 	.word	0x00002700


	//   ....[68]....
        /*0bb8*/ 	.word	0x00002720


	//   ....[69]....
        /*0bbc*/ 	.word	0x00002730


	//   ....[70]....
        /*0bc0*/ 	.word	0x00002820


	//   ....[71]....
        /*0bc4*/ 	.word	0x00002830


	//   ....[72]....
        /*0bc8*/ 	.word	0x00002840


	//   ....[73]....
        /*0bcc*/ 	.word	0x00002850


	//   ....[74]....
        /*0bd0*/ 	.word	0x00002860


	//   ....[75]....
        /*0bd4*/ 	.word	0x00002870


	//   ....[76]....
        /*0bd8*/ 	.word	0x00002880


	//   ....[77]....
        /*0bdc*/ 	.word	0x00002890


	//   ....[78]....
        /*0be0*/ 	.word	0x000028a0


	//   ....[79]....
        /*0be4*/ 	.word	0x000028b0


	//   ....[80]....
        /*0be8*/ 	.word	0x000028c0


	//   ....[81]....
        /*0bec*/ 	.word	0x000028d0


	//   ....[82]....
        /*0bf0*/ 	.word	0x000028e0


	//   ....[83]....
        /*0bf4*/ 	.word	0x000028f0


	//   ....[84]....
        /*0bf8*/ 	.word	0x00002900


	//   ....[85]....
        /*0bfc*/ 	.word	0x00002910


	//   ....[86]....
        /*0c00*/ 	.word	0x00002920


	//   ....[87]....
        /*0c04*/ 	.word	0x00002930


	//   ....[88]....
        /*0c08*/ 	.word	0x00002940


	//   ....[89]....
        /*0c0c*/ 	.word	0x00002950


	//   ....[90]....
        /*0c10*/ 	.word	0x00002960


	//   ....[91]....
        /*0c14*/ 	.word	0x00002970


	//   ....[92]....
        /*0c18*/ 	.word	0x00002980


	//   ....[93]....
        /*0c1c*/ 	.word	0x00002990


	//   ....[94]....
        /*0c20*/ 	.word	0x000029a0


	//   ....[95]....
        /*0c24*/ 	.word	0x000029b0


	//   ....[96]....
        /*0c28*/ 	.word	0x000029c0


	//   ....[97]....
        /*0c2c*/ 	.word	0x000029d0


	//   ....[98]....
        /*0c30*/ 	.word	0x000029f0


	//   ....[99]....
        /*0c34*/ 	.word	0x00002a00


	//   ....[100]....
        /*0c38*/ 	.word	0x00002b10


	//   ....[101]....
        /*0c3c*/ 	.word	0x00002b20


	//   ....[102]....
        /*0c40*/ 	.word	0x00002b30


	//   ....[103]....
        /*0c44*/ 	.word	0x00002b40


	//   ....[104]....
        /*0c48*/ 	.word	0x00002b50


	//   ....[105]....
        /*0c4c*/ 	.word	0x00002b60


	//   ....[106]....
        /*0c50*/ 	.word	0x00002b70


	//   ....[107]....
        /*0c54*/ 	.word	0x00002b80


	//   ....[108]....
        /*0c58*/ 	.word	0x00002b90


	//   ....[109]....
        /*0c5c*/ 	.word	0x00002ba0


	//   ....[110]....
        /*0c60*/ 	.word	0x00002bb0


	//   ....[111]....
        /*0c64*/ 	.word	0x00002bc0


	//   ....[112]....
        /*0c68*/ 	.word	0x00002bd0


	//   ....[113]....
        /*0c6c*/ 	.word	0x00002be0


	//   ....[114]....
        /*0c70*/ 	.word	0x00002bf0


	//   ....[115]....
        /*0c74*/ 	.word	0x00002c00


	//   ....[116]....
        /*0c78*/ 	.word	0x00002c10


	//   ....[117]....
        /*0c7c*/ 	.word	0x00002c20


	//   ....[118]....
        /*0c80*/ 	.word	0x00002c30


	//   ....[119]....
        /*0c84*/ 	.word	0x00002c40


	//   ....[120]....
        /*0c88*/ 	.word	0x00002c50


	//   ....[121]....
        /*0c8c*/ 	.word	0x00002c60


	//   ....[122]....
        /*0c90*/ 	.word	0x00002c70


	//   ....[123]....
        /*0c94*/ 	.word	0x00002c80


	//   ....[124]....
        /*0c98*/ 	.word	0x00002c90


	//   ....[125]....
        /*0c9c*/ 	.word	0x00002ca0


	//   ....[126]....
        /*0ca0*/ 	.word	0x00002cb0


	//   ....[127]....
        /*0ca4*/ 	.word	0x00002cc0


	//   ....[128]....
        /*0ca8*/ 	.word	0x00002ce0


	//   ....[129]....
        /*0cac*/ 	.word	0x00002cf0


	//   ....[130]....
        /*0cb0*/ 	.word	0x00006ed0


	//   ....[131]....
        /*0cb4*/ 	.word	0x00006f00


	//   ....[132]....
        /*0cb8*/ 	.word	0x00006f10


	//   ....[133]....
        /*0cbc*/ 	.word	0x00006f20


	//   ....[134]....
        /*0cc0*/ 	.word	0x00006f30


	//   ....[135]....
        /*0cc4*/ 	.word	0x00006f40


	//   ....[136]....
        /*0cc8*/ 	.word	0x00006f50


	//   ....[137]....
        /*0ccc*/ 	.word	0x00006f60


	//   ....[138]....
        /*0cd0*/ 	.word	0x00006f70


	//   ....[139]....
        /*0cd4*/ 	.word	0x00006f80


	//   ....[140]....
        /*0cd8*/ 	.word	0x00006f90


	//   ....[141]....
        /*0cdc*/ 	.word	0x00006fa0


	//   ....[142]....
        /*0ce0*/ 	.word	0x00007010


	//   ....[143]....
        /*0ce4*/ 	.word	0x00007020


	//   ....[144]....
        /*0ce8*/ 	.word	0x00007030


	//   ....[145]....
        /*0cec*/ 	.word	0x00007040


	//   ....[146]....
        /*0cf0*/ 	.word	0x00007050


	//   ....[147]....
        /*0cf4*/ 	.word	0x00007060


	//   ....[148]....
        /*0cf8*/ 	.word	0x00007070


	//   ....[149]....
        /*0cfc*/ 	.word	0x00007080


	//   ....[150]....
        /*0d00*/ 	.word	0x00007090


	//   ....[151]....
        /*0d04*/ 	.word	0x000070a0


	//   ....[152]....
        /*0d08*/ 	.word	0x000070b0


	//   ....[153]....
        /*0d0c*/ 	.word	0x000070c0


	//   ....[154]....
        /*0d10*/ 	.word	0x000070d0


	//   ....[155]....
        /*0d14*/ 	.word	0x000070e0


	//   ....[156]....
        /*0d18*/ 	.word	0x000070f0


	//   ....[157]....
        /*0d1c*/ 	.word	0x00007100


	//   ....[158]....
        /*0d20*/ 	.word	0x00007110


	//   ....[159]....
        /*0d24*/ 	.word	0x00007120


	//   ....[160]....
        /*0d28*/ 	.word	0x00007130


	//   ....[161]....
        /*0d2c*/ 	.word	0x00007140


	//   ....[162]....
        /*0d30*/ 	.word	0x00007150


	//   ....[163]....
        /*0d34*/ 	.word	0x00007160


	//   ....[164]....
        /*0d38*/ 	.word	0x00007170


	//   ....[165]....
        /*0d3c*/ 	.word	0x00007180


	//   ....[166]....
        /*0d40*/ 	.word	0x00007190


	//   ....[167]....
        /*0d44*/ 	.word	0x000071a0


	//   ....[168]....
        /*0d48*/ 	.word	0x000071b0


	//   ....[169]....
        /*0d4c*/ 	.word	0x000071c0


	//   ....[170]....
        /*0d50*/ 	.word	0x000072b0


	//   ....[171]....
        /*0d54*/ 	.word	0x000072c0


	//   ....[172]....
        /*0d58*/ 	.word	0x000072d0


	//   ....[173]....
        /*0d5c*/ 	.word	0x000072e0


	//   ....[174]....
        /*0d60*/ 	.word	0x000072f0


	//   ....[175]....
        /*0d64*/ 	.word	0x00007300


	//   ....[176]....
        /*0d68*/ 	.word	0x00007310


	//   ....[177]....
        /*0d6c*/ 	.word	0x00007320


	//   ....[178]....
        /*0d70*/ 	.word	0x00007330


	//   ....[179]....
        /*0d74*/ 	.word	0x00007340


	//   ....[180]....
        /*0d78*/ 	.word	0x00007350


	//   ....[181]....
        /*0d7c*/ 	.word	0x00007360


	//   ....[182]....
        /*0d80*/ 	.word	0x00007370


	//   ....[183]....
        /*0d84*/ 	.word	0x00007380


	//   ....[184]....
        /*0d88*/ 	.word	0x00007390


	//   ....[185]....
        /*0d8c*/ 	.word	0x000073a0


	//   ....[186]....
        /*0d90*/ 	.word	0x000073b0


	//   ....[187]....
        /*0d94*/ 	.word	0x000073c0


	//   ....[188]....
        /*0d98*/ 	.word	0x000073d0


	//   ....[189]....
        /*0d9c*/ 	.word	0x000073e0


	//   ....[190]....
        /*0da0*/ 	.word	0x000073f0


	//   ....[191]....
        /*0da4*/ 	.word	0x00007400


	//   ....[192]....
        /*0da8*/ 	.word	0x00007410


	//   ....[193]....
        /*0dac*/ 	.word	0x00007420


	//   ....[194]....
        /*0db0*/ 	.word	0x00007430


	//   ....[195]....
        /*0db4*/ 	.word	0x00007440


	//   ....[196]....
        /*0db8*/ 	.word	0x00007450


	//   ....[197]....
        /*0dbc*/ 	.word	0x00007460


	//   ....[198]....
        /*0dc0*/ 	.word	0x00007470


	//   ....[199]....
        /*0dc4*/ 	.word	0x00007480


	//   ....[200]....
        /*0dc8*/ 	.word	0x00007580


	//   ....[201]....
        /*0dcc*/ 	.word	0x00007590


	//   ....[202]....
        /*0dd0*/ 	.word	0x000075a0


	//   ....[203]....
        /*0dd4*/ 	.word	0x000075b0


	//   ....[204]....
        /*0dd8*/ 	.word	0x000075c0


	//   ....[205]....
        /*0ddc*/ 	.word	0x000075d0


	//   ....[206]....
        /*0de0*/ 	.word	0x000075e0


	//   ....[207]....
        /*0de4*/ 	.word	0x000075f0


	//   ....[208]....
        /*0de8*/ 	.word	0x00007600


	//   ....[209]....
        /*0dec*/ 	.word	0x00007610


	//   ....[210]....
        /*0df0*/ 	.word	0x00007620


	//   ....[211]....
        /*0df4*/ 	.word	0x00007630


	//   ....[212]....
        /*0df8*/ 	.word	0x00007640


	//   ....[213]....
        /*0dfc*/ 	.word	0x00007650


	//   ....[214]....
        /*0e00*/ 	.word	0x00007660


	//   ....[215]....
        /*0e04*/ 	.word	0x00007670


	//   ....[216]....
        /*0e08*/ 	.word	0x00007680


	//   ....[217]....
        /*0e0c*/ 	.word	0x00007690


	//   ....[218]....
        /*0e10*/ 	.word	0x000076a0


	//   ....[219]....
        /*0e14*/ 	.word	0x000076b0


	//   ....[220]....
        /*0e18*/ 	.word	0x000076c0


	//   ....[221]....
        /*0e1c*/ 	.word	0x000076d0


	//   ....[222]....
        /*0e20*/ 	.word	0x000076e0


	//   ....[223]....
        /*0e24*/ 	.word	0x000076f0


	//   ....[224]....
        /*0e28*/ 	.word	0x00007700


	//   ....[225]....
        /*0e2c*/ 	.word	0x00007710


	//   ....[226]....
        /*0e30*/ 	.word	0x00007720


	//   ....[227]....
        /*0e34*/ 	.word	0x00007730


	//   ....[228]....
        /*0e38*/ 	.word	0x00007740


	//   ....[229]....
        /*0e3c*/ 	.word	0x00007750


	//   ....[230]....
        /*0e40*/ 	.word	0x00007870


	//   ....[231]....
        /*0e44*/ 	.word	0x00007880


	//   ....[232]....
        /*0e48*/ 	.word	0x00007890


	//   ....[233]....
        /*0e4c*/ 	.word	0x000078a0


	//   ....[234]....
        /*0e50*/ 	.word	0x000078b0


	//   ....[235]....
        /*0e54*/ 	.word	0x000078c0


	//   ....[236]....
        /*0e58*/ 	.word	0x000078d0


	//   ....[237]....
        /*0e5c*/ 	.word	0x000078e0


	//   ....[238]....
        /*0e60*/ 	.word	0x000078f0


	//   ....[239]....
        /*0e64*/ 	.word	0x00007900


	//   ....[240]....
        /*0e68*/ 	.word	0x00007910


	//   ....[241]....
        /*0e6c*/ 	.word	0x00007920


	//   ....[242]....
        /*0e70*/ 	.word	0x00007930


	//   ....[243]....
        /*0e74*/ 	.word	0x00007940


	//   ....[244]....
        /*0e78*/ 	.word	0x00007950


	//   ....[245]....
        /*0e7c*/ 	.word	0x00007960


	//   ....[246]....
        /*0e80*/ 	.word	0x00007970


	//   ....[247]....
        /*0e84*/ 	.word	0x00007980


	//   ....[248]....
        /*0e88*/ 	.word	0x00007990


	//   ....[249]....
        /*0e8c*/ 	.word	0x000079a0


	//   ....[250]....
        /*0e90*/ 	.word	0x000079b0


	//   ....[251]....
        /*0e94*/ 	.word	0x000079c0


	//   ....[252]....
        /*0e98*/ 	.word	0x000079d0


	//   ....[253]....
        /*0e9c*/ 	.word	0x000079e0


	//   ....[254]....
        /*0ea0*/ 	.word	0x000079f0


	//   ....[255]....
        /*0ea4*/ 	.word	0x00007a00


	//   ....[0]....
        /*0ea8*/ 	.word	0x00007a10


	//   ....[1]....
        /*0eac*/ 	.word	0x00007a20


	//   ....[2]....
        /*0eb0*/ 	.word	0x00007a30


	//   ....[3]....
        /*0eb4*/ 	.word	0x00007a40


	//   ....[4]....
        /*0eb8*/ 	.word	0x0000bc00


	//   ....[5]....
        /*0ebc*/ 	.word	0x0000bc20


	//   ....[6]....
        /*0ec0*/ 	.word	0x0000bc30


	//   ....[7]....
        /*0ec4*/ 	.word	0x0000bc40


	//   ....[8]....
        /*0ec8*/ 	.word	0x0000bc50


	//   ....[9]....
        /*0ecc*/ 	.word	0x0000bc60


	//   ....[10]....
        /*0ed0*/ 	.word	0x0000bc70


	//   ....[11]....
        /*0ed4*/ 	.word	0x0000bc80


	//   ....[12]....
        /*0ed8*/ 	.word	0x0000bc90


	//   ....[13]....
        /*0edc*/ 	.word	0x0000bca0


	//   ....[14]....
        /*0ee0*/ 	.word	0x0000bcb0


	//   ....[15]....
        /*0ee4*/ 	.word	0x0000bcc0


	//   ....[16]....
        /*0ee8*/ 	.word	0x0000bd20


	//   ....[17]....
        /*0eec*/ 	.word	0x0000bd30


	//   ....[18]....
        /*0ef0*/ 	.word	0x0000bd40


	//   ....[19]....
        /*0ef4*/ 	.word	0x0000bd50


	//   ....[20]....
        /*0ef8*/ 	.word	0x0000bd60


	//   ....[21]....
        /*0efc*/ 	.word	0x0000bd70


	//   ....[22]....
        /*0f00*/ 	.word	0x0000bd80


	//   ....[23]....
        /*0f04*/ 	.word	0x0000bd90


	//   ....[24]....
        /*0f08*/ 	.word	0x0000bda0


	//   ....[25]....
        /*0f0c*/ 	.word	0x0000bdb0


	//   ....[26]....
        /*0f10*/ 	.word	0x0000bdc0


	//   ....[27]....
        /*0f14*/ 	.word	0x0000bdd0


	//   ....[28]....
        /*0f18*/ 	.word	0x0000bde0


	//   ....[29]....
        /*0f1c*/ 	.word	0x0000bdf0


	//   ....[30]....
        /*0f20*/ 	.word	0x0000be00


	//   ....[31]....
        /*0f24*/ 	.word	0x0000be10


	//   ....[32]....
        /*0f28*/ 	.word	0x0000be20


	//   ....[33]....
        /*0f2c*/ 	.word	0x0000be30


	//   ....[34]....
        /*0f30*/ 	.word	0x0000be40


	//   ....[35]....
        /*0f34*/ 	.word	0x0000be50


	//   ....[36]....
        /*0f38*/ 	.word	0x0000be60


	//   ....[37]....
        /*0f3c*/ 	.word	0x0000be70


	//   ....[38]....
        /*0f40*/ 	.word	0x0000be80


	//   ....[39]....
        /*0f44*/ 	.word	0x0000be90


	//   ....[40]....
        /*0f48*/ 	.word	0x0000bea0


	//   ....[41]....
        /*0f4c*/ 	.word	0x0000beb0


	//   ....[42]....
        /*0f50*/ 	.word	0x0000bed0


	//   ....[43]....
        /*0f54*/ 	.word	0x0000bee0


	//   ....[44]....
        /*0f58*/ 	.word	0x0000bfc0


	//   ....[45]....
        /*0f5c*/ 	.word	0x0000bfd0


	//   ....[46]....
        /*0f60*/ 	.word	0x0000bfe0


	//   ....[47]....
        /*0f64*/ 	.word	0x0000bff0


	//   ....[48]....
        /*0f68*/ 	.word	0x0000c000


	//   ....[49]....
        /*0f6c*/ 	.word	0x0000c010


	//   ....[50]....
        /*0f70*/ 	.word	0x0000c020


	//   ....[51]....
        /*0f74*/ 	.word	0x0000c030


	//   ....[52]....
        /*0f78*/ 	.word	0x0000c040


	//   ....[53]....
        /*0f7c*/ 	.word	0x0000c050


	//   ....[54]....
        /*0f80*/ 	.word	0x0000c060


	//   ....[55]....
        /*0f84*/ 	.word	0x0000c070


	//   ....[56]....
        /*0f88*/ 	.word	0x0000c080


	//   ....[57]....
        /*0f8c*/ 	.word	0x0000c090


	//   ....[58]....
        /*0f90*/ 	.word	0x0000c0a0


	//   ....[59]....
        /*0f94*/ 	.word	0x0000c0b0


	//   ....[60]....
        /*0f98*/ 	.word	0x0000c0c0


	//   ....[61]....
        /*0f9c*/ 	.word	0x0000c0d0


	//   ....[62]....
        /*0fa0*/ 	.word	0x0000c0e0


	//   ....[63]....
        /*0fa4*/ 	.word	0x0000c0f0


	//   ....[64]....
        /*0fa8*/ 	.word	0x0000c100


	//   ....[65]....
        /*0fac*/ 	.word	0x0000c110


	//   ....[66]....
        /*0fb0*/ 	.word	0x0000c120


	//   ....[67]....
        /*0fb4*/ 	.word	0x0000c130


	//   ....[68]....
        /*0fb8*/ 	.word	0x0000c140


	//   ....[69]....
        /*0fbc*/ 	.word	0x0000c150


	//   ....[70]....
        /*0fc0*/ 	.word	0x0000c160


	//   ....[71]....
        /*0fc4*/ 	.word	0x0000c170


	//   ....[72]....
        /*0fc8*/ 	.word	0x0000c190


	//   ....[73]....
        /*0fcc*/ 	.word	0x0000c1a0


	//   ....[74]....
        /*0fd0*/ 	.word	0x0000c290


	//   ....[75]....
        /*0fd4*/ 	.word	0x0000c2a0


	//   ....[76]....
        /*0fd8*/ 	.word	0x0000c2b0


	//   ....[77]....
        /*0fdc*/ 	.word	0x0000c2c0


	//   ....[78]....
        /*0fe0*/ 	.word	0x0000c2d0


	//   ....[79]....
        /*0fe4*/ 	.word	0x0000c2e0


	//   ....[80]....
        /*0fe8*/ 	.word	0x0000c2f0


	//   ....[81]....
        /*0fec*/ 	.word	0x0000c300


	//   ....[82]....
        /*0ff0*/ 	.word	0x0000c310


	//   ....[83]....
        /*0ff4*/ 	.word	0x0000c320


	//   ....[84]....
        /*0ff8*/ 	.word	0x0000c330


	//   ....[85]....
        /*0ffc*/ 	.word	0x0000c340


	//   ....[86]....
        /*1000*/ 	.word	0x0000c350


	//   ....[87]....
        /*1004*/ 	.word	0x0000c360


	//   ....[88]....
        /*1008*/ 	.word	0x0000c370


	//   ....[89]....
        /*100c*/ 	.word	0x0000c380


	//   ....[90]....
        /*1010*/ 	.word	0x0000c390


	//   ....[91]....
        /*1014*/ 	.word	0x0000c3a0


	//   ....[92]....
        /*1018*/ 	.word	0x0000c3b0


	//   ....[93]....
        /*101c*/ 	.word	0x0000c3c0


	//   ....[94]....
        /*1020*/ 	.word	0x0000c3d0


	//   ....[95]....
        /*1024*/ 	.word	0x0000c3e0


	//   ....[96]....
        /*1028*/ 	.word	0x0000c3f0


	//   ....[97]....
        /*102c*/ 	.word	0x0000c400


	//   ....[98]....
        /*1030*/ 	.word	0x0000c410


	//   ....[99]....
        /*1034*/ 	.word	0x0000c420


	//   ....[100]....
        /*1038*/ 	.word	0x0000c430


	//   ....[101]....
        /*103c*/ 	.word	0x0000c440


	//   ....[102]....
        /*1040*/ 	.word	0x0000c460


	//   ....[103]....
        /*1044*/ 	.word	0x0000c470


	//   ....[104]....
        /*1048*/ 	.word	0x0000c580


	//   ....[105]....
        /*104c*/ 	.word	0x0000c590


	//   ....[106]....
        /*1050*/ 	.word	0x0000c5a0


	//   ....[107]....
        /*1054*/ 	.word	0x0000c5b0


	//   ....[108]....
        /*1058*/ 	.word	0x0000c5c0


	//   ....[109]....
        /*105c*/ 	.word	0x0000c5d0


	//   ....[110]....
        /*1060*/ 	.word	0x0000c5e0


	//   ....[111]....
        /*1064*/ 	.word	0x0000c5f0


	//   ....[112]....
        /*1068*/ 	.word	0x0000c600


	//   ....[113]....
        /*106c*/ 	.word	0x0000c610


	//   ....[114]....
        /*1070*/ 	.word	0x0000c620


	//   ....[115]....
        /*1074*/ 	.word	0x0000c630


	//   ....[116]....
        /*1078*/ 	.word	0x0000c640


	//   ....[117]....
        /*107c*/ 	.word	0x0000c650


	//   ....[118]....
        /*1080*/ 	.word	0x0000c660


	//   ....[119]....
        /*1084*/ 	.word	0x0000c670


	//   ....[120]....
        /*1088*/ 	.word	0x0000c680


	//   ....[121]....
        /*108c*/ 	.word	0x0000c690


	//   ....[122]....
        /*1090*/ 	.word	0x0000c6a0


	//   ....[123]....
        /*1094*/ 	.word	0x0000c6b0


	//   ....[124]....
        /*1098*/ 	.word	0x0000c6c0


	//   ....[125]....
        /*109c*/ 	.word	0x0000c6d0


	//   ....[126]....
        /*10a0*/ 	.word	0x0000c6e0


	//   ....[127]....
        /*10a4*/ 	.word	0x0000c6f0


	//   ....[128]....
        /*10a8*/ 	.word	0x0000c700


	//   ....[129]....
        /*10ac*/ 	.word	0x0000c710


	//   ....[130]....
        /*10b0*/ 	.word	0x0000c720


	//   ....[131]....
        /*10b4*/ 	.word	0x0000c730


	//   ....[132]....
        /*10b8*/ 	.word	0x0000c750


	//   ....[133]....
        /*10bc*/ 	.word	0x0000c760


	//   ....[134]....
        /*10c0*/ 	.word	0x00010930


	//   ....[135]....
        /*10c4*/ 	.word	0x00010960


	//   ....[136]....
        /*10c8*/ 	.word	0x00010970


	//   ....[137]....
        /*10cc*/ 	.word	0x00010980


	//   ....[138]....
        /*10d0*/ 	.word	0x00010990


	//   ....[139]....
        /*10d4*/ 	.word	0x000109a0


	//   ....[140]....
        /*10d8*/ 	.word	0x000109b0


	//   ....[141]....
        /*10dc*/ 	.word	0x000109c0


	//   ....[142]....
        /*10e0*/ 	.word	0x000109d0


	//   ....[143]....
        /*10e4*/ 	.word	0x000109e0


	//   ....[144]....
        /*10e8*/ 	.word	0x000109f0


	//   ....[145]....
        /*10ec*/ 	.word	0x00010a00


	//   ....[146]....
        /*10f0*/ 	.word	0x00010a70


	//   ....[147]....
        /*10f4*/ 	.word	0x00010a80


	//   ....[148]....
        /*10f8*/ 	.word	0x00010a90


	//   ....[149]....
        /*10fc*/ 	.word	0x00010aa0


	//   ....[150]....
        /*1100*/ 	.word	0x00010ab0


	//   ....[151]....
        /*1104*/ 	.word	0x00010ac0


	//   ....[152]....
        /*1108*/ 	.word	0x00010ad0


	//   ....[153]....
        /*110c*/ 	.word	0x00010ae0


	//   ....[154]....
        /*1110*/ 	.word	0x00010af0


	//   ....[155]....
        /*1114*/ 	.word	0x00010b00


	//   ....[156]....
        /*1118*/ 	.word	0x00010b10


	//   ....[157]....
        /*111c*/ 	.word	0x00010b20


	//   ....[158]....
        /*1120*/ 	.word	0x00010b30


	//   ....[159]....
        /*1124*/ 	.word	0x00010b40


	//   ....[160]....
        /*1128*/ 	.word	0x00010b50


	//   ....[161]....
        /*112c*/ 	.word	0x00010b60


	//   ....[162]....
        /*1130*/ 	.word	0x00010b70


	//   ....[163]....
        /*1134*/ 	.word	0x00010b80


	//   ....[164]....
        /*1138*/ 	.word	0x00010b90


	//   ....[165]....
        /*113c*/ 	.word	0x00010ba0


	//   ....[166]....
        /*1140*/ 	.word	0x00010bb0


	//   ....[167]....
        /*1144*/ 	.word	0x00010bc0


	//   ....[168]....
        /*1148*/ 	.word	0x00010bd0


	//   ....[169]....
        /*114c*/ 	.word	0x00010be0


	//   ....[170]....
        /*1150*/ 	.word	0x00010bf0


	//   ....[171]....
        /*1154*/ 	.word	0x00010c00


	//   ....[172]....
        /*1158*/ 	.word	0x00010c10


	//   ....[173]....
        /*115c*/ 	.word	0x00010c20


	//   ....[174]....
        /*1160*/ 	.word	0x00010d10


	//   ....[175]....
        /*1164*/ 	.word	0x00010d20


	//   ....[176]....
        /*1168*/ 	.word	0x00010d30


	//   ....[177]....
        /*116c*/ 	.word	0x00010d40


	//   ....[178]....
        /*1170*/ 	.word	0x00010d50


	//   ....[179]....
        /*1174*/ 	.word	0x00010d60


	//   ....[180]....
        /*1178*/ 	.word	0x00010d70


	//   ....[181]....
        /*117c*/ 	.word	0x00010d80


	//   ....[182]....
        /*1180*/ 	.word	0x00010d90


	//   ....[183]....
        /*1184*/ 	.word	0x00010da0


	//   ....[184]....
        /*1188*/ 	.word	0x00010db0


	//   ....[185]....
        /*118c*/ 	.word	0x00010dc0


	//   ....[186]....
        /*1190*/ 	.word	0x00010dd0


	//   ....[187]....
        /*1194*/ 	.word	0x00010de0


	//   ....[188]....
        /*1198*/ 	.word	0x00010df0


	//   ....[189]....
        /*119c*/ 	.word	0x00010e00


	//   ....[190]....
        /*11a0*/ 	.word	0x00010e10


	//   ....[191]....
        /*11a4*/ 	.word	0x00010e20


	//   ....[192]....
        /*11a8*/ 	.word	0x00010e30


	//   ....[193]....
        /*11ac*/ 	.word	0x00010e40


	//   ....[194]....
        /*11b0*/ 	.word	0x00010e50


	//   ....[195]....
        /*11b4*/ 	.word	0x00010e60


	//   ....[196]....
        /*11b8*/ 	.word	0x00010e70


	//   ....[197]....
        /*11bc*/ 	.word	0x00010e80


	//   ....[198]....
        /*11c0*/ 	.word	0x00010e90


	//   ....[199]....
        /*11c4*/ 	.word	0x00010ea0


	//   ....[200]....
        /*11c8*/ 	.word	0x00010eb0


	//   ....[201]....
        /*11cc*/ 	.word	0x00010ec0


	//   ....[202]....
        /*11d0*/ 	.word	0x00010ed0


	//   ....[203]....
        /*11d4*/ 	.word	0x00010ee0


	//   ....[204]....
        /*11d8*/ 	.word	0x00010fe0


	//   ....[205]....
        /*11dc*/ 	.word	0x00010ff0


	//   ....[206]....
        /*11e0*/ 	.word	0x00011000


	//   ....[207]....
        /*11e4*/ 	.word	0x00011010


	//   ....[208]....
        /*11e8*/ 	.word	0x00011020


	//   ....[209]....
        /*11ec*/ 	.word	0x00011030


	//   ....[210]....
        /*11f0*/ 	.word	0x00011040


	//   ....[211]....
        /*11f4*/ 	.word	0x00011050


	//   ....[212]....
        /*11f8*/ 	.word	0x00011060


	//   ....[213]....
        /*11fc*/ 	.word	0x00011070


	//   ....[214]....
        /*1200*/ 	.word	0x00011080


	//   ....[215]....
        /*1204*/ 	.word	0x00011090


	//   ....[216]....
        /*1208*/ 	.word	0x000110a0


	//   ....[217]....
        /*120c*/ 	.word	0x000110b0


	//   ....[218]....
        /*1210*/ 	.word	0x000110c0


	//   ....[219]....
        /*1214*/ 	.word	0x000110d0


	//   ....[220]....
        /*1218*/ 	.word	0x000110e0


	//   ....[221]....
        /*121c*/ 	.word	0x000110f0


	//   ....[222]....
        /*1220*/ 	.word	0x00011100


	//   ....[223]....
        /*1224*/ 	.word	0x00011110


	//   ....[224]....
        /*1228*/ 	.word	0x00011120


	//   ....[225]....
        /*122c*/ 	.word	0x00011130


	//   ....[226]....
        /*1230*/ 	.word	0x00011140


	//   ....[227]....
        /*1234*/ 	.word	0x00011150


	//   ....[228]....
        /*1238*/ 	.word	0x00011160


	//   ....[229]....
        /*123c*/ 	.word	0x00011170


	//   ....[230]....
        /*1240*/ 	.word	0x00011180


	//   ....[231]....
        /*1244*/ 	.word	0x00011190


	//   ....[232]....
        /*1248*/ 	.word	0x000111a0


	//   ....[233]....
        /*124c*/ 	.word	0x000111b0


	//   ....[234]....
        /*1250*/ 	.word	0x000112d0


	//   ....[235]....
        /*1254*/ 	.word	0x000112e0


	//   ....[236]....
        /*1258*/ 	.word	0x000112f0


	//   ....[237]....
        /*125c*/ 	.word	0x00011300


	//   ....[238]....
        /*1260*/ 	.word	0x00011310


	//   ....[239]....
        /*1264*/ 	.word	0x00011320


	//   ....[240]....
        /*1268*/ 	.word	0x00011330


	//   ....[241]....
        /*126c*/ 	.word	0x00011340


	//   ....[242]....
        /*1270*/ 	.word	0x00011350


	//   ....[243]....
        /*1274*/ 	.word	0x00011360


	//   ....[244]....
        /*1278*/ 	.word	0x00011370


	//   ....[245]....
        /*127c*/ 	.word	0x00011380


	//   ....[246]....
        /*1280*/ 	.word	0x00011390


	//   ....[247]....
        /*1284*/ 	.word	0x000113a0


	//   ....[248]....
        /*1288*/ 	.word	0x000113b0


	//   ....[249]....
        /*128c*/ 	.word	0x000113c0


	//   ....[250]....
        /*1290*/ 	.word	0x000113d0


	//   ....[251]....
        /*1294*/ 	.word	0x000113e0


	//   ....[252]....
        /*1298*/ 	.word	0x000113f0


	//   ....[253]....
        /*129c*/ 	.word	0x00011400


	//   ....[254]....
        /*12a0*/ 	.word	0x00011410


	//   ....[255]....
        /*12a4*/ 	.word	0x00011420


	//   ....[0]....
        /*12a8*/ 	.word	0x00011430


	//   ....[1]....
        /*12ac*/ 	.word	0x00011440


	//   ....[2]....
        /*12b0*/ 	.word	0x00011450


	//   ....[3]....
        /*12b4*/ 	.word	0x00011460


	//   ....[4]....
        /*12b8*/ 	.word	0x00011470


	//   ....[5]....
        /*12bc*/ 	.word	0x00011480


	//   ....[6]....
        /*12c0*/ 	.word	0x00011490


	//   ....[7]....
        /*12c4*/ 	.word	0x000114a0


	//   ....[8]....
        /*12c8*/ 	.word	0x00015660


	//   ....[9]....
        /*12cc*/ 	.word	0x00015680


	//   ....[10]....
        /*12d0*/ 	.word	0x00015690


	//   ....[11]....
        /*12d4*/ 	.word	0x000156a0


	//   ....[12]....
        /*12d8*/ 	.word	0x000156b0


	//   ....[13]....
        /*12dc*/ 	.word	0x000156c0


	//   ....[14]....
        /*12e0*/ 	.word	0x000156d0


	//   ....[15]....
        /*12e4*/ 	.word	0x000156e0


	//   ....[16]....
        /*12e8*/ 	.word	0x000156f0


	//   ....[17]....
        /*12ec*/ 	.word	0x00015700


	//   ....[18]....
        /*12f0*/ 	.word	0x00015710


	//   ....[19]....
        /*12f4*/ 	.word	0x00015720


	//   ....[20]....
        /*12f8*/ 	.word	0x00015790


	//   ....[21]....
        /*12fc*/ 	.word	0x000157a0


	//   ....[22]....
        /*1300*/ 	.word	0x000157b0


	//   ....[23]....
        /*1304*/ 	.word	0x000157c0


	//   ....[24]....
        /*1308*/ 	.word	0x000157d0


	//   ....[25]....
        /*130c*/ 	.word	0x000157e0


	//   ....[26]....
        /*1310*/ 	.word	0x000157f0


	//   ....[27]....
        /*1314*/ 	.word	0x00015800


	//   ....[28]....
        /*1318*/ 	.word	0x00015810


	//   ....[29]....
        /*131c*/ 	.word	0x00015820


	//   ....[30]....
        /*1320*/ 	.word	0x00015830


	//   ....[31]....
        /*1324*/ 	.word	0x00015840


	//   ....[32]....
        /*1328*/ 	.word	0x00015850


	//   ....[33]....
        /*132c*/ 	.word	0x00015860


	//   ....[34]....
        /*1330*/ 	.word	0x00015870


	//   ....[35]....
        /*1334*/ 	.word	0x00015880


	//   ....[36]....
        /*1338*/ 	.word	0x00015890


	//   ....[37]....
        /*133c*/ 	.word	0x000158a0


	//   ....[38]....
        /*1340*/ 	.word	0x000158b0


	//   ....[39]....
        /*1344*/ 	.word	0x000158c0


	//   ....[40]....
        /*1348*/ 	.word	0x000158d0


	//   ....[41]....
        /*134c*/ 	.word	0x000158e0


	//   ....[42]....
        /*1350*/ 	.word	0x000158f0


	//   ....[43]....
        /*1354*/ 	.word	0x00015900


	//   ....[44]....
        /*1358*/ 	.word	0x00015910


	//   ....[45]....
        /*135c*/ 	.word	0x00015920


	//   ....[46]....
        /*1360*/ 	.word	0x00015930


	//   ....[47]....
        /*1364*/ 	.word	0x00015940


	//   ....[48]....
        /*1368*/ 	.word	0x00015a30


	//   ....[49]....
        /*136c*/ 	.word	0x00015a40


	//   ....[50]....
        /*1370*/ 	.word	0x00015a50


	//   ....[51]....
        /*1374*/ 	.word	0x00015a60


	//   ....[52]....
        /*1378*/ 	.word	0x00015a70


	//   ....[53]....
        /*137c*/ 	.word	0x00015a80


	//   ....[54]....
        /*1380*/ 	.word	0x00015a90


	//   ....[55]....
        /*1384*/ 	.word	0x00015aa0


	//   ....[56]....
        /*1388*/ 	.word	0x00015ab0


	//   ....[57]....
        /*138c*/ 	.word	0x00015ac0


	//   ....[58]....
        /*1390*/ 	.word	0x00015ad0


	//   ....[59]....
        /*1394*/ 	.word	0x00015ae0


	//   ....[60]....
        /*1398*/ 	.word	0x00015af0


	//   ....[61]....
        /*139c*/ 	.word	0x00015b00


	//   ....[62]....
        /*13a0*/ 	.word	0x00015b10


	//   ....[63]....
        /*13a4*/ 	.word	0x00015b20


	//   ....[64]....
        /*13a8*/ 	.word	0x00015b30


	//   ....[65]....
        /*13ac*/ 	.word	0x00015b40


	//   ....[66]....
        /*13b0*/ 	.word	0x00015b50


	//   ....[67]....
        /*13b4*/ 	.word	0x00015b60


	//   ....[68]....
        /*13b8*/ 	.word	0x00015b70


	//   ....[69]....
        /*13bc*/ 	.word	0x00015b80


	//   ....[70]....
        /*13c0*/ 	.word	0x00015b90


	//   ....[71]....
        /*13c4*/ 	.word	0x00015ba0


	//   ....[72]....
        /*13c8*/ 	.word	0x00015bb0


	//   ....[73]....
        /*13cc*/ 	.word	0x00015bc0


	//   ....[74]....
        /*13d0*/ 	.word	0x00015bd0


	//   ....[75]....
        /*13d4*/ 	.word	0x00015be0


	//   ....[76]....
        /*13d8*/ 	.word	0x00015bf0


	//   ....[77]....
        /*13dc*/ 	.word	0x00015c00


	//   ....[78]....
        /*13e0*/ 	.word	0x00015d00


	//   ....[79]....
        /*13e4*/ 	.word	0x00015d10


	//   ....[80]....
        /*13e8*/ 	.word	0x00015d20


	//   ....[81]....
        /*13ec*/ 	.word	0x00015d30


	//   ....[82]....
        /*13f0*/ 	.word	0x00015d40


	//   ....[83]....
        /*13f4*/ 	.word	0x00015d50


	//   ....[84]....
        /*13f8*/ 	.word	0x00015d60


	//   ....[85]....
        /*13fc*/ 	.word	0x00015d70


	//   ....[86]....
        /*1400*/ 	.word	0x00015d80


	//   ....[87]....
        /*1404*/ 	.word	0x00015d90


	//   ....[88]....
        /*1408*/ 	.word	0x00015da0


	//   ....[89]....
        /*140c*/ 	.word	0x00015db0


	//   ....[90]....
        /*1410*/ 	.word	0x00015dc0


	//   ....[91]....
        /*1414*/ 	.word	0x00015dd0


	//   ....[92]....
        /*1418*/ 	.word	0x00015de0


	//   ....[93]....
        /*141c*/ 	.word	0x00015df0


	//   ....[94]....
        /*1420*/ 	.word	0x00015e00


	//   ....[95]....
        /*1424*/ 	.word	0x00015e10


	//   ....[96]....
        /*1428*/ 	.word	0x00015e20


	//   ....[97]....
        /*142c*/ 	.word	0x00015e30


	//   ....[98]....
        /*1430*/ 	.word	0x00015e40


	//   ....[99]....
        /*1434*/ 	.word	0x00015e50


	//   ....[100]....
        /*1438*/ 	.word	0x00015e60


	//   ....[101]....
        /*143c*/ 	.word	0x00015e70


	//   ....[102]....
        /*1440*/ 	.word	0x00015e80


	//   ....[103]....
        /*1444*/ 	.word	0x00015e90


	//   ....[104]....
        /*1448*/ 	.word	0x00015ea0


	//   ....[105]....
        /*144c*/ 	.word	0x00015eb0


	//   ....[106]....
        /*1450*/ 	.word	0x00015ec0


	//   ....[107]....
        /*1454*/ 	.word	0x00015ed0


	//   ....[108]....
        /*1458*/ 	.word	0x00016000


	//   ....[109]....
        /*145c*/ 	.word	0x00016010


	//   ....[110]....
        /*1460*/ 	.word	0x00016020


	//   ....[111]....
        /*1464*/ 	.word	0x00016030


	//   ....[112]....
        /*1468*/ 	.word	0x00016040


	//   ....[113]....
        /*146c*/ 	.word	0x00016050


	//   ....[114]....
        /*1470*/ 	.word	0x00016060


	//   ....[115]....
        /*1474*/ 	.word	0x00016070


	//   ....[116]....
        /*1478*/ 	.word	0x00016080


	//   ....[117]....
        /*147c*/ 	.word	0x00016090


	//   ....[118]....
        /*1480*/ 	.word	0x000160a0


	//   ....[119]....
        /*1484*/ 	.word	0x000160b0


	//   ....[120]....
        /*1488*/ 	.word	0x000160c0


	//   ....[121]....
        /*148c*/ 	.word	0x000160d0


	//   ....[122]....
        /*1490*/ 	.word	0x000160e0


	//   ....[123]....
        /*1494*/ 	.word	0x000160f0


	//   ....[124]....
        /*1498*/ 	.word	0x00016100


	//   ....[125]....
        /*149c*/ 	.word	0x00016110


	//   ....[126]....
        /*14a0*/ 	.word	0x00016120


	//   ....[127]....
        /*14a4*/ 	.word	0x00016130


	//   ....[128]....
        /*14a8*/ 	.word	0x00016140


	//   ....[129]....
        /*14ac*/ 	.word	0x00016150


	//   ....[130]....
        /*14b0*/ 	.word	0x00016160


	//   ....[131]....
        /*14b4*/ 	.word	0x00016170


	//   ....[132]....
        /*14b8*/ 	.word	0x00016180


	//   ....[133]....
        /*14bc*/ 	.word	0x00016190


	//   ....[134]....
        /*14c0*/ 	.word	0x000161a0


	//   ....[135]....
        /*14c4*/ 	.word	0x000161b0


	//   ....[136]....
        /*14c8*/ 	.word	0x000161c0


	//   ....[137]....
        /*14cc*/ 	.word	0x000161d0


	//----- nvinfo : EIATTR_VRC_CTA_INIT_COUNT
	.align		4
.L_1438:
        /*14d0*/ 	.byte	0x02, 0x4a
	.zero		1
	.zero		1


	//----- nvinfo : EIATTR_EXIT_INSTR_OFFSETS
	.align		4
        /*14d4*/ 	.byte	0x04, 0x1c
        /*14d6*/ 	.short	(.L_1440 - .L_1439)


	//   ....[0]....
.L_1439:
        /*14d8*/ 	.word	0x0001a3c0


	//   ....[1]....
        /*14dc*/ 	.word	0x0001be20


	//   ....[2]....
        /*14e0*/ 	.word	0x0001be90


	//----- nvinfo : EIATTR_MAX_THREADS
	.align		4
.L_1440:
        /*14e4*/ 	.byte	0x04, 0x05
        /*14e6*/ 	.short	(.L_1442 - .L_1441)
.L_1441:
        /*14e8*/ 	.word	0x00000020
        /*14ec*/ 	.word	0x00000001
        /*14f0*/ 	.word	0x00000001


	//----- nvinfo : EIATTR_CRS_STACK_SIZE
	.align		4
.L_1442:
        /*14f4*/ 	.byte	0x04, 0x1e
        /*14f6*/ 	.short	(.L_1444 - .L_1443)
.L_1443:
        /*14f8*/ 	.word	0x00000000


	//----- nvinfo : EIATTR_CBANK_PARAM_SIZE
	.align		4
.L_1444:
        /*14fc*/ 	.byte	0x03, 0x19
        /*14fe*/ 	.short	0x0028


	//----- nvinfo : EIATTR_PARAM_CBANK
	.align		4
        /*1500*/ 	.byte	0x04, 0x0a
        /*1502*/ 	.short	(.L_1446 - .L_1445)
	.align		4
.L_1445:
        /*1504*/ 	.word	index@(.nv.constant0._ZN17fastertransformer38beam_online_softmax_topk_stage2_kernelIfLi64ELi32EEEvPKfS2_PiPT_ii)
        /*1508*/ 	.short	0x0380
        /*150a*/ 	.short	0x0028


	//----- nvinfo : EIATTR_SW_WAR
	.align		4
.L_1446:
        /*150c*/ 	.byte	0x04, 0x36
        /*150e*/ 	.short	(.L_1448 - .L_1447)
.L_1447:
        /*1510*/ 	.word	0x00000008
.L_1448:


//--------------------- .nv.info._ZN17fastertransformer38beam_online_softmax_topk_stage1_kernelIfLi1ELi64ELi64EEEvPKT_S3_PKbPfiiPKi --------------------------
	.section	.nv.info._ZN17fastertransformer38beam_online_softmax_topk_stage1_kernelIfLi1ELi64ELi64EEEvPKT_S3_PKbPfiiPKi,"",@"SHT_CUDA_INFO"
	.sectionflags	@""
	.align	4


	//----- nvinfo : EIATTR_CUDA_API_VERSION
	.align		4
        /*0000*/ 	.byte	0x04, 0x37
        /*0002*/ 	.short	(.L_1450 - .L_1449)
.L_1449:
        /*0004*/ 	.word	0x00000082


	//----- nvinfo : EIATTR_KPARAM_INFO
	.align		4
.L_1450:
        /*0008*/ 	.byte	0x04, 0x17
        /*000a*/ 	.short	(.L_1452 - .L_1451)
.L_1451:
        /*000c*/ 	.word	0x00000000
        /*0010*/ 	.short	0x0006
        /*0012*/ 	.short	0x0028
        /*0014*/ 	.byte	0x00, 0xf5, 0x21, 0x00


	//----- nvinfo : EIATTR_KPARAM_INFO
	.align		4
.L_1452:
        /*0018*/ 	.byte	0x04, 0x17
        /*001a*/ 	.short	(.L_1454 - .L_1453)
.L_1453:
        /*001c*/ 	.word	0x00000000
        /*0020*/ 	.short	0x0005
        /*0022*/ 	.short	0x0024
        /*0024*/ 	.byte	0x00, 0xf0, 0x11, 0x00


	//----- nvinfo : EIATTR_KPARAM_INFO
	.align		4
.L_1454:
        /*0028*/ 	.byte	0x04, 0x17
        /*002a*/ 	.short	(.L_1456 - .L_1455)
.L_1455:
        /*002c*/ 	.word	0x00000000
        /*0030*/ 	.short	0x0004
        /*0032*/ 	.short	0x0020
        /*0034*/ 	.byte	0x00, 0xf0, 0x11, 0x00


	//----- nvinfo : EIATTR_KPARAM_INFO
	.align		4
.L_1456:
        /*0038*/ 	.byte	0x04, 0x17
        /*003a*/ 	.short	(.L_1458 - .L_1457)
.L_1457:
        /*003c*/ 	.word	0x00000000
        /*0040*/ 	.short	0x0003
        /*0042*/ 	.short	0x0018
        /*0044*/ 	.byte	0x00, 0xf5, 0x21, 0x00


	//----- nvinfo : EIATTR_KPARAM_INFO
	.align		4
.L_1458:
        /*0048*/ 	.byte	0x04, 0x17
        /*004a*/ 	.short	(.L_1460 - .L_1459)
.L_1459:
        /*004c*/ 	.word	0x00000000
        /*0050*/ 	.short	0x0002
        /*0052*/ 	.short	0x0010
        /*0054*/ 	.byte	0x00, 0xf5, 0x21, 0x00


	//----- nvinfo : EIATTR_KPARAM_INFO
	.align		4
.L_1460:
        /*0058*/ 	.byte	0x04, 0x17
        /*005a*/ 	.short	(.L_1462 - .L_1461)
.L_1461:
        /*005c*/ 	.word	0x00000000
        /*0060*/ 	.short	0x0001
        /*0062*/ 	.short	0x0008
        /*0064*/ 	.byte	0x00, 0xf5, 0x21, 0x00


	//----- nvinfo : EIATTR_KPARAM_INFO
	.align		4
.L_1462:
        /*0068*/ 	.byte	0x04, 0x17
        /*006a*/ 	.short	(.L_1464 - .L_1463)
.L_1463:
        /*006c*/ 	.word	0x00000000
        /*0070*/ 	.short	0x0000
        /*0072*/ 	.short	0x0000
        /*0074*/ 	.byte	0x00, 0xf5, 0x21, 0x00


	//----- nvinfo : EIATTR_SPARSE_MMA_MASK
	.align		4
.L_1464:
        /*0078*/ 	.byte	0x03, 0x50
        /*007a*/ 	.short	0x0000


	//----- nvinfo : EIATTR_MAXREG_COUNT
	.align		4
        /*007c*/ 	.byte	0x03, 0x1b
        /*007e*/ 	.short	0x00ff


	//----- nvinfo : EIATTR_NUM_BARRIERS
	.align		4
        /*0080*/ 	.byte	0x02, 0x4c
        /*0082*/ 	.byte	0x01
	.zero		1


	//----- nvinfo : EIATTR_MERCURY_ISA_VERSION
	.align		4
        /*0084*/ 	.byte	0x03, 0x5f
        /*0086*/ 	.short	0x0101


	//----- nvinfo : EIATTR_COOP_GROUP_MASK_REGIDS
	.align		4
        /*0088*/ 	.byte	0x04, 0x29
        /*008a*/ 	.short	(.L_1466 - .L_1465)


	//   ....[0]....
.L_1465:
        /*008c*/ 	.word	0xffffffff


	//   ....[1]....
        /*0090*/ 	.word	0xffffffff


	//   ....[2]....
        /*0094*/ 	.word	0xffffffff


	//   ....[3]....
        /*0098*/ 	.word	0xffffffff


	//   ....[4]....
        /*009c*/ 	.word	0xffffffff


	//   ....[5]....
        /*00a0*/ 	.word	0xffffffff


	//   ....[6]....
        /*00a4*/ 	.word	0xffffffff


	//   ....[7]....
        /*00a8*/ 	.word	0xffffffff


	//   ....[8]....
        /*00ac*/ 	.word	0xffffffff


	//   ....[9]....
        /*00b0*/ 	.word	0xffffffff


	//   ....[10]....
        /*00b4*/ 	.word	0xffffffff


	//   ....[11]....
        /*00b8*/ 	.word	0xffffffff


	//   ....[12]....
        /*00bc*/ 	.word	0xffffffff


	//   ....[13]....
        /*00c0*/ 	.word	0xffffffff


	//   ....[14]....
        /*00c4*/ 	.word	0xffffffff


	//   ....[15]....
        /*00c8*/ 	.word	0xffffffff


	//   ....[16]....
        /*00cc*/ 	.word	0xffffffff


	//   ....[17]....
        /*00d0*/ 	.word	0xffffffff


	//   ....[18]....
        /*00d4*/ 	.word	0xffffffff


	//   ....[19]....
        /*00d8*/ 	.word	0xffffffff


	//   ....[20]....
        /*00dc*/ 	.word	0xffffffff


	//   ....[21]....
        /*00e0*/ 	.word	0xffffffff


	//   ....[22]....
        /*00e4*/ 	.word	0xffffffff


	//   ....[23]....
        /*00e8*/ 	.word	0xffffffff


	//   ....[24]....
        /*00ec*/ 	.word	0xffffffff


	//   ....[25]....
        /*00f0*/ 	.word	0xffffffff


	//   ....[26]....
        /*00f4*/ 	.word	0xffffffff


	//   ....[27]....
        /*00f8*/ 	.word	0xffffffff


	//   ....[28]....
        /*00fc*/ 	.word	0xffffffff


	//   ....[29]....
        /*0100*/ 	.word	0xffffffff


	//   ....[30]....
        /*0104*/ 	.word	0xffffffff


	//   ....[31]....
        /*0108*/ 	.word	0xffffffff


	//   ....[32]....
        /*010c*/ 	.word	0xffffffff


	//   ....[33]....
        /*0110*/ 	.word	0xffffffff


	//   ....[34]....
        /*0114*/ 	.word	0xffffffff


	//   ....[35]....
        /*0118*/ 	.word	0xffffffff


	//   ....[36]....
        /*011c*/ 	.word	0xffffffff


	//   ....[37]....
        /*0120*/ 	.word	0xffffffff


	//   ....[38]....
        /*0124*/ 	.word	0xffffffff


	//   ....[39]....
        /*0128*/ 	.word	0xffffffff


	//   ....[40]....
        /*012c*/ 	.word	0xffffffff


	//   ....[41]....
        /*0130*/ 	.word	0xffffffff


	//   ....[42]....
        /*0134*/ 	.word	0xffffffff


	//   ....[43]....
        /*0138*/ 	.word	0xffffffff


	//   ....[44]....
        /*013c*/ 	.word	0xffffffff


	//   ....[45]....
        /*0140*/ 	.word	0xffffffff


	//   ....[46]....
        /*0144*/ 	.word	0xffffffff


	//   ....[47]....
        /*0148*/ 	.word	0xffffffff


	//   ....[48]....
        /*014c*/ 	.word	0xffffffff


	//   ....[49]....
        /*0150*/ 	.word	0xffffffff


	//   ....[50]....
        /*0154*/ 	.word	0xffffffff


	//   ....[51]....
        /*0158*/ 	.word	0xffffffff


	//   ....[52]....
        /*015c*/ 	.word	0xffffffff


	//   ....[53]....
        /*0160*/ 	.word	0xffffffff


	//   ....[54]....
        /*0164*/ 	.word	0xffffffff


	//   ....[55]....
        /*0168*/ 	.word	0xffffffff


	//   ....[56]....
        /*016c*/ 	.word	0xffffffff


	//   ....[57]....
        /*0170*/ 	.word	0xffffffff


	//   ....[58]....
        /*0174*/ 	.word	0xffffffff


	//   ....[59]....
        /*0178*/ 	.word	0xffffffff


	//   ....[60]....
        /*017c*/ 	.word	0xffffffff


	//   ....[61]....
        /*0180*/ 	.word	0xffffffff


	//   ....[62]....
        /*0184*/ 	.word	0xffffffff


	//   ....[63]....
        /*0188*/ 	.word	0xffffffff


	//   ....[64]....
        /*018c*/ 	.word	0xffffffff


	//   ....[65]....
        /*0190*/ 	.word	0xffffffff


	//   ....[66]....
        /*0194*/ 	.word	0xffffffff


	//   ....[67]....
        /*0198*/ 	.word	0xffffffff


	//   ....[68]....
        /*019c*/ 	.word	0xffffffff


	//   ....[69]....
        /*01a0*/ 	.word	0xffffffff


	//   ....[70]....
        /*01a4*/ 	.word	0xffffffff


	//   ....[71]....
        /*01a8*/ 	.word	0xffffffff


	//   ....[72]....
        /*01ac*/ 	.word	0xffffffff


	//   ....[73]....
        /*01b0*/ 	.word	0xffffffff


	//   ....[74]....
        /*01b4*/ 	.word	0xffffffff


	//   ....[75]....
        /*01b8*/ 	.word	0xffffffff


	//   ....[76]....
        /*01bc*/ 	.word	0xffffffff


	//   ....[77]....
        /*01c0*/ 	.word	0xffffffff


	//   ....[78]....
        /*01c4*/ 	.word	0xffffffff


	//   ....[79]....
        /*01c8*/ 	.word	0xffffffff


	//   ....[80]....
        /*01cc*/ 	.word	0xffffffff


	//   ....[81]....
        /*01d0*/ 	.word	0xffffffff


	//   ....[82]....
        /*01d4*/ 	.word	0xffffffff


	//   ....[83]....
        /*01d8*/ 	.word	0xffffffff


	//   ....[84]....
        /*01dc*/ 	.word	0xffffffff


	//   ....[85]....
        /*01e0*/ 	.word	0xffffffff


	//   ....[86]....
        /*01e4*/ 	.word	0xffffffff


	//   ....[87]....
        /*01e8*/ 	.word	0xffffffff


	//   ....[88]....
        /*01ec*/ 	.word	0xffffffff


	//   ....[89]....
        /*01f0*/ 	.word	0xffffffff


	//   ....[90]....
        /*01f4*/ 	.word	0xffffffff


	//   ....[91]....
        /*01f8*/ 	.word	0xffffffff


	//   ....[92]....
        /*01fc*/ 	.word	0xffffffff


	//   ....[93]....
        /*0200*/ 	.word	0xffffffff


	//   ....[94]....
        /*0204*/ 	.word	0xffffffff


	//   ....[95]....
        /*0208*/ 	.word	0xffffffff


	//   ....[96]....
        /*020c*/ 	.word	0xffffffff


	//   ....[97]....
        /*0210*/ 	.word	0xffffffff


	//   ....[98]....
        /*0214*/ 	.word	0xffffffff


	//   ....[99]....
        /*0218*/ 	.word	0xffffffff


	//   ....[100]....
        /*021c*/ 	.word	0xffffffff


	//   ....[101]....
        /*0220*/ 	.word	0xffffffff


	//   ....[102]....
        /*0224*/ 	.word	0xffffffff


	//   ....[103]....
        /*0228*/ 	.word	0xffffffff


	//   ....[104]....
        /*022c*/ 	.word	0xffffffff


	//   ....[105]....
        /*0230*/ 	.word	0xffffffff


	//   ....[106]....
        /*0234*/ 	.word	0xffffffff


	//   ....[107]....
        /*0238*/ 	.word	0xffffffff


	//   ....[108]....
        /*023c*/ 	.word	0xffffffff


	//   ....[109]....
        /*0240*/ 	.word	0xffffffff


	//   ....[110]....
        /*0244*/ 	.word	0xffffffff


	//   ....[111]....
        /*0248*/ 	.word	0xffffffff


	//   ....[112]....
        /*024c*/ 	.word	0xffffffff


	//   ....[113]....
        /*0250*/ 	.word	0xffffffff


	//   ....[114]....
        /*0254*/ 	.word	0xffffffff


	//   ....[115]....
        /*0258*/ 	.word	0xffffffff


	//   ....[116]....
        /*025c*/ 	.word	0xffffffff


	//   ....[117]....
        /*0260*/ 	.word	0xffffffff


	//   ....[118]....
        /*0264*/ 	.word	0xffffffff


	//   ....[119]....
        /*0268*/ 	.word	0xffffffff


	//   ....[120]....
        /*026c*/ 	.word	0xffffffff


	//   ....[121]....
        /*0270*/ 	.word	0xffffffff


	//   ....[122]....
        /*0274*/ 	.word	0xffffffff


	//   ....[123]....
        /*0278*/ 	.word	0xffffffff


	//   ....[124]....
        /*027c*/ 	.word	0xffffffff


	//   ....[125]....
        /*0280*/ 	.word	0xffffffff


	//   ....[126]....
        /*0284*/ 	.word	0xffffffff


	//   ....[127]....
        /*0288*/ 	.word	0xffffffff


	//   ....[128]....
        /*028c*/ 	.word	0xffffffff


	//   ....[129]....
        /*0290*/ 	.word	0xffffffff


	//   ....[130]....
        /*0294*/ 	.word	0xffffffff


	//   ....[131]....
        /*0298*/ 	.word	0xffffffff


	//   ....[132]....
        /*029c*/ 	.word	0xffffffff


	//   ....[133]....
        /*02a0*/ 	.word	0xffffffff


	//   ....[134]....
        /*02a4*/ 	.word	0xffffffff


	//   ....[135]....
        /*02a8*/ 	.word	0xffffffff


	//   ....[136]....
        /*02ac*/ 	.word	0xffffffff


	//   ....[137]....
        /*02b0*/ 	.word	0xffffffff


	//   ....[138]....
        /*02b4*/ 	.word	0xffffffff


	//   ....[139]....
        /*02b8*/ 	.word	0xffffffff


	//   ....[140]....
        /*02bc*/ 	.word	0xffffffff


	//   ....[141]....
        /*02c0*/ 	.word	0xffffffff


	//   ....[142]....
        /*02c4*/ 	.word	0xffffffff


	//   ....[143]....
        /*02c8*/ 	.word	0xffffffff


	//   ....[144]....
        /*02cc*/ 	.word	0xffffffff


	//   ....[145]....
        /*02d0*/ 	.word	0xffffffff


	//   ....[146]....
        /*02d4*/ 	.word	0xffffffff


	//   ....[147]....
        /*02d8*/ 	.word	0xffffffff


	//   ....[148]....
        /*02dc*/ 	.word	0xffffffff


	//   ....[149]....
        /*02e0*/ 	.word	0xffffffff


	//   ....[150]....
        /*02e4*/ 	.word	0xffffffff


	//   ....[151]....
        /*02e8*/ 	.word	0xffffffff


	//   ....[152]....
        /*02ec*/ 	.word	0xffffffff


	//   ....[153]....
        /*02f0*/ 	.word	0xffffffff


	//   ....[154]....
        /*02f4*/ 	.word	0xffffffff


	//   ....[155]....
        /*02f8*/ 	.word	0xffffffff


	//   ....[156]....
        /*02fc*/ 	.word	0xffffffff


	//   ....[157]....
        /*0300*/ 	.word	0xffffffff


	//   ....[158]....
        /*0304*/ 	.word	0xffffffff


	//   ....[159]....
        /*0308*/ 	.word	0xffffffff


	//   ....[160]....
        /*030c*/ 	.word	0xffffffff


	//   ....[161]....
        /*0310*/ 	.word	0xffffffff


	//   ....[162]....
        /*0314*/ 	.word	0xffffffff


	//   ....[163]....
        /*0318*/ 	.word	0xffffffff


	//   ....[164]....
        /*031c*/ 	.word	0xffffffff


	//   ....[165]....
        /*0320*/ 	.word	0xffffffff


	//   ....[166]....
        /*0324*/ 	.word	0xffffffff


	//   ....[167]....
        /*0328*/ 	.word	0xffffffff


	//   ....[168]....
        /*032c*/ 	.word	0xffffffff


	//   ....[169]....
        /*0330*/ 	.word	0xffffffff


	//   ....[170]....
        /*0334*/ 	.word	0xffffffff


	//   ....[171]....
        /*0338*/ 	.word	0xffffffff


	//   ....[172]....
        /*033c*/ 	.word	0xffffffff


	//   ....[173]....
        /*0340*/ 	.word	0xffffffff


	//   ....[174]....
        /*0344*/ 	.word	0xffffffff


	//   ....[175]....
        /*0348*/ 	.word	0xffffffff


	//   ....[176]....
        /*034c*/ 	.word	0xffffffff


	//   ....[177]....
        /*0350*/ 	.word	0xffffffff


	//   ....[178]....
        /*0354*/ 	.word	0xffffffff


	//   ....[179]....
        /*0358*/ 	.word	0xffffffff


	//   ....[180]....
        /*035c*/ 	.word	0xffffffff


	//   ....[181]....
        /*0360*/ 	.word	0xffffffff


	//   ....[182]....
        /*0364*/ 	.word	0xffffffff


	//   ....[183]....
        /*0368*/ 	.word	0xffffffff


	//   ....[184]....
        /*036c*/ 	.word	0xffffffff


	//   ....[185]....
        /*0370*/ 	.word	0xffffffff


	//   ....[186]....
        /*0374*/ 	.word	0xffffffff


	//   ....[187]....
        /*0378*/ 	.word	0xffffffff


	//   ....[188]....
        /*037c*/ 	.word	0xffffffff


	//   ....[189]....
        /*0380*/ 	.word	0xffffffff


	//   ....[190]....
        /*0384*/ 	.word	0xffffffff


	//   ....[191]....
        /*0388*/ 	.word	0xffffffff


	//   ....[192]....
        /*038c*/ 	.word	0xffffffff


	//   ....[193]....
        /*0390*/ 	.word	0xffffffff


	//   ....[194]....
        /*0394*/ 	.word	0xffffffff


	//   ....[195]....
        /*0398*/ 	.word	0xffffffff


	//   ....[196]....
        /*039c*/ 	.word	0xffffffff


	//   ....[197]....
        /*03a0*/ 	.word	0xffffffff


	//   ....[198]....
        /*03a4*/ 	.word	0xffffffff


	//   ....[199]....
        /*03a8*/ 	.word	0xffffffff


	//   ....[200]....
        /*03ac*/ 	.word	0xffffffff


	//   ....[201]....
        /*03b0*/ 	.word	0xffffffff


	//   ....[202]....
        /*03b4*/ 	.word	0xffffffff


	//   ....[203]....
        /*03b8*/ 	.word	0xffffffff


	//   ....[204]....
        /*03bc*/ 	.word	0xffffffff


	//   ....[205]....
        /*03c0*/ 	.word	0xffffffff


	//   ....[206]....
        /*03c4*/ 	.word	0xffffffff


	//   ....[207]....
        /*03c8*/ 	.word	0xffffffff


	//   ....[208]....
        /*03cc*/ 	.word	0xffffffff


	//   ....[209]....
        /*03d0*/ 	.word	0xffffffff


	//   ....[210]....
        /*03d4*/ 	.word	0xffffffff


	//   ....[211]....
        /*03d8*/ 	.word	0xffffffff


	//   ....[212]....
        /*03dc*/ 	.word	0xffffffff


	//   ....[213]....
        /*03e0*/ 	.word	0xffffffff


	//   ....[214]....
        /*03e4*/ 	.word	0xffffffff


	//   ....[215]....
        /*03e8*/ 	.word	0xffffffff


	//   ....[216]....
        /*03ec*/ 	.word	0xffffffff


	//   ....[217]....
        /*03f0*/ 	.word	0xffffffff


	//   ....[218]....
        /*03f4*/ 	.word	0xffffffff


	//   ....[219]....
        /*03f8*/ 	.word	0xffffffff


	//   ....[220]....
        /*03fc*/ 	.word	0xffffffff


	//   ....[221]....
        /*0400*/ 	.word	0xffffffff


	//   ....[222]....
        /*0404*/ 	.word	0xffffffff


	//   ....[223]....
        /*0408*/ 	.word	0xffffffff


	//   ....[224]....
        /*040c*/ 	.word	0xffffffff


	//   ....[225]....
        /*0410*/ 	.word	0xffffffff


	//   ....[226]....
        /*0414*/ 	.word	0xffffffff


	//   ....[227]....
        /*0418*/ 	.word	0xffffffff


	//   ....[228]....
        /*041c*/ 	.word	0xffffffff


	//   ....[229]....
        /*0420*/ 	.word	0xffffffff


	//   ....[230]....
        /*0424*/ 	.word	0xffffffff


	//   ....[231]....
        /*0428*/ 	.word	0xffffffff


	//   ....[232]....
        /*042c*/ 	.word	0xffffffff


	//   ....[233]....
        /*0430*/ 	.word	0xffffffff


	//   ....[234]....
        /*0434*/ 	.word	0xffffffff


	//   ....[235]....
        /*0438*/ 	.word	0xffffffff


	//   ....[236]....
        /*043c*/ 	.word	0xffffffff


	//   ....[237]....
        /*0440*/ 	.word	0xffffffff


	//   ....[238]....
        /*0444*/ 	.word	0xffffffff


	//   ....[239]....
        /*0448*/ 	.word	0xffffffff


	//   ....[240]....
        /*044c*/ 	.word	0xffffffff


	//   ....[241]....
        /*0450*/ 	.word	0xffffffff


	//   ....[242]....
        /*0454*/ 	.word	0xffffffff


	//   ....[243]....
        /*0458*/ 	.word	0xffffffff


	//   ....[244]....
        /*045c*/ 	.word	0xffffffff


	//   ....[245]....
        /*0460*/ 	.word	0xffffffff


	//   ....[246]....
        /*0464*/ 	.word	0xffffffff


	//   ....[247]....
        /*0468*/ 	.word	0xffffffff


	//   ....[248]....
        /*046c*/ 	.word	0xffffffff


	//   ....[249]....
        /*0470*/ 	.word	0xffffffff


	//   ....[250]....
        /*0474*/ 	.word	0xffffffff


	//   ....[251]....
        /*0478*/ 	.word	0xffffffff


	//   ....[252]....
        /*047c*/ 	.word	0xffffffff


	//   ....[253]....
        /*0480*/ 	.word	0xffffffff


	//   ....[254]....
        /*0484*/ 	.word	0xffffffff


	//   ....[255]....
        /*0488*/ 	.word	0xffffffff


	//   ....[0]....
        /*048c*/ 	.word	0xffffffff


	//   ....[1]....
        /*0490*/ 	.word	0xffffffff


	//   ....[2]....
        /*0494*/ 	.word	0xffffffff


	//   ....[3]....
        /*0498*/ 	.word	0xffffffff


	//   ....[4]....
        /*049c*/ 	.word	0xffffffff


	//   ....[5]....
        /*04a0*/ 	.word	0xffffffff


	//   ....[6]....
        /*04a4*/ 	.word	0xffffffff


	//   ....[7]....
        /*04a8*/ 	.word	0xffffffff


	//   ....[8]....
        /*04ac*/ 	.word	0xffffffff


	//   ....[9]....
        /*04b0*/ 	.word	0xffffffff


	//   ....[10]....
        /*04b4*/ 	.word	0xffffffff


	//   ....[11]....
        /*04b8*/ 	.word	0xffffffff


	//   ....[12]....
        /*04bc*/ 	.word	0xffffffff


	//   ....[13]....
        /*04c0*/ 	.word	0xffffffff


	//   ....[14]....
        /*04c4*/ 	.word	0xffffffff


	//   ....[15]....
        /*04c8*/ 	.word	0xffffffff


	//   ....[16]....
        /*04cc*/ 	.word	0xffffffff


	//   ....[17]....
        /*04d0*/ 	.word	0xffffffff


	//   ....[18]....
        /*04d4*/ 	.word	0xffffffff


	//   ....[19]....
        /*04d8*/ 	.word	0xffffffff


	//   ....[20]....
        /*04dc*/ 	.word	0xffffffff


	//   ....[21]....
        /*04e0*/ 	.word	0xffffffff


	//   ....[22]....
        /*04e4*/ 	.word	0xffffffff


	//   ....[23]....
        /*04e8*/ 	.word	0xffffffff


	//   ....[24]....
        /*04ec*/ 	.word	0xffffffff


	//   ....[25]....
        /*04f0*/ 	.word	0xffffffff


	//   ....[26]....
        /*04f4*/ 	.word	0xffffffff


	//   ....[27]....
        /*04f8*/ 	.word	0xffffffff


	//   ....[28]....
        /*04fc*/ 	.word	0xffffffff


	//   ....[29]....
        /*0500*/ 	.word	0xffffffff


	//   ....[30]....
        /*0504*/ 	.word	0xffffffff


	//   ....[31]....
        /*0508*/ 	.word	0xffffffff


	//   ....[32]....
        /*050c*/ 	.word	0xffffffff


	//   ....[33]....
        /*0510*/ 	.word	0xffffffff


	//   ....[34]....
        /*0514*/ 	.word	0xffffffff


	//   ....[35]....
        /*0518*/ 	.word	0xffffffff


	//   ....[36]....
        /*051c*/ 	.word	0xffffffff


	//   ....[37]....
        /*0520*/ 	.word	0xffffffff


	//   ....[38]....
        /*0524*/ 	.word	0xffffffff


	//   ....[39]....
        /*0528*/ 	.word	0xffffffff


	//   ....[40]....
        /*052c*/ 	.word	0xffffffff


	//   ....[41]....
        /*0530*/ 	.word	0xffffffff


	//   ....[42]....
        /*0534*/ 	.word	0xffffffff


	//   ....[43]....
        /*0538*/ 	.word	0xffffffff


	//   ....[44]....
        /*053c*/ 	.word	0xffffffff


	//   ....[45]....
        /*0540*/ 	.word	0xffffffff


	//   ....[46]....
        /*0544*/ 	.word	0xffffffff


	//   ....[47]....
        /*0548*/ 	.word	0xffffffff


	//   ....[48]....
        /*054c*/ 	.word	0xffffffff


	//   ....[49]....
        /*0550*/ 	.word	0xffffffff


	//   ....[50]....
        /*0554*/ 	.word	0xffffffff


	//   ....[51]....
        /*0558*/ 	.word	0xffffffff


	//   ....[52]....
        /*055c*/ 	.word	0xffffffff


	//   ....[53]....
        /*0560*/ 	.word	0xffffffff


	//   ....[54]....
        /*0564*/ 	.word	0xffffffff


	//   ....[55]....
        /*0568*/ 	.word	0xffffffff


	//   ....[56]....
        /*056c*/ 	.word	0xffffffff


	//   ....[57]....
        /*0570*/ 	.word	0xffffffff


	//   ....[58]....
        /*0574*/ 	.word	0xffffffff


	//   ....[59]....
        /*0578*/ 	.word	0xffffffff


	//   ....[60]....
        /*057c*/ 	.word	0xffffffff


	//   ....[61]....
        /*0580*/ 	.word	0xffffffff


	//   ....[62]....
        /*0584*/ 	.word	0xffffffff


	//   ....[63]....
        /*0588*/ 	.word	0xffffffff


	//   ....[64]....
        /*058c*/ 	.word	0xffffffff


	//   ....[65]....
        /*0590*/ 	.word	0xffffffff


	//   ....[66]....
        /*0594*/ 	.word	0xffffffff


	//   ....[67]....
        /*0598*/ 	.word	0xffffffff


	//   ....[68]....
        /*059c*/ 	.word	0xffffffff


	//   ....[69]....
        /*05a0*/ 	.word	0xffffffff


	//   ....[70]....
        /*05a4*/ 	.word	0xffffffff


	//   ....[71]....
        /*05a8*/ 	.word	0xffffffff


	//   ....[72]....
        /*05ac*/ 	.word	0xffffffff


	//   ....[73]....
        /*05b0*/ 	.word	0xffffffff


	//   ....[74]....
        /*05b4*/ 	.word	0xffffffff


	//   ....[75]....
        /*05b8*/ 	.word	0xffffffff


	//   ....[76]....
        /*05bc*/ 	.word	0xffffffff


	//   ....[77]....
        /*05c0*/ 	.word	0xffffffff


	//   ....[78]....
        /*05c4*/ 	.word	0xffffffff


	//   ....[79]....
        /*05c8*/ 	.word	0xffffffff


	//   ....[80]....
        /*05cc*/ 	.word	0xffffffff


	//   ....[81]....
        /*05d0*/ 	.word	0xffffffff


	//   ....[82]....
        /*05d4*/ 	.word	0xffffffff


	//   ....[83]....
        /*05d8*/ 	.word	0xffffffff


	//   ....[84]....
        /*05dc*/ 	.word	0xffffffff


	//   ....[85]....
        /*05e0*/ 	.word	0xffffffff


	//   ....[86]....
        /*05e4*/ 	.word	0xffffffff


	//   ....[87]....
        /*05e8*/ 	.word	0xffffffff


	//   ....[88]....
        /*05ec*/ 	.word	0xffffffff


	//   ....[89]....
        /*05f0*/ 	.word	0xffffffff


	//   ....[90]....
        /*05f4*/ 	.word	0xffffffff


	//   ....[91]....
        /*05f8*/ 	.word	0xffffffff


	//   ....[92]....
        /*05fc*/ 	.word	0xffffffff


	//   ....[93]....
        /*0600*/ 	.word	0xffffffff


	//   ....[94]....
        /*0604*/ 	.word	0xffffffff


	//   ....[95]....
        /*0608*/ 	.word	0xffffffff


	//   ....[96]....
        /*060c*/ 	.word	0xffffffff


	//   ....[97]....
        /*0610*/ 	.word	0xffffffff


	//   ....[98]....
        /*0614*/ 	.word	0xffffffff


	//   ....[99]....
        /*0618*/ 	.word	0xffffffff


	//   ....[100]....
        /*061c*/ 	.word	0xffffffff


	//   ....[101]....
        /*0620*/ 	.word	0xffffffff


	//   ....[102]....
        /*0624*/ 	.word	0xffffffff


	//   ....[103]....
        /*0628*/ 	.word	0xffffffff


	//   ....[104]....
        /*062c*/ 	.word	0xffffffff


	//   ....[105]....
        /*0630*/ 	.word	0xffffffff


	//   ....[106]....
        /*0634*/ 	.word	0xffffffff


	//   ....[107]....
        /*0638*/ 	.word	0xffffffff


	//   ....[108]....
        /*063c*/ 	.word	0xffffffff


	//   ....[109]....
        /*0640*/ 	.word	0xffffffff


	//   ....[110]....
        /*0644*/ 	.word	0xffffffff


	//   ....[111]....
        /*0648*/ 	.word	0xffffffff


	//   ....[112]....
        /*064c*/ 	.word	0xffffffff


	//   ....[113]....
        /*0650*/ 	.word	0xffffffff


	//   ....[114]....
        /*0654*/ 	.word	0xffffffff


	//   ....[115]....
        /*0658*/ 	.word	0xffffffff


	//   ....[116]....
        /*065c*/ 	.word	0xffffffff


	//   ....[117]....
        /*0660*/ 	.word	0xffffffff


	//   ....[118]....
        /*0664*/ 	.word	0xffffffff


	//   ....[119]....
        /*0668*/ 	.word	0xffffffff


	//   ....[120]....
        /*066c*/ 	.word	0xffffffff


	//   ....[121]....
        /*0670*/ 	.word	0xffffffff


	//   ....[122]....
        /*0674*/ 	.word	0xffffffff


	//   ....[123]....
        /*0678*/ 	.word	0xffffffff


	//   ....[124]....
        /*067c*/ 	.word	0xffffffff


	//   ....[125]....
        /*0680*/ 	.word	0xffffffff


	//   ....[126]....
        /*0684*/ 	.word	0xffffffff


	//   ....[127]....
        /*0688*/ 	.word	0xffffffff


	//   ....[128]....
        /*068c*/ 	.word	0xffffffff


	//   ....[129]....
        /*0690*/ 	.word	0xffffffff


	//   ....[130]....
        /*0694*/ 	.word	0xffffffff


	//   ....[131]....
        /*0698*/ 	.word	0xffffffff


	//   ....[132]....
        /*069c*/ 	.word	0xffffffff


	//   ....[133]....
        /*06a0*/ 	.word	0xffffffff


	//   ....[134]....
        /*06a4*/ 	.word	0xffffffff


	//   ....[135]....
        /*06a8*/ 	.word	0xffffffff


	//   ....[136]....
        /*06ac*/ 	.word	0xffffffff


	//   ....[137]....
        /*06b0*/ 	.word	0xffffffff


	//   ....[138]....
        /*06b4*/ 	.word	0xffffffff


	//   ....[139]....
        /*06b8*/ 	.word	0xffffffff


	//   ....[140]....
        /*06bc*/ 	.word	0xffffffff


	//   ....[141]....
        /*06c0*/ 	.word	0xffffffff


	//   ....[142]....
        /*06c4*/ 	.word	0xffffffff


	//   ....[143]....
        /*06c8*/ 	.word	0xffffffff


	//   ....[144]....
        /*06cc*/ 	.word	0xffffffff


	//   ....[145]....
        /*06d0*/ 	.word	0xffffffff


	//   ....[146]....
        /*06d4*/ 	.word	0xffffffff


	//   ....[147]....
        /*06d8*/ 	.word	0xffffffff


	//   ....[148]....
        /*06dc*/ 	.word	0xffffffff


	//   ....[149]....
        /*06e0*/ 	.word	0xffffffff


	//   ....[150]....
        /*06e4*/ 	.word	0xffffffff


	//   ....[151]....
        /*06e8*/ 	.word	0xffffffff


	//   ....[152]....
        /*06ec*/ 	.word	0xffffffff


	//   ....[153]....
        /*06f0*/ 	.word	0xffffffff


	//   ....[154]....
        /*06f4*/ 	.word	0xffffffff


	//   ....[155]....
        /*06f8*/ 	.word	0xffffffff


	//   ....[156]....
        /*06fc*/ 	.word	0xffffffff


	//   ....[157]....
        /*0700*/ 	.word	0xffffffff


	//   ....[158]....
        /*0704*/ 	.word	0xffffffff


	//   ....[159]....
        /*0708*/ 	.word	0xffffffff


	//   ....[160]....
        /*070c*/ 	.word	0xffffffff


	//   ....[161]....
        /*0710*/ 	.word	0xffffffff


	//   ....[162]....
        /*0714*/ 	.word	0xffffffff


	//   ....[163]....
        /*0718*/ 	.word	0xffffffff


	//   ....[164]....
        /*071c*/ 	.word	0xffffffff


	//   ....[165]....
        /*0720*/ 	.word	0xffffffff


	//   ....[166]....
        /*0724*/ 	.word	0xffffffff


	//   ....[167]....
        /*0728*/ 	.word	0xffffffff


	//   ....[168]....
        /*072c*/ 	.word	0xffffffff


	//   ....[169]....
        /*0730*/ 	.word	0xffffffff


	//   ....[170]....
        /*0734*/ 	.word	0xffffffff


	//   ....[171]....
        /*0738*/ 	.word	0xffffffff


	//   ....[172]....
        /*073c*/ 	.word	0xffffffff


	//   ....[173]....
        /*0740*/ 	.word	0xffffffff


	//   ....[174]....
        /*0744*/ 	.word	0xffffffff


	//   ....[175]....
        /*0748*/ 	.word	0xffffffff


	//   ....[176]....
        /*074c*/ 	.word	0xffffffff


	//   ....[177]....
        /*0750*/ 	.word	0xffffffff


	//   ....[178]....
        /*0754*/ 	.word	0xffffffff


	//   ....[179]....
        /*0758*/ 	.word	0xffffffff


	//   ....[180]....
        /*075c*/ 	.word	0xffffffff


	//   ....[181]....
        /*0760*/ 	.word	0xffffffff


	//   ....[182]....
        /*0764*/ 	.word	0xffffffff


	//   ....[183]....
        /*0768*/ 	.word	0xffffffff


	//   ....[184]....
        /*076c*/ 	.word	0xffffffff


	//   ....[185]....
        /*0770*/ 	.word	0xffffffff


	//   ....[186]....
        /*0774*/ 	.word	0xffffffff


	//   ....[187]....
        /*0778*/ 	.word	0xffffffff


	//   ....[188]....
        /*077c*/ 	.word	0xffffffff


	//   ....[189]....
        /*0780*/ 	.word	0xffffffff


	//   ....[190]....
        /*0784*/ 	.word	0xffffffff


	//   ....[191]....
        /*0788*/ 	.word	0xffffffff


	//   ....[192]....
        /*078c*/ 	.word	0xffffffff


	//   ....[193]....
        /*0790*/ 	.word	0xffffffff


	//   ....[194]....
        /*0794*/ 	.word	0xffffffff


	//   ....[195]....
        /*0798*/ 	.word	0xffffffff


	//   ....[196]....
        /*079c*/ 	.word	0xffffffff


	//   ....[197]....
        /*07a0*/ 	.word	0xffffffff


	//   ....[198]....
        /*07a4*/ 	.word	0xffffffff


	//   ....[199]....
        /*07a8*/ 	.word	0xffffffff


	//   ....[200]....
        /*07ac*/ 	.word	0xffffffff


	//   ....[201]....
        /*07b0*/ 	.word	0xffffffff


	//   ....[202]....
        /*07b4*/ 	.word	0xffffffff


	//   ....[203]....
        /*07b8*/ 	.word	0xffffffff


	//   ....[204]....
        /*07bc*/ 	.word	0xffffffff


	//   ....[205]....
        /*07c0*/ 	.word	0xffffffff


	//   ....[206]....
        /*07c4*/ 	.word	0xffffffff


	//   ....[207]....
        /*07c8*/ 	.word	0xffffffff


	//   ....[208]....
        /*07cc*/ 	.word	0xffffffff


	//   ....[209]....
        /*07d0*/ 	.word	0xffffffff


	//   ....[210]....
        /*07d4*/ 	.word	0xffffffff


	//   ....[211]....
        /*07d8*/ 	.word	0xffffffff


	//   ....[212]....
        /*07dc*/ 	.word	0xffffffff


	//   ....[213]....
        /*07e0*/ 	.word	0xffffffff


	//   ....[214]....
        /*07e4*/ 	.word	0xffffffff


	//   ....[215]....
        /*07e8*/ 	.word	0xffffffff


	//   ....[216]....
        /*07ec*/ 	.word	0xffffffff


	//   ....[217]....
        /*07f0*/ 	.word	0xffffffff


	//   ....[218]....
        /*07f4*/ 	.word	0xffffffff


	//   ....[219]....
        /*07f8*/ 	.word	0xffffffff


	//   ....[220]....
        /*07fc*/ 	.word	0xffffffff


	//   ....[221]....
        /*0800*/ 	.word	0xffffffff


	//   ....[222]....
        /*0804*/ 	.word	0xffffffff


	//   ....[223]....
        /*0808*/ 	.word	0xffffffff


	//   ....[224]....
        /*080c*/ 	.word	0xffffffff


	//   ....[225]....
        /*0810*/ 	.word	0xffffffff


	//   ....[226]....
        /*0814*/ 	.word	0xffffffff


	//   ....[227]....
        /*0818*/ 	.word	0xffffffff


	//   ....[228]....
        /*081c*/ 	.word	0xffffffff


	//   ....[229]....
        /*0820*/ 	.word	0xffffffff


	//   ....[230]....
        /*0824*/ 	.word	0xffffffff


	//   ....[231]....
        /*0828*/ 	.word	0xffffffff


	//   ....[232]....
        /*082c*/ 	.word	0xffffffff


	//   ....[233]....
        /*0830*/ 	.word	0xffffffff


	//   ....[234]....
        /*0834*/ 	.word	0xffffffff


	//   ....[235]....
        /*0838*/ 	.word	0xffffffff


	//   ....[236]....
        /*083c*/ 	.word	0xffffffff


	//   ....[237]....
        /*0840*/ 	.word	0xffffffff


	//   ....[238]....
        /*0844*/ 	.word	0xffffffff


	//   ....[239]....
        /*0848*/ 	.word	0xffffffff


	//   ....[240]....
        /*084c*/ 	.word	0xffffffff


	//   ....[241]....
        /*0850*/ 	.word	0xffffffff


	//   ....[242]....
        /*0854*/ 	.word	0xffffffff


	//   ....[243]....
        /*0858*/ 	.word	0xffffffff


	//   ....[244]....
        /*085c*/ 	.word	0xffffffff


	//   ....[245]....
        /*0860*/ 	.word	0xffffffff


	//   ....[246]....
        /*0864*/ 	.word	0xffffffff


	//   ....[247]....
        /*0868*/ 	.word	0xffffffff


	//   ....[248]....
        /*086c*/ 	.word	0xffffffff


	//   ....[249]....
        /*0870*/ 	.word	0xffffffff


	//   ....[250]....
        /*0874*/ 	.word	0xffffffff


	//   ....[251]....
        /*0878*/ 	.word	0xffffffff


	//   ....[252]....
        /*087c*/ 	.word	0xffffffff


	//   ....[253]....
        /*0880*/ 	.word	0xffffffff


	//   ....[254]....
        /*0884*/ 	.word	0xffffffff


	//   ....[255]....
        /*0888*/ 	.word	0xffffffff


	//   ....[0]....
        /*088c*/ 	.word	0xffffffff


	//   ....[1]....
        /*0890*/ 	.word	0xffffffff


	//   ....[2]....
        /*0894*/ 	.word	0xffffffff


	//   ....[3]....
        /*0898*/ 	.word	0xffffffff


	//   ....[4]....
        /*089c*/ 	.word	0xffffffff


	//   ....[5]....
        /*08a0*/ 	.word	0xffffffff


	//   ....[6]....
        /*08a4*/ 	.word	0xffffffff


	//   ....[7]....
        /*08a8*/ 	.word	0xffffffff


	//   ....[8]....
        /*08ac*/ 	.word	0xffffffff


	//   ....[9]....
        /*08b0*/ 	.word	0xffffffff


	//   ....[10]....
        /*08b4*/ 	.word	0xffffffff


	//   ....[11]....
        /*08b8*/ 	.word	0xffffffff


	//   ....[12]....
        /*08bc*/ 	.word	0xffffffff


	//   ....[13]....
        /*08c0*/ 	.word	0xffffffff


	//   ....[14]....
        /*08c4*/ 	.word	0xffffffff


	//   ....[15]....
        /*08c8*/ 	.word	0xffffffff


	//   ....[16]....
        /*08cc*/ 	.word	0xffffffff


	//   ....[17]....
        /*08d0*/ 	.word	0xffffffff


	//   ....[18]....
        /*08d4*/ 	.word	0xffffffff


	//   ....[19]....
        /*08d8*/ 	.word	0xffffffff


	//   ....[20]....
        /*08dc*/ 	.word	0xffffffff


	//   ....[21]....
        /*08e0*/ 	.word	0xffffffff


	//   ....[22]....
        /*08e4*/ 	.word	0xffffffff


	//   ....[23]....
        /*08e8*/ 	.word	0xffffffff


	//   ....[24]....
        /*08ec*/ 	.word	0xffffffff


	//   ....[25]....
        /*08f0*/ 	.word	0xffffffff


	//   ....[26]....
        /*08f4*/ 	.word	0xffffffff


	//   ....[27]....
        /*08f8*/ 	.word	0xffffffff


	//   ....[28]....
        /*08fc*/ 	.word	0xffffffff


	//   ....[29]....
        /*0900*/ 	.word	0xffffffff


	//   ....[30]....
        /*0904*/ 	.word	0xffffffff


	//   ....[31]....
        /*0908*/ 	.word	0xffffffff


	//   ....[32]....
        /*090c*/ 	.word	0xffffffff


	//   ....[33]....
        /*0910*/ 	.word	0xffffffff


	//   ....[34]....
        /*0914*/ 	.word	0xffffffff


	//   ....[35]....
        /*0918*/ 	.word	0xffffffff


	//   ....[36]....
        /*091c*/ 	.word	0xffffffff


	//   ....[37]....
        /*0920*/ 	.word	0xffffffff


	//   ....[38]....
        /*0924*/ 	.word	0xffffffff


	//   ....[39]....
        /*0928*/ 	.word	0xffffffff


	//   ....[40]....
        /*092c*/ 	.word	0xffffffff


	//   ....[41]....
        /*0930*/ 	.word	0xffffffff


	//   ....[42]....
        /*0934*/ 	.word	0xffffffff


	//   ....[43]....
        /*0938*/ 	.word	0xffffffff


	//   ....[44]....
        /*093c*/ 	.word	0xffffffff


	//   ....[45]....
        /*0940*/ 	.word	0xffffffff


	//   ....[46]....
        /*0944*/ 	.word	0xffffffff


	//   ....[47]....
        /*0948*/ 	.word	0xffffffff


	//   ....[48]....
        /*094c*/ 	.word	0xffffffff


	//   ....[49]....
        /*0950*/ 	.word	0xffffffff


	//   ....[50]....
        /*0954*/ 	.word	0xffffffff


	//   ....[51]....
        /*0958*/ 	.word	0xffffffff


	//   ....[52]....
        /*095c*/ 	.word	0xffffffff


	//   ....[53]....
        /*0960*/ 	.word	0xffffffff


	//   ....[54]....
        /*0964*/ 	.word	0xffffffff


	//   ....[55]....
        /*0968*/ 	.word	0xffffffff


	//   ....[56]....
        /*096c*/ 	.word	0xffffffff


	//   ....[57]....
        /*0970*/ 	.word	0xffffffff


	//   ....[58]....
        /*0974*/ 	.word	0xffffffff


	//   ....[59]....
        /*0978*/ 	.word	0xffffffff


	//   ....[60]....
        /*097c*/ 	.word	0xffffffff


	//   ....[61]....
        /*0980*/ 	.word	0xffffffff


	//   ....[62]....
        /*0984*/ 	.word	0xffffffff


	//   ....[63]....
        /*0988*/ 	.word	0xffffffff


	//   ....[64]....
        /*098c*/ 	.word	0xffffffff


	//   ....[65]....
        /*0990*/ 	.word	0xffffffff


	//   ....[66]....
        /*0994*/ 	.word	0xffffffff


	//   ....[67]....
        /*0998*/ 	.word	0xffffffff


	//   ....[68]....
        /*099c*/ 	.word	0xffffffff


	//   ....[69]....
        /*09a0*/ 	.word	0xffffffff


	//   ....[70]....
        /*09a4*/ 	.word	0xffffffff


	//   ....[71]....
        /*09a8*/ 	.word	0xffffffff


	//   ....[72]....
        /*09ac*/ 	.word	0xffffffff


	//   ....[73]....
        /*09b0*/ 	.word	0xffffffff


	//   ....[74]....
        /*09b4*/ 	.word	0xffffffff


	//   ....[75]....
        /*09b8*/ 	.word	0xffffffff


	//   ....[76]....
        /*09bc*/ 	.word	0xffffffff


	//   ....[77]....
        /*09c0*/ 	.word	0xffffffff


	//   ....[78]....
        /*09c4*/ 	.word	0xffffffff


	//   ....[79]....
        /*09c8*/ 	.word	0xffffffff


	//   ....[80]....
        /*09cc*/ 	.word	0xffffffff


	//   ....[81]....
        /*09d0*/ 	.word	0xffffffff


	//   ....[82]....
        /*09d4*/ 	.word	0xffffffff


	//   ....[83]....
        /*09d8*/ 	.word	0xffffffff


	//   ....[84]....
        /*09dc*/ 	.word	0xffffffff


	//   ....[85]....
        /*09e0*/ 	.word	0xffffffff


	//   ....[86]....
        /*09e4*/ 	.word	0xffffffff


	//   ....[87]....
        /*09e8*/ 	.word	0xffffffff


	//   ....[88]....
        /*09ec*/ 	.word	0xffffffff


	//   ....[89]....
        /*09f0*/ 	.word	0xffffffff


	//   ....[90]....
        /*09f4*/ 	.word	0xffffffff


	//   ....[91]....
        /*09f8*/ 	.word	0xffffffff


	//   ....[92]....
        /*09fc*/ 	.word	0xffffffff


	//   ....[93]....
        /*0a00*/ 	.word	0xffffffff


	//   ....[94]....
        /*0a04*/ 	.word	0xffffffff


	//   ....[95]....
        /*0a08*/ 	.word	0xffffffff


	//   ....[96]....
        /*0a0c*/ 	.word	0xffffffff


	//   ....[97]....
        /*0a10*/ 	.word	0xffffffff


	//   ....[98]....
        /*0a14*/ 	.word	0xffffffff


	//   ....[99]....
        /*0a18*/ 	.word	0xffffffff


	//   ....[100]....
        /*0a1c*/ 	.word	0xffffffff


	//   ....[101]....
        /*0a20*/ 	.word	0xffffffff


	//   ....[102]....
        /*0a24*/ 	.word	0xffffffff


	//   ....[103]....
        /*0a28*/ 	.word	0xffffffff


	//   ....[104]....
        /*0a2c*/ 	.word	0xffffffff


	//   ....[105]....
        /*0a30*/ 	.word	0xffffffff


	//   ....[106]....
        /*0a34*/ 	.word	0xffffffff


	//   ....[107]....
        /*0a38*/ 	.word	0xffffffff


	//   ....[108]....
        /*0a3c*/ 	.word	0xffffffff


	//   ....[109]....
        /*0a40*/ 	.word	0xffffffff


	//   ....[110]....
        /*0a44*/ 	.word	0xffffffff


	//   ....[111]....
        /*0a48*/ 	.word	0xffffffff


	//   ....[112]....
        /*0a4c*/ 	.word	0xffffffff


	//   ....[113]....
        /*0a50*/ 	.word	0xffffffff


	//   ....[114]....
        /*0a54*/ 	.word	0xffffffff


	//   ....[115]....
        /*0a58*/ 	.word	0xffffffff


	//   ....[116]....
        /*0a5c*/ 	.word	0xffffffff


	//   ....[117]....
        /*0a60*/ 	.word	0xffffffff


	//   ....[118]....
        /*0a64*/ 	.word	0xffffffff


	//   ....[119]....
        /*0a68*/ 	.word	0xffffffff


	//   ....[120]....
        /*0a6c*/ 	.word	0xffffffff


	//   ....[121]....
        /*0a70*/ 	.word	0xffffffff


	//   ....[122]....
        /*0a74*/ 	.word	0xffffffff


	//   ....[123]....
        /*0a78*/ 	.word	0xffffffff


	//   ....[124]....
        /*0a7c*/ 	.word	0xffffffff


	//   ....[125]....
        /*0a80*/ 	.word	0xffffffff


	//   ....[126]....
        /*0a84*/ 	.word	0xffffffff


	//   ....[127]....
        /*0a88*/ 	.word	0xffffffff


	//   ....[128]....
        /*0a8c*/ 	.word	0xffffffff


	//   ....[129]....
        /*0a90*/ 	.word	0xffffffff


	//   ....[130]....
        /*0a94*/ 	.word	0xffffffff


	//   ....[131]....
        /*0a98*/ 	.word	0xffffffff


	//   ....[132]....
        /*0a9c*/ 	.word	0xffffffff


	//   ....[133]....
        /*0aa0*/ 	.word	0xffffffff


	//   ....[134]....
        /*0aa4*/ 	.word	0xffffffff


	//   ....[135]....
        /*0aa8*/ 	.word	0xffffffff


	//   ....[136]....
        /*0aac*/ 	.word	0xffffffff


	//   ....[137]....
        /*0ab0*/ 	.word	0xffffffff


	//----- nvinfo : EIATTR_COOP_GROUP_INSTR_OFFSETS
	.align		4
.L_1466:
        /*0ab4*/ 	.byte	0x04, 0x28
        /*0ab6*/ 	.short	(.L_1468 - .L_1467)


	//   ....[0]....
.L_1467:
        /*0ab8*/ 	.word	0x00009ae0


	//   ....[1]....
        /*0abc*/ 	.word	0x00009b00


	//   ....[2]....
        /*0ac0*/ 	.word	0x00009b10


	//   ....[3]....
        /*0ac4*/ 	.word	0x00009b20


	//   ....[4]....
        /*0ac8*/ 	.word	0x00009b30


	//   ....[5]....
        /*0acc*/ 	.word	0x00009b40


	//   ....[6]....
        /*0ad0*/ 	.word	0x00009b50


	//   ....[7]....
        /*0ad4*/ 	.word	0x00009b60


	//   ....[8]....
        /*0ad8*/ 	.word	0x00009b70


	//   ....[9]....
        /*0adc*/ 	.word	0x00009b80


	//   ....[10]....
        /*0ae0*/ 	.word	0x00009b90


	//   ....[11]....
        /*0ae4*/ 	.word	0x00009ba0


	//   ....[12]....
        /*0ae8*/ 	.word	0x00009bb0


	//   ....[13]....
        /*0aec*/ 	.word	0x00009bc0


	//   ....[14]....
        /*0af0*/ 	.word	0x00009bd0


	//   ....[15]....
        /*0af4*/ 	.word	0x00009be0


	//   ....[16]....
        /*0af8*/ 	.word	0x00009bf0


	//   ....[17]....
        /*0afc*/ 	.word	0x00009c00


	//   ....[18]....
        /*0b00*/ 	.word	0x00009c10


	//   ....[19]....
        /*0b04*/ 	.word	0x00009c20


	//   ....[20]....
        /*0b08*/ 	.word	0x00009c30


	//   ....[21]....
        /*0b0c*/ 	.word	0x00009c40


	//   ....[22]....
        /*0b10*/ 	.word	0x00009c50


	//   ....[23]....
        /*0b14*/ 	.word	0x00009c60


	//   ....[24]....
        /*0b18*/ 	.word	0x00009c70


	//   ....[25]....
        /*0b1c*/ 	.word	0x00009c80


	//   ....[26]....
        /*0b20*/ 	.word	0x00009c90


	//   ....[27]....
        /*0b24*/ 	.word	0x00009ca0


	//   ....[28]....
        /*0b28*/ 	.word	0x00009cb0


	//   ....[29]....
        /*0b2c*/ 	.word	0x00009cc0


	//   ....[30]....
        /*0b30*/ 	.word	0x00009cd0


	//   ....[31]....
        /*0b34*/ 	.word	0x00009ce0


	//   ....[32]....
        /*0b38*/ 	.word	0x00009cf0


	//   ....[33]....
        /*0b3c*/ 	.word	0x00009d00


	//   ....[34]....
        /*0b40*/ 	.word	0x00009d10


	//   ....[35]....
        /*0b44*/ 	.word	0x00009d20


	//   ....[36]....
        /*0b48*/ 	.word	0x00009d30


	//   ....[37]....
        /*0b4c*/ 	.word	0x00009d40


	//   ....[38]....
        /*0b50*/ 	.word	0x00009e60


	//   ....[39]....
        /*0b54*/ 	.word	0x00009e70


	//   ....[40]....
        /*0b58*/ 	.word	0x00009e80


	//   ....[41]....
        /*0b5c*/ 	.word	0x00009e90


	//   ....[42]....
        /*0b60*/ 	.word	0x00009ea0


	//   ....[43]....
        /*0b64*/ 	.word	0x00009eb0


	//   ....[44]....
        /*0b68*/ 	.word	0x00009ec0


	//   ....[45]....
        /*0b6c*/ 	.word	0x00009ed0


	//   ....[46]....
        /*0b70*/ 	.word	0x00009ee0


	//   ....[47]....
        /*0b74*/ 	.word	0x00009ef0


	//   ....[48]....
        /*0b78*/ 	.word	0x00009f00


	//   ....[49]....
        /*0b7c*/ 	.word	0x00009f10


	//   ....[50]....
        /*0b80*/ 	.word	0x00009f20


	//   ....[51]....
        /*0b84*/ 	.word	0x00009f30


	//   ....[52]....
        /*0b88*/ 	.word	0x00009f40


	//   ....[53]....
        /*0b8c*/ 	.word	0x00009f50


	//   ....[54]....
        /*0b90*/ 	.word	0x00009f60


	//   ....[55]....
        /*0b94*/ 	.word	0x00009f70


	//   ....[56]....
        /*0b98*/ 	.word	0x00009f80


	//   ....[57]....
        /*0b9c*/ 	.word	0x00009f90


	//   ....[58]....
        /*0ba0*/ 	.word	0x00009fa0


	//   ....[59]....
        /*0ba4*/ 	.word	0x00009fb0


	//   ....[60]....
        /*0ba8*/ 	.word	0x00009fc0


	//   ....[61]....
        /*0bac*/ 	.word	0x00009fd0


	//   ....[62]....
        /*0bb0*/ 	.word	0x00009fe0


	//   ....[63]....
        /*0bb4*/ 	.word	0x00009ff0


	//   ....[64]....
        /*0bb8*/ 	.word	0x0000a000


	//   ....[65]....
        /*0bbc*/ 	.word	0x0000a010


	//   ....[66]....
        /*0bc0*/ 	.word	0x0000a020


	//   ....[67]....
        /*0bc4*/ 	.word	0x0000a030


	//   ....[68]....
        /*0bc8*/ 	.word	0x0000a040


	//   ....[69]....
        /*0bcc*/ 	.word	0x0000a050


	//   ....[70]....
        /*0bd0*/ 	.word	0x0000a060


	//   ....[71]....
        /*0bd4*/ 	.word	0x0000a070


	//   ....[72]....
        /*0bd8*/ 	.word	0x0000a080


	//   ....[73]....
        /*0bdc*/ 	.word	0x0000a090


	//   ....[74]....
        /*0be0*/ 	.word	0x0000a0a0


	//   ....[75]....
        /*0be4*/ 	.word	0x0000a0b0


	//   ....[76]....
        /*0be8*/ 	.word	0x0000a0c0


	//   ....[77]....
        /*0bec*/ 	.word	0x0000a0d0


	//   ....[78]....
        /*0bf0*/ 	.word	0x0000a0e0


	//   ....[79]....
        /*0bf4*/ 	.word	0x0000a0f0


	//   ....[80]....
        /*0bf8*/ 	.word	0x0000a100


	//   ....[81]....
        /*0bfc*/ 	.word	0x0000a110


	//   ....[82]....
        /*0c00*/ 	.word	0x0000a130


	//   ....[83]....
        /*0c04*/ 	.word	0x0000a140


	//   ....[84]....
        /*0c08*/ 	.word	0x0000a2e0


	//   ....[85]....
        /*0c0c*/ 	.word	0x0000a2f0


	//   ....[86]....
        /*0c10*/ 	.word	0x0000a300


	//   ....[87]....
        /*0c14*/ 	.word	0x0000a310


	//   ....[88]....
        /*0c18*/ 	.word	0x0000a320


	//   ....[89]....
        /*0c1c*/ 	.word	0x0000a330


	//   ....[90]....
        /*0c20*/ 	.word	0x0000a340


	//   ....[91]....
        /*0c24*/ 	.word	0x0000a350


	//   ....[92]....
        /*0c28*/ 	.word	0x0000a360


	//   ....[93]....
        /*0c2c*/ 	.word	0x0000a370


	//   ....[94]....
        /*0c30*/ 	.word	0x0000a380


	//   ....[95]....
        /*0c34*/ 	.word	0x0000a390


	//   ....[96]....
        /*0c38*/ 	.word	0x0000a3a0


	//   ....[97]....
        /*0c3c*/ 	.word	0x0000a3b0


	//   ....[98]....
        /*0c40*/ 	.word	0x0000a3c0


	//   ....[99]....
        /*0c44*/ 	.word	0x0000a3d0


	//   ....[100]....
        /*0c48*/ 	.word	0x0000a3e0


	//   ....[101]....
        /*0c4c*/ 	.word	0x0000a3f0


	//   ....[102]....
        /*0c50*/ 	.word	0x0000a400


	//   ....[103]....
        /*0c54*/ 	.word	0x0000a410


	//   ....[104]....
        /*0c58*/ 	.word	0x0000a420


	//   ....[105]....
        /*0c5c*/ 	.word	0x0000a430


	//   ....[106]....
        /*0c60*/ 	.word	0x0000a440


	//   ....[107]....
        /*0c64*/ 	.word	0x0000a450


	//   ....[108]....
        /*0c68*/ 	.word	0x0000a460


	//   ....[109]....
        /*0c6c*/ 	.word	0x0000a470


	//   ....[110]....
        /*0c70*/ 	.word	0x0000a480


	//   ....[111]....
        /*0c74*/ 	.word	0x0000a490


	//   ....[112]....
        /*0c78*/ 	.word	0x0000a4a0


	//   ....[113]....
        /*0c7c*/ 	.word	0x0000a4b0


	//   ....[114]....
        /*0c80*/ 	.word	0x0000a4c0


	//   ....[115]....
        /*0c84*/ 	.word	0x0000a4d0


	//   ....[116]....
        /*0c88*/ 	.word	0x0000a4e0


	//   ....[117]....
        /*0c8c*/ 	.word	0x0000a4f0


	//   ....[118]....
        /*0c90*/ 	.word	0x0000a500


	//   ....[119]....
        /*0c94*/ 	.word	0x0000a510


	//   ....[120]....
        /*0c98*/ 	.word	0x0000a520


	//   ....[121]....
        /*0c9c*/ 	.word	0x0000a530


	//   ....[122]....
        /*0ca0*/ 	.word	0x0000a540


	//   ....[123]....
        /*0ca4*/ 	.word	0x0000a550


	//   ....[124]....
        /*0ca8*/ 	.word	0x0000a560


	//   ....[125]....
        /*0cac*/ 	.word	0x0000a570


	//   ....[126]....
        /*0cb0*/ 	.word	0x0000a580


	//   ....[127]....
        /*0cb4*/ 	.word	0x0000a590


	//   ....[128]....
        /*0cb8*/ 	.word	0x0000a5b0


	//   ....[129]....
        /*0cbc*/ 	.word	0x0000a5c0


	//   ....[130]....
        /*0cc0*/ 	.word	0x0000e810


	//   ....[131]....
        /*0cc4*/ 	.word	0x0000e840


	//   ....[132]....
        /*0cc8*/ 	.word	0x0000e850


	//   ....[133]....
        /*0ccc*/ 	.word	0x0000e860


	//   ....[134]....
        /*0cd0*/ 	.word	0x0000e870


	//   ....[135]....
        /*0cd4*/ 	.word	0x0000e890


	//   ....[136]....
        /*0cd8*/ 	.word	0x0000e8a0


	//   ....[137]....
        /*0cdc*/ 	.word	0x0000e8b0


	//   ....[138]....
        /*0ce0*/ 	.word	0x0000e8c0


	//   ....[139]....
        /*0ce4*/ 	.word	0x0000e8d0


	//   ....[140]....
        /*0ce8*/ 	.word	0x0000e8e0


	//   ....[141]....
        /*0cec*/ 	.word	0x0000e8f0


	//   ....[142]....
        /*0cf0*/ 	.word	0x0000e900


	//   ....[143]....
        /*0cf4*/ 	.word	0x0000e910


	//   ....[144]....
        /*0cf8*/ 	.word	0x0000e920


	//   ....[145]....
        /*0cfc*/ 	.word	0x0000e930


	//   ....[146]....
        /*0d00*/ 	.word	0x0000e940


	//   ....[147]....
        /*0d04*/ 	.word	0x0000e950


	//   ....[148]....
        /*0d08*/ 	.word	0x0000e960


	//   ....[149]....
        /*0d0c*/ 	.word	0x0000e970


	//   ....[150]....
        /*0d10*/ 	.word	0x0000e980


	//   ....[151]....
        /*0d14*/ 	.word	0x0000e990


	//   ....[152]....
        /*0d18*/ 	.word	0x0000e9a0


	//   ....[153]....
        /*0d1c*/ 	.word	0x0000e9b0


	//   ....[154]....
        /*0d20*/ 	.word	0x0000e9c0


	//   ....[155]....
        /*0d24*/ 	.word	0x0000e9d0


	//   ....[156]....
        /*0d28*/ 	.word	0x0000e9e0


	//   ....[157]....
        /*0d2c*/ 	.word	0x0000e9f0


	//   ....[158]....
        /*0d30*/ 	.word	0x0000ea00


	//   ....[159]....
        /*0d34*/ 	.word	0x0000ea10


	//   ....[160]....
        /*0d38*/ 	.word	0x0000ea20


	//   ....[161]....
        /*0d3c*/ 	.word	0x0000ea30


	//   ....[162]....
        /*0d40*/ 	.word	0x0000ea40


	//   ....[163]....
        /*0d44*/ 	.word	0x0000ea50


	//   ....[164]....
        /*0d48*/ 	.word	0x0000ea60


	//   ....[165]....
        /*0d4c*/ 	.word	0x0000ea70


	//   ....[166]....
        /*0d50*/ 	.word	0x0000ea80


	//   ....[167]....
        /*0d54*/ 	.word	0x0000ea90


	//   ....[168]....
        /*0d58*/ 	.word	0x0000ebb0


	//   ....[169]....
        /*0d5c*/ 	.word	0x0000ebc0


	//   ....[170]....
        /*0d60*/ 	.word	0x0000ebd0


	//   ....[171]....
        /*0d64*/ 	.word	0x0000ebe0


	//   ....[172]....
        /*0d68*/ 	.word	0x0000ebf0


	//   ....[173]....
        /*0d6c*/ 	.word	0x0000ec00


	//   ....[174]....
        /*0d70*/ 	.word	0x0000ec10


	//   ....[175]....
        /*0d74*/ 	.word	0x0000ec20


	//   ....[176]....
        /*0d78*/ 	.word	0x0000ec30


	//   ....[177]....
        /*0d7c*/ 	.word	0x0000ec40


	//   ....[178]....
        /*0d80*/ 	.word	0x0000ec50


	//   ....[179]....
        /*0d84*/ 	.word	0x0000ec60


	//   ....[180]....
        /*0d88*/ 	.word	0x0000ec70


	//   ....[181]....
        /*0d8c*/ 	.word	0x0000ec80


	//   ....[182]....
        /*0d90*/ 	.word	0x0000ec90


	//   ....[183]....
        /*0d94*/ 	.word	0x0000eca0


	//   ....[184]....
        /*0d98*/ 	.word	0x0000ecb0


	//   ....[185]....
        /*0d9c*/ 	.word	0x0000ecc0


	//   ....[186]....
        /*0da0*/ 	.word	0x0000ecd0


	//   ....[187]....
        /*0da4*/ 	.word	0x0000ece0


	//   ....[188]....
        /*0da8*/ 	.word	0x0000ecf0


	//   ....[189]....
        /*0dac*/ 	.word	0x0000ed00


	//   ....[190]....
        /*0db0*/ 	.word	0x0000ed10


	//   ....[191]....
        /*0db4*/ 	.word	0x0000ed20


	//   ....[192]....
        /*0db8*/ 	.word	0x0000ed30


	//   ....[193]....
        /*0dbc*/ 	.word	0x0000ed40


	//   ....[194]....
        /*0dc0*/ 	.word	0x0000ed50


	//   ....[195]....
        /*0dc4*/ 	.word	0x0000ed60


	//   ....[196]....
        /*0dc8*/ 	.word	0x0000ed70


	//   ....[197]....
        /*0dcc*/ 	.word	0x0000ed80


	//   ....[198]....
        /*0dd0*/ 	.word	0x0000ed90


	//   ....[199]....
        /*0dd4*/ 	.word	0x0000eda0


	//   ....[200]....
        /*0dd8*/ 	.word	0x0000edb0


	//   ....[201]....
        /*0ddc*/ 	.word	0x0000edc0


	//   ....[202]....
        /*0de0*/ 	.word	0x0000edd0


	//   ....[203]....
        /*0de4*/ 	.word	0x0000ede0


	//   ....[204]....
        /*0de8*/ 	.word	0x0000edf0


	//   ....[205]....
        /*0dec*/ 	.word	0x0000ee00


	//   ....[206]....
        /*0df0*/ 	.word	0x0000ee10


	//   ....[207]....
        /*0df4*/ 	.word	0x0000ee20


	//   ....[208]....
        /*0df8*/ 	.word	0x0000ee30


	//   ....[209]....
        /*0dfc*/ 	.word	0x0000ee40


	//   ....[210]....
        /*0e00*/ 	.word	0x0000ee50


	//   ....[211]....
        /*0e04*/ 	.word	0x0000ee60


	//   ....[212]....
        /*0e08*/ 	.word	0x0000ee80


	//   ....[213]....
        /*0e0c*/ 	.word	0x0000ee90


	//   ....[214]....
        /*0e10*/ 	.word	0x0000f030


	//   ....[215]....
        /*0e14*/ 	.word	0x0000f040


	//   ....[216]....
        /*0e18*/ 	.word	0x0000f050


	//   ....[217]....
        /*0e1c*/ 	.word	0x0000f060


	//   ....[218]....
        /*0e20*/ 	.word	0x0000f070


	//   ....[219]....
        /*0e24*/ 	.word	0x0000f080


	//   ....[220]....
        /*0e28*/ 	.word	0x0000f090


	//   ....[221]....
        /*0e2c*/ 	.word	0x0000f0a0


	//   ....[222]....
        /*0e30*/ 	.word	0x0000f0b0


	//   ....[223]....
        /*0e34*/ 	.word	0x0000f0c0


	//   ....[224]....
        /*0e38*/ 	.word	0x0000f0d0


	//   ....[225]....
        /*0e3c*/ 	.word	0x0000f0e0


	//   ....[226]....
        /*0e40*/ 	.word	0x0000f0f0


	//   ....[227]....
        /*0e44*/ 	.word	0x0000f100


	//   ....[228]....
        /*0e48*/ 	.word	0x0000f110


	//   ....[229]....
        /*0e4c*/ 	.word	0x0000f120


	//   ....[230]....
        /*0e50*/ 	.word	0x0000f130


	//   ....[231]....
        /*0e54*/ 	.word	0x0000f140


	//   ....[232]....
        /*0e58*/ 	.word	0x0000f150


	//   ....[233]....
        /*0e5c*/ 	.word	0x0000f160


	//   ....[234]....
        /*0e60*/ 	.word	0x0000f170


	//   ....[235]....
        /*0e64*/ 	.word	0x0000f180


	//   ....[236]....
        /*0e68*/ 	.word	0x0000f190


	//   ....[237]....
        /*0e6c*/ 	.word	0x0000f1a0


	//   ....[238]....
        /*0e70*/ 	.word	0x0000f1b0


	//   ....[239]....
        /*0e74*/ 	.word	0x0000f1c0


	//   ....[240]....
        /*0e78*/ 	.word	0x0000f1d0


	//   ....[241]....
        /*0e7c*/ 	.word	0x0000f1e0


	//   ....[242]....
        /*0e80*/ 	.word	0x0000f1f0


	//   ....[243]....
        /*0e84*/ 	.word	0x0000f200


	//   ....[244]....
        /*0e88*/ 	.word	0x0000f210


	//   ....[245]....
        /*0e8c*/ 	.word	0x0000f220


	//   ....[246]....
        /*0e90*/ 	.word	0x0000f230


	//   ....[247]....
        /*0e94*/ 	.word	0x0000f240


	//   ....[248]....
        /*0e98*/ 	.word	0x0000f250


	//   ....[249]....
        /*0e9c*/ 	.word	0x0000f260


	//   ....[250]....
        /*0ea0*/ 	.word	0x0000f270


	//   ....[251]....
        /*0ea4*/ 	.word	0x0000f280


	//   ....[252]....
        /*0ea8*/ 	.word	0x0000f290


	//   ....[253]....
        /*0eac*/ 	.word	0x0000f2a0


	//   ....[254]....
        /*0eb0*/ 	.word	0x0000f2b0


	//   ....[255]....
        /*0eb4*/ 	.word	0x0000f2c0


	//   ....[0]....
        /*0eb8*/ 	.word	0x0000f2d0


	//   ....[1]....
        /*0ebc*/ 	.word	0x0000f2e0


	//   ....[2]....
        /*0ec0*/ 	.word	0x0000f300


	//   ....[3]....
        /*0ec4*/ 	.word	0x0000f310


	//   ....[4]....
        /*0ec8*/ 	.word	0x00013560


	//   ....[5]....
        /*0ecc*/ 	.word	0x00013590


	//   ....[6]....
        /*0ed0*/ 	.word	0x000135a0


	//   ....[7]....
        /*0ed4*/ 	.word	0x000135b0


	//   ....[8]....
        /*0ed8*/ 	.word	0x000135c0


	//   ....[9]....
        /*0edc*/ 	.word	0x000135e0


	//   ....[10]....
        /*0ee0*/ 	.word	0x000135f0


	//   ....[11]....
        /*0ee4*/ 	.word	0x00013600


	//   ....[12]....
        /*0ee8*/ 	.word	0x00013610


	//   ....[13]....
        /*0eec*/ 	.word	0x00013620


	//   ....[14]....
        /*0ef0*/ 	.word	0x00013630


	//   ....[15]....
        /*0ef4*/ 	.word	0x00013640


	//   ....[16]....
        /*0ef8*/ 	.word	0x00013650


	//   ....[17]....
        /*0efc*/ 	.word	0x00013660


	//   ....[18]....
        /*0f00*/ 	.word	0x00013670


	//   ....[19]....
        /*0f04*/ 	.word	0x00013680


	//   ....[20]....
        /*0f08*/ 	.word	0x00013690


	//   ....[21]....
        /*0f0c*/ 	.word	0x000136a0


	//   ....[22]....
        /*0f10*/ 	.word	0x000136b0


	//   ....[23]....
        /*0f14*/ 	.word	0x000136c0


	//   ....[24]....
        /*0f18*/ 	.word	0x000136d0


	//   ....[25]....
        /*0f1c*/ 	.word	0x000136e0


	//   ....[26]....
        /*0f20*/ 	.word	0x000136f0


	//   ....[27]....
        /*0f24*/ 	.word	0x00013700


	//   ....[28]....
        /*0f28*/ 	.word	0x00013710


	//   ....[29]....
        /*0f2c*/ 	.word	0x00013720


	//   ....[30]....
        /*0f30*/ 	.word	0x00013730


	//   ....[31]....
        /*0f34*/ 	.word	0x00013740


	//   ....[32]....
        /*0f38*/ 	.word	0x00013750


	//   ....[33]....
        /*0f3c*/ 	.word	0x00013760


	//   ....[34]....
        /*0f40*/ 	.word	0x00013770


	//   ....[35]....
        /*0f44*/ 	.word	0x00013780


	//   ....[36]....
        /*0f48*/ 	.word	0x00013790


	//   ....[37]....
        /*0f4c*/ 	.word	0x000137a0


	//   ....[38]....
        /*0f50*/ 	.word	0x000137b0


	//   ....[39]....
        /*0f54*/ 	.word	0x000137c0


	//   ....[40]....
        /*0f58*/ 	.word	0x000138f0


	//   ....[41]....
        /*0f5c*/ 	.word	0x00013900


	//   ....[42]....
        /*0f60*/ 	.word	0x00013910


	//   ....[43]....
        /*0f64*/ 	.word	0x00013920


	//   ....[44]....
        /*0f68*/ 	.word	0x00013930


	//   ....[45]....
        /*0f6c*/ 	.word	0x00013940


	//   ....[46]....
        /*0f70*/ 	.word	0x00013950


	//   ....[47]....
        /*0f74*/ 	.word	0x00013960


	//   ....[48]....
        /*0f78*/ 	.word	0x00013970


	//   ....[49]....
        /*0f7c*/ 	.word	0x00013980


	//   ....[50]....
        /*0f80*/ 	.word	0x00013990


	//   ....[51]....
        /*0f84*/ 	.word	0x000139a0


	//   ....[52]....
        /*0f88*/ 	.word	0x000139b0


	//   ....[53]....
        /*0f8c*/ 	.word	0x000139c0


	//   ....[54]....
        /*0f90*/ 	.word	0x000139d0


	//   ....[55]....
        /*0f94*/ 	.word	0x000139e0


	//   ....[56]....
        /*0f98*/ 	.word	0x000139f0


	//   ....[57]....
        /*0f9c*/ 	.word	0x00013a00


	//   ....[58]....
        /*0fa0*/ 	.word	0x00013a10


	//   ....[59]....
        /*0fa4*/ 	.word	0x00013a20


	//   ....[60]....
        /*0fa8*/ 	.word	0x00013a30


	//   ....[61]....
        /*0fac*/ 	.word	0x00013a40


	//   ....[62]....
        /*0fb0*/ 	.word	0x00013a50


	//   ....[63]....
        /*0fb4*/ 	.word	0x00013a60


	//   ....[64]....
        /*0fb8*/ 	.word	0x00013a70


	//   ....[65]....
        /*0fbc*/ 	.word	0x00013a80


	//   ....[66]....
        /*0fc0*/ 	.word	0x00013a90


	//   ....[67]....
        /*0fc4*/ 	.word	0x00013aa0


	//   ....[68]....
        /*0fc8*/ 	.word	0x00013ab0


	//   ....[69]....
        /*0fcc*/ 	.word	0x00013ac0


	//   ....[70]....
        /*0fd0*/ 	.word	0x00013ad0


	//   ....[71]....
        /*0fd4*/ 	.word	0x00013ae0


	//   ....[72]....
        /*0fd8*/ 	.word	0x00013af0


	//   ....[73]....
        /*0fdc*/ 	.word	0x00013b00


	//   ....[74]....
        /*0fe0*/ 	.word	0x00013b10


	//   ....[75]....
        /*0fe4*/ 	.word	0x00013b20


	//   ....[76]....
        /*0fe8*/ 	.word	0x00013b30


	//   ....[77]....
        /*0fec*/ 	.word	0x00013b40


	//   ....[78]....
        /*0ff0*/ 	.word	0x00013b50


	//   ....[79]....
        /*0ff4*/ 	.word	0x00013b60


	//   ....[80]....
        /*0ff8*/ 	.word	0x00013b70


	//   ....[81]....
        /*0ffc*/ 	.word	0x00013b80


	//   ....[82]....
        /*1000*/ 	.word	0x00013b90


	//   ....[83]....
        /*1004*/ 	.word	0x00013ba0


	//   ....[84]....
        /*1008*/ 	.word	0x00013bb0


	//   ....[85]....
        /*100c*/ 	.word	0x00013bc0


	//   ....[86]....
        /*1010*/ 	.word	0x00013d70


	//   ....[87]....
        /*1014*/ 	.word	0x00013d80


	//   ....[88]....
        /*1018*/ 	.word	0x00013d90


	//   ....[89]....
        /*101c*/ 	.word	0x00013da0


	//   ....[90]....
        /*1020*/ 	.word	0x00013db0


	//   ....[91]....
        /*1024*/ 	.word	0x00013dc0


	//   ....[92]....
        /*1028*/ 	.word	0x00013dd0


	//   ....[93]....
        /*102c*/ 	.word	0x00013de0


	//   ....[94]....
        /*1030*/ 	.word	0x00013df0


	//   ....[95]....
        /*1034*/ 	.word	0x00013e00


	//   ....[96]....
        /*1038*/ 	.word	0x00013e10


	//   ....[97]....
        /*103c*/ 	.word	0x00013e20


	//   ....[98]....
        /*1040*/ 	.word	0x00013e30


	//   ....[99]....
        /*1044*/ 	.word	0x00013e40


	//   ....[100]....
        /*1048*/ 	.word	0x00013e50


	//   ....[101]....
        /*104c*/ 	.word	0x00013e60


	//   ....[102]....
        /*1050*/ 	.word	0x00013e70


	//   ....[103]....
        /*1054*/ 	.word	0x00013e80


	//   ....[104]....
        /*1058*/ 	.word	0x00013e90


	//   ....[105]....
        /*105c*/ 	.word	0x00013ea0


	//   ....[106]....
        /*1060*/ 	.word	0x00013eb0


	//   ....[107]....
        /*1064*/ 	.word	0x00013ec0


	//   ....[108]....
        /*1068*/ 	.word	0x00013ed0


	//   ....[109]....
        /*106c*/ 	.word	0x00013ee0


	//   ....[110]....
        /*1070*/ 	.word	0x00013ef0


	//   ....[111]....
        /*1074*/ 	.word	0x00013f00


	//   ....[112]....
        /*1078*/ 	.word	0x00013f10


	//   ....[113]....
        /*107c*/ 	.word	0x00013f20


	//   ....[114]....
        /*1080*/ 	.word	0x00013f30


	//   ....[115]....
        /*1084*/ 	.word	0x00013f40


	//   ....[116]....
        /*1088*/ 	.word	0x00013f50


	//   ....[117]....
        /*108c*/ 	.word	0x00013f60


	//   ....[118]....
        /*1090*/ 	.word	0x00013f70


	//   ....[119]....
        /*1094*/ 	.word	0x00013f80


	//   ....[120]....
        /*1098*/ 	.word	0x00013f90


	//   ....[121]....
        /*109c*/ 	.word	0x00013fa0


	//   ....[122]....
        /*10a0*/ 	.word	0x00013fb0


	//   ....[123]....
        /*10a4*/ 	.word	0x00013fc0


	//   ....[124]....
        /*10a8*/ 	.word	0x00013fd0


	//   ....[125]....
        /*10ac*/ 	.word	0x00013fe0


	//   ....[126]....
        /*10b0*/ 	.word	0x00013ff0


	//   ....[127]....
        /*10b4*/ 	.word	0x00014000


	//   ....[128]....
        /*10b8*/ 	.word	0x00014010


	//   ....[129]....
        /*10bc*/ 	.word	0x00014020


	//   ....[130]....
        /*10c0*/ 	.word	0x00014030


	//   ....[131]....
        /*10c4*/ 	.word	0x00014040


	//   ....[132]....
        /*10c8*/ 	.word	0x00014050


	//   ....[133]....
        /*10cc*/ 	.word	0x00014060


	//   ....[134]....
        /*10d0*/ 	.word	0x000182b0


	//   ....[135]....
        /*10d4*/ 	.word	0x000182f0


	//   ....[136]....
        /*10d8*/ 	.word	0x00018300


	//   ....[137]....
        /*10dc*/ 	.word	0x00018310


	//   ....[138]....
        /*10e0*/ 	.word	0x00018320


	//   ....[139]....
        /*10e4*/ 	.word	0x00018340


	//   ....[140]....
        /*10e8*/ 	.word	0x00018350


	//   ....[141]....
        /*10ec*/ 	.word	0x00018360


	//   ....[142]....
        /*10f0*/ 	.word	0x00018370


	//   ....[143]....
        /*10f4*/ 	.word	0x00018380


	//   ....[144]....
        /*10f8*/ 	.word	0x00018390


	//   ....[145]....
        /*10fc*/ 	.word	0x000183a0


	//   ....[146]....
        /*1100*/ 	.word	0x000183b0


	//   ....[147]....
        /*1104*/ 	.word	0x000183c0


	//   ....[148]....
        /*1108*/ 	.word	0x000183d0


	//   ....[149]....
        /*110c*/ 	.word	0x000183e0


	//   ....[150]....
        /*1110*/ 	.word	0x000183f0


	//   ....[151]....
        /*1114*/ 	.word	0x00018400


	//   ....[152]....
        /*1118*/ 	.word	0x00018410


	//   ....[153]....
        /*111c*/ 	.word	0x00018420


	//   ....[154]....
        /*1120*/ 	.word	0x00018430


	//   ....[155]....
        /*1124*/ 	.word	0x00018440


	//   ....[156]....
        /*1128*/ 	.word	0x00018450


	//   ....[157]....
        /*112c*/ 	.word	0x00018460


	//   ....[158]....
        /*1130*/ 	.word	0x00018470


	//   ....[159]....
        /*1134*/ 	.word	0x00018480


	//   ....[160]....
        /*1138*/ 	.word	0x00018490


	//   ....[161]....
        /*113c*/ 	.word	0x000184a0


	//   ....[162]....
        /*1140*/ 	.word	0x000184b0


	//   ....[163]....
        /*1144*/ 	.word	0x000184c0


	//   ....[164]....
        /*1148*/ 	.word	0x000184d0


	//   ....[165]....
        /*114c*/ 	.word	0x000184e0


	//   ....[166]....
        /*1150*/ 	.word	0x000184f0


	//   ....[167]....
        /*1154*/ 	.word	0x00018500


	//   ....[168]....
        /*1158*/ 	.word	0x00018510


	//   ....[169]....
        /*115c*/ 	.word	0x00018520


	//   ....[170]....
        /*1160*/ 	.word	0x00018540


	//   ....[171]....
        /*1164*/ 	.word	0x00018550


	//   ....[172]....
        /*1168*/ 	.word	0x00018670


	//   ....[173]....
        /*116c*/ 	.word	0x00018680


	//   ....[174]....
        /*1170*/ 	.word	0x00018690


	//   ....[175]....
        /*1174*/ 	.word	0x000186a0


	//   ....[176]....
        /*1178*/ 	.word	0x000186b0


	//   ....[177]....
        /*117c*/ 	.word	0x000186c0


	//   ....[178]....
        /*1180*/ 	.word	0x000186d0


	//   ....[179]....
        /*1184*/ 	.word	0x000186e0


	//   ....[180]....
        /*1188*/ 	.word	0x000186f0


	//   ....[181]....
        /*118c*/ 	.word	0x00018700


	//   ....[182]....
        /*1190*/ 	.word	0x00018710


	//   ....[183]....
        /*1194*/ 	.word	0x00018720


	//   ....[184]....
        /*1198*/ 	.word	0x00018730


	//   ....[185]....
        /*119c*/ 	.word	0x00018740


	//   ....[186]....
        /*11a0*/ 	.word	0x00018750


	//   ....[187]....
        /*11a4*/ 	.word	0x00018760


	//   ....[188]....
        /*11a8*/ 	.word	0x00018770


	//   ....[189]....
        /*11ac*/ 	.word	0x00018780


	//   ....[190]....
        /*11b0*/ 	.word	0x00018790


	//   ....[191]....
        /*11b4*/ 	.word	0x000187a0


	//   ....[192]....
        /*11b8*/ 	.word	0x000187b0


	//   ....[193]....
        /*11bc*/ 	.word	0x000187c0


	//   ....[194]....
        /*11c0*/ 	.word	0x000187d0


	//   ....[195]....
        /*11c4*/ 	.word	0x000187e0


	//   ....[196]....
        /*11c8*/ 	.word	0x000187f0


	//   ....[197]....
        /*11cc*/ 	.word	0x00018800


	//   ....[198]....
        /*11d0*/ 	.word	0x00018810


	//   ....[199]....
        /*11d4*/ 	.word	0x00018820


	//   ....[200]....
        /*11d8*/ 	.word	0x00018830


	//   ....[201]....
        /*11dc*/ 	.word	0x00018840


	//   ....[202]....
        /*11e0*/ 	.word	0x00018850


	//   ....[203]....
        /*11e4*/ 	.word	0x00018860


	//   ....[204]....
        /*11e8*/ 	.word	0x00018870


	//   ....[205]....
        /*11ec*/ 	.word	0x00018880


	//   ....[206]....
        /*11f0*/ 	.word	0x00018890


	//   ....[207]....
        /*11f4*/ 	.word	0x000188a0


	//   ....[208]....
        /*11f8*/ 	.word	0x000188b0


	//   ....[209]....
        /*11fc*/ 	.word	0x000188c0


	//   ....[210]....
        /*1200*/ 	.word	0x000188d0


	//   ....[211]....
        /*1204*/ 	.word	0x000188e0


	//   ....[212]....
        /*1208*/ 	.word	0x000188f0


	//   ....[213]....
        /*120c*/ 	.word	0x00018900


	//   ....[214]....
        /*1210*/ 	.word	0x00018910


	//   ....[215]....
        /*1214*/ 	.word	0x00018920


	//   ....[216]....
        /*1218*/ 	.word	0x00018930


	//   ....[217]....
        /*121c*/ 	.word	0x00018940


	//   ....[218]....
        /*1220*/ 	.word	0x00018af0


	//   ....[219]....
        /*1224*/ 	.word	0x00018b00


	//   ....[220]....
        /*1228*/ 	.word	0x00018b10


	//   ....[221]....
        /*122c*/ 	.word	0x00018b20


	//   ....[222]....
        /*1230*/ 	.word	0x00018b30


	//   ....[223]....
        /*1234*/ 	.word	0x00018b40


	//   ....[224]....
        /*1238*/ 	.word	0x00018b50


	//   ....[225]....
        /*123c*/ 	.word	0x00018b60


	//   ....[226]....
        /*1240*/ 	.word	0x00018b70


	//   ....[227]....
        /*1244*/ 	.word	0x00018b80


	//   ....[228]....
        /*1248*/ 	.word	0x00018b90


	//   ....[229]....
        /*124c*/ 	.word	0x00018ba0


	//   ....[230]....
        /*1250*/ 	.word	0x00018bb0


	//   ....[231]....
        /*1254*/ 	.word	0x00018bc0


	//   ....[232]....
        /*1258*/ 	.word	0x00018bd0


	//   ....[233]....
        /*125c*/ 	.word	0x00018be0


	//   ....[234]....
        /*1260*/ 	.word	0x00018bf0


	//   ....[235]....
        /*1264*/ 	.word	0x00018c00


	//   ....[236]....
        /*1268*/ 	.word	0x00018c10


	//   ....[237]....
        /*126c*/ 	.word	0x00018c20


	//   ....[238]....
        /*1270*/ 	.word	0x00018c30


	//   ....[239]....
        /*1274*/ 	.word	0x00018c40


	//   ....[240]....
        /*1278*/ 	.word	0x00018c50


	//   ....[241]....
        /*127c*/ 	.word	0x00018c60


	//   ....[242]....
        /*1280*/ 	.word	0x00018c70


	//   ....[243]....
        /*1284*/ 	.word	0x00018c80


	//   ....[244]....
        /*1288*/ 	.word	0x00018c90


	//   ....[245]....
        /*128c*/ 	.word	0x00018ca0


	//   ....[246]....
        /*1290*/ 	.word	0x00018cb0


	//   ....[247]....
        /*1294*/ 	.word	0x00018cc0


	//   ....[248]....
        /*1298*/ 	.word	0x00018cd0


	//   ....[249]....
        /*129c*/ 	.word	0x00018ce0


	//   ....[250]....
        /*12a0*/ 	.word	0x00018cf0


	//   ....[251]....
        /*12a4*/ 	.word	0x00018d00


	//   ....[252]....
        /*12a8*/ 	.word	0x00018d10


	//   ....[253]....
        /*12ac*/ 	.word	0x00018d20


	//   ....[254]....
        /*12b0*/ 	.word	0x00018d30


	//   ....[255]....
        /*12b4*/ 	.word	0x00018d40


	//   ....[0]....
        /*12b8*/ 	.word	0x00018d50


	//   ....[1]....
        /*12bc*/ 	.word	0x00018d60


	//   ....[2]....
        /*12c0*/ 	.word	0x00018d70


	//   ....[3]....
        /*12c4*/ 	.word	0x00018d80


	//   ....[4]....
        /*12c8*/ 	.word	0x00018d90


	//   ....[5]....
        /*12cc*/ 	.word	0x00018da0


	//   ....[6]....
        /*12d0*/ 	.word	0x00018db0


	//   ....[7]....
        /*12d4*/ 	.word	0x00018dc0


	//   ....[8]....
        /*12d8*/ 	.word	0x0001d000


	//   ....[9]....
        /*12dc*/ 	.word	0x0001d040


	//   ....[10]....
        /*12e0*/ 	.word	0x0001d050


	//   ....[11]....
        /*12e4*/ 	.word	0x0001d060


	//   ....[12]....
        /*12e8*/ 	.word	0x0001d070


	//   ....[13]....
        /*12ec*/ 	.word	0x0001d090


	//   ....[14]....
        /*12f0*/ 	.word	0x0001d0a0


	//   ....[15]....
        /*12f4*/ 	.word	0x0001d0b0


	//   ....[16]....
        /*12f8*/ 	.word	0x0001d0c0


	//   ....[17]....
        /*12fc*/ 	.word	0x0001d0d0


	//   ....[18]....
        /*1300*/ 	.word	0x0001d0e0


	//   ....[19]....
        /*1304*/ 	.word	0x0001d0f0


	//   ....[20]....
        /*1308*/ 	.word	0x0001d100


	//   ....[21]....
        /*130c*/ 	.word	0x0001d110


	//   ....[22]....
        /*1310*/ 	.word	0x0001d120


	//   ....[23]....
        /*1314*/ 	.word	0x0001d130


	//   ....[24]....
        /*1318*/ 	.word	0x0001d140


	//   ....[25]....
        /*131c*/ 	.word	0x0001d150


	//   ....[26]....
        /*1320*/ 	.word	0x0001d160


	//   ....[27]....
        /*1324*/ 	.word	0x0001d170


	//   ....[28]....
        /*1328*/ 	.word	0x0001d180


	//   ....[29]....
        /*132c*/ 	.word	0x0001d190


	//   ....[30]....
        /*1330*/ 	.word	0x0001d1a0


	//   ....[31]....
        /*1334*/ 	.word	0x0001d1b0


	//   ....[32]....
        /*1338*/ 	.word	0x0001d1c0


	//   ....[33]....
        /*133c*/ 	.word	0x0001d1d0


	//   ....[34]....
        /*1340*/ 	.word	0x0001d1e0


	//   ....[35]....
        /*1344*/ 	.word	0x0001d1f0


	//   ....[36]....
        /*1348*/ 	.word	0x0001d200


	//   ....[37]....
        /*134c*/ 	.word	0x0001d210


	//   ....[38]....
        /*1350*/ 	.word	0x0001d220


	//   ....[39]....
        /*1354*/ 	.word	0x0001d230


	//   ....[40]....
        /*1358*/ 	.word	0x0001d240


	//   ....[41]....
        /*135c*/ 	.word	0x0001d250


	//   ....[42]....
        /*1360*/ 	.word	0x0001d370


	//   ....[43]....
        /*1364*/ 	.word	0x0001d380


	//   ....[44]....
        /*1368*/ 	.word	0x0001d390


	//   ....[45]....
        /*136c*/ 	.word	0x0001d3a0


	//   ....[46]....
        /*1370*/ 	.word	0x0001d3b0


	//   ....[47]....
        /*1374*/ 	.word	0x0001d3c0


	//   ....[48]....
        /*1378*/ 	.word	0x0001d3d0


	//   ....[49]....
        /*137c*/ 	.word	0x0001d3e0


	//   ....[50]....
        /*1380*/ 	.word	0x0001d3f0


	//   ....[51]....
        /*1384*/ 	.word	0x0001d400


	//   ....[52]....
        /*1388*/ 	.word	0x0001d410


	//   ....[53]....
        /*138c*/ 	.word	0x0001d420


	//   ....[54]....
        /*1390*/ 	.word	0x0001d430


	//   ....[55]....
        /*1394*/ 	.word	0x0001d440


	//   ....[56]....
        /*1398*/ 	.word	0x0001d450


	//   ....[57]....
        /*139c*/ 	.word	0x0001d460


	//   ....[58]....
        /*13a0*/ 	.word	0x0001d470


	//   ....[59]....
        /*13a4*/ 	.word	0x0001d480


	//   ....[60]....
        /*13a8*/ 	.word	0x0001d490


	//   ....[61]....
        /*13ac*/ 	.word	0x0001d4a0


	//   ....[62]....
        /*13b0*/ 	.word	0x0001d4b0


	//   ....[63]....
        /*13b4*/ 	.word	0x0001d4c0


	//   ....[64]....
        /*13b8*/ 	.word	0x0001d4d0


	//   ....[65]....
        /*13bc*/ 	.word	0x0001d4e0


	//   ....[66]....
        /*13c0*/ 	.word	0x0001d4f0


	//   ....[67]....
        /*13c4*/ 	.word	0x0001d500


	//   ....[68]....
        /*13c8*/ 	.word	0x0001d510


	//   ....[69]....
        /*13cc*/ 	.word	0x0001d520


	//   ....[70]....
        /*13d0*/ 	.word	0x0001d530


	//   ....[71]....
        /*13d4*/ 	.word	0x0001d540


	//   ....[72]....
        /*13d8*/ 	.word	0x0001d550


	//   ....[73]....
        /*13dc*/ 	.word	0x0001d560


	//   ....[74]....
        /*13e0*/ 	.word	0x0001d570


	//   ....[75]....
        /*13e4*/ 	.word	0x0001d580


	//   ....[76]....
        /*13e8*/ 	.word	0x0001d590


	//   ....[77]....
        /*13ec*/ 	.word	0x0001d5a0


	//   ....[78]....
        /*13f0*/ 	.word	0x0001d5b0


	//   ....[79]....
        /*13f4*/ 	.word	0x0001d5c0


	//   ....[80]....
        /*13f8*/ 	.word	0x0001d5d0


	//   ....[81]....
        /*13fc*/ 	.word	0x0001d5e0


	//   ....[82]....
        /*1400*/ 	.word	0x0001d5f0


	//   ....[83]....
        /*1404*/ 	.word	0x0001d600


	//   ....[84]....
        /*1408*/ 	.word	0x0001d610


	//   ....[85]....
        /*140c*/ 	.word	0x0001d620


	//   ....[86]....
        /*1410*/ 	.word	0x0001d630


	//   ....[87]....
        /*1414*/ 	.word	0x0001d640


	//   ....[88]....
        /*1418*/ 	.word	0x0001d650


	//   ....[89]....
        /*141c*/ 	.word	0x0001d660


	//   ....[90]....
        /*1420*/ 	.word	0x0001d7f0


	//   ....[91]....
        /*1424*/ 	.word	0x0001d800


	//   ....[92]....
        /*1428*/ 	.word	0x0001d810


	//   ....[93]....
        /*142c*/ 	.word	0x0001d820


	//   ....[94]....
        /*1430*/ 	.word	0x0001d830


	//   ....[95]....
        /*1434*/ 	.word	0x0001d840


	//   ....[96]....
        /*1438*/ 	.word	0x0001d850


	//   ....[97]....
        /*143c*/ 	.word	0x0001d860


	//   ....[98]....
        /*1440*/ 	.word	0x0001d870


	//   ....[99]....
        /*1444*/ 	.word	0x0001d880


	//   ....[100]....
        /*1448*/ 	.word	0x0001d890


	//   ....[101]....
        /*144c*/ 	.word	0x0001d8a0


	//   ....[102]....
        /*1450*/ 	.word	0x0001d8b0


	//   ....[103]....
        /*1454*/ 	.word	0x0001d8c0


	//   ....[104]....
        /*1458*/ 	.word	0x0001d8d0


	//   ....[105]....
        /*145c*/ 	.word	0x0001d8e0


	//   ....[106]....
        /*1460*/ 	.word	0x0001d8f0


	//   ....[107]....
        /*1464*/ 	.word	0x0001d900


	//   ....[108]....
        /*1468*/ 	.word	0x0001d910


	//   ....[109]....
        /*146c*/ 	.word	0x0001d920


	//   ....[110]....
        /*1470*/ 	.word	0x0001d930


	//   ....[111]....
        /*1474*/ 	.word	0x0001d940


	//   ....[112]....
        /*1478*/ 	.word	0x0001d950


	//   ....[113]....
        /*147c*/ 	.word	0x0001d960


	//   ....[114]....
        /*1480*/ 	.word	0x0001d970


	//   ....[115]....
        /*1484*/ 	.word	0x0001d980


	//   ....[116]....
        /*1488*/ 	.word	0x0001d990


	//   ....[117]....
        /*148c*/ 	.word	0x0001d9a0


	//   ....[118]....
        /*1490*/ 	.word	0x0001d9b0


	//   ....[119]....
        /*1494*/ 	.word	0x0001d9c0


	//   ....[120]....
        /*1498*/ 	.word	0x0001d9d0


	//   ....[121]....
        /*149c*/ 	.word	0x0001d9e0


	//   ....[122]....
        /*14a0*/ 	.word	0x0001d9f0


	//   ....[123]....
        /*14a4*/ 	.word	0x0001da00


	//   ....[124]....
        /*14a8*/ 	.word	0x0001da10


	//   ....[125]....
        /*14ac*/ 	.word	0x0001da20


	//   ....[126]....
        /*14b0*/ 	.word	0x0001da30


	//   ....[127]....
        /*14b4*/ 	.word	0x0001da40


	//   ....[128]....
        /*14b8*/ 	.word	0x0001da50


	//   ....[129]....
        /*14bc*/ 	.word	0x0001da60


	//   ....[130]....
        /*14c0*/ 	.word	0x0001da70


	//   ....[131]....
        /*14c4*/ 	.word	0x0001da80


	//   ....[132]....
        /*14c8*/ 	.word	0x0001da90


	//   ....[133]....
        /*14cc*/ 	.word	0x0001daa0


	//   ....[134]....
        /*14d0*/ 	.word	0x0001dab0


	//   ....[135]....
        /*14d4*/ 	.word	0x0001dac0


	//   ....[136]....
        /*14d8*/ 	.word	0x0001dad0


	//   ....[137]....
        /*14dc*/ 	.word	0x0001dae0


	//----- nvinfo : EIATTR_VRC_CTA_INIT_COUNT
	.align		4
.L_1468:
        /*14e0*/ 	.byte	0x02, 0x4a
	.zero		1
	.zero		1


	//----- nvinfo : EIATTR_EXIT_INSTR_OFFSETS
	.align		4
        /*14e4*/ 	.byte	0x04, 0x1c
        /*14e6*/ 	.short	(.L_1470 - .L_1469)


	//   ....[0]....
.L_1469:
        /*14e8*/ 	.word	0x00027930


	//   ....[1]....
        /*14ec*/ 	.word	0x00027a60


	//----- nvinfo : EIATTR_MAX_THREADS
	.align		4
.L_1470:
        /*14f0*/ 	.byte	0x04, 0x05
        /*14f2*/ 	.short	(.L_1472 - .L_1471)
.L_1471:
        /*14f4*/ 	.word	0x00000040
        /*14f8*/ 	.word	0x00000001
        /*14fc*/ 	.word	0x00000001


	//----- nvinfo : EIATTR_CRS_STACK_SIZE
	.align		4
.L_1472:
        /*1500*/ 	.byte	0x04, 0x1e
        /*1502*/ 	.short	(.L_1474 - .L_1473)
.L_1473:
        /*1504*/ 	.word	0x00000000


	//----- nvinfo : EIATTR_CBANK_PARAM_SIZE
	.align		4
.L_1474:
        /*1508*/ 	.byte	0x03, 0x19
        /*150a*/ 	.short	0x0030


	//----- nvinfo : EIATTR_PARAM_CBANK
	.align		4
        /*150c*/ 	.byte	0x04, 0x0a
        /*150e*/ 	.short	(.L_1476 - .L_1475)
	.align		4
.L_1475:
        /*1510*/ 	.word	index@(.nv.constant0._ZN17fastertransformer38beam_online_softmax_topk_stage1_kernelIfLi1ELi64ELi64EEEvPKT_S3_PKbPfiiPKi)
        /*1514*/ 	.short	0x0380
        /*1516*/ 	.short	0x0030


	//----- nvinfo : EIATTR_SW_WAR
	.align		4
.L_1476:
        /*1518*/ 	.byte	0x04, 0x36
        /*151a*/ 	.short	(.L_1478 - .L_1477)
.L_1477:
        /*151c*/ 	.word	0x00000008
.L_1478:


//--------------------- .nv.info._ZN17fastertransformer17batch_topk_kernelIfLi32ELi32EEEvPKiPKT_PiPfS7_PKbS2_NS_14BeamHypothesesEiiifS3_ --------------------------
	.section	.nv.info._ZN17fastertransformer17batch_topk_kernelIfLi32ELi32EEEvPKiPKT_PiPfS7_PKbS2_NS_14BeamHypothesesEiiifS3_,"",@"SHT_CUDA_INFO"
	.sectionflags	@""
	.align	4


	//----- nvinfo : EIATTR_CUDA_API_VERSION
	.align		4
        /*0000*/ 	.byte	0x04, 0x37
        /*0002*/ 	.short	(.L_1480 - .L_1479)
.L_1479:
        /*0004*/ 	.word	0x00000082


	//----- nvinfo : EIATTR_KPARAM_INFO
	.align		4
.L_1480:
        /*0008*/ 	.byte	0x04, 0x17
        /*000a*/ 	.short	(.L_1482 - .L_1481)
.L_1481:
        /*000c*/ 	.word	0x00000000
        /*0010*/ 	.short	0x000c
        /*0012*/ 	.short	0x00d0
        /*0014*/ 	.byte	0x00, 0xf0, 0x11, 0x00


	//----- nvinfo : EIATTR_KPARAM_INFO
	.align		4
.L_1482:
        /*0018*/ 	.byte	0x04, 0x17
        /*001a*/ 	.short	(.L_1484 - .L_1483)
.L_1483:
        /*001c*/ 	.word	0x00000000
        /*0020*/ 	.short	0x000b
        /*0022*/ 	.short	0x00cc
        /*0024*/ 	.byte	0x00, 0xf0, 0x11, 0x00


	//----- nvinfo : EIATTR_KPARAM_INFO
	.align		4
.L_1484:
        /*0028*/ 	.byte	0x04, 0x17
        /*002a*/ 	.short	(.L_1486 - .L_1485)
.L_1485:
        /*002c*/ 	.word	0x00000000
        /*0030*/ 	.short	0x000a
        /*0032*/ 	.short	0x00c8
        /*0034*/ 	.byte	0x00, 0xf0, 0x11, 0x00


	//----- nvinfo : EIATTR_KPARAM_INFO
	.align		4
.L_1486:
        /*0038*/ 	.byte	0x04, 0x17
        /*003a*/ 	.short	(.L_1488 - .L_1487)
.L_1487:
        /*003c*/ 	.word	0x00000000
        /*0040*/ 	.short	0x0009
        /*0042*/ 	.short	0x00c4
        /*0044*/ 	.byte	0x00, 0xf0, 0x11, 0x00


	//----- nvinfo : EIATTR_KPARAM_INFO
	.align		4
.L_1488:
        /*0048*/ 	.byte	0x04, 0x17
        /*004a*/ 	.short	(.L_1490 - .L_1489)
.L_1489:
        /*004c*/ 	.word	0x00000000
        /*0050*/ 	.short	0x0008
        /*0052*/ 	.short	0x00c0
        /*0054*/ 	.byte	0x00, 0xf0, 0x11, 0x00


	//----- nvinfo : EIATTR_KPARAM_INFO
	.align		4
.L_1490:
        /*0058*/ 	.byte	0x04, 0x17
        /*005a*/ 	.short	(.L_1492 - .L_1491)
.L_1491:
        /*005c*/ 	.word	0x00000000
        /*0060*/ 	.short	0x0007
        /*0062*/ 	.short	0x0038
        /*0064*/ 	.byte	0x00, 0xf0, 0x21, 0x02


	//----- nvinfo : EIATTR_KPARAM_INFO
	.align		4
.L_1492:
        /*0068*/ 	.byte	0x04, 0x17
        /*006a*/ 	.short	(.L_1494 - .L_1493)
.L_1493:
        /*006c*/ 	.word	0x00000000
        /*0070*/ 	.short	0x0006
        /*0072*/ 	.short	0x0030
        /*0074*/ 	.byte	0x00, 0xf5, 0x21, 0x00


	//----- nvinfo : EIATTR_KPARAM_INFO
	.align		4
.L_1494:
        /*0078*/ 	.byte	0x04, 0x17
        /*007a*/ 	.short	(.L_1496 - .L_1495)
.L_1495:
        /*007c*/ 	.word	0x00000000
        /*0080*/ 	.short	0x0005
        /*0082*/ 	.short	0x0028
        /*0084*/ 	.byte	0x00, 0xf5, 0x21, 0x00


	//----- nvinfo : EIATTR_KPARAM_INFO
	.align		4
.L_1496:
        /*0088*/ 	.byte	0x04, 0x17
        /*008a*/ 	.short	(.L_1498 - .L_1497)
.L_1497:
        /*008c*/ 	.word	0x00000000
        /*0090*/ 	.short	0x0004
        /*0092*/ 	.short	0x0020
        /*0094*/ 	.byte	0x00, 0xf5, 0x21, 0x00


	//----- nvinfo : EIATTR_KPARAM_INFO
	.align		4
.L_1498:
        /*0098*/ 	.byte	0x04, 0x17
        /*009a*/ 	.short	(.L_1500 - .L_1499)
.L_1499:
        /*009c*/ 	.word	0x00000000
        /*00a0*/ 	.short	0x0003
        /*00a2*/ 	.short	0x0018
        /*00a4*/ 	.byte	0x00, 0xf5, 0x21, 0x00


	//----- nvinfo : EIATTR_KPARAM_INFO
	.align		4
.L_1500:
        /*00a8*/ 	.byte	0x04, 0x17
        /*00aa*/ 	.short	(.L_1502 - .L_1501)
.L_1501:
        /*00ac*/ 	.word	0x00000000
        /*00b0*/ 	.short	0x0002
        /*00b2*/ 	.short	0x0010
        /*00b4*/ 	.byte	0x00, 0xf5, 0x21, 0x00


	//----- nvinfo : EIATTR_KPARAM_INFO
	.align		4
.L_1502:
        /*00b8*/ 	.byte	0x04, 0x17
        /*00ba*/ 	.short	(.L_1504 - .L_1503)
.L_1503:
        /*00bc*/ 	.word	0x00000000
        /*00c0*/ 	.short	0x0001
        /*00c2*/ 	.short	0x0008
        /*00c4*/ 	.byte	0x00, 0xf5, 0x21, 0x00


	//----- nvinfo : EIATTR_KPARAM_INFO
	.align		4
.L_1504:
        /*00c8*/ 	.byte	0x04, 0x17
        /*00ca*/ 	.short	(.L_1506 - .L_1505)
.L_1505:
        /*00cc*/ 	.word	0x00000000
        /*00d0*/ 	.short	0x0000
        /*00d2*/ 	.short	0x0000
        /*00d4*/ 	.byte	0x00, 0xf5, 0x21, 0x00


	//----- nvinfo : EIATTR_SPARSE_MMA_MASK
	.align		4
.L_1506:
        /*00d8*/ 	.byte	0x03, 0x50
        /*00da*/ 	.short	0x0000


	//----- nvinfo : EIATTR_MAXREG_COUNT
	.align		4
        /*00dc*/ 	.byte	0x03, 0x1b
        /*00de*/ 	.short	0x00ff


	//----- nvinfo : EIATTR_NUM_BARRIERS
	.align		4
        /*00e0*/ 	.byte	0x02, 0x4c
        /*00e2*/ 	.byte	0x01
	.zero		1


	//----- nvinfo : EIATTR_MERCURY_ISA_VERSION
	.align		4
        /*00e4*/ 	.byte	0x03, 0x5f
        /*00e6*/ 	.short	0x0101


	//----- nvinfo : EIATTR_COOP_GROUP_MASK_REGIDS
	.align		4
        /*00e8*/ 	.byte	0x04, 0x29
        /*00ea*/ 	.short	(.L_1508 - .L_1507)


	//   ....[0]....
.L_1507:
        /*00ec*/ 	.word	0xffffffff


	//   ....[1]....
        /*00f0*/ 	.word	0xffffffff


	//   ....[2]....
        /*00f4*/ 	.word	0xffffffff


	//   ....[3]....
        /*00f8*/ 	.word	0xffffffff


	//   ....[4]....
        /*00fc*/ 	.word	0xffffffff


	//   ....[5]....
        /*0100*/ 	.word	0xffffffff


	//   ....[6]....
        /*0104*/ 	.word	0xffffffff


	//   ....[7]....
        /*0108*/ 	.word	0xffffffff


	//   ....[8]....
        /*010c*/ 	.word	0xffffffff


	//   ....[9]....
        /*0110*/ 	.word	0xffffffff


	//   ....[10]....
        /*0114*/ 	.word	0xffffffff


	//   ....[11]....
        /*0118*/ 	.word	0xffffffff


	//   ....[12]....
        /*011c*/ 	.word	0xffffffff


	//   ....[13]....
        /*0120*/ 	.word	0xffffffff


	//   ....[14]....
        /*0124*/ 	.word	0xffffffff


	//   ....[15]....
        /*0128*/ 	.word	0xffffffff


	//   ....[16]....
        /*012c*/ 	.word	0xffffffff


	//   ....[17]....
        /*0130*/ 	.word	0xffffffff


	//   ....[18]....
        /*0134*/ 	.word	0xffffffff


	//   ....[19]....
        /*0138*/ 	.word	0xffffffff


	//   ....[20]....
        /*013c*/ 	.word	0xffffffff


	//   ....[21]....
        /*0140*/ 	.word	0xffffffff


	//   ....[22]....
        /*0144*/ 	.word	0xffffffff


	//   ....[23]....
        /*0148*/ 	.word	0xffffffff


	//   ....[24]....
        /*014c*/ 	.word	0xffffffff


	//   ....[25]....
        /*0150*/ 	.word	0xffffffff


	//   ....[26]....
        /*0154*/ 	.word	0xffffffff


	//   ....[27]....
        /*0158*/ 	.word	0xffffffff


	//   ....[28]....
        /*015c*/ 	.word	0xffffffff


	//   ....[29]....
        /*0160*/ 	.word	0xffffffff


	//   ....[30]....
        /*0164*/ 	.word	0xffffffff


	//   ....[31]....
        /*0168*/ 	.word	0xffffffff


	//   ....[32]....
        /*016c*/ 	.word	0xffffffff


	//   ....[33]....
        /*0170*/ 	.word	0xffffffff


	//   ....[34]....
        /*0174*/ 	.word	0xffffffff


	//   ....[35]....
        /*0178*/ 	.word	0xffffffff


	//   ....[36]....
        /*017c*/ 	.word	0xffffffff


	//   ....[37]....
        /*0180*/ 	.word	0xffffffff


	//   ....[38]....
        /*0184*/ 	.word	0xffffffff


	//   ....[39]....
        /*0188*/ 	.word	0xffffffff


	//   ....[40]....
        /*018c*/ 	.word	0xffffffff


	//   ....[41]....
        /*0190*/ 	.word	0xffffffff


	//   ....[42]....
        /*0194*/ 	.word	0xffffffff


	//   ....[43]....
        /*0198*/ 	.word	0xffffffff


	//   ....[44]....
        /*019c*/ 	.word	0xffffffff


	//   ....[45]....
        /*01a0*/ 	.word	0xffffffff


	//   ....[46]....
        /*01a4*/ 	.word	0xffffffff


	//   ....[47]....
        /*01a8*/ 	.word	0xffffffff


	//   ....[48]....
        /*01ac*/ 	.word	0xffffffff


	//   ....[49]....
        /*01b0*/ 	.word	0xffffffff


	//   ....[50]....
        /*01b4*/ 	.word	0xffffffff


	//   ....[51]....
        /*01b8*/ 	.word	0xffffffff


	//   ....[52]....
        /*01bc*/ 	.word	0xffffffff


	//   ....[53]....
        /*01c0*/ 	.word	0xffffffff


	//   ....[54]....
        /*01c4*/ 	.word	0xffffffff


	//   ....[55]....
        /*01c8*/ 	.word	0xffffffff


	//   ....[56]....
        /*01cc*/ 	.word	0xffffffff


	//   ....[57]....
        /*01d0*/ 	.word	0xffffffff


	//   ....[58]....
        /*01d4*/ 	.word	0xffffffff


	//   ....[59]....
        /*01d8*/ 	.word	0xffffffff


	//   ....[60]....
        /*01dc*/ 	.word	0xffffffff


	//   ....[61]....
        /*01e0*/ 	.word	0xffffffff


	//   ....[62]....
        /*01e4*/ 	.word	0xffffffff


	//   ....[63]....
        /*01e8*/ 	.word	0xffffffff


	//   ....[64]....
        /*01ec*/ 	.word	0xffffffff


	//   ....[65]....
        /*01f0*/ 	.word	0xffffffff


	//   ....[66]....
        /*01f4*/ 	.word	0xffffffff


	//   ....[67]....
        /*01f8*/ 	.word	0xffffffff


	//   ....[68]....
        /*01fc*/ 	.word	0xffffffff


	//   ....[69]....
        /*0200*/ 	.word	0xffffffff


	//   ....[70]....
        /*0204*/ 	.word	0xffffffff


	//   ....[71]....
        /*0208*/ 	.word	0xffffffff


	//   ....[72]....
        /*020c*/ 	.word	0xffffffff


	//   ....[73]....
        /*0210*/ 	.word	0xffffffff


	//   ....[74]....
        /*0214*/ 	.word	0xffffffff


	//   ....[75]....
        /*0218*/ 	.word	0xffffffff


	//   ....[76]....
        /*021c*/ 	.word	0xffffffff


	//   ....[77]....
        /*0220*/ 	.word	0xffffffff


	//   ....[78]....
        /*0224*/ 	.word	0xffffffff


	//   ....[79]....
        /*0228*/ 	.word	0xffffffff


	//   ....[80]....
        /*022c*/ 	.word	0xffffffff


	//   ....[81]....
        /*0230*/ 	.word	0xffffffff


	//   ....[82]....
        /*0234*/ 	.word	0xffffffff


	//   ....[83]....
        /*0238*/ 	.word	0xffffffff


	//   ....[84]....
        /*023c*/ 	.word	0xffffffff


	//   ....[85]....
        /*0240*/ 	.word	0xffffffff


	//   ....[86]....
        /*0244*/ 	.word	0xffffffff


	//   ....[87]....
        /*0248*/ 	.word	0xffffffff


	//   ....[88]....
        /*024c*/ 	.word	0xffffffff


	//   ....[89]....
        /*0250*/ 	.word	0xffffffff


	//   ....[90]....
        /*0254*/ 	.word	0xffffffff


	//   ....[91]....
        /*0258*/ 	.word	0xffffffff


	//   ....[92]....
        /*025c*/ 	.word	0xffffffff


	//   ....[93]....
        /*0260*/ 	.word	0xffffffff


	//   ....[94]....
        /*0264*/ 	.word	0xffffffff


	//   ....[95]....
        /*0268*/ 	.word	0xffffffff


	//   ....[96]....
        /*026c*/ 	.word	0xffffffff


	//   ....[97]....
        /*0270*/ 	.word	0xffffffff


	//   ....[98]....
        /*0274*/ 	.word	0xffffffff


	//   ....[99]....
        /*0278*/ 	.word	0xffffffff


	//   ....[100]....
        /*027c*/ 	.word	0xffffffff


	//   ....[101]....
        /*0280*/ 	.word	0xffffffff


	//   ....[102]....
        /*0284*/ 	.word	0xffffffff


	//   ....[103]....
        /*0288*/ 	.word	0xffffffff


	//   ....[104]....
        /*028c*/ 	.word	0xffffffff


	//   ....[105]....
        /*0290*/ 	.word	0xffffffff


	//   ....[106]....
        /*0294*/ 	.word	0xffffffff


	//   ....[107]....
        /*0298*/ 	.word	0xffffffff


	//   ....[108]....
        /*029c*/ 	.word	0xffffffff


	//   ....[109]....
        /*02a0*/ 	.word	0xffffffff


	//   ....[110]....
        /*02a4*/ 	.word	0xffffffff


	//   ....[111]....
        /*02a8*/ 	.word	0xffffffff


	//   ....[112]....
        /*02ac*/ 	.word	0xffffffff


	//   ....[113]....
        /*02b0*/ 	.word	0xffffffff


	//   ....[114]....
        /*02b4*/ 	.word	0xffffffff


	//   ....[115]....
        /*02b8*/ 	.word	0xffffffff


	//   ....[116]....
        /*02bc*/ 	.word	0xffffffff


	//   ....[117]....
        /*02c0*/ 	.word	0xffffffff


	//   ....[118]....
        /*02c4*/ 	.word	0xffffffff


	//   ....[119]....
        /*02c8*/ 	.word	0xffffffff


	//   ....[120]....
        /*02cc*/ 	.word	0xffffffff


	//   ....[121]....
        /*02d0*/ 	.word	0xffffffff


	//   ....[122]....
        /*02d4*/ 	.word	0xffffffff


	//   ....[123]....
        /*02d8*/ 	.word	0xffffffff


	//   ....[124]....
        /*02dc*/ 	.word	0xffffffff


	//   ....[125]....
        /*02e0*/ 	.word	0xffffffff


	//   ....[126]....
        /*02e4*/ 	.word	0xffffffff


	//   ....[127]....
        /*02e8*/ 	.word	0xffffffff


	//   ....[128]....
        /*02ec*/ 	.word	0xffffffff


	//   ....[129]....
        /*02f0*/ 	.word	0xffffffff


	//   ....[130]....
        /*02f4*/ 	.word	0xffffffff


	//   ....[131]....
        /*02f8*/ 	.word	0xffffffff


	//   ....[132]....
        /*02fc*/ 	.word	0xffffffff


	//   ....[133]....
        /*0300*/ 	.word	0xffffffff


	//   ....[134]....
        /*0304*/ 	.word	0xffffffff


	//   ....[135]....
        /*0308*/ 	.word	0xffffffff


	//   ....[136]....
        /*030c*/ 	.word	0xffffffff


	//   ....[137]....
        /*0310*/ 	.word	0xffffffff


	//   ....[138]....
        /*0314*/ 	.word	0xffffffff


	//   ....[139]....
        /*0318*/ 	.word	0xffffffff


	//   ....[140]....
        /*031c*/ 	.word	0xffffffff


	//   ....[141]....
        /*0320*/ 	.word	0xffffffff


	//   ....[142]....
        /*0324*/ 	.word	0xffffffff


	//   ....[143]....
        /*0328*/ 	.word	0xffffffff


	//   ....[144]....
        /*032c*/ 	.word	0xffffffff


	//   ....[145]....
        /*0330*/ 	.word	0xffffffff


	//   ....[146]....
        /*0334*/ 	.word	0xffffffff


	//   ....[147]....
        /*0338*/ 	.word	0xffffffff


	//   ....[148]....
        /*033c*/ 	.word	0xffffffff


	//   ....[149]....
        /*0340*/ 	.word	0xffffffff


	//   ....[150]....
        /*0344*/ 	.word	0xffffffff


	//   ....[151]....
        /*0348*/ 	.word	0xffffffff


	//   ....[152]....
        /*034c*/ 	.word	0xffffffff


	//   ....[153]....
        /*0350*/ 	.word	0xffffffff


	//   ....[154]....
        /*0354*/ 	.word	0xffffffff


	//   ....[155]....
        /*0358*/ 	.word	0xffffffff


	//   ....[156]....
        /*035c*/ 	.word	0xffffffff


	//   ....[157]....
        /*0360*/ 	.word	0xffffffff


	//   ....[158]....
        /*0364*/ 	.word	0xffffffff


	//   ....[159]....
        /*0368*/ 	.word	0xffffffff


	//   ....[160]....
        /*036c*/ 	.word	0xffffffff


	//   ....[161]....
        /*0370*/ 	.word	0xffffffff


	//   ....[162]....
        /*0374*/ 	.word	0xffffffff


	//   ....[163]....
        /*0378*/ 	.word	0xffffffff


	//   ....[164]....
        /*037c*/ 	.word	0xffffffff


	//   ....[165]....
        /*0380*/ 	.word	0xffffffff


	//   ....[166]....
        /*0384*/ 	.word	0xffffffff


	//   ....[167]....
        /*0388*/ 	.word	0xffffffff


	//   ....[168]....
        /*038c*/ 	.word	0xffffffff


	//   ....[169]....
        /*0390*/ 	.word	0xffffffff


	//   ....[170]....
        /*0394*/ 	.word	0xffffffff


	//   ....[171]....
        /*0398*/ 	.word	0xffffffff


	//   ....[172]....
        /*039c*/ 	.word	0xffffffff


	//   ....[173]....
        /*03a0*/ 	.word	0xffffffff


	//   ....[174]....
        /*03a4*/ 	.word	0xffffffff


	//   ....[175]....
        /*03a8*/ 	.word	0xffffffff


	//   ....[176]....
        /*03ac*/ 	.word	0xffffffff


	//   ....[177]....
        /*03b0*/ 	.word	0xffffffff


	//   ....[178]....
        /*03b4*/ 	.word	0xffffffff


	//   ....[179]....
        /*03b8*/ 	.word	0xffffffff


	//   ....[180]....
        /*03bc*/ 	.word	0xffffffff


	//   ....[181]....
        /*03c0*/ 	.word	0xffffffff


	//   ....[182]....
        /*03c4*/ 	.word	0xffffffff


	//   ....[183]....
        /*03c8*/ 	.word	0xffffffff


	//   ....[184]....
        /*03cc*/ 	.word	0xffffffff


	//   ....[185]....
        /*03d0*/ 	.word	0xffffffff


	//   ....[186]....
        /*03d4*/ 	.word	0xffffffff


	//   ....[187]....
        /*03d8*/ 	.word	0xffffffff


	//   ....[188]....
        /*03dc*/ 	.word	0xffffffff


	//   ....[189]....
        /*03e0*/ 	.word	0xffffffff


	//   ....[190]....
        /*03e4*/ 	.word	0xffffffff


	//   ....[191]....
        /*03e8*/ 	.word	0xffffffff


	//   ....[192]....
        /*03ec*/ 	.word	0xffffffff


	//   ....[193]....
        /*03f0*/ 	.word	0xffffffff


	//   ....[194]....
        /*03f4*/ 	.word	0xffffffff


	//   ....[195]....
        /*03f8*/ 	.word	0xffffffff


	//   ....[196]....
        /*03fc*/ 	.word	0xffffffff


	//   ....[197]....
        /*0400*/ 	.word	0xffffffff


	//   ....[198]....
        /*0404*/ 	.word	0xffffffff


	//   ....[199]....
        /*0408*/ 	.word	0xffffffff


	//   ....[200]....
        /*040c*/ 	.word	0xffffffff


	//   ....[201]....
        /*0410*/ 	.word	0xffffffff


	//   ....[202]....
        /*0414*/ 	.word	0xffffffff


	//   ....[203]....
        /*0418*/ 	.word	0xffffffff


	//   ....[204]....
        /*041c*/ 	.word	0xffffffff


	//   ....[205]....
        /*0420*/ 	.word	0xffffffff


	//   ....[206]....
        /*0424*/ 	.word	0xffffffff


	//   ....[207]....
        /*0428*/ 	.word	0xffffffff


	//   ....[208]....
        /*042c*/ 	.word	0xffffffff


	//   ....[209]....
        /*0430*/ 	.word	0xffffffff


	//   ....[210]....
        /*0434*/ 	.word	0xffffffff


	//   ....[211]....
        /*0438*/ 	.word	0xffffffff


	//   ....[212]....
        /*043c*/ 	.word	0xffffffff


	//   ....[213]....
        /*0440*/ 	.word	0xffffffff


	//   ....[214]....
        /*0444*/ 	.word	0xffffffff


	//   ....[215]....
        /*0448*/ 	.word	0xffffffff


	//   ....[216]....
        /*044c*/ 	.word	0xffffffff


	//   ....[217]....
        /*0450*/ 	.word	0xffffffff


	//   ....[218]....
        /*0454*/ 	.word	0xffffffff


	//   ....[219]....
        /*0458*/ 	.word	0xffffffff


	//   ....[220]....
        /*045c*/ 	.word	0xffffffff


	//   ....[221]....
        /*0460*/ 	.word	0xffffffff


	//   ....[222]....
        /*0464*/ 	.word	0xffffffff


	//   ....[223]....
        /*0468*/ 	.word	0xffffffff


	//   ....[224]....
        /*046c*/ 	.word	0xffffffff


	//   ....[225]....
        /*0470*/ 	.word	0xffffffff


	//   ....[226]....
        /*0474*/ 	.word	0xffffffff


	//   ....[227]....
        /*0478*/ 	.word	0xffffffff


	//   ....[228]....
        /*047c*/ 	.word	0xffffffff


	//   ....[229]....
        /*0480*/ 	.word	0xffffffff


	//   ....[230]....
        /*0484*/ 	.word	0xffffffff


	//   ....[231]....
        /*0488*/ 	.word	0xffffffff


	//   ....[232]....
        /*048c*/ 	.word	0xffffffff


	//   ....[233]....
        /*0490*/ 	.word	0xffffffff


	//   ....[234]....
        /*0494*/ 	.word	0xffffffff


	//   ....[235]....
        /*0498*/ 	.word	0xffffffff


	//   ....[236]....
        /*049c*/ 	.word	0xffffffff


	//   ....[237]....
        /*04a0*/ 	.word	0xffffffff


	//   ....[238]....
        /*04a4*/ 	.word	0xffffffff


	//   ....[239]....
        /*04a8*/ 	.word	0xffffffff


	//   ....[240]....
        /*04ac*/ 	.word	0xffffffff


	//   ....[241]....
        /*04b0*/ 	.word	0xffffffff


	//   ....[242]....
        /*04b4*/ 	.word	0xffffffff


	//   ....[243]....
        /*04b8*/ 	.word	0xffffffff


	//   ....[244]....
        /*04bc*/ 	.word	0xffffffff


	//   ....[245]....
        /*04c0*/ 	.word	0xffffffff


	//   ....[246]....
        /*04c4*/ 	.word	0xffffffff


	//   ....[247]....
        /*04c8*/ 	.word	0xffffffff


	//   ....[248]....
        /*04cc*/ 	.word	0xffffffff


	//   ....[249]....
        /*04d0*/ 	.word	0xffffffff


	//   ....[250]....
        /*04d4*/ 	.word	0xffffffff


	//   ....[251]....
        /*04d8*/ 	.word	0xffffffff


	//   ....[252]....
        /*04dc*/ 	.word	0xffffffff


	//   ....[253]....
        /*04e0*/ 	.word	0xffffffff


	//   ....[254]....
        /*04e4*/ 	.word	0xffffffff


	//   ....[255]....
        /*04e8*/ 	.word	0xffffffff


	//   ....[0]....
        /*04ec*/ 	.word	0xffffffff


	//   ....[1]....
        /*04f0*/ 	.word	0xffffffff


	//   ....[2]....
        /*04f4*/ 	.word	0xffffffff


	//   ....[3]....
        /*04f8*/ 	.word	0xffffffff


	//   ....[4]....
        /*04fc*/ 	.word	0xffffffff


	//   ....[5]....
        /*0500*/ 	.word	0xffffffff


	//   ....[6]....
        /*0504*/ 	.word	0xffffffff


	//   ....[7]....
        /*0508*/ 	.word	0xffffffff


	//   ....[8]....
        /*050c*/ 	.word	0xffffffff


	//   ....[9]....
        /*0510*/ 	.word	0xffffffff


	//   ....[10]....
        /*0514*/ 	.word	0xffffffff


	//   ....[11]....
        /*0518*/ 	.word	0xffffffff


	//   ....[12]....
        /*051c*/ 	.word	0xffffffff


	//   ....[13]....
        /*0520*/ 	.word	0xffffffff


	//   ....[14]....
        /*0524*/ 	.word	0xffffffff


	//   ....[15]....
        /*0528*/ 	.word	0xffffffff


	//   ....[16]....
        /*052c*/ 	.word	0xffffffff


	//   ....[17]....
        /*0530*/ 	.word	0xffffffff


	//   ....[18]....
        /*0534*/ 	.word	0xffffffff


	//   ....[19]....
        /*0538*/ 	.word	0xffffffff


	//   ....[20]....
        /*053c*/ 	.word	0xffffffff


	//   ....[21]....
        /*0540*/ 	.word	0xffffffff


	//   ....[22]....
        /*0544*/ 	.word	0xffffffff


	//   ....[23]....
        /*0548*/ 	.word	0xffffffff


	//   ....[24]....
        /*054c*/ 	.word	0xffffffff


	//   ....[25]....
        /*0550*/ 	.word	0xffffffff


	//   ....[26]....
        /*0554*/ 	.word	0xffffffff


	//   ....[27]....
        /*0558*/ 	.word	0xffffffff


	//   ....[28]....
        /*055c*/ 	.word	0xffffffff


	//   ....[29]....
        /*0560*/ 	.word	0xffffffff


	//   ....[30]....
        /*0564*/ 	.word	0xffffffff


	//   ....[31]....
        /*0568*/ 	.word	0xffffffff


	//   ....[32]....
        /*056c*/ 	.word	0xffffffff


	//   ....[33]....
        /*0570*/ 	.word	0xffffffff


	//   ....[34]....
        /*0574*/ 	.word	0xffffffff


	//   ....[35]....
        /*0578*/ 	.word	0xffffffff


	//   ....[36]....
        /*057c*/ 	.word	0xffffffff


	//   ....[37]....
        /*0580*/ 	.word	0xffffffff


	//   ....[38]....
        /*0584*/ 	.word	0xffffffff


	//   ....[39]....
        /*0588*/ 	.word	0xffffffff


	//   ....[40]....
        /*058c*/ 	.word	0xffffffff


	//   ....[41]....
        /*0590*/ 	.word	0xffffffff


	//   ....[42]....
        /*0594*/ 	.word	0xffffffff


	//   ....[43]....
        /*0598*/ 	.word	0xffffffff


	//   ....[44]....
        /*059c*/ 	.word	0xffffffff


	//   ....[45]....
        /*05a0*/ 	.word	0xffffffff


	//   ....[46]....
        /*05a4*/ 	.word	0xffffffff


	//   ....[47]....
        /*05a8*/ 	.word	0xffffffff


	//   ....[48]....
        /*05ac*/ 	.word	0xffffffff


	//   ....[49]....
        /*05b0*/ 	.word	0xffffffff


	//   ....[50]....
        /*05b4*/ 	.word	0xffffffff


	//   ....[51]....
        /*05b8*/ 	.word	0xffffffff


	//   ....[52]....
        /*05bc*/ 	.word	0xffffffff


	//   ....[53]....
        /*05c0*/ 	.word	0xffffffff


	//   ....[54]....
        /*05c4*/ 	.word	0xffffffff


	//   ....[55]....
        /*05c8*/ 	.word	0xffffffff


	//   ....[56]....
        /*05cc*/ 	.word	0xffffffff


	//   ....[57]....
        /*05d0*/ 	.word	0xffffffff


	//   ....[58]....
        /*05d4*/ 	.word	0xffffffff


	//   ....[59]....
        /*05d8*/ 	.word	0xffffffff


	//   ....[60]....
        /*05dc*/ 	.word	0xffffffff


	//   ....[61]....
        /*05e0*/ 	.word	0xffffffff


	//   ....[62]....
        /*05e4*/ 	.word	0xffffffff


	//   ....[63]....
        /*05e8*/ 	.word	0xffffffff


	//----- nvinfo : EIATTR_COOP_GROUP_INSTR_OFFSETS
	.align		4
.L_1508:
        /*05ec*/ 	.byte	0x04, 0x28
        /*05ee*/ 	.short	(.L_1510 - .L_1509)


	//   ....[0]....
.L_1509:
        /*05f0*/ 	.word	0x00002e40


	//   ....[1]....
        /*05f4*/ 	.word	0x00002e60


	//   ....[2]....
        /*05f8*/ 	.word	0x00002e70


	//   ....[3]....
        /*05fc*/ 	.word	0x00002e80


	//   ....[4]....
        /*0600*/ 	.word	0x00002e90


	//   ....[5]....
        /*0604*/ 	.word	0x00002ea0


	//   ....[6]....
        /*0608*/ 	.word	0x00002eb0


	//   ....[7]....
        /*060c*/ 	.word	0x00002ec0


	//   ....[8]....
        /*0610*/ 	.word	0x00002ed0


	//   ....[9]....
        /*0614*/ 	.word	0x00002ee0


	//   ....[10]....
        /*0618*/ 	.word	0x00002ef0


	//   ....[11]....
        /*061c*/ 	.word	0x00002f00


	//   ....[12]....
        /*0620*/ 	.word	0x00002f10


	//   ....[13]....
        /*0624*/ 	.word	0x00002f20


	//   ....[14]....
        /*0628*/ 	.word	0x00002f30


	//   ....[15]....
        /*062c*/ 	.word	0x00002f40


	//   ....[16]....
        /*0630*/ 	.word	0x00002f50


	//   ....[17]....
        /*0634*/ 	.word	0x00002f60


	//   ....[18]....
        /*0638*/ 	.word	0x00002f70


	//   ....[19]....
        /*063c*/ 	.word	0x00002f80


	//   ....[20]....
        /*0640*/ 	.word	0x00002f90


	//   ....[21]....
        /*0644*/ 	.word	0x00002fa0


	//   ....[22]....
        /*0648*/ 	.word	0x00002fc0


	//   ....[23]....
        /*064c*/ 	.word	0x00002fd0


	//   ....[24]....
        /*0650*/ 	.word	0x00003080


	//   ....[25]....
        /*0654*/ 	.word	0x00003090


	//   ....[26]....
        /*0658*/ 	.word	0x000030a0


	//   ....[27]....
        /*065c*/ 	.word	0x000030b0


	//   ....[28]....
        /*0660*/ 	.word	0x000030c0


	//   ....[29]....
        /*0664*/ 	.word	0x000030d0


	//   ....[30]....
        /*0668*/ 	.word	0x000030e0


	//   ....[31]....
        /*066c*/ 	.word	0x000030f0


	//   ....[32]....
        /*0670*/ 	.word	0x00003100


	//   ....[33]....
        /*0674*/ 	.word	0x00003110


	//   ....[34]....
        /*0678*/ 	.word	0x00003120


	//   ....[35]....
        /*067c*/ 	.word	0x00003130


	//   ....[36]....
        /*0680*/ 	.word	0x00003140


	//   ....[37]....
        /*0684*/ 	.word	0x00003150


	//   ....[38]....
        /*0688*/ 	.word	0x00003160


	//   ....[39]....
        /*068c*/ 	.word	0x00003170


	//   ....[40]....
        /*0690*/ 	.word	0x00003180


	//   ....[41]....
        /*0694*/ 	.word	0x00003190


	//   ....[42]....
        /*0698*/ 	.word	0x000031a0


	//   ....[43]....
        /*069c*/ 	.word	0x000031b0


	//   ....[44]....
        /*06a0*/ 	.word	0x00003290


	//   ....[45]....
        /*06a4*/ 	.word	0x000032a0


	//   ....[46]....
        /*06a8*/ 	.word	0x000032b0


	//   ....[47]....
        /*06ac*/ 	.word	0x000032c0


	//   ....[48]....
        /*06b0*/ 	.word	0x000032d0


	//   ....[49]....
        /*06b4*/ 	.word	0x000032e0


	//   ....[50]....
        /*06b8*/ 	.word	0x000032f0


	//   ....[51]....
        /*06bc*/ 	.word	0x00003300


	//   ....[52]....
        /*06c0*/ 	.word	0x00003310


	//   ....[53]....
        /*06c4*/ 	.word	0x00003320


	//   ....[54]....
        /*06c8*/ 	.word	0x00003330


	//   ....[55]....
        /*06cc*/ 	.word	0x00003340


	//   ....[56]....
        /*06d0*/ 	.word	0x00003350


	//   ....[57]....
        /*06d4*/ 	.word	0x00003360


	//   ....[58]....
        /*06d8*/ 	.word	0x00003370


	//   ....[59]....
        /*06dc*/ 	.word	0x00003380


	//   ....[60]....
        /*06e0*/ 	.word	0x00003390


	//   ....[61]....
        /*06e4*/ 	.word	0x000033a0


	//   ....[62]....
        /*06e8*/ 	.word	0x000033b0


	//   ....[63]....
        /*06ec*/ 	.word	0x000033c0


	//   ....[64]....
        /*06f0*/ 	.word	0x000054a0


	//   ....[65]....
        /*06f4*/ 	.word	0x000054e0


	//   ....[66]....
        /*06f8*/ 	.word	0x000054f0


	//   ....[67]....
        /*06fc*/ 	.word	0x00005500


	//   ....[68]....
        /*0700*/ 	.word	0x00005510


	//   ....[69]....
        /*0704*/ 	.word	0x00005530


	//   ....[70]....
        /*0708*/ 	.word	0x00005580


	//   ....[71]....
        /*070c*/ 	.word	0x00005590


	//   ....[72]....
        /*0710*/ 	.word	0x000055a0


	//   ....[73]....
        /*0714*/ 	.word	0x000055b0


	//   ....[74]....
        /*0718*/ 	.word	0x000055c0


	//   ....[75]....
        /*071c*/ 	.word	0x000055d0


	//   ....[76]....
        /*0720*/ 	.word	0x000055e0


	//   ....[77]....
        /*0724*/ 	.word	0x000055f0


	//   ....[78]....
        /*0728*/ 	.word	0x00005600


	//   ....[79]....
        /*072c*/ 	.word	0x00005610


	//   ....[80]....
        /*0730*/ 	.word	0x00005620


	//   ....[81]....
        /*0734*/ 	.word	0x00005630


	//   ....[82]....
        /*0738*/ 	.word	0x00005640


	//   ....[83]....
        /*073c*/ 	.word	0x00005650


	//   ....[84]....
        /*0740*/ 	.word	0x00005660


	//   ....[85]....
        /*0744*/ 	.word	0x00005670


	//   ....[86]....
        /*0748*/ 	.word	0x00005680


	//   ....[87]....
        /*074c*/ 	.word	0x00005690


	//   ....[88]....
        /*0750*/ 	.word	0x000057e0


	//   ....[89]....
        /*0754*/ 	.word	0x000057f0


	//   ....[90]....
        /*0758*/ 	.word	0x00005800


	//   ....[91]....
        /*075c*/ 	.word	0x00005810


	//   ....[92]....
        /*0760*/ 	.word	0x00005820


	//   ....[93]....
        /*0764*/ 	.word	0x00005830


	//   ....[94]....
        /*0768*/ 	.word	0x00005840


	//   ....[95]....
        /*076c*/ 	.word	0x00005850


	//   ....[96]....
        /*0770*/ 	.word	0x00005860


	//   ....[97]....
        /*0774*/ 	.word	0x00005870


	//   ....[98]....
        /*0778*/ 	.word	0x00005880


	//   ....[99]....
        /*077c*/ 	.word	0x00005890


	//   ....[100]....
        /*0780*/ 	.word	0x000058a0


	//   ....[101]....
        /*0784*/ 	.word	0x000058b0


	//   ....[102]....
        /*0788*/ 	.word	0x000058c0


	//   ....[103]....
        /*078c*/ 	.word	0x000058d0


	//   ....[104]....
        /*0790*/ 	.word	0x000058e0


	//   ....[105]....
        /*0794*/ 	.word	0x000058f0


	//   ....[106]....
        /*0798*/ 	.word	0x00005900


	//   ....[107]....
        /*079c*/ 	.word	0x00005910


	//   ....[108]....
        /*07a0*/ 	.word	0x00005a60


	//   ....[109]....
        /*07a4*/ 	.word	0x00005a70


	//   ....[110]....
        /*07a8*/ 	.word	0x00005a80


	//   ....[111]....
        /*07ac*/ 	.word	0x00005a90


	//   ....[112]....
        /*07b0*/ 	.word	0x00005aa0


	//   ....[113]....
        /*07b4*/ 	.word	0x00005ab0


	//   ....[114]....
        /*07b8*/ 	.word	0x00005ac0


	//   ....[115]....
        /*07bc*/ 	.word	0x00005ad0


	//   ....[116]....
        /*07c0*/ 	.word	0x00005ae0


	//   ....[117]....
        /*07c4*/ 	.word	0x00005af0


	//   ....[118]....
        /*07c8*/ 	.word	0x00005b00


	//   ....[119]....
        /*07cc*/ 	.word	0x00005b10


	//   ....[120]....
        /*07d0*/ 	.word	0x00005b20


	//   ....[121]....
        /*07d4*/ 	.word	0x00005b30


	//   ....[122]....
        /*07d8*/ 	.word	0x00005b40


	//   ....[123]....
        /*07dc*/ 	.word	0x00005b50


	//   ....[124]....
        /*07e0*/ 	.word	0x00005b60


	//   ....[125]....
        /*07e4*/ 	.word	0x00005b70


	//   ....[126]....
        /*07e8*/ 	.word	0x00005b80


	//   ....[127]....
        /*07ec*/ 	.word	0x00005b90


	//   ....[128]....
        /*07f0*/ 	.word	0x00007d10


	//   ....[129]....
        /*07f4*/ 	.word	0x00007d50


	//   ....[130]....
        /*07f8*/ 	.word	0x00007d60


	//   ....[131]....
        /*07fc*/ 	.word	0x00007d70


	//   ....[132]....
        /*0800*/ 	.word	0x00007d80


	//   ....[133]....
        /*0804*/ 	.word	0x00007da0


	//   ....[134]....
        /*0808*/ 	.word	0x00007df0


	//   ....[135]....
        /*080c*/ 	.word	0x00007e00


	//   ....[136]....
        /*0810*/ 	.word	0x00007e10


	//   ....[137]....
        /*0814*/ 	.word	0x00007e20


	//   ....[138]....
        /*0818*/ 	.word	0x00007e30


	//   ....[139]....
        /*081c*/ 	.word	0x00007e40


	//   ....[140]....
        /*0820*/ 	.word	0x00007e50


	//   ....[141]....
        /*0824*/ 	.word	0x00007e60


	//   ....[142]....
        /*0828*/ 	.word	0x00007e70


	//   ....[143]....
        /*082c*/ 	.word	0x00007e80


	//   ....[144]....
        /*0830*/ 	.word	0x00007e90


	//   ....[145]....
        /*0834*/ 	.word	0x00007ea0


	//   ....[146]....
        /*0838*/ 	.word	0x00007eb0


	//   ....[147]....
        /*083c*/ 	.word	0x00007ec0


	//   ....[148]....
        /*0840*/ 	.word	0x00007ed0


	//   ....[149]....
        /*0844*/ 	.word	0x00007ee0


	//   ....[150]....
        /*0848*/ 	.word	0x00007ef0


	//   ....[151]....
        /*084c*/ 	.word	0x00007f00


	//   ....[152]....
        /*0850*/ 	.word	0x00008050


	//   ....[153]....
        /*0854*/ 	.word	0x00008060


	//   ....[154]....
        /*0858*/ 	.word	0x00008070


	//   ....[155]....
        /*085c*/ 	.word	0x00008080


	//   ....[156]....
        /*0860*/ 	.word	0x00008090


	//   ....[157]....
        /*0864*/ 	.word	0x000080a0


	//   ....[158]....
        /*0868*/ 	.word	0x000080b0


	//   ....[159]....
        /*086c*/ 	.word	0x000080c0


	//   ....[160]....
        /*0870*/ 	.word	0x000080d0


	//   ....[161]....
        /*0874*/ 	.word	0x000080e0


	//   ....[162]....
        /*0878*/ 	.word	0x000080f0


	//   ....[163]....
        /*087c*/ 	.word	0x00008100


	//   ....[164]....
        /*0880*/ 	.word	0x00008110


	//   ....[165]....
        /*0884*/ 	.word	0x00008120


	//   ....[166]....
        /*0888*/ 	.word	0x00008130


	//   ....[167]....
        /*088c*/ 	.word	0x00008140


	//   ....[168]....
        /*0890*/ 	.word	0x00008150


	//   ....[169]....
        /*0894*/ 	.word	0x00008160


	//   ....[170]....
        /*0898*/ 	.word	0x00008170


	//   ....[171]....
        /*089c*/ 	.word	0x00008180


	//   ....[172]....
        /*08a0*/ 	.word	0x000082d0


	//   ....[173]....
        /*08a4*/ 	.word	0x000082e0


	//   ....[174]....
        /*08a8*/ 	.word	0x000082f0


	//   ....[175]....
        /*08ac*/ 	.word	0x00008300


	//   ....[176]....
        /*08b0*/ 	.word	0x00008310


	//   ....[177]....
        /*08b4*/ 	.word	0x00008320


	//   ....[178]....
        /*08b8*/ 	.word	0x00008330


	//   ....[179]....
        /*08bc*/ 	.word	0x00008340


	//   ....[180]....
        /*08c0*/ 	.word	0x00008350


	//   ....[181]....
        /*08c4*/ 	.word	0x00008360


	//   ....[182]....
        /*08c8*/ 	.word	0x00008370


	//   ....[183]....
        /*08cc*/ 	.word	0x00008380


	//   ....[184]....
        /*08d0*/ 	.word	0x00008390


	//   ....[185]....
        /*08d4*/ 	.word	0x000083a0


	//   ....[186]....
        /*08d8*/ 	.word	0x000083b0


	//   ....[187]....
        /*08dc*/ 	.word	0x000083c0


	//   ....[188]....
        /*08e0*/ 	.word	0x000083d0


	//   ....[189]....
        /*08e4*/ 	.word	0x000083e0


	//   ....[190]....
        /*08e8*/ 	.word	0x000083f0


	//   ....[191]....
        /*08ec*/ 	.word	0x00008400


	//   ....[192]....
        /*08f0*/ 	.word	0x0000a580


	//   ....[193]....
        /*08f4*/ 	.word	0x0000a5c0


	//   ....[194]....
        /*08f8*/ 	.word	0x0000a5d0


	//   ....[195]....
        /*08fc*/ 	.word	0x0000a5e0


	//   ....[196]....
        /*0900*/ 	.word	0x0000a5f0


	//   ....[197]....
        /*0904*/ 	.word	0x0000a610


	//   ....[198]....
        /*0908*/ 	.word	0x0000a630


	//   ....[199]....
        /*090c*/ 	.word	0x0000a640


	//   ....[200]....
        /*0910*/ 	.word	0x0000a650


	//   ....[201]....
        /*0914*/ 	.word	0x0000a660


	//   ....[202]....
        /*0918*/ 	.word	0x0000a670


	//   ....[203]....
        /*091c*/ 	.word	0x0000a680


	//   ....[204]....
        /*0920*/ 	.word	0x0000a690


	//   ....[205]....
        /*0924*/ 	.word	0x0000a6a0


	//   ....[206]....
        /*0928*/ 	.word	0x0000a6b0


	//   ....[207]....
        /*092c*/ 	.word	0x0000a6c0


	//   ....[208]....
        /*0930*/ 	.word	0x0000a6d0


	//   ....[209]....
        /*0934*/ 	.word	0x0000a6e0


	//   ....[210]....
        /*0938*/ 	.word	0x0000a6f0


	//   ....[211]....
        /*093c*/ 	.word	0x0000a700


	//   ....[212]....
        /*0940*/ 	.word	0x0000a710


	//   ....[213]....
        /*0944*/ 	.word	0x0000a720


	//   ....[214]....
        /*0948*/ 	.word	0x0000a880


	//   ....[215]....
        /*094c*/ 	.word	0x0000a890


	//   ....[216]....
        /*0950*/ 	.word	0x0000a8a0


	//   ....[217]....
        /*0954*/ 	.word	0x0000a8b0


	//   ....[218]....
        /*0958*/ 	.word	0x0000a8c0


	//   ....[219]....
        /*095c*/ 	.word	0x0000a8d0


	//   ....[220]....
        /*0960*/ 	.word	0x0000a8e0


	//   ....[221]....
        /*0964*/ 	.word	0x0000a8f0


	//   ....[222]....
        /*0968*/ 	.word	0x0000a900


	//   ....[223]....
        /*096c*/ 	.word	0x0000a910


	//   ....[224]....
        /*0970*/ 	.word	0x0000a920


	//   ....[225]....
        /*0974*/ 	.word	0x0000a930


	//   ....[226]....
        /*0978*/ 	.word	0x0000a940


	//   ....[227]....
        /*097c*/ 	.word	0x0000a950


	//   ....[228]....
        /*0980*/ 	.word	0x0000a960


	//   ....[229]....
        /*0984*/ 	.word	0x0000a970


	//   ....[230]....
        /*0988*/ 	.word	0x0000a980


	//   ....[231]....
        /*098c*/ 	.word	0x0000a990


	//   ....[232]....
        /*0990*/ 	.word	0x0000a9a0


	//   ....[233]....
        /*0994*/ 	.word	0x0000a9b0


	//   ....[234]....
        /*0998*/ 	.word	0x0000a9c0


	//   ....[235]....
        /*099c*/ 	.word	0x0000ab20


	//   ....[236]....
        /*09a0*/ 	.word	0x0000ab30


	//   ....[237]....
        /*09a4*/ 	.word	0x0000ab40


	//   ....[238]....
        /*09a8*/ 	.word	0x0000ab50


	//   ....[239]....
        /*09ac*/ 	.word	0x0000ab60


	//   ....[240]....
        /*09b0*/ 	.word	0x0000ab70


	//   ....[241]....
        /*09b4*/ 	.word	0x0000ab80


	//   ....[242]....
        /*09b8*/ 	.word	0x0000ab90


	//   ....[243]....
        /*09bc*/ 	.word	0x0000aba0


	//   ....[244]....
        /*09c0*/ 	.word	0x0000abb0


	//   ....[245]....
        /*09c4*/ 	.word	0x0000abc0


	//   ....[246]....
        /*09c8*/ 	.word	0x0000abd0


	//   ....[247]....
        /*09cc*/ 	.word	0x0000abe0


	//   ....[248]....
        /*09d0*/ 	.word	0x0000abf0


	//   ....[249]....
        /*09d4*/ 	.word	0x0000ac00


	//   ....[250]....
        /*09d8*/ 	.word	0x0000ac10


	//   ....[251]....
        /*09dc*/ 	.word	0x0000ac20


	//   ....[252]....
        /*09e0*/ 	.word	0x0000ac30


	//   ....[253]....
        /*09e4*/ 	.word	0x0000ac40


	//   ....[254]....
        /*09e8*/ 	.word	0x0000ac50


	//   ....[255]....
        /*09ec*/ 	.word	0x0000ac60


	//   ....[0]....
        /*09f0*/ 	.word	0x0000cdf0


	//   ....[1]....
        /*09f4*/ 	.word	0x0000ce30


	//   ....[2]....
        /*09f8*/ 	.word	0x0000ce40


	//   ....[3]....
        /*09fc*/ 	.word	0x0000ce50


	//   ....[4]....
        /*0a00*/ 	.word	0x0000ce60


	//   ....[5]....
        /*0a04*/ 	.word	0x0000ce70


	//   ....[6]....
        /*0a08*/ 	.word	0x0000ce80


	//   ....[7]....
        /*0a0c*/ 	.word	0x0000ce90


	//   ....[8]....
        /*0a10*/ 	.word	0x0000cea0


	//   ....[9]....
        /*0a14*/ 	.word	0x0000ceb0


	//   ....[10]....
        /*0a18*/ 	.word	0x0000cec0


	//   ....[11]....
        /*0a1c*/ 	.word	0x0000ced0


	//   ....[12]....
        /*0a20*/ 	.word	0x0000cee0


	//   ....[13]....
        /*0a24*/ 	.word	0x0000cef0


	//   ....[14]....
        /*0a28*/ 	.word	0x0000cf00


	//   ....[15]....
        /*0a2c*/ 	.word	0x0000cf10


	//   ....[16]....
        /*0a30*/ 	.word	0x0000cf20


	//   ....[17]....
        /*0a34*/ 	.word	0x0000cf30


	//   ....[18]....
        /*0a38*/ 	.word	0x0000cf40


	//   ....[19]....
        /*0a3c*/ 	.word	0x0000cf50


	//   ....[20]....
        /*0a40*/ 	.word	0x0000d000


	//   ....[21]....
        /*0a44*/ 	.word	0x0000d010


	//   ....[22]....
        /*0a48*/ 	.word	0x0000d020


	//   ....[23]....
        /*0a4c*/ 	.word	0x0000d030


	//   ....[24]....
        /*0a50*/ 	.word	0x0000d040


	//   ....[25]....
        /*0a54*/ 	.word	0x0000d050


	//   ....[26]....
        /*0a58*/ 	.word	0x0000d060


	//   ....[27]....
        /*0a5c*/ 	.word	0x0000d070


	//   ....[28]....
        /*0a60*/ 	.word	0x0000d080


	//   ....[29]....
        /*0a64*/ 	.word	0x0000d090


	//   ....[30]....
        /*0a68*/ 	.word	0x0000d0a0


	//   ....[31]....
        /*0a6c*/ 	.word	0x0000d0b0


	//   ....[32]....
        /*0a70*/ 	.word	0x0000d0c0


	//   ....[33]....
        /*0a74*/ 	.word	0x0000d0d0


	//   ....[34]....
        /*0a78*/ 	.word	0x0000d0e0


	//   ....[35]....
        /*0a7c*/ 	.word	0x0000d0f0


	//   ....[36]....
        /*0a80*/ 	.word	0x0000d100


	//   ....[37]....
        /*0a84*/ 	.word	0x0000d110


	//   ....[38]....
        /*0a88*/ 	.word	0x0000d120


	//   ....[39]....
        /*0a8c*/ 	.word	0x0000d130


	//   ....[40]....
        /*0a90*/ 	.word	0x0000d140


	//   ....[41]....
        /*0a94*/ 	.word	0x0000d150


	//   ....[42]....
        /*0a98*/ 	.word	0x0000d210


	//   ....[43]....
        /*0a9c*/ 	.word	0x0000d220


	//   ....[44]....
        /*0aa0*/ 	.word	0x0000d230


	//   ....[45]....
        /*0aa4*/ 	.word	0x0000d240


	//   ....[46]....
        /*0aa8*/ 	.word	0x0000d250


	//   ....[47]....
        /*0aac*/ 	.word	0x0000d260


	//   ....[48]....
        /*0ab0*/ 	.word	0x0000d270


	//   ....[49]....
        /*0ab4*/ 	.word	0x0000d280


	//   ....[50]....
        /*0ab8*/ 	.word	0x0000d290


	//   ....[51]....
        /*0abc*/ 	.word	0x0000d2a0


	//   ....[52]....
        /*0ac0*/ 	.word	0x0000d2b0


	//   ....[53]....
        /*0ac4*/ 	.word	0x0000d2c0


	//   ....[54]....
        /*0ac8*/ 	.word	0x0000d2d0


	//   ....[55]....
        /*0acc*/ 	.word	0x0000d2e0


	//   ....[56]....
        /*0ad0*/ 	.word	0x0000d2f0


	//   ....[57]....
        /*0ad4*/ 	.word	0x0000d300


	//   ....[58]....
        /*0ad8*/ 	.word	0x0000d310


	//   ....[59]....
        /*0adc*/ 	.word	0x0000d320


	//   ....[60]....
        /*0ae0*/ 	.word	0x0000d330


	//   ....[61]....
        /*0ae4*/ 	.word	0x0000d340


	//   ....[62]....
        /*0ae8*/ 	.word	0x0000d350


	//   ....[63]....
        /*0aec*/ 	.word	0x0000d360


	//----- nvinfo : EIATTR_VRC_CTA_INIT_COUNT
	.align		4
.L_1510:
        /*0af0*/ 	.byte	0x02, 0x4a
	.zero		1
	.zero		1


	//----- nvinfo : EIATTR_EXIT_INSTR_OFFSETS
	.align		4
        /*0af4*/ 	.byte	0x04, 0x1c
        /*0af6*/ 	.short	(.L_1512 - .L_1511)


	//   ....[0]....
.L_1511:
        /*0af8*/ 	.word	0x000002d0


	//   ....[1]....
        /*0afc*/ 	.word	0x000131d0


	//   ....[2]....
        /*0b00*/ 	.word	0x00013270


	//   ....[3]....
        /*0b04*/ 	.word	0x000132a0


	//   ....[4]....
        /*0b08*/ 	.word	0x00013300


	//----- nvinfo : EIATTR_MAX_THREADS
	.align		4
.L_1512:
        /*0b0c*/ 	.byte	0x04, 0x05
        /*0b0e*/ 	.short	(.L_1514 - .L_1513)
.L_1513:
        /*0b10*/ 	.word	0x00000020
        /*0b14*/ 	.word	0x00000001
        /*0b18*/ 	.word	0x00000001


	//----- nvinfo : EIATTR_CRS_STACK_SIZE
	.align		4
.L_1514:
        /*0b1c*/ 	.byte	0x04, 0x1e
        /*0b1e*/ 	.short	(.L_1516 - .L_1515)
.L_1515:
        /*0b20*/ 	.word	0x00000000


	//----- nvinfo : EIATTR_CBANK_PARAM_SIZE
	.align		4
.L_1516:
        /*0b24*/ 	.byte	0x03, 0x19
        /*0b26*/ 	.short	0x00d4


	//----- nvinfo : EIATTR_PARAM_CBANK
	.align		4
        /*0b28*/ 	.byte	0x04, 0x0a
        /*0b2a*/ 	.short	(.L_1518 - .L_1517)
	.align		4
.L_1517:
        /*0b2c*/ 	.word	index@(.nv.constant0._ZN17fastertransformer17batch_topk_kernelIfLi32ELi32EEEvPKiPKT_PiPfS7_PKbS2_NS_14BeamHypothesesEiiifS3_)
        /*0b30*/ 	.short	0x0380
        /*0b32*/ 	.short	0x00d4


	//----- nvinfo : EIATTR_SW_WAR
	.align		4
.L_1518:
        /*0b34*/ 	.byte	0x04, 0x36
        /*0b36*/ 	.short	(.L_1520 - .L_1519)
.L_1519:
        /*0b38*/ 	.word	0x00000008
.L_1520:


//--------------------- .nv.info._ZN17fastertransformer38beam_online_softmax_topk_stage2_kernelIfLi32ELi128EEEvPKfS2_PiPT_ii --------------------------
	.section	.nv.info._ZN17fastertransformer38beam_online_softmax_topk_stage2_kernelIfLi32ELi128EEEvPKfS2_PiPT_ii,"",@"SHT_CUDA_INFO"
	.sectionflags	@""
	.align	4


	//----- nvinfo : EIATTR_CUDA_API_VERSION
	.align		4
        /*0000*/ 	.byte	0x04, 0x37
        /*0002*/ 	.short	(.L_1522 - .L_1521)
.L_1521:
        /*0004*/ 	.word	0x00000082


	//----- nvinfo : EIATTR_KPARAM_INFO
	.align		4
.L_1522:
        /*0008*/ 	.byte	0x04, 0x17
        /*000a*/ 	.short	(.L_1524 - .L_1523)
.L_1523:
        /*000c*/ 	.word	0x00000000
        /*0010*/ 	.short	0x0005
        /*0012*/ 	.short	0x0024
        /*0014*/ 	.byte	0x00, 0xf0, 0x11, 0x00


	//----- nvinfo : EIATTR_KPARAM_INFO
	.align		4
.L_1524:
        /*0018*/ 	.byte	0x04, 0x17
        /*001a*/ 	.short	(.L_1526 - .L_1525)
.L_1525:
        /*001c*/ 	.word	0x00000000
        /*0020*/ 	.short	0x0004
        /*0022*/ 	.short	0x0020
        /*0024*/ 	.byte	0x00, 0xf0, 0x11, 0x00


	//----- nvinfo : EIATTR_KPARAM_INFO
	.align		4
.L_1526:
        /*0028*/ 	.byte	0x04, 0x17
        /*002a*/ 	.short	(.L_1528 - .L_1527)
.L_1527:
        /*002c*/ 	.word	0x00000000
        /*0030*/ 	.short	0x0003
        /*0032*/ 	.short	0x0018
        /*0034*/ 	.byte	0x00, 0xf5, 0x21, 0x00


	//----- nvinfo : EIATTR_KPARAM_INFO
	.align		4
.L_1528:
        /*0038*/ 	.byte	0x04, 0x17
        /*003a*/ 	.short	(.L_1530 - .L_1529)
.L_1529:
        /*003c*/ 	.word	0x00000000
        /*0040*/ 	.short	0x0002
        /*0042*/ 	.short	0x0010
        /*0044*/ 	.byte	0x00, 0xf5, 0x21, 0x00


	//----- nvinfo : EIATTR_KPARAM_INFO
	.align		4
.L_1530:
        /*0048*/ 	.byte	0x04, 0x17
        /*004a*/ 	.short	(.L_1532 - .L_1531)
.L_1531:
        /*004c*/ 	.word	0x00000000
        /*0050*/ 	.short	0x0001
        /*0052*/ 	.short	0x0008
        /*0054*/ 	.byte	0x00, 0xf5, 0x21, 0x00


	//----- nvinfo : EIATTR_KPARAM_INFO
	.align		4
.L_1532:
        /*0058*/ 	.byte	0x04, 0x17
        /*005a*/ 	.short	(.L_1534 - .L_1533)
.L_1533:
        /*005c*/ 	.word	0x00000000
        /*0060*/ 	.short	0x0000
        /*0062*/ 	.short	0x0000
        /*0064*/ 	.byte	0x00, 0xf5, 0x21, 0x00


	//----- nvinfo : EIATTR_SPARSE_MMA_MASK
	.align		4
.L_1534:
        /*0068*/ 	.byte	0x03, 0x50
        /*006a*/ 	.short	0x0000


	//----- nvinfo : EIATTR_MAXREG_COUNT
	.align		4
        /*006c*/ 	.byte	0x03, 0x1b
        /*006e*/ 	.short	0x00ff


	//----- nvinfo : EIATTR_NUM_BARRIERS
	.align		4
        /*0070*/ 	.byte	0x02, 0x4c
        /*0072*/ 	.byte	0x01
	.zero		1


	//----- nvinfo : EIATTR_MERCURY_ISA_VERSION
	.align		4
        /*0074*/ 	.byte	0x03, 0x5f
        /*0076*/ 	.short	0x0101


	//----- nvinfo : EIATTR_COOP_GROUP_MASK_REGIDS
	.align		4
        /*0078*/ 	.byte	0x04, 0x29
        /*007a*/ 	.short	(.L_1536 - .L_1535)


	//   ....[0]....
.L_1535:
        /*007c*/ 	.word	0xffffffff


	//   ....[1]....
        /*0080*/ 	.word	0xffffffff


	//   ....[2]....
        /*0084*/ 	.word	0xffffffff


	//   ....[3]....
        /*0088*/ 	.word	0xffffffff


	//   ....[4]....
        /*008c*/ 	.word	0xffffffff


	//   ....[5]....
        /*0090*/ 	.word	0xffffffff


	//   ....[6]....
        /*0094*/ 	.word	0xffffffff


	//   ....[7]....
        /*0098*/ 	.word	0xffffffff


	//   ....[8]....
        /*009c*/ 	.word	0xffffffff


	//   ....[9]....
        /*00a0*/ 	.word	0xffffffff


	//   ....[10]....
        /*00a4*/ 	.word	0xffffffff


	//   ....[11]....
        /*00a8*/ 	.word	0xffffffff


	//   ....[12]....
        /*00ac*/ 	.word	0xffffffff


	//   ....[13]....
        /*00b0*/ 	.word	0xffffffff


	//   ....[14]....
        /*00b4*/ 	.word	0xffffffff


	//   ....[15]....
        /*00b8*/ 	.word	0xffffffff


	//   ....[16]....
        /*00bc*/ 	.word	0xffffffff


	//   ....[17]....
        /*00c0*/ 	.word	0xffffffff


	//   ....[18]....
        /*00c4*/ 	.word	0xffffffff


	//   ....[19]....
        /*00c8*/ 	.word	0xffffffff


	//   ....[20]....
        /*00cc*/ 	.word	0xffffffff


	//   ....[21]....
        /*00d0*/ 	.word	0xffffffff


	//   ....[22]....
        /*00d4*/ 	.word	0xffffffff


	//   ....[23]....
        /*00d8*/ 	.word	0xffffffff


	//   ....[24]....
        /*00dc*/ 	.word	0xffffffff


	//   ....[25]....
        /*00e0*/ 	.word	0xffffffff


	//   ....[26]....
        /*00e4*/ 	.word	0xffffffff


	//   ....[27]....
        /*00e8*/ 	.word	0xffffffff


	//   ....[28]....
        /*00ec*/ 	.word	0xffffffff


	//   ....[29]....
        /*00f0*/ 	.word	0xffffffff


	//   ....[30]....
        /*00f4*/ 	.word	0xffffffff


	//   ....[31]....
        /*00f8*/ 	.word	0xffffffff


	//   ....[32]....
        /*00fc*/ 	.word	0xffffffff


	//   ....[33]....
        /*0100*/ 	.word	0xffffffff


	//   ....[34]....
        /*0104*/ 	.word	0xffffffff


	//   ....[35]....
        /*0108*/ 	.word	0xffffffff


	//   ....[36]....
        /*010c*/ 	.word	0xffffffff


	//   ....[37]....
        /*0110*/ 	.word	0xffffffff


	//   ....[38]....
        /*0114*/ 	.word	0xffffffff


	//   ....[39]....
        /*0118*/ 	.word	0xffffffff


	//   ....[40]....
        /*011c*/ 	.word	0xffffffff


	//   ....[41]....
        /*0120*/ 	.word	0xffffffff


	//   ....[42]....
        /*0124*/ 	.word	0xffffffff


	//   ....[43]....
        /*0128*/ 	.word	0xffffffff


	//   ....[44]....
        /*012c*/ 	.word	0xffffffff


	//   ....[45]....
        /*0130*/ 	.word	0xffffffff


	//   ....[46]....
        /*0134*/ 	.word	0xffffffff


	//   ....[47]....
        /*0138*/ 	.word	0xffffffff


	//   ....[48]....
        /*013c*/ 	.word	0xffffffff


	//   ....[49]....
        /*0140*/ 	.word	0xffffffff


	//   ....[50]....
        /*0144*/ 	.word	0xffffffff


	//   ....[51]....
        /*0148*/ 	.word	0xffffffff


	//   ....[52]....
        /*014c*/ 	.word	0xffffffff


	//   ....[53]....
        /*0150*/ 	.word	0xffffffff


	//   ....[54]....
        /*0154*/ 	.word	0xffffffff


	//   ....[55]....
        /*0158*/ 	.word	0xffffffff


	//   ....[56]....
        /*015c*/ 	.word	0xffffffff


	//   ....[57]....
        /*0160*/ 	.word	0xffffffff


	//   ....[58]....
        /*0164*/ 	.word	0xffffffff


	//   ....[59]....
        /*0168*/ 	.word	0xffffffff


	//   ....[60]....
        /*016c*/ 	.word	0xffffffff


	//   ....[61]....
        /*0170*/ 	.word	0xffffffff


	//   ....[62]....
        /*0174*/ 	.word	0xffffffff


	//   ....[63]....
        /*0178*/ 	.word	0xffffffff


	//   ....[64]....
        /*017c*/ 	.word	0xffffffff


	//   ....[65]....
        /*0180*/ 	.word	0xffffffff


	//   ....[66]....
        /*0184*/ 	.word	0xffffffff


	//   ....[67]....
        /*0188*/ 	.word	0xffffffff


	//   ....[68]....
        /*018c*/ 	.word	0xffffffff


	//   ....[69]....
        /*0190*/ 	.word	0xffffffff


	//   ....[70]....
        /*0194*/ 	.word	0xffffffff


	//   ....[71]....
        /*0198*/ 	.word	0xffffffff


	//   ....[72]....
        /*019c*/ 	.word	0xffffffff


	//   ....[73]....
        /*01a0*/ 	.word	0xffffffff


	//   ....[74]....
        /*01a4*/ 	.word	0xffffffff


	//   ....[75]....
        /*01a8*/ 	.word	0xffffffff


	//   ....[76]....
        /*01ac*/ 	.word	0xffffffff


	//   ....[77]....
        /*01b0*/ 	.word	0xffffffff


	//   ....[78]....
        /*01b4*/ 	.word	0xffffffff


	//   ....[79]....
        /*01b8*/ 	.word	0xffffffff


	//   ....[80]....
        /*01bc*/ 	.word	0xffffffff


	//   ....[81]....
        /*01c0*/ 	.word	0xffffffff


	//   ....[82]....
        /*01c4*/ 	.word	0xffffffff


	//   ....[83]....
        /*01c8*/ 	.word	0xffffffff


	//   ....[84]....
        /*01cc*/ 	.word	0xffffffff


	//   ....[85]....
        /*01d0*/ 	.word	0xffffffff


	//   ....[86]....
        /*01d4*/ 	.word	0xffffffff


	//   ....[87]....
        /*01d8*/ 	.word	0xffffffff


	//   ....[88]....
        /*01dc*/ 	.word	0xffffffff


	//   ....[89]....
        /*01e0*/ 	.word	0xffffffff


	//   ....[90]....
        /*01e4*/ 	.word	0xffffffff


	//   ....[91]....
        /*01e8*/ 	.word	0xffffffff


	//   ....[92]....
        /*01ec*/ 	.word	0xffffffff


	//   ....[93]....
        /*01f0*/ 	.word	0xffffffff


	//   ....[94]....
        /*01f4*/ 	.word	0xffffffff


	//   ....[95]....
        /*01f8*/ 	.word	0xffffffff


	//   ....[96]....
        /*01fc*/ 	.word	0xffffffff


	//   ....[97]....
        /*0200*/ 	.word	0xffffffff


	//   ....[98]....
        /*0204*/ 	.word	0xffffffff


	//   ....[99]....
        /*0208*/ 	.word	0xffffffff


	//   ....[100]....
        /*020c*/ 	.word	0xffffffff


	//   ....[101]....
        /*0210*/ 	.word	0xffffffff


	//   ....[102]....
        /*0214*/ 	.word	0xffffffff


	//   ....[103]....
        /*0218*/ 	.word	0xffffffff


	//   ....[104]....
        /*021c*/ 	.word	0xffffffff


	//   ....[105]....
        /*0220*/ 	.word	0xffffffff


	//   ....[106]....
        /*0224*/ 	.word	0xffffffff


	//   ....[107]....
        /*0228*/ 	.word	0xffffffff


	//   ....[108]....
        /*022c*/ 	.word	0xffffffff


	//   ....[109]....
        /*0230*/ 	.word	0xffffffff


	//   ....[110]....
        /*0234*/ 	.word	0xffffffff


	//   ....[111]....
        /*0238*/ 	.word	0xffffffff


	//   ....[112]....
        /*023c*/ 	.word	0xffffffff


	//   ....[113]....
        /*0240*/ 	.word	0xffffffff


	//   ....[114]....
        /*0244*/ 	.word	0xffffffff


	//   ....[115]....
        /*0248*/ 	.word	0xffffffff


	//   ....[116]....
        /*024c*/ 	.word	0xffffffff


	//   ....[117]....
        /*0250*/ 	.word	0xffffffff


	//   ....[118]....
        /*0254*/ 	.word	0xffffffff


	//   ....[119]....
        /*0258*/ 	.word	0xffffffff


	//   ....[120]....
        /*025c*/ 	.word	0xffffffff


	//   ....[121]....
        /*0260*/ 	.word	0xffffffff


	//   ....[122]....
        /*0264*/ 	.word	0xffffffff


	//   ....[123]....
        /*0268*/ 	.word	0xffffffff


	//   ....[124]....
        /*026c*/ 	.word	0xffffffff


	//   ....[125]....
        /*0270*/ 	.word	0xffffffff


	//   ....[126]....
        /*0274*/ 	.word	0xffffffff


	//   ....[127]....
        /*0278*/ 	.word	0xffffffff


	//   ....[128]....
        /*027c*/ 	.word	0xffffffff


	//   ....[129]....
        /*0280*/ 	.word	0xffffffff


	//   ....[130]....
        /*0284*/ 	.word	0xffffffff


	//   ....[131]....
        /*0288*/ 	.word	0xffffffff


	//   ....[132]....
        /*028c*/ 	.word	0xffffffff


	//   ....[133]....
        /*0290*/ 	.word	0xffffffff


	//   ....[134]....
        /*0294*/ 	.word	0xffffffff


	//   ....[135]....
        /*0298*/ 	.word	0xffffffff


	//   ....[136]....
        /*029c*/ 	.word	0xffffffff


	//   ....[137]....
        /*02a0*/ 	.word	0xffffffff


	//   ....[138]....
        /*02a4*/ 	.word	0xffffffff


	//   ....[139]....
        /*02a8*/ 	.word	0xffffffff


	//   ....[140]....
        /*02ac*/ 	.word	0xffffffff


	//   ....[141]....
        /*02b0*/ 	.word	0xffffffff


	//   ....[142]....
        /*02b4*/ 	.word	0xffffffff


	//   ....[143]....
        /*02b8*/ 	.word	0xffffffff


	//   ....[144]....
        /*02bc*/ 	.word	0xffffffff


	//   ....[145]....
        /*02c0*/ 	.word	0xffffffff


	//   ....[146]....
        /*02c4*/ 	.word	0xffffffff


	//   ....[147]....
        /*02c8*/ 	.word	0xffffffff


	//   ....[148]....
        /*02cc*/ 	.word	0xffffffff


	//   ....[149]....
        /*02d0*/ 	.word	0xffffffff


	//   ....[150]....
        /*02d4*/ 	.word	0xffffffff


	//   ....[151]....
        /*02d8*/ 	.word	0xffffffff


	//   ....[152]....
        /*02dc*/ 	.word	0xffffffff


	//   ....[153]....
        /*02e0*/ 	.word	0xffffffff


	//   ....[154]....
        /*02e4*/ 	.word	0xffffffff


	//   ....[155]....
        /*02e8*/ 	.word	0xffffffff


	//   ....[156]....
        /*02ec*/ 	.word	0xffffffff


	//   ....[157]....
        /*02f0*/ 	.word	0xffffffff


	//   ....[158]....
        /*02f4*/ 	.word	0xffffffff


	//   ....[159]....
        /*02f8*/ 	.word	0xffffffff


	//   ....[160]....
        /*02fc*/ 	.word	0xffffffff


	//   ....[161]....
        /*0300*/ 	.word	0xffffffff


	//   ....[162]....
        /*0304*/ 	.word	0xffffffff


	//   ....[163]....
        /*0308*/ 	.word	0xffffffff


	//   ....[164]....
        /*030c*/ 	.word	0xffffffff


	//   ....[165]....
        /*0310*/ 	.word	0xffffffff


	//   ....[166]....
        /*0314*/ 	.word	0xffffffff


	//   ....[167]....
        /*0318*/ 	.word	0xffffffff


	//   ....[168]....
        /*031c*/ 	.word	0xffffffff


	//   ....[169]....
        /*0320*/ 	.word	0xffffffff


	//   ....[170]....
        /*0324*/ 	.word	0xffffffff


	//   ....[171]....
        /*0328*/ 	.word	0xffffffff


	//   ....[172]....
        /*032c*/ 	.word	0xffffffff


	//   ....[173]....
        /*0330*/ 	.word	0xffffffff


	//   ....[174]....
        /*0334*/ 	.word	0xffffffff


	//   ....[175]....
        /*0338*/ 	.word	0xffffffff


	//   ....[176]....
        /*033c*/ 	.word	0xffffffff


	//   ....[177]....
        /*0340*/ 	.word	0xffffffff


	//   ....[178]....
        /*0344*/ 	.word	0xffffffff


	//   ....[179]....
        /*0348*/ 	.word	0xffffffff


	//   ....[180]....
        /*034c*/ 	.word	0xffffffff


	//   ....[181]....
        /*0350*/ 	.word	0xffffffff


	//   ....[182]....
        /*0354*/ 	.word	0xffffffff


	//   ....[183]....
        /*0358*/ 	.word	0xffffffff


	//   ....[184]....
        /*035c*/ 	.word	0xffffffff


	//   ....[185]....
        /*0360*/ 	.word	0xffffffff


	//   ....[186]....
        /*0364*/ 	.word	0xffffffff


	//   ....[187]....
        /*0368*/ 	.word	0xffffffff


	//   ....[188]....
        /*036c*/ 	.word	0xffffffff


	//   ....[189]....
        /*0370*/ 	.word	0xffffffff


	//   ....[190]....
        /*0374*/ 	.word	0xffffffff


	//   ....[191]....
        /*0378*/ 	.word	0xffffffff


	//   ....[192]....
        /*037c*/ 	.word	0xffffffff


	//   ....[193]....
        /*0380*/ 	.word	0xffffffff


	//   ....[194]....
        /*0384*/ 	.word	0xffffffff


	//   ....[195]....
        /*0388*/ 	.word	0xffffffff


	//   ....[196]....
        /*038c*/ 	.word	0xffffffff


	//   ....[197]....
        /*0390*/ 	.word	0xffffffff


	//   ....[198]....
        /*0394*/ 	.word	0xffffffff


	//   ....[199]....
        /*0398*/ 	.word	0xffffffff


	//   ....[200]....
        /*039c*/ 	.word	0xffffffff


	//   ....[201]....
        /*03a0*/ 	.word	0xffffffff


	//   ....[202]....
        /*03a4*/ 	.word	0xffffffff


	//   ....[203]....
        /*03a8*/ 	.word	0xffffffff


	//   ....[204]....
        /*03ac*/ 	.word	0xffffffff


	//   ....[205]....
        /*03b0*/ 	.word	0xffffffff


	//   ....[206]....
        /*03b4*/ 	.word	0xffffffff


	//   ....[207]....
        /*03b8*/ 	.word	0xffffffff


	//   ....[208]....
        /*03bc*/ 	.word	0xffffffff


	//   ....[209]....
        /*03c0*/ 	.word	0xffffffff


	//   ....[210]....
        /*03c4*/ 	.word	0xffffffff


	//   ....[211]....
        /*03c8*/ 	.word	0xffffffff


	//   ....[212]....
        /*03cc*/ 	.word	0xffffffff


	//   ....[213]....
        /*03d0*/ 	.word	0xffffffff


	//   ....[214]....
        /*03d4*/ 	.word	0xffffffff


	//   ....[215]....
        /*03d8*/ 	.word	0xffffffff


	//   ....[216]....
        /*03dc*/ 	.word	0xffffffff


	//   ....[217]....
        /*03e0*/ 	.word	0xffffffff


	//   ....[218]....
        /*03e4*/ 	.word	0xffffffff


	//   ....[219]....
        /*03e8*/ 	.word	0xffffffff


	//   ....[220]....
        /*03ec*/ 	.word	0xffffffff


	//   ....[221]....
        /*03f0*/ 	.word	0xffffffff


	//   ....[222]....
        /*03f4*/ 	.word	0xffffffff


	//   ....[223]....
        /*03f8*/ 	.word	0xffffffff


	//   ....[224]....
        /*03fc*/ 	.word	0xffffffff


	//   ....[225]....
        /*0400*/ 	.word	0xffffffff


	//   ....[226]....
        /*0404*/ 	.word	0xffffffff


	//   ....[227]....
        /*0408*/ 	.word	0xffffffff


	//   ....[228]....
        /*040c*/ 	.word	0xffffffff


	//   ....[229]....
        /*0410*/ 	.word	0xffffffff


	//   ....[230]....
        /*0414*/ 	.word	0xffffffff


	//   ....[231]....
        /*0418*/ 	.word	0xffffffff


	//   ....[232]....
        /*041c*/ 	.word	0xffffffff


	//   ....[233]....
        /*0420*/ 	.word	0xffffffff


	//   ....[234]....
        /*0424*/ 	.word	0xffffffff


	//   ....[235]....
        /*0428*/ 	.word	0xffffffff


	//   ....[236]....
        /*042c*/ 	.word	0xffffffff


	//   ....[237]....
        /*0430*/ 	.word	0xffffffff


	//   ....[238]....
        /*0434*/ 	.word	0xffffffff


	//   ....[239]....
        /*0438*/ 	.word	0xffffffff


	//   ....[240]....
        /*043c*/ 	.word	0xffffffff


	//   ....[241]....
        /*0440*/ 	.word	0xffffffff


	//   ....[242]....
        /*0444*/ 	.word	0xffffffff


	//   ....[243]....
        /*0448*/ 	.word	0xffffffff


	//   ....[244]....
        /*044c*/ 	.word	0xffffffff


	//   ....[245]....
        /*0450*/ 	.word	0xffffffff


	//   ....[246]....
        /*0454*/ 	.word	0xffffffff


	//   ....[247]....
        /*0458*/ 	.word	0xffffffff


	//   ....[248]....
        /*045c*/ 	.word	0xffffffff


	//   ....[249]....
        /*0460*/ 	.word	0xffffffff


	//   ....[250]....
        /*0464*/ 	.word	0xffffffff


	//   ....[251]....
        /*0468*/ 	.word	0xffffffff


	//   ....[252]....
        /*046c*/ 	.word	0xffffffff


	//   ....[253]....
        /*0470*/ 	.word	0xffffffff


	//   ....[254]....
        /*0474*/ 	.word	0xffffffff


	//   ....[255]....
        /*0478*/ 	.word	0xffffffff


	//   ....[0]....
        /*047c*/ 	.word	0xffffffff


	//   ....[1]....
        /*0480*/ 	.word	0xffffffff


	//   ....[2]....
        /*0484*/ 	.word	0xffffffff


	//   ....[3]....
        /*0488*/ 	.word	0xffffffff


	//   ....[4]....
        /*048c*/ 	.word	0xffffffff


	//   ....[5]....
        /*0490*/ 	.word	0xffffffff


	//   ....[6]....
        /*0494*/ 	.word	0xffffffff


	//   ....[7]....
        /*0498*/ 	.word	0xffffffff


	//   ....[8]....
        /*049c*/ 	.word	0xffffffff


	//   ....[9]....
        /*04a0*/ 	.word	0xffffffff


	//   ....[10]....
        /*04a4*/ 	.word	0xffffffff


	//   ....[11]....
        /*04a8*/ 	.word	0xffffffff


	//   ....[12]....
        /*04ac*/ 	.word	0xffffffff


	//   ....[13]....
        /*04b0*/ 	.word	0xffffffff


	//   ....[14]....
        /*04b4*/ 	.word	0xffffffff


	//   ....[15]....
        /*04b8*/ 	.word	0xffffffff


	//   ....[16]....
        /*04bc*/ 	.word	0xffffffff


	//   ....[17]....
        /*04c0*/ 	.word	0xffffffff


	//   ....[18]....
        /*04c4*/ 	.word	0xffffffff


	//   ....[19]....
        /*04c8*/ 	.word	0xffffffff


	//   ....[20]....
        /*04cc*/ 	.word	0xffffffff


	//   ....[21]....
        /*04d0*/ 	.word	0xffffffff


	//   ....[22]....
        /*04d4*/ 	.word	0xffffffff


	//   ....[23]....
        /*04d8*/ 	.word	0xffffffff


	//   ....[24]....
        /*04dc*/ 	.word	0xffffffff


	//   ....[25]....
        /*04e0*/ 	.word	0xffffffff


	//   ....[26]....
        /*04e4*/ 	.word	0xffffffff


	//   ....[27]....
        /*04e8*/ 	.word	0xffffffff


	//   ....[28]....
        /*04ec*/ 	.word	0xffffffff


	//   ....[29]....
        /*04f0*/ 	.word	0xffffffff


	//   ....[30]....
        /*04f4*/ 	.word	0xffffffff


	//   ....[31]....
        /*04f8*/ 	.word	0xffffffff


	//   ....[32]....
        /*04fc*/ 	.word	0xffffffff


	//   ....[33]....
        /*0500*/ 	.word	0xffffffff


	//   ....[34]....
        /*0504*/ 	.word	0xffffffff


	//   ....[35]....
        /*0508*/ 	.word	0xffffffff


	//   ....[36]....
        /*050c*/ 	.word	0xffffffff


	//   ....[37]....
        /*0510*/ 	.word	0xffffffff


	//   ....[38]....
        /*0514*/ 	.word	0xffffffff


	//   ....[39]....
        /*0518*/ 	.word	0xffffffff


	//   ....[40]....
        /*051c*/ 	.word	0xffffffff


	//   ....[41]....
        /*0520*/ 	.word	0xffffffff


	//   ....[42]....
        /*0524*/ 	.word	0xffffffff


	//   ....[43]....
        /*0528*/ 	.word	0xffffffff


	//   ....[44]....
        /*052c*/ 	.word	0xffffffff


	//   ....[45]....
        /*0530*/ 	.word	0xffffffff


	//   ....[46]....
        /*0534*/ 	.word	0xffffffff


	//   ....[47]....
        /*0538*/ 	.word	0xffffffff


	//   ....[48]....
        /*053c*/ 	.word	0xffffffff


	//   ....[49]....
        /*0540*/ 	.word	0xffffffff


	//   ....[50]....
        /*0544*/ 	.word	0xffffffff


	//   ....[51]....
        /*0548*/ 	.word	0xffffffff


	//   ....[52]....
        /*054c*/ 	.word	0xffffffff


	//   ....[53]....
        /*0550*/ 	.word	0xffffffff


	//   ....[54]....
        /*0554*/ 	.word	0xffffffff


	//   ....[55]....
        /*0558*/ 	.word	0xffffffff


	//   ....[56]....
        /*055c*/ 	.word	0xffffffff


	//   ....[57]....
        /*0560*/ 	.word	0xffffffff


	//   ....[58]....
        /*0564*/ 	.word	0xffffffff


	//   ....[59]....
        /*0568*/ 	.word	0xffffffff


	//   ....[60]....
        /*056c*/ 	.word	0xffffffff


	//   ....[61]....
        /*0570*/ 	.word	0xffffffff


	//   ....[62]....
        /*0574*/ 	.word	0xffffffff


	//   ....[63]....
        /*0578*/ 	.word	0xffffffff


	//   ....[64]....
        /*057c*/ 	.word	0xffffffff


	//   ....[65]....
        /*0580*/ 	.word	0xffffffff


	//   ....[66]....
        /*0584*/ 	.word	0xffffffff


	//   ....[67]....
        /*0588*/ 	.word	0xffffffff


	//   ....[68]....
        /*058c*/ 	.word	0xffffffff


	//   ....[69]....
        /*0590*/ 	.word	0xffffffff


	//   ....[70]....
        /*0594*/ 	.word	0xffffffff


	//   ....[71]....
        /*0598*/ 	.word	0xffffffff


	//   ....[72]....
        /*059c*/ 	.word	0xffffffff


	//   ....[73]....
        /*05a0*/ 	.word	0xffffffff


	//----- nvinfo : EIATTR_COOP_GROUP_INSTR_OFFSETS
	.align		4
.L_1536:
        /*05a4*/ 	.byte	0x04, 0x28
        /*05a6*/ 	.short	(.L_1538 - .L_1537)


	//   ....[0]....
.L_1537:
        /*05a8*/ 	.word	0x00001a00


	//   ....[1]....
        /*05ac*/ 	.word	0x00001a20


	//   ....[2]....
        /*05b0*/ 	.word	0x00001a30


	//   ....[3]....
        /*05b4*/ 	.word	0x00001a40


	//   ....[4]....
        /*05b8*/ 	.word	0x00001a50


	//   ....[5]....
        /*05bc*/ 	.word	0x00001a60


	//   ....[6]....
        /*05c0*/ 	.word	0x00001a70


	//   ....[7]....
        /*05c4*/ 	.word	0x00001a80


	//   ....[8]....
        /*05c8*/ 	.word	0x00001a90


	//   ....[9]....
        /*05cc*/ 	.word	0x00001aa0


	//   ....[10]....
        /*05d0*/ 	.word	0x00001ab0


	//   ....[11]....
        /*05d4*/ 	.word	0x00001ac0


	//   ....[12]....
        /*05d8*/ 	.word	0x00001ad0


	//   ....[13]....
        /*05dc*/ 	.word	0x00001ae0


	//   ....[14]....
        /*05e0*/ 	.word	0x00001af0


	//   ....[15]....
        /*05e4*/ 	.word	0x00001b00


	//   ....[16]....
        /*05e8*/ 	.word	0x00001b10


	//   ....[17]....
        /*05ec*/ 	.word	0x00001b20


	//   ....[18]....
        /*05f0*/ 	.word	0x00001b30


	//   ....[19]....
        /*05f4*/ 	.word	0x00001b40


	//   ....[20]....
        /*05f8*/ 	.word	0x00001b50


	//   ....[21]....
        /*05fc*/ 	.word	0x00001b60


	//   ....[22]....
        /*0600*/ 	.word	0x00001b80


	//   ....[23]....
        /*0604*/ 	.word	0x00001b90


	//   ....[24]....
        /*0608*/ 	.word	0x00001c30


	//   ....[25]....
        /*060c*/ 	.word	0x00001c40


	//   ....[26]....
        /*0610*/ 	.word	0x00001c50


	//   ....[27]....
        /*0614*/ 	.word	0x00001c60


	//   ....[28]....
        /*0618*/ 	.word	0x00001c70


	//   ....[29]....
        /*061c*/ 	.word	0x00001c80


	//   ....[30]....
        /*0620*/ 	.word	0x00001c90


	//   ....[31]....
        /*0624*/ 	.word	0x00001ca0


	//   ....[32]....
        /*0628*/ 	.word	0x00001cb0


	//   ....[33]....
        /*062c*/ 	.word	0x00001cc0


	//   ....[34]....
        /*0630*/ 	.word	0x00001cd0


	//   ....[35]....
        /*0634*/ 	.word	0x00001ce0


	//   ....[36]....
        /*0638*/ 	.word	0x00001cf0


	//   ....[37]....
        /*063c*/ 	.word	0x00001d00


	//   ....[38]....
        /*0640*/ 	.word	0x00001d10


	//   ....[39]....
        /*0644*/ 	.word	0x00001d20


	//   ....[40]....
        /*0648*/ 	.word	0x00001d30


	//   ....[41]....
        /*064c*/ 	.word	0x00001d40


	//   ....[42]....
        /*0650*/ 	.word	0x00001d60


	//   ....[43]....
        /*0654*/ 	.word	0x00001d70


	//   ....[44]....
        /*0658*/ 	.word	0x00001e30


	//   ....[45]....
        /*065c*/ 	.word	0x00001e50


	//   ....[46]....
        /*0660*/ 	.word	0x00001e60


	//   ....[47]....
        /*0664*/ 	.word	0x00001e70


	//   ....[48]....
        /*0668*/ 	.word	0x00001e80


	//   ....[49]....
        /*066c*/ 	.word	0x00001e90


	//   ....[50]....
        /*0670*/ 	.word	0x00001ea0


	//   ....[51]....
        /*0674*/ 	.word	0x00001eb0


	//   ....[52]....
        /*0678*/ 	.word	0x00001ec0


	//   ....[53]....
        /*067c*/ 	.word	0x00001ed0


	//   ....[54]....
        /*0680*/ 	.word	0x00001ee0


	//   ....[55]....
        /*0684*/ 	.word	0x00001ef0


	//   ....[56]....
        /*0688*/ 	.word	0x00001f00


	//   ....[57]....
        /*068c*/ 	.word	0x00001f10


	//   ....[58]....
        /*0690*/ 	.word	0x00001f20


	//   ....[59]....
        /*0694*/ 	.word	0x00001f30


	//   ....[60]....
        /*0698*/ 	.word	0x00001f40


	//   ....[61]....
        /*069c*/ 	.word	0x00001f50


	//   ....[62]....
        /*06a0*/ 	.word	0x00001f60


	//   ....[63]....
        /*06a4*/ 	.word	0x00001f70


	//   ....[64]....
        /*06a8*/ 	.word	0x00001f90


	//   ....[65]....
        /*06ac*/ 	.word	0x00001fa0


	//   ....[66]....
        /*06b0*/ 	.word	0x00004140


	//   ....[67]....
        /*06b4*/ 	.word	0x00004170


	//   ....[68]....
        /*06b8*/ 	.word	0x00004180


	//   ....[69]....
        /*06bc*/ 	.word	0x00004190


	//   ....[70]....
        /*06c0*/ 	.word	0x000041a0


	//   ....[71]....
        /*06c4*/ 	.word	0x000041b0


	//   ....[72]....
        /*06c8*/ 	.word	0x000041c0


	//   ....[73]....
        /*06cc*/ 	.word	0x000041d0


	//   ....[74]....
        /*06d0*/ 	.word	0x000041e0


	//   ....[75]....
        /*06d4*/ 	.word	0x000041f0


	//   ....[76]....
        /*06d8*/ 	.word	0x00004200


	//   ....[77]....
        /*06dc*/ 	.word	0x00004210


	//   ....[78]....
        /*06e0*/ 	.word	0x00004220


	//   ....[79]....
        /*06e4*/ 	.word	0x00004230


	//   ....[80]....
        /*06e8*/ 	.word	0x00004240


	//   ....[81]....
        /*06ec*/ 	.word	0x00004250


	//   ....[82]....
        /*06f0*/ 	.word	0x00004260


	//   ....[83]....
        /*06f4*/ 	.word	0x00004270


	//   ....[84]....
        /*06f8*/ 	.word	0x00004280


	//   ....[85]....
        /*06fc*/ 	.word	0x00004290


	//   ....[86]....
        /*0700*/ 	.word	0x000042a0


	//   ....[87]....
        /*0704*/ 	.word	0x000042b0


	//   ....[88]....
        /*0708*/ 	.word	0x00004360


	//   ....[89]....
        /*070c*/ 	.word	0x00004370


	//   ....[90]....
        /*0710*/ 	.word	0x00004380


	//   ....[91]....
        /*0714*/ 	.word	0x00004390


	//   ....[92]....
        /*0718*/ 	.word	0x000043a0


	//   ....[93]....
        /*071c*/ 	.word	0x000043b0


	//   ....[94]....
        /*0720*/ 	.word	0x000043c0


	//   ....[95]....
        /*0724*/ 	.word	0x000043d0


	//   ....[96]....
        /*0728*/ 	.word	0x000043e0


	//   ....[97]....
        /*072c*/ 	.word	0x000043f0


	//   ....[98]....
        /*0730*/ 	.word	0x00004400


	//   ....[99]....
        /*0734*/ 	.word	0x00004410


	//   ....[100]....
        /*0738*/ 	.word	0x00004420


	//   ....[101]....
        /*073c*/ 	.word	0x00004430


	//   ....[102]....
        /*0740*/ 	.word	0x00004440


	//   ....[103]....
        /*0744*/ 	.word	0x00004450


	//   ....[104]....
        /*0748*/ 	.word	0x00004460


	//   ....[105]....
        /*074c*/ 	.word	0x00004470


	//   ....[106]....
        /*0750*/ 	.word	0x00004480


	//   ....[107]....
        /*0754*/ 	.word	0x00004490


	//   ....[108]....
        /*0758*/ 	.word	0x000044b0


	//   ....[109]....
        /*075c*/ 	.word	0x000044c0


	//   ....[110]....
        /*0760*/ 	.word	0x00004570


	//   ....[111]....
        /*0764*/ 	.word	0x00004580


	//   ....[112]....
        /*0768*/ 	.word	0x00004590


	//   ....[113]....
        /*076c*/ 	.word	0x000045a0


	//   ....[114]....
        /*0770*/ 	.word	0x000045b0


	//   ....[115]....
        /*0774*/ 	.word	0x000045c0


	//   ....[116]....
        /*0778*/ 	.word	0x000045d0


	//   ....[117]....
        /*077c*/ 	.word	0x000045e0


	//   ....[118]....
        /*0780*/ 	.word	0x000045f0


	//   ....[119]....
        /*0784*/ 	.word	0x00004600


	//   ....[120]....
        /*0788*/ 	.word	0x00004610


	//   ....[121]....
        /*078c*/ 	.word	0x00004620


	//   ....[122]....
        /*0790*/ 	.word	0x00004630


	//   ....[123]....
        /*0794*/ 	.word	0x00004640


	//   ....[124]....
        /*0798*/ 	.word	0x00004650


	//   ....[125]....
        /*079c*/ 	.word	0x00004660


	//   ....[126]....
        /*07a0*/ 	.word	0x00004670


	//   ....[127]....
        /*07a4*/ 	.word	0x00004680


	//   ....[128]....
        /*07a8*/ 	.word	0x00004690


	//   ....[129]....
        /*07ac*/ 	.word	0x000046a0


	//   ....[130]....
        /*07b0*/ 	.word	0x000046c0


	//   ....[131]....
        /*07b4*/ 	.word	0x000046d0


	//   ....[132]....
        /*07b8*/ 	.word	0x00006860


	//   ....[133]....
        /*07bc*/ 	.word	0x00006890


	//   ....[134]....
        /*07c0*/ 	.word	0x000068a0


	//   ....[135]....
        /*07c4*/ 	.word	0x000068b0


	//   ....[136]....
        /*07c8*/ 	.word	0x000068c0


	//   ....[137]....
        /*07cc*/ 	.word	0x000068d0


	//   ....[138]....
        /*07d0*/ 	.word	0x000068e0


	//   ....[139]....
        /*07d4*/ 	.word	0x000068f0


	//   ....[140]....
        /*07d8*/ 	.word	0x00006900


	//   ....[141]....
        /*07dc*/ 	.word	0x00006910


	//   ....[142]....
        /*07e0*/ 	.word	0x00006920


	//   ....[143]....
        /*07e4*/ 	.word	0x00006930


	//   ....[144]....
        /*07e8*/ 	.word	0x00006940


	//   ....[145]....
        /*07ec*/ 	.word	0x00006950


	//   ....[146]....
        /*07f0*/ 	.word	0x00006960


	//   ....[147]....
        /*07f4*/ 	.word	0x00006970


	//   ....[148]....
        /*07f8*/ 	.word	0x00006980


	//   ....[149]....
        /*07fc*/ 	.word	0x00006990


	//   ....[150]....
        /*0800*/ 	.word	0x000069a0


	//   ....[151]....
        /*0804*/ 	.word	0x000069b0


	//   ....[152]....
        /*0808*/ 	.word	0x000069c0


	//   ....[153]....
        /*080c*/ 	.word	0x000069d0


	//   ....[154]....
        /*0810*/ 	.word	0x00006a80


	//   ....[155]....
        /*0814*/ 	.word	0x00006a90


	//   ....[156]....
        /*0818*/ 	.word	0x00006aa0


	//   ....[157]....
        /*081c*/ 	.word	0x00006ab0


	//   ....[158]....
        /*0820*/ 	.word	0x00006ac0


	//   ....[159]....
        /*0824*/ 	.word	0x00006ad0


	//   ....[160]....
        /*0828*/ 	.word	0x00006ae0


	//   ....[161]....
        /*082c*/ 	.word	0x00006af0


	//   ....[162]....
        /*0830*/ 	.word	0x00006b00


	//   ....[163]....
        /*0834*/ 	.word	0x00006b10


	//   ....[164]....
        /*0838*/ 	.word	0x00006b20


	//   ....[165]....
        /*083c*/ 	.word	0x00006b30


	//   ....[166]....
        /*0840*/ 	.word	0x00006b40


	//   ....[167]....
        /*0844*/ 	.word	0x00006b50


	//   ....[168]....
        /*0848*/ 	.word	0x00006b60


	//   ....[169]....
        /*084c*/ 	.word	0x00006b70


	//   ....[170]....
        /*0850*/ 	.word	0x00006b80


	//   ....[171]....
        /*0854*/ 	.word	0x00006b90


	//   ....[172]....
        /*0858*/ 	.word	0x00006ba0


	//   ....[173]....
        /*085c*/ 	.word	0x00006bb0


	//   ....[174]....
        /*0860*/ 	.word	0x00006bd0


	//   ....[175]....
        /*0864*/ 	.word	0x00006be0


	//   ....[176]....
        /*0868*/ 	.word	0x00006c90


	//   ....[177]....
        /*086c*/ 	.word	0x00006ca0


	//   ....[178]....
        /*0870*/ 	.word	0x00006cb0


	//   ....[179]....
        /*0874*/ 	.word	0x00006cc0


	//   ....[180]....
        /*0878*/ 	.word	0x00006cd0


	//   ....[181]....
        /*087c*/ 	.word	0x00006ce0


	//   ....[182]....
        /*0880*/ 	.word	0x00006cf0


	//   ....[183]....
        /*0884*/ 	.word	0x00006d00


	//   ....[184]....
        /*0888*/ 	.word	0x00006d10


	//   ....[185]....
        /*088c*/ 	.word	0x00006d20


	//   ....[186]....
        /*0890*/ 	.word	0x00006d30


	//   ....[187]....
        /*0894*/ 	.word	0x00006d40


	//   ....[188]....
        /*0898*/ 	.word	0x00006d50


	//   ....[189]....
        /*089c*/ 	.word	0x00006d60


	//   ....[190]....
        /*08a0*/ 	.word	0x00006d70


	//   ....[191]....
        /*08a4*/ 	.word	0x00006d80


	//   ....[192]....
        /*08a8*/ 	.word	0x00006d90


	//   ....[193]....
        /*08ac*/ 	.word	0x00006da0


	//   ....[194]....
        /*08b0*/ 	.word	0x00006db0


	//   ....[195]....
        /*08b4*/ 	.word	0x00006dc0


	//   ....[196]....
        /*08b8*/ 	.word	0x00006de0


	//   ....[197]....
        /*08bc*/ 	.word	0x00006df0


	//   ....[198]....
        /*08c0*/ 	.word	0x00008f80


	//   ....[199]....
        /*08c4*/ 	.word	0x00008fb0


	//   ....[200]....
        /*08c8*/ 	.word	0x00008fc0


	//   ....[201]....
        /*08cc*/ 	.word	0x00008fd0


	//   ....[202]....
        /*08d0*/ 	.word	0x00008fe0


	//   ....[203]....
        /*08d4*/ 	.word	0x00008ff0


	//   ....[204]....
        /*08d8*/ 	.word	0x00009000


	//   ....[205]....
        /*08dc*/ 	.word	0x00009010


	//   ....[206]....
        /*08e0*/ 	.word	0x00009020


	//   ....[207]....
        /*08e4*/ 	.word	0x00009030


	//   ....[208]....
        /*08e8*/ 	.word	0x00009040


	//   ....[209]....
        /*08ec*/ 	.word	0x00009050


	//   ....[210]....
        /*08f0*/ 	.word	0x00009060


	//   ....[211]....
        /*08f4*/ 	.word	0x00009070


	//   ....[212]....
        /*08f8*/ 	.word	0x00009080


	//   ....[213]....
        /*08fc*/ 	.word	0x00009090


	//   ....[214]....
        /*0900*/ 	.word	0x000090a0


	//   ....[215]....
        /*0904*/ 	.word	0x000090b0


	//   ....[216]....
        /*0908*/ 	.word	0x000090c0


	//   ....[217]....
        /*090c*/ 	.word	0x000090d0


	//   ....[218]....
        /*0910*/ 	.word	0x000090e0


	//   ....[219]....
        /*0914*/ 	.word	0x000090f0


	//   ....[220]....
        /*0918*/ 	.word	0x000091a0


	//   ....[221]....
        /*091c*/ 	.word	0x000091b0


	//   ....[222]....
        /*0920*/ 	.word	0x000091c0


	//   ....[223]....
        /*0924*/ 	.word	0x000091d0


	//   ....[224]....
        /*0928*/ 	.word	0x000091e0


	//   ....[225]....
        /*092c*/ 	.word	0x000091f0


	//   ....[226]....
        /*0930*/ 	.word	0x00009200


	//   ....[227]....
        /*0934*/ 	.word	0x00009210


	//   ....[228]....
        /*0938*/ 	.word	0x00009220


	//   ....[229]....
        /*093c*/ 	.word	0x00009230


	//   ....[230]....
        /*0940*/ 	.word	0x00009240


	//   ....[231]....
        /*0944*/ 	.word	0x00009250


	//   ....[232]....
        /*0948*/ 	.word	0x00009260


	//   ....[233]....
        /*094c*/ 	.word	0x00009270


	//   ....[234]....
        /*0950*/ 	.word	0x00009280


	//   ....[235]....
        /*0954*/ 	.word	0x00009290


	//   ....[236]....
        /*0958*/ 	.word	0x000092a0


	//   ....[237]....
        /*095c*/ 	.word	0x000092b0


	//   ....[238]....
        /*0960*/ 	.word	0x000092c0


	//   ....[239]....
        /*0964*/ 	.word	0x000092d0


	//   ....[240]....
        /*0968*/ 	.word	0x000092f0


	//   ....[241]....
        /*096c*/ 	.word	0x00009300


	//   ....[242]....
        /*0970*/ 	.word	0x000093b0


	//   ....[243]....
        /*0974*/ 	.word	0x000093c0


	//   ....[244]....
        /*0978*/ 	.word	0x000093d0


	//   ....[245]....
        /*097c*/ 	.word	0x000093e0


	//   ....[246]....
        /*0980*/ 	.word	0x000093f0


	//   ....[247]....
        /*0984*/ 	.word	0x00009400


	//   ....[248]....
        /*0988*/ 	.word	0x00009410


	//   ....[249]....
        /*098c*/ 	.word	0x00009420


	//   ....[250]....
        /*0990*/ 	.word	0x00009430


	//   ....[251]....
        /*0994*/ 	.word	0x00009440


	//   ....[252]....
        /*0998*/ 	.word	0x00009450


	//   ....[253]....
        /*099c*/ 	.word	0x00009460


	//   ....[254]....
        /*09a0*/ 	.word	0x00009470


	//   ....[255]....
        /*09a4*/ 	.word	0x00009480


	//   ....[0]....
        /*09a8*/ 	.word	0x00009490


	//   ....[1]....
        /*09ac*/ 	.word	0x000094a0


	//   ....[2]....
        /*09b0*/ 	.word	0x000094b0


	//   ....[3]....
        /*09b4*/ 	.word	0x000094c0


	//   ....[4]....
        /*09b8*/ 	.word	0x000094d0


	//   ....[5]....
        /*09bc*/ 	.word	0x000094e0


	//   ....[6]....
        /*09c0*/ 	.word	0x00009500


	//   ....[7]....
        /*09c4*/ 	.word	0x00009510


	//   ....[8]....
        /*09c8*/ 	.word	0x0000b6a0


	//   ....[9]....
        /*09cc*/ 	.word	0x0000b6e0


	//   ....[10]....
        /*09d0*/ 	.word	0x0000b6f0


	//   ....[11]....
        /*09d4*/ 	.word	0x0000b700


	//   ....[12]....
        /*09d8*/ 	.word	0x0000b710


	//   ....[13]....
        /*09dc*/ 	.word	0x0000b720


	//   ....[14]....
        /*09e0*/ 	.word	0x0000b730


	//   ....[15]....
        /*09e4*/ 	.word	0x0000b740


	//   ....[16]....
        /*09e8*/ 	.word	0x0000b750


	//   ....[17]....
        /*09ec*/ 	.word	0x0000b760


	//   ....[18]....
        /*09f0*/ 	.word	0x0000b770


	//   ....[19]....
        /*09f4*/ 	.word	0x0000b780


	//   ....[20]....
        /*09f8*/ 	.word	0x0000b790


	//   ....[21]....
        /*09fc*/ 	.word	0x0000b7a0


	//   ....[22]....
        /*0a00*/ 	.word	0x0000b7b0


	//   ....[23]....
        /*0a04*/ 	.word	0x0000b7c0


	//   ....[24]....
        /*0a08*/ 	.word	0x0000b7d0


	//   ....[25]....
        /*0a0c*/ 	.word	0x0000b7e0


	//   ....[26]....
        /*0a10*/ 	.word	0x0000b7f0


	//   ....[27]....
        /*0a14*/ 	.word	0x0000b800


	//   ....[28]....
        /*0a18*/ 	.word	0x0000b810


	//   ....[29]....
        /*0a1c*/ 	.word	0x0000b820


	//   ....[30]....
        /*0a20*/ 	.word	0x0000b8e0


	//   ....[31]....
        /*0a24*/ 	.word	0x0000b8f0


	//   ....[32]....
        /*0a28*/ 	.word	0x0000b900


	//   ....[33]....
        /*0a2c*/ 	.word	0x0000b910


	//   ....[34]....
        /*0a30*/ 	.word	0x0000b920


	//   ....[35]....
        /*0a34*/ 	.word	0x0000b930


	//   ....[36]....
        /*0a38*/ 	.word	0x0000b940


	//   ....[37]....
        /*0a3c*/ 	.word	0x0000b950


	//   ....[38]....
        /*0a40*/ 	.word	0x0000b960


	//   ....[39]....
        /*0a44*/ 	.word	0x0000b970


	//   ....[40]....
        /*0a48*/ 	.word	0x0000b980


	//   ....[41]....
        /*0a4c*/ 	.word	0x0000b990


	//   ....[42]....
        /*0a50*/ 	.word	0x0000b9a0


	//   ....[43]....
        /*0a54*/ 	.word	0x0000b9b0


	//   ....[44]....
        /*0a58*/ 	.word	0x0000b9c0


	//   ....[45]....
        /*0a5c*/ 	.word	0x0000b9d0


	//   ....[46]....
        /*0a60*/ 	.word	0x0000b9e0


	//   ....[47]....
        /*0a64*/ 	.word	0x0000b9f0


	//   ....[48]....
        /*0a68*/ 	.word	0x0000ba00


	//   ....[49]....
        /*0a6c*/ 	.word	0x0000ba10


	//   ....[50]....
        /*0a70*/ 	.word	0x0000ba20


	//   ....[51]....
        /*0a74*/ 	.word	0x0000ba30


	//   ....[52]....
        /*0a78*/ 	.word	0x0000baf0


	//   ....[53]....
        /*0a7c*/ 	.word	0x0000bb00


	//   ....[54]....
        /*0a80*/ 	.word	0x0000bb10


	//   ....[55]....
        /*0a84*/ 	.word	0x0000bb20


	//   ....[56]....
        /*0a88*/ 	.word	0x0000bb30


	//   ....[57]....
        /*0a8c*/ 	.word	0x0000bb40


	//   ....[58]....
        /*0a90*/ 	.word	0x0000bb50


	//   ....[59]....
        /*0a94*/ 	.word	0x0000bb60


	//   ....[60]....
        /*0a98*/ 	.word	0x0000bb70


	//   ....[61]....
        /*0a9c*/ 	.word	0x0000bb80


	//   ....[62]....
        /*0aa0*/ 	.word	0x0000bb90


	//   ....[63]....
        /*0aa4*/ 	.word	0x0000bba0


	//   ....[64]....
        /*0aa8*/ 	.word	0x0000bbb0


	//   ....[65]....
        /*0aac*/ 	.word	0x0000bbc0


	//   ....[66]....
        /*0ab0*/ 	.word	0x0000bbd0


	//   ....[67]....
        /*0ab4*/ 	.word	0x0000bbe0


	//   ....[68]....
        /*0ab8*/ 	.word	0x0000bbf0


	//   ....[69]....
        /*0abc*/ 	.word	0x0000bc00


	//   ....[70]....
        /*0ac0*/ 	.word	0x0000bc10


	//   ....[71]....
        /*0ac4*/ 	.word	0x0000bc20


	//   ....[72]....
        /*0ac8*/ 	.word	0x0000bc30


	//   ....[73]....
        /*0acc*/ 	.word	0x0000bc40


	//----- nvinfo : EIATTR_VRC_CTA_INIT_COUNT
	.align		4
.L_1538:
        /*0ad0*/ 	.byte	0x02, 0x4a
	.zero		1
	.zero		1


	//----- nvinfo : EIATTR_EXIT_INSTR_OFFSETS
	.align		4
        /*0ad4*/ 	.byte	0x04, 0x1c
        /*0ad6*/ 	.short	(.L_1540 - .L_1539)


	//   ....[0]....
.L_1539:
        /*0ad8*/ 	.word	0x00014c20


	//   ....[1]....
        /*0adc*/ 	.word	0x00015980


	//   ....[2]....
        /*0ae0*/ 	.word	0x000159f0


	//----- nvinfo : EIATTR_MAX_THREADS
	.align		4
.L_1540:
        /*0ae4*/ 	.byte	0x04, 0x05
        /*0ae6*/ 	.short	(.L_1542 - .L_1541)
.L_1541:
        /*0ae8*/ 	.word	0x00000080
        /*0aec*/ 	.word	0x00000001
        /*0af0*/ 	.word	0x00000001


	//----- nvinfo : EIATTR_CRS_STACK_SIZE
	.align		4
.L_1542:
        /*0af4*/ 	.byte	0x04, 0x1e
        /*0af6*/ 	.short	(.L_1544 - .L_1543)
.L_1543:
        /*0af8*/ 	.word	0x00000000


	//----- nvinfo : EIATTR_CBANK_PARAM_SIZE
	.align		4
.L_1544:
        /*0afc*/ 	.byte	0x03, 0x19
        /*0afe*/ 	.short	0x0028


	//----- nvinfo : EIATTR_PARAM_CBANK
	.align		4
        /*0b00*/ 	.byte	0x04, 0x0a
        /*0b02*/ 	.short	(.L_1546 - .L_1545)
	.align		4
.L_1545:
        /*0b04*/ 	.word	index@(.nv.constant0._ZN17fastertransformer38beam_online_softmax_topk_stage2_kernelIfLi32ELi128EEEvPKfS2_PiPT_ii)
        /*0b08*/ 	.short	0x0380
        /*0b0a*/ 	.short	0x0028


	//----- nvinfo : EIATTR_SW_WAR
	.align		4
.L_1546:
        /*0b0c*/ 	.byte	0x04, 0x36
        /*0b0e*/ 	.short	(.L_1548 - .L_1547)
.L_1547:
        /*0b10*/ 	.word	0x00000008
.L_1548:


//--------------------- .nv.info._ZN17fastertransformer38beam_online_softmax_topk_stage2_kernelIfLi32ELi64EEEvPKfS2_PiPT_ii --------------------------
	.section	.nv.info._ZN17fastertransformer38beam_online_softmax_topk_stage2_kernelIfLi32ELi64EEEvPKfS2_PiPT_ii,"",@"SHT_CUDA_INFO"
	.sectionflags	@""
	.align	4


	//----- nvinfo : EIATTR_CUDA_API_VERSION
	.align		4
        /*0000*/ 	.byte	0x04, 0x37
        /*0002*/ 	.short	(.L_1550 - .L_1549)
.L_1549:
        /*0004*/ 	.word	0x00000082


	//----- nvinfo : EIATTR_KPARAM_INFO
	.align		4
.L_1550:
        /*0008*/ 	.byte	0x04, 0x17
        /*000a*/ 	.short	(.L_1552 - .L_1551)
.L_1551:
        /*000c*/ 	.word	0x00000000
        /*0010*/ 	.short	0x0005
        /*0012*/ 	.short	0x0024
        /*0014*/ 	.byte	0x00, 0xf0, 0x11, 0x00


	//----- nvinfo : EIATTR_KPARAM_INFO
	.align		4
.L_1552:
        /*0018*/ 	.byte	0x04, 0x17
        /*001a*/ 	.short	(.L_1554 - .L_1553)
.L_1553:
        /*001c*/ 	.word	0x00000000
        /*0020*/ 	.short	0x0004
        /*0022*/ 	.short	0x0020
        /*0024*/ 	.byte	0x00, 0xf0, 0x11, 0x00


	//----- nvinfo : EIATTR_KPARAM_INFO
	.align		4
.L_1554:
        /*0028*/ 	.byte	0x04, 0x17
        /*002a*/ 	.short	(.L_1556 - .L_1555)
.L_1555:
        /*002c*/ 	.word	0x00000000
        /*0030*/ 	.short	0x0003
        /*0032*/ 	.short	0x0018
        /*0034*/ 	.byte	0x00, 0xf5, 0x21, 0x00


	//----- nvinfo : EIATTR_KPARAM_INFO
	.align		4
.L_1556:
        /*0038*/ 	.byte	0x04, 0x17
        /*003a*/ 	.short	(.L_1558 - .L_1557)
.L_1557:
        /*003c*/ 	.word	0x00000000
        /*0040*/ 	.short	0x0002
        /*0042*/ 	.short	0x0010
        /*0044*/ 	.byte	0x00, 0xf5, 0x21, 0x00


	//----- nvinfo : EIATTR_KPARAM_INFO
	.align		4
.L_1558:
        /*0048*/ 	.byte	0x04, 0x17
        /*004a*/ 	.short	(.L_1560 - .L_1559)
.L_1559:
        /*004c*/ 	.word	0x00000000
        /*0050*/ 	.short	0x0001
        /*0052*/ 	.short	0x0008
        /*0054*/ 	.byte	0x00, 0xf5, 0x21, 0x00


	//----- nvinfo : EIATTR_KPARAM_INFO
	.align		4
.L_1560:
        /*0058*/ 	.byte	0x04, 0x17
        /*005a*/ 	.short	(.L_1562 - .L_1561)
.L_1561:
        /*005c*/ 	.word	0x00000000
        /*0060*/ 	.short	0x0000
        /*0062*/ 	.short	0x0000
        /*0064*/ 	.byte	0x00, 0xf5, 0x21, 0x00


	//----- nvinfo : EIATTR_SPARSE_MMA_MASK
	.align		4
.L_1562:
        /*0068*/ 	.byte	0x03, 0x50
        /*006a*/ 	.short	0x0000


	//----- nvinfo : EIATTR_MAXREG_COUNT
	.align		4
        /*006c*/ 	.byte	0x03, 0x1b
        /*006e*/ 	.short	0x00ff


	//----- nvinfo : EIATTR_NUM_BARRIERS
	.align		4
        /*0070*/ 	.byte	0x02, 0x4c
        /*0072*/ 	.byte	0x01
	.zero		1


	//----- nvinfo : EIATTR_MERCURY_ISA_VERSION
	.align		4
        /*0074*/ 	.byte	0x03, 0x5f
        /*0076*/ 	.short	0x0101


	//----- nvinfo : EIATTR_COOP_GROUP_MASK_REGIDS
	.align		4
        /*0078*/ 	.byte	0x04, 0x29
        /*007a*/ 	.short	(.L_1564 - .L_1563)


	//   ....[0]....
.L_1563:
        /*007c*/ 	.word	0xffffffff


	//   ....[1]....
        /*0080*/ 	.word	0xffffffff


	//   ....[2]....
        /*0084*/ 	.word	0xffffffff


	//   ....[3]....
        /*0088*/ 	.word	0xffffffff


	//   ....[4]....
        /*008c*/ 	.word	0xffffffff


	//   ....[5]....
        /*0090*/ 	.word	0xffffffff


	//   ....[6]....
        /*0094*/ 	.word	0xffffffff


	//   ....[7]....
        /*0098*/ 	.word	0xffffffff


	//   ....[8]....
        /*009c*/ 	.word	0xffffffff


	//   ....[9]....
        /*00a0*/ 	.word	0xffffffff


	//   ....[10]....
        /*00a4*/ 	.word	0xffffffff


	//   ....[11]....
        /*00a8*/ 	.word	0xffffffff


	//   ....[12]....
        /*00ac*/ 	.word	0xffffffff


	//   ....[13]....
        /*00b0*/ 	.word	0xffffffff


	//   ....[14]....
        /*00b4*/ 	.word	0xffffffff


	//   ....[15]....
        /*00b8*/ 	.word	0xffffffff


	//   ....[16]....
        /*00bc*/ 	.word	0xffffffff


	//   ....[17]....
        /*00c0*/ 	.word	0xffffffff


	//   ....[18]....
        /*00c4*/ 	.word	0xffffffff


	//   ....[19]....
        /*00c8*/ 	.word	0xffffffff


	//   ....[20]....
        /*00cc*/ 	.word	0xffffffff


	//   ....[21]....
        /*00d0*/ 	.word	0xffffffff


	//   ....[22]....
        /*00d4*/ 	.word	0xffffffff


	//   ....[23]....
        /*00d8*/ 	.word	0xffffffff


	//   ....[24]....
        /*00dc*/ 	.word	0xffffffff


	//   ....[25]....
        /*00e0*/ 	.word	0xffffffff


	//   ....[26]....
        /*00e4*/ 	.word	0xffffffff


	//   ....[27]....
        /*00e8*/ 	.word	0xffffffff


	//   ....[28]....
        /*00ec*/ 	.word	0xffffffff


	//   ....[29]....
        /*00f0*/ 	.word	0xffffffff


	//   ....[30]....
        /*00f4*/ 	.word	0xffffffff


	//   ....[31]....
        /*00f8*/ 	.word	0xffffffff


	//   ....[32]....
        /*00fc*/ 	.word	0xffffffff


	//   ....[33]....
        /*0100*/ 	.word	0xffffffff


	//   ....[34]....
        /*0104*/ 	.word	0xffffffff


	//   ....[35]....
        /*0108*/ 	.word	0xffffffff


	//   ....[36]....
        /*010c*/ 	.word	0xffffffff


	//   ....[37]....
        /*0110*/ 	.word	0xffffffff


	//   ....[38]....
        /*0114*/ 	.word	0xffffffff


	//   ....[39]....
        /*0118*/ 	.word	0xffffffff


	//   ....[40]....
        /*011c*/ 	.word	0xffffffff


	//   ....[41]....
        /*0120*/ 	.word	0xffffffff


	//   ....[42]....
        /*0124*/ 	.word	0xffffffff


	//   ....[43]....
        /*0128*/ 	.word	0xffffffff


	//   ....[44]....
        /*012c*/ 	.word	0xffffffff


	//   ....[45]....
        /*0130*/ 	.word	0xffffffff


	//   ....[46]....
        /*0134*/ 	.word	0xffffffff


	//   ....[47]....
        /*0138*/ 	.word	0xffffffff


	//   ....[48]....
        /*013c*/ 	.word	0xffffffff


	//   ....[49]....
        /*0140*/ 	.word	0xffffffff


	//   ....[50]....
        /*0144*/ 	.word	0xffffffff


	//   ....[51]....
        /*0148*/ 	.word	0xffffffff


	//   ....[52]....
        /*014c*/ 	.word	0xffffffff


	//   ....[53]....
        /*0150*/ 	.word	0xffffffff


	//   ....[54]....
        /*0154*/ 	.word	0xffffffff


	//   ....[55]....
        /*0158*/ 	.word	0xffffffff


	//   ....[56]....
        /*015c*/ 	.word	0xffffffff


	//   ....[57]....
        /*0160*/ 	.word	0xffffffff


	//   ....[58]....
        /*0164*/ 	.word	0xffffffff


	//   ....[59]....
        /*0168*/ 	.word	0xffffffff


	//   ....[60]....
        /*016c*/ 	.word	0xffffffff


	//   ....[61]....
        /*0170*/ 	.word	0xffffffff


	//   ....[62]....
        /*0174*/ 	.word	0xffffffff


	//   ....[63]....
        /*0178*/ 	.word	0xffffffff


	//   ....[64]....
        /*017c*/ 	.word	0xffffffff


	//   ....[65]....
        /*0180*/ 	.word	0xffffffff


	//   ....[66]....
        /*0184*/ 	.word	0xffffffff


	//   ....[67]....
        /*0188*/ 	.word	0xffffffff


	//   ....[68]....
        /*018c*/ 	.word	0xffffffff


	//   ....[69]....
        /*0190*/ 	.word	0xffffffff


	//   ....[70]....
        /*0194*/ 	.word	0xffffffff


	//   ....[71]....
        /*0198*/ 	.word	0xffffffff


	//   ....[72]....
        /*019c*/ 	.word	0xffffffff


	//   ....[73]....
        /*01a0*/ 	.word	0xffffffff


	//   ....[74]....
        /*01a4*/ 	.word	0xffffffff


	//   ....[75]....
        /*01a8*/ 	.word	0xffffffff


	//   ....[76]....
        /*01ac*/ 	.word	0xffffffff


	//   ....[77]....
        /*01b0*/ 	.word	0xffffffff


	//   ....[78]....
        /*01b4*/ 	.word	0xffffffff


	//   ....[79]....
        /*01b8*/ 	.word	0xffffffff


	//   ....[80]....
        /*01bc*/ 	.word	0xffffffff


	//   ....[81]....
        /*01c0*/ 	.word	0xffffffff


	//   ....[82]....
        /*01c4*/ 	.word	0xffffffff


	//   ....[83]....
        /*01c8*/ 	.word	0xffffffff


	//   ....[84]....
        /*01cc*/ 	.word	0xffffffff


	//   ....[85]....
        /*01d0*/ 	.word	0xffffffff


	//   ....[86]....
        /*01d4*/ 	.word	0xffffffff


	//   ....[87]....
        /*01d8*/ 	.word	0xffffffff


	//   ....[88]....
        /*01dc*/ 	.word	0xffffffff


	//   ....[89]....
        /*01e0*/ 	.word	0xffffffff


	//   ....[90]....
        /*01e4*/ 	.word	0xffffffff


	//   ....[91]....
        /*01e8*/ 	.word	0xffffffff


	//   ....[92]....
        /*01ec*/ 	.word	0xffffffff


	//   ....[93]....
        /*01f0*/ 	.word	0xffffffff


	//   ....[94]....
        /*01f4*/ 	.word	0xffffffff


	//   ....[95]....
        /*01f8*/ 	.word	0xffffffff


	//   ....[96]....
        /*01fc*/ 	.word	0xffffffff


	//   ....[97]....
        /*0200*/ 	.word	0xffffffff


	//   ....[98]....
        /*0204*/ 	.word	0xffffffff


	//   ....[99]....
        /*0208*/ 	.word	0xffffffff


	//   ....[100]....
        /*020c*/ 	.word	0xffffffff


	//   ....[101]....
        /*0210*/ 	.word	0xffffffff


	//   ....[102]....
        /*0214*/ 	.word	0xffffffff


	//   ....[103]....
        /*0218*/ 	.word	0xffffffff


	//   ....[104]....
        /*021c*/ 	.word	0xffffffff


	//   ....[105]....
        /*0220*/ 	.word	0xffffffff


	//   ....[106]....
        /*0224*/ 	.word	0xffffffff


	//   ....[107]....
        /*0228*/ 	.word	0xffffffff


	//   ....[108]....
        /*022c*/ 	.word	0xffffffff


	//   ....[109]....
        /*0230*/ 	.word	0xffffffff


	//   ....[110]....
        /*0234*/ 	.word	0xffffffff


	//   ....[111]....
        /*0238*/ 	.word	0xffffffff


	//   ....[112]....
        /*023c*/ 	.word	0xffffffff


	//   ....[113]....
        /*0240*/ 	.word	0xffffffff


	//   ....[114]....
        /*0244*/ 	.word	0xffffffff


	//   ....[115]....
        /*0248*/ 	.word	0xffffffff


	//   ....[116]....
        /*024c*/ 	.word	0xffffffff


	//   ....[117]....
        /*0250*/ 	.word	0xffffffff


	//   ....[118]....
        /*0254*/ 	.word	0xffffffff


	//   ....[119]....
        /*0258*/ 	.word	0xffffffff


	//   ....[120]....
        /*025c*/ 	.word	0xffffffff


	//   ....[121]....
        /*0260*/ 	.word	0xffffffff


	//   ....[122]....
        /*0264*/ 	.word	0xffffffff


	//   ....[123]....
        /*0268*/ 	.word	0xffffffff


	//   ....[124]....
        /*026c*/ 	.word	0xffffffff


	//   ....[125]....
        /*0270*/ 	.word	0xffffffff


	//   ....[126]....
        /*0274*/ 	.word	0xffffffff


	//   ....[127]....
        /*0278*/ 	.word	0xffffffff


	//   ....[128]....
        /*027c*/ 	.word	0xffffffff


	//   ....[129]....
        /*0280*/ 	.word	0xffffffff


	//   ....[130]....
        /*0284*/ 	.word	0xffffffff


	//   ....[131]....
        /*0288*/ 	.word	0xffffffff


	//   ....[132]....
        /*028c*/ 	.word	0xffffffff


	//   ....[133]....
        /*0290*/ 	.word	0xffffffff


	//   ....[134]....
        /*0294*/ 	.word	0xffffffff


	//   ....[135]....
        /*0298*/ 	.word	0xffffffff


	//   ....[136]....
        /*029c*/ 	.word	0xffffffff


	//   ....[137]....
        /*02a0*/ 	.word	0xffffffff


	//   ....[138]....
        /*02a4*/ 	.word	0xffffffff


	//   ....[139]....
        /*02a8*/ 	.word	0xffffffff


	//   ....[140]....
        /*02ac*/ 	.word	0xffffffff


	//   ....[141]....
        /*02b0*/ 	.word	0xffffffff


	//   ....[142]....
        /*02b4*/ 	.word	0xffffffff


	//   ....[143]....
        /*02b8*/ 	.word	0xffffffff


	//   ....[144]....
        /*02bc*/ 	.word	0xffffffff


	//   ....[145]....
        /*02c0*/ 	.word	0xffffffff


	//   ....[146]....
        /*02c4*/ 	.word	0xffffffff


	//   ....[147]....
        /*02c8*/ 	.word	0xffffffff


	//   ....[148]....
        /*02cc*/ 	.word	0xffffffff


	//   ....[149]....
        /*02d0*/ 	.word	0xffffffff


	//   ....[150]....
        /*02d4*/ 	.word	0xffffffff


	//   ....[151]....
        /*02d8*/ 	.word	0xffffffff


	//   ....[152]....
        /*02dc*/ 	.word	0xffffffff


	//   ....[153]....
        /*02e0*/ 	.word	0xffffffff


	//   ....[154]....
        /*02e4*/ 	.word	0xffffffff


	//   ....[155]....
        /*02e8*/ 	.word	0xffffffff


	//   ....[156]....
        /*02ec*/ 	.word	0xffffffff


	//   ....[157]....
        /*02f0*/ 	.word	0xffffffff


	//   ....[158]....
        /*02f4*/ 	.word	0xffffffff


	//   ....[159]....
        /*02f8*/ 	.word	0xffffffff


	//   ....[160]....
        /*02fc*/ 	.word	0xffffffff


	//   ....[161]....
        /*0300*/ 	.word	0xffffffff


	//   ....[162]....
        /*0304*/ 	.word	0xffffffff


	//   ....[163]....
        /*0308*/ 	.word	0xffffffff


	//   ....[164]....
        /*030c*/ 	.word	0xffffffff


	//   ....[165]....
        /*0310*/ 	.word	0xffffffff


	//   ....[166]....
        /*0314*/ 	.word	0xffffffff


	//   ....[167]....
        /*0318*/ 	.word	0xffffffff


	//   ....[168]....
        /*031c*/ 	.word	0xffffffff


	//   ....[169]....
        /*0320*/ 	.word	0xffffffff


	//   ....[170]....
        /*0324*/ 	.word	0xffffffff


	//   ....[171]....
        /*0328*/ 	.word	0xffffffff


	//   ....[172]....
        /*032c*/ 	.word	0xffffffff


	//   ....[173]....
        /*0330*/ 	.word	0xffffffff


	//   ....[174]....
        /*0334*/ 	.word	0xffffffff


	//   ....[175]....
        /*0338*/ 	.word	0xffffffff


	//   ....[176]....
        /*033c*/ 	.word	0xffffffff


	//   ....[177]....
        /*0340*/ 	.word	0xffffffff


	//   ....[178]....
        /*0344*/ 	.word	0xffffffff


	//   ....[179]....
        /*0348*/ 	.word	0xffffffff


	//   ....[180]....
        /*034c*/ 	.word	0xffffffff


	//   ....[181]....
        /*0350*/ 	.word	0xffffffff


	//   ....[182]....
        /*0354*/ 	.word	0xffffffff


	//   ....[183]....
        /*0358*/ 	.word	0xffffffff


	//   ....[184]....
        /*035c*/ 	.word	0xffffffff


	//   ....[185]....
        /*0360*/ 	.word	0xffffffff


	//   ....[186]....
        /*0364*/ 	.word	0xffffffff


	//   ....[187]....
        /*0368*/ 	.word	0xffffffff


	//   ....[188]....
        /*036c*/ 	.word	0xffffffff


	//   ....[189]....
        /*0370*/ 	.word	0xffffffff


	//   ....[190]....
        /*0374*/ 	.word	0xffffffff


	//   ....[191]....
        /*0378*/ 	.word	0xffffffff


	//   ....[192]....
        /*037c*/ 	.word	0xffffffff


	//   ....[193]....
        /*0380*/ 	.word	0xffffffff


	//   ....[194]....
        /*0384*/ 	.word	0xffffffff


	//   ....[195]....
        /*0388*/ 	.word	0xffffffff


	//   ....[196]....
        /*038c*/ 	.word	0xffffffff


	//   ....[197]....
        /*0390*/ 	.word	0xffffffff


	//   ....[198]....
        /*0394*/ 	.word	0xffffffff


	//   ....[199]....
        /*0398*/ 	.word	0xffffffff


	//   ....[200]....
        /*039c*/ 	.word	0xffffffff


	//   ....[201]....
        /*03a0*/ 	.word	0xffffffff


	//   ....[202]....
        /*03a4*/ 	.word	0xffffffff


	//   ....[203]....
        /*03a8*/ 	.word	0xffffffff


	//   ....[204]....
        /*03ac*/ 	.word	0xffffffff


	//   ....[205]....
        /*03b0*/ 	.word	0xffffffff


	//   ....[206]....
        /*03b4*/ 	.word	0xffffffff


	//   ....[207]....
        /*03b8*/ 	.word	0xffffffff


	//   ....[208]....
        /*03bc*/ 	.word	0xffffffff


	//   ....[209]....
        /*03c0*/ 	.word	0xffffffff


	//   ....[210]....
        /*03c4*/ 	.word	0xffffffff


	//   ....[211]....
        /*03c8*/ 	.word	0xffffffff


	//   ....[212]....
        /*03cc*/ 	.word	0xffffffff


	//   ....[213]....
        /*03d0*/ 	.word	0xffffffff


	//   ....[214]....
        /*03d4*/ 	.word	0xffffffff


	//   ....[215]....
        /*03d8*/ 	.word	0xffffffff


	//   ....[216]....
        /*03dc*/ 	.word	0xffffffff


	//   ....[217]....
        /*03e0*/ 	.word	0xffffffff


	//   ....[218]....
        /*03e4*/ 	.word	0xffffffff


	//   ....[219]....
        /*03e8*/ 	.word	0xffffffff


	//   ....[220]....
        /*03ec*/ 	.word	0xffffffff


	//   ....[221]....
        /*03f0*/ 	.word	0xffffffff


	//   ....[222]....
        /*03f4*/ 	.word	0xffffffff


	//   ....[223]....
        /*03f8*/ 	.word	0xffffffff


	//   ....[224]....
        /*03fc*/ 	.word	0xffffffff


	//   ....[225]....
        /*0400*/ 	.word	0xffffffff


	//   ....[226]....
        /*0404*/ 	.word	0xffffffff


	//   ....[227]....
        /*0408*/ 	.word	0xffffffff


	//   ....[228]....
        /*040c*/ 	.word	0xffffffff


	//   ....[229]....
        /*0410*/ 	.word	0xffffffff


	//   ....[230]....
        /*0414*/ 	.word	0xffffffff


	//   ....[231]....
        /*0418*/ 	.word	0xffffffff


	//   ....[232]....
        /*041c*/ 	.word	0xffffffff


	//   ....[233]....
        /*0420*/ 	.word	0xffffffff


	//   ....[234]....
        /*0424*/ 	.word	0xffffffff


	//   ....[235]....
        /*0428*/ 	.word	0xffffffff


	//   ....[236]....
        /*042c*/ 	.word	0xffffffff


	//   ....[237]....
        /*0430*/ 	.word	0xffffffff


	//   ....[238]....
        /*0434*/ 	.word	0xffffffff


	//   ....[239]....
        /*0438*/ 	.word	0xffffffff


	//   ....[240]....
        /*043c*/ 	.word	0xffffffff


	//   ....[241]....
        /*0440*/ 	.word	0xffffffff


	//   ....[242]....
        /*0444*/ 	.word	0xffffffff


	//   ....[243]....
        /*0448*/ 	.word	0xffffffff


	//   ....[244]....
        /*044c*/ 	.word	0xffffffff


	//   ....[245]....
        /*0450*/ 	.word	0xffffffff


	//   ....[246]....
        /*0454*/ 	.word	0xffffffff


	//   ....[247]....
        /*0458*/ 	.word	0xffffffff


	//   ....[248]....
        /*045c*/ 	.word	0xffffffff


	//   ....[249]....
        /*0460*/ 	.word	0xffffffff


	//   ....[250]....
        /*0464*/ 	.word	0xffffffff


	//   ....[251]....
        /*0468*/ 	.word	0xffffffff


	//   ....[252]....
        /*046c*/ 	.word	0xffffffff


	//   ....[253]....
        /*0470*/ 	.word	0xffffffff


	//   ....[254]....
        /*0474*/ 	.word	0xffffffff


	//   ....[255]....
        /*0478*/ 	.word	0xffffffff


	//   ....[0]....
        /*047c*/ 	.word	0xffffffff


	//   ....[1]....
        /*0480*/ 	.word	0xffffffff


	//   ....[2]....
        /*0484*/ 	.word	0xffffffff


	//   ....[3]....
        /*0488*/ 	.word	0xffffffff


	//   ....[4]....
        /*048c*/ 	.word	0xffffffff


	//   ....[5]....
        /*0490*/ 	.word	0xffffffff


	//   ....[6]....
        /*0494*/ 	.word	0xffffffff


	//   ....[7]....
        /*0498*/ 	.word	0xffffffff


	//   ....[8]....
        /*049c*/ 	.word	0xffffffff


	//   ....[9]....
        /*04a0*/ 	.word	0xffffffff


	//   ....[10]....
        /*04a4*/ 	.word	0xffffffff


	//   ....[11]....
        /*04a8*/ 	.word	0xffffffff


	//   ....[12]....
        /*04ac*/ 	.word	0xffffffff


	//   ....[13]....
        /*04b0*/ 	.word	0xffffffff


	//   ....[14]....
        /*04b4*/ 	.word	0xffffffff


	//   ....[15]....
        /*04b8*/ 	.word	0xffffffff


	//   ....[16]....
        /*04bc*/ 	.word	0xffffffff


	//   ....[17]....
        /*04c0*/ 	.word	0xffffffff


	//   ....[18]....
        /*04c4*/ 	.word	0xffffffff


	//   ....[19]....
        /*04c8*/ 	.word	0xffffffff


	//   ....[20]....
        /*04cc*/ 	.word	0xffffffff


	//   ....[21]....
        /*04d0*/ 	.word	0xffffffff


	//   ....[22]....
        /*04d4*/ 	.word	0xffffffff


	//   ....[23]....
        /*04d8*/ 	.word	0xffffffff


	//   ....[24]....
        /*04dc*/ 	.word	0xffffffff


	//   ....[25]....
        /*04e0*/ 	.word	0xffffffff


	//   ....[26]....
        /*04e4*/ 	.word	0xffffffff


	//   ....[27]....
        /*04e8*/ 	.word	0xffffffff


	//   ....[28]....
        /*04ec*/ 	.word	0xffffffff


	//   ....[29]....
        /*04f0*/ 	.word	0xffffffff


	//   ....[30]....
        /*04f4*/ 	.word	0xffffffff


	//   ....[31]....
        /*04f8*/ 	.word	0xffffffff


	//   ....[32]....
        /*04fc*/ 	.word	0xffffffff


	//   ....[33]....
        /*0500*/ 	.word	0xffffffff


	//   ....[34]....
        /*0504*/ 	.word	0xffffffff


	//   ....[35]....
        /*0508*/ 	.word	0xffffffff


	//   ....[36]....
        /*050c*/ 	.word	0xffffffff


	//   ....[37]....
        /*0510*/ 	.word	0xffffffff


	//   ....[38]....
        /*0514*/ 	.word	0xffffffff


	//   ....[39]....
        /*0518*/ 	.word	0xffffffff


	//   ....[40]....
        /*051c*/ 	.word	0xffffffff


	//   ....[41]....
        /*0520*/ 	.word	0xffffffff


	//   ....[42]....
        /*0524*/ 	.word	0xffffffff


	//   ....[43]....
        /*0528*/ 	.word	0xffffffff


	//   ....[44]....
        /*052c*/ 	.word	0xffffffff


	//   ....[45]....
        /*0530*/ 	.word	0xffffffff


	//   ....[46]....
        /*0534*/ 	.word	0xffffffff


	//   ....[47]....
        /*0538*/ 	.word	0xffffffff


	//   ....[48]....
        /*053c*/ 	.word	0xffffffff


	//   ....[49]....
        /*0540*/ 	.word	0xffffffff


	//   ....[50]....
        /*0544*/ 	.word	0xffffffff


	//   ....[51]....
        /*0548*/ 	.word	0xffffffff


	//   ....[52]....
        /*054c*/ 	.word	0xffffffff


	//   ....[53]....
        /*0550*/ 	.word	0xffffffff


	//   ....[54]....
        /*0554*/ 	.word	0xffffffff


	//   ....[55]....
        /*0558*/ 	.word	0xffffffff


	//   ....[56]....
        /*055c*/ 	.word	0xffffffff


	//   ....[57]....
        /*0560*/ 	.word	0xffffffff


	//   ....[58]....
        /*0564*/ 	.word	0xffffffff


	//   ....[59]....
        /*0568*/ 	.word	0xffffffff


	//   ....[60]....
        /*056c*/ 	.word	0xffffffff


	//   ....[61]....
        /*0570*/ 	.word	0xffffffff


	//   ....[62]....
        /*0574*/ 	.word	0xffffffff


	//   ....[63]....
        /*0578*/ 	.word	0xffffffff


	//   ....[64]....
        /*057c*/ 	.word	0xffffffff


	//   ....[65]....
        /*0580*/ 	.word	0xffffffff


	//   ....[66]....
        /*0584*/ 	.word	0xffffffff


	//   ....[67]....
        /*0588*/ 	.word	0xffffffff


	//   ....[68]....
        /*058c*/ 	.word	0xffffffff


	//   ....[69]....
        /*0590*/ 	.word	0xffffffff


	//   ....[70]....
        /*0594*/ 	.word	0xffffffff


	//   ....[71]....
        /*0598*/ 	.word	0xffffffff


	//   ....[72]....
        /*059c*/ 	.word	0xffffffff


	//   ....[73]....
        /*05a0*/ 	.word	0xffffffff


	//----- nvinfo : EIATTR_COOP_GROUP_INSTR_OFFSETS
	.align		4
.L_1564:
        /*05a4*/ 	.byte	0x04, 0x28
        /*05a6*/ 	.short	(.L_1566 - .L_1565)


	//   ....[0]....
.L_1565:
        /*05a8*/ 	.word	0x00001a10


	//   ....[1]....
        /*05ac*/ 	.word	0x00001a30


	//   ....[2]....
        /*05b0*/ 	.word	0x00001a40


	//   ....[3]....
        /*05b4*/ 	.word	0x00001a50


	//   ....[4]....
        /*05b8*/ 	.word	0x00001a60


	//   ....[5]....
        /*05bc*/ 	.word	0x00001a70


	//   ....[6]....
        /*05c0*/ 	.word	0x00001a80


	//   ....[7]....
        /*05c4*/ 	.word	0x00001aa0


	//   ....[8]....
        /*05c8*/ 	.word	0x00001ab0


	//   ....[9]....
        /*05cc*/ 	.word	0x00001ae0


	//   ....[10]....
        /*05d0*/ 	.word	0x00001af0


	//   ....[11]....
        /*05d4*/ 	.word	0x00001b00


	//   ....[12]....
        /*05d8*/ 	.word	0x00001b10


	//   ....[13]....
        /*05dc*/ 	.word	0x00001b20


	//   ....[14]....
        /*05e0*/ 	.word	0x00001b30


	//   ....[15]....
        /*05e4*/ 	.word	0x00001b40


	//   ....[16]....
        /*05e8*/ 	.word	0x00001b50


	//   ....[17]....
        /*05ec*/ 	.word	0x00001b60


	//   ....[18]....
        /*05f0*/ 	.word	0x00001b80


	//   ....[19]....
        /*05f4*/ 	.word	0x00001b90


	//   ....[20]....
        /*05f8*/ 	.word	0x00001bf0


	//   ....[21]....
        /*05fc*/ 	.word	0x00001c00


	//   ....[22]....
        /*0600*/ 	.word	0x00001c10


	//   ....[23]....
        /*0604*/ 	.word	0x00001c20


	//   ....[24]....
        /*0608*/ 	.word	0x00001c30


	//   ....[25]....
        /*060c*/ 	.word	0x00001c40


	//   ....[26]....
        /*0610*/ 	.word	0x00001c50


	//   ....[27]....
        /*0614*/ 	.word	0x00001c60


	//   ....[28]....
        /*0618*/ 	.word	0x00001c70


	//   ....[29]....
        /*061c*/ 	.word	0x00001c80


	//   ....[30]....
        /*0620*/ 	.word	0x00001ca0


	//   ....[31]....
        /*0624*/ 	.word	0x00001cb0


	//   ....[32]....
        /*0628*/ 	.word	0x00001d10


	//   ....[33]....
        /*062c*/ 	.word	0x00001d20


	//   ....[34]....
        /*0630*/ 	.word	0x00001d30


	//   ....[35]....
        /*0634*/ 	.word	0x00001d40


	//   ....[36]....
        /*0638*/ 	.word	0x00001d50


	//   ....[37]....
        /*063c*/ 	.word	0x00001d60


	//   ....[38]....
        /*0640*/ 	.word	0x00001d70


	//   ....[39]....
        /*0644*/ 	.word	0x00001d80


	//   ....[40]....
        /*0648*/ 	.word	0x00001d90


	//   ....[41]....
        /*064c*/ 	.word	0x00001da0


	//   ....[42]....
        /*0650*/ 	.word	0x00001dc0


	//   ....[43]....
        /*0654*/ 	.word	0x00001dd0


	//   ....[44]....
        /*0658*/ 	.word	0x00001e30


	//   ....[45]....
        /*065c*/ 	.word	0x00001e40


	//   ....[46]....
        /*0660*/ 	.word	0x00001e50


	//   ....[47]....
        /*0664*/ 	.word	0x00001e60


	//   ....[48]....
        /*0668*/ 	.word	0x00001e70


	//   ....[49]....
        /*066c*/ 	.word	0x00001e80


	//   ....[50]....
        /*0670*/ 	.word	0x00001e90


	//   ....[51]....
        /*0674*/ 	.word	0x00001ea0


	//   ....[52]....
        /*0678*/ 	.word	0x00001eb0


	//   ....[53]....
        /*067c*/ 	.word	0x00001ec0


	//   ....[54]....
        /*0680*/ 	.word	0x00001f50


	//   ....[55]....
        /*0684*/ 	.word	0x00001f60


	//   ....[56]....
        /*0688*/ 	.word	0x00001f70


	//   ....[57]....
        /*068c*/ 	.word	0x00001f80


	//   ....[58]....
        /*0690*/ 	.word	0x00001f90


	//   ....[59]....
        /*0694*/ 	.word	0x00001fb0


	//   ....[60]....
        /*0698*/ 	.word	0x00001fc0


	//   ....[61]....
        /*069c*/ 	.word	0x00001fd0


	//   ....[62]....
        /*06a0*/ 	.word	0x00001fe0


	//   ....[63]....
        /*06a4*/ 	.word	0x00001ff0


	//   ....[64]....
        /*06a8*/ 	.word	0x00002000


	//   ....[65]....
        /*06ac*/ 	.word	0x00002010


	//   ....[66]....
        /*06b0*/ 	.word	0x00004150


	//   ....[67]....
        /*06b4*/ 	.word	0x00004190


	//   ....[68]....
        /*06b8*/ 	.word	0x000041a0


	//   ....[69]....
        /*06bc*/ 	.word	0x000041b0


	//   ....[70]....
        /*06c0*/ 	.word	0x000041c0


	//   ....[71]....
        /*06c4*/ 	.word	0x000041e0


	//   ....[72]....
        /*06c8*/ 	.word	0x000041f0


	//   ....[73]....
        /*06cc*/ 	.word	0x00004210


	//   ....[74]....
        /*06d0*/ 	.word	0x00004230


	//   ....[75]....
        /*06d4*/ 	.word	0x00004250


	//   ....[76]....
        /*06d8*/ 	.word	0x00004260


	//   ....[77]....
        /*06dc*/ 	.word	0x00004270


	//   ....[78]....
        /*06e0*/ 	.word	0x00004280


	//   ....[79]....
        /*06e4*/ 	.word	0x00004290


	//   ....[80]....
        /*06e8*/ 	.word	0x000042a0


	//   ....[81]....
        /*06ec*/ 	.word	0x000042b0


	//   ....[82]....
        /*06f0*/ 	.word	0x000042c0


	//   ....[83]....
        /*06f4*/ 	.word	0x000042d0


	//   ....[84]....
        /*06f8*/ 	.word	0x00004330


	//   ....[85]....
        /*06fc*/ 	.word	0x00004340


	//   ....[86]....
        /*0700*/ 	.word	0x00004350


	//   ....[87]....
        /*0704*/ 	.word	0x00004360


	//   ....[88]....
        /*0708*/ 	.word	0x00004370


	//   ....[89]....
        /*070c*/ 	.word	0x00004380


	//   ....[90]....
        /*0710*/ 	.word	0x00004390


	//   ....[91]....
        /*0714*/ 	.word	0x000043a0


	//   ....[92]....
        /*0718*/ 	.word	0x000043b0


	//   ....[93]....
        /*071c*/ 	.word	0x000043c0


	//   ....[94]....
        /*0720*/ 	.word	0x000043e0


	//   ....[95]....
        /*0724*/ 	.word	0x000043f0


	//   ....[96]....
        /*0728*/ 	.word	0x00004450


	//   ....[97]....
        /*072c*/ 	.word	0x00004460


	//   ....[98]....
        /*0730*/ 	.word	0x00004470


	//   ....[99]....
        /*0734*/ 	.word	0x00004480


	//   ....[100]....
        /*0738*/ 	.word	0x00004490


	//   ....[101]....
        /*073c*/ 	.word	0x000044a0


	//   ....[102]....
        /*0740*/ 	.word	0x000044b0


	//   ....[103]....
        /*0744*/ 	.word	0x000044c0


	//   ....[104]....
        /*0748*/ 	.word	0x000044d0


	//   ....[105]....
        /*074c*/ 	.word	0x000044e0


	//   ....[106]....
        /*0750*/ 	.word	0x00004500


	//   ....[107]....
        /*0754*/ 	.word	0x00004510


	//   ....[108]....
        /*0758*/ 	.word	0x00004570


	//   ....[109]....
        /*075c*/ 	.word	0x00004580


	//   ....[110]....
        /*0760*/ 	.word	0x00004590


	//   ....[111]....
        /*0764*/ 	.word	0x000045a0


	//   ....[112]....
        /*0768*/ 	.word	0x000045b0


	//   ....[113]....
        /*076c*/ 	.word	0x000045c0


	//   ....[114]....
        /*0770*/ 	.word	0x000045d0


	//   ....[115]....
        /*0774*/ 	.word	0x000045e0


	//   ....[116]....
        /*0778*/ 	.word	0x000045f0


	//   ....[117]....
        /*077c*/ 	.word	0x00004600


	//   ....[118]....
        /*0780*/ 	.word	0x00004620


	//   ....[119]....
        /*0784*/ 	.word	0x00004630


	//   ....[120]....
        /*0788*/ 	.word	0x00004690


	//   ....[121]....
        /*078c*/ 	.word	0x000046a0


	//   ....[122]....
        /*0790*/ 	.word	0x000046b0


	//   ....[123]....
        /*0794*/ 	.word	0x000046c0


	//   ....[124]....
        /*0798*/ 	.word	0x000046d0


	//   ....[125]....
        /*079c*/ 	.word	0x000046e0


	//   ....[126]....
        /*07a0*/ 	.word	0x000046f0


	//   ....[127]....
        /*07a4*/ 	.word	0x00004700


	//   ....[128]....
        /*07a8*/ 	.word	0x00004710


	//   ....[129]....
        /*07ac*/ 	.word	0x00004720


	//   ....[130]....
        /*07b0*/ 	.word	0x00004740


	//   ....[131]....
        /*07b4*/ 	.word	0x00004750


	//   ....[132]....
        /*07b8*/ 	.word	0x00006890


	//   ....[133]....
        /*07bc*/ 	.word	0x000068d0


	//   ....[134]....
        /*07c0*/ 	.word	0x000068e0


	//   ....[135]....
        /*07c4*/ 	.word	0x000068f0


	//   ....[136]....
        /*07c8*/ 	.word	0x00006900


	//   ....[137]....
        /*07cc*/ 	.word	0x00006920


	//   ....[138]....
        /*07d0*/ 	.word	0x00006930


	//   ....[139]....
        /*07d4*/ 	.word	0x00006950


	//   ....[140]....
        /*07d8*/ 	.word	0x00006970


	//   ....[141]....
        /*07dc*/ 	.word	0x00006990


	//   ....[142]....
        /*07e0*/ 	.word	0x000069a0


	//   ....[143]....
        /*07e4*/ 	.word	0x000069b0


	//   ....[144]....
        /*07e8*/ 	.word	0x000069c0


	//   ....[145]....
        /*07ec*/ 	.word	0x000069d0


	//   ....[146]....
        /*07f0*/ 	.word	0x000069e0


	//   ....[147]....
        /*07f4*/ 	.word	0x000069f0


	//   ....[148]....
        /*07f8*/ 	.word	0x00006a00


	//   ....[149]....
        /*07fc*/ 	.word	0x00006a10


	//   ....[150]....
        /*0800*/ 	.word	0x00006a70


	//   ....[151]....
        /*0804*/ 	.word	0x00006a80


	//   ....[152]....
        /*0808*/ 	.word	0x00006a90


	//   ....[153]....
        /*080c*/ 	.word	0x00006aa0


	//   ....[154]....
        /*0810*/ 	.word	0x00006ab0


	//   ....[155]....
        /*0814*/ 	.word	0x00006ac0


	//   ....[156]....
        /*0818*/ 	.word	0x00006ad0


	//   ....[157]....
        /*081c*/ 	.word	0x00006ae0


	//   ....[158]....
        /*0820*/ 	.word	0x00006af0


	//   ....[159]....
        /*0824*/ 	.word	0x00006b00


	//   ....[160]....
        /*0828*/ 	.word	0x00006b20


	//   ....[161]....
        /*082c*/ 	.word	0x00006b30


	//   ....[162]....
        /*0830*/ 	.word	0x00006b90


	//   ....[163]....
        /*0834*/ 	.word	0x00006ba0


	//   ....[164]....
        /*0838*/ 	.word	0x00006bb0


	//   ....[165]....
        /*083c*/ 	.word	0x00006bc0


	//   ....[166]....
        /*0840*/ 	.word	0x00006bd0


	//   ....[167]....
        /*0844*/ 	.word	0x00006be0


	//   ....[168]....
        /*0848*/ 	.word	0x00006bf0


	//   ....[169]....
        /*084c*/ 	.word	0x00006c00


	//   ....[170]....
        /*0850*/ 	.word	0x00006c10


	//   ....[171]....
        /*0854*/ 	.word	0x00006c20


	//   ....[172]....
        /*0858*/ 	.word	0x00006c40


	//   ....[173]....
        /*085c*/ 	.word	0x00006c50


	//   ....[174]....
        /*0860*/ 	.word	0x00006cb0


	//   ....[175]....
        /*0864*/ 	.word	0x00006cc0


	//   ....[176]....
        /*0868*/ 	.word	0x00006cd0


	//   ....[177]....
        /*086c*/ 	.word	0x00006ce0


	//   ....[178]....
        /*0870*/ 	.word	0x00006cf0


	//   ....[179]....
        /*0874*/ 	.word	0x00006d00


	//   ....[180]....
        /*0878*/ 	.word	0x00006d10


	//   ....[181]....
        /*087c*/ 	.word	0x00006d20


	//   ....[182]....
        /*0880*/ 	.word	0x00006d30


	//   ....[183]....
        /*0884*/ 	.word	0x00006d40


	//   ....[184]....
        /*0888*/ 	.word	0x00006d60


	//   ....[185]....
        /*088c*/ 	.word	0x00006d70


	//   ....[186]....
        /*0890*/ 	.word	0x00006dd0


	//   ....[187]....
        /*0894*/ 	.word	0x00006de0


	//   ....[188]....
        /*0898*/ 	.word	0x00006df0


	//   ....[189]....
        /*089c*/ 	.word	0x00006e00


	//   ....[190]....
        /*08a0*/ 	.word	0x00006e10


	//   ....[191]....
        /*08a4*/ 	.word	0x00006e20


	//   ....[192]....
        /*08a8*/ 	.word	0x00006e30


	//   ....[193]....
        /*08ac*/ 	.word	0x00006e40


	//   ....[194]....
        /*08b0*/ 	.word	0x00006e50


	//   ....[195]....
        /*08b4*/ 	.word	0x00006e60


	//   ....[196]....
        /*08b8*/ 	.word	0x00006e80


	//   ....[197]....
        /*08bc*/ 	.word	0x00006e90


	//   ....[198]....
        /*08c0*/ 	.word	0x00008fd0


	//   ....[199]....
        /*08c4*/ 	.word	0x00009010


	//   ....[200]....
        /*08c8*/ 	.word	0x00009020


	//   ....[201]....
        /*08cc*/ 	.word	0x00009030


	//   ....[202]....
        /*08d0*/ 	.word	0x00009040


	//   ....[203]....
        /*08d4*/ 	.word	0x00009060


	//   ....[204]....
        /*08d8*/ 	.word	0x00009070


	//   ....[205]....
        /*08dc*/ 	.word	0x00009090


	//   ....[206]....
        /*08e0*/ 	.word	0x000090b0


	//   ....[207]....
        /*08e4*/ 	.word	0x000090d0


	//   ....[208]....
        /*08e8*/ 	.word	0x000090e0


	//   ....[209]....
        /*08ec*/ 	.word	0x000090f0


	//   ....[210]....
        /*08f0*/ 	.word	0x00009100


	//   ....[211]....
        /*08f4*/ 	.word	0x00009110


	//   ....[212]....
        /*08f8*/ 	.word	0x00009120


	//   ....[213]....
        /*08fc*/ 	.word	0x00009130


	//   ....[214]....
        /*0900*/ 	.word	0x00009140


	//   ....[215]....
        /*0904*/ 	.word	0x00009150


	//   ....[216]....
        /*0908*/ 	.word	0x000091b0


	//   ....[217]....
        /*090c*/ 	.word	0x000091c0


	//   ....[218]....
        /*0910*/ 	.word	0x000091d0


	//   ....[219]....
        /*0914*/ 	.word	0x000091e0


	//   ....[220]....
        /*0918*/ 	.word	0x000091f0


	//   ....[221]....
        /*091c*/ 	.word	0x00009200


	//   ....[222]....
        /*0920*/ 	.word	0x00009210


	//   ....[223]....
        /*0924*/ 	.word	0x00009220


	//   ....[224]....
        /*0928*/ 	.word	0x00009230


	//   ....[225]....
        /*092c*/ 	.word	0x00009240


	//   ....[226]....
        /*0930*/ 	.word	0x00009260


	//   ....[227]....
        /*0934*/ 	.word	0x00009270


	//   ....[228]....
        /*0938*/ 	.word	0x000092d0


	//   ....[229]....
        /*093c*/ 	.word	0x000092e0


	//   ....[230]....
        /*0940*/ 	.word	0x000092f0


	//   ....[231]....
        /*0944*/ 	.word	0x00009300


	//   ....[232]....
        /*0948*/ 	.word	0x00009310


	//   ....[233]....
        /*094c*/ 	.word	0x00009320


	//   ....[234]....
        /*0950*/ 	.word	0x00009330


	//   ....[235]....
        /*0954*/ 	.word	0x00009340


	//   ....[236]....
        /*0958*/ 	.word	0x00009350


	//   ....[237]....
        /*095c*/ 	.word	0x00009360


	//   ....[238]....
        /*0960*/ 	.word	0x00009380


	//   ....[239]....
        /*0964*/ 	.word	0x00009390


	//   ....[240]....
        /*0968*/ 	.word	0x000093f0


	//   ....[241]....
        /*096c*/ 	.word	0x00009400


	//   ....[242]....
        /*0970*/ 	.word	0x00009410


	//   ....[243]....
        /*0974*/ 	.word	0x00009420


	//   ....[244]....
        /*0978*/ 	.word	0x00009430


	//   ....[245]....
        /*097c*/ 	.word	0x00009440


	//   ....[246]....
        /*0980*/ 	.word	0x00009450


	//   ....[247]....
        /*0984*/ 	.word	0x00009460


	//   ....[248]....
        /*0988*/ 	.word	0x00009470


	//   ....[249]....
        /*098c*/ 	.word	0x00009480


	//   ....[250]....
        /*0990*/ 	.word	0x000094a0


	//   ....[251]....
        /*0994*/ 	.word	0x000094b0


	//   ....[252]....
        /*0998*/ 	.word	0x00009510


	//   ....[253]....
        /*099c*/ 	.word	0x00009520


	//   ....[254]....
        /*09a0*/ 	.word	0x00009530


	//   ....[255]....
        /*09a4*/ 	.word	0x00009540


	//   ....[0]....
        /*09a8*/ 	.word	0x00009550


	//   ....[1]....
        /*09ac*/ 	.word	0x00009560


	//   ....[2]....
        /*09b0*/ 	.word	0x00009570


	//   ....[3]....
        /*09b4*/ 	.word	0x00009580


	//   ....[4]....
        /*09b8*/ 	.word	0x00009590


	//   ....[5]....
        /*09bc*/ 	.word	0x000095a0


	//   ....[6]....
        /*09c0*/ 	.word	0x000095c0


	//   ....[7]....
        /*09c4*/ 	.word	0x000095d0


	//   ....[8]....
        /*09c8*/ 	.word	0x0000b710


	//   ....[9]....
        /*09cc*/ 	.word	0x0000b750


	//   ....[10]....
        /*09d0*/ 	.word	0x0000b760


	//   ....[11]....
        /*09d4*/ 	.word	0x0000b770


	//   ....[12]....
        /*09d8*/ 	.word	0x0000b790


	//   ....[13]....
        /*09dc*/ 	.word	0x0000b7b0


	//   ....[14]....
        /*09e0*/ 	.word	0x0000b7c0


	//   ....[15]....
        /*09e4*/ 	.word	0x0000b7e0


	//   ....[16]....
        /*09e8*/ 	.word	0x0000b800


	//   ....[17]....
        /*09ec*/ 	.word	0x0000b810


	//   ....[18]....
        /*09f0*/ 	.word	0x0000b820


	//   ....[19]....
        /*09f4*/ 	.word	0x0000b830


	//   ....[20]....
        /*09f8*/ 	.word	0x0000b840


	//   ....[21]....
        /*09fc*/ 	.word	0x0000b850


	//   ....[22]....
        /*0a00*/ 	.word	0x0000b860


	//   ....[23]....
        /*0a04*/ 	.word	0x0000b870


	//   ....[24]....
        /*0a08*/ 	.word	0x0000b8e0


	//   ....[25]....
        /*0a0c*/ 	.word	0x0000b8f0


	//   ....[26]....
        /*0a10*/ 	.word	0x0000b900


	//   ....[27]....
        /*0a14*/ 	.word	0x0000b910


	//   ....[28]....
        /*0a18*/ 	.word	0x0000b920


	//   ....[29]....
        /*0a1c*/ 	.word	0x0000b930


	//   ....[30]....
        /*0a20*/ 	.word	0x0000b940


	//   ....[31]....
        /*0a24*/ 	.word	0x0000b950


	//   ....[32]....
        /*0a28*/ 	.word	0x0000b960


	//   ....[33]....
        /*0a2c*/ 	.word	0x0000b970


	//   ....[34]....
        /*0a30*/ 	.word	0x0000b980


	//   ....[35]....
        /*0a34*/ 	.word	0x0000b990


	//   ....[36]....
        /*0a38*/ 	.word	0x0000ba00


	//   ....[37]....
        /*0a3c*/ 	.word	0x0000ba10


	//   ....[38]....
        /*0a40*/ 	.word	0x0000ba20


	//   ....[39]....
        /*0a44*/ 	.word	0x0000ba30


	//   ....[40]....
        /*0a48*/ 	.word	0x0000ba40


	//   ....[41]....
        /*0a4c*/ 	.word	0x0000ba50


	//   ....[42]....
        /*0a50*/ 	.word	0x0000ba60


	//   ....[43]....
        /*0a54*/ 	.word	0x0000ba70


	//   ....[44]....
        /*0a58*/ 	.word	0x0000ba80


	//   ....[45]....
        /*0a5c*/ 	.word	0x0000ba90


	//   ....[46]....
        /*0a60*/ 	.word	0x0000baa0


	//   ....[47]....
        /*0a64*/ 	.word	0x0000bab0


	//   ....[48]....
        /*0a68*/ 	.word	0x0000bb20


	//   ....[49]....
        /*0a6c*/ 	.word	0x0000bb30


	//   ....[50]....
        /*0a70*/ 	.word	0x0000bb40


	//   ....[51]....
        /*0a74*/ 	.word	0x0000bb50


	//   ....[52]....
        /*0a78*/ 	.word	0x0000bb60


	//   ....[53]....
        /*0a7c*/ 	.word	0x0000bb70


	//   ....[54]....
        /*0a80*/ 	.word	0x0000bb80


	//   ....[55]....
        /*0a84*/ 	.word	0x0000bb90


	//   ....[56]....
        /*0a88*/ 	.word	0x0000bba0


	//   ....[57]....
        /*0a8c*/ 	.word	0x0000bbb0


	//   ....[58]....
        /*0a90*/ 	.word	0x0000bbc0


	//   ....[59]....
        /*0a94*/ 	.word	0x0000bbd0


	//   ....[60]....
        /*0a98*/ 	.word	0x0000bc40


	//   ....[61]....
        /*0a9c*/ 	.word	0x0000bc50


	//   ....[62]....
        /*0aa0*/ 	.word	0x0000bc60


	//   ....[63]....
        /*0aa4*/ 	.word	0x0000bc70


	//   ....[64]....
        /*0aa8*/ 	.word	0x0000bc80


	//   ....[65]....
        /*0aac*/ 	.word	0x0000bc90


	//   ....[66]....
        /*0ab0*/ 	.word	0x0000bca0


	//   ....[67]....
        /*0ab4*/ 	.word	0x0000bcb0


	//   ....[68]....
        /*0ab8*/ 	.word	0x0000bcc0


	//   ....[69]....
        /*0abc*/ 	.word	0x0000bcd0


	//   ....[70]....
        /*0ac0*/ 	.word	0x0000bce0


	//   ....[71]....
        /*0ac4*/ 	.word	0x0000bcf0


	//   ....[72]....
        /*0ac8*/ 	.word	0x0000bd00


	//   ....[73]....
        /*0acc*/ 	.word	0x0000bd10


	//----- nvinfo : EIATTR_VRC_CTA_INIT_COUNT
	.align		4
.L_1566:
        /*0ad0*/ 	.byte	0x02, 0x4a
	.zero		1
	.zero		1


	//----- nvinfo : EIATTR_EXIT_INSTR_OFFSETS
	.align		4
        /*0ad4*/ 	.byte	0x04, 0x1c
        /*0ad6*/ 	.short	(.L_1568 - .L_1567)


	//   ....[0]....
.L_1567:
        /*0ad8*/ 	.word	0x00010550


	//   ....[1]....
        /*0adc*/ 	.word	0x000112b0


	//   ....[2]....
        /*0ae0*/ 	.word	0x00011320


	//----- nvinfo : EIATTR_MAX_THREADS
	.align		4
.L_1568:
        /*0ae4*/ 	.byte	0x04, 0x05
        /*0ae6*/ 	.short	(.L_1570 - .L_1569)
.L_1569:
        /*0ae8*/ 	.word	0x00000040
        /*0aec*/ 	.word	0x00000001
        /*0af0*/ 	.word	0x00000001


	//----- nvinfo : EIATTR_CRS_STACK_SIZE
	.align		4
.L_1570:
        /*0af4*/ 	.byte	0x04, 0x1e
        /*0af6*/ 	.short	(.L_1572 - .L_1571)
.L_1571:
        /*0af8*/ 	.word	0x00000000


	//----- nvinfo : EIATTR_CBANK_PARAM_SIZE
	.align		4
.L_1572:
        /*0afc*/ 	.byte	0x03, 0x19
        /*0afe*/ 	.short	0x0028


	//----- nvinfo : EIATTR_PARAM_CBANK
	.align		4
        /*0b00*/ 	.byte	0x04, 0x0a
        /*0b02*/ 	.short	(.L_1574 - .L_1573)
	.align		4
.L_1573:
        /*0b04*/ 	.word	index@(.nv.constant0._ZN17fastertransformer38beam_online_softmax_topk_stage2_kernelIfLi32ELi64EEEvPKfS2_PiPT_ii)
        /*0b08*/ 	.short	0x0380
        /*0b0a*/ 	.short	0x0028


	//----- nvinfo : EIATTR_SW_WAR
	.align		4
.L_1574:
        /*0b0c*/ 	.byte	0x04, 0x36
        /*0b0e*/ 	.short	(.L_1576 - .L_1575)
.L_1575:
        /*0b10*/ 	.word	0x00000008
.L_1576:


//--------------------- .nv.info._ZN17fastertransformer38beam_online_softmax_topk_stage2_kernelIfLi32ELi32EEEvPKfS2_PiPT_ii --------------------------
	.section	.nv.info._ZN17fastertransformer38beam_online_softmax_topk_stage2_kernelIfLi32ELi32EEEvPKfS2_PiPT_ii,"",@"SHT_CUDA_INFO"
	.sectionflags	@""
	.align	4


	//----- nvinfo : EIATTR_CUDA_API_VERSION
	.align		4
        /*0000*/ 	.byte	0x04, 0x37
        /*0002*/ 	.short	(.L_1578 - .L_1577)
.L_1577:
        /*0004*/ 	.word	0x00000082


	//----- nvinfo : EIATTR_KPARAM_INFO
	.align		4
.L_1578:
        /*0008*/ 	.byte	0x04, 0x17
        /*000a*/ 	.short	(.L_1580 - .L_1579)
.L_1579:
        /*000c*/ 	.word	0x00000000
        /*0010*/ 	.short	0x0005
        /*0012*/ 	.short	0x0024
        /*0014*/ 	.byte	0x00, 0xf0, 0x11, 0x00


	//----- nvinfo : EIATTR_KPARAM_INFO
	.align		4
.L_1580:
        /*0018*/ 	.byte	0x04, 0x17
        /*001a*/ 	.short	(.L_1582 - .L_1581)
.L_1581:
        /*001c*/ 	.word	0x00000000
        /*0020*/ 	.short	0x0004
        /*0022*/ 	.short	0x0020
        /*0024*/ 	.byte	0x00, 0xf0, 0x11, 0x00


	//----- nvinfo : EIATTR_KPARAM_INFO
	.align		4
.L_1582:
        /*0028*/ 	.byte	0x04, 0x17
        /*002a*/ 	.short	(.L_1584 - .L_1583)
.L_1583:
        /*002c*/ 	.word	0x00000000
        /*0030*/ 	.short	0x0003
        /*0032*/ 	.short	0x0018
        /*0034*/ 	.byte	0x00, 0xf5, 0x21, 0x00


	//----- nvinfo : EIATTR_KPARAM_INFO
	.align		4
.L_1584:
        /*0038*/ 	.byte	0x04, 0x17
        /*003a*/ 	.short	(.L_1586 - .L_1585)
.L_1585:
        /*003c*/ 	.word	0x00000000
        /*0040*/ 	.short	0x0002
        /*0042*/ 	.short	0x0010
        /*0044*/ 	.byte	0x00, 0xf5, 0x21, 0x00


	//----- nvinfo : EIATTR_KPARAM_INFO
	.align		4
.L_1586:
        /*0048*/ 	.byte	0x04, 0x17
        /*004a*/ 	.short	(.L_1588 - .L_1587)
.L_1587:
        /*004c*/ 	.word	0x00000000
        /*0050*/ 	.short	0x0001
        /*0052*/ 	.short	0x0008
        /*0054*/ 	.byte	0x00, 0xf5, 0x21, 0x00


	//----- nvinfo : EIATTR_KPARAM_INFO
	.align		4
.L_1588:
        /*0058*/ 	.byte	0x04, 0x17
        /*005a*/ 	.short	(.L_1590 - .L_1589)
.L_1589:
        /*005c*/ 	.word	0x00000000
        /*0060*/ 	.short	0x0000
        /*0062*/ 	.short	0x0000
        /*0064*/ 	.byte	0x00, 0xf5, 0x21, 0x00


	//----- nvinfo : EIATTR_SPARSE_MMA_MASK
	.align		4
.L_1590:
        /*0068*/ 	.byte	0x03, 0x50
        /*006a*/ 	.short	0x0000


	//----- nvinfo : EIATTR_MAXREG_COUNT
	.align		4
        /*006c*/ 	.byte	0x03, 0x1b
        /*006e*/ 	.short	0x00ff


	//----- nvinfo : EIATTR_NUM_BARRIERS
	.align		4
        /*0070*/ 	.byte	0x02, 0x4c
        /*0072*/ 	.byte	0x01
	.zero		1


	//----- nvinfo : EIATTR_MERCURY_ISA_VERSION
	.align		4
        /*0074*/ 	.byte	0x03, 0x5f
        /*0076*/ 	.short	0x0101


	//----- nvinfo : EIATTR_COOP_GROUP_MASK_REGIDS
	.align		4
        /*0078*/ 	.byte	0x04, 0x29
        /*007a*/ 	.short	(.L_1592 - .L_1591)


	//   ....[0]....
.L_1591:
        /*007c*/ 	.word	0xffffffff


	//   ....[1]....
        /*0080*/ 	.word	0xffffffff


	//   ....[2]....
        /*0084*/ 	.word	0xffffffff


	//   ....[3]....
        /*0088*/ 	.word	0xffffffff


	//   ....[4]....
        /*008c*/ 	.word	0xffffffff


	//   ....[5]....
        /*0090*/ 	.word	0xffffffff


	//   ....[6]....
        /*0094*/ 	.word	0xffffffff


	//   ....[7]....
        /*0098*/ 	.word	0xffffffff


	//   ....[8]....
        /*009c*/ 	.word	0xffffffff


	//   ....[9]....
        /*00a0*/ 	.word	0xffffffff


	//   ....[10]....
        /*00a4*/ 	.word	0xffffffff


	//   ....[11]....
        /*00a8*/ 	.word	0xffffffff


	//   ....[12]....
        /*00ac*/ 	.word	0xffffffff


	//   ....[13]....
        /*00b0*/ 	.word	0xffffffff


	//   ....[14]....
        /*00b4*/ 	.word	0xffffffff


	//   ....[15]....
        /*00b8*/ 	.word	0xffffffff


	//   ....[16]....
        /*00bc*/ 	.word	0xffffffff


	//   ....[17]....
        /*00c0*/ 	.word	0xffffffff


	//   ....[18]....
        /*00c4*/ 	.word	0xffffffff


	//   ....[19]....
        /*00c8*/ 	.word	0xffffffff


	//   ....[20]....
        /*00cc*/ 	.word	0xffffffff


	//   ....[21]....
        /*00d0*/ 	.word	0xffffffff


	//   ....[22]....
        /*00d4*/ 	.word	0xffffffff


	//   ....[23]....
        /*00d8*/ 	.word	0xffffffff


	//   ....[24]....
        /*00dc*/ 	.word	0xffffffff


	//   ....[25]....
        /*00e0*/ 	.word	0xffffffff


	//   ....[26]....
        /*00e4*/ 	.word	0xffffffff


	//   ....[27]....
        /*00e8*/ 	.word	0xffffffff


	//   ....[28]....
        /*00ec*/ 	.word	0xffffffff


	//   ....[29]....
        /*00f0*/ 	.word	0xffffffff


	//   ....[30]....
        /*00f4*/ 	.word	0xffffffff


	//   ....[31]....
        /*00f8*/ 	.word	0xffffffff


	//   ....[32]....
        /*00fc*/ 	.word	0xffffffff


	//   ....[33]....
        /*0100*/ 	.word	0xffffffff


	//   ....[34]....
        /*0104*/ 	.word	0xffffffff


	//   ....[35]....
        /*0108*/ 	.word	0xffffffff


	//   ....[36]....
        /*010c*/ 	.word	0xffffffff


	//   ....[37]....
        /*0110*/ 	.word	0xffffffff


	//   ....[38]....
        /*0114*/ 	.word	0xffffffff


	//   ....[39]....
        /*0118*/ 	.word	0xffffffff


	//   ....[40]....
        /*011c*/ 	.word	0xffffffff


	//   ....[41]....
        /*0120*/ 	.word	0xffffffff


	//   ....[42]....
        /*0124*/ 	.word	0xffffffff


	//   ....[43]....
        /*0128*/ 	.word	0xffffffff


	//   ....[44]....
        /*012c*/ 	.word	0xffffffff


	//   ....[45]....
        /*0130*/ 	.word	0xffffffff


	//   ....[46]....
        /*0134*/ 	.word	0xffffffff


	//   ....[47]....
        /*0138*/ 	.word	0xffffffff


	//   ....[48]....
        /*013c*/ 	.word	0xffffffff


	//   ....[49]....
        /*0140*/ 	.word	0xffffffff


	//   ....[50]....
        /*0144*/ 	.word	0xffffffff


	//   ....[51]....
        /*0148*/ 	.word	0xffffffff


	//   ....[52]....
        /*014c*/ 	.word	0xffffffff


	//   ....[53]....
        /*0150*/ 	.word	0xffffffff


	//   ....[54]....
        /*0154*/ 	.word	0xffffffff


	//   ....[55]....
        /*0158*/ 	.word	0xffffffff


	//   ....[56]....
        /*015c*/ 	.word	0xffffffff


	//   ....[57]....
        /*0160*/ 	.word	0xffffffff


	//   ....[58]....
        /*0164*/ 	.word	0xffffffff


	//   ....[59]....
        /*0168*/ 	.word	0xffffffff


	//   ....[60]....
        /*016c*/ 	.word	0xffffffff


	//   ....[61]....
        /*0170*/ 	.word	0xffffffff


	//   ....[62]....
        /*0174*/ 	.word	0xffffffff


	//   ....[63]....
        /*0178*/ 	.word	0xffffffff


	//   ....[64]....
        /*017c*/ 	.word	0xffffffff


	//   ....[65]....
        /*0180*/ 	.word	0xffffffff


	//   ....[66]....
        /*0184*/ 	.word	0xffffffff


	//   ....[67]....
        /*0188*/ 	.word	0xffffffff


	//   ....[68]....
        /*018c*/ 	.word	0xffffffff


	//   ....[69]....
        /*0190*/ 	.word	0xffffffff


	//   ....[70]....
        /*0194*/ 	.word	0xffffffff


	//   ....[71]....
        /*0198*/ 	.word	0xffffffff


	//   ....[72]....
        /*019c*/ 	.word	0xffffffff


	//   ....[73]....
        /*01a0*/ 	.word	0xffffffff


	//   ....[74]....
        /*01a4*/ 	.word	0xffffffff


	//   ....[75]....
        /*01a8*/ 	.word	0xffffffff


	//   ....[76]....
        /*01ac*/ 	.word	0xffffffff


	//   ....[77]....
        /*01b0*/ 	.word	0xffffffff


	//   ....[78]....
        /*01b4*/ 	.word	0xffffffff


	//   ....[79]....
        /*01b8*/ 	.word	0xffffffff


	//   ....[80]....
        /*01bc*/ 	.word	0xffffffff


	//   ....[81]....
        /*01c0*/ 	.word	0xffffffff


	//   ....[82]....
        /*01c4*/ 	.word	0xffffffff


	//   ....[83]....
        /*01c8*/ 	.word	0xffffffff


	//   ....[84]....
        /*01cc*/ 	.word	0xffffffff


	//   ....[85]....
        /*01d0*/ 	.word	0xffffffff


	//   ....[86]....
        /*01d4*/ 	.word	0xffffffff


	//   ....[87]....
        /*01d8*/ 	.word	0xffffffff


	//   ....[88]....
        /*01dc*/ 	.word	0xffffffff


	//   ....[89]....
        /*01e0*/ 	.word	0xffffffff


	//   ....[90]....
        /*01e4*/ 	.word	0xffffffff


	//   ....[91]....
        /*01e8*/ 	.word	0xffffffff


	//   ....[92]....
        /*01ec*/ 	.word	0xffffffff


	//   ....[93]....
        /*01f0*/ 	.word	0xffffffff


	//   ....[94]....
        /*01f4*/ 	.word	0xffffffff


	//   ....[95]....
        /*01f8*/ 	.word	0xffffffff


	//   ....[96]....
        /*01fc*/ 	.word	0xffffffff


	//   ....[97]....
        /*0200*/ 	.word	0xffffffff


	//   ....[98]....
        /*0204*/ 	.word	0xffffffff


	//   ....[99]....
        /*0208*/ 	.word	0xffffffff


	//   ....[100]....
        /*020c*/ 	.word	0xffffffff


	//   ....[101]....
        /*0210*/ 	.word	0xffffffff


	//   ....[102]....
        /*0214*/ 	.word	0xffffffff


	//   ....[103]....
        /*0218*/ 	.word	0xffffffff


	//   ....[104]....
        /*021c*/ 	.word	0xffffffff


	//   ....[105]....
        /*0220*/ 	.word	0xffffffff


	//   ....[106]....
        /*0224*/ 	.word	0xffffffff


	//   ....[107]....
        /*0228*/ 	.word	0xffffffff


	//   ....[108]....
        /*022c*/ 	.word	0xffffffff


	//   ....[109]....
        /*0230*/ 	.word	0xffffffff


	//   ....[110]....
        /*0234*/ 	.word	0xffffffff


	//   ....[111]....
        /*0238*/ 	.word	0xffffffff


	//   ....[112]....
        /*023c*/ 	.word	0xffffffff


	//   ....[113]....
        /*0240*/ 	.word	0xffffffff


	//   ....[114]....
        /*0244*/ 	.word	0xffffffff


	//   ....[115]....
        /*0248*/ 	.word	0xffffffff


	//   ....[116]....
        /*024c*/ 	.word	0xffffffff


	//   ....[117]....
        /*0250*/ 	.word	0xffffffff


	//   ....[118]....
        /*0254*/ 	.word	0xffffffff


	//   ....[119]....
        /*0258*/ 	.word	0xffffffff


	//   ....[120]....
        /*025c*/ 	.word	0xffffffff


	//   ....[121]....
        /*0260*/ 	.word	0xffffffff


	//   ....[122]....
        /*0264*/ 	.word	0xffffffff


	//   ....[123]....
        /*0268*/ 	.word	0xffffffff


	//   ....[124]....
        /*026c*/ 	.word	0xffffffff


	//   ....[125]....
        /*0270*/ 	.word	0xffffffff


	//   ....[126]....
        /*0274*/ 	.word	0xffffffff


	//   ....[127]....
        /*0278*/ 	.word	0xffffffff


	//   ....[128]....
        /*027c*/ 	.word	0xffffffff


	//   ....[129]....
        /*0280*/ 	.word	0xffffffff


	//   ....[130]....
        /*0284*/ 	.word	0xffffffff


	//   ....[131]....
        /*0288*/ 	.word	0xffffffff


	//   ....[132]....
        /*028c*/ 	.word	0xffffffff


	//   ....[133]....
        /*0290*/ 	.word	0xffffffff


	//   ....[134]....
        /*0294*/ 	.word	0xffffffff


	//   ....[135]....
        /*0298*/ 	.word	0xffffffff


	//   ....[136]....
        /*029c*/ 	.word	0xffffffff


	//   ....[137]....
        /*02a0*/ 	.word	0xffffffff


	//   ....[138]....
        /*02a4*/ 	.word	0xffffffff


	//   ....[139]....
        /*02a8*/ 	.word	0xffffffff


	//   ....[140]....
        /*02ac*/ 	.word	0xffffffff


	//   ....[141]....
        /*02b0*/ 	.word	0xffffffff


	//   ....[142]....
        /*02b4*/ 	.word	0xffffffff


	//   ....[143]....
        /*02b8*/ 	.word	0xffffffff


	//   ....[144]....
        /*02bc*/ 	.word	0xffffffff


	//   ....[145]....
        /*02c0*/ 	.word	0xffffffff


	//   ....[146]....
        /*02c4*/ 	.word	0xffffffff


	//   ....[147]....
        /*02c8*/ 	.word	0xffffffff


	//   ....[148]....
        /*02cc*/ 	.word	0xffffffff


	//   ....[149]....
        /*02d0*/ 	.word	0xffffffff


	//   ....[150]....
        /*02d4*/ 	.word	0xffffffff


	//   ....[151]....
        /*02d8*/ 	.word	0xffffffff


	//   ....[152]....
        /*02dc*/ 	.word	0xffffffff


	//   ....[153]....
        /*02e0*/ 	.word	0xffffffff


	//   ....[154]....
        /*02e4*/ 	.word	0xffffffff


	//   ....[155]....
        /*02e8*/ 	.word	0xffffffff


	//   ....[156]....
        /*02ec*/ 	.word	0xffffffff


	//   ....[157]....
        /*02f0*/ 	.word	0xffffffff


	//   ....[158]....
        /*02f4*/ 	.word	0xffffffff


	//   ....[159]....
        /*02f8*/ 	.word	0xffffffff


	//   ....[160]....
        /*02fc*/ 	.word	0xffffffff


	//   ....[161]....
        /*0300*/ 	.word	0xffffffff


	//   ....[162]....
        /*0304*/ 	.word	0xffffffff


	//   ....[163]....
        /*0308*/ 	.word	0xffffffff


	//   ....[164]....
        /*030c*/ 	.word	0xffffffff


	//   ....[165]....
        /*0310*/ 	.word	0xffffffff


	//   ....[166]....
        /*0314*/ 	.word	0xffffffff


	//   ....[167]....
        /*0318*/ 	.word	0xffffffff


	//   ....[168]....
        /*031c*/ 	.word	0xffffffff


	//   ....[169]....
        /*0320*/ 	.word	0xffffffff


	//   ....[170]....
        /*0324*/ 	.word	0xffffffff


	//   ....[171]....
        /*0328*/ 	.word	0xffffffff


	//   ....[172]....
        /*032c*/ 	.word	0xffffffff


	//   ....[173]....
        /*0330*/ 	.word	0xffffffff


	//   ....[174]....
        /*0334*/ 	.word	0xffffffff


	//   ....[175]....
        /*0338*/ 	.word	0xffffffff


	//   ....[176]....
        /*033c*/ 	.word	0xffffffff


	//   ....[177]....
        /*0340*/ 	.word	0xffffffff


	//   ....[178]....
        /*0344*/ 	.word	0xffffffff


	//   ....[179]....
        /*0348*/ 	.word	0xffffffff


	//   ....[180]....
        /*034c*/ 	.word	0xffffffff


	//   ....[181]....
        /*0350*/ 	.word	0xffffffff


	//   ....[182]....
        /*0354*/ 	.word	0xffffffff


	//   ....[183]....
        /*0358*/ 	.word	0xffffffff


	//   ....[184]....
        /*035c*/ 	.word	0xffffffff


	//   ....[185]....
        /*0360*/ 	.word	0xffffffff


	//   ....[186]....
        /*0364*/ 	.word	0xffffffff


	//   ....[187]....
        /*0368*/ 	.word	0xffffffff


	//   ....[188]....
        /*036c*/ 	.word	0xffffffff


	//   ....[189]....
        /*0370*/ 	.word	0xffffffff


	//   ....[190]....
        /*0374*/ 	.word	0xffffffff


	//   ....[191]....
        /*0378*/ 	.word	0xffffffff


	//   ....[192]....
        /*037c*/ 	.word	0xffffffff


	//   ....[193]....
        /*0380*/ 	.word	0xffffffff


	//   ....[194]....
        /*0384*/ 	.word	0xffffffff


	//   ....[195]....
        /*0388*/ 	.word	0xffffffff


	//   ....[196]....
        /*038c*/ 	.word	0xffffffff


	//   ....[197]....
        /*0390*/ 	.word	0xffffffff


	//   ....[198]....
        /*0394*/ 	.word	0xffffffff


	//   ....[199]....
        /*0398*/ 	.word	0xffffffff


	//   ....[200]....
        /*039c*/ 	.word	0xffffffff


	//   ....[201]....
        /*03a0*/ 	.word	0xffffffff


	//   ....[202]....
        /*03a4*/ 	.word	0xffffffff


	//   ....[203]....
        /*03a8*/ 	.word	0xffffffff


	//   ....[204]....
        /*03ac*/ 	.word	0xffffffff


	//   ....[205]....
        /*03b0*/ 	.word	0xffffffff


	//   ....[206]....
        /*03b4*/ 	.word	0xffffffff


	//   ....[207]....
        /*03b8*/ 	.word	0xffffffff


	//   ....[208]....
        /*03bc*/ 	.word	0xffffffff


	//   ....[209]....
        /*03c0*/ 	.word	0xffffffff


	//   ....[210]....
        /*03c4*/ 	.word	0xffffffff


	//   ....[211]....
        /*03c8*/ 	.word	0xffffffff


	//   ....[212]....
        /*03cc*/ 	.word	0xffffffff


	//   ....[213]....
        /*03d0*/ 	.word	0xffffffff


	//   ....[214]....
        /*03d4*/ 	.word	0xffffffff


	//   ....[215]....
        /*03d8*/ 	.word	0xffffffff


	//   ....[216]....
        /*03dc*/ 	.word	0xffffffff


	//   ....[217]....
        /*03e0*/ 	.word	0xffffffff


	//   ....[218]....
        /*03e4*/ 	.word	0xffffffff


	//   ....[219]....
        /*03e8*/ 	.word	0xffffffff


	//   ....[220]....
        /*03ec*/ 	.word	0xffffffff


	//   ....[221]....
        /*03f0*/ 	.word	0xffffffff


	//   ....[222]....
        /*03f4*/ 	.word	0xffffffff


	//   ....[223]....
        /*03f8*/ 	.word	0xffffffff


	//   ....[224]....
        /*03fc*/ 	.word	0xffffffff


	//   ....[225]....
        /*0400*/ 	.word	0xffffffff


	//   ....[226]....
        /*0404*/ 	.word	0xffffffff


	//   ....[227]....
        /*0408*/ 	.word	0xffffffff


	//   ....[228]....
        /*040c*/ 	.word	0xffffffff


	//   ....[229]....
        /*0410*/ 	.word	0xffffffff


	//   ....[230]....
        /*0414*/ 	.word	0xffffffff


	//   ....[231]....
        /*0418*/ 	.word	0xffffffff


	//   ....[232]....
        /*041c*/ 	.word	0xffffffff


	//   ....[233]....
        /*0420*/ 	.word	0xffffffff


	//   ....[234]....
        /*0424*/ 	.word	0xffffffff


	//   ....[235]....
        /*0428*/ 	.word	0xffffffff


	//   ....[236]....
        /*042c*/ 	.word	0xffffffff


	//   ....[237]....
        /*0430*/ 	.word	0xffffffff


	//   ....[238]....
        /*0434*/ 	.word	0xffffffff


	//   ....[239]....
        /*0438*/ 	.word	0xffffffff


	//   ....[240]....
        /*043c*/ 	.word	0xffffffff


	//   ....[241]....
        /*0440*/ 	.word	0xffffffff


	//   ....[242]....
        /*0444*/ 	.word	0xffffffff


	//   ....[243]....
        /*0448*/ 	.word	0xffffffff


	//   ....[244]....
        /*044c*/ 	.word	0xffffffff


	//   ....[245]....
        /*0450*/ 	.word	0xffffffff


	//   ....[246]....
        /*0454*/ 	.word	0xffffffff


	//   ....[247]....
        /*0458*/ 	.word	0xffffffff


	//   ....[248]....
        /*045c*/ 	.word	0xffffffff


	//   ....[249]....
        /*0460*/ 	.word	0xffffffff


	//   ....[250]....
        /*0464*/ 	.word	0xffffffff


	//   ....[251]....
        /*0468*/ 	.word	0xffffffff


	//   ....[252]....
        /*046c*/ 	.word	0xffffffff


	//   ....[253]....
        /*0470*/ 	.word	0xffffffff


	//   ....[254]....
        /*0474*/ 	.word	0xffffffff


	//   ....[255]....
        /*0478*/ 	.word	0xffffffff


	//   ....[0]....
        /*047c*/ 	.word	0xffffffff


	//   ....[1]....
        /*0480*/ 	.word	0xffffffff


	//   ....[2]....
        /*0484*/ 	.word	0xffffffff


	//   ....[3]....
        /*0488*/ 	.word	0xffffffff


	//   ....[4]....
        /*048c*/ 	.word	0xffffffff


	//   ....[5]....
        /*0490*/ 	.word	0xffffffff


	//   ....[6]....
        /*0494*/ 	.word	0xffffffff


	//   ....[7]....
        /*0498*/ 	.word	0xffffffff


	//   ....[8]....
        /*049c*/ 	.word	0xffffffff


	//   ....[9]....
        /*04a0*/ 	.word	0xffffffff


	//   ....[10]....
        /*04a4*/ 	.word	0xffffffff


	//   ....[11]....
        /*04a8*/ 	.word	0xffffffff


	//   ....[12]....
        /*04ac*/ 	.word	0xffffffff


	//   ....[13]....
        /*04b0*/ 	.word	0xffffffff


	//   ....[14]....
        /*04b4*/ 	.word	0xffffffff


	//   ....[15]....
        /*04b8*/ 	.word	0xffffffff


	//   ....[16]....
        /*04bc*/ 	.word	0xffffffff


	//   ....[17]....
        /*04c0*/ 	.word	0xffffffff


	//   ....[18]....
        /*04c4*/ 	.word	0xffffffff


	//   ....[19]....
        /*04c8*/ 	.word	0xffffffff


	//   ....[20]....
        /*04cc*/ 	.word	0xffffffff


	//   ....[21]....
        /*04d0*/ 	.word	0xffffffff


	//   ....[22]....
        /*04d4*/ 	.word	0xffffffff


	//   ....[23]....
        /*04d8*/ 	.word	0xffffffff


	//   ....[24]....
        /*04dc*/ 	.word	0xffffffff


	//   ....[25]....
        /*04e0*/ 	.word	0xffffffff


	//   ....[26]....
        /*04e4*/ 	.word	0xffffffff


	//   ....[27]....
        /*04e8*/ 	.word	0xffffffff


	//   ....[28]....
        /*04ec*/ 	.word	0xffffffff


	//   ....[29]....
        /*04f0*/ 	.word	0xffffffff


	//   ....[30]....
        /*04f4*/ 	.word	0xffffffff


	//   ....[31]....
        /*04f8*/ 	.word	0xffffffff


	//   ....[32]....
        /*04fc*/ 	.word	0xffffffff


	//   ....[33]....
        /*0500*/ 	.word	0xffffffff


	//   ....[34]....
        /*0504*/ 	.word	0xffffffff


	//   ....[35]....
        /*0508*/ 	.word	0xffffffff


	//   ....[36]....
        /*050c*/ 	.word	0xffffffff


	//   ....[37]....
        /*0510*/ 	.word	0xffffffff


	//   ....[38]....
        /*0514*/ 	.word	0xffffffff


	//   ....[39]....
        /*0518*/ 	.word	0xffffffff


	//   ....[40]....
        /*051c*/ 	.word	0xffffffff


	//   ....[41]....
        /*0520*/ 	.word	0xffffffff


	//   ....[42]....
        /*0524*/ 	.word	0xffffffff


	//   ....[43]....
        /*0528*/ 	.word	0xffffffff


	//   ....[44]....
        /*052c*/ 	.word	0xffffffff


	//   ....[45]....
        /*0530*/ 	.word	0xffffffff


	//   ....[46]....
        /*0534*/ 	.word	0xffffffff


	//   ....[47]....
        /*0538*/ 	.word	0xffffffff


	//   ....[48]....
        /*053c*/ 	.word	0xffffffff


	//   ....[49]....
        /*0540*/ 	.word	0xffffffff


	//   ....[50]....
        /*0544*/ 	.word	0xffffffff


	//   ....[51]....
        /*0548*/ 	.word	0xffffffff


	//   ....[52]....
        /*054c*/ 	.word	0xffffffff


	//   ....[53]....
        /*0550*/ 	.word	0xffffffff


	//   ....[54]....
        /*0554*/ 	.word	0xffffffff


	//   ....[55]....
        /*0558*/ 	.word	0xffffffff


	//   ....[56]....
        /*055c*/ 	.word	0xffffffff


	//   ....[57]....
        /*0560*/ 	.word	0xffffffff


	//   ....[58]....
        /*0564*/ 	.word	0xffffffff


	//   ....[59]....
        /*0568*/ 	.word	0xffffffff


	//   ....[60]....
        /*056c*/ 	.word	0xffffffff


	//   ....[61]....
        /*0570*/ 	.word	0xffffffff


	//   ....[62]....
        /*0574*/ 	.word	0xffffffff


	//   ....[63]....
        /*0578*/ 	.word	0xffffffff


	//   ....[64]....
        /*057c*/ 	.word	0xffffffff


	//   ....[65]....
        /*0580*/ 	.word	0xffffffff


	//   ....[66]....
        /*0584*/ 	.word	0xffffffff


	//   ....[67]....
        /*0588*/ 	.word	0xffffffff


	//   ....[68]....
        /*058c*/ 	.word	0xffffffff


	//   ....[69]....
        /*0590*/ 	.word	0xffffffff


	//   ....[70]....
        /*0594*/ 	.word	0xffffffff


	//   ....[71]....
        /*0598*/ 	.word	0xffffffff


	//   ....[72]....
        /*059c*/ 	.word	0xffffffff


	//   ....[73]....
        /*05a0*/ 	.word	0xffffffff


	//----- nvinfo : EIATTR_COOP_GROUP_INSTR_OFFSETS
	.align		4
.L_1592:
        /*05a4*/ 	.byte	0x04, 0x28
        /*05a6*/ 	.short	(.L_1594 - .L_1593)


	//   ....[0]....
.L_1593:
        /*05a8*/ 	.word	0x00001980


	//   ....[1]....
        /*05ac*/ 	.word	0x000019b0


	//   ....[2]....
        /*05b0*/ 	.word	0x000019c0


	//   ....[3]....
        /*05b4*/ 	.word	0x000019d0


	//   ....[4]....
        /*05b8*/ 	.word	0x000019e0


	//   ....[5]....
        /*05bc*/ 	.word	0x000019f0


	//   ....[6]....
        /*05c0*/ 	.word	0x00001a00


	//   ....[7]....
        /*05c4*/ 	.word	0x00001a20


	//   ....[8]....
        /*05c8*/ 	.word	0x00001a40


	//   ....[9]....
        /*05cc*/ 	.word	0x00001a50


	//   ....[10]....
        /*05d0*/ 	.word	0x00001a60


	//   ....[11]....
        /*05d4*/ 	.word	0x00001a80


	//   ....[12]....
        /*05d8*/ 	.word	0x00001a90


	//   ....[13]....
        /*05dc*/ 	.word	0x00001ab0


	//   ....[14]....
        /*05e0*/ 	.word	0x00001ad0


	//   ....[15]....
        /*05e4*/ 	.word	0x00001ae0


	//   ....[16]....
        /*05e8*/ 	.word	0x00001af0


	//   ....[17]....
        /*05ec*/ 	.word	0x00001b00


	//   ....[18]....
        /*05f0*/ 	.word	0x00001b20


	//   ....[19]....
        /*05f4*/ 	.word	0x00001b40


	//   ....[20]....
        /*05f8*/ 	.word	0x00001b60


	//   ....[21]....
        /*05fc*/ 	.word	0x00001b70


	//   ....[22]....
        /*0600*/ 	.word	0x00001b80


	//   ....[23]....
        /*0604*/ 	.word	0x00001ba0


	//   ....[24]....
        /*0608*/ 	.word	0x00001bb0


	//   ....[25]....
        /*060c*/ 	.word	0x00001bd0


	//   ....[26]....
        /*0610*/ 	.word	0x00001bf0


	//   ....[27]....
        /*0614*/ 	.word	0x00001c00


	//   ....[28]....
        /*0618*/ 	.word	0x00001c10


	//   ....[29]....
        /*061c*/ 	.word	0x00001c20


	//   ....[30]....
        /*0620*/ 	.word	0x00001c40


	//   ....[31]....
        /*0624*/ 	.word	0x00001c60


	//   ....[32]....
        /*0628*/ 	.word	0x00001c80


	//   ....[33]....
        /*062c*/ 	.word	0x00001c90


	//   ....[34]....
        /*0630*/ 	.word	0x00001ca0


	//   ....[35]....
        /*0634*/ 	.word	0x00001cc0


	//   ....[36]....
        /*0638*/ 	.word	0x00001cd0


	//   ....[37]....
        /*063c*/ 	.word	0x00001cf0


	//   ....[38]....
        /*0640*/ 	.word	0x00001d10


	//   ....[39]....
        /*0644*/ 	.word	0x00001d20


	//   ....[40]....
        /*0648*/ 	.word	0x00001d30


	//   ....[41]....
        /*064c*/ 	.word	0x00001d40


	//   ....[42]....
        /*0650*/ 	.word	0x00001d70


	//   ....[43]....
        /*0654*/ 	.word	0x00001d90


	//   ....[44]....
        /*0658*/ 	.word	0x00001db0


	//   ....[45]....
        /*065c*/ 	.word	0x00001dc0


	//   ....[46]....
        /*0660*/ 	.word	0x00001dd0


	//   ....[47]....
        /*0664*/ 	.word	0x00001de0


	//   ....[48]....
        /*0668*/ 	.word	0x00001df0


	//   ....[49]....
        /*066c*/ 	.word	0x00001e00


	//   ....[50]....
        /*0670*/ 	.word	0x00001e30


	//   ....[51]....
        /*0674*/ 	.word	0x00001e50


	//   ....[52]....
        /*0678*/ 	.word	0x00001e70


	//   ....[53]....
        /*067c*/ 	.word	0x00001e80


	//   ....[54]....
        /*0680*/ 	.word	0x00001e90


	//   ....[55]....
        /*0684*/ 	.word	0x00001ea0


	//   ....[56]....
        /*0688*/ 	.word	0x00001eb0


	//   ....[57]....
        /*068c*/ 	.word	0x00001ec0


	//   ....[58]....
        /*0690*/ 	.word	0x00001f10


	//   ....[59]....
        /*0694*/ 	.word	0x00001f30


	//   ....[60]....
        /*0698*/ 	.word	0x00001f40


	//   ....[61]....
        /*069c*/ 	.word	0x00001f50


	//   ....[62]....
        /*06a0*/ 	.word	0x00001f80


	//   ....[63]....
        /*06a4*/ 	.word	0x00001f90


	//   ....[64]....
        /*06a8*/ 	.word	0x00001fa0


	//   ....[65]....
        /*06ac*/ 	.word	0x00001fb0


	//   ....[66]....
        /*06b0*/ 	.word	0x000040c0


	//   ....[67]....
        /*06b4*/ 	.word	0x00004100


	//   ....[68]....
        /*06b8*/ 	.word	0x00004110


	//   ....[69]....
        /*06bc*/ 	.word	0x00004120


	//   ....[70]....
        /*06c0*/ 	.word	0x00004130


	//   ....[71]....
        /*06c4*/ 	.word	0x00004140


	//   ....[72]....
        /*06c8*/ 	.word	0x00004150


	//   ....[73]....
        /*06cc*/ 	.word	0x00004170


	//   ....[74]....
        /*06d0*/ 	.word	0x00004190


	//   ....[75]....
        /*06d4*/ 	.word	0x000041a0


	//   ....[76]....
        /*06d8*/ 	.word	0x000041b0


	//   ....[77]....
        /*06dc*/ 	.word	0x000041d0


	//   ....[78]....
        /*06e0*/ 	.word	0x000041e0


	//   ....[79]....
        /*06e4*/ 	.word	0x00004200


	//   ....[80]....
        /*06e8*/ 	.word	0x00004220


	//   ....[81]....
        /*06ec*/ 	.word	0x00004230


	//   ....[82]....
        /*06f0*/ 	.word	0x00004240


	//   ....[83]....
        /*06f4*/ 	.word	0x00004250


	//   ....[84]....
        /*06f8*/ 	.word	0x00004270


	//   ....[85]....
        /*06fc*/ 	.word	0x00004290


	//   ....[86]....
        /*0700*/ 	.word	0x000042b0


	//   ....[87]....
        /*0704*/ 	.word	0x000042c0


	//   ....[88]....
        /*0708*/ 	.word	0x000042d0


	//   ....[89]....
        /*070c*/ 	.word	0x000042f0


	//   ....[90]....
        /*0710*/ 	.word	0x00004300


	//   ....[91]....
        /*0714*/ 	.word	0x00004320


	//   ....[92]....
        /*0718*/ 	.word	0x00004340


	//   ....[93]....
        /*071c*/ 	.word	0x00004350


	//   ....[94]....
        /*0720*/ 	.word	0x00004360


	//   ....[95]....
        /*0724*/ 	.word	0x00004370


	//   ....[96]....
        /*0728*/ 	.word	0x00004390


	//   ....[97]....
        /*072c*/ 	.word	0x000043b0


	//   ....[98]....
        /*0730*/ 	.word	0x000043d0


	//   ....[99]....
        /*0734*/ 	.word	0x000043e0


	//   ....[100]....
        /*0738*/ 	.word	0x000043f0


	//   ....[101]....
        /*073c*/ 	.word	0x00004410


	//   ....[102]....
        /*0740*/ 	.word	0x00004420


	//   ....[103]....
        /*0744*/ 	.word	0x00004440


	//   ....[104]....
        /*0748*/ 	.word	0x00004460


	//   ....[105]....
        /*074c*/ 	.word	0x00004470


	//   ....[106]....
        /*0750*/ 	.word	0x00004480


	//   ....[107]....
        /*0754*/ 	.word	0x00004490


	//   ....[108]....
        /*0758*/ 	.word	0x000044c0


	//   ....[109]....
        /*075c*/ 	.word	0x000044e0


	//   ....[110]....
        /*0760*/ 	.word	0x00004500


	//   ....[111]....
        /*0764*/ 	.word	0x00004510


	//   ....[112]....
        /*0768*/ 	.word	0x00004520


	//   ....[113]....
        /*076c*/ 	.word	0x00004530


	//   ....[114]....
        /*0770*/ 	.word	0x00004540


	//   ....[115]....
        /*0774*/ 	.word	0x00004550


	//   ....[116]....
        /*0778*/ 	.word	0x00004580


	//   ....[117]....
        /*077c*/ 	.word	0x000045a0


	//   ....[118]....
        /*0780*/ 	.word	0x000045c0


	//   ....[119]....
        /*0784*/ 	.word	0x000045d0


	//   ....[120]....
        /*0788*/ 	.word	0x000045e0


	//   ....[121]....
        /*078c*/ 	.word	0x000045f0


	//   ....[122]....
        /*0790*/ 	.word	0x00004600


	//   ....[123]....
        /*0794*/ 	.word	0x00004610


	//   ....[124]....
        /*0798*/ 	.word	0x00004640


	//   ....[125]....
        /*079c*/ 	.word	0x00004660


	//   ....[126]....
        /*07a0*/ 	.word	0x00004680


	//   ....[127]....
        /*07a4*/ 	.word	0x00004690


	//   ....[128]....
        /*07a8*/ 	.word	0x000046a0


	//   ....[129]....
        /*07ac*/ 	.word	0x000046b0


	//   ....[130]....
        /*07b0*/ 	.word	0x000046c0


	//   ....[131]....
        /*07b4*/ 	.word	0x000046d0


	//   ....[132]....
        /*07b8*/ 	.word	0x000067e0


	//   ....[133]....
        /*07bc*/ 	.word	0x00006820


	//   ....[134]....
        /*07c0*/ 	.word	0x00006830


	//   ....[135]....
        /*07c4*/ 	.word	0x00006840


	//   ....[136]....
        /*07c8*/ 	.word	0x00006850


	//   ....[137]....
        /*07cc*/ 	.word	0x00006860


	//   ....[138]....
        /*07d0*/ 	.word	0x00006870


	//   ....[139]....
        /*07d4*/ 	.word	0x00006890


	//   ....[140]....
        /*07d8*/ 	.word	0x000068b0


	//   ....[141]....
        /*07dc*/ 	.word	0x000068c0


	//   ....[142]....
        /*07e0*/ 	.word	0x000068d0


	//   ....[143]....
        /*07e4*/ 	.word	0x000068f0


	//   ....[144]....
        /*07e8*/ 	.word	0x00006900


	//   ....[145]....
        /*07ec*/ 	.word	0x00006920


	//   ....[146]....
        /*07f0*/ 	.word	0x00006940


	//   ....[147]....
        /*07f4*/ 	.word	0x00006950


	//   ....[148]....
        /*07f8*/ 	.word	0x00006960


	//   ....[149]....
        /*07fc*/ 	.word	0x00006970


	//   ....[150]....
        /*0800*/ 	.word	0x00006990


	//   ....[151]....
        /*0804*/ 	.word	0x000069b0


	//   ....[152]....
        /*0808*/ 	.word	0x000069d0


	//   ....[153]....
        /*080c*/ 	.word	0x000069e0


	//   ....[154]....
        /*0810*/ 	.word	0x000069f0


	//   ....[155]....
        /*0814*/ 	.word	0x00006a10


	//   ....[156]....
        /*0818*/ 	.word	0x00006a20


	//   ....[157]....
        /*081c*/ 	.word	0x00006a40


	//   ....[158]....
        /*0820*/ 	.word	0x00006a60


	//   ....[159]....
        /*0824*/ 	.word	0x00006a70


	//   ....[160]....
        /*0828*/ 	.word	0x00006a80


	//   ....[161]....
        /*082c*/ 	.word	0x00006a90


	//   ....[162]....
        /*0830*/ 	.word	0x00006ab0


	//   ....[163]....
        /*0834*/ 	.word	0x00006ad0


	//   ....[164]....
        /*0838*/ 	.word	0x00006af0


	//   ....[165]....
        /*083c*/ 	.word	0x00006b00


	//   ....[166]....
        /*0840*/ 	.word	0x00006b10


	//   ....[167]....
        /*0844*/ 	.word	0x00006b30


	//   ....[168]....
        /*0848*/ 	.word	0x00006b40


	//   ....[169]....
        /*084c*/ 	.word	0x00006b60


	//   ....[170]....
        /*0850*/ 	.word	0x00006b80


	//   ....[171]....
        /*0854*/ 	.word	0x00006b90


	//   ....[172]....
        /*0858*/ 	.word	0x00006ba0


	//   ....[173]....
        /*085c*/ 	.word	0x00006bb0


	//   ....[174]....
        /*0860*/ 	.word	0x00006be0


	//   ....[175]....
        /*0864*/ 	.word	0x00006c00


	//   ....[176]....
        /*0868*/ 	.word	0x00006c20


	//   ....[177]....
        /*086c*/ 	.word	0x00006c30


	//   ....[178]....
        /*0870*/ 	.word	0x00006c40


	//   ....[179]....
        /*0874*/ 	.word	0x00006c50


	//   ....[180]....
        /*0878*/ 	.word	0x00006c60


	//   ....[181]....
        /*087c*/ 	.word	0x00006c70


	//   ....[182]....
        /*0880*/ 	.word	0x00006ca0


	//   ....[183]....
        /*0884*/ 	.word	0x00006cc0


	//   ....[184]....
        /*0888*/ 	.word	0x00006ce0


	//   ....[185]....
        /*088c*/ 	.word	0x00006cf0


	//   ....[186]....
        /*0890*/ 	.word	0x00006d00


	//   ....[187]....
        /*0894*/ 	.word	0x00006d10


	//   ....[188]....
        /*0898*/ 	.word	0x00006d20


	//   ....[189]....
        /*089c*/ 	.word	0x00006d30


	//   ....[190]....
        /*08a0*/ 	.word	0x00006d60


	//   ....[191]....
        /*08a4*/ 	.word	0x00006d80


	//   ....[192]....
        /*08a8*/ 	.word	0x00006da0


	//   ....[193]....
        /*08ac*/ 	.word	0x00006db0


	//   ....[194]....
        /*08b0*/ 	.word	0x00006dc0


	//   ....[195]....
        /*08b4*/ 	.word	0x00006dd0


	//   ....[196]....
        /*08b8*/ 	.word	0x00006de0


	//   ....[197]....
        /*08bc*/ 	.word	0x00006df0


	//   ....[198]....
        /*08c0*/ 	.word	0x00008f00


	//   ....[199]....
        /*08c4*/ 	.word	0x00008f40


	//   ....[200]....
        /*08c8*/ 	.word	0x00008f50


	//   ....[201]....
        /*08cc*/ 	.word	0x00008f60


	//   ....[202]....
        /*08d0*/ 	.word	0x00008f70


	//   ....[203]....
        /*08d4*/ 	.word	0x00008f80


	//   ....[204]....
        /*08d8*/ 	.word	0x00008f90


	//   ....[205]....
        /*08dc*/ 	.word	0x00008fb0


	//   ....[206]....
        /*08e0*/ 	.word	0x00008fd0


	//   ....[207]....
        /*08e4*/ 	.word	0x00008fe0


	//   ....[208]....
        /*08e8*/ 	.word	0x00008ff0


	//   ....[209]....
        /*08ec*/ 	.word	0x00009010


	//   ....[210]....
        /*08f0*/ 	.word	0x00009020


	//   ....[211]....
        /*08f4*/ 	.word	0x00009040


	//   ....[212]....
        /*08f8*/ 	.word	0x00009060


	//   ....[213]....
        /*08fc*/ 	.word	0x00009070


	//   ....[214]....
        /*0900*/ 	.word	0x00009080


	//   ....[215]....
        /*0904*/ 	.word	0x00009090


	//   ....[216]....
        /*0908*/ 	.word	0x000090b0


	//   ....[217]....
        /*090c*/ 	.word	0x000090d0


	//   ....[218]....
        /*0910*/ 	.word	0x000090f0


	//   ....[219]....
        /*0914*/ 	.word	0x00009100


	//   ....[220]....
        /*0918*/ 	.word	0x00009110


	//   ....[221]....
        /*091c*/ 	.word	0x00009130


	//   ....[222]....
        /*0920*/ 	.word	0x00009140


	//   ....[223]....
        /*0924*/ 	.word	0x00009160


	//   ....[224]....
        /*0928*/ 	.word	0x00009180


	//   ....[225]....
        /*092c*/ 	.word	0x00009190


	//   ....[226]....
        /*0930*/ 	.word	0x000091a0


	//   ....[227]....
        /*0934*/ 	.word	0x000091b0


	//   ....[228]....
        /*0938*/ 	.word	0x000091d0


	//   ....[229]....
        /*093c*/ 	.word	0x000091f0


	//   ....[230]....
        /*0940*/ 	.word	0x00009210


	//   ....[231]....
        /*0944*/ 	.word	0x00009220


	//   ....[232]....
        /*0948*/ 	.word	0x00009230


	//   ....[233]....
        /*094c*/ 	.word	0x00009250


	//   ....[234]....
        /*0950*/ 	.word	0x00009260


	//   ....[235]....
        /*0954*/ 	.word	0x00009280


	//   ....[236]....
        /*0958*/ 	.word	0x000092a0


	//   ....[237]....
        /*095c*/ 	.word	0x000092b0


	//   ....[238]....
        /*0960*/ 	.word	0x000092c0


	//   ....[239]....
        /*0964*/ 	.word	0x000092d0


	//   ....[240]....
        /*0968*/ 	.word	0x00009300


	//   ....[241]....
        /*096c*/ 	.word	0x00009320


	//   ....[242]....
        /*0970*/ 	.word	0x00009340


	//   ....[243]....
        /*0974*/ 	.word	0x00009350


	//   ....[244]....
        /*0978*/ 	.word	0x00009360


	//   ....[245]....
        /*097c*/ 	.word	0x00009370


	//   ....[246]....
        /*0980*/ 	.word	0x00009380


	//   ....[247]....
        /*0984*/ 	.word	0x00009390


	//   ....[248]....
        /*0988*/ 	.word	0x000093c0


	//   ....[249]....
        /*098c*/ 	.word	0x000093e0


	//   ....[250]....
        /*0990*/ 	.word	0x00009400


	//   ....[251]....
        /*0994*/ 	.word	0x00009410


	//   ....[252]....
        /*0998*/ 	.word	0x00009420


	//   ....[253]....
        /*099c*/ 	.word	0x00009430


	//   ....[254]....
        /*09a0*/ 	.word	0x00009440


	//   ....[255]....
        /*09a4*/ 	.word	0x00009450


	//   ....[0]....
        /*09a8*/ 	.word	0x00009480


	//   ....[1]....
        /*09ac*/ 	.word	0x000094a0


	//   ....[2]....
        /*09b0*/ 	.word	0x000094c0


	//   ....[3]....
        /*09b4*/ 	.word	0x000094d0


	//   ....[4]....
        /*09b8*/ 	.word	0x000094e0


	//   ....[5]....
        /*09bc*/ 	.word	0x000094f0


	//   ....[6]....
        /*09c0*/ 	.word	0x00009500


	//   ....[7]....
        /*09c4*/ 	.word	0x00009510


	//   ....[8]....
        /*09c8*/ 	.word	0x0000b620


	//   ....[9]....
        /*09cc*/ 	.word	0x0000b660


	//   ....[10]....
        /*09d0*/ 	.word	0x0000b670


	//   ....[11]....
        /*09d4*/ 	.word	0x0000b680


	//   ....[12]....
        /*09d8*/ 	.word	0x0000b690


	//   ....[13]....
        /*09dc*/ 	.word	0x0000b6a0


	//   ....[14]....
        /*09e0*/ 	.word	0x0000b6b0


	//   ....[15]....
        /*09e4*/ 	.word	0x0000b6d0


	//   ....[16]....
        /*09e8*/ 	.word	0x0000b6f0


	//   ....[17]....
        /*09ec*/ 	.word	0x0000b700


	//   ....[18]....
        /*09f0*/ 	.word	0x0000b710


	//   ....[19]....
        /*09f4*/ 	.word	0x0000b730


	//   ....[20]....
        /*09f8*/ 	.word	0x0000b740


	//   ....[21]....
        /*09fc*/ 	.word	0x0000b760


	//   ....[22]....
        /*0a00*/ 	.word	0x0000b780


	//   ....[23]....
        /*0a04*/ 	.word	0x0000b790


	//   ....[24]....
        /*0a08*/ 	.word	0x0000b7a0


	//   ....[25]....
        /*0a0c*/ 	.word	0x0000b7b0


	//   ....[26]....
        /*0a10*/ 	.word	0x0000b7d0


	//   ....[27]....
        /*0a14*/ 	.word	0x0000b7f0


	//   ....[28]....
        /*0a18*/ 	.word	0x0000b810


	//   ....[29]....
        /*0a1c*/ 	.word	0x0000b820


	//   ....[30]....
        /*0a20*/ 	.word	0x0000b830


	//   ....[31]....
        /*0a24*/ 	.word	0x0000b850


	//   ....[32]....
        /*0a28*/ 	.word	0x0000b860


	//   ....[33]....
        /*0a2c*/ 	.word	0x0000b880


	//   ....[34]....
        /*0a30*/ 	.word	0x0000b8a0


	//   ....[35]....
        /*0a34*/ 	.word	0x0000b8b0


	//   ....[36]....
        /*0a38*/ 	.word	0x0000b8c0


	//   ....[37]....
        /*0a3c*/ 	.word	0x0000b8d0


	//   ....[38]....
        /*0a40*/ 	.word	0x0000b8f0


	//   ....[39]....
        /*0a44*/ 	.word	0x0000b910


	//   ....[40]....
        /*0a48*/ 	.word	0x0000b930


	//   ....[41]....
        /*0a4c*/ 	.word	0x0000b940


	//   ....[42]....
        /*0a50*/ 	.word	0x0000b950


	//   ....[43]....
        /*0a54*/ 	.word	0x0000b970


	//   ....[44]....
        /*0a58*/ 	.word	0x0000b980


	//   ....[45]....
        /*0a5c*/ 	.word	0x0000b9a0


	//   ....[46]....
        /*0a60*/ 	.word	0x0000b9c0


	//   ....[47]....
        /*0a64*/ 	.word	0x0000b9d0


	//   ....[48]....
        /*0a68*/ 	.word	0x0000b9e0


	//   ....[49]....
        /*0a6c*/ 	.word	0x0000b9f0


	//   ....[50]....
        /*0a70*/ 	.word	0x0000ba20


	//   ....[51]....
        /*0a74*/ 	.word	0x0000ba40


	//   ....[52]....
        /*0a78*/ 	.word	0x0000ba60


	//   ....[53]....
        /*0a7c*/ 	.word	0x0000ba70


	//   ....[54]....
        /*0a80*/ 	.word	0x0000ba80


	//   ....[55]....
        /*0a84*/ 	.word	0x0000ba90


	//   ....[56]....
        /*0a88*/ 	.word	0x0000baa0


	//   ....[57]....
        /*0a8c*/ 	.word	0x0000bab0


	//   ....[58]....
        /*0a90*/ 	.word	0x0000bae0


	//   ....[59]....
        /*0a94*/ 	.word	0x0000bb00


	//   ....[60]....
        /*0a98*/ 	.word	0x0000bb20


	//   ....[61]....
        /*0a9c*/ 	.word	0x0000bb30


	//   ....[62]....
        /*0aa0*/ 	.word	0x0000bb40


	//   ....[63]....
        /*0aa4*/ 	.word	0x0000bb50


	//   ....[64]....
        /*0aa8*/ 	.word	0x0000bb60


	//   ....[65]....
        /*0aac*/ 	.word	0x0000bb70


	//   ....[66]....
        /*0ab0*/ 	.word	0x0000bba0


	//   ....[67]....
        /*0ab4*/ 	.word	0x0000bbc0


	//   ....[68]....
        /*0ab8*/ 	.word	0x0000bbe0


	//   ....[69]....
        /*0abc*/ 	.word	0x0000bbf0


	//   ....[70]....
        /*0ac0*/ 	.word	0x0000bc00


	//   ....[71]....
        /*0ac4*/ 	.word	0x0000bc10


	//   ....[72]....
        /*0ac8*/ 	.word	0x0000bc20


	//   ....[73]....
        /*0acc*/ 	.word	0x0000bc30


	//----- nvinfo : EIATTR_VRC_CTA_INIT_COUNT
	.align		4
.L_1594:
        /*0ad0*/ 	.byte	0x02, 0x4a
	.zero		1
	.zero		1


	//----- nvinfo : EIATTR_EXIT_INSTR_OFFSETS
	.align		4
        /*0ad4*/ 	.byte	0x04, 0x1c
        /*0ad6*/ 	.short	(.L_1596 - .L_1595)


	//   ....[0]....
.L_1595:
        /*0ad8*/ 	.word	0x0000dd70


	//   ....[1]....
        /*0adc*/ 	.word	0x0000eac0


	//   ....[2]....
        /*0ae0*/ 	.word	0x0000eb30


	//----- nvinfo : EIATTR_MAX_THREADS
	.align		4
.L_1596:
        /*0ae4*/ 	.byte	0x04, 0x05
        /*0ae6*/ 	.short	(.L_1598 - .L_1597)
.L_1597:
        /*0ae8*/ 	.word	0x00000020
        /*0aec*/ 	.word	0x00000001
        /*0af0*/ 	.word	0x00000001


	//----- nvinfo : EIATTR_CRS_STACK_SIZE
	.align		4
.L_1598:
        /*0af4*/ 	.byte	0x04, 0x1e
        /*0af6*/ 	.short	(.L_1600 - .L_1599)
.L_1599:
        /*0af8*/ 	.word	0x00000000


	//----- nvinfo : EIATTR_CBANK_PARAM_SIZE
	.align		4
.L_1600:
        /*0afc*/ 	.byte	0x03, 0x19
        /*0afe*/ 	.short	0x0028


	//----- nvinfo : EIATTR_PARAM_CBANK
	.align		4
        /*0b00*/ 	.byte	0x04, 0x0a
        /*0b02*/ 	.short	(.L_1602 - .L_1601)
	.align		4
.L_1601:
        /*0b04*/ 	.word	index@(.nv.constant0._ZN17fastertransformer38beam_online_softmax_topk_stage2_kernelIfLi32ELi32EEEvPKfS2_PiPT_ii)
        /*0b08*/ 	.short	0x0380
        /*0b0a*/ 	.short	0x0028


	//----- nvinfo : EIATTR_SW_WAR
	.align		4
.L_1602:
        /*0b0c*/ 	.byte	0x04, 0x36
        /*0b0e*/ 	.short	(.L_1604 - .L_1603)
.L_1603:
        /*0b10*/ 	.word	0x00000008
.L_1604:


//--------------------- .nv.info._ZN17fastertransformer38beam_online_softmax_topk_stage1_kernelIfLi1ELi32ELi64EEEvPKT_S3_PKbPfiiPKi --------------------------
	.section	.nv.info._ZN17fastertransformer38beam_online_softmax_topk_stage1_kernelIfLi1ELi32ELi64EEEvPKT_S3_PKbPfiiPKi,"",@"SHT_CUDA_INFO"
	.sectionflags	@""
	.align	4


	//----- nvinfo : EIATTR_CUDA_API_VERSION
	.align		4
        /*0000*/ 	.byte	0x04, 0x37
        /*0002*/ 	.short	(.L_1606 - .L_1605)
.L_1605:
        /*0004*/ 	.word	0x00000082


	//----- nvinfo : EIATTR_KPARAM_INFO
	.align		4
.L_1606:
        /*0008*/ 	.byte	0x04, 0x17
        /*000a*/ 	.short	(.L_1608 - .L_1607)
.L_1607:
        /*000c*/ 	.word	0x00000000
        /*0010*/ 	.short	0x0006
        /*0012*/ 	.short	0x0028
        /*0014*/ 	.byte	0x00, 0xf5, 0x21, 0x00


	//----- nvinfo : EIATTR_KPARAM_INFO
	.align		4
.L_1608:
        /*0018*/ 	.byte	0x04, 0x17
        /*001a*/ 	.short	(.L_1610 - .L_1609)
.L_1609:
        /*001c*/ 	.word	0x00000000
        /*0020*/ 	.short	0x0005
        /*0022*/ 	.short	0x0024
        /*0024*/ 	.byte	0x00, 0xf0, 0x11, 0x00


	//----- nvinfo : EIATTR_KPARAM_INFO
	.align		4
.L_1610:
        /*0028*/ 	.byte	0x04, 0x17
        /*002a*/ 	.short	(.L_1612 - .L_1611)
.L_1611:
        /*002c*/ 	.word	0x00000000
        /*0030*/ 	.short	0x0004
        /*0032*/ 	.short	0x0020
        /*0034*/ 	.byte	0x00, 0xf0, 0x11, 0x00


	//----- nvinfo : EIATTR_KPARAM_INFO
	.align		4
.L_1612:
        /*0038*/ 	.byte	0x04, 0x17
        /*003a*/ 	.short	(.L_1614 - .L_1613)
.L_1613:
        /*003c*/ 	.word	0x00000000
        /*0040*/ 	.short	0x0003
        /*0042*/ 	.short	0x0018
        /*0044*/ 	.byte	0x00, 0xf5, 0x21, 0x00


	//----- nvinfo : EIATTR_KPARAM_INFO
	.align		4
.L_1614:
        /*0048*/ 	.byte	0x04, 0x17
        /*004a*/ 	.short	(.L_1616 - .L_1615)
.L_1615:
        /*004c*/ 	.word	0x00000000
        /*0050*/ 	.short	0x0002
        /*0052*/ 	.short	0x0010
        /*0054*/ 	.byte	0x00, 0xf5, 0x21, 0x00


	//----- nvinfo : EIATTR_KPARAM_INFO
	.align		4
.L_1616:
        /*0058*/ 	.byte	0x04, 0x17
        /*005a*/ 	.short	(.L_1618 - .L_1617)
.L_1617:
        /*005c*/ 	.word	0x00000000
        /*0060*/ 	.short	0x0001
        /*0062*/ 	.short	0x0008
        /*0064*/ 	.byte	0x00, 0xf5, 0x21, 0x00


	//----- nvinfo : EIATTR_KPARAM_INFO
	.align		4
.L_1618:
        /*0068*/ 	.byte	0x04, 0x17
        /*006a*/ 	.short	(.L_1620 - .L_1619)
.L_1619:
        /*006c*/ 	.word	0x00000000
        /*0070*/ 	.short	0x0000
        /*0072*/ 	.short	0x0000
        /*0074*/ 	.byte	0x00, 0xf5, 0x21, 0x00


	//----- nvinfo : EIATTR_SPARSE_MMA_MASK
	.align		4
.L_1620:
        /*0078*/ 	.byte	0x03, 0x50
        /*007a*/ 	.short	0x0000


	//----- nvinfo : EIATTR_MAXREG_COUNT
	.align		4
        /*007c*/ 	.byte	0x03, 0x1b
        /*007e*/ 	.short	0x00ff


	//----- nvinfo : EIATTR_NUM_BARRIERS
	.align		4
        /*0080*/ 	.byte	0x02, 0x4c
        /*0082*/ 	.byte	0x01
	.zero		1


	//----- nvinfo : EIATTR_MERCURY_ISA_VERSION
	.align		4
        /*0084*/ 	.byte	0x03, 0x5f
        /*0086*/ 	.short	0x0101


	//----- nvinfo : EIATTR_COOP_GROUP_MASK_REGIDS
	.align		4
        /*0088*/ 	.byte	0x04, 0x29
        /*008a*/ 	.short	(.L_1622 - .L_1621)


	//   ....[0]....
.L_1621:
        /*008c*/ 	.word	0xffffffff


	//   ....[1]....
        /*0090*/ 	.word	0xffffffff


	//   ....[2]....
        /*0094*/ 	.word	0xffffffff


	//   ....[3]....
        /*0098*/ 	.word	0xffffffff


	//   ....[4]....
        /*009c*/ 	.word	0xffffffff


	//   ....[5]....
        /*00a0*/ 	.word	0xffffffff


	//   ....[6]....
        /*00a4*/ 	.word	0xffffffff


	//   ....[7]....
        /*00a8*/ 	.word	0xffffffff


	//   ....[8]....
        /*00ac*/ 	.word	0xffffffff


	//   ....[9]....
        /*00b0*/ 	.word	0xffffffff


	//   ....[10]....
        /*00b4*/ 	.word	0xffffffff


	//   ....[11]....
        /*00b8*/ 	.word	0xffffffff


	//   ....[12]....
        /*00bc*/ 	.word	0xffffffff


	//   ....[13]....
        /*00c0*/ 	.word	0xffffffff


	//   ....[14]....
        /*00c4*/ 	.word	0xffffffff


	//   ....[15]....
        /*00c8*/ 	.word	0xffffffff


	//   ....[16]....
        /*00cc*/ 	.word	0xffffffff


	//   ....[17]....
        /*00d0*/ 	.word	0xffffffff


	//   ....[18]....
        /*00d4*/ 	.word	0xffffffff


	//   ....[19]....
        /*00d8*/ 	.word	0xffffffff


	//   ....[20]....
        /*00dc*/ 	.word	0xffffffff


	//   ....[21]....
        /*00e0*/ 	.word	0xffffffff


	//   ....[22]....
        /*00e4*/ 	.word	0xffffffff


	//   ....[23]....
        /*00e8*/ 	.word	0xffffffff


	//   ....[24]....
        /*00ec*/ 	.word	0xffffffff


	//   ....[25]....
        /*00f0*/ 	.word	0xffffffff


	//   ....[26]....
        /*00f4*/ 	.word	0xffffffff


	//   ....[27]....
        /*00f8*/ 	.word	0xffffffff


	//   ....[28]....
        /*00fc*/ 	.word	0xffffffff


	//   ....[29]....
        /*0100*/ 	.word	0xffffffff


	//   ....[30]....
        /*0104*/ 	.word	0xffffffff


	//   ....[31]....
        /*0108*/ 	.word	0xffffffff


	//   ....[32]....
        /*010c*/ 	.word	0xffffffff


	//   ....[33]....
        /*0110*/ 	.word	0xffffffff


	//   ....[34]....
        /*0114*/ 	.word	0xffffffff


	//   ....[35]....
        /*0118*/ 	.word	0xffffffff


	//   ....[36]....
        /*011c*/ 	.word	0xffffffff


	//   ....[37]....
        /*0120*/ 	.word	0xffffffff


	//   ....[38]....
        /*0124*/ 	.word	0xffffffff


	//   ....[39]....
        /*0128*/ 	.word	0xffffffff


	//   ....[40]....
        /*012c*/ 	.word	0xffffffff


	//   ....[41]....
        /*0130*/ 	.word	0xffffffff


	//   ....[42]....
        /*0134*/ 	.word	0xffffffff


	//   ....[43]....
        /*0138*/ 	.word	0xffffffff


	//   ....[44]....
        /*013c*/ 	.word	0xffffffff


	//   ....[45]....
        /*0140*/ 	.word	0xffffffff


	//   ....[46]....
        /*0144*/ 	.word	0xffffffff


	//   ....[47]....
        /*0148*/ 	.word	0xffffffff


	//   ....[48]....
        /*014c*/ 	.word	0xffffffff


	//   ....[49]....
        /*0150*/ 	.word	0xffffffff


	//   ....[50]....
        /*0154*/ 	.word	0xffffffff


	//   ....[51]....
        /*0158*/ 	.word	0xffffffff


	//   ....[52]....
        /*015c*/ 	.word	0xffffffff


	//   ....[53]....
        /*0160*/ 	.word	0xffffffff


	//   ....[54]....
        /*0164*/ 	.word	0xffffffff


	//   ....[55]....
        /*0168*/ 	.word	0xffffffff


	//   ....[56]....
        /*016c*/ 	.word	0xffffffff


	//   ....[57]....
        /*0170*/ 	.word	0xffffffff


	//   ....[58]....
        /*0174*/ 	.word	0xffffffff


	//   ....[59]....
        /*0178*/ 	.word	0xffffffff


	//   ....[60]....
        /*017c*/ 	.word	0xffffffff


	//   ....[61]....
        /*0180*/ 	.word	0xffffffff


	//   ....[62]....
        /*0184*/ 	.word	0xffffffff


	//   ....[63]....
        /*0188*/ 	.word	0xffffffff


	//   ....[64]....
        /*018c*/ 	.word	0xffffffff


	//   ....[65]....
        /*0190*/ 	.word	0xffffffff


	//   ....[66]....
        /*0194*/ 	.word	0xffffffff


	//   ....[67]....
        /*0198*/ 	.word	0xffffffff


	//   ....[68]....
        /*019c*/ 	.word	0xffffffff


	//   ....[69]....
        /*01a0*/ 	.word	0xffffffff


	//   ....[70]....
        /*01a4*/ 	.word	0xffffffff


	//   ....[71]....
        /*01a8*/ 	.word	0xffffffff


	//   ....[72]....
        /*01ac*/ 	.word	0xffffffff


	//   ....[73]....
        /*01b0*/ 	.word	0xffffffff


	//   ....[74]....
        /*01b4*/ 	.word	0xffffffff


	//   ....[75]....
        /*01b8*/ 	.word	0xffffffff


	//   ....[76]....
        /*01bc*/ 	.word	0xffffffff


	//   ....[77]....
        /*01c0*/ 	.word	0xffffffff


	//   ....[78]....
        /*01c4*/ 	.word	0xffffffff


	//   ....[79]....
        /*01c8*/ 	.word	0xffffffff


	//   ....[80]....
        /*01cc*/ 	.word	0xffffffff


	//   ....[81]....
        /*01d0*/ 	.word	0xffffffff


	//   ....[82]....
        /*01d4*/ 	.word	0xffffffff


	//   ....[83]....
        /*01d8*/ 	.word	0xffffffff


	//   ....[84]....
        /*01dc*/ 	.word	0xffffffff


	//   ....[85]....
        /*01e0*/ 	.word	0xffffffff


	//   ....[86]....
        /*01e4*/ 	.word	0xffffffff


	//   ....[87]....
        /*01e8*/ 	.word	0xffffffff


	//   ....[88]....
        /*01ec*/ 	.word	0xffffffff


	//   ....[89]....
        /*01f0*/ 	.word	0xffffffff


	//   ....[90]....
        /*01f4*/ 	.word	0xffffffff


	//   ....[91]....
        /*01f8*/ 	.word	0xffffffff


	//   ....[92]....
        /*01fc*/ 	.word	0xffffffff


	//   ....[93]....
        /*0200*/ 	.word	0xffffffff


	//   ....[94]....
        /*0204*/ 	.word	0xffffffff


	//   ....[95]....
        /*0208*/ 	.word	0xffffffff


	//   ....[96]....
        /*020c*/ 	.word	0xffffffff


	//   ....[97]....
        /*0210*/ 	.word	0xffffffff


	//   ....[98]....
        /*0214*/ 	.word	0xffffffff


	//   ....[99]....
        /*0218*/ 	.word	0xffffffff


	//   ....[100]....
        /*021c*/ 	.word	0xffffffff


	//   ....[101]....
        /*0220*/ 	.word	0xffffffff


	//   ....[102]....
        /*0224*/ 	.word	0xffffffff


	//   ....[103]....
        /*0228*/ 	.word	0xffffffff


	//   ....[104]....
        /*022c*/ 	.word	0xffffffff


	//   ....[105]....
        /*0230*/ 	.word	0xffffffff


	//   ....[106]....
        /*0234*/ 	.word	0xffffffff


	//   ....[107]....
        /*0238*/ 	.word	0xffffffff


	//   ....[108]....
        /*023c*/ 	.word	0xffffffff


	//   ....[109]....
        /*0240*/ 	.word	0xffffffff


	//   ....[110]....
        /*0244*/ 	.word	0xffffffff


	//   ....[111]....
        /*0248*/ 	.word	0xffffffff


	//   ....[112]....
        /*024c*/ 	.word	0xffffffff


	//   ....[113]....
        /*0250*/ 	.word	0xffffffff


	//   ....[114]....
        /*0254*/ 	.word	0xffffffff


	//   ....[115]....
        /*0258*/ 	.word	0xffffffff


	//   ....[116]....
        /*025c*/ 	.word	0xffffffff


	//   ....[117]....
        /*0260*/ 	.word	0xffffffff


	//   ....[118]....
        /*0264*/ 	.word	0xffffffff


	//   ....[119]....
        /*0268*/ 	.word	0xffffffff


	//   ....[120]....
        /*026c*/ 	.word	0xffffffff


	//   ....[121]....
        /*0270*/ 	.word	0xffffffff


	//   ....[122]....
        /*0274*/ 	.word	0xffffffff


	//   ....[123]....
        /*0278*/ 	.word	0xffffffff


	//   ....[124]....
        /*027c*/ 	.word	0xffffffff


	//   ....[125]....
        /*0280*/ 	.word	0xffffffff


	//   ....[126]....
        /*0284*/ 	.word	0xffffffff


	//   ....[127]....
        /*0288*/ 	.word	0xffffffff


	//   ....[128]....
        /*028c*/ 	.word	0xffffffff


	//   ....[129]....
        /*0290*/ 	.word	0xffffffff


	//   ....[130]....
        /*0294*/ 	.word	0xffffffff


	//   ....[131]....
        /*0298*/ 	.word	0xffffffff


	//   ....[132]....
        /*029c*/ 	.word	0xffffffff


	//   ....[133]....
        /*02a0*/ 	.word	0xffffffff


	//   ....[134]....
        /*02a4*/ 	.word	0xffffffff


	//   ....[135]....
        /*02a8*/ 	.word	0xffffffff


	//   ....[136]....
        /*02ac*/ 	.word	0xffffffff


	//   ....[137]....
        /*02b0*/ 	.word	0xffffffff


	//   ....[138]....
        /*02b4*/ 	.word	0xffffffff


	//   ....[139]....
        /*02b8*/ 	.word	0xffffffff


	//   ....[140]....
        /*02bc*/ 	.word	0xffffffff


	//   ....[141]....
        /*02c0*/ 	.word	0xffffffff


	//   ....[142]....
        /*02c4*/ 	.word	0xffffffff


	//   ....[143]....
        /*02c8*/ 	.word	0xffffffff


	//   ....[144]....
        /*02cc*/ 	.word	0xffffffff


	//   ....[145]....
        /*02d0*/ 	.word	0xffffffff


	//   ....[146]....
        /*02d4*/ 	.word	0xffffffff


	//   ....[147]....
        /*02d8*/ 	.word	0xffffffff


	//   ....[148]....
        /*02dc*/ 	.word	0xffffffff


	//   ....[149]....
        /*02e0*/ 	.word	0xffffffff


	//   ....[150]....
        /*02e4*/ 	.word	0xffffffff


	//   ....[151]....
        /*02e8*/ 	.word	0xffffffff


	//   ....[152]....
        /*02ec*/ 	.word	0xffffffff


	//   ....[153]....
        /*02f0*/ 	.word	0xffffffff


	//   ....[154]....
        /*02f4*/ 	.word	0xffffffff


	//   ....[155]....
        /*02f8*/ 	.word	0xffffffff


	//   ....[156]....
        /*02fc*/ 	.word	0xffffffff


	//   ....[157]....
        /*0300*/ 	.word	0xffffffff


	//   ....[158]....
        /*0304*/ 	.word	0xffffffff


	//   ....[159]....
        /*0308*/ 	.word	0xffffffff


	//   ....[160]....
        /*030c*/ 	.word	0xffffffff


	//   ....[161]....
        /*0310*/ 	.word	0xffffffff


	//   ....[162]....
        /*0314*/ 	.word	0xffffffff


	//   ....[163]....
        /*0318*/ 	.word	0xffffffff


	//   ....[164]....
        /*031c*/ 	.word	0xffffffff


	//   ....[165]....
        /*0320*/ 	.word	0xffffffff


	//   ....[166]....
        /*0324*/ 	.word	0xffffffff


	//   ....[167]....
        /*0328*/ 	.word	0xffffffff


	//   ....[168]....
        /*032c*/ 	.word	0xffffffff


	//   ....[169]....
        /*0330*/ 	.word	0xffffffff


	//   ....[170]....
        /*0334*/ 	.word	0xffffffff


	//   ....[171]....
        /*0338*/ 	.word	0xffffffff


	//   ....[172]....
        /*033c*/ 	.word	0xffffffff


	//   ....[173]....
        /*0340*/ 	.word	0xffffffff


	//   ....[174]....
        /*0344*/ 	.word	0xffffffff


	//   ....[175]....
        /*0348*/ 	.word	0xffffffff


	//   ....[176]....
        /*034c*/ 	.word	0xffffffff


	//   ....[177]....
        /*0350*/ 	.word	0xffffffff


	//   ....[178]....
        /*0354*/ 	.word	0xffffffff


	//   ....[179]....
        /*0358*/ 	.word	0xffffffff


	//   ....[180]....
        /*035c*/ 	.word	0xffffffff


	//   ....[181]....
        /*0360*/ 	.word	0xffffffff


	//   ....[182]....
        /*0364*/ 	.word	0xffffffff


	//   ....[183]....
        /*0368*/ 	.word	0xffffffff


	//   ....[184]....
        /*036c*/ 	.word	0xffffffff


	//   ....[185]....
        /*0370*/ 	.word	0xffffffff


	//   ....[186]....
        /*0374*/ 	.word	0xffffffff


	//   ....[187]....
        /*0378*/ 	.word	0xffffffff


	//   ....[188]....
        /*037c*/ 	.word	0xffffffff


	//   ....[189]....
        /*0380*/ 	.word	0xffffffff


	//   ....[190]....
        /*0384*/ 	.word	0xffffffff


	//   ....[191]....
        /*0388*/ 	.word	0xffffffff


	//   ....[192]....
        /*038c*/ 	.word	0xffffffff


	//   ....[193]....
        /*0390*/ 	.word	0xffffffff


	//   ....[194]....
        /*0394*/ 	.word	0xffffffff


	//   ....[195]....
        /*0398*/ 	.word	0xffffffff


	//   ....[196]....
        /*039c*/ 	.word	0xffffffff


	//   ....[197]....
        /*03a0*/ 	.word	0xffffffff


	//   ....[198]....
        /*03a4*/ 	.word	0xffffffff


	//   ....[199]....
        /*03a8*/ 	.word	0xffffffff


	//   ....[200]....
        /*03ac*/ 	.word	0xffffffff


	//   ....[201]....
        /*03b0*/ 	.word	0xffffffff


	//   ....[202]....
        /*03b4*/ 	.word	0xffffffff


	//   ....[203]....
        /*03b8*/ 	.word	0xffffffff


	//   ....[204]....
        /*03bc*/ 	.word	0xffffffff


	//   ....[205]....
        /*03c0*/ 	.word	0xffffffff


	//   ....[206]....
        /*03c4*/ 	.word	0xffffffff


	//   ....[207]....
        /*03c8*/ 	.word	0xffffffff


	//   ....[208]....
        /*03cc*/ 	.word	0xffffffff


	//   ....[209]....
        /*03d0*/ 	.word	0xffffffff


	//   ....[210]....
        /*03d4*/ 	.word	0xffffffff


	//   ....[211]....
        /*03d8*/ 	.word	0xffffffff


	//   ....[212]....
        /*03dc*/ 	.word	0xffffffff


	//   ....[213]....
        /*03e0*/ 	.word	0xffffffff


	//   ....[214]....
        /*03e4*/ 	.word	0xffffffff


	//   ....[215]....
        /*03e8*/ 	.word	0xffffffff


	//   ....[216]....
        /*03ec*/ 	.word	0xffffffff


	//   ....[217]....
        /*03f0*/ 	.word	0xffffffff


	//   ....[218]....
        /*03f4*/ 	.word	0xffffffff


	//   ....[219]....
        /*03f8*/ 	.word	0xffffffff


	//   ....[220]....
        /*03fc*/ 	.word	0xffffffff


	//   ....[221]....
        /*0400*/ 	.word	0xffffffff


	//   ....[222]....
        /*0404*/ 	.word	0xffffffff


	//   ....[223]....
        /*0408*/ 	.word	0xffffffff


	//   ....[224]....
        /*040c*/ 	.word	0xffffffff


	//   ....[225]....
        /*0410*/ 	.word	0xffffffff


	//   ....[226]....
        /*0414*/ 	.word	0xffffffff


	//   ....[227]....
        /*0418*/ 	.word	0xffffffff


	//   ....[228]....
        /*041c*/ 	.word	0xffffffff


	//   ....[229]....
        /*0420*/ 	.word	0xffffffff


	//   ....[230]....
        /*0424*/ 	.word	0xffffffff


	//   ....[231]....
        /*0428*/ 	.word	0xffffffff


	//   ....[232]....
        /*042c*/ 	.word	0xffffffff


	//   ....[233]....
        /*0430*/ 	.word	0xffffffff


	//   ....[234]....
        /*0434*/ 	.word	0xffffffff


	//   ....[235]....
        /*0438*/ 	.word	0xffffffff


	//   ....[236]....
        /*043c*/ 	.word	0xffffffff


	//   ....[237]....
        /*0440*/ 	.word	0xffffffff


	//   ....[238]....
        /*0444*/ 	.word	0xffffffff


	//   ....[239]....
        /*0448*/ 	.word	0xffffffff


	//   ....[240]....
        /*044c*/ 	.word	0xffffffff


	//   ....[241]....
        /*0450*/ 	.word	0xffffffff


	//   ....[242]....
        /*0454*/ 	.word	0xffffffff


	//   ....[243]....
        /*0458*/ 	.word	0xffffffff


	//   ....[244]....
        /*045c*/ 	.word	0xffffffff


	//   ....[245]....
        /*0460*/ 	.word	0xffffffff


	//   ....[246]....
        /*0464*/ 	.word	0xffffffff


	//   ....[247]....
        /*0468*/ 	.word	0xffffffff


	//   ....[248]....
        /*046c*/ 	.word	0xffffffff


	//   ....[249]....
        /*0470*/ 	.word	0xffffffff


	//   ....[250]....
        /*0474*/ 	.word	0xffffffff


	//   ....[251]....
        /*0478*/ 	.word	0xffffffff


	//   ....[252]....
        /*047c*/ 	.word	0xffffffff


	//   ....[253]....
        /*0480*/ 	.word	0xffffffff


	//   ....[254]....
        /*0484*/ 	.word	0xffffffff


	//   ....[255]....
        /*0488*/ 	.word	0xffffffff


	//   ....[0]....
        /*048c*/ 	.word	0xffffffff


	//   ....[1]....
        /*0490*/ 	.word	0xffffffff


	//   ....[2]....
        /*0494*/ 	.word	0xffffffff


	//   ....[3]....
        /*0498*/ 	.word	0xffffffff


	//   ....[4]....
        /*049c*/ 	.word	0xffffffff


	//   ....[5]....
        /*04a0*/ 	.word	0xffffffff


	//   ....[6]....
        /*04a4*/ 	.word	0xffffffff


	//   ....[7]....
        /*04a8*/ 	.word	0xffffffff


	//   ....[8]....
        /*04ac*/ 	.word	0xffffffff


	//   ....[9]....
        /*04b0*/ 	.word	0xffffffff


	//   ....[10]....
        /*04b4*/ 	.word	0xffffffff


	//   ....[11]....
        /*04b8*/ 	.word	0xffffffff


	//   ....[12]....
        /*04bc*/ 	.word	0xffffffff


	//   ....[13]....
        /*04c0*/ 	.word	0xffffffff


	//   ....[14]....
        /*04c4*/ 	.word	0xffffffff


	//   ....[15]....
        /*04c8*/ 	.word	0xffffffff


	//   ....[16]....
        /*04cc*/ 	.word	0xffffffff


	//   ....[17]....
        /*04d0*/ 	.word	0xffffffff


	//   ....[18]....
        /*04d4*/ 	.word	0xffffffff


	//   ....[19]....
        /*04d8*/ 	.word	0xffffffff


	//   ....[20]....
        /*04dc*/ 	.word	0xffffffff


	//   ....[21]....
        /*04e0*/ 	.word	0xffffffff


	//   ....[22]....
        /*04e4*/ 	.word	0xffffffff


	//   ....[23]....
        /*04e8*/ 	.word	0xffffffff


	//   ....[24]....
        /*04ec*/ 	.word	0xffffffff


	//   ....[25]....
        /*04f0*/ 	.word	0xffffffff


	//   ....[26]....
        /*04f4*/ 	.word	0xffffffff


	//   ....[27]....
        /*04f8*/ 	.word	0xffffffff


	//   ....[28]....
        /*04fc*/ 	.word	0xffffffff


	//   ....[29]....
        /*0500*/ 	.word	0xffffffff


	//   ....[30]....
        /*0504*/ 	.word	0xffffffff


	//   ....[31]....
        /*0508*/ 	.word	0xffffffff


	//   ....[32]....
        /*050c*/ 	.word	0xffffffff


	//   ....[33]....
        /*0510*/ 	.word	0xffffffff


	//   ....[34]....
        /*0514*/ 	.word	0xffffffff


	//   ....[35]....
        /*0518*/ 	.word	0xffffffff


	//   ....[36]....
        /*051c*/ 	.word	0xffffffff


	//   ....[37]....
        /*0520*/ 	.word	0xffffffff


	//   ....[38]....
        /*0524*/ 	.word	0xffffffff


	//   ....[39]....
        /*0528*/ 	.word	0xffffffff


	//   ....[40]....
        /*052c*/ 	.word	0xffffffff


	//   ....[41]....
        /*0530*/ 	.word	0xffffffff


	//   ....[42]....
        /*0534*/ 	.word	0xffffffff


	//   ....[43]....
        /*0538*/ 	.word	0xffffffff


	//   ....[44]....
        /*053c*/ 	.word	0xffffffff


	//   ....[45]....
        /*0540*/ 	.word	0xffffffff


	//   ....[46]....
        /*0544*/ 	.word	0xffffffff


	//   ....[47]....
        /*0548*/ 	.word	0xffffffff


	//   ....[48]....
        /*054c*/ 	.word	0xffffffff


	//   ....[49]....
        /*0550*/ 	.word	0xffffffff


	//   ....[50]....
        /*0554*/ 	.word	0xffffffff


	//   ....[51]....
        /*0558*/ 	.word	0xffffffff


	//   ....[52]....
        /*055c*/ 	.word	0xffffffff


	//   ....[53]....
        /*0560*/ 	.word	0xffffffff


	//   ....[54]....
        /*0564*/ 	.word	0xffffffff


	//   ....[55]....
        /*0568*/ 	.word	0xffffffff


	//   ....[56]....
        /*056c*/ 	.word	0xffffffff


	//   ....[57]....
        /*0570*/ 	.word	0xffffffff


	//   ....[58]....
        /*0574*/ 	.word	0xffffffff


	//   ....[59]....
        /*0578*/ 	.word	0xffffffff


	//   ....[60]....
        /*057c*/ 	.word	0xffffffff


	//   ....[61]....
        /*0580*/ 	.word	0xffffffff


	//   ....[62]....
        /*0584*/ 	.word	0xffffffff


	//   ....[63]....
        /*0588*/ 	.word	0xffffffff


	//   ....[64]....
        /*058c*/ 	.word	0xffffffff


	//   ....[65]....
        /*0590*/ 	.word	0xffffffff


	//   ....[66]....
        /*0594*/ 	.word	0xffffffff


	//   ....[67]....
        /*0598*/ 	.word	0xffffffff


	//   ....[68]....
        /*059c*/ 	.word	0xffffffff


	//   ....[69]....
        /*05a0*/ 	.word	0xffffffff


	//   ....[70]....
        /*05a4*/ 	.word	0xffffffff


	//   ....[71]....
        /*05a8*/ 	.word	0xffffffff


	//   ....[72]....
        /*05ac*/ 	.word	0xffffffff


	//   ....[73]....
        /*05b0*/ 	.word	0xffffffff


	//----- nvinfo : EIATTR_COOP_GROUP_INSTR_OFFSETS
	.align		4
.L_1622:
        /*05b4*/ 	.byte	0x04, 0x28
        /*05b6*/ 	.short	(.L_1624 - .L_1623)


	//   ....[0]....
.L_1623:
        /*05b8*/ 	.word	0x000050e0


	//   ....[1]....
        /*05bc*/ 	.word	0x00005100


	//   ....[2]....
        /*05c0*/ 	.word	0x00005110


	//   ....[3]....
        /*05c4*/ 	.word	0x00005120


	//   ....[4]....
        /*05c8*/ 	.word	0x00005130


	//   ....[5]....
        /*05cc*/ 	.word	0x00005140


	//   ....[6]....
        /*05d0*/ 	.word	0x00005150


	//   ....[7]....
        /*05d4*/ 	.word	0x00005160


	//   ....[8]....
        /*05d8*/ 	.word	0x00005170


	//   ....[9]....
        /*05dc*/ 	.word	0x00005180


	//   ....[10]....
        /*05e0*/ 	.word	0x00005190


	//   ....[11]....
        /*05e4*/ 	.word	0x000051a0


	//   ....[12]....
        /*05e8*/ 	.word	0x000051b0


	//   ....[13]....
        /*05ec*/ 	.word	0x000051c0


	//   ....[14]....
        /*05f0*/ 	.word	0x000051d0


	//   ....[15]....
        /*05f4*/ 	.word	0x000051e0


	//   ....[16]....
        /*05f8*/ 	.word	0x000051f0


	//   ....[17]....
        /*05fc*/ 	.word	0x00005200


	//   ....[18]....
        /*0600*/ 	.word	0x00005210


	//   ....[19]....
        /*0604*/ 	.word	0x00005220


	//   ....[20]....
        /*0608*/ 	.word	0x000052e0


	//   ....[21]....
        /*060c*/ 	.word	0x000052f0


	//   ....[22]....
        /*0610*/ 	.word	0x00005300


	//   ....[23]....
        /*0614*/ 	.word	0x00005310


	//   ....[24]....
        /*0618*/ 	.word	0x00005320


	//   ....[25]....
        /*061c*/ 	.word	0x00005330


	//   ....[26]....
        /*0620*/ 	.word	0x00005340


	//   ....[27]....
        /*0624*/ 	.word	0x00005350


	//   ....[28]....
        /*0628*/ 	.word	0x00005360


	//   ....[29]....
        /*062c*/ 	.word	0x00005370


	//   ....[30]....
        /*0630*/ 	.word	0x00005380


	//   ....[31]....
        /*0634*/ 	.word	0x00005390


	//   ....[32]....
        /*0638*/ 	.word	0x000053a0


	//   ....[33]....
        /*063c*/ 	.word	0x000053b0


	//   ....[34]....
        /*0640*/ 	.word	0x000053c0


	//   ....[35]....
        /*0644*/ 	.word	0x000053d0


	//   ....[36]....
        /*0648*/ 	.word	0x000053e0


	//   ....[37]....
        /*064c*/ 	.word	0x000053f0


	//   ....[38]....
        /*0650*/ 	.word	0x00005400


	//   ....[39]....
        /*0654*/ 	.word	0x00005410


	//   ....[40]....
        /*0658*/ 	.word	0x00005420


	//   ....[41]....
        /*065c*/ 	.word	0x00005430


	//   ....[42]....
        /*0660*/ 	.word	0x00005440


	//   ....[43]....
        /*0664*/ 	.word	0x00005450


	//   ....[44]....
        /*0668*/ 	.word	0x00005460


	//   ....[45]....
        /*066c*/ 	.word	0x00005470


	//   ....[46]....
        /*0670*/ 	.word	0x00005480


	//   ....[47]....
        /*0674*/ 	.word	0x00005490


	//   ....[48]....
        /*0678*/ 	.word	0x000054a0


	//   ....[49]....
        /*067c*/ 	.word	0x000054b0


	//   ....[50]....
        /*0680*/ 	.word	0x000054c0


	//   ....[51]....
        /*0684*/ 	.word	0x000054d0


	//   ....[52]....
        /*0688*/ 	.word	0x000054e0


	//   ....[53]....
        /*068c*/ 	.word	0x000054f0


	//   ....[54]....
        /*0690*/ 	.word	0x00005500


	//   ....[55]....
        /*0694*/ 	.word	0x00005510


	//   ....[56]....
        /*0698*/ 	.word	0x00005520


	//   ....[57]....
        /*069c*/ 	.word	0x00005530


	//   ....[58]....
        /*06a0*/ 	.word	0x00005540


	//   ....[59]....
        /*06a4*/ 	.word	0x00005550


	//   ....[60]....
        /*06a8*/ 	.word	0x00005560


	//   ....[61]....
        /*06ac*/ 	.word	0x00005570


	//   ....[62]....
        /*06b0*/ 	.word	0x00005580


	//   ....[63]....
        /*06b4*/ 	.word	0x00005590


	//   ....[64]....
        /*06b8*/ 	.word	0x000055b0


	//   ....[65]....
        /*06bc*/ 	.word	0x000055c0


	//   ....[66]....
        /*06c0*/ 	.word	0x00007810


	//   ....[67]....
        /*06c4*/ 	.word	0x00007850


	//   ....[68]....
        /*06c8*/ 	.word	0x00007860


	//   ....[69]....
        /*06cc*/ 	.word	0x00007870


	//   ....[70]....
        /*06d0*/ 	.word	0x00007880


	//   ....[71]....
        /*06d4*/ 	.word	0x000078a0


	//   ....[72]....
        /*06d8*/ 	.word	0x000078b0


	//   ....[73]....
        /*06dc*/ 	.word	0x000078c0


	//   ....[74]....
        /*06e0*/ 	.word	0x000078d0


	//   ....[75]....
        /*06e4*/ 	.word	0x000078e0


	//   ....[76]....
        /*06e8*/ 	.word	0x000078f0


	//   ....[77]....
        /*06ec*/ 	.word	0x00007900


	//   ....[78]....
        /*06f0*/ 	.word	0x00007910


	//   ....[79]....
        /*06f4*/ 	.word	0x00007920


	//   ....[80]....
        /*06f8*/ 	.word	0x00007930


	//   ....[81]....
        /*06fc*/ 	.word	0x00007940


	//   ....[82]....
        /*0700*/ 	.word	0x00007950


	//   ....[83]....
        /*0704*/ 	.word	0x00007960


	//   ....[84]....
        /*0708*/ 	.word	0x000079f0


	//   ....[85]....
        /*070c*/ 	.word	0x00007a00


	//   ....[86]....
        /*0710*/ 	.word	0x00007a10


	//   ....[87]....
        /*0714*/ 	.word	0x00007a20


	//   ....[88]....
        /*0718*/ 	.word	0x00007a30


	//   ....[89]....
        /*071c*/ 	.word	0x00007a40


	//   ....[90]....
        /*0720*/ 	.word	0x00007a50


	//   ....[91]....
        /*0724*/ 	.word	0x00007a60


	//   ....[92]....
        /*0728*/ 	.word	0x00007a70


	//   ....[93]....
        /*072c*/ 	.word	0x00007a80


	//   ....[94]....
        /*0730*/ 	.word	0x00007a90


	//   ....[95]....
        /*0734*/ 	.word	0x00007aa0


	//   ....[96]....
        /*0738*/ 	.word	0x00007ab0


	//   ....[97]....
        /*073c*/ 	.word	0x00007ac0


	//   ....[98]....
        /*0740*/ 	.word	0x00007ad0


	//   ....[99]....
        /*0744*/ 	.word	0x00007ae0


	//   ....[100]....
        /*0748*/ 	.word	0x00007af0


	//   ....[101]....
        /*074c*/ 	.word	0x00007b00


	//   ....[102]....
        /*0750*/ 	.word	0x00007b10


	//   ....[103]....
        /*0754*/ 	.word	0x00007b20


	//   ....[104]....
        /*0758*/ 	.word	0x00007b30


	//   ....[105]....
        /*075c*/ 	.word	0x00007b40


	//   ....[106]....
        /*0760*/ 	.word	0x00007b50


	//   ....[107]....
        /*0764*/ 	.word	0x00007b60


	//   ....[108]....
        /*0768*/ 	.word	0x00007b70


	//   ....[109]....
        /*076c*/ 	.word	0x00007b80


	//   ....[110]....
        /*0770*/ 	.word	0x00007b90


	//   ....[111]....
        /*0774*/ 	.word	0x00007ba0


	//   ....[112]....
        /*0778*/ 	.word	0x00007bb0


	//   ....[113]....
        /*077c*/ 	.word	0x00007bc0


	//   ....[114]....
        /*0780*/ 	.word	0x00007bd0


	//   ....[115]....
        /*0784*/ 	.word	0x00007be0


	//   ....[116]....
        /*0788*/ 	.word	0x00007bf0


	//   ....[117]....
        /*078c*/ 	.word	0x00007c00


	//   ....[118]....
        /*0790*/ 	.word	0x00007c10


	//   ....[119]....
        /*0794*/ 	.word	0x00007c20


	//   ....[120]....
        /*0798*/ 	.word	0x00007c30


	//   ....[121]....
        /*079c*/ 	.word	0x00007c40


	//   ....[122]....
        /*07a0*/ 	.word	0x00007c50


	//   ....[123]....
        /*07a4*/ 	.word	0x00007c60


	//   ....[124]....
        /*07a8*/ 	.word	0x00007c70


	//   ....[125]....
        /*07ac*/ 	.word	0x00007c80


	//   ....[126]....
        /*07b0*/ 	.word	0x00007c90


	//   ....[127]....
        /*07b4*/ 	.word	0x00007ca0


	//   ....[128]....
        /*07b8*/ 	.word	0x00007cb0


	//   ....[129]....
        /*07bc*/ 	.word	0x00007cc0


	//   ....[130]....
        /*07c0*/ 	.word	0x00007ce0


	//   ....[131]....
        /*07c4*/ 	.word	0x00007cf0


	//   ....[132]....
        /*07c8*/ 	.word	0x00009f50


	//   ....[133]....
        /*07cc*/ 	.word	0x00009f90


	//   ....[134]....
        /*07d0*/ 	.word	0x00009fa0


	//   ....[135]....
        /*07d4*/ 	.word	0x00009fb0


	//   ....[136]....
        /*07d8*/ 	.word	0x00009fc0


	//   ....[137]....
        /*07dc*/ 	.word	0x00009fe0


	//   ....[138]....
        /*07e0*/ 	.word	0x00009ff0


	//   ....[139]....
        /*07e4*/ 	.word	0x0000a000


	//   ....[140]....
        /*07e8*/ 	.word	0x0000a010


	//   ....[141]....
        /*07ec*/ 	.word	0x0000a020


	//   ....[142]....
        /*07f0*/ 	.word	0x0000a030


	//   ....[143]....
        /*07f4*/ 	.word	0x0000a040


	//   ....[144]....
        /*07f8*/ 	.word	0x0000a050


	//   ....[145]....
        /*07fc*/ 	.word	0x0000a060


	//   ....[146]....
        /*0800*/ 	.word	0x0000a070


	//   ....[147]....
        /*0804*/ 	.word	0x0000a080


	//   ....[148]....
        /*0808*/ 	.word	0x0000a090


	//   ....[149]....
        /*080c*/ 	.word	0x0000a0a0


	//   ....[150]....
        /*0810*/ 	.word	0x0000a130


	//   ....[151]....
        /*0814*/ 	.word	0x0000a140


	//   ....[152]....
        /*0818*/ 	.word	0x0000a150


	//   ....[153]....
        /*081c*/ 	.word	0x0000a160


	//   ....[154]....
        /*0820*/ 	.word	0x0000a170


	//   ....[155]....
        /*0824*/ 	.word	0x0000a180


	//   ....[156]....
        /*0828*/ 	.word	0x0000a190


	//   ....[157]....
        /*082c*/ 	.word	0x0000a1a0


	//   ....[158]....
        /*0830*/ 	.word	0x0000a1b0


	//   ....[159]....
        /*0834*/ 	.word	0x0000a1c0


	//   ....[160]....
        /*0838*/ 	.word	0x0000a1d0


	//   ....[161]....
        /*083c*/ 	.word	0x0000a1e0


	//   ....[162]....
        /*0840*/ 	.word	0x0000a1f0


	//   ....[163]....
        /*0844*/ 	.word	0x0000a200


	//   ....[164]....
        /*0848*/ 	.word	0x0000a210


	//   ....[165]....
        /*084c*/ 	.word	0x0000a220


	//   ....[166]....
        /*0850*/ 	.word	0x0000a230


	//   ....[167]....
        /*0854*/ 	.word	0x0000a240


	//   ....[168]....
        /*0858*/ 	.word	0x0000a250


	//   ....[169]....
        /*085c*/ 	.word	0x0000a260


	//   ....[170]....
        /*0860*/ 	.word	0x0000a270


	//   ....[171]....
        /*0864*/ 	.word	0x0000a280


	//   ....[172]....
        /*0868*/ 	.word	0x0000a290


	//   ....[173]....
        /*086c*/ 	.word	0x0000a2a0


	//   ....[174]....
        /*0870*/ 	.word	0x0000a2b0


	//   ....[175]....
        /*0874*/ 	.word	0x0000a2c0


	//   ....[176]....
        /*0878*/ 	.word	0x0000a2d0


	//   ....[177]....
        /*087c*/ 	.word	0x0000a2e0


	//   ....[178]....
        /*0880*/ 	.word	0x0000a2f0


	//   ....[179]....
        /*0884*/ 	.word	0x0000a300


	//   ....[180]....
        /*0888*/ 	.word	0x0000a310


	//   ....[181]....
        /*088c*/ 	.word	0x0000a320


	//   ....[182]....
        /*0890*/ 	.word	0x0000a330


	//   ....[183]....
        /*0894*/ 	.word	0x0000a340


	//   ....[184]....
        /*0898*/ 	.word	0x0000a350


	//   ....[185]....
        /*089c*/ 	.word	0x0000a360


	//   ....[186]....
        /*08a0*/ 	.word	0x0000a370


	//   ....[187]....
        /*08a4*/ 	.word	0x0000a380


	//   ....[188]....
        /*08a8*/ 	.word	0x0000a390


	//   ....[189]....
        /*08ac*/ 	.word	0x0000a3a0


	//   ....[190]....
        /*08b0*/ 	.word	0x0000a3b0


	//   ....[191]....
        /*08b4*/ 	.word	0x0000a3c0


	//   ....[192]....
        /*08b8*/ 	.word	0x0000a3d0


	//   ....[193]....
        /*08bc*/ 	.word	0x0000a3e0


	//   ....[194]....
        /*08c0*/ 	.word	0x0000a3f0


	//   ....[195]....
        /*08c4*/ 	.word	0x0000a400


	//   ....[196]....
        /*08c8*/ 	.word	0x0000a420


	//   ....[197]....
        /*08cc*/ 	.word	0x0000a430


	//   ....[198]....
        /*08d0*/ 	.word	0x0000c690


	//   ....[199]....
        /*08d4*/ 	.word	0x0000c6d0


	//   ....[200]....
        /*08d8*/ 	.word	0x0000c6f0


	//   ....[201]....
        /*08dc*/ 	.word	0x0000c700


	//   ....[202]....
        /*08e0*/ 	.word	0x0000c710


	//   ....[203]....
        /*08e4*/ 	.word	0x0000c730


	//   ....[204]....
        /*08e8*/ 	.word	0x0000c740


	//   ....[205]....
        /*08ec*/ 	.word	0x0000c750


	//   ....[206]....
        /*08f0*/ 	.word	0x0000c760


	//   ....[207]....
        /*08f4*/ 	.word	0x0000c770


	//   ....[208]....
        /*08f8*/ 	.word	0x0000c780


	//   ....[209]....
        /*08fc*/ 	.word	0x0000c790


	//   ....[210]....
        /*0900*/ 	.word	0x0000c7a0


	//   ....[211]....
        /*0904*/ 	.word	0x0000c7b0


	//   ....[212]....
        /*0908*/ 	.word	0x0000c7c0


	//   ....[213]....
        /*090c*/ 	.word	0x0000c7d0


	//   ....[214]....
        /*0910*/ 	.word	0x0000c7e0


	//   ....[215]....
        /*0914*/ 	.word	0x0000c7f0


	//   ....[216]....
        /*0918*/ 	.word	0x0000c890


	//   ....[217]....
        /*091c*/ 	.word	0x0000c8a0


	//   ....[218]....
        /*0920*/ 	.word	0x0000c8b0


	//   ....[219]....
        /*0924*/ 	.word	0x0000c8c0


	//   ....[220]....
        /*0928*/ 	.word	0x0000c8d0


	//   ....[221]....
        /*092c*/ 	.word	0x0000c8e0


	//   ....[222]....
        /*0930*/ 	.word	0x0000c8f0


	//   ....[223]....
        /*0934*/ 	.word	0x0000c900


	//   ....[224]....
        /*0938*/ 	.word	0x0000c910


	//   ....[225]....
        /*093c*/ 	.word	0x0000c920


	//   ....[226]....
        /*0940*/ 	.word	0x0000c930


	//   ....[227]....
        /*0944*/ 	.word	0x0000c940


	//   ....[228]....
        /*0948*/ 	.word	0x0000c950


	//   ....[229]....
        /*094c*/ 	.word	0x0000c960


	//   ....[230]....
        /*0950*/ 	.word	0x0000c970


	//   ....[231]....
        /*0954*/ 	.word	0x0000c980


	//   ....[232]....
        /*0958*/ 	.word	0x0000c990


	//   ....[233]....
        /*095c*/ 	.word	0x0000c9a0


	//   ....[234]....
        /*0960*/ 	.word	0x0000c9b0


	//   ....[235]....
        /*0964*/ 	.word	0x0000c9c0


	//   ....[236]....
        /*0968*/ 	.word	0x0000c9d0


	//   ....[237]....
        /*096c*/ 	.word	0x0000c9e0


	//   ....[238]....
        /*0970*/ 	.word	0x0000c9f0


	//   ....[239]....
        /*0974*/ 	.word	0x0000ca00


	//   ....[240]....
        /*0978*/ 	.word	0x0000ca10


	//   ....[241]....
        /*097c*/ 	.word	0x0000ca20


	//   ....[242]....
        /*0980*/ 	.word	0x0000ca30


	//   ....[243]....
        /*0984*/ 	.word	0x0000ca40


	//   ....[244]....
        /*0988*/ 	.word	0x0000ca50


	//   ....[245]....
        /*098c*/ 	.word	0x0000ca60


	//   ....[246]....
        /*0990*/ 	.word	0x0000ca70


	//   ....[247]....
        /*0994*/ 	.word	0x0000ca80


	//   ....[248]....
        /*0998*/ 	.word	0x0000ca90


	//   ....[249]....
        /*099c*/ 	.word	0x0000caa0


	//   ....[250]....
        /*09a0*/ 	.word	0x0000cab0


	//   ....[251]....
        /*09a4*/ 	.word	0x0000cac0


	//   ....[252]....
        /*09a8*/ 	.word	0x0000cad0


	//   ....[253]....
        /*09ac*/ 	.word	0x0000cae0


	//   ....[254]....
        /*09b0*/ 	.word	0x0000caf0


	//   ....[255]....
        /*09b4*/ 	.word	0x0000cb00


	//   ....[0]....
        /*09b8*/ 	.word	0x0000cb10


	//   ....[1]....
        /*09bc*/ 	.word	0x0000cb20


	//   ....[2]....
        /*09c0*/ 	.word	0x0000cb30


	//   ....[3]....
        /*09c4*/ 	.word	0x0000cb40


	//   ....[4]....
        /*09c8*/ 	.word	0x0000cb50


	//   ....[5]....
        /*09cc*/ 	.word	0x0000cb60


	//   ....[6]....
        /*09d0*/ 	.word	0x0000cb70


	//   ....[7]....
        /*09d4*/ 	.word	0x0000cb80


	//   ....[8]....
        /*09d8*/ 	.word	0x0000edd0


	//   ....[9]....
        /*09dc*/ 	.word	0x0000ee10


	//   ....[10]....
        /*09e0*/ 	.word	0x0000ee20


	//   ....[11]....
        /*09e4*/ 	.word	0x0000ee30


	//   ....[12]....
        /*09e8*/ 	.word	0x0000ee40


	//   ....[13]....
        /*09ec*/ 	.word	0x0000ee60


	//   ....[14]....
        /*09f0*/ 	.word	0x0000ee70


	//   ....[15]....
        /*09f4*/ 	.word	0x0000ee80


	//   ....[16]....
        /*09f8*/ 	.word	0x0000ee90


	//   ....[17]....
        /*09fc*/ 	.word	0x0000eea0


	//   ....[18]....
        /*0a00*/ 	.word	0x0000eeb0


	//   ....[19]....
        /*0a04*/ 	.word	0x0000eec0


	//   ....[20]....
        /*0a08*/ 	.word	0x0000eed0


	//   ....[21]....
        /*0a0c*/ 	.word	0x0000eee0


	//   ....[22]....
        /*0a10*/ 	.word	0x0000eef0


	//   ....[23]....
        /*0a14*/ 	.word	0x0000ef00


	//   ....[24]....
        /*0a18*/ 	.word	0x0000ef10


	//   ....[25]....
        /*0a1c*/ 	.word	0x0000ef20


	//   ....[26]....
        /*0a20*/ 	.word	0x0000efc0


	//   ....[27]....
        /*0a24*/ 	.word	0x0000efd0


	//   ....[28]....
        /*0a28*/ 	.word	0x0000efe0


	//   ....[29]....
        /*0a2c*/ 	.word	0x0000eff0


	//   ....[30]....
        /*0a30*/ 	.word	0x0000f000


	//   ....[31]....
        /*0a34*/ 	.word	0x0000f010


	//   ....[32]....
        /*0a38*/ 	.word	0x0000f020


	//   ....[33]....
        /*0a3c*/ 	.word	0x0000f030


	//   ....[34]....
        /*0a40*/ 	.word	0x0000f040


	//   ....[35]....
        /*0a44*/ 	.word	0x0000f050


	//   ....[36]....
        /*0a48*/ 	.word	0x0000f060


	//   ....[37]....
        /*0a4c*/ 	.word	0x0000f070


	//   ....[38]....
        /*0a50*/ 	.word	0x0000f080


	//   ....[39]....
        /*0a54*/ 	.word	0x0000f090


	//   ....[40]....
        /*0a58*/ 	.word	0x0000f0a0


	//   ....[41]....
        /*0a5c*/ 	.word	0x0000f0b0


	//   ....[42]....
        /*0a60*/ 	.word	0x0000f0c0


	//   ....[43]....
        /*0a64*/ 	.word	0x0000f0d0


	//   ....[44]....
        /*0a68*/ 	.word	0x0000f0e0


	//   ....[45]....
        /*0a6c*/ 	.word	0x0000f0f0


	//   ....[46]....
        /*0a70*/ 	.word	0x0000f100


	//   ....[47]....
        /*0a74*/ 	.word	0x0000f110


	//   ....[48]....
        /*0a78*/ 	.word	0x0000f120


	//   ....[49]....
        /*0a7c*/ 	.word	0x0000f130


	//   ....[50]....
        /*0a80*/ 	.word	0x0000f140


	//   ....[51]....
        /*0a84*/ 	.word	0x0000f150


	//   ....[52]....
        /*0a88*/ 	.word	0x0000f160


	//   ....[53]....
        /*0a8c*/ 	.word	0x0000f170


	//   ....[54]....
        /*0a90*/ 	.word	0x0000f180


	//   ....[55]....
        /*0a94*/ 	.word	0x0000f190


	//   ....[56]....
        /*0a98*/ 	.word	0x0000f1a0


	//   ....[57]....
        /*0a9c*/ 	.word	0x0000f1b0


	//   ....[58]....
        /*0aa0*/ 	.word	0x0000f1c0


	//   ....[59]....
        /*0aa4*/ 	.word	0x0000f1d0


	//   ....[60]....
        /*0aa8*/ 	.word	0x0000f1e0


	//   ....[61]....
        /*0aac*/ 	.word	0x0000f1f0


	//   ....[62]....
        /*0ab0*/ 	.word	0x0000f200


	//   ....[63]....
        /*0ab4*/ 	.word	0x0000f210


	//   ....[64]....
        /*0ab8*/ 	.word	0x0000f220


	//   ....[65]....
        /*0abc*/ 	.word	0x0000f230


	//   ....[66]....
        /*0ac0*/ 	.word	0x0000f240


	//   ....[67]....
        /*0ac4*/ 	.word	0x0000f250


	//   ....[68]....
        /*0ac8*/ 	.word	0x0000f260


	//   ....[69]....
        /*0acc*/ 	.word	0x0000f270


	//   ....[70]....
        /*0ad0*/ 	.word	0x0000f280


	//   ....[71]....
        /*0ad4*/ 	.word	0x0000f290


	//   ....[72]....
        /*0ad8*/ 	.word	0x0000f2a0


	//   ....[73]....
        /*0adc*/ 	.word	0x0000f2b0


	//----- nvinfo : EIATTR_VRC_CTA_INIT_COUNT
	.align		4
.L_1624:
        /*0ae0*/ 	.byte	0x02, 0x4a
	.zero		1
	.zero		1


	//----- nvinfo : EIATTR_EXIT_INSTR_OFFSETS
	.align		4
        /*0ae4*/ 	.byte	0x04, 0x1c
        /*0ae6*/ 	.short	(.L_1626 - .L_1625)


	//   ....[0]....
.L_1625:
        /*0ae8*/ 	.word	0x000149c0


	//   ....[1]....
        /*0aec*/ 	.word	0x00014ad0


	//----- nvinfo : EIATTR_MAX_THREADS
	.align		4
.L_1626:
        /*0af0*/ 	.byte	0x04, 0x05
        /*0af2*/ 	.short	(.L_1628 - .L_1627)
.L_1627:
        /*0af4*/ 	.word	0x00000040
        /*0af8*/ 	.word	0x00000001
        /*0afc*/ 	.word	0x00000001


	//----- nvinfo : EIATTR_CRS_STACK_SIZE
	.align		4
.L_1628:
        /*0b00*/ 	.byte	0x04, 0x1e
        /*0b02*/ 	.short	(.L_1630 - .L_1629)
.L_1629:
        /*0b04*/ 	.word	0x00000000


	//----- nvinfo : EIATTR_CBANK_PARAM_SIZE
	.align		4
.L_1630:
        /*0b08*/ 	.byte	0x03, 0x19
        /*0b0a*/ 	.short	0x0030


	//----- nvinfo : EIATTR_PARAM_CBANK
	.align		4
        /*0b0c*/ 	.byte	0x04, 0x0a
        /*0b0e*/ 	.short	(.L_1632 - .L_1631)
	.align		4
.L_1631:
        /*0b10*/ 	.word	index@(.nv.constant0._ZN17fastertransformer38beam_online_softmax_topk_stage1_kernelIfLi1ELi32ELi64EEEvPKT_S3_PKbPfiiPKi)
        /*0b14*/ 	.short	0x0380
        /*0b16*/ 	.short	0x0030


	//----- nvinfo : EIATTR_SW_WAR
	.align		4
.L_1632:
        /*0b18*/ 	.byte	0x04, 0x36
        /*0b1a*/ 	.short	(.L_1634 - .L_1633)
.L_1633:
        /*0b1c*/ 	.word	0x00000008
.L_1634:


//--------------------- .nv.info._ZN17fastertransformer17batch_topk_kernelIfLi16ELi32EEEvPKiPKT_PiPfS7_PKbS2_NS_14BeamHypothesesEiiifS3_ --------------------------
	.section	.nv.info._ZN17fastertransformer17batch_topk_kernelIfLi16ELi32EEEvPKiPKT_PiPfS7_PKbS2_NS_14BeamHypothesesEiiifS3_,"",@"SHT_CUDA_INFO"
	.sectionflags	@""
	.align	4


	//----- nvinfo : EIATTR_CUDA_API_VERSION
	.align		4
        /*0000*/ 	.byte	0x04, 0x37
        /*0002*/ 	.short	(.L_1636 - .L_1635)
.L_1635:
        /*0004*/ 	.word	0x00000082


	//----- nvinfo : EIATTR_KPARAM_INFO
	.align		4
.L_1636:
        /*0008*/ 	.byte	0x04, 0x17
        /*000a*/ 	.short	(.L_1638 - .L_1637)
.L_1637:
        /*000c*/ 	.word	0x00000000
        /*0010*/ 	.short	0x000c
        /*0012*/ 	.short	0x00d0
        /*0014*/ 	.byte	0x00, 0xf0, 0x11, 0x00


	//----- nvinfo : EIATTR_KPARAM_INFO
	.align		4
.L_1638:
        /*0018*/ 	.byte	0x04, 0x17
        /*001a*/ 	.short	(.L_1640 - .L_1639)
.L_1639:
        /*001c*/ 	.word	0x00000000
        /*0020*/ 	.short	0x000b
        /*0022*/ 	.short	0x00cc
        /*0024*/ 	.byte	0x00, 0xf0, 0x11, 0x00


	//----- nvinfo : EIATTR_KPARAM_INFO
	.align		4
.L_1640:
        /*0028*/ 	.byte	0x04, 0x17
        /*002a*/ 	.short	(.L_1642 - .L_1641)
.L_1641:
        /*002c*/ 	.word	0x00000000
        /*0030*/ 	.short	0x000a
        /*0032*/ 	.short	0x00c8
        /*0034*/ 	.byte	0x00, 0xf0, 0x11, 0x00


	//----- nvinfo : EIATTR_KPARAM_INFO
	.align		4
.L_1642:
        /*0038*/ 	.byte	0x04, 0x17
        /*003a*/ 	.short	(.L_1644 - .L_1643)
.L_1643:
        /*003c*/ 	.word	0x00000000
        /*0040*/ 	.short	0x0009
        /*0042*/ 	.short	0x00c4
        /*0044*/ 	.byte	0x00, 0xf0, 0x11, 0x00


	//----- nvinfo : EIATTR_KPARAM_INFO
	.align		4
.L_1644:
        /*0048*/ 	.byte	0x04, 0x17
        /*004a*/ 	.short	(.L_1646 - .L_1645)
.L_1645:
        /*004c*/ 	.word	0x00000000
        /*0050*/ 	.short	0x0008
        /*0052*/ 	.short	0x00c0
        /*0054*/ 	.byte	0x00, 0xf0, 0x11, 0x00


	//----- nvinfo : EIATTR_KPARAM_INFO
	.align		4
.L_1646:
        /*0058*/ 	.byte	0x04, 0x17
        /*005a*/ 	.short	(.L_1648 - .L_1647)
.L_1647:
        /*005c*/ 	.word	0x00000000
        /*0060*/ 	.short	0x0007
        /*0062*/ 	.short	0x0038
        /*0064*/ 	.byte	0x00, 0xf0, 0x21, 0x02


	//----- nvinfo : EIATTR_KPARAM_INFO
	.align		4
.L_1648:
        /*0068*/ 	.byte	0x04, 0x17
        /*006a*/ 	.short	(.L_1650 - .L_1649)
.L_1649:
        /*006c*/ 	.word	0x00000000
        /*0070*/ 	.short	0x0006
        /*0072*/ 	.short	0x0030
        /*0074*/ 	.byte	0x00, 0xf5, 0x21, 0x00


	//----- nvinfo : EIATTR_KPARAM_INFO
	.align		4
.L_1650:
        /*0078*/ 	.byte	0x04, 0x17
        /*007a*/ 	.short	(.L_1652 - .L_1651)
.L_1651:
        /*007c*/ 	.word	0x00000000
        /*0080*/ 	.short	0x0005
        /*0082*/ 	.short	0x0028
        /*0084*/ 	.byte	0x00, 0xf5, 0x21, 0x00


	//----- nvinfo : EIATTR_KPARAM_INFO
	.align		4
.L_1652:
        /*0088*/ 	.byte	0x04, 0x17
        /*008a*/ 	.short	(.L_1654 - .L_1653)
.L_1653:
        /*008c*/ 	.word	0x00000000
        /*0090*/ 	.short	0x0004
        /*0092*/ 	.short	0x0020
        /*0094*/ 	.byte	0x00, 0xf5, 0x21, 0x00


	//----- nvinfo : EIATTR_KPARAM_INFO
	.align		4
.L_1654:
        /*0098*/ 	.byte	0x04, 0x17
        /*009a*/ 	.short	(.L_1656 - .L_1655)
.L_1655:
        /*009c*/ 	.word	0x00000000
        /*00a0*/ 	.short	0x0003
        /*00a2*/ 	.short	0x0018
        /*00a4*/ 	.byte	0x00, 0xf5, 0x21, 0x00


	//----- nvinfo : EIATTR_KPARAM_INFO
	.align		4
.L_1656:
        /*00a8*/ 	.byte	0x04, 0x17
        /*00aa*/ 	.short	(.L_1658 - .L_1657)
.L_1657:
        /*00ac*/ 	.word	0x00000000
        /*00b0*/ 	.short	0x0002
        /*00b2*/ 	.short	0x0010
        /*00b4*/ 	.byte	0x00, 0xf5, 0x21, 0x00


	//----- nvinfo : EIATTR_KPARAM_INFO
	.align		4
.L_1658:
        /*00b8*/ 	.byte	0x04, 0x17
        /*00ba*/ 	.short	(.L_1660 - .L_1659)
.L_1659:
        /*00bc*/ 	.word	0x00000000
        /*00c0*/ 	.short	0x0001
        /*00c2*/ 	.short	0x0008
        /*00c4*/ 	.byte	0x00, 0xf5, 0x21, 0x00


	//----- nvinfo : EIATTR_KPARAM_INFO
	.align		4
.L_1660:
        /*00c8*/ 	.byte	0x04, 0x17
        /*00ca*/ 	.short	(.L_1662 - .L_1661)
.L_1661:
        /*00cc*/ 	.word	0x00000000
        /*00d0*/ 	.short	0x0000
        /*00d2*/ 	.short	0x0000
        /*00d4*/ 	.byte	0x00, 0xf5, 0x21, 0x00


	//----- nvinfo : EIATTR_SPARSE_MMA_MASK
	.align		4
.L_1662:
        /*00d8*/ 	.byte	0x03, 0x50
        /*00da*/ 	.short	0x0000


	//----- nvinfo : EIATTR_MAXREG_COUNT
	.align		4
        /*00dc*/ 	.byte	0x03, 0x1b
        /*00de*/ 	.short	0x00ff


	//----- nvinfo : EIATTR_NUM_BARRIERS
	.align		4
        /*00e0*/ 	.byte	0x02, 0x4c
        /*00e2*/ 	.byte	0x01
	.zero		1


	//----- nvinfo : EIATTR_MERCURY_ISA_VERSION
	.align		4
        /*00e4*/ 	.byte	0x03, 0x5f
        /*00e6*/ 	.short	0x0101


	//----- nvinfo : EIATTR_COOP_GROUP_MASK_REGIDS
	.align		4
        /*00e8*/ 	.byte	0x04, 0x29
        /*00ea*/ 	.short	(.L_1664 - .L_1663)


	//   ....[0]....
.L_1663:
        /*00ec*/ 	.word	0xffffffff


	//   ....[1]....
        /*00f0*/ 	.word	0xffffffff


	//   ....[2]....
        /*00f4*/ 	.word	0xffffffff


	//   ....[3]....
        /*00f8*/ 	.word	0xffffffff


	//   ....[4]....
        /*00fc*/ 	.word	0xffffffff


	//   ....[5]....
        /*0100*/ 	.word	0xffffffff


	//   ....[6]....
        /*0104*/ 	.word	0xffffffff


	//   ....[7]....
        /*0108*/ 	.word	0xffffffff


	//   ....[8]....
        /*010c*/ 	.word	0xffffffff


	//   ....[9]....
        /*0110*/ 	.word	0xffffffff


	//   ....[10]....
        /*0114*/ 	.word	0xffffffff


	//   ....[11]....
        /*0118*/ 	.word	0xffffffff


	//   ....[12]....
        /*011c*/ 	.word	0xffffffff


	//   ....[13]....
        /*0120*/ 	.word	0xffffffff


	//   ....[14]....
        /*0124*/ 	.word	0xffffffff


	//   ....[15]....
        /*0128*/ 	.word	0xffffffff


	//   ....[16]....
        /*012c*/ 	.word	0xffffffff


	//   ....[17]....
        /*0130*/ 	.word	0xffffffff


	//   ....[18]....
        /*0134*/ 	.word	0xffffffff


	//   ....[19]....
        /*0138*/ 	.word	0xffffffff


	//   ....[20]....
        /*013c*/ 	.word	0xffffffff


	//   ....[21]....
        /*0140*/ 	.word	0xffffffff


	//   ....[22]....
        /*0144*/ 	.word	0xffffffff


	//   ....[23]....
        /*0148*/ 	.word	0xffffffff


	//   ....[24]....
        /*014c*/ 	.word	0xffffffff


	//   ....[25]....
        /*0150*/ 	.word	0xffffffff


	//   ....[26]....
        /*0154*/ 	.word	0xffffffff


	//   ....[27]....
        /*0158*/ 	.word	0xffffffff


	//   ....[28]....
        /*015c*/ 	.word	0xffffffff


	//   ....[29]....
        /*0160*/ 	.word	0xffffffff


	//   ....[30]....
        /*0164*/ 	.word	0xffffffff


	//   ....[31]....
        /*0168*/ 	.word	0xffffffff


	//   ....[32]....
        /*016c*/ 	.word	0xffffffff


	//   ....[33]....
        /*0170*/ 	.word	0xffffffff


	//   ....[34]....
        /*0174*/ 	.word	0xffffffff


	//   ....[35]....
        /*0178*/ 	.word	0xffffffff


	//   ....[36]....
        /*017c*/ 	.word	0xffffffff


	//   ....[37]....
        /*0180*/ 	.word	0xffffffff


	//   ....[38]....
        /*0184*/ 	.word	0xffffffff


	//   ....[39]....
        /*0188*/ 	.word	0xffffffff


	//   ....[40]....
        /*018c*/ 	.word	0xffffffff


	//   ....[41]....
        /*0190*/ 	.word	0xffffffff


	//   ....[42]....
        /*0194*/ 	.word	0xffffffff


	//   ....[43]....
        /*0198*/ 	.word	0xffffffff


	//   ....[44]....
        /*019c*/ 	.word	0xffffffff


	//   ....[45]....
        /*01a0*/ 	.word	0xffffffff


	//   ....[46]....
        /*01a4*/ 	.word	0xffffffff


	//   ....[47]....
        /*01a8*/ 	.word	0xffffffff


	//   ....[48]....
        /*01ac*/ 	.word	0xffffffff


	//   ....[49]....
        /*01b0*/ 	.word	0xffffffff


	//   ....[50]....
        /*01b4*/ 	.word	0xffffffff


	//   ....[51]....
        /*01b8*/ 	.word	0xffffffff


	//   ....[52]....
        /*01bc*/ 	.word	0xffffffff


	//   ....[53]....
        /*01c0*/ 	.word	0xffffffff


	//   ....[54]....
        /*01c4*/ 	.word	0xffffffff


	//   ....[55]....
        /*01c8*/ 	.word	0xffffffff


	//   ....[56]....
        /*01cc*/ 	.word	0xffffffff


	//   ....[57]....
        /*01d0*/ 	.word	0xffffffff


	//   ....[58]....
        /*01d4*/ 	.word	0xffffffff


	//   ....[59]....
        /*01d8*/ 	.word	0xffffffff


	//   ....[60]....
        /*01dc*/ 	.word	0xffffffff


	//   ....[61]....
        /*01e0*/ 	.word	0xffffffff


	//   ....[62]....
        /*01e4*/ 	.word	0xffffffff


	//   ....[63]....
        /*01e8*/ 	.word	0xffffffff


	//   ....[64]....
        /*01ec*/ 	.word	0xffffffff


	//   ....[65]....
        /*01f0*/ 	.word	0xffffffff


	//   ....[66]....
        /*01f4*/ 	.word	0xffffffff


	//   ....[67]....
        /*01f8*/ 	.word	0xffffffff


	//   ....[68]....
        /*01fc*/ 	.word	0xffffffff


	//   ....[69]....
        /*0200*/ 	.word	0xffffffff


	//   ....[70]....
        /*0204*/ 	.word	0xffffffff


	//   ....[71]....
        /*0208*/ 	.word	0xffffffff


	//   ....[72]....
        /*020c*/ 	.word	0xffffffff


	//   ....[73]....
        /*0210*/ 	.word	0xffffffff


	//   ....[74]....
        /*0214*/ 	.word	0xffffffff


	//   ....[75]....
        /*0218*/ 	.word	0xffffffff


	//   ....[76]....
        /*021c*/ 	.word	0xffffffff


	//   ....[77]....
        /*0220*/ 	.word	0xffffffff


	//   ....[78]....
        /*0224*/ 	.word	0xffffffff


	//   ....[79]....
        /*0228*/ 	.word	0xffffffff


	//   ....[80]....
        /*022c*/ 	.word	0xffffffff


	//   ....[81]....
        /*0230*/ 	.word	0xffffffff


	//   ....[82]....
        /*0234*/ 	.word	0xffffffff


	//   ....[83]....
        /*0238*/ 	.word	0xffffffff


	//   ....[84]....
        /*023c*/ 	.word	0xffffffff


	//   ....[85]....
        /*0240*/ 	.word	0xffffffff


	//   ....[86]....
        /*0244*/ 	.word	0xffffffff


	//   ....[87]....
        /*0248*/ 	.word	0xffffffff


	//   ....[88]....
        /*024c*/ 	.word	0xffffffff


	//   ....[89]....
        /*0250*/ 	.word	0xffffffff


	//   ....[90]....
        /*0254*/ 	.word	0xffffffff


	//   ....[91]....
        /*0258*/ 	.word	0xffffffff


	//   ....[92]....
        /*025c*/ 	.word	0xffffffff


	//   ....[93]....
        /*0260*/ 	.word	0xffffffff


	//   ....[94]....
        /*0264*/ 	.word	0xffffffff


	//   ....[95]....
        /*0268*/ 	.word	0xffffffff


	//   ....[96]....
        /*026c*/ 	.word	0xffffffff


	//   ....[97]....
        /*0270*/ 	.word	0xffffffff


	//   ....[98]....
        /*0274*/ 	.word	0xffffffff


	//   ....[99]....
        /*0278*/ 	.word	0xffffffff


	//   ....[100]....
        /*027c*/ 	.word	0xffffffff


	//   ....[101]....
        /*0280*/ 	.word	0xffffffff


	//   ....[102]....
        /*0284*/ 	.word	0xffffffff


	//   ....[103]....
        /*0288*/ 	.word	0xffffffff


	//   ....[104]....
        /*028c*/ 	.word	0xffffffff


	//   ....[105]....
        /*0290*/ 	.word	0xffffffff


	//   ....[106]....
        /*0294*/ 	.word	0xffffffff


	//   ....[107]....
        /*0298*/ 	.word	0xffffffff


	//   ....[108]....
        /*029c*/ 	.word	0xffffffff


	//   ....[109]....
        /*02a0*/ 	.word	0xffffffff


	//   ....[110]....
        /*02a4*/ 	.word	0xffffffff


	//   ....[111]....
        /*02a8*/ 	.word	0xffffffff


	//   ....[112]....
        /*02ac*/ 	.word	0xffffffff


	//   ....[113]....
        /*02b0*/ 	.word	0xffffffff


	//   ....[114]....
        /*02b4*/ 	.word	0xffffffff


	//   ....[115]....
        /*02b8*/ 	.word	0xffffffff


	//   ....[116]....
        /*02bc*/ 	.word	0xffffffff


	//   ....[117]....
        /*02c0*/ 	.word	0xffffffff


	//   ....[118]....
        /*02c4*/ 	.word	0xffffffff


	//   ....[119]....
        /*02c8*/ 	.word	0xffffffff


	//   ....[120]....
        /*02cc*/ 	.word	0xffffffff


	//   ....[121]....
        /*02d0*/ 	.word	0xffffffff


	//   ....[122]....
        /*02d4*/ 	.word	0xffffffff


	//   ....[123]....
        /*02d8*/ 	.word	0xffffffff


	//   ....[124]....
        /*02dc*/ 	.word	0xffffffff


	//   ....[125]....
        /*02e0*/ 	.word	0xffffffff


	//   ....[126]....
        /*02e4*/ 	.word	0xffffffff


	//   ....[127]....
        /*02e8*/ 	.word	0xffffffff


	//   ....[128]....
        /*02ec*/ 	.word	0xffffffff


	//   ....[129]....
        /*02f0*/ 	.word	0xffffffff


	//   ....[130]....
        /*02f4*/ 	.word	0xffffffff


	//   ....[131]....
        /*02f8*/ 	.word	0xffffffff


	//   ....[132]....
        /*02fc*/ 	.word	0xffffffff


	//   ....[133]....
        /*0300*/ 	.word	0xffffffff


	//   ....[134]....
        /*0304*/ 	.word	0xffffffff


	//   ....[135]....
        /*0308*/ 	.word	0xffffffff


	//   ....[136]....
        /*030c*/ 	.word	0xffffffff


	//   ....[137]....
        /*0310*/ 	.word	0xffffffff


	//   ....[138]....
        /*0314*/ 	.word	0xffffffff


	//   ....[139]....
        /*0318*/ 	.word	0xffffffff


	//   ....[140]....
        /*031c*/ 	.word	0xffffffff


	//   ....[141]....
        /*0320*/ 	.word	0xffffffff


	//   ....[142]....
        /*0324*/ 	.word	0xffffffff


	//   ....[143]....
        /*0328*/ 	.word	0xffffffff


	//   ....[144]....
        /*032c*/ 	.word	0xffffffff


	//   ....[145]....
        /*0330*/ 	.word	0xffffffff


	//   ....[146]....
        /*0334*/ 	.word	0xffffffff


	//   ....[147]....
        /*0338*/ 	.word	0xffffffff


	//   ....[148]....
        /*033c*/ 	.word	0xffffffff


	//   ....[149]....
        /*0340*/ 	.word	0xffffffff


	//   ....[150]....
        /*0344*/ 	.word	0xffffffff


	//   ....[151]....
        /*0348*/ 	.word	0xffffffff


	//   ....[152]....
        /*034c*/ 	.word	0xffffffff


	//   ....[153]....
        /*0350*/ 	.word	0xffffffff


	//   ....[154]....
        /*0354*/ 	.word	0xffffffff


	//   ....[155]....
        /*0358*/ 	.word	0xffffffff


	//   ....[156]....
        /*035c*/ 	.word	0xffffffff


	//   ....[157]....
        /*0360*/ 	.word	0xffffffff


	//   ....[158]....
        /*0364*/ 	.word	0xffffffff


	//   ....[159]....
        /*0368*/ 	.word	0xffffffff


	//----- nvinfo : EIATTR_COOP_GROUP_INSTR_OFFSETS
	.align		4
.L_1664:
        /*036c*/ 	.byte	0x04, 0x28
        /*036e*/ 	.short	(.L_1666 - .L_1665)


	//   ....[0]....
.L_1665:
        /*0370*/ 	.word	0x00001a40


	//   ....[1]....
        /*0374*/ 	.word	0x00001a70


	//   ....[2]....
        /*0378*/ 	.word	0x00001a80


	//   ....[3]....
        /*037c*/ 	.word	0x00001a90


	//   ....[4]....
        /*0380*/ 	.word	0x00001aa0


	//   ....[5]....
        /*0384*/ 	.word	0x00001ac0


	//   ....[6]....
        /*0388*/ 	.word	0x00001ad0


	//   ....[7]....
        /*038c*/ 	.word	0x00001ae0


	//   ....[8]....
        /*0390*/ 	.word	0x00001af0


	//   ....[9]....
        /*0394*/ 	.word	0x00001b00


	//   ....[10]....
        /*0398*/ 	.word	0x00001b10


	//   ....[11]....
        /*039c*/ 	.word	0x00001b20


	//   ....[12]....
        /*03a0*/ 	.word	0x00001b30


	//   ....[13]....
        /*03a4*/ 	.word	0x00001c30


	//   ....[14]....
        /*03a8*/ 	.word	0x00001c40


	//   ....[15]....
        /*03ac*/ 	.word	0x00001c50


	//   ....[16]....
        /*03b0*/ 	.word	0x00001c60


	//   ....[17]....
        /*03b4*/ 	.word	0x00001c70


	//   ....[18]....
        /*03b8*/ 	.word	0x00001c80


	//   ....[19]....
        /*03bc*/ 	.word	0x00001c90


	//   ....[20]....
        /*03c0*/ 	.word	0x00001ca0


	//   ....[21]....
        /*03c4*/ 	.word	0x00001cb0


	//   ....[22]....
        /*03c8*/ 	.word	0x00001cc0


	//   ....[23]....
        /*03cc*/ 	.word	0x00001cd0


	//   ....[24]....
        /*03d0*/ 	.word	0x00001ce0


	//   ....[25]....
        /*03d4*/ 	.word	0x00001cf0


	//   ....[26]....
        /*03d8*/ 	.word	0x00001d00


	//   ....[27]....
        /*03dc*/ 	.word	0x00001d10


	//   ....[28]....
        /*03e0*/ 	.word	0x00001d20


	//   ....[29]....
        /*03e4*/ 	.word	0x00001d30


	//   ....[30]....
        /*03e8*/ 	.word	0x00001d40


	//   ....[31]....
        /*03ec*/ 	.word	0x00001d50


	//   ....[32]....
        /*03f0*/ 	.word	0x00002ec0


	//   ....[33]....
        /*03f4*/ 	.word	0x00002ef0


	//   ....[34]....
        /*03f8*/ 	.word	0x00002f00


	//   ....[35]....
        /*03fc*/ 	.word	0x00002f10


	//   ....[36]....
        /*0400*/ 	.word	0x00002f20


	//   ....[37]....
        /*0404*/ 	.word	0x00002f40


	//   ....[38]....
        /*0408*/ 	.word	0x00002f50


	//   ....[39]....
        /*040c*/ 	.word	0x00002f60


	//   ....[40]....
        /*0410*/ 	.word	0x00002f70


	//   ....[41]....
        /*0414*/ 	.word	0x00002f80


	//   ....[42]....
        /*0418*/ 	.word	0x00002f90


	//   ....[43]....
        /*041c*/ 	.word	0x00002fa0


	//   ....[44]....
        /*0420*/ 	.word	0x00002fb0


	//   ....[45]....
        /*0424*/ 	.word	0x000030b0


	//   ....[46]....
        /*0428*/ 	.word	0x000030c0


	//   ....[47]....
        /*042c*/ 	.word	0x000030d0


	//   ....[48]....
        /*0430*/ 	.word	0x000030e0


	//   ....[49]....
        /*0434*/ 	.word	0x000030f0


	//   ....[50]....
        /*0438*/ 	.word	0x00003100


	//   ....[51]....
        /*043c*/ 	.word	0x00003110


	//   ....[52]....
        /*0440*/ 	.word	0x00003120


	//   ....[53]....
        /*0444*/ 	.word	0x00003130


	//   ....[54]....
        /*0448*/ 	.word	0x00003140


	//   ....[55]....
        /*044c*/ 	.word	0x00003150


	//   ....[56]....
        /*0450*/ 	.word	0x00003160


	//   ....[57]....
        /*0454*/ 	.word	0x00003170


	//   ....[58]....
        /*0458*/ 	.word	0x00003180


	//   ....[59]....
        /*045c*/ 	.word	0x00003190


	//   ....[60]....
        /*0460*/ 	.word	0x000031a0


	//   ....[61]....
        /*0464*/ 	.word	0x000031b0


	//   ....[62]....
        /*0468*/ 	.word	0x000031c0


	//   ....[63]....
        /*046c*/ 	.word	0x000031d0


	//   ....[64]....
        /*0470*/ 	.word	0x00004340


	//   ....[65]....
        /*0474*/ 	.word	0x00004370


	//   ....[66]....
        /*0478*/ 	.word	0x00004380


	//   ....[67]....
        /*047c*/ 	.word	0x00004390


	//   ....[68]....
        /*0480*/ 	.word	0x000043a0


	//   ....[69]....
        /*0484*/ 	.word	0x000043c0


	//   ....[70]....
        /*0488*/ 	.word	0x000043d0


	//   ....[71]....
        /*048c*/ 	.word	0x000043e0


	//   ....[72]....
        /*0490*/ 	.word	0x000043f0


	//   ....[73]....
        /*0494*/ 	.word	0x00004400


	//   ....[74]....
        /*0498*/ 	.word	0x00004410


	//   ....[75]....
        /*049c*/ 	.word	0x00004420


	//   ....[76]....
        /*04a0*/ 	.word	0x00004430


	//   ....[77]....
        /*04a4*/ 	.word	0x00004530


	//   ....[78]....
        /*04a8*/ 	.word	0x00004540


	//   ....[79]....
        /*04ac*/ 	.word	0x00004550


	//   ....[80]....
        /*04b0*/ 	.word	0x00004560


	//   ....[81]....
        /*04b4*/ 	.word	0x00004570


	//   ....[82]....
        /*04b8*/ 	.word	0x00004580


	//   ....[83]....
        /*04bc*/ 	.word	0x00004590


	//   ....[84]....
        /*04c0*/ 	.word	0x000045a0


	//   ....[85]....
        /*04c4*/ 	.word	0x000045b0


	//   ....[86]....
        /*04c8*/ 	.word	0x000045c0


	//   ....[87]....
        /*04cc*/ 	.word	0x000045d0


	//   ....[88]....
        /*04d0*/ 	.word	0x000045e0


	//   ....[89]....
        /*04d4*/ 	.word	0x000045f0


	//   ....[90]....
        /*04d8*/ 	.word	0x00004600


	//   ....[91]....
        /*04dc*/ 	.word	0x00004610


	//   ....[92]....
        /*04e0*/ 	.word	0x00004620


	//   ....[93]....
        /*04e4*/ 	.word	0x00004630


	//   ....[94]....
        /*04e8*/ 	.word	0x00004640


	//   ....[95]....
        /*04ec*/ 	.word	0x00004650


	//   ....[96]....
        /*04f0*/ 	.word	0x000057c0


	//   ....[97]....
        /*04f4*/ 	.word	0x00005800


	//   ....[98]....
        /*04f8*/ 	.word	0x00005810


	//   ....[99]....
        /*04fc*/ 	.word	0x00005820


	//   ....[100]....
        /*0500*/ 	.word	0x00005830


	//   ....[101]....
        /*0504*/ 	.word	0x00005850


	//   ....[102]....
        /*0508*/ 	.word	0x00005860


	//   ....[103]....
        /*050c*/ 	.word	0x00005870


	//   ....[104]....
        /*0510*/ 	.word	0x00005880


	//   ....[105]....
        /*0514*/ 	.word	0x00005890


	//   ....[106]....
        /*0518*/ 	.word	0x000058a0


	//   ....[107]....
        /*051c*/ 	.word	0x00005960


	//   ....[108]....
        /*0520*/ 	.word	0x00005970


	//   ....[109]....
        /*0524*/ 	.word	0x00005980


	//   ....[110]....
        /*0528*/ 	.word	0x00005990


	//   ....[111]....
        /*052c*/ 	.word	0x000059a0


	//   ....[112]....
        /*0530*/ 	.word	0x000059b0


	//   ....[113]....
        /*0534*/ 	.word	0x000059c0


	//   ....[114]....
        /*0538*/ 	.word	0x000059d0


	//   ....[115]....
        /*053c*/ 	.word	0x000059e0


	//   ....[116]....
        /*0540*/ 	.word	0x000059f0


	//   ....[117]....
        /*0544*/ 	.word	0x00005a00


	//   ....[118]....
        /*0548*/ 	.word	0x00005a10


	//   ....[119]....
        /*054c*/ 	.word	0x00005a20


	//   ....[120]....
        /*0550*/ 	.word	0x00005a30


	//   ....[121]....
        /*0554*/ 	.word	0x00005a40


	//   ....[122]....
        /*0558*/ 	.word	0x00005a50


	//   ....[123]....
        /*055c*/ 	.word	0x00005a60


	//   ....[124]....
        /*0560*/ 	.word	0x00005a70


	//   ....[125]....
        /*0564*/ 	.word	0x00005a80


	//   ....[126]....
        /*0568*/ 	.word	0x00005a90


	//   ....[127]....
        /*056c*/ 	.word	0x00005aa0


	//   ....[128]....
        /*0570*/ 	.word	0x00006c30


	//   ....[129]....
        /*0574*/ 	.word	0x00006c70


	//   ....[130]....
        /*0578*/ 	.word	0x00006c80


	//   ....[131]....
        /*057c*/ 	.word	0x00006c90


	//   ....[132]....
        /*0580*/ 	.word	0x00006ca0


	//   ....[133]....
        /*0584*/ 	.word	0x00006cb0


	//   ....[134]....
        /*0588*/ 	.word	0x00006cc0


	//   ....[135]....
        /*058c*/ 	.word	0x00006cd0


	//   ....[136]....
        /*0590*/ 	.word	0x00006ce0


	//   ....[137]....
        /*0594*/ 	.word	0x00006cf0


	//   ....[138]....
        /*0598*/ 	.word	0x00006d40


	//   ....[139]....
        /*059c*/ 	.word	0x00006d60


	//   ....[140]....
        /*05a0*/ 	.word	0x00006d70


	//   ....[141]....
        /*05a4*/ 	.word	0x00006d80


	//   ....[142]....
        /*05a8*/ 	.word	0x00006d90


	//   ....[143]....
        /*05ac*/ 	.word	0x00006da0


	//   ....[144]....
        /*05b0*/ 	.word	0x00006db0


	//   ....[145]....
        /*05b4*/ 	.word	0x00006dc0


	//   ....[146]....
        /*05b8*/ 	.word	0x00006dd0


	//   ....[147]....
        /*05bc*/ 	.word	0x00006de0


	//   ....[148]....
        /*05c0*/ 	.word	0x00006df0


	//   ....[149]....
        /*05c4*/ 	.word	0x00006e00


	//   ....[150]....
        /*05c8*/ 	.word	0x00006e10


	//   ....[151]....
        /*05cc*/ 	.word	0x00006e20


	//   ....[152]....
        /*05d0*/ 	.word	0x00006e30


	//   ....[153]....
        /*05d4*/ 	.word	0x00006e40


	//   ....[154]....
        /*05d8*/ 	.word	0x00006e50


	//   ....[155]....
        /*05dc*/ 	.word	0x00006e60


	//   ....[156]....
        /*05e0*/ 	.word	0x00006e70


	//   ....[157]....
        /*05e4*/ 	.word	0x00006e80


	//   ....[158]....
        /*05e8*/ 	.word	0x00006e90


	//   ....[159]....
        /*05ec*/ 	.word	0x00006ea0


	//----- nvinfo : EIATTR_VRC_CTA_INIT_COUNT
	.align		4
.L_1666:
        /*05f0*/ 	.byte	0x02, 0x4a
	.zero		1
	.zero		1


	//----- nvinfo : EIATTR_EXIT_INSTR_OFFSETS
	.align		4
        /*05f4*/ 	.byte	0x04, 0x1c
        /*05f6*/ 	.short	(.L_1668 - .L_1667)


	//   ....[0]....
.L_1667:
        /*05f8*/ 	.word	0x000002d0


	//   ....[1]....
        /*05fc*/ 	.word	0x0000bc10


	//   ....[2]....
        /*0600*/ 	.word	0x0000bcb0


	//   ....[3]....
        /*0604*/ 	.word	0x0000bce0


	//   ....[4]....
        /*0608*/ 	.word	0x0000bd40


	//----- nvinfo : EIATTR_MAX_THREADS
	.align		4
.L_1668:
        /*060c*/ 	.byte	0x04, 0x05
        /*060e*/ 	.short	(.L_1670 - .L_1669)
.L_1669:
        /*0610*/ 	.word	0x00000020
        /*0614*/ 	.word	0x00000001
        /*0618*/ 	.word	0x00000001


	//----- nvinfo : EIATTR_CRS_STACK_SIZE
	.align		4
.L_1670:
        /*061c*/ 	.byte	0x04, 0x1e
        /*061e*/ 	.short	(.L_1672 - .L_1671)
.L_1671:
        /*0620*/ 	.word	0x00000000


	//----- nvinfo : EIATTR_CBANK_PARAM_SIZE
	.align		4
.L_1672:
        /*0624*/ 	.byte	0x03, 0x19
        /*0626*/ 	.short	0x00d4


	//----- nvinfo : EIATTR_PARAM_CBANK
	.align		4
        /*0628*/ 	.byte	0x04, 0x0a
        /*062a*/ 	.short	(.L_1674 - .L_1673)
	.align		4
.L_1673:
        /*062c*/ 	.word	index@(.nv.constant0._ZN17fastertransformer17batch_topk_kernelIfLi16ELi32EEEvPKiPKT_PiPfS7_PKbS2_NS_14BeamHypothesesEiiifS3_)
        /*0630*/ 	.short	0x0380
        /*0632*/ 	.short	0x00d4


	//----- nvinfo : EIATTR_SW_WAR
	.align		4
.L_1674:
        /*0634*/ 	.byte	0x04, 0x36
        /*0636*/ 	.short	(.L_1676 - .L_1675)
.L_1675:
        /*0638*/ 	.word	0x00000008
.L_1676:


//--------------------- .nv.info._ZN17fastertransformer38beam_online_softmax_topk_stage2_kernelIfLi16ELi128EEEvPKfS2_PiPT_ii --------------------------
	.section	.nv.info._ZN17fastertransformer38beam_online_softmax_topk_stage2_kernelIfLi16ELi128EEEvPKfS2_PiPT_ii,"",@"SHT_CUDA_INFO"
	.sectionflags	@""
	.align	4


	//----- nvinfo : EIATTR_CUDA_API_VERSION
	.align		4
        /*0000*/ 	.byte	0x04, 0x37
        /*0002*/ 	.short	(.L_1678 - .L_1677)
.L_1677:
        /*0004*/ 	.word	0x00000082


	//----- nvinfo : EIATTR_KPARAM_INFO
	.align		4
.L_1678:
        /*0008*/ 	.byte	0x04, 0x17
        /*000a*/ 	.short	(.L_1680 - .L_1679)
.L_1679:
        /*000c*/ 	.word	0x00000000
        /*0010*/ 	.short	0x0005
        /*0012*/ 	.short	0x0024
        /*0014*/ 	.byte	0x00, 0xf0, 0x11, 0x00


	//----- nvinfo : EIATTR_KPARAM_INFO
	.align		4
.L_1680:
        /*0018*/ 	.byte	0x04, 0x17
        /*001a*/ 	.short	(.L_1682 - .L_1681)
.L_1681:
        /*001c*/ 	.word	0x00000000
        /*0020*/ 	.short	0x0004
        /*0022*/ 	.short	0x0020
        /*0024*/ 	.byte	0x00, 0xf0, 0x11, 0x00


	//----- nvinfo : EIATTR_KPARAM_INFO
	.align		4
.L_1682:
        /*0028*/ 	.byte	0x04, 0x17
        /*002a*/ 	.short	(.L_1684 - .L_1683)
.L_1683:
        /*002c*/ 	.word	0x00000000
        /*0030*/ 	.short	0x0003
        /*0032*/ 	.short	0x0018
        /*0034*/ 	.byte	0x00, 0xf5, 0x21, 0x00


	//----- nvinfo : EIATTR_KPARAM_INFO
	.align		4
.L_1684:
        /*0038*/ 	.byte	0x04, 0x17
        /*003a*/ 	.short	(.L_1686 - .L_1685)
.L_1685:
        /*003c*/ 	.word	0x00000000
        /*0040*/ 	.short	0x0002
        /*0042*/ 	.short	0x0010
        /*0044*/ 	.byte	0x00, 0xf5, 0x21, 0x00


	//----- nvinfo : EIATTR_KPARAM_INFO
	.align		4
.L_1686:
        /*0048*/ 	.byte	0x04, 0x17
        /*004a*/ 	.short	(.L_1688 - .L_1687)
.L_1687:
        /*004c*/ 	.word	0x00000000
        /*0050*/ 	.short	0x0001
        /*0052*/ 	.short	0x0008
        /*0054*/ 	.byte	0x00, 0xf5, 0x21, 0x00


	//----- nvinfo : EIATTR_KPARAM_INFO
	.align		4
.L_1688:
        /*0058*/ 	.byte	0x04, 0x17
        /*005a*/ 	.short	(.L_1690 - .L_1689)
.L_1689:
        /*005c*/ 	.word	0x00000000
        /*0060*/ 	.short	0x0000
        /*0062*/ 	.short	0x0000
        /*0064*/ 	.byte	0x00, 0xf5, 0x21, 0x00


	//----- nvinfo : EIATTR_SPARSE_MMA_MASK
	.align		4
.L_1690:
        /*0068*/ 	.byte	0x03, 0x50
        /*006a*/ 	.short	0x0000


	//----- nvinfo : EIATTR_MAXREG_COUNT
	.align		4
        /*006c*/ 	.byte	0x03, 0x1b
        /*006e*/ 	.short	0x00ff


	//----- nvinfo : EIATTR_NUM_BARRIERS
	.align		4
        /*0070*/ 	.byte	0x02, 0x4c
        /*0072*/ 	.byte	0x01
	.zero		1


	//----- nvinfo : EIATTR_MERCURY_ISA_VERSION
	.align		4
        /*0074*/ 	.byte	0x03, 0x5f
        /*0076*/ 	.short	0x0101


	//----- nvinfo : EIATTR_COOP_GROUP_MASK_REGIDS
	.align		4
        /*0078*/ 	.byte	0x04, 0x29
        /*007a*/ 	.short	(.L_1692 - .L_1691)


	//   ....[0]....
.L_1691:
        /*007c*/ 	.word	0xffffffff


	//   ....[1]....
        /*0080*/ 	.word	0xffffffff


	//   ....[2]....
        /*0084*/ 	.word	0xffffffff


	//   ....[3]....
        /*0088*/ 	.word	0xffffffff


	//   ....[4]....
        /*008c*/ 	.word	0xffffffff


	//   ....[5]....
        /*0090*/ 	.word	0xffffffff


	//   ....[6]....
        /*0094*/ 	.word	0xffffffff


	//   ....[7]....
        /*0098*/ 	.word	0xffffffff


	//   ....[8]....
        /*009c*/ 	.word	0xffffffff


	//   ....[9]....
        /*00a0*/ 	.word	0xffffffff


	//   ....[10]....
        /*00a4*/ 	.word	0xffffffff


	//   ....[11]....
        /*00a8*/ 	.word	0xffffffff


	//   ....[12]....
        /*00ac*/ 	.word	0xffffffff


	//   ....[13]....
        /*00b0*/ 	.word	0xffffffff


	//   ....[14]....
        /*00b4*/ 	.word	0xffffffff


	//   ....[15]....
        /*00b8*/ 	.word	0xffffffff


	//   ....[16]....
        /*00bc*/ 	.word	0xffffffff


	//   ....[17]....
        /*00c0*/ 	.word	0xffffffff


	//   ....[18]....
        /*00c4*/ 	.word	0xffffffff


	//   ....[19]....
        /*00c8*/ 	.word	0xffffffff


	//   ....[20]....
        /*00cc*/ 	.word	0xffffffff


	//   ....[21]....
        /*00d0*/ 	.word	0xffffffff


	//   ....[22]....
        /*00d4*/ 	.word	0xffffffff


	//   ....[23]....
        /*00d8*/ 	.word	0xffffffff


	//   ....[24]....
        /*00dc*/ 	.word	0xffffffff


	//   ....[25]....
        /*00e0*/ 	.word	0xffffffff


	//   ....[26]....
        /*00e4*/ 	.word	0xffffffff


	//   ....[27]....
        /*00e8*/ 	.word	0xffffffff


	//   ....[28]....
        /*00ec*/ 	.word	0xffffffff


	//   ....[29]....
        /*00f0*/ 	.word	0xffffffff


	//   ....[30]....
        /*00f4*/ 	.word	0xffffffff


	//   ....[31]....
        /*00f8*/ 	.word	0xffffffff


	//   ....[32]....
        /*00fc*/ 	.word	0xffffffff


	//   ....[33]....
        /*0100*/ 	.word	0xffffffff


	//   ....[34]....
        /*0104*/ 	.word	0xffffffff


	//   ....[35]....
        /*0108*/ 	.word	0xffffffff


	//   ....[36]....
        /*010c*/ 	.word	0xffffffff


	//   ....[37]....
        /*0110*/ 	.word	0xffffffff


	//   ....[38]....
        /*0114*/ 	.word	0xffffffff


	//   ....[39]....
        /*0118*/ 	.word	0xffffffff


	//   ....[40]....
        /*011c*/ 	.word	0xffffffff


	//   ....[41]....
        /*0120*/ 	.word	0xffffffff


	//   ....[42]....
        /*0124*/ 	.word	0xffffffff


	//   ....[43]....
        /*0128*/ 	.word	0xffffffff


	//   ....[44]....
        /*012c*/ 	.word	0xffffffff


	//   ....[45]....
        /*0130*/ 	.word	0xffffffff


	//   ....[46]....
        /*0134*/ 	.word	0xffffffff


	//   ....[47]....
        /*0138*/ 	.word	0xffffffff


	//   ....[48]....
        /*013c*/ 	.word	0xffffffff


	//   ....[49]....
        /*0140*/ 	.word	0xffffffff


	//   ....[50]....
        /*0144*/ 	.word	0xffffffff


	//   ....[51]....
        /*0148*/ 	.word	0xffffffff


	//   ....[52]....
        /*014c*/ 	.word	0xffffffff


	//   ....[53]....
        /*0150*/ 	.word	0xffffffff


	//   ....[54]....
        /*0154*/ 	.word	0xffffffff


	//   ....[55]....
        /*0158*/ 	.word	0xffffffff


	//   ....[56]....
        /*015c*/ 	.word	0xffffffff


	//   ....[57]....
        /*0160*/ 	.word	0xffffffff


	//   ....[58]....
        /*0164*/ 	.word	0xffffffff


	//   ....[59]....
        /*0168*/ 	.word	0xffffffff


	//   ....[60]....
        /*016c*/ 	.word	0xffffffff


	//   ....[61]....
        /*0170*/ 	.word	0xffffffff


	//   ....[62]....
        /*0174*/ 	.word	0xffffffff


	//   ....[63]....
        /*0178*/ 	.word	0xffffffff


	//   ....[64]....
        /*017c*/ 	.word	0xffffffff


	//   ....[65]....
        /*0180*/ 	.word	0xffffffff


	//   ....[66]....
        /*0184*/ 	.word	0xffffffff


	//   ....[67]....
        /*0188*/ 	.word	0xffffffff


	//   ....[68]....
        /*018c*/ 	.word	0xffffffff


	//   ....[69]....
        /*0190*/ 	.word	0xffffffff


	//   ....[70]....
        /*0194*/ 	.word	0xffffffff


	//   ....[71]....
        /*0198*/ 	.word	0xffffffff


	//   ....[72]....
        /*019c*/ 	.word	0xffffffff


	//   ....[73]....
        /*01a0*/ 	.word	0xffffffff


	//   ....[74]....
        /*01a4*/ 	.word	0xffffffff


	//   ....[75]....
        /*01a8*/ 	.word	0xffffffff


	//   ....[76]....
        /*01ac*/ 	.word	0xffffffff


	//   ....[77]....
        /*01b0*/ 	.word	0xffffffff


	//   ....[78]....
        /*01b4*/ 	.word	0xffffffff


	//   ....[79]....
        /*01b8*/ 	.word	0xffffffff


	//   ....[80]....
        /*01bc*/ 	.word	0xffffffff


	//   ....[81]....
        /*01c0*/ 	.word	0xffffffff


	//   ....[82]....
        /*01c4*/ 	.word	0xffffffff


	//   ....[83]....
        /*01c8*/ 	.word	0xffffffff


	//   ....[84]....
        /*01cc*/ 	.word	0xffffffff


	//   ....[85]....
        /*01d0*/ 	.word	0xffffffff


	//   ....[86]....
        /*01d4*/ 	.word	0xffffffff


	//   ....[87]....
        /*01d8*/ 	.word	0xffffffff


	//   ....[88]....
        /*01dc*/ 	.word	0xffffffff


	//   ....[89]....
        /*01e0*/ 	.word	0xffffffff


	//   ....[90]....
        /*01e4*/ 	.word	0xffffffff


	//   ....[91]....
        /*01e8*/ 	.word	0xffffffff


	//   ....[92]....
        /*01ec*/ 	.word	0xffffffff


	//   ....[93]....
        /*01f0*/ 	.word	0xffffffff


	//   ....[94]....
        /*01f4*/ 	.word	0xffffffff


	//   ....[95]....
        /*01f8*/ 	.word	0xffffffff


	//   ....[96]....
        /*01fc*/ 	.word	0xffffffff


	//   ....[97]....
        /*0200*/ 	.word	0xffffffff


	//   ....[98]....
        /*0204*/ 	.word	0xffffffff


	//   ....[99]....
        /*0208*/ 	.word	0xffffffff


	//   ....[100]....
        /*020c*/ 	.word	0xffffffff


	//   ....[101]....
        /*0210*/ 	.word	0xffffffff


	//   ....[102]....
        /*0214*/ 	.word	0xffffffff


	//   ....[103]....
        /*0218*/ 	.word	0xffffffff


	//   ....[104]....
        /*021c*/ 	.word	0xffffffff


	//   ....[105]....
        /*0220*/ 	.word	0xffffffff


	//   ....[106]....
        /*0224*/ 	.word	0xffffffff


	//   ....[107]....
        /*0228*/ 	.word	0xffffffff


	//   ....[108]....
        /*022c*/ 	.word	0xffffffff


	//   ....[109]....
        /*0230*/ 	.word	0xffffffff


	//   ....[110]....
        /*0234*/ 	.word	0xffffffff


	//   ....[111]....
        /*0238*/ 	.word	0xffffffff


	//   ....[112]....
        /*023c*/ 	.word	0xffffffff


	//   ....[113]....
        /*0240*/ 	.word	0xffffffff


	//   ....[114]....
        /*0244*/ 	.word	0xffffffff


	//   ....[115]....
        /*0248*/ 	.word	0xffffffff


	//   ....[116]....
        /*024c*/ 	.word	0xffffffff


	//   ....[117]....
        /*0250*/ 	.word	0xffffffff


	//   ....[118]....
        /*0254*/ 	.word	0xffffffff


	//   ....[119]....
        /*0258*/ 	.word	0xffffffff


	//   ....[120]....
        /*025c*/ 	.word	0xffffffff


	//   ....[121]....
        /*0260*/ 	.word	0xffffffff


	//   ....[122]....
        /*0264*/ 	.word	0xffffffff


	//   ....[123]....
        /*0268*/ 	.word	0xffffffff


	//   ....[124]....
        /*026c*/ 	.word	0xffffffff


	//   ....[125]....
        /*0270*/ 	.word	0xffffffff


	//   ....[126]....
        /*0274*/ 	.word	0xffffffff


	//   ....[127]....
        /*0278*/ 	.word	0xffffffff


	//   ....[128]....
        /*027c*/ 	.word	0xffffffff


	//   ....[129]....
        /*0280*/ 	.word	0xffffffff


	//   ....[130]....
        /*0284*/ 	.word	0xffffffff


	//   ....[131]....
        /*0288*/ 	.word	0xffffffff


	//   ....[132]....
        /*028c*/ 	.word	0xffffffff


	//   ....[133]....
        /*0290*/ 	.word	0xffffffff


	//   ....[134]....
        /*0294*/ 	.word	0xffffffff


	//   ....[135]....
        /*0298*/ 	.word	0xffffffff


	//   ....[136]....
        /*029c*/ 	.word	0xffffffff


	//   ....[137]....
        /*02a0*/ 	.word	0xffffffff


	//   ....[138]....
        /*02a4*/ 	.word	0xffffffff


	//   ....[139]....
        /*02a8*/ 	.word	0xffffffff


	//   ....[140]....
        /*02ac*/ 	.word	0xffffffff


	//   ....[141]....
        /*02b0*/ 	.word	0xffffffff


	//   ....[142]....
        /*02b4*/ 	.word	0xffffffff


	//   ....[143]....
        /*02b8*/ 	.word	0xffffffff


	//   ....[144]....
        /*02bc*/ 	.word	0xffffffff


	//   ....[145]....
        /*02c0*/ 	.word	0xffffffff


	//   ....[146]....
        /*02c4*/ 	.word	0xffffffff


	//   ....[147]....
        /*02c8*/ 	.word	0xffffffff


	//   ....[148]....
        /*02cc*/ 	.word	0xffffffff


	//   ....[149]....
        /*02d0*/ 	.word	0xffffffff


	//   ....[150]....
        /*02d4*/ 	.word	0xffffffff


	//   ....[151]....
        /*02d8*/ 	.word	0xffffffff


	//   ....[152]....
        /*02dc*/ 	.word	0xffffffff


	//   ....[153]....
        /*02e0*/ 	.word	0xffffffff


	//   ....[154]....
        /*02e4*/ 	.word	0xffffffff


	//   ....[155]....
        /*02e8*/ 	.word	0xffffffff


	//   ....[156]....
        /*02ec*/ 	.word	0xffffffff


	//   ....[157]....
        /*02f0*/ 	.word	0xffffffff


	//   ....[158]....
        /*02f4*/ 	.word	0xffffffff


	//   ....[159]....
        /*02f8*/ 	.word	0xffffffff


	//   ....[160]....
        /*02fc*/ 	.word	0xffffffff


	//   ....[161]....
        /*0300*/ 	.word	0xffffffff


	//   ....[162]....
        /*0304*/ 	.word	0xffffffff


	//   ....[163]....
        /*0308*/ 	.word	0xffffffff


	//   ....[164]....
        /*030c*/ 	.word	0xffffffff


	//   ....[165]....
        /*0310*/ 	.word	0xffffffff


	//   ....[166]....
        /*0314*/ 	.word	0xffffffff


	//   ....[167]....
        /*0318*/ 	.word	0xffffffff


	//   ....[168]....
        /*031c*/ 	.word	0xffffffff


	//   ....[169]....
        /*0320*/ 	.word	0xffffffff


	//----- nvinfo : EIATTR_COOP_GROUP_INSTR_OFFSETS
	.align		4
.L_1692:
        /*0324*/ 	.byte	0x04, 0x28
        /*0326*/ 	.short	(.L_1694 - .L_1693)


	//   ....[0]....
.L_1693:
        /*0328*/ 	.word	0x00001610


	//   ....[1]....
        /*032c*/ 	.word	0x00001630


	//   ....[2]....
        /*0330*/ 	.word	0x00001640


	//   ....[3]....
        /*0334*/ 	.word	0x00001650


	//   ....[4]....
        /*0338*/ 	.word	0x00001660


	//   ....[5]....
        /*033c*/ 	.word	0x00001670


	//   ....[6]....
        /*0340*/ 	.word	0x00001680


	//   ....[7]....
        /*0344*/ 	.word	0x000016a0


	//   ....[8]....
        /*0348*/ 	.word	0x000016b0


	//   ....[9]....
        /*034c*/ 	.word	0x000016d0


	//   ....[10]....
        /*0350*/ 	.word	0x000016e0


	//   ....[11]....
        /*0354*/ 	.word	0x000016f0


	//   ....[12]....
        /*0358*/ 	.word	0x00001700


	//   ....[13]....
        /*035c*/ 	.word	0x00001710


	//   ....[14]....
        /*0360*/ 	.word	0x00001720


	//   ....[15]....
        /*0364*/ 	.word	0x00001730


	//   ....[16]....
        /*0368*/ 	.word	0x00001740


	//   ....[17]....
        /*036c*/ 	.word	0x00001750


	//   ....[18]....
        /*0370*/ 	.word	0x000017e0


	//   ....[19]....
        /*0374*/ 	.word	0x000017f0


	//   ....[20]....
        /*0378*/ 	.word	0x00001800


	//   ....[21]....
        /*037c*/ 	.word	0x00001810


	//   ....[22]....
        /*0380*/ 	.word	0x00001830


	//   ....[23]....
        /*0384*/ 	.word	0x00001840


	//   ....[24]....
        /*0388*/ 	.word	0x00001850


	//   ....[25]....
        /*038c*/ 	.word	0x00001860


	//   ....[26]....
        /*0390*/ 	.word	0x00001870


	//   ....[27]....
        /*0394*/ 	.word	0x00001880


	//   ....[28]....
        /*0398*/ 	.word	0x00001890


	//   ....[29]....
        /*039c*/ 	.word	0x000018a0


	//   ....[30]....
        /*03a0*/ 	.word	0x000018b0


	//   ....[31]....
        /*03a4*/ 	.word	0x000018c0


	//   ....[32]....
        /*03a8*/ 	.word	0x000018d0


	//   ....[33]....
        /*03ac*/ 	.word	0x000018e0


	//   ....[34]....
        /*03b0*/ 	.word	0x00002a50


	//   ....[35]....
        /*03b4*/ 	.word	0x00002a70


	//   ....[36]....
        /*03b8*/ 	.word	0x00002a80


	//   ....[37]....
        /*03bc*/ 	.word	0x00002a90


	//   ....[38]....
        /*03c0*/ 	.word	0x00002aa0


	//   ....[39]....
        /*03c4*/ 	.word	0x00002ab0


	//   ....[40]....
        /*03c8*/ 	.word	0x00002ac0


	//   ....[41]....
        /*03cc*/ 	.word	0x00002ad0


	//   ....[42]....
        /*03d0*/ 	.word	0x00002ae0


	//   ....[43]....
        /*03d4*/ 	.word	0x00002af0


	//   ....[44]....
        /*03d8*/ 	.word	0x00002b00


	//   ....[45]....
        /*03dc*/ 	.word	0x00002b10


	//   ....[46]....
        /*03e0*/ 	.word	0x00002b20


	//   ....[47]....
        /*03e4*/ 	.word	0x00002b30


	//   ....[48]....
        /*03e8*/ 	.word	0x00002bc0


	//   ....[49]....
        /*03ec*/ 	.word	0x00002bd0


	//   ....[50]....
        /*03f0*/ 	.word	0x00002be0


	//   ....[51]....
        /*03f4*/ 	.word	0x00002bf0


	//   ....[52]....
        /*03f8*/ 	.word	0x00002c10


	//   ....[53]....
        /*03fc*/ 	.word	0x00002c20


	//   ....[54]....
        /*0400*/ 	.word	0x00002c30


	//   ....[55]....
        /*0404*/ 	.word	0x00002c40


	//   ....[56]....
        /*0408*/ 	.word	0x00002c50


	//   ....[57]....
        /*040c*/ 	.word	0x00002c60


	//   ....[58]....
        /*0410*/ 	.word	0x00002c70


	//   ....[59]....
        /*0414*/ 	.word	0x00002c80


	//   ....[60]....
        /*0418*/ 	.word	0x00002c90


	//   ....[61]....
        /*041c*/ 	.word	0x00002ca0


	//   ....[62]....
        /*0420*/ 	.word	0x00002cb0


	//   ....[63]....
        /*0424*/ 	.word	0x00002cc0


	//   ....[64]....
        /*0428*/ 	.word	0x00002cd0


	//   ....[65]....
        /*042c*/ 	.word	0x00002ce0


	//   ....[66]....
        /*0430*/ 	.word	0x00002cf0


	//   ....[67]....
        /*0434*/ 	.word	0x00002d00


	//   ....[68]....
        /*0438*/ 	.word	0x00003e80


	//   ....[69]....
        /*043c*/ 	.word	0x00003eb0


	//   ....[70]....
        /*0440*/ 	.word	0x00003ec0


	//   ....[71]....
        /*0444*/ 	.word	0x00003ed0


	//   ....[72]....
        /*0448*/ 	.word	0x00003ee0


	//   ....[73]....
        /*044c*/ 	.word	0x00003ef0


	//   ....[74]....
        /*0450*/ 	.word	0x00003f00


	//   ....[75]....
        /*0454*/ 	.word	0x00003f10


	//   ....[76]....
        /*0458*/ 	.word	0x00003f20


	//   ....[77]....
        /*045c*/ 	.word	0x00003f30


	//   ....[78]....
        /*0460*/ 	.word	0x00003f40


	//   ....[79]....
        /*0464*/ 	.word	0x00003f50


	//   ....[80]....
        /*0468*/ 	.word	0x00003f60


	//   ....[81]....
        /*046c*/ 	.word	0x00003f70


	//   ....[82]....
        /*0470*/ 	.word	0x00003f80


	//   ....[83]....
        /*0474*/ 	.word	0x00003f90


	//   ....[84]....
        /*0478*/ 	.word	0x00004030


	//   ....[85]....
        /*047c*/ 	.word	0x00004040


	//   ....[86]....
        /*0480*/ 	.word	0x00004050


	//   ....[87]....
        /*0484*/ 	.word	0x00004070


	//   ....[88]....
        /*0488*/ 	.word	0x00004080


	//   ....[89]....
        /*048c*/ 	.word	0x00004090


	//   ....[90]....
        /*0490*/ 	.word	0x000040a0


	//   ....[91]....
        /*0494*/ 	.word	0x000040b0


	//   ....[92]....
        /*0498*/ 	.word	0x000040c0


	//   ....[93]....
        /*049c*/ 	.word	0x000040d0


	//   ....[94]....
        /*04a0*/ 	.word	0x000040e0


	//   ....[95]....
        /*04a4*/ 	.word	0x000040f0


	//   ....[96]....
        /*04a8*/ 	.word	0x00004100


	//   ....[97]....
        /*04ac*/ 	.word	0x00004110


	//   ....[98]....
        /*04b0*/ 	.word	0x00004120


	//   ....[99]....
        /*04b4*/ 	.word	0x00004130


	//   ....[100]....
        /*04b8*/ 	.word	0x00004140


	//   ....[101]....
        /*04bc*/ 	.word	0x00004150


	//   ....[102]....
        /*04c0*/ 	.word	0x000052b0


	//   ....[103]....
        /*04c4*/ 	.word	0x000052d0


	//   ....[104]....
        /*04c8*/ 	.word	0x000052e0


	//   ....[105]....
        /*04cc*/ 	.word	0x000052f0


	//   ....[106]....
        /*04d0*/ 	.word	0x00005300


	//   ....[107]....
        /*04d4*/ 	.word	0x00005310


	//   ....[108]....
        /*04d8*/ 	.word	0x00005320


	//   ....[109]....
        /*04dc*/ 	.word	0x00005330


	//   ....[110]....
        /*04e0*/ 	.word	0x00005340


	//   ....[111]....
        /*04e4*/ 	.word	0x00005350


	//   ....[112]....
        /*04e8*/ 	.word	0x00005360


	//   ....[113]....
        /*04ec*/ 	.word	0x00005370


	//   ....[114]....
        /*04f0*/ 	.word	0x00005380


	//   ....[115]....
        /*04f4*/ 	.word	0x00005390


	//   ....[116]....
        /*04f8*/ 	.word	0x00005420


	//   ....[117]....
        /*04fc*/ 	.word	0x00005430


	//   ....[118]....
        /*0500*/ 	.word	0x00005440


	//   ....[119]....
        /*0504*/ 	.word	0x00005450


	//   ....[120]....
        /*0508*/ 	.word	0x00005470


	//   ....[121]....
        /*050c*/ 	.word	0x00005480


	//   ....[122]....
        /*0510*/ 	.word	0x00005490


	//   ....[123]....
        /*0514*/ 	.word	0x000054a0


	//   ....[124]....
        /*0518*/ 	.word	0x000054b0


	//   ....[125]....
        /*051c*/ 	.word	0x000054c0


	//   ....[126]....
        /*0520*/ 	.word	0x000054d0


	//   ....[127]....
        /*0524*/ 	.word	0x000054e0


	//   ....[128]....
        /*0528*/ 	.word	0x000054f0


	//   ....[129]....
        /*052c*/ 	.word	0x00005500


	//   ....[130]....
        /*0530*/ 	.word	0x00005510


	//   ....[131]....
        /*0534*/ 	.word	0x00005520


	//   ....[132]....
        /*0538*/ 	.word	0x00005530


	//   ....[133]....
        /*053c*/ 	.word	0x00005540


	//   ....[134]....
        /*0540*/ 	.word	0x00005550


	//   ....[135]....
        /*0544*/ 	.word	0x00005560


	//   ....[136]....
        /*0548*/ 	.word	0x000066e0


	//   ....[137]....
        /*054c*/ 	.word	0x00006700


	//   ....[138]....
        /*0550*/ 	.word	0x00006710


	//   ....[139]....
        /*0554*/ 	.word	0x00006720


	//   ....[140]....
        /*0558*/ 	.word	0x00006730


	//   ....[141]....
        /*055c*/ 	.word	0x00006740


	//   ....[142]....
        /*0560*/ 	.word	0x00006750


	//   ....[143]....
        /*0564*/ 	.word	0x00006760


	//   ....[144]....
        /*0568*/ 	.word	0x00006770


	//   ....[145]....
        /*056c*/ 	.word	0x00006780


	//   ....[146]....
        /*0570*/ 	.word	0x00006790


	//   ....[147]....
        /*0574*/ 	.word	0x000067a0


	//   ....[148]....
        /*0578*/ 	.word	0x000067b0


	//   ....[149]....
        /*057c*/ 	.word	0x000067c0


	//   ....[150]....
        /*0580*/ 	.word	0x00006810


	//   ....[151]....
        /*0584*/ 	.word	0x00006820


	//   ....[152]....
        /*0588*/ 	.word	0x00006880


	//   ....[153]....
        /*058c*/ 	.word	0x00006890


	//   ....[154]....
        /*0590*/ 	.word	0x000068a0


	//   ....[155]....
        /*0594*/ 	.word	0x000068b0


	//   ....[156]....
        /*0598*/ 	.word	0x000068c0


	//   ....[157]....
        /*059c*/ 	.word	0x000068d0


	//   ....[158]....
        /*05a0*/ 	.word	0x000068e0


	//   ....[159]....
        /*05a4*/ 	.word	0x000068f0


	//   ....[160]....
        /*05a8*/ 	.word	0x00006900


	//   ....[161]....
        /*05ac*/ 	.word	0x00006910


	//   ....[162]....
        /*05b0*/ 	.word	0x00006920


	//   ....[163]....
        /*05b4*/ 	.word	0x00006930


	//   ....[164]....
        /*05b8*/ 	.word	0x00006940


	//   ....[165]....
        /*05bc*/ 	.word	0x00006950


	//   ....[166]....
        /*05c0*/ 	.word	0x00006960


	//   ....[167]....
        /*05c4*/ 	.word	0x00006970


	//   ....[168]....
        /*05c8*/ 	.word	0x00006980


	//   ....[169]....
        /*05cc*/ 	.word	0x00006990


	//----- nvinfo : EIATTR_VRC_CTA_INIT_COUNT
	.align		4
.L_1694:
        /*05d0*/ 	.byte	0x02, 0x4a
	.zero		1
	.zero		1


	//----- nvinfo : EIATTR_EXIT_INSTR_OFFSETS
	.align		4
        /*05d4*/ 	.byte	0x04, 0x1c
        /*05d6*/ 	.short	(.L_1696 - .L_1695)


	//   ....[0]....
.L_1695:
        /*05d8*/ 	.word	0x0000b3e0


	//   ....[1]....
        /*05dc*/ 	.word	0x0000bab0


	//   ....[2]....
        /*05e0*/ 	.word	0x0000bb20


	//----- nvinfo : EIATTR_MAX_THREADS
	.align		4
.L_1696:
        /*05e4*/ 	.byte	0x04, 0x05
        /*05e6*/ 	.short	(.L_1698 - .L_1697)
.L_1697:
        /*05e8*/ 	.word	0x00000080
        /*05ec*/ 	.word	0x00000001
        /*05f0*/ 	.word	0x00000001


	//----- nvinfo : EIATTR_CRS_STACK_SIZE
	.align		4
.L_1698:
        /*05f4*/ 	.byte	0x04, 0x1e
        /*05f6*/ 	.short	(.L_1700 - .L_1699)
.L_1699:
        /*05f8*/ 	.word	0x00000000


	//----- nvinfo : EIATTR_CBANK_PARAM_SIZE
	.align		4
.L_1700:
        /*05fc*/ 	.byte	0x03, 0x19
        /*05fe*/ 	.short	0x0028


	//----- nvinfo : EIATTR_PARAM_CBANK
	.align		4
        /*0600*/ 	.byte	0x04, 0x0a
        /*0602*/ 	.short	(.L_1702 - .L_1701)
	.align		4
.L_1701:
        /*0604*/ 	.word	index@(.nv.constant0._ZN17fastertransformer38beam_online_softmax_topk_stage2_kernelIfLi16ELi128EEEvPKfS2_PiPT_ii)
        /*0608*/ 	.short	0x0380
        /*060a*/ 	.short	0x0028


	//----- nvinfo : EIATTR_SW_WAR
	.align		4
.L_1702:
        /*060c*/ 	.byte	0x04, 0x36
        /*060e*/ 	.short	(.L_1704 - .L_1703)
.L_1703:
        /*0610*/ 	.word	0x00000008
.L_1704:


//--------------------- .nv.info._ZN17fastertransformer38beam_online_softmax_topk_stage2_kernelIfLi16ELi64EEEvPKfS2_PiPT_ii --------------------------
	.section	.nv.info._ZN17fastertransformer38beam_online_softmax_topk_stage2_kernelIfLi16ELi64EEEvPKfS2_PiPT_ii,"",@"SHT_CUDA_INFO"
	.sectionflags	@""
	.align	4


	//----- nvinfo : EIATTR_CUDA_API_VERSION
	.align		4
        /*0000*/ 	.byte	0x04, 0x37
        /*0002*/ 	.short	(.L_1706 - .L_1705)
.L_1705:
        /*0004*/ 	.word	0x00000082


	//----- nvinfo : EIATTR_KPARAM_INFO
	.align		4
.L_1706:
        /*0008*/ 	.byte	0x04, 0x17
        /*000a*/ 	.short	(.L_1708 - .L_1707)
.L_1707:
        /*000c*/ 	.word	0x00000000
        /*0010*/ 	.short	0x0005
        /*0012*/ 	.short	0x0024
        /*0014*/ 	.byte	0x00, 0xf0, 0x11, 0x00


	//----- nvinfo : EIATTR_KPARAM_INFO
	.align		4
.L_1708:
        /*0018*/ 	.byte	0x04, 0x17
        /*001a*/ 	.short	(.L_1710 - .L_1709)
.L_1709:
        /*001c*/ 	.word	0x00000000
        /*0020*/ 	.short	0x0004
        /*0022*/ 	.short	0x0020
        /*0024*/ 	.byte	0x00, 0xf0, 0x11, 0x00


	//----- nvinfo : EIATTR_KPARAM_INFO
	.align		4
.L_1710:
        /*0028*/ 	.byte	0x04, 0x17
        /*002a*/ 	.short	(.L_1712 - .L_1711)
.L_1711:
        /*002c*/ 	.word	0x00000000
        /*0030*/ 	.short	0x0003
        /*0032*/ 	.short	0x0018
        /*0034*/ 	.byte	0x00, 0xf5, 0x21, 0x00


	//----- nvinfo : EIATTR_KPARAM_INFO
	.align		4
.L_1712:
        /*0038*/ 	.byte	0x04, 0x17
        /*003a*/ 	.short	(.L_1714 - .L_1713)
.L_1713:
        /*003c*/ 	.word	0x00000000
        /*0040*/ 	.short	0x0002
        /*0042*/ 	.short	0x0010
        /*0044*/ 	.byte	0x00, 0xf5, 0x21, 0x00


	//----- nvinfo : EIATTR_KPARAM_INFO
	.align		4
.L_1714:
        /*0048*/ 	.byte	0x04, 0x17
        /*004a*/ 	.short	(.L_1716 - .L_1715)
.L_1715:
        /*004c*/ 	.word	0x00000000
        /*0050*/ 	.short	0x0001
        /*0052*/ 	.short	0x0008
        /*0054*/ 	.byte	0x00, 0xf5, 0x21, 0x00


	//----- nvinfo : EIATTR_KPARAM_INFO
	.align		4
.L_1716:
        /*0058*/ 	.byte	0x04, 0x17
        /*005a*/ 	.short	(.L_1718 - .L_1717)
.L_1717:
        /*005c*/ 	.word	0x00000000
        /*0060*/ 	.short	0x0000
        /*0062*/ 	.short	0x0000
        /*0064*/ 	.byte	0x00, 0xf5, 0x21, 0x00


	//----- nvinfo : EIATTR_SPARSE_MMA_MASK
	.align		4
.L_1718:
        /*0068*/ 	.byte	0x03, 0x50
        /*006a*/ 	.short	0x0000


	//----- nvinfo : EIATTR_MAXREG_COUNT
	.align		4
        /*006c*/ 	.byte	0x03, 0x1b
        /*006e*/ 	.short	0x00ff


	//----- nvinfo : EIATTR_NUM_BARRIERS
	.align		4
        /*0070*/ 	.byte	0x02, 0x4c
        /*0072*/ 	.byte	0x01
	.zero		1


	//----- nvinfo : EIATTR_MERCURY_ISA_VERSION
	.align		4
        /*0074*/ 	.byte	0x03, 0x5f
        /*0076*/ 	.short	0x0101


	//----- nvinfo : EIATTR_COOP_GROUP_MASK_REGIDS
	.align		4
        /*0078*/ 	.byte	0x04, 0x29
        /*007a*/ 	.short	(.L_1720 - .L_1719)


	//   ....[0]....
.L_1719:
        /*007c*/ 	.word	0xffffffff


	//   ....[1]....
        /*0080*/ 	.word	0xffffffff


	//   ....[2]....
        /*0084*/ 	.word	0xffffffff


	//   ....[3]....
        /*0088*/ 	.word	0xffffffff


	//   ....[4]....
        /*008c*/ 	.word	0xffffffff


	//   ....[5]....
        /*0090*/ 	.word	0xffffffff


	//   ....[6]....
        /*0094*/ 	.word	0xffffffff


	//   ....[7]....
        /*0098*/ 	.word	0xffffffff


	//   ....[8]....
        /*009c*/ 	.word	0xffffffff


	//   ....[9]....
        /*00a0*/ 	.word	0xffffffff


	//   ....[10]....
        /*00a4*/ 	.word	0xffffffff


	//   ....[11]....
        /*00a8*/ 	.word	0xffffffff


	//   ....[12]....
        /*00ac*/ 	.word	0xffffffff


	//   ....[13]....
        /*00b0*/ 	.word	0xffffffff


	//   ....[14]....
        /*00b4*/ 	.word	0xffffffff


	//   ....[15]....
        /*00b8*/ 	.word	0xffffffff


	//   ....[16]....
        /*00bc*/ 	.word	0xffffffff


	//   ....[17]....
        /*00c0*/ 	.word	0xffffffff


	//   ....[18]....
        /*00c4*/ 	.word	0xffffffff


	//   ....[19]....
        /*00c8*/ 	.word	0xffffffff


	//   ....[20]....
        /*00cc*/ 	.word	0xffffffff


	//   ....[21]....
        /*00d0*/ 	.word	0xffffffff


	//   ....[22]....
        /*00d4*/ 	.word	0xffffffff


	//   ....[23]....
        /*00d8*/ 	.word	0xffffffff


	//   ....[24]....
        /*00dc*/ 	.word	0xffffffff


	//   ....[25]....
        /*00e0*/ 	.word	0xffffffff


	//   ....[26]....
        /*00e4*/ 	.word	0xffffffff


	//   ....[27]....
        /*00e8*/ 	.word	0xffffffff


	//   ....[28]....
        /*00ec*/ 	.word	0xffffffff


	//   ....[29]....
        /*00f0*/ 	.word	0xffffffff


	//   ....[30]....
        /*00f4*/ 	.word	0xffffffff


	//   ....[31]....
        /*00f8*/ 	.word	0xffffffff


	//   ....[32]....
        /*00fc*/ 	.word	0xffffffff


	//   ....[33]....
        /*0100*/ 	.word	0xffffffff


	//   ....[34]....
        /*0104*/ 	.word	0xffffffff


	//   ....[35]....
        /*0108*/ 	.word	0xffffffff


	//   ....[36]....
        /*010c*/ 	.word	0xffffffff


	//   ....[37]....
        /*0110*/ 	.word	0xffffffff


	//   ....[38]....
        /*0114*/ 	.word	0xffffffff


	//   ....[39]....
        /*0118*/ 	.word	0xffffffff


	//   ....[40]....
        /*011c*/ 	.word	0xffffffff


	//   ....[41]....
        /*0120*/ 	.word	0xffffffff


	//   ....[42]....
        /*0124*/ 	.word	0xffffffff


	//   ....[43]....
        /*0128*/ 	.word	0xffffffff


	//   ....[44]....
        /*012c*/ 	.word	0xffffffff


	//   ....[45]....
        /*0130*/ 	.word	0xffffffff


	//   ....[46]....
        /*0134*/ 	.word	0xffffffff


	//   ....[47]....
        /*0138*/ 	.word	0xffffffff


	//   ....[48]....
        /*013c*/ 	.word	0xffffffff


	//   ....[49]....
        /*0140*/ 	.word	0xffffffff


	//   ....[50]....
        /*0144*/ 	.word	0xffffffff


	//   ....[51]....
        /*0148*/ 	.word	0xffffffff


	//   ....[52]....
        /*014c*/ 	.word	0xffffffff


	//   ....[53]....
        /*0150*/ 	.word	0xffffffff


	//   ....[54]....
        /*0154*/ 	.word	0xffffffff


	//   ....[55]....
        /*0158*/ 	.word	0xffffffff


	//   ....[56]....
        /*015c*/ 	.word	0xffffffff


	//   ....[57]....
        /*0160*/ 	.word	0xffffffff


	//   ....[58]....
        /*0164*/ 	.word	0xffffffff


	//   ....[59]....
        /*0168*/ 	.word	0xffffffff


	//   ....[60]....
        /*016c*/ 	.word	0xffffffff


	//   ....[61]....
        /*0170*/ 	.word	0xffffffff


	//   ....[62]....
        /*0174*/ 	.word	0xffffffff


	//   ....[63]....
        /*0178*/ 	.word	0xffffffff


	//   ....[64]....
        /*017c*/ 	.word	0xffffffff


	//   ....[65]....
        /*0180*/ 	.word	0xffffffff


	//   ....[66]....
        /*0184*/ 	.word	0xffffffff


	//   ....[67]....
        /*0188*/ 	.word	0xffffffff


	//   ....[68]....
        /*018c*/ 	.word	0xffffffff


	//   ....[69]....
        /*0190*/ 	.word	0xffffffff


	//   ....[70]....
        /*0194*/ 	.word	0xffffffff


	//   ....[71]....
        /*0198*/ 	.word	0xffffffff


	//   ....[72]....
        /*019c*/ 	.word	0xffffffff


	//   ....[73]....
        /*01a0*/ 	.word	0xffffffff


	//   ....[74]....
        /*01a4*/ 	.word	0xffffffff


	//   ....[75]....
        /*01a8*/ 	.word	0xffffffff


	//   ....[76]....
        /*01ac*/ 	.word	0xffffffff


	//   ....[77]....
        /*01b0*/ 	.word	0xffffffff


	//   ....[78]....
        /*01b4*/ 	.word	0xffffffff


	//   ....[79]....
        /*01b8*/ 	.word	0xffffffff


	//   ....[80]....
        /*01bc*/ 	.word	0xffffffff


	//   ....[81]....
        /*01c0*/ 	.word	0xffffffff


	//   ....[82]....
        /*01c4*/ 	.word	0xffffffff


	//   ....[83]....
        /*01c8*/ 	.word	0xffffffff


	//   ....[84]....
        /*01cc*/ 	.word	0xffffffff


	//   ....[85]....
        /*01d0*/ 	.word	0xffffffff


	//   ....[86]....
        /*01d4*/ 	.word	0xffffffff


	//   ....[87]....
        /*01d8*/ 	.word	0xffffffff


	//   ....[88]....
        /*01dc*/ 	.word	0xffffffff


	//   ....[89]....
        /*01e0*/ 	.word	0xffffffff


	//   ....[90]....
        /*01e4*/ 	.word	0xffffffff


	//   ....[91]....
        /*01e8*/ 	.word	0xffffffff


	//   ....[92]....
        /*01ec*/ 	.word	0xffffffff


	//   ....[93]....
        /*01f0*/ 	.word	0xffffffff


	//   ....[94]....
        /*01f4*/ 	.word	0xffffffff


	//   ....[95]....
        /*01f8*/ 	.word	0xffffffff


	//   ....[96]....
        /*01fc*/ 	.word	0xffffffff


	//   ....[97]....
        /*0200*/ 	.word	0xffffffff


	//   ....[98]....
        /*0204*/ 	.word	0xffffffff


	//   ....[99]....
        /*0208*/ 	.word	0xffffffff


	//   ....[100]....
        /*020c*/ 	.word	0xffffffff


	//   ....[101]....
        /*0210*/ 	.word	0xffffffff


	//   ....[102]....
        /*0214*/ 	.word	0xffffffff


	//   ....[103]....
        /*0218*/ 	.word	0xffffffff


	//   ....[104]....
        /*021c*/ 	.word	0xffffffff


	//   ....[105]....
        /*0220*/ 	.word	0xffffffff


	//   ....[106]....
        /*0224*/ 	.word	0xffffffff


	//   ....[107]....
        /*0228*/ 	.word	0xffffffff


	//   ....[108]....
        /*022c*/ 	.word	0xffffffff


	//   ....[109]....
        /*0230*/ 	.word	0xffffffff


	//   ....[110]....
        /*0234*/ 	.word	0xffffffff


	//   ....[111]....
        /*0238*/ 	.word	0xffffffff


	//   ....[112]....
        /*023c*/ 	.word	0xffffffff


	//   ....[113]....
        /*0240*/ 	.word	0xffffffff


	//   ....[114]....
        /*0244*/ 	.word	0xffffffff


	//   ....[115]....
        /*0248*/ 	.word	0xffffffff


	//   ....[116]....
        /*024c*/ 	.word	0xffffffff


	//   ....[117]....
        /*0250*/ 	.word	0xffffffff


	//   ....[118]....
        /*0254*/ 	.word	0xffffffff


	//   ....[119]....
        /*0258*/ 	.word	0xffffffff


	//   ....[120]....
        /*025c*/ 	.word	0xffffffff


	//   ....[121]....
        /*0260*/ 	.word	0xffffffff


	//   ....[122]....
        /*0264*/ 	.word	0xffffffff


	//   ....[123]....
        /*0268*/ 	.word	0xffffffff


	//   ....[124]....
        /*026c*/ 	.word	0xffffffff


	//   ....[125]....
        /*0270*/ 	.word	0xffffffff


	//   ....[126]....
        /*0274*/ 	.word	0xffffffff


	//   ....[127]....
        /*0278*/ 	.word	0xffffffff


	//   ....[128]....
        /*027c*/ 	.word	0xffffffff


	//   ....[129]....
        /*0280*/ 	.word	0xffffffff


	//   ....[130]....
        /*0284*/ 	.word	0xffffffff


	//   ....[131]....
        /*0288*/ 	.word	0xffffffff


	//   ....[132]....
        /*028c*/ 	.word	0xffffffff


	//   ....[133]....
        /*0290*/ 	.word	0xffffffff


	//   ....[134]....
        /*0294*/ 	.word	0xffffffff


	//   ....[135]....
        /*0298*/ 	.word	0xffffffff


	//   ....[136]....
        /*029c*/ 	.word	0xffffffff


	//   ....[137]....
        /*02a0*/ 	.word	0xffffffff


	//   ....[138]....
        /*02a4*/ 	.word	0xffffffff


	//   ....[139]....
        /*02a8*/ 	.word	0xffffffff


	//   ....[140]....
        /*02ac*/ 	.word	0xffffffff


	//   ....[141]....
        /*02b0*/ 	.word	0xffffffff


	//   ....[142]....
        /*02b4*/ 	.word	0xffffffff


	//   ....[143]....
        /*02b8*/ 	.word	0xffffffff


	//   ....[144]....
        /*02bc*/ 	.word	0xffffffff


	//   ....[145]....
        /*02c0*/ 	.word	0xffffffff


	//   ....[146]....
        /*02c4*/ 	.word	0xffffffff


	//   ....[147]....
        /*02c8*/ 	.word	0xffffffff


	//   ....[148]....
        /*02cc*/ 	.word	0xffffffff


	//   ....[149]....
        /*02d0*/ 	.word	0xffffffff


	//   ....[150]....
        /*02d4*/ 	.word	0xffffffff


	//   ....[151]....
        /*02d8*/ 	.word	0xffffffff


	//   ....[152]....
        /*02dc*/ 	.word	0xffffffff


	//   ....[153]....
        /*02e0*/ 	.word	0xffffffff


	//   ....[154]....
        /*02e4*/ 	.word	0xffffffff


	//   ....[155]....
        /*02e8*/ 	.word	0xffffffff


	//   ....[156]....
        /*02ec*/ 	.word	0xffffffff


	//   ....[157]....
        /*02f0*/ 	.word	0xffffffff


	//   ....[158]....
        /*02f4*/ 	.word	0xffffffff


	//   ....[159]....
        /*02f8*/ 	.word	0xffffffff


	//   ....[160]....
        /*02fc*/ 	.word	0xffffffff


	//   ....[161]....
        /*0300*/ 	.word	0xffffffff


	//   ....[162]....
        /*0304*/ 	.word	0xffffffff


	//   ....[163]....
        /*0308*/ 	.word	0xffffffff


	//   ....[164]....
        /*030c*/ 	.word	0xffffffff


	//   ....[165]....
        /*0310*/ 	.word	0xffffffff


	//   ....[166]....
        /*0314*/ 	.word	0xffffffff


	//   ....[167]....
        /*0318*/ 	.word	0xffffffff


	//   ....[168]....
        /*031c*/ 	.word	0xffffffff


	//   ....[169]....
        /*0320*/ 	.word	0xffffffff


	//----- nvinfo : EIATTR_COOP_GROUP_INSTR_OFFSETS
	.align		4
.L_1720:
        /*0324*/ 	.byte	0x04, 0x28
        /*0326*/ 	.short	(.L_1722 - .L_1721)


	//   ....[0]....
.L_1721:
        /*0328*/ 	.word	0x00001610


	//   ....[1]....
        /*032c*/ 	.word	0x00001630


	//   ....[2]....
        /*0330*/ 	.word	0x00001640


	//   ....[3]....
        /*0334*/ 	.word	0x00001650


	//   ....[4]....
        /*0338*/ 	.word	0x00001660


	//   ....[5]....
        /*033c*/ 	.word	0x00001670


	//   ....[6]....
        /*0340*/ 	.word	0x00001680


	//   ....[7]....
        /*0344*/ 	.word	0x00001690


	//   ....[8]....
        /*0348*/ 	.word	0x000016c0


	//   ....[9]....
        /*034c*/ 	.word	0x000016e0


	//   ....[10]....
        /*0350*/ 	.word	0x000016f0


	//   ....[11]....
        /*0354*/ 	.word	0x00001700


	//   ....[12]....
        /*0358*/ 	.word	0x00001710


	//   ....[13]....
        /*035c*/ 	.word	0x00001720


	//   ....[14]....
        /*0360*/ 	.word	0x00001730


	//   ....[15]....
        /*0364*/ 	.word	0x00001740


	//   ....[16]....
        /*0368*/ 	.word	0x00001750


	//   ....[17]....
        /*036c*/ 	.word	0x00001760


	//   ....[18]....
        /*0370*/ 	.word	0x00001780


	//   ....[19]....
        /*0374*/ 	.word	0x00001790


	//   ....[20]....
        /*0378*/ 	.word	0x00001800


	//   ....[21]....
        /*037c*/ 	.word	0x00001810


	//   ....[22]....
        /*0380*/ 	.word	0x00001820


	//   ....[23]....
        /*0384*/ 	.word	0x00001840


	//   ....[24]....
        /*0388*/ 	.word	0x00001850


	//   ....[25]....
        /*038c*/ 	.word	0x00001860


	//   ....[26]....
        /*0390*/ 	.word	0x00001870


	//   ....[27]....
        /*0394*/ 	.word	0x00001880


	//   ....[28]....
        /*0398*/ 	.word	0x00001890


	//   ....[29]....
        /*039c*/ 	.word	0x000018a0


	//   ....[30]....
        /*03a0*/ 	.word	0x000018b0


	//   ....[31]....
        /*03a4*/ 	.word	0x000018c0


	//   ....[32]....
        /*03a8*/ 	.word	0x000018e0


	//   ....[33]....
        /*03ac*/ 	.word	0x000018f0


	//   ....[34]....
        /*03b0*/ 	.word	0x00002a50


	//   ....[35]....
        /*03b4*/ 	.word	0x00002a90


	//   ....[36]....
        /*03b8*/ 	.word	0x00002ab0


	//   ....[37]....
        /*03bc*/ 	.word	0x00002ac0


	//   ....[38]....
        /*03c0*/ 	.word	0x00002af0


	//   ....[39]....
        /*03c4*/ 	.word	0x00002b00


	//   ....[40]....
        /*03c8*/ 	.word	0x00002b30


	//   ....[41]....
        /*03cc*/ 	.word	0x00002b40


	//   ....[42]....
        /*03d0*/ 	.word	0x00002b60


	//   ....[43]....
        /*03d4*/ 	.word	0x00002b70


	//   ....[44]....
        /*03d8*/ 	.word	0x00002b90


	//   ....[45]....
        /*03dc*/ 	.word	0x00002ba0


	//   ....[46]....
        /*03e0*/ 	.word	0x00002bc0


	//   ....[47]....
        /*03e4*/ 	.word	0x00002bd0


	//   ....[48]....
        /*03e8*/ 	.word	0x00002bf0


	//   ....[49]....
        /*03ec*/ 	.word	0x00002c00


	//   ....[50]....
        /*03f0*/ 	.word	0x00002c20


	//   ....[51]....
        /*03f4*/ 	.word	0x00002c30


	//   ....[52]....
        /*03f8*/ 	.word	0x00002c50


	//   ....[53]....
        /*03fc*/ 	.word	0x00002c60


	//   ....[54]....
        /*0400*/ 	.word	0x00002c80


	//   ....[55]....
        /*0404*/ 	.word	0x00002c90


	//   ....[56]....
        /*0408*/ 	.word	0x00002cb0


	//   ....[57]....
        /*040c*/ 	.word	0x00002cc0


	//   ....[58]....
        /*0410*/ 	.word	0x00002ce0


	//   ....[59]....
        /*0414*/ 	.word	0x00002cf0


	//   ....[60]....
        /*0418*/ 	.word	0x00002d10


	//   ....[61]....
        /*041c*/ 	.word	0x00002d20


	//   ....[62]....
        /*0420*/ 	.word	0x00002d40


	//   ....[63]....
        /*0424*/ 	.word	0x00002d50


	//   ....[64]....
        /*0428*/ 	.word	0x00002d70


	//   ....[65]....
        /*042c*/ 	.word	0x00002d80


	//   ....[66]....
        /*0430*/ 	.word	0x00002da0


	//   ....[67]....
        /*0434*/ 	.word	0x00002db0


	//   ....[68]....
        /*0438*/ 	.word	0x00003e90


	//   ....[69]....
        /*043c*/ 	.word	0x00003ed0


	//   ....[70]....
        /*0440*/ 	.word	0x00003ef0


	//   ....[71]....
        /*0444*/ 	.word	0x00003f00


	//   ....[72]....
        /*0448*/ 	.word	0x00003f30


	//   ....[73]....
        /*044c*/ 	.word	0x00003f40


	//   ....[74]....
        /*0450*/ 	.word	0x00003f70


	//   ....[75]....
        /*0454*/ 	.word	0x00003f80


	//   ....[76]....
        /*0458*/ 	.word	0x00003fa0


	//   ....[77]....
        /*045c*/ 	.word	0x00003fb0


	//   ....[78]....
        /*0460*/ 	.word	0x00003fd0


	//   ....[79]....
        /*0464*/ 	.word	0x00003fe0


	//   ....[80]....
        /*0468*/ 	.word	0x00004000


	//   ....[81]....
        /*046c*/ 	.word	0x00004010


	//   ....[82]....
        /*0470*/ 	.word	0x00004030


	//   ....[83]....
        /*0474*/ 	.word	0x00004040


	//   ....[84]....
        /*0478*/ 	.word	0x00004060


	//   ....[85]....
        /*047c*/ 	.word	0x00004070


	//   ....[86]....
        /*0480*/ 	.word	0x00004090


	//   ....[87]....
        /*0484*/ 	.word	0x000040a0


	//   ....[88]....
        /*0488*/ 	.word	0x000040c0


	//   ....[89]....
        /*048c*/ 	.word	0x000040d0


	//   ....[90]....
        /*0490*/ 	.word	0x000040f0


	//   ....[91]....
        /*0494*/ 	.word	0x00004100


	//   ....[92]....
        /*0498*/ 	.word	0x00004120


	//   ....[93]....
        /*049c*/ 	.word	0x00004130


	//   ....[94]....
        /*04a0*/ 	.word	0x00004150


	//   ....[95]....
        /*04a4*/ 	.word	0x00004160


	//   ....[96]....
        /*04a8*/ 	.word	0x00004180


	//   ....[97]....
        /*04ac*/ 	.word	0x00004190


	//   ....[98]....
        /*04b0*/ 	.word	0x000041b0


	//   ....[99]....
        /*04b4*/ 	.word	0x000041c0


	//   ....[100]....
        /*04b8*/ 	.word	0x000041e0


	//   ....[101]....
        /*04bc*/ 	.word	0x000041f0


	//   ....[102]....
        /*04c0*/ 	.word	0x000052d0


	//   ....[103]....
        /*04c4*/ 	.word	0x00005310


	//   ....[104]....
        /*04c8*/ 	.word	0x00005330


	//   ....[105]....
        /*04cc*/ 	.word	0x00005340


	//   ....[106]....
        /*04d0*/ 	.word	0x00005370


	//   ....[107]....
        /*04d4*/ 	.word	0x00005380


	//   ....[108]....
        /*04d8*/ 	.word	0x000053b0


	//   ....[109]....
        /*04dc*/ 	.word	0x000053c0


	//   ....[110]....
        /*04e0*/ 	.word	0x000053e0


	//   ....[111]....
        /*04e4*/ 	.word	0x000053f0


	//   ....[112]....
        /*04e8*/ 	.word	0x00005410


	//   ....[113]....
        /*04ec*/ 	.word	0x00005420


	//   ....[114]....
        /*04f0*/ 	.word	0x00005440


	//   ....[115]....
        /*04f4*/ 	.word	0x00005450


	//   ....[116]....
        /*04f8*/ 	.word	0x00005470


	//   ....[117]....
        /*04fc*/ 	.word	0x00005480


	//   ....[118]....
        /*0500*/ 	.word	0x000054a0


	//   ....[119]....
        /*0504*/ 	.word	0x000054b0


	//   ....[120]....
        /*0508*/ 	.word	0x000054d0


	//   ....[121]....
        /*050c*/ 	.word	0x000054e0


	//   ....[122]....
        /*0510*/ 	.word	0x00005500


	//   ....[123]....
        /*0514*/ 	.word	0x00005510


	//   ....[124]....
        /*0518*/ 	.word	0x00005530


	//   ....[125]....
        /*051c*/ 	.word	0x00005540


	//   ....[126]....
        /*0520*/ 	.word	0x00005560


	//   ....[127]....
        /*0524*/ 	.word	0x00005570


	//   ....[128]....
        /*0528*/ 	.word	0x00005590


	//   ....[129]....
        /*052c*/ 	.word	0x000055a0


	//   ....[130]....
        /*0530*/ 	.word	0x000055c0


	//   ....[131]....
        /*0534*/ 	.word	0x000055d0


	//   ....[132]....
        /*0538*/ 	.word	0x000055f0


	//   ....[133]....
        /*053c*/ 	.word	0x00005600


	//   ....[134]....
        /*0540*/ 	.word	0x00005620


	//   ....[135]....
        /*0544*/ 	.word	0x00005630


	//   ....[136]....
        /*0548*/ 	.word	0x00006710


	//   ....[137]....
        /*054c*/ 	.word	0x00006750


	//   ....[138]....
        /*0550*/ 	.word	0x00006760


	//   ....[139]....
        /*0554*/ 	.word	0x00006770


	//   ....[140]....
        /*0558*/ 	.word	0x000067a0


	//   ....[141]....
        /*055c*/ 	.word	0x000067b0


	//   ....[142]....
        /*0560*/ 	.word	0x000067d0


	//   ....[143]....
        /*0564*/ 	.word	0x000067e0


	//   ....[144]....
        /*0568*/ 	.word	0x00006800


	//   ....[145]....
        /*056c*/ 	.word	0x00006810


	//   ....[146]....
        /*0570*/ 	.word	0x00006830


	//   ....[147]....
        /*0574*/ 	.word	0x00006840


	//   ....[148]....
        /*0578*/ 	.word	0x00006860


	//   ....[149]....
        /*057c*/ 	.word	0x00006870


	//   ....[150]....
        /*0580*/ 	.word	0x00006890


	//   ....[151]....
        /*0584*/ 	.word	0x000068a0


	//   ....[152]....
        /*0588*/ 	.word	0x000068c0


	//   ....[153]....
        /*058c*/ 	.word	0x000068d0


	//   ....[154]....
        /*0590*/ 	.word	0x000068f0


	//   ....[155]....
        /*0594*/ 	.word	0x00006900


	//   ....[156]....
        /*0598*/ 	.word	0x00006920


	//   ....[157]....
        /*059c*/ 	.word	0x00006930


	//   ....[158]....
        /*05a0*/ 	.word	0x00006950


	//   ....[159]....
        /*05a4*/ 	.word	0x00006960


	//   ....[160]....
        /*05a8*/ 	.word	0x00006980


	//   ....[161]....
        /*05ac*/ 	.word	0x00006990


	//   ....[162]....
        /*05b0*/ 	.word	0x000069b0


	//   ....[163]....
        /*05b4*/ 	.word	0x000069c0


	//   ....[164]....
        /*05b8*/ 	.word	0x000069e0


	//   ....[165]....
        /*05bc*/ 	.word	0x000069f0


	//   ....[166]....
        /*05c0*/ 	.word	0x00006a10


	//   ....[167]....
        /*05c4*/ 	.word	0x00006a20


	//   ....[168]....
        /*05c8*/ 	.word	0x00006a40


	//   ....[169]....
        /*05cc*/ 	.word	0x00006a50


	//----- nvinfo : EIATTR_VRC_CTA_INIT_COUNT
	.align		4
.L_1722:
        /*05d0*/ 	.byte	0x02, 0x4a
	.zero		1
	.zero		1


	//----- nvinfo : EIATTR_EXIT_INSTR_OFFSETS
	.align		4
        /*05d4*/ 	.byte	0x04, 0x1c
        /*05d6*/ 	.short	(.L_1724 - .L_1723)


	//   ....[0]....
.L_1723:
        /*05d8*/ 	.word	0x00008fa0


	//   ....[1]....
        /*05dc*/ 	.word	0x00009670


	//   ....[2]....
        /*05e0*/ 	.word	0x000096e0


	//----- nvinfo : EIATTR_MAX_THREADS
	.align		4
.L_1724:
        /*05e4*/ 	.byte	0x04, 0x05
        /*05e6*/ 	.short	(.L_1726 - .L_1725)
.L_1725:
        /*05e8*/ 	.word	0x00000040
        /*05ec*/ 	.word	0x00000001
        /*05f0*/ 	.word	0x00000001


	//----- nvinfo : EIATTR_CRS_STACK_SIZE
	.align		4
.L_1726:
        /*05f4*/ 	.byte	0x04, 0x1e
        /*05f6*/ 	.short	(.L_1728 - .L_1727)
.L_1727:
        /*05f8*/ 	.word	0x00000000


	//----- nvinfo : EIATTR_CBANK_PARAM_SIZE
	.align		4
.L_1728:
        /*05fc*/ 	.byte	0x03, 0x19
        /*05fe*/ 	.short	0x0028


	//----- nvinfo : EIATTR_PARAM_CBANK
	.align		4
        /*0600*/ 	.byte	0x04, 0x0a
        /*0602*/ 	.short	(.L_1730 - .L_1729)
	.align		4
.L_1729:
        /*0604*/ 	.word	index@(.nv.constant0._ZN17fastertransformer38beam_online_softmax_topk_stage2_kernelIfLi16ELi64EEEvPKfS2_PiPT_ii)
        /*0608*/ 	.short	0x0380
        /*060a*/ 	.short	0x0028


	//----- nvinfo : EIATTR_SW_WAR
	.align		4
.L_1730:
        /*060c*/ 	.byte	0x04, 0x36
        /*060e*/ 	.short	(.L_1732 - .L_1731)
.L_1731:
        /*0610*/ 	.word	0x00000008
.L_1732:


//--------------------- .nv.info._ZN17fastertransformer38beam_online_softmax_topk_stage2_kernelIfLi16ELi32EEEvPKfS2_PiPT_ii --------------------------
	.section	.nv.info._ZN17fastertransformer38beam_online_softmax_topk_stage2_kernelIfLi16ELi32EEEvPKfS2_PiPT_ii,"",@"SHT_CUDA_INFO"
	.sectionflags	@""
	.align	4


	//----- nvinfo : EIATTR_CUDA_API_VERSION
	.align		4
        /*0000*/ 	.byte	0x04, 0x37
        /*0002*/ 	.short	(.L_1734 - .L_1733)
.L_1733:
        /*0004*/ 	.word	0x00000082


	//----- nvinfo : EIATTR_KPARAM_INFO
	.align		4
.L_1734:
        /*0008*/ 	.byte	0x04, 0x17
        /*000a*/ 	.short	(.L_1736 - .L_1735)
.L_1735:
        /*000c*/ 	.word	0x00000000
        /*0010*/ 	.short	0x0005
        /*0012*/ 	.short	0x0024
        /*0014*/ 	.byte	0x00, 0xf0, 0x11, 0x00


	//----- nvinfo : EIATTR_KPARAM_INFO
	.align		4
.L_1736:
        /*0018*/ 	.byte	0x04, 0x17
        /*001a*/ 	.short	(.L_1738 - .L_1737)
.L_1737:
        /*001c*/ 	.word	0x00000000
        /*0020*/ 	.short	0x0004
        /*0022*/ 	.short	0x0020
        /*0024*/ 	.byte	0x00, 0xf0, 0x11, 0x00


	//----- nvinfo : EIATTR_KPARAM_INFO
	.align		4
.L_1738:
        /*0028*/ 	.byte	0x04, 0x17
        /*002a*/ 	.short	(.L_1740 - .L_1739)
.L_1739:
        /*002c*/ 	.word	0x00000000
        /*0030*/ 	.short	0x0003
        /*0032*/ 	.short	0x0018
        /*0034*/ 	.byte	0x00, 0xf5, 0x21, 0x00


	//----- nvinfo : EIATTR_KPARAM_INFO
	.align		4
.L_1740:
        /*0038*/ 	.byte	0x04, 0x17
        /*003a*/ 	.short	(.L_1742 - .L_1741)
.L_1741:
        /*003c*/ 	.word	0x00000000
        /*0040*/ 	.short	0x0002
        /*0042*/ 	.short	0x0010
        /*0044*/ 	.byte	0x00, 0xf5, 0x21, 0x00


	//----- nvinfo : EIATTR_KPARAM_INFO
	.align		4
.L_1742:
        /*0048*/ 	.byte	0x04, 0x17
        /*004a*/ 	.short	(.L_1744 - .L_1743)
.L_1743:
        /*004c*/ 	.word	0x00000000
        /*0050*/ 	.short	0x0001
        /*0052*/ 	.short	0x0008
        /*0054*/ 	.byte	0x00, 0xf5, 0x21, 0x00


	//----- nvinfo : EIATTR_KPARAM_INFO
	.align		4
.L_1744:
        /*0058*/ 	.byte	0x04, 0x17
        /*005a*/ 	.short	(.L_1746 - .L_1745)
.L_1745:
        /*005c*/ 	.word	0x00000000
        /*0060*/ 	.short	0x0000
        /*0062*/ 	.short	0x0000
        /*0064*/ 	.byte	0x00, 0xf5, 0x21, 0x00


	//----- nvinfo : EIATTR_SPARSE_MMA_MASK
	.align		4
.L_1746:
        /*0068*/ 	.byte	0x03, 0x50
        /*006a*/ 	.short	0x0000


	//----- nvinfo : EIATTR_MAXREG_COUNT
	.align		4
        /*006c*/ 	.byte	0x03, 0x1b
        /*006e*/ 	.short	0x00ff


	//----- nvinfo : EIATTR_NUM_BARRIERS
	.align		4
        /*0070*/ 	.byte	0x02, 0x4c
        /*0072*/ 	.byte	0x01
	.zero		1


	//----- nvinfo : EIATTR_MERCURY_ISA_VERSION
	.align		4
        /*0074*/ 	.byte	0x03, 0x5f
        /*0076*/ 	.short	0x0101


	//----- nvinfo : EIATTR_COOP_GROUP_MASK_REGIDS
	.align		4
        /*0078*/ 	.byte	0x04, 0x29
        /*007a*/ 	.short	(.L_1748 - .L_1747)


	//   ....[0]....
.L_1747:
        /*007c*/ 	.word	0xffffffff


	//   ....[1]....
        /*0080*/ 	.word	0xffffffff


	//   ....[2]....
        /*0084*/ 	.word	0xffffffff


	//   ....[3]....
        /*0088*/ 	.word	0xffffffff


	//   ....[4]....
        /*008c*/ 	.word	0xffffffff


	//   ....[5]....
        /*0090*/ 	.word	0xffffffff


	//   ....[6]....
        /*0094*/ 	.word	0xffffffff


	//   ....[7]....
        /*0098*/ 	.word	0xffffffff


	//   ....[8]....
        /*009c*/ 	.word	0xffffffff


	//   ....[9]....
        /*00a0*/ 	.word	0xffffffff


	//   ....[10]....
        /*00a4*/ 	.word	0xffffffff


	//   ....[11]....
        /*00a8*/ 	.word	0xffffffff


	//   ....[12]....
        /*00ac*/ 	.word	0xffffffff


	//   ....[13]....
        /*00b0*/ 	.word	0xffffffff


	//   ....[14]....
        /*00b4*/ 	.word	0xffffffff


	//   ....[15]....
        /*00b8*/ 	.word	0xffffffff


	//   ....[16]....
        /*00bc*/ 	.word	0xffffffff


	//   ....[17]....
        /*00c0*/ 	.word	0xffffffff


	//   ....[18]....
        /*00c4*/ 	.word	0xffffffff


	//   ....[19]....
        /*00c8*/ 	.word	0xffffffff


	//   ....[20]....
        /*00cc*/ 	.word	0xffffffff


	//   ....[21]....
        /*00d0*/ 	.word	0xffffffff


	//   ....[22]....
        /*00d4*/ 	.word	0xffffffff


	//   ....[23]....
        /*00d8*/ 	.word	0xffffffff


	//   ....[24]....
        /*00dc*/ 	.word	0xffffffff


	//   ....[25]....
        /*00e0*/ 	.word	0xffffffff


	//   ....[26]....
        /*00e4*/ 	.word	0xffffffff


	//   ....[27]....
        /*00e8*/ 	.word	0xffffffff


	//   ....[28]....
        /*00ec*/ 	.word	0xffffffff


	//   ....[29]....
        /*00f0*/ 	.word	0xffffffff


	//   ....[30]....
        /*00f4*/ 	.word	0xffffffff


	//   ....[31]....
        /*00f8*/ 	.word	0xffffffff


	//   ....[32]....
        /*00fc*/ 	.word	0xffffffff


	//   ....[33]....
        /*0100*/ 	.word	0xffffffff


	//   ....[34]....
        /*0104*/ 	.word	0xffffffff


	//   ....[35]....
        /*0108*/ 	.word	0xffffffff


	//   ....[36]....
        /*010c*/ 	.word	0xffffffff


	//   ....[37]....
        /*0110*/ 	.word	0xffffffff


	//   ....[38]....
        /*0114*/ 	.word	0xffffffff


	//   ....[39]....
        /*0118*/ 	.word	0xffffffff


	//   ....[40]....
        /*011c*/ 	.word	0xffffffff


	//   ....[41]....
        /*0120*/ 	.word	0xffffffff


	//   ....[42]....
        /*0124*/ 	.word	0xffffffff


	//   ....[43]....
        /*0128*/ 	.word	0xffffffff


	//   ....[44]....
        /*012c*/ 	.word	0xffffffff


	//   ....[45]....
        /*0130*/ 	.word	0xffffffff


	//   ....[46]....
        /*0134*/ 	.word	0xffffffff


	//   ....[47]....
        /*0138*/ 	.word	0xffffffff


	//   ....[48]....
        /*013c*/ 	.word	0xffffffff


	//   ....[49]....
        /*0140*/ 	.word	0xffffffff


	//   ....[50]....
        /*0144*/ 	.word	0xffffffff


	//   ....[51]....
        /*0148*/ 	.word	0xffffffff


	//   ....[52]....
        /*014c*/ 	.word	0xffffffff


	//   ....[53]....
        /*0150*/ 	.word	0xffffffff


	//   ....[54]....
        /*0154*/ 	.word	0xffffffff


	//   ....[55]....
        /*0158*/ 	.word	0xffffffff


	//   ....[56]....
        /*015c*/ 	.word	0xffffffff


	//   ....[57]....
        /*0160*/ 	.word	0xffffffff


	//   ....[58]....
        /*0164*/ 	.word	0xffffffff


	//   ....[59]....
        /*0168*/ 	.word	0xffffffff


	//   ....[60]....
        /*016c*/ 	.word	0xffffffff


	//   ....[61]....
        /*0170*/ 	.word	0xffffffff


	//   ....[62]....
        /*0174*/ 	.word	0xffffffff


	//   ....[63]....
        /*0178*/ 	.word	0xffffffff


	//   ....[64]....
        /*017c*/ 	.word	0xffffffff


	//   ....[65]....
        /*0180*/ 	.word	0xffffffff


	//   ....[66]....
        /*0184*/ 	.word	0xffffffff


	//   ....[67]....
        /*0188*/ 	.word	0xffffffff


	//   ....[68]....
        /*018c*/ 	.word	0xffffffff


	//   ....[69]....
        /*0190*/ 	.word	0xffffffff


	//   ....[70]....
        /*0194*/ 	.word	0xffffffff


	//   ....[71]....
        /*0198*/ 	.word	0xffffffff


	//   ....[72]....
        /*019c*/ 	.word	0xffffffff


	//   ....[73]....
        /*01a0*/ 	.word	0xffffffff


	//   ....[74]....
        /*01a4*/ 	.word	0xffffffff


	//   ....[75]....
        /*01a8*/ 	.word	0xffffffff


	//   ....[76]....
        /*01ac*/ 	.word	0xffffffff


	//   ....[77]....
        /*01b0*/ 	.word	0xffffffff


	//   ....[78]....
        /*01b4*/ 	.word	0xffffffff


	//   ....[79]....
        /*01b8*/ 	.word	0xffffffff


	//   ....[80]....
        /*01bc*/ 	.word	0xffffffff


	//   ....[81]....
        /*01c0*/ 	.word	0xffffffff


	//   ....[82]....
        /*01c4*/ 	.word	0xffffffff


	//   ....[83]....
        /*01c8*/ 	.word	0xffffffff


	//   ....[84]....
        /*01cc*/ 	.word	0xffffffff


	//   ....[85]....
        /*01d0*/ 	.word	0xffffffff


	//   ....[86]....
        /*01d4*/ 	.word	0xffffffff


	//   ....[87]....
        /*01d8*/ 	.word	0xffffffff


	//   ....[88]....
        /*01dc*/ 	.word	0xffffffff


	//   ....[89]....
        /*01e0*/ 	.word	0xffffffff


	//   ....[90]....
        /*01e4*/ 	.word	0xffffffff


	//   ....[91]....
        /*01e8*/ 	.word	0xffffffff


	//   ....[92]....
        /*01ec*/ 	.word	0xffffffff


	//   ....[93]....
        /*01f0*/ 	.word	0xffffffff


	//   ....[94]....
        /*01f4*/ 	.word	0xffffffff


	//   ....[95]....
        /*01f8*/ 	.word	0xffffffff


	//   ....[96]....
        /*01fc*/ 	.word	0xffffffff


	//   ....[97]....
        /*0200*/ 	.word	0xffffffff


	//   ....[98]....
        /*0204*/ 	.word	0xffffffff


	//   ....[99]....
        /*0208*/ 	.word	0xffffffff


	//   ....[100]....
        /*020c*/ 	.word	0xffffffff


	//   ....[101]....
        /*0210*/ 	.word	0xffffffff


	//   ....[102]....
        /*0214*/ 	.word	0xffffffff


	//   ....[103]....
        /*0218*/ 	.word	0xffffffff


	//   ....[104]....
        /*021c*/ 	.word	0xffffffff


	//   ....[105]....
        /*0220*/ 	.word	0xffffffff


	//   ....[106]....
        /*0224*/ 	.word	0xffffffff


	//   ....[107]....
        /*0228*/ 	.word	0xffffffff


	//   ....[108]....
        /*022c*/ 	.word	0xffffffff


	//   ....[109]....
        /*0230*/ 	.word	0xffffffff


	//   ....[110]....
        /*0234*/ 	.word	0xffffffff


	//   ....[111]....
        /*0238*/ 	.word	0xffffffff


	//   ....[112]....
        /*023c*/ 	.word	0xffffffff


	//   ....[113]....
        /*0240*/ 	.word	0xffffffff


	//   ....[114]....
        /*0244*/ 	.word	0xffffffff


	//   ....[115]....
        /*0248*/ 	.word	0xffffffff


	//   ....[116]....
        /*024c*/ 	.word	0xffffffff


	//   ....[117]....
        /*0250*/ 	.word	0xffffffff


	//   ....[118]....
        /*0254*/ 	.word	0xffffffff


	//   ....[119]....
        /*0258*/ 	.word	0xffffffff


	//   ....[120]....
        /*025c*/ 	.word	0xffffffff


	//   ....[121]....
        /*0260*/ 	.word	0xffffffff


	//   ....[122]....
        /*0264*/ 	.word	0xffffffff


	//   ....[123]....
        /*0268*/ 	.word	0xffffffff


	//   ....[124]....
        /*026c*/ 	.word	0xffffffff


	//   ....[125]....
        /*0270*/ 	.word	0xffffffff


	//   ....[126]....
        /*0274*/ 	.word	0xffffffff


	//   ....[127]....
        /*0278*/ 	.word	0xffffffff


	//   ....[128]....
        /*027c*/ 	.word	0xffffffff


	//   ....[129]....
        /*0280*/ 	.word	0xffffffff


	//   ....[130]....
        /*0284*/ 	.word	0xffffffff


	//   ....[131]....
        /*0288*/ 	.word	0xffffffff


	//   ....[132]....
        /*028c*/ 	.word	0xffffffff


	//   ....[133]....
        /*0290*/ 	.word	0xffffffff


	//   ....[134]....
        /*0294*/ 	.word	0xffffffff


	//   ....[135]....
        /*0298*/ 	.word	0xffffffff


	//   ....[136]....
        /*029c*/ 	.word	0xffffffff


	//   ....[137]....
        /*02a0*/ 	.word	0xffffffff


	//   ....[138]....
        /*02a4*/ 	.word	0xffffffff


	//   ....[139]....
        /*02a8*/ 	.word	0xffffffff


	//   ....[140]....
        /*02ac*/ 	.word	0xffffffff


	//   ....[141]....
        /*02b0*/ 	.word	0xffffffff


	//   ....[142]....
        /*02b4*/ 	.word	0xffffffff


	//   ....[143]....
        /*02b8*/ 	.word	0xffffffff


	//   ....[144]....
        /*02bc*/ 	.word	0xffffffff


	//   ....[145]....
        /*02c0*/ 	.word	0xffffffff


	//   ....[146]....
        /*02c4*/ 	.word	0xffffffff


	//   ....[147]....
        /*02c8*/ 	.word	0xffffffff


	//   ....[148]....
        /*02cc*/ 	.word	0xffffffff


	//   ....[149]....
        /*02d0*/ 	.word	0xffffffff


	//   ....[150]....
        /*02d4*/ 	.word	0xffffffff


	//   ....[151]....
        /*02d8*/ 	.word	0xffffffff


	//   ....[152]....
        /*02dc*/ 	.word	0xffffffff


	//   ....[153]....
        /*02e0*/ 	.word	0xffffffff


	//   ....[154]....
        /*02e4*/ 	.word	0xffffffff


	//   ....[155]....
        /*02e8*/ 	.word	0xffffffff


	//   ....[156]....
        /*02ec*/ 	.word	0xffffffff


	//   ....[157]....
        /*02f0*/ 	.word	0xffffffff


	//   ....[158]....
        /*02f4*/ 	.word	0xffffffff


	//   ....[159]....
        /*02f8*/ 	.word	0xffffffff


	//   ....[160]....
        /*02fc*/ 	.word	0xffffffff


	//   ....[161]....
        /*0300*/ 	.word	0xffffffff


	//   ....[162]....
        /*0304*/ 	.word	0xffffffff


	//   ....[163]....
        /*0308*/ 	.word	0xffffffff


	//   ....[164]....
        /*030c*/ 	.word	0xffffffff


	//   ....[165]....
        /*0310*/ 	.word	0xffffffff


	//   ....[166]....
        /*0314*/ 	.word	0xffffffff


	//   ....[167]....
        /*0318*/ 	.word	0xffffffff


	//   ....[168]....
        /*031c*/ 	.word	0xffffffff


	//   ....[169]....
        /*0320*/ 	.word	0xffffffff


	//----- nvinfo : EIATTR_COOP_GROUP_INSTR_OFFSETS
	.align		4
.L_1748:
        /*0324*/ 	.byte	0x04, 0x28
        /*0326*/ 	.short	(.L_1750 - .L_1749)


	//   ....[0]....
.L_1749:
        /*0328*/ 	.word	0x000015a0


	//   ....[1]....
        /*032c*/ 	.word	0x000015d0


	//   ....[2]....
        /*0330*/ 	.word	0x000015e0


	//   ....[3]....
        /*0334*/ 	.word	0x000015f0


	//   ....[4]....
        /*0338*/ 	.word	0x00001600


	//   ....[5]....
        /*033c*/ 	.word	0x00001610


	//   ....[6]....
        /*0340*/ 	.word	0x00001620


	//   ....[7]....
        /*0344*/ 	.word	0x00001630


	//   ....[8]....
        /*0348*/ 	.word	0x00001640


	//   ....[9]....
        /*034c*/ 	.word	0x00001650


	//   ....[10]....
        /*0350*/ 	.word	0x00001660


	//   ....[11]....
        /*0354*/ 	.word	0x00001670


	//   ....[12]....
        /*0358*/ 	.word	0x00001680


	//   ....[13]....
        /*035c*/ 	.word	0x00001690


	//   ....[14]....
        /*0360*/ 	.word	0x00001720


	//   ....[15]....
        /*0364*/ 	.word	0x00001740


	//   ....[16]....
        /*0368*/ 	.word	0x00001750


	//   ....[17]....
        /*036c*/ 	.word	0x00001760


	//   ....[18]....
        /*0370*/ 	.word	0x00001770


	//   ....[19]....
        /*0374*/ 	.word	0x00001780


	//   ....[20]....
        /*0378*/ 	.word	0x00001790


	//   ....[21]....
        /*037c*/ 	.word	0x000017a0


	//   ....[22]....
        /*0380*/ 	.word	0x000017b0


	//   ....[23]....
        /*0384*/ 	.word	0x000017c0


	//   ....[24]....
        /*0388*/ 	.word	0x000017d0


	//   ....[25]....
        /*038c*/ 	.word	0x000017e0


	//   ....[26]....
        /*0390*/ 	.word	0x000017f0


	//   ....[27]....
        /*0394*/ 	.word	0x00001800


	//   ....[28]....
        /*0398*/ 	.word	0x00001810


	//   ....[29]....
        /*039c*/ 	.word	0x00001820


	//   ....[30]....
        /*03a0*/ 	.word	0x00001830


	//   ....[31]....
        /*03a4*/ 	.word	0x00001840


	//   ....[32]....
        /*03a8*/ 	.word	0x00001850


	//   ....[33]....
        /*03ac*/ 	.word	0x00001860


	//   ....[34]....
        /*03b0*/ 	.word	0x000029e0


	//   ....[35]....
        /*03b4*/ 	.word	0x00002a20


	//   ....[36]....
        /*03b8*/ 	.word	0x00002a40


	//   ....[37]....
        /*03bc*/ 	.word	0x00002a50


	//   ....[38]....
        /*03c0*/ 	.word	0x00002a60


	//   ....[39]....
        /*03c4*/ 	.word	0x00002a80


	//   ....[40]....
        /*03c8*/ 	.word	0x00002a90


	//   ....[41]....
        /*03cc*/ 	.word	0x00002aa0


	//   ....[42]....
        /*03d0*/ 	.word	0x00002ab0


	//   ....[43]....
        /*03d4*/ 	.word	0x00002ac0


	//   ....[44]....
        /*03d8*/ 	.word	0x00002ad0


	//   ....[45]....
        /*03dc*/ 	.word	0x00002ae0


	//   ....[46]....
        /*03e0*/ 	.word	0x00002af0


	//   ....[47]....
        /*03e4*/ 	.word	0x00002b00


	//   ....[48]....
        /*03e8*/ 	.word	0x00002b80


	//   ....[49]....
        /*03ec*/ 	.word	0x00002b90


	//   ....[50]....
        /*03f0*/ 	.word	0x00002ba0


	//   ....[51]....
        /*03f4*/ 	.word	0x00002bb0


	//   ....[52]....
        /*03f8*/ 	.word	0x00002bc0


	//   ....[53]....
        /*03fc*/ 	.word	0x00002bd0


	//   ....[54]....
        /*0400*/ 	.word	0x00002be0


	//   ....[55]....
        /*0404*/ 	.word	0x00002bf0


	//   ....[56]....
        /*0408*/ 	.word	0x00002c00


	//   ....[57]....
        /*040c*/ 	.word	0x00002c10


	//   ....[58]....
        /*0410*/ 	.word	0x00002c20


	//   ....[59]....
        /*0414*/ 	.word	0x00002c30


	//   ....[60]....
        /*0418*/ 	.word	0x00002c40


	//   ....[61]....
        /*041c*/ 	.word	0x00002c50


	//   ....[62]....
        /*0420*/ 	.word	0x00002c60


	//   ....[63]....
        /*0424*/ 	.word	0x00002c70


	//   ....[64]....
        /*0428*/ 	.word	0x00002c80


	//   ....[65]....
        /*042c*/ 	.word	0x00002c90


	//   ....[66]....
        /*0430*/ 	.word	0x00002ca0


	//   ....[67]....
        /*0434*/ 	.word	0x00002cb0


	//   ....[68]....
        /*0438*/ 	.word	0x00003e20


	//   ....[69]....
        /*043c*/ 	.word	0x00003e60


	//   ....[70]....
        /*0440*/ 	.word	0x00003e80


	//   ....[71]....
        /*0444*/ 	.word	0x00003e90


	//   ....[72]....
        /*0448*/ 	.word	0x00003ea0


	//   ....[73]....
        /*044c*/ 	.word	0x00003ec0


	//   ....[74]....
        /*0450*/ 	.word	0x00003ed0


	//   ....[75]....
        /*0454*/ 	.word	0x00003ee0


	//   ....[76]....
        /*0458*/ 	.word	0x00003ef0


	//   ....[77]....
        /*045c*/ 	.word	0x00003f00


	//   ....[78]....
        /*0460*/ 	.word	0x00003f10


	//   ....[79]....
        /*0464*/ 	.word	0x00003f20


	//   ....[80]....
        /*0468*/ 	.word	0x00003f30


	//   ....[81]....
        /*046c*/ 	.word	0x00003f40


	//   ....[82]....
        /*0470*/ 	.word	0x00003fc0


	//   ....[83]....
        /*0474*/ 	.word	0x00003fd0


	//   ....[84]....
        /*0478*/ 	.word	0x00003fe0


	//   ....[85]....
        /*047c*/ 	.word	0x00003ff0


	//   ....[86]....
        /*0480*/ 	.word	0x00004000


	//   ....[87]....
        /*0484*/ 	.word	0x00004010


	//   ....[88]....
        /*0488*/ 	.word	0x00004020


	//   ....[89]....
        /*048c*/ 	.word	0x00004030


	//   ....[90]....
        /*0490*/ 	.word	0x00004040


	//   ....[91]....
        /*0494*/ 	.word	0x00004050


	//   ....[92]....
        /*0498*/ 	.word	0x00004060


	//   ....[93]....
        /*049c*/ 	.word	0x00004070


	//   ....[94]....
        /*04a0*/ 	.word	0x00004080


	//   ....[95]....
        /*04a4*/ 	.word	0x00004090


	//   ....[96]....
        /*04a8*/ 	.word	0x000040a0


	//   ....[97]....
        /*04ac*/ 	.word	0x000040b0


	//   ....[98]....
        /*04b0*/ 	.word	0x000040c0


	//   ....[99]....
        /*04b4*/ 	.word	0x000040d0


	//   ....[100]....
        /*04b8*/ 	.word	0x000040e0


	//   ....[101]....
        /*04bc*/ 	.word	0x000040f0


	//   ....[102]....
        /*04c0*/ 	.word	0x00005260


	//   ....[103]....
        /*04c4*/ 	.word	0x000052a0


	//   ....[104]....
        /*04c8*/ 	.word	0x000052c0


	//   ....[105]....
        /*04cc*/ 	.word	0x000052d0


	//   ....[106]....
        /*04d0*/ 	.word	0x000052e0


	//   ....[107]....
        /*04d4*/ 	.word	0x00005300


	//   ....[108]....
        /*04d8*/ 	.word	0x00005310


	//   ....[109]....
        /*04dc*/ 	.word	0x00005320


	//   ....[110]....
        /*04e0*/ 	.word	0x00005330


	//   ....[111]....
        /*04e4*/ 	.word	0x00005340


	//   ....[112]....
        /*04e8*/ 	.word	0x00005350


	//   ....[113]....
        /*04ec*/ 	.word	0x00005360


	//   ....[114]....
        /*04f0*/ 	.word	0x00005370


	//   ....[115]....
        /*04f4*/ 	.word	0x00005380


	//   ....[116]....
        /*04f8*/ 	.word	0x00005400


	//   ....[117]....
        /*04fc*/ 	.word	0x00005410


	//   ....[118]....
        /*0500*/ 	.word	0x00005420


	//   ....[119]....
        /*0504*/ 	.word	0x00005430


	//   ....[120]....
        /*0508*/ 	.word	0x00005440


	//   ....[121]....
        /*050c*/ 	.word	0x00005450


	//   ....[122]....
        /*0510*/ 	.word	0x00005460


	//   ....[123]....
        /*0514*/ 	.word	0x00005470


	//   ....[124]....
        /*0518*/ 	.word	0x00005480


	//   ....[125]....
        /*051c*/ 	.word	0x00005490


	//   ....[126]....
        /*0520*/ 	.word	0x000054a0


	//   ....[127]....
        /*0524*/ 	.word	0x000054b0


	//   ....[128]....
        /*0528*/ 	.word	0x000054c0


	//   ....[129]....
        /*052c*/ 	.word	0x000054d0


	//   ....[130]....
        /*0530*/ 	.word	0x000054e0


	//   ....[131]....
        /*0534*/ 	.word	0x000054f0


	//   ....[132]....
        /*0538*/ 	.word	0x00005500


	//   ....[133]....
        /*053c*/ 	.word	0x00005510


	//   ....[134]....
        /*0540*/ 	.word	0x00005520


	//   ....[135]....
        /*0544*/ 	.word	0x00005530


	//   ....[136]....
        /*0548*/ 	.word	0x000066a0


	//   ....[137]....
        /*054c*/ 	.word	0x000066e0


	//   ....[138]....
        /*0550*/ 	.word	0x00006700


	//   ....[139]....
        /*0554*/ 	.word	0x00006710


	//   ....[140]....
        /*0558*/ 	.word	0x00006720


	//   ....[141]....
        /*055c*/ 	.word	0x00006740


	//   ....[142]....
        /*0560*/ 	.word	0x00006750


	//   ....[143]....
        /*0564*/ 	.word	0x00006760


	//   ....[144]....
        /*0568*/ 	.word	0x00006770


	//   ....[145]....
        /*056c*/ 	.word	0x00006780


	//   ....[146]....
        /*0570*/ 	.word	0x00006790


	//   ....[147]....
        /*0574*/ 	.word	0x000067a0


	//   ....[148]....
        /*0578*/ 	.word	0x00006810


	//   ....[149]....
        /*057c*/ 	.word	0x00006820


	//   ....[150]....
        /*0580*/ 	.word	0x00006830


	//   ....[151]....
        /*0584*/ 	.word	0x00006840


	//   ....[152]....
        /*0588*/ 	.word	0x00006850


	//   ....[153]....
        /*058c*/ 	.word	0x00006860


	//   ....[154]....
        /*0590*/ 	.word	0x00006870


	//   ....[155]....
        /*0594*/ 	.word	0x00006880


	//   ....[156]....
        /*0598*/ 	.word	0x00006890


	//   ....[157]....
        /*059c*/ 	.word	0x000068a0


	//   ....[158]....
        /*05a0*/ 	.word	0x000068b0


	//   ....[159]....
        /*05a4*/ 	.word	0x000068c0


	//   ....[160]....
        /*05a8*/ 	.word	0x000068d0


	//   ....[161]....
        /*05ac*/ 	.word	0x000068e0


	//   ....[162]....
        /*05b0*/ 	.word	0x000068f0


	//   ....[163]....
        /*05b4*/ 	.word	0x00006900


	//   ....[164]....
        /*05b8*/ 	.word	0x00006910


	//   ....[165]....
        /*05bc*/ 	.word	0x00006920


	//   ....[166]....
        /*05c0*/ 	.word	0x00006930


	//   ....[167]....
        /*05c4*/ 	.word	0x00006940


	//   ....[168]....
        /*05c8*/ 	.word	0x000069f0


	//   ....[169]....
        /*05cc*/ 	.word	0x00006a00


	//----- nvinfo : EIATTR_VRC_CTA_INIT_COUNT
	.align		4
.L_1750:
        /*05d0*/ 	.byte	0x02, 0x4a
	.zero		1
	.zero		1


	//----- nvinfo : EIATTR_EXIT_INSTR_OFFSETS
	.align		4
        /*05d4*/ 	.byte	0x04, 0x1c
        /*05d6*/ 	.short	(.L_1752 - .L_1751)


	//   ....[0]....
.L_1751:
        /*05d8*/ 	.word	0x00007b00


	//   ....[1]....
        /*05dc*/ 	.word	0x000081d0


	//   ....[2]....
        /*05e0*/ 	.word	0x00008240


	//----- nvinfo : EIATTR_MAX_THREADS
	.align		4
.L_1752:
        /*05e4*/ 	.byte	0x04, 0x05
        /*05e6*/ 	.short	(.L_1754 - .L_1753)
.L_1753:
        /*05e8*/ 	.word	0x00000020
        /*05ec*/ 	.word	0x00000001
        /*05f0*/ 	.word	0x00000001


	//----- nvinfo : EIATTR_CRS_STACK_SIZE
	.align		4
.L_1754:
        /*05f4*/ 	.byte	0x04, 0x1e
        /*05f6*/ 	.short	(.L_1756 - .L_1755)
.L_1755:
        /*05f8*/ 	.word	0x00000000


	//----- nvinfo : EIATTR_CBANK_PARAM_SIZE
	.align		4
.L_1756:
        /*05fc*/ 	.byte	0x03, 0x19
        /*05fe*/ 	.short	0x0028


	//----- nvinfo : EIATTR_PARAM_CBANK
	.align		4
        /*0600*/ 	.byte	0x04, 0x0a
        /*0602*/ 	.short	(.L_1758 - .L_1757)
	.align		4
.L_1757:
        /*0604*/ 	.word	index@(.nv.constant0._ZN17fastertransformer38beam_online_softmax_topk_stage2_kernelIfLi16ELi32EEEvPKfS2_PiPT_ii)
        /*0608*/ 	.short	0x0380
        /*060a*/ 	.short	0x0028


	//----- nvinfo : EIATTR_SW_WAR
	.align		4
.L_1758:
        /*060c*/ 	.byte	0x04, 0x36
        /*060e*/ 	.short	(.L_1760 - .L_1759)
.L_1759:
        /*0610*/ 	.word	0x00000008
.L_1760:


//--------------------- .nv.info._ZN17fastertransformer38beam_online_softmax_topk_stage1_kernelIfLi1ELi16ELi128EEEvPKT_S3_PKbPfiiPKi --------------------------
	.section	.nv.info._ZN17fastertransformer38beam_online_softmax_topk_stage1_kernelIfLi1ELi16ELi128EEEvPKT_S3_PKbPfiiPKi,"",@"SHT_CUDA_INFO"
	.sectionflags	@""
	.align	4


	//----- nvinfo : EIATTR_CUDA_API_VERSION
	.align		4
        /*0000*/ 	.byte	0x04, 0x37
        /*0002*/ 	.short	(.L_1762 - .L_1761)
.L_1761:
        /*0004*/ 	.word	0x00000082


	//----- nvinfo : EIATTR_KPARAM_INFO
	.align		4
.L_1762:
        /*0008*/ 	.byte	0x04, 0x17
        /*000a*/ 	.short	(.L_1764 - .L_1763)
.L_1763:
        /*000c*/ 	.word	0x00000000
        /*0010*/ 	.short	0x0006
        /*0012*/ 	.short	0x0028
        /*0014*/ 	.byte	0x00, 0xf5, 0x21, 0x00


	//----- nvinfo : EIATTR_KPARAM_INFO
	.align		4
.L_1764:
        /*0018*/ 	.byte	0x04, 0x17
        /*001a*/ 	.short	(.L_1766 - .L_1765)
.L_1765:
        /*001c*/ 	.word	0x00000000
        /*0020*/ 	.short	0x0005
        /*0022*/ 	.short	0x0024
        /*0024*/ 	.byte	0x00, 0xf0, 0x11, 0x00


	//----- nvinfo : EIATTR_KPARAM_INFO
	.align		4
.L_1766:
        /*0028*/ 	.byte	0x04, 0x17
        /*002a*/ 	.short	(.L_1768 - .L_1767)
.L_1767:
        /*002c*/ 	.word	0x00000000
        /*0030*/ 	.short	0x0004
        /*0032*/ 	.short	0x0020
        /*0034*/ 	.byte	0x00, 0xf0, 0x11, 0x00


	//----- nvinfo : EIATTR_KPARAM_INFO
	.align		4
.L_1768:
        /*0038*/ 	.byte	0x04, 0x17
        /*003a*/ 	.short	(.L_1770 - .L_1769)
.L_1769:
        /*003c*/ 	.word	0x00000000
        /*0040*/ 	.short	0x0003
        /*0042*/ 	.short	0x0018
        /*0044*/ 	.byte	0x00, 0xf5, 0x21, 0x00


	//----- nvinfo : EIATTR_KPARAM_INFO
	.align		4
.L_1770:
        /*0048*/ 	.byte	0x04, 0x17
        /*004a*/ 	.short	(.L_1772 - .L_1771)
.L_1771:
        /*004c*/ 	.word	0x00000000
        /*0050*/ 	.short	0x0002
        /*0052*/ 	.short	0x0010
        /*0054*/ 	.byte	0x00, 0xf5, 0x21, 0x00


	//----- nvinfo : EIATTR_KPARAM_INFO
	.align		4
.L_1772:
        /*0058*/ 	.byte	0x04, 0x17
        /*005a*/ 	.short	(.L_1774 - .L_1773)
.L_1773:
        /*005c*/ 	.word	0x00000000
        /*0060*/ 	.short	0x0001
        /*0062*/ 	.short	0x0008
        /*0064*/ 	.byte	0x00, 0xf5, 0x21, 0x00


	//----- nvinfo : EIATTR_KPARAM_INFO
	.align		4
.L_1774:
        /*0068*/ 	.byte	0x04, 0x17
        /*006a*/ 	.short	(.L_1776 - .L_1775)
.L_1775:
        /*006c*/ 	.word	0x00000000
        /*0070*/ 	.short	0x0000
        /*0072*/ 	.short	0x0000
        /*0074*/ 	.byte	0x00, 0xf5, 0x21, 0x00


	//----- nvinfo : EIATTR_SPARSE_MMA_MASK
	.align		4
.L_1776:
        /*0078*/ 	.byte	0x03, 0x50
        /*007a*/ 	.short	0x0000


	//----- nvinfo : EIATTR_MAXREG_COUNT
	.align		4
        /*007c*/ 	.byte	0x03, 0x1b
        /*007e*/ 	.short	0x00ff


	//----- nvinfo : EIATTR_NUM_BARRIERS
	.align		4
        /*0080*/ 	.byte	0x02, 0x4c
        /*0082*/ 	.byte	0x01
	.zero		1


	//----- nvinfo : EIATTR_MERCURY_ISA_VERSION
	.align		4
        /*0084*/ 	.byte	0x03, 0x5f
        /*0086*/ 	.short	0x0101


	//----- nvinfo : EIATTR_COOP_GROUP_MASK_REGIDS
	.align		4
        /*0088*/ 	.byte	0x04, 0x29
        /*008a*/ 	.short	(.L_1778 - .L_1777)


	//   ....[0]....
.L_1777:
        /*008c*/ 	.word	0xffffffff


	//   ....[1]....
        /*0090*/ 	.word	0xffffffff


	//   ....[2]....
        /*0094*/ 	.word	0xffffffff


	//   ....[3]....
        /*0098*/ 	.word	0xffffffff


	//   ....[4]....
        /*009c*/ 	.word	0xffffffff


	//   ....[5]....
        /*00a0*/ 	.word	0xffffffff


	//   ....[6]....
        /*00a4*/ 	.word	0xffffffff


	//   ....[7]....
        /*00a8*/ 	.word	0xffffffff


	//   ....[8]....
        /*00ac*/ 	.word	0xffffffff


	//   ....[9]....
        /*00b0*/ 	.word	0xffffffff


	//   ....[10]....
        /*00b4*/ 	.word	0xffffffff


	//   ....[11]....
        /*00b8*/ 	.word	0xffffffff


	//   ....[12]....
        /*00bc*/ 	.word	0xffffffff


	//   ....[13]....
        /*00c0*/ 	.word	0xffffffff


	//   ....[14]....
        /*00c4*/ 	.word	0xffffffff


	//   ....[15]....
        /*00c8*/ 	.word	0xffffffff


	//   ....[16]....
        /*00cc*/ 	.word	0xffffffff


	//   ....[17]....
        /*00d0*/ 	.word	0xffffffff


	//   ....[18]....
        /*00d4*/ 	.word	0xffffffff


	//   ....[19]....
        /*00d8*/ 	.word	0xffffffff


	//   ....[20]....
        /*00dc*/ 	.word	0xffffffff


	//   ....[21]....
        /*00e0*/ 	.word	0xffffffff


	//   ....[22]....
        /*00e4*/ 	.word	0xffffffff


	//   ....[23]....
        /*00e8*/ 	.word	0xffffffff


	//   ....[24]....
        /*00ec*/ 	.word	0xffffffff


	//   ....[25]....
        /*00f0*/ 	.word	0xffffffff


	//   ....[26]....
        /*00f4*/ 	.word	0xffffffff


	//   ....[27]....
        /*00f8*/ 	.word	0xffffffff


	//   ....[28]....
        /*00fc*/ 	.word	0xffffffff


	//   ....[29]....
        /*0100*/ 	.word	0xffffffff


	//   ....[30]....
        /*0104*/ 	.word	0xffffffff


	//   ....[31]....
        /*0108*/ 	.word	0xffffffff


	//   ....[32]....
        /*010c*/ 	.word	0xffffffff


	//   ....[33]....
        /*0110*/ 	.word	0xffffffff


	//   ....[34]....
        /*0114*/ 	.word	0xffffffff


	//   ....[35]....
        /*0118*/ 	.word	0xffffffff


	//   ....[36]....
        /*011c*/ 	.word	0xffffffff


	//   ....[37]....
        /*0120*/ 	.word	0xffffffff


	//   ....[38]....
        /*0124*/ 	.word	0xffffffff


	//   ....[39]....
        /*0128*/ 	.word	0xffffffff


	//   ....[40]....
        /*012c*/ 	.word	0xffffffff


	//   ....[41]....
        /*0130*/ 	.word	0xffffffff


	//   ....[42]....
        /*0134*/ 	.word	0xffffffff


	//   ....[43]....
        /*0138*/ 	.word	0xffffffff


	//   ....[44]....
        /*013c*/ 	.word	0xffffffff


	//   ....[45]....
        /*0140*/ 	.word	0xffffffff


	//   ....[46]....
        /*0144*/ 	.word	0xffffffff


	//   ....[47]....
        /*0148*/ 	.word	0xffffffff


	//   ....[48]....
        /*014c*/ 	.word	0xffffffff


	//   ....[49]....
        /*0150*/ 	.word	0xffffffff


	//   ....[50]....
        /*0154*/ 	.word	0xffffffff


	//   ....[51]....
        /*0158*/ 	.word	0xffffffff


	//   ....[52]....
        /*015c*/ 	.word	0xffffffff


	//   ....[53]....
        /*0160*/ 	.word	0xffffffff


	//   ....[54]....
        /*0164*/ 	.word	0xffffffff


	//   ....[55]....
        /*0168*/ 	.word	0xffffffff


	//   ....[56]....
        /*016c*/ 	.word	0xffffffff


	//   ....[57]....
        /*0170*/ 	.word	0xffffffff


	//   ....[58]....
        /*0174*/ 	.word	0xffffffff


	//   ....[59]....
        /*0178*/ 	.word	0xffffffff


	//   ....[60]....
        /*017c*/ 	.word	0xffffffff


	//   ....[61]....
        /*0180*/ 	.word	0xffffffff


	//   ....[62]....
        /*0184*/ 	.word	0xffffffff


	//   ....[63]....
        /*0188*/ 	.word	0xffffffff


	//   ....[64]....
        /*018c*/ 	.word	0xffffffff


	//   ....[65]....
        /*0190*/ 	.word	0xffffffff


	//   ....[66]....
        /*0194*/ 	.word	0xffffffff


	//   ....[67]....
        /*0198*/ 	.word	0xffffffff


	//   ....[68]....
        /*019c*/ 	.word	0xffffffff


	//   ....[69]....
        /*01a0*/ 	.word	0xffffffff


	//   ....[70]....
        /*01a4*/ 	.word	0xffffffff


	//   ....[71]....
        /*01a8*/ 	.word	0xffffffff


	//   ....[72]....
        /*01ac*/ 	.word	0xffffffff


	//   ....[73]....
        /*01b0*/ 	.word	0xffffffff


	//   ....[74]....
        /*01b4*/ 	.word	0xffffffff


	//   ....[75]....
        /*01b8*/ 	.word	0xffffffff


	//   ....[76]....
        /*01bc*/ 	.word	0xffffffff


	//   ....[77]....
        /*01c0*/ 	.word	0xffffffff


	//   ....[78]....
        /*01c4*/ 	.word	0xffffffff


	//   ....[79]....
        /*01c8*/ 	.word	0xffffffff


	//   ....[80]....
        /*01cc*/ 	.word	0xffffffff


	//   ....[81]....
        /*01d0*/ 	.word	0xffffffff


	//   ....[82]....
        /*01d4*/ 	.word	0xffffffff


	//   ....[83]....
        /*01d8*/ 	.word	0xffffffff


	//   ....[84]....
        /*01dc*/ 	.word	0xffffffff


	//   ....[85]....
        /*01e0*/ 	.word	0xffffffff


	//   ....[86]....
        /*01e4*/ 	.word	0xffffffff


	//   ....[87]....
        /*01e8*/ 	.word	0xffffffff


	//   ....[88]....
        /*01ec*/ 	.word	0xffffffff


	//   ....[89]....
        /*01f0*/ 	.word	0xffffffff


	//   ....[90]....
        /*01f4*/ 	.word	0xffffffff


	//   ....[91]....
        /*01f8*/ 	.word	0xffffffff


	//   ....[92]....
        /*01fc*/ 	.word	0xffffffff


	//   ....[93]....
        /*0200*/ 	.word	0xffffffff


	//   ....[94]....
        /*0204*/ 	.word	0xffffffff


	//   ....[95]....
        /*0208*/ 	.word	0xffffffff


	//   ....[96]....
        /*020c*/ 	.word	0xffffffff


	//   ....[97]....
        /*0210*/ 	.word	0xffffffff


	//   ....[98]....
        /*0214*/ 	.word	0xffffffff


	//   ....[99]....
        /*0218*/ 	.word	0xffffffff


	//   ....[100]....
        /*021c*/ 	.word	0xffffffff


	//   ....[101]....
        /*0220*/ 	.word	0xffffffff


	//   ....[102]....
        /*0224*/ 	.word	0xffffffff


	//   ....[103]....
        /*0228*/ 	.word	0xffffffff


	//   ....[104]....
        /*022c*/ 	.word	0xffffffff


	//   ....[105]....
        /*0230*/ 	.word	0xffffffff


	//   ....[106]....
        /*0234*/ 	.word	0xffffffff


	//   ....[107]....
        /*0238*/ 	.word	0xffffffff


	//   ....[108]....
        /*023c*/ 	.word	0xffffffff


	//   ....[109]....
        /*0240*/ 	.word	0xffffffff


	//   ....[110]....
        /*0244*/ 	.word	0xffffffff


	//   ....[111]....
        /*0248*/ 	.word	0xffffffff


	//   ....[112]....
        /*024c*/ 	.word	0xffffffff


	//   ....[113]....
        /*0250*/ 	.word	0xffffffff


	//   ....[114]....
        /*0254*/ 	.word	0xffffffff


	//   ....[115]....
        /*0258*/ 	.word	0xffffffff


	//   ....[116]....
        /*025c*/ 	.word	0xffffffff


	//   ....[117]....
        /*0260*/ 	.word	0xffffffff


	//   ....[118]....
        /*0264*/ 	.word	0xffffffff


	//   ....[119]....
        /*0268*/ 	.word	0xffffffff


	//   ....[120]....
        /*026c*/ 	.word	0xffffffff


	//   ....[121]....
        /*0270*/ 	.word	0xffffffff


	//   ....[122]....
        /*0274*/ 	.word	0xffffffff


	//   ....[123]....
        /*0278*/ 	.word	0xffffffff


	//   ....[124]....
        /*027c*/ 	.word	0xffffffff


	//   ....[125]....
        /*0280*/ 	.word	0xffffffff


	//   ....[126]....
        /*0284*/ 	.word	0xffffffff


	//   ....[127]....
        /*0288*/ 	.word	0xffffffff


	//   ....[128]....
        /*028c*/ 	.word	0xffffffff


	//   ....[129]....
        /*0290*/ 	.word	0xffffffff


	//   ....[130]....
        /*0294*/ 	.word	0xffffffff


	//   ....[131]....
        /*0298*/ 	.word	0xffffffff


	//   ....[132]....
        /*029c*/ 	.word	0xffffffff


	//   ....[133]....
        /*02a0*/ 	.word	0xffffffff


	//   ....[134]....
        /*02a4*/ 	.word	0xffffffff


	//   ....[135]....
        /*02a8*/ 	.word	0xffffffff


	//   ....[136]....
        /*02ac*/ 	.word	0xffffffff


	//   ....[137]....
        /*02b0*/ 	.word	0xffffffff


	//   ....[138]....
        /*02b4*/ 	.word	0xffffffff


	//   ....[139]....
        /*02b8*/ 	.word	0xffffffff


	//   ....[140]....
        /*02bc*/ 	.word	0xffffffff


	//   ....[141]....
        /*02c0*/ 	.word	0xffffffff


	//   ....[142]....
        /*02c4*/ 	.word	0xffffffff


	//   ....[143]....
        /*02c8*/ 	.word	0xffffffff


	//   ....[144]....
        /*02cc*/ 	.word	0xffffffff


	//   ....[145]....
        /*02d0*/ 	.word	0xffffffff


	//   ....[146]....
        /*02d4*/ 	.word	0xffffffff


	//   ....[147]....
        /*02d8*/ 	.word	0xffffffff


	//   ....[148]....
        /*02dc*/ 	.word	0xffffffff


	//   ....[149]....
        /*02e0*/ 	.word	0xffffffff


	//   ....[150]....
        /*02e4*/ 	.word	0xffffffff


	//   ....[151]....
        /*02e8*/ 	.word	0xffffffff


	//   ....[152]....
        /*02ec*/ 	.word	0xffffffff


	//   ....[153]....
        /*02f0*/ 	.word	0xffffffff


	//   ....[154]....
        /*02f4*/ 	.word	0xffffffff


	//   ....[155]....
        /*02f8*/ 	.word	0xffffffff


	//   ....[156]....
        /*02fc*/ 	.word	0xffffffff


	//   ....[157]....
        /*0300*/ 	.word	0xffffffff


	//   ....[158]....
        /*0304*/ 	.word	0xffffffff


	//   ....[159]....
        /*0308*/ 	.word	0xffffffff


	//   ....[160]....
        /*030c*/ 	.word	0xffffffff


	//   ....[161]....
        /*0310*/ 	.word	0xffffffff


	//   ....[162]....
        /*0314*/ 	.word	0xffffffff


	//   ....[163]....
        /*0318*/ 	.word	0xffffffff


	//   ....[164]....
        /*031c*/ 	.word	0xffffffff


	//   ....[165]....
        /*0320*/ 	.word	0xffffffff


	//   ....[166]....
        /*0324*/ 	.word	0xffffffff


	//   ....[167]....
        /*0328*/ 	.word	0xffffffff


	//   ....[168]....
        /*032c*/ 	.word	0xffffffff


	//   ....[169]....
        /*0330*/ 	.word	0xffffffff


	//----- nvinfo : EIATTR_COOP_GROUP_INSTR_OFFSETS
	.align		4
.L_1778:
        /*0334*/ 	.byte	0x04, 0x28
        /*0336*/ 	.short	(.L_1780 - .L_1779)


	//   ....[0]....
.L_1779:
        /*0338*/ 	.word	0x00002c00


	//   ....[1]....
        /*033c*/ 	.word	0x00002c20


	//   ....[2]....
        /*0340*/ 	.word	0x00002c30


	//   ....[3]....
        /*0344*/ 	.word	0x00002c40


	//   ....[4]....
        /*0348*/ 	.word	0x00002c50


	//   ....[5]....
        /*034c*/ 	.word	0x00002c60


	//   ....[6]....
        /*0350*/ 	.word	0x00002c70


	//   ....[7]....
        /*0354*/ 	.word	0x00002c80


	//   ....[8]....
        /*0358*/ 	.word	0x00002ca0


	//   ....[9]....
        /*035c*/ 	.word	0x00002cb0


	//   ....[10]....
        /*0360*/ 	.word	0x00002cc0


	//   ....[11]....
        /*0364*/ 	.word	0x00002cd0


	//   ....[12]....
        /*0368*/ 	.word	0x00002ce0


	//   ....[13]....
        /*036c*/ 	.word	0x00002cf0


	//   ....[14]....
        /*0370*/ 	.word	0x00002d00


	//   ....[15]....
        /*0374*/ 	.word	0x00002d10


	//   ....[16]....
        /*0378*/ 	.word	0x00002d20


	//   ....[17]....
        /*037c*/ 	.word	0x00002d30


	//   ....[18]....
        /*0380*/ 	.word	0x00002d40


	//   ....[19]....
        /*0384*/ 	.word	0x00002d50


	//   ....[20]....
        /*0388*/ 	.word	0x00002d60


	//   ....[21]....
        /*038c*/ 	.word	0x00002d70


	//   ....[22]....
        /*0390*/ 	.word	0x00002d80


	//   ....[23]....
        /*0394*/ 	.word	0x00002d90


	//   ....[24]....
        /*0398*/ 	.word	0x00002da0


	//   ....[25]....
        /*039c*/ 	.word	0x00002db0


	//   ....[26]....
        /*03a0*/ 	.word	0x00002dc0


	//   ....[27]....
        /*03a4*/ 	.word	0x00002dd0


	//   ....[28]....
        /*03a8*/ 	.word	0x00002de0


	//   ....[29]....
        /*03ac*/ 	.word	0x00002df0


	//   ....[30]....
        /*03b0*/ 	.word	0x00002e00


	//   ....[31]....
        /*03b4*/ 	.word	0x00002e10


	//   ....[32]....
        /*03b8*/ 	.word	0x00002e20


	//   ....[33]....
        /*03bc*/ 	.word	0x00002e30


	//   ....[34]....
        /*03c0*/ 	.word	0x00004010


	//   ....[35]....
        /*03c4*/ 	.word	0x00004050


	//   ....[36]....
        /*03c8*/ 	.word	0x00004060


	//   ....[37]....
        /*03cc*/ 	.word	0x00004070


	//   ....[38]....
        /*03d0*/ 	.word	0x00004080


	//   ....[39]....
        /*03d4*/ 	.word	0x00004090


	//   ....[40]....
        /*03d8*/ 	.word	0x000040a0


	//   ....[41]....
        /*03dc*/ 	.word	0x000040b0


	//   ....[42]....
        /*03e0*/ 	.word	0x000040c0


	//   ....[43]....
        /*03e4*/ 	.word	0x000040d0


	//   ....[44]....
        /*03e8*/ 	.word	0x000040e0


	//   ....[45]....
        /*03ec*/ 	.word	0x000040f0


	//   ....[46]....
        /*03f0*/ 	.word	0x00004100


	//   ....[47]....
        /*03f4*/ 	.word	0x00004110


	//   ....[48]....
        /*03f8*/ 	.word	0x00004120


	//   ....[49]....
        /*03fc*/ 	.word	0x00004130


	//   ....[50]....
        /*0400*/ 	.word	0x00004140


	//   ....[51]....
        /*0404*/ 	.word	0x00004150


	//   ....[52]....
        /*0408*/ 	.word	0x00004160


	//   ....[53]....
        /*040c*/ 	.word	0x00004170


	//   ....[54]....
        /*0410*/ 	.word	0x00004180


	//   ....[55]....
        /*0414*/ 	.word	0x00004190


	//   ....[56]....
        /*0418*/ 	.word	0x000041a0


	//   ....[57]....
        /*041c*/ 	.word	0x000041b0


	//   ....[58]....
        /*0420*/ 	.word	0x000041c0


	//   ....[59]....
        /*0424*/ 	.word	0x000041d0


	//   ....[60]....
        /*0428*/ 	.word	0x000041e0


	//   ....[61]....
        /*042c*/ 	.word	0x000041f0


	//   ....[62]....
        /*0430*/ 	.word	0x00004200


	//   ....[63]....
        /*0434*/ 	.word	0x00004210


	//   ....[64]....
        /*0438*/ 	.word	0x00004220


	//   ....[65]....
        /*043c*/ 	.word	0x00004230


	//   ....[66]....
        /*0440*/ 	.word	0x00004240


	//   ....[67]....
        /*0444*/ 	.word	0x00004250


	//   ....[68]....
        /*0448*/ 	.word	0x00005430


	//   ....[69]....
        /*044c*/ 	.word	0x00005470


	//   ....[70]....
        /*0450*/ 	.word	0x00005480


	//   ....[71]....
        /*0454*/ 	.word	0x00005490


	//   ....[72]....
        /*0458*/ 	.word	0x000054a0


	//   ....[73]....
        /*045c*/ 	.word	0x000054b0


	//   ....[74]....
        /*0460*/ 	.word	0x000054c0


	//   ....[75]....
        /*0464*/ 	.word	0x000054d0


	//   ....[76]....
        /*0468*/ 	.word	0x000054e0


	//   ....[77]....
        /*046c*/ 	.word	0x000054f0


	//   ....[78]....
        /*0470*/ 	.word	0x00005500


	//   ....[79]....
        /*0474*/ 	.word	0x00005510


	//   ....[80]....
        /*0478*/ 	.word	0x00005520


	//   ....[81]....
        /*047c*/ 	.word	0x00005530


	//   ....[82]....
        /*0480*/ 	.word	0x00005540


	//   ....[83]....
        /*0484*/ 	.word	0x00005550


	//   ....[84]....
        /*0488*/ 	.word	0x00005560


	//   ....[85]....
        /*048c*/ 	.word	0x00005570


	//   ....[86]....
        /*0490*/ 	.word	0x00005580


	//   ....[87]....
        /*0494*/ 	.word	0x00005590


	//   ....[88]....
        /*0498*/ 	.word	0x000055a0


	//   ....[89]....
        /*049c*/ 	.word	0x000055b0


	//   ....[90]....
        /*04a0*/ 	.word	0x000055c0


	//   ....[91]....
        /*04a4*/ 	.word	0x000055d0


	//   ....[92]....
        /*04a8*/ 	.word	0x000055e0


	//   ....[93]....
        /*04ac*/ 	.word	0x000055f0


	//   ....[94]....
        /*04b0*/ 	.word	0x00005600


	//   ....[95]....
        /*04b4*/ 	.word	0x00005610


	//   ....[96]....
        /*04b8*/ 	.word	0x00005620


	//   ....[97]....
        /*04bc*/ 	.word	0x00005630


	//   ....[98]....
        /*04c0*/ 	.word	0x00005640


	//   ....[99]....
        /*04c4*/ 	.word	0x00005650


	//   ....[100]....
        /*04c8*/ 	.word	0x00005660


	//   ....[101]....
        /*04cc*/ 	.word	0x00005670


	//   ....[102]....
        /*04d0*/ 	.word	0x00006850


	//   ....[103]....
        /*04d4*/ 	.word	0x00006890


	//   ....[104]....
        /*04d8*/ 	.word	0x000068a0


	//   ....[105]....
        /*04dc*/ 	.word	0x000068b0


	//   ....[106]....
        /*04e0*/ 	.word	0x000068c0


	//   ....[107]....
        /*04e4*/ 	.word	0x000068d0


	//   ....[108]....
        /*04e8*/ 	.word	0x000068e0


	//   ....[109]....
        /*04ec*/ 	.word	0x000068f0


	//   ....[110]....
        /*04f0*/ 	.word	0x00006900


	//   ....[111]....
        /*04f4*/ 	.word	0x00006910


	//   ....[112]....
        /*04f8*/ 	.word	0x00006920


	//   ....[113]....
        /*04fc*/ 	.word	0x00006930


	//   ....[114]....
        /*0500*/ 	.word	0x00006940


	//   ....[115]....
        /*0504*/ 	.word	0x00006950


	//   ....[116]....
        /*0508*/ 	.word	0x00006960


	//   ....[117]....
        /*050c*/ 	.word	0x00006970


	//   ....[118]....
        /*0510*/ 	.word	0x00006980


	//   ....[119]....
        /*0514*/ 	.word	0x00006990


	//   ....[120]....
        /*0518*/ 	.word	0x000069a0


	//   ....[121]....
        /*051c*/ 	.word	0x000069b0


	//   ....[122]....
        /*0520*/ 	.word	0x000069c0


	//   ....[123]....
        /*0524*/ 	.word	0x000069d0


	//   ....[124]....
        /*0528*/ 	.word	0x000069e0


	//   ....[125]....
        /*052c*/ 	.word	0x000069f0


	//   ....[126]....
        /*0530*/ 	.word	0x00006a00


	//   ....[127]....
        /*0534*/ 	.word	0x00006a10


	//   ....[128]....
        /*0538*/ 	.word	0x00006a20


	//   ....[129]....
        /*053c*/ 	.word	0x00006a30


	//   ....[130]....
        /*0540*/ 	.word	0x00006a40


	//   ....[131]....
        /*0544*/ 	.word	0x00006a50


	//   ....[132]....
        /*0548*/ 	.word	0x00006a60


	//   ....[133]....
        /*054c*/ 	.word	0x00006a70


	//   ....[134]....
        /*0550*/ 	.word	0x00006a80


	//   ....[135]....
        /*0554*/ 	.word	0x00006a90


	//   ....[136]....
        /*0558*/ 	.word	0x00007c70


	//   ....[137]....
        /*055c*/ 	.word	0x00007ca0


	//   ....[138]....
        /*0560*/ 	.word	0x00007cb0


	//   ....[139]....
        /*0564*/ 	.word	0x00007cc0


	//   ....[140]....
        /*0568*/ 	.word	0x00007cd0


	//   ....[141]....
        /*056c*/ 	.word	0x00007ce0


	//   ....[142]....
        /*0570*/ 	.word	0x00007cf0


	//   ....[143]....
        /*0574*/ 	.word	0x00007d00


	//   ....[144]....
        /*0578*/ 	.word	0x00007d10


	//   ....[145]....
        /*057c*/ 	.word	0x00007d20


	//   ....[146]....
        /*0580*/ 	.word	0x00007d30


	//   ....[147]....
        /*0584*/ 	.word	0x00007d40


	//   ....[148]....
        /*0588*/ 	.word	0x00007d50


	//   ....[149]....
        /*058c*/ 	.word	0x00007d60


	//   ....[150]....
        /*0590*/ 	.word	0x00007d70


	//   ....[151]....
        /*0594*/ 	.word	0x00007d80


	//   ....[152]....
        /*0598*/ 	.word	0x00007d90


	//   ....[153]....
        /*059c*/ 	.word	0x00007da0


	//   ....[154]....
        /*05a0*/ 	.word	0x00007db0


	//   ....[155]....
        /*05a4*/ 	.word	0x00007dc0


	//   ....[156]....
        /*05a8*/ 	.word	0x00007dd0


	//   ....[157]....
        /*05ac*/ 	.word	0x00007de0


	//   ....[158]....
        /*05b0*/ 	.word	0x00007df0


	//   ....[159]....
        /*05b4*/ 	.word	0x00007e00


	//   ....[160]....
        /*05b8*/ 	.word	0x00007e10


	//   ....[161]....
        /*05bc*/ 	.word	0x00007e20


	//   ....[162]....
        /*05c0*/ 	.word	0x00007e30


	//   ....[163]....
        /*05c4*/ 	.word	0x00007e40


	//   ....[164]....
        /*05c8*/ 	.word	0x00007e50


	//   ....[165]....
        /*05cc*/ 	.word	0x00007e60


	//   ....[166]....
        /*05d0*/ 	.word	0x00007e70


	//   ....[167]....
        /*05d4*/ 	.word	0x00007e80


	//   ....[168]....
        /*05d8*/ 	.word	0x00007e90


	//   ....[169]....
        /*05dc*/ 	.word	0x00007ea0


	//----- nvinfo : EIATTR_VRC_CTA_INIT_COUNT
	.align		4
.L_1780:
        /*05e0*/ 	.byte	0x02, 0x4a
	.zero		1
	.zero		1


	//----- nvinfo : EIATTR_EXIT_INSTR_OFFSETS
	.align		4
        /*05e4*/ 	.byte	0x04, 0x1c
        /*05e6*/ 	.short	(.L_1782 - .L_1781)


	//   ....[0]....
.L_1781:
        /*05e8*/ 	.word	0x0000d5e0


	//   ....[1]....
        /*05ec*/ 	.word	0x0000d6a0


	//----- nvinfo : EIATTR_MAX_THREADS
	.align		4
.L_1782:
        /*05f0*/ 	.byte	0x04, 0x05
        /*05f2*/ 	.short	(.L_1784 - .L_1783)
.L_1783:
        /*05f4*/ 	.word	0x00000080
        /*05f8*/ 	.word	0x00000001
        /*05fc*/ 	.word	0x00000001


	//----- nvinfo : EIATTR_CRS_STACK_SIZE
	.align		4
.L_1784:
        /*0600*/ 	.byte	0x04, 0x1e
        /*0602*/ 	.short	(.L_1786 - .L_1785)
.L_1785:
        /*0604*/ 	.word	0x00000000


	//----- nvinfo : EIATTR_CBANK_PARAM_SIZE
	.align		4
.L_1786:
        /*0608*/ 	.byte	0x03, 0x19
        /*060a*/ 	.short	0x0030


	//----- nvinfo : EIATTR_PARAM_CBANK
	.align		4
        /*060c*/ 	.byte	0x04, 0x0a
        /*060e*/ 	.short	(.L_1788 - .L_1787)
	.align		4
.L_1787:
        /*0610*/ 	.word	index@(.nv.constant0._ZN17fastertransformer38beam_online_softmax_topk_stage1_kernelIfLi1ELi16ELi128EEEvPKT_S3_PKbPfiiPKi)
        /*0614*/ 	.short	0x0380
        /*0616*/ 	.short	0x0030


	//----- nvinfo : EIATTR_SW_WAR
	.align		4
.L_1788:
        /*0618*/ 	.byte	0x04, 0x36
        /*061a*/ 	.short	(.L_1790 - .L_1789)
.L_1789:
        /*061c*/ 	.word	0x00000008
.L_1790:


//--------------------- .nv.info._ZN17fastertransformer38beam_online_softmax_topk_stage2_kernelIfLi4ELi128EEEvPKfS2_PiPT_ii --------------------------
	.section	.nv.info._ZN17fastertransformer38beam_online_softmax_topk_stage2_kernelIfLi4ELi128EEEvPKfS2_PiPT_ii,"",@"SHT_CUDA_INFO"
	.sectionflags	@""
	.align	4


	//----- nvinfo : EIATTR_CUDA_API_VERSION
	.align		4
        /*0000*/ 	.byte	0x04, 0x37
        /*0002*/ 	.short	(.L_1792 - .L_1791)
.L_1791:
        /*0004*/ 	.word	0x00000082


	//----- nvinfo : EIATTR_KPARAM_INFO
	.align		4
.L_1792:
        /*0008*/ 	.byte	0x04, 0x17
        /*000a*/ 	.short	(.L_1794 - .L_1793)
.L_1793:
        /*000c*/ 	.word	0x00000000
        /*0010*/ 	.short	0x0005
        /*0012*/ 	.short	0x0024
        /*0014*/ 	.byte	0x00, 0xf0, 0x11, 0x00


	//----- nvinfo : EIATTR_KPARAM_INFO
	.align		4
.L_1794:
        /*0018*/ 	.byte	0x04, 0x17
        /*001a*/ 	.short	(.L_1796 - .L_1795)
.L_1795:
        /*001c*/ 	.word	0x00000000
        /*0020*/ 	.short	0x0004
        /*0022*/ 	.short	0x0020
        /*0024*/ 	.byte	0x00, 0xf0, 0x11, 0x00


	//----- nvinfo : EIATTR_KPARAM_INFO
	.align		4
.L_1796:
        /*0028*/ 	.byte	0x04, 0x17
        /*002a*/ 	.short	(.L_1798 - .L_1797)
.L_1797:
        /*002c*/ 	.word	0x00000000
        /*0030*/ 	.short	0x0003
        /*0032*/ 	.short	0x0018
        /*0034*/ 	.byte	0x00, 0xf5, 0x21, 0x00


	//----- nvinfo : EIATTR_KPARAM_INFO
	.align		4
.L_1798:
        /*0038*/ 	.byte	0x04, 0x17
        /*003a*/ 	.short	(.L_1800 - .L_1799)
.L_1799:
        /*003c*/ 	.word	0x00000000
        /*0040*/ 	.short	0x0002
        /*0042*/ 	.short	0x0010
        /*0044*/ 	.byte	0x00, 0xf5, 0x21, 0x00


	//----- nvinfo : EIATTR_KPARAM_INFO
	.align		4
.L_1800:
        /*0048*/ 	.byte	0x04, 0x17
        /*004a*/ 	.short	(.L_1802 - .L_1801)
.L_1801:
        /*004c*/ 	.word	0x00000000
        /*0050*/ 	.short	0x0001
        /*0052*/ 	.short	0x0008
        /*0054*/ 	.byte	0x00, 0xf5, 0x21, 0x00


	//----- nvinfo : EIATTR_KPARAM_INFO
	.align		4
.L_1802:
        /*0058*/ 	.byte	0x04, 0x17
        /*005a*/ 	.short	(.L_1804 - .L_1803)
.L_1803:
        /*005c*/ 	.word	0x00000000
        /*0060*/ 	.short	0x0000
        /*0062*/ 	.short	0x0000
        /*0064*/ 	.byte	0x00, 0xf5, 0x21, 0x00


	//----- nvinfo : EIATTR_SPARSE_MMA_MASK
	.align		4
.L_1804:
        /*0068*/ 	.byte	0x03, 0x50
        /*006a*/ 	.short	0x0000


	//----- nvinfo : EIATTR_MAXREG_COUNT
	.align		4
        /*006c*/ 	.byte	0x03, 0x1b
        /*006e*/ 	.short	0x00ff


	//----- nvinfo : EIATTR_NUM_BARRIERS
	.align		4
        /*0070*/ 	.byte	0x02, 0x4c
        /*0072*/ 	.byte	0x01
	.zero		1


	//----- nvinfo : EIATTR_MERCURY_ISA_VERSION
	.align		4
        /*0074*/ 	.byte	0x03, 0x5f
        /*0076*/ 	.short	0x0101


	//----- nvinfo : EIATTR_COOP_GROUP_MASK_REGIDS
	.align		4
        /*0078*/ 	.byte	0x04, 0x29
        /*007a*/ 	.short	(.L_1806 - .L_1805)


	//   ....[0]....
.L_1805:
        /*007c*/ 	.word	0xffffffff


	//   ....[1]....
        /*0080*/ 	.word	0xffffffff


	//   ....[2]....
        /*0084*/ 	.word	0xffffffff


	//   ....[3]....
        /*0088*/ 	.word	0xffffffff


	//   ....[4]....
        /*008c*/ 	.word	0xffffffff


	//   ....[5]....
        /*0090*/ 	.word	0xffffffff


	//   ....[6]....
        /*0094*/ 	.word	0xffffffff


	//   ....[7]....
        /*0098*/ 	.word	0xffffffff


	//   ....[8]....
        /*009c*/ 	.word	0xffffffff


	//   ....[9]....
        /*00a0*/ 	.word	0xffffffff


	//   ....[10]....
        /*00a4*/ 	.word	0xffffffff


	//   ....[11]....
        /*00a8*/ 	.word	0xffffffff


	//   ....[12]....
        /*00ac*/ 	.word	0xffffffff


	//   ....[13]....
        /*00b0*/ 	.word	0xffffffff


	//   ....[14]....
        /*00b4*/ 	.word	0xffffffff


	//   ....[15]....
        /*00b8*/ 	.word	0xffffffff


	//   ....[16]....
        /*00bc*/ 	.word	0xffffffff


	//   ....[17]....
        /*00c0*/ 	.word	0xffffffff


	//   ....[18]....
        /*00c4*/ 	.word	0xffffffff


	//   ....[19]....
        /*00c8*/ 	.word	0xffffffff


	//   ....[20]....
        /*00cc*/ 	.word	0xffffffff


	//   ....[21]....
        /*00d0*/ 	.word	0xffffffff


	//   ....[22]....
        /*00d4*/ 	.word	0xffffffff


	//   ....[23]....
        /*00d8*/ 	.word	0xffffffff


	//   ....[24]....
        /*00dc*/ 	.word	0xffffffff


	//   ....[25]....
        /*00e0*/ 	.word	0xffffffff


	//   ....[26]....
        /*00e4*/ 	.word	0xffffffff


	//   ....[27]....
        /*00e8*/ 	.word	0xffffffff


	//   ....[28]....
        /*00ec*/ 	.word	0xffffffff


	//   ....[29]....
        /*00f0*/ 	.word	0xffffffff


	//   ....[30]....
        /*00f4*/ 	.word	0xffffffff


	//   ....[31]....
        /*00f8*/ 	.word	0xffffffff


	//   ....[32]....
        /*00fc*/ 	.word	0xffffffff


	//   ....[33]....
        /*0100*/ 	.word	0xffffffff


	//   ....[34]....
        /*0104*/ 	.word	0xffffffff


	//   ....[35]....
        /*0108*/ 	.word	0xffffffff


	//   ....[36]....
        /*010c*/ 	.word	0xffffffff


	//   ....[37]....
        /*0110*/ 	.word	0xffffffff


	//   ....[38]....
        /*0114*/ 	.word	0xffffffff


	//   ....[39]....
        /*0118*/ 	.word	0xffffffff


	//   ....[40]....
        /*011c*/ 	.word	0xffffffff


	//   ....[41]....
        /*0120*/ 	.word	0xffffffff


	//   ....[42]....
        /*0124*/ 	.word	0xffffffff


	//   ....[43]....
        /*0128*/ 	.word	0xffffffff


	//   ....[44]....
        /*012c*/ 	.word	0xffffffff


	//   ....[45]....
        /*0130*/ 	.word	0xffffffff


	//   ....[46]....
        /*0134*/ 	.word	0xffffffff


	//   ....[47]....
        /*0138*/ 	.word	0xffffffff


	//   ....[48]....
        /*013c*/ 	.word	0xffffffff


	//   ....[49]....
        /*0140*/ 	.word	0xffffffff


	//----- nvinfo : EIATTR_COOP_GROUP_INSTR_OFFSETS
	.align		4
.L_1806:
        /*0144*/ 	.byte	0x04, 0x28
        /*0146*/ 	.short	(.L_1808 - .L_1807)


	//   ....[0]....
.L_1807:
        /*0148*/ 	.word	0x00002230


	//   ....[1]....
        /*014c*/ 	.word	0x00002240


	//   ....[2]....
        /*0150*/ 	.word	0x00002250


	//   ....[3]....
        /*0154*/ 	.word	0x00002260


	//   ....[4]....
        /*0158*/ 	.word	0x00002270


	//   ....[5]....
        /*015c*/ 	.word	0x00002290


	//   ....[6]....
        /*0160*/ 	.word	0x000022a0


	//   ....[7]....
        /*0164*/ 	.word	0x000022b0


	//   ....[8]....
        /*0168*/ 	.word	0x000022c0


	//   ....[9]....
        /*016c*/ 	.word	0x000022d0


	//   ....[10]....
        /*0170*/ 	.word	0x00002fe0


	//   ....[11]....
        /*0174*/ 	.word	0x00003000


	//   ....[12]....
        /*0178*/ 	.word	0x00003010


	//   ....[13]....
        /*017c*/ 	.word	0x00003020


	//   ....[14]....
        /*0180*/ 	.word	0x00003030


	//   ....[15]....
        /*0184*/ 	.word	0x00003040


	//   ....[16]....
        /*0188*/ 	.word	0x00003050


	//   ....[17]....
        /*018c*/ 	.word	0x00003060


	//   ....[18]....
        /*0190*/ 	.word	0x00003070


	//   ....[19]....
        /*0194*/ 	.word	0x00003080


	//   ....[20]....
        /*0198*/ 	.word	0x00003d90


	//   ....[21]....
        /*019c*/ 	.word	0x00003db0


	//   ....[22]....
        /*01a0*/ 	.word	0x00003dc0


	//   ....[23]....
        /*01a4*/ 	.word	0x00003dd0


	//   ....[24]....
        /*01a8*/ 	.word	0x00003de0


	//   ....[25]....
        /*01ac*/ 	.word	0x00003df0


	//   ....[26]....
        /*01b0*/ 	.word	0x00003e00


	//   ....[27]....
        /*01b4*/ 	.word	0x00003e10


	//   ....[28]....
        /*01b8*/ 	.word	0x00003e20


	//   ....[29]....
        /*01bc*/ 	.word	0x00003e30


	//   ....[30]....
        /*01c0*/ 	.word	0x00004b40


	//   ....[31]....
        /*01c4*/ 	.word	0x00004b60


	//   ....[32]....
        /*01c8*/ 	.word	0x00004b70


	//   ....[33]....
        /*01cc*/ 	.word	0x00004b80


	//   ....[34]....
        /*01d0*/ 	.word	0x00004b90


	//   ....[35]....
        /*01d4*/ 	.word	0x00004ba0


	//   ....[36]....
        /*01d8*/ 	.word	0x00004bb0


	//   ....[37]....
        /*01dc*/ 	.word	0x00004bc0


	//   ....[38]....
        /*01e0*/ 	.word	0x00004bd0


	//   ....[39]....
        /*01e4*/ 	.word	0x00004be0


	//   ....[40]....
        /*01e8*/ 	.word	0x000058f0


	//   ....[41]....
        /*01ec*/ 	.word	0x00005910


	//   ....[42]....
        /*01f0*/ 	.word	0x00005920


	//   ....[43]....
        /*01f4*/ 	.word	0x00005930


	//   ....[44]....
        /*01f8*/ 	.word	0x00005940


	//   ....[45]....
        /*01fc*/ 	.word	0x00005950


	//   ....[46]....
        /*0200*/ 	.word	0x00005960


	//   ....[47]....
        /*0204*/ 	.word	0x00005970


	//   ....[48]....
        /*0208*/ 	.word	0x00005980


	//   ....[49]....
        /*020c*/ 	.word	0x00005990


	//----- nvinfo : EIATTR_VRC_CTA_INIT_COUNT
	.align		4
.L_1808:
        /*0210*/ 	.byte	0x02, 0x4a
	.zero		1
	.zero		1


	//----- nvinfo : EIATTR_EXIT_INSTR_OFFSETS
	.align		4
        /*0214*/ 	.byte	0x04, 0x1c
        /*0216*/ 	.short	(.L_1810 - .L_1809)


	//   ....[0]....
.L_1809:
        /*0218*/ 	.word	0x00008ec0


	//   ....[1]....
        /*021c*/ 	.word	0x000090b0


	//   ....[2]....
        /*0220*/ 	.word	0x00009120


	//----- nvinfo : EIATTR_MAX_THREADS
	.align		4
.L_1810:
        /*0224*/ 	.byte	0x04, 0x05
        /*0226*/ 	.short	(.L_1812 - .L_1811)
.L_1811:
        /*0228*/ 	.word	0x00000080
        /*022c*/ 	.word	0x00000001
        /*0230*/ 	.word	0x00000001


	//----- nvinfo : EIATTR_CRS_STACK_SIZE
	.align		4
.L_1812:
        /*0234*/ 	.byte	0x04, 0x1e
        /*0236*/ 	.short	(.L_1814 - .L_1813)
.L_1813:
        /*0238*/ 	.word	0x00000000


	//----- nvinfo : EIATTR_CBANK_PARAM_SIZE
	.align		4
.L_1814:
        /*023c*/ 	.byte	0x03, 0x19
        /*023e*/ 	.short	0x0028


	//----- nvinfo : EIATTR_PARAM_CBANK
	.align		4
        /*0240*/ 	.byte	0x04, 0x0a
        /*0242*/ 	.short	(.L_1816 - .L_1815)
	.align		4
.L_1815:
        /*0244*/ 	.word	index@(.nv.constant0._ZN17fastertransformer38beam_online_softmax_topk_stage2_kernelIfLi4ELi128EEEvPKfS2_PiPT_ii)
        /*0248*/ 	.short	0x0380
        /*024a*/ 	.short	0x0028


	//----- nvinfo : EIATTR_SW_WAR
	.align		4
.L_1816:
        /*024c*/ 	.byte	0x04, 0x36
        /*024e*/ 	.short	(.L_1818 - .L_1817)
.L_1817:
        /*0250*/ 	.word	0x00000008
.L_1818:


//--------------------- .nv.info._ZN17fastertransformer38beam_online_softmax_topk_stage2_kernelIfLi4ELi64EEEvPKfS2_PiPT_ii --------------------------
	.section	.nv.info._ZN17fastertransformer38beam_online_softmax_topk_stage2_kernelIfLi4ELi64EEEvPKfS2_PiPT_ii,"",@"SHT_CUDA_INFO"
	.sectionflags	@""
	.align	4


	//----- nvinfo : EIATTR_CUDA_API_VERSION
	.align		4
        /*0000*/ 	.byte	0x04, 0x37
        /*0002*/ 	.short	(.L_1820 - .L_1819)
.L_1819:
        /*0004*/ 	.word	0x00000082


	//----- nvinfo : EIATTR_KPARAM_INFO
	.align		4
.L_1820:
        /*0008*/ 	.byte	0x04, 0x17
        /*000a*/ 	.short	(.L_1822 - .L_1821)
.L_1821:
        /*000c*/ 	.word	0x00000000
        /*0010*/ 	.short	0x0005
        /*0012*/ 	.short	0x0024
        /*0014*/ 	.byte	0x00, 0xf0, 0x11, 0x00


	//----- nvinfo : EIATTR_KPARAM_INFO
	.align		4
.L_1822:
        /*0018*/ 	.byte	0x04, 0x17
        /*001a*/ 	.short	(.L_1824 - .L_1823)
.L_1823:
        /*001c*/ 	.word	0x00000000
        /*0020*/ 	.short	0x0004
        /*0022*/ 	.short	0x0020
        /*0024*/ 	.byte	0x00, 0xf0, 0x11, 0x00


	//----- nvinfo : EIATTR_KPARAM_INFO
	.align		4
.L_1824:
        /*0028*/ 	.byte	0x04, 0x17
        /*002a*/ 	.short	(.L_1826 - .L_1825)
.L_1825:
        /*002c*/ 	.word	0x00000000
        /*0030*/ 	.short	0x0003
        /*0032*/ 	.short	0x0018
        /*0034*/ 	.byte	0x00, 0xf5, 0x21, 0x00


	//----- nvinfo : EIATTR_KPARAM_INFO
	.align		4
.L_1826:
        /*0038*/ 	.byte	0x04, 0x17
        /*003a*/ 	.short	(.L_1828 - .L_1827)
.L_1827:
        /*003c*/ 	.word	0x00000000
        /*0040*/ 	.short	0x0002
        /*0042*/ 	.short	0x0010
        /*0044*/ 	.byte	0x00, 0xf5, 0x21, 0x00


	//----- nvinfo : EIATTR_KPARAM_INFO
	.align		4
.L_1828:
        /*0048*/ 	.byte	0x04, 0x17
        /*004a*/ 	.short	(.L_1830 - .L_1829)
.L_1829:
        /*004c*/ 	.word	0x00000000
        /*0050*/ 	.short	0x0001
        /*0052*/ 	.short	0x0008
        /*0054*/ 	.byte	0x00, 0xf5, 0x21, 0x00


	//----- nvinfo : EIATTR_KPARAM_INFO
	.align		4
.L_1830:
        /*0058*/ 	.byte	0x04, 0x17
        /*005a*/ 	.short	(.L_1832 - .L_1831)
.L_1831:
        /*005c*/ 	.word	0x00000000
        /*0060*/ 	.short	0x0000
        /*0062*/ 	.short	0x0000
        /*0064*/ 	.byte	0x00, 0xf5, 0x21, 0x00


	//----- nvinfo : EIATTR_SPARSE_MMA_MASK
	.align		4
.L_1832:
        /*0068*/ 	.byte	0x03, 0x50
        /*006a*/ 	.short	0x0000


	//----- nvinfo : EIATTR_MAXREG_COUNT
	.align		4
        /*006c*/ 	.byte	0x03, 0x1b
        /*006e*/ 	.short	0x00ff


	//----- nvinfo : EIATTR_NUM_BARRIERS
	.align		4
        /*0070*/ 	.byte	0x02, 0x4c
        /*0072*/ 	.byte	0x01
	.zero		1


	//----- nvinfo : EIATTR_MERCURY_ISA_VERSION
	.align		4
        /*0074*/ 	.byte	0x03, 0x5f
        /*0076*/ 	.short	0x0101


	//----- nvinfo : EIATTR_COOP_GROUP_MASK_REGIDS
	.align		4
        /*0078*/ 	.byte	0x04, 0x29
        /*007a*/ 	.short	(.L_1834 - .L_1833)


	//   ....[0]....
.L_1833:
        /*007c*/ 	.word	0xffffffff


	//   ....[1]....
        /*0080*/ 	.word	0xffffffff


	//   ....[2]....
        /*0084*/ 	.word	0xffffffff


	//   ....[3]....
        /*0088*/ 	.word	0xffffffff


	//   ....[4]....
        /*008c*/ 	.word	0xffffffff


	//   ....[5]....
        /*0090*/ 	.word	0xffffffff


	//   ....[6]....
        /*0094*/ 	.word	0xffffffff


	//   ....[7]....
        /*0098*/ 	.word	0xffffffff


	//   ....[8]....
        /*009c*/ 	.word	0xffffffff


	//   ....[9]....
        /*00a0*/ 	.word	0xffffffff


	//   ....[10]....
        /*00a4*/ 	.word	0xffffffff


	//   ....[11]....
        /*00a8*/ 	.word	0xffffffff


	//   ....[12]....
        /*00ac*/ 	.word	0xffffffff


	//   ....[13]....
        /*00b0*/ 	.word	0xffffffff


	//   ....[14]....
        /*00b4*/ 	.word	0xffffffff


	//   ....[15]....
        /*00b8*/ 	.word	0xffffffff


	//   ....[16]....
        /*00bc*/ 	.word	0xffffffff


	//   ....[17]....
        /*00c0*/ 	.word	0xffffffff


	//   ....[18]....
        /*00c4*/ 	.word	0xffffffff


	//   ....[19]....
        /*00c8*/ 	.word	0xffffffff


	//   ....[20]....
        /*00cc*/ 	.word	0xffffffff


	//   ....[21]....
        /*00d0*/ 	.word	0xffffffff


	//   ....[22]....
        /*00d4*/ 	.word	0xffffffff


	//   ....[23]....
        /*00d8*/ 	.word	0xffffffff


	//   ....[24]....
        /*00dc*/ 	.word	0xffffffff


	//   ....[25]....
        /*00e0*/ 	.word	0xffffffff


	//   ....[26]....
        /*00e4*/ 	.word	0xffffffff


	//   ....[27]....
        /*00e8*/ 	.word	0xffffffff


	//   ....[28]....
        /*00ec*/ 	.word	0xffffffff


	//   ....[29]....
        /*00f0*/ 	.word	0xffffffff


	//   ....[30]....
        /*00f4*/ 	.word	0xffffffff


	//   ....[31]....
        /*00f8*/ 	.word	0xffffffff


	//   ....[32]....
        /*00fc*/ 	.word	0xffffffff


	//   ....[33]....
        /*0100*/ 	.word	0xffffffff


	//   ....[34]....
        /*0104*/ 	.word	0xffffffff


	//   ....[35]....
        /*0108*/ 	.word	0xffffffff


	//   ....[36]....
        /*010c*/ 	.word	0xffffffff


	//   ....[37]....
        /*0110*/ 	.word	0xffffffff


	//   ....[38]....
        /*0114*/ 	.word	0xffffffff


	//   ....[39]....
        /*0118*/ 	.word	0xffffffff


	//   ....[40]....
        /*011c*/ 	.word	0xffffffff


	//   ....[41]....
        /*0120*/ 	.word	0xffffffff


	//   ....[42]....
        /*0124*/ 	.word	0xffffffff


	//   ....[43]....
        /*0128*/ 	.word	0xffffffff


	//   ....[44]....
        /*012c*/ 	.word	0xffffffff


	//   ....[45]....
        /*0130*/ 	.word	0xffffffff


	//   ....[46]....
        /*0134*/ 	.word	0xffffffff


	//   ....[47]....
        /*0138*/ 	.word	0xffffffff


	//   ....[48]....
        /*013c*/ 	.word	0xffffffff


	//   ....[49]....
        /*0140*/ 	.word	0xffffffff


	//----- nvinfo : EIATTR_COOP_GROUP_INSTR_OFFSETS
	.align		4
.L_1834:
        /*0144*/ 	.byte	0x04, 0x28
        /*0146*/ 	.short	(.L_1836 - .L_1835)


	//   ....[0]....
.L_1835:
        /*0148*/ 	.word	0x00002230


	//   ....[1]....
        /*014c*/ 	.word	0x00002240


	//   ....[2]....
        /*0150*/ 	.word	0x00002250


	//   ....[3]....
        /*0154*/ 	.word	0x00002260


	//   ....[4]....
        /*0158*/ 	.word	0x00002270


	//   ....[5]....
        /*015c*/ 	.word	0x00002290


	//   ....[6]....
        /*0160*/ 	.word	0x000022a0


	//   ....[7]....
        /*0164*/ 	.word	0x000022b0


	//   ....[8]....
        /*0168*/ 	.word	0x000022c0


	//   ....[9]....
        /*016c*/ 	.word	0x000022d0


	//   ....[10]....
        /*0170*/ 	.word	0x00002fe0


	//   ....[11]....
        /*0174*/ 	.word	0x00003000


	//   ....[12]....
        /*0178*/ 	.word	0x00003010


	//   ....[13]....
        /*017c*/ 	.word	0x00003020


	//   ....[14]....
        /*0180*/ 	.word	0x00003030


	//   ....[15]....
        /*0184*/ 	.word	0x00003040


	//   ....[16]....
        /*0188*/ 	.word	0x00003050


	//   ....[17]....
        /*018c*/ 	.word	0x00003060


	//   ....[18]....
        /*0190*/ 	.word	0x00003070


	//   ....[19]....
        /*0194*/ 	.word	0x00003080


	//   ....[20]....
        /*0198*/ 	.word	0x00003d90


	//   ....[21]....
        /*019c*/ 	.word	0x00003db0


	//   ....[22]....
        /*01a0*/ 	.word	0x00003dc0


	//   ....[23]....
        /*01a4*/ 	.word	0x00003dd0


	//   ....[24]....
        /*01a8*/ 	.word	0x00003de0


	//   ....[25]....
        /*01ac*/ 	.word	0x00003df0


	//   ....[26]....
        /*01b0*/ 	.word	0x00003e00


	//   ....[27]....
        /*01b4*/ 	.word	0x00003e10


	//   ....[28]....
        /*01b8*/ 	.word	0x00003e20


	//   ....[29]....
        /*01bc*/ 	.word	0x00003e30


	//   ....[30]....
        /*01c0*/ 	.word	0x00004b40


	//   ....[31]....
        /*01c4*/ 	.word	0x00004b60


	//   ....[32]....
        /*01c8*/ 	.word	0x00004b70


	//   ....[33]....
        /*01cc*/ 	.word	0x00004b80


	//   ....[34]....
        /*01d0*/ 	.word	0x00004b90


	//   ....[35]....
        /*01d4*/ 	.word	0x00004ba0


	//   ....[36]....
        /*01d8*/ 	.word	0x00004bb0


	//   ....[37]....
        /*01dc*/ 	.word	0x00004bc0


	//   ....[38]....
        /*01e0*/ 	.word	0x00004bd0


	//   ....[39]....
        /*01e4*/ 	.word	0x00004be0


	//   ....[40]....
        /*01e8*/ 	.word	0x000058f0


	//   ....[41]....
        /*01ec*/ 	.word	0x00005910


	//   ....[42]....
        /*01f0*/ 	.word	0x00005920


	//   ....[43]....
        /*01f4*/ 	.word	0x00005930


	//   ....[44]....
        /*01f8*/ 	.word	0x00005940


	//   ....[45]....
        /*01fc*/ 	.word	0x00005950


	//   ....[46]....
        /*0200*/ 	.word	0x00005960


	//   ....[47]....
        /*0204*/ 	.word	0x00005970


	//   ....[48]....
        /*0208*/ 	.word	0x00005980


	//   ....[49]....
        /*020c*/ 	.word	0x00005990


	//----- nvinfo : EIATTR_VRC_CTA_INIT_COUNT
	.align		4
.L_1836:
        /*0210*/ 	.byte	0x02, 0x4a
	.zero		1
	.zero		1


	//----- nvinfo : EIATTR_EXIT_INSTR_OFFSETS
	.align		4
        /*0214*/ 	.byte	0x04, 0x1c
        /*0216*/ 	.short	(.L_1838 - .L_1837)


	//   ....[0]....
.L_1837:
        /*0218*/ 	.word	0x000074f0


	//   ....[1]....
        /*021c*/ 	.word	0x000076e0


	//   ....[2]....
        /*0220*/ 	.word	0x00007750


	//----- nvinfo : EIATTR_MAX_THREADS
	.align		4
.L_1838:
        /*0224*/ 	.byte	0x04, 0x05
        /*0226*/ 	.short	(.L_1840 - .L_1839)
.L_1839:
        /*0228*/ 	.word	0x00000040
        /*022c*/ 	.word	0x00000001
        /*0230*/ 	.word	0x00000001


	//----- nvinfo : EIATTR_CRS_STACK_SIZE
	.align		4
.L_1840:
        /*0234*/ 	.byte	0x04, 0x1e
        /*0236*/ 	.short	(.L_1842 - .L_1841)
.L_1841:
        /*0238*/ 	.word	0x00000000


	//----- nvinfo : EIATTR_CBANK_PARAM_SIZE
	.align		4
.L_1842:
        /*023c*/ 	.byte	0x03, 0x19
        /*023e*/ 	.short	0x0028


	//----- nvinfo : EIATTR_PARAM_CBANK
	.align		4
        /*0240*/ 	.byte	0x04, 0x0a
        /*0242*/ 	.short	(.L_1844 - .L_1843)
	.align		4
.L_1843:
        /*0244*/ 	.word	index@(.nv.constant0._ZN17fastertransformer38beam_online_softmax_topk_stage2_kernelIfLi4ELi64EEEvPKfS2_PiPT_ii)
        /*0248*/ 	.short	0x0380
        /*024a*/ 	.short	0x0028


	//----- nvinfo : EIATTR_SW_WAR
	.align		4
.L_1844:
        /*024c*/ 	.byte	0x04, 0x36
        /*024e*/ 	.short	(.L_1846 - .L_1845)
.L_1845:
        /*0250*/ 	.word	0x00000008
.L_1846:


//--------------------- .nv.info._ZN17fastertransformer38beam_online_softmax_topk_stage2_kernelIfLi4ELi32EEEvPKfS2_PiPT_ii --------------------------
	.section	.nv.info._ZN17fastertransformer38beam_online_softmax_topk_stage2_kernelIfLi4ELi32EEEvPKfS2_PiPT_ii,"",@"SHT_CUDA_INFO"
	.sectionflags	@""
	.align	4


	//----- nvinfo : EIATTR_CUDA_API_VERSION
	.align		4
        /*0000*/ 	.byte	0x04, 0x37
        /*0002*/ 	.short	(.L_1848 - .L_1847)
.L_1847:
        /*0004*/ 	.word	0x00000082


	//----- nvinfo : EIATTR_KPARAM_INFO
	.align		4
.L_1848:
        /*0008*/ 	.byte	0x04, 0x17
        /*000a*/ 	.short	(.L_1850 - .L_1849)
.L_1849:
        /*000c*/ 	.word	0x00000000
        /*0010*/ 	.short	0x0005
        /*0012*/ 	.short	0x0024
        /*0014*/ 	.byte	0x00, 0xf0, 0x11, 0x00


	//----- nvinfo : EIATTR_KPARAM_INFO
	.align		4
.L_1850:
        /*0018*/ 	.byte	0x04, 0x17
        /*001a*/ 	.short	(.L_1852 - .L_1851)
.L_1851:
        /*001c*/ 	.word	0x00000000
        /*0020*/ 	.short	0x0004
        /*0022*/ 	.short	0x0020
        /*0024*/ 	.byte	0x00, 0xf0, 0x11, 0x00


	//----- nvinfo : EIATTR_KPARAM_INFO
	.align		4
.L_1852:
        /*0028*/ 	.byte	0x04, 0x17
        /*002a*/ 	.short	(.L_1854 - .L_1853)
.L_1853:
        /*002c*/ 	.word	0x00000000
        /*0030*/ 	.short	0x0003
        /*0032*/ 	.short	0x0018
        /*0034*/ 	.byte	0x00, 0xf5, 0x21, 0x00


	//----- nvinfo : EIATTR_KPARAM_INFO
	.align		4
.L_1854:
        /*0038*/ 	.byte	0x04, 0x17
        /*003a*/ 	.short	(.L_1856 - .L_1855)
.L_1855:
        /*003c*/ 	.word	0x00000000
        /*0040*/ 	.short	0x0002
        /*0042*/ 	.short	0x0010
        /*0044*/ 	.byte	0x00, 0xf5, 0x21, 0x00


	//----- nvinfo : EIATTR_KPARAM_INFO
	.align		4
.L_1856:
        /*0048*/ 	.byte	0x04, 0x17
        /*004a*/ 	.short	(.L_1858 - .L_1857)
.L_1857:
        /*004c*/ 	.word	0x00000000
        /*0050*/ 	.short	0x0001
        /*0052*/ 	.short	0x0008
        /*0054*/ 	.byte	0x00, 0xf5, 0x21, 0x00


	//----- nvinfo : EIATTR_KPARAM_INFO
	.align		4
.L_1858:
        /*0058*/ 	.byte	0x04, 0x17
        /*005a*/ 	.short	(.L_1860 - .L_1859)
.L_1859:
        /*005c*/ 	.word	0x00000000
        /*0060*/ 	.short	0x0000
        /*0062*/ 	.short	0x0000
        /*0064*/ 	.byte	0x00, 0xf5, 0x21, 0x00


	//----- nvinfo : EIATTR_SPARSE_MMA_MASK
	.align		4
.L_1860:
        /*0068*/ 	.byte	0x03, 0x50
        /*006a*/ 	.short	0x0000


	//----- nvinfo : EIATTR_MAXREG_COUNT
	.align		4
        /*006c*/ 	.byte	0x03, 0x1b
        /*006e*/ 	.short	0x00ff


	//----- nvinfo : EIATTR_NUM_BARRIERS
	.align		4
        /*0070*/ 	.byte	0x02, 0x4c
        /*0072*/ 	.byte	0x01
	.zero		1


	//----- nvinfo : EIATTR_MERCURY_ISA_VERSION
	.align		4
        /*0074*/ 	.byte	0x03, 0x5f
        /*0076*/ 	.short	0x0101


	//----- nvinfo : EIATTR_COOP_GROUP_MASK_REGIDS
	.align		4
        /*0078*/ 	.byte	0x04, 0x29
        /*007a*/ 	.short	(.L_1862 - .L_1861)


	//   ....[0]....
.L_1861:
        /*007c*/ 	.word	0xffffffff


	//   ....[1]....
        /*0080*/ 	.word	0xffffffff


	//   ....[2]....
        /*0084*/ 	.word	0xffffffff


	//   ....[3]....
        /*0088*/ 	.word	0xffffffff


	//   ....[4]....
        /*008c*/ 	.word	0xffffffff


	//   ....[5]....
        /*0090*/ 	.word	0xffffffff


	//   ....[6]....
        /*0094*/ 	.word	0xffffffff


	//   ....[7]....
        /*0098*/ 	.word	0xffffffff


	//   ....[8]....
        /*009c*/ 	.word	0xffffffff


	//   ....[9]....
        /*00a0*/ 	.word	0xffffffff


	//   ....[10]....
        /*00a4*/ 	.word	0xffffffff


	//   ....[11]....
        /*00a8*/ 	.word	0xffffffff


	//   ....[12]....
        /*00ac*/ 	.word	0xffffffff


	//   ....[13]....
        /*00b0*/ 	.word	0xffffffff


	//   ....[14]....
        /*00b4*/ 	.word	0xffffffff


	//   ....[15]....
        /*00b8*/ 	.word	0xffffffff


	//   ....[16]....
        /*00bc*/ 	.word	0xffffffff


	//   ....[17]....
        /*00c0*/ 	.word	0xffffffff


	//   ....[18]....
        /*00c4*/ 	.word	0xffffffff


	//   ....[19]....
        /*00c8*/ 	.word	0xffffffff


	//   ....[20]....
        /*00cc*/ 	.word	0xffffffff


	//   ....[21]....
        /*00d0*/ 	.word	0xffffffff


	//   ....[22]....
        /*00d4*/ 	.word	0xffffffff


	//   ....[23]....
        /*00d8*/ 	.word	0xffffffff


	//   ....[24]....
        /*00dc*/ 	.word	0xffffffff


	//   ....[25]....
        /*00e0*/ 	.word	0xffffffff


	//   ....[26]....
        /*00e4*/ 	.word	0xffffffff


	//   ....[27]....
        /*00e8*/ 	.word	0xffffffff


	//   ....[28]....
        /*00ec*/ 	.word	0xffffffff


	//   ....[29]....
        /*00f0*/ 	.word	0xffffffff


	//   ....[30]....
        /*00f4*/ 	.word	0xffffffff


	//   ....[31]....
        /*00f8*/ 	.word	0xffffffff


	//   ....[32]....
        /*00fc*/ 	.word	0xffffffff


	//   ....[33]....
        /*0100*/ 	.word	0xffffffff


	//   ....[34]....
        /*0104*/ 	.word	0xffffffff


	//   ....[35]....
        /*0108*/ 	.word	0xffffffff


	//   ....[36]....
        /*010c*/ 	.word	0xffffffff


	//   ....[37]....
        /*0110*/ 	.word	0xffffffff


	//   ....[38]....
        /*0114*/ 	.word	0xffffffff


	//   ....[39]....
        /*0118*/ 	.word	0xffffffff


	//   ....[40]....
        /*011c*/ 	.word	0xffffffff


	//   ....[41]....
        /*0120*/ 	.word	0xffffffff


	//   ....[42]....
        /*0124*/ 	.word	0xffffffff


	//   ....[43]....
        /*0128*/ 	.word	0xffffffff


	//   ....[44]....
        /*012c*/ 	.word	0xffffffff


	//   ....[45]....
        /*0130*/ 	.word	0xffffffff


	//   ....[46]....
        /*0134*/ 	.word	0xffffffff


	//   ....[47]....
        /*0138*/ 	.word	0xffffffff


	//   ....[48]....
        /*013c*/ 	.word	0xffffffff


	//   ....[49]....
        /*0140*/ 	.word	0xffffffff


	//----- nvinfo : EIATTR_COOP_GROUP_INSTR_OFFSETS
	.align		4
.L_1862:
        /*0144*/ 	.byte	0x04, 0x28
        /*0146*/ 	.short	(.L_1864 - .L_1863)


	//   ....[0]....
.L_1863:
        /*0148*/ 	.word	0x000021d0


	//   ....[1]....
        /*014c*/ 	.word	0x000021e0


	//   ....[2]....
        /*0150*/ 	.word	0x000021f0


	//   ....[3]....
        /*0154*/ 	.word	0x00002200


	//   ....[4]....
        /*0158*/ 	.word	0x00002210


	//   ....[5]....
        /*015c*/ 	.word	0x00002230


	//   ....[6]....
        /*0160*/ 	.word	0x00002240


	//   ....[7]....
        /*0164*/ 	.word	0x00002250


	//   ....[8]....
        /*0168*/ 	.word	0x00002260


	//   ....[9]....
        /*016c*/ 	.word	0x00002270


	//   ....[10]....
        /*0170*/ 	.word	0x00002f80


	//   ....[11]....
        /*0174*/ 	.word	0x00002fa0


	//   ....[12]....
        /*0178*/ 	.word	0x00002fb0


	//   ....[13]....
        /*017c*/ 	.word	0x00002fc0


	//   ....[14]....
        /*0180*/ 	.word	0x00002fd0


	//   ....[15]....
        /*0184*/ 	.word	0x00002fe0


	//   ....[16]....
        /*0188*/ 	.word	0x00002ff0


	//   ....[17]....
        /*018c*/ 	.word	0x00003000


	//   ....[18]....
        /*0190*/ 	.word	0x00003010


	//   ....[19]....
        /*0194*/ 	.word	0x00003020


	//   ....[20]....
        /*0198*/ 	.word	0x00003d30


	//   ....[21]....
        /*019c*/ 	.word	0x00003d50


	//   ....[22]....
        /*01a0*/ 	.word	0x00003d60


	//   ....[23]....
        /*01a4*/ 	.word	0x00003d70


	//   ....[24]....
        /*01a8*/ 	.word	0x00003d80


	//   ....[25]....
        /*01ac*/ 	.word	0x00003d90


	//   ....[26]....
        /*01b0*/ 	.word	0x00003da0


	//   ....[27]....
        /*01b4*/ 	.word	0x00003db0


	//   ....[28]....
        /*01b8*/ 	.word	0x00003dc0


	//   ....[29]....
        /*01bc*/ 	.word	0x00003dd0


	//   ....[30]....
        /*01c0*/ 	.word	0x00004ae0


	//   ....[31]....
        /*01c4*/ 	.word	0x00004b00


	//   ....[32]....
        /*01c8*/ 	.word	0x00004b10


	//   ....[33]....
        /*01cc*/ 	.word	0x00004b20


	//   ....[34]....
        /*01d0*/ 	.word	0x00004b30


	//   ....[35]....
        /*01d4*/ 	.word	0x00004b40


	//   ....[36]....
        /*01d8*/ 	.word	0x00004b50


	//   ....[37]....
        /*01dc*/ 	.word	0x00004b60


	//   ....[38]....
        /*01e0*/ 	.word	0x00004b70


	//   ....[39]....
        /*01e4*/ 	.word	0x00004b80


	//   ....[40]....
        /*01e8*/ 	.word	0x00005890


	//   ....[41]....
        /*01ec*/ 	.word	0x000058b0


	//   ....[42]....
        /*01f0*/ 	.word	0x000058c0


	//   ....[43]....
        /*01f4*/ 	.word	0x000058d0


	//   ....[44]....
        /*01f8*/ 	.word	0x000058e0


	//   ....[45]....
        /*01fc*/ 	.word	0x000058f0


	//   ....[46]....
        /*0200*/ 	.word	0x00005900


	//   ....[47]....
        /*0204*/ 	.word	0x00005910


	//   ....[48]....
        /*0208*/ 	.word	0x00005920


	//   ....[49]....
        /*020c*/ 	.word	0x00005930


	//----- nvinfo : EIATTR_VRC_CTA_INIT_COUNT
	.align		4
.L_1864:
        /*0210*/ 	.byte	0x02, 0x4a
	.zero		1
	.zero		1


	//----- nvinfo : EIATTR_EXIT_INSTR_OFFSETS
	.align		4
        /*0214*/ 	.byte	0x04, 0x1c
        /*0216*/ 	.short	(.L_1866 - .L_1865)


	//   ....[0]....
.L_1865:
        /*0218*/ 	.word	0x00006650


	//   ....[1]....
        /*021c*/ 	.word	0x00006840


	//   ....[2]....
        /*0220*/ 	.word	0x000068b0


	//----- nvinfo : EIATTR_MAX_THREADS
	.align		4
.L_1866:
        /*0224*/ 	.byte	0x04, 0x05
        /*0226*/ 	.short	(.L_1868 - .L_1867)
.L_1867:
        /*0228*/ 	.word	0x00000020
        /*022c*/ 	.word	0x00000001
        /*0230*/ 	.word	0x00000001


	//----- nvinfo : EIATTR_CRS_STACK_SIZE
	.align		4
.L_1868:
        /*0234*/ 	.byte	0x04, 0x1e
        /*0236*/ 	.short	(.L_1870 - .L_1869)
.L_1869:
        /*0238*/ 	.word	0x00000000


	//----- nvinfo : EIATTR_CBANK_PARAM_SIZE
	.align		4
.L_1870:
        /*023c*/ 	.byte	0x03, 0x19
        /*023e*/ 	.short	0x0028


	//----- nvinfo : EIATTR_PARAM_CBANK
	.align		4
        /*0240*/ 	.byte	0x04, 0x0a
        /*0242*/ 	.short	(.L_1872 - .L_1871)
	.align		4
.L_1871:
        /*0244*/ 	.word	index@(.nv.constant0._ZN17fastertransformer38beam_online_softmax_topk_stage2_kernelIfLi4ELi32EEEvPKfS2_PiPT_ii)
        /*0248*/ 	.short	0x0380
        /*024a*/ 	.short	0x0028


	//----- nvinfo : EIATTR_SW_WAR
	.align		4
.L_1872:
        /*024c*/ 	.byte	0x04, 0x36
        /*024e*/ 	.short	(.L_1874 - .L_1873)
.L_1873:
        /*0250*/ 	.word	0x00000008
.L_1874:


//--------------------- .nv.info._ZN17fastertransformer17batch_topk_kernelIfLi8ELi32EEEvPKiPKT_PiPfS7_PKbS2_NS_14BeamHypothesesEiiifS3_ --------------------------
	.section	.nv.info._ZN17fastertransformer17batch_topk_kernelIfLi8ELi32EEEvPKiPKT_PiPfS7_PKbS2_NS_14BeamHypothesesEiiifS3_,"",@"SHT_CUDA_INFO"
	.sectionflags	@""
	.align	4


	//----- nvinfo : EIATTR_CUDA_API_VERSION
	.align		4
        /*0000*/ 	.byte	0x04, 0x37
        /*0002*/ 	.short	(.L_1876 - .L_1875)
.L_1875:
        /*0004*/ 	.word	0x00000082


	//----- nvinfo : EIATTR_KPARAM_INFO
	.align		4
.L_1876:
        /*0008*/ 	.byte	0x04, 0x17
        /*000a*/ 	.short	(.L_1878 - .L_1877)
.L_1877:
        /*000c*/ 	.word	0x00000000
        /*0010*/ 	.short	0x000c
        /*0012*/ 	.short	0x00d0
        /*0014*/ 	.byte	0x00, 0xf0, 0x11, 0x00


	//----- nvinfo : EIATTR_KPARAM_INFO
	.align		4
.L_1878:
        /*0018*/ 	.byte	0x04, 0x17
        /*001a*/ 	.short	(.L_1880 - .L_1879)
.L_1879:
        /*001c*/ 	.word	0x00000000
        /*0020*/ 	.short	0x000b
        /*0022*/ 	.short	0x00cc
        /*0024*/ 	.byte	0x00, 0xf0, 0x11, 0x00


	//----- nvinfo : EIATTR_KPARAM_INFO
	.align		4
.L_1880:
        /*0028*/ 	.byte	0x04, 0x17
        /*002a*/ 	.short	(.L_1882 - .L_1881)
.L_1881:
        /*002c*/ 	.word	0x00000000
        /*0030*/ 	.short	0x000a
        /*0032*/ 	.short	0x00c8
        /*0034*/ 	.byte	0x00, 0xf0, 0x11, 0x00


	//----- nvinfo : EIATTR_KPARAM_INFO
	.align		4
.L_1882:
        /*0038*/ 	.byte	0x04, 0x17
        /*003a*/ 	.short	(.L_1884 - .L_1883)
.L_1883:
        /*003c*/ 	.word	0x00000000
        /*0040*/ 	.short	0x0009
        /*0042*/ 	.short	0x00c4
        /*0044*/ 	.byte	0x00, 0xf0, 0x11, 0x00


	//----- nvinfo : EIATTR_KPARAM_INFO
	.align		4
.L_1884:
        /*0048*/ 	.byte	0x04, 0x17
        /*004a*/ 	.short	(.L_1886 - .L_1885)
.L_1885:
        /*004c*/ 	.word	0x00000000
        /*0050*/ 	.short	0x0008
        /*0052*/ 	.short	0x00c0
        /*0054*/ 	.byte	0x00, 0xf0, 0x11, 0x00


	//----- nvinfo : EIATTR_KPARAM_INFO
	.align		4
.L_1886:
        /*0058*/ 	.byte	0x04, 0x17
        /*005a*/ 	.short	(.L_1888 - .L_1887)
.L_1887:
        /*005c*/ 	.word	0x00000000
        /*0060*/ 	.short	0x0007
        /*0062*/ 	.short	0x0038
        /*0064*/ 	.byte	0x00, 0xf0, 0x21, 0x02


	//----- nvinfo : EIATTR_KPARAM_INFO
	.align		4
.L_1888:
        /*0068*/ 	.byte	0x04, 0x17
        /*006a*/ 	.short	(.L_1890 - .L_1889)
.L_1889:
        /*006c*/ 	.word	0x00000000
        /*0070*/ 	.short	0x0006
        /*0072*/ 	.short	0x0030
        /*0074*/ 	.byte	0x00, 0xf5, 0x21, 0x00


	//----- nvinfo : EIATTR_KPARAM_INFO
	.align		4
.L_1890:
        /*0078*/ 	.byte	0x04, 0x17
        /*007a*/ 	.short	(.L_1892 - .L_1891)
.L_1891:
        /*007c*/ 	.word	0x00000000
        /*0080*/ 	.short	0x0005
        /*0082*/ 	.short	0x0028
        /*0084*/ 	.byte	0x00, 0xf5, 0x21, 0x00


	//----- nvinfo : EIATTR_KPARAM_INFO
	.align		4
.L_1892:
        /*0088*/ 	.byte	0x04, 0x17
        /*008a*/ 	.short	(.L_1894 - .L_1893)
.L_1893:
        /*008c*/ 	.word	0x00000000
        /*0090*/ 	.short	0x0004
        /*0092*/ 	.short	0x0020
        /*0094*/ 	.byte	0x00, 0xf5, 0x21, 0x00


	//----- nvinfo : EIATTR_KPARAM_INFO
	.align		4
.L_1894:
        /*0098*/ 	.byte	0x04, 0x17
        /*009a*/ 	.short	(.L_1896 - .L_1895)
.L_1895:
        /*009c*/ 	.word	0x00000000
        /*00a0*/ 	.short	0x0003
        /*00a2*/ 	.short	0x0018
        /*00a4*/ 	.byte	0x00, 0xf5, 0x21, 0x00


	//----- nvinfo : EIATTR_KPARAM_INFO
	.align		4
.L_1896:
        /*00a8*/ 	.byte	0x04, 0x17
        /*00aa*/ 	.short	(.L_1898 - .L_1897)
.L_1897:
        /*00ac*/ 	.word	0x00000000
        /*00b0*/ 	.short	0x0002
        /*00b2*/ 	.short	0x0010
        /*00b4*/ 	.byte	0x00, 0xf5, 0x21, 0x00


	//----- nvinfo : EIATTR_KPARAM_INFO
	.align		4
.L_1898:
        /*00b8*/ 	.byte	0x04, 0x17
        /*00ba*/ 	.short	(.L_1900 - .L_1899)
.L_1899:
        /*00bc*/ 	.word	0x00000000
        /*00c0*/ 	.short	0x0001
        /*00c2*/ 	.short	0x0008
        /*00c4*/ 	.byte	0x00, 0xf5, 0x21, 0x00


	//----- nvinfo : EIATTR_KPARAM_INFO
	.align		4
.L_1900:
        /*00c8*/ 	.byte	0x04, 0x17
        /*00ca*/ 	.short	(.L_1902 - .L_1901)
.L_1901:
        /*00cc*/ 	.word	0x00000000
        /*00d0*/ 	.short	0x0000
        /*00d2*/ 	.short	0x0000
        /*00d4*/ 	.byte	0x00, 0xf5, 0x21, 0x00


	//----- nvinfo : EIATTR_SPARSE_MMA_MASK
	.align		4
.L_1902:
        /*00d8*/ 	.byte	0x03, 0x50
        /*00da*/ 	.short	0x0000


	//----- nvinfo : EIATTR_MAXREG_COUNT
	.align		4
        /*00dc*/ 	.byte	0x03, 0x1b
        /*00de*/ 	.short	0x00ff


	//----- nvinfo : EIATTR_NUM_BARRIERS
	.align		4
        /*00e0*/ 	.byte	0x02, 0x4c
        /*00e2*/ 	.byte	0x01
	.zero		1


	//----- nvinfo : EIATTR_ANNOTATIONS
	.align		4
        /*00e4*/ 	.byte	0x04, 0x55
        /*00e6*/ 	.short	(.L_1904 - .L_1903)


	//   ....[0]....
.L_1903:
        /* <DEDUP_REMOVED lines=23> */


	//----- nvinfo : EIATTR_MERCURY_ISA_VERSION
	.align		4
.L_1904:
        /*0248*/ 	.byte	0x03, 0x5f
        /*024a*/ 	.short	0x0101


	//----- nvinfo : EIATTR_COOP_GROUP_MASK_REGIDS
	.align		4
        /*024c*/ 	.byte	0x04, 0x29
        /*024e*/ 	.short	(.L_1906 - .L_1905)


	//   ....[0]....
.L_1905:
        /*0250*/ 	.word	0xffffffff


	//   ....[1]....
        /*0254*/ 	.word	0xffffffff


	//   ....[2]....
        /*0258*/ 	.word	0xffffffff


	//   ....[3]....
        /*025c*/ 	.word	0xffffffff


	//   ....[4]....
        /*0260*/ 	.word	0xffffffff


	//   ....[5]....
        /*0264*/ 	.word	0xffffffff


	//   ....[6]....
        /*0268*/ 	.word	0xffffffff


	//   ....[7]....
        /*026c*/ 	.word	0xffffffff


	//   ....[8]....
        /*0270*/ 	.word	0xffffffff


	//   ....[9]....
        /*0274*/ 	.word	0xffffffff


	//   ....[10]....
        /*0278*/ 	.word	0xffffffff


	//   ....[11]....
        /*027c*/ 	.word	0xffffffff


	//   ....[12]....
        /*0280*/ 	.word	0xffffffff


	//   ....[13]....
        /*0284*/ 	.word	0xffffffff


	//   ....[14]....
        /*0288*/ 	.word	0xffffffff


	//   ....[15]....
        /*028c*/ 	.word	0xffffffff


	//   ....[16]....
        /*0290*/ 	.word	0xffffffff


	//   ....[17]....
        /*0294*/ 	.word	0xffffffff


	//   ....[18]....
        /*0298*/ 	.word	0xffffffff


	//   ....[19]....
        /*029c*/ 	.word	0xffffffff


	//   ....[20]....
        /*02a0*/ 	.word	0xffffffff


	//   ....[21]....
        /*02a4*/ 	.word	0xffffffff


	//   ....[22]....
        /*02a8*/ 	.word	0xffffffff


	//   ....[23]....
        /*02ac*/ 	.word	0xffffffff


	//   ....[24]....
        /*02b0*/ 	.word	0xffffffff


	//   ....[25]....
        /*02b4*/ 	.word	0xffffffff


	//   ....[26]....
        /*02b8*/ 	.word	0xffffffff


	//   ....[27]....
        /*02bc*/ 	.word	0xffffffff


	//   ....[28]....
        /*02c0*/ 	.word	0xffffffff


	//   ....[29]....
        /*02c4*/ 	.word	0xffffffff


	//   ....[30]....
        /*02c8*/ 	.word	0xffffffff


	//   ....[31]....
        /*02cc*/ 	.word	0xffffffff


	//   ....[32]....
        /*02d0*/ 	.word	0xffffffff


	//   ....[33]....
        /*02d4*/ 	.word	0xffffffff


	//   ....[34]....
        /*02d8*/ 	.word	0xffffffff


	//   ....[35]....
        /*02dc*/ 	.word	0xffffffff


	//   ....[36]....
        /*02e0*/ 	.word	0xffffffff


	//   ....[37]....
        /*02e4*/ 	.word	0xffffffff


	//   ....[38]....
        /*02e8*/ 	.word	0xffffffff


	//   ....[39]....
        /*02ec*/ 	.word	0xffffffff


	//   ....[40]....
        /*02f0*/ 	.word	0xffffffff


	//   ....[41]....
        /*02f4*/ 	.word	0xffffffff


	//   ....[42]....
        /*02f8*/ 	.word	0xffffffff


	//   ....[43]....
        /*02fc*/ 	.word	0xffffffff


	//   ....[44]....
        /*0300*/ 	.word	0xffffffff


	//   ....[45]....
        /*0304*/ 	.word	0xffffffff


	//   ....[46]....
        /*0308*/ 	.word	0xffffffff


	//   ....[47]....
        /*030c*/ 	.word	0xffffffff


	//   ....[48]....
        /*0310*/ 	.word	0xffffffff


	//   ....[49]....
        /*0314*/ 	.word	0xffffffff


	//   ....[50]....
        /*0318*/ 	.word	0xffffffff


	//   ....[51]....
        /*031c*/ 	.word	0xffffffff


	//   ....[52]....
        /*0320*/ 	.word	0xffffffff


	//   ....[53]....
        /*0324*/ 	.word	0xffffffff


	//   ....[54]....
        /*0328*/ 	.word	0xffffffff


	//   ....[55]....
        /*032c*/ 	.word	0xffffffff


	//   ....[56]....
        /*0330*/ 	.word	0xffffffff


	//   ....[57]....
        /*0334*/ 	.word	0xffffffff


	//   ....[58]....
        /*0338*/ 	.word	0xffffffff


	//   ....[59]....
        /*033c*/ 	.word	0xffffffff


	//   ....[60]....
        /*0340*/ 	.word	0xffffffff


	//   ....[61]....
        /*0344*/ 	.word	0xffffffff


	//   ....[62]....
        /*0348*/ 	.word	0xffffffff


	//   ....[63]....
        /*034c*/ 	.word	0xffffffff


	//   ....[64]....
        /*0350*/ 	.word	0xffffffff


	//   ....[65]....
        /*0354*/ 	.word	0xffffffff


	//   ....[66]....
        /*0358*/ 	.word	0xffffffff


	//   ....[67]....
        /*035c*/ 	.word	0xffffffff


	//   ....[68]....
        /*0360*/ 	.word	0xffffffff


	//   ....[69]....
        /*0364*/ 	.word	0xffffffff


	//   ....[70]....
        /*0368*/ 	.word	0xffffffff


	//   ....[71]....
        /*036c*/ 	.word	0xffffffff


	//   ....[72]....
        /*0370*/ 	.word	0xffffffff


	//   ....[73]....
        /*0374*/ 	.word	0xffffffff


	//   ....[74]....
        /*0378*/ 	.word	0xffffffff


	//   ....[75]....
        /*037c*/ 	.word	0xffffffff


	//   ....[76]....
        /*0380*/ 	.word	0xffffffff


	//   ....[77]....
        /*0384*/ 	.word	0xffffffff


	//   ....[78]....
        /*0388*/ 	.word	0xffffffff


	//   ....[79]....
        /*038c*/ 	.word	0xffffffff


	//----- nvinfo : EIATTR_COOP_GROUP_INSTR_OFFSETS
	.align		4
.L_1906:
        /*0390*/ 	.byte	0x04, 0x28
        /*0392*/ 	.short	(.L_1908 - .L_1907)


	//   ....[0]....
.L_1907:
        /*0394*/ 	.word	0x000010a0


	//   ....[1]....
        /*0398*/ 	.word	0x000010b0


	//   ....[2]....
        /*039c*/ 	.word	0x000010c0


	//   ....[3]....
        /*03a0*/ 	.word	0x000010d0


	//   ....[4]....
        /*03a4*/ 	.word	0x000010e0


	//   ....[5]....
        /*03a8*/ 	.word	0x000010f0


	//   ....[6]....
        /*03ac*/ 	.word	0x00001100


	//   ....[7]....
        /*03b0*/ 	.word	0x00001120


	//   ....[8]....
        /*03b4*/ 	.word	0x00001130


	//   ....[9]....
        /*03b8*/ 	.word	0x00001140


	//   ....[10]....
        /*03bc*/ 	.word	0x00001150


	//   ....[11]....
        /*03c0*/ 	.word	0x00001160


	//   ....[12]....
        /*03c4*/ 	.word	0x00001170


	//   ....[13]....
        /*03c8*/ 	.word	0x00001180


	//   ....[14]....
        /*03cc*/ 	.word	0x00001190


	//   ....[15]....
        /*03d0*/ 	.word	0x000011a0


	//   ....[16]....
        /*03d4*/ 	.word	0x00004640


	//   ....[17]....
        /*03d8*/ 	.word	0x00004660


	//   ....[18]....
        /*03dc*/ 	.word	0x00004670


	//   ....[19]....
        /*03e0*/ 	.word	0x00004680


	//   ....[20]....
        /*03e4*/ 	.word	0x00004690


	//   ....[21]....
        /*03e8*/ 	.word	0x000046a0


	//   ....[22]....
        /*03ec*/ 	.word	0x000046b0


	//   ....[23]....
        /*03f0*/ 	.word	0x000046c0


	//   ....[24]....
        /*03f4*/ 	.word	0x000046d0


	//   ....[25]....
        /*03f8*/ 	.word	0x000046e0


	//   ....[26]....
        /*03fc*/ 	.word	0x000046f0


	//   ....[27]....
        /*0400*/ 	.word	0x00004700


	//   ....[28]....
        /*0404*/ 	.word	0x00004710


	//   ....[29]....
        /*0408*/ 	.word	0x00004720


	//   ....[30]....
        /*040c*/ 	.word	0x00004730


	//   ....[31]....
        /*0410*/ 	.word	0x00004740


	//   ....[32]....
        /*0414*/ 	.word	0x00007be0


	//   ....[33]....
        /*0418*/ 	.word	0x00007c00


	//   ....[34]....
        /*041c*/ 	.word	0x00007c10


	//   ....[35]....
        /*0420*/ 	.word	0x00007c20


	//   ....[36]....
        /*0424*/ 	.word	0x00007c30


	//   ....[37]....
        /*0428*/ 	.word	0x00007c40


	//   ....[38]....
        /*042c*/ 	.word	0x00007c50


	//   ....[39]....
        /*0430*/ 	.word	0x00007c60


	//   ....[40]....
        /*0434*/ 	.word	0x00007c70


	//   ....[41]....
        /*0438*/ 	.word	0x00007c80


	//   ....[42]....
        /*043c*/ 	.word	0x00007c90


	//   ....[43]....
        /*0440*/ 	.word	0x00007ca0


	//   ....[44]....
        /*0444*/ 	.word	0x00007cb0


	//   ....[45]....
        /*0448*/ 	.word	0x00007cc0


	//   ....[46]....
        /*044c*/ 	.word	0x00007cd0


	//   ....[47]....
        /*0450*/ 	.word	0x00007ce0


	//   ....[48]....
        /*0454*/ 	.word	0x0000b180


	//   ....[49]....
        /*0458*/ 	.word	0x0000b1a0


	//   ....[50]....
        /*045c*/ 	.word	0x0000b1b0


	//   ....[51]....
        /*0460*/ 	.word	0x0000b1c0


	//   ....[52]....
        /*0464*/ 	.word	0x0000b1d0


	//   ....[53]....
        /*0468*/ 	.word	0x0000b1e0


	//   ....[54]....
        /*046c*/ 	.word	0x0000b1f0


	//   ....[55]....
        /*0470*/ 	.word	0x0000b200


	//   ....[56]....
        /*0474*/ 	.word	0x0000b210


	//   ....[57]....
        /*0478*/ 	.word	0x0000b220


	//   ....[58]....
        /*047c*/ 	.word	0x0000b230


	//   ....[59]....
        /*0480*/ 	.word	0x0000b240


	//   ....[60]....
        /*0484*/ 	.word	0x0000b250


	//   ....[61]....
        /*0488*/ 	.word	0x0000b260


	//   ....[62]....
        /*048c*/ 	.word	0x0000b270


	//   ....[63]....
        /*0490*/ 	.word	0x0000b280


	//   ....[64]....
        /*0494*/ 	.word	0x0000e720


	//   ....[65]....
        /*0498*/ 	.word	0x0000e740


	//   ....[66]....
        /*049c*/ 	.word	0x0000e750


	//   ....[67]....
        /*04a0*/ 	.word	0x0000e760


	//   ....[68]....
        /*04a4*/ 	.word	0x0000e770


	//   ....[69]....
        /*04a8*/ 	.word	0x0000e780


	//   ....[70]....
        /*04ac*/ 	.word	0x0000e790


	//   ....[71]....
        /*04b0*/ 	.word	0x0000e7a0


	//   ....[72]....
        /*04b4*/ 	.word	0x0000e7b0


	//   ....[73]....
        /*04b8*/ 	.word	0x0000e7c0


	//   ....[74]....
        /*04bc*/ 	.word	0x0000e7d0


	//   ....[75]....
        /*04c0*/ 	.word	0x0000e7e0


	//   ....[76]....
        /*04c4*/ 	.word	0x0000e7f0


	//   ....[77]....
        /*04c8*/ 	.word	0x0000e800


	//   ....[78]....
        /*04cc*/ 	.word	0x0000e810


	//   ....[79]....
        /*04d0*/ 	.word	0x0000e820


	//----- nvinfo : EIATTR_VRC_CTA_INIT_COUNT
	.align		4
.L_1908:
        /*04d4*/ 	.byte	0x02, 0x4a
	.zero		1
	.zero		1


	//----- nvinfo : EIATTR_EXIT_INSTR_OFFSETS
	.align		4
        /*04d8*/ 	.byte	0x04, 0x1c
        /*04da*/ 	.short	(.L_1910 - .L_1909)


	//   ....[0]....
.L_1909:
        /*04dc*/ 	.word	0x000002c0


	//   ....[1]....
        /*04e0*/ 	.word	0x0002ef20


	//   ....[2]....
        /*04e4*/ 	.word	0x0002efb0


	//   ....[3]....
        /*04e8*/ 	.word	0x0002efe0


	//   ....[4]....
        /*04ec*/ 	.word	0x0002f040


	//----- nvinfo : EIATTR_MAX_THREADS
	.align		4
.L_1910:
        /*04f0*/ 	.byte	0x04, 0x05
        /*04f2*/ 	.short	(.L_1912 - .L_1911)
.L_1911:
        /*04f4*/ 	.word	0x00000020
        /*04f8*/ 	.word	0x00000001
        /*04fc*/ 	.word	0x00000001


	//----- nvinfo : EIATTR_CRS_STACK_SIZE
	.align		4
.L_1912:
        /*0500*/ 	.byte	0x04, 0x1e
        /*0502*/ 	.short	(.L_1914 - .L_1913)
.L_1913:
        /*0504*/ 	.word	0x00000000


	//----- nvinfo : EIATTR_CBANK_PARAM_SIZE
	.align		4
.L_1914:
        /*0508*/ 	.byte	0x03, 0x19
        /*050a*/ 	.short	0x00d4


	//----- nvinfo : EIATTR_PARAM_CBANK
	.align		4
        /*050c*/ 	.byte	0x04, 0x0a
        /*050e*/ 	.short	(.L_1916 - .L_1915)
	.align		4
.L_1915:
        /*0510*/ 	.word	index@(.nv.constant0._ZN17fastertransformer17batch_topk_kernelIfLi8ELi32EEEvPKiPKT_PiPfS7_PKbS2_NS_14BeamHypothesesEiiifS3_)
        /*0514*/ 	.short	0x0380
        /*0516*/ 	.short	0x00d4


	//----- nvinfo : EIATTR_SW_WAR
	.align		4
.L_1916:
        /*0518*/ 	.byte	0x04, 0x36
        /*051a*/ 	.short	(.L_1918 - .L_1917)
.L_1917:
        /*051c*/ 	.word	0x00000008
.L_1918:


//--------------------- .nv.info._ZN17fastertransformer38beam_online_softmax_topk_stage2_kernelIfLi8ELi128EEEvPKfS2_PiPT_ii --------------------------
	.section	.nv.info._ZN17fastertransformer38beam_online_softmax_topk_stage2_kernelIfLi8ELi128EEEvPKfS2_PiPT_ii,"",@"SHT_CUDA_INFO"
	.sectionflags	@""
	.align	4


	//----- nvinfo : EIATTR_CUDA_API_VERSION
	.align		4
        /*0000*/ 	.byte	0x04, 0x37
        /*0002*/ 	.short	(.L_1920 - .L_1919)
.L_1919:
        /*0004*/ 	.word	0x00000082


	//----- nvinfo : EIATTR_KPARAM_INFO
	.align		4
.L_1920:
        /*0008*/ 	.byte	0x04, 0x17
        /*000a*/ 	.short	(.L_1922 - .L_1921)
.L_1921:
        /*000c*/ 	.word	0x00000000
        /*0010*/ 	.short	0x0005
        /*0012*/ 	.short	0x0024
        /*0014*/ 	.byte	0x00, 0xf0, 0x11, 0x00


	//----- nvinfo : EIATTR_KPARAM_INFO
	.align		4
.L_1922:
        /*0018*/ 	.byte	0x04, 0x17
        /*001a*/ 	.short	(.L_1924 - .L_1923)
.L_1923:
        /*001c*/ 	.word	0x00000000
        /*0020*/ 	.short	0x0004
        /*0022*/ 	.short	0x0020
        /*0024*/ 	.byte	0x00, 0xf0, 0x11, 0x00


	//----- nvinfo : EIATTR_KPARAM_INFO
	.align		4
.L_1924:
        /*0028*/ 	.byte	0x04, 0x17
        /*002a*/ 	.short	(.L_1926 - .L_1925)
.L_1925:
        /*002c*/ 	.word	0x00000000
        /*0030*/ 	.short	0x0003
        /*0032*/ 	.short	0x0018
        /*0034*/ 	.byte	0x00, 0xf5, 0x21, 0x00


	//----- nvinfo : EIATTR_KPARAM_INFO
	.align		4
.L_1926:
        /*0038*/ 	.byte	0x04, 0x17
        /*003a*/ 	.short	(.L_1928 - .L_1927)
.L_1927:
        /*003c*/ 	.word	0x00000000
        /*0040*/ 	.short	0x0002
        /*0042*/ 	.short	0x0010
        /*0044*/ 	.byte	0x00, 0xf5, 0x21, 0x00


	//----- nvinfo : EIATTR_KPARAM_INFO
	.align		4
.L_1928:
        /*0048*/ 	.byte	0x04, 0x17
        /*004a*/ 	.short	(.L_1930 - .L_1929)
.L_1929:
        /*004c*/ 	.word	0x00000000
        /*0050*/ 	.short	0x0001
        /*0052*/ 	.short	0x0008
        /*0054*/ 	.byte	0x00, 0xf5, 0x21, 0x00


	//----- nvinfo : EIATTR_KPARAM_INFO
	.align		4
.L_1930:
        /*0058*/ 	.byte	0x04, 0x17
        /*005a*/ 	.short	(.L_1932 - .L_1931)
.L_1931:
        /*005c*/ 	.word	0x00000000
        /*0060*/ 	.short	0x0000
        /*0062*/ 	.short	0x0000
        /*0064*/ 	.byte	0x00, 0xf5, 0x21, 0x00


	//----- nvinfo : EIATTR_SPARSE_MMA_MASK
	.align		4
.L_1932:
        /*0068*/ 	.byte	0x03, 0x50
        /*006a*/ 	.short	0x0000


	//----- nvinfo : EIATTR_MAXREG_COUNT
	.align		4
        /*006c*/ 	.byte	0x03, 0x1b
        /*006e*/ 	.short	0x00ff


	//----- nvinfo : EIATTR_NUM_BARRIERS
	.align		4
        /*0070*/ 	.byte	0x02, 0x4c
        /*0072*/ 	.byte	0x01
	.zero		1


	//----- nvinfo : EIATTR_MERCURY_ISA_VERSION
	.align		4
        /*0074*/ 	.byte	0x03, 0x5f
        /*0076*/ 	.short	0x0101


	//----- nvinfo : EIATTR_COOP_GROUP_MASK_REGIDS
	.align		4
        /*0078*/ 	.byte	0x04, 0x29
        /*007a*/ 	.short	(.L_1934 - .L_1933)


	//   ....[0]....
.L_1933:
        /*007c*/ 	.word	0xffffffff


	//   ....[1]....
        /*0080*/ 	.word	0xffffffff


	//   ....[2]....
        /*0084*/ 	.word	0xffffffff


	//   ....[3]....
        /*0088*/ 	.word	0xffffffff


	//   ....[4]....
        /*008c*/ 	.word	0xffffffff


	//   ....[5]....
        /*0090*/ 	.word	0xffffffff


	//   ....[6]....
        /*0094*/ 	.word	0xffffffff


	//   ....[7]....
        /*0098*/ 	.word	0xffffffff


	//   ....[8]....
        /*009c*/ 	.word	0xffffffff


	//   ....[9]....
        /*00a0*/ 	.word	0xffffffff


	//   ....[10]....
        /*00a4*/ 	.word	0xffffffff


	//   ....[11]....
        /*00a8*/ 	.word	0xffffffff


	//   ....[12]....
        /*00ac*/ 	.word	0xffffffff


	//   ....[13]....
        /*00b0*/ 	.word	0xffffffff


	//   ....[14]....
        /*00b4*/ 	.word	0xffffffff


	//   ....[15]....
        /*00b8*/ 	.word	0xffffffff


	//   ....[16]....
        /*00bc*/ 	.word	0xffffffff


	//   ....[17]....
        /*00c0*/ 	.word	0xffffffff


	//   ....[18]....
        /*00c4*/ 	.word	0xffffffff


	//   ....[19]....
        /*00c8*/ 	.word	0xffffffff


	//   ....[20]....
        /*00cc*/ 	.word	0xffffffff


	//   ....[21]....
        /*00d0*/ 	.word	0xffffffff


	//   ....[22]....
        /*00d4*/ 	.word	0xffffffff


	//   ....[23]....
        /*00d8*/ 	.word	0xffffffff


	//   ....[24]....
        /*00dc*/ 	.word	0xffffffff


	//   ....[25]....
        /*00e0*/ 	.word	0xffffffff


	//   ....[26]....
        /*00e4*/ 	.word	0xffffffff


	//   ....[27]....
        /*00e8*/ 	.word	0xffffffff


	//   ....[28]....
        /*00ec*/ 	.word	0xffffffff


	//   ....[29]....
        /*00f0*/ 	.word	0xffffffff


	//   ....[30]....
        /*00f4*/ 	.word	0xffffffff


	//   ....[31]....
        /*00f8*/ 	.word	0xffffffff


	//   ....[32]....
        /*00fc*/ 	.word	0xffffffff


	//   ....[33]....
        /*0100*/ 	.word	0xffffffff


	//   ....[34]....
        /*0104*/ 	.word	0xffffffff


	//   ....[35]....
        /*0108*/ 	.word	0xffffffff


	//   ....[36]....
        /*010c*/ 	.word	0xffffffff


	//   ....[37]....
        /*0110*/ 	.word	0xffffffff


	//   ....[38]....
        /*0114*/ 	.word	0xffffffff


	//   ....[39]....
        /*0118*/ 	.word	0xffffffff


	//   ....[40]....
        /*011c*/ 	.word	0xffffffff


	//   ....[41]....
        /*0120*/ 	.word	0xffffffff


	//   ....[42]....
        /*0124*/ 	.word	0xffffffff


	//   ....[43]....
        /*0128*/ 	.word	0xffffffff


	//   ....[44]....
        /*012c*/ 	.word	0xffffffff


	//   ....[45]....
        /*0130*/ 	.word	0xffffffff


	//   ....[46]....
        /*0134*/ 	.word	0xffffffff


	//   ....[47]....
        /*0138*/ 	.word	0xffffffff


	//   ....[48]....
        /*013c*/ 	.word	0xffffffff


	//   ....[49]....
        /*0140*/ 	.word	0xffffffff


	//   ....[50]....
        /*0144*/ 	.word	0xffffffff


	//   ....[51]....
        /*0148*/ 	.word	0xffffffff


	//   ....[52]....
        /*014c*/ 	.word	0xffffffff


	//   ....[53]....
        /*0150*/ 	.word	0xffffffff


	//   ....[54]....
        /*0154*/ 	.word	0xffffffff


	//   ....[55]....
        /*0158*/ 	.word	0xffffffff


	//   ....[56]....
        /*015c*/ 	.word	0xffffffff


	//   ....[57]....
        /*0160*/ 	.word	0xffffffff


	//   ....[58]....
        /*0164*/ 	.word	0xffffffff


	//   ....[59]....
        /*0168*/ 	.word	0xffffffff


	//   ....[60]....
        /*016c*/ 	.word	0xffffffff


	//   ....[61]....
        /*0170*/ 	.word	0xffffffff


	//   ....[62]....
        /*0174*/ 	.word	0xffffffff


	//   ....[63]....
        /*0178*/ 	.word	0xffffffff


	//   ....[64]....
        /*017c*/ 	.word	0xffffffff


	//   ....[65]....
        /*0180*/ 	.word	0xffffffff


	//   ....[66]....
        /*0184*/ 	.word	0xffffffff


	//   ....[67]....
        /*0188*/ 	.word	0xffffffff


	//   ....[68]....
        /*018c*/ 	.word	0xffffffff


	//   ....[69]....
        /*0190*/ 	.word	0xffffffff


	//   ....[70]....
        /*0194*/ 	.word	0xffffffff


	//   ....[71]....
        /*0198*/ 	.word	0xffffffff


	//   ....[72]....
        /*019c*/ 	.word	0xffffffff


	//   ....[73]....
        /*01a0*/ 	.word	0xffffffff


	//   ....[74]....
        /*01a4*/ 	.word	0xffffffff


	//   ....[75]....
        /*01a8*/ 	.word	0xffffffff


	//   ....[76]....
        /*01ac*/ 	.word	0xffffffff


	//   ....[77]....
        /*01b0*/ 	.word	0xffffffff


	//   ....[78]....
        /*01b4*/ 	.word	0xffffffff


	//   ....[79]....
        /*01b8*/ 	.word	0xffffffff


	//   ....[80]....
        /*01bc*/ 	.word	0xffffffff


	//   ....[81]....
        /*01c0*/ 	.word	0xffffffff


	//   ....[82]....
        /*01c4*/ 	.word	0xffffffff


	//   ....[83]....
        /*01c8*/ 	.word	0xffffffff


	//   ....[84]....
        /*01cc*/ 	.word	0xffffffff


	//   ....[85]....
        /*01d0*/ 	.word	0xffffffff


	//   ....[86]....
        /*01d4*/ 	.word	0xffffffff


	//   ....[87]....
        /*01d8*/ 	.word	0xffffffff


	//   ....[88]....
        /*01dc*/ 	.word	0xffffffff


	//   ....[89]....
        /*01e0*/ 	.word	0xffffffff


	//----- nvinfo : EIATTR_COOP_GROUP_INSTR_OFFSETS
	.align		4
.L_1934:
        /*01e4*/ 	.byte	0x04, 0x28
        /*01e6*/ 	.short	(.L_1936 - .L_1935)


	//   ....[0]....
.L_1935:
        /*01e8*/ 	.word	0x00003550


	//   ....[1]....
        /*01ec*/ 	.word	0x00003560


	//   ....[2]....
        /*01f0*/ 	.word	0x00003570


	//   ....[3]....
        /*01f4*/ 	.word	0x00003580


	//   ....[4]....
        /*01f8*/ 	.word	0x00003590


	//   ....[5]....
        /*01fc*/ 	.word	0x000035b0


	//   ....[6]....
        /*0200*/ 	.word	0x000035c0


	//   ....[7]....
        /*0204*/ 	.word	0x000035d0


	//   ....[8]....
        /*0208*/ 	.word	0x000035e0


	//   ....[9]....
        /*020c*/ 	.word	0x000035f0


	//   ....[10]....
        /*0210*/ 	.word	0x00003600


	//   ....[11]....
        /*0214*/ 	.word	0x00003610


	//   ....[12]....
        /*0218*/ 	.word	0x00003620


	//   ....[13]....
        /*021c*/ 	.word	0x00003630


	//   ....[14]....
        /*0220*/ 	.word	0x00003640


	//   ....[15]....
        /*0224*/ 	.word	0x00003650


	//   ....[16]....
        /*0228*/ 	.word	0x00003660


	//   ....[17]....
        /*022c*/ 	.word	0x00003670


	//   ....[18]....
        /*0230*/ 	.word	0x00006bc0


	//   ....[19]....
        /*0234*/ 	.word	0x00006be0


	//   ....[20]....
        /*0238*/ 	.word	0x00006bf0


	//   ....[21]....
        /*023c*/ 	.word	0x00006c00


	//   ....[22]....
        /*0240*/ 	.word	0x00006c10


	//   ....[23]....
        /*0244*/ 	.word	0x00006c20


	//   ....[24]....
        /*0248*/ 	.word	0x00006c30


	//   ....[25]....
        /*024c*/ 	.word	0x00006c40


	//   ....[26]....
        /*0250*/ 	.word	0x00006c50


	//   ....[27]....
        /*0254*/ 	.word	0x00006c60


	//   ....[28]....
        /*0258*/ 	.word	0x00006c70


	//   ....[29]....
        /*025c*/ 	.word	0x00006c80


	//   ....[30]....
        /*0260*/ 	.word	0x00006c90


	//   ....[31]....
        /*0264*/ 	.word	0x00006ca0


	//   ....[32]....
        /*0268*/ 	.word	0x00006cb0


	//   ....[33]....
        /*026c*/ 	.word	0x00006cc0


	//   ....[34]....
        /*0270*/ 	.word	0x00006cd0


	//   ....[35]....
        /*0274*/ 	.word	0x00006ce0


	//   ....[36]....
        /*0278*/ 	.word	0x0000a230


	//   ....[37]....
        /*027c*/ 	.word	0x0000a250


	//   ....[38]....
        /*0280*/ 	.word	0x0000a260


	//   ....[39]....
        /*0284*/ 	.word	0x0000a270


	//   ....[40]....
        /*0288*/ 	.word	0x0000a280


	//   ....[41]....
        /*028c*/ 	.word	0x0000a290


	//   ....[42]....
        /*0290*/ 	.word	0x0000a2a0


	//   ....[43]....
        /*0294*/ 	.word	0x0000a2b0


	//   ....[44]....
        /*0298*/ 	.word	0x0000a2c0


	//   ....[45]....
        /*029c*/ 	.word	0x0000a2d0


	//   ....[46]....
        /*02a0*/ 	.word	0x0000a2e0


	//   ....[47]....
        /*02a4*/ 	.word	0x0000a2f0


	//   ....[48]....
        /*02a8*/ 	.word	0x0000a300


	//   ....[49]....
        /*02ac*/ 	.word	0x0000a310


	//   ....[50]....
        /*02b0*/ 	.word	0x0000a320


	//   ....[51]....
        /*02b4*/ 	.word	0x0000a330


	//   ....[52]....
        /*02b8*/ 	.word	0x0000a340


	//   ....[53]....
        /*02bc*/ 	.word	0x0000a350


	//   ....[54]....
        /*02c0*/ 	.word	0x0000d8a0


	//   ....[55]....
        /*02c4*/ 	.word	0x0000d8c0


	//   ....[56]....
        /*02c8*/ 	.word	0x0000d8d0


	//   ....[57]....
        /*02cc*/ 	.word	0x0000d8e0


	//   ....[58]....
        /*02d0*/ 	.word	0x0000d8f0


	//   ....[59]....
        /*02d4*/ 	.word	0x0000d900


	//   ....[60]....
        /*02d8*/ 	.word	0x0000d910


	//   ....[61]....
        /*02dc*/ 	.word	0x0000d920


	//   ....[62]....
        /*02e0*/ 	.word	0x0000d930


	//   ....[63]....
        /*02e4*/ 	.word	0x0000d940


	//   ....[64]....
        /*02e8*/ 	.word	0x0000d950


	//   ....[65]....
        /*02ec*/ 	.word	0x0000d960


	//   ....[66]....
        /*02f0*/ 	.word	0x0000d970


	//   ....[67]....
        /*02f4*/ 	.word	0x0000d980


	//   ....[68]....
        /*02f8*/ 	.word	0x0000d990


	//   ....[69]....
        /*02fc*/ 	.word	0x0000d9a0


	//   ....[70]....
        /*0300*/ 	.word	0x0000d9b0


	//   ....[71]....
        /*0304*/ 	.word	0x0000d9c0


	//   ....[72]....
        /*0308*/ 	.word	0x00010f10


	//   ....[73]....
        /*030c*/ 	.word	0x00010f30


	//   ....[74]....
        /*0310*/ 	.word	0x00010f40


	//   ....[75]....
        /*0314*/ 	.word	0x00010f50


	//   ....[76]....
        /*0318*/ 	.word	0x00010f60


	//   ....[77]....
        /*031c*/ 	.word	0x00010f70


	//   ....[78]....
        /*0320*/ 	.word	0x00010f80


	//   ....[79]....
        /*0324*/ 	.word	0x00010f90


	//   ....[80]....
        /*0328*/ 	.word	0x00010fa0


	//   ....[81]....
        /*032c*/ 	.word	0x00010fb0


	//   ....[82]....
        /*0330*/ 	.word	0x00010fc0


	//   ....[83]....
        /*0334*/ 	.word	0x00010fd0


	//   ....[84]....
        /*0338*/ 	.word	0x00010fe0


	//   ....[85]....
        /*033c*/ 	.word	0x00010ff0


	//   ....[86]....
        /*0340*/ 	.word	0x00011000


	//   ....[87]....
        /*0344*/ 	.word	0x00011010


	//   ....[88]....
        /*0348*/ 	.word	0x00011020


	//   ....[89]....
        /*034c*/ 	.word	0x00011030


	//----- nvinfo : EIATTR_VRC_CTA_INIT_COUNT
	.align		4
.L_1936:
        /*0350*/ 	.byte	0x02, 0x4a
	.zero		1
	.zero		1


	//----- nvinfo : EIATTR_EXIT_INSTR_OFFSETS
	.align		4
        /*0354*/ 	.byte	0x04, 0x1c
        /*0356*/ 	.short	(.L_1938 - .L_1937)


	//   ....[0]....
.L_1937:
        /*0358*/ 	.word	0x0001e790


	//   ....[1]....
        /*035c*/ 	.word	0x0001eb20


	//   ....[2]....
        /*0360*/ 	.word	0x0001eb90


	//----- nvinfo : EIATTR_MAX_THREADS
	.align		4
.L_1938:
        /*0364*/ 	.byte	0x04, 0x05
        /*0366*/ 	.short	(.L_1940 - .L_1939)
.L_1939:
        /*0368*/ 	.word	0x00000080
        /*036c*/ 	.word	0x00000001
        /*0370*/ 	.word	0x00000001


	//----- nvinfo : EIATTR_CRS_STACK_SIZE
	.align		4
.L_1940:
        /*0374*/ 	.byte	0x04, 0x1e
        /*0376*/ 	.short	(.L_1942 - .L_1941)
.L_1941:
        /*0378*/ 	.word	0x00000000


	//----- nvinfo : EIATTR_CBANK_PARAM_SIZE
	.align		4
.L_1942:
        /*037c*/ 	.byte	0x03, 0x19
        /*037e*/ 	.short	0x0028


	//----- nvinfo : EIATTR_PARAM_CBANK
	.align		4
        /*0380*/ 	.byte	0x04, 0x0a
        /*0382*/ 	.short	(.L_1944 - .L_1943)
	.align		4
.L_1943:
        /*0384*/ 	.word	index@(.nv.constant0._ZN17fastertransformer38beam_online_softmax_topk_stage2_kernelIfLi8ELi128EEEvPKfS2_PiPT_ii)
        /*0388*/ 	.short	0x0380
        /*038a*/ 	.short	0x0028


	//----- nvinfo : EIATTR_SW_WAR
	.align		4
.L_1944:
        /*038c*/ 	.byte	0x04, 0x36
        /*038e*/ 	.short	(.L_1946 - .L_1945)
.L_1945:
        /*0390*/ 	.word	0x00000008
.L_1946:


//--------------------- .nv.info._ZN17fastertransformer38beam_online_softmax_topk_stage2_kernelIfLi8ELi64EEEvPKfS2_PiPT_ii --------------------------
	.section	.nv.info._ZN17fastertransformer38beam_online_softmax_topk_stage2_kernelIfLi8ELi64EEEvPKfS2_PiPT_ii,"",@"SHT_CUDA_INFO"
	.sectionflags	@""
	.align	4


	//----- nvinfo : EIATTR_CUDA_API_VERSION
	.align		4
        /*0000*/ 	.byte	0x04, 0x37
        /*0002*/ 	.short	(.L_1948 - .L_1947)
.L_1947:
        /*0004*/ 	.word	0x00000082


	//----- nvinfo : EIATTR_KPARAM_INFO
	.align		4
.L_1948:
        /*0008*/ 	.byte	0x04, 0x17
        /*000a*/ 	.short	(.L_1950 - .L_1949)
.L_1949:
        /*000c*/ 	.word	0x00000000
        /*0010*/ 	.short	0x0005
        /*0012*/ 	.short	0x0024
        /*0014*/ 	.byte	0x00, 0xf0, 0x11, 0x00


	//----- nvinfo : EIATTR_KPARAM_INFO
	.align		4
.L_1950:
        /*0018*/ 	.byte	0x04, 0x17
        /*001a*/ 	.short	(.L_1952 - .L_1951)
.L_1951:
        /*001c*/ 	.word	0x00000000
        /*0020*/ 	.short	0x0004
        /*0022*/ 	.short	0x0020
        /*0024*/ 	.byte	0x00, 0xf0, 0x11, 0x00


	//----- nvinfo : EIATTR_KPARAM_INFO
	.align		4
.L_1952:
        /*0028*/ 	.byte	0x04, 0x17
        /*002a*/ 	.short	(.L_1954 - .L_1953)
.L_1953:
        /*002c*/ 	.word	0x00000000
        /*0030*/ 	.short	0x0003
        /*0032*/ 	.short	0x0018
        /*0034*/ 	.byte	0x00, 0xf5, 0x21, 0x00


	//----- nvinfo : EIATTR_KPARAM_INFO
	.align		4
.L_1954:
        /*0038*/ 	.byte	0x04, 0x17
        /*003a*/ 	.short	(.L_1956 - .L_1955)
.L_1955:
        /*003c*/ 	.word	0x00000000
        /*0040*/ 	.short	0x0002
        /*0042*/ 	.short	0x0010
        /*0044*/ 	.byte	0x00, 0xf5, 0x21, 0x00


	//----- nvinfo : EIATTR_KPARAM_INFO
	.align		4
.L_1956:
        /*0048*/ 	.byte	0x04, 0x17
        /*004a*/ 	.short	(.L_1958 - .L_1957)
.L_1957:
        /*004c*/ 	.word	0x00000000
        /*0050*/ 	.short	0x0001
        /*0052*/ 	.short	0x0008
        /*0054*/ 	.byte	0x00, 0xf5, 0x21, 0x00


	//----- nvinfo : EIATTR_KPARAM_INFO
	.align		4
.L_1958:
        /*0058*/ 	.byte	0x04, 0x17
        /*005a*/ 	.short	(.L_1960 - .L_1959)
.L_1959:
        /*005c*/ 	.word	0x00000000
        /*0060*/ 	.short	0x0000
        /*0062*/ 	.short	0x0000
        /*0064*/ 	.byte	0x00, 0xf5, 0x21, 0x00


	//----- nvinfo : EIATTR_SPARSE_MMA_MASK
	.align		4
.L_1960:
        /*0068*/ 	.byte	0x03, 0x50
        /*006a*/ 	.short	0x0000


	//----- nvinfo : EIATTR_MAXREG_COUNT
	.align		4
        /*006c*/ 	.byte	0x03, 0x1b
        /*006e*/ 	.short	0x00ff


	//----- nvinfo : EIATTR_NUM_BARRIERS
	.align		4
        /*0070*/ 	.byte	0x02, 0x4c
        /*0072*/ 	.byte	0x01
	.zero		1


	//----- nvinfo : EIATTR_MERCURY_ISA_VERSION
	.align		4
        /*0074*/ 	.byte	0x03, 0x5f
        /*0076*/ 	.short	0x0101


	//----- nvinfo : EIATTR_COOP_GROUP_MASK_REGIDS
	.align		4
        /*0078*/ 	.byte	0x04, 0x29
        /*007a*/ 	.short	(.L_1962 - .L_1961)


	//   ....[0]....
.L_1961:
        /*007c*/ 	.word	0xffffffff


	//   ....[1]....
        /*0080*/ 	.word	0xffffffff


	//   ....[2]....
        /*0084*/ 	.word	0xffffffff


	//   ....[3]....
        /*0088*/ 	.word	0xffffffff


	//   ....[4]....
        /*008c*/ 	.word	0xffffffff


	//   ....[5]....
        /*0090*/ 	.word	0xffffffff


	//   ....[6]....
        /*0094*/ 	.word	0xffffffff


	//   ....[7]....
        /*0098*/ 	.word	0xffffffff


	//   ....[8]....
        /*009c*/ 	.word	0xffffffff


	//   ....[9]....
        /*00a0*/ 	.word	0xffffffff


	//   ....[10]....
        /*00a4*/ 	.word	0xffffffff


	//   ....[11]....
        /*00a8*/ 	.word	0xffffffff


	//   ....[12]....
        /*00ac*/ 	.word	0xffffffff


	//   ....[13]....
        /*00b0*/ 	.word	0xffffffff


	//   ....[14]....
        /*00b4*/ 	.word	0xffffffff


	//   ....[15]....
        /*00b8*/ 	.word	0xffffffff


	//   ....[16]....
        /*00bc*/ 	.word	0xffffffff


	//   ....[17]....
        /*00c0*/ 	.word	0xffffffff


	//   ....[18]....
        /*00c4*/ 	.word	0xffffffff


	//   ....[19]....
        /*00c8*/ 	.word	0xffffffff


	//   ....[20]....
        /*00cc*/ 	.word	0xffffffff


	//   ....[21]....
        /*00d0*/ 	.word	0xffffffff


	//   ....[22]....
        /*00d4*/ 	.word	0xffffffff


	//   ....[23]....
        /*00d8*/ 	.word	0xffffffff


	//   ....[24]....
        /*00dc*/ 	.word	0xffffffff


	//   ....[25]....
        /*00e0*/ 	.word	0xffffffff


	//   ....[26]....
        /*00e4*/ 	.word	0xffffffff


	//   ....[27]....
        /*00e8*/ 	.word	0xffffffff


	//   ....[28]....
        /*00ec*/ 	.word	0xffffffff


	//   ....[29]....
        /*00f0*/ 	.word	0xffffffff


	//   ....[30]....
        /*00f4*/ 	.word	0xffffffff


	//   ....[31]....
        /*00f8*/ 	.word	0xffffffff


	//   ....[32]....
        /*00fc*/ 	.word	0xffffffff


	//   ....[33]....
        /*0100*/ 	.word	0xffffffff


	//   ....[34]....
        /*0104*/ 	.word	0xffffffff


	//   ....[35]....
        /*0108*/ 	.word	0xffffffff


	//   ....[36]....
        /*010c*/ 	.word	0xffffffff


	//   ....[37]....
        /*0110*/ 	.word	0xffffffff


	//   ....[38]....
        /*0114*/ 	.word	0xffffffff


	//   ....[39]....
        /*0118*/ 	.word	0xffffffff


	//   ....[40]....
        /*011c*/ 	.word	0xffffffff


	//   ....[41]....
        /*0120*/ 	.word	0xffffffff


	//   ....[42]....
        /*0124*/ 	.word	0xffffffff


	//   ....[43]....
        /*0128*/ 	.word	0xffffffff


	//   ....[44]....
        /*012c*/ 	.word	0xffffffff


	//   ....[45]....
        /*0130*/ 	.word	0xffffffff


	//   ....[46]....
        /*0134*/ 	.word	0xffffffff


	//   ....[47]....
        /*0138*/ 	.word	0xffffffff


	//   ....[48]....
        /*013c*/ 	.word	0xffffffff


	//   ....[49]....
        /*0140*/ 	.word	0xffffffff


	//   ....[50]....
        /*0144*/ 	.word	0xffffffff


	//   ....[51]....
        /*0148*/ 	.word	0xffffffff


	//   ....[52]....
        /*014c*/ 	.word	0xffffffff


	//   ....[53]....
        /*0150*/ 	.word	0xffffffff


	//   ....[54]....
        /*0154*/ 	.word	0xffffffff


	//   ....[55]....
        /*0158*/ 	.word	0xffffffff


	//   ....[56]....
        /*015c*/ 	.word	0xffffffff


	//   ....[57]....
        /*0160*/ 	.word	0xffffffff


	//   ....[58]....
        /*0164*/ 	.word	0xffffffff


	//   ....[59]....
        /*0168*/ 	.word	0xffffffff


	//   ....[60]....
        /*016c*/ 	.word	0xffffffff


	//   ....[61]....
        /*0170*/ 	.word	0xffffffff


	//   ....[62]....
        /*0174*/ 	.word	0xffffffff


	//   ....[63]....
        /*0178*/ 	.word	0xffffffff


	//   ....[64]....
        /*017c*/ 	.word	0xffffffff


	//   ....[65]....
        /*0180*/ 	.word	0xffffffff


	//   ....[66]....
        /*0184*/ 	.word	0xffffffff


	//   ....[67]....
        /*0188*/ 	.word	0xffffffff


	//   ....[68]....
        /*018c*/ 	.word	0xffffffff


	//   ....[69]....
        /*0190*/ 	.word	0xffffffff


	//   ....[70]....
        /*0194*/ 	.word	0xffffffff


	//   ....[71]....
        /*0198*/ 	.word	0xffffffff


	//   ....[72]....
        /*019c*/ 	.word	0xffffffff


	//   ....[73]....
        /*01a0*/ 	.word	0xffffffff


	//   ....[74]....
        /*01a4*/ 	.word	0xffffffff


	//   ....[75]....
        /*01a8*/ 	.word	0xffffffff


	//   ....[76]....
        /*01ac*/ 	.word	0xffffffff


	//   ....[77]....
        /*01b0*/ 	.word	0xffffffff


	//   ....[78]....
        /*01b4*/ 	.word	0xffffffff


	//   ....[79]....
        /*01b8*/ 	.word	0xffffffff


	//   ....[80]....
        /*01bc*/ 	.word	0xffffffff


	//   ....[81]....
        /*01c0*/ 	.word	0xffffffff


	//   ....[82]....
        /*01c4*/ 	.word	0xffffffff


	//   ....[83]....
        /*01c8*/ 	.word	0xffffffff


	//   ....[84]....
        /*01cc*/ 	.word	0xffffffff


	//   ....[85]....
        /*01d0*/ 	.word	0xffffffff


	//   ....[86]....
        /*01d4*/ 	.word	0xffffffff


	//   ....[87]....
        /*01d8*/ 	.word	0xffffffff


	//   ....[88]....
        /*01dc*/ 	.word	0xffffffff


	//   ....[89]....
        /*01e0*/ 	.word	0xffffffff


	//----- nvinfo : EIATTR_COOP_GROUP_INSTR_OFFSETS
	.align		4
.L_1962:
        /*01e4*/ 	.byte	0x04, 0x28
        /*01e6*/ 	.short	(.L_1964 - .L_1963)


	//   ....[0]....
.L_1963:
        /*01e8*/ 	.word	0x00003550


	//   ....[1]....
        /*01ec*/ 	.word	0x00003560


	//   ....[2]....
        /*01f0*/ 	.word	0x00003570


	//   ....[3]....
        /*01f4*/ 	.word	0x00003580


	//   ....[4]....
        /*01f8*/ 	.word	0x00003590


	//   ....[5]....
        /*01fc*/ 	.word	0x000035b0


	//   ....[6]....
        /*0200*/ 	.word	0x000035c0


	//   ....[7]....
        /*0204*/ 	.word	0x000035d0


	//   ....[8]....
        /*0208*/ 	.word	0x000035e0


	//   ....[9]....
        /*020c*/ 	.word	0x000035f0


	//   ....[10]....
        /*0210*/ 	.word	0x00003600


	//   ....[11]....
        /*0214*/ 	.word	0x00003610


	//   ....[12]....
        /*0218*/ 	.word	0x00003620


	//   ....[13]....
        /*021c*/ 	.word	0x00003630


	//   ....[14]....
        /*0220*/ 	.word	0x00003640


	//   ....[15]....
        /*0224*/ 	.word	0x00003650


	//   ....[16]....
        /*0228*/ 	.word	0x00003660


	//   ....[17]....
        /*022c*/ 	.word	0x00003670


	//   ....[18]....
        /*0230*/ 	.word	0x00006bc0


	//   ....[19]....
        /*0234*/ 	.word	0x00006be0


	//   ....[20]....
        /*0238*/ 	.word	0x00006bf0


	//   ....[21]....
        /*023c*/ 	.word	0x00006c00


	//   ....[22]....
        /*0240*/ 	.word	0x00006c10


	//   ....[23]....
        /*0244*/ 	.word	0x00006c20


	//   ....[24]....
        /*0248*/ 	.word	0x00006c30


	//   ....[25]....
        /*024c*/ 	.word	0x00006c40


	//   ....[26]....
        /*0250*/ 	.word	0x00006c50


	//   ....[27]....
        /*0254*/ 	.word	0x00006c60


	//   ....[28]....
        /*0258*/ 	.word	0x00006c70


	//   ....[29]....
        /*025c*/ 	.word	0x00006c80


	//   ....[30]....
        /*0260*/ 	.word	0x00006c90


	//   ....[31]....
        /*0264*/ 	.word	0x00006ca0


	//   ....[32]....
        /*0268*/ 	.word	0x00006cb0


	//   ....[33]....
        /*026c*/ 	.word	0x00006cc0


	//   ....[34]....
        /*0270*/ 	.word	0x00006cd0


	//   ....[35]....
        /*0274*/ 	.word	0x00006ce0


	//   ....[36]....
        /*0278*/ 	.word	0x0000a230


	//   ....[37]....
        /*027c*/ 	.word	0x0000a250


	//   ....[38]....
        /*0280*/ 	.word	0x0000a260


	//   ....[39]....
        /*0284*/ 	.word	0x0000a270


	//   ....[40]....
        /*0288*/ 	.word	0x0000a280


	//   ....[41]....
        /*028c*/ 	.word	0x0000a290


	//   ....[42]....
        /*0290*/ 	.word	0x0000a2a0


	//   ....[43]....
        /*0294*/ 	.word	0x0000a2b0


	//   ....[44]....
        /*0298*/ 	.word	0x0000a2c0


	//   ....[45]....
        /*029c*/ 	.word	0x0000a2d0


	//   ....[46]....
        /*02a0*/ 	.word	0x0000a2e0


	//   ....[47]....
        /*02a4*/ 	.word	0x0000a2f0


	//   ....[48]....
        /*02a8*/ 	.word	0x0000a300


	//   ....[49]....
        /*02ac*/ 	.word	0x0000a310


	//   ....[50]....
        /*02b0*/ 	.word	0x0000a320


	//   ....[51]....
        /*02b4*/ 	.word	0x0000a330


	//   ....[52]....
        /*02b8*/ 	.word	0x0000a340


	//   ....[53]....
        /*02bc*/ 	.word	0x0000a350


	//   ....[54]....
        /*02c0*/ 	.word	0x0000d8a0


	//   ....[55]....
        /*02c4*/ 	.word	0x0000d8c0


	//   ....[56]....
        /*02c8*/ 	.word	0x0000d8d0


	//   ....[57]....
        /*02cc*/ 	.word	0x0000d8e0


	//   ....[58]....
        /*02d0*/ 	.word	0x0000d8f0


	//   ....[59]....
        /*02d4*/ 	.word	0x0000d900


	//   ....[60]....
        /*02d8*/ 	.word	0x0000d910


	//   ....[61]....
        /*02dc*/ 	.word	0x0000d920


	//   ....[62]....
        /*02e0*/ 	.word	0x0000d930


	//   ....[63]....
        /*02e4*/ 	.word	0x0000d940


	//   ....[64]....
        /*02e8*/ 	.word	0x0000d950


	//   ....[65]....
        /*02ec*/ 	.word	0x0000d960


	//   ....[66]....
        /*02f0*/ 	.word	0x0000d970


	//   ....[67]....
        /*02f4*/ 	.word	0x0000d980


	//   ....[68]....
        /*02f8*/ 	.word	0x0000d990


	//   ....[69]....
        /*02fc*/ 	.word	0x0000d9a0


	//   ....[70]....
        /*0300*/ 	.word	0x0000d9b0


	//   ....[71]....
        /*0304*/ 	.word	0x0000d9c0


	//   ....[72]....
        /*0308*/ 	.word	0x00010f10


	//   ....[73]....
        /*030c*/ 	.word	0x00010f30


	//   ....[74]....
        /*0310*/ 	.word	0x00010f40


	//   ....[75]....
        /*0314*/ 	.word	0x00010f50


	//   ....[76]....
        /*0318*/ 	.word	0x00010f60


	//   ....[77]....
        /*031c*/ 	.word	0x00010f70


	//   ....[78]....
        /*0320*/ 	.word	0x00010f80


	//   ....[79]....
        /*0324*/ 	.word	0x00010f90


	//   ....[80]....
        /*0328*/ 	.word	0x00010fa0


	//   ....[81]....
        /*032c*/ 	.word	0x00010fb0


	//   ....[82]....
        /*0330*/ 	.word	0x00010fc0


	//   ....[83]....
        /*0334*/ 	.word	0x00010fd0


	//   ....[84]....
        /*0338*/ 	.word	0x00010fe0


	//   ....[85]....
        /*033c*/ 	.word	0x00010ff0


	//   ....[86]....
        /*0340*/ 	.word	0x00011000


	//   ....[87]....
        /*0344*/ 	.word	0x00011010


	//   ....[88]....
        /*0348*/ 	.word	0x00011020


	//   ....[89]....
        /*034c*/ 	.word	0x00011030


	//----- nvinfo : EIATTR_VRC_CTA_INIT_COUNT
	.align		4
.L_1964:
        /*0350*/ 	.byte	0x02, 0x4a
	.zero		1
	.zero		1


	//----- nvinfo : EIATTR_EXIT_INSTR_OFFSETS
	.align		4
        /*0354*/ 	.byte	0x04, 0x1c
        /*0356*/ 	.short	(.L_1966 - .L_1965)


	//   ....[0]....
.L_1965:
        /*0358*/ 	.word	0x00017c90


	//   ....[1]....
        /*035c*/ 	.word	0x00018020


	//   ....[2]....
        /*0360*/ 	.word	0x00018090


	//----- nvinfo : EIATTR_MAX_THREADS
	.align		4
.L_1966:
        /*0364*/ 	.byte	0x04, 0x05
        /*0366*/ 	.short	(.L_1968 - .L_1967)
.L_1967:
        /*0368*/ 	.word	0x00000040
        /*036c*/ 	.word	0x00000001
        /*0370*/ 	.word	0x00000001


	//----- nvinfo : EIATTR_CRS_STACK_SIZE
	.align		4
.L_1968:
        /*0374*/ 	.byte	0x04, 0x1e
        /*0376*/ 	.short	(.L_1970 - .L_1969)
.L_1969:
        /*0378*/ 	.word	0x00000000


	//----- nvinfo : EIATTR_CBANK_PARAM_SIZE
	.align		4
.L_1970:
        /*037c*/ 	.byte	0x03, 0x19
        /*037e*/ 	.short	0x0028


	//----- nvinfo : EIATTR_PARAM_CBANK
	.align		4
        /*0380*/ 	.byte	0x04, 0x0a
        /*0382*/ 	.short	(.L_1972 - .L_1971)
	.align		4
.L_1971:
        /*0384*/ 	.word	index@(.nv.constant0._ZN17fastertransformer38beam_online_softmax_topk_stage2_kernelIfLi8ELi64EEEvPKfS2_PiPT_ii)
        /*0388*/ 	.short	0x0380
        /*038a*/ 	.short	0x0028


	//----- nvinfo : EIATTR_SW_WAR
	.align		4
.L_1972:
        /*038c*/ 	.byte	0x04, 0x36
        /*038e*/ 	.short	(.L_1974 - .L_1973)
.L_1973:
        /*0390*/ 	.word	0x00000008
.L_1974:


//--------------------- .nv.info._ZN17fastertransformer38beam_online_softmax_topk_stage2_kernelIfLi8ELi32EEEvPKfS2_PiPT_ii --------------------------
	.section	.nv.info._ZN17fastertransformer38beam_online_softmax_topk_stage2_kernelIfLi8ELi32EEEvPKfS2_PiPT_ii,"",@"SHT_CUDA_INFO"
	.sectionflags	@""
	.align	4


	//----- nvinfo : EIATTR_CUDA_API_VERSION
	.align		4
        /*0000*/ 	.byte	0x04, 0x37
        /*0002*/ 	.short	(.L_1976 - .L_1975)
.L_1975:
        /*0004*/ 	.word	0x00000082


	//----- nvinfo : EIATTR_KPARAM_INFO
	.align		4
.L_1976:
        /*0008*/ 	.byte	0x04, 0x17
        /*000a*/ 	.short	(.L_1978 - .L_1977)
.L_1977:
        /*000c*/ 	.word	0x00000000
        /*0010*/ 	.short	0x0005
        /*0012*/ 	.short	0x0024
        /*0014*/ 	.byte	0x00, 0xf0, 0x11, 0x00


	//----- nvinfo : EIATTR_KPARAM_INFO
	.align		4
.L_1978:
        /*0018*/ 	.byte	0x04, 0x17
        /*001a*/ 	.short	(.L_1980 - .L_1979)
.L_1979:
        /*001c*/ 	.word	0x00000000
        /*0020*/ 	.short	0x0004
        /*0022*/ 	.short	0x0020
        /*0024*/ 	.byte	0x00, 0xf0, 0x11, 0x00


	//----- nvinfo : EIATTR_KPARAM_INFO
	.align		4
.L_1980:
        /*0028*/ 	.byte	0x04, 0x17
        /*002a*/ 	.short	(.L_1982 - .L_1981)
.L_1981:
        /*002c*/ 	.word	0x00000000
        /*0030*/ 	.short	0x0003
        /*0032*/ 	.short	0x0018
        /*0034*/ 	.byte	0x00, 0xf5, 0x21, 0x00


	//----- nvinfo : EIATTR_KPARAM_INFO
	.align		4
.L_1982:
        /*0038*/ 	.byte	0x04, 0x17
        /*003a*/ 	.short	(.L_1984 - .L_1983)
.L_1983:
        /*003c*/ 	.word	0x00000000
        /*0040*/ 	.short	0x0002
        /*0042*/ 	.short	0x0010
        /*0044*/ 	.byte	0x00, 0xf5, 0x21, 0x00


	//----- nvinfo : EIATTR_KPARAM_INFO
	.align		4
.L_1984:
        /*0048*/ 	.byte	0x04, 0x17
        /*004a*/ 	.short	(.L_1986 - .L_1985)
.L_1985:
        /*004c*/ 	.word	0x00000000
        /*0050*/ 	.short	0x0001
        /*0052*/ 	.short	0x0008
        /*0054*/ 	.byte	0x00, 0xf5, 0x21, 0x00


	//----- nvinfo : EIATTR_KPARAM_INFO
	.align		4
.L_1986:
        /*0058*/ 	.byte	0x04, 0x17
        /*005a*/ 	.short	(.L_1988 - .L_1987)
.L_1987:
        /*005c*/ 	.word	0x00000000
        /*0060*/ 	.short	0x0000
        /*0062*/ 	.short	0x0000
        /*0064*/ 	.byte	0x00, 0xf5, 0x21, 0x00


	//----- nvinfo : EIATTR_SPARSE_MMA_MASK
	.align		4
.L_1988:
        /*0068*/ 	.byte	0x03, 0x50
        /*006a*/ 	.short	0x0000


	//----- nvinfo : EIATTR_MAXREG_COUNT
	.align		4
        /*006c*/ 	.byte	0x03, 0x1b
        /*006e*/ 	.short	0x00ff


	//----- nvinfo : EIATTR_NUM_BARRIERS
	.align		4
        /*0070*/ 	.byte	0x02, 0x4c
        /*0072*/ 	.byte	0x01
	.zero		1


	//----- nvinfo : EIATTR_MERCURY_ISA_VERSION
	.align		4
        /*0074*/ 	.byte	0x03, 0x5f
        /*0076*/ 	.short	0x0101


	//----- nvinfo : EIATTR_COOP_GROUP_MASK_REGIDS
	.align		4
        /*0078*/ 	.byte	0x04, 0x29
        /*007a*/ 	.short	(.L_1990 - .L_1989)


	//   ....[0]....
.L_1989:
        /*007c*/ 	.word	0xffffffff


	//   ....[1]....
        /*0080*/ 	.word	0xffffffff


	//   ....[2]....
        /*0084*/ 	.word	0xffffffff


	//   ....[3]....
        /*0088*/ 	.word	0xffffffff


	//   ....[4]....
        /*008c*/ 	.word	0xffffffff


	//   ....[5]....
        /*0090*/ 	.word	0xffffffff


	//   ....[6]....
        /*0094*/ 	.word	0xffffffff


	//   ....[7]....
        /*0098*/ 	.word	0xffffffff


	//   ....[8]....
        /*009c*/ 	.word	0xffffffff


	//   ....[9]....
        /*00a0*/ 	.word	0xffffffff


	//   ....[10]....
        /*00a4*/ 	.word	0xffffffff


	//   ....[11]....
        /*00a8*/ 	.word	0xffffffff


	//   ....[12]....
        /*00ac*/ 	.word	0xffffffff


	//   ....[13]....
        /*00b0*/ 	.word	0xffffffff


	//   ....[14]....
        /*00b4*/ 	.word	0xffffffff


	//   ....[15]....
        /*00b8*/ 	.word	0xffffffff


	//   ....[16]....
        /*00bc*/ 	.word	0xffffffff


	//   ....[17]....
        /*00c0*/ 	.word	0xffffffff


	//   ....[18]....
        /*00c4*/ 	.word	0xffffffff


	//   ....[19]....
        /*00c8*/ 	.word	0xffffffff


	//   ....[20]....
        /*00cc*/ 	.word	0xffffffff


	//   ....[21]....
        /*00d0*/ 	.word	0xffffffff


	//   ....[22]....
        /*00d4*/ 	.word	0xffffffff


	//   ....[23]....
        /*00d8*/ 	.word	0xffffffff


	//   ....[24]....
        /*00dc*/ 	.word	0xffffffff


	//   ....[25]....
        /*00e0*/ 	.word	0xffffffff


	//   ....[26]....
        /*00e4*/ 	.word	0xffffffff


	//   ....[27]....
        /*00e8*/ 	.word	0xffffffff


	//   ....[28]....
        /*00ec*/ 	.word	0xffffffff


	//   ....[29]....
        /*00f0*/ 	.word	0xffffffff


	//   ....[30]....
        /*00f4*/ 	.word	0xffffffff


	//   ....[31]....
        /*00f8*/ 	.word	0xffffffff


	//   ....[32]....
        /*00fc*/ 	.word	0xffffffff


	//   ....[33]....
        /*0100*/ 	.word	0xffffffff


	//   ....[34]....
        /*0104*/ 	.word	0xffffffff


	//   ....[35]....
        /*0108*/ 	.word	0xffffffff


	//   ....[36]....
        /*010c*/ 	.word	0xffffffff


	//   ....[37]....
        /*0110*/ 	.word	0xffffffff


	//   ....[38]....
        /*0114*/ 	.word	0xffffffff


	//   ....[39]....
        /*0118*/ 	.word	0xffffffff


	//   ....[40]....
        /*011c*/ 	.word	0xffffffff


	//   ....[41]....
        /*0120*/ 	.word	0xffffffff


	//   ....[42]....
        /*0124*/ 	.word	0xffffffff


	//   ....[43]....
        /*0128*/ 	.word	0xffffffff


	//   ....[44]....
        /*012c*/ 	.word	0xffffffff


	//   ....[45]....
        /*0130*/ 	.word	0xffffffff


	//   ....[46]....
        /*0134*/ 	.word	0xffffffff


	//   ....[47]....
        /*0138*/ 	.word	0xffffffff


	//   ....[48]....
        /*013c*/ 	.word	0xffffffff


	//   ....[49]....
        /*0140*/ 	.word	0xffffffff


	//   ....[50]....
        /*0144*/ 	.word	0xffffffff


	//   ....[51]....
        /*0148*/ 	.word	0xffffffff


	//   ....[52]....
        /*014c*/ 	.word	0xffffffff


	//   ....[53]....
        /*0150*/ 	.word	0xffffffff


	//   ....[54]....
        /*0154*/ 	.word	0xffffffff


	//   ....[55]....
        /*0158*/ 	.word	0xffffffff


	//   ....[56]....
        /*015c*/ 	.word	0xffffffff


	//   ....[57]....
        /*0160*/ 	.word	0xffffffff


	//   ....[58]....
        /*0164*/ 	.word	0xffffffff


	//   ....[59]....
        /*0168*/ 	.word	0xffffffff


	//   ....[60]....
        /*016c*/ 	.word	0xffffffff


	//   ....[61]....
        /*0170*/ 	.word	0xffffffff


	//   ....[62]....
        /*0174*/ 	.word	0xffffffff


	//   ....[63]....
        /*0178*/ 	.word	0xffffffff


	//   ....[64]....
        /*017c*/ 	.word	0xffffffff


	//   ....[65]....
        /*0180*/ 	.word	0xffffffff


	//   ....[66]....
        /*0184*/ 	.word	0xffffffff


	//   ....[67]....
        /*0188*/ 	.word	0xffffffff


	//   ....[68]....
        /*018c*/ 	.word	0xffffffff


	//   ....[69]....
        /*0190*/ 	.word	0xffffffff


	//   ....[70]....
        /*0194*/ 	.word	0xffffffff


	//   ....[71]....
        /*0198*/ 	.word	0xffffffff


	//   ....[72]....
        /*019c*/ 	.word	0xffffffff


	//   ....[73]....
        /*01a0*/ 	.word	0xffffffff


	//   ....[74]....
        /*01a4*/ 	.word	0xffffffff


	//   ....[75]....
        /*01a8*/ 	.word	0xffffffff


	//   ....[76]....
        /*01ac*/ 	.word	0xffffffff


	//   ....[77]....
        /*01b0*/ 	.word	0xffffffff


	//   ....[78]....
        /*01b4*/ 	.word	0xffffffff


	//   ....[79]....
        /*01b8*/ 	.word	0xffffffff


	//   ....[80]....
        /*01bc*/ 	.word	0xffffffff


	//   ....[81]....
        /*01c0*/ 	.word	0xffffffff


	//   ....[82]....
        /*01c4*/ 	.word	0xffffffff


	//   ....[83]....
        /*01c8*/ 	.word	0xffffffff


	//   ....[84]....
        /*01cc*/ 	.word	0xffffffff


	//   ....[85]....
        /*01d0*/ 	.word	0xffffffff


	//   ....[86]....
        /*01d4*/ 	.word	0xffffffff


	//   ....[87]....
        /*01d8*/ 	.word	0xffffffff


	//   ....[88]....
        /*01dc*/ 	.word	0xffffffff


	//   ....[89]....
        /*01e0*/ 	.word	0xffffffff


	//----- nvinfo : EIATTR_COOP_GROUP_INSTR_OFFSETS
	.align		4
.L_1990:
        /*01e4*/ 	.byte	0x04, 0x28
        /*01e6*/ 	.short	(.L_1992 - .L_1991)


	//   ....[0]....
.L_1991:
        /*01e8*/ 	.word	0x00003470


	//   ....[1]....
        /*01ec*/ 	.word	0x00003480


	//   ....[2]....
        /*01f0*/ 	.word	0x00003490


	//   ....[3]....
        /*01f4*/ 	.word	0x000034a0


	//   ....[4]....
        /*01f8*/ 	.word	0x000034b0


	//   ....[5]....
        /*01fc*/ 	.word	0x000034d0


	//   ....[6]....
        /*0200*/ 	.word	0x000034e0


	//   ....[7]....
        /*0204*/ 	.word	0x000034f0


	//   ....[8]....
        /*0208*/ 	.word	0x00003500


	//   ....[9]....
        /*020c*/ 	.word	0x00003510


	//   ....[10]....
        /*0210*/ 	.word	0x00003520


	//   ....[11]....
        /*0214*/ 	.word	0x00003530


	//   ....[12]....
        /*0218*/ 	.word	0x00003540


	//   ....[13]....
        /*021c*/ 	.word	0x00003550


	//   ....[14]....
        /*0220*/ 	.word	0x00003560


	//   ....[15]....
        /*0224*/ 	.word	0x00003570


	//   ....[16]....
        /*0228*/ 	.word	0x00003580


	//   ....[17]....
        /*022c*/ 	.word	0x00003590


	//   ....[18]....
        /*0230*/ 	.word	0x00006ae0


	//   ....[19]....
        /*0234*/ 	.word	0x00006b00


	//   ....[20]....
        /*0238*/ 	.word	0x00006b10


	//   ....[21]....
        /*023c*/ 	.word	0x00006b20


	//   ....[22]....
        /*0240*/ 	.word	0x00006b30


	//   ....[23]....
        /*0244*/ 	.word	0x00006b40


	//   ....[24]....
        /*0248*/ 	.word	0x00006b50


	//   ....[25]....
        /*024c*/ 	.word	0x00006b60


	//   ....[26]....
        /*0250*/ 	.word	0x00006b70


	//   ....[27]....
        /*0254*/ 	.word	0x00006b80


	//   ....[28]....
        /*0258*/ 	.word	0x00006b90


	//   ....[29]....
        /*025c*/ 	.word	0x00006ba0


	//   ....[30]....
        /*0260*/ 	.word	0x00006bb0


	//   ....[31]....
        /*0264*/ 	.word	0x00006bc0


	//   ....[32]....
        /*0268*/ 	.word	0x00006bd0


	//   ....[33]....
        /*026c*/ 	.word	0x00006be0


	//   ....[34]....
        /*0270*/ 	.word	0x00006bf0


	//   ....[35]....
        /*0274*/ 	.word	0x00006c00


	//   ....[36]....
        /*0278*/ 	.word	0x0000a150


	//   ....[37]....
        /*027c*/ 	.word	0x0000a170


	//   ....[38]....
        /*0280*/ 	.word	0x0000a180


	//   ....[39]....
        /*0284*/ 	.word	0x0000a190


	//   ....[40]....
        /*0288*/ 	.word	0x0000a1a0


	//   ....[41]....
        /*028c*/ 	.word	0x0000a1b0


	//   ....[42]....
        /*0290*/ 	.word	0x0000a1c0


	//   ....[43]....
        /*0294*/ 	.word	0x0000a1d0


	//   ....[44]....
        /*0298*/ 	.word	0x0000a1e0


	//   ....[45]....
        /*029c*/ 	.word	0x0000a1f0


	//   ....[46]....
        /*02a0*/ 	.word	0x0000a200


	//   ....[47]....
        /*02a4*/ 	.word	0x0000a210


	//   ....[48]....
        /*02a8*/ 	.word	0x0000a220


	//   ....[49]....
        /*02ac*/ 	.word	0x0000a230


	//   ....[50]....
        /*02b0*/ 	.word	0x0000a240


	//   ....[51]....
        /*02b4*/ 	.word	0x0000a250


	//   ....[52]....
        /*02b8*/ 	.word	0x0000a260


	//   ....[53]....
        /*02bc*/ 	.word	0x0000a270


	//   ....[54]....
        /*02c0*/ 	.word	0x0000d7c0


	//   ....[55]....
        /*02c4*/ 	.word	0x0000d7e0


	//   ....[56]....
        /*02c8*/ 	.word	0x0000d7f0


	//   ....[57]....
        /*02cc*/ 	.word	0x0000d800


	//   ....[58]....
        /*02d0*/ 	.word	0x0000d810


	//   ....[59]....
        /*02d4*/ 	.word	0x0000d820


	//   ....[60]....
        /*02d8*/ 	.word	0x0000d830


	//   ....[61]....
        /*02dc*/ 	.word	0x0000d840


	//   ....[62]....
        /*02e0*/ 	.word	0x0000d850


	//   ....[63]....
        /*02e4*/ 	.word	0x0000d860


	//   ....[64]....
        /*02e8*/ 	.word	0x0000d870


	//   ....[65]....
        /*02ec*/ 	.word	0x0000d880


	//   ....[66]....
        /*02f0*/ 	.word	0x0000d890


	//   ....[67]....
        /*02f4*/ 	.word	0x0000d8a0


	//   ....[68]....
        /*02f8*/ 	.word	0x0000d8b0


	//   ....[69]....
        /*02fc*/ 	.word	0x0000d8c0


	//   ....[70]....
        /*0300*/ 	.word	0x0000d8d0


	//   ....[71]....
        /*0304*/ 	.word	0x0000d8e0


	//   ....[72]....
        /*0308*/ 	.word	0x00010e30


	//   ....[73]....
        /*030c*/ 	.word	0x00010e50


	//   ....[74]....
        /*0310*/ 	.word	0x00010e60


	//   ....[75]....
        /*0314*/ 	.word	0x00010e70


	//   ....[76]....
        /*0318*/ 	.word	0x00010e80


	//   ....[77]....
        /*031c*/ 	.word	0x00010e90


	//   ....[78]....
        /*0320*/ 	.word	0x00010ea0


	//   ....[79]....
        /*0324*/ 	.word	0x00010eb0


	//   ....[80]....
        /*0328*/ 	.word	0x00010ec0


	//   ....[81]....
        /*032c*/ 	.word	0x00010ed0


	//   ....[82]....
        /*0330*/ 	.word	0x00010ee0


	//   ....[83]....
        /*0334*/ 	.word	0x00010ef0


	//   ....[84]....
        /*0338*/ 	.word	0x00010f00


	//   ....[85]....
        /*033c*/ 	.word	0x00010f10


	//   ....[86]....
        /*0340*/ 	.word	0x00010f20


	//   ....[87]....
        /*0344*/ 	.word	0x00010f30


	//   ....[88]....
        /*0348*/ 	.word	0x00010f40


	//   ....[89]....
        /*034c*/ 	.word	0x00010f50


	//----- nvinfo : EIATTR_VRC_CTA_INIT_COUNT
	.align		4
.L_1992:
        /*0350*/ 	.byte	0x02, 0x4a
	.zero		1
	.zero		1


	//----- nvinfo : EIATTR_EXIT_INSTR_OFFSETS
	.align		4
        /*0354*/ 	.byte	0x04, 0x1c
        /*0356*/ 	.short	(.L_1994 - .L_1993)


	//   ....[0]....
.L_1993:
        /*0358*/ 	.word	0x000144b0


	//   ....[1]....
        /*035c*/ 	.word	0x00014840


	//   ....[2]....
        /*0360*/ 	.word	0x000148b0


	//----- nvinfo : EIATTR_MAX_THREADS
	.align		4
.L_1994:
        /*0364*/ 	.byte	0x04, 0x05
        /*0366*/ 	.short	(.L_1996 - .L_1995)
.L_1995:
        /*0368*/ 	.word	0x00000020
        /*036c*/ 	.word	0x00000001
        /*0370*/ 	.word	0x00000001


	//----- nvinfo : EIATTR_CRS_STACK_SIZE
	.align		4
.L_1996:
        /*0374*/ 	.byte	0x04, 0x1e
        /*0376*/ 	.short	(.L_1998 - .L_1997)
.L_1997:
        /*0378*/ 	.word	0x00000000


	//----- nvinfo : EIATTR_CBANK_PARAM_SIZE
	.align		4
.L_1998:
        /*037c*/ 	.byte	0x03, 0x19
        /*037e*/ 	.short	0x0028


	//----- nvinfo : EIATTR_PARAM_CBANK
	.align		4
        /*0380*/ 	.byte	0x04, 0x0a
        /*0382*/ 	.short	(.L_2000 - .L_1999)
	.align		4
.L_1999:
        /*0384*/ 	.word	index@(.nv.constant0._ZN17fastertransformer38beam_online_softmax_topk_stage2_kernelIfLi8ELi32EEEvPKfS2_PiPT_ii)
        /*0388*/ 	.short	0x0380
        /*038a*/ 	.short	0x0028


	//----- nvinfo : EIATTR_SW_WAR
	.align		4
.L_2000:
        /*038c*/ 	.byte	0x04, 0x36
        /*038e*/ 	.short	(.L_2002 - .L_2001)
.L_2001:
        /*0390*/ 	.word	0x00000008
.L_2002:


//--------------------- .nv.info._ZN17fastertransformer38beam_online_softmax_topk_stage1_kernelIfLi1ELi8ELi256EEEvPKT_S3_PKbPfiiPKi --------------------------
	.section	.nv.info._ZN17fastertransformer38beam_online_softmax_topk_stage1_kernelIfLi1ELi8ELi256EEEvPKT_S3_PKbPfiiPKi,"",@"SHT_CUDA_INFO"
	.sectionflags	@""
	.align	4


	//----- nvinfo : EIATTR_CUDA_API_VERSION
	.align		4
        /*0000*/ 	.byte	0x04, 0x37
        /*0002*/ 	.short	(.L_2004 - .L_2003)
.L_2003:
        /*0004*/ 	.word	0x00000082


	//----- nvinfo : EIATTR_KPARAM_INFO
	.align		4
.L_2004:
        /*0008*/ 	.byte	0x04, 0x17
        /*000a*/ 	.short	(.L_2006 - .L_2005)
.L_2005:
        /*000c*/ 	.word	0x00000000
        /*0010*/ 	.short	0x0006
        /*0012*/ 	.short	0x0028
        /*0014*/ 	.byte	0x00, 0xf5, 0x21, 0x00


	//----- nvinfo : EIATTR_KPARAM_INFO
	.align		4
.L_2006:
        /*0018*/ 	.byte	0x04, 0x17
        /*001a*/ 	.short	(.L_2008 - .L_2007)
.L_2007:
        /*001c*/ 	.word	0x00000000
        /*0020*/ 	.short	0x0005
        /*0022*/ 	.short	0x0024
        /*0024*/ 	.byte	0x00, 0xf0, 0x11, 0x00


	//----- nvinfo : EIATTR_KPARAM_INFO
	.align		4
.L_2008:
        /*0028*/ 	.byte	0x04, 0x17
        /*002a*/ 	.short	(.L_2010 - .L_2009)
.L_2009:
        /*002c*/ 	.word	0x00000000
        /*0030*/ 	.short	0x0004
        /*0032*/ 	.short	0x0020
        /*0034*/ 	.byte	0x00, 0xf0, 0x11, 0x00


	//----- nvinfo : EIATTR_KPARAM_INFO
	.align		4
.L_2010:
        /*0038*/ 	.byte	0x04, 0x17
        /*003a*/ 	.short	(.L_2012 - .L_2011)
.L_2011:
        /*003c*/ 	.word	0x00000000
        /*0040*/ 	.short	0x0003
        /*0042*/ 	.short	0x0018
        /*0044*/ 	.byte	0x00, 0xf5, 0x21, 0x00


	//----- nvinfo : EIATTR_KPARAM_INFO
	.align		4
.L_2012:
        /*0048*/ 	.byte	0x04, 0x17
        /*004a*/ 	.short	(.L_2014 - .L_2013)
.L_2013:
        /*004c*/ 	.word	0x00000000
        /*0050*/ 	.short	0x0002
        /*0052*/ 	.short	0x0010
        /*0054*/ 	.byte	0x00, 0xf5, 0x21, 0x00


	//----- nvinfo : EIATTR_KPARAM_INFO
	.align		4
.L_2014:
        /*0058*/ 	.byte	0x04, 0x17
        /*005a*/ 	.short	(.L_2016 - .L_2015)
.L_2015:
        /*005c*/ 	.word	0x00000000
        /*0060*/ 	.short	0x0001
        /*0062*/ 	.short	0x0008
        /*0064*/ 	.byte	0x00, 0xf5, 0x21, 0x00


	//----- nvinfo : EIATTR_KPARAM_INFO
	.align		4
.L_2016:
        /*0068*/ 	.byte	0x04, 0x17
        /*006a*/ 	.short	(.L_2018 - .L_2017)
.L_2017:
        /*006c*/ 	.word	0x00000000
        /*0070*/ 	.short	0x0000
        /*0072*/ 	.short	0x0000
        /*0074*/ 	.byte	0x00, 0xf5, 0x21, 0x00


	//----- nvinfo : EIATTR_SPARSE_MMA_MASK
	.align		4
.L_2018:
        /*0078*/ 	.byte	0x03, 0x50
        /*007a*/ 	.short	0x0000


	//----- nvinfo : EIATTR_MAXREG_COUNT
	.align		4
        /*007c*/ 	.byte	0x03, 0x1b
        /*007e*/ 	.short	0x00ff


	//----- nvinfo : EIATTR_NUM_BARRIERS
	.align		4
        /*0080*/ 	.byte	0x02, 0x4c
        /*0082*/ 	.byte	0x01
	.zero		1


	//----- nvinfo : EIATTR_MERCURY_ISA_VERSION
	.align		4
        /*0084*/ 	.byte	0x03, 0x5f
        /*0086*/ 	.short	0x0101


	//----- nvinfo : EIATTR_COOP_GROUP_MASK_REGIDS
	.align		4
        /*0088*/ 	.byte	0x04, 0x29
        /*008a*/ 	.short	(.L_2020 - .L_2019)


	//   ....[0]....
.L_2019:
        /*008c*/ 	.word	0xffffffff


	//   ....[1]....
        /*0090*/ 	.word	0xffffffff


	//   ....[2]....
        /*0094*/ 	.word	0xffffffff


	//   ....[3]....
        /*0098*/ 	.word	0xffffffff


	//   ....[4]....
        /*009c*/ 	.word	0xffffffff


	//   ....[5]....
        /*00a0*/ 	.word	0xffffffff


	//   ....[6]....
        /*00a4*/ 	.word	0xffffffff


	//   ....[7]....
        /*00a8*/ 	.word	0xffffffff


	//   ....[8]....
        /*00ac*/ 	.word	0xffffffff


	//   ....[9]....
        /*00b0*/ 	.word	0xffffffff


	//   ....[10]....
        /*00b4*/ 	.word	0xffffffff


	//   ....[11]....
        /*00b8*/ 	.word	0xffffffff


	//   ....[12]....
        /*00bc*/ 	.word	0xffffffff


	//   ....[13]....
        /*00c0*/ 	.word	0xffffffff


	//   ....[14]....
        /*00c4*/ 	.word	0xffffffff


	//   ....[15]....
        /*00c8*/ 	.word	0xffffffff


	//   ....[16]....
        /*00cc*/ 	.word	0xffffffff


	//   ....[17]....
        /*00d0*/ 	.word	0xffffffff


	//   ....[18]....
        /*00d4*/ 	.word	0xffffffff


	//   ....[19]....
        /*00d8*/ 	.word	0xffffffff


	//   ....[20]....
        /*00dc*/ 	.word	0xffffffff


	//   ....[21]....
        /*00e0*/ 	.word	0xffffffff


	//   ....[22]....
        /*00e4*/ 	.word	0xffffffff


	//   ....[23]....
        /*00e8*/ 	.word	0xffffffff


	//   ....[24]....
        /*00ec*/ 	.word	0xffffffff


	//   ....[25]....
        /*00f0*/ 	.word	0xffffffff


	//   ....[26]....
        /*00f4*/ 	.word	0xffffffff


	//   ....[27]....
        /*00f8*/ 	.word	0xffffffff


	//   ....[28]....
        /*00fc*/ 	.word	0xffffffff


	//   ....[29]....
        /*0100*/ 	.word	0xffffffff


	//   ....[30]....
        /*0104*/ 	.word	0xffffffff


	//   ....[31]....
        /*0108*/ 	.word	0xffffffff


	//   ....[32]....
        /*010c*/ 	.word	0xffffffff


	//   ....[33]....
        /*0110*/ 	.word	0xffffffff


	//   ....[34]....
        /*0114*/ 	.word	0xffffffff


	//   ....[35]....
        /*0118*/ 	.word	0xffffffff


	//   ....[36]....
        /*011c*/ 	.word	0xffffffff


	//   ....[37]....
        /*0120*/ 	.word	0xffffffff


	//   ....[38]....
        /*0124*/ 	.word	0xffffffff


	//   ....[39]....
        /*0128*/ 	.word	0xffffffff


	//   ....[40]....
        /*012c*/ 	.word	0xffffffff


	//   ....[41]....
        /*0130*/ 	.word	0xffffffff


	//   ....[42]....
        /*0134*/ 	.word	0xffffffff


	//   ....[43]....
        /*0138*/ 	.word	0xffffffff


	//   ....[44]....
        /*013c*/ 	.word	0xffffffff


	//   ....[45]....
        /*0140*/ 	.word	0xffffffff


	//   ....[46]....
        /*0144*/ 	.word	0xffffffff


	//   ....[47]....
        /*0148*/ 	.word	0xffffffff


	//   ....[48]....
        /*014c*/ 	.word	0xffffffff


	//   ....[49]....
        /*0150*/ 	.word	0xffffffff


	//   ....[50]....
        /*0154*/ 	.word	0xffffffff


	//   ....[51]....
        /*0158*/ 	.word	0xffffffff


	//   ....[52]....
        /*015c*/ 	.word	0xffffffff


	//   ....[53]....
        /*0160*/ 	.word	0xffffffff


	//   ....[54]....
        /*0164*/ 	.word	0xffffffff


	//   ....[55]....
        /*0168*/ 	.word	0xffffffff


	//   ....[56]....
        /*016c*/ 	.word	0xffffffff


	//   ....[57]....
        /*0170*/ 	.word	0xffffffff


	//   ....[58]....
        /*0174*/ 	.word	0xffffffff


	//   ....[59]....
        /*0178*/ 	.word	0xffffffff


	//   ....[60]....
        /*017c*/ 	.word	0xffffffff


	//   ....[61]....
        /*0180*/ 	.word	0xffffffff


	//   ....[62]....
        /*0184*/ 	.word	0xffffffff


	//   ....[63]....
        /*0188*/ 	.word	0xffffffff


	//   ....[64]....
        /*018c*/ 	.word	0xffffffff


	//   ....[65]....
        /*0190*/ 	.word	0xffffffff


	//   ....[66]....
        /*0194*/ 	.word	0xffffffff


	//   ....[67]....
        /*0198*/ 	.word	0xffffffff


	//   ....[68]....
        /*019c*/ 	.word	0xffffffff


	//   ....[69]....
        /*01a0*/ 	.word	0xffffffff


	//   ....[70]....
        /*01a4*/ 	.word	0xffffffff


	//   ....[71]....
        /*01a8*/ 	.word	0xffffffff


	//   ....[72]....
        /*01ac*/ 	.word	0xffffffff


	//   ....[73]....
        /*01b0*/ 	.word	0xffffffff


	//   ....[74]....
        /*01b4*/ 	.word	0xffffffff


	//   ....[75]....
        /*01b8*/ 	.word	0xffffffff


	//   ....[76]....
        /*01bc*/ 	.word	0xffffffff


	//   ....[77]....
        /*01c0*/ 	.word	0xffffffff


	//   ....[78]....
        /*01c4*/ 	.word	0xffffffff


	//   ....[79]....
        /*01c8*/ 	.word	0xffffffff


	//   ....[80]....
        /*01cc*/ 	.word	0xffffffff


	//   ....[81]....
        /*01d0*/ 	.word	0xffffffff


	//   ....[82]....
        /*01d4*/ 	.word	0xffffffff


	//   ....[83]....
        /*01d8*/ 	.word	0xffffffff


	//   ....[84]....
        /*01dc*/ 	.word	0xffffffff


	//   ....[85]....
        /*01e0*/ 	.word	0xffffffff


	//   ....[86]....
        /*01e4*/ 	.word	0xffffffff


	//   ....[87]....
        /*01e8*/ 	.word	0xffffffff


	//   ....[88]....
        /*01ec*/ 	.word	0xffffffff


	//   ....[89]....
        /*01f0*/ 	.word	0xffffffff


	//----- nvinfo : EIATTR_COOP_GROUP_INSTR_OFFSETS
	.align		4
.L_2020:
        /*01f4*/ 	.byte	0x04, 0x28
        /*01f6*/ 	.short	(.L_2022 - .L_2021)


	//   ....[0]....
.L_2021:
        /*01f8*/ 	.word	0x00001a20


	//   ....[1]....
        /*01fc*/ 	.word	0x00001a30


	//   ....[2]....
        /*0200*/ 	.word	0x00001a40


	//   ....[3]....
        /*0204*/ 	.word	0x00001a50


	//   ....[4]....
        /*0208*/ 	.word	0x00001a60


	//   ....[5]....
        /*020c*/ 	.word	0x00001a70


	//   ....[6]....
        /*0210*/ 	.word	0x00001a80


	//   ....[7]....
        /*0214*/ 	.word	0x00001aa0


	//   ....[8]....
        /*0218*/ 	.word	0x00001ab0


	//   ....[9]....
        /*021c*/ 	.word	0x00001ac0


	//   ....[10]....
        /*0220*/ 	.word	0x00001ad0


	//   ....[11]....
        /*0224*/ 	.word	0x00001ae0


	//   ....[12]....
        /*0228*/ 	.word	0x00001af0


	//   ....[13]....
        /*022c*/ 	.word	0x00001b00


	//   ....[14]....
        /*0230*/ 	.word	0x00001b10


	//   ....[15]....
        /*0234*/ 	.word	0x00001b20


	//   ....[16]....
        /*0238*/ 	.word	0x00001b30


	//   ....[17]....
        /*023c*/ 	.word	0x00001b40


	//   ....[18]....
        /*0240*/ 	.word	0x00005090


	//   ....[19]....
        /*0244*/ 	.word	0x000050b0


	//   ....[20]....
        /*0248*/ 	.word	0x000050c0


	//   ....[21]....
        /*024c*/ 	.word	0x000050d0


	//   ....[22]....
        /*0250*/ 	.word	0x000050e0


	//   ....[23]....
        /*0254*/ 	.word	0x000050f0


	//   ....[24]....
        /*0258*/ 	.word	0x00005100


	//   ....[25]....
        /*025c*/ 	.word	0x00005110


	//   ....[26]....
        /*0260*/ 	.word	0x00005120


	//   ....[27]....
        /*0264*/ 	.word	0x00005130


	//   ....[28]....
        /*0268*/ 	.word	0x00005140


	//   ....[29]....
        /*026c*/ 	.word	0x00005150


	//   ....[30]....
        /*0270*/ 	.word	0x00005160


	//   ....[31]....
        /*0274*/ 	.word	0x00005170


	//   ....[32]....
        /*0278*/ 	.word	0x00005180


	//   ....[33]....
        /*027c*/ 	.word	0x00005190


	//   ....[34]....
        /*0280*/ 	.word	0x000051a0


	//   ....[35]....
        /*0284*/ 	.word	0x000051b0


	//   ....[36]....
        /*0288*/ 	.word	0x00008700


	//   ....[37]....
        /*028c*/ 	.word	0x00008720


	//   ....[38]....
        /*0290*/ 	.word	0x00008730


	//   ....[39]....
        /*0294*/ 	.word	0x00008740


	//   ....[40]....
        /*0298*/ 	.word	0x00008750


	//   ....[41]....
        /*029c*/ 	.word	0x00008760


	//   ....[42]....
        /*02a0*/ 	.word	0x00008770


	//   ....[43]....
        /*02a4*/ 	.word	0x00008780


	//   ....[44]....
        /*02a8*/ 	.word	0x00008790


	//   ....[45]....
        /*02ac*/ 	.word	0x000087a0


	//   ....[46]....
        /*02b0*/ 	.word	0x000087b0


	//   ....[47]....
        /*02b4*/ 	.word	0x000087c0


	//   ....[48]....
        /*02b8*/ 	.word	0x000087d0


	//   ....[49]....
        /*02bc*/ 	.word	0x000087e0


	//   ....[50]....
        /*02c0*/ 	.word	0x000087f0


	//   ....[51]....
        /*02c4*/ 	.word	0x00008800


	//   ....[52]....
        /*02c8*/ 	.word	0x00008810


	//   ....[53]....
        /*02cc*/ 	.word	0x00008820


	//   ....[54]....
        /*02d0*/ 	.word	0x0000bd70


	//   ....[55]....
        /*02d4*/ 	.word	0x0000bd90


	//   ....[56]....
        /*02d8*/ 	.word	0x0000bda0


	//   ....[57]....
        /*02dc*/ 	.word	0x0000bdb0


	//   ....[58]....
        /*02e0*/ 	.word	0x0000bdc0


	//   ....[59]....
        /*02e4*/ 	.word	0x0000bdd0


	//   ....[60]....
        /*02e8*/ 	.word	0x0000bde0


	//   ....[61]....
        /*02ec*/ 	.word	0x0000bdf0


	//   ....[62]....
        /*02f0*/ 	.word	0x0000be00


	//   ....[63]....
        /*02f4*/ 	.word	0x0000be10


	//   ....[64]....
        /*02f8*/ 	.word	0x0000be20


	//   ....[65]....
        /*02fc*/ 	.word	0x0000be30


	//   ....[66]....
        /*0300*/ 	.word	0x0000be40


	//   ....[67]....
        /*0304*/ 	.word	0x0000be50


	//   ....[68]....
        /*0308*/ 	.word	0x0000be60


	//   ....[69]....
        /*030c*/ 	.word	0x0000be70


	//   ....[70]....
        /*0310*/ 	.word	0x0000be80


	//   ....[71]....
        /*0314*/ 	.word	0x0000be90


	//   ....[72]....
        /*0318*/ 	.word	0x0000f3e0


	//   ....[73]....
        /*031c*/ 	.word	0x0000f400


	//   ....[74]....
        /*0320*/ 	.word	0x0000f410


	//   ....[75]....
        /*0324*/ 	.word	0x0000f420


	//   ....[76]....
        /*0328*/ 	.word	0x0000f430


	//   ....[77]....
        /*032c*/ 	.word	0x0000f440


	//   ....[78]....
        /*0330*/ 	.word	0x0000f450


	//   ....[79]....
        /*0334*/ 	.word	0x0000f460


	//   ....[80]....
        /*0338*/ 	.word	0x0000f470


	//   ....[81]....
        /*033c*/ 	.word	0x0000f480


	//   ....[82]....
        /*0340*/ 	.word	0x0000f490


	//   ....[83]....
        /*0344*/ 	.word	0x0000f4a0


	//   ....[84]....
        /*0348*/ 	.word	0x0000f4b0


	//   ....[85]....
        /*034c*/ 	.word	0x0000f4c0


	//   ....[86]....
        /*0350*/ 	.word	0x0000f4d0


	//   ....[87]....
        /*0354*/ 	.word	0x0000f4e0


	//   ....[88]....
        /*0358*/ 	.word	0x0000f4f0


	//   ....[89]....
        /*035c*/ 	.word	0x0000f500


	//----- nvinfo : EIATTR_VRC_CTA_INIT_COUNT
	.align		4
.L_2022:
        /*0360*/ 	.byte	0x02, 0x4a
	.zero		1
	.zero		1


	//----- nvinfo : EIATTR_EXIT_INSTR_OFFSETS
	.align		4
        /*0364*/ 	.byte	0x04, 0x1c
        /*0366*/ 	.short	(.L_2024 - .L_2023)


	//   ....[0]....
.L_2023:
        /*0368*/ 	.word	0x0002ad90


	//   ....[1]....
        /*036c*/ 	.word	0x0002ae50


	//----- nvinfo : EIATTR_MAX_THREADS
	.align		4
.L_2024:
        /*0370*/ 	.byte	0x04, 0x05
        /*0372*/ 	.short	(.L_2026 - .L_2025)
.L_2025:
        /*0374*/ 	.word	0x00000100
        /*0378*/ 	.word	0x00000001
        /*037c*/ 	.word	0x00000001


	//----- nvinfo : EIATTR_CRS_STACK_SIZE
	.align		4
.L_2026:
        /*0380*/ 	.byte	0x04, 0x1e
        /*0382*/ 	.short	(.L_2028 - .L_2027)
.L_2027:
        /*0384*/ 	.word	0x00000000


	//----- nvinfo : EIATTR_CBANK_PARAM_SIZE
	.align		4
.L_2028:
        /*0388*/ 	.byte	0x03, 0x19
        /*038a*/ 	.short	0x0030


	//----- nvinfo : EIATTR_PARAM_CBANK
	.align		4
        /*038c*/ 	.byte	0x04, 0x0a
        /*038e*/ 	.short	(.L_2030 - .L_2029)
	.align		4
.L_2029:
        /*0390*/ 	.word	index@(.nv.constant0._ZN17fastertransformer38beam_online_softmax_topk_stage1_kernelIfLi1ELi8ELi256EEEvPKT_S3_PKbPfiiPKi)
        /*0394*/ 	.short	0x0380
        /*0396*/ 	.short	0x0030


	//----- nvinfo : EIATTR_SW_WAR
	.align		4
.L_2030:
        /*0398*/ 	.byte	0x04, 0x36
        /*039a*/ 	.short	(.L_2032 - .L_2031)
.L_2031:
        /*039c*/ 	.word	0x00000008
.L_2032:


//--------------------- .nv.info._ZN3cub18CUB_300001_SM_10006detail11EmptyKernelIvEEvv --------------------------
	.section	.nv.info._ZN3cub18CUB_300001_SM_10006detail11EmptyKernelIvEEvv,"",@"SHT_CUDA_INFO"
	.sectionflags	@""
	.align	4


	//----- nvinfo : EIATTR_CUDA_API_VERSION
	.align		4
        /*0000*/ 	.byte	0x04, 0x37
        /*0002*/ 	.short	(.L_2034 - .L_2033)
.L_2033:
        /*0004*/ 	.word	0x00000082


	//----- nvinfo : EIATTR_SPARSE_MMA_MASK
	.align		4
.L_2034:
        /*0008*/ 	.byte	0x03, 0x50
        /*000a*/ 	.short	0x0000


	//----- nvinfo : EIATTR_MAXREG_COUNT
	.align		4
        /*000c*/ 	.byte	0x03, 0x1b
        /*000e*/ 	.short	0x00ff


	//----- nvinfo : EIATTR_MERCURY_ISA_VERSION
	.align		4
        /*0010*/ 	.byte	0x03, 0x5f
        /*0012*/ 	.short	0x0101


	//----- nvinfo : EIATTR_VRC_CTA_INIT_COUNT
	.align		4
        /*0014*/ 	.byte	0x02, 0x4a
	.zero		1
	.zero		1


	//----- nvinfo : EIATTR_EXIT_INSTR_OFFSETS
	.align		4
        /*0018*/ 	.byte	0x04, 0x1c
        /*001a*/ 	.short	(.L_2036 - .L_2035)


	//   ....[0]....
.L_2035:
        /*001c*/ 	.word	0x00000010


	//----- nvinfo : EIATTR_SW_WAR
	.align		4
.L_2036:
        /*0020*/ 	.byte	0x04, 0x36
        /*0022*/ 	.short	(.L_2038 - .L_2037)
.L_2037:
        /*0024*/ 	.word	0x00000008
.L_2038:


//--------------------- .nv.callgraph             --------------------------
	.section	.nv.callgraph,"",@"SHT_CUDA_CALLGRAPH"
	.align	4
	.sectionentsize	8
	.align		4
        /*0000*/ 	.word	0x00000000
	.align		4
        /*0004*/ 	.word	0xffffffff
	.align		4
        /*0008*/ 	.word	0x00000000
	.align		4
        /*000c*/ 	.word	0xfffffffe
	.align		4
        /*0010*/ 	.word	0x00000000
	.align		4
        /*0014*/ 	.word	0xfffffffd
	.align		4
        /*0018*/ 	.word	0x00000000
	.align		4
        /*001c*/ 	.word	0xfffffffc


//--------------------- .nv.constant4             --------------------------
	.section	.nv.constant4,"a",@progbits
	.align	8
	.align		8
.nv.constant4:
        /*0000*/ 	.dword	precalc_xorwow_matrix
	.align		8
        /*0008*/ 	.dword	precalc_xorwow_offset_matrix
	.align		8
        /*0010*/ 	.dword	mrg32k3aM1
	.align		8
        /*0018*/ 	.dword	mrg32k3aM2
	.align		8
        /*0020*/ 	.dword	mrg32k3aM1SubSeq
	.align		8
        /*0028*/ 	.dword	mrg32k3aM2SubSeq
	.align		8
        /*0030*/ 	.dword	mrg32k3aM1Seq
	.align		8
        /*0038*/ 	.dword	mrg32k3aM2Seq
	.align		8
        /*0040*/ 	.dword	_ZN72_INTERNAL_3cc76c35_36_online_softmax_beamsearch_kernels_cu_d71c890f_32844cuda3std3__45__cpo5beginE
	.align		8
        /*0048*/ 	.dword	_ZN72_INTERNAL_3cc76c35_36_online_softmax_beamsearch_kernels_cu_d71c890f_32844cuda3std3__45__cpo3endE
	.align		8
        /*0050*/ 	.dword	_ZN72_INTERNAL_3cc76c35_36_online_softmax_beamsearch_kernels_cu_d71c890f_32844cuda3std3__45__cpo6cbeginE
	.align		8
        /*0058*/ 	.dword	_ZN72_INTERNAL_3cc76c35_36_online_softmax_beamsearch_kernels_cu_d71c890f_32844cuda3std3__45__cpo4cendE
	.align		8
        /*0060*/ 	.dword	_ZN72_INTERNAL_3cc76c35_36_online_softmax_beamsearch_kernels_cu_d71c890f_32844cuda3std3__45__cpo6rbeginE
	.align		8
        /*0068*/ 	.dword	_ZN72_INTERNAL_3cc76c35_36_online_softmax_beamsearch_kernels_cu_d71c890f_32844cuda3std3__45__cpo4rendE
	.align		8
        /*0070*/ 	.dword	_ZN72_INTERNAL_3cc76c35_36_online_softmax_beamsearch_kernels_cu_d71c890f_32844cuda3std3__45__cpo7crbeginE
	.align		8
        /*0078*/ 	.dword	_ZN72_INTERNAL_3cc76c35_36_online_softmax_beamsearch_kernels_cu_d71c890f_32844cuda3std3__45__cpo5crendE
	.align		8
        /*0080*/ 	.dword	_ZN72_INTERNAL_3cc76c35_36_online_softmax_beamsearch_kernels_cu_d71c890f_32844cuda3std3__474_GLOBAL__N__3cc76c35_36_online_softmax_beamsearch_kernels_cu_d71c890f_32846ignoreE
	.align		8
        /*0088*/ 	.dword	_ZN72_INTERNAL_3cc76c35_36_online_softmax_beamsearch_kernels_cu_d71c890f_32844cuda3std3__419piecewise_constructE
	.align		8
        /*0090*/ 	.dword	_ZN72_INTERNAL_3cc76c35_36_online_softmax_beamsearch_kernels_cu_d71c890f_32844cuda3std3__48in_placeE
	.align		8
        /*0098*/ 	.dword	_ZN72_INTERNAL_3cc76c35_36_online_softmax_beamsearch_kernels_cu_d71c890f_32844cuda3std3__420unreachable_sentinelE
	.align		8
        /*00a0*/ 	.dword	_ZN72_INTERNAL_3cc76c35_36_online_softmax_beamsearch_kernels_cu_d71c890f_32844cuda3std3__47nulloptE
	.align		8
        /*00a8*/ 	.dword	_ZN72_INTERNAL_3cc76c35_36_online_softmax_beamsearch_kernels_cu_d71c890f_32844cuda3std3__48unexpectE
	.align		8
        /*00b0*/ 	.dword	_ZN72_INTERNAL_3cc76c35_36_online_softmax_beamsearch_kernels_cu_d71c890f_32844cuda3std6ranges3__45__cpo4swapE
	.align		8
        /*00b8*/ 	.dword	_ZN72_INTERNAL_3cc76c35_36_online_softmax_beamsearch_kernels_cu_d71c890f_32844cuda3std6ranges3__45__cpo9iter_moveE
	.align		8
        /*00c0*/ 	.dword	_ZN72_INTERNAL_3cc76c35_36_online_softmax_beamsearch_kernels_cu_d71c890f_32844cuda3std6ranges3__45__cpo5beginE
	.align		8
        /*00c8*/ 	.dword	_ZN72_INTERNAL_3cc76c35_36_online_softmax_beamsearch_kernels_cu_d71c890f_32844cuda3std6ranges3__45__cpo3endE
	.align		8
        /*00d0*/ 	.dword	_ZN72_INTERNAL_3cc76c35_36_online_softmax_beamsearch_kernels_cu_d71c890f_32844cuda3std6ranges3__45__cpo6cbeginE
	.align		8
        /*00d8*/ 	.dword	_ZN72_INTERNAL_3cc76c35_36_online_softmax_beamsearch_kernels_cu_d71c890f_32844cuda3std6ranges3__45__cpo4cendE
	.align		8
        /*00e0*/ 	.dword	_ZN72_INTERNAL_3cc76c35_36_online_softmax_beamsearch_kernels_cu_d71c890f_32844cuda3std6ranges3__45__cpo7advanceE
	.align		8
        /*00e8*/ 	.dword	_ZN72_INTERNAL_3cc76c35_36_online_softmax_beamsearch_kernels_cu_d71c890f_32844cuda3std6ranges3__45__cpo9iter_swapE
	.align		8
        /*00f0*/ 	.dword	_ZN72_INTERNAL_3cc76c35_36_online_softmax_beamsearch_kernels_cu_d71c890f_32844cuda3std6ranges3__45__cpo4nextE
	.align		8
        /*00f8*/ 	.dword	_ZN72_INTERNAL_3cc76c35_36_online_softmax_beamsearch_kernels_cu_d71c890f_32844cuda3std6ranges3__45__cpo4prevE
	.align		8
        /*0100*/ 	.dword	_ZN72_INTERNAL_3cc76c35_36_online_softmax_beamsearch_kernels_cu_d71c890f_32844cuda3std6ranges3__45__cpo4dataE
	.align		8
        /*0108*/ 	.dword	_ZN72_INTERNAL_3cc76c35_36_online_softmax_beamsearch_kernels_cu_d71c890f_32844cuda3std6ranges3__45__cpo5cdataE
	.align		8
        /*0110*/ 	.dword	_ZN72_INTERNAL_3cc76c35_36_online_softmax_beamsearch_kernels_cu_d71c890f_32844cuda3std6ranges3__45__cpo4sizeE
	.align		8
        /*0118*/ 	.dword	_ZN72_INTERNAL_3cc76c35_36_online_softmax_beamsearch_kernels_cu_d71c890f_32844cuda3std6ranges3__45__cpo5ssizeE
	.align		8
        /*0120*/ 	.dword	_ZN72_INTERNAL_3cc76c35_36_online_softmax_beamsearch_kernels_cu_d71c890f_32844cuda3std6ranges3__45__cpo8distanceE
	.align		8
        /*0128*/ 	.dword	_ZN72_INTERNAL_3cc76c35_36_online_softmax_beamsearch_kernels_cu_d71c890f_32846thrust24THRUST_300001_SM_1000_NS6system6detail10sequential3seqE
	.align		8
        /*0130*/ 	.dword	_ZN72_INTERNAL_3cc76c35_36_online_softmax_beamsearch_kernels_cu_d71c890f_32846thrust24THRUST_300001_SM_1000_NS12placeholders2_1E
	.align		8
        /*0138*/ 	.dword	_ZN72_INTERNAL_3cc76c35_36_online_softmax_beamsearch_kernels_cu_d71c890f_32846thrust24THRUST_300001_SM_1000_NS12placeholders2_2E
	.align		8
        /*0140*/ 	.dword	_ZN72_INTERNAL_3cc76c35_36_online_softmax_beamsearch_kernels_cu_d71c890f_32846thrust24THRUST_300001_SM_1000_NS12placeholders2_3E
	.align		8
        /*0148*/ 	.dword	_ZN72_INTERNAL_3cc76c35_36_online_softmax_beamsearch_kernels_cu_d71c890f_32846thrust24THRUST_300001_SM_1000_NS12placeholders2_4E
	.align		8
        /*0150*/ 	.dword	_ZN72_INTERNAL_3cc76c35_36_online_softmax_beamsearch_kernels_cu_d71c890f_32846thrust24THRUST_300001_SM_1000_NS12placeholders2_5E
	.align		8
        /*0158*/ 	.dword	_ZN72_INTERNAL_3cc76c35_36_online_softmax_beamsearch_kernels_cu_d71c890f_32846thrust24THRUST_300001_SM_1000_NS12placeholders2_6E
	.align		8
        /*0160*/ 	.dword	_ZN72_INTERNAL_3cc76c35_36_online_softmax_beamsearch_kernels_cu_d71c890f_32846thrust24THRUST_300001_SM_1000_NS12placeholders2_7E
	.align		8
        /*0168*/ 	.dword	_ZN72_INTERNAL_3cc76c35_36_online_softmax_beamsearch_kernels_cu_d71c890f_32846thrust24THRUST_300001_SM_1000_NS12placeholders2_8E
	.align		8
        /*0170*/ 	.dword	_ZN72_INTERNAL_3cc76c35_36_online_softmax_beamsearch_kernels_cu_d71c890f_32846thrust24THRUST_300001_SM_1000_NS12placeholders2_9E
	.align		8
        /*0178*/ 	.dword	_ZN72_INTERNAL_3cc76c35_36_online_softmax_beamsearch_kernels_cu_d71c890f_32846thrust24THRUST_300001_SM_1000_NS12placeholders3_10E


//--------------------- .nv.constant3             --------------------------
	.section	.nv.constant3,"a",@progbits
	.align	8
.nv.constant3:
	.type		__cr_lgamma_table,@object
	.size		__cr_lgamma_table,(.L_8 - __cr_lgamma_table)
__cr_lgamma_table:
        /*0000*/ 	.byte	0x00, 0x00, 0x00, 0x00, 0x00, 0x00, 0x00, 0x00, 0x00, 0x00, 0x00, 0x00, 0x00, 0x00, 0x00, 0x00
        /*0010*/ 	.byte	0xef, 0x39, 0xfa, 0xfe, 0x42, 0x2e, 0xe6, 0x3f, 0x02, 0x20, 0x2a, 0xfa, 0x0b, 0xab, 0xfc, 0x3f
        /*0020*/ 	.byte	0xf9, 0x2c, 0x92, 0x7c, 0xa7, 0x6c, 0x09, 0x40, 0xc9, 0x79, 0x44, 0x3c, 0x64, 0x26, 0x13, 0x40
        /*0030*/ 	.byte	0xca, 0x01, 0xcf, 0x3a, 0x27, 0x51, 0x1a, 0x40, 0x30, 0xcc, 0x2d, 0xf3, 0xe1, 0x0c, 0x21, 0x40
        /*0040*/ 	.byte	0x0d, 0xb7, 0xfc, 0x82, 0x8e, 0x35, 0x25, 0x40
.L_8:


//--------------------- .text._ZN17fastertransformer17batch_topk_kernelI6__halfLi128ELi32EEEvPKiPKT_PiPfS8_PKbS3_NS_14BeamHypothesesEiiifS4_ --------------------------
	.section	.text._ZN17fastertransformer17batch_topk_kernelI6__halfLi128ELi32EEEvPKiPKT_PiPfS8_PKbS3_NS_14BeamHypothesesEiiifS4_,"ax",@progbits
	.align	128
        .global         _ZN17fastertransformer17batch_topk_kernelI6__halfLi128ELi32EEEvPKiPKT_PiPfS8_PKbS3_NS_14BeamHypothesesEiiifS4_
        .type           _ZN17fastertransformer17batch_topk_kernelI6__halfLi128ELi32EEEvPKiPKT_PiPfS8_PKbS3_NS_14BeamHypothesesEiiifS4_,@function
        .size           _ZN17fastertransformer17batch_topk_kernelI6__halfLi128ELi32EEEvPKiPKT_PiPfS8_PKbS3_NS_14BeamHypothesesEiiifS4_,(.L_x_38447 - _ZN17fastertransformer17batch_topk_kernelI6__halfLi128ELi32EEEvPKiPKT_PiPfS8_PKbS3_NS_14BeamHypothesesEiiifS4_)
        .other          _ZN17fastertransformer17batch_topk_kernelI6__halfLi128ELi32EEEvPKiPKT_PiPfS8_PKbS3_NS_14BeamHypothesesEiiifS4_,@"STO_CUDA_ENTRY STV_DEFAULT"
_ZN17fastertransformer17batch_topk_kernelI6__halfLi128ELi32EEEvPKiPKT_PiPfS8_PKbS3_NS_14BeamHypothesesEiiifS4_:
.text._ZN17fastertransformer17batch_topk_kernelI6__halfLi128ELi32EEEvPKiPKT_PiPfS8_PKbS3_NS_14BeamHypothesesEiiifS4_:
[----:B------:R-:W0:Y:S01]  /*0000*/  LDC R1, c[0x0][0x37c] ;  /* 0x0000df00ff017b82 */ /* 0x000e220000000800 */
[----:B------:R-:W1:Y:S01]  /*0010*/  S2R R147, SR_TID.X ;  /* 0x0000000000937919 */ /* 0x000e620000002100 */
[----:B------:R-:W1:Y:S01]  /*0020*/  LDCU UR5, c[0x0][0x444] ;  /* 0x00008880ff0577ac */ /* 0x000e620008000800 */
[----:B0-----:R-:W-:Y:S01]  /*0030*/  VIADD R1, R1, 0xfffff400 ;  /* 0xfffff40001017836 */ /* 0x001fe20000000000 */
[----:B------:R-:W0:Y:S01]  /*0040*/  S2R R146, SR_CTAID.X ;  /* 0x0000000000927919 */ /* 0x000e220000002500 */
[----:B------:R-:W2:Y:S01]  /*0050*/  LDCU.64 UR6, c[0x0][0x358] ;  /* 0x00006b00ff0677ac */ /* 0x000ea20008000a00 */
[----:B------:R-:W3:Y:S01]  /*0060*/  LDCU.64 UR8, c[0x0][0x3e8] ;  /* 0x00007d00ff0877ac */ /* 0x000ee20008000a00 */
[----:B------:R-:W4:Y:S01]  /*0070*/  LDCU UR4, c[0x0][0x440] ;  /* 0x00008800ff0477ac */ /* 0x000f220008000800 */
[----:B-1----:R-:W-:-:S13]  /*0080*/  ISETP.GE.AND P1, PT, R147, UR5, PT ;  /* 0x0000000593007c0c */ /* 0x002fda000bf26270 */
[----:B------:R-:W1:Y:S01]  /*0090*/  @!P1 LDC.64 R2, c[0x0][0x398] ;  /* 0x0000e600ff029b82 */ /* 0x000e620000000a00 */
[----:B0-----:R-:W-:-:S04]  /*00a0*/  @!P1 IMAD R5, R146, UR5, R147 ;  /* 0x0000000592059c24 */ /* 0x001fc8000f8e0293 */
[----:B-1----:R-:W-:-:S06]  /*00b0*/  @!P1 IMAD.WIDE.U32 R2, R5, 0x4, R2 ;  /* 0x0000000405029825 */ /* 0x002fcc00078e0002 */
[----:B--2---:R0:W2:Y:S01]  /*00c0*/  @!P1 LDG.E R2, desc[UR6][R2.64] ;  /* 0x0000000602029981 */ /* 0x0040a2000c1e1900 */
[----:B------:R-:W-:Y:S01]  /*00d0*/  ISETP.NE.AND P0, PT, R147, RZ, PT ;  /* 0x000000ff9300720c */ /* 0x000fe20003f05270 */
[----:B---3--:R-:W-:Y:S01]  /*00e0*/  UISETP.NE.U32.AND UP0, UPT, UR8, URZ, UPT ;  /* 0x000000ff0800728c */ /* 0x008fe2000bf05070 */
[----:B------:R-:W-:Y:S01]  /*00f0*/  @!P1 MOV R4, 0x400 ;  /* 0x0000040000049802 */ /* 0x000fe20000000f00 */
[----:B------:R-:W1:Y:S02]  /*0100*/  @!P1 S2R R7, SR_CgaCtaId ;  /* 0x0000000000079919 */ /* 0x000e640000008800 */
[----:B------:R-:W-:Y:S02]  /*0110*/  UISETP.NE.AND.EX UP0, UPT, UR9, URZ, UPT, UP0 ;  /* 0x000000ff0900728c */ /* 0x000fe4000bf05300 */
[----:B------:R-:W-:-:S06]  /*0120*/  @!P1 VIADD R4, R4, 0x4 ;  /* 0x0000000404049836 */ /* 0x000fcc0000000000 */
[----:B------:R-:W3:Y:S01]  /*0130*/  @!P0 S2R R5, SR_CgaCtaId ;  /* 0x0000000000058919 */ /* 0x000ee20000008800 */
[----:B------:R-:W-:Y:S02]  /*0140*/  @!P0 MOV R0, 0x400 ;  /* 0x0000040000008802 */ /* 0x000fe40000000f00 */
[----:B-1----:R-:W-:-:S05]  /*0150*/  @!P1 LEA R4, R7, R4, 0x18 ;  /* 0x0000000407049211 */ /* 0x002fca00078ec0ff */
[----:B0-----:R-:W-:Y:S01]  /*0160*/  @!P1 IMAD R3, R147, 0x4, R4 ;  /* 0x0000000493039824 */ /* 0x001fe200078e0204 */
[----:B---3--:R-:W-:Y:S01]  /*0170*/  @!P0 LEA R0, R5, R0, 0x18 ;  /* 0x0000000005008211 */ /* 0x008fe200078ec0ff */
[----:B----4-:R-:W-:-:S04]  /*0180*/  IMAD R5, R146, UR4, RZ ;  /* 0x0000000492057c24 */ /* 0x010fc8000f8e02ff */
[----:B------:R0:W-:Y:S04]  /*0190*/  @!P0 STS [R0], RZ ;  /* 0x000000ff00008388 */ /* 0x0001e80000000800 */
[----:B--2---:R0:W-:Y:S01]  /*01a0*/  @!P1 STS [R3], R2 ;  /* 0x0000000203009388 */ /* 0x0041e20000000800 */
[----:B------:R-:W-:Y:S06]  /*01b0*/  BAR.SYNC.DEFER_BLOCKING 0x0 ;  /* 0x0000000000007b1d */ /* 0x000fec0000010000 */
[----:B------:R-:W-:Y:S05]  /*01c0*/  BRA.U !UP0, `(.L_x_0) ;  /* 0x0000000108407547 */ /* 0x000fea000b800000 */
[----:B------:R-:W1:Y:S01]  /*01d0*/  LDC R9, c[0x0][0x424] ;  /* 0x00010900ff097b82 */ /* 0x000e620000000800 */
[----:B------:R-:W1:Y:S07]  /*01e0*/  LDCU UR8, c[0x0][0x42c] ;  /* 0x00008580ff0877ac */ /* 0x000e6e0008000800 */
[----:B0-----:R-:W0:Y:S01]  /*01f0*/  LDC.64 R2, c[0x0][0x3e8] ;  /* 0x0000fa00ff027b82 */ /* 0x001e220000000a00 */
[----:B-1----:R-:W-:-:S04]  /*0200*/  IMAD R9, R9, UR8, R146 ;  /* 0x0000000809097c24 */ /* 0x002fc8000f8e0292 */
[----:B0-----:R-:W-:-:S06]  /*0210*/  IMAD.WIDE R2, R9, 0x4, R2 ;  /* 0x0000000409027825 */ /* 0x001fcc00078e0202 */
[----:B------:R-:W2:Y:S01]  /*0220*/  LDG.E R2, desc[UR6][R2.64] ;  /* 0x0000000602027981 */ /* 0x000ea2000c1e1900 */
[----:B------:R-:W-:Y:S01]  /*0230*/  BSSY.RECONVERGENT B0, `(.L_x_0) ;  /* 0x0000009000007945 */ /* 0x000fe20003800200 */
[----:B--2---:R-:W-:-:S13]  /*0240*/  LOP3.LUT P0, RZ, R2, R147, RZ, 0xfc, !PT ;  /* 0x0000009302ff7212 */ /* 0x004fda000780fcff */
[----:B------:R-:W0:Y:S01]  /*0250*/  @!P0 LDC.64 R6, c[0x0][0x3e0] ;  /* 0x0000f800ff068b82 */ /* 0x000e220000000a00 */
[----:B------:R-:W-:Y:S02]  /*0260*/  @!P0 IMAD.MOV.U32 R11, RZ, RZ, 0x7f7fffff ;  /* 0x7f7fffffff0b8424 */ /* 0x000fe400078e00ff */
[----:B0-----:R-:W-:-:S05]  /*0270*/  @!P0 IMAD.WIDE R6, R9, 0x4, R6 ;  /* 0x0000000409068825 */ /* 0x001fca00078e0206 */
[----:B------:R0:W-:Y:S01]  /*0280*/  @!P0 STG.E desc[UR6][R6.64], R11 ;  /* 0x0000000b06008986 */ /* 0x0001e2000c101906 */
[----:B------:R-:W-:Y:S05]  /*0290*/  @!P0 BRA `(.L_x_1) ;  /* 0x0000000000088947 */ /* 0x000fea0003800000 */
[----:B------:R-:W-:-:S13]  /*02a0*/  ISETP.NE.AND P0, PT, R2, UR5, PT ;  /* 0x0000000502007c0c */ /* 0x000fda000bf05270 */
[----:B------:R-:W-:Y:S05]  /*02b0*/  @!P0 EXIT ;  /* 0x000000000000894d */ /* 0x000fea0003800000 */
.L_x_1:
[----:B------:R-:W-:Y:S05]  /*02c0*/  BSYNC.RECONVERGENT B0 ;  /* 0x0000000000007941 */ /* 0x000fea0003800200 */
.L_x_0:
[----:B------:R-:W1:Y:S01]  /*02d0*/  LDC.64 R148, c[0x0][0x388] ;  /* 0x0000e200ff947b82 */ /* 0x000e620000000a00 */
[----:B0-----:R-:W-:Y:S02]  /*02e0*/  IMAD.MOV.U32 R0, RZ, RZ, -0x3ff0400 ;  /* 0xfc00fc00ff007424 */ /* 0x001fe400078e00ff */
[----:B------:R-:W-:Y:S02]  /*02f0*/  HFMA2 R226, -RZ, RZ, 0, -INF ;  /* 0x0000fc00ffe27431 */ /* 0x000fe400000001ff */
[----:B------:R-:W-:Y:S02]  /*0300*/  IMAD.MOV.U32 R2, RZ, RZ, -0x1 ;  /* 0xffffffffff027424 */ /* 0x000fe400078e00ff */
[----:B------:R-:W-:Y:S02]  /*0310*/  HFMA2 R212, -RZ, RZ, 0, -INF ;  /* 0x0000fc00ffd47431 */ /* 0x000fe400000001ff */
[----:B------:R-:W-:Y:S02]  /*0320*/  IMAD.MOV.U32 R3, RZ, RZ, -0x1 ;  /* 0xffffffffff037424 */ /* 0x000fe400078e00ff */
[----:B------:R-:W-:Y:S01]  /*0330*/  HFMA2 R198, -RZ, RZ, 0, -INF ;  /* 0x0000fc00ffc67431 */ /* 0x000fe200000001ff */
[----:B------:R-:W-:Y:S01]  /*0340*/  ISETP.GE.AND P0, PT, R147, UR4, PT ;  /* 0x0000000493007c0c */ /* 0x000fe2000bf06270 */
[----:B------:R-:W-:Y:S01]  /*0350*/  STL [R1+0x800], R0 ;  /* 0x0008000001007387 */ /* 0x000fe20000100800 */
[----:B------:R-:W-:-:S02]  /*0360*/  HFMA2 R193, -RZ, RZ, 0, -INF ;  /* 0x0000fc00ffc17431 */ /* 0x000fc400000001ff */
[----:B------:R-:W-:Y:S02]  /*0370*/  IMAD.MOV.U32 R190, RZ, RZ, 0xfc00 ;  /* 0x0000fc00ffbe7424 */ /* 0x000fe400078e00ff */
[----:B------:R-:W-:Y:S01]  /*0380*/  HFMA2 R139, -RZ, RZ, 0, -INF ;  /* 0x0000fc00ff8b7431 */ /* 0x000fe200000001ff */
[----:B------:R-:W-:Y:S01]  /*0390*/  STL [R1+0x804], R0 ;  /* 0x0008040001007387 */ /* 0x000fe20000100800 */
[----:B------:R-:W-:Y:S01]  /*03a0*/  IMAD.MOV.U32 R234, RZ, RZ, 0xfc00 ;  /* 0x0000fc00ffea7424 */ /* 0x000fe200078e00ff */
[----:B------:R-:W-:Y:S01]  /*03b0*/  MOV R233, 0xfc00 ;  /* 0x0000fc0000e97802 */ /* 0x000fe20000000f00 */
[----:B------:R-:W-:Y:S01]  /*03c0*/  IMAD.MOV.U32 R232, RZ, RZ, 0xfc00 ;  /* 0x0000fc00ffe87424 */ /* 0x000fe200078e00ff */
        /* <DEDUP_REMOVED lines=18> */
[----:B------:R-:W-:Y:S01]  /*04f0*/  BSSY.RECONVERGENT B1, `(.L_x_2) ;  /* 0x00002bc000017945 */ /* 0x000fe20003800200 */
        /* <DEDUP_REMOVED lines=19> */
[----:B------:R-:W-:Y:S01]  /*0630*/  PRMT R179, R179, 0x5410, R179 ;  /* 0x00005410b3b37816 */ /* 0x000fe200000000b3 */
[----:B------:R-:W-:Y:S01]  /*0640*/  IMAD.MOV.U32 R231, RZ, RZ, 0xfc00 ;  /* 0x0000fc00ffe77424 */ /* 0x000fe200078e00ff */
[----:B------:R-:W-:Y:S01]  /*0650*/  STL [R1+0x830], R0 ;  /* 0x0008300001007387 */ /* 0x000fe20000100800 */
[----:B------:R-:W-:Y:S01]  /*0660*/  IMAD.MOV.U32 R229, RZ, RZ, 0xfc00 ;  /* 0x0000fc00ffe57424 */ /* 0x000fe200078e00ff */
[----:B------:R-:W-:Y:S01]  /*0670*/  PRMT R179, R4, 0x7610, R179 ;  /* 0x0000761004b37816 */ /* 0x000fe200000000b3 */
        /* <DEDUP_REMOVED lines=58> */
[----:B------:R-:W-:-:S02]  /*0a20*/  IMAD.MOV.U32 R130, RZ, RZ, 0xfc00 ;  /* 0x0000fc00ff827424 */ /* 0x000fc400078e00ff */
[----:B-1----:R-:W-:Y:S01]  /*0a30*/  IMAD.WIDE R148, R5, 0x2, R148 ;  /* 0x0000000205947825 */ /* 0x002fe200078e0294 */
[----:B------:R-:W-:Y:S03]  /*0a40*/  STL [R1+0x870], R0 ;  /* 0x0008700001007387 */ /* 0x000fe60000100800 */
[----:B------:R-:W-:Y:S01]  /*0a50*/  IMAD.MOV.U32 R5, RZ, RZ, -0x1 ;  /* 0xffffffffff057424 */ /* 0x000fe200078e00ff */
[----:B------:R-:W-:Y:S01]  /*0a60*/  STL [R1+0x874], R0 ;  /* 0x0008740001007387 */ /* 0x000fe20000100800 */
[----:B------:R-:W-:Y:S02]  /*0a70*/  IMAD.MOV.U32 R4, RZ, RZ, -0x1 ;  /* 0xffffffffff047424 */ /* 0x000fe400078e00ff */
[----:B------:R-:W-:Y:S01]  /*0a80*/  IMAD.MOV.U32 R6, RZ, RZ, -0x1 ;  /* 0xffffffffff067424 */ /* 0x000fe200078e00ff */
[----:B------:R-:W-:Y:S01]  /*0a90*/  STL [R1+0x878], R0 ;  /* 0x0008780001007387 */ /* 0x000fe20000100800 */
[----:B------:R-:W-:-:S02]  /*0aa0*/  IMAD.MOV.U32 R9, RZ, RZ, -0x1 ;  /* 0xffffffffff097424 */ /* 0x000fc400078e00ff */
[----:B------:R-:W-:Y:S01]  /*0ab0*/  IMAD.MOV.U32 R8, RZ, RZ, -0x1 ;  /* 0xffffffffff087424 */ /* 0x000fe200078e00ff */
[----:B------:R-:W-:Y:S01]  /*0ac0*/  STL [R1+0x87c], R0 ;  /* 0x00087c0001007387 */ /* 0x000fe20000100800 */
[----:B------:R-:W-:Y:S02]  /*0ad0*/  IMAD.MOV.U32 R11, RZ, RZ, -0x1 ;  /* 0xffffffffff0b7424 */ /* 0x000fe400078e00ff */
        /* <DEDUP_REMOVED lines=94> */
[----:B------:R0:W-:Y:S01]  /*10c0*/  STL [R1+0x8fc], R0 ;  /* 0x0008fc0001007387 */ /* 0x0001e20000100800 */
[----:B------:R-:W-:-:S02]  /*10d0*/  IMAD.MOV.U32 R84, RZ, RZ, -0x1 ;  /* 0xffffffffff547424 */ /* 0x000fc400078e00ff */
[----:B------:R-:W-:Y:S01]  /*10e0*/  IMAD.MOV.U32 R87, RZ, RZ, -0x1 ;  /* 0xffffffffff577424 */ /* 0x000fe200078e00ff */
[----:B------:R-:W-:Y:S01]  /*10f0*/  STL.64 [R1+0x600], R2 ;  /* 0x0006000201007387 */ /* 0x000fe20000100a00 */
[----:B------:R-:W-:Y:S02]  /*1100*/  IMAD.MOV.U32 R86, RZ, RZ, -0x1 ;  /* 0xffffffffff567424 */ /* 0x000fe400078e00ff */
[----:B------:R-:W-:Y:S01]  /*1110*/  IMAD.MOV.U32 R89, RZ, RZ, -0x1 ;  /* 0xffffffffff597424 */ /* 0x000fe200078e00ff */
[----:B------:R-:W-:Y:S01]  /*1120*/  STL.64 [R1+0x608], R2 ;  /* 0x0006080201007387 */ /* 0x000fe20000100a00 */
[----:B------:R-:W-:Y:S02]  /*1130*/  IMAD.MOV.U32 R88, RZ, RZ, -0x1 ;  /* 0xffffffffff587424 */ /* 0x000fe400078e00ff */
[----:B0-----:R-:W-:Y:S01]  /*1140*/  IMAD.MOV.U32 R0, RZ, RZ, 0xfc00 ;  /* 0x0000fc00ff007424 */ /* 0x001fe200078e00ff */
[----:B------:R-:W-:Y:S01]  /*1150*/  STL.64 [R1+0x610], R2 ;  /* 0x0006100201007387 */ /* 0x000fe20000100a00 */
[----:B------:R-:W-:-:S02]  /*1160*/  IMAD.MOV.U32 R90, RZ, RZ, -0x1 ;  /* 0xffffffffff5a7424 */ /* 0x000fc400078e00ff */
[----:B------:R-:W-:Y:S01]  /*1170*/  IMAD.MOV.U32 R93, RZ, RZ, -0x1 ;  /* 0xffffffffff5d7424 */ /* 0x000fe200078e00ff */
[----:B------:R-:W-:Y:S01]  /*1180*/  STL.64 [R1+0x618], R2 ;  /* 0x0006180201007387 */ /* 0x000fe20000100a00 */
[C---:B------:R-:W-:Y:S01]  /*1190*/  PRMT R190, R0.reuse, 0x5410, R190 ;  /* 0x0000541000be7816 */ /* 0x040fe200000000be */
[----:B------:R-:W-:Y:S01]  /*11a0*/  IMAD.MOV.U32 R92, RZ, RZ, -0x1 ;  /* 0xffffffffff5c7424 */ /* 0x000fe200078e00ff */
[C---:B------:R-:W-:Y:S01]  /*11b0*/  PRMT R234, R0.reuse, 0x5410, R234 ;  /* 0x0000541000ea7816 */ /* 0x040fe200000000ea */
        /* <DEDUP_REMOVED lines=39> */
[----:B------:R-:W-:Y:S01]  /*1430*/  PRMT R194, R0, 0x5410, R194 ;  /* 0x0000541000c27816 */ /* 0x000fe200000000c2 */
[----:B------:R-:W-:Y:S01]  /*1440*/  STL.64 [R1+0x670], R2 ;  /* 0x0006700201007387 */ /* 0x000fe20000100a00 */
[----:B------:R-:W-:-:S02]  /*1450*/  IMAD.MOV.U32 R107, RZ, RZ, -0x1 ;  /* 0xffffffffff6b7424 */ /* 0x000fc400078e00ff */
[----:B------:R-:W-:Y:S01]  /*1460*/  IMAD.MOV.U32 R106, RZ, RZ, -0x1 ;  /* 0xffffffffff6a7424 */ /* 0x000fe200078e00ff */
[----:B------:R-:W-:Y:S01]  /*1470*/  STL.64 [R1+0x678], R2 ;  /* 0x0006780201007387 */ /* 0x000fe20000100a00 */
[----:B------:R-:W-:Y:S02]  /*1480*/  IMAD.MOV.U32 R109, RZ, RZ, -0x1 ;  /* 0xffffffffff6d7424 */ /* 0x000fe400078e00ff */
[----:B------:R-:W-:Y:S01]  /*1490*/  IMAD.MOV.U32 R108, RZ, RZ, -0x1 ;  /* 0xffffffffff6c7424 */ /* 0x000fe200078e00ff */
[----:B------:R-:W-:Y:S01]  /*14a0*/  STL.64 [R1+0x680], R2 ;  /* 0x0006800201007387 */ /* 0x000fe20000100a00 */
[----:B------:R-:W-:Y:S02]  /*14b0*/  IMAD.MOV.U32 R111, RZ, RZ, -0x1 ;  /* 0xffffffffff6f7424 */ /* 0x000fe400078e00ff */
[----:B------:R-:W-:Y:S01]  /*14c0*/  IMAD.MOV.U32 R113, RZ, RZ, -0x1 ;  /* 0xffffffffff717424 */ /* 0x000fe200078e00ff */
        /* <DEDUP_REMOVED lines=22> */
[----:B------:R-:W-:-:S03]  /*1630*/  IMAD.MOV.U32 R128, RZ, RZ, -0x1 ;  /* 0xffffffffff807424 */ /* 0x000fc600078e00ff */
[----:B------:R-:W-:Y:S04]  /*1640*/  STL.64 [R1+0x6c8], R2 ;  /* 0x0006c80201007387 */ /* 0x000fe80000100a00 */
        /* <DEDUP_REMOVED lines=37> */
[----:B------:R0:W-:Y:S02]  /*18a0*/  STL.64 [R1+0x7f8], R2 ;  /* 0x0007f80201007387 */ /* 0x0001e40000100a00 */
[----:B0-----:R-:W-:-:S02]  /*18b0*/  IMAD.MOV.U32 R2, RZ, RZ, 0xfc00 ;  /* 0x0000fc00ff027424 */ /* 0x001fc400078e00ff */
[----:B------:R-:W-:-:S03]  /*18c0*/  IMAD.MOV.U32 R3, RZ, RZ, 0xfc00 ;  /* 0x0000fc00ff037424 */ /* 0x000fc600078e00ff */
[C---:B------:R-:W-:Y:S02]  /*18d0*/  PRMT R0, R2.reuse, 0x7610, R0 ;  /* 0x0000761002007816 */ /* 0x040fe40000000000 */
[C---:B------:R-:W-:Y:S02]  /*18e0*/  PRMT R193, R2.reuse, 0x5410, R193 ;  /* 0x0000541002c17816 */ /* 0x040fe400000000c1 */
[----:B------:R-:W-:Y:S02]  /*18f0*/  PRMT R192, R3, 0x5410, R192 ;  /* 0x0000541003c07816 */ /* 0x000fe400000000c0 */
[C---:B------:R-:W-:Y:S02]  /*1900*/  PRMT R191, R2.reuse, 0x5410, R191 ;  /* 0x0000541002bf7816 */ /* 0x040fe400000000bf */
[C---:B------:R-:W-:Y:S02]  /*1910*/  PRMT R233, R2.reuse, 0x5410, R233 ;  /* 0x0000541002e97816 */ /* 0x040fe400000000e9 */
[----:B------:R-:W-:-:S02]  /*1920*/  PRMT R231, R2, 0x5410, R231 ;  /* 0x0000541002e77816 */ /* 0x000fc400000000e7 */
[C---:B------:R-:W-:Y:S02]  /*1930*/  PRMT R229, R2.reuse, 0x5410, R229 ;  /* 0x0000541002e57816 */ /* 0x040fe400000000e5 */
[C---:B------:R-:W-:Y:S02]  /*1940*/  PRMT R227, R2.reuse, 0x5410, R227 ;  /* 0x0000541002e37816 */ /* 0x040fe400000000e3 */
[C---:B------:R-:W-:Y:S02]  /*1950*/  PRMT R225, R2.reuse, 0x5410, R225 ;  /* 0x0000541002e17816 */ /* 0x040fe400000000e1 */
        /* <DEDUP_REMOVED lines=15> */
[----:B------:R-:W-:Y:S02]  /*1a50*/  PRMT R0, R0, 0x5410, R2 ;  /* 0x0000541000007816 */ /* 0x000fe40000000002 */
[----:B------:R-:W-:Y:S02]  /*1a60*/  PRMT R178, R178, 0x5410, R3 ;  /* 0x00005410b2b27816 */ /* 0x000fe40000000003 */
[C---:B------:R-:W-:Y:S02]  /*1a70*/  PRMT R145, R2.reuse, 0x5410, R145 ;  /* 0x0000541002917816 */ /* 0x040fe40000000091 */
[C---:B------:R-:W-:Y:S02]  /*1a80*/  PRMT R144, R3.reuse, 0x5410, R144 ;  /* 0x0000541003907816 */ /* 0x040fe40000000090 */
[----:B------:R-:W-:Y:S02]  /*1a90*/  PRMT R143, R2, 0x5410, R143 ;  /* 0x00005410028f7816 */ /* 0x000fe4000000008f */
[----:B------:R-:W-:-:S02]  /*1aa0*/  PRMT R142, R3, 0x5410, R142 ;  /* 0x00005410038e7816 */ /* 0x000fc4000000008e */
[C---:B------:R-:W-:Y:S02]  /*1ab0*/  PRMT R141, R2.reuse, 0x5410, R141 ;  /* 0x00005410028d7816 */ /* 0x040fe4000000008d */
[C---:B------:R-:W-:Y:S02]  /*1ac0*/  PRMT R140, R3.reuse, 0x5410, R140 ;  /* 0x00005410038c7816 */ /* 0x040fe4000000008c */
        /* <DEDUP_REMOVED lines=8> */
[----:B------:R-:W-:Y:S01]  /*1b50*/  PRMT R131, R2, 0x5410, R131 ;  /* 0x0000541002837816 */ /* 0x000fe20000000083 */
[----:B------:R-:W-:Y:S01]  /*1b60*/  IMAD.MOV.U32 R2, RZ, RZ, -0x1 ;  /* 0xffffffffff027424 */ /* 0x000fe200078e00ff */
[----:B------:R-:W-:Y:S01]  /*1b70*/  PRMT R130, R3, 0x5410, R130 ;  /* 0x0000541003827816 */ /* 0x000fe20000000082 */
[----:B------:R-:W-:Y:S01]  /*1b80*/  IMAD.MOV.U32 R3, RZ, RZ, -0x1 ;  /* 0xffffffffff037424 */ /* 0x000fe200078e00ff */
[----:B------:R-:W-:Y:S06]  /*1b90*/  @P0 BRA `(.L_x_3) ;  /* 0x0000001400440947 */ /* 0x000fec0003800000 */
[----:B------:R-:W0:Y:S01]  /*1ba0*/  LDC.64 R10, c[0x0][0x3b0] ;  /* 0x0000ec00ff0a7b82 */ /* 0x000e220000000a00 */
[----:B------:R-:W1:Y:S01]  /*1bb0*/  LDCU.64 UR4, c[0x0][0x3a8] ;  /* 0x00007500ff0477ac */ /* 0x000e620008000a00 */
[----:B------:R-:W-:Y:S01]  /*1bc0*/  BSSY.RECONVERGENT B0, `(.L_x_4) ;  /* 0x00000c2000007945 */ /* 0x000fe20003800200 */
[C---:B-1----:R-:W-:Y:S01]  /*1bd0*/  IADD3 R12, P0, PT, R146.reuse, UR4, RZ ;  /* 0x00000004920c7c10 */ /* 0x042fe2000ff1e0ff */
[----:B0-----:R-:W-:-:S04]  /*1be0*/  IMAD.WIDE.U32 R10, R146, 0x4, R10 ;  /* 0x00000004920a7825 */ /* 0x001fc800078e000a */
[----:B------:R-:W-:-:S08]  /*1bf0*/  IMAD.X R13, RZ, RZ, UR5, P0 ;  /* 0x00000005ff0d7e24 */ /* 0x000fd000080e06ff */
.L_x_29:
[----:B0-----:R-:W0:Y:S02]  /*1c00*/  LDCU UR4, c[0x0][0x44c] ;  /* 0x00008980ff0477ac */ /* 0x001e240008000800 */
[----:B0-----:R-:W-:-:S13]  /*1c10*/  FSETP.NEU.FTZ.AND P0, PT, RZ, UR4, PT ;  /* 0x00000004ff007c0b */ /* 0x001fda000bf1d000 */
[----:B-1234-:R-:W-:Y:S05]  /*1c20*/  @P0 BRA `(.L_x_5) ;  /* 0x00000000000c0947 */ /* 0x01efea0003800000 */
[----:B------:R-:W-:-:S05]  /*1c30*/  IMAD.WIDE.U32 R2, R147, 0x2, R148 ;  /* 0x0000000293027825 */ /* 0x000fca00078e0094 */
[----:B------:R0:W5:Y:S01]  /*1c40*/  LDG.E.U16.CONSTANT R7, desc[UR6][R2.64] ;  /* 0x0000000602077981 */ /* 0x000162000c1e9500 */
[----:B------:R-:W-:Y:S05]  /*1c50*/  BRA `(.L_x_6) ;  /* 0x0000000000647947 */ /* 0x000fea0003800000 */
.L_x_5:
[----:B------:R-:W2:Y:S04]  /*1c60*/  LDG.E.U8 R4, desc[UR6][R12.64] ;  /* 0x000000060c047981 */ /* 0x000ea8000c1e1100 */
[----:B------:R-:W3:Y:S01]  /*1c70*/  LDG.E R0, desc[UR6][R10.64] ;  /* 0x000000060a007981 */ /* 0x000ee2000c1e1900 */
[----:B------:R-:W-:-:S05]  /*1c80*/  IMAD.WIDE.U32 R2, R147, 0x2, R148 ;  /* 0x0000000293027825 */ /* 0x000fca00078e0094 */
[----:B------:R0:W5:Y:S01]  /*1c90*/  LDG.E.U16.CONSTANT R7, desc[UR6][R2.64] ;  /* 0x0000000602077981 */ /* 0x000162000c1e9500 */
[----:B--2---:R-:W-:-:S13]  /*1ca0*/  ISETP.NE.AND P0, PT, R4, RZ, PT ;  /* 0x000000ff0400720c */ /* 0x004fda0003f05270 */
[----:B---3--:R-:W-:-:S05]  /*1cb0*/  @!P0 VIADD R0, R0, 0x1 ;  /* 0x0000000100008836 */ /* 0x008fca0000000000 */
[----:B------:R-:W-:-:S13]  /*1cc0*/  ISETP.NE.AND P0, PT, R0, 0x1, PT ;  /* 0x000000010000780c */ /* 0x000fda0003f05270 */
[----:B0-----:R-:W-:Y:S05]  /*1cd0*/  @!P0 BRA `(.L_x_6) ;  /* 0x0000000000448947 */ /* 0x001fea0003800000 */
[----:B------:R-:W-:-:S06]  /*1ce0*/  I2FP.F32.S32 R0, R0 ;  /* 0x0000000000007245 */ /* 0x000fcc0000201400 */
[----:B------:R-:W0:Y:S02]  /*1cf0*/  MUFU.LG2 R0, R0 ;  /* 0x0000000000007308 */ /* 0x000e240000000c00 */
[----:B0-----:R-:W-:-:S06]  /*1d00*/  FMUL.FTZ R2, R0, UR4 ;  /* 0x0000000400027c20 */ /* 0x001fcc0008410000 */
[----:B------:R-:W0:Y:S02]  /*1d10*/  MUFU.EX2 R2, R2 ;  /* 0x0000000200027308 */ /* 0x000e240000000800 */
[----:B0-----:R-:W-:-:S05]  /*1d20*/  F2FP.F16.F32.PACK_AB R3, RZ, R2 ;  /* 0x00000002ff03723e */ /* 0x001fca00000000ff */
[----:B------:R-:W-:Y:S02]  /*1d30*/  HADD2.F32 R4, -RZ, R3.H0_H0 ;  /* 0x20000003ff047230 */ /* 0x000fe40000004100 */
[----:B-----5:R-:W-:Y:S02]  /*1d40*/  HADD2.F32 R3, -RZ, R7.H0_H0 ;  /* 0x20000007ff037230 */ /* 0x020fe40000004100 */
[----:B------:R-:W0:Y:S03]  /*1d50*/  MUFU.RCP R5, R4 ;  /* 0x0000000400057308 */ /* 0x000e260000001000 */
[----:B0-----:R-:W-:-:S05]  /*1d60*/  FMUL.FTZ R6, R3, R5 ;  /* 0x0000000503067220 */ /* 0x001fca0000410000 */
[----:B------:R-:W-:-:S05]  /*1d70*/  F2FP.F16.F32.PACK_AB R7, RZ, R6 ;  /* 0x00000006ff07723e */ /* 0x000fca00000000ff */
[C---:B------:R-:W-:Y:S02]  /*1d80*/  HSETP2.GEU.AND P1, PT, |R7|.reuse.H0_H0, 8.523464202880859375e-06, 8.523464202880859375e-06, PT ;  /* 0x008f008f07007434 */ /* 0x040fe40003f2ea00 */
[----:B------:R-:W-:-:S05]  /*1d90*/  HSETP2.GT.AND P0, PT, |R7|.H0_H0, RZ.H0_H0, PT ;  /* 0x200000ff07007234 */ /* 0x000fca0003f04a00 */
[----:B------:R-:W-:-:S13]  /*1da0*/  PLOP3.LUT P0, PT, P1, P0, PT, 0xf2, 0x2f ;  /* 0x00000000002f781c */ /* 0x000fda0000f01e72 */
[----:B------:R-:W-:-:S04]  /*1db0*/  @!P0 FFMA.FTZ R0, -R4, R6, R3 ;  /* 0x0000000604008223 */ /* 0x000fc80000010103 */
[----:B------:R-:W-:-:S05]  /*1dc0*/  @!P0 FFMA.FTZ R0, R5, R0, R6 ;  /* 0x0000000005008223 */ /* 0x000fca0000010006 */
[----:B------:R-:W-:-:S04]  /*1dd0*/  @!P0 F2FP.F16.F32.PACK_AB R0, RZ, R0 ;  /* 0x00000000ff00823e */ /* 0x000fc800000000ff */
[----:B------:R-:W-:-:S07]  /*1de0*/  @!P0 PRMT R7, R0, 0x7610, R7 ;  /* 0x0000761000078816 */ /* 0x000fce0000000007 */
.L_x_6:
[----:B------:R-:W2:Y:S01]  /*1df0*/  LDL R14, [R1+0x7fc] ;  /* 0x0007fc00010e7983 */ /* 0x000ea20000100800 */
[----:B------:R-:W1:Y:S03]  /*1e00*/  LDC R6, c[0x0][0x444] ;  /* 0x00011100ff067b82 */ /* 0x000e660000000800 */
[----:B0-----:R-:W3:Y:S01]  /*1e10*/  LDL.U16 R3, [R1+0x8fe] ;  /* 0x0008fe0001037983 */ /* 0x001ee20000100400 */
[----:B------:R-:W-:Y:S01]  /*1e20*/  IMAD.MOV.U32 R8, RZ, RZ, RZ ;  /* 0x000000ffff087224 */ /* 0x000fe200078e00ff */
[----:B------:R-:W-:Y:S01]  /*1e30*/  IABS R15, R147 ;  /* 0x00000093000f7213 */ /* 0x000fe20000000000 */
[----:B------:R-:W0:Y:S01]  /*1e40*/  LDCU.U16 UR4, c[0x0][0x450] ;  /* 0x00008a00ff0477ac */ /* 0x000e220008000400 */
[----:B------:R-:W-:Y:S02]  /*1e50*/  ISETP.GE.AND P2, PT, R147, RZ, PT ;  /* 0x000000ff9300720c */ /* 0x000fe40003f46270 */
[----:B-1----:R-:W-:-:S04]  /*1e60*/  IABS R4, R6 ;  /* 0x0000000600047213 */ /* 0x002fc80000000000 */
[----:B------:R-:W1:Y:S08]  /*1e70*/  I2F.RP R0, R4 ;  /* 0x0000000400007306 */ /* 0x000e700000209400 */
[----:B-1----:R-:W1:Y:S02]  /*1e80*/  MUFU.RCP R0, R0 ;  /* 0x0000000000007308 */ /* 0x002e640000001000 */
[----:B-1----:R-:W-:-:S06]  /*1e90*/  IADD3 R2, PT, PT, R0, 0xffffffe, RZ ;  /* 0x0ffffffe00027810 */ /* 0x002fcc0007ffe0ff */
[----:B------:R-:W1:Y:S02]  /*1ea0*/  F2I.FTZ.U32.TRUNC.NTZ R9, R2 ;  /* 0x0000000200097305 */ /* 0x000e64000021f000 */
[----:B-1----:R-:W-:-:S04]  /*1eb0*/  IMAD.MOV R5, RZ, RZ, -R9 ;  /* 0x000000ffff057224 */ /* 0x002fc800078e0a09 */
[----:B------:R-:W-:-:S04]  /*1ec0*/  IMAD R5, R5, R4, RZ ;  /* 0x0000000405057224 */ /* 0x000fc800078e02ff */
[----:B------:R-:W-:-:S04]  /*1ed0*/  IMAD.HI.U32 R5, R9, R5, R8 ;  /* 0x0000000509057227 */ /* 0x000fc800078e0008 */
[----:B------:R-:W-:-:S04]  /*1ee0*/  IMAD.MOV.U32 R8, RZ, RZ, R15 ;  /* 0x000000ffff087224 */ /* 0x000fc800078e000f */
[----:B------:R-:W-:-:S04]  /*1ef0*/  IMAD.HI.U32 R5, R5, R8, RZ ;  /* 0x0000000805057227 */ /* 0x000fc800078e00ff */
[----:B------:R-:W-:-:S04]  /*1f00*/  IMAD.MOV R5, RZ, RZ, -R5 ;  /* 0x000000ffff057224 */ /* 0x000fc800078e0a05 */
[----:B------:R-:W-:-:S05]  /*1f10*/  IMAD R5, R4, R5, R8 ;  /* 0x0000000504057224 */ /* 0x000fca00078e0208 */
[----:B------:R-:W-:-:S13]  /*1f20*/  ISETP.GT.U32.AND P0, PT, R4, R5, PT ;  /* 0x000000050400720c */ /* 0x000fda0003f04070 */
[----:B------:R-:W-:Y:S01]  /*1f30*/  @!P0 IMAD.IADD R5, R5, 0x1, -R4 ;  /* 0x0000000105058824 */ /* 0x000fe200078e0a04 */
[----:B------:R-:W-:-:S04]  /*1f40*/  ISETP.NE.AND P0, PT, R6, RZ, PT ;  /* 0x000000ff0600720c */ /* 0x000fc80003f05270 */
[----:B------:R-:W-:-:S13]  /*1f50*/  ISETP.GT.U32.AND P1, PT, R4, R5, PT ;  /* 0x000000050400720c */ /* 0x000fda0003f24070 */
[----:B------:R-:W-:-:S05]  /*1f60*/  @!P1 IMAD.IADD R5, R5, 0x1, -R4 ;  /* 0x0000000105059824 */ /* 0x000fca00078e0a04 */
[----:B------:R-:W-:Y:S02]  /*1f70*/  @!P2 IADD3 R5, PT, PT, -R5, RZ, RZ ;  /* 0x000000ff0505a210 */ /* 0x000fe40007ffe1ff */
[----:B------:R-:W-:-:S04]  /*1f80*/  @!P0 LOP3.LUT R5, RZ, R6, RZ, 0x33, !PT ;  /* 0x00000006ff058212 */ /* 0x000fc800078e33ff */
[----:B------:R-:W0:Y:S02]  /*1f90*/  I2F.F16 R0, R5 ;  /* 0x0000000500007306 */ /* 0x000e240000200c00 */
[----:B0----5:R-:W-:Y:S02]  /*1fa0*/  HFMA2 R2, R0.H0_H0, UR4.H0_H0, R7.H0_H0 ;  /* 0x2000000400027c31 */ /* 0x021fe40008040807 */
[----:B------:R-:W-:Y:S01]  /*1fb0*/  IMAD.MOV.U32 R0, RZ, RZ, 0x7e ;  /* 0x0000007eff007424 */ /* 0x000fe200078e00ff */
[----:B--2---:R-:W-:Y:S02]  /*1fc0*/  ISETP.GE.AND P1, PT, R147, R14, PT ;  /* 0x0000000e9300720c */ /* 0x004fe40003f26270 */
[----:B---3--:R-:W-:-:S05]  /*1fd0*/  HSETP2.GT.AND P0, PT, R2.H0_H0, R3.H0_H0, PT ;  /* 0x2000000302007234 */ /* 0x008fca0003f04800 */
[----:B------:R-:W-:-:S06]  /*1fe0*/  ISETP.EQ.OR P0, PT, R14, -0x1, P0 ;  /* 0xffffffff0e00780c */ /* 0x000fcc0000702670 */
[----:B------:R-:W-:-:S05]  /*1ff0*/  HSETP2.NEU.OR P1, PT, R2.H0_H0, R3.H0_H0, P1 ;  /* 0x2000000302007234 */ /* 0x000fca0000f2d820 */
[----:B------:R-:W-:-:S13]  /*2000*/  PLOP3.LUT P0, PT, P0, P1, PT, 0x8, 0x80 ;  /* 0x000000000080781c */ /* 0x000fda0000702170 */
[----:B------:R0:W-:Y:S04]  /*2010*/  @!P0 STL.U16 [R1+0x8fe], R2 ;  /* 0x0008fe0201008387 */ /* 0x0001e80000100400 */
[----:B------:R0:W-:Y:S02]  /*2020*/  @!P0 STL [R1+0x7fc], R147 ;  /* 0x0007fc9301008387 */ /* 0x0001e40000100800 */
.L_x_28:
[----:B----4-:R-:W-:-:S05]  /*2030*/  IMAD R6, R0, 0x2, R1 ;  /* 0x0000000200067824 */ /* 0x010fca00078e0201 */
[----:B--2---:R-:W2:Y:S01]  /*2040*/  LDL R8, [R6+0x800] ;  /* 0x0008000006087983 */ /* 0x004ea20000100800 */
[----:B------:R-:W-:Y:S01]  /*2050*/  VIADD R3, R6, 0x800 ;  /* 0x0000080006037836 */ /* 0x000fe20000000000 */
[----:B------:R-:W-:Y:S04]  /*2060*/  BSSY.RECONVERGENT B2, `(.L_x_7) ;  /* 0x000001c000027945 */ /* 0x000fe80003800200 */
[----:B------:R-:W-:Y:S01]  /*2070*/  BSSY.RELIABLE B3, `(.L_x_8) ;  /* 0x0000013000037945 */ /* 0x000fe20003800100 */
[--C-:B01----:R-:W-:Y:S01]  /*2080*/  IMAD R2, R0, 0x2, R3.reuse ;  /* 0x0000000200027824 */ /* 0x103fe200078e0203 */
[----:B--2---:R-:W-:Y:S02]  /*2090*/  HSETP2.GT.AND P0, PT, R8.H1_H1, R8.H0_H0, PT ;  /* 0x2000000808007234 */ /* 0x004fe40003f04c00 */
[----:B------:R-:W-:-:S11]  /*20a0*/  PRMT R3, R8, 0x7610, R3 ;  /* 0x0000761008037816 */ /* 0x000fd60000000003 */
[----:B---3--:R-:W-:Y:S05]  /*20b0*/  @!P0 BRA `(.L_x_9) ;  /* 0x0000000000088947 */ /* 0x008fea0003800000 */
[----:B------:R0:W5:Y:S01]  /*20c0*/  LDL R5, [R2+-0x200] ;  /* 0xfffe000002057983 */ /* 0x0001620000100800 */
[----:B------:R-:W-:Y:S05]  /*20d0*/  BRA `(.L_x_10) ;  /* 0x0000000000307947 */ /* 0x000fea0003800000 */
.L_x_9:
[----:B------:R-:W2:Y:S01]  /*20e0*/  LDL R7, [R2+-0x200] ;  /* 0xfffe000002077983 */ /* 0x000ea20000100800 */
[----:B------:R-:W-:Y:S01]  /*20f0*/  IMAD.MOV.U32 R5, RZ, RZ, -0x1 ;  /* 0xffffffffff057424 */ /* 0x000fe200078e00ff */
[----:B--2---:R-:W-:-:S13]  /*2100*/  ISETP.NE.AND P0, PT, R7, -0x1, PT ;  /* 0xffffffff0700780c */ /* 0x004fda0003f05270 */
[----:B------:R-:W-:Y:S05]  /*2110*/  @!P0 BRA `(.L_x_10) ;  /* 0x0000000000208947 */ /* 0x000fea0003800000 */
[----:B------:R-:W-:-:S13]  /*2120*/  HSETP2.NEU.AND P0, PT, R8.H1_H1, R3.H0_H0, PT ;  /* 0x2000000308007234 */ /* 0x000fda0003f0dc00 */
[----:B------:R-:W-:Y:S05]  /*2130*/  @P0 BREAK.RELIABLE B3 ;  /* 0x0000000000030942 */ /* 0x000fea0003800100 */
[----:B------:R-:W-:Y:S05]  /*2140*/  @P0 BRA `(.L_x_11) ;  /* 0x0000000000340947 */ /* 0x000fea0003800000 */
[----:B------:R-:W2:Y:S02]  /*2150*/  LDL R4, [R2+-0x1fc] ;  /* 0xfffe040002047983 */ /* 0x000ea40000100800 */
[----:B--2---:R-:W-:-:S13]  /*2160*/  ISETP.GE.AND P0, PT, R4, R7, PT ;  /* 0x000000070400720c */ /* 0x004fda0003f06270 */
[----:B------:R-:W-:Y:S05]  /*2170*/  @P0 BREAK.RELIABLE B3 ;  /* 0x0000000000030942 */ /* 0x000fea0003800100 */
[----:B------:R-:W-:Y:S05]  /*2180*/  @P0 BRA `(.L_x_11) ;  /* 0x0000000000240947 */ /* 0x000fea0003800000 */
[----:B------:R-:W-:-:S07]  /*2190*/  IMAD.MOV.U32 R5, RZ, RZ, R7 ;  /* 0x000000ffff057224 */ /* 0x000fce00078e0007 */
.L_x_10:
[----:B------:R-:W-:Y:S05]  /*21a0*/  BSYNC.RELIABLE B3 ;  /* 0x0000000000037941 */ /* 0x000fea0003800100 */
.L_x_8:
[----:B------:R-:W-:-:S05]  /*21b0*/  PRMT R8, R8, 0x7632, R8 ;  /* 0x0000763208087816 */ /* 0x000fca0000000008 */
[----:B------:R-:W-:Y:S04]  /*21c0*/  STL.U16 [R6+0x800], R8 ;  /* 0x0008000806007387 */ /* 0x000fe80000100400 */
[----:B------:R-:W2:Y:S04]  /*21d0*/  LDL R7, [R2+-0x1fc] ;  /* 0xfffe040002077983 */ /* 0x000ea80000100800 */
[----:B--2---:R-:W-:Y:S04]  /*21e0*/  STL [R2+-0x200], R7 ;  /* 0xfffe000702007387 */ /* 0x004fe80000100800 */
[----:B------:R1:W-:Y:S04]  /*21f0*/  STL.U16 [R6+0x802], R3 ;  /* 0x0008020306007387 */ /* 0x0003e80000100400 */
[----:B-----5:R2:W-:Y:S04]  /*2200*/  STL [R2+-0x1fc], R5 ;  /* 0xfffe040502007387 */ /* 0x0205e80000100800 */
[----:B-1----:R2:W5:Y:S02]  /*2210*/  LDL.U16 R3, [R6+0x800] ;  /* 0x0008000006037983 */ /* 0x0025640000100400 */
.L_x_11:
[----:B------:R-:W-:Y:S05]  /*2220*/  BSYNC.RECONVERGENT B2 ;  /* 0x0000000000027941 */ /* 0x000fea0003800200 */
.L_x_7:
[----:B------:R-:W3:Y:S01]  /*2230*/  LDL.U16 R4, [R6+0x7fe] ;  /* 0x0007fe0006047983 */ /* 0x000ee20000100400 */
[----:B------:R-:W-:Y:S04]  /*2240*/  BSSY.RECONVERGENT B2, `(.L_x_12) ;  /* 0x0000019000027945 */ /* 0x000fe80003800200 */
[----:B------:R-:W-:Y:S01]  /*2250*/  BSSY.RELIABLE B3, `(.L_x_13) ;  /* 0x0000011000037945 */ /* 0x000fe20003800100 */
[----:B---3-5:R-:W-:-:S13]  /*2260*/  HSETP2.GT.AND P0, PT, R3.H0_H0, R4.H0_H0, PT ;  /* 0x2000000403007234 */ /* 0x028fda0003f04800 */
[----:B------:R-:W-:Y:S05]  /*2270*/  @!P0 BRA `(.L_x_14) ;  /* 0x0000000000088947 */ /* 0x000fea0003800000 */
[----:B--2---:R1:W5:Y:S01]  /*2280*/  LDL R5, [R2+-0x204] ;  /* 0xfffdfc0002057983 */ /* 0x0043620000100800 */
[----:B------:R-:W-:Y:S05]  /*2290*/  BRA `(.L_x_15) ;  /* 0x0000000000307947 */ /* 0x000fea0003800000 */
.L_x_14:
[----:B------:R-:W3:Y:S01]  /*22a0*/  LDL R8, [R2+-0x204] ;  /* 0xfffdfc0002087983 */ /* 0x000ee20000100800 */
[----:B--2---:R-:W-:Y:S01]  /*22b0*/  IMAD.MOV.U32 R5, RZ, RZ, -0x1 ;  /* 0xffffffffff057424 */ /* 0x004fe200078e00ff */
[----:B---3--:R-:W-:-:S13]  /*22c0*/  ISETP.NE.AND P0, PT, R8, -0x1, PT ;  /* 0xffffffff0800780c */ /* 0x008fda0003f05270 */
[----:B------:R-:W-:Y:S05]  /*22d0*/  @!P0 BRA `(.L_x_15) ;  /* 0x0000000000208947 */ /* 0x000fea0003800000 */
[----:B------:R-:W-:-:S13]  /*22e0*/  HSETP2.NEU.AND P0, PT, R3.H0_H0, R4.H0_H0, PT ;  /* 0x2000000403007234 */ /* 0x000fda0003f0d800 */
[----:B------:R-:W-:Y:S05]  /*22f0*/  @P0 BREAK.RELIABLE B3 ;  /* 0x0000000000030942 */ /* 0x000fea0003800100 */
[----:B------:R-:W-:Y:S05]  /*2300*/  @P0 BRA `(.L_x_16) ;  /* 0x0000000000300947 */ /* 0x000fea0003800000 */
[----:B------:R-:W2:Y:S02]  /*2310*/  LDL R5, [R2+-0x200] ;  /* 0xfffe000002057983 */ /* 0x000ea40000100800 */
[----:B--2---:R-:W-:-:S13]  /*2320*/  ISETP.GE.AND P0, PT, R5, R8, PT ;  /* 0x000000080500720c */ /* 0x004fda0003f06270 */
[----:B------:R-:W-:Y:S05]  /*2330*/  @P0 BREAK.RELIABLE B3 ;  /* 0x0000000000030942 */ /* 0x000fea0003800100 */
[----:B------:R-:W-:Y:S05]  /*2340*/  @P0 BRA `(.L_x_16) ;  /* 0x0000000000200947 */ /* 0x000fea0003800000 */
[----:B------:R-:W-:-:S07]  /*2350*/  MOV R5, R8 ;  /* 0x0000000800057202 */ /* 0x000fce0000000f00 */
.L_x_15:
[----:B------:R-:W-:Y:S05]  /*2360*/  BSYNC.RELIABLE B3 ;  /* 0x0000000000037941 */ /* 0x000fea0003800100 */
.L_x_13:
[----:B------:R-:W-:Y:S04]  /*2370*/  STL.U16 [R6+0x7fe], R3 ;  /* 0x0007fe0306007387 */ /* 0x000fe80000100400 */
[----:B------:R-:W2:Y:S04]  /*2380*/  LDL R7, [R2+-0x200] ;  /* 0xfffe000002077983 */ /* 0x000ea80000100800 */
[----:B--2---:R-:W-:Y:S04]  /*2390*/  STL [R2+-0x204], R7 ;  /* 0xfffdfc0702007387 */ /* 0x004fe80000100800 */
[----:B------:R2:W-:Y:S04]  /*23a0*/  STL.U16 [R6+0x800], R4 ;  /* 0x0008000406007387 */ /* 0x0005e80000100400 */
[----:B-----5:R3:W-:Y:S04]  /*23b0*/  STL [R2+-0x200], R5 ;  /* 0xfffe000502007387 */ /* 0x0207e80000100800 */
[----:B--2---:R3:W5:Y:S02]  /*23c0*/  LDL.U16 R4, [R6+0x7fe] ;  /* 0x0007fe0006047983 */ /* 0x0047640000100400 */
.L_x_16:
[----:B------:R-:W-:Y:S05]  /*23d0*/  BSYNC.RECONVERGENT B2 ;  /* 0x0000000000027941 */ /* 0x000fea0003800200 */
.L_x_12:
[----:B------:R-:W2:Y:S01]  /*23e0*/  LDL.U16 R7, [R6+0x7fc] ;  /* 0x0007fc0006077983 */ /* 0x000ea20000100400 */
[----:B------:R-:W-:Y:S04]  /*23f0*/  BSSY.RECONVERGENT B2, `(.L_x_17) ;  /* 0x0000018000027945 */ /* 0x000fe80003800200 */
[----:B------:R-:W-:Y:S01]  /*2400*/  BSSY.RELIABLE B3, `(.L_x_18) ;  /* 0x0000011000037945 */ /* 0x000fe20003800100 */
[----:B--2--5:R-:W-:-:S13]  /*2410*/  HSETP2.GT.AND P0, PT, R4.H0_H0, R7.H0_H0, PT ;  /* 0x2000000704007234 */ /* 0x024fda0003f04800 */
[----:B------:R-:W-:Y:S05]  /*2420*/  @!P0 BRA `(.L_x_19) ;  /* 0x0000000000088947 */ /* 0x000fea0003800000 */
[----:B------:R2:W5:Y:S01]  /*2430*/  LDL R3, [R2+-0x208] ;  /* 0xfffdf80002037983 */ /* 0x0005620000100800 */
[----:B------:R-:W-:Y:S05]  /*2440*/  BRA `(.L_x_20) ;  /* 0x0000000000307947 */ /* 0x000fea0003800000 */
.L_x_19:
[----:B------:R-:W2:Y:S01]  /*2450*/  LDL R8, [R2+-0x208] ;  /* 0xfffdf80002087983 */ /* 0x000ea20000100800 */
[----:B------:R-:W-:Y:S01]  /*2460*/  IMAD.MOV.U32 R3, RZ, RZ, -0x1 ;  /* 0xffffffffff037424 */ /* 0x000fe200078e00ff */
[----:B--2---:R-:W-:-:S13]  /*2470*/  ISETP.NE.AND P0, PT, R8, -0x1, PT ;  /* 0xffffffff0800780c */ /* 0x004fda0003f05270 */
        /* <DEDUP_REMOVED lines=8> */
[----:B------:R-:W-:-:S07]  /*2500*/  IMAD.MOV.U32 R3, RZ, RZ, R8 ;  /* 0x000000ffff037224 */ /* 0x000fce00078e0008 */
.L_x_20:
[----:B------:R-:W-:Y:S05]  /*2510*/  BSYNC.RELIABLE B3 ;  /* 0x0000000000037941 */ /* 0x000fea0003800100 */
.L_x_18:
[----:B------:R4:W-:Y:S04]  /*2520*/  STL.U16 [R6+0x7fc], R4 ;  /* 0x0007fc0406007387 */ /* 0x0009e80000100400 */
[----:B---3--:R-:W3:Y:S04]  /*2530*/  LDL R5, [R2+-0x204] ;  /* 0xfffdfc0002057983 */ /* 0x008ee80000100800 */
[----:B---3--:R4:W-:Y:S04]  /*2540*/  STL [R2+-0x208], R5 ;  /* 0xfffdf80502007387 */ /* 0x0089e80000100800 */
[----:B------:R4:W-:Y:S04]  /*2550*/  STL.U16 [R6+0x7fe], R7 ;  /* 0x0007fe0706007387 */ /* 0x0009e80000100400 */
[----:B-----5:R4:W-:Y:S02]  /*2560*/  STL [R2+-0x204], R3 ;  /* 0xfffdfc0302007387 */ /* 0x0209e40000100800 */
.L_x_21:
[----:B------:R-:W-:Y:S05]  /*2570*/  BSYNC.RECONVERGENT B2 ;  /* 0x0000000000027941 */ /* 0x000fea0003800200 */
.L_x_17:
[----:B------:R-:W-:-:S13]  /*2580*/  ISETP.NE.AND P0, PT, R0, 0x2, PT ;  /* 0x000000020000780c */ /* 0x000fda0003f05270 */
[----:B------:R-:W-:Y:S05]  /*2590*/  @!P0 BRA `(.L_x_22) ;  /* 0x0000000000808947 */ /* 0x000fea0003800000 */
[----:B----4-:R-:W-:Y:S01]  /*25a0*/  VIADD R4, R0, 0xfffffffd ;  /* 0xfffffffd00047836 */ /* 0x010fe20000000000 */
[----:B------:R-:W4:Y:S03]  /*25b0*/  LDL.U16 R8, [R6+0x7fc] ;  /* 0x0007fc0006087983 */ /* 0x000f260000100400 */
[----:B---3--:R-:W-:-:S05]  /*25c0*/  IMAD R5, R4, 0x2, R1 ;  /* 0x0000000204057824 */ /* 0x008fca00078e0201 */
[----:B------:R-:W4:Y:S01]  /*25d0*/  LDL.U16 R9, [R5+0x800] ;  /* 0x0008000005097983 */ /* 0x000f220000100400 */
[----:B------:R-:W-:Y:S04]  /*25e0*/  BSSY.RECONVERGENT B2, `(.L_x_23) ;  /* 0x0000019000027945 */ /* 0x000fe80003800200 */
[----:B------:R-:W-:Y:S01]  /*25f0*/  BSSY.RELIABLE B3, `(.L_x_24) ;  /* 0x0000012000037945 */ /* 0x000fe20003800100 */
[----:B------:R-:W-:Y:S01]  /*2600*/  IMAD R7, R4, 0x2, R5 ;  /* 0x0000000204077824 */ /* 0x000fe200078e0205 */
[----:B----4-:R-:W-:-:S13]  /*2610*/  HSETP2.GT.AND P0, PT, R8.H0_H0, R9.H0_H0, PT ;  /* 0x2000000908007234 */ /* 0x010fda0003f04800 */
[----:B------:R-:W-:Y:S05]  /*2620*/  @!P0 BRA `(.L_x_25) ;  /* 0x0000000000088947 */ /* 0x000fea0003800000 */
[----:B------:R3:W5:Y:S01]  /*2630*/  LDL R3, [R7+0x600] ;  /* 0x0006000007037983 */ /* 0x0007620000100800 */
[----:B------:R-:W-:Y:S05]  /*2640*/  BRA `(.L_x_26) ;  /* 0x0000000000307947 */ /* 0x000fea0003800000 */
.L_x_25:
[----:B------:R-:W3:Y:S01]  /*2650*/  LDL R4, [R7+0x600] ;  /* 0x0006000007047983 */ /* 0x000ee20000100800 */
[----:B------:R-:W-:Y:S01]  /*2660*/  IMAD.MOV.U32 R3, RZ, RZ, -0x1 ;  /* 0xffffffffff037424 */ /* 0x000fe200078e00ff */
[----:B---3--:R-:W-:-:S13]  /*2670*/  ISETP.NE.AND P0, PT, R4, -0x1, PT ;  /* 0xffffffff0400780c */ /* 0x008fda0003f05270 */
[----:B------:R-:W-:Y:S05]  /*2680*/  @!P0 BRA `(.L_x_26) ;  /* 0x0000000000208947 */ /* 0x000fea0003800000 */
[----:B------:R-:W-:-:S13]  /*2690*/  HSETP2.NEU.AND P0, PT, R8.H0_H0, R9.H0_H0, PT ;  /* 0x2000000908007234 */ /* 0x000fda0003f0d800 */
[----:B------:R-:W-:Y:S05]  /*26a0*/  @P0 BREAK.RELIABLE B3 ;  /* 0x0000000000030942 */ /* 0x000fea0003800100 */
[----:B------:R-:W-:Y:S05]  /*26b0*/  @P0 BRA `(.L_x_27) ;  /* 0x00000000002c0947 */ /* 0x000fea0003800000 */
[----:B------:R-:W3:Y:S02]  /*26c0*/  LDL R3, [R2+-0x208] ;  /* 0xfffdf80002037983 */ /* 0x000ee40000100800 */
[----:B---3--:R-:W-:-:S13]  /*26d0*/  ISETP.GE.AND P0, PT, R3, R4, PT ;  /* 0x000000040300720c */ /* 0x008fda0003f06270 */
[----:B------:R-:W-:Y:S05]  /*26e0*/  @P0 BREAK.RELIABLE B3 ;  /* 0x0000000000030942 */ /* 0x000fea0003800100 */
[----:B------:R-:W-:Y:S05]  /*26f0*/  @P0 BRA `(.L_x_27) ;  /* 0x00000000001c0947 */ /* 0x000fea0003800000 */
[----:B------:R-:W-:-:S07]  /*2700*/  IMAD.MOV.U32 R3, RZ, RZ, R4 ;  /* 0x000000ffff037224 */ /* 0x000fce00078e0004 */
.L_x_26:
[----:B------:R-:W-:Y:S05]  /*2710*/  BSYNC.RELIABLE B3 ;  /* 0x0000000000037941 */ /* 0x000fea0003800100 */
.L_x_24:
[----:B------:R4:W-:Y:S04]  /*2720*/  STL.U16 [R5+0x800], R8 ;  /* 0x0008000805007387 */ /* 0x0009e80000100400 */
[----:B------:R-:W2:Y:S04]  /*2730*/  LDL R4, [R2+-0x208] ;  /* 0xfffdf80002047983 */ /* 0x000ea80000100800 */
[----:B--2---:R4:W-:Y:S04]  /*2740*/  STL [R7+0x600], R4 ;  /* 0x0006000407007387 */ /* 0x0049e80000100800 */
[----:B------:R4:W-:Y:S04]  /*2750*/  STL.U16 [R6+0x7fc], R9 ;  /* 0x0007fc0906007387 */ /* 0x0009e80000100400 */
[----:B-----5:R4:W-:Y:S02]  /*2760*/  STL [R2+-0x208], R3 ;  /* 0xfffdf80302007387 */ /* 0x0209e40000100800 */
.L_x_27:
[----:B------:R-:W-:Y:S05]  /*2770*/  BSYNC.RECONVERGENT B2 ;  /* 0x0000000000027941 */ /* 0x000fea0003800200 */
.L_x_23:
[----:B------:R-:W-:Y:S01]  /*2780*/  IADD3 R0, PT, PT, R0, -0x4, RZ ;  /* 0xfffffffc00007810 */ /* 0x000fe20007ffe0ff */
[----:B------:R-:W-:Y:S06]  /*2790*/  BRA `(.L_x_28) ;  /* 0xfffffff800247947 */ /* 0x000fec000383ffff */
.L_x_22:
[----:B------:R-:W5:Y:S01]  /*27a0*/  LDCU UR4, c[0x0][0x440] ;  /* 0x00008800ff0477ac */ /* 0x000f620008000800 */
[----:B------:R-:W-:-:S05]  /*27b0*/  VIADD R147, R147, 0x20 ;  /* 0x0000002093937836 */ /* 0x000fca0000000000 */
[----:B-----5:R-:W-:-:S13]  /*27c0*/  ISETP.GE.AND P0, PT, R147, UR4, PT ;  /* 0x0000000493007c0c */ /* 0x020fda000bf06270 */
[----:B------:R-:W-:Y:S05]  /*27d0*/  @!P0 BRA `(.L_x_29) ;  /* 0xfffffff400088947 */ /* 0x000fea000383ffff */
[----:B------:R-:W-:Y:S05]  /*27e0*/  BSYNC.RECONVERGENT B0 ;  /* 0x0000000000007941 */ /* 0x000fea0003800200 */
.L_x_4:
[----:B------:R-:W2:Y:S04]  /*27f0*/  LDL.64 R194, [R1+0x840] ;  /* 0x0008400001c27983 */ /* 0x000ea80000100a00 */
        /* <DEDUP_REMOVED lines=21> */
[----:B------:R0:W5:Y:S04]  /*2950*/  LDL.64 R130, [R1+0x800] ;  /* 0x0008000001827983 */ /* 0x0001680000100a00 */
        /* <DEDUP_REMOVED lines=70> */
[----:B---34-:R3:W5:Y:S04]  /*2dc0*/  LDL.64 R6, [R1+0x7e8] ;  /* 0x0007e80001067983 */ /* 0x0187680000100a00 */
[----:B------:R3:W5:Y:S04]  /*2dd0*/  LDL.64 R4, [R1+0x7f0] ;  /* 0x0007f00001047983 */ /* 0x0007680000100a00 */
[----:B012---:R3:W5:Y:S01]  /*2de0*/  LDL.64 R2, [R1+0x7f8] ;  /* 0x0007f80001027983 */ /* 0x0077620000100a00 */
[----:B------:R-:W-:-:S02]  /*2df0*/  PRMT R179, R194, 0x7610, R146 ;  /* 0x00007610c2b37816 */ /* 0x000fc40000000092 */
[----:B------:R-:W-:Y:S02]  /*2e00*/  PRMT R178, R195, 0x7610, R194 ;  /* 0x00007610c3b27816 */ /* 0x000fe400000000c2 */
[----:B------:R-:W-:Y:S02]  /*2e10*/  PRMT R0, R146, 0x7610, R195 ;  /* 0x0000761092007816 */ /* 0x000fe400000000c3 */
[----:B------:R-:W-:Y:S02]  /*2e20*/  PRMT R194, R147, 0x7610, R147 ;  /* 0x0000761093c27816 */ /* 0x000fe40000000093 */
[----:B------:R-:W-:Y:S02]  /*2e30*/  PRMT R195, R148, 0x7610, R148 ;  /* 0x0000761094c37816 */ /* 0x000fe40000000094 */
[----:B------:R-:W-:Y:S02]  /*2e40*/  PRMT R196, R149, 0x7610, R149 ;  /* 0x0000761095c47816 */ /* 0x000fe40000000095 */
        /* <DEDUP_REMOVED lines=37> */
[----:B---3--:R-:W-:-:S07]  /*30a0*/  PRMT R234, R189, 0x7610, R189 ;  /* 0x00007610bdea7816 */ /* 0x008fce00000000bd */
.L_x_3:
[----:B------:R-:W-:Y:S05]  /*30b0*/  BSYNC.RECONVERGENT B1 ;  /* 0x0000000000017941 */ /* 0x000fea0003800200 */
.L_x_2:
[----:B------:R-:W-:Y:S05]  /*30c0*/  WARPSYNC.ALL ;  /* 0x0000000000007948 */ /* 0x000fea0003800000 */
[----:B-----5:R-:W-:Y:S01]  /*30d0*/  SHFL.DOWN PT, R148, R126, 0x1, 0x1f ;  /* 0x08201f007e947f89 */ /* 0x020fe200000e0000 */
[----:B------:R-:W-:Y:S03]  /*30e0*/  BSSY.RECONVERGENT B0, `(.L_x_30) ;  /* 0x00002c7000007945 */ /* 0x000fe60003800200 */
[----:B------:R-:W0:Y:S04]  /*30f0*/  SHFL.DOWN PT, R149, R127, 0x1, 0x1f ;  /* 0x08201f007f957f89 */ /* 0x000e2800000e0000 */
[----:B------:R-:W-:Y:S04]  /*3100*/  SHFL.DOWN PT, R150, R124, 0x1, 0x1f ;  /* 0x08201f007c967f89 */ /* 0x000fe800000e0000 */
[----:B------:R-:W1:Y:S04]  /*3110*/  SHFL.DOWN PT, R151, R125, 0x1, 0x1f ;  /* 0x08201f007d977f89 */ /* 0x000e6800000e0000 */
[----:B------:R-:W-:Y:S04]  /*3120*/  SHFL.DOWN PT, R180, R96, 0x1, 0x1f ;  /* 0x08201f0060b47f89 */ /* 0x000fe800000e0000 */
[----:B------:R-:W2:Y:S04]  /*3130*/  SHFL.DOWN PT, R181, R97, 0x1, 0x1f ;  /* 0x08201f0061b57f89 */ /* 0x000ea800000e0000 */
[----:B------:R-:W-:Y:S04]  /*3140*/  SHFL.DOWN PT, R146, R128, 0x1, 0x1f ;  /* 0x08201f0080927f89 */ /* 0x000fe800000e0000 */
[----:B------:R-:W3:Y:S04]  /*3150*/  SHFL.DOWN PT, R147, R129, 0x1, 0x1f ;  /* 0x08201f0081937f89 */ /* 0x000ee800000e0000 */
[----:B------:R-:W-:Y:S04]  /*3160*/  SHFL.DOWN PT, R152, R122, 0x1, 0x1f ;  /* 0x08201f007a987f89 */ /* 0x000fe800000e0000 */
[----:B------:R-:W4:Y:S04]  /*3170*/  SHFL.DOWN PT, R153, R123, 0x1, 0x1f ;  /* 0x08201f007b997f89 */ /* 0x000f2800000e0000 */
        /* <DEDUP_REMOVED lines=24> */
[----:B0-----:R-:W-:Y:S04]  /*3300*/  STL.64 [R1+0x308], R148 ;  /* 0x0003089401007387 */ /* 0x001fe80000100a00 */
[----:B-1----:R-:W-:Y:S04]  /*3310*/  STL.64 [R1+0x310], R150 ;  /* 0x0003109601007387 */ /* 0x002fe80000100a00 */
[----:B------:R-:W-:Y:S04]  /*3320*/  SHFL.DOWN PT, R148, R92, 0x1, 0x1f ;  /* 0x08201f005c947f89 */ /* 0x000fe800000e0000 */
[----:B------:R-:W0:Y:S04]  /*3330*/  SHFL.DOWN PT, R149, R93, 0x1, 0x1f ;  /* 0x08201f005d957f89 */ /* 0x000e2800000e0000 */
[----:B------:R-:W-:Y:S04]  /*3340*/  SHFL.DOWN PT, R150, R90, 0x1, 0x1f ;  /* 0x08201f005a967f89 */ /* 0x000fe800000e0000 */
[----:B------:R-:W1:Y:S04]  /*3350*/  SHFL.DOWN PT, R151, R91, 0x1, 0x1f ;  /* 0x08201f005b977f89 */ /* 0x000e6800000e0000 */
[----:B--2---:R-:W-:Y:S04]  /*3360*/  STL.64 [R1+0x380], R180 ;  /* 0x000380b401007387 */ /* 0x004fe80000100a00 */
[----:B------:R-:W-:Y:S04]  /*3370*/  SHFL.DOWN PT, R180, R62, 0x1, 0x1f ;  /* 0x08201f003eb47f89 */ /* 0x000fe800000e0000 */
[----:B------:R-:W2:Y:S04]  /*3380*/  SHFL.DOWN PT, R181, R63, 0x1, 0x1f ;  /* 0x08201f003fb57f89 */ /* 0x000ea800000e0000 */
[----:B---3--:R-:W-:Y:S04]  /*3390*/  STL.64 [R1+0x300], R146 ;  /* 0x0003009201007387 */ /* 0x008fe80000100a00 */
[----:B----4-:R-:W-:Y:S04]  /*33a0*/  STL.64 [R1+0x318], R152 ;  /* 0x0003189801007387 */ /* 0x010fe80000100a00 */
        /* <DEDUP_REMOVED lines=99> */
[----:B0-----:R0:W-:Y:S04]  /*39e0*/  STL.64 [R1+0x438], R148 ;  /* 0x0004389401007387 */ /* 0x0011e80000100a00 */
[----:B-1----:R1:W-:Y:S04]  /*39f0*/  STL.64 [R1+0x440], R150 ;  /* 0x0004409601007387 */ /* 0x0023e80000100a00 */
[----:B--2---:R-:W-:Y:S01]  /*3a00*/  STL.64 [R1+0x4b0], R180 ;  /* 0x0004b0b401007387 */ /* 0x004fe20000100a00 */
[----:B0-----:R-:W-:-:S03]  /*3a10*/  PRMT R148, R179, 0x7610, R178 ;  /* 0x00007610b3947816 */ /* 0x001fc600000000b2 */
[----:B------:R-:W-:Y:S01]  /*3a20*/  SHFL.DOWN PT, R180, R221, 0x1, 0x1f ;  /* 0x08201f00ddb47f89 */ /* 0x000fe200000e0000 */
[----:B------:R-:W-:Y:S02]  /*3a30*/  PRMT R149, R178, 0x7610, R0 ;  /* 0x00007610b2957816 */ /* 0x000fe40000000000 */
[----:B-1----:R-:W-:Y:S01]  /*3a40*/  PRMT R150, R0, 0x7610, R179 ;  /* 0x0000761000967816 */ /* 0x002fe200000000b3 */
[----:B------:R-:W0:Y:S04]  /*3a50*/  SHFL.DOWN PT, R181, R222, 0x1, 0x1f ;  /* 0x08201f00deb57f89 */ /* 0x000e2800000e0000 */
        /* <DEDUP_REMOVED lines=59> */
[----:B-1----:R-:W-:Y:S04]  /*3e10*/  STL.64 [R1+0x4b8], R182 ;  /* 0x0004b8b601007387 */ /* 0x002fe80000100a00 */
[----:B--2---:R-:W-:Y:S01]  /*3e20*/  STL.64 [R1+0x4c0], R184 ;  /* 0x0004c0b801007387 */ /* 0x004fe20000100a00 */
[----:B0-----:R-:W0:Y:S03]  /*3e30*/  S2R R180, SR_LANEID ;  /* 0x0000000000b47919 */ /* 0x001e260000000000 */
[----:B---3--:R-:W-:Y:S04]  /*3e40*/  STL.64 [R1+0x4c8], R186 ;  /* 0x0004c8ba01007387 */ /* 0x008fe80000100a00 */
[----:B----4-:R-:W-:Y:S04]  /*3e50*/  STL.64 [R1+0x4d0], R188 ;  /* 0x0004d0bc01007387 */ /* 0x010fe80000100a00 */
[----:B------:R-:W-:Y:S04]  /*3e60*/  STL.64 [R1+0x4d8], R146 ;  /* 0x0004d89201007387 */ /* 0x000fe80000100a00 */
[----:B------:R-:W-:Y:S04]  /*3e70*/  STL.64 [R1+0x540], R148 ;  /* 0x0005409401007387 */ /* 0x000fe80000100a00 */
[----:B------:R-:W-:Y:S04]  /*3e80*/  STL.64 [R1+0x548], R150 ;  /* 0x0005489601007387 */ /* 0x000fe80000100a00 */
[----:B------:R-:W-:Y:S04]  /*3e90*/  STL.64 [R1+0x550], R152 ;  /* 0x0005509801007387 */ /* 0x000fe80000100a00 */
[----:B------:R-:W-:Y:S04]  /*3ea0*/  STL.64 [R1+0x558], R154 ;  /* 0x0005589a01007387 */ /* 0x000fe80000100a00 */
[----:B------:R-:W-:Y:S01]  /*3eb0*/  STL.64 [R1+0x560], R156 ;  /* 0x0005609c01007387 */ /* 0x000fe20000100a00 */
[----:B0-----:R-:W-:-:S03]  /*3ec0*/  ISETP.GT.AND P0, PT, R180, 0x1e, PT ;  /* 0x0000001eb400780c */ /* 0x001fc60003f04270 */
        /* <DEDUP_REMOVED lines=49> */
[----:B------:R-:W4:Y:S04]  /*41e0*/  SHFL.DOWN PT, R176, R144, 0x1, 0x1f ;  /* 0x08201f0090b07f89 */ /* 0x000f2800000e0000 */
[----:B0-----:R0:W-:Y:S04]  /*41f0*/  STL.64 [R1+0x5c0], R182 ;  /* 0x0005c0b601007387 */ /* 0x0011e80000100a00 */
[----:B-1----:R0:W-:Y:S04]  /*4200*/  STL.64 [R1+0x5c8], R184 ;  /* 0x0005c8b801007387 */ /* 0x0021e80000100a00 */
[----:B--2---:R0:W-:Y:S04]  /*4210*/  STL.64 [R1+0x5d0], R186 ;  /* 0x0005d0ba01007387 */ /* 0x0041e80000100a00 */
[----:B---3--:R0:W-:Y:S04]  /*4220*/  STL.64 [R1+0x5d8], R188 ;  /* 0x0005d8bc01007387 */ /* 0x0081e80000100a00 */
[----:B----4-:R0:W-:Y:S04]  /*4230*/  STL.64 [R1+0x4e0], R146 ;  /* 0x0004e09201007387 */ /* 0x0101e80000100a00 */
[----:B------:R0:W-:Y:S04]  /*4240*/  STL.64 [R1+0x4e8], R148 ;  /* 0x0004e89401007387 */ /* 0x0001e80000100a00 */
        /* <DEDUP_REMOVED lines=13> */
[----:B------:R0:W-:Y:S01]  /*4320*/  STL.64 [R1+0x538], R176 ;  /* 0x000538b001007387 */ /* 0x0001e20000100a00 */
[----:B------:R-:W-:Y:S05]  /*4330*/  @P0 BRA `(.L_x_31) ;  /* 0x0000001800840947 */ /* 0x000fea0003800000 */
[----:B------:R1:W-:Y:S04]  /*4340*/  STL.64 [R1+0x1f8], R2 ;  /* 0x0001f80201007387 */ /* 0x0003e80000100a00 */
[----:B------:R-:W-:Y:S04]  /*4350*/  STL.64 [R1], R128 ;  /* 0x0000008001007387 */ /* 0x000fe80000100a00 */
[----:B------:R-:W-:Y:S01]  /*4360*/  STL.64 [R1+0x8], R126 ;  /* 0x0000087e01007387 */ /* 0x000fe20000100a00 */
[----:B-1----:R-:W-:-:S03]  /*4370*/  PRMT R2, R179, 0x7610, R178 ;  /* 0x00007610b3027816 */ /* 0x002fc600000000b2 */
[----:B------:R-:W-:Y:S01]  /*4380*/  STL.64 [R1+0x10], R124 ;  /* 0x0000107c01007387 */ /* 0x000fe20000100a00 */
[----:B------:R-:W-:-:S03]  /*4390*/  PRMT R3, R178, 0x7610, R0 ;  /* 0x00007610b2037816 */ /* 0x000fc60000000000 */
[----:B------:R-:W-:Y:S04]  /*43a0*/  STL.64 [R1+0x18], R122 ;  /* 0x0000187a01007387 */ /* 0x000fe80000100a00 */
[----:B------:R1:W-:Y:S04]  /*43b0*/  STL.64 [R1+0x240], R2 ;  /* 0x0002400201007387 */ /* 0x0003e80000100a00 */
[----:B------:R-:W-:Y:S04]  /*43c0*/  STL.64 [R1+0x20], R120 ;  /* 0x0000207801007387 */ /* 0x000fe80000100a00 */
[----:B------:R-:W-:Y:S01]  /*43d0*/  STL.64 [R1+0x28], R118 ;  /* 0x0000287601007387 */ /* 0x000fe20000100a00 */
[----:B-1----:R-:W-:Y:S01]  /*43e0*/  PRMT R2, R0, 0x7610, R179 ;  /* 0x0000761000027816 */ /* 0x002fe200000000b3 */
[----:B------:R-:W-:-:S02]  /*43f0*/  IMAD.MOV.U32 R3, RZ, RZ, R194 ;  /* 0x000000ffff037224 */ /* 0x000fc400078e00c2 */
[----:B------:R-:W-:Y:S01]  /*4400*/  STL.64 [R1+0x30], R116 ;  /* 0x0000307401007387 */ /* 0x000fe20000100a00 */
[----:B------:R-:W-:-:S03]  /*4410*/  IMAD.MOV.U32 R0, RZ, RZ, RZ ;  /* 0x000000ffff007224 */ /* 0x000fc600078e00ff */
[----:B------:R1:W-:Y:S04]  /*4420*/  STL.64 [R1+0x248], R2 ;  /* 0x0002480201007387 */ /* 0x0003e80000100a00 */
[----:B------:R-:W-:Y:S04]  /*4430*/  STL.64 [R1+0x38], R114 ;  /* 0x0000387201007387 */ /* 0x000fe80000100a00 */
[----:B------:R-:W-:Y:S01]  /*4440*/  STL.64 [R1+0x40], R112 ;  /* 0x0000407001007387 */ /* 0x000fe20000100a00 */
[----:B-1----:R-:W-:-:S03]  /*4450*/  IMAD.MOV.U32 R2, RZ, RZ, R195 ;  /* 0x000000ffff027224 */ /* 0x002fc600078e00c3 */
[----:B------:R-:W-:Y:S01]  /*4460*/  STL.64 [R1+0x48], R110 ;  /* 0x0000486e01007387 */ /* 0x000fe20000100a00 */
[----:B------:R-:W-:-:S03]  /*4470*/  IMAD.MOV.U32 R3, RZ, RZ, R196 ;  /* 0x000000ffff037224 */ /* 0x000fc600078e00c4 */
[----:B------:R-:W-:Y:S04]  /*4480*/  STL.64 [R1+0x50], R108 ;  /* 0x0000506c01007387 */ /* 0x000fe80000100a00 */
        /* <DEDUP_REMOVED lines=10> */
[----:B-1----:R-:W-:Y:S01]  /*4530*/  MOV R2, R199 ;  /* 0x000000c700027202 */ /* 0x002fe20000000f00 */
[----:B------:R-:W-:-:S02]  /*4540*/  IMAD.MOV.U32 R3, RZ, RZ, R200 ;  /* 0x000000ffff037224 */ /* 0x000fc400078e00c8 */
        /* <DEDUP_REMOVED lines=18> */
[----:B-1----:R-:W-:Y:S01]  /*4670*/  IMAD.MOV.U32 R2, RZ, RZ, R205 ;  /* 0x000000ffff027224 */ /* 0x002fe200078e00cd */
[----:B------:R-:W-:-:S02]  /*4680*/  MOV R3, R206 ;  /* 0x000000ce00037202 */ /* 0x000fc40000000f00 */
        /* <DEDUP_REMOVED lines=80> */
[----:B------:R-:W-:-:S05]  /*4b90*/  IMAD.MOV.U32 R3, RZ, RZ, R230 ;  /* 0x000000ffff037224 */ /* 0x000fca00078e00e6 */
[----:B------:R1:W-:Y:S02]  /*4ba0*/  STL.64 [R1+0x2d8], R2 ;  /* 0x0002d80201007387 */ /* 0x0003e40000100a00 */
[----:B-1----:R-:W-:Y:S02]  /*4bb0*/  IMAD.MOV.U32 R2, RZ, RZ, R231 ;  /* 0x000000ffff027224 */ /* 0x002fe400078e00e7 */
[----:B------:R-:W-:-:S05]  /*4bc0*/  IMAD.MOV.U32 R3, RZ, RZ, R232 ;  /* 0x000000ffff037224 */ /* 0x000fca00078e00e8 */
[----:B------:R1:W-:Y:S02]  /*4bd0*/  STL.64 [R1+0x2e0], R2 ;  /* 0x0002e00201007387 */ /* 0x0003e40000100a00 */
[----:B-1----:R-:W-:Y:S01]  /*4be0*/  IMAD.MOV.U32 R2, RZ, RZ, R233 ;  /* 0x000000ffff027224 */ /* 0x002fe200078e00e9 */
[----:B------:R-:W-:-:S05]  /*4bf0*/  MOV R3, R234 ;  /* 0x000000ea00037202 */ /* 0x000fca0000000f00 */
[----:B------:R1:W-:Y:S02]  /*4c00*/  STL.64 [R1+0x2e8], R2 ;  /* 0x0002e80201007387 */ /* 0x0003e40000100a00 */
.L_x_54:
[C---:B01234-:R-:W-:Y:S01]  /*4c10*/  IMAD R3, R0.reuse, 0x2, R1 ;  /* 0x0000000200037824 */ /* 0x05ffe200078e0201 */
[----:B------:R-:W2:Y:S03]  /*4c20*/  LDL R5, [R1+0x1fc] ;  /* 0x0001fc0001057983 */ /* 0x000ea60000100800 */
[C---:B------:R-:W-:Y:S01]  /*4c30*/  IMAD R4, R0.reuse, 0x2, R3 ;  /* 0x0000000200047824 */ /* 0x040fe200078e0203 */
[----:B------:R-:W3:Y:S04]  /*4c40*/  LDL.U16 R2, [R1+0x2fe] ;  /* 0x0002fe0001027983 */ /* 0x000ee80000100400 */
[----:B------:R-:W3:Y:S04]  /*4c50*/  LDL.U16 R3, [R3+0x500] ;  /* 0x0005000003037983 */ /* 0x000ee80000100400 */
[----:B------:R-:W2:Y:S01]  /*4c60*/  LDL R4, [R4+0x300] ;  /* 0x0003000004047983 */ /* 0x000ea20000100800 */
[----:B------:R-:W-:Y:S01]  /*4c70*/  VIADD R0, R0, 0x1 ;  /* 0x0000000100007836 */ /* 0x000fe20000000000 */
[----:B--2---:R-:W-:-:S02]  /*4c80*/  ISETP.GE.AND P1, PT, R4, R5, PT ;  /* 0x000000050400720c */ /* 0x004fc40003f26270 */
[----:B---3--:R-:W-:-:S05]  /*4c90*/  HSETP2.GT.AND P0, PT, R3.H0_H0, R2.H0_H0, PT ;  /* 0x2000000203007234 */ /* 0x008fca0003f04800 */
[----:B------:R-:W-:-:S06]  /*4ca0*/  ISETP.EQ.OR P0, PT, R5, -0x1, P0 ;  /* 0xffffffff0500780c */ /* 0x000fcc0000702670 */
[----:B------:R-:W-:-:S05]  /*4cb0*/  HSETP2.NEU.OR P1, PT, R3.H0_H0, R2.H0_H0, P1 ;  /* 0x2000000203007234 */ /* 0x000fca0000f2d820 */
[----:B------:R-:W-:Y:S01]  /*4cc0*/  PLOP3.LUT P0, PT, P0, P1, PT, 0x8, 0x80 ;  /* 0x000000000080781c */ /* 0x000fe20000702170 */
[----:B------:R-:W-:-:S12]  /*4cd0*/  IMAD.MOV.U32 R2, RZ, RZ, 0x7e ;  /* 0x0000007eff027424 */ /* 0x000fd800078e00ff */
[----:B------:R1:W-:Y:S04]  /*4ce0*/  @!P0 STL.U16 [R1+0x2fe], R3 ;  /* 0x0002fe0301008387 */ /* 0x0003e80000100400 */
[----:B------:R1:W-:Y:S01]  /*4cf0*/  @!P0 STL [R1+0x1fc], R4 ;  /* 0x0001fc0401008387 */ /* 0x0003e20000100800 */
[----:B------:R-:W-:-:S13]  /*4d00*/  ISETP.NE.AND P0, PT, R0, 0x80, PT ;  /* 0x000000800000780c */ /* 0x000fda0003f05270 */
.L_x_53:
[----:B----4-:R-:W-:-:S05]  /*4d10*/  IMAD R9, R2, 0x2, R1 ;  /* 0x0000000202097824 */ /* 0x010fca00078e0201 */
[----:B--2---:R-:W2:Y:S01]  /*4d20*/  LDL R7, [R9+0x200] ;  /* 0x0002000009077983 */ /* 0x004ea20000100800 */
[----:B-1-3--:R-:W-:Y:S01]  /*4d30*/  VIADD R3, R9, 0x200 ;  /* 0x0000020009037836 */ /* 0x00afe20000000000 */
[----:B------:R-:W-:Y:S04]  /*4d40*/  BSSY.RECONVERGENT B1, `(.L_x_32) ;  /* 0x000001c000017945 */ /* 0x000fe80003800200 */
[----:B------:R-:W-:Y:S01]  /*4d50*/  BSSY.RELIABLE B2, `(.L_x_33) ;  /* 0x0000013000027945 */ /* 0x000fe20003800100 */
[----:B------:R-:W-:Y:S01]  /*4d60*/  IMAD R3, R2, 0x2, R3 ;  /* 0x0000000202037824 */ /* 0x000fe200078e0203 */
[----:B--2---:R-:W-:Y:S02]  /*4d70*/  HSETP2.GT.AND P1, PT, R7.H1_H1, R7.H0_H0, PT ;  /* 0x2000000707007234 */ /* 0x004fe40003f24c00 */
[----:B0-----:R-:W-:-:S11]  /*4d80*/  PRMT R4, R7, 0x7610, R4 ;  /* 0x0000761007047816 */ /* 0x001fd60000000004 */
[----:B------:R-:W-:Y:S05]  /*4d90*/  @!P1 BRA `(.L_x_34) ;  /* 0x0000000000089947 */ /* 0x000fea0003800000 */
[----:B------:R1:W5:Y:S01]  /*4da0*/  LDL R6, [R3+-0x200] ;  /* 0xfffe000003067983 */ /* 0x0003620000100800 */
[----:B------:R-:W-:Y:S05]  /*4db0*/  BRA `(.L_x_35) ;  /* 0x0000000000307947 */ /* 0x000fea0003800000 */
.L_x_34:
[----:B------:R-:W2:Y:S01]  /*4dc0*/  LDL R8, [R3+-0x200] ;  /* 0xfffe000003087983 */ /* 0x000ea20000100800 */
[----:B------:R-:W-:Y:S02]  /*4dd0*/  MOV R6, 0xffffffff ;  /* 0xffffffff00067802 */ /* 0x000fe40000000f00 */
        /* <DEDUP_REMOVED lines=10> */
.L_x_35:
[----:B------:R-:W-:Y:S05]  /*4e80*/  BSYNC.RELIABLE B2 ;  /* 0x0000000000027941 */ /* 0x000fea0003800100 */
.L_x_33:
[----:B------:R-:W-:-:S05]  /*4e90*/  PRMT R7, R7, 0x7632, R7 ;  /* 0x0000763207077816 */ /* 0x000fca0000000007 */
[----:B------:R-:W-:Y:S04]  /*4ea0*/  STL.U16 [R9+0x200], R7 ;  /* 0x0002000709007387 */ /* 0x000fe80000100400 */
[----:B------:R-:W2:Y:S04]  /*4eb0*/  LDL R8, [R3+-0x1fc] ;  /* 0xfffe040003087983 */ /* 0x000ea80000100800 */
[----:B--2---:R-:W-:Y:S04]  /*4ec0*/  STL [R3+-0x200], R8 ;  /* 0xfffe000803007387 */ /* 0x004fe80000100800 */
[----:B------:R2:W-:Y:S04]  /*4ed0*/  STL.U16 [R9+0x202], R4 ;  /* 0x0002020409007387 */ /* 0x0005e80000100400 */
[----:B-----5:R3:W-:Y:S04]  /*4ee0*/  STL [R3+-0x1fc], R6 ;  /* 0xfffe040603007387 */ /* 0x0207e80000100800 */
[----:B--2---:R3:W5:Y:S02]  /*4ef0*/  LDL.U16 R4, [R9+0x200] ;  /* 0x0002000009047983 */ /* 0x0047640000100400 */
.L_x_36:
[----:B------:R-:W-:Y:S05]  /*4f00*/  BSYNC.RECONVERGENT B1 ;  /* 0x0000000000017941 */ /* 0x000fea0003800200 */
.L_x_32:
[----:B------:R-:W2:Y:S01]  /*4f10*/  LDL.U16 R5, [R9+0x1fe] ;  /* 0x0001fe0009057983 */ /* 0x000ea20000100400 */
[----:B------:R-:W-:Y:S04]  /*4f20*/  BSSY.RECONVERGENT B1, `(.L_x_37) ;  /* 0x0000019000017945 */ /* 0x000fe80003800200 */
[----:B------:R-:W-:Y:S01]  /*4f30*/  BSSY.RELIABLE B2, `(.L_x_38) ;  /* 0x0000011000027945 */ /* 0x000fe20003800100 */
[----:B--2--5:R-:W-:-:S13]  /*4f40*/  HSETP2.GT.AND P1, PT, R4.H0_H0, R5.H0_H0, PT ;  /* 0x2000000504007234 */ /* 0x024fda0003f24800 */
[----:B------:R-:W-:Y:S05]  /*4f50*/  @!P1 BRA `(.L_x_39) ;  /* 0x0000000000089947 */ /* 0x000fea0003800000 */
[----:B---3--:R2:W5:Y:S01]  /*4f60*/  LDL R6, [R3+-0x204] ;  /* 0xfffdfc0003067983 */ /* 0x0085620000100800 */
[----:B------:R-:W-:Y:S05]  /*4f70*/  BRA `(.L_x_40) ;  /* 0x0000000000307947 */ /* 0x000fea0003800000 */
.L_x_39:
[----:B------:R-:W2:Y:S01]  /*4f80*/  LDL R7, [R3+-0x204] ;  /* 0xfffdfc0003077983 */ /* 0x000ea20000100800 */
[----:B---3--:R-:W-:Y:S01]  /*4f90*/  IMAD.MOV.U32 R6, RZ, RZ, -0x1 ;  /* 0xffffffffff067424 */ /* 0x008fe200078e00ff */
        /* <DEDUP_REMOVED lines=10> */
.L_x_40:
[----:B------:R-:W-:Y:S05]  /*5040*/  BSYNC.RELIABLE B2 ;  /* 0x0000000000027941 */ /* 0x000fea0003800100 */
.L_x_38:
[----:B------:R-:W-:Y:S04]  /*5050*/  STL.U16 [R9+0x1fe], R4 ;  /* 0x0001fe0409007387 */ /* 0x000fe80000100400 */
[----:B------:R-:W3:Y:S04]  /*5060*/  LDL R8, [R3+-0x200] ;  /* 0xfffe000003087983 */ /* 0x000ee80000100800 */
[----:B---3--:R-:W-:Y:S04]  /*5070*/  STL [R3+-0x204], R8 ;  /* 0xfffdfc0803007387 */ /* 0x008fe80000100800 */
[----:B------:R3:W-:Y:S04]  /*5080*/  STL.U16 [R9+0x200], R5 ;  /* 0x0002000509007387 */ /* 0x0007e80000100400 */
[----:B-----5:R4:W-:Y:S04]  /*5090*/  STL [R3+-0x200], R6 ;  /* 0xfffe000603007387 */ /* 0x0209e80000100800 */
[----:B---3--:R4:W5:Y:S02]  /*50a0*/  LDL.U16 R5, [R9+0x1fe] ;  /* 0x0001fe0009057983 */ /* 0x0089640000100400 */
.L_x_41:
[----:B------:R-:W-:Y:S05]  /*50b0*/  BSYNC.RECONVERGENT B1 ;  /* 0x0000000000017941 */ /* 0x000fea0003800200 */
.L_x_37:
[----:B------:R-:W3:Y:S01]  /*50c0*/  LDL.U16 R8, [R9+0x1fc] ;  /* 0x0001fc0009087983 */ /* 0x000ee20000100400 */
[----:B------:R-:W-:Y:S04]  /*50d0*/  BSSY.RECONVERGENT B1, `(.L_x_42) ;  /* 0x0000018000017945 */ /* 0x000fe80003800200 */
[----:B------:R-:W-:Y:S01]  /*50e0*/  BSSY.RELIABLE B2, `(.L_x_43) ;  /* 0x0000011000027945 */ /* 0x000fe20003800100 */
[----:B---3-5:R-:W-:-:S13]  /*50f0*/  HSETP2.GT.AND P1, PT, R5.H0_H0, R8.H0_H0, PT ;  /* 0x2000000805007234 */ /* 0x028fda0003f24800 */
[----:B------:R-:W-:Y:S05]  /*5100*/  @!P1 BRA `(.L_x_44) ;  /* 0x0000000000089947 */ /* 0x000fea0003800000 */
[----:B------:R3:W5:Y:S01]  /*5110*/  LDL R4, [R3+-0x208] ;  /* 0xfffdf80003047983 */ /* 0x0007620000100800 */
[----:B------:R-:W-:Y:S05]  /*5120*/  BRA `(.L_x_45) ;  /* 0x0000000000307947 */ /* 0x000fea0003800000 */
.L_x_44:
[----:B------:R-:W3:Y:S01]  /*5130*/  LDL R7, [R3+-0x208] ;  /* 0xfffdf80003077983 */ /* 0x000ee20000100800 */
        /* <DEDUP_REMOVED lines=11> */
.L_x_45:
[----:B------:R-:W-:Y:S05]  /*51f0*/  BSYNC.RELIABLE B2 ;  /* 0x0000000000027941 */ /* 0x000fea0003800100 */
.L_x_43:
[----:B------:R0:W-:Y:S04]  /*5200*/  STL.U16 [R9+0x1fc], R5 ;  /* 0x0001fc0509007387 */ /* 0x0001e80000100400 */
[----:B----4-:R-:W4:Y:S04]  /*5210*/  LDL R6, [R3+-0x204] ;  /* 0xfffdfc0003067983 */ /* 0x010f280000100800 */
[----:B----4-:R0:W-:Y:S04]  /*5220*/  STL [R3+-0x208], R6 ;  /* 0xfffdf80603007387 */ /* 0x0101e80000100800 */
[----:B------:R0:W-:Y:S04]  /*5230*/  STL.U16 [R9+0x1fe], R8 ;  /* 0x0001fe0809007387 */ /* 0x0001e80000100400 */
[----:B-----5:R0:W-:Y:S02]  /*5240*/  STL [R3+-0x204], R4 ;  /* 0xfffdfc0403007387 */ /* 0x0201e40000100800 */
.L_x_46:
[----:B------:R-:W-:Y:S05]  /*5250*/  BSYNC.RECONVERGENT B1 ;  /* 0x0000000000017941 */ /* 0x000fea0003800200 */
.L_x_42:
[----:B------:R-:W-:-:S13]  /*5260*/  ISETP.NE.AND P1, PT, R2, 0x2, PT ;  /* 0x000000020200780c */ /* 0x000fda0003f25270 */
[----:B------:R-:W-:Y:S05]  /*5270*/  @!P1 BRA `(.L_x_47) ;  /* 0x0000000000809947 */ /* 0x000fea0003800000 */
[----:B0-----:R-:W-:Y:S01]  /*5280*/  VIADD R4, R2, 0xfffffffd ;  /* 0xfffffffd02047836 */ /* 0x001fe20000000000 */
[----:B------:R-:W5:Y:S03]  /*5290*/  LDL.U16 R8, [R9+0x1fc] ;  /* 0x0001fc0009087983 */ /* 0x000f660000100400 */
[----:B------:R-:W-:-:S05]  /*52a0*/  IMAD R5, R4, 0x2, R1 ;  /* 0x0000000204057824 */ /* 0x000fca00078e0201 */
[----:B------:R-:W5:Y:S01]  /*52b0*/  LDL.U16 R11, [R5+0x200] ;  /* 0x00020000050b7983 */ /* 0x000f620000100400 */
[----:B------:R-:W-:Y:S04]  /*52c0*/  BSSY.RECONVERGENT B1, `(.L_x_48) ;  /* 0x0000019000017945 */ /* 0x000fe80003800200 */
[----:B------:R-:W-:Y:S01]  /*52d0*/  BSSY.RELIABLE B2, `(.L_x_49) ;  /* 0x0000012000027945 */ /* 0x000fe20003800100 */
[----:B------:R-:W-:Y:S02]  /*52e0*/  LEA R4, R4, R5, 0x1 ;  /* 0x0000000504047211 */ /* 0x000fe400078e08ff */
[----:B-----5:R-:W-:-:S13]  /*52f0*/  HSETP2.GT.AND P1, PT, R8.H0_H0, R11.H0_H0, PT ;  /* 0x2000000b08007234 */ /* 0x020fda0003f24800 */
[----:B------:R-:W-:Y:S05]  /*5300*/  @!P1 BRA `(.L_x_50) ;  /* 0x0000000000089947 */ /* 0x000fea0003800000 */
[----:B----4-:R0:W5:Y:S01]  /*5310*/  LDL R6, [R4] ;  /* 0x0000000004067983 */ /* 0x0101620000100800 */
[----:B------:R-:W-:Y:S05]  /*5320*/  BRA `(.L_x_51) ;  /* 0x0000000000307947 */ /* 0x000fea0003800000 */
.L_x_50:
[----:B------:R-:W5:Y:S01]  /*5330*/  LDL R7, [R4] ;  /* 0x0000000004077983 */ /* 0x000f620000100800 */
[----:B----4-:R-:W-:Y:S01]  /*5340*/  IMAD.MOV.U32 R6, RZ, RZ, -0x1 ;  /* 0xffffffffff067424 */ /* 0x010fe200078e00ff */
[----:B-----5:R-:W-:-:S13]  /*5350*/  ISETP.NE.AND P1, PT, R7, -0x1, PT ;  /* 0xffffffff0700780c */ /* 0x020fda0003f25270 */
[----:B------:R-:W-:Y:S05]  /*5360*/  @!P1 BRA `(.L_x_51) ;  /* 0x0000000000209947 */ /* 0x000fea0003800000 */
[----:B------:R-:W-:-:S13]  /*5370*/  HSETP2.NEU.AND P1, PT, R8.H0_H0, R11.H0_H0, PT ;  /* 0x2000000b08007234 */ /* 0x000fda0003f2d800 */
[----:B------:R-:W-:Y:S05]  /*5380*/  @P1 BREAK.RELIABLE B2 ;  /* 0x0000000000021942 */ /* 0x000fea0003800100 */
[----:B------:R-:W-:Y:S05]  /*5390*/  @P1 BRA `(.L_x_52) ;  /* 0x00000000002c1947 */ /* 0x000fea0003800000 */
[----:B------:R-:W4:Y:S02]  /*53a0*/  LDL R6, [R3+-0x208] ;  /* 0xfffdf80003067983 */ /* 0x000f240000100800 */
[----:B----4-:R-:W-:-:S13]  /*53b0*/  ISETP.GE.AND P1, PT, R6, R7, PT ;  /* 0x000000070600720c */ /* 0x010fda0003f26270 */
[----:B------:R-:W-:Y:S05]  /*53c0*/  @P1 BREAK.RELIABLE B2 ;  /* 0x0000000000021942 */ /* 0x000fea0003800100 */
[----:B------:R-:W-:Y:S05]  /*53d0*/  @P1 BRA `(.L_x_52) ;  /* 0x00000000001c1947 */ /* 0x000fea0003800000 */
[----:B------:R-:W-:-:S07]  /*53e0*/  IMAD.MOV.U32 R6, RZ, RZ, R7 ;  /* 0x000000ffff067224 */ /* 0x000fce00078e0007 */
.L_x_51:
[----:B------:R-:W-:Y:S05]  /*53f0*/  BSYNC.RELIABLE B2 ;  /* 0x0000000000027941 */ /* 0x000fea0003800100 */
.L_x_49:
[----:B------:R4:W-:Y:S04]  /*5400*/  STL.U16 [R5+0x200], R8 ;  /* 0x0002000805007387 */ /* 0x0009e80000100400 */
[----:B------:R-:W2:Y:S04]  /*5410*/  LDL R7, [R3+-0x208] ;  /* 0xfffdf80003077983 */ /* 0x000ea80000100800 */
[----:B--2---:R4:W-:Y:S04]  /*5420*/  STL [R4], R7 ;  /* 0x0000000704007387 */ /* 0x0049e80000100800 */
[----:B------:R4:W-:Y:S04]  /*5430*/  STL.U16 [R9+0x1fc], R11 ;  /* 0x0001fc0b09007387 */ /* 0x0009e80000100400 */
[----:B-----5:R4:W-:Y:S02]  /*5440*/  STL [R3+-0x208], R6 ;  /* 0xfffdf80603007387 */ /* 0x0209e40000100800 */
.L_x_52:
[----:B------:R-:W-:Y:S05]  /*5450*/  BSYNC.RECONVERGENT B1 ;  /* 0x0000000000017941 */ /* 0x000fea0003800200 */
.L_x_48:
[----:B------:R-:W-:Y:S01]  /*5460*/  VIADD R2, R2, 0xfffffffc ;  /* 0xfffffffc02027836 */ /* 0x000fe20000000000 */
[----:B------:R-:W-:Y:S06]  /*5470*/  BRA `(.L_x_53) ;  /* 0xfffffff800247947 */ /* 0x000fec000383ffff */
.L_x_47:
[----:B------:R-:W-:Y:S05]  /*5480*/  @P0 BRA `(.L_x_54) ;  /* 0xfffffff400e00947 */ /* 0x000fea000383ffff */
[----:B------:R-:W2:Y:S04]  /*5490*/  LDL.64 R194, [R1+0x240] ;  /* 0x0002400001c27983 */ /* 0x000ea80000100a00 */
[----:B0-----:R-:W2:Y:S04]  /*54a0*/  LDL.64 R146, [R1+0x248] ;  /* 0x0002480001927983 */ /* 0x001ea80000100a00 */
        /* <DEDUP_REMOVED lines=30> */
[----:B------:R0:W5:Y:S04]  /*5690*/  LDL.64 R128, [R1] ;  /* 0x0000000001807983 */ /* 0x0001680000100a00 */
        /* <DEDUP_REMOVED lines=59> */
[----:B----4-:R0:W5:Y:S04]  /*5a50*/  LDL.64 R8, [R1+0x1e0] ;  /* 0x0001e00001087983 */ /* 0x0101680000100a00 */
[----:B------:R0:W5:Y:S04]  /*5a60*/  LDL.64 R6, [R1+0x1e8] ;  /* 0x0001e80001067983 */ /* 0x0001680000100a00 */
[----:B------:R0:W5:Y:S04]  /*5a70*/  LDL.64 R4, [R1+0x1f0] ;  /* 0x0001f00001047983 */ /* 0x0001680000100a00 */
[----:B-123--:R0:W5:Y:S01]  /*5a80*/  LDL.64 R2, [R1+0x1f8] ;  /* 0x0001f80001027983 */ /* 0x00e1620000100a00 */
        /* <DEDUP_REMOVED lines=43> */
[----:B0-----:R-:W-:-:S07]  /*5d40*/  PRMT R234, R189, 0x7610, R189 ;  /* 0x00007610bdea7816 */ /* 0x001fce00000000bd */
.L_x_31:
[----:B------:R-:W-:Y:S05]  /*5d50*/  BSYNC.RECONVERGENT B0 ;  /* 0x0000000000007941 */ /* 0x000fea0003800200 */
.L_x_30:
[----:B------:R-:W-:Y:S05]  /*5d60*/  WARPSYNC.ALL ;  /* 0x0000000000007948 */ /* 0x000fea0003800000 */
[----:B0----5:R-:W-:Y:S01]  /*5d70*/  SHFL.DOWN PT, R148, R126, 0x2, 0x1f ;  /* 0x08401f007e947f89 */ /* 0x021fe200000e0000 */
        /* <DEDUP_REMOVED lines=429> */
[----:B-1----:R-:W-:Y:S01]  /*7850*/  IMAD.MOV.U32 R2, RZ, RZ, R231 ;  /* 0x000000ffff027224 */ /* 0x002fe200078e00e7 */
[----:B------:R-:W-:-:S05]  /*7860*/  MOV R3, R232 ;  /* 0x000000e800037202 */ /* 0x000fca0000000f00 */
[----:B------:R1:W-:Y:S02]  /*7870*/  STL.64 [R1+0x2e0], R2 ;  /* 0x0002e00201007387 */ /* 0x0003e40000100a00 */
[----:B-1----:R-:W-:Y:S02]  /*7880*/  IMAD.MOV.U32 R2, RZ, RZ, R233 ;  /* 0x000000ffff027224 */ /* 0x002fe400078e00e9 */
[----:B------:R-:W-:-:S05]  /*7890*/  IMAD.MOV.U32 R3, RZ, RZ, R234 ;  /* 0x000000ffff037224 */ /* 0x000fca00078e00ea */
[----:B------:R1:W-:Y:S02]  /*78a0*/  STL.64 [R1+0x2e8], R2 ;  /* 0x0002e80201007387 */ /* 0x0003e40000100a00 */
.L_x_79:
        /* <DEDUP_REMOVED lines=16> */
.L_x_78:
[----:B----4-:R-:W-:-:S05]  /*79b0*/  IMAD R9, R2, 0x2, R1 ;  /* 0x0000000202097824 */ /* 0x010fca00078e0201 */
[----:B--2---:R-:W2:Y:S01]  /*79c0*/  LDL R7, [R9+0x200] ;  /* 0x0002000009077983 */ /* 0x004ea20000100800 */
[----:B-1-3--:R-:W-:Y:S01]  /*79d0*/  IADD3 R3, PT, PT, R9, 0x200, RZ ;  /* 0x0000020009037810 */ /* 0x00afe20007ffe0ff */
        /* <DEDUP_REMOVED lines=8> */
.L_x_59:
        /* <DEDUP_REMOVED lines=12> */
.L_x_60:
[----:B------:R-:W-:Y:S05]  /*7b20*/  BSYNC.RELIABLE B2 ;  /* 0x0000000000027941 */ /* 0x000fea0003800100 */
.L_x_58:
[----:B------:R-:W-:-:S05]  /*7b30*/  PRMT R7, R7, 0x7632, R7 ;  /* 0x0000763207077816 */ /* 0x000fca0000000007 */
[----:B------:R-:W-:Y:S04]  /*7b40*/  STL.U16 [R9+0x200], R7 ;  /* 0x0002000709007387 */ /* 0x000fe80000100400 */
[----:B------:R-:W2:Y:S04]  /*7b50*/  LDL R8, [R3+-0x1fc] ;  /* 0xfffe040003087983 */ /* 0x000ea80000100800 */
[----:B--2---:R-:W-:Y:S04]  /*7b60*/  STL [R3+-0x200], R8 ;  /* 0xfffe000803007387 */ /* 0x004fe80000100800 */
[----:B------:R2:W-:Y:S04]  /*7b70*/  STL.U16 [R9+0x202], R4 ;  /* 0x0002020409007387 */ /* 0x0005e80000100400 */
[----:B-----5:R3:W-:Y:S04]  /*7b80*/  STL [R3+-0x1fc], R6 ;  /* 0xfffe040603007387 */ /* 0x0207e80000100800 */
[----:B--2---:R3:W5:Y:S02]  /*7b90*/  LDL.U16 R4, [R9+0x200] ;  /* 0x0002000009047983 */ /* 0x0047640000100400 */
.L_x_61:
[----:B------:R-:W-:Y:S05]  /*7ba0*/  BSYNC.RECONVERGENT B1 ;  /* 0x0000000000017941 */ /* 0x000fea0003800200 */
.L_x_57:
[----:B------:R-:W2:Y:S01]  /*7bb0*/  LDL.U16 R5, [R9+0x1fe] ;  /* 0x0001fe0009057983 */ /* 0x000ea20000100400 */
[----:B------:R-:W-:Y:S04]  /*7bc0*/  BSSY.RECONVERGENT B1, `(.L_x_62) ;  /* 0x0000019000017945 */ /* 0x000fe80003800200 */
[----:B------:R-:W-:Y:S01]  /*7bd0*/  BSSY.RELIABLE B2, `(.L_x_63) ;  /* 0x0000011000027945 */ /* 0x000fe20003800100 */
[----:B--2--5:R-:W-:-:S13]  /*7be0*/  HSETP2.GT.AND P1, PT, R4.H0_H0, R5.H0_H0, PT ;  /* 0x2000000504007234 */ /* 0x024fda0003f24800 */
[----:B------:R-:W-:Y:S05]  /*7bf0*/  @!P1 BRA `(.L_x_64) ;  /* 0x0000000000089947 */ /* 0x000fea0003800000 */
[----:B---3--:R2:W5:Y:S01]  /*7c00*/  LDL R6, [R3+-0x204] ;  /* 0xfffdfc0003067983 */ /* 0x0085620000100800 */
[----:B------:R-:W-:Y:S05]  /*7c10*/  BRA `(.L_x_65) ;  /* 0x0000000000307947 */ /* 0x000fea0003800000 */
.L_x_64:
        /* <DEDUP_REMOVED lines=12> */
.L_x_65:
[----:B------:R-:W-:Y:S05]  /*7ce0*/  BSYNC.RELIABLE B2 ;  /* 0x0000000000027941 */ /* 0x000fea0003800100 */
.L_x_63:
[----:B------:R-:W-:Y:S04]  /*7cf0*/  STL.U16 [R9+0x1fe], R4 ;  /* 0x0001fe0409007387 */ /* 0x000fe80000100400 */
[----:B------:R-:W3:Y:S04]  /*7d00*/  LDL R8, [R3+-0x200] ;  /* 0xfffe000003087983 */ /* 0x000ee80000100800 */
[----:B---3--:R-:W-:Y:S04]  /*7d10*/  STL [R3+-0x204], R8 ;  /* 0xfffdfc0803007387 */ /* 0x008fe80000100800 */
[----:B------:R3:W-:Y:S04]  /*7d20*/  STL.U16 [R9+0x200], R5 ;  /* 0x0002000509007387 */ /* 0x0007e80000100400 */
[----:B-----5:R4:W-:Y:S04]  /*7d30*/  STL [R3+-0x200], R6 ;  /* 0xfffe000603007387 */ /* 0x0209e80000100800 */
[----:B---3--:R4:W5:Y:S02]  /*7d40*/  LDL.U16 R5, [R9+0x1fe] ;  /* 0x0001fe0009057983 */ /* 0x0089640000100400 */
.L_x_66:
[----:B------:R-:W-:Y:S05]  /*7d50*/  BSYNC.RECONVERGENT B1 ;  /* 0x0000000000017941 */ /* 0x000fea0003800200 */
.L_x_62:
[----:B------:R-:W3:Y:S01]  /*7d60*/  LDL.U16 R8, [R9+0x1fc] ;  /* 0x0001fc0009087983 */ /* 0x000ee20000100400 */
[----:B------:R-:W-:Y:S04]  /*7d70*/  BSSY.RECONVERGENT B1, `(.L_x_67) ;  /* 0x0000018000017945 */ /* 0x000fe80003800200 */
[----:B------:R-:W-:Y:S01]  /*7d80*/  BSSY.RELIABLE B2, `(.L_x_68) ;  /* 0x0000011000027945 */ /* 0x000fe20003800100 */
[----:B---3-5:R-:W-:-:S13]  /*7d90*/  HSETP2.GT.AND P1, PT, R5.H0_H0, R8.H0_H0, PT ;  /* 0x2000000805007234 */ /* 0x028fda0003f24800 */
[----:B------:R-:W-:Y:S05]  /*7da0*/  @!P1 BRA `(.L_x_69) ;  /* 0x0000000000089947 */ /* 0x000fea0003800000 */
[----:B------:R3:W5:Y:S01]  /*7db0*/  LDL R4, [R3+-0x208] ;  /* 0xfffdf80003047983 */ /* 0x0007620000100800 */
[----:B------:R-:W-:Y:S05]  /*7dc0*/  BRA `(.L_x_70) ;  /* 0x0000000000307947 */ /* 0x000fea0003800000 */
.L_x_69:
        /* <DEDUP_REMOVED lines=11> */
[----:B------:R-:W-:-:S07]  /*7e80*/  MOV R4, R7 ;  /* 0x0000000700047202 */ /* 0x000fce0000000f00 */
.L_x_70:
[----:B------:R-:W-:Y:S05]  /*7e90*/  BSYNC.RELIABLE B2 ;  /* 0x0000000000027941 */ /* 0x000fea0003800100 */
.L_x_68:
[----:B------:R0:W-:Y:S04]  /*7ea0*/  STL.U16 [R9+0x1fc], R5 ;  /* 0x0001fc0509007387 */ /* 0x0001e80000100400 */
[----:B----4-:R-:W4:Y:S04]  /*7eb0*/  LDL R6, [R3+-0x204] ;  /* 0xfffdfc0003067983 */ /* 0x010f280000100800 */
[----:B----4-:R0:W-:Y:S04]  /*7ec0*/  STL [R3+-0x208], R6 ;  /* 0xfffdf80603007387 */ /* 0x0101e80000100800 */
[----:B------:R0:W-:Y:S04]  /*7ed0*/  STL.U16 [R9+0x1fe], R8 ;  /* 0x0001fe0809007387 */ /* 0x0001e80000100400 */
[----:B-----5:R0:W-:Y:S02]  /*7ee0*/  STL [R3+-0x204], R4 ;  /* 0xfffdfc0403007387 */ /* 0x0201e40000100800 */
.L_x_71:
[----:B------:R-:W-:Y:S05]  /*7ef0*/  BSYNC.RECONVERGENT B1 ;  /* 0x0000000000017941 */ /* 0x000fea0003800200 */
.L_x_67:
        /* <DEDUP_REMOVED lines=8> */
[----:B------:R-:W-:Y:S01]  /*7f80*/  IMAD R4, R4, 0x2, R5 ;  /* 0x0000000204047824 */ /* 0x000fe200078e0205 */
[----:B-----5:R-:W-:-:S13]  /*7f90*/  HSETP2.GT.AND P1, PT, R8.H0_H0, R11.H0_H0, PT ;  /* 0x2000000b08007234 */ /* 0x020fda0003f24800 */
[----:B------:R-:W-:Y:S05]  /*7fa0*/  @!P1 BRA `(.L_x_75) ;  /* 0x0000000000089947 */ /* 0x000fea0003800000 */
[----:B----4-:R0:W5:Y:S01]  /*7fb0*/  LDL R6, [R4] ;  /* 0x0000000004067983 */ /* 0x0101620000100800 */
[----:B------:R-:W-:Y:S05]  /*7fc0*/  BRA `(.L_x_76) ;  /* 0x0000000000307947 */ /* 0x000fea0003800000 */
.L_x_75:
        /* <DEDUP_REMOVED lines=12> */
.L_x_76:
[----:B------:R-:W-:Y:S05]  /*8090*/  BSYNC.RELIABLE B2 ;  /* 0x0000000000027941 */ /* 0x000fea0003800100 */
.L_x_74:
[----:B------:R4:W-:Y:S04]  /*80a0*/  STL.U16 [R5+0x200], R8 ;  /* 0x0002000805007387 */ /* 0x0009e80000100400 */
[----:B------:R-:W2:Y:S04]  /*80b0*/  LDL R7, [R3+-0x208] ;  /* 0xfffdf80003077983 */ /* 0x000ea80000100800 */
[----:B--2---:R4:W-:Y:S04]  /*80c0*/  STL [R4], R7 ;  /* 0x0000000704007387 */ /* 0x0049e80000100800 */
[----:B------:R4:W-:Y:S04]  /*80d0*/  STL.U16 [R9+0x1fc], R11 ;  /* 0x0001fc0b09007387 */ /* 0x0009e80000100400 */
[----:B-----5:R4:W-:Y:S02]  /*80e0*/  STL [R3+-0x208], R6 ;  /* 0xfffdf80603007387 */ /* 0x0209e40000100800 */
.L_x_77:
[----:B------:R-:W-:Y:S05]  /*80f0*/  BSYNC.RECONVERGENT B1 ;  /* 0x0000000000017941 */ /* 0x000fea0003800200 */
.L_x_73:
[----:B------:R-:W-:Y:S01]  /*8100*/  VIADD R2, R2, 0xfffffffc ;  /* 0xfffffffc02027836 */ /* 0x000fe20000000000 */
[----:B------:R-:W-:Y:S06]  /*8110*/  BRA `(.L_x_78) ;  /* 0xfffffff800247947 */ /* 0x000fec000383ffff */
.L_x_72:
        /* <DEDUP_REMOVED lines=141> */
.L_x_56:
[----:B------:R-:W-:Y:S05]  /*89f0*/  BSYNC.RECONVERGENT B0 ;  /* 0x0000000000007941 */ /* 0x000fea0003800200 */
.L_x_55:
        /* <DEDUP_REMOVED lines=430> */
[----:B------:R1:W-:Y:S02]  /*a4e0*/  STL.64 [R1+0x2d8], R2 ;  /* 0x0002d80201007387 */ /* 0x0003e40000100a00 */
[----:B-1----:R-:W-:Y:S02]  /*a4f0*/  IMAD.MOV.U32 R2, RZ, RZ, R231 ;  /* 0x000000ffff027224 */ /* 0x002fe400078e00e7 */
[----:B------:R-:W-:-:S05]  /*a500*/  IMAD.MOV.U32 R3, RZ, RZ, R232 ;  /* 0x000000ffff037224 */ /* 0x000fca00078e00e8 */
[----:B------:R1:W-:Y:S02]  /*a510*/  STL.64 [R1+0x2e0], R2 ;  /* 0x0002e00201007387 */ /* 0x0003e40000100a00 */
[----:B-1----:R-:W-:Y:S02]  /*a520*/  IMAD.MOV.U32 R2, RZ, RZ, R233 ;  /* 0x000000ffff027224 */ /* 0x002fe400078e00e9 */
[----:B------:R-:W-:-:S05]  /*a530*/  IMAD.MOV.U32 R3, RZ, RZ, R234 ;  /* 0x000000ffff037224 */ /* 0x000fca00078e00ea */
[----:B------:R1:W-:Y:S02]  /*a540*/  STL.64 [R1+0x2e8], R2 ;  /* 0x0002e80201007387 */ /* 0x0003e40000100a00 */
.L_x_104:
[C---:B01234-:R-:W-:Y:S01]  /*a550*/  IMAD R3, R0.reuse, 0x2, R1 ;  /* 0x0000000200037824 */ /* 0x05ffe200078e0201 */
[----:B------:R-:W2:Y:S03]  /*a560*/  LDL R5, [R1+0x1fc] ;  /* 0x0001fc0001057983 */ /* 0x000ea60000100800 */
[C---:B------:R-:W-:Y:S01]  /*a570*/  IMAD R4, R0.reuse, 0x2, R3 ;  /* 0x0000000200047824 */ /* 0x040fe200078e0203 */
[----:B------:R-:W3:Y:S04]  /*a580*/  LDL.U16 R2, [R1+0x2fe] ;  /* 0x0002fe0001027983 */ /* 0x000ee80000100400 */
[----:B------:R-:W3:Y:S04]  /*a590*/  LDL.U16 R3, [R3+0x500] ;  /* 0x0005000003037983 */ /* 0x000ee80000100400 */
[----:B------:R-:W2:Y:S01]  /*a5a0*/  LDL R4, [R4+0x300] ;  /* 0x0003000004047983 */ /* 0x000ea20000100800 */
[----:B------:R-:W-:-:S02]  /*a5b0*/  IADD3 R0, PT, PT, R0, 0x1, RZ ;  /* 0x0000000100007810 */ /* 0x000fc40007ffe0ff */
[----:B--2---:R-:W-:Y:S02]  /*a5c0*/  ISETP.GE.AND P1, PT, R4, R5, PT ;  /* 0x000000050400720c */ /* 0x004fe40003f26270 */
        /* <DEDUP_REMOVED lines=8> */
.L_x_103:
        /* <DEDUP_REMOVED lines=11> */
.L_x_84:
        /* <DEDUP_REMOVED lines=12> */
.L_x_85:
[----:B------:R-:W-:Y:S05]  /*a7c0*/  BSYNC.RELIABLE B2 ;  /* 0x0000000000027941 */ /* 0x000fea0003800100 */
.L_x_83:
[----:B------:R-:W-:-:S05]  /*a7d0*/  PRMT R7, R7, 0x7632, R7 ;  /* 0x0000763207077816 */ /* 0x000fca0000000007 */
[----:B------:R-:W-:Y:S04]  /*a7e0*/  STL.U16 [R9+0x200], R7 ;  /* 0x0002000709007387 */ /* 0x000fe80000100400 */
[----:B------:R-:W2:Y:S04]  /*a7f0*/  LDL R8, [R3+-0x1fc] ;  /* 0xfffe040003087983 */ /* 0x000ea80000100800 */
[----:B--2---:R-:W-:Y:S04]  /*a800*/  STL [R3+-0x200], R8 ;  /* 0xfffe000803007387 */ /* 0x004fe80000100800 */
[----:B------:R2:W-:Y:S04]  /*a810*/  STL.U16 [R9+0x202], R4 ;  /* 0x0002020409007387 */ /* 0x0005e80000100400 */
[----:B-----5:R3:W-:Y:S04]  /*a820*/  STL [R3+-0x1fc], R6 ;  /* 0xfffe040603007387 */ /* 0x0207e80000100800 */
[----:B--2---:R3:W5:Y:S02]  /*a830*/  LDL.U16 R4, [R9+0x200] ;  /* 0x0002000009047983 */ /* 0x0047640000100400 */
.L_x_86:
[----:B------:R-:W-:Y:S05]  /*a840*/  BSYNC.RECONVERGENT B1 ;  /* 0x0000000000017941 */ /* 0x000fea0003800200 */
.L_x_82:
[----:B------:R-:W2:Y:S01]  /*a850*/  LDL.U16 R5, [R9+0x1fe] ;  /* 0x0001fe0009057983 */ /* 0x000ea20000100400 */
[----:B------:R-:W-:Y:S04]  /*a860*/  BSSY.RECONVERGENT B1, `(.L_x_87) ;  /* 0x0000019000017945 */ /* 0x000fe80003800200 */
[----:B------:R-:W-:Y:S01]  /*a870*/  BSSY.RELIABLE B2, `(.L_x_88) ;  /* 0x0000011000027945 */ /* 0x000fe20003800100 */
[----:B--2--5:R-:W-:-:S13]  /*a880*/  HSETP2.GT.AND P1, PT, R4.H0_H0, R5.H0_H0, PT ;  /* 0x2000000504007234 */ /* 0x024fda0003f24800 */
[----:B------:R-:W-:Y:S05]  /*a890*/  @!P1 BRA `(.L_x_89) ;  /* 0x0000000000089947 */ /* 0x000fea0003800000 */
[----:B---3--:R2:W5:Y:S01]  /*a8a0*/  LDL R6, [R3+-0x204] ;  /* 0xfffdfc0003067983 */ /* 0x0085620000100800 */
[----:B------:R-:W-:Y:S05]  /*a8b0*/  BRA `(.L_x_90) ;  /* 0x0000000000307947 */ /* 0x000fea0003800000 */
.L_x_89:
        /* <DEDUP_REMOVED lines=12> */
.L_x_90:
[----:B------:R-:W-:Y:S05]  /*a980*/  BSYNC.RELIABLE B2 ;  /* 0x0000000000027941 */ /* 0x000fea0003800100 */
.L_x_88:
[----:B------:R-:W-:Y:S04]  /*a990*/  STL.U16 [R9+0x1fe], R4 ;  /* 0x0001fe0409007387 */ /* 0x000fe80000100400 */
[----:B------:R-:W3:Y:S04]  /*a9a0*/  LDL R8, [R3+-0x200] ;  /* 0xfffe000003087983 */ /* 0x000ee80000100800 */
[----:B---3--:R-:W-:Y:S04]  /*a9b0*/  STL [R3+-0x204], R8 ;  /* 0xfffdfc0803007387 */ /* 0x008fe80000100800 */
[----:B------:R3:W-:Y:S04]  /*a9c0*/  STL.U16 [R9+0x200], R5 ;  /* 0x0002000509007387 */ /* 0x0007e80000100400 */
[----:B-----5:R4:W-:Y:S04]  /*a9d0*/  STL [R3+-0x200], R6 ;  /* 0xfffe000603007387 */ /* 0x0209e80000100800 */
[----:B---3--:R4:W5:Y:S02]  /*a9e0*/  LDL.U16 R5, [R9+0x1fe] ;  /* 0x0001fe0009057983 */ /* 0x0089640000100400 */
.L_x_91:
[----:B------:R-:W-:Y:S05]  /*a9f0*/  BSYNC.RECONVERGENT B1 ;  /* 0x0000000000017941 */ /* 0x000fea0003800200 */
.L_x_87:
[----:B------:R-:W3:Y:S01]  /*aa00*/  LDL.U16 R8, [R9+0x1fc] ;  /* 0x0001fc0009087983 */ /* 0x000ee20000100400 */
[----:B------:R-:W-:Y:S04]  /*aa10*/  BSSY.RECONVERGENT B1, `(.L_x_92) ;  /* 0x0000018000017945 */ /* 0x000fe80003800200 */
[----:B------:R-:W-:Y:S01]  /*aa20*/  BSSY.RELIABLE B2, `(.L_x_93) ;  /* 0x0000011000027945 */ /* 0x000fe20003800100 */
[----:B---3-5:R-:W-:-:S13]  /*aa30*/  HSETP2.GT.AND P1, PT, R5.H0_H0, R8.H0_H0, PT ;  /* 0x2000000805007234 */ /* 0x028fda0003f24800 */
[----:B------:R-:W-:Y:S05]  /*aa40*/  @!P1 BRA `(.L_x_94) ;  /* 0x0000000000089947 */ /* 0x000fea0003800000 */
[----:B------:R3:W5:Y:S01]  /*aa50*/  LDL R4, [R3+-0x208] ;  /* 0xfffdf80003047983 */ /* 0x0007620000100800 */
[----:B------:R-:W-:Y:S05]  /*aa60*/  BRA `(.L_x_95) ;  /* 0x0000000000307947 */ /* 0x000fea0003800000 */
.L_x_94:
        /* <DEDUP_REMOVED lines=12> */
.L_x_95:
[----:B------:R-:W-:Y:S05]  /*ab30*/  BSYNC.RELIABLE B2 ;  /* 0x0000000000027941 */ /* 0x000fea0003800100 */
.L_x_93:
[----:B------:R0:W-:Y:S04]  /*ab40*/  STL.U16 [R9+0x1fc], R5 ;  /* 0x0001fc0509007387 */ /* 0x0001e80000100400 */
[----:B----4-:R-:W4:Y:S04]  /*ab50*/  LDL R6, [R3+-0x204] ;  /* 0xfffdfc0003067983 */ /* 0x010f280000100800 */
[----:B----4-:R0:W-:Y:S04]  /*ab60*/  STL [R3+-0x208], R6 ;  /* 0xfffdf80603007387 */ /* 0x0101e80000100800 */
[----:B------:R0:W-:Y:S04]  /*ab70*/  STL.U16 [R9+0x1fe], R8 ;  /* 0x0001fe0809007387 */ /* 0x0001e80000100400 */
[----:B-----5:R0:W-:Y:S02]  /*ab80*/  STL [R3+-0x204], R4 ;  /* 0xfffdfc0403007387 */ /* 0x0201e40000100800 */
.L_x_96:
[----:B------:R-:W-:Y:S05]  /*ab90*/  BSYNC.RECONVERGENT B1 ;  /* 0x0000000000017941 */ /* 0x000fea0003800200 */
.L_x_92:
        /* <DEDUP_REMOVED lines=13> */
.L_x_100:
        /* <DEDUP_REMOVED lines=12> */
.L_x_101:
[----:B------:R-:W-:Y:S05]  /*ad30*/  BSYNC.RELIABLE B2 ;  /* 0x0000000000027941 */ /* 0x000fea0003800100 */
.L_x_99:
[----:B------:R4:W-:Y:S04]  /*ad40*/  STL.U16 [R5+0x200], R8 ;  /* 0x0002000805007387 */ /* 0x0009e80000100400 */
[----:B------:R-:W2:Y:S04]  /*ad50*/  LDL R7, [R3+-0x208] ;  /* 0xfffdf80003077983 */ /* 0x000ea80000100800 */
[----:B--2---:R4:W-:Y:S04]  /*ad60*/  STL [R4], R7 ;  /* 0x0000000704007387 */ /* 0x0049e80000100800 */
[----:B------:R4:W-:Y:S04]  /*ad70*/  STL.U16 [R9+0x1fc], R11 ;  /* 0x0001fc0b09007387 */ /* 0x0009e80000100400 */
[----:B-----5:R4:W-:Y:S02]  /*ad80*/  STL [R3+-0x208], R6 ;  /* 0xfffdf80603007387 */ /* 0x0209e40000100800 */
.L_x_102:
[----:B------:R-:W-:Y:S05]  /*ad90*/  BSYNC.RECONVERGENT B1 ;  /* 0x0000000000017941 */ /* 0x000fea0003800200 */
.L_x_98:
[----:B------:R-:W-:Y:S01]  /*ada0*/  IADD3 R2, PT, PT, R2, -0x4, RZ ;  /* 0xfffffffc02027810 */ /* 0x000fe20007ffe0ff */
[----:B------:R-:W-:Y:S06]  /*adb0*/  BRA `(.L_x_103) ;  /* 0xfffffff800247947 */ /* 0x000fec000383ffff */
.L_x_97:
        /* <DEDUP_REMOVED lines=141> */
.L_x_81:
[----:B------:R-:W-:Y:S05]  /*b690*/  BSYNC.RECONVERGENT B0 ;  /* 0x0000000000007941 */ /* 0x000fea0003800200 */
.L_x_80:
        /* <DEDUP_REMOVED lines=309> */
[----:B------:R-:W-:-:S03]  /*c9f0*/  HFMA2 R0, -RZ, RZ, 0, 0 ;  /* 0x00000000ff007431 */ /* 0x000fc600000001ff */
        /* <DEDUP_REMOVED lines=124> */
[----:B-1----:R-:W-:Y:S02]  /*d1c0*/  IMAD.MOV.U32 R2, RZ, RZ, R233 ;  /* 0x000000ffff027224 */ /* 0x002fe400078e00e9 */
[----:B------:R-:W-:-:S05]  /*d1d0*/  IMAD.MOV.U32 R3, RZ, RZ, R234 ;  /* 0x000000ffff037224 */ /* 0x000fca00078e00ea */
[----:B------:R1:W-:Y:S02]  /*d1e0*/  STL.64 [R1+0x2e8], R2 ;  /* 0x0002e80201007387 */ /* 0x0003e40000100a00 */
.L_x_129:
        /* <DEDUP_REMOVED lines=16> */
.L_x_128:
        /* <DEDUP_REMOVED lines=11> */
.L_x_109:
        /* <DEDUP_REMOVED lines=11> */
[----:B------:R-:W-:-:S07]  /*d450*/  MOV R6, R8 ;  /* 0x0000000800067202 */ /* 0x000fce0000000f00 */
.L_x_110:
[----:B------:R-:W-:Y:S05]  /*d460*/  BSYNC.RELIABLE B2 ;  /* 0x0000000000027941 */ /* 0x000fea0003800100 */
.L_x_108:
[----:B------:R-:W-:-:S05]  /*d470*/  PRMT R7, R7, 0x7632, R7 ;  /* 0x0000763207077816 */ /* 0x000fca0000000007 */
[----:B------:R-:W-:Y:S04]  /*d480*/  STL.U16 [R9+0x200], R7 ;  /* 0x0002000709007387 */ /* 0x000fe80000100400 */
[----:B------:R-:W2:Y:S04]  /*d490*/  LDL R8, [R3+-0x1fc] ;  /* 0xfffe040003087983 */ /* 0x000ea80000100800 */
[----:B--2---:R-:W-:Y:S04]  /*d4a0*/  STL [R3+-0x200], R8 ;  /* 0xfffe000803007387 */ /* 0x004fe80000100800 */
[----:B------:R2:W-:Y:S04]  /*d4b0*/  STL.U16 [R9+0x202], R4 ;  /* 0x0002020409007387 */ /* 0x0005e80000100400 */
[----:B-----5:R3:W-:Y:S04]  /*d4c0*/  STL [R3+-0x1fc], R6 ;  /* 0xfffe040603007387 */ /* 0x0207e80000100800 */
[----:B--2---:R3:W5:Y:S02]  /*d4d0*/  LDL.U16 R4, [R9+0x200] ;  /* 0x0002000009047983 */ /* 0x0047640000100400 */
.L_x_111:
[----:B------:R-:W-:Y:S05]  /*d4e0*/  BSYNC.RECONVERGENT B1 ;  /* 0x0000000000017941 */ /* 0x000fea0003800200 */
.L_x_107:
[----:B------:R-:W2:Y:S01]  /*d4f0*/  LDL.U16 R5, [R9+0x1fe] ;  /* 0x0001fe0009057983 */ /* 0x000ea20000100400 */
[----:B------:R-:W-:Y:S04]  /*d500*/  BSSY.RECONVERGENT B1, `(.L_x_112) ;  /* 0x0000019000017945 */ /* 0x000fe80003800200 */
[----:B------:R-:W-:Y:S01]  /*d510*/  BSSY.RELIABLE B2, `(.L_x_113) ;  /* 0x0000011000027945 */ /* 0x000fe20003800100 */
[----:B--2--5:R-:W-:-:S13]  /*d520*/  HSETP2.GT.AND P1, PT, R4.H0_H0, R5.H0_H0, PT ;  /* 0x2000000504007234 */ /* 0x024fda0003f24800 */
[----:B------:R-:W-:Y:S05]  /*d530*/  @!P1 BRA `(.L_x_114) ;  /* 0x0000000000089947 */ /* 0x000fea0003800000 */
[----:B---3--:R2:W5:Y:S01]  /*d540*/  LDL R6, [R3+-0x204] ;  /* 0xfffdfc0003067983 */ /* 0x0085620000100800 */
[----:B------:R-:W-:Y:S05]  /*d550*/  BRA `(.L_x_115) ;  /* 0x0000000000307947 */ /* 0x000fea0003800000 */
.L_x_114:
        /* <DEDUP_REMOVED lines=12> */
.L_x_115:
[----:B------:R-:W-:Y:S05]  /*d620*/  BSYNC.RELIABLE B2 ;  /* 0x0000000000027941 */ /* 0x000fea0003800100 */
.L_x_113:
[----:B------:R-:W-:Y:S04]  /*d630*/  STL.U16 [R9+0x1fe], R4 ;  /* 0x0001fe0409007387 */ /* 0x000fe80000100400 */
[----:B------:R-:W3:Y:S04]  /*d640*/  LDL R8, [R3+-0x200] ;  /* 0xfffe000003087983 */ /* 0x000ee80000100800 */
[----:B---3--:R-:W-:Y:S04]  /*d650*/  STL [R3+-0x204], R8 ;  /* 0xfffdfc0803007387 */ /* 0x008fe80000100800 */
[----:B------:R3:W-:Y:S04]  /*d660*/  STL.U16 [R9+0x200], R5 ;  /* 0x0002000509007387 */ /* 0x0007e80000100400 */
[----:B-----5:R4:W-:Y:S04]  /*d670*/  STL [R3+-0x200], R6 ;  /* 0xfffe000603007387 */ /* 0x0209e80000100800 */
[----:B---3--:R4:W5:Y:S02]  /*d680*/  LDL.U16 R5, [R9+0x1fe] ;  /* 0x0001fe0009057983 */ /* 0x0089640000100400 */
.L_x_116:
[----:B------:R-:W-:Y:S05]  /*d690*/  BSYNC.RECONVERGENT B1 ;  /* 0x0000000000017941 */ /* 0x000fea0003800200 */
.L_x_112:
[----:B------:R-:W3:Y:S01]  /*d6a0*/  LDL.U16 R8, [R9+0x1fc] ;  /* 0x0001fc0009087983 */ /* 0x000ee20000100400 */
[----:B------:R-:W-:Y:S04]  /*d6b0*/  BSSY.RECONVERGENT B1, `(.L_x_117) ;  /* 0x0000018000017945 */ /* 0x000fe80003800200 */
[----:B------:R-:W-:Y:S01]  /*d6c0*/  BSSY.RELIABLE B2, `(.L_x_118) ;  /* 0x0000011000027945 */ /* 0x000fe20003800100 */
[----:B---3-5:R-:W-:-:S13]  /*d6d0*/  HSETP2.GT.AND P1, PT, R5.H0_H0, R8.H0_H0, PT ;  /* 0x2000000805007234 */ /* 0x028fda0003f24800 */
[----:B------:R-:W-:Y:S05]  /*d6e0*/  @!P1 BRA `(.L_x_119) ;  /* 0x0000000000089947 */ /* 0x000fea0003800000 */
[----:B------:R3:W5:Y:S01]  /*d6f0*/  LDL R4, [R3+-0x208] ;  /* 0xfffdf80003047983 */ /* 0x0007620000100800 */
[----:B------:R-:W-:Y:S05]  /*d700*/  BRA `(.L_x_120) ;  /* 0x0000000000307947 */ /* 0x000fea0003800000 */
.L_x_119:
        /* <DEDUP_REMOVED lines=12> */
.L_x_120:
[----:B------:R-:W-:Y:S05]  /*d7d0*/  BSYNC.RELIABLE B2 ;  /* 0x0000000000027941 */ /* 0x000fea0003800100 */
.L_x_118:
[----:B------:R0:W-:Y:S04]  /*d7e0*/  STL.U16 [R9+0x1fc], R5 ;  /* 0x0001fc0509007387 */ /* 0x0001e80000100400 */
[----:B----4-:R-:W4:Y:S04]  /*d7f0*/  LDL R6, [R3+-0x204] ;  /* 0xfffdfc0003067983 */ /* 0x010f280000100800 */
[----:B----4-:R0:W-:Y:S04]  /*d800*/  STL [R3+-0x208], R6 ;  /* 0xfffdf80603007387 */ /* 0x0101e80000100800 */
[----:B------:R0:W-:Y:S04]  /*d810*/  STL.U16 [R9+0x1fe], R8 ;  /* 0x0001fe0809007387 */ /* 0x0001e80000100400 */
[----:B-----5:R0:W-:Y:S02]  /*d820*/  STL [R3+-0x204], R4 ;  /* 0xfffdfc0403007387 */ /* 0x0201e40000100800 */
.L_x_121:
[----:B------:R-:W-:Y:S05]  /*d830*/  BSYNC.RECONVERGENT B1 ;  /* 0x0000000000017941 */ /* 0x000fea0003800200 */
.L_x_117:
        /* <DEDUP_REMOVED lines=13> */
.L_x_125:
[----:B------:R-:W5:Y:S01]  /*d910*/  LDL R7, [R4] ;  /* 0x0000000004077983 */ /* 0x000f620000100800 */
[----:B----4-:R-:W-:Y:S02]  /*d920*/  MOV R6, 0xffffffff ;  /* 0xffffffff00067802 */ /* 0x010fe40000000f00 */
        /* <DEDUP_REMOVED lines=10> */
.L_x_126:
[----:B------:R-:W-:Y:S05]  /*d9d0*/  BSYNC.RELIABLE B2 ;  /* 0x0000000000027941 */ /* 0x000fea0003800100 */
.L_x_124:
[----:B------:R4:W-:Y:S04]  /*d9e0*/  STL.U16 [R5+0x200], R8 ;  /* 0x0002000805007387 */ /* 0x0009e80000100400 */
[----:B------:R-:W2:Y:S04]  /*d9f0*/  LDL R7, [R3+-0x208] ;  /* 0xfffdf80003077983 */ /* 0x000ea80000100800 */
[----:B--2---:R4:W-:Y:S04]  /*da00*/  STL [R4], R7 ;  /* 0x0000000704007387 */ /* 0x0049e80000100800 */
[----:B------:R4:W-:Y:S04]  /*da10*/  STL.U16 [R9+0x1fc], R11 ;  /* 0x0001fc0b09007387 */ /* 0x0009e80000100400 */
[----:B-----5:R4:W-:Y:S02]  /*da20*/  STL [R3+-0x208], R6 ;  /* 0xfffdf80603007387 */ /* 0x0209e40000100800 */
.L_x_127:
[----:B------:R-:W-:Y:S05]  /*da30*/  BSYNC.RECONVERGENT B1 ;  /* 0x0000000000017941 */ /* 0x000fea0003800200 */
.L_x_123:
[----:B------:R-:W-:Y:S01]  /*da40*/  VIADD R2, R2, 0xfffffffc ;  /* 0xfffffffc02027836 */ /* 0x000fe20000000000 */
[----:B------:R-:W-:Y:S06]  /*da50*/  BRA `(.L_x_128) ;  /* 0xfffffff800247947 */ /* 0x000fec000383ffff */
.L_x_122:
        /* <DEDUP_REMOVED lines=141> */
.L_x_106:
[----:B------:R-:W-:Y:S05]  /*e330*/  BSYNC.RECONVERGENT B0 ;  /* 0x0000000000007941 */ /* 0x000fea0003800200 */
.L_x_105:
[----:B------:R-:W-:Y:S05]  /*e340*/  WARPSYNC.ALL ;  /* 0x0000000000007948 */ /* 0x000fea0003800000 */
[----:B0----5:R-:W-:Y:S01]  /*e350*/  SHFL.DOWN PT, R148, R126, 0x10, 0x1f ;  /* 0x0a001f007e947f89 */ /* 0x021fe200000e0000 */
[----:B------:R-:W-:Y:S01]  /*e360*/  BSSY.RECONVERGENT B0, `(.L_x_130) ;  /* 0x00002c8000007945 */ /* 0x000fe20003800200 */
[----:B------:R-:W-:Y:S02]  /*e370*/  VIADD R235, R1, 0x900 ;  /* 0x0000090001eb7836 */ /* 0x000fe40000000000 */
        /* <DEDUP_REMOVED lines=434> */
.L_x_154:
        /* <DEDUP_REMOVED lines=16> */
.L_x_153:
        /* <DEDUP_REMOVED lines=11> */
.L_x_134:
        /* <DEDUP_REMOVED lines=12> */
.L_x_135:
[----:B------:R-:W-:Y:S05]  /*10110*/  BSYNC.RELIABLE B2 ;  /* 0x0000000000027941 */ /* 0x000fea0003800100 */
.L_x_133:
[----:B------:R-:W-:-:S05]  /*10120*/  PRMT R7, R7, 0x7632, R7 ;  /* 0x0000763207077816 */ /* 0x000fca0000000007 */
[----:B------:R-:W-:Y:S04]  /*10130*/  STL.U16 [R9+0x200], R7 ;  /* 0x0002000709007387 */ /* 0x000fe80000100400 */
[----:B------:R-:W2:Y:S04]  /*10140*/  LDL R8, [R3+-0x1fc] ;  /* 0xfffe040003087983 */ /* 0x000ea80000100800 */
[----:B--2---:R-:W-:Y:S04]  /*10150*/  STL [R3+-0x200], R8 ;  /* 0xfffe000803007387 */ /* 0x004fe80000100800 */
[----:B------:R2:W-:Y:S04]  /*10160*/  STL.U16 [R9+0x202], R4 ;  /* 0x0002020409007387 */ /* 0x0005e80000100400 */
[----:B-----5:R3:W-:Y:S04]  /*10170*/  STL [R3+-0x1fc], R6 ;  /* 0xfffe040603007387 */ /* 0x0207e80000100800 */
[----:B--2---:R3:W5:Y:S02]  /*10180*/  LDL.U16 R4, [R9+0x200] ;  /* 0x0002000009047983 */ /* 0x0047640000100400 */
.L_x_136:
[----:B------:R-:W-:Y:S05]  /*10190*/  BSYNC.RECONVERGENT B1 ;  /* 0x0000000000017941 */ /* 0x000fea0003800200 */
.L_x_132:
[----:B------:R-:W2:Y:S01]  /*101a0*/  LDL.U16 R5, [R9+0x1fe] ;  /* 0x0001fe0009057983 */ /* 0x000ea20000100400 */
[----:B------:R-:W-:Y:S04]  /*101b0*/  BSSY.RECONVERGENT B1, `(.L_x_137) ;  /* 0x0000019000017945 */ /* 0x000fe80003800200 */
[----:B------:R-:W-:Y:S01]  /*101c0*/  BSSY.RELIABLE B2, `(.L_x_138) ;  /* 0x0000011000027945 */ /* 0x000fe20003800100 */
[----:B--2--5:R-:W-:-:S13]  /*101d0*/  HSETP2.GT.AND P1, PT, R4.H0_H0, R5.H0_H0, PT ;  /* 0x2000000504007234 */ /* 0x024fda0003f24800 */
[----:B------:R-:W-:Y:S05]  /*101e0*/  @!P1 BRA `(.L_x_139) ;  /* 0x0000000000089947 */ /* 0x000fea0003800000 */
[----:B---3--:R2:W5:Y:S01]  /*101f0*/  LDL R6, [R3+-0x204] ;  /* 0xfffdfc0003067983 */ /* 0x0085620000100800 */
[----:B------:R-:W-:Y:S05]  /*10200*/  BRA `(.L_x_140) ;  /* 0x0000000000307947 */ /* 0x000fea0003800000 */
.L_x_139:
        /* <DEDUP_REMOVED lines=12> */
.L_x_140:
[----:B------:R-:W-:Y:S05]  /*102d0*/  BSYNC.RELIABLE B2 ;  /* 0x0000000000027941 */ /* 0x000fea0003800100 */
.L_x_138:
[----:B------:R-:W-:Y:S04]  /*102e0*/  STL.U16 [R9+0x1fe], R4 ;  /* 0x0001fe0409007387 */ /* 0x000fe80000100400 */
[----:B------:R-:W3:Y:S04]  /*102f0*/  LDL R8, [R3+-0x200] ;  /* 0xfffe000003087983 */ /* 0x000ee80000100800 */
[----:B---3--:R-:W-:Y:S04]  /*10300*/  STL [R3+-0x204], R8 ;  /* 0xfffdfc0803007387 */ /* 0x008fe80000100800 */
[----:B------:R3:W-:Y:S04]  /*10310*/  STL.U16 [R9+0x200], R5 ;  /* 0x0002000509007387 */ /* 0x0007e80000100400 */
[----:B-----5:R4:W-:Y:S04]  /*10320*/  STL [R3+-0x200], R6 ;  /* 0xfffe000603007387 */ /* 0x0209e80000100800 */
[----:B---3--:R4:W5:Y:S02]  /*10330*/  LDL.U16 R5, [R9+0x1fe] ;  /* 0x0001fe0009057983 */ /* 0x0089640000100400 */
.L_x_141:
[----:B------:R-:W-:Y:S05]  /*10340*/  BSYNC.RECONVERGENT B1 ;  /* 0x0000000000017941 */ /* 0x000fea0003800200 */
.L_x_137:
[----:B------:R-:W3:Y:S01]  /*10350*/  LDL.U16 R8, [R9+0x1fc] ;  /* 0x0001fc0009087983 */ /* 0x000ee20000100400 */
[----:B------:R-:W-:Y:S04]  /*10360*/  BSSY.RECONVERGENT B1, `(.L_x_142) ;  /* 0x0000018000017945 */ /* 0x000fe80003800200 */
[----:B------:R-:W-:Y:S01]  /*10370*/  BSSY.RELIABLE B2, `(.L_x_143) ;  /* 0x0000011000027945 */ /* 0x000fe20003800100 */
[----:B---3-5:R-:W-:-:S13]  /*10380*/  HSETP2.GT.AND P1, PT, R5.H0_H0, R8.H0_H0, PT ;  /* 0x2000000805007234 */ /* 0x028fda0003f24800 */
[----:B------:R-:W-:Y:S05]  /*10390*/  @!P1 BRA `(.L_x_144) ;  /* 0x0000000000089947 */ /* 0x000fea0003800000 */
[----:B------:R3:W5:Y:S01]  /*103a0*/  LDL R4, [R3+-0x208] ;  /* 0xfffdf80003047983 */ /* 0x0007620000100800 */
[----:B------:R-:W-:Y:S05]  /*103b0*/  BRA `(.L_x_145) ;  /* 0x0000000000307947 */ /* 0x000fea0003800000 */
.L_x_144:
        /* <DEDUP_REMOVED lines=12> */
.L_x_145:
[----:B------:R-:W-:Y:S05]  /*10480*/  BSYNC.RELIABLE B2 ;  /* 0x0000000000027941 */ /* 0x000fea0003800100 */
.L_x_143:
[----:B------:R0:W-:Y:S04]  /*10490*/  STL.U16 [R9+0x1fc], R5 ;  /* 0x0001fc0509007387 */ /* 0x0001e80000100400 */
[----:B----4-:R-:W4:Y:S04]  /*104a0*/  LDL R6, [R3+-0x204] ;  /* 0xfffdfc0003067983 */ /* 0x010f280000100800 */
[----:B----4-:R0:W-:Y:S04]  /*104b0*/  STL [R3+-0x208], R6 ;  /* 0xfffdf80603007387 */ /* 0x0101e80000100800 */
[----:B------:R0:W-:Y:S04]  /*104c0*/  STL.U16 [R9+0x1fe], R8 ;  /* 0x0001fe0809007387 */ /* 0x0001e80000100400 */
[----:B-----5:R0:W-:Y:S02]  /*104d0*/  STL [R3+-0x204], R4 ;  /* 0xfffdfc0403007387 */ /* 0x0201e40000100800 */
.L_x_146:
[----:B------:R-:W-:Y:S05]  /*104e0*/  BSYNC.RECONVERGENT B1 ;  /* 0x0000000000017941 */ /* 0x000fea0003800200 */
.L_x_142:
        /* <DEDUP_REMOVED lines=13> */
.L_x_150:
        /* <DEDUP_REMOVED lines=12> */
.L_x_151:
[----:B------:R-:W-:Y:S05]  /*10680*/  BSYNC.RELIABLE B2 ;  /* 0x0000000000027941 */ /* 0x000fea0003800100 */
.L_x_149:
[----:B------:R4:W-:Y:S04]  /*10690*/  STL.U16 [R5+0x200], R8 ;  /* 0x0002000805007387 */ /* 0x0009e80000100400 */
[----:B------:R-:W2:Y:S04]  /*106a0*/  LDL R7, [R3+-0x208] ;  /* 0xfffdf80003077983 */ /* 0x000ea80000100800 */
[----:B--2---:R4:W-:Y:S04]  /*106b0*/  STL [R4], R7 ;  /* 0x0000000704007387 */ /* 0x0049e80000100800 */
[----:B------:R4:W-:Y:S04]  /*106c0*/  STL.U16 [R9+0x1fc], R11 ;  /* 0x0001fc0b09007387 */ /* 0x0009e80000100400 */
[----:B-----5:R4:W-:Y:S02]  /*106d0*/  STL [R3+-0x208], R6 ;  /* 0xfffdf80603007387 */ /* 0x0209e40000100800 */
.L_x_152:
[----:B------:R-:W-:Y:S05]  /*106e0*/  BSYNC.RECONVERGENT B1 ;  /* 0x0000000000017941 */ /* 0x000fea0003800200 */
.L_x_148:
[----:B------:R-:W-:Y:S01]  /*106f0*/  VIADD R2, R2, 0xfffffffc ;  /* 0xfffffffc02027836 */ /* 0x000fe20000000000 */
[----:B------:R-:W-:Y:S06]  /*10700*/  BRA `(.L_x_153) ;  /* 0xfffffff800247947 */ /* 0x000fec000383ffff */
.L_x_147:
        /* <DEDUP_REMOVED lines=141> */
.L_x_131:
[----:B------:R-:W-:Y:S05]  /*10fe0*/  BSYNC.RECONVERGENT B0 ;  /* 0x0000000000007941 */ /* 0x000fea0003800200 */
.L_x_130:
[----:B------:R-:W-:Y:S05]  /*10ff0*/  WARPSYNC.ALL ;  /* 0x0000000000007948 */ /* 0x000fea0003800000 */
[----:B-----5:R1:W-:Y:S01]  /*11000*/  STL.64 [R1+0xaf8], R2 ;  /* 0x000af80201007387 */ /* 0x0203e20000100a00 */
[----:B------:R-:W-:Y:S03]  /*11010*/  BSSY.RECONVERGENT B0, `(.L_x_155) ;  /* 0x000044c000007945 */ /* 0x000fe60003800200 */
[----:B------:R2:W-:Y:S04]  /*11020*/  STL.64 [R1+0xaf0], R4 ;  /* 0x000af00401007387 */ /* 0x0005e80000100a00 */
[----:B------:R-:W-:Y:S01]  /*11030*/  STL.64 [R1+0x900], R128 ;  /* 0x0009008001007387 */ /* 0x000fe20000100a00 */
[----:B-1----:R-:W-:-:S03]  /*11040*/  PRMT R2, R179, 0x7610, R178 ;  /* 0x00007610b3027816 */ /* 0x002fc600000000b2 */
[----:B------:R-:W-:Y:S01]  /*11050*/  STL.64 [R1+0x908], R126 ;  /* 0x0009087e01007387 */ /* 0x000fe20000100a00 */
[----:B------:R-:W-:Y:S01]  /*11060*/  PRMT R3, R178, 0x7610, R0 ;  /* 0x00007610b2037816 */ /* 0x000fe20000000000 */
[----:B--2---:R-:W-:Y:S02]  /*11070*/  IMAD.MOV.U32 R4, RZ, RZ, R225 ;  /* 0x000000ffff047224 */ /* 0x004fe400078e00e1 */
[----:B------:R-:W-:Y:S01]  /*11080*/  STL.64 [R1+0x910], R124 ;  /* 0x0009107c01007387 */ /* 0x000fe20000100a00 */
[----:B------:R-:W-:-:S03]  /*11090*/  IMAD.MOV.U32 R5, RZ, RZ, R226 ;  /* 0x000000ffff057224 */ /* 0x000fc600078e00e2 */
[----:B------:R1:W-:Y:S04]  /*110a0*/  STL.64 [R1+0xb40], R2 ;  /* 0x000b400201007387 */ /* 0x0003e80000100a00 */
[----:B------:R2:W-:Y:S04]  /*110b0*/  STL.64 [R1+0xbc8], R4 ;  /* 0x000bc80401007387 */ /* 0x0005e80000100a00 */
[----:B------:R-:W-:Y:S01]  /*110c0*/  STL.64 [R1+0x918], R122 ;  /* 0x0009187a01007387 */ /* 0x000fe20000100a00 */
[----:B-1----:R-:W-:Y:S01]  /*110d0*/  PRMT R2, R0, 0x7610, R179 ;  /* 0x0000761000027816 */ /* 0x002fe200000000b3 */
[----:B------:R-:W-:Y:S01]  /*110e0*/  IMAD.MOV.U32 R3, RZ, RZ, R194 ;  /* 0x000000ffff037224 */ /* 0x000fe200078e00c2 */
[----:B------:R-:W1:Y:S01]  /*110f0*/  S2R R0, SR_TID.X ;  /* 0x0000000000007919 */ /* 0x000e620000002100 */
[----:B--2---:R-:W-:-:S03]  /*11100*/  IMAD.MOV.U32 R4, RZ, RZ, R227 ;  /* 0x000000ffff047224 */ /* 0x004fc600078e00e3 */
[----:B------:R2:W-:Y:S01]  /*11110*/  STL.64 [R1+0xb48], R2 ;  /* 0x000b480201007387 */ /* 0x0005e20000100a00 */
[----:B------:R-:W-:-:S03]  /*11120*/  IMAD.MOV.U32 R5, RZ, RZ, R228 ;  /* 0x000000ffff057224 */ /* 0x000fc600078e00e4 */
[----:B------:R-:W-:Y:S04]  /*11130*/  STL.64 [R1+0x920], R120 ;  /* 0x0009207801007387 */ /* 0x000fe80000100a00 */
[----:B------:R3:W-:Y:S01]  /*11140*/  STL.64 [R1+0xbd0], R4 ;  /* 0x000bd00401007387 */ /* 0x0007e20000100a00 */
[----:B--2---:R-:W-:Y:S01]  /*11150*/  MOV R2, R195 ;  /* 0x000000c300027202 */ /* 0x004fe20000000f00 */
[----:B------:R-:W-:Y:S02]  /*11160*/  IMAD.MOV.U32 R3, RZ, RZ, R196 ;  /* 0x000000ffff037224 */ /* 0x000fe400078e00c4 */
[----:B------:R-:W-:Y:S04]  /*11170*/  STL.64 [R1+0x928], R118 ;  /* 0x0009287601007387 */ /* 0x000fe80000100a00 */
[----:B------:R2:W-:Y:S01]  /*11180*/  STL.64 [R1+0xb50], R2 ;  /* 0x000b500201007387 */ /* 0x0005e20000100a00 */
[----:B---3--:R-:W-:Y:S01]  /*11190*/  IMAD.MOV.U32 R4, RZ, RZ, R229 ;  /* 0x000000ffff047224 */ /* 0x008fe200078e00e5 */
[----:B------:R-:W-:-:S02]  /*111a0*/  MOV R5, R230 ;  /* 0x000000e600057202 */ /* 0x000fc40000000f00 */
[----:B------:R-:W-:Y:S04]  /*111b0*/  STL.64 [R1+0x930], R116 ;  /* 0x0009307401007387 */ /* 0x000fe80000100a00 */
[----:B------:R3:W-:Y:S01]  /*111c0*/  STL.64 [R1+0xbd8], R4 ;  /* 0x000bd80401007387 */ /* 0x0007e20000100a00 */
[----:B-1----:R-:W-:Y:S01]  /*111d0*/  ISETP.NE.AND P0, PT, R0, RZ, PT ;  /* 0x000000ff0000720c */ /* 0x002fe20003f05270 */
[----:B--2---:R-:W-:Y:S02]  /*111e0*/  IMAD.MOV.U32 R2, RZ, RZ, R197 ;  /* 0x000000ffff027224 */ /* 0x004fe400078e00c5 */
[----:B------:R-:W-:Y:S01]  /*111f0*/  STL.64 [R1+0x938], R114 ;  /* 0x0009387201007387 */ /* 0x000fe20000100a00 */
[----:B------:R-:W-:-:S03]  /*11200*/  IMAD.MOV.U32 R3, RZ, RZ, R198 ;  /* 0x000000ffff037224 */ /* 0x000fc600078e00c6 */
[----:B------:R-:W-:Y:S01]  /*11210*/  STL.64 [R1+0x940], R112 ;  /* 0x0009407001007387 */ /* 0x000fe20000100a00 */
[----:B---3--:R-:W-:-:S03]  /*11220*/  IMAD.MOV.U32 R4, RZ, RZ, R231 ;  /* 0x000000ffff047224 */ /* 0x008fc600078e00e7 */
[----:B------:R1:W-:Y:S01]  /*11230*/  STL.64 [R1+0xb58], R2 ;  /* 0x000b580201007387 */ /* 0x0003e20000100a00 */
[----:B------:R-:W-:-:S03]  /*11240*/  IMAD.MOV.U32 R5, RZ, RZ, R232 ;  /* 0x000000ffff057224 */ /* 0x000fc600078e00e8 */
[----:B------:R-:W-:Y:S04]  /*11250*/  STL.64 [R1+0x948], R110 ;  /* 0x0009486e01007387 */ /* 0x000fe80000100a00 */
[----:B------:R2:W-:Y:S01]  /*11260*/  STL.64 [R1+0xbe0], R4 ;  /* 0x000be00401007387 */ /* 0x0005e20000100a00 */
[----:B-1----:R-:W-:-:S03]  /*11270*/  IMAD.MOV.U32 R2, RZ, RZ, R199 ;  /* 0x000000ffff027224 */ /* 0x002fc600078e00c7 */
[----:B------:R-:W-:Y:S01]  /*11280*/  STL.64 [R1+0x950], R108 ;  /* 0x0009506c01007387 */ /* 0x000fe20000100a00 */
[----:B------:R-:W-:-:S03]  /*11290*/  IMAD.MOV.U32 R3, RZ, RZ, R200 ;  /* 0x000000ffff037224 */ /* 0x000fc600078e00c8 */
[----:B------:R-:W-:Y:S01]  /*112a0*/  STL.64 [R1+0x958], R106 ;  /* 0x0009586a01007387 */ /* 0x000fe20000100a00 */
[----:B--2---:R-:W-:-:S03]  /*112b0*/  IMAD.MOV.U32 R4, RZ, RZ, R233 ;  /* 0x000000ffff047224 */ /* 0x004fc600078e00e9 */
[----:B------:R1:W-:Y:S01]  /*112c0*/  STL.64 [R1+0xb60], R2 ;  /* 0x000b600201007387 */ /* 0x0003e20000100a00 */
[----:B------:R-:W-:-:S03]  /*112d0*/  IMAD.MOV.U32 R5, RZ, RZ, R234 ;  /* 0x000000ffff057224 */ /* 0x000fc600078e00ea */
[----:B------:R-:W-:Y:S04]  /*112e0*/  STL.64 [R1+0x960], R104 ;  /* 0x0009606801007387 */ /* 0x000fe80000100a00 */
[----:B------:R-:W-:Y:S01]  /*112f0*/  STL.64 [R1+0x968], R102 ;  /* 0x0009686601007387 */ /* 0x000fe20000100a00 */
[----:B-1----:R-:W-:Y:S01]  /*11300*/  IMAD.MOV.U32 R2, RZ, RZ, R201 ;  /* 0x000000ffff027224 */ /* 0x002fe200078e00c9 */
[----:B------:R-:W-:Y:S02]  /*11310*/  MOV R3, R202 ;  /* 0x000000ca00037202 */ /* 0x000fe40000000f00 */
        /* <DEDUP_REMOVED lines=90> */
[----:B-1----:R-:W1:Y:S03]  /*118c0*/  S2R R2, SR_CTAID.X ;  /* 0x0000000000027919 */ /* 0x002e660000002500 */
[----:B------:R2:W-:Y:S04]  /*118d0*/  STL.64 [R1+0xbe8], R4 ;  /* 0x000be80401007387 */ /* 0x0005e80000100a00 */
[----:B------:R2:W-:Y:S04]  /*118e0*/  STL.64 [R1+0xbf0], R190 ;  /* 0x000bf0be01007387 */ /* 0x0005e80000100a00 */
[----:B------:R2:W-:Y:S01]  /*118f0*/  STL.64 [R1+0xbf8], R192 ;  /* 0x000bf8c001007387 */ /* 0x0005e20000100a00 */
[----:B------:R-:W-:Y:S06]  /*11900*/  BAR.SYNC.DEFER_BLOCKING 0x0 ;  /* 0x0000000000007b1d */ /* 0x000fec0000010000 */
[----:B------:R-:W-:Y:S05]  /*11910*/  @P0 BRA `(.L_x_156) ;  /* 0x0000003800ec0947 */ /* 0x000fea0003800000 */
[----:B------:R-:W3:Y:S01]  /*11920*/  LDC R19, c[0x0][0x444] ;  /* 0x00011100ff137b82 */ /* 0x000ee20000000800 */
[----:B------:R-:W4:Y:S01]  /*11930*/  LDCU.64 UR4, c[0x0][0x418] ;  /* 0x00008300ff0477ac */ /* 0x000f220008000a00 */
[----:B------:R-:W5:Y:S06]  /*11940*/  LDCU UR8, c[0x0][0x42c] ;  /* 0x00008580ff0877ac */ /* 0x000f6c0008000800 */
[----:B--2---:R-:W2:Y:S08]  /*11950*/  LDC.64 R14, c[0x0][0x3d8] ;  /* 0x0000f600ff0e7b82 */ /* 0x004eb00000000a00 */
[----:B------:R-:W5:Y:S01]  /*11960*/  LDC.64 R12, c[0x0][0x420] ;  /* 0x00010800ff0c7b82 */ /* 0x000f620000000a00 */
[----:B----4-:R-:W-:-:S04]  /*11970*/  ISETP.NE.U32.AND P0, PT, RZ, UR4, PT ;  /* 0x00000004ff007c0c */ /* 0x010fc8000bf05070 */
[----:B------:R-:W-:-:S03]  /*11980*/  ISETP.NE.AND.EX P0, PT, RZ, UR5, PT, P0 ;  /* 0x00000005ff007c0c */ /* 0x000fc6000bf05300 */
[----:B------:R-:W4:Y:S01]  /*11990*/  LDC.64 R4, c[0x0][0x3d0] ;  /* 0x0000f400ff047b82 */ /* 0x000f220000000a00 */
[C---:B---3--:R-:W-:Y:S01]  /*119a0*/  LOP3.LUT R48, R19.reuse, 0xf, RZ, 0xc0, !PT ;  /* 0x0000000f13307812 */ /* 0x048fe200078ec0ff */
[C---:B------:R-:W-:Y:S01]  /*119b0*/  VIADD R17, R19.reuse, 0xffffffff ;  /* 0xffffffff13117836 */ /* 0x040fe20000000000 */
[C---:B------:R-:W-:Y:S02]  /*119c0*/  LOP3.LUT R49, R19.reuse, 0x7, RZ, 0xc0, !PT ;  /* 0x0000000713317812 */ /* 0x040fe400078ec0ff */
[C---:B------:R-:W-:Y:S01]  /*119d0*/  LOP3.LUT R16, R19.reuse, 0x7ffffff0, RZ, 0xc0, !PT ;  /* 0x7ffffff013107812 */ /* 0x040fe200078ec0ff */
[----:B------:R-:W-:Y:S01]  /*119e0*/  VIADD R3, R48, 0xffffffff ;  /* 0xffffffff30037836 */ /* 0x000fe20000000000 */
[----:B------:R-:W-:Y:S01]  /*119f0*/  LOP3.LUT R18, R19, 0x3, RZ, 0xc0, !PT ;  /* 0x0000000313127812 */ /* 0x000fe200078ec0ff */
[----:B------:R-:W3:Y:S01]  /*11a00*/  LDC.64 R8, c[0x0][0x3e8] ;  /* 0x0000fa00ff087b82 */ /* 0x000ee20000000a00 */
[----:B--2---:R-:W-:Y:S01]  /*11a10*/  ISETP.NE.U32.AND P1, PT, R14, RZ, PT ;  /* 0x000000ff0e00720c */ /* 0x004fe20003f25070 */
[----:B------:R-:W-:Y:S01]  /*11a20*/  VIADD R14, R49, 0xffffffff ;  /* 0xffffffff310e7836 */ /* 0x000fe20000000000 */
[----:B------:R-:W-:-:S02]  /*11a30*/  ISETP.GE.U32.AND P3, PT, R3, 0x7, PT ;  /* 0x000000070300780c */ /* 0x000fc40003f66070 */
[----:B------:R-:W-:Y:S01]  /*11a40*/  ISETP.NE.AND.EX P0, PT, R15, RZ, P0, P1 ;  /* 0x000000ff0f00720c */ /* 0x000fe20000705310 */
[----:B-1----:R-:W-:Y:S01]  /*11a50*/  IMAD R15, R2, R19, RZ ;  /* 0x00000013020f7224 */ /* 0x002fe200078e02ff */
[----:B------:R-:W-:Y:S01]  /*11a60*/  ISETP.GE.U32.AND P4, PT, R14, 0x3, PT ;  /* 0x000000030e00780c */ /* 0x000fe20003f86070 */
[----:B------:R-:W1:Y:S01]  /*11a70*/  LDC.64 R10, c[0x0][0x3e0] ;  /* 0x0000f800ff0a7b82 */ /* 0x000e620000000a00 */
[C---:B-----5:R-:W-:Y:S01]  /*11a80*/  IMAD R3, R13.reuse, UR8, RZ ;  /* 0x000000080d037c24 */ /* 0x060fe2000f8e02ff */
[C---:B------:R-:W-:Y:S01]  /*11a90*/  LOP3.LUT R50, R12.reuse, 0x7, RZ, 0xc0, !PT ;  /* 0x000000070c327812 */ /* 0x040fe200078ec0ff */
[--C-:B------:R-:W-:Y:S01]  /*11aa0*/  IMAD R21, R13, UR8, R2.reuse ;  /* 0x000000080d157c24 */ /* 0x100fe2000f8e0202 */
[C---:B------:R-:W-:Y:S01]  /*11ab0*/  LOP3.LUT R51, R12.reuse, 0x3, RZ, 0xc0, !PT ;  /* 0x000000030c337812 */ /* 0x040fe200078ec0ff */
[----:B------:R-:W-:Y:S01]  /*11ac0*/  IMAD.SHL.U32 R13, R19, 0x2, RZ ;  /* 0x00000002130d7824 */ /* 0x000fe200078e00ff */
[----:B------:R-:W-:Y:S01]  /*11ad0*/  LOP3.LUT R52, R12, 0x7ffffff8, RZ, 0xc0, !PT ;  /* 0x7ffffff80c347812 */ /* 0x000fe200078ec0ff */
[----:B------:R-:W-:Y:S01]  /*11ae0*/  IMAD.IADD R22, R3, 0x1, R2 ;  /* 0x0000000103167824 */ /* 0x000fe200078e0202 */
[----:B------:R-:W2:Y:S01]  /*11af0*/  LDC.64 R6, c[0x0][0x410] ;  /* 0x00010400ff067b82 */ /* 0x000ea20000000a00 */
[----:B----4-:R-:W-:Y:S01]  /*11b00*/  IADD3 R4, P1, PT, R4, 0x20, RZ ;  /* 0x0000002004047810 */ /* 0x010fe20007f3e0ff */
[----:B------:R-:W-:Y:S01]  /*11b10*/  IMAD R20, R21, R13, RZ ;  /* 0x0000000d15147224 */ /* 0x000fe200078e02ff */
[----:B------:R-:W-:Y:S01]  /*11b20*/  LOP3.LUT R12, R12, 0x1, RZ, 0xc0, !PT ;  /* 0x000000010c0c7812 */ /* 0x000fe200078ec0ff */
[----:B------:R-:W-:Y:S01]  /*11b30*/  IMAD.MOV.U32 R14, RZ, RZ, RZ ;  /* 0x000000ffff0e7224 */ /* 0x000fe200078e00ff */
[----:B------:R-:W-:Y:S01]  /*11b40*/  IADD3.X R5, PT, PT, RZ, R5, RZ, P1, !PT ;  /* 0x00000005ff057210 */ /* 0x000fe20000ffe4ff */
[----:B------:R-:W-:Y:S01]  /*11b50*/  IMAD.MOV R19, RZ, RZ, -R16 ;  /* 0x000000ffff137224 */ /* 0x000fe200078e0a10 */
[----:B------:R-:W-:Y:S01]  /*11b60*/  IADD3 R54, PT, PT, R51, -0x1, RZ ;  /* 0xffffffff33367810 */ /* 0x000fe20007ffe0ff */
[----:B---3--:R-:W-:-:S04]  /*11b70*/  IMAD.WIDE R8, R21, 0x4, R8 ;  /* 0x0000000415087825 */ /* 0x008fc800078e0208 */
[----:B------:R-:W-:Y:S02]  /*11b80*/  VIADD R53, R50, 0xffffffff ;  /* 0xffffffff32357836 */ /* 0x000fe40000000000 */
[----:B-1----:R-:W-:-:S04]  /*11b90*/  IMAD.WIDE R10, R21, 0x4, R10 ;  /* 0x00000004150a7825 */ /* 0x002fc800078e020a */
[----:B------:R-:W-:Y:S02]  /*11ba0*/  IMAD R21, R13, R22, RZ ;  /* 0x000000160d157224 */ /* 0x000fe400078e02ff */
[----:B--2---:R-:W-:-:S07]  /*11bb0*/  IMAD.WIDE.U32 R6, R2, 0x4, R6 ;  /* 0x0000000402067825 */ /* 0x004fce00078e0006 */
.L_x_179:
[----:B------:R-:W1:Y:S01]  /*11bc0*/  LDC.64 R38, c[0x0][0x3e8] ;  /* 0x0000fa00ff267b82 */ /* 0x000e620000000a00 */
[----:B--2---:R-:W2:Y:S07]  /*11bd0*/  LDCU UR4, c[0x0][0x440] ;  /* 0x00008800ff0477ac */ /* 0x004eae0008000800 */
[----:B------:R-:W3:Y:S08]  /*11be0*/  LDC.64 R24, c[0x0][0x388] ;  /* 0x0000e200ff187b82 */ /* 0x000ef00000000a00 */
[----:B------:R-:W4:Y:S01]  /*11bf0*/  LDC.64 R26, c[0x0][0x380] ;  /* 0x0000e000ff1a7b82 */ /* 0x000f220000000a00 */
[----:B--2---:R-:W-:Y:S01]  /*11c00*/  IMAD R23, R2, UR4, RZ ;  /* 0x0000000402177c24 */ /* 0x004fe2000f8e02ff */
[----:B-1----:R-:W-:-:S04]  /*11c10*/  ISETP.NE.U32.AND P1, PT, R38, RZ, PT ;  /* 0x000000ff2600720c */ /* 0x002fc80003f25070 */
[----:B------:R-:W-:Y:S01]  /*11c20*/  ISETP.NE.AND.EX P1, PT, R39, RZ, PT, P1 ;  /* 0x000000ff2700720c */ /* 0x000fe20003f25310 */
[----:B---3--:R-:W-:-:S04]  /*11c30*/  IMAD.WIDE R24, R23, 0x2, R24 ;  /* 0x0000000217187825 */ /* 0x008fc800078e0218 */
[----:B----4-:R-:W-:-:S08]  /*11c40*/  IMAD.WIDE R26, R23, 0x4, R26 ;  /* 0x00000004171a7825 */ /* 0x010fd000078e021a */
[----:B-----5:R-:W-:Y:S05]  /*11c50*/  @!P1 BRA `(.L_x_157) ;  /* 0x00000030006c9947 */ /* 0x020fea0003800000 */
[----:B------:R-:W-:Y:S01]  /*11c60*/  IMAD R35, R14, 0x4, R235 ;  /* 0x000000040e237824 */ /* 0x000fe200078e02eb */
[----:B------:R-:W2:Y:S01]  /*11c70*/  LDG.E R31, desc[UR6][R6.64] ;  /* 0x00000006061f7981 */ /* 0x000ea2000c1e1900 */
[----:B------:R-:W1:Y:S03]  /*11c80*/  LDC R32, c[0x0][0x448] ;  /* 0x00011200ff207b82 */ /* 0x000e660000000800 */
[----:B------:R-:W3:Y:S01]  /*11c90*/  LDL R43, [R35] ;  /* 0x00000000232b7983 */ /* 0x000ee20000100800 */
[----:B-1----:R-:W-:-:S04]  /*11ca0*/  IABS R33, R32 ;  /* 0x0000002000217213 */ /* 0x002fc80000000000 */
[----:B------:R-:W1:Y:S08]  /*11cb0*/  I2F.RP R30, R33 ;  /* 0x00000021001e7306 */ /* 0x000e700000209400 */
[----:B-1----:R-:W1:Y:S01]  /*11cc0*/  MUFU.RCP R30, R30 ;  /* 0x0000001e001e7308 */ /* 0x002e620000001000 */
[----:B---3--:R-:W-:-:S05]  /*11cd0*/  IMAD.WIDE R22, R43, 0x4, R26 ;  /* 0x000000042b167825 */ /* 0x008fca00078e021a */
[----:B------:R3:W4:Y:S01]  /*11ce0*/  LDG.E.CONSTANT R34, desc[UR6][R22.64] ;  /* 0x0000000616227981 */ /* 0x000722000c1e9900 */
[----:B-1----:R-:W-:-:S04]  /*11cf0*/  VIADD R28, R30, 0xffffffe ;  /* 0x0ffffffe1e1c7836 */ /* 0x002fc80000000000 */
[----:B------:R1:W5:Y:S02]  /*11d00*/  F2I.FTZ.U32.TRUNC.NTZ R29, R28 ;  /* 0x0000001c001d7305 */ /* 0x000364000021f000 */
[----:B-1----:R-:W-:Y:S02]  /*11d10*/  IMAD.MOV.U32 R28, RZ, RZ, RZ ;  /* 0x000000ffff1c7224 */ /* 0x002fe400078e00ff */
[----:B-----5:R-:W-:-:S04]  /*11d20*/  IMAD.MOV R36, RZ, RZ, -R29 ;  /* 0x000000ffff247224 */ /* 0x020fc800078e0a1d */
[----:B---3--:R-:W-:-:S04]  /*11d30*/  IMAD R23, R36, R33, RZ ;  /* 0x0000002124177224 */ /* 0x008fc800078e02ff */
[----:B------:R-:W-:Y:S01]  /*11d40*/  IMAD.HI.U32 R29, R29, R23, R28 ;  /* 0x000000171d1d7227 */ /* 0x000fe200078e001c */
[----:B----4-:R-:W-:-:S05]  /*11d50*/  IABS R22, R34 ;  /* 0x0000002200167213 */ /* 0x010fca0000000000 */
[----:B------:R-:W-:-:S04]  /*11d60*/  IMAD.HI.U32 R29, R29, R22, RZ ;  /* 0x000000161d1d7227 */ /* 0x000fc800078e00ff */
[----:B------:R-:W-:-:S04]  /*11d70*/  IMAD.MOV R29, RZ, RZ, -R29 ;  /* 0x000000ffff1d7224 */ /* 0x000fc800078e0a1d */
[----:B------:R-:W-:-:S05]  /*11d80*/  IMAD R22, R33, R29, R22 ;  /* 0x0000001d21167224 */ /* 0x000fca00078e0216 */
[----:B------:R-:W-:Y:S02]  /*11d90*/  ISETP.GT.U32.AND P2, PT, R33, R22, PT ;  /* 0x000000162100720c */ /* 0x000fe40003f44070 */
[----:B------:R-:W-:-:S11]  /*11da0*/  ISETP.GE.AND P6, PT, R34, RZ, PT ;  /* 0x000000ff2200720c */ /* 0x000fd60003fc6270 */
[----:B------:R-:W-:-:S05]  /*11db0*/  @!P2 IMAD.IADD R22, R22, 0x1, -R33 ;  /* 0x000000011616a824 */ /* 0x000fca00078e0a21 */
[----:B------:R-:W-:Y:S02]  /*11dc0*/  ISETP.GT.U32.AND P5, PT, R33, R22, PT ;  /* 0x000000162100720c */ /* 0x000fe40003fa4070 */
[----:B------:R-:W-:-:S11]  /*11dd0*/  ISETP.NE.AND P2, PT, R32, RZ, PT ;  /* 0x000000ff2000720c */ /* 0x000fd60003f45270 */
[----:B------:R-:W-:-:S05]  /*11de0*/  @!P5 IMAD.IADD R22, R22, 0x1, -R33 ;  /* 0x000000011616d824 */ /* 0x000fca00078e0a21 */
[----:B------:R-:W-:Y:S02]  /*11df0*/  @!P6 IADD3 R22, PT, PT, -R22, RZ, RZ ;  /* 0x000000ff1616e210 */ /* 0x000fe40007ffe1ff */
[----:B------:R-:W-:-:S04]  /*11e00*/  @!P2 LOP3.LUT R22, RZ, R32, RZ, 0x33, !PT ;  /* 0x00000020ff16a212 */ /* 0x000fc800078e33ff */
[----:B--2---:R-:W-:-:S13]  /*11e10*/  ISETP.NE.AND P2, PT, R22, R31, PT ;  /* 0x0000001f1600720c */ /* 0x004fda0003f45270 */
[----:B------:R-:W-:Y:S05]  /*11e20*/  @P2 BRA `(.L_x_157) ;  /* 0x0000002c00f82947 */ /* 0x000fea0003800000 */
[----:B------:R-:W1:Y:S02]  /*11e30*/  LDCU UR4, c[0x0][0x444] ;  /* 0x00008880ff0477ac */ /* 0x000e640008000800 */
[----:B-1----:R-:W-:-:S05]  /*11e40*/  IMAD.U32 R23, RZ, RZ, UR4 ;  /* 0x00000004ff177e24 */ /* 0x002fca000f8e00ff */
[----:B------:R-:W-:-:S13]  /*11e50*/  ISETP.GE.AND P1, PT, R14, R23, PT ;  /* 0x000000170e00720c */ /* 0x000fda0003f26270 */
[----:B------:R-:W-:Y:S05]  /*11e60*/  @P1 BRA `(.L_x_158) ;  /* 0x0000003400701947 */ /* 0x000fea0003800000 */
[----:B------:R-:W2:Y:S01]  /*11e70*/  LDG.E R26, desc[UR6][R8.64] ;  /* 0x00000006081a7981 */ /* 0x000ea2000c1e1900 */
[----:B------:R-:W-:-:S05]  /*11e80*/  IMAD R27, R14, -0x2, R35 ;  /* 0xfffffffe0e1b7824 */ /* 0x000fca00078e0223 */
[----:B------:R-:W3:Y:S01]  /*11e90*/  LDL.U16 R22, [R27+0x200] ;  /* 0x000200001b167983 */ /* 0x000ee20000100400 */
[----:B--2---:R-:W-:Y:S01]  /*11ea0*/  ISETP.NE.AND P1, PT, R26, R23, PT ;  /* 0x000000171a00720c */ /* 0x004fe20003f25270 */
[----:B---3--:R-:W-:-:S12]  /*11eb0*/  HADD2.F32 R22, -RZ, R22.H0_H0 ;  /* 0x20000016ff167230 */ /* 0x008fd80000004100 */
[----:B------:R-:W-:Y:S05]  /*11ec0*/  @P1 BRA `(.L_x_159) ;  /* 0x0000000800941947 */ /* 0x000fea0003800000 */
[----:B------:R-:W2:Y:S02]  /*11ed0*/  LDG.E R31, desc[UR6][R10.64] ;  /* 0x000000060a1f7981 */ /* 0x000ea4000c1e1900 */
[----:B--2---:R-:W-:-:S13]  /*11ee0*/  FSETP.GEU.FTZ.AND P1, PT, R22, R31, PT ;  /* 0x0000001f1600720b */ /* 0x004fda0003f3e000 */
[----:B------:R-:W-:Y:S05]  /*11ef0*/  @!P1 BRA `(.L_x_160) ;  /* 0x0000002c00b09947 */ /* 0x000fea0003800000 */
[----:B------:R-:W1:Y:S01]  /*11f00*/  LDCU UR4, c[0x0][0x444] ;  /* 0x00008880ff0477ac */ /* 0x000e620008000800 */
[----:B------:R-:W-:Y:S01]  /*11f10*/  ISETP.GE.AND P1, PT, R23, 0x1, PT ;  /* 0x000000011700780c */ /* 0x000fe20003f26270 */
[----:B-1----:R-:W-:-:S12]  /*11f20*/  IMAD.U32 R26, RZ, RZ, UR4 ;  /* 0x00000004ff1a7e24 */ /* 0x002fd8000f8e00ff */
[----:B------:R-:W-:Y:S05]  /*11f30*/  @!P1 BRA `(.L_x_159) ;  /* 0x0000000800789947 */ /* 0x000fea0003800000 */
[----:B------:R-:W1:Y:S02]  /*11f40*/  LDCU.64 UR4, c[0x0][0x3d0] ;  /* 0x00007a00ff0477ac */ /* 0x000e640008000a00 */
[----:B-1----:R-:W-:Y:S02]  /*11f50*/  IMAD.U32 R28, RZ, RZ, UR4 ;  /* 0x00000004ff1c7e24 */ /* 0x002fe4000f8e00ff */
[----:B------:R-:W-:Y:S02]  /*11f60*/  IMAD.U32 R29, RZ, RZ, UR5 ;  /* 0x00000005ff1d7e24 */ /* 0x000fe4000f8e00ff */
[----:B------:R-:W-:-:S05]  /*11f70*/  IMAD.WIDE R26, R20, 0x4, R28 ;  /* 0x00000004141a7825 */ /* 0x000fca00078e021c */
[----:B------:R-:W2:Y:S01]  /*11f80*/  LDG.E R30, desc[UR6][R26.64] ;  /* 0x000000061a1e7981 */ /* 0x000ea2000c1e1900 */
[----:B------:R-:W-:Y:S01]  /*11f90*/  UMOV UR4, URZ ;  /* 0x000000ff00047c82 */ /* 0x000fe20008000000 */
[----:B--2---:R-:W-:-:S13]  /*11fa0*/  FSETP.NEU.FTZ.AND P1, PT, R30, R31, PT ;  /* 0x0000001f1e00720b */ /* 0x004fda0003f3d000 */
[----:B------:R-:W-:Y:S05]  /*11fb0*/  @!P1 BRA `(.L_x_161) ;  /* 0x0000000000389947 */ /* 0x000fea0003800000 */
[----:B------:R-:W1:Y:S01]  /*11fc0*/  LDC.64 R28, c[0x0][0x3d0] ;  /* 0x0000f400ff1c7b82 */ /* 0x000e620000000a00 */
[----:B------:R-:W2:Y:S01]  /*11fd0*/  LDCU UR8, c[0x0][0x444] ;  /* 0x00008880ff0877ac */ /* 0x000ea20008000800 */
[----:B------:R-:W3:Y:S01]  /*11fe0*/  LDCU UR5, c[0x0][0x444] ;  /* 0x00008880ff0577ac */ /* 0x000ee20008000800 */
[----:B------:R-:W-:Y:S01]  /*11ff0*/  NOP ;  /* 0x0000000000007918 */ /* 0x000fe20000000000 */
.L_x_162:
[----:B------:R-:W-:Y:S01]  /*12000*/  UIADD3 UR4, UPT, UPT, UR4, 0x1, URZ ;  /* 0x0000000104047890 */ /* 0x000fe2000fffe0ff */
[----:B--2---:R-:W-:Y:S02]  /*12010*/  IMAD.U32 R23, RZ, RZ, UR8 ;  /* 0x00000008ff177e24 */ /* 0x004fe4000f8e00ff */
[----:B---3--:R-:W-:-:S03]  /*12020*/  IMAD.U32 R26, RZ, RZ, UR5 ;  /* 0x00000005ff1a7e24 */ /* 0x008fc6000f8e00ff */
[----:B------:R-:W-:-:S13]  /*12030*/  ISETP.NE.AND P1, PT, R23, UR4, PT ;  /* 0x0000000417007c0c */ /* 0x000fda000bf25270 */
[----:B------:R-:W-:Y:S05]  /*12040*/  @!P1 BRA `(.L_x_159) ;  /* 0x0000000800349947 */ /* 0x000fea0003800000 */
[----:B------:R-:W-:-:S05]  /*12050*/  IADD3 R27, PT, PT, R20, UR4, RZ ;  /* 0x00000004141b7c10 */ /* 0x000fca000fffe0ff */
[----:B-1----:R-:W-:-:S05]  /*12060*/  IMAD.WIDE R26, R27, 0x4, R28 ;  /* 0x000000041b1a7825 */ /* 0x002fca00078e021c */
[----:B------:R-:W2:Y:S02]  /*12070*/  LDG.E R30, desc[UR6][R26.64] ;  /* 0x000000061a1e7981 */ /* 0x000ea4000c1e1900 */
[----:B--2---:R-:W-:-:S13]  /*12080*/  FSETP.NEU.FTZ.AND P1, PT, R30, R31, PT ;  /* 0x0000001f1e00720b */ /* 0x004fda0003f3d000 */
[----:B------:R-:W-:Y:S05]  /*12090*/  @P1 BRA `(.L_x_162) ;  /* 0xfffffffc00d81947 */ /* 0x000fea000383ffff */
.L_x_161:
[----:B------:R-:W-:Y:S01]  /*120a0*/  IMAD.MOV.U32 R33, RZ, RZ, 0x7f7fffff ;  /* 0x7f7fffffff217424 */ /* 0x000fe200078e00ff */
[----:B------:R1:W-:Y:S01]  /*120b0*/  STG.E desc[UR6][R8.64], R17 ;  /* 0x0000001108007986 */ /* 0x0003e2000c101906 */
[----:B------:R-:W-:Y:S01]  /*120c0*/  ISETP.GE.U32.AND P1, PT, R17, 0xf, PT ;  /* 0x0000000f1100780c */ /* 0x000fe20003f26070 */
[----:B------:R-:W-:Y:S02]  /*120d0*/  IMAD.MOV.U32 R31, RZ, RZ, RZ ;  /* 0x000000ffff1f7224 */ /* 0x000fe400078e00ff */
[----:B------:R1:W-:Y:S04]  /*120e0*/  STG.E desc[UR6][R10.64], R33 ;  /* 0x000000210a007986 */ /* 0x0003e8000c101906 */
[----:B------:R1:W-:Y:S06]  /*120f0*/  STG.E desc[UR6][R26.64], R22 ;  /* 0x000000161a007986 */ /* 0x0003ec000c101906 */
[----:B------:R-:W-:Y:S05]  /*12100*/  @!P1 BRA `(.L_x_163) ;  /* 0x0000000000e49947 */ /* 0x000fea0003800000 */
[----:B------:R2:W5:Y:S01]  /*12110*/  LDG.E R31, desc[UR6][R10.64] ;  /* 0x000000060a1f7981 */ /* 0x000562000c1e1900 */
[----:B-1----:R-:W-:Y:S02]  /*12120*/  IMAD.MOV.U32 R33, RZ, RZ, R20 ;  /* 0x000000ffff217224 */ /* 0x002fe400078e0014 */
[----:B------:R-:W-:-:S07]  /*12130*/  IMAD.MOV.U32 R30, RZ, RZ, R19 ;  /* 0x000000ffff1e7224 */ /* 0x000fce00078e0013 */
.L_x_164:
[----:B------:R-:W-:-:S05]  /*12140*/  IMAD.WIDE R26, R33, 0x4, R4 ;  /* 0x00000004211a7825 */ /* 0x000fca00078e0204 */
[----:B------:R-:W3:Y:S02]  /*12150*/  LDG.E R32, desc[UR6][R26.64+-0x20] ;  /* 0xffffe0061a207981 */ /* 0x000ee4000c1e1900 */
[----:B---345:R-:W-:-:S05]  /*12160*/  FMNMX.FTZ R31, R32, R31, PT ;  /* 0x0000001f201f7209 */ /* 0x038fca0003810000 */
[----:B------:R1:W-:Y:S04]  /*12170*/  STG.E desc[UR6][R10.64], R31 ;  /* 0x0000001f0a007986 */ /* 0x0003e8000c101906 */
[----:B------:R-:W3:Y:S02]  /*12180*/  LDG.E R32, desc[UR6][R26.64+-0x1c] ;  /* 0xffffe4061a207981 */ /* 0x000ee4000c1e1900 */
[----:B---3--:R-:W-:-:S05]  /*12190*/  FMNMX.FTZ R35, R31, R32, PT ;  /* 0x000000201f237209 */ /* 0x008fca0003810000 */
[----:B------:R3:W-:Y:S04]  /*121a0*/  STG.E desc[UR6][R10.64], R35 ;  /* 0x000000230a007986 */ /* 0x0007e8000c101906 */
[----:B------:R-:W4:Y:S02]  /*121b0*/  LDG.E R32, desc[UR6][R26.64+-0x18] ;  /* 0xffffe8061a207981 */ /* 0x000f24000c1e1900 */
[----:B----4-:R-:W-:-:S05]  /*121c0*/  FMNMX.FTZ R37, R35, R32, PT ;  /* 0x0000002023257209 */ /* 0x010fca0003810000 */
[----:B------:R4:W-:Y:S04]  /*121d0*/  STG.E desc[UR6][R10.64], R37 ;  /* 0x000000250a007986 */ /* 0x0009e8000c101906 */
[----:B------:R-:W2:Y:S02]  /*121e0*/  LDG.E R32, desc[UR6][R26.64+-0x14] ;  /* 0xffffec061a207981 */ /* 0x000ea4000c1e1900 */
[----:B--2---:R-:W-:-:S05]  /*121f0*/  FMNMX.FTZ R39, R37, R32, PT ;  /* 0x0000002025277209 */ /* 0x004fca0003810000 */
[----:B------:R2:W-:Y:S04]  /*12200*/  STG.E desc[UR6][R10.64], R39 ;  /* 0x000000270a007986 */ /* 0x0005e8000c101906 */
[----:B------:R-:W1:Y:S02]  /*12210*/  LDG.E R32, desc[UR6][R26.64+-0x10] ;  /* 0xfffff0061a207981 */ /* 0x000e64000c1e1900 */
[----:B-1----:R-:W-:-:S05]  /*12220*/  FMNMX.FTZ R31, R39, R32, PT ;  /* 0x00000020271f7209 */ /* 0x002fca0003810000 */
        /* <DEDUP_REMOVED lines=12> */
[----:B------:R-:W-:Y:S04]  /*122f0*/  STG.E desc[UR6][R10.64], R31 ;  /* 0x0000001f0a007986 */ /* 0x000fe8000c101906 */
        /* <DEDUP_REMOVED lines=18> */
[----:B------:R-:W2:Y:S01]  /*12420*/  LDG.E R32, desc[UR6][R26.64+0x1c] ;  /* 0x00001c061a207981 */ /* 0x000ea2000c1e1900 */
[----:B------:R-:W-:Y:S02]  /*12430*/  VIADD R30, R30, 0x10 ;  /* 0x000000101e1e7836 */ /* 0x000fe40000000000 */
[----:B------:R-:W-:-:S03]  /*12440*/  VIADD R33, R33, 0x10 ;  /* 0x0000001021217836 */ /* 0x000fc60000000000 */
[----:B------:R-:W-:Y:S02]  /*12450*/  ISETP.NE.AND P1, PT, R30, RZ, PT ;  /* 0x000000ff1e00720c */ /* 0x000fe40003f25270 */
[----:B--2---:R-:W-:-:S05]  /*12460*/  FMNMX.FTZ R31, R37, R32, PT ;  /* 0x00000020251f7209 */ /* 0x004fca0003810000 */
[----:B------:R4:W-:Y:S06]  /*12470*/  STG.E desc[UR6][R10.64], R31 ;  /* 0x0000001f0a007986 */ /* 0x0009ec000c101906 */
[----:B------:R-:W-:Y:S05]  /*12480*/  @P1 BRA `(.L_x_164) ;  /* 0xfffffffc002c1947 */ /* 0x000fea000383ffff */
[----:B----4-:R-:W-:-:S07]  /*12490*/  MOV R31, R16 ;  /* 0x00000010001f7202 */ /* 0x010fce0000000f00 */
.L_x_163:
[----:B------:R-:W-:Y:S01]  /*124a0*/  ISETP.NE.AND P1, PT, R48, RZ, PT ;  /* 0x000000ff3000720c */ /* 0x000fe20003f25270 */
[----:B-1----:R-:W-:-:S12]  /*124b0*/  IMAD.U32 R26, RZ, RZ, UR4 ;  /* 0x00000004ff1a7e24 */ /* 0x002fd8000f8e00ff */
[----:B------:R-:W-:Y:S05]  /*124c0*/  @!P1 BRA `(.L_x_159) ;  /* 0x0000000400149947 */ /* 0x000fea0003800000 */
[----:B------:R-:W-:Y:S01]  /*124d0*/  ISETP.NE.AND P1, PT, R49, RZ, PT ;  /* 0x000000ff3100720c */ /* 0x000fe20003f25270 */
[----:B------:R-:W-:-:S12]  /*124e0*/  @!P3 BRA `(.L_x_165) ;  /* 0x000000000070b947 */ /* 0x000fd80003800000 */
[----:B------:R-:W-:Y:S01]  /*124f0*/  IMAD.IADD R27, R20, 0x1, R31 ;  /* 0x00000001141b7824 */ /* 0x000fe200078e021f */
[----:B------:R-:W2:Y:S03]  /*12500*/  LDG.E R33, desc[UR6][R10.64] ;  /* 0x000000060a217981 */ /* 0x000ea6000c1e1900 */
[----:B------:R-:W-:-:S05]  /*12510*/  IMAD.WIDE R26, R27, 0x4, R28 ;  /* 0x000000041b1a7825 */ /* 0x000fca00078e021c */
[----:B------:R-:W2:Y:S02]  /*12520*/  LDG.E R30, desc[UR6][R26.64] ;  /* 0x000000061a1e7981 */ /* 0x000ea4000c1e1900 */
[----:B--2---:R-:W-:-:S05]  /*12530*/  FMNMX.FTZ R33, R30, R33, PT ;  /* 0x000000211e217209 */ /* 0x004fca0003810000 */
[----:B------:R1:W-:Y:S04]  /*12540*/  STG.E desc[UR6][R10.64], R33 ;  /* 0x000000210a007986 */ /* 0x0003e8000c101906 */
[----:B------:R-:W2:Y:S02]  /*12550*/  LDG.E R30, desc[UR6][R26.64+0x4] ;  /* 0x000004061a1e7981 */ /* 0x000ea4000c1e1900 */
[----:B--2---:R-:W-:-:S05]  /*12560*/  FMNMX.FTZ R35, R33, R30, PT ;  /* 0x0000001e21237209 */ /* 0x004fca0003810000 */
[----:B------:R2:W-:Y:S04]  /*12570*/  STG.E desc[UR6][R10.64], R35 ;  /* 0x000000230a007986 */ /* 0x0005e8000c101906 */
[----:B------:R-:W3:Y:S02]  /*12580*/  LDG.E R30, desc[UR6][R26.64+0x8] ;  /* 0x000008061a1e7981 */ /* 0x000ee4000c1e1900 */
[----:B---3--:R-:W-:-:S05]  /*12590*/  FMNMX.FTZ R37, R35, R30, PT ;  /* 0x0000001e23257209 */ /* 0x008fca0003810000 */
[----:B------:R3:W-:Y:S04]  /*125a0*/  STG.E desc[UR6][R10.64], R37 ;  /* 0x000000250a007986 */ /* 0x0007e8000c101906 */
[----:B------:R-:W4:Y:S02]  /*125b0*/  LDG.E R30, desc[UR6][R26.64+0xc] ;  /* 0x00000c061a1e7981 */ /* 0x000f24000c1e1900 */
[----:B----4-:R-:W-:-:S05]  /*125c0*/  FMNMX.FTZ R39, R37, R30, PT ;  /* 0x0000001e25277209 */ /* 0x010fca0003810000 */
[----:B------:R4:W-:Y:S04]  /*125d0*/  STG.E desc[UR6][R10.64], R39 ;  /* 0x000000270a007986 */ /* 0x0009e8000c101906 */
[----:B------:R-:W1:Y:S02]  /*125e0*/  LDG.E R30, desc[UR6][R26.64+0x10] ;  /* 0x000010061a1e7981 */ /* 0x000e64000c1e1900 */
[----:B-1----:R-:W-:-:S05]  /*125f0*/  FMNMX.FTZ R33, R39, R30, PT ;  /* 0x0000001e27217209 */ /* 0x002fca0003810000 */
[----:B------:R1:W-:Y:S04]  /*12600*/  STG.E desc[UR6][R10.64], R33 ;  /* 0x000000210a007986 */ /* 0x0003e8000c101906 */
[----:B------:R-:W2:Y:S02]  /*12610*/  LDG.E R30, desc[UR6][R26.64+0x14] ;  /* 0x000014061a1e7981 */ /* 0x000ea4000c1e1900 */
[----:B--2---:R-:W-:-:S05]  /*12620*/  FMNMX.FTZ R35, R33, R30, PT ;  /* 0x0000001e21237209 */ /* 0x004fca0003810000 */
[----:B------:R1:W-:Y:S04]  /*12630*/  STG.E desc[UR6][R10.64], R35 ;  /* 0x000000230a007986 */ /* 0x0003e8000c101906 */
[----:B------:R-:W3:Y:S02]  /*12640*/  LDG.E R30, desc[UR6][R26.64+0x18] ;  /* 0x000018061a1e7981 */ /* 0x000ee4000c1e1900 */
[----:B---3--:R-:W-:-:S05]  /*12650*/  FMNMX.FTZ R37, R35, R30, PT ;  /* 0x0000001e23257209 */ /* 0x008fca0003810000 */
[----:B------:R1:W-:Y:S04]  /*12660*/  STG.E desc[UR6][R10.64], R37 ;  /* 0x000000250a007986 */ /* 0x0003e8000c101906 */
[----:B------:R-:W4:Y:S01]  /*12670*/  LDG.E R30, desc[UR6][R26.64+0x1c] ;  /* 0x00001c061a1e7981 */ /* 0x000f22000c1e1900 */
[----:B------:R-:W-:Y:S01]  /*12680*/  VIADD R31, R31, 0x8 ;  /* 0x000000081f1f7836 */ /* 0x000fe20000000000 */
[----:B----4-:R-:W-:-:S05]  /*12690*/  FMNMX.FTZ R39, R37, R30, PT ;  /* 0x0000001e25277209 */ /* 0x010fca0003810000 */
[----:B------:R1:W-:Y:S02]  /*126a0*/  STG.E desc[UR6][R10.64], R39 ;  /* 0x000000270a007986 */ /* 0x0003e4000c101906 */
.L_x_165:
[----:B------:R-:W-:Y:S01]  /*126b0*/  IMAD.U32 R26, RZ, RZ, UR4 ;  /* 0x00000004ff1a7e24 */ /* 0x000fe2000f8e00ff */
[----:B------:R-:W-:Y:S06]  /*126c0*/  @!P1 BRA `(.L_x_159) ;  /* 0x0000000000949947 */ /* 0x000fec0003800000 */
[----:B------:R-:W-:Y:S01]  /*126d0*/  ISETP.NE.AND P1, PT, R18, RZ, PT ;  /* 0x000000ff1200720c */ /* 0x000fe20003f25270 */
[----:B------:R-:W-:-:S12]  /*126e0*/  @!P4 BRA `(.L_x_166) ;  /* 0x000000000040c947 */ /* 0x000fd80003800000 */
[----:B------:R-:W-:Y:S01]  /*126f0*/  IMAD.IADD R27, R20, 0x1, R31 ;  /* 0x00000001141b7824 */ /* 0x000fe200078e021f */
[----:B-1----:R-:W2:Y:S03]  /*12700*/  LDG.E R33, desc[UR6][R10.64] ;  /* 0x000000060a217981 */ /* 0x002ea6000c1e1900 */
[----:B------:R-:W-:-:S05]  /*12710*/  IMAD.WIDE R26, R27, 0x4, R28 ;  /* 0x000000041b1a7825 */ /* 0x000fca00078e021c */
[----:B------:R-:W2:Y:S02]  /*12720*/  LDG.E R30, desc[UR6][R26.64] ;  /* 0x000000061a1e7981 */ /* 0x000ea4000c1e1900 */
[----:B--2---:R-:W-:-:S05]  /*12730*/  FMNMX.FTZ R33, R30, R33, PT ;  /* 0x000000211e217209 */ /* 0x004fca0003810000 */
[----:B------:R2:W-:Y:S04]  /*12740*/  STG.E desc[UR6][R10.64], R33 ;  /* 0x000000210a007986 */ /* 0x0005e8000c101906 */
[----:B------:R-:W3:Y:S02]  /*12750*/  LDG.E R30, desc[UR6][R26.64+0x4] ;  /* 0x000004061a1e7981 */ /* 0x000ee4000c1e1900 */
[----:B---3--:R-:W-:-:S05]  /*12760*/  FMNMX.FTZ R35, R33, R30, PT ;  /* 0x0000001e21237209 */ /* 0x008fca0003810000 */
[----:B------:R2:W-:Y:S04]  /*12770*/  STG.E desc[UR6][R10.64], R35 ;  /* 0x000000230a007986 */ /* 0x0005e8000c101906 */
[----:B------:R-:W3:Y:S02]  /*12780*/  LDG.E R30, desc[UR6][R26.64+0x8] ;  /* 0x000008061a1e7981 */ /* 0x000ee4000c1e1900 */
[----:B---3--:R-:W-:-:S05]  /*12790*/  FMNMX.FTZ R37, R35, R30, PT ;  /* 0x0000001e23257209 */ /* 0x008fca0003810000 */
[----:B------:R2:W-:Y:S04]  /*127a0*/  STG.E desc[UR6][R10.64], R37 ;  /* 0x000000250a007986 */ /* 0x0005e8000c101906 */
[----:B------:R-:W3:Y:S01]  /*127b0*/  LDG.E R30, desc[UR6][R26.64+0xc] ;  /* 0x00000c061a1e7981 */ /* 0x000ee2000c1e1900 */
[----:B------:R-:W-:Y:S01]  /*127c0*/  VIADD R31, R31, 0x4 ;  /* 0x000000041f1f7836 */ /* 0x000fe20000000000 */
[----:B---3--:R-:W-:-:S05]  /*127d0*/  FMNMX.FTZ R39, R37, R30, PT ;  /* 0x0000001e25277209 */ /* 0x008fca0003810000 */
[----:B------:R2:W-:Y:S02]  /*127e0*/  STG.E desc[UR6][R10.64], R39 ;  /* 0x000000270a007986 */ /* 0x0005e4000c101906 */
.L_x_166:
[----:B------:R-:W-:Y:S01]  /*127f0*/  MOV R26, UR4 ;  /* 0x00000004001a7c02 */ /* 0x000fe20008000f00 */
[----:B------:R-:W-:Y:S06]  /*12800*/  @!P1 BRA `(.L_x_159) ;  /* 0x0000000000449947 */ /* 0x000fec0003800000 */
[----:B------:R-:W-:-:S04]  /*12810*/  IMAD.IADD R27, R20, 0x1, R31 ;  /* 0x00000001141b7824 */ /* 0x000fc800078e021f */
[----:B------:R-:W-:Y:S02]  /*12820*/  IMAD.WIDE R28, R27, 0x4, R28 ;  /* 0x000000041b1c7825 */ /* 0x000fe400078e021c */
[----:B------:R-:W3:Y:S04]  /*12830*/  LDG.E R27, desc[UR6][R10.64] ;  /* 0x000000060a1b7981 */ /* 0x000ee8000c1e1900 */
[----:B------:R-:W3:Y:S01]  /*12840*/  LDG.E R26, desc[UR6][R28.64] ;  /* 0x000000061c1a7981 */ /* 0x000ee2000c1e1900 */
[----:B------:R-:W-:Y:S02]  /*12850*/  ISETP.NE.AND P1, PT, R18, 0x1, PT ;  /* 0x000000011200780c */ /* 0x000fe40003f25270 */
[----:B---3--:R-:W-:Y:S01]  /*12860*/  FMNMX.FTZ R27, R26, R27, PT ;  /* 0x0000001b1a1b7209 */ /* 0x008fe20003810000 */
[----:B------:R-:W-:-:S04]  /*12870*/  IMAD.U32 R26, RZ, RZ, UR4 ;  /* 0x00000004ff1a7e24 */ /* 0x000fc8000f8e00ff */
[----:B------:R3:W-:Y:S06]  /*12880*/  STG.E desc[UR6][R10.64], R27 ;  /* 0x0000001b0a007986 */ /* 0x0007ec000c101906 */
[----:B------:R-:W-:Y:S05]  /*12890*/  @!P1 BRA `(.L_x_159) ;  /* 0x0000000000209947 */ /* 0x000fea0003800000 */
[----:B------:R-:W4:Y:S01]  /*128a0*/  LDG.E R26, desc[UR6][R28.64+0x4] ;  /* 0x000004061c1a7981 */ /* 0x000f22000c1e1900 */
[----:B------:R-:W-:Y:S02]  /*128b0*/  ISETP.NE.AND P1, PT, R18, 0x2, PT ;  /* 0x000000021200780c */ /* 0x000fe40003f25270 */
[----:B----4-:R-:W-:-:S05]  /*128c0*/  FMNMX.FTZ R31, R27, R26, PT ;  /* 0x0000001a1b1f7209 */ /* 0x010fca0003810000 */
[----:B------:R4:W-:Y:S06]  /*128d0*/  STG.E desc[UR6][R10.64], R31 ;  /* 0x0000001f0a007986 */ /* 0x0009ec000c101906 */
[----:B------:R-:W3:Y:S02]  /*128e0*/  @P1 LDG.E R26, desc[UR6][R28.64+0x8] ;  /* 0x000008061c1a1981 */ /* 0x000ee4000c1e1900 */
[----:B---3--:R-:W-:Y:S01]  /*128f0*/  @P1 FMNMX.FTZ R27, R31, R26, PT ;  /* 0x0000001a1f1b1209 */ /* 0x008fe20003810000 */
[----:B------:R-:W-:-:S04]  /*12900*/  IMAD.U32 R26, RZ, RZ, UR4 ;  /* 0x00000004ff1a7e24 */ /* 0x000fc8000f8e00ff */
[----:B------:R4:W-:Y:S03]  /*12910*/  @P1 STG.E desc[UR6][R10.64], R27 ;  /* 0x0000001b0a001986 */ /* 0x0009e6000c101906 */
.L_x_159:
[----:B-1----:R-:W5:Y:S01]  /*12920*/  LDG.E R29, desc[UR6][R6.64] ;  /* 0x00000006061d7981 */ /* 0x002f62000c1e1900 */
[----:B---34-:R-:W2:Y:S01]  /*12930*/  LDC R27, c[0x0][0x420] ;  /* 0x00010800ff1b7b82 */ /* 0x018ea20000000800 */
[----:B------:R-:W1:Y:S01]  /*12940*/  LDCU UR4, c[0x0][0x430] ;  /* 0x00008600ff0477ac */ /* 0x000e620008000800 */
[----:B------:R-:W-:Y:S02]  /*12950*/  IMAD.IADD R28, R21, 0x1, R26 ;  /* 0x00000001151c7824 */ /* 0x000fe400078e021a */
[----:B------:R-:W-:Y:S01]  /*12960*/  IMAD.WIDE R24, R43, 0x2, R24 ;  /* 0x000000022b187825 */ /* 0x000fe200078e0218 */
[----:B------:R-:W3:Y:S03]  /*12970*/  LDCU.64 UR12, c[0x0][0x3d8] ;  /* 0x00007b00ff0c77ac */ /* 0x000ee60008000a00 */
[----:B------:R-:W4:Y:S01]  /*12980*/  LDC.64 R30, c[0x0][0x3b8] ;  /* 0x0000ee00ff1e7b82 */ /* 0x000f220000000a00 */
[----:B-1----:R-:W-:Y:S01]  /*12990*/  IMAD R28, R28, UR4, RZ ;  /* 0x000000041c1c7c24 */ /* 0x002fe2000f8e02ff */
[----:B---3--:R-:W-:-:S03]  /*129a0*/  UISETP.NE.U32.AND UP0, UPT, UR12, URZ, UPT ;  /* 0x000000ff0c00728c */ /* 0x008fc6000bf05070 */
[----:B--2---:R-:W-:Y:S01]  /*129b0*/  IMAD.IADD R33, R28, 0x1, R27 ;  /* 0x000000011c217824 */ /* 0x004fe200078e021b */
[----:B------:R-:W-:Y:S01]  /*129c0*/  ISETP.GE.AND P1, PT, R27, 0x1, PT ;  /* 0x000000011b00780c */ /* 0x000fe20003f26270 */
[----:B------:R-:W-:Y:S02]  /*129d0*/  UISETP.NE.AND.EX UP0, UPT, UR13, URZ, UPT, UP0 ;  /* 0x000000ff0d00728c */ /* 0x000fe4000bf05300 */
[----:B----4-:R-:W-:-:S05]  /*129e0*/  IMAD.WIDE R30, R33, 0x4, R30 ;  /* 0x00000004211e7825 */ /* 0x010fca00078e021e */
[----:B-----5:R1:W-:Y:S02]  /*129f0*/  STG.E desc[UR6][R30.64], R29 ;  /* 0x0000001d1e007986 */ /* 0x0203e4000c101906 */
[----:B------:R-:W-:Y:S05]  /*12a00*/  BRA.U !UP0, `(.L_x_167) ;  /* 0x0000000108f07547 */ /* 0x000fea000b800000 */
[----:B-1----:R-:W2:Y:S01]  /*12a10*/  LDG.E.U16.CONSTANT R29, desc[UR6][R24.64] ;  /* 0x00000006181d7981 */ /* 0x002ea2000c1e9500 */
[----:B------:R-:W1:Y:S01]  /*12a20*/  LDC R35, c[0x0][0x448] ;  /* 0x00011200ff237b82 */ /* 0x000e620000000800 */
[----:B------:R-:W-:Y:S01]  /*12a30*/  IABS R38, R34 ;  /* 0x0000002200267213 */ /* 0x000fe20000000000 */
[----:B------:R-:W-:Y:S01]  /*12a40*/  UMOV UR4, 0x400 ;  /* 0x0000040000047882 */ /* 0x000fe20000000000 */
[----:B------:R-:W-:Y:S01]  /*12a50*/  IABS R39, R23 ;  /* 0x0000001700277213 */ /* 0x000fe20000000000 */
[----:B------:R-:W-:-:S04]  /*12a60*/  UIADD3 UR4, UPT, UPT, UR4, 0x4, URZ ;  /* 0x0000000404047890 */ /* 0x000fc8000fffe0ff */
[----:B------:R-:W3:Y:S01]  /*12a70*/  S2UR UR5, SR_CgaCtaId ;  /* 0x00000000000579c3 */ /* 0x000ee20000008800 */
[----:B-1----:R-:W-:-:S04]  /*12a80*/  IABS R32, R35 ;  /* 0x0000002300207213 */ /* 0x002fc80000000000 */
[----:B------:R-:W1:Y:S01]  /*12a90*/  I2F.RP R36, R32 ;  /* 0x0000002000247306 */ /* 0x000e620000209400 */
[----:B---3--:R-:W-:-:S07]  /*12aa0*/  ULEA UR4, UR5, UR4, 0x18 ;  /* 0x0000000405047291 */ /* 0x008fce000f8ec0ff */
[----:B-1----:R-:W1:Y:S02]  /*12ab0*/  MUFU.RCP R36, R36 ;  /* 0x0000002400247308 */ /* 0x002e640000001000 */
[----:B-1----:R-:W-:-:S06]  /*12ac0*/  VIADD R30, R36, 0xffffffe ;  /* 0x0ffffffe241e7836 */ /* 0x002fcc0000000000 */
[----:B------:R-:W1:Y:S08]  /*12ad0*/  I2F.RP R36, R39 ;  /* 0x0000002700247306 */ /* 0x000e700000209400 */
[----:B------:R3:W4:Y:S08]  /*12ae0*/  F2I.FTZ.U32.TRUNC.NTZ R31, R30 ;  /* 0x0000001e001f7305 */ /* 0x000730000021f000 */
[----:B-1----:R-:W1:Y:S01]  /*12af0*/  MUFU.RCP R36, R36 ;  /* 0x0000002400247308 */ /* 0x002e620000001000 */
[----:B---3--:R-:W-:Y:S01]  /*12b00*/  IMAD.MOV.U32 R30, RZ, RZ, RZ ;  /* 0x000000ffff1e7224 */ /* 0x008fe200078e00ff */
[----:B----4-:R-:W-:-:S05]  /*12b10*/  IADD3 R37, PT, PT, RZ, -R31, RZ ;  /* 0x8000001fff257210 */ /* 0x010fca0007ffe0ff */
[----:B------:R-:W-:-:S04]  /*12b20*/  IMAD R37, R37, R32, RZ ;  /* 0x0000002025257224 */ /* 0x000fc800078e02ff */
[----:B------:R-:W-:-:S04]  /*12b30*/  IMAD.HI.U32 R37, R31, R37, R30 ;  /* 0x000000251f257227 */ /* 0x000fc800078e001e */
[----:B------:R-:W-:Y:S02]  /*12b40*/  IMAD.MOV.U32 R31, RZ, RZ, R38 ;  /* 0x000000ffff1f7224 */ /* 0x000fe400078e0026 */
[----:B-1----:R-:W-:Y:S02]  /*12b50*/  VIADD R38, R36, 0xffffffe ;  /* 0x0ffffffe24267836 */ /* 0x002fe40000000000 */
[----:B------:R-:W-:-:S04]  /*12b60*/  IMAD.HI.U32 R37, R37, R31, RZ ;  /* 0x0000001f25257227 */ /* 0x000fc800078e00ff */
[----:B------:R-:W-:-:S04]  /*12b70*/  IMAD.MOV R30, RZ, RZ, -R37 ;  /* 0x000000ffff1e7224 */ /* 0x000fc800078e0a25 */
[----:B------:R-:W-:Y:S01]  /*12b80*/  IMAD R31, R32, R30, R31 ;  /* 0x0000001e201f7224 */ /* 0x000fe200078e021f */
[----:B------:R-:W-:-:S04]  /*12b90*/  LOP3.LUT R30, R34, R35, RZ, 0x3c, !PT ;  /* 0x00000023221e7212 */ /* 0x000fc800078e3cff */
[----:B------:R-:W-:Y:S02]  /*12ba0*/  ISETP.GT.U32.AND P6, PT, R32, R31, PT ;  /* 0x0000001f2000720c */ /* 0x000fe40003fc4070 */
[----:B------:R-:W-:-:S11]  /*12bb0*/  ISETP.GE.AND P2, PT, R30, RZ, PT ;  /* 0x000000ff1e00720c */ /* 0x000fd60003f46270 */
[----:B------:R-:W-:Y:S02]  /*12bc0*/  @!P6 IMAD.IADD R31, R31, 0x1, -R32 ;  /* 0x000000011f1fe824 */ /* 0x000fe400078e0a20 */
[----:B------:R-:W-:Y:S01]  /*12bd0*/  @!P6 VIADD R37, R37, 0x1 ;  /* 0x000000012525e836 */ /* 0x000fe20000000000 */
[----:B------:R-:W-:Y:S02]  /*12be0*/  ISETP.NE.AND P6, PT, R35, RZ, PT ;  /* 0x000000ff2300720c */ /* 0x000fe40003fc5270 */
[----:B------:R-:W-:Y:S02]  /*12bf0*/  ISETP.GE.U32.AND P5, PT, R31, R32, PT ;  /* 0x000000201f00720c */ /* 0x000fe40003fa6070 */
[----:B------:R-:W1:Y:S11]  /*12c00*/  F2I.FTZ.U32.TRUNC.NTZ R31, R38 ;  /* 0x00000026001f7305 */ /* 0x000e76000021f000 */
[----:B------:R-:W-:Y:S01]  /*12c10*/  @P5 IADD3 R37, PT, PT, R37, 0x1, RZ ;  /* 0x0000000125255810 */ /* 0x000fe20007ffe0ff */
[----:B-1----:R-:W-:-:S04]  /*12c20*/  IMAD.MOV R30, RZ, RZ, -R31 ;  /* 0x000000ffff1e7224 */ /* 0x002fc800078e0a1f */
[----:B------:R-:W-:-:S04]  /*12c30*/  IMAD.MOV.U32 R32, RZ, RZ, R37 ;  /* 0x000000ffff207224 */ /* 0x000fc800078e0025 */
[----:B------:R-:W-:Y:S01]  /*12c40*/  @!P2 IMAD.MOV R32, RZ, RZ, -R32 ;  /* 0x000000ffff20a224 */ /* 0x000fe200078e0a20 */
[----:B------:R-:W-:Y:S01]  /*12c50*/  @!P6 LOP3.LUT R32, RZ, R35, RZ, 0x33, !PT ;  /* 0x00000023ff20e212 */ /* 0x000fe200078e33ff */
[----:B------:R-:W-:Y:S01]  /*12c60*/  IMAD R35, R30, R39, RZ ;  /* 0x000000271e237224 */ /* 0x000fe200078e02ff */
[----:B------:R-:W-:Y:S01]  /*12c70*/  ISETP.NE.AND P6, PT, R23, RZ, PT ;  /* 0x000000ff1700720c */ /* 0x000fe20003fc5270 */
[----:B------:R-:W-:Y:S01]  /*12c80*/  IMAD.MOV.U32 R30, RZ, RZ, RZ ;  /* 0x000000ffff1e7224 */ /* 0x000fe200078e00ff */
[----:B------:R-:W-:Y:S02]  /*12c90*/  IABS R36, R32 ;  /* 0x0000002000247213 */ /* 0x000fe40000000000 */
[----:B------:R-:W-:Y:S01]  /*12ca0*/  ISETP.GE.AND P5, PT, R32, RZ, PT ;  /* 0x000000ff2000720c */ /* 0x000fe20003fa6270 */
[----:B------:R-:W-:-:S04]  /*12cb0*/  IMAD.HI.U32 R30, R31, R35, R30 ;  /* 0x000000231f1e7227 */ /* 0x000fc800078e001e */
[----:B------:R-:W-:-:S04]  /*12cc0*/  IMAD.MOV.U32 R31, RZ, RZ, R36 ;  /* 0x000000ffff1f7224 */ /* 0x000fc800078e0024 */
[----:B------:R-:W-:-:S04]  /*12cd0*/  IMAD.HI.U32 R30, R30, R31, RZ ;  /* 0x0000001f1e1e7227 */ /* 0x000fc800078e00ff */
[----:B------:R-:W-:-:S04]  /*12ce0*/  IMAD.MOV R30, RZ, RZ, -R30 ;  /* 0x000000ffff1e7224 */ /* 0x000fc800078e0a1e */
[----:B------:R-:W-:-:S05]  /*12cf0*/  IMAD R30, R39, R30, R31 ;  /* 0x0000001e271e7224 */ /* 0x000fca00078e021f */
[----:B------:R-:W-:-:S13]  /*12d00*/  ISETP.GT.U32.AND P2, PT, R39, R30, PT ;  /* 0x0000001e2700720c */ /* 0x000fda0003f44070 */
[----:B------:R-:W-:-:S04]  /*12d10*/  @!P2 IADD3 R30, PT, PT, R30, -R39, RZ ;  /* 0x800000271e1ea210 */ /* 0x000fc80007ffe0ff */
[----:B------:R-:W-:-:S13]  /*12d20*/  ISETP.GT.U32.AND P2, PT, R39, R30, PT ;  /* 0x0000001e2700720c */ /* 0x000fda0003f44070 */
[----:B------:R-:W-:-:S04]  /*12d30*/  @!P2 IMAD.IADD R30, R30, 0x1, -R39 ;  /* 0x000000011e1ea824 */ /* 0x000fc800078e0a27 */
[----:B------:R-:W-:Y:S01]  /*12d40*/  @!P5 IMAD.MOV R30, RZ, RZ, -R30 ;  /* 0x000000ffff1ed224 */ /* 0x000fe200078e0a1e */
[----:B------:R-:W-:-:S04]  /*12d50*/  @!P6 LOP3.LUT R30, RZ, R23, RZ, 0x33, !PT ;  /* 0x00000017ff1ee212 */ /* 0x000fc800078e33ff */
[----:B------:R-:W-:Y:S02]  /*12d60*/  LEA R32, R30, UR4, 0x2 ;  /* 0x000000041e207c11 */ /* 0x000fe4000f8e10ff */
[----:B------:R-:W1:Y:S04]  /*12d70*/  LDC.64 R30, c[0x0][0x3d8] ;  /* 0x0000f600ff1e7b82 */ /* 0x000e680000000a00 */
[----:B------:R-:W3:Y:S01]  /*12d80*/  LDS R32, [R32] ;  /* 0x0000000020207984 */ /* 0x000ee20000000800 */
[----:B-1----:R-:W-:-:S04]  /*12d90*/  IMAD.WIDE R30, R33, 0x4, R30 ;  /* 0x00000004211e7825 */ /* 0x002fc800078e021e */
[----:B--2---:R-:W-:-:S05]  /*12da0*/  HADD2.F32 R29, -RZ, R29.H0_H0 ;  /* 0x2000001dff1d7230 */ /* 0x004fca0000004100 */
[----:B---3--:R-:W-:-:S05]  /*12db0*/  FADD.FTZ R29, R29, -R32 ;  /* 0x800000201d1d7221 */ /* 0x008fca0000010000 */
[----:B------:R2:W-:Y:S02]  /*12dc0*/  STG.E desc[UR6][R30.64], R29 ;  /* 0x0000001d1e007986 */ /* 0x0005e4000c101906 */
.L_x_167:
[----:B------:R-:W-:Y:S05]  /*12dd0*/  @!P1 BRA `(.L_x_168) ;  /* 0x0000001c00ac9947 */ /* 0x000fea0003800000 */
[----:B------:R-:W1:Y:S01]  /*12de0*/  LDC R33, c[0x0][0x448] ;  /* 0x00011200ff217b82 */ /* 0x000e620000000800 */
[----:B------:R-:W-:Y:S02]  /*12df0*/  IABS R37, R34 ;  /* 0x0000002200257213 */ /* 0x000fe40000000000 */
[----:B------:R-:W-:Y:S02]  /*12e00*/  IABS R38, R23 ;  /* 0x0000001700267213 */ /* 0x000fe40000000000 */
[-C--:B-12---:R-:W-:Y:S02]  /*12e10*/  IABS R29, R33.reuse ;  /* 0x00000021001d7213 */ /* 0x086fe40000000000 */
[----:B------:R-:W-:Y:S02]  /*12e20*/  LOP3.LUT R34, R34, R33, RZ, 0x3c, !PT ;  /* 0x0000002122227212 */ /* 0x000fe400078e3cff */
[----:B------:R-:W1:Y:S02]  /*12e30*/  I2F.RP R32, R29 ;  /* 0x0000001d00207306 */ /* 0x000e640000209400 */
[----:B------:R-:W-:-:S06]  /*12e40*/  ISETP.GE.AND P5, PT, R34, RZ, PT ;  /* 0x000000ff2200720c */ /* 0x000fcc0003fa6270 */
[----:B-1----:R-:W1:Y:S02]  /*12e50*/  MUFU.RCP R32, R32 ;  /* 0x0000002000207308 */ /* 0x002e640000001000 */
[----:B-1----:R-:W-:-:S06]  /*12e60*/  VIADD R30, R32, 0xffffffe ;  /* 0x0ffffffe201e7836 */ /* 0x002fcc0000000000 */
[----:B------:R1:W2:Y:S02]  /*12e70*/  F2I.FTZ.U32.TRUNC.NTZ R31, R30 ;  /* 0x0000001e001f7305 */ /* 0x0002a4000021f000 */
[----:B-1----:R-:W-:Y:S02]  /*12e80*/  IMAD.MOV.U32 R30, RZ, RZ, RZ ;  /* 0x000000ffff1e7224 */ /* 0x002fe400078e00ff */
[----:B--2---:R-:W-:-:S04]  /*12e90*/  IMAD.MOV R36, RZ, RZ, -R31 ;  /* 0x000000ffff247224 */ /* 0x004fc800078e0a1f */
[----:B------:R-:W-:Y:S02]  /*12ea0*/  IMAD R35, R36, R29, RZ ;  /* 0x0000001d24237224 */ /* 0x000fe400078e02ff */
[----:B------:R-:W-:Y:S01]  /*12eb0*/  IMAD.MOV.U32 R36, RZ, RZ, R37 ;  /* 0x000000ffff247224 */ /* 0x000fe200078e0025 */
[----:B------:R-:W-:Y:S01]  /*12ec0*/  MOV R37, R38 ;  /* 0x0000002600257202 */ /* 0x000fe20000000f00 */
[----:B------:R-:W-:-:S03]  /*12ed0*/  IMAD.HI.U32 R35, R31, R35, R30 ;  /* 0x000000231f237227 */ /* 0x000fc600078e001e */
[----:B------:R-:W1:Y:S03]  /*12ee0*/  I2F.RP R32, R37 ;  /* 0x0000002500207306 */ /* 0x000e660000209400 */
[----:B------:R-:W-:-:S04]  /*12ef0*/  IMAD.HI.U32 R35, R35, R36, RZ ;  /* 0x0000002423237227 */ /* 0x000fc800078e00ff */
[----:B------:R-:W-:-:S04]  /*12f00*/  IMAD.MOV R30, RZ, RZ, -R35 ;  /* 0x000000ffff1e7224 */ /* 0x000fc800078e0a23 */
[C---:B------:R-:W-:Y:S01]  /*12f10*/  IMAD R30, R29.reuse, R30, R36 ;  /* 0x0000001e1d1e7224 */ /* 0x040fe200078e0224 */
[----:B-1----:R-:W1:Y:S04]  /*12f20*/  MUFU.RCP R32, R32 ;  /* 0x0000002000207308 */ /* 0x002e680000001000 */
[----:B------:R-:W-:-:S13]  /*12f30*/  ISETP.GT.U32.AND P1, PT, R29, R30, PT ;  /* 0x0000001e1d00720c */ /* 0x000fda0003f24070 */
[----:B------:R-:W-:Y:S02]  /*12f40*/  @!P1 IMAD.IADD R30, R30, 0x1, -R29 ;  /* 0x000000011e1e9824 */ /* 0x000fe400078e0a1d */
[----:B------:R-:W-:Y:S01]  /*12f50*/  @!P1 VIADD R35, R35, 0x1 ;  /* 0x0000000123239836 */ /* 0x000fe20000000000 */
[----:B------:R-:W-:Y:S01]  /*12f60*/  ISETP.NE.AND P1, PT, R33, RZ, PT ;  /* 0x000000ff2100720c */ /* 0x000fe20003f25270 */
[----:B-1----:R-:W-:Y:S01]  /*12f70*/  VIADD R31, R32, 0xffffffe ;  /* 0x0ffffffe201f7836 */ /* 0x002fe20000000000 */
[----:B------:R-:W-:-:S05]  /*12f80*/  ISETP.GE.U32.AND P2, PT, R30, R29, PT ;  /* 0x0000001d1e00720c */ /* 0x000fca0003f46070 */
[----:B------:R-:W1:Y:S08]  /*12f90*/  F2I.FTZ.U32.TRUNC.NTZ R31, R31 ;  /* 0x0000001f001f7305 */ /* 0x000e70000021f000 */
[----:B------:R-:W-:-:S04]  /*12fa0*/  @P2 VIADD R35, R35, 0x1 ;  /* 0x0000000123232836 */ /* 0x000fc80000000000 */
[----:B------:R-:W-:Y:S01]  /*12fb0*/  IMAD.MOV.U32 R29, RZ, RZ, R35 ;  /* 0x000000ffff1d7224 */ /* 0x000fe200078e0023 */
[----:B-1----:R-:W-:-:S03]  /*12fc0*/  IADD3 R30, PT, PT, RZ, -R31, RZ ;  /* 0x8000001fff1e7210 */ /* 0x002fc60007ffe0ff */
[----:B------:R-:W-:Y:S01]  /*12fd0*/  @!P5 IMAD.MOV R29, RZ, RZ, -R29 ;  /* 0x000000ffff1dd224 */ /* 0x000fe200078e0a1d */
[----:B------:R-:W-:Y:S02]  /*12fe0*/  @!P1 LOP3.LUT R29, RZ, R33, RZ, 0x33, !PT ;  /* 0x00000021ff1d9212 */ /* 0x000fe400078e33ff */
[----:B------:R-:W-:Y:S01]  /*12ff0*/  ISETP.NE.AND P5, PT, R23, RZ, PT ;  /* 0x000000ff1700720c */ /* 0x000fe20003fa5270 */
[----:B------:R-:W-:Y:S01]  /*13000*/  IMAD R33, R30, R37, RZ ;  /* 0x000000251e217224 */ /* 0x000fe200078e02ff */
[----:B------:R-:W-:Y:S01]  /*13010*/  IABS R32, R29 ;  /* 0x0000001d00207213 */ /* 0x000fe20000000000 */
[----:B------:R-:W-:Y:S01]  /*13020*/  IMAD.MOV.U32 R30, RZ, RZ, RZ ;  /* 0x000000ffff1e7224 */ /* 0x000fe200078e00ff */
[----:B------:R-:W-:-:S03]  /*13030*/  ISETP.GE.AND P2, PT, R29, RZ, PT ;  /* 0x000000ff1d00720c */ /* 0x000fc60003f46270 */
[----:B------:R-:W-:-:S04]  /*13040*/  IMAD.HI.U32 R30, R31, R33, R30 ;  /* 0x000000211f1e7227 */ /* 0x000fc800078e001e */
[----:B------:R-:W-:-:S04]  /*13050*/  IMAD.MOV.U32 R31, RZ, RZ, R32 ;  /* 0x000000ffff1f7224 */ /* 0x000fc800078e0020 */
[----:B------:R-:W-:-:S04]  /*13060*/  IMAD.HI.U32 R30, R30, R31, RZ ;  /* 0x0000001f1e1e7227 */ /* 0x000fc800078e00ff */
[----:B------:R-:W-:-:S04]  /*13070*/  IMAD.MOV R30, RZ, RZ, -R30 ;  /* 0x000000ffff1e7224 */ /* 0x000fc800078e0a1e */
[----:B------:R-:W-:-:S05]  /*13080*/  IMAD R30, R37, R30, R31 ;  /* 0x0000001e251e7224 */ /* 0x000fca00078e021f */
[----:B------:R-:W-:-:S13]  /*13090*/  ISETP.GT.U32.AND P1, PT, R37, R30, PT ;  /* 0x0000001e2500720c */ /* 0x000fda0003f24070 */
[----:B------:R-:W-:-:S05]  /*130a0*/  @!P1 IMAD.IADD R30, R30, 0x1, -R37 ;  /* 0x000000011e1e9824 */ /* 0x000fca00078e0a25 */
[----:B------:R-:W-:-:S13]  /*130b0*/  ISETP.GT.U32.AND P1, PT, R37, R30, PT ;  /* 0x0000001e2500720c */ /* 0x000fda0003f24070 */
[----:B------:R-:W-:-:S05]  /*130c0*/  @!P1 IMAD.IADD R30, R30, 0x1, -R37 ;  /* 0x000000011e1e9824 */ /* 0x000fca00078e0a25 */
[----:B------:R-:W-:Y:S02]  /*130d0*/  @!P2 IADD3 R30, PT, PT, -R30, RZ, RZ ;  /* 0x000000ff1e1ea210 */ /* 0x000fe40007ffe1ff */
[----:B------:R-:W-:-:S05]  /*130e0*/  @!P5 LOP3.LUT R30, RZ, R23, RZ, 0x33, !PT ;  /* 0x00000017ff1ed212 */ /* 0x000fca00078e33ff */
[----:B------:R-:W-:Y:S01]  /*130f0*/  IMAD.MOV.U32 R44, RZ, RZ, R30 ;  /* 0x000000ffff2c7224 */ /* 0x000fe200078e001e */
[----:B------:R-:W-:Y:S06]  /*13100*/  @!P0 BRA `(.L_x_169) ;  /* 0x0000000c00f08947 */ /* 0x000fec0003800000 */
[----:B------:R-:W-:Y:S01]  /*13110*/  ISETP.GE.U32.AND P2, PT, R27, 0x8, PT ;  /* 0x000000081b00780c */ /* 0x000fe20003f46070 */
[----:B------:R-:W1:Y:S01]  /*13120*/  LDCU UR5, c[0x0][0x420] ;  /* 0x00008400ff0577ac */ /* 0x000e620008000800 */
[----:B------:R-:W-:-:S11]  /*13130*/  ISETP.NE.AND P1, PT, R50, RZ, PT ;  /* 0x000000ff3200720c */ /* 0x000fd60003f25270 */
[----:B------:R-:W-:Y:S05]  /*13140*/  @!P2 BRA `(.L_x_170) ;  /* 0x0000000400c8a947 */ /* 0x000fea0003800000 */
[----:B------:R-:W2:Y:S01]  /*13150*/  LDCU.64 UR10, c[0x0][0x3b8] ;  /* 0x00007700ff0a77ac */ /* 0x000ea20008000a00 */
[----:B------:R-:W-:-:S05]  /*13160*/  UMOV UR4, URZ ;  /* 0x000000ff00047c82 */ /* 0x000fca0008000000 */
.L_x_171:
[----:B---3--:R-:W3:Y:S01]  /*13170*/  LDC R59, c[0x0][0x428] ;  /* 0x00010a00ff3b7b82 */ /* 0x008ee20000000800 */
[----:B-1----:R-:W-:Y:S01]  /*13180*/  UIADD3 UR8, UPT, UPT, UR5, -0x1, URZ ;  /* 0xffffffff05087890 */ /* 0x002fe2000fffe0ff */
[----:B-----5:R-:W-:-:S06]  /*13190*/  IMAD.IADD R44, R15, 0x1, R44 ;  /* 0x000000010f2c7824 */ /* 0x020fcc00078e022c */
[----:B------:R-:W1:Y:S01]  /*131a0*/  LDC.64 R42, c[0x0][0x3f8] ;  /* 0x0000fe00ff2a7b82 */ /* 0x000e620000000a00 */
[----:B------:R-:W-:Y:S02]  /*131b0*/  USHF.R.S32.HI UR9, URZ, 0x1f, UR5 ;  /* 0x0000001fff097899 */ /* 0x000fe40008011405 */
[----:B------:R-:W-:-:S05]  /*131c0*/  IADD3 R38, P2, PT, R28, UR5, RZ ;  /* 0x000000051c267c10 */ /* 0x000fca000ff5e0ff */
[----:B------:R-:W4:Y:S01]  /*131d0*/  LDC.64 R46, c[0x0][0x400] ;  /* 0x00010000ff2e7b82 */ /* 0x000f220000000a00 */
[----:B---3--:R-:W-:-:S04]  /*131e0*/  IMAD R30, R59, UR8, R3 ;  /* 0x000000083b1e7c24 */ /* 0x008fc8000f8e0203 */
[----:B------:R-:W-:-:S03]  /*131f0*/  IMAD R37, R30, R23, R44 ;  /* 0x000000171e257224 */ /* 0x000fc600078e022c */
[----:B------:R-:W3:Y:S01]  /*13200*/  LDC.64 R44, c[0x0][0x418] ;  /* 0x00010600ff2c7b82 */ /* 0x000ee20000000a00 */
[----:B-1----:R-:W-:-:S05]  /*13210*/  IMAD.WIDE R30, R37, 0x4, R42 ;  /* 0x00000004251e7825 */ /* 0x002fca00078e022a */
[----:B------:R-:W4:Y:S01]  /*13220*/  LDG.E R29, desc[UR6][R30.64] ;  /* 0x000000061e1d7981 */ /* 0x000f22000c1e1900 */
[----:B------:R-:W-:Y:S01]  /*13230*/  IMAD.SHL.U32 R36, R38, 0x4, RZ ;  /* 0x0000000426247824 */ /* 0x000fe200078e00ff */
[----:B------:R-:W-:-:S04]  /*13240*/  LEA.HI.X.SX32 R33, R28, UR9, 0x1, P2 ;  /* 0x000000091c217c11 */ /* 0x000fc800090f0eff */
[----:B------:R-:W-:Y:S02]  /*13250*/  SHF.L.U64.HI R38, R38, 0x2, R33 ;  /* 0x0000000226267819 */ /* 0x000fe40000010221 */
[----:B--2---:R-:W-:-:S04]  /*13260*/  IADD3 R32, P2, PT, R36, UR10, RZ ;  /* 0x0000000a24207c10 */ /* 0x004fc8000ff5e0ff */
[----:B------:R-:W-:Y:S01]  /*13270*/  IADD3.X R33, PT, PT, R38, UR11, RZ, P2, !PT ;  /* 0x0000000b26217c10 */ /* 0x000fe200097fe4ff */
[----:B---3--:R-:W-:-:S04]  /*13280*/  IMAD.WIDE R34, R37, 0x4, R44 ;  /* 0x0000000425227825 */ /* 0x008fc800078e022c */
[----:B----4-:R1:W-:Y:S04]  /*13290*/  STG.E desc[UR6][R32.64+-0x4], R29 ;  /* 0xfffffc1d20007986 */ /* 0x0103e8000c101906 */
[----:B------:R-:W2:Y:S01]  /*132a0*/  LDG.E R41, desc[UR6][R34.64] ;  /* 0x0000000622297981 */ /* 0x000ea2000c1e1900 */
[----:B------:R-:W-:Y:S01]  /*132b0*/  IADD3 R30, P2, PT, R36, UR12, RZ ;  /* 0x0000000c241e7c10 */ /* 0x000fe2000ff5e0ff */
[----:B------:R-:W-:-:S03]  /*132c0*/  IMAD.WIDE R36, R37, 0x4, R46 ;  /* 0x0000000425247825 */ /* 0x000fc600078e022e */
[----:B------:R-:W-:-:S05]  /*132d0*/  IADD3.X R31, PT, PT, R38, UR13, RZ, P2, !PT ;  /* 0x0000000d261f7c10 */ /* 0x000fca00097fe4ff */
[----:B--2---:R2:W-:Y:S04]  /*132e0*/  STG.E desc[UR6][R30.64+-0x4], R41 ;  /* 0xfffffc291e007986 */ /* 0x0045e8000c101906 */
[----:B------:R-:W3:Y:S01]  /*132f0*/  LDG.E R36, desc[UR6][R36.64] ;  /* 0x0000000624247981 */ /* 0x000ee2000c1e1900 */
[----:B------:R-:W-:-:S04]  /*13300*/  IMAD R56, R59, UR8, -R59 ;  /* 0x000000083b387c24 */ /* 0x000fc8000f8e0a3b */
[----:B------:R-:W-:Y:S02]  /*13310*/  IMAD.IADD R38, R3, 0x1, R56 ;  /* 0x0000000103267824 */ /* 0x000fe400078e0238 */
[----:B---3--:R-:W-:-:S04]  /*13320*/  IMAD.IADD R39, R15, 0x1, R36 ;  /* 0x000000010f277824 */ /* 0x008fc800078e0224 */
[----:B-1----:R-:W-:-:S04]  /*13330*/  IMAD R29, R38, R23, R39 ;  /* 0x00000017261d7224 */ /* 0x002fc800078e0227 */
[----:B------:R-:W-:-:S05]  /*13340*/  IMAD.WIDE R34, R29, 0x4, R42 ;  /* 0x000000041d227825 */ /* 0x000fca00078e022a */
[----:B------:R-:W3:Y:S01]  /*13350*/  LDG.E R55, desc[UR6][R34.64] ;  /* 0x0000000622377981 */ /* 0x000ee2000c1e1900 */
[----:B------:R-:W-:-:S03]  /*13360*/  IMAD.WIDE R38, R29, 0x4, R44 ;  /* 0x000000041d267825 */ /* 0x000fc600078e022c */
[----:B---3--:R-:W-:Y:S04]  /*13370*/  STG.E desc[UR6][R32.64+-0x8], R55 ;  /* 0xfffff83720007986 */ /* 0x008fe8000c101906 */
[----:B------:R-:W3:Y:S01]  /*13380*/  LDG.E R39, desc[UR6][R38.64] ;  /* 0x0000000626277981 */ /* 0x000ee2000c1e1900 */
[----:B--2---:R-:W-:-:S04]  /*13390*/  IMAD.WIDE R40, R29, 0x4, R46 ;  /* 0x000000041d287825 */ /* 0x004fc800078e022e */
[----:B------:R-:W-:Y:S01]  /*133a0*/  IMAD.IADD R56, R56, 0x1, -R59 ;  /* 0x0000000138387824 */ /* 0x000fe200078e0a3b */
[----:B---3--:R1:W-:Y:S04]  /*133b0*/  STG.E desc[UR6][R30.64+-0x8], R39 ;  /* 0xfffff8271e007986 */ /* 0x0083e8000c101906 */
[----:B------:R-:W2:Y:S01]  /*133c0*/  LDG.E R40, desc[UR6][R40.64] ;  /* 0x0000000628287981 */ /* 0x000ea2000c1e1900 */
[----:B------:R-:W-:Y:S01]  /*133d0*/  IADD3 R36, PT, PT, R3, R56, RZ ;  /* 0x0000003803247210 */ /* 0x000fe20007ffe0ff */
[----:B--2---:R-:W-:-:S04]  /*133e0*/  IMAD.IADD R29, R15, 0x1, R40 ;  /* 0x000000010f1d7824 */ /* 0x004fc800078e0228 */
[----:B------:R-:W-:-:S04]  /*133f0*/  IMAD R29, R36, R23, R29 ;  /* 0x00000017241d7224 */ /* 0x000fc800078e021d */
[----:B------:R-:W-:-:S05]  /*13400*/  IMAD.WIDE R34, R29, 0x4, R42 ;  /* 0x000000041d227825 */ /* 0x000fca00078e022a */
[----:B------:R-:W2:Y:S01]  /*13410*/  LDG.E R57, desc[UR6][R34.64] ;  /* 0x0000000622397981 */ /* 0x000ea2000c1e1900 */
[----:B------:R-:W-:-:S03]  /*13420*/  IMAD.WIDE R36, R29, 0x4, R44 ;  /* 0x000000041d247825 */ /* 0x000fc600078e022c */
[----:B--2---:R-:W-:Y:S04]  /*13430*/  STG.E desc[UR6][R32.64+-0xc], R57 ;  /* 0xfffff43920007986 */ /* 0x004fe8000c101906 */
[----:B------:R-:W2:Y:S01]  /*13440*/  LDG.E R37, desc[UR6][R36.64] ;  /* 0x0000000624257981 */ /* 0x000ea2000c1e1900 */
[----:B-1----:R-:W-:-:S03]  /*13450*/  IMAD.WIDE R38, R29, 0x4, R46 ;  /* 0x000000041d267825 */ /* 0x002fc600078e022e */
[----:B--2---:R1:W-:Y:S04]  /*13460*/  STG.E desc[UR6][R30.64+-0xc], R37 ;  /* 0xfffff4251e007986 */ /* 0x0043e8000c101906 */
[----:B------:R-:W2:Y:S01]  /*13470*/  LDG.E R38, desc[UR6][R38.64] ;  /* 0x0000000626267981 */ /* 0x000ea2000c1e1900 */
[----:B------:R-:W-:-:S04]  /*13480*/  IMAD.IADD R56, R56, 0x1, -R59 ;  /* 0x0000000138387824 */ /* 0x000fc800078e0a3b */
[----:B------:R-:W-:Y:S02]  /*13490*/  IMAD.IADD R40, R3, 0x1, R56 ;  /* 0x0000000103287824 */ /* 0x000fe400078e0238 */
        /* <DEDUP_REMOVED lines=11> */
[----:B------:R-:W-:Y:S01]  /*13550*/  IMAD.IADD R38, R3, 0x1, R56 ;  /* 0x0000000103267824 */ /* 0x000fe200078e0238 */
[----:B--2---:R-:W-:-:S05]  /*13560*/  IADD3 R29, PT, PT, R15, R36, RZ ;  /* 0x000000240f1d7210 */ /* 0x004fca0007ffe0ff */
        /* <DEDUP_REMOVED lines=16> */
[----:B--2---:R2:W-:Y:S04]  /*13670*/  STG.E desc[UR6][R32.64+-0x18], R55 ;  /* 0xffffe83720007986 */ /* 0x0045e8000c101906 */
[----:B------:R-:W3:Y:S01]  /*13680*/  LDG.E R37, desc[UR6][R36.64] ;  /* 0x0000000624257981 */ /* 0x000ee2000c1e1900 */
[----:B-1----:R-:W-:-:S03]  /*13690*/  IMAD.WIDE R38, R29, 0x4, R46 ;  /* 0x000000041d267825 */ /* 0x002fc600078e022e */
[----:B---3--:R1:W-:Y:S04]  /*136a0*/  STG.E desc[UR6][R30.64+-0x18], R37 ;  /* 0xffffe8251e007986 */ /* 0x0083e8000c101906 */
[----:B------:R-:W3:Y:S01]  /*136b0*/  LDG.E R38, desc[UR6][R38.64] ;  /* 0x0000000626267981 */ /* 0x000ee2000c1e1900 */
[----:B------:R-:W-:-:S04]  /*136c0*/  IMAD.IADD R56, R56, 0x1, -R59 ;  /* 0x0000000138387824 */ /* 0x000fc800078e0a3b */
[----:B------:R-:W-:Y:S02]  /*136d0*/  IMAD.IADD R40, R3, 0x1, R56 ;  /* 0x0000000103287824 */ /* 0x000fe400078e0238 */
[----:B---3--:R-:W-:-:S04]  /*136e0*/  IMAD.IADD R29, R15, 0x1, R38 ;  /* 0x000000010f1d7824 */ /* 0x008fc800078e0226 */
[----:B------:R-:W-:-:S04]  /*136f0*/  IMAD R29, R40, R23, R29 ;  /* 0x00000017281d7224 */ /* 0x000fc800078e021d */
[----:B------:R-:W-:-:S05]  /*13700*/  IMAD.WIDE R34, R29, 0x4, R42 ;  /* 0x000000041d227825 */ /* 0x000fca00078e022a */
[----:B------:R-:W3:Y:S01]  /*13710*/  LDG.E R57, desc[UR6][R34.64] ;  /* 0x0000000622397981 */ /* 0x000ee2000c1e1900 */
[----:B------:R-:W-:-:S03]  /*13720*/  IMAD.WIDE R40, R29, 0x4, R44 ;  /* 0x000000041d287825 */ /* 0x000fc600078e022c */
[----:B---3--:R3:W-:Y:S04]  /*13730*/  STG.E desc[UR6][R32.64+-0x1c], R57 ;  /* 0xffffe43920007986 */ /* 0x0087e8000c101906 */
[----:B--2---:R-:W2:Y:S01]  /*13740*/  LDG.E R55, desc[UR6][R40.64] ;  /* 0x0000000628377981 */ /* 0x004ea2000c1e1900 */
[----:B-1----:R-:W-:-:S03]  /*13750*/  IMAD.WIDE R36, R29, 0x4, R46 ;  /* 0x000000041d247825 */ /* 0x002fc600078e022e */
[----:B--2---:R3:W-:Y:S04]  /*13760*/  STG.E desc[UR6][R30.64+-0x1c], R55 ;  /* 0xffffe4371e007986 */ /* 0x0047e8000c101906 */
[----:B------:R-:W2:Y:S01]  /*13770*/  LDG.E R36, desc[UR6][R36.64] ;  /* 0x0000000624247981 */ /* 0x000ea2000c1e1900 */
[----:B------:R-:W-:Y:S02]  /*13780*/  IADD3 R56, PT, PT, R3, -R59, R56 ;  /* 0x8000003b03387210 */ /* 0x000fe40007ffe038 */
[----:B--2---:R-:W-:-:S05]  /*13790*/  IADD3 R29, PT, PT, R15, R36, RZ ;  /* 0x000000240f1d7210 */ /* 0x004fca0007ffe0ff */
[----:B------:R-:W-:-:S04]  /*137a0*/  IMAD R29, R56, R23, R29 ;  /* 0x00000017381d7224 */ /* 0x000fc800078e021d */
[----:B------:R-:W-:-:S06]  /*137b0*/  IMAD.WIDE R38, R29, 0x4, R42 ;  /* 0x000000041d267825 */ /* 0x000fcc00078e022a */
[----:B------:R-:W2:Y:S01]  /*137c0*/  LDG.E R39, desc[UR6][R38.64] ;  /* 0x0000000626277981 */ /* 0x000ea2000c1e1900 */
[----:B------:R-:W-:-:S03]  /*137d0*/  IMAD.WIDE R34, R29, 0x4, R44 ;  /* 0x000000041d227825 */ /* 0x000fc600078e022c */
[----:B--2---:R3:W-:Y:S04]  /*137e0*/  STG.E desc[UR6][R32.64+-0x20], R39 ;  /* 0xffffe02720007986 */ /* 0x0047e8000c101906 */
[----:B------:R-:W2:Y:S01]  /*137f0*/  LDG.E R35, desc[UR6][R34.64] ;  /* 0x0000000622237981 */ /* 0x000ea2000c1e1900 */
[----:B------:R-:W-:Y:S01]  /*13800*/  IMAD.WIDE R40, R29, 0x4, R46 ;  /* 0x000000041d287825 */ /* 0x000fe200078e022e */
[----:B------:R-:W-:-:S06]  /*13810*/  UIADD3 UR4, UPT, UPT, UR4, 0x8, URZ ;  /* 0x0000000804047890 */ /* 0x000fcc000fffe0ff */
[----:B------:R-:W-:Y:S01]  /*13820*/  ISETP.NE.AND P2, PT, R52, UR4, PT ;  /* 0x0000000434007c0c */ /* 0x000fe2000bf45270 */
[----:B--2---:R3:W-:Y:S04]  /*13830*/  STG.E desc[UR6][R30.64+-0x20], R35 ;  /* 0xffffe0231e007986 */ /* 0x0047e8000c101906 */
[----:B------:R3:W5:Y:S01]  /*13840*/  LDG.E R44, desc[UR6][R40.64] ;  /* 0x00000006282c7981 */ /* 0x000762000c1e1900 */
[----:B------:R-:W-:-:S07]  /*13850*/  UIADD3 UR5, UPT, UPT, UR5, -0x8, URZ ;  /* 0xfffffff805057890 */ /* 0x000fce000fffe0ff */
[----:B------:R-:W-:Y:S05]  /*13860*/  @P2 BRA `(.L_x_171) ;  /* 0xfffffff800402947 */ /* 0x000fea000383ffff */
.L_x_170:
[----:B------:R-:W-:Y:S05]  /*13870*/  @!P1 BRA `(.L_x_168) ;  /* 0x0000001400049947 */ /* 0x000fea0003800000 */
[----:B------:R-:W-:Y:S02]  /*13880*/  ISETP.GE.U32.AND P2, PT, R53, 0x3, PT ;  /* 0x000000033500780c */ /* 0x000fe40003f46070 */
[----:B------:R-:W-:-:S11]  /*13890*/  ISETP.NE.AND P1, PT, R51, RZ, PT ;  /* 0x000000ff3300720c */ /* 0x000fd60003f25270 */
[----:B------:R-:W-:Y:S05]  /*138a0*/  @!P2 BRA `(.L_x_172) ;  /* 0x0000000000f8a947 */ /* 0x000fea0003800000 */
[----:B------:R-:W3:Y:S01]  /*138b0*/  LDC R58, c[0x0][0x428] ;  /* 0x00010a00ff3a7b82 */ /* 0x000ee20000000800 */
[----:B-1----:R-:W-:Y:S01]  /*138c0*/  UIADD3 UR4, UPT, UPT, UR5, -0x1, URZ ;  /* 0xffffffff05047890 */ /* 0x002fe2000fffe0ff */
[----:B-----5:R-:W-:Y:S01]  /*138d0*/  IMAD.IADD R44, R15, 0x1, R44 ;  /* 0x000000010f2c7824 */ /* 0x020fe200078e022c */
[----:B------:R-:W1:Y:S05]  /*138e0*/  LDCU.64 UR10, c[0x0][0x3b8] ;  /* 0x00007700ff0a77ac */ /* 0x000e6a0008000a00 */
[----:B------:R-:W2:Y:S01]  /*138f0*/  LDC.64 R42, c[0x0][0x3f8] ;  /* 0x0000fe00ff2a7b82 */ /* 0x000ea20000000a00 */
[----:B------:R-:W-:Y:S02]  /*13900*/  USHF.R.S32.HI UR8, URZ, 0x1f, UR5 ;  /* 0x0000001fff087899 */ /* 0x000fe40008011405 */
[----:B------:R-:W-:-:S05]  /*13910*/  IADD3 R38, P2, PT, R28, UR5, RZ ;  /* 0x000000051c267c10 */ /* 0x000fca000ff5e0ff */
[----:B------:R-:W4:Y:S01]  /*13920*/  LDC.64 R46, c[0x0][0x400] ;  /* 0x00010000ff2e7b82 */ /* 0x000f220000000a00 */
[----:B---3--:R-:W-:-:S04]  /*13930*/  IMAD R30, R58, UR4, R3 ;  /* 0x000000043a1e7c24 */ /* 0x008fc8000f8e0203 */
[----:B------:R-:W-:-:S03]  /*13940*/  IMAD R37, R30, R23, R44 ;  /* 0x000000171e257224 */ /* 0x000fc600078e022c */
[----:B------:R-:W3:Y:S01]  /*13950*/  LDC.64 R44, c[0x0][0x418] ;  /* 0x00010600ff2c7b82 */ /* 0x000ee20000000a00 */
[----:B--2---:R-:W-:-:S05]  /*13960*/  IMAD.WIDE R30, R37, 0x4, R42 ;  /* 0x00000004251e7825 */ /* 0x004fca00078e022a */
[----:B------:R-:W2:Y:S01]  /*13970*/  LDG.E R29, desc[UR6][R30.64] ;  /* 0x000000061e1d7981 */ /* 0x000ea2000c1e1900 */
[----:B------:R-:W-:Y:S01]  /*13980*/  IMAD.SHL.U32 R36, R38, 0x4, RZ ;  /* 0x0000000426247824 */ /* 0x000fe200078e00ff */
[----:B------:R-:W-:-:S04]  /*13990*/  LEA.HI.X.SX32 R33, R28, UR8, 0x1, P2 ;  /* 0x000000081c217c11 */ /* 0x000fc800090f0eff */
[----:B------:R-:W-:Y:S02]  /*139a0*/  SHF.L.U64.HI R38, R38, 0x2, R33 ;  /* 0x0000000226267819 */ /* 0x000fe40000010221 */
[----:B-1----:R-:W-:-:S04]  /*139b0*/  IADD3 R32, P2, PT, R36, UR10, RZ ;  /* 0x0000000a24207c10 */ /* 0x002fc8000ff5e0ff */
[----:B------:R-:W-:Y:S01]  /*139c0*/  IADD3.X R33, PT, PT, R38, UR11, RZ, P2, !PT ;  /* 0x0000000b26217c10 */ /* 0x000fe200097fe4ff */
[----:B---3--:R-:W-:-:S04]  /*139d0*/  IMAD.WIDE R34, R37, 0x4, R44 ;  /* 0x0000000425227825 */ /* 0x008fc800078e022c */
[----:B--2---:R1:W-:Y:S04]  /*139e0*/  STG.E desc[UR6][R32.64+-0x4], R29 ;  /* 0xfffffc1d20007986 */ /* 0x0043e8000c101906 */
[----:B------:R-:W2:Y:S01]  /*139f0*/  LDG.E R41, desc[UR6][R34.64] ;  /* 0x0000000622297981 */ /* 0x000ea2000c1e1900 */
[----:B------:R-:W-:Y:S01]  /*13a00*/  IADD3 R30, P2, PT, R36, UR12, RZ ;  /* 0x0000000c241e7c10 */ /* 0x000fe2000ff5e0ff */
[----:B----4-:R-:W-:-:S03]  /*13a10*/  IMAD.WIDE R36, R37, 0x4, R46 ;  /* 0x0000000425247825 */ /* 0x010fc600078e022e */
        /* <DEDUP_REMOVED lines=10> */
[----:B---3--:R1:W-:Y:S04]  /*13ac0*/  STG.E desc[UR6][R32.64+-0x8], R55 ;  /* 0xfffff83720007986 */ /* 0x0083e8000c101906 */
[----:B------:R-:W3:Y:S01]  /*13ad0*/  LDG.E R39, desc[UR6][R38.64] ;  /* 0x0000000626277981 */ /* 0x000ee2000c1e1900 */
[----:B--2---:R-:W-:-:S03]  /*13ae0*/  IMAD.WIDE R40, R29, 0x4, R46 ;  /* 0x000000041d287825 */ /* 0x004fc600078e022e */
[----:B---3--:R2:W-:Y:S04]  /*13af0*/  STG.E desc[UR6][R30.64+-0x8], R39 ;  /* 0xfffff8271e007986 */ /* 0x0085e8000c101906 */
[----:B------:R-:W3:Y:S01]  /*13b00*/  LDG.E R40, desc[UR6][R40.64] ;  /* 0x0000000628287981 */ /* 0x000ee2000c1e1900 */
[----:B------:R-:W-:-:S04]  /*13b10*/  IMAD.IADD R56, R56, 0x1, -R58 ;  /* 0x0000000138387824 */ /* 0x000fc800078e0a3a */
[----:B------:R-:W-:Y:S01]  /*13b20*/  IMAD.IADD R36, R3, 0x1, R56 ;  /* 0x0000000103247824 */ /* 0x000fe200078e0238 */
[----:B---3--:R-:W-:-:S05]  /*13b30*/  IADD3 R29, PT, PT, R15, R40, RZ ;  /* 0x000000280f1d7210 */ /* 0x008fca0007ffe0ff */
[----:B------:R-:W-:-:S04]  /*13b40*/  IMAD R29, R36, R23, R29 ;  /* 0x00000017241d7224 */ /* 0x000fc800078e021d */
[----:B------:R-:W-:-:S05]  /*13b50*/  IMAD.WIDE R34, R29, 0x4, R42 ;  /* 0x000000041d227825 */ /* 0x000fca00078e022a */
[----:B------:R-:W3:Y:S01]  /*13b60*/  LDG.E R57, desc[UR6][R34.64] ;  /* 0x0000000622397981 */ /* 0x000ee2000c1e1900 */
[----:B------:R-:W-:-:S03]  /*13b70*/  IMAD.WIDE R36, R29, 0x4, R44 ;  /* 0x000000041d247825 */ /* 0x000fc600078e022c */
[----:B---3--:R4:W-:Y:S04]  /*13b80*/  STG.E desc[UR6][R32.64+-0xc], R57 ;  /* 0xfffff43920007986 */ /* 0x0089e8000c101906 */
[----:B-1----:R-:W3:Y:S01]  /*13b90*/  LDG.E R55, desc[UR6][R36.64] ;  /* 0x0000000624377981 */ /* 0x002ee2000c1e1900 */
[----:B--2---:R-:W-:-:S03]  /*13ba0*/  IMAD.WIDE R38, R29, 0x4, R46 ;  /* 0x000000041d267825 */ /* 0x004fc600078e022e */
[----:B---3--:R4:W-:Y:S04]  /*13bb0*/  STG.E desc[UR6][R30.64+-0xc], R55 ;  /* 0xfffff4371e007986 */ /* 0x0089e8000c101906 */
[----:B------:R-:W2:Y:S01]  /*13bc0*/  LDG.E R38, desc[UR6][R38.64] ;  /* 0x0000000626267981 */ /* 0x000ea2000c1e1900 */
[----:B------:R-:W-:Y:S01]  /*13bd0*/  IADD3 R56, PT, PT, R3, -R58, R56 ;  /* 0x8000003a03387210 */ /* 0x000fe20007ffe038 */
[----:B--2---:R-:W-:-:S04]  /*13be0*/  IMAD.IADD R29, R15, 0x1, R38 ;  /* 0x000000010f1d7824 */ /* 0x004fc800078e0226 */
[----:B------:R-:W-:-:S04]  /*13bf0*/  IMAD R29, R56, R23, R29 ;  /* 0x00000017381d7224 */ /* 0x000fc800078e021d */
[----:B------:R-:W-:-:S06]  /*13c00*/  IMAD.WIDE R40, R29, 0x4, R42 ;  /* 0x000000041d287825 */ /* 0x000fcc00078e022a */
[----:B------:R-:W2:Y:S01]  /*13c10*/  LDG.E R41, desc[UR6][R40.64] ;  /* 0x0000000628297981 */ /* 0x000ea2000c1e1900 */
[----:B------:R-:W-:-:S03]  /*13c20*/  IMAD.WIDE R34, R29, 0x4, R44 ;  /* 0x000000041d227825 */ /* 0x000fc600078e022c */
[----:B--2---:R4:W-:Y:S04]  /*13c30*/  STG.E desc[UR6][R32.64+-0x10], R41 ;  /* 0xfffff02920007986 */ /* 0x0049e8000c101906 */
[----:B------:R-:W2:Y:S01]  /*13c40*/  LDG.E R35, desc[UR6][R34.64] ;  /* 0x0000000622237981 */ /* 0x000ea2000c1e1900 */
[----:B------:R-:W-:-:S03]  /*13c50*/  IMAD.WIDE R36, R29, 0x4, R46 ;  /* 0x000000041d247825 */ /* 0x000fc600078e022e */
[----:B--2---:R4:W-:Y:S04]  /*13c60*/  STG.E desc[UR6][R30.64+-0x10], R35 ;  /* 0xfffff0231e007986 */ /* 0x0049e8000c101906 */
[----:B------:R4:W5:Y:S01]  /*13c70*/  LDG.E R44, desc[UR6][R36.64] ;  /* 0x00000006242c7981 */ /* 0x000962000c1e1900 */
[----:B------:R-:W-:-:S12]  /*13c80*/  UIADD3 UR5, UPT, UPT, UR5, -0x4, URZ ;  /* 0xfffffffc05057890 */ /* 0x000fd8000fffe0ff */
.L_x_172:
[----:B------:R-:W-:Y:S05]  /*13c90*/  @!P1 BRA `(.L_x_168) ;  /* 0x0000000c00fc9947 */ /* 0x000fea0003800000 */
[----:B------:R-:W-:Y:S02]  /*13ca0*/  ISETP.NE.AND P2, PT, R54, RZ, PT ;  /* 0x000000ff3600720c */ /* 0x000fe40003f45270 */
[----:B------:R-:W-:-:S11]  /*13cb0*/  ISETP.NE.AND P1, PT, R12, RZ, PT ;  /* 0x000000ff0c00720c */ /* 0x000fd60003f25270 */
[----:B------:R-:W-:Y:S05]  /*13cc0*/  @!P2 BRA `(.L_x_173) ;  /* 0x00000000009ca947 */ /* 0x000fea0003800000 */
[----:B------:R-:W2:Y:S01]  /*13cd0*/  LDC R46, c[0x0][0x428] ;  /* 0x00010a00ff2e7b82 */ /* 0x000ea20000000800 */
[----:B-1----:R-:W-:Y:S01]  /*13ce0*/  UIADD3 UR4, UPT, UPT, UR5, -0x1, URZ ;  /* 0xffffffff05047890 */ /* 0x002fe2000fffe0ff */
[----:B-----5:R-:W-:Y:S01]  /*13cf0*/  IMAD.IADD R44, R15, 0x1, R44 ;  /* 0x000000010f2c7824 */ /* 0x020fe200078e022c */
[----:B------:R-:W1:Y:S05]  /*13d00*/  LDCU.64 UR10, c[0x0][0x3b8] ;  /* 0x00007700ff0a77ac */ /* 0x000e6a0008000a00 */
[----:B---34-:R-:W3:Y:S08]  /*13d10*/  LDC.64 R30, c[0x0][0x3f8] ;  /* 0x0000fe00ff1e7b82 */ /* 0x018ef00000000a00 */
[----:B------:R-:W4:Y:S01]  /*13d20*/  LDC.64 R34, c[0x0][0x418] ;  /* 0x00010600ff227b82 */ /* 0x000f220000000a00 */
[----:B--2---:R-:W-:Y:S01]  /*13d30*/  IMAD R32, R46, UR4, R3 ;  /* 0x000000042e207c24 */ /* 0x004fe2000f8e0203 */
[----:B------:R-:W-:-:S02]  /*13d40*/  USHF.R.S32.HI UR8, URZ, 0x1f, UR5 ;  /* 0x0000001fff087899 */ /* 0x000fc40008011405 */
[----:B------:R-:W-:-:S04]  /*13d50*/  IADD3 R29, P2, PT, R28, UR5, RZ ;  /* 0x000000051c1d7c10 */ /* 0x000fc8000ff5e0ff */
[----:B------:R-:W2:Y:S01]  /*13d60*/  LDC.64 R42, c[0x0][0x400] ;  /* 0x00010000ff2a7b82 */ /* 0x000ea20000000a00 */
[----:B------:R-:W-:-:S04]  /*13d70*/  IMAD R45, R32, R23, R44 ;  /* 0x00000017202d7224 */ /* 0x000fc800078e022c */
[----:B---3--:R-:W-:-:S06]  /*13d80*/  IMAD.WIDE R32, R45, 0x4, R30 ;  /* 0x000000042d207825 */ /* 0x008fcc00078e021e */
[----:B------:R-:W3:Y:S01]  /*13d90*/  LDG.E R33, desc[UR6][R32.64] ;  /* 0x0000000620217981 */ /* 0x000ee2000c1e1900 */
[----:B------:R-:W-:Y:S01]  /*13da0*/  LEA.HI.X.SX32 R36, R28, UR8, 0x1, P2 ;  /* 0x000000081c247c11 */ /* 0x000fe200090f0eff */
[----:B------:R-:W-:Y:S02]  /*13db0*/  IMAD.SHL.U32 R40, R29, 0x4, RZ ;  /* 0x000000041d287824 */ /* 0x000fe400078e00ff */
[----:B----4-:R-:W-:Y:S01]  /*13dc0*/  IMAD.WIDE R38, R45, 0x4, R34 ;  /* 0x000000042d267825 */ /* 0x010fe200078e0222 */
[----:B------:R-:W-:Y:S02]  /*13dd0*/  SHF.L.U64.HI R29, R29, 0x2, R36 ;  /* 0x000000021d1d7819 */ /* 0x000fe40000010224 */
[----:B-1----:R-:W-:-:S04]  /*13de0*/  IADD3 R36, P2, PT, R40, UR10, RZ ;  /* 0x0000000a28247c10 */ /* 0x002fc8000ff5e0ff */
[----:B------:R-:W-:-:S05]  /*13df0*/  IADD3.X R37, PT, PT, R29, UR11, RZ, P2, !PT ;  /* 0x0000000b1d257c10 */ /* 0x000fca00097fe4ff */
[----:B---3--:R1:W-:Y:S04]  /*13e00*/  STG.E desc[UR6][R36.64+-0x4], R33 ;  /* 0xfffffc2124007986 */ /* 0x0083e8000c101906 */
[----:B------:R-:W3:Y:S01]  /*13e10*/  LDG.E R39, desc[UR6][R38.64] ;  /* 0x0000000626277981 */ /* 0x000ee2000c1e1900 */
[----:B------:R-:W-:Y:S01]  /*13e20*/  IADD3 R40, P2, PT, R40, UR12, RZ ;  /* 0x0000000c28287c10 */ /* 0x000fe2000ff5e0ff */
[----:B--2---:R-:W-:-:S03]  /*13e30*/  IMAD.WIDE R44, R45, 0x4, R42 ;  /* 0x000000042d2c7825 */ /* 0x004fc600078e022a */
[----:B------:R-:W-:-:S05]  /*13e40*/  IADD3.X R41, PT, PT, R29, UR13, RZ, P2, !PT ;  /* 0x0000000d1d297c10 */ /* 0x000fca00097fe4ff */
[----:B---3--:R2:W-:Y:S04]  /*13e50*/  STG.E desc[UR6][R40.64+-0x4], R39 ;  /* 0xfffffc2728007986 */ /* 0x0085e8000c101906 */
[----:B------:R-:W3:Y:S01]  /*13e60*/  LDG.E R44, desc[UR6][R44.64] ;  /* 0x000000062c2c7981 */ /* 0x000ee2000c1e1900 */
[----:B------:R-:W-:-:S04]  /*13e70*/  IMAD R46, R46, UR4, -R46 ;  /* 0x000000042e2e7c24 */ /* 0x000fc8000f8e0a2e */
[----:B------:R-:W-:Y:S02]  /*13e80*/  IMAD.IADD R29, R3, 0x1, R46 ;  /* 0x00000001031d7824 */ /* 0x000fe400078e022e */
[----:B---3--:R-:W-:-:S04]  /*13e90*/  IMAD.IADD R32, R15, 0x1, R44 ;  /* 0x000000010f207824 */ /* 0x008fc800078e022c */
[----:B------:R-:W-:-:S04]  /*13ea0*/  IMAD R29, R29, R23, R32 ;  /* 0x000000171d1d7224 */ /* 0x000fc800078e0220 */
[----:B------:R-:W-:-:S06]  /*13eb0*/  IMAD.WIDE R30, R29, 0x4, R30 ;  /* 0x000000041d1e7825 */ /* 0x000fcc00078e021e */
[----:B------:R-:W3:Y:S01]  /*13ec0*/  LDG.E R31, desc[UR6][R30.64] ;  /* 0x000000061e1f7981 */ /* 0x000ee2000c1e1900 */
[----:B-1----:R-:W-:-:S03]  /*13ed0*/  IMAD.WIDE R32, R29, 0x4, R34 ;  /* 0x000000041d207825 */ /* 0x002fc600078e0222 */
[----:B---3--:R2:W-:Y:S04]  /*13ee0*/  STG.E desc[UR6][R36.64+-0x8], R31 ;  /* 0xfffff81f24007986 */ /* 0x0085e8000c101906 */
[----:B------:R-:W3:Y:S01]  /*13ef0*/  LDG.E R33, desc[UR6][R32.64] ;  /* 0x0000000620217981 */ /* 0x000ee2000c1e1900 */
[----:B------:R-:W-:-:S03]  /*13f00*/  IMAD.WIDE R34, R29, 0x4, R42 ;  /* 0x000000041d227825 */ /* 0x000fc600078e022a */
[----:B---3--:R2:W-:Y:S04]  /*13f10*/  STG.E desc[UR6][R40.64+-0x8], R33 ;  /* 0xfffff82128007986 */ /* 0x0085e8000c101906 */
[----:B------:R2:W5:Y:S01]  /*13f20*/  LDG.E R44, desc[UR6][R34.64] ;  /* 0x00000006222c7981 */ /* 0x000562000c1e1900 */
[----:B------:R-:W-:-:S12]  /*13f30*/  UIADD3 UR5, UPT, UPT, UR5, -0x2, URZ ;  /* 0xfffffffe05057890 */ /* 0x000fd8000fffe0ff */
.L_x_173:
[----:B------:R-:W-:Y:S05]  /*13f40*/  @!P1 BRA `(.L_x_168) ;  /* 0x0000000c00509947 */ /* 0x000fea0003800000 */
[----:B---34-:R-:W3:Y:S01]  /*13f50*/  LDC R32, c[0x0][0x428] ;  /* 0x00010a00ff207b82 */ /* 0x018ee20000000800 */
[----:B-1----:R-:W-:Y:S01]  /*13f60*/  UIADD3 UR4, UPT, UPT, UR5, -0x1, URZ ;  /* 0xffffffff05047890 */ /* 0x002fe2000fffe0ff */
[----:B-----5:R-:W-:Y:S01]  /*13f70*/  IMAD.IADD R44, R15, 0x1, R44 ;  /* 0x000000010f2c7824 */ /* 0x020fe200078e022c */
[----:B------:R-:W1:Y:S05]  /*13f80*/  LDCU.64 UR8, c[0x0][0x3b8] ;  /* 0x00007700ff0877ac */ /* 0x000e6a0008000a00 */
[----:B--2---:R-:W2:Y:S08]  /*13f90*/  LDC.64 R30, c[0x0][0x3f8] ;  /* 0x0000fe00ff1e7b82 */ /* 0x004eb00000000a00 */
[----:B------:R-:W4:Y:S01]  /*13fa0*/  LDC.64 R34, c[0x0][0x418] ;  /* 0x00010600ff227b82 */ /* 0x000f220000000a00 */
[----:B---3--:R-:W-:-:S04]  /*13fb0*/  IMAD R32, R32, UR4, R3 ;  /* 0x0000000420207c24 */ /* 0x008fc8000f8e0203 */
[----:B------:R-:W-:-:S04]  /*13fc0*/  IMAD R29, R32, R23, R44 ;  /* 0x00000017201d7224 */ /* 0x000fc800078e022c */
[----:B--2---:R-:W-:-:S05]  /*13fd0*/  IMAD.WIDE R30, R29, 0x4, R30 ;  /* 0x000000041d1e7825 */ /* 0x004fca00078e021e */
[----:B------:R-:W2:Y:S01]  /*13fe0*/  LDG.E R37, desc[UR6][R30.64] ;  /* 0x000000061e257981 */ /* 0x000ea2000c1e1900 */
[----:B------:R-:W-:Y:S02]  /*13ff0*/  USHF.R.S32.HI UR4, URZ, 0x1f, UR5 ;  /* 0x0000001fff047899 */ /* 0x000fe40008011405 */
[----:B------:R-:W-:-:S04]  /*14000*/  IADD3 R38, P1, PT, R28, UR5, RZ ;  /* 0x000000051c267c10 */ /* 0x000fc8000ff3e0ff */
[----:B------:R-:W-:Y:S02]  /*14010*/  SHF.L.U32 R36, R38, 0x2, RZ ;  /* 0x0000000226247819 */ /* 0x000fe400000006ff */
[----:B------:R-:W-:Y:S01]  /*14020*/  LEA.HI.X.SX32 R33, R28, UR4, 0x1, P1 ;  /* 0x000000041c217c11 */ /* 0x000fe200088f0eff */
[----:B----4-:R-:W-:Y:S01]  /*14030*/  IMAD.WIDE R28, R29, 0x4, R34 ;  /* 0x000000041d1c7825 */ /* 0x010fe200078e0222 */
[----:B-1----:R-:W-:Y:S02]  /*14040*/  IADD3 R32, P1, PT, R36, UR8, RZ ;  /* 0x0000000824207c10 */ /* 0x002fe4000ff3e0ff */
[----:B------:R-:W-:-:S04]  /*14050*/  SHF.L.U64.HI R38, R38, 0x2, R33 ;  /* 0x0000000226267819 */ /* 0x000fc80000010221 */
[----:B------:R-:W-:-:S05]  /*14060*/  IADD3.X R33, PT, PT, R38, UR9, RZ, P1, !PT ;  /* 0x0000000926217c10 */ /* 0x000fca0008ffe4ff */
[----:B--2---:R1:W-:Y:S04]  /*14070*/  STG.E desc[UR6][R32.64+-0x4], R37 ;  /* 0xfffffc2520007986 */ /* 0x0043e8000c101906 */
[----:B------:R-:W2:Y:S01]  /*14080*/  LDG.E R29, desc[UR6][R28.64] ;  /* 0x000000061c1d7981 */ /* 0x000ea2000c1e1900 */
[----:B------:R-:W-:-:S04]  /*14090*/  IADD3 R30, P1, PT, R36, UR12, RZ ;  /* 0x0000000c241e7c10 */ /* 0x000fc8000ff3e0ff */
[----:B------:R-:W-:-:S05]  /*140a0*/  IADD3.X R31, PT, PT, R38, UR13, RZ, P1, !PT ;  /* 0x0000000d261f7c10 */ /* 0x000fca0008ffe4ff */
[----:B--2---:R1:W-:Y:S01]  /*140b0*/  STG.E desc[UR6][R30.64+-0x4], R29 ;  /* 0xfffffc1d1e007986 */ /* 0x0043e2000c101906 */
[----:B------:R-:W-:Y:S05]  /*140c0*/  BRA `(.L_x_168) ;  /* 0x0000000800f07947 */ /* 0x000fea0003800000 */
.L_x_169:
[----:B------:R-:W1:Y:S01]  /*140d0*/  LDCU UR4, c[0x0][0x420] ;  /* 0x00008400ff0477ac */ /* 0x000e620008000800 */
[----:B------:R-:W-:Y:S02]  /*140e0*/  ISETP.GE.U32.AND P2, PT, R27, 0x8, PT ;  /* 0x000000081b00780c */ /* 0x000fe40003f46070 */
[----:B------:R-:W-:Y:S01]  /*140f0*/  ISETP.NE.AND P1, PT, R50, RZ, PT ;  /* 0x000000ff3200720c */ /* 0x000fe20003f25270 */
[----:B-1----:R-:W-:-:S10]  /*14100*/  IMAD.U32 R29, RZ, RZ, UR4 ;  /* 0x00000004ff1d7e24 */ /* 0x002fd4000f8e00ff */
[----:B------:R-:W-:Y:S05]  /*14110*/  @!P2 BRA `(.L_x_174) ;  /* 0x000000040058a947 */ /* 0x000fea0003800000 */
[----:B------:R-:W1:Y:S01]  /*14120*/  LDC R45, c[0x0][0x428] ;  /* 0x00010a00ff2d7b82 */ /* 0x000e620000000800 */
[----:B------:R-:W-:Y:S01]  /*14130*/  SHF.R.S32.HI R46, RZ, 0x1f, R28 ;  /* 0x0000001fff2e7819 */ /* 0x000fe2000001141c */
[----:B------:R-:W-:Y:S01]  /*14140*/  IMAD.U32 R29, RZ, RZ, UR4 ;  /* 0x00000004ff1d7e24 */ /* 0x000fe2000f8e00ff */
[----:B------:R-:W2:Y:S01]  /*14150*/  LDCU.64 UR8, c[0x0][0x3b8] ;  /* 0x00007700ff0877ac */ /* 0x000ea20008000a00 */
[----:B------:R-:W-:-:S04]  /*14160*/  UMOV UR4, URZ ;  /* 0x000000ff00047c82 */ /* 0x000fc80008000000 */
[----:B------:R-:W3:Y:S08]  /*14170*/  LDC.64 R40, c[0x0][0x3f8] ;  /* 0x0000fe00ff287b82 */ /* 0x000ef00000000a00 */
[----:B------:R-:W4:Y:S02]  /*14180*/  LDC.64 R42, c[0x0][0x400] ;  /* 0x00010000ff2a7b82 */ /* 0x000f240000000a00 */
.L_x_175:
[----:B-1----:R-:W-:Y:S02]  /*14190*/  VIADD R36, R29, 0xffffffff ;  /* 0xffffffff1d247836 */ /* 0x002fe40000000000 */
[----:B-----5:R-:W-:Y:S02]  /*141a0*/  IMAD.IADD R35, R15, 0x1, R44 ;  /* 0x000000010f237824 */ /* 0x020fe400078e022c */
[----:B-1----:R-:W-:-:S04]  /*141b0*/  IMAD R30, R36, R45, R3 ;  /* 0x0000002d241e7224 */ /* 0x002fc800078e0203 */
[----:B------:R-:W-:-:S04]  /*141c0*/  IMAD R35, R30, R23, R35 ;  /* 0x000000171e237224 */ /* 0x000fc800078e0223 */
[----:B---3--:R-:W-:-:S05]  /*141d0*/  IMAD.WIDE R30, R35, 0x4, R40 ;  /* 0x00000004231e7825 */ /* 0x008fca00078e0228 */
[----:B------:R-:W3:Y:S01]  /*141e0*/  LDG.E R39, desc[UR6][R30.64] ;  /* 0x000000061e277981 */ /* 0x000ee2000c1e1900 */
[----:B------:R-:W-:-:S04]  /*141f0*/  IADD3 R33, P2, PT, R28, R29, RZ ;  /* 0x0000001d1c217210 */ /* 0x000fc80007f5e0ff */
[----:B------:R-:W-:Y:S02]  /*14200*/  LEA.HI.X.SX32 R34, R29, R46, 0x1, P2 ;  /* 0x0000002e1d227211 */ /* 0x000fe400010f0eff */
[----:B--2---:R-:W-:-:S04]  /*14210*/  LEA R32, P2, R33, UR8, 0x2 ;  /* 0x0000000821207c11 */ /* 0x004fc8000f8410ff */
[----:B------:R-:W-:Y:S01]  /*14220*/  LEA.HI.X R33, R33, UR9, R34, 0x2, P2 ;  /* 0x0000000921217c11 */ /* 0x000fe200090f1422 */
[----:B----4-:R-:W-:-:S04]  /*14230*/  IMAD.WIDE R34, R35, 0x4, R42 ;  /* 0x0000000423227825 */ /* 0x010fc800078e022a */
[----:B---3--:R1:W-:Y:S04]  /*14240*/  STG.E desc[UR6][R32.64+-0x4], R39 ;  /* 0xfffffc2720007986 */ /* 0x0083e8000c101906 */
[----:B------:R-:W2:Y:S01]  /*14250*/  LDG.E R34, desc[UR6][R34.64] ;  /* 0x0000000622227981 */ /* 0x000ea2000c1e1900 */
[----:B------:R-:W-:-:S04]  /*14260*/  IMAD R38, R36, R45, -R45 ;  /* 0x0000002d24267224 */ /* 0x000fc800078e0a2d */
[----:B------:R-:W-:Y:S02]  /*14270*/  IMAD.IADD R36, R3, 0x1, R38 ;  /* 0x0000000103247824 */ /* 0x000fe400078e0226 */
[----:B--2---:R-:W-:-:S04]  /*14280*/  IMAD.IADD R37, R15, 0x1, R34 ;  /* 0x000000010f257824 */ /* 0x004fc800078e0222 */
[----:B------:R-:W-:-:S04]  /*14290*/  IMAD R37, R36, R23, R37 ;  /* 0x0000001724257224 */ /* 0x000fc800078e0225 */
[----:B------:R-:W-:-:S06]  /*142a0*/  IMAD.WIDE R30, R37, 0x4, R40 ;  /* 0x00000004251e7825 */ /* 0x000fcc00078e0228 */
[----:B------:R-:W2:Y:S01]  /*142b0*/  LDG.E R31, desc[UR6][R30.64] ;  /* 0x000000061e1f7981 */ /* 0x000ea2000c1e1900 */
[----:B------:R-:W-:Y:S01]  /*142c0*/  IMAD.WIDE R36, R37, 0x4, R42 ;  /* 0x0000000425247825 */ /* 0x000fe200078e022a */
[----:B------:R-:W-:Y:S02]  /*142d0*/  IADD3 R44, PT, PT, R38, -R45, RZ ;  /* 0x8000002d262c7210 */ /* 0x000fe40007ffe0ff */
[----:B--2---:R2:W-:Y:S04]  /*142e0*/  STG.E desc[UR6][R32.64+-0x8], R31 ;  /* 0xfffff81f20007986 */ /* 0x0045e8000c101906 */
[----:B------:R-:W3:Y:S01]  /*142f0*/  LDG.E R36, desc[UR6][R36.64] ;  /* 0x0000000624247981 */ /* 0x000ee2000c1e1900 */
[----:B------:R-:W-:Y:S02]  /*14300*/  IMAD.IADD R34, R3, 0x1, R44 ;  /* 0x0000000103227824 */ /* 0x000fe400078e022c */
[----:B---3--:R-:W-:-:S04]  /*14310*/  IMAD.IADD R35, R15, 0x1, R36 ;  /* 0x000000010f237824 */ /* 0x008fc800078e0224 */
[----:B-1----:R-:W-:-:S04]  /*14320*/  IMAD R39, R34, R23, R35 ;  /* 0x0000001722277224 */ /* 0x002fc800078e0223 */
[----:B------:R-:W-:-:S06]  /*14330*/  IMAD.WIDE R34, R39, 0x4, R40 ;  /* 0x0000000427227825 */ /* 0x000fcc00078e0228 */
[----:B------:R-:W3:Y:S01]  /*14340*/  LDG.E R35, desc[UR6][R34.64] ;  /* 0x0000000622237981 */ /* 0x000ee2000c1e1900 */
[----:B------:R-:W-:-:S03]  /*14350*/  IMAD.WIDE R38, R39, 0x4, R42 ;  /* 0x0000000427267825 */ /* 0x000fc600078e022a */
[----:B---3--:R1:W-:Y:S04]  /*14360*/  STG.E desc[UR6][R32.64+-0xc], R35 ;  /* 0xfffff42320007986 */ /* 0x0083e8000c101906 */
[----:B------:R-:W2:Y:S01]  /*14370*/  LDG.E R38, desc[UR6][R38.64] ;  /* 0x0000000626267981 */ /* 0x000ea2000c1e1900 */
[----:B------:R-:W-:-:S04]  /*14380*/  IMAD.IADD R44, R44, 0x1, -R45 ;  /* 0x000000012c2c7824 */ /* 0x000fc800078e0a2d */
[----:B------:R-:W-:Y:S02]  /*14390*/  IMAD.IADD R30, R3, 0x1, R44 ;  /* 0x00000001031e7824 */ /* 0x000fe400078e022c */
[----:B--2---:R-:W-:-:S04]  /*143a0*/  IMAD.IADD R31, R15, 0x1, R38 ;  /* 0x000000010f1f7824 */ /* 0x004fc800078e0226 */
[----:B------:R-:W-:-:S04]  /*143b0*/  IMAD R37, R30, R23, R31 ;  /* 0x000000171e257224 */ /* 0x000fc800078e021f */
[----:B------:R-:W-:-:S06]  /*143c0*/  IMAD.WIDE R30, R37, 0x4, R40 ;  /* 0x00000004251e7825 */ /* 0x000fcc00078e0228 */
[----:B------:R-:W2:Y:S01]  /*143d0*/  LDG.E R31, desc[UR6][R30.64] ;  /* 0x000000061e1f7981 */ /* 0x000ea2000c1e1900 */
[----:B------:R-:W-:-:S04]  /*143e0*/  IMAD.WIDE R36, R37, 0x4, R42 ;  /* 0x0000000425247825 */ /* 0x000fc800078e022a */
[----:B------:R-:W-:Y:S01]  /*143f0*/  IMAD.IADD R44, R44, 0x1, -R45 ;  /* 0x000000012c2c7824 */ /* 0x000fe200078e0a2d */
[----:B--2---:R2:W-:Y:S04]  /*14400*/  STG.E desc[UR6][R32.64+-0x10], R31 ;  /* 0xfffff01f20007986 */ /* 0x0045e8000c101906 */
[----:B------:R-:W1:Y:S01]  /*14410*/  LDG.E R36, desc[UR6][R36.64] ;  /* 0x0000000624247981 */ /* 0x000e62000c1e1900 */
[----:B------:R-:W-:Y:S01]  /*14420*/  IADD3 R34, PT, PT, R3, R44, RZ ;  /* 0x0000002c03227210 */ /* 0x000fe20007ffe0ff */
[----:B-1----:R-:W-:-:S04]  /*14430*/  IMAD.IADD R35, R15, 0x1, R36 ;  /* 0x000000010f237824 */ /* 0x002fc800078e0224 */
[----:B------:R-:W-:-:S04]  /*14440*/  IMAD R39, R34, R23, R35 ;  /* 0x0000001722277224 */ /* 0x000fc800078e0223 */
        /* <DEDUP_REMOVED lines=11> */
[----:B------:R-:W-:-:S03]  /*14500*/  IMAD.WIDE R36, R37, 0x4, R42 ;  /* 0x0000000425247825 */ /* 0x000fc600078e022a */
[----:B--2---:R2:W-:Y:S04]  /*14510*/  STG.E desc[UR6][R32.64+-0x18], R31 ;  /* 0xffffe81f20007986 */ /* 0x0045e8000c101906 */
[----:B------:R-:W1:Y:S01]  /*14520*/  LDG.E R36, desc[UR6][R36.64] ;  /* 0x0000000624247981 */ /* 0x000e62000c1e1900 */
[----:B------:R-:W-:-:S04]  /*14530*/  IMAD.IADD R44, R44, 0x1, -R45 ;  /* 0x000000012c2c7824 */ /* 0x000fc800078e0a2d */
[----:B------:R-:W-:Y:S01]  /*14540*/  IMAD.IADD R34, R3, 0x1, R44 ;  /* 0x0000000103227824 */ /* 0x000fe200078e022c */
[----:B-1----:R-:W-:-:S05]  /*14550*/  IADD3 R35, PT, PT, R15, R36, RZ ;  /* 0x000000240f237210 */ /* 0x002fca0007ffe0ff */
[----:B------:R-:W-:-:S04]  /*14560*/  IMAD R39, R34, R23, R35 ;  /* 0x0000001722277224 */ /* 0x000fc800078e0223 */
[----:B------:R-:W-:-:S06]  /*14570*/  IMAD.WIDE R34, R39, 0x4, R40 ;  /* 0x0000000427227825 */ /* 0x000fcc00078e0228 */
[----:B------:R-:W3:Y:S01]  /*14580*/  LDG.E R35, desc[UR6][R34.64] ;  /* 0x0000000622237981 */ /* 0x000ee2000c1e1900 */
[----:B------:R-:W-:-:S03]  /*14590*/  IMAD.WIDE R38, R39, 0x4, R42 ;  /* 0x0000000427267825 */ /* 0x000fc600078e022a */
[----:B---3--:R1:W-:Y:S04]  /*145a0*/  STG.E desc[UR6][R32.64+-0x1c], R35 ;  /* 0xffffe42320007986 */ /* 0x0083e8000c101906 */
[----:B------:R-:W3:Y:S01]  /*145b0*/  LDG.E R38, desc[UR6][R38.64] ;  /* 0x0000000626267981 */ /* 0x000ee2000c1e1900 */
[----:B------:R-:W-:Y:S01]  /*145c0*/  IADD3 R44, PT, PT, R3, -R45, R44 ;  /* 0x8000002d032c7210 */ /* 0x000fe20007ffe02c */
[----:B---3--:R-:W-:-:S04]  /*145d0*/  IMAD.IADD R30, R15, 0x1, R38 ;  /* 0x000000010f1e7824 */ /* 0x008fc800078e0226 */
[----:B------:R-:W-:-:S04]  /*145e0*/  IMAD R37, R44, R23, R30 ;  /* 0x000000172c257224 */ /* 0x000fc800078e021e */
[----:B--2---:R-:W-:-:S06]  /*145f0*/  IMAD.WIDE R30, R37, 0x4, R40 ;  /* 0x00000004251e7825 */ /* 0x004fcc00078e0228 */
[----:B------:R-:W2:Y:S01]  /*14600*/  LDG.E R31, desc[UR6][R30.64] ;  /* 0x000000061e1f7981 */ /* 0x000ea2000c1e1900 */
[----:B------:R-:W-:Y:S01]  /*14610*/  IMAD.WIDE R36, R37, 0x4, R42 ;  /* 0x0000000425247825 */ /* 0x000fe200078e022a */
[----:B------:R-:W-:-:S06]  /*14620*/  UIADD3 UR4, UPT, UPT, UR4, 0x8, URZ ;  /* 0x0000000804047890 */ /* 0x000fcc000fffe0ff */
[----:B------:R-:W-:Y:S01]  /*14630*/  ISETP.NE.AND P2, PT, R52, UR4, PT ;  /* 0x0000000434007c0c */ /* 0x000fe2000bf45270 */
[----:B--2---:R1:W-:Y:S04]  /*14640*/  STG.E desc[UR6][R32.64+-0x20], R31 ;  /* 0xffffe01f20007986 */ /* 0x0043e8000c101906 */
[----:B------:R1:W5:Y:S01]  /*14650*/  LDG.E R44, desc[UR6][R36.64] ;  /* 0x00000006242c7981 */ /* 0x000362000c1e1900 */
[----:B------:R-:W-:-:S07]  /*14660*/  VIADD R29, R29, 0xfffffff8 ;  /* 0xfffffff81d1d7836 */ /* 0x000fce0000000000 */
[----:B------:R-:W-:Y:S05]  /*14670*/  @P2 BRA `(.L_x_175) ;  /* 0xfffffff800c42947 */ /* 0x000fea000383ffff */
.L_x_174:
[----:B------:R-:W-:Y:S05]  /*14680*/  @!P1 BRA `(.L_x_168) ;  /* 0x0000000400809947 */ /* 0x000fea0003800000 */
[----:B------:R-:W-:Y:S02]  /*14690*/  ISETP.GE.U32.AND P1, PT, R53, 0x3, PT ;  /* 0x000000033500780c */ /* 0x000fe40003f26070 */
[----:B------:R-:W-:-:S11]  /*146a0*/  ISETP.NE.AND P2, PT, R51, RZ, PT ;  /* 0x000000ff3300720c */ /* 0x000fd60003f45270 */
[----:B------:R-:W-:Y:S05]  /*146b0*/  @!P1 BRA `(.L_x_176) ;  /* 0x0000000000b49947 */ /* 0x000fea0003800000 */
[----:B------:R-:W2:Y:S01]  /*146c0*/  LDC R45, c[0x0][0x428] ;  /* 0x00010a00ff2d7b82 */ /* 0x000ea20000000800 */
[----:B-1----:R-:W-:Y:S01]  /*146d0*/  VIADD R36, R29, 0xffffffff ;  /* 0xffffffff1d247836 */ /* 0x002fe20000000000 */
[----:B------:R-:W1:Y:S01]  /*146e0*/  LDCU.64 UR4, c[0x0][0x3b8] ;  /* 0x00007700ff0477ac */ /* 0x000e620008000a00 */
[----:B-----5:R-:W-:-:S05]  /*146f0*/  IMAD.IADD R35, R15, 0x1, R44 ;  /* 0x000000010f237824 */ /* 0x020fca00078e022c */
[----:B------:R-:W3:Y:S08]  /*14700*/  LDC.64 R40, c[0x0][0x3f8] ;  /* 0x0000fe00ff287b82 */ /* 0x000ef00000000a00 */
[----:B------:R-:W4:Y:S01]  /*14710*/  LDC.64 R42, c[0x0][0x400] ;  /* 0x00010000ff2a7b82 */ /* 0x000f220000000a00 */
[----:B--2---:R-:W-:-:S04]  /*14720*/  IMAD R30, R36, R45, R3 ;  /* 0x0000002d241e7224 */ /* 0x004fc800078e0203 */
[----:B------:R-:W-:-:S04]  /*14730*/  IMAD R35, R30, R23, R35 ;  /* 0x000000171e237224 */ /* 0x000fc800078e0223 */
[----:B---3--:R-:W-:-:S05]  /*14740*/  IMAD.WIDE R30, R35, 0x4, R40 ;  /* 0x00000004231e7825 */ /* 0x008fca00078e0228 */
[----:B------:R-:W2:Y:S01]  /*14750*/  LDG.E R39, desc[UR6][R30.64] ;  /* 0x000000061e277981 */ /* 0x000ea2000c1e1900 */
[----:B------:R-:W-:Y:S02]  /*14760*/  SHF.R.S32.HI R33, RZ, 0x1f, R29 ;  /* 0x0000001fff217819 */ /* 0x000fe4000001141d */
[----:B------:R-:W-:-:S04]  /*14770*/  IADD3 R34, P1, PT, R28, R29, RZ ;  /* 0x0000001d1c227210 */ /* 0x000fc80007f3e0ff */
[----:B------:R-:W-:Y:S02]  /*14780*/  LEA.HI.X.SX32 R33, R28, R33, 0x1, P1 ;  /* 0x000000211c217211 */ /* 0x000fe400008f0eff */
[----:B-1----:R-:W-:-:S04]  /*14790*/  LEA R32, P1, R34, UR4, 0x2 ;  /* 0x0000000422207c11 */ /* 0x002fc8000f8210ff */
[----:B------:R-:W-:Y:S01]  /*147a0*/  LEA.HI.X R33, R34, UR5, R33, 0x2, P1 ;  /* 0x0000000522217c11 */ /* 0x000fe200088f1421 */
[----:B----4-:R-:W-:-:S04]  /*147b0*/  IMAD.WIDE R34, R35, 0x4, R42 ;  /* 0x0000000423227825 */ /* 0x010fc800078e022a */
[----:B--2---:R1:W-:Y:S04]  /*147c0*/  STG.E desc[UR6][R32.64+-0x4], R39 ;  /* 0xfffffc2720007986 */ /* 0x0043e8000c101906 */
        /* <DEDUP_REMOVED lines=18> */
[----:B------:R-:W4:Y:S01]  /*148f0*/  LDG.E R38, desc[UR6][R38.64] ;  /* 0x0000000626267981 */ /* 0x000f22000c1e1900 */
[----:B------:R-:W-:Y:S01]  /*14900*/  IADD3 R44, PT, PT, R3, -R45, R44 ;  /* 0x8000002d032c7210 */ /* 0x000fe20007ffe02c */
[----:B----4-:R-:W-:-:S04]  /*14910*/  IMAD.IADD R30, R15, 0x1, R38 ;  /* 0x000000010f1e7824 */ /* 0x010fc800078e0226 */
[----:B------:R-:W-:-:S04]  /*14920*/  IMAD R37, R44, R23, R30 ;  /* 0x000000172c257224 */ /* 0x000fc800078e021e */
[----:B--2---:R-:W-:-:S06]  /*14930*/  IMAD.WIDE R30, R37, 0x4, R40 ;  /* 0x00000004251e7825 */ /* 0x004fcc00078e0228 */
[----:B------:R-:W2:Y:S01]  /*14940*/  LDG.E R31, desc[UR6][R30.64] ;  /* 0x000000061e1f7981 */ /* 0x000ea2000c1e1900 */
[----:B------:R-:W-:-:S03]  /*14950*/  IMAD.WIDE R36, R37, 0x4, R42 ;  /* 0x0000000425247825 */ /* 0x000fc600078e022a */
[----:B--2---:R3:W-:Y:S04]  /*14960*/  STG.E desc[UR6][R32.64+-0x10], R31 ;  /* 0xfffff01f20007986 */ /* 0x0047e8000c101906 */
[----:B------:R3:W5:Y:S01]  /*14970*/  LDG.E R44, desc[UR6][R36.64] ;  /* 0x00000006242c7981 */ /* 0x000762000c1e1900 */
[----:B------:R-:W-:-:S07]  /*14980*/  VIADD R29, R29, 0xfffffffc ;  /* 0xfffffffc1d1d7836 */ /* 0x000fce0000000000 */
.L_x_176:
[----:B------:R-:W-:Y:S05]  /*14990*/  @!P2 BRA `(.L_x_168) ;  /* 0x0000000000bca947 */ /* 0x000fea0003800000 */
[----:B------:R-:W-:Y:S02]  /*149a0*/  ISETP.NE.AND P1, PT, R54, RZ, PT ;  /* 0x000000ff3600720c */ /* 0x000fe40003f25270 */
[----:B------:R-:W-:-:S11]  /*149b0*/  ISETP.NE.AND P2, PT, R12, RZ, PT ;  /* 0x000000ff0c00720c */ /* 0x000fd60003f45270 */
[----:B------:R-:W-:Y:S05]  /*149c0*/  @!P1 BRA `(.L_x_177) ;  /* 0x0000000000709947 */ /* 0x000fea0003800000 */
[----:B------:R-:W2:Y:S01]  /*149d0*/  LDC R43, c[0x0][0x428] ;  /* 0x00010a00ff2b7b82 */ /* 0x000ea20000000800 */
[----:B------:R-:W-:Y:S01]  /*149e0*/  VIADD R40, R29, 0xffffffff ;  /* 0xffffffff1d287836 */ /* 0x000fe20000000000 */
[----:B------:R-:W4:Y:S01]  /*149f0*/  LDCU.64 UR4, c[0x0][0x3b8] ;  /* 0x00007700ff0477ac */ /* 0x000f220008000a00 */
[----:B-----5:R-:W-:-:S05]  /*14a00*/  IMAD.IADD R44, R15, 0x1, R44 ;  /* 0x000000010f2c7824 */ /* 0x020fca00078e022c */
[----:B-1-3--:R-:W1:Y:S08]  /*14a10*/  LDC.64 R30, c[0x0][0x3f8] ;  /* 0x0000fe00ff1e7b82 */ /* 0x00ae700000000a00 */
[----:B------:R-:W3:Y:S01]  /*14a20*/  LDC.64 R36, c[0x0][0x400] ;  /* 0x00010000ff247b82 */ /* 0x000ee20000000a00 */
[----:B--2---:R-:W-:-:S04]  /*14a30*/  IMAD R32, R40, R43, R3 ;  /* 0x0000002b28207224 */ /* 0x004fc800078e0203 */
[----:B------:R-:W-:-:S04]  /*14a40*/  IMAD R39, R32, R23, R44 ;  /* 0x0000001720277224 */ /* 0x000fc800078e022c */
[----:B-1----:R-:W-:-:S05]  /*14a50*/  IMAD.WIDE R32, R39, 0x4, R30 ;  /* 0x0000000427207825 */ /* 0x002fca00078e021e */
[----:B------:R-:W2:Y:S01]  /*14a60*/  LDG.E R41, desc[UR6][R32.64] ;  /* 0x0000000620297981 */ /* 0x000ea2000c1e1900 */
[----:B------:R-:W-:Y:S02]  /*14a70*/  SHF.R.S32.HI R35, RZ, 0x1f, R29 ;  /* 0x0000001fff237819 */ /* 0x000fe4000001141d */
[----:B------:R-:W-:-:S04]  /*14a80*/  IADD3 R38, P1, PT, R28, R29, RZ ;  /* 0x0000001d1c267210 */ /* 0x000fc80007f3e0ff */
[----:B------:R-:W-:Y:S02]  /*14a90*/  LEA.HI.X.SX32 R35, R28, R35, 0x1, P1 ;  /* 0x000000231c237211 */ /* 0x000fe400008f0eff */
[----:B----4-:R-:W-:-:S04]  /*14aa0*/  LEA R34, P1, R38, UR4, 0x2 ;  /* 0x0000000426227c11 */ /* 0x010fc8000f8210ff */
[----:B------:R-:W-:Y:S01]  /*14ab0*/  LEA.HI.X R35, R38, UR5, R35, 0x2, P1 ;  /* 0x0000000526237c11 */ /* 0x000fe200088f1423 */
[----:B---3--:R-:W-:-:S04]  /*14ac0*/  IMAD.WIDE R38, R39, 0x4, R36 ;  /* 0x0000000427267825 */ /* 0x008fc800078e0224 */
[----:B--2---:R2:W-:Y:S04]  /*14ad0*/  STG.E desc[UR6][R34.64+-0x4], R41 ;  /* 0xfffffc2922007986 */ /* 0x0045e8000c101906 */
[----:B------:R-:W3:Y:S01]  /*14ae0*/  LDG.E R38, desc[UR6][R38.64] ;  /* 0x0000000626267981 */ /* 0x000ee2000c1e1900 */
[----:B------:R-:W-:-:S05]  /*14af0*/  IMAD R40, R40, R43, -R43 ;  /* 0x0000002b28287224 */ /* 0x000fca00078e0a2b */
[----:B------:R-:W-:Y:S01]  /*14b00*/  IADD3 R33, PT, PT, R3, R40, RZ ;  /* 0x0000002803217210 */ /* 0x000fe20007ffe0ff */
[----:B---3--:R-:W-:-:S04]  /*14b10*/  IMAD.IADD R32, R15, 0x1, R38 ;  /* 0x000000010f207824 */ /* 0x008fc800078e0226 */
[----:B------:R-:W-:-:S04]  /*14b20*/  IMAD R33, R33, R23, R32 ;  /* 0x0000001721217224 */ /* 0x000fc800078e0220 */
[----:B------:R-:W-:-:S06]  /*14b30*/  IMAD.WIDE R30, R33, 0x4, R30 ;  /* 0x00000004211e7825 */ /* 0x000fcc00078e021e */
[----:B------:R-:W3:Y:S01]  /*14b40*/  LDG.E R31, desc[UR6][R30.64] ;  /* 0x000000061e1f7981 */ /* 0x000ee2000c1e1900 */
[----:B------:R-:W-:-:S03]  /*14b50*/  IMAD.WIDE R32, R33, 0x4, R36 ;  /* 0x0000000421207825 */ /* 0x000fc600078e0224 */
[----:B---3--:R2:W-:Y:S04]  /*14b60*/  STG.E desc[UR6][R34.64+-0x8], R31 ;  /* 0xfffff81f22007986 */ /* 0x0085e8000c101906 */
[----:B------:R2:W5:Y:S01]  /*14b70*/  LDG.E R44, desc[UR6][R32.64] ;  /* 0x00000006202c7981 */ /* 0x000562000c1e1900 */
[----:B------:R-:W-:-:S07]  /*14b80*/  VIADD R29, R29, 0xfffffffe ;  /* 0xfffffffe1d1d7836 */ /* 0x000fce0000000000 */
.L_x_177:
[----:B------:R-:W-:Y:S05]  /*14b90*/  @!P2 BRA `(.L_x_168) ;  /* 0x00000000003ca947 */ /* 0x000fea0003800000 */
[----:B------:R-:W4:Y:S01]  /*14ba0*/  LDCU UR4, c[0x0][0x428] ;  /* 0x00008500ff0477ac */ /* 0x000f220008000800 */
[----:B-123--:R-:W1:Y:S01]  /*14bb0*/  LDC.64 R30, c[0x0][0x3f8] ;  /* 0x0000fe00ff1e7b82 */ /* 0x00ee620000000a00 */
[----:B------:R-:W-:Y:S02]  /*14bc0*/  VIADD R32, R29, 0xffffffff ;  /* 0xffffffff1d207836 */ /* 0x000fe40000000000 */
[----:B-----5:R-:W-:Y:S02]  /*14bd0*/  IMAD.IADD R44, R15, 0x1, R44 ;  /* 0x000000010f2c7824 */ /* 0x020fe400078e022c */
[----:B----4-:R-:W-:Y:S01]  /*14be0*/  IMAD R32, R32, UR4, R3 ;  /* 0x0000000420207c24 */ /* 0x010fe2000f8e0203 */
[----:B------:R-:W2:Y:S03]  /*14bf0*/  LDCU.64 UR4, c[0x0][0x3b8] ;  /* 0x00007700ff0477ac */ /* 0x000ea60008000a00 */
[----:B------:R-:W-:-:S04]  /*14c00*/  IMAD R33, R32, R23, R44 ;  /* 0x0000001720217224 */ /* 0x000fc800078e022c */
[----:B-1----:R-:W-:-:S06]  /*14c10*/  IMAD.WIDE R30, R33, 0x4, R30 ;  /* 0x00000004211e7825 */ /* 0x002fcc00078e021e */
[----:B------:R-:W3:Y:S01]  /*14c20*/  LDG.E R31, desc[UR6][R30.64] ;  /* 0x000000061e1f7981 */ /* 0x000ee2000c1e1900 */
[----:B------:R-:W-:Y:S02]  /*14c30*/  SHF.R.S32.HI R33, RZ, 0x1f, R29 ;  /* 0x0000001fff217819 */ /* 0x000fe4000001141d */
[----:B------:R-:W-:-:S04]  /*14c40*/  IADD3 R29, P1, PT, R28, R29, RZ ;  /* 0x0000001d1c1d7210 */ /* 0x000fc80007f3e0ff */
[----:B------:R-:W-:Y:S02]  /*14c50*/  LEA.HI.X.SX32 R32, R28, R33, 0x1, P1 ;  /* 0x000000211c207211 */ /* 0x000fe400008f0eff */
[----:B--2---:R-:W-:-:S04]  /*14c60*/  LEA R28, P1, R29, UR4, 0x2 ;  /* 0x000000041d1c7c11 */ /* 0x004fc8000f8210ff */
[----:B------:R-:W-:-:S05]  /*14c70*/  LEA.HI.X R29, R29, UR5, R32, 0x2, P1 ;  /* 0x000000051d1d7c11 */ /* 0x000fca00088f1420 */
[----:B---3--:R4:W-:Y:S04]  /*14c80*/  STG.E desc[UR6][R28.64+-0x4], R31 ;  /* 0xfffffc1f1c007986 */ /* 0x0089e8000c101906 */
.L_x_168:
[----:B-12-4-:R-:W1:Y:S01]  /*14c90*/  LDC.64 R28, c[0x0][0x3c0] ;  /* 0x0000f000ff1c7b82 */ /* 0x016e620000000a00 */
[----:B---3--:R-:W-:Y:S01]  /*14ca0*/  IMAD.IADD R35, R20, 0x1, R26 ;  /* 0x0000000114237824 */ /* 0x008fe200078e021a */
[----:B------:R-:W2:Y:S06]  /*14cb0*/  LDG.E.U16.CONSTANT R24, desc[UR6][R24.64] ;  /* 0x0000000618187981 */ /* 0x000eac000c1e9500 */
[----:B------:R-:W3:Y:S01]  /*14cc0*/  LDC.64 R30, c[0x0][0x3d0] ;  /* 0x0000f400ff1e7b82 */ /* 0x000ee20000000a00 */
[----:B-1----:R-:W-:-:S05]  /*14cd0*/  IMAD.WIDE R28, R35, 0x4, R28 ;  /* 0x00000004231c7825 */ /* 0x002fca00078e021c */
[----:B------:R1:W-:Y:S01]  /*14ce0*/  STG.E desc[UR6][R28.64], R27 ;  /* 0x0000001b1c007986 */ /* 0x0003e2000c101906 */
[----:B---3--:R-:W-:-:S05]  /*14cf0*/  IMAD.WIDE R30, R35, 0x4, R30 ;  /* 0x00000004231e7825 */ /* 0x008fca00078e021e */
[----:B------:R1:W-:Y:S04]  /*14d00*/  STG.E desc[UR6][R30.64], R22 ;  /* 0x000000161e007986 */ /* 0x0003e8000c101906 */
[----:B------:R-:W3:Y:S02]  /*14d10*/  LDG.E R33, desc[UR6][R10.64] ;  /* 0x000000060a217981 */ /* 0x000ee4000c1e1900 */
[----:B---3--:R-:W-:Y:S02]  /*14d20*/  FMNMX.FTZ R37, R22, R33, PT ;  /* 0x0000002116257209 */ /* 0x008fe40003810000 */
[----:B------:R-:W3:Y:S03]  /*14d30*/  LDC.64 R32, c[0x0][0x3c8] ;  /* 0x0000f200ff207b82 */ /* 0x000ee60000000a00 */
[----:B------:R1:W-:Y:S04]  /*14d40*/  STG.E desc[UR6][R10.64], R37 ;  /* 0x000000250a007986 */ /* 0x0003e8000c101906 */
[----:B------:R-:W4:Y:S01]  /*14d50*/  LDG.E R26, desc[UR6][R8.64] ;  /* 0x00000006081a7981 */ /* 0x000f22000c1e1900 */
[----:B--2---:R-:W-:-:S02]  /*14d60*/  HADD2.F32 R39, -RZ, R24.H0_H0 ;  /* 0x20000018ff277230 */ /* 0x004fc40000004100 */
[----:B---3--:R-:W-:-:S04]  /*14d70*/  IMAD.WIDE R32, R35, 0x4, R32 ;  /* 0x0000000423207825 */ /* 0x008fc800078e0220 */
[----:B----4-:R-:W-:-:S05]  /*14d80*/  VIADD R35, R26, 0x1 ;  /* 0x000000011a237836 */ /* 0x010fca0000000000 */
[----:B------:R1:W-:Y:S04]  /*14d90*/  STG.E desc[UR6][R8.64], R35 ;  /* 0x0000002308007986 */ /* 0x0003e8000c101906 */
[----:B------:R1:W-:Y:S01]  /*14da0*/  STG.E desc[UR6][R32.64], R39 ;  /* 0x0000002720007986 */ /* 0x0003e2000c101906 */
[----:B------:R-:W-:Y:S05]  /*14db0*/  BRA `(.L_x_158) ;  /* 0x00000004009c7947 */ /* 0x000fea0003800000 */
.L_x_160:
[----:B------:R-:W1:Y:S01]  /*14dc0*/  S2UR UR5, SR_CgaCtaId ;  /* 0x00000000000579c3 */ /* 0x000e620000008800 */
[----:B------:R-:W-:Y:S02]  /*14dd0*/  UMOV UR4, 0x400 ;  /* 0x0000040000047882 */ /* 0x000fe40000000000 */
[----:B-1----:R-:W-:-:S09]  /*14de0*/  ULEA UR4, UR5, UR4, 0x18 ;  /* 0x0000000405047291 */ /* 0x002fd2000f8ec0ff */
[----:B------:R3:W-:Y:S01]  /*14df0*/  STS [UR4], R23 ;  /* 0x00000017ff007988 */ /* 0x0007e20008000804 */
[----:B------:R-:W-:Y:S05]  /*14e00*/  BRA `(.L_x_156) ;  /* 0x0000000400b07947 */ /* 0x000fea0003800000 */
.L_x_157:
[----:B------:R-:W1:Y:S01]  /*14e10*/  LDCU UR4, c[0x0][0x444] ;  /* 0x00008880ff0477ac */ /* 0x000e620008000800 */
[----:B------:R-:W-:Y:S02]  /*14e20*/  ISETP.NE.U32.AND P5, PT, R38, RZ, PT ;  /* 0x000000ff2600720c */ /* 0x000fe40003fa5070 */
[----:B------:R-:W-:-:S04]  /*14e30*/  ISETP.GE.AND P2, PT, R14, R13, PT ;  /* 0x0000000d0e00720c */ /* 0x000fc80003f46270 */
[----:B------:R-:W-:Y:S02]  /*14e40*/  ISETP.NE.AND.EX P2, PT, R39, RZ, !P2, P5 ;  /* 0x000000ff2700720c */ /* 0x000fe40005745350 */
[----:B-1----:R-:W-:-:S04]  /*14e50*/  MOV R23, UR4 ;  /* 0x0000000400177c02 */ /* 0x002fc80008000f00 */
[----:B------:R-:W-:-:S04]  /*14e60*/  ISETP.LT.AND P1, PT, R14, R23, !P1 ;  /* 0x000000170e00720c */ /* 0x000fc80004f21270 */
[----:B------:R-:W-:-:S13]  /*14e70*/  PLOP3.LUT P1, PT, P2, P1, PT, 0xf8, 0x8f ;  /* 0x00000000008f781c */ /* 0x000fda0001723f70 */
[----:B------:R-:W-:Y:S05]  /*14e80*/  @!P1 BRA `(.L_x_158) ;  /* 0x0000000400689947 */ /* 0x000fea0003800000 */
[----:B------:R-:W-:Y:S01]  /*14e90*/  IMAD R33, R14, 0x4, R235 ;  /* 0x000000040e217824 */ /* 0x000fe200078e02eb */
[----:B------:R-:W1:Y:S01]  /*14ea0*/  LDCU.64 UR4, c[0x0][0x3a0] ;  /* 0x00007400ff0477ac */ /* 0x000e620008000a00 */
[----:B------:R-:W2:Y:S04]  /*14eb0*/  LDCU.64 UR8, c[0x0][0x390] ;  /* 0x00007200ff0877ac */ /* 0x000ea80008000a00 */
[----:B------:R-:W3:Y:S01]  /*14ec0*/  LDL R33, [R33] ;  /* 0x0000000021217983 */ /* 0x000ee20000100800 */
[----:B------:R-:W4:Y:S01]  /*14ed0*/  LDCU.64 UR10, c[0x0][0x398] ;  /* 0x00007300ff0a77ac */ /* 0x000f220008000a00 */
[----:B-1----:R-:W-:-:S04]  /*14ee0*/  ISETP.NE.U32.AND P1, PT, RZ, UR4, PT ;  /* 0x00000004ff007c0c */ /* 0x002fc8000bf25070 */
[----:B------:R-:W-:Y:S01]  /*14ef0*/  ISETP.NE.AND.EX P1, PT, RZ, UR5, PT, P1 ;  /* 0x00000005ff007c0c */ /* 0x000fe2000bf25310 */
[----:B------:R-:W1:Y:S01]  /*14f00*/  S2UR UR5, SR_CgaCtaId ;  /* 0x00000000000579c3 */ /* 0x000e620000008800 */
[----:B------:R-:W-:Y:S02]  /*14f10*/  UMOV UR4, 0x400 ;  /* 0x0000040000047882 */ /* 0x000fe40000000000 */
[----:B-1----:R-:W-:-:S09]  /*14f20*/  ULEA UR12, UR5, UR4, 0x18 ;  /* 0x00000004050c7291 */ /* 0x002fd2000f8ec0ff */
[----:B------:R-:W1:Y:S01]  /*14f30*/  LDS R32, [UR12] ;  /* 0x0000000cff207984 */ /* 0x000e620008000800 */
[----:B---3--:R-:W-:-:S05]  /*14f40*/  IMAD.WIDE R26, R33, 0x4, R26 ;  /* 0x00000004211a7825 */ /* 0x008fca00078e021a */
[----:B------:R3:W4:Y:S01]  /*14f50*/  LDG.E.CONSTANT R35, desc[UR6][R26.64] ;  /* 0x000000061a237981 */ /* 0x000722000c1e9900 */
[----:B-1----:R-:W-:Y:S01]  /*14f60*/  IADD3 R30, P2, PT, R15, R32, RZ ;  /* 0x000000200f1e7210 */ /* 0x002fe20007f5e0ff */
[----:B------:R-:W-:-:S05]  /*14f70*/  @!P1 IMAD.WIDE R28, R33, 0x2, R24 ;  /* 0x00000002211c9825 */ /* 0x000fca00078e0218 */
[----:B------:R1:W5:Y:S01]  /*14f80*/  @!P1 LDG.E.U16.CONSTANT R22, desc[UR6][R28.64] ;  /* 0x000000061c169981 */ /* 0x000362000c1e9500 */
[----:B------:R-:W-:Y:S01]  /*14f90*/  VIADD R37, R32, 0x1 ;  /* 0x0000000120257836 */ /* 0x000fe20000000000 */
[----:B---3--:R-:W-:Y:S01]  /*14fa0*/  SHF.R.S32.HI R26, RZ, 0x1f, R32 ;  /* 0x0000001fff1a7819 */ /* 0x008fe20000011420 */
[----:B------:R-:W-:-:S03]  /*14fb0*/  IMAD.SHL.U32 R27, R30, 0x4, RZ ;  /* 0x000000041e1b7824 */ /* 0x000fc600078e00ff */
[----:B------:R-:W-:Y:S02]  /*14fc0*/  LEA.HI.X.SX32 R31, R15, R26, 0x1, P2 ;  /* 0x0000001a0f1f7211 */ /* 0x000fe400010f0eff */
[C---:B--2---:R-:W-:Y:S02]  /*14fd0*/  IADD3 R26, P2, PT, R27.reuse, UR8, RZ ;  /* 0x000000081b1a7c10 */ /* 0x044fe4000ff5e0ff */
[----:B-1----:R-:W-:Y:S02]  /*14fe0*/  SHF.L.U64.HI R29, R30, 0x2, R31 ;  /* 0x000000021e1d7819 */ /* 0x002fe4000001021f */
[----:B----4-:R-:W-:Y:S02]  /*14ff0*/  IADD3 R28, P5, PT, R27, UR10, RZ ;  /* 0x0000000a1b1c7c10 */ /* 0x010fe4000ffbe0ff */
[C---:B------:R-:W-:Y:S02]  /*15000*/  IADD3.X R27, PT, PT, R29.reuse, UR9, RZ, P2, !PT ;  /* 0x000000091d1b7c10 */ /* 0x040fe400097fe4ff */
[----:B------:R-:W-:-:S03]  /*15010*/  IADD3.X R29, PT, PT, R29, UR11, RZ, P5, !PT ;  /* 0x0000000b1d1d7c10 */ /* 0x000fc6000affe4ff */
[----:B------:R1:W-:Y:S01]  /*15020*/  STG.E desc[UR6][R26.64], R35 ;  /* 0x000000231a007986 */ /* 0x0003e2000c101906 */
[----:B------:R-:W-:Y:S05]  /*15030*/  @!P1 BRA `(.L_x_178) ;  /* 0x0000000000f09947 */ /* 0x000fea0003800000 */
[----:B------:R-:W-:Y:S01]  /*15040*/  IMAD.WIDE R24, R33, 0x2, R24 ;  /* 0x0000000221187825 */ /* 0x000fe200078e0218 */
[----:B------:R-:W2:Y:S04]  /*15050*/  LDC R30, c[0x0][0x448] ;  /* 0x00011200ff1e7b82 */ /* 0x000ea80000000800 */
[----:B-----5:R3:W4:Y:S01]  /*15060*/  LDG.E.U16.CONSTANT R22, desc[UR6][R24.64] ;  /* 0x0000000618167981 */ /* 0x020722000c1e9500 */
[----:B------:R-:W-:Y:S01]  /*15070*/  IABS R36, R23 ;  /* 0x0000001700247213 */ /* 0x000fe20000000000 */
[----:B------:R-:W-:-:S04]  /*15080*/  UIADD3 UR4, UPT, UPT, UR4, 0x4, URZ ;  /* 0x0000000404047890 */ /* 0x000fc8000fffe0ff */
[----:B------:R-:W-:Y:S01]  /*15090*/  ULEA UR4, UR5, UR4, 0x18 ;  /* 0x0000000405047291 */ /* 0x000fe2000f8ec0ff */
[----:B---3--:R-:W-:Y:S02]  /*150a0*/  IABS R25, R35 ;  /* 0x0000002300197213 */ /* 0x008fe40000000000 */
[----:B--2---:R-:W-:-:S04]  /*150b0*/  IABS R34, R30 ;  /* 0x0000001e00227213 */ /* 0x004fc80000000000 */
[----:B------:R-:W2:Y:S08]  /*150c0*/  I2F.RP R31, R34 ;  /* 0x00000022001f7306 */ /* 0x000eb00000209400 */
[----:B--2---:R-:W1:Y:S02]  /*150d0*/  MUFU.RCP R31, R31 ;  /* 0x0000001f001f7308 */ /* 0x004e640000001000 */
[----:B-1----:R-:W-:-:S06]  /*150e0*/  VIADD R26, R31, 0xffffffe ;  /* 0x0ffffffe1f1a7836 */ /* 0x002fcc0000000000 */
[----:B------:R1:W2:Y:S02]  /*150f0*/  F2I.FTZ.U32.TRUNC.NTZ R27, R26 ;  /* 0x0000001a001b7305 */ /* 0x0002a4000021f000 */
[----:B-1----:R-:W-:Y:S02]  /*15100*/  IMAD.MOV.U32 R26, RZ, RZ, RZ ;  /* 0x000000ffff1a7224 */ /* 0x002fe400078e00ff */
[----:B--2---:R-:W-:-:S04]  /*15110*/  IMAD.MOV R33, RZ, RZ, -R27 ;  /* 0x000000ffff217224 */ /* 0x004fc800078e0a1b */
[----:B------:R-:W-:-:S04]  /*15120*/  IMAD R33, R33, R34, RZ ;  /* 0x0000002221217224 */ /* 0x000fc800078e02ff */
[----:B------:R-:W-:Y:S01]  /*15130*/  IMAD.HI.U32 R24, R27, R33, R26 ;  /* 0x000000211b187227 */ /* 0x000fe200078e001a */
[----:B------:R-:W-:-:S04]  /*15140*/  MOV R27, R36 ;  /* 0x00000024001b7202 */ /* 0x000fc80000000f00 */
[----:B------:R-:W1:Y:S01]  /*15150*/  I2F.RP R31, R27 ;  /* 0x0000001b001f7306 */ /* 0x000e620000209400 */
[----:B------:R-:W-:-:S04]  /*15160*/  IMAD.HI.U32 R24, R24, R25, RZ ;  /* 0x0000001918187227 */ /* 0x000fc800078e00ff */
[----:B------:R-:W-:-:S04]  /*15170*/  IMAD.MOV R26, RZ, RZ, -R24 ;  /* 0x000000ffff1a7224 */ /* 0x000fc800078e0a18 */
[----:B------:R-:W-:Y:S01]  /*15180*/  IMAD R25, R34, R26, R25 ;  /* 0x0000001a22197224 */ /* 0x000fe200078e0219 */
[----:B------:R-:W-:-:S04]  /*15190*/  LOP3.LUT R26, R35, R30, RZ, 0x3c, !PT ;  /* 0x0000001e231a7212 */ /* 0x000fc800078e3cff */
[----:B------:R-:W-:Y:S01]  /*151a0*/  ISETP.GT.U32.AND P2, PT, R34, R25, PT ;  /* 0x000000192200720c */ /* 0x000fe20003f44070 */
[----:B-1----:R-:W1:Y:S01]  /*151b0*/  MUFU.RCP R31, R31 ;  /* 0x0000001f001f7308 */ /* 0x002e620000001000 */
[----:B------:R-:W-:-:S11]  /*151c0*/  ISETP.GE.AND P5, PT, R26, RZ, PT ;  /* 0x000000ff1a00720c */ /* 0x000fd60003fa6270 */
[----:B------:R-:W-:Y:S02]  /*151d0*/  @!P2 IMAD.IADD R25, R25, 0x1, -R34 ;  /* 0x000000011919a824 */ /* 0x000fe400078e0a22 */
[----:B------:R-:W-:Y:S01]  /*151e0*/  @!P2 VIADD R24, R24, 0x1 ;  /* 0x000000011818a836 */ /* 0x000fe20000000000 */
[----:B------:R-:W-:Y:S01]  /*151f0*/  ISETP.NE.AND P2, PT, R30, RZ, PT ;  /* 0x000000ff1e00720c */ /* 0x000fe20003f45270 */
[----:B-1----:R-:W-:Y:S01]  /*15200*/  VIADD R33, R31, 0xffffffe ;  /* 0x0ffffffe1f217836 */ /* 0x002fe20000000000 */
[----:B------:R-:W-:-:S03]  /*15210*/  ISETP.GE.U32.AND P1, PT, R25, R34, PT ;  /* 0x000000221900720c */ /* 0x000fc60003f26070 */
[----:B------:R-:W1:Y:S10]  /*15220*/  F2I.FTZ.U32.TRUNC.NTZ R25, R33 ;  /* 0x0000002100197305 */ /* 0x000e74000021f000 */
[----:B------:R-:W-:-:S04]  /*15230*/  @P1 VIADD R24, R24, 0x1 ;  /* 0x0000000118181836 */ /* 0x000fc80000000000 */
[----:B------:R-:W-:Y:S01]  /*15240*/  IMAD.MOV.U32 R26, RZ, RZ, R24 ;  /* 0x000000ffff1a7224 */ /* 0x000fe200078e0018 */
[----:B-1----:R-:W-:-:S03]  /*15250*/  IADD3 R24, PT, PT, RZ, -R25, RZ ;  /* 0x80000019ff187210 */ /* 0x002fc60007ffe0ff */
        /* <DEDUP_REMOVED lines=15> */
[----:B------:R-:W-:Y:S02]  /*15350*/  @!P1 IMAD.IADD R24, R24, 0x1, -R27 ;  /* 0x0000000118189824 */ /* 0x000fe400078e0a1b */
[----:B------:R-:W-:-:S03]  /*15360*/  IMAD.IADD R27, R15, 0x1, R32 ;  /* 0x000000010f1b7824 */ /* 0x000fc600078e0220 */
[----:B------:R-:W-:Y:S02]  /*15370*/  @!P2 IADD3 R24, PT, PT, -R24, RZ, RZ ;  /* 0x000000ff1818a210 */ /* 0x000fe40007ffe1ff */
[----:B------:R-:W-:-:S04]  /*15380*/  @!P5 LOP3.LUT R24, RZ, R23, RZ, 0x33, !PT ;  /* 0x00000017ff18d212 */ /* 0x000fc800078e33ff */
[----:B------:R-:W-:Y:S02]  /*15390*/  LEA R26, R24, UR4, 0x2 ;  /* 0x00000004181a7c11 */ /* 0x000fe4000f8e10ff */
[----:B------:R-:W1:Y:S04]  /*153a0*/  LDC.64 R24, c[0x0][0x3a0] ;  /* 0x0000e800ff187b82 */ /* 0x000e680000000a00 */
[----:B------:R-:W2:Y:S01]  /*153b0*/  LDS R26, [R26] ;  /* 0x000000001a1a7984 */ /* 0x000ea20000000800 */
[----:B-1----:R-:W-:-:S04]  /*153c0*/  IMAD.WIDE R24, R27, 0x4, R24 ;  /* 0x000000041b187825 */ /* 0x002fc800078e0218 */
[----:B----4-:R-:W-:-:S05]  /*153d0*/  HADD2.F32 R31, -RZ, R22.H0_H0 ;  /* 0x20000016ff1f7230 */ /* 0x010fca0000004100 */
[----:B--2---:R-:W-:-:S05]  /*153e0*/  FADD.FTZ R27, R31, -R26 ;  /* 0x8000001a1f1b7221 */ /* 0x004fca0000010000 */
[----:B------:R2:W-:Y:S02]  /*153f0*/  STG.E desc[UR6][R24.64], R27 ;  /* 0x0000001b18007986 */ /* 0x0005e4000c101906 */
.L_x_178:
[----:B--2--5:R-:W-:Y:S01]  /*15400*/  HADD2.F32 R25, -RZ, R22.H0_H0 ;  /* 0x20000016ff197230 */ /* 0x024fe20000004100 */
[----:B------:R2:W-:Y:S04]  /*15410*/  STS [UR12], R37 ;  /* 0x00000025ff007988 */ /* 0x0005e8000800080c */
[----:B------:R2:W-:Y:S02]  /*15420*/  STG.E desc[UR6][R28.64], R25 ;  /* 0x000000191c007986 */ /* 0x0005e4000c101906 */
.L_x_158:
[----:B------:R-:W-:Y:S05]  /*15430*/  WARPSYNC.ALL ;  /* 0x0000000000007948 */ /* 0x000fea0003800000 */
[----:B------:R-:W3:Y:S08]  /*15440*/  S2UR UR5, SR_CgaCtaId ;  /* 0x00000000000579c3 */ /* 0x000ef00000008800 */
[----:B------:R-:W-:Y:S01]  /*15450*/  BAR.SYNC.DEFER_BLOCKING 0x0 ;  /* 0x0000000000007b1d */ /* 0x000fe20000010000 */
[C---:B------:R-:W-:Y:S01]  /*15460*/  ISETP.GE.U32.AND P1, PT, R14.reuse, 0x7f, PT ;  /* 0x0000007f0e00780c */ /* 0x040fe20003f26070 */
[----:B------:R-:W-:-:S04]  /*15470*/  VIADD R14, R14, 0x1 ;  /* 0x000000010e0e7836 */ /* 0x000fc80000000000 */
[----:B------:R-:W-:Y:S02]  /*15480*/  UMOV UR4, 0x400 ;  /* 0x0000040000047882 */ /* 0x000fe40000000000 */
[----:B---3--:R-:W-:-:S09]  /*15490*/  ULEA UR4, UR5, UR4, 0x18 ;  /* 0x0000000405047291 */ /* 0x008fd2000f8ec0ff */
[----:B-1----:R-:W1:Y:S02]  /*154a0*/  LDS R22, [UR4] ;  /* 0x00000004ff167984 */ /* 0x002e640008000800 */
[----:B-1----:R-:W-:-:S13]  /*154b0*/  ISETP.LT.AND P2, PT, R22, R23, PT ;  /* 0x000000171600720c */ /* 0x002fda0003f41270 */
[----:B------:R-:W-:Y:S05]  /*154c0*/  @!P1 BRA P2, `(.L_x_179) ;  /* 0xffffffc400bc9947 */ /* 0x000fea000103ffff */
.L_x_156:
[----:B------:R-:W-:Y:S05]  /*154d0*/  BSYNC.RECONVERGENT B0 ;  /* 0x0000000000007941 */ /* 0x000fea0003800200 */
.L_x_155:
[----:B------:R-:W4:Y:S02]  /*154e0*/  LDCU.64 UR4, c[0x0][0x3e8] ;  /* 0x00007d00ff0477ac */ /* 0x000f240008000a00 */
[----:B----4-:R-:W-:-:S04]  /*154f0*/  ISETP.NE.U32.AND P0, PT, RZ, UR4, PT ;  /* 0x00000004ff007c0c */ /* 0x010fc8000bf05070 */
[----:B------:R-:W-:-:S04]  /*15500*/  ISETP.NE.AND.EX P0, PT, RZ, UR5, PT, P0 ;  /* 0x00000005ff007c0c */ /* 0x000fc8000bf05300 */
[----:B------:R-:W-:-:S13]  /*15510*/  ISETP.NE.OR P0, PT, R0, RZ, !P0 ;  /* 0x000000ff0000720c */ /* 0x000fda0004705670 */
[----:B------:R-:W-:Y:S05]  /*15520*/  @P0 EXIT ;  /* 0x000000000000094d */ /* 0x000fea0003800000 */
[----:B--2---:R-:W1:Y:S01]  /*15530*/  LDC.64 R4, c[0x0][0x3e8] ;  /* 0x0000fa00ff047b82 */ /* 0x004e620000000a00 */
[----:B------:R-:W2:Y:S01]  /*15540*/  LDCU UR4, c[0x0][0x444] ;  /* 0x00008880ff0477ac */ /* 0x000ea20008000800 */
[----:B-1----:R-:W-:-:S06]  /*15550*/  IMAD.WIDE.U32 R4, R2, 0x4, R4 ;  /* 0x0000000402047825 */ /* 0x002fcc00078e0004 */
[----:B------:R-:W2:Y:S02]  /*15560*/  LDG.E R4, desc[UR6][R4.64] ;  /* 0x0000000604047981 */ /* 0x000ea4000c1e1900 */
[----:B--2---:R-:W-:-:S13]  /*15570*/  ISETP.GE.AND P0, PT, R4, UR4, PT ;  /* 0x0000000404007c0c */ /* 0x004fda000bf06270 */
[----:B------:R-:W1:Y:S02]  /*15580*/  @!P0 LDC.64 R6, c[0x0][0x3f0] ;  /* 0x0000fc00ff068b82 */ /* 0x000e640000000a00 */
[----:B-1----:R-:W-:-:S05]  /*15590*/  @!P0 IADD3 R6, P1, PT, R2, R6, RZ ;  /* 0x0000000602068210 */ /* 0x002fca0007f3e0ff */
[----:B------:R-:W-:-:S05]  /*155a0*/  @!P0 IMAD.X R7, RZ, RZ, R7, P1 ;  /* 0x000000ffff078224 */ /* 0x000fca00008e0607 */
[----:B------:R1:W-:Y:S01]  /*155b0*/  @!P0 STG.E.U8 desc[UR6][R6.64], RZ ;  /* 0x000000ff06008986 */ /* 0x0003e2000c101106 */
[----:B------:R-:W-:Y:S05]  /*155c0*/  @!P0 EXIT ;  /* 0x000000000000894d */ /* 0x000fea0003800000 */
[----:B------:R-:W2:Y:S02]  /*155d0*/  LDCU.U8 UR4, c[0x0][0x438] ;  /* 0x00008700ff0477ac */ /* 0x000ea40008000000 */
[----:B--2---:R-:W-:-:S13]  /*155e0*/  ISETP.NE.AND P0, PT, RZ, UR4, PT ;  /* 0x00000004ff007c0c */ /* 0x004fda000bf05270 */
[----:B------:R-:W-:Y:S05]  /*155f0*/  @!P0 EXIT ;  /* 0x000000000000894d */ /* 0x000fea0003800000 */
[----:B------:R-:W2:Y:S01]  /*15600*/  LDCU.64 UR4, c[0x0][0x3f0] ;  /* 0x00007e00ff0477ac */ /* 0x000ea20008000a00 */
[----:B------:R-:W-:Y:S01]  /*15610*/  IMAD.MOV.U32 R0, RZ, RZ, 0x1 ;  /* 0x00000001ff007424 */ /* 0x000fe200078e00ff */
[----:B--2---:R-:W-:-:S05]  /*15620*/  IADD3 R2, P0, PT, R2, UR4, RZ ;  /* 0x0000000402027c10 */ /* 0x004fca000ff1e0ff */
[----:B------:R-:W-:-:S05]  /*15630*/  IMAD.X R3, RZ, RZ, UR5, P0 ;  /* 0x00000005ff037e24 */ /* 0x000fca00080e06ff */
[----:B------:R-:W-:Y:S01]  /*15640*/  STG.E.U8 desc[UR6][R2.64], R0 ;  /* 0x0000000002007986 */ /* 0x000fe2000c101106 */
[----:B------:R-:W-:Y:S05]  /*15650*/  EXIT ;  /* 0x000000000000794d */ /* 0x000fea0003800000 */
.L_x_180:
[----:B------:R-:W-:-:S00]  /*15660*/  BRA `(.L_x_180) ;  /* 0xfffffffc00fc7947 */ /* 0x000fc0000383ffff */
[----:B------:R-:W-:-:S00]  /*15670*/  NOP ;  /* 0x0000000000007918 */ /* 0x000fc00000000000 */
        /* <DEDUP_REMOVED lines=8> */
.L_x_38447:


//--------------------- .text._ZN17fastertransformer38beam_online_softmax_topk_stage2_kernelI6__halfLi128ELi128EEEvPKfS3_PiPT_ii --------------------------
	.section	.text._ZN17fastertransformer38beam_online_softmax_topk_stage2_kernelI6__halfLi128ELi128EEEvPKfS3_PiPT_ii,"ax",@progbits
	.align	128
        .global         _ZN17fastertransformer38beam_online_softmax_topk_stage2_kernelI6__halfLi128ELi128EEEvPKfS3_PiPT_ii
        .type           _ZN17fastertransformer38beam_online_softmax_topk_stage2_kernelI6__halfLi128ELi128EEEvPKfS3_PiPT_ii,@function
        .size           _ZN17fastertransformer38beam_online_softmax_topk_stage2_kernelI6__halfLi128ELi128EEEvPKfS3_PiPT_ii,(.L_x_38448 - _ZN17fastertransformer38beam_online_softmax_topk_stage2_kernelI6__halfLi128ELi128EEEvPKfS3_PiPT_ii)
        .other          _ZN17fastertransformer38beam_online_softmax_topk_stage2_kernelI6__halfLi128ELi128EEEvPKfS3_PiPT_ii,@"STO_CUDA_ENTRY STV_DEFAULT"
_ZN17fastertransformer38beam_online_softmax_topk_stage2_kernelI6__halfLi128ELi128EEEvPKfS3_PiPT_ii:
.text._ZN17fastertransformer38beam_online_softmax_topk_stage2_kernelI6__halfLi128ELi128EEEvPKfS3_PiPT_ii:
[----:B------:R-:W0:Y:S01]  /*0000*/  LDC R1, c[0x0][0x37c] ;  /* 0x0000df00ff017b82 */ /* 0x000e220000000800 */
[----:B------:R-:W1:Y:S07]  /*0010*/  S2R R100, SR_TID.X ;  /* 0x0000000000647919 */ /* 0x000e6e0000002100 */
[----:B------:R-:W2:Y:S01]  /*0020*/  LDC R5, c[0x0][0x3a4] ;  /* 0x0000e900ff057b82 */ /* 0x000ea20000000800 */
[----:B0-----:R-:W-:Y:S01]  /*0030*/  VIADD R1, R1, 0xfffff9f8 ;  /* 0xfffff9f801017836 */ /* 0x001fe20000000000 */
[----:B------:R-:W0:Y:S01]  /*0040*/  LDCU.64 UR8, c[0x0][0x358] ;  /* 0x00006b00ff0877ac */ /* 0x000e220008000a00 */
[----:B------:R-:W-:Y:S01]  /*0050*/  IMAD.MOV.U32 R2, RZ, RZ, -0x1 ;  /* 0xffffffffff027424 */ /* 0x000fe200078e00ff */
[----:B------:R-:W-:Y:S01]  /*0060*/  BSSY.RECONVERGENT B0, `(.L_x_181) ;  /* 0x0000105000007945 */ /* 0x000fe20003800200 */
[----:B------:R-:W-:Y:S01]  /*0070*/  IMAD.MOV.U32 R3, RZ, RZ, -0x1 ;  /* 0xffffffffff037424 */ /* 0x000fe200078e00ff */
[----:B------:R-:W3:Y:S01]  /*0080*/  LDCU.64 UR6, c[0x0][0x380] ;  /* 0x00007000ff0677ac */ /* 0x000ee20008000a00 */
[----:B------:R-:W-:-:S02]  /*0090*/  IMAD.MOV.U32 R6, RZ, RZ, -0x4000401 ;  /* 0xfbfffbffff067424 */ /* 0x000fc400078e00ff */
[----:B------:R-:W-:Y:S01]  /*00a0*/  IMAD.MOV.U32 R7, RZ, RZ, -0x4000401 ;  /* 0xfbfffbffff077424 */ /* 0x000fe200078e00ff */
[----:B------:R-:W-:Y:S01]  /*00b0*/  STL.64 [R1+0x308], R2 ;  /* 0x0003080201007387 */ /* 0x000fe20000100a00 */
[----:B------:R-:W-:Y:S01]  /*00c0*/  IMAD.MOV.U32 R8, RZ, RZ, -0x38802000 ;  /* 0xc77fe000ff087424 */ /* 0x000fe200078e00ff */
[----:B------:R-:W4:Y:S01]  /*00d0*/  LDCU.64 UR10, c[0x0][0x380] ;  /* 0x00007000ff0a77ac */ /* 0x000f220008000a00 */
[----:B------:R-:W-:Y:S01]  /*00e0*/  IMAD.MOV.U32 R9, RZ, RZ, RZ ;  /* 0x000000ffff097224 */ /* 0x000fe200078e00ff */
[----:B------:R-:W-:Y:S01]  /*00f0*/  STL.64 [R1+0x310], R2 ;  /* 0x0003100201007387 */ /* 0x000fe20000100a00 */
[----:B------:R-:W-:Y:S02]  /*0100*/  IMAD.MOV.U32 R247, RZ, RZ, 0xfbff ;  /* 0x0000fbfffff77424 */ /* 0x000fe400078e00ff */
[----:B------:R-:W-:Y:S01]  /*0110*/  VIADD R0, R1, 0x300 ;  /* 0x0000030001007836 */ /* 0x000fe20000000000 */
[----:B------:R-:W-:Y:S01]  /*0120*/  STL.64 [R1+0x318], R2 ;  /* 0x0003180201007387 */ /* 0x000fe20000100a00 */
[----:B------:R-:W-:Y:S01]  /*0130*/  IMAD.MOV.U32 R25, RZ, RZ, -0x38802000 ;  /* 0xc77fe000ff197424 */ /* 0x000fe200078e00ff */
[----:B------:R-:W-:-:S02]  /*0140*/  PRMT R247, R247, 0x5410, R247 ;  /* 0x00005410f7f77816 */ /* 0x000fc400000000f7 */
        /* <DEDUP_REMOVED lines=60> */
[----:B------:R2:W-:Y:S04]  /*0510*/  STL.64 [R1+0x500], R2 ;  /* 0x0005000201007387 */ /* 0x0005e80000100a00 */
[----:B------:R0:W-:Y:S04]  /*0520*/  STL.64 [R1+0x508], R6 ;  /* 0x0005080601007387 */ /* 0x0001e80000100a00 */
[----:B------:R0:W-:Y:S04]  /*0530*/  STL.64 [R1+0x510], R6 ;  /* 0x0005100601007387 */ /* 0x0001e80000100a00 */
[----:B------:R0:W-:Y:S01]  /*0540*/  STL.64 [R1+0x518], R6 ;  /* 0x0005180601007387 */ /* 0x0001e20000100a00 */
[----:B--2---:R-:W-:-:S03]  /*0550*/  IMAD R3, R5, 0x102, RZ ;  /* 0x0000010205037824 */ /* 0x004fc600078e02ff */
[----:B------:R2:W-:Y:S02]  /*0560*/  STL.64 [R1+0x520], R6 ;  /* 0x0005200601007387 */ /* 0x0005e40000100a00 */
[----:B-1----:R-:W-:Y:S02]  /*0570*/  ISETP.GE.AND P0, PT, R100, R3, PT ;  /* 0x000000036400720c */ /* 0x002fe40003f06270 */
        /* <DEDUP_REMOVED lines=29> */
[----:B0--34-:R-:W-:Y:S05]  /*0750*/  @P0 BRA `(.L_x_182) ;  /* 0x0000000800540947 */ /* 0x019fea0003800000 */
[----:B------:R-:W0:Y:S01]  /*0760*/  S2UR UR4, SR_CTAID.X ;  /* 0x00000000000479c3 */ /* 0x000e220000002500 */
[-C--:B------:R-:W-:Y:S01]  /*0770*/  LOP3.LUT R2, RZ, R100.reuse, RZ, 0x33, !PT ;  /* 0x00000064ff027212 */ /* 0x080fe200078e33ff */
[----:B------:R-:W-:Y:S01]  /*0780*/  BSSY.RECONVERGENT B1, `(.L_x_183) ;  /* 0x000001c000017945 */ /* 0x000fe20003800200 */
[----:B------:R-:W-:-:S03]  /*0790*/  MOV R15, R100 ;  /* 0x00000064000f7202 */ /* 0x000fc60000000f00 */
[----:B------:R-:W-:-:S05]  /*07a0*/  IMAD.IADD R4, R3, 0x1, R2 ;  /* 0x0000000103047824 */ /* 0x000fca00078e0202 */
[C---:B------:R-:W-:Y:S02]  /*07b0*/  LOP3.LUT R2, R4.reuse, 0x180, RZ, 0xc0, !PT ;  /* 0x0000018004027812 */ /* 0x040fe400078ec0ff */
[----:B------:R-:W-:Y:S02]  /*07c0*/  ISETP.GE.U32.AND P1, PT, R4, 0x180, PT ;  /* 0x000001800400780c */ /* 0x000fe40003f26070 */
[----:B------:R-:W-:Y:S01]  /*07d0*/  ISETP.NE.AND P0, PT, R2, 0x180, PT ;  /* 0x000001800200780c */ /* 0x000fe20003f05270 */
[----:B0-----:R-:W-:-:S05]  /*07e0*/  IMAD R2, R3, UR4, RZ ;  /* 0x0000000403027c24 */ /* 0x001fca000f8e02ff */
[----:B------:R-:W-:-:S07]  /*07f0*/  SHF.R.S32.HI R29, RZ, 0x1f, R2 ;  /* 0x0000001fff1d7819 */ /* 0x000fce0000011402 */
[----:B------:R-:W-:Y:S05]  /*0800*/  @!P0 BRA `(.L_x_184) ;  /* 0x00000000004c8947 */ /* 0x000fea0003800000 */
[----:B--2---:R-:W0:Y:S01]  /*0810*/  S2R R7, SR_CgaCtaId ;  /* 0x0000000000077919 */ /* 0x004e220000008800 */
[----:B------:R-:W-:Y:S01]  /*0820*/  MOV R6, 0x400 ;  /* 0x0000040000067802 */ /* 0x000fe20000000f00 */
[----:B------:R-:W-:Y:S01]  /*0830*/  IMAD.MOV.U32 R9, RZ, RZ, RZ ;  /* 0x000000ffff097224 */ /* 0x000fe200078e00ff */
[----:B------:R-:W-:Y:S01]  /*0840*/  LEA.HI R4, R4, 0x1, RZ, 0x19 ;  /* 0x0000000104047811 */ /* 0x000fe200078fc8ff */
[----:B------:R-:W-:Y:S02]  /*0850*/  IMAD.MOV.U32 R15, RZ, RZ, R100 ;  /* 0x000000ffff0f7224 */ /* 0x000fe400078e0064 */
[----:B------:R-:W-:Y:S01]  /*0860*/  VIADD R6, R6, 0xf30 ;  /* 0x00000f3006067836 */ /* 0x000fe20000000000 */
[----:B------:R-:W-:-:S04]  /*0870*/  LOP3.LUT R4, R4, 0x3, RZ, 0xc0, !PT ;  /* 0x0000000304047812 */ /* 0x000fc800078ec0ff */
[----:B0-----:R-:W-:-:S07]  /*0880*/  LEA R8, R7, R6, 0x18 ;  /* 0x0000000607087211 */ /* 0x001fce00078ec0ff */
.L_x_185:
[----:B------:R-:W-:-:S05]  /*0890*/  IADD3 R7, P0, PT, R2, R15, RZ ;  /* 0x0000000f02077210 */ /* 0x000fca0007f1e0ff */
[----:B------:R-:W-:Y:S01]  /*08a0*/  IMAD.X R10, RZ, RZ, R29, P0 ;  /* 0x000000ffff0a7224 */ /* 0x000fe200000e061d */
[----:B0-----:R-:W-:-:S04]  /*08b0*/  LEA R6, P0, R7, UR6, 0x2 ;  /* 0x0000000607067c11 */ /* 0x001fc8000f8010ff */
[----:B------:R-:W-:-:S05]  /*08c0*/  LEA.HI.X R7, R7, UR7, R10, 0x2, P0 ;  /* 0x0000000707077c11 */ /* 0x000fca00080f140a */
[----:B------:R-:W2:Y:S01]  /*08d0*/  LDG.E.CONSTANT R6, desc[UR8][R6.64] ;  /* 0x0000000806067981 */ /* 0x000ea2000c1e9900 */
[----:B------:R-:W-:Y:S02]  /*08e0*/  IMAD R11, R15, 0x4, R8 ;  /* 0x000000040f0b7824 */ /* 0x000fe400078e0208 */
[----:B------:R-:W-:Y:S02]  /*08f0*/  VIADD R9, R9, 0x1 ;  /* 0x0000000109097836 */ /* 0x000fe40000000000 */
[----:B------:R-:W-:-:S03]  /*0900*/  VIADD R15, R15, 0x80 ;  /* 0x000000800f0f7836 */ /* 0x000fc60000000000 */
[----:B------:R-:W-:Y:S01]  /*0910*/  ISETP.NE.AND P0, PT, R9, R4, PT ;  /* 0x000000040900720c */ /* 0x000fe20003f05270 */
[----:B--2---:R0:W-:-:S12]  /*0920*/  STS [R11], R6 ;  /* 0x000000060b007388 */ /* 0x0041d80000000800 */
[----:B------:R-:W-:Y:S05]  /*0930*/  @P0 BRA `(.L_x_185) ;  /* 0xfffffffc00d40947 */ /* 0x000fea000383ffff */
.L_x_184:
[----:B------:R-:W-:Y:S05]  /*0940*/  BSYNC.RECONVERGENT B1 ;  /* 0x0000000000017941 */ /* 0x000fea0003800200 */
.L_x_183:
[----:B------:R-:W-:Y:S05]  /*0950*/  @!P1 BRA `(.L_x_182) ;  /* 0x0000000400d49947 */ /* 0x000fea0003800000 */
[----:B--2---:R-:W1:Y:S01]  /*0960*/  S2R R7, SR_CgaCtaId ;  /* 0x0000000000077919 */ /* 0x004e620000008800 */
[----:B0-----:R-:W-:Y:S01]  /*0970*/  IMAD.IADD R6, R3, 0x1, -R15 ;  /* 0x0000000103067824 */ /* 0x001fe200078e0a0f */
[----:B------:R-:W-:Y:S01]  /*0980*/  MOV R4, 0x400 ;  /* 0x0000040000047802 */ /* 0x000fe20000000f00 */
[----:B------:R-:W-:Y:S01]  /*0990*/  BSSY.RECONVERGENT B1, `(.L_x_186) ;  /* 0x000003f000017945 */ /* 0x000fe20003800200 */
[----:B------:R-:W-:Y:S02]  /*09a0*/  PLOP3.LUT P0, PT, PT, PT, PT, 0x80, 0x8 ;  /* 0x000000000008781c */ /* 0x000fe40003f0f070 */
[----:B------:R-:W-:Y:S01]  /*09b0*/  ISETP.GT.AND P1, PT, R6, 0x600, PT ;  /* 0x000006000600780c */ /* 0x000fe20003f24270 */
[----:B------:R-:W-:-:S05]  /*09c0*/  VIADD R4, R4, 0xf30 ;  /* 0x00000f3004047836 */ /* 0x000fca0000000000 */
[----:B-1----:R-:W-:-:S07]  /*09d0*/  LEA R30, R7, R4, 0x18 ;  /* 0x00000004071e7211 */ /* 0x002fce00078ec0ff */
[----:B------:R-:W-:Y:S05]  /*09e0*/  @!P1 BRA `(.L_x_187) ;  /* 0x0000000000e49947 */ /* 0x000fea0003800000 */
[----:B------:R-:W-:Y:S01]  /*09f0*/  PLOP3.LUT P0, PT, PT, PT, PT, 0x8, 0x80 ;  /* 0x000000000080781c */ /* 0x000fe20003f0e170 */
[----:B------:R-:W-:-:S12]  /*0a00*/  VIADD R28, R3, 0xfffffa00 ;  /* 0xfffffa00031c7836 */ /* 0x000fd80000000000 */
.L_x_188:
[----:B0-----:R-:W-:Y:S01]  /*0a10*/  IADD3 R4, P1, PT, R2, R15, RZ ;  /* 0x0000000f02047210 */ /* 0x001fe20007f3e0ff */
[C---:B------:R-:W-:Y:S02]  /*0a20*/  VIADD R7, R15.reuse, 0x200 ;  /* 0x000002000f077836 */ /* 0x040fe40000000000 */
[C---:B------:R-:W-:Y:S01]  /*0a30*/  VIADD R9, R15.reuse, 0x400 ;  /* 0x000004000f097836 */ /* 0x040fe20000000000 */
[----:B------:R-:W-:Y:S01]  /*0a40*/  IADD3.X R13, PT, PT, RZ, R29, RZ, P1, !PT ;  /* 0x0000001dff0d7210 */ /* 0x000fe20000ffe4ff */
[----:B------:R-:W-:Y:S01]  /*0a50*/  VIADD R11, R15, 0x600 ;  /* 0x000006000f0b7836 */ /* 0x000fe20000000000 */
[----:B------:R-:W-:Y:S02]  /*0a60*/  LEA R12, P2, R4, UR10, 0x2 ;  /* 0x0000000a040c7c11 */ /* 0x000fe4000f8410ff */
[----:B------:R-:W-:Y:S02]  /*0a70*/  IADD3 R7, P1, PT, R2, R7, RZ ;  /* 0x0000000702077210 */ /* 0x000fe40007f3e0ff */
[----:B------:R-:W-:-:S02]  /*0a80*/  LEA.HI.X R13, R4, UR11, R13, 0x2, P2 ;  /* 0x0000000b040d7c11 */ /* 0x000fc400090f140d */
[C---:B------:R-:W-:Y:S01]  /*0a90*/  IADD3 R9, P2, PT, R2.reuse, R9, RZ ;  /* 0x0000000902097210 */ /* 0x040fe20007f5e0ff */
[--C-:B------:R-:W-:Y:S01]  /*0aa0*/  IMAD.X R16, RZ, RZ, R29.reuse, P1 ;  /* 0x000000ffff107224 */ /* 0x100fe200008e061d */
[----:B------:R-:W-:Y:S01]  /*0ab0*/  IADD3 R11, P3, PT, R2, R11, RZ ;  /* 0x0000000b020b7210 */ /* 0x000fe20007f7e0ff */
[----:B------:R-:W2:Y:S01]  /*0ac0*/  LDG.E.CONSTANT R31, desc[UR8][R12.64] ;  /* 0x000000080c1f7981 */ /* 0x000ea2000c1e9900 */
[----:B------:R-:W-:Y:S01]  /*0ad0*/  LEA R6, P1, R7, UR10, 0x2 ;  /* 0x0000000a07067c11 */ /* 0x000fe2000f8210ff */
[--C-:B------:R-:W-:Y:S01]  /*0ae0*/  IMAD.X R14, RZ, RZ, R29.reuse, P2 ;  /* 0x000000ffff0e7224 */ /* 0x100fe200010e061d */
[----:B------:R-:W-:Y:S01]  /*0af0*/  LEA R8, P2, R9, UR10, 0x2 ;  /* 0x0000000a09087c11 */ /* 0x000fe2000f8410ff */
[----:B------:R-:W-:Y:S01]  /*0b00*/  IMAD.X R4, RZ, RZ, R29, P3 ;  /* 0x000000ffff047224 */ /* 0x000fe200018e061d */
[----:B------:R-:W-:Y:S02]  /*0b10*/  LEA R10, P3, R11, UR10, 0x2 ;  /* 0x0000000a0b0a7c11 */ /* 0x000fe4000f8610ff */
[----:B------:R-:W-:-:S02]  /*0b20*/  LEA.HI.X R7, R7, UR11, R16, 0x2, P1 ;  /* 0x0000000b07077c11 */ /* 0x000fc400088f1410 */
[----:B------:R-:W-:Y:S01]  /*0b30*/  LEA.HI.X R9, R9, UR11, R14, 0x2, P2 ;  /* 0x0000000b09097c11 */ /* 0x000fe200090f140e */
[----:B------:R-:W3:Y:S01]  /*0b40*/  LDG.E.CONSTANT R16, desc[UR8][R12.64+0x600] ;  /* 0x000600080c107981 */ /* 0x000ee2000c1e9900 */
[----:B------:R-:W-:-:S03]  /*0b50*/  LEA.HI.X R11, R11, UR11, R4, 0x2, P3 ;  /* 0x0000000b0b0b7c11 */ /* 0x000fc600098f1404 */
[----:B------:R-:W4:Y:S04]  /*0b60*/  LDG.E.CONSTANT R4, desc[UR8][R12.64+0x200] ;  /* 0x000200080c047981 */ /* 0x000f28000c1e9900 */
[----:B------:R-:W5:Y:S04]  /*0b70*/  LDG.E.CONSTANT R14, desc[UR8][R12.64+0x400] ;  /* 0x000400080c0e7981 */ /* 0x000f68000c1e9900 */
        /* <DEDUP_REMOVED lines=11> */
[----:B------:R-:W5:Y:S01]  /*0c30*/  LDG.E.CONSTANT R13, desc[UR8][R10.64+0x600] ;  /* 0x000600080a0d7981 */ /* 0x000f62000c1e9900 */
[----:B------:R-:W-:-:S02]  /*0c40*/  IMAD R33, R15, 0x4, R30 ;  /* 0x000000040f217824 */ /* 0x000fc400078e021e */
[----:B------:R-:W-:-:S05]  /*0c50*/  VIADD R15, R15, 0x800 ;  /* 0x000008000f0f7836 */ /* 0x000fca0000000000 */
[----:B------:R-:W-:Y:S01]  /*0c60*/  ISETP.GE.AND P1, PT, R15, R28, PT ;  /* 0x0000001c0f00720c */ /* 0x000fe20003f26270 */
[----:B--2---:R0:W-:Y:S04]  /*0c70*/  STS [R33], R31 ;  /* 0x0000001f21007388 */ /* 0x0041e80000000800 */
[----:B---3--:R0:W-:Y:S04]  /*0c80*/  STS [R33+0x600], R16 ;  /* 0x0006001021007388 */ /* 0x0081e80000000800 */
[----:B----4-:R0:W-:Y:S04]  /*0c90*/  STS [R33+0x200], R4 ;  /* 0x0002000421007388 */ /* 0x0101e80000000800 */
[----:B-----5:R0:W-:Y:S04]  /*0ca0*/  STS [R33+0x400], R14 ;  /* 0x0004000e21007388 */ /* 0x0201e80000000800 */
[----:B------:R0:W-:Y:S04]  /*0cb0*/  STS [R33+0x800], R17 ;  /* 0x0008001121007388 */ /* 0x0001e80000000800 */
        /* <DEDUP_REMOVED lines=10> */
[----:B------:R0:W-:Y:S01]  /*0d60*/  STS [R33+0x1e00], R13 ;  /* 0x001e000d21007388 */ /* 0x0001e20000000800 */
[----:B------:R-:W-:Y:S05]  /*0d70*/  @!P1 BRA `(.L_x_188) ;  /* 0xfffffffc00249947 */ /* 0x000fea000383ffff */
.L_x_187:
[----:B------:R-:W-:Y:S05]  /*0d80*/  BSYNC.RECONVERGENT B1 ;  /* 0x0000000000017941 */ /* 0x000fea0003800200 */
.L_x_186:
[----:B0-----:R-:W-:Y:S01]  /*0d90*/  IMAD.IADD R4, R3, 0x1, -R15 ;  /* 0x0000000103047824 */ /* 0x001fe200078e0a0f */
[----:B------:R-:W-:Y:S04]  /*0da0*/  BSSY.RECONVERGENT B1, `(.L_x_189) ;  /* 0x0000020000017945 */ /* 0x000fe80003800200 */
[----:B------:R-:W-:-:S13]  /*0db0*/  ISETP.GT.AND P1, PT, R4, 0x200, PT ;  /* 0x000002000400780c */ /* 0x000fda0003f24270 */
[----:B------:R-:W-:Y:S05]  /*0dc0*/  @!P1 BRA `(.L_x_190) ;  /* 0x0000000000749947 */ /* 0x000fea0003800000 */
[----:B------:R-:W0:Y:S01]  /*0dd0*/  LDCU.64 UR4, c[0x0][0x380] ;  /* 0x00007000ff0477ac */ /* 0x000e220008000a00 */
[----:B------:R-:W-:Y:S01]  /*0de0*/  IADD3 R8, P0, PT, R2, R15, RZ ;  /* 0x0000000f02087210 */ /* 0x000fe20007f1e0ff */
[----:B------:R-:W-:-:S04]  /*0df0*/  VIADD R7, R15, 0x200 ;  /* 0x000002000f077836 */ /* 0x000fc80000000000 */
[----:B------:R-:W-:Y:S01]  /*0e00*/  IMAD.X R9, RZ, RZ, R29, P0 ;  /* 0x000000ffff097224 */ /* 0x000fe200000e061d */
[----:B------:R-:W-:Y:S02]  /*0e10*/  IADD3 R4, P1, PT, R2, R7, RZ ;  /* 0x0000000702047210 */ /* 0x000fe40007f3e0ff */
[----:B0-----:R-:W-:-:S04]  /*0e20*/  LEA R6, P0, R8, UR4, 0x2 ;  /* 0x0000000408067c11 */ /* 0x001fc8000f8010ff */
[----:B------:R-:W-:Y:S01]  /*0e30*/  LEA.HI.X R7, R8, UR5, R9, 0x2, P0 ;  /* 0x0000000508077c11 */ /* 0x000fe200080f1409 */
[----:B------:R-:W-:Y:S01]  /*0e40*/  IMAD.X R9, RZ, RZ, R29, P1 ;  /* 0x000000ffff097224 */ /* 0x000fe200008e061d */
[----:B------:R-:W-:-:S03]  /*0e50*/  LEA R8, P0, R4, UR4, 0x2 ;  /* 0x0000000404087c11 */ /* 0x000fc6000f8010ff */
[----:B------:R-:W2:Y:S01]  /*0e60*/  LDG.E.CONSTANT R10, desc[UR8][R6.64+0x200] ;  /* 0x00020008060a7981 */ /* 0x000ea2000c1e9900 */
[----:B------:R-:W-:-:S03]  /*0e70*/  LEA.HI.X R9, R4, UR5, R9, 0x2, P0 ;  /* 0x0000000504097c11 */ /* 0x000fc600080f1409 */
[----:B------:R-:W3:Y:S04]  /*0e80*/  LDG.E.CONSTANT R4, desc[UR8][R6.64] ;  /* 0x0000000806047981 */ /* 0x000ee8000c1e9900 */
[----:B------:R-:W4:Y:S04]  /*0e90*/  LDG.E.CONSTANT R12, desc[UR8][R6.64+0x400] ;  /* 0x00040008060c7981 */ /* 0x000f28000c1e9900 */
[----:B------:R-:W5:Y:S04]  /*0ea0*/  LDG.E.CONSTANT R14, desc[UR8][R6.64+0x600] ;  /* 0x00060008060e7981 */ /* 0x000f68000c1e9900 */
[----:B------:R-:W5:Y:S04]  /*0eb0*/  LDG.E.CONSTANT R16, desc[UR8][R8.64] ;  /* 0x0000000808107981 */ /* 0x000f68000c1e9900 */
[----:B------:R-:W5:Y:S04]  /*0ec0*/  LDG.E.CONSTANT R18, desc[UR8][R8.64+0x200] ;  /* 0x0002000808127981 */ /* 0x000f68000c1e9900 */
[----:B------:R-:W5:Y:S04]  /*0ed0*/  LDG.E.CONSTANT R20, desc[UR8][R8.64+0x400] ;  /* 0x0004000808147981 */ /* 0x000f68000c1e9900 */
[----:B------:R-:W5:Y:S01]  /*0ee0*/  LDG.E.CONSTANT R22, desc[UR8][R8.64+0x600] ;  /* 0x0006000808167981 */ /* 0x000f62000c1e9900 */
[C---:B------:R-:W-:Y:S01]  /*0ef0*/  LEA R11, R15.reuse, R30, 0x2 ;  /* 0x0000001e0f0b7211 */ /* 0x040fe200078e10ff */
[----:B------:R-:W-:Y:S01]  /*0f00*/  VIADD R15, R15, 0x400 ;  /* 0x000004000f0f7836 */ /* 0x000fe20000000000 */
[----:B------:R-:W-:-:S03]  /*0f10*/  PLOP3.LUT P0, PT, PT, PT, PT, 0x8, 0x80 ;  /* 0x000000000080781c */ /* 0x000fc60003f0e170 */
[----:B--2---:R0:W-:Y:S04]  /*0f20*/  STS [R11+0x200], R10 ;  /* 0x0002000a0b007388 */ /* 0x0041e80000000800 */
[----:B---3--:R0:W-:Y:S04]  /*0f30*/  STS [R11], R4 ;  /* 0x000000040b007388 */ /* 0x0081e80000000800 */
[----:B----4-:R0:W-:Y:S04]  /*0f40*/  STS [R11+0x400], R12 ;  /* 0x0004000c0b007388 */ /* 0x0101e80000000800 */
[----:B-----5:R0:W-:Y:S04]  /*0f50*/  STS [R11+0x600], R14 ;  /* 0x0006000e0b007388 */ /* 0x0201e80000000800 */
[----:B------:R0:W-:Y:S04]  /*0f60*/  STS [R11+0x800], R16 ;  /* 0x000800100b007388 */ /* 0x0001e80000000800 */
[----:B------:R0:W-:Y:S04]  /*0f70*/  STS [R11+0xa00], R18 ;  /* 0x000a00120b007388 */ /* 0x0001e80000000800 */
[----:B------:R0:W-:Y:S04]  /*0f80*/  STS [R11+0xc00], R20 ;  /* 0x000c00140b007388 */ /* 0x0001e80000000800 */
[----:B------:R0:W-:Y:S02]  /*0f90*/  STS [R11+0xe00], R22 ;  /* 0x000e00160b007388 */ /* 0x0001e40000000800 */
.L_x_190:
[----:B------:R-:W-:Y:S05]  /*0fa0*/  BSYNC.RECONVERGENT B1 ;  /* 0x0000000000017941 */ /* 0x000fea0003800200 */
.L_x_189:
[----:B------:R-:W-:-:S13]  /*0fb0*/  ISETP.LT.OR P0, PT, R15, R3, P0 ;  /* 0x000000030f00720c */ /* 0x000fda0000701670 */
[----:B------:R-:W-:Y:S05]  /*0fc0*/  @!P0 BRA `(.L_x_182) ;  /* 0x0000000000388947 */ /* 0x000fea0003800000 */
[----:B------:R-:W1:Y:S01]  /*0fd0*/  LDCU.64 UR4, c[0x0][0x380] ;  /* 0x00007000ff0477ac */ /* 0x000e620008000a00 */
[----:B------:R-:W-:-:S05]  /*0fe0*/  IADD3 R3, P0, PT, R2, R15, RZ ;  /* 0x0000000f02037210 */ /* 0x000fca0007f1e0ff */
[----:B0-----:R-:W-:Y:S01]  /*0ff0*/  IMAD.X R4, RZ, RZ, R29, P0 ;  /* 0x000000ffff047224 */ /* 0x001fe200000e061d */
[----:B-1----:R-:W-:-:S04]  /*1000*/  LEA R2, P0, R3, UR4, 0x2 ;  /* 0x0000000403027c11 */ /* 0x002fc8000f8010ff */
[----:B------:R-:W-:-:S05]  /*1010*/  LEA.HI.X R3, R3, UR5, R4, 0x2, P0 ;  /* 0x0000000503037c11 */ /* 0x000fca00080f1404 */
[----:B------:R-:W2:Y:S04]  /*1020*/  LDG.E.CONSTANT R4, desc[UR8][R2.64] ;  /* 0x0000000802047981 */ /* 0x000ea8000c1e9900 */
[----:B------:R-:W3:Y:S04]  /*1030*/  LDG.E.CONSTANT R6, desc[UR8][R2.64+0x200] ;  /* 0x0002000802067981 */ /* 0x000ee8000c1e9900 */
[----:B------:R-:W4:Y:S04]  /*1040*/  LDG.E.CONSTANT R8, desc[UR8][R2.64+0x400] ;  /* 0x0004000802087981 */ /* 0x000f28000c1e9900 */
[----:B------:R-:W5:Y:S01]  /*1050*/  LDG.E.CONSTANT R10, desc[UR8][R2.64+0x600] ;  /* 0x00060008020a7981 */ /* 0x000f62000c1e9900 */
[----:B------:R-:W-:-:S05]  /*1060*/  IMAD R7, R15, 0x4, R30 ;  /* 0x000000040f077824 */ /* 0x000fca00078e021e */
[----:B--2---:R1:W-:Y:S04]  /*1070*/  STS [R7], R4 ;  /* 0x0000000407007388 */ /* 0x0043e80000000800 */
[----:B---3--:R1:W-:Y:S04]  /*1080*/  STS [R7+0x200], R6 ;  /* 0x0002000607007388 */ /* 0x0083e80000000800 */
[----:B----4-:R1:W-:Y:S04]  /*1090*/  STS [R7+0x400], R8 ;  /* 0x0004000807007388 */ /* 0x0103e80000000800 */
[----:B-----5:R1:W-:Y:S02]  /*10a0*/  STS [R7+0x600], R10 ;  /* 0x0006000a07007388 */ /* 0x0203e40000000800 */
.L_x_182:
[----:B------:R-:W-:Y:S05]  /*10b0*/  BSYNC.RECONVERGENT B0 ;  /* 0x0000000000007941 */ /* 0x000fea0003800200 */
.L_x_181:
[----:B------:R-:W-:Y:S01]  /*10c0*/  ISETP.GE.U32.AND P0, PT, R100, R5, PT ;  /* 0x000000056400720c */ /* 0x000fe20003f06070 */
[----:B------:R-:W-:Y:S02]  /*10d0*/  HFMA2 R240, -RZ, RZ, 0, -65504 ;  /* 0x0000fbfffff07431 */ /* 0x000fe400000001ff */
[----:B------:R-:W-:Y:S02]  /*10e0*/  IMAD.MOV.U32 R200, RZ, RZ, 0xfbff ;  /* 0x0000fbffffc87424 */ /* 0x000fe400078e00ff */
[----:B------:R-:W-:Y:S02]  /*10f0*/  HFMA2 R216, -RZ, RZ, 0, -65504 ;  /* 0x0000fbffffd87431 */ /* 0x000fe400000001ff */
[----:B------:R-:W-:Y:S02]  /*1100*/  IMAD.MOV.U32 R2, RZ, RZ, 0xfbff ;  /* 0x0000fbffff027424 */ /* 0x000fe400078e00ff */
[----:B------:R-:W-:Y:S02]  /*1110*/  HFMA2 R191, -RZ, RZ, 0, -65504 ;  /* 0x0000fbffffbf7431 */ /* 0x000fe400000001ff */
[----:B------:R-:W-:Y:S01]  /*1120*/  IMAD.MOV.U32 R246, RZ, RZ, 0xfbff ;  /* 0x0000fbfffff67424 */ /* 0x000fe200078e00ff */
[----:B------:R-:W-:Y:S01]  /*1130*/  MOV R228, 0xfbff ;  /* 0x0000fbff00e47802 */ /* 0x000fe20000000f00 */
[----:B------:R-:W-:Y:S01]  /*1140*/  IMAD.MOV.U32 R3, RZ, RZ, 0xfbff ;  /* 0x0000fbffff037424 */ /* 0x000fe200078e00ff */
[----:B------:R-:W-:Y:S01]  /*1150*/  MOV R204, 0xfbff ;  /* 0x0000fbff00cc7802 */ /* 0x000fe20000000f00 */
[----:B------:R-:W-:Y:S01]  /*1160*/  IMAD.MOV.U32 R245, RZ, RZ, 0xfbff ;  /* 0x0000fbfffff57424 */ /* 0x000fe200078e00ff */
[----:B------:R-:W-:Y:S01]  /*1170*/  PRMT R200, R200, 0x5410, R200 ;  /* 0x00005410c8c87816 */ /* 0x000fe200000000c8 */
[----:B------:R-:W-:Y:S01]  /*1180*/  IMAD.MOV.U32 R244, RZ, RZ, 0xfbff ;  /* 0x0000fbfffff47424 */ /* 0x000fe200078e00ff */
[----:B------:R-:W-:Y:S01]  /*1190*/  BAR.SYNC.DEFER_BLOCKING 0x0 ;  /* 0x0000000000007b1d */ /* 0x000fe20000010000 */
[----:B------:R-:W-:Y:S01]  /*11a0*/  IMAD.MOV.U32 R243, RZ, RZ, 0xfbff ;  /* 0x0000fbfffff37424 */ /* 0x000fe200078e00ff */
[C---:B------:R-:W-:Y:S01]  /*11b0*/  PRMT R247, R2.reuse, 0x7610, R247 ;  /* 0x0000761002f77816 */ /* 0x040fe200000000f7 */
[----:B------:R-:W-:Y:S01]  /*11c0*/  IMAD.MOV.U32 R242, RZ, RZ, 0xfbff ;  /* 0x0000fbfffff27424 */ /* 0x000fe200078e00ff */
[C---:B------:R-:W-:Y:S01]  /*11d0*/  PRMT R246, R3.reuse, 0x5410, R246 ;  /* 0x0000541003f67816 */ /* 0x040fe200000000f6 */
[----:B------:R-:W-:Y:S01]  /*11e0*/  IMAD.MOV.U32 R241, RZ, RZ, 0xfbff ;  /* 0x0000fbfffff17424 */ /* 0x000fe200078e00ff */
[----:B------:R-:W-:Y:S01]  /*11f0*/  BSSY.RECONVERGENT B0, `(.L_x_191) ;  /* 0x0000255000007945 */ /* 0x000fe20003800200 */
[----:B------:R-:W-:Y:S01]  /*1200*/  IMAD.MOV.U32 R239, RZ, RZ, 0xfbff ;  /* 0x0000fbffffef7424 */ /* 0x000fe200078e00ff */
[C---:B------:R-:W-:Y:S01]  /*1210*/  PRMT R245, R2.reuse, 0x5410, R245 ;  /* 0x0000541002f57816 */ /* 0x040fe200000000f5 */
        /* <DEDUP_REMOVED lines=85> */
[----:B------:R-:W-:Y:S01]  /*1770*/  PRMT R202, R3, 0x5410, R202 ;  /* 0x0000541003ca7816 */ /* 0x000fe200000000ca */
[----:B------:R-:W-:Y:S01]  /*1780*/  IMAD.MOV.U32 R193, RZ, RZ, 0xfbff ;  /* 0x0000fbffffc17424 */ /* 0x000fe200078e00ff */
[----:B------:R-:W-:Y:S01]  /*1790*/  PRMT R201, R2, 0x5410, R201 ;  /* 0x0000541002c97816 */ /* 0x000fe200000000c9 */
[----:B------:R-:W-:Y:S01]  /*17a0*/  IMAD.MOV.U32 R194, RZ, RZ, 0xfbff ;  /* 0x0000fbffffc27424 */ /* 0x000fe200078e00ff */
[--C-:B------:R-:W-:Y:S01]  /*17b0*/  PRMT R184, R184, 0x5410, R2.reuse ;  /* 0x00005410b8b87816 */ /* 0x100fe20000000002 */
        /* <DEDUP_REMOVED lines=10> */
[----:B01----:R-:W-:Y:S01]  /*1860*/  IMAD.MOV.U32 R4, RZ, RZ, 0xfbff ;  /* 0x0000fbffff047424 */ /* 0x003fe200078e00ff */
[--C-:B------:R-:W-:Y:S01]  /*1870*/  PRMT R190, R190, 0x5410, R2.reuse ;  /* 0x00005410bebe7816 */ /* 0x100fe20000000002 */
[----:B------:R-:W-:Y:S01]  /*1880*/  IMAD.MOV.U32 R24, RZ, RZ, RZ ;  /* 0x000000ffff187224 */ /* 0x000fe200078e00ff */
[--C-:B------:R-:W-:Y:S01]  /*1890*/  PRMT R191, R191, 0x5410, R3.reuse ;  /* 0x00005410bfbf7816 */ /* 0x100fe20000000003 */
[----:B------:R-:W-:Y:S01]  /*18a0*/  IMAD.MOV.U32 R183, RZ, RZ, -0x1 ;  /* 0xffffffffffb77424 */ /* 0x000fe200078e00ff */
        /* <DEDUP_REMOVED lines=12> */
[----:B------:R-:W-:Y:S01]  /*1970*/  PRMT R198, R198, 0x5410, R2 ;  /* 0x00005410c6c67816 */ /* 0x000fe20000000002 */
[----:B------:R-:W-:Y:S01]  /*1980*/  IMAD.MOV.U32 R175, RZ, RZ, -0x1 ;  /* 0xffffffffffaf7424 */ /* 0x000fe200078e00ff */
[----:B------:R-:W-:Y:S01]  /*1990*/  PRMT R199, R199, 0x5410, R3 ;  /* 0x00005410c7c77816 */ /* 0x000fe20000000003 */
[----:B------:R-:W-:Y:S01]  /*19a0*/  IMAD.MOV.U32 R174, RZ, RZ, -0x1 ;  /* 0xffffffffffae7424 */ /* 0x000fe200078e00ff */
[----:B------:R-:W-:Y:S01]  /*19b0*/  PRMT R200, R4, 0x7610, R200 ;  /* 0x0000761004c87816 */ /* 0x000fe200000000c8 */
[----:B------:R-:W-:Y:S01]  /*19c0*/  IMAD.MOV.U32 R173, RZ, RZ, -0x1 ;  /* 0xffffffffffad7424 */ /* 0x000fe200078e00ff */
[----:B------:R-:W-:Y:S01]  /*19d0*/  MOV R182, 0xffffffff ;  /* 0xffffffff00b67802 */ /* 0x000fe20000000f00 */
        /* <DEDUP_REMOVED lines=20> */
[----:B------:R-:W-:-:S02]  /*1b20*/  IMAD.MOV.U32 R3, RZ, RZ, -0x1 ;  /* 0xffffffffff037424 */ /* 0x000fc400078e00ff */
[----:B------:R-:W-:Y:S02]  /*1b30*/  IMAD.MOV.U32 R2, RZ, RZ, -0x1 ;  /* 0xffffffffff027424 */ /* 0x000fe400078e00ff */
[----:B------:R-:W-:Y:S02]  /*1b40*/  IMAD.MOV.U32 R5, RZ, RZ, -0x1 ;  /* 0xffffffffff057424 */ /* 0x000fe400078e00ff */
[----:B--2---:R-:W-:Y:S02]  /*1b50*/  IMAD.MOV.U32 R7, RZ, RZ, -0x1 ;  /* 0xffffffffff077424 */ /* 0x004fe400078e00ff */
[----:B------:R-:W-:Y:S02]  /*1b60*/  IMAD.MOV.U32 R6, RZ, RZ, -0x1 ;  /* 0xffffffffff067424 */ /* 0x000fe400078e00ff */
[----:B------:R-:W-:Y:S02]  /*1b70*/  IMAD.MOV.U32 R9, RZ, RZ, -0x1 ;  /* 0xffffffffff097424 */ /* 0x000fe400078e00ff */
[----:B------:R-:W-:-:S02]  /*1b80*/  IMAD.MOV.U32 R8, RZ, RZ, -0x1 ;  /* 0xffffffffff087424 */ /* 0x000fc400078e00ff */
[----:B------:R-:W-:Y:S02]  /*1b90*/  IMAD.MOV.U32 R11, RZ, RZ, -0x1 ;  /* 0xffffffffff0b7424 */ /* 0x000fe400078e00ff */
[----:B------:R-:W-:Y:S02]  /*1ba0*/  IMAD.MOV.U32 R10, RZ, RZ, -0x1 ;  /* 0xffffffffff0a7424 */ /* 0x000fe400078e00ff */
[----:B------:R-:W-:Y:S02]  /*1bb0*/  IMAD.MOV.U32 R13, RZ, RZ, -0x1 ;  /* 0xffffffffff0d7424 */ /* 0x000fe400078e00ff */
        /* <DEDUP_REMOVED lines=86> */
[----:B------:R-:W-:Y:S01]  /*2120*/  IMAD.MOV.U32 R160, RZ, RZ, -0x1 ;  /* 0xffffffffffa07424 */ /* 0x000fe200078e00ff */
[----:B------:R-:W-:Y:S06]  /*2130*/  @P0 BRA `(.L_x_192) ;  /* 0x0000001400800947 */ /* 0x000fec0003800000 */
[----:B------:R-:W0:Y:S01]  /*2140*/  S2R R3, SR_CgaCtaId ;  /* 0x0000000000037919 */ /* 0x000e220000008800 */
[----:B------:R-:W1:Y:S01]  /*2150*/  LDCU UR4, c[0x0][0x3a0] ;  /* 0x00007400ff0477ac */ /* 0x000e620008000800 */
[----:B------:R-:W-:-:S05]  /*2160*/  MOV R2, 0x400 ;  /* 0x0000040000027802 */ /* 0x000fca0000000f00 */
[----:B------:R-:W-:Y:S01]  /*2170*/  VIADD R2, R2, 0xf30 ;  /* 0x00000f3002027836 */ /* 0x000fe20000000000 */
[----:B-1----:R-:W-:-:S04]  /*2180*/  UISETP.GE.AND UP0, UPT, UR4, 0x1, UPT ;  /* 0x000000010400788c */ /* 0x002fc8000bf06270 */
[----:B0-----:R-:W-:-:S05]  /*2190*/  LEA R3, R3, R2, 0x18 ;  /* 0x0000000203037211 */ /* 0x001fca00078ec0ff */
[----:B------:R-:W-:Y:S01]  /*21a0*/  IMAD R24, R100, 0x408, R3 ;  /* 0x0000040864187824 */ /* 0x000fe200078e0203 */
[----:B------:R-:W-:Y:S06]  /*21b0*/  BRA.U !UP0, `(.L_x_193) ;  /* 0x0000000908d07547 */ /* 0x000fec000b800000 */
[----:B------:R-:W-:Y:S01]  /*21c0*/  USHF.L.U32 UR4, UR4, 0x1, URZ ;  /* 0x0000000104047899 */ /* 0x000fe200080006ff */
[----:B------:R-:W-:-:S03]  /*21d0*/  IMAD.MOV.U32 R3, RZ, RZ, RZ ;  /* 0x000000ffff037224 */ /* 0x000fc600078e00ff */
[----:B------:R-:W-:-:S04]  /*21e0*/  UISETP.LT.AND UP0, UPT, UR4, 0x1, UPT ;  /* 0x000000010400788c */ /* 0x000fc8000bf01270 */
[----:B------:R-:W-:Y:S02]  /*21f0*/  USEL UR5, UR4, 0x1, !UP0 ;  /* 0x0000000104057887 */ /* 0x000fe4000c000000 */
[----:B------:R-:W-:Y:S02]  /*2200*/  UISETP.GE.AND UP0, UPT, UR4, 0x4, UPT ;  /* 0x000000040400788c */ /* 0x000fe4000bf06270 */
[----:B------:R-:W-:-:S07]  /*2210*/  ULOP3.LUT UR6, UR5, 0x3, URZ, 0xc0, !UPT ;  /* 0x0000000305067892 */ /* 0x000fce000f8ec0ff */
[----:B------:R-:W-:Y:S05]  /*2220*/  BRA.U !UP0, `(.L_x_194) ;  /* 0x0000000908787547 */ /* 0x000fea000b800000 */
[----:B------:R-:W-:Y:S01]  /*2230*/  ULOP3.LUT UR5, UR5, 0x7ffffffc, URZ, 0xc0, !UPT ;  /* 0x7ffffffc05057892 */ /* 0x000fe2000f8ec0ff */
[----:B------:R-:W-:-:S03]  /*2240*/  IMAD.MOV.U32 R5, RZ, RZ, RZ ;  /* 0x000000ffff057224 */ /* 0x000fc600078e00ff */
[----:B------:R-:W-:Y:S02]  /*2250*/  UISETP.GT.AND UP0, UPT, UR5, URZ, UPT ;  /* 0x000000ff0500728c */ /* 0x000fe4000bf04270 */
[----:B------:R-:W-:-:S07]  /*2260*/  IMAD.U32 R3, RZ, RZ, UR5 ;  /* 0x00000005ff037e24 */ /* 0x000fce000f8e00ff */
[----:B------:R-:W-:Y:S05]  /*2270*/  BRA.U !UP0, `(.L_x_195) ;  /* 0x00000009080c7547 */ /* 0x000fea000b800000 */
[----:B------:R-:W-:Y:S01]  /*2280*/  IMAD.IADD R2, R3, 0x1, -R5 ;  /* 0x0000000103027824 */ /* 0x000fe200078e0a05 */
[----:B------:R-:W-:-:S04]  /*2290*/  PLOP3.LUT P0, PT, PT, PT, PT, 0x80, 0x8 ;  /* 0x000000000008781c */ /* 0x000fc80003f0f070 */
[----:B------:R-:W-:-:S13]  /*22a0*/  ISETP.GT.AND P1, PT, R2, 0xc, PT ;  /* 0x0000000c0200780c */ /* 0x000fda0003f24270 */
[----:B------:R-:W-:Y:S05]  /*22b0*/  @!P1 BRA `(.L_x_196) ;  /* 0x0000000400489947 */ /* 0x000fea0003800000 */
[----:B------:R-:W-:Y:S02]  /*22c0*/  PLOP3.LUT P0, PT, PT, PT, PT, 0x8, 0x80 ;  /* 0x000000000080781c */ /* 0x000fe40003f0e170 */
[----:B------:R-:W-:-:S11]  /*22d0*/  IADD3 R38, PT, PT, R3, -0xc, RZ ;  /* 0xfffffff403267810 */ /* 0x000fd60007ffe0ff */
.L_x_197:
[C---:B---3--:R-:W-:Y:S02]  /*22e0*/  IMAD R2, R5.reuse, 0x4, R24 ;  /* 0x0000000405027824 */ /* 0x048fe400078e0218 */
[----:B------:R-:W-:-:S03]  /*22f0*/  IMAD R4, R5, 0x4, R0 ;  /* 0x0000000405047824 */ /* 0x000fc600078e0200 */
[----:B------:R-:W0:Y:S01]  /*2300*/  LDS.64 R8, [R2+0x200] ;  /* 0x0002000002087984 */ /* 0x000e220000000a00 */
[----:B------:R-:W-:-:S03]  /*2310*/  IMAD R25, R5, -0x2, R4 ;  /* 0xfffffffe05197824 */ /* 0x000fc600078e0204 */
[----:B------:R-:W-:Y:S04]  /*2320*/  LDS.64 R6, [R2] ;  /* 0x0000000002067984 */ /* 0x000fe80000000a00 */
[----:B------:R-:W1:Y:S04]  /*2330*/  LDS.64 R12, [R2+0x208] ;  /* 0x00020800020c7984 */ /* 0x000e680000000a00 */
[----:B------:R-:W2:Y:S04]  /*2340*/  LDS.64 R16, [R2+0x210] ;  /* 0x0002100002107984 */ /* 0x000ea80000000a00 */
[----:B------:R-:W-:Y:S04]  /*2350*/  LDS.64 R10, [R2+0x8] ;  /* 0x00000800020a7984 */ /* 0x000fe80000000a00 */
[----:B------:R-:W3:Y:S04]  /*2360*/  LDS.64 R20, [R2+0x218] ;  /* 0x0002180002147984 */ /* 0x000ee80000000a00 */
[----:B------:R-:W-:Y:S04]  /*2370*/  LDS.64 R14, [R2+0x10] ;  /* 0x00001000020e7984 */ /* 0x000fe80000000a00 */
[----:B------:R-:W4:Y:S04]  /*2380*/  LDS.64 R26, [R2+0x220] ;  /* 0x00022000021a7984 */ /* 0x000f280000000a00 */
[----:B------:R-:W-:Y:S04]  /*2390*/  LDS.64 R18, [R2+0x18] ;  /* 0x0000180002127984 */ /* 0x000fe80000000a00 */
[----:B------:R-:W5:Y:S04]  /*23a0*/  LDS.64 R30, [R2+0x228] ;  /* 0x00022800021e7984 */ /* 0x000f680000000a00 */
[----:B------:R-:W-:Y:S01]  /*23b0*/  LDS.64 R22, [R2+0x20] ;  /* 0x0000200002167984 */ /* 0x000fe20000000a00 */
[----:B0-----:R-:W-:Y:S01]  /*23c0*/  F2FP.F16.F32.PACK_AB R8, R9, R8 ;  /* 0x000000080908723e */ /* 0x001fe200000000ff */
[----:B------:R-:W-:-:S02]  /*23d0*/  VIADD R9, R5, 0x4 ;  /* 0x0000000405097836 */ /* 0x000fc40000000000 */
[----:B------:R-:W0:Y:S01]  /*23e0*/  LDS.64 R34, [R2+0x230] ;  /* 0x0002300002227984 */ /* 0x000e220000000a00 */
[----:B------:R-:W-:-:S03]  /*23f0*/  PRMT R39, R8, 0x7632, R39 ;  /* 0x0000763208277816 */ /* 0x000fc60000000027 */
[----:B------:R-:W-:Y:S01]  /*2400*/  LDS.64 R28, [R2+0x28] ;  /* 0x00002800021c7984 */ /* 0x000fe20000000a00 */
[----:B-1----:R-:W-:-:S03]  /*2410*/  F2FP.F16.F32.PACK_AB R12, R13, R12 ;  /* 0x0000000c0d0c723e */ /* 0x002fc600000000ff */
[----:B------:R1:W-:Y:S01]  /*2420*/  STL [R4+0x8], R6 ;  /* 0x0000080604007387 */ /* 0x0003e20000100800 */
[----:B--2---:R-:W-:Y:S02]  /*2430*/  F2FP.F16.F32.PACK_AB R16, R17, R16 ;  /* 0x000000101110723e */ /* 0x004fe400000000ff */
[C---:B------:R-:W-:Y:S01]  /*2440*/  PRMT R13, R12.reuse, 0x7610, R13 ;  /* 0x000076100c0d7816 */ /* 0x040fe2000000000d */
[----:B------:R-:W2:Y:S01]  /*2450*/  LDS.64 R36, [R2+0x238] ;  /* 0x0002380002247984 */ /* 0x000ea20000000a00 */
[----:B------:R-:W-:-:S03]  /*2460*/  PRMT R17, R12, 0x7632, R17 ;  /* 0x000076320c117816 */ /* 0x000fc60000000011 */
[----:B------:R-:W2:Y:S01]  /*2470*/  LDS.64 R32, [R2+0x30] ;  /* 0x0000300002207984 */ /* 0x000ea20000000a00 */
[----:B---3--:R-:W-:Y:S01]  /*2480*/  F2FP.F16.F32.PACK_AB R20, R21, R20 ;  /* 0x000000141514723e */ /* 0x008fe200000000ff */
[C---:B-1----:R-:W-:Y:S02]  /*2490*/  IMAD R6, R9.reuse, 0x4, R0 ;  /* 0x0000000409067824 */ /* 0x042fe400078e0200 */
[----:B------:R-:W-:Y:S02]  /*24a0*/  STL.U16 [R25+0x208], R8 ;  /* 0x0002080819007387 */ /* 0x000fe40000100400 */
[----:B------:R-:W-:Y:S02]  /*24b0*/  IMAD R12, R9, -0x2, R6 ;  /* 0xfffffffe090c7824 */ /* 0x000fe400078e0206 */
[----:B------:R-:W1:Y:S01]  /*24c0*/  LDS.64 R8, [R2+0x38] ;  /* 0x0000380002087984 */ /* 0x000e620000000a00 */
[----:B----4-:R-:W-:-:S03]  /*24d0*/  F2FP.F16.F32.PACK_AB R26, R27, R26 ;  /* 0x0000001a1b1a723e */ /* 0x010fc600000000ff */
[----:B------:R3:W-:Y:S04]  /*24e0*/  STL [R4+0xc], R7 ;  /* 0x00000c0704007387 */ /* 0x0007e80000100800 */
[----:B------:R4:W-:Y:S01]  /*24f0*/  STL.U16 [R25+0x20a], R39 ;  /* 0x00020a2719007387 */ /* 0x0009e20000100400 */
[----:B-----5:R-:W-:-:S03]  /*2500*/  F2FP.F16.F32.PACK_AB R30, R31, R30 ;  /* 0x0000001e1f1e723e */ /* 0x020fc600000000ff */
[----:B------:R-:W-:Y:S01]  /*2510*/  STL [R4+0x10], R10 ;  /* 0x0000100a04007387 */ /* 0x000fe20000100800 */
[----:B---3--:R-:W-:-:S03]  /*2520*/  VIADD R7, R5, 0x8 ;  /* 0x0000000805077836 */ /* 0x008fc60000000000 */
[----:B------:R3:W-:Y:S01]  /*2530*/  STL.U16 [R25+0x20c], R13 ;  /* 0x00020c0d19007387 */ /* 0x0007e20000100400 */
[----:B0-----:R-:W-:Y:S02]  /*2540*/  F2FP.F16.F32.PACK_AB R34, R35, R34 ;  /* 0x000000222322723e */ /* 0x001fe400000000ff */
[----:B----4-:R-:W-:Y:S01]  /*2550*/  PRMT R39, R16, 0x7632, R39 ;  /* 0x0000763210277816 */ /* 0x010fe20000000027 */
[----:B------:R0:W-:Y:S04]  /*2560*/  STL [R4+0x14], R11 ;  /* 0x0000140b04007387 */ /* 0x0001e80000100800 */
[----:B------:R-:W-:Y:S01]  /*2570*/  STL.U16 [R25+0x20e], R17 ;  /* 0x00020e1119007387 */ /* 0x000fe20000100400 */
[----:B---3--:R-:W-:-:S03]  /*2580*/  PRMT R13, R26, 0x7632, R13 ;  /* 0x000076321a0d7816 */ /* 0x008fc6000000000d */
[----:B------:R-:W-:Y:S01]  /*2590*/  STL [R6+0x8], R14 ;  /* 0x0000080e06007387 */ /* 0x000fe20000100800 */
[----:B--2---:R-:W-:Y:S01]  /*25a0*/  F2FP.F16.F32.PACK_AB R36, R37, R36 ;  /* 0x000000242524723e */ /* 0x004fe200000000ff */
[C---:B0-----:R-:W-:Y:S01]  /*25b0*/  IMAD R4, R7.reuse, 0x4, R0 ;  /* 0x0000000407047824 */ /* 0x041fe200078e0200 */
[----:B------:R-:W-:Y:S01]  /*25c0*/  PRMT R11, R20, 0x7632, R11 ;  /* 0x00007632140b7816 */ /* 0x000fe2000000000b */
[----:B------:R-:W-:Y:S02]  /*25d0*/  STL.U16 [R12+0x208], R16 ;  /* 0x000208100c007387 */ /* 0x000fe40000100400 */
[----:B------:R-:W-:Y:S02]  /*25e0*/  IMAD R10, R7, -0x2, R4 ;  /* 0xfffffffe070a7824 */ /* 0x000fe400078e0204 */
[----:B------:R-:W-:Y:S01]  /*25f0*/  STL [R6+0xc], R15 ;  /* 0x00000c0f06007387 */ /* 0x000fe20000100800 */
[C---:B------:R-:W-:Y:S02]  /*2600*/  VIADD R7, R5.reuse, 0xc ;  /* 0x0000000c05077836 */ /* 0x040fe40000000000 */
[----:B------:R-:W-:Y:S01]  /*2610*/  VIADD R5, R5, 0x10 ;  /* 0x0000001005057836 */ /* 0x000fe20000000000 */
[----:B------:R-:W-:Y:S01]  /*2620*/  STL.U16 [R12+0x20a], R39 ;  /* 0x00020a270c007387 */ /* 0x000fe20000100400 */
[----:B------:R-:W-:-:S03]  /*2630*/  IMAD R2, R7, 0x4, R0 ;  /* 0x0000000407027824 */ /* 0x000fc600078e0200 */
[----:B------:R-:W-:Y:S01]  /*2640*/  STL [R6+0x10], R18 ;  /* 0x0000101206007387 */ /* 0x000fe20000100800 */
[----:B------:R-:W-:Y:S01]  /*2650*/  IMAD R7, R7, -0x2, R2 ;  /* 0xfffffffe07077824 */ /* 0x000fe200078e0202 */
[----:B------:R-:W-:Y:S02]  /*2660*/  ISETP.GE.AND P1, PT, R5, R38, PT ;  /* 0x000000260500720c */ /* 0x000fe40003f26270 */
[----:B------:R-:W-:Y:S04]  /*2670*/  STL.U16 [R12+0x20c], R20 ;  /* 0x00020c140c007387 */ /* 0x000fe80000100400 */
[----:B------:R0:W-:Y:S04]  /*2680*/  STL [R6+0x14], R19 ;  /* 0x0000141306007387 */ /* 0x0001e80000100800 */
[----:B------:R2:W-:Y:S04]  /*2690*/  STL.U16 [R12+0x20e], R11 ;  /* 0x00020e0b0c007387 */ /* 0x0005e80000100400 */
[----:B------:R3:W-:Y:S01]  /*26a0*/  STL [R4+0x8], R22 ;  /* 0x0000081604007387 */ /* 0x0007e20000100800 */
[----:B0-----:R-:W-:-:S03]  /*26b0*/  PRMT R6, R30, 0x7632, R6 ;  /* 0x000076321e067816 */ /* 0x001fc60000000006 */
[----:B------:R3:W-:Y:S01]  /*26c0*/  STL.U16 [R10+0x208], R26 ;  /* 0x0002081a0a007387 */ /* 0x0007e20000100400 */
[----:B--2---:R-:W-:-:S03]  /*26d0*/  PRMT R11, R34, 0x7632, R11 ;  /* 0x00007632220b7816 */ /* 0x004fc6000000000b */
[----:B------:R3:W-:Y:S01]  /*26e0*/  STL [R4+0xc], R23 ;  /* 0x00000c1704007387 */ /* 0x0007e20000100800 */
[----:B------:R-:W-:-:S03]  /*26f0*/  PRMT R12, R36, 0x7632, R12 ;  /* 0x00007632240c7816 */ /* 0x000fc6000000000c */
[----:B------:R3:W-:Y:S04]  /*2700*/  STL.U16 [R10+0x20a], R13 ;  /* 0x00020a0d0a007387 */ /* 0x0007e80000100400 */
[----:B------:R3:W-:Y:S04]  /*2710*/  STL [R4+0x10], R28 ;  /* 0x0000101c04007387 */ /* 0x0007e80000100800 */
[----:B------:R3:W-:Y:S04]  /*2720*/  STL.U16 [R10+0x20c], R30 ;  /* 0x00020c1e0a007387 */ /* 0x0007e80000100400 */
[----:B------:R3:W-:Y:S04]  /*2730*/  STL [R4+0x14], R29 ;  /* 0x0000141d04007387 */ /* 0x0007e80000100800 */
[----:B------:R3:W-:Y:S04]  /*2740*/  STL.U16 [R10+0x20e], R6 ;  /* 0x00020e060a007387 */ /* 0x0007e80000100400 */
[----:B------:R3:W-:Y:S04]  /*2750*/  STL [R2+0x8], R32 ;  /* 0x0000082002007387 */ /* 0x0007e80000100800 */
[----:B------:R3:W-:Y:S04]  /*2760*/  STL.U16 [R7+0x208], R34 ;  /* 0x0002082207007387 */ /* 0x0007e80000100400 */
[----:B------:R3:W-:Y:S04]  /*2770*/  STL [R2+0xc], R33 ;  /* 0x00000c2102007387 */ /* 0x0007e80000100800 */
[----:B------:R3:W-:Y:S04]  /*2780*/  STL.U16 [R7+0x20a], R11 ;  /* 0x00020a0b07007387 */ /* 0x0007e80000100400 */
[----:B-1----:R3:W-:Y:S04]  /*2790*/  STL [R2+0x10], R8 ;  /* 0x0000100802007387 */ /* 0x0027e80000100800 */
[----:B------:R3:W-:Y:S04]  /*27a0*/  STL.U16 [R7+0x20c], R36 ;  /* 0x00020c2407007387 */ /* 0x0007e80000100400 */
[----:B------:R3:W-:Y:S04]  /*27b0*/  STL [R2+0x14], R9 ;  /* 0x0000140902007387 */ /* 0x0007e80000100800 */
[----:B------:R3:W-:Y:S01]  /*27c0*/  STL.U16 [R7+0x20e], R12 ;  /* 0x00020e0c07007387 */ /* 0x0007e20000100400 */
[----:B------:R-:W-:Y:S05]  /*27d0*/  @!P1 BRA `(.L_x_197) ;  /* 0xfffffff800c09947 */ /* 0x000fea000383ffff */
.L_x_196:
[----:B---3--:R-:W-:-:S05]  /*27e0*/  IMAD.IADD R2, R3, 0x1, -R5 ;  /* 0x0000000103027824 */ /* 0x008fca00078e0a05 */
[----:B------:R-:W-:-:S13]  /*27f0*/  ISETP.GT.AND P1, PT, R2, 0x4, PT ;  /* 0x000000040200780c */ /* 0x000fda0003f24270 */
[----:B------:R-:W-:Y:S05]  /*2800*/  @!P1 BRA `(.L_x_198) ;  /* 0x0000000000a09947 */ /* 0x000fea0003800000 */
[C---:B------:R-:W-:Y:S01]  /*2810*/  IMAD R2, R5.reuse, 0x4, R24 ;  /* 0x0000000405027824 */ /* 0x040fe200078e0218 */
[C---:B------:R-:W-:Y:S02]  /*2820*/  LEA R4, R5.reuse, R0, 0x2 ;  /* 0x0000000005047211 */ /* 0x040fe400078e10ff */
[----:B------:R-:W-:Y:S02]  /*2830*/  PLOP3.LUT P0, PT, PT, PT, PT, 0x8, 0x80 ;  /* 0x000000000080781c */ /* 0x000fe40003f0e170 */
[----:B------:R-:W0:Y:S01]  /*2840*/  LDS.64 R8, [R2+0x200] ;  /* 0x0002000002087984 */ /* 0x000e220000000a00 */
[----:B------:R-:W-:-:S03]  /*2850*/  IMAD R22, R5, -0x2, R4 ;  /* 0xfffffffe05167824 */ /* 0x000fc600078e0204 */
[----:B------:R-:W1:Y:S04]  /*2860*/  LDS.64 R12, [R2+0x208] ;  /* 0x00020800020c7984 */ /* 0x000e680000000a00 */
[----:B------:R-:W2:Y:S04]  /*2870*/  LDS.64 R6, [R2] ;  /* 0x0000000002067984 */ /* 0x000ea80000000a00 */
[----:B------:R-:W3:Y:S04]  /*2880*/  LDS.64 R16, [R2+0x210] ;  /* 0x0002100002107984 */ /* 0x000ee80000000a00 */
[----:B------:R-:W-:Y:S04]  /*2890*/  LDS.64 R10, [R2+0x8] ;  /* 0x00000800020a7984 */ /* 0x000fe80000000a00 */
[----:B------:R-:W4:Y:S04]  /*28a0*/  LDS.64 R20, [R2+0x218] ;  /* 0x0002180002147984 */ /* 0x000f280000000a00 */
[----:B------:R-:W5:Y:S04]  /*28b0*/  LDS.64 R14, [R2+0x10] ;  /* 0x00001000020e7984 */ /* 0x000f680000000a00 */
[----:B------:R0:W5:Y:S02]  /*28c0*/  LDS.64 R18, [R2+0x18] ;  /* 0x0000180002127984 */ /* 0x0001640000000a00 */
[----:B0-----:R-:W-:Y:S01]  /*28d0*/  F2FP.F16.F32.PACK_AB R8, R9, R8 ;  /* 0x000000080908723e */ /* 0x001fe200000000ff */
[----:B------:R-:W-:-:S02]  /*28e0*/  VIADD R9, R5, 0x4 ;  /* 0x0000000405097836 */ /* 0x000fc40000000000 */
[----:B------:R-:W-:Y:S01]  /*28f0*/  VIADD R5, R5, 0x8 ;  /* 0x0000000805057836 */ /* 0x000fe20000000000 */
[----:B------:R-:W-:Y:S01]  /*2900*/  PRMT R23, R8, 0x7632, R23 ;  /* 0x0000763208177816 */ /* 0x000fe20000000017 */
[----:B------:R-:W-:Y:S01]  /*2910*/  IMAD R2, R9, 0x4, R0 ;  /* 0x0000000409027824 */ /* 0x000fe200078e0200 */
[----:B-1----:R-:W-:Y:S01]  /*2920*/  F2FP.F16.F32.PACK_AB R12, R13, R12 ;  /* 0x0000000c0d0c723e */ /* 0x002fe200000000ff */
[----:B--2---:R0:W-:Y:S02]  /*2930*/  STL [R4+0x8], R6 ;  /* 0x0000080604007387 */ /* 0x0041e40000100800 */
[----:B------:R-:W-:Y:S02]  /*2940*/  IMAD R9, R9, -0x2, R2 ;  /* 0xfffffffe09097824 */ /* 0x000fe400078e0202 */
[----:B------:R1:W-:Y:S01]  /*2950*/  STL.U16 [R22+0x208], R8 ;  /* 0x0002080816007387 */ /* 0x0003e20000100400 */
[----:B---3--:R-:W-:-:S03]  /*2960*/  F2FP.F16.F32.PACK_AB R16, R17, R16 ;  /* 0x000000101110723e */ /* 0x008fc600000000ff */
[----:B------:R2:W-:Y:S01]  /*2970*/  STL [R4+0xc], R7 ;  /* 0x00000c0704007387 */ /* 0x0005e20000100800 */
[----:B0-----:R-:W-:-:S03]  /*2980*/  PRMT R6, R12, 0x7632, R6 ;  /* 0x000076320c067816 */ /* 0x001fc60000000006 */
[----:B------:R0:W-:Y:S01]  /*2990*/  STL.U16 [R22+0x20a], R23 ;  /* 0x00020a1716007387 */ /* 0x0001e20000100400 */
[----:B----4-:R-:W-:-:S03]  /*29a0*/  F2FP.F16.F32.PACK_AB R20, R21, R20 ;  /* 0x000000141514723e */ /* 0x010fc600000000ff */
[----:B------:R0:W-:Y:S01]  /*29b0*/  STL [R4+0x10], R10 ;  /* 0x0000100a04007387 */ /* 0x0001e20000100800 */
[----:B-1----:R-:W-:Y:S02]  /*29c0*/  PRMT R8, R20, 0x7632, R8 ;  /* 0x0000763214087816 */ /* 0x002fe40000000008 */
[----:B--2---:R-:W-:Y:S01]  /*29d0*/  PRMT R7, R16, 0x7632, R7 ;  /* 0x0000763210077816 */ /* 0x004fe20000000007 */
[----:B------:R0:W-:Y:S04]  /*29e0*/  STL.U16 [R22+0x20c], R12 ;  /* 0x00020c0c16007387 */ /* 0x0001e80000100400 */
[----:B------:R0:W-:Y:S04]  /*29f0*/  STL [R4+0x14], R11 ;  /* 0x0000140b04007387 */ /* 0x0001e80000100800 */
[----:B------:R0:W-:Y:S04]  /*2a00*/  STL.U16 [R22+0x20e], R6 ;  /* 0x00020e0616007387 */ /* 0x0001e80000100400 */
[----:B-----5:R0:W-:Y:S04]  /*2a10*/  STL [R2+0x8], R14 ;  /* 0x0000080e02007387 */ /* 0x0201e80000100800 */
[----:B------:R0:W-:Y:S04]  /*2a20*/  STL.U16 [R9+0x208], R16 ;  /* 0x0002081009007387 */ /* 0x0001e80000100400 */
[----:B------:R0:W-:Y:S04]  /*2a30*/  STL [R2+0xc], R15 ;  /* 0x00000c0f02007387 */ /* 0x0001e80000100800 */
[----:B------:R0:W-:Y:S04]  /*2a40*/  STL.U16 [R9+0x20a], R7 ;  /* 0x00020a0709007387 */ /* 0x0001e80000100400 */
[----:B------:R0:W-:Y:S04]  /*2a50*/  STL [R2+0x10], R18 ;  /* 0x0000101202007387 */ /* 0x0001e80000100800 */
[----:B------:R0:W-:Y:S04]  /*2a60*/  STL.U16 [R9+0x20c], R20 ;  /* 0x00020c1409007387 */ /* 0x0001e80000100400 */
[----:B------:R0:W-:Y:S04]  /*2a70*/  STL [R2+0x14], R19 ;  /* 0x0000141302007387 */ /* 0x0001e80000100800 */
[----:B------:R0:W-:Y:S02]  /*2a80*/  STL.U16 [R9+0x20e], R8 ;  /* 0x00020e0809007387 */ /* 0x0001e40000100400 */
.L_x_198:
[----:B------:R-:W-:-:S13]  /*2a90*/  ISETP.NE.OR P0, PT, R5, R3, P0 ;  /* 0x000000030500720c */ /* 0x000fda0000705670 */
[----:B------:R-:W-:Y:S05]  /*2aa0*/  @!P0 BRA `(.L_x_194) ;  /* 0x0000000000588947 */ /* 0x000fea0003800000 */
.L_x_195:
[C---:B01----:R-:W-:Y:S02]  /*2ab0*/  IMAD R2, R5.reuse, 0x4, R24 ;  /* 0x0000000405027824 */ /* 0x043fe400078e0218 */
[----:B------:R-:W-:-:S03]  /*2ac0*/  IMAD R4, R5, 0x4, R0 ;  /* 0x0000000405047824 */ /* 0x000fc600078e0200 */
[----:B------:R-:W0:Y:S04]  /*2ad0*/  LDS.64 R8, [R2+0x200] ;  /* 0x0002000002087984 */ /* 0x000e280000000a00 */
[----:B------:R-:W1:Y:S04]  /*2ae0*/  LDS.64 R12, [R2+0x208] ;  /* 0x00020800020c7984 */ /* 0x000e680000000a00 */
[----:B------:R-:W2:Y:S04]  /*2af0*/  LDS.64 R6, [R2] ;  /* 0x0000000002067984 */ /* 0x000ea80000000a00 */
[----:B------:R3:W4:Y:S01]  /*2b00*/  LDS.64 R10, [R2+0x8] ;  /* 0x00000800020a7984 */ /* 0x0007220000000a00 */
[----:B0-----:R-:W-:Y:S01]  /*2b10*/  F2FP.F16.F32.PACK_AB R8, R9, R8 ;  /* 0x000000080908723e */ /* 0x001fe200000000ff */
[----:B------:R-:W-:-:S02]  /*2b20*/  IMAD R9, R5, -0x2, R4 ;  /* 0xfffffffe05097824 */ /* 0x000fc400078e0204 */
[----:B------:R-:W-:Y:S01]  /*2b30*/  VIADD R5, R5, 0x4 ;  /* 0x0000000405057836 */ /* 0x000fe20000000000 */
[----:B-1----:R-:W-:Y:S02]  /*2b40*/  F2FP.F16.F32.PACK_AB R12, R13, R12 ;  /* 0x0000000c0d0c723e */ /* 0x002fe400000000ff */
[----:B------:R-:W-:Y:S01]  /*2b50*/  PRMT R13, R8, 0x7632, R13 ;  /* 0x00007632080d7816 */ /* 0x000fe2000000000d */
[----:B--2---:R1:W-:Y:S01]  /*2b60*/  STL [R4+0x8], R6 ;  /* 0x0000080604007387 */ /* 0x0043e20000100800 */
[----:B---3--:R-:W-:Y:S02]  /*2b70*/  PRMT R2, R12, 0x7632, R2 ;  /* 0x000076320c027816 */ /* 0x008fe40000000002 */
[----:B------:R-:W-:Y:S01]  /*2b80*/  ISETP.NE.AND P0, PT, R5, R3, PT ;  /* 0x000000030500720c */ /* 0x000fe20003f05270 */
[----:B------:R1:W-:Y:S04]  /*2b90*/  STL.U16 [R9+0x208], R8 ;  /* 0x0002080809007387 */ /* 0x0003e80000100400 */
[----:B------:R1:W-:Y:S04]  /*2ba0*/  STL [R4+0xc], R7 ;  /* 0x00000c0704007387 */ /* 0x0003e80000100800 */
[----:B------:R1:W-:Y:S04]  /*2bb0*/  STL.U16 [R9+0x20a], R13 ;  /* 0x00020a0d09007387 */ /* 0x0003e80000100400 */
[----:B----4-:R1:W-:Y:S04]  /*2bc0*/  STL [R4+0x10], R10 ;  /* 0x0000100a04007387 */ /* 0x0103e80000100800 */
[----:B------:R1:W-:Y:S04]  /*2bd0*/  STL.U16 [R9+0x20c], R12 ;  /* 0x00020c0c09007387 */ /* 0x0003e80000100400 */
[----:B------:R1:W-:Y:S04]  /*2be0*/  STL [R4+0x14], R11 ;  /* 0x0000140b04007387 */ /* 0x0003e80000100800 */
[----:B------:R1:W-:Y:S01]  /*2bf0*/  STL.U16 [R9+0x20e], R2 ;  /* 0x00020e0209007387 */ /* 0x0003e20000100400 */
[----:B------:R-:W-:Y:S05]  /*2c00*/  @P0 BRA `(.L_x_195) ;  /* 0xfffffffc00a80947 */ /* 0x000fea000383ffff */
.L_x_194:
[----:B------:R-:W-:-:S09]  /*2c10*/  UISETP.NE.AND UP0, UPT, UR6, URZ, UPT ;  /* 0x000000ff0600728c */ /* 0x000fd2000bf05270 */
[----:B------:R-:W-:Y:S05]  /*2c20*/  BRA.U !UP0, `(.L_x_193) ;  /* 0x0000000108347547 */ /* 0x000fea000b800000 */
[----:B------:R-:W-:-:S05]  /*2c30*/  UMOV UR4, URZ ;  /* 0x000000ff00047c82 */ /* 0x000fca0008000000 */
.L_x_199:
[C---:B01----:R-:W-:Y:S01]  /*2c40*/  IMAD R2, R3.reuse, 0x4, R24 ;  /* 0x0000000403027824 */ /* 0x043fe200078e0218 */
[----:B------:R-:W-:Y:S01]  /*2c50*/  UIADD3 UR4, UPT, UPT, UR4, 0x1, URZ ;  /* 0x0000000104047890 */ /* 0x000fe2000fffe0ff */
[----:B--2---:R-:W-:-:S03]  /*2c60*/  IMAD R5, R3, 0x4, R0 ;  /* 0x0000000403057824 */ /* 0x004fc600078e0200 */
[----:B------:R-:W0:Y:S01]  /*2c70*/  LDS R6, [R2+0x200] ;  /* 0x0002000002067984 */ /* 0x000e220000000800 */
[C---:B------:R-:W-:Y:S01]  /*2c80*/  IMAD R7, R3.reuse, -0x2, R5 ;  /* 0xfffffffe03077824 */ /* 0x040fe200078e0205 */
[----:B------:R-:W-:Y:S01]  /*2c90*/  UISETP.NE.AND UP0, UPT, UR4, UR6, UPT ;  /* 0x000000060400728c */ /* 0x000fe2000bf05270 */
[----:B------:R-:W-:Y:S01]  /*2ca0*/  VIADD R3, R3, 0x1 ;  /* 0x0000000103037836 */ /* 0x000fe20000000000 */
[----:B------:R-:W1:Y:S01]  /*2cb0*/  LDS R4, [R2] ;  /* 0x0000000002047984 */ /* 0x000e620000000800 */
[----:B0-----:R-:W-:-:S03]  /*2cc0*/  F2FP.F16.F32.PACK_AB R6, RZ, R6 ;  /* 0x00000006ff06723e */ /* 0x001fc600000000ff */
[----:B-1----:R2:W-:Y:S04]  /*2cd0*/  STL [R5+0x8], R4 ;  /* 0x0000080405007387 */ /* 0x0025e80000100800 */
[----:B------:R2:W-:Y:S01]  /*2ce0*/  STL.U16 [R7+0x208], R6 ;  /* 0x0002080607007387 */ /* 0x0005e20000100400 */
[----:B------:R-:W-:Y:S05]  /*2cf0*/  BRA.U UP0, `(.L_x_199) ;  /* 0xfffffffd00d07547 */ /* 0x000fea000b83ffff */
.L_x_193:
[----:B------:R-:W3:Y:S04]  /*2d00*/  LDL.64 R186, [R0+0x210] ;  /* 0x0002100000ba7983 */ /* 0x000ee80000100a00 */
[----:B------:R-:W3:Y:S04]  /*2d10*/  LDL.64 R188, [R0+0x218] ;  /* 0x0002180000bc7983 */ /* 0x000ee80000100a00 */
[----:B------:R-:W4:Y:S04]  /*2d20*/  LDL.64 R190, [R0+0x220] ;  /* 0x0002200000be7983 */ /* 0x000f280000100a00 */
        /* <DEDUP_REMOVED lines=71> */
[----:B0-----:R0:W5:Y:S04]  /*31a0*/  LDL.64 R22, [R0+0x158] ;  /* 0x0001580000167983 */ /* 0x0011680000100a00 */
[----:B------:R0:W5:Y:S04]  /*31b0*/  LDL.64 R20, [R0+0x160] ;  /* 0x0001600000147983 */ /* 0x0001680000100a00 */
[----:B------:R0:W5:Y:S04]  /*31c0*/  LDL.64 R18, [R0+0x168] ;  /* 0x0001680000127983 */ /* 0x0001680000100a00 */
[----:B------:R0:W5:Y:S04]  /*31d0*/  LDL.64 R16, [R0+0x170] ;  /* 0x0001700000107983 */ /* 0x0001680000100a00 */
[----:B------:R0:W5:Y:S04]  /*31e0*/  LDL.64 R14, [R0+0x178] ;  /* 0x00017800000e7983 */ /* 0x0001680000100a00 */
[----:B-1----:R0:W5:Y:S04]  /*31f0*/  LDL.64 R12, [R0+0x180] ;  /* 0x00018000000c7983 */ /* 0x0021680000100a00 */
[----:B------:R0:W5:Y:S04]  /*3200*/  LDL.64 R10, [R0+0x188] ;  /* 0x00018800000a7983 */ /* 0x0001680000100a00 */
[----:B------:R0:W5:Y:S04]  /*3210*/  LDL.64 R8, [R0+0x190] ;  /* 0x0001900000087983 */ /* 0x0001680000100a00 */
[----:B--2---:R0:W5:Y:S04]  /*3220*/  LDL.64 R6, [R0+0x198] ;  /* 0x0001980000067983 */ /* 0x0041680000100a00 */
        /* <DEDUP_REMOVED lines=13> */
[----:B------:R-:W1:Y:S01]  /*3300*/  LDS.64 R24, [R24+0x400] ;  /* 0x0004000018187984 */ /* 0x000e620000000a00 */
[----:B---3--:R-:W-:-:S02]  /*3310*/  PRMT R196, R188, 0x7610, R187 ;  /* 0x00007610bcc47816 */ /* 0x008fc400000000bb */
[----:B------:R-:W-:Y:S02]  /*3320*/  PRMT R195, R189, 0x7610, R188 ;  /* 0x00007610bdc37816 */ /* 0x000fe400000000bc */
[----:B----4-:R-:W-:Y:S02]  /*3330*/  PRMT R194, R190, 0x7610, R189 ;  /* 0x00007610bec27816 */ /* 0x010fe400000000bd */
        /* <DEDUP_REMOVED lines=12> */
[----:B------:R-:W-:Y:S01]  /*3400*/  PRMT R206, R106, 0x7610, R106 ;  /* 0x000076106ace7816 */ /* 0x000fe2000000006a */
[----:B-1----:R-:W-:Y:S02]  /*3410*/  IMAD.MOV.U32 R192, RZ, RZ, R25 ;  /* 0x000000ffffc07224 */ /* 0x002fe400078e0019 */
[----:B------:R-:W-:Y:S01]  /*3420*/  IMAD.MOV.U32 R193, RZ, RZ, R24 ;  /* 0x000000ffffc17224 */ /* 0x000fe200078e0018 */
[----:B------:R-:W-:-:S04]  /*3430*/  PRMT R207, R107, 0x7610, R107 ;  /* 0x000076106bcf7816 */ /* 0x000fc8000000006b */
[----:B------:R1:W-:Y:S01]  /*3440*/  STL.64 [R0], R192 ;  /* 0x000000c000007387 */ /* 0x0003e20000100a00 */
[----:B------:R-:W-:Y:S02]  /*3450*/  PRMT R208, R108, 0x7610, R108 ;  /* 0x000076106cd07816 */ /* 0x000fe4000000006c */
[----:B------:R-:W-:Y:S02]  /*3460*/  PRMT R209, R109, 0x7610, R109 ;  /* 0x000076106dd17816 */ /* 0x000fe4000000006d */
[----:B------:R-:W-:Y:S02]  /*3470*/  PRMT R210, R110, 0x7610, R110 ;  /* 0x000076106ed27816 */ /* 0x000fe4000000006e */
[----:B------:R-:W-:Y:S02]  /*3480*/  PRMT R211, R111, 0x7610, R111 ;  /* 0x000076106fd37816 */ /* 0x000fe4000000006f */
[----:B------:R-:W-:Y:S02]  /*3490*/  PRMT R212, R112, 0x7610, R112 ;  /* 0x0000761070d47816 */ /* 0x000fe40000000070 */
[----:B-1----:R-:W-:-:S02]  /*34a0*/  PRMT R193, R191, 0x7610, R190 ;  /* 0x00007610bfc17816 */ /* 0x002fc400000000be */
        /* <DEDUP_REMOVED lines=40> */
[----:B0-----:R-:W-:-:S07]  /*3730*/  PRMT R247, R147, 0x7610, R147 ;  /* 0x0000761093f77816 */ /* 0x001fce0000000093 */
.L_x_192:
[----:B------:R-:W-:Y:S05]  /*3740*/  BSYNC.RECONVERGENT B0 ;  /* 0x0000000000007941 */ /* 0x000fea0003800200 */
.L_x_191:
        /* <DEDUP_REMOVED lines=22> */
[----:B---3--:R-:W-:Y:S04]  /*38b0*/  STL.64 [R0+0x68], R124 ;  /* 0x0000687c00007387 */ /* 0x008fe80000100a00 */
[----:B------:R-:W-:Y:S04]  /*38c0*/  SHFL.DOWN PT, R100, R74, 0x1, 0x1f ;  /* 0x08201f004a647f89 */ /* 0x000fe800000e0000 */
[----:B------:R-:W2:Y:S04]  /*38d0*/  SHFL.DOWN PT, R101, R75, 0x1, 0x1f ;  /* 0x08201f004b657f89 */ /* 0x000ea800000e0000 */
[----:B----4-:R-:W-:Y:S04]  /*38e0*/  STL.64 [R0+0x48], R116 ;  /* 0x0000487400007387 */ /* 0x010fe80000100a00 */
[----:B------:R-:W-:Y:S04]  /*38f0*/  STL.64 [R0+0x50], R118 ;  /* 0x0000507600007387 */ /* 0x000fe80000100a00 */
[----:B------:R-:W-:Y:S04]  /*3900*/  SHFL.DOWN PT, R124, R50, 0x1, 0x1f ;  /* 0x08201f00327c7f89 */ /* 0x000fe800000e0000 */
[----:B------:R-:W3:Y:S04]  /*3910*/  SHFL.DOWN PT, R125, R51, 0x1, 0x1f ;  /* 0x08201f00337d7f89 */ /* 0x000ee800000e0000 */
[----:B------:R-:W-:Y:S04]  /*3920*/  SHFL.DOWN PT, R116, R58, 0x1, 0x1f ;  /* 0x08201f003a747f89 */ /* 0x000fe800000e0000 */
[----:B------:R-:W4:Y:S04]  /*3930*/  SHFL.DOWN PT, R117, R59, 0x1, 0x1f ;  /* 0x08201f003b757f89 */ /* 0x000f2800000e0000 */
[----:B------:R-:W-:Y:S04]  /*3940*/  SHFL.DOWN PT, R118, R56, 0x1, 0x1f ;  /* 0x08201f0038767f89 */ /* 0x000fe800000e0000 */
[----:B------:R-:W4:Y:S04]  /*3950*/  SHFL.DOWN PT, R119, R57, 0x1, 0x1f ;  /* 0x08201f0039777f89 */ /* 0x000f2800000e0000 */
[----:B------:R-:W-:Y:S04]  /*3960*/  STL.64 [R0+0x60], R122 ;  /* 0x0000607a00007387 */ /* 0x000fe80000100a00 */
        /* <DEDUP_REMOVED lines=32> */
[----:B------:R-:W-:Y:S04]  /*3b70*/  STL.64 [R0+0xe8], R122 ;  /* 0x0000e87a00007387 */ /* 0x000fe80000100a00 */
[----:B------:R-:W-:Y:S04]  /*3b80*/  SHFL.DOWN PT, R122, R10, 0x1, 0x1f ;  /* 0x08201f000a7a7f89 */ /* 0x000fe800000e0000 */
[----:B------:R-:W4:Y:S04]  /*3b90*/  SHFL.DOWN PT, R123, R11, 0x1, 0x1f ;  /* 0x08201f000b7b7f89 */ /* 0x000f2800000e0000 */
[----:B------:R-:W-:Y:S04]  /*3ba0*/  STL.64 [R0+0x20], R106 ;  /* 0x0000206a00007387 */ /* 0x000fe80000100a00 */
[----:B------:R-:W-:Y:S04]  /*3bb0*/  STL.64 [R0+0x38], R112 ;  /* 0x0000387000007387 */ /* 0x000fe80000100a00 */
[----:B------:R-:W-:Y:S04]  /*3bc0*/  SHFL.DOWN PT, R106, R68, 0x1, 0x1f ;  /* 0x08201f00446a7f89 */ /* 0x000fe800000e0000 */
[----:B------:R-:W4:Y:S04]  /*3bd0*/  SHFL.DOWN PT, R107, R69, 0x1, 0x1f ;  /* 0x08201f00456b7f89 */ /* 0x000f2800000e0000 */
        /* <DEDUP_REMOVED lines=8> */
[----:B0-----:R0:W-:Y:S04]  /*3c60*/  STL.64 [R0+0x168], R114 ;  /* 0x0001687200007387 */ /* 0x0011e80000100a00 */
[----:B-1----:R1:W-:Y:S04]  /*3c70*/  STL.64 [R0+0x180], R120 ;  /* 0x0001807800007387 */ /* 0x0023e80000100a00 */
[----:B--2---:R-:W-:Y:S01]  /*3c80*/  STL.64 [R0+0x130], R100 ;  /* 0x0001306400007387 */ /* 0x004fe20000100a00 */
[----:B0-----:R-:W-:-:S03]  /*3c90*/  MOV R115, R201 ;  /* 0x000000c900737202 */ /* 0x001fc60000000f00 */
[----:B---3--:R-:W-:Y:S01]  /*3ca0*/  STL.64 [R0+0x190], R124 ;  /* 0x0001907c00007387 */ /* 0x008fe20000100a00 */
[----:B------:R-:W-:Y:S01]  /*3cb0*/  IMAD.MOV.U32 R114, RZ, RZ, R205 ;  /* 0x000000ffff727224 */ /* 0x000fe200078e00cd */
[----:B-1----:R-:W-:Y:S02]  /*3cc0*/  PRMT R120, R184, 0x7610, R200 ;  /* 0x00007610b8787816 */ /* 0x002fe400000000c8 */
[----:B------:R-:W-:Y:S04]  /*3cd0*/  SHFL.DOWN PT, R100, R170, 0x1, 0x1f ;  /* 0x08201f00aa647f89 */ /* 0x000fe800000e0000 */
[----:B------:R-:W0:Y:S04]  /*3ce0*/  SHFL.DOWN PT, R101, R171, 0x1, 0x1f ;  /* 0x08201f00ab657f89 */ /* 0x000e2800000e0000 */
[----:B----4-:R1:W-:Y:S04]  /*3cf0*/  STL.64 [R0+0x170], R116 ;  /* 0x0001707400007387 */ /* 0x0103e80000100a00 */
[----:B------:R2:W-:Y:S04]  /*3d00*/  STL.64 [R0+0x178], R118 ;  /* 0x0001787600007387 */ /* 0x0005e80000100a00 */
[----:B------:R-:W-:Y:S04]  /*3d10*/  SHFL.DOWN PT, R125, R120, 0x1, 0x1f ;  /* 0x08201f00787d7f89 */ /* 0x000fe800000e0000 */
[----:B------:R3:W-:Y:S01]  /*3d20*/  SHFL.DOWN PT, R124, R115, 0x1, 0x1f ;  /* 0x08201f00737c7f89 */ /* 0x0007e200000e0000 */
[----:B-1----:R-:W-:-:S02]  /*3d30*/  IMAD.MOV.U32 R116, RZ, RZ, R203 ;  /* 0x000000ffff747224 */ /* 0x002fc400078e00cb */
[----:B------:R-:W-:Y:S01]  /*3d40*/  IMAD.MOV.U32 R117, RZ, RZ, R206 ;  /* 0x000000ffff757224 */ /* 0x000fe200078e00ce */
[----:B------:R-:W-:Y:S01]  /*3d50*/  STL.64 [R0+0x10], R102 ;  /* 0x0000106600007387 */ /* 0x000fe20000100a00 */
[----:B--2---:R-:W-:Y:S02]  /*3d60*/  IMAD.MOV.U32 R119, RZ, RZ, R202 ;  /* 0x000000ffff777224 */ /* 0x004fe400078e00ca */
[----:B------:R-:W-:Y:S01]  /*3d70*/  IMAD.MOV.U32 R118, RZ, RZ, R204 ;  /* 0x000000ffff767224 */ /* 0x000fe200078e00cc */
[----:B------:R-:W-:Y:S01]  /*3d80*/  STL.64 [R0+0x28], R108 ;  /* 0x0000286c00007387 */ /* 0x000fe20000100a00 */
[----:B---3--:R-:W-:-:S03]  /*3d90*/  IMAD.MOV.U32 R115, RZ, RZ, R207 ;  /* 0x000000ffff737224 */ /* 0x008fc600078e00cf */
[----:B------:R-:W-:Y:S04]  /*3da0*/  SHFL.DOWN PT, R102, R72, 0x1, 0x1f ;  /* 0x08201f0048667f89 */ /* 0x000fe800000e0000 */
[----:B------:R-:W1:Y:S04]  /*3db0*/  SHFL.DOWN PT, R103, R73, 0x1, 0x1f ;  /* 0x08201f0049677f89 */ /* 0x000e6800000e0000 */
[----:B------:R-:W-:Y:S04]  /*3dc0*/  SHFL.DOWN PT, R108, R66, 0x1, 0x1f ;  /* 0x08201f00426c7f89 */ /* 0x000fe800000e0000 */
[----:B------:R-:W2:Y:S04]  /*3dd0*/  SHFL.DOWN PT, R109, R67, 0x1, 0x1f ;  /* 0x08201f00436d7f89 */ /* 0x000ea800000e0000 */
[----:B------:R-:W-:Y:S04]  /*3de0*/  STL.64 [R0+0x188], R122 ;  /* 0x0001887a00007387 */ /* 0x000fe80000100a00 */
[----:B------:R-:W3:Y:S04]  /*3df0*/  SHFL.DOWN PT, R123, R119, 0x1, 0x1f ;  /* 0x08201f00777b7f89 */ /* 0x000ee800000e0000 */
[----:B------:R4:W3:Y:S04]  /*3e00*/  SHFL.DOWN PT, R122, R116, 0x1, 0x1f ;  /* 0x08201f00747a7f89 */ /* 0x0008e800000e0000 */
[----:B------:R-:W-:Y:S04]  /*3e10*/  STL.64 [R0+0xa8], R106 ;  /* 0x0000a86a00007387 */ /* 0x000fe80000100a00 */
[----:B------:R-:W-:Y:S01]  /*3e20*/  STL.64 [R0+0xc0], R112 ;  /* 0x0000c07000007387 */ /* 0x000fe20000100a00 */
[----:B----4-:R-:W-:-:S03]  /*3e30*/  IMAD.MOV.U32 R116, RZ, RZ, R208 ;  /* 0x000000ffff747224 */ /* 0x010fc600078e00d0 */
[----:B------:R-:W-:Y:S04]  /*3e40*/  SHFL.DOWN PT, R106, R28, 0x1, 0x1f ;  /* 0x08201f001c6a7f89 */ /* 0x000fe800000e0000 */
[----:B------:R-:W4:Y:S04]  /*3e50*/  SHFL.DOWN PT, R107, R29, 0x1, 0x1f ;  /* 0x08201f001d6b7f89 */ /* 0x000f2800000e0000 */
[----:B------:R-:W-:Y:S04]  /*3e60*/  SHFL.DOWN PT, R112, R20, 0x1, 0x1f ;  /* 0x08201f0014707f89 */ /* 0x000fe800000e0000 */
[----:B------:R-:W4:Y:S04]  /*3e70*/  SHFL.DOWN PT, R113, R21, 0x1, 0x1f ;  /* 0x08201f0015717f89 */ /* 0x000f2800000e0000 */
[----:B------:R-:W4:Y:S04]  /*3e80*/  SHFL.DOWN PT, R121, R118, 0x1, 0x1f ;  /* 0x08201f0076797f89 */ /* 0x000f2800000e0000 */
[----:B------:R0:W4:Y:S04]  /*3e90*/  SHFL.DOWN PT, R120, R114, 0x1, 0x1f ;  /* 0x08201f0072787f89 */ /* 0x00012800000e0000 */
[----:B------:R-:W-:Y:S04]  /*3ea0*/  STL.64 [R0+0xa0], R104 ;  /* 0x0000a06800007387 */ /* 0x000fe80000100a00 */
[----:B------:R-:W-:Y:S01]  /*3eb0*/  STL.64 [R0+0xb8], R110 ;  /* 0x0000b86e00007387 */ /* 0x000fe20000100a00 */
[----:B0-----:R-:W-:-:S03]  /*3ec0*/  IMAD.MOV.U32 R114, RZ, RZ, R209 ;  /* 0x000000ffff727224 */ /* 0x001fc600078e00d1 */
[----:B------:R-:W-:Y:S04]  /*3ed0*/  SHFL.DOWN PT, R104, R30, 0x1, 0x1f ;  /* 0x08201f001e687f89 */ /* 0x000fe800000e0000 */
[----:B------:R-:W0:Y:S04]  /*3ee0*/  SHFL.DOWN PT, R105, R31, 0x1, 0x1f ;  /* 0x08201f001f697f89 */ /* 0x000e2800000e0000 */
[----:B------:R-:W-:Y:S04]  /*3ef0*/  SHFL.DOWN PT, R110, R22, 0x1, 0x1f ;  /* 0x08201f00166e7f89 */ /* 0x000fe800000e0000 */
[----:B------:R-:W0:Y:S04]  /*3f00*/  SHFL.DOWN PT, R111, R23, 0x1, 0x1f ;  /* 0x08201f00176f7f89 */ /* 0x000e2800000e0000 */
[----:B------:R-:W0:Y:S04]  /*3f10*/  SHFL.DOWN PT, R119, R117, 0x1, 0x1f ;  /* 0x08201f0075777f89 */ /* 0x000e2800000e0000 */
[----:B------:R1:W0:Y:S04]  /*3f20*/  SHFL.DOWN PT, R118, R115, 0x1, 0x1f ;  /* 0x08201f0073767f89 */ /* 0x00022800000e0000 */
[----:B------:R-:W-:Y:S04]  /*3f30*/  SHFL.DOWN PT, R117, R116, 0x1, 0x1f ;  /* 0x08201f0074757f89 */ /* 0x000fe800000e0000 */
[----:B------:R2:W-:Y:S01]  /*3f40*/  SHFL.DOWN PT, R116, R114, 0x1, 0x1f ;  /* 0x08201f0072747f89 */ /* 0x0005e200000e0000 */
[----:B-1----:R-:W-:-:S03]  /*3f50*/  IMAD.MOV.U32 R115, RZ, RZ, R210 ;  /* 0x000000ffff737224 */ /* 0x002fc600078e00d2 */
[----:B------:R1:W-:Y:S01]  /*3f60*/  STL.64 [R0+0x1d0], R100 ;  /* 0x0001d06400007387 */ /* 0x0003e20000100a00 */
[----:B--2---:R-:W-:-:S03]  /*3f70*/  IMAD.MOV.U32 R114, RZ, RZ, R211 ;  /* 0x000000ffff727224 */ /* 0x004fc600078e00d3 */
[----:B------:R-:W-:Y:S04]  /*3f80*/  STL.64 [R0+0x98], R102 ;  /* 0x0000986600007387 */ /* 0x000fe80000100a00 */
[----:B------:R-:W-:Y:S01]  /*3f90*/  STL.64 [R0+0xb0], R108 ;  /* 0x0000b06c00007387 */ /* 0x000fe20000100a00 */
[----:B-1----:R-:W-:Y:S01]  /*3fa0*/  IMAD.MOV.U32 R100, RZ, RZ, R125 ;  /* 0x000000ffff647224 */ /* 0x002fe200078e007d */
[----:B------:R-:W-:Y:S02]  /*3fb0*/  MOV R101, R124 ;  /* 0x0000007c00657202 */ /* 0x000fe40000000f00 */
[----:B------:R-:W-:Y:S04]  /*3fc0*/  SHFL.DOWN PT, R102, R32, 0x1, 0x1f ;  /* 0x08201f0020667f89 */ /* 0x000fe800000e0000 */
[----:B------:R3:W-:Y:S04]  /*3fd0*/  STL.64 [R0+0x248], R100 ;  /* 0x0002486400007387 */ /* 0x0007e80000100a00 */
[----:B------:R-:W1:Y:S04]  /*3fe0*/  SHFL.DOWN PT, R103, R33, 0x1, 0x1f ;  /* 0x08201f0021677f89 */ /* 0x000e6800000e0000 */
[----:B------:R-:W-:Y:S04]  /*3ff0*/  SHFL.DOWN PT, R108, R26, 0x1, 0x1f ;  /* 0x08201f001a6c7f89 */ /* 0x000fe800000e0000 */
[----:B------:R-:W2:Y:S01]  /*4000*/  SHFL.DOWN PT, R109, R27, 0x1, 0x1f ;  /* 0x08201f001b6d7f89 */ /* 0x000ea200000e0000 */
[----:B---3--:R-:W-:-:S02]  /*4010*/  IMAD.MOV.U32 R100, RZ, RZ, R123 ;  /* 0x000000ffff647224 */ /* 0x008fc400078e007b */
[----:B------:R-:W-:Y:S01]  /*4020*/  IMAD.MOV.U32 R101, RZ, RZ, R122 ;  /* 0x000000ffff657224 */ /* 0x000fe200078e007a */
[----:B------:R-:W3:Y:S04]  /*4030*/  SHFL.DOWN PT, R115, R115, 0x1, 0x1f ;  /* 0x08201f0073737f89 */ /* 0x000ee800000e0000 */
[----:B------:R-:W-:Y:S04]  /*4040*/  SHFL.DOWN PT, R114, R114, 0x1, 0x1f ;  /* 0x08201f0072727f89 */ /* 0x000fe800000e0000 */
[----:B------:R0:W-:Y:S04]  /*4050*/  STL.64 [R0+0x250], R100 ;  /* 0x0002506400007387 */ /* 0x0001e80000100a00 */
[----:B----4-:R-:W-:Y:S04]  /*4060*/  STL.64 [R0+0x148], R106 ;  /* 0x0001486a00007387 */ /* 0x010fe80000100a00 */
[----:B------:R-:W-:Y:S01]  /*4070*/  STL.64 [R0+0x160], R112 ;  /* 0x0001607000007387 */ /* 0x000fe20000100a00 */
[----:B0-----:R-:W-:-:S03]  /*4080*/  IMAD.MOV.U32 R100, RZ, RZ, R121 ;  /* 0x000000ffff647224 */ /* 0x001fc600078e0079 */
[----:B------:R-:W-:Y:S01]  /*4090*/  SHFL.DOWN PT, R106, R176, 0x1, 0x1f ;  /* 0x08201f00b06a7f89 */ /* 0x000fe200000e0000 */
[----:B------:R-:W-:-:S03]  /*40a0*/  IMAD.MOV.U32 R101, RZ, RZ, R120 ;  /* 0x000000ffff657224 */ /* 0x000fc600078e0078 */
[----:B------:R-:W0:Y:S04]  /*40b0*/  SHFL.DOWN PT, R107, R177, 0x1, 0x1f ;  /* 0x08201f00b16b7f89 */ /* 0x000e2800000e0000 */
[----:B------:R-:W-:Y:S04]  /*40c0*/  SHFL.DOWN PT, R112, R182, 0x1, 0x1f ;  /* 0x08201f00b6707f89 */ /* 0x000fe800000e0000 */
[----:B------:R-:W4:Y:S04]  /*40d0*/  SHFL.DOWN PT, R113, R183, 0x1, 0x1f ;  /* 0x08201f00b7717f89 */ /* 0x000f2800000e0000 */
[----:B------:R1:W-:Y:S04]  /*40e0*/  STL.64 [R0+0x258], R100 ;  /* 0x0002586400007387 */ /* 0x0003e80000100a00 */
[----:B------:R-:W-:Y:S04]  /*40f0*/  STL.64 [R0+0x140], R104 ;  /* 0x0001406800007387 */ /* 0x000fe80000100a00 */
[----:B------:R-:W-:Y:S01]  /*4100*/  STL.64 [R0+0x158], R110 ;  /* 0x0001586e00007387 */ /* 0x000fe20000100a00 */
[----:B-1----:R-:W-:-:S03]  /*4110*/  IMAD.MOV.U32 R100, RZ, RZ, R119 ;  /* 0x000000ffff647224 */ /* 0x002fc600078e0077 */
[----:B------:R-:W-:Y:S01]  /*4120*/  SHFL.DOWN PT, R104, R174, 0x1, 0x1f ;  /* 0x08201f00ae687f89 */ /* 0x000fe200000e0000 */
[----:B------:R-:W-:-:S03]  /*4130*/  IMAD.MOV.U32 R101, RZ, RZ, R118 ;  /* 0x000000ffff657224 */ /* 0x000fc600078e0076 */
[----:B------:R-:W1:Y:S04]  /*4140*/  SHFL.DOWN PT, R105, R175, 0x1, 0x1f ;  /* 0x08201f00af697f89 */ /* 0x000e6800000e0000 */
[----:B------:R-:W-:Y:S04]  /*4150*/  SHFL.DOWN PT, R110, R180, 0x1, 0x1f ;  /* 0x08201f00b46e7f89 */ /* 0x000fe800000e0000 */
[----:B------:R-:W1:Y:S04]  /*4160*/  SHFL.DOWN PT, R111, R181, 0x1, 0x1f ;  /* 0x08201f00b56f7f89 */ /* 0x000e6800000e0000 */
[----:B------:R3:W-:Y:S04]  /*4170*/  STL.64 [R0+0x260], R100 ;  /* 0x0002606400007387 */ /* 0x0007e80000100a00 */
[----:B------:R-:W-:Y:S04]  /*4180*/  STL.64 [R0+0x138], R102 ;  /* 0x0001386600007387 */ /* 0x000fe80000100a00 */
[----:B--2---:R-:W-:Y:S01]  /*4190*/  STL.64 [R0+0x150], R108 ;  /* 0x0001506c00007387 */ /* 0x004fe20000100a00 */
[----:B---3--:R-:W-:-:S03]  /*41a0*/  IMAD.MOV.U32 R100, RZ, RZ, R117 ;  /* 0x000000ffff647224 */ /* 0x008fc600078e0075 */
[----:B------:R-:W-:Y:S01]  /*41b0*/  SHFL.DOWN PT, R102, R172, 0x1, 0x1f ;  /* 0x08201f00ac667f89 */ /* 0x000fe200000e0000 */
[----:B------:R-:W-:-:S03]  /*41c0*/  IMAD.MOV.U32 R101, RZ, RZ, R116 ;  /* 0x000000ffff657224 */ /* 0x000fc600078e0074 */
[----:B------:R-:W2:Y:S04]  /*41d0*/  SHFL.DOWN PT, R103, R173, 0x1, 0x1f ;  /* 0x08201f00ad677f89 */ /* 0x000ea800000e0000 */
[----:B------:R3:W-:Y:S04]  /*41e0*/  STL.64 [R0+0x268], R100 ;  /* 0x0002686400007387 */ /* 0x0007e80000100a00 */
[----:B------:R-:W-:Y:S04]  /*41f0*/  SHFL.DOWN PT, R108, R178, 0x1, 0x1f ;  /* 0x08201f00b26c7f89 */ /* 0x000fe800000e0000 */
[----:B------:R-:W2:Y:S01]  /*4200*/  SHFL.DOWN PT, R109, R179, 0x1, 0x1f ;  /* 0x08201f00b36d7f89 */ /* 0x000ea200000e0000 */
[----:B---3--:R-:W-:-:S03]  /*4210*/  IMAD.MOV.U32 R100, RZ, RZ, R115 ;  /* 0x000000ffff647224 */ /* 0x008fc600078e0073 */
[----:B0-----:R0:W-:Y:S01]  /*4220*/  STL.64 [R0+0x1e8], R106 ;  /* 0x0001e86a00007387 */ /* 0x0011e20000100a00 */
[----:B------:R-:W-:-:S03]  /*4230*/  IMAD.MOV.U32 R101, RZ, RZ, R114 ;  /* 0x000000ffff657224 */ /* 0x000fc600078e0072 */
[----:B----4-:R3:W-:Y:S04]  /*4240*/  STL.64 [R0+0x200], R112 ;  /* 0x0002007000007387 */ /* 0x0107e80000100a00 */
[----:B------:R4:W-:Y:S01]  /*4250*/  STL.64 [R0+0x270], R100 ;  /* 0x0002706400007387 */ /* 0x0009e20000100a00 */
[----:B0-----:R-:W-:-:S03]  /*4260*/  IMAD.MOV.U32 R106, RZ, RZ, R215 ;  /* 0x000000ffff6a7224 */ /* 0x001fc600078e00d7 */
[----:B-1----:R0:W-:Y:S01]  /*4270*/  STL.64 [R0+0x1e0], R104 ;  /* 0x0001e06800007387 */ /* 0x0021e20000100a00 */
[----:B------:R-:W-:Y:S02]  /*4280*/  IMAD.MOV.U32 R107, RZ, RZ, R224 ;  /* 0x000000ffff6b7224 */ /* 0x000fe400078e00e0 */
[----:B---3--:R-:W-:Y:S01]  /*4290*/  IMAD.MOV.U32 R112, RZ, RZ, R214 ;  /* 0x000000ffff707224 */ /* 0x008fe200078e00d6 */
[----:B------:R1:W-:Y:S01]  /*42a0*/  STL.64 [R0+0x1f8], R110 ;  /* 0x0001f86e00007387 */ /* 0x0003e20000100a00 */
[----:B----4-:R-:W-:Y:S01]  /*42b0*/  IMAD.MOV.U32 R100, RZ, RZ, R212 ;  /* 0x000000ffff647224 */ /* 0x010fe200078e00d4 */
[----:B------:R-:W-:Y:S02]  /*42c0*/  MOV R101, R213 ;  /* 0x000000d500657202 */ /* 0x000fe40000000f00 */
[----:B------:R-:W-:Y:S01]  /*42d0*/  SHFL.DOWN PT, R117, R112, 0x1, 0x1f ;  /* 0x08201f0070757f89 */ /* 0x000fe200000e0000 */
[----:B0-----:R-:W-:-:S03]  /*42e0*/  IMAD.MOV.U32 R105, RZ, RZ, R217 ;  /* 0x000000ffff697224 */ /* 0x001fc600078e00d9 */
[----:B------:R-:W-:Y:S01]  /*42f0*/  SHFL.DOWN PT, R100, R100, 0x1, 0x1f ;  /* 0x08201f0064647f89 */ /* 0x000fe200000e0000 */
[----:B------:R-:W-:Y:S02]  /*4300*/  IMAD.MOV.U32 R104, RZ, RZ, R219 ;  /* 0x000000ffff687224 */ /* 0x000fe400078e00db */
[----:B-1----:R-:W-:Y:S01]  /*4310*/  IMAD.MOV.U32 R111, RZ, RZ, R216 ;  /* 0x000000ffff6f7224 */ /* 0x002fe200078e00d8 */
[----:B------:R-:W0:Y:S01]  /*4320*/  SHFL.DOWN PT, R101, R101, 0x1, 0x1f ;  /* 0x08201f0065657f89 */ /* 0x000e2200000e0000 */
[----:B------:R-:W-:-:S03]  /*4330*/  IMAD.MOV.U32 R110, RZ, RZ, R218 ;  /* 0x000000ffff6e7224 */ /* 0x000fc600078e00da */
[----:B------:R1:W3:Y:S04]  /*4340*/  SHFL.DOWN PT, R116, R106, 0x1, 0x1f ;  /* 0x08201f006a747f89 */ /* 0x0002e800000e0000 */
[----:B------:R-:W4:Y:S04]  /*4350*/  SHFL.DOWN PT, R115, R111, 0x1, 0x1f ;  /* 0x08201f006f737f89 */ /* 0x000f2800000e0000 */
[----:B------:R0:W4:Y:S01]  /*4360*/  SHFL.DOWN PT, R114, R105, 0x1, 0x1f ;  /* 0x08201f0069727f89 */ /* 0x00012200000e0000 */
[----:B-1----:R-:W-:-:S03]  /*4370*/  MOV R106, R225 ;  /* 0x000000e1006a7202 */ /* 0x002fc60000000f00 */
[----:B--2---:R1:W-:Y:S04]  /*4380*/  STL.64 [R0+0x1d8], R102 ;  /* 0x0001d86600007387 */ /* 0x0043e80000100a00 */
[----:B------:R2:W-:Y:S01]  /*4390*/  STL.64 [R0+0x1f0], R108 ;  /* 0x0001f06c00007387 */ /* 0x0005e20000100a00 */
[----:B0-----:R-:W-:-:S03]  /*43a0*/  IMAD.MOV.U32 R105, RZ, RZ, R226 ;  /* 0x000000ffff697224 */ /* 0x001fc600078e00e2 */
[----:B------:R-:W0:Y:S04]  /*43b0*/  SHFL.DOWN PT, R113, R110, 0x1, 0x1f ;  /* 0x08201f006e717f89 */ /* 0x000e2800000e0000 */
[----:B------:R3:W0:Y:S01]  /*43c0*/  SHFL.DOWN PT, R112, R104, 0x1, 0x1f ;  /* 0x08201f0068707f89 */ /* 0x00062200000e0000 */
[----:B-1----:R-:W-:Y:S02]  /*43d0*/  IMAD.MOV.U32 R103, RZ, RZ, R221 ;  /* 0x000000ffff677224 */ /* 0x002fe400078e00dd */
[----:B------:R-:W-:Y:S01]  /*43e0*/  IMAD.MOV.U32 R102, RZ, RZ, R223 ;  /* 0x000000ffff667224 */ /* 0x000fe200078e00df */
[----:B------:R1:W-:Y:S01]  /*43f0*/  STL.64 [R0+0x278], R100 ;  /* 0x0002786400007387 */ /* 0x0003e20000100a00 */
[----:B--2---:R-:W-:Y:S02]  /*4400*/  IMAD.MOV.U32 R109, RZ, RZ, R220 ;  /* 0x000000ffff6d7224 */ /* 0x004fe400078e00dc */
[----:B------:R-:W-:Y:S01]  /*4410*/  IMAD.MOV.U32 R108, RZ, RZ, R222 ;  /* 0x000000ffff6c7224 */ /* 0x000fe200078e00de */
[----:B------:R2:W-:Y:S01]  /*4420*/  SHFL.DOWN PT, R110, R103, 0x1, 0x1f ;  /* 0x08201f00676e7f89 */ /* 0x0005e200000e0000 */
[----:B---3--:R-:W-:-:S03]  /*4430*/  IMAD.MOV.U32 R104, RZ, RZ, R227 ;  /* 0x000000ffff687224 */ /* 0x008fc600078e00e3 */
[----:B------:R-:W3:Y:S04]  /*4440*/  SHFL.DOWN PT, R111, R109, 0x1, 0x1f ;  /* 0x08201f006d6f7f89 */ /* 0x000ee800000e0000 */
[----:B------:R-:W3:Y:S01]  /*4450*/  SHFL.DOWN PT, R109, R108, 0x1, 0x1f ;  /* 0x08201f006c6d7f89 */ /* 0x000ee200000e0000 */
[----:B-1----:R-:W-:Y:S02]  /*4460*/  IMAD.MOV.U32 R100, RZ, RZ, R117 ;  /* 0x000000ffff647224 */ /* 0x002fe400078e0075 */
[----:B------:R-:W-:Y:S01]  /*4470*/  IMAD.MOV.U32 R101, RZ, RZ, R116 ;  /* 0x000000ffff657224 */ /* 0x000fe200078e0074 */
[----:B------:R1:W3:Y:S01]  /*4480*/  SHFL.DOWN PT, R108, R102, 0x1, 0x1f ;  /* 0x08201f00666c7f89 */ /* 0x0002e200000e0000 */
[----:B--2---:R-:W-:-:S03]  /*4490*/  IMAD.MOV.U32 R103, RZ, RZ, R228 ;  /* 0x000000ffff677224 */ /* 0x004fc600078e00e4 */
[----:B------:R4:W-:Y:S04]  /*44a0*/  STL.64 [R0+0x280], R100 ;  /* 0x0002806400007387 */ /* 0x0009e80000100a00 */
[----:B------:R-:W-:Y:S01]  /*44b0*/  SHFL.DOWN PT, R107, R107, 0x1, 0x1f ;  /* 0x08201f006b6b7f89 */ /* 0x000fe200000e0000 */
[----:B-1----:R-:W-:-:S03]  /*44c0*/  IMAD.MOV.U32 R102, RZ, RZ, R229 ;  /* 0x000000ffff667224 */ /* 0x002fc600078e00e5 */
[----:B------:R-:W-:Y:S01]  /*44d0*/  SHFL.DOWN PT, R106, R106, 0x1, 0x1f ;  /* 0x08201f006a6a7f89 */ /* 0x000fe200000e0000 */
[----:B----4-:R-:W-:-:S03]  /*44e0*/  IMAD.MOV.U32 R100, RZ, RZ, R115 ;  /* 0x000000ffff647224 */ /* 0x010fc600078e0073 */
[----:B------:R-:W-:Y:S01]  /*44f0*/  SHFL.DOWN PT, R105, R105, 0x1, 0x1f ;  /* 0x08201f0069697f89 */ /* 0x000fe200000e0000 */
[----:B------:R-:W-:-:S03]  /*4500*/  IMAD.MOV.U32 R101, RZ, RZ, R114 ;  /* 0x000000ffff657224 */ /* 0x000fc600078e0072 */
[----:B------:R-:W-:Y:S04]  /*4510*/  SHFL.DOWN PT, R104, R104, 0x1, 0x1f ;  /* 0x08201f0068687f89 */ /* 0x000fe800000e0000 */
[----:B------:R0:W-:Y:S04]  /*4520*/  STL.64 [R0+0x288], R100 ;  /* 0x0002886400007387 */ /* 0x0001e80000100a00 */
[----:B------:R-:W-:Y:S04]  /*4530*/  SHFL.DOWN PT, R103, R103, 0x1, 0x1f ;  /* 0x08201f0067677f89 */ /* 0x000fe800000e0000 */
[----:B------:R-:W-:Y:S01]  /*4540*/  SHFL.DOWN PT, R102, R102, 0x1, 0x1f ;  /* 0x08201f0066667f89 */ /* 0x000fe200000e0000 */
[----:B0-----:R-:W-:-:S03]  /*4550*/  IMAD.MOV.U32 R100, RZ, RZ, R113 ;  /* 0x000000ffff647224 */ /* 0x001fc600078e0071 */
[----:B------:R-:W-:Y:S01]  /*4560*/  SHFL.DOWN PT, R130, R78, 0x1, 0x1f ;  /* 0x08201f004e827f89 */ /* 0x000fe200000e0000 */
[----:B------:R-:W-:Y:S02]  /*4570*/  IMAD.MOV.U32 R101, RZ, RZ, R112 ;  /* 0x000000ffff657224 */ /* 0x000fe400078e0070 */
[----:B------:R-:W-:Y:S01]  /*4580*/  IMAD.MOV.U32 R112, RZ, RZ, R232 ;  /* 0x000000ffff707224 */ /* 0x000fe200078e00e8 */
[----:B------:R-:W0:Y:S04]  /*4590*/  SHFL.DOWN PT, R131, R79, 0x1, 0x1f ;  /* 0x08201f004f837f89 */ /* 0x000e2800000e0000 */
[----:B------:R3:W-:Y:S04]  /*45a0*/  STL.64 [R0+0x290], R100 ;  /* 0x0002906400007387 */ /* 0x0007e80000100a00 */
[----:B------:R-:W-:Y:S04]  /*45b0*/  SHFL.DOWN PT, R117, R112, 0x1, 0x1f ;  /* 0x08201f0070757f89 */ /* 0x000fe800000e0000 */
[----:B------:R-:W-:Y:S01]  /*45c0*/  SHFL.DOWN PT, R128, R80, 0x1, 0x1f ;  /* 0x08201f0050807f89 */ /* 0x000fe200000e0000 */
[----:B---3--:R-:W-:Y:S01]  /*45d0*/  IMAD.MOV.U32 R100, RZ, RZ, R111 ;  /* 0x000000ffff647224 */ /* 0x008fe200078e006f */
[----:B------:R-:W-:Y:S01]  /*45e0*/  MOV R101, R110 ;  /* 0x0000006e00657202 */ /* 0x000fe20000000f00 */
[----:B------:R-:W-:Y:S01]  /*45f0*/  IMAD.MOV.U32 R111, RZ, RZ, R234 ;  /* 0x000000ffff6f7224 */ /* 0x000fe200078e00ea */
[----:B------:R-:W1:Y:S01]  /*4600*/  SHFL.DOWN PT, R129, R81, 0x1, 0x1f ;  /* 0x08201f0051817f89 */ /* 0x000e6200000e0000 */
[----:B------:R-:W-:-:S03]  /*4610*/  IMAD.MOV.U32 R110, RZ, RZ, R236 ;  /* 0x000000ffff6e7224 */ /* 0x000fc600078e00ec */
[----:B------:R2:W-:Y:S04]  /*4620*/  STL.64 [R0+0x298], R100 ;  /* 0x0002986400007387 */ /* 0x0005e80000100a00 */
[----:B------:R-:W-:Y:S04]  /*4630*/  SHFL.DOWN PT, R115, R111, 0x1, 0x1f ;  /* 0x08201f006f737f89 */ /* 0x000fe800000e0000 */
[----:B------:R-:W-:Y:S01]  /*4640*/  SHFL.DOWN PT, R126, R82, 0x1, 0x1f ;  /* 0x08201f00527e7f89 */ /* 0x000fe200000e0000 */
[----:B--2---:R-:W-:-:S03]  /*4650*/  IMAD.MOV.U32 R100, RZ, RZ, R109 ;  /* 0x000000ffff647224 */ /* 0x004fc600078e006d */
[----:B------:R-:W2:Y:S01]  /*4660*/  SHFL.DOWN PT, R127, R83, 0x1, 0x1f ;  /* 0x08201f00537f7f89 */ /* 0x000ea200000e0000 */
[----:B------:R-:W-:Y:S02]  /*4670*/  IMAD.MOV.U32 R101, RZ, RZ, R108 ;  /* 0x000000ffff657224 */ /* 0x000fe400078e006c */
[----:B------:R-:W-:Y:S01]  /*4680*/  IMAD.MOV.U32 R109, RZ, RZ, R238 ;  /* 0x000000ffff6d7224 */ /* 0x000fe200078e00ee */
[----:B------:R-:W-:Y:S01]  /*4690*/  SHFL.DOWN PT, R113, R110, 0x1, 0x1f ;  /* 0x08201f006e717f89 */ /* 0x000fe200000e0000 */
[----:B------:R-:W-:-:S03]  /*46a0*/  IMAD.MOV.U32 R108, RZ, RZ, R240 ;  /* 0x000000ffff6c7224 */ /* 0x000fc600078e00f0 */
[----:B------:R3:W-:Y:S04]  /*46b0*/  STL.64 [R0+0x2a0], R100 ;  /* 0x0002a06400007387 */ /* 0x0007e80000100a00 */
[----:B------:R-:W-:Y:S04]  /*46c0*/  SHFL.DOWN PT, R111, R109, 0x1, 0x1f ;  /* 0x08201f006d6f7f89 */ /* 0x000fe800000e0000 */
[----:B0-----:R-:W-:Y:S01]  /*46d0*/  STL.64 [R0+0x80], R130 ;  /* 0x0000808200007387 */ /* 0x001fe20000100a00 */
[----:B---3--:R-:W-:-:S03]  /*46e0*/  IMAD.MOV.U32 R100, RZ, RZ, R107 ;  /* 0x000000ffff647224 */ /* 0x008fc600078e006b */
[----:B------:R-:W-:Y:S01]  /*46f0*/  SHFL.DOWN PT, R130, R44, 0x1, 0x1f ;  /* 0x08201f002c827f89 */ /* 0x000fe200000e0000 */
[----:B------:R-:W-:Y:S01]  /*4700*/  IMAD.MOV.U32 R101, RZ, RZ, R106 ;  /* 0x000000ffff657224 */ /* 0x000fe200078e006a */
[----:B------:R-:W-:Y:S01]  /*4710*/  MOV R106, R233 ;  /* 0x000000e9006a7202 */ /* 0x000fe20000000f00 */
[----:B------:R-:W-:Y:S01]  /*4720*/  IMAD.MOV.U32 R107, RZ, RZ, R242 ;  /* 0x000000ffff6b7224 */ /* 0x000fe200078e00f2 */
[----:B------:R-:W-:Y:S04]  /*4730*/  SHFL.DOWN PT, R131, R45, 0x1, 0x1f ;  /* 0x08201f002d837f89 */ /* 0x000fe800000e0000 */
[----:B------:R0:W-:Y:S04]  /*4740*/  STL.64 [R0+0x2a8], R100 ;  /* 0x0002a86400007387 */ /* 0x0001e80000100a00 */
[----:B------:R3:W-:Y:S04]  /*4750*/  SHFL.DOWN PT, R116, R106, 0x1, 0x1f ;  /* 0x08201f006a747f89 */ /* 0x0007e800000e0000 */
[----:B------:R-:W-:Y:S01]  /*4760*/  SHFL.DOWN PT, R109, R108, 0x1, 0x1f ;  /* 0x08201f006c6d7f89 */ /* 0x000fe200000e0000 */
[----:B0-----:R-:W-:-:S03]  /*4770*/  IMAD.MOV.U32 R100, RZ, RZ, R105 ;  /* 0x000000ffff647224 */ /* 0x001fc600078e0069 */
[----:B-1----:R-:W-:Y:S01]  /*4780*/  STL.64 [R0+0x78], R128 ;  /* 0x0000788000007387 */ /* 0x002fe20000100a00 */
[----:B------:R-:W-:Y:S02]  /*4790*/  IMAD.MOV.U32 R101, RZ, RZ, R104 ;  /* 0x000000ffff657224 */ /* 0x000fe400078e0068 */
[----:B------:R-:W-:Y:S01]  /*47a0*/  IMAD.MOV.U32 R105, RZ, RZ, R235 ;  /* 0x000000ffff697224 */ /* 0x000fe200078e00eb */
[----:B------:R-:W-:Y:S01]  /*47b0*/  SHFL.DOWN PT, R128, R46, 0x1, 0x1f ;  /* 0x08201f002e807f89 */ /* 0x000fe200000e0000 */
[----:B------:R-:W-:Y:S02]  /*47c0*/  IMAD.MOV.U32 R104, RZ, RZ, R237 ;  /* 0x000000ffff687224 */ /* 0x000fe400078e00ed */
[----:B---3--:R-:W-:Y:S01]  /*47d0*/  IMAD.MOV.U32 R106, RZ, RZ, R243 ;  /* 0x000000ffff6a7224 */ /* 0x008fe200078e00f3 */
[----:B------:R0:W-:Y:S04]  /*47e0*/  STL.64 [R0+0x2b0], R100 ;  /* 0x0002b06400007387 */ /* 0x0001e80000100a00 */
[----:B------:R-:W-:Y:S04]  /*47f0*/  SHFL.DOWN PT, R114, R105, 0x1, 0x1f ;  /* 0x08201f0069727f89 */ /* 0x000fe800000e0000 */
[----:B------:R1:W-:Y:S01]  /*4800*/  SHFL.DOWN PT, R112, R104, 0x1, 0x1f ;  /* 0x08201f0068707f89 */ /* 0x0003e200000e0000 */
[----:B0-----:R-:W-:-:S03]  /*4810*/  IMAD.MOV.U32 R100, RZ, RZ, R103 ;  /* 0x000000ffff647224 */ /* 0x001fc600078e0067 */
[----:B------:R-:W-:Y:S01]  /*4820*/  SHFL.DOWN PT, R129, R47, 0x1, 0x1f ;  /* 0x08201f002f817f89 */ /* 0x000fe200000e0000 */
[----:B------:R-:W-:Y:S02]  /*4830*/  IMAD.MOV.U32 R101, RZ, RZ, R102 ;  /* 0x000000ffff657224 */ /* 0x000fe400078e0066 */
[----:B------:R-:W-:Y:S01]  /*4840*/  IMAD.MOV.U32 R103, RZ, RZ, R239 ;  /* 0x000000ffff677224 */ /* 0x000fe200078e00ef */
[----:B-1----:R-:W-:Y:S01]  /*4850*/  MOV R104, R245 ;  /* 0x000000f500687202 */ /* 0x002fe20000000f00 */
[----:B------:R-:W-:Y:S01]  /*4860*/  IMAD.MOV.U32 R102, RZ, RZ, R241 ;  /* 0x000000ffff667224 */ /* 0x000fe200078e00f1 */
[----:B------:R0:W-:Y:S01]  /*4870*/  STL.64 [R0+0x2b8], R100 ;  /* 0x0002b86400007387 */ /* 0x0001e20000100a00 */
[----:B------:R-:W-:-:S03]  /*4880*/  IMAD.MOV.U32 R105, RZ, RZ, R244 ;  /* 0x000000ffff697224 */ /* 0x000fc600078e00f4 */
[----:B------:R1:W-:Y:S04]  /*4890*/  SHFL.DOWN PT, R110, R103, 0x1, 0x1f ;  /* 0x08201f00676e7f89 */ /* 0x0003e800000e0000 */
[----:B------:R3:W-:Y:S01]  /*48a0*/  SHFL.DOWN PT, R108, R102, 0x1, 0x1f ;  /* 0x08201f00666c7f89 */ /* 0x0007e200000e0000 */
[----:B0-----:R-:W-:-:S03]  /*48b0*/  IMAD.MOV.U32 R100, RZ, RZ, R230 ;  /* 0x000000ffff647224 */ /* 0x001fc600078e00e6 */
[----:B------:R-:W-:Y:S01]  /*48c0*/  SHFL.DOWN PT, R107, R107, 0x1, 0x1f ;  /* 0x08201f006b6b7f89 */ /* 0x000fe200000e0000 */
[----:B------:R-:W-:Y:S02]  /*48d0*/  IMAD.MOV.U32 R101, RZ, RZ, R231 ;  /* 0x000000ffff657224 */ /* 0x000fe400078e00e7 */
[----:B-1----:R-:W-:Y:S01]  /*48e0*/  IMAD.MOV.U32 R103, RZ, RZ, R246 ;  /* 0x000000ffff677224 */ /* 0x002fe200078e00f6 */
[----:B------:R-:W-:Y:S01]  /*48f0*/  SHFL.DOWN PT, R106, R106, 0x1, 0x1f ;  /* 0x08201f006a6a7f89 */ /* 0x000fe200000e0000 */
[----:B---3--:R-:W-:-:S03]  /*4900*/  IMAD.MOV.U32 R102, RZ, RZ, R247 ;  /* 0x000000ffff667224 */ /* 0x008fc600078e00f7 */
[----:B------:R-:W-:Y:S04]  /*4910*/  SHFL.DOWN PT, R100, R100, 0x1, 0x1f ;  /* 0x08201f0064647f89 */ /* 0x000fe800000e0000 */
[----:B------:R-:W0:Y:S04]  /*4920*/  SHFL.DOWN PT, R101, R101, 0x1, 0x1f ;  /* 0x08201f0065657f89 */ /* 0x000e2800000e0000 */
[----:B--2---:R-:W-:Y:S04]  /*4930*/  STL.64 [R0+0x70], R126 ;  /* 0x0000707e00007387 */ /* 0x004fe80000100a00 */
[----:B------:R-:W-:Y:S04]  /*4940*/  SHFL.DOWN PT, R126, R48, 0x1, 0x1f ;  /* 0x08201f00307e7f89 */ /* 0x000fe800000e0000 */
[----:B------:R-:W1:Y:S04]  /*4950*/  SHFL.DOWN PT, R127, R49, 0x1, 0x1f ;  /* 0x08201f00317f7f89 */ /* 0x000e6800000e0000 */
[----:B------:R-:W-:Y:S04]  /*4960*/  SHFL.DOWN PT, R105, R105, 0x1, 0x1f ;  /* 0x08201f0069697f89 */ /* 0x000fe800000e0000 */
[----:B------:R-:W-:Y:S04]  /*4970*/  SHFL.DOWN PT, R104, R104, 0x1, 0x1f ;  /* 0x08201f0068687f89 */ /* 0x000fe800000e0000 */
[----:B0-----:R0:W-:Y:S04]  /*4980*/  STL.64 [R0+0x2c0], R100 ;  /* 0x0002c06400007387 */ /* 0x0011e80000100a00 */
[----:B------:R-:W-:Y:S04]  /*4990*/  SHFL.DOWN PT, R103, R103, 0x1, 0x1f ;  /* 0x08201f0067677f89 */ /* 0x000fe800000e0000 */
[----:B------:R-:W-:Y:S01]  /*49a0*/  SHFL.DOWN PT, R102, R102, 0x1, 0x1f ;  /* 0x08201f0066667f89 */ /* 0x000fe200000e0000 */
[----:B0-----:R-:W-:-:S03]  /*49b0*/  IMAD.MOV.U32 R100, RZ, RZ, R117 ;  /* 0x000000ffff647224 */ /* 0x001fc600078e0075 */
[----:B------:R-:W-:Y:S01]  /*49c0*/  STL.64 [R0+0x108], R130 ;  /* 0x0001088200007387 */ /* 0x000fe20000100a00 */
[----:B------:R-:W-:-:S03]  /*49d0*/  IMAD.MOV.U32 R101, RZ, RZ, R116 ;  /* 0x000000ffff657224 */ /* 0x000fc600078e0074 */
[----:B------:R-:W-:Y:S04]  /*49e0*/  SHFL.DOWN PT, R130, R2, 0x1, 0x1f ;  /* 0x08201f0002827f89 */ /* 0x000fe800000e0000 */
[----:B------:R0:W-:Y:S04]  /*49f0*/  STL.64 [R0+0x2c8], R100 ;  /* 0x0002c86400007387 */ /* 0x0001e80000100a00 */
[----:B------:R-:W2:Y:S04]  /*4a00*/  SHFL.DOWN PT, R131, R3, 0x1, 0x1f ;  /* 0x08201f0003837f89 */ /* 0x000ea800000e0000 */
[----:B------:R-:W-:Y:S01]  /*4a10*/  STL.64 [R0+0x100], R128 ;  /* 0x0001008000007387 */ /* 0x000fe20000100a00 */
[----:B0-----:R-:W-:-:S03]  /*4a20*/  IMAD.MOV.U32 R100, RZ, RZ, R115 ;  /* 0x000000ffff647224 */ /* 0x001fc600078e0073 */
[----:B------:R-:W-:Y:S01]  /*4a30*/  SHFL.DOWN PT, R128, R4, 0x1, 0x1f ;  /* 0x08201f0004807f89 */ /* 0x000fe200000e0000 */
[----:B------:R-:W-:Y:S01]  /*4a40*/  IMAD.MOV.U32 R101, RZ, RZ, R114 ;  /* 0x000000ffff657224 */ /* 0x000fe200078e0072 */
[----:B------:R-:W-:Y:S02]  /*4a50*/  PRMT R115, R185, 0x7610, R184 ;  /* 0x00007610b9737816 */ /* 0x000fe400000000b8 */
[----:B------:R-:W0:Y:S01]  /*4a60*/  SHFL.DOWN PT, R129, R5, 0x1, 0x1f ;  /* 0x08201f0005817f89 */ /* 0x000e2200000e0000 */
[----:B------:R-:W-:-:S03]  /*4a70*/  PRMT R114, R186, 0x7610, R185 ;  /* 0x00007610ba727816 */ /* 0x000fc600000000b9 */
[----:B------:R3:W-:Y:S04]  /*4a80*/  STL.64 [R0+0x2d0], R100 ;  /* 0x0002d06400007387 */ /* 0x0007e80000100a00 */
[----:B------:R-:W-:Y:S04]  /*4a90*/  SHFL.DOWN PT, R132, R76, 0x1, 0x1f ;  /* 0x08201f004c847f89 */ /* 0x000fe800000e0000 */
[----:B------:R-:W4:Y:S01]  /*4aa0*/  SHFL.DOWN PT, R133, R77, 0x1, 0x1f ;  /* 0x08201f004d857f89 */ /* 0x000f2200000e0000 */
[----:B---3--:R-:W-:-:S03]  /*4ab0*/  IMAD.MOV.U32 R100, RZ, RZ, R113 ;  /* 0x000000ffff647224 */ /* 0x008fc600078e0071 */
[----:B-1----:R-:W-:Y:S01]  /*4ac0*/  STL.64 [R0+0xf8], R126 ;  /* 0x0000f87e00007387 */ /* 0x002fe20000100a00 */
[----:B------:R-:W-:Y:S01]  /*4ad0*/  IMAD.MOV.U32 R101, RZ, RZ, R112 ;  /* 0x000000ffff657224 */ /* 0x000fe200078e0070 */
[----:B------:R-:W-:Y:S02]  /*4ae0*/  PRMT R112, R188, 0x7610, R187 ;  /* 0x00007610bc707816 */ /* 0x000fe400000000bb */
[----:B------:R-:W-:Y:S01]  /*4af0*/  SHFL.DOWN PT, R126, R6, 0x1, 0x1f ;  /* 0x08201f00067e7f89 */ /* 0x000fe200000e0000 */
[----:B------:R-:W-:-:S03]  /*4b00*/  PRMT R113, R187, 0x7610, R186 ;  /* 0x00007610bb717816 */ /* 0x000fc600000000ba */
[----:B------:R1:W-:Y:S04]  /*4b10*/  STL.64 [R0+0x2d8], R100 ;  /* 0x0002d86400007387 */ /* 0x0003e80000100a00 */
[----:B------:R-:W3:Y:S04]  /*4b20*/  SHFL.DOWN PT, R127, R7, 0x1, 0x1f ;  /* 0x08201f00077f7f89 */ /* 0x000ee800000e0000 */
[----:B--2---:R-:W-:Y:S01]  /*4b30*/  STL.64 [R0+0x1a8], R130 ;  /* 0x0001a88200007387 */ /* 0x004fe20000100a00 */
[----:B-1----:R-:W-:-:S03]  /*4b40*/  IMAD.MOV.U32 R100, RZ, RZ, R111 ;  /* 0x000000ffff647224 */ /* 0x002fc600078e006f */
[----:B0-----:R-:W-:Y:S01]  /*4b50*/  STL.64 [R0+0x1a0], R128 ;  /* 0x0001a08000007387 */ /* 0x001fe20000100a00 */
[----:B------:R-:W-:Y:S01]  /*4b60*/  IMAD.MOV.U32 R101, RZ, RZ, R110 ;  /* 0x000000ffff657224 */ /* 0x000fe200078e006e */
[----:B------:R-:W-:Y:S02]  /*4b70*/  PRMT R110, R190, 0x7610, R189 ;  /* 0x00007610be6e7816 */ /* 0x000fe400000000bd */
[----:B----4-:R-:W-:Y:S01]  /*4b80*/  STL.64 [R0+0x88], R132 ;  /* 0x0000888400007387 */ /* 0x010fe20000100a00 */
[----:B------:R-:W-:-:S03]  /*4b90*/  PRMT R111, R189, 0x7610, R188 ;  /* 0x00007610bd6f7816 */ /* 0x000fc600000000bc */
[----:B------:R0:W-:Y:S04]  /*4ba0*/  STL.64 [R0+0x2e0], R100 ;  /* 0x0002e06400007387 */ /* 0x0001e80000100a00 */
[----:B------:R-:W-:Y:S04]  /*4bb0*/  SHFL.DOWN PT, R132, R42, 0x1, 0x1f ;  /* 0x08201f002a847f89 */ /* 0x000fe800000e0000 */
[----:B------:R-:W-:Y:S01]  /*4bc0*/  SHFL.DOWN PT, R133, R43, 0x1, 0x1f ;  /* 0x08201f002b857f89 */ /* 0x000fe200000e0000 */
[----:B0-----:R-:W-:Y:S01]  /*4bd0*/  IMAD.MOV.U32 R100, RZ, RZ, R109 ;  /* 0x000000ffff647224 */ /* 0x001fe200078e006d */
[----:B------:R-:W-:-:S02]  /*4be0*/  MOV R101, R108 ;  /* 0x0000006c00657202 */ /* 0x000fc40000000f00 */
[----:B------:R-:W-:Y:S01]  /*4bf0*/  SHFL.DOWN PT, R134, R40, 0x1, 0x1f ;  /* 0x08201f0028867f89 */ /* 0x000fe200000e0000 */
[----:B------:R-:W-:Y:S02]  /*4c00*/  PRMT R108, R192, 0x7610, R191 ;  /* 0x00007610c06c7816 */ /* 0x000fe400000000bf */
[----:B------:R-:W-:Y:S01]  /*4c10*/  PRMT R109, R191, 0x7610, R190 ;  /* 0x00007610bf6d7816 */ /* 0x000fe200000000be */
[----:B------:R0:W-:Y:S04]  /*4c20*/  STL.64 [R0+0x2e8], R100 ;  /* 0x0002e86400007387 */ /* 0x0001e80000100a00 */
[----:B------:R-:W-:Y:S04]  /*4c30*/  SHFL.DOWN PT, R135, R41, 0x1, 0x1f ;  /* 0x08201f0029877f89 */ /* 0x000fe800000e0000 */
[----:B------:R-:W-:Y:S01]  /*4c40*/  SHFL.DOWN PT, R136, R38, 0x1, 0x1f ;  /* 0x08201f0026887f89 */ /* 0x000fe200000e0000 */
[----:B0-----:R-:W-:Y:S01]  /*4c50*/  IMAD.MOV.U32 R100, RZ, RZ, R107 ;  /* 0x000000ffff647224 */ /* 0x001fe200078e006b */
[----:B------:R-:W-:Y:S01]  /*4c60*/  PRMT R107, R193, 0x7610, R192 ;  /* 0x00007610c16b7816 */ /* 0x000fe200000000c0 */
[----:B------:R-:W-:Y:S01]  /*4c70*/  IMAD.MOV.U32 R101, RZ, RZ, R106 ;  /* 0x000000ffff657224 */ /* 0x000fe200078e006a */
[----:B------:R-:W-:Y:S01]  /*4c80*/  PRMT R106, R194, 0x7610, R193 ;  /* 0x00007610c26a7816 */ /* 0x000fe200000000c1 */
[----:B------:R-:W-:Y:S04]  /*4c90*/  SHFL.DOWN PT, R137, R39, 0x1, 0x1f ;  /* 0x08201f0027897f89 */ /* 0x000fe800000e0000 */
        /* <DEDUP_REMOVED lines=16> */
[----:B------:R-:W-:Y:S04]  /*4da0*/  SHFL.DOWN PT, R118, R102, 0x1, 0x1f ;  /* 0x08201f0066767f89 */ /* 0x000fe800000e0000 */
[----:B------:R-:W0:Y:S04]  /*4db0*/  SHFL.DOWN PT, R119, R103, 0x1, 0x1f ;  /* 0x08201f0067777f89 */ /* 0x000e2800000e0000 */
[----:B------:R1:W-:Y:S04]  /*4dc0*/  STL.64 [R0+0x300], R100 ;  /* 0x0003006400007387 */ /* 0x0003e80000100a00 */
[----:B---3--:R-:W-:Y:S04]  /*4dd0*/  STL.64 [R0+0x198], R126 ;  /* 0x0001987e00007387 */ /* 0x008fe80000100a00 */
[----:B------:R-:W-:Y:S01]  /*4de0*/  SHFL.DOWN PT, R127, R108, 0x1, 0x1f ;  /* 0x08201f006c7f7f89 */ /* 0x000fe200000e0000 */
[----:B-1----:R-:W-:-:S03]  /*4df0*/  PRMT R100, R200, 0x7610, R199 ;  /* 0x00007610c8647816 */ /* 0x002fc600000000c7 */
[----:B------:R-:W-:Y:S01]  /*4e00*/  SHFL.DOWN PT, R126, R109, 0x1, 0x1f ;  /* 0x08201f006d7e7f89 */ /* 0x000fe200000e0000 */
[----:B------:R-:W-:-:S03]  /*4e10*/  PRMT R101, R199, 0x7610, R198 ;  /* 0x00007610c7657816 */ /* 0x000fc600000000c6 */
        /* <DEDUP_REMOVED lines=8> */
[----:B------:R-:W-:Y:S01]  /*4ea0*/  SHFL.DOWN PT, R121, R115, 0x1, 0x1f ;  /* 0x08201f0073797f89 */ /* 0x000fe200000e0000 */
[----:B------:R-:W-:-:S03]  /*4eb0*/  IMAD.MOV.U32 R119, RZ, RZ, R130 ;  /* 0x000000ffff777224 */ /* 0x000fc600078e0082 */
[----:B------:R-:W-:Y:S04]  /*4ec0*/  SHFL.DOWN PT, R115, R114, 0x1, 0x1f ;  /* 0x08201f0072737f89 */ /* 0x000fe800000e0000 */
[----:B------:R0:W-:Y:S01]  /*4ed0*/  STL.64 [R0+0x218], R118 ;  /* 0x0002187600007387 */ /* 0x0001e20000100a00 */
[----:B------:R-:W2:Y:S03]  /*4ee0*/  S2R R120, SR_LANEID ;  /* 0x0000000000787919 */ /* 0x000ea60000000000 */
[----:B------:R-:W-:Y:S01]  /*4ef0*/  STL.64 [R0+0x110], R132 ;  /* 0x0001108400007387 */ /* 0x000fe20000100a00 */
[----:B0-----:R-:W-:-:S03]  /*4f00*/  IMAD.MOV.U32 R118, RZ, RZ, R129 ;  /* 0x000000ffff767224 */ /* 0x001fc600078e0081 */
[----:B------:R-:W-:Y:S01]  /*4f10*/  STL.64 [R0+0x118], R134 ;  /* 0x0001188600007387 */ /* 0x000fe20000100a00 */
[----:B------:R-:W-:-:S03]  /*4f20*/  IMAD.MOV.U32 R119, RZ, RZ, R128 ;  /* 0x000000ffff777224 */ /* 0x000fc600078e0080 */
[----:B------:R-:W-:Y:S04]  /*4f30*/  STL.64 [R0+0x120], R136 ;  /* 0x0001208800007387 */ /* 0x000fe80000100a00 */
[----:B------:R-:W-:Y:S04]  /*4f40*/  STL.64 [R0+0x128], R138 ;  /* 0x0001288a00007387 */ /* 0x000fe80000100a00 */
[----:B-1----:R-:W-:Y:S04]  /*4f50*/  STL.64 [R0+0x208], R116 ;  /* 0x0002087400007387 */ /* 0x002fe80000100a00 */
[----:B------:R-:W-:Y:S04]  /*4f60*/  SHFL.DOWN PT, R132, R162, 0x1, 0x1f ;  /* 0x08201f00a2847f89 */ /* 0x000fe800000e0000 */
[----:B------:R-:W0:Y:S01]  /*4f70*/  SHFL.DOWN PT, R133, R163, 0x1, 0x1f ;  /* 0x08201f00a3857f89 */ /* 0x000e2200000e0000 */
[----:B--2---:R-:W-:-:S03]  /*4f80*/  ISETP.GT.AND P0, PT, R120, 0x1e, PT ;  /* 0x0000001e7800780c */ /* 0x004fc60003f04270 */
        /* <DEDUP_REMOVED lines=8> */
[----:B------:R2:W-:Y:S04]  /*5010*/  STL.64 [R0+0x220], R118 ;  /* 0x0002207600007387 */ /* 0x0005e80000100a00 */
[----:B0-----:R-:W-:Y:S04]  /*5020*/  STL.64 [R0+0x1b0], R132 ;  /* 0x0001b08400007387 */ /* 0x001fe80000100a00 */
[----:B-1----:R-:W-:Y:S01]  /*5030*/  STL.64 [R0+0x1b8], R134 ;  /* 0x0001b88600007387 */ /* 0x002fe20000100a00 */
[----:B--2---:R-:W-:Y:S01]  /*5040*/  IMAD.MOV.U32 R118, RZ, RZ, R127 ;  /* 0x000000ffff767224 */ /* 0x004fe200078e007f */
[----:B------:R-:W-:-:S02]  /*5050*/  MOV R119, R126 ;  /* 0x0000007e00777202 */ /* 0x000fc40000000f00 */
[----:B------:R-:W-:Y:S04]  /*5060*/  STL.64 [R0+0x1c0], R136 ;  /* 0x0001c08800007387 */ /* 0x000fe80000100a00 */
[----:B------:R0:W-:Y:S04]  /*5070*/  STL.64 [R0+0x228], R118 ;  /* 0x0002287600007387 */ /* 0x0001e80000100a00 */
[----:B---3--:R-:W-:Y:S04]  /*5080*/  STL.64 [R0+0x1c8], R138 ;  /* 0x0001c88a00007387 */ /* 0x008fe80000100a00 */
[----:B----4-:R-:W-:Y:S01]  /*5090*/  STL.64 [R0], R116 ;  /* 0x0000007400007387 */ /* 0x010fe20000100a00 */
[----:B0-----:R-:W-:-:S02]  /*50a0*/  IMAD.MOV.U32 R118, RZ, RZ, R125 ;  /* 0x000000ffff767224 */ /* 0x001fc400078e007d */
[----:B------:R-:W-:-:S05]  /*50b0*/  IMAD.MOV.U32 R119, RZ, RZ, R124 ;  /* 0x000000ffff777224 */ /* 0x000fca00078e007c */
[----:B------:R0:W-:Y:S02]  /*50c0*/  STL.64 [R0+0x230], R118 ;  /* 0x0002307600007387 */ /* 0x0001e40000100a00 */
[----:B0-----:R-:W-:Y:S02]  /*50d0*/  IMAD.MOV.U32 R118, RZ, RZ, R123 ;  /* 0x000000ffff767224 */ /* 0x001fe400078e007b */
[----:B------:R-:W-:-:S05]  /*50e0*/  IMAD.MOV.U32 R119, RZ, RZ, R122 ;  /* 0x000000ffff777224 */ /* 0x000fca00078e007a */
[----:B------:R0:W-:Y:S02]  /*50f0*/  STL.64 [R0+0x238], R118 ;  /* 0x0002387600007387 */ /* 0x0001e40000100a00 */
[----:B0-----:R-:W-:Y:S02]  /*5100*/  IMAD.MOV.U32 R119, RZ, RZ, R121 ;  /* 0x000000ffff777224 */ /* 0x001fe400078e0079 */
[----:B------:R-:W-:-:S05]  /*5110*/  IMAD.MOV.U32 R118, RZ, RZ, R115 ;  /* 0x000000ffff767224 */ /* 0x000fca00078e0073 */
[----:B------:R0:W-:Y:S01]  /*5120*/  STL.64 [R0+0x240], R118 ;  /* 0x0002407600007387 */ /* 0x0001e20000100a00 */
[----:B------:R-:W-:Y:S06]  /*5130*/  BAR.SYNC.DEFER_BLOCKING 0x0 ;  /* 0x0000000000007b1d */ /* 0x000fec0000010000 */
[----:B------:R-:W-:Y:S05]  /*5140*/  @P0 BRA `(.L_x_201) ;  /* 0x0000001800540947 */ /* 0x000fea0003800000 */
[-C--:B------:R-:W-:Y:S01]  /*5150*/  FSETP.GT.FTZ.AND P0, PT, R25, R116.reuse, PT ;  /* 0x000000741900720b */ /* 0x080fe20003f14000 */
[----:B------:R1:W-:Y:S01]  /*5160*/  STL.64 [R1+0x1a0], R2 ;  /* 0x0001a00201007387 */ /* 0x0003e20000100a00 */
[----:B------:R-:W-:Y:S02]  /*5170*/  PRMT R115, R185, 0x7610, R184 ;  /* 0x00007610b9737816 */ /* 0x000fe400000000b8 */
[----:B------:R-:W-:Y:S01]  /*5180*/  FSEL R148, R25, R116, P0 ;  /* 0x0000007419947208 */ /* 0x000fe20000000000 */
[----:B------:R-:W-:Y:S01]  /*5190*/  STL.64 [R1], R160 ;  /* 0x000000a001007387 */ /* 0x000fe20000100a00 */
[----:B------:R-:W-:-:S03]  /*51a0*/  PRMT R200, R184, 0x7610, R200 ;  /* 0x00007610b8c87816 */ /* 0x000fc600000000c8 */
[----:B------:R-:W-:Y:S01]  /*51b0*/  STL.64 [R1+0x8], R158 ;  /* 0x0000089e01007387 */ /* 0x000fe20000100a00 */
[----:B-1----:R-:W-:-:S03]  /*51c0*/  FSEL R3, R116, R25, P0 ;  /* 0x0000001974037208 */ /* 0x002fc60000000000 */
[----:B------:R-:W-:Y:S01]  /*51d0*/  STL.64 [R1+0x10], R156 ;  /* 0x0000109c01007387 */ /* 0x000fe20000100a00 */
[----:B------:R-:W-:Y:S02]  /*51e0*/  FSEL R2, R24, R117, P0 ;  /* 0x0000007518027208 */ /* 0x000fe40000000000 */
[----:B------:R-:W-:Y:S01]  /*51f0*/  FSEL R117, R117, R24, P0 ;  /* 0x0000001875757208 */ /* 0x000fe20000000000 */
[----:B------:R-:W-:Y:S01]  /*5200*/  FADD.FTZ R3, -R148, R3 ;  /* 0x0000000394037221 */ /* 0x000fe20000010100 */
[----:B------:R-:W-:Y:S03]  /*5210*/  STL.64 [R1+0x18], R154 ;  /* 0x0000189a01007387 */ /* 0x000fe60000100a00 */
[----:B------:R-:W-:Y:S01]  /*5220*/  FMUL.FTZ R3, R3, 1.4426950216293334961 ;  /* 0x3fb8aa3b03037820 */ /* 0x000fe20000410000 */
[----:B------:R-:W-:Y:S04]  /*5230*/  STL.64 [R1+0x20], R152 ;  /* 0x0000209801007387 */ /* 0x000fe80000100a00 */
[----:B------:R-:W-:Y:S01]  /*5240*/  STL.64 [R1+0x28], R98 ;  /* 0x0000286201007387 */ /* 0x000fe20000100a00 */
[----:B------:R-:W1:Y:S03]  /*5250*/  MUFU.EX2 R3, R3 ;  /* 0x0000000300037308 */ /* 0x000e660000000800 */
[----:B------:R-:W-:Y:S04]  /*5260*/  STL.64 [R1+0x30], R96 ;  /* 0x0000306001007387 */ /* 0x000fe80000100a00 */
[----:B------:R-:W-:Y:S04]  /*5270*/  STL.64 [R1+0x38], R94 ;  /* 0x0000385e01007387 */ /* 0x000fe80000100a00 */
[----:B------:R-:W-:Y:S04]  /*5280*/  STL.64 [R1+0x40], R92 ;  /* 0x0000405c01007387 */ /* 0x000fe80000100a00 */
[----:B------:R-:W-:Y:S01]  /*5290*/  STL.64 [R1+0x48], R90 ;  /* 0x0000485a01007387 */ /* 0x000fe20000100a00 */
[----:B-1----:R-:W-:-:S03]  /*52a0*/  FFMA.FTZ R24, R117, R3, R2 ;  /* 0x0000000375187223 */ /* 0x002fc60000010002 */
        /* <DEDUP_REMOVED lines=85> */
[----:B-1----:R-:W-:-:S07]  /*5800*/  IMAD.MOV.U32 R5, RZ, RZ, RZ ;  /* 0x000000ffff057224 */ /* 0x002fce00078e00ff */
.L_x_224:
[C---:B0---4-:R-:W-:Y:S01]  /*5810*/  IMAD R6, R5.reuse, 0x2, R0 ;  /* 0x0000000205067824 */ /* 0x051fe200078e0200 */
[----:B--2---:R-:W2:Y:S03]  /*5820*/  LDL R7, [R1+0x1fc] ;  /* 0x0001fc0001077983 */ /* 0x004ea60000100800 */
[C---:B------:R-:W-:Y:S01]  /*5830*/  IMAD R4, R5.reuse, 0x2, R6 ;  /* 0x0000000205047824 */ /* 0x040fe200078e0206 */
[----:B---3--:R-:W3:Y:S04]  /*5840*/  LDL.U16 R2, [R1+0x2fe] ;  /* 0x0002fe0001027983 */ /* 0x008ee80000100400 */
[----:B-1----:R-:W3:Y:S04]  /*5850*/  LDL.U16 R3, [R6+0x208] ;  /* 0x0002080006037983 */ /* 0x002ee80000100400 */
        /* <DEDUP_REMOVED lines=11> */
.L_x_223:
[----:B----4-:R-:W-:-:S05]  /*5910*/  IMAD R10, R2, 0x2, R1 ;  /* 0x00000002020a7824 */ /* 0x010fca00078e0201 */
[----:B--2---:R-:W2:Y:S01]  /*5920*/  LDL R7, [R10+0x200] ;  /* 0x000200000a077983 */ /* 0x004ea20000100800 */
[----:B-1-3--:R-:W-:Y:S01]  /*5930*/  VIADD R3, R10, 0x200 ;  /* 0x000002000a037836 */ /* 0x00afe20000000000 */
[----:B------:R-:W-:Y:S04]  /*5940*/  BSSY.RECONVERGENT B1, `(.L_x_202) ;  /* 0x000001c000017945 */ /* 0x000fe80003800200 */
[----:B------:R-:W-:Y:S01]  /*5950*/  BSSY.RELIABLE B2, `(.L_x_203) ;  /* 0x0000013000027945 */ /* 0x000fe20003800100 */
[----:B------:R-:W-:Y:S02]  /*5960*/  LEA R3, R2, R3, 0x1 ;  /* 0x0000000302037211 */ /* 0x000fe400078e08ff */
[----:B--2---:R-:W-:Y:S02]  /*5970*/  HSETP2.GT.AND P1, PT, R7.H1_H1, R7.H0_H0, PT ;  /* 0x2000000707007234 */ /* 0x004fe40003f24c00 */
[----:B0-----:R-:W-:-:S11]  /*5980*/  PRMT R4, R7, 0x7610, R4 ;  /* 0x0000761007047816 */ /* 0x001fd60000000004 */
[----:B------:R-:W-:Y:S05]  /*5990*/  @!P1 BRA `(.L_x_204) ;  /* 0x0000000000089947 */ /* 0x000fea0003800000 */
[----:B------:R1:W5:Y:S01]  /*59a0*/  LDL R6, [R3+-0x200] ;  /* 0xfffe000003067983 */ /* 0x0003620000100800 */
[----:B------:R-:W-:Y:S05]  /*59b0*/  BRA `(.L_x_205) ;  /* 0x0000000000307947 */ /* 0x000fea0003800000 */
.L_x_204:
        /* <DEDUP_REMOVED lines=12> */
.L_x_205:
[----:B------:R-:W-:Y:S05]  /*5a80*/  BSYNC.RELIABLE B2 ;  /* 0x0000000000027941 */ /* 0x000fea0003800100 */
.L_x_203:
[----:B------:R-:W-:-:S05]  /*5a90*/  PRMT R7, R7, 0x7632, R7 ;  /* 0x0000763207077816 */ /* 0x000fca0000000007 */
[----:B------:R-:W-:Y:S04]  /*5aa0*/  STL.U16 [R10+0x200], R7 ;  /* 0x000200070a007387 */ /* 0x000fe80000100400 */
[----:B------:R-:W2:Y:S04]  /*5ab0*/  LDL R8, [R3+-0x1fc] ;  /* 0xfffe040003087983 */ /* 0x000ea80000100800 */
[----:B--2---:R-:W-:Y:S04]  /*5ac0*/  STL [R3+-0x200], R8 ;  /* 0xfffe000803007387 */ /* 0x004fe80000100800 */
[----:B------:R2:W-:Y:S04]  /*5ad0*/  STL.U16 [R10+0x202], R4 ;  /* 0x000202040a007387 */ /* 0x0005e80000100400 */
[----:B-----5:R3:W-:Y:S04]  /*5ae0*/  STL [R3+-0x1fc], R6 ;  /* 0xfffe040603007387 */ /* 0x0207e80000100800 */
[----:B--2---:R3:W5:Y:S02]  /*5af0*/  LDL.U16 R4, [R10+0x200] ;  /* 0x000200000a047983 */ /* 0x0047640000100400 */
.L_x_206:
[----:B------:R-:W-:Y:S05]  /*5b00*/  BSYNC.RECONVERGENT B1 ;  /* 0x0000000000017941 */ /* 0x000fea0003800200 */
.L_x_202:
[----:B------:R-:W2:Y:S01]  /*5b10*/  LDL.U16 R7, [R10+0x1fe] ;  /* 0x0001fe000a077983 */ /* 0x000ea20000100400 */
[----:B------:R-:W-:Y:S04]  /*5b20*/  BSSY.RECONVERGENT B1, `(.L_x_207) ;  /* 0x0000019000017945 */ /* 0x000fe80003800200 */
[----:B------:R-:W-:Y:S01]  /*5b30*/  BSSY.RELIABLE B2, `(.L_x_208) ;  /* 0x0000011000027945 */ /* 0x000fe20003800100 */
[----:B--2--5:R-:W-:-:S13]  /*5b40*/  HSETP2.GT.AND P1, PT, R4.H0_H0, R7.H0_H0, PT ;  /* 0x2000000704007234 */ /* 0x024fda0003f24800 */
[----:B------:R-:W-:Y:S05]  /*5b50*/  @!P1 BRA `(.L_x_209) ;  /* 0x0000000000089947 */ /* 0x000fea0003800000 */
[----:B---3--:R2:W5:Y:S01]  /*5b60*/  LDL R6, [R3+-0x204] ;  /* 0xfffdfc0003067983 */ /* 0x0085620000100800 */
[----:B------:R-:W-:Y:S05]  /*5b70*/  BRA `(.L_x_210) ;  /* 0x0000000000307947 */ /* 0x000fea0003800000 */
.L_x_209:
        /* <DEDUP_REMOVED lines=12> */
.L_x_210:
[----:B------:R-:W-:Y:S05]  /*5c40*/  BSYNC.RELIABLE B2 ;  /* 0x0000000000027941 */ /* 0x000fea0003800100 */
.L_x_208:
[----:B------:R-:W-:Y:S04]  /*5c50*/  STL.U16 [R10+0x1fe], R4 ;  /* 0x0001fe040a007387 */ /* 0x000fe80000100400 */
[----:B------:R-:W3:Y:S04]  /*5c60*/  LDL R8, [R3+-0x200] ;  /* 0xfffe000003087983 */ /* 0x000ee80000100800 */
[----:B---3--:R-:W-:Y:S04]  /*5c70*/  STL [R3+-0x204], R8 ;  /* 0xfffdfc0803007387 */ /* 0x008fe80000100800 */
[----:B------:R3:W-:Y:S04]  /*5c80*/  STL.U16 [R10+0x200], R7 ;  /* 0x000200070a007387 */ /* 0x0007e80000100400 */
[----:B-----5:R4:W-:Y:S04]  /*5c90*/  STL [R3+-0x200], R6 ;  /* 0xfffe000603007387 */ /* 0x0209e80000100800 */
[----:B---3--:R4:W5:Y:S02]  /*5ca0*/  LDL.U16 R7, [R10+0x1fe] ;  /* 0x0001fe000a077983 */ /* 0x0089640000100400 */
.L_x_211:
[----:B------:R-:W-:Y:S05]  /*5cb0*/  BSYNC.RECONVERGENT B1 ;  /* 0x0000000000017941 */ /* 0x000fea0003800200 */
.L_x_207:
[----:B------:R-:W3:Y:S01]  /*5cc0*/  LDL.U16 R8, [R10+0x1fc] ;  /* 0x0001fc000a087983 */ /* 0x000ee20000100400 */
[----:B------:R-:W-:Y:S04]  /*5cd0*/  BSSY.RECONVERGENT B1, `(.L_x_212) ;  /* 0x0000018000017945 */ /* 0x000fe80003800200 */
[----:B------:R-:W-:Y:S01]  /*5ce0*/  BSSY.RELIABLE B2, `(.L_x_213) ;  /* 0x0000011000027945 */ /* 0x000fe20003800100 */
[----:B---3-5:R-:W-:-:S13]  /*5cf0*/  HSETP2.GT.AND P1, PT, R7.H0_H0, R8.H0_H0, PT ;  /* 0x2000000807007234 */ /* 0x028fda0003f24800 */
[----:B------:R-:W-:Y:S05]  /*5d00*/  @!P1 BRA `(.L_x_214) ;  /* 0x0000000000089947 */ /* 0x000fea0003800000 */
[----:B------:R3:W5:Y:S01]  /*5d10*/  LDL R4, [R3+-0x208] ;  /* 0xfffdf80003047983 */ /* 0x0007620000100800 */
[----:B------:R-:W-:Y:S05]  /*5d20*/  BRA `(.L_x_215) ;  /* 0x0000000000307947 */ /* 0x000fea0003800000 */
.L_x_214:
        /* <DEDUP_REMOVED lines=12> */
.L_x_215:
[----:B------:R-:W-:Y:S05]  /*5df0*/  BSYNC.RELIABLE B2 ;  /* 0x0000000000027941 */ /* 0x000fea0003800100 */
.L_x_213:
[----:B------:R0:W-:Y:S04]  /*5e00*/  STL.U16 [R10+0x1fc], R7 ;  /* 0x0001fc070a007387 */ /* 0x0001e80000100400 */
[----:B----4-:R-:W4:Y:S04]  /*5e10*/  LDL R6, [R3+-0x204] ;  /* 0xfffdfc0003067983 */ /* 0x010f280000100800 */
[----:B----4-:R0:W-:Y:S04]  /*5e20*/  STL [R3+-0x208], R6 ;  /* 0xfffdf80603007387 */ /* 0x0101e80000100800 */
[----:B------:R0:W-:Y:S04]  /*5e30*/  STL.U16 [R10+0x1fe], R8 ;  /* 0x0001fe080a007387 */ /* 0x0001e80000100400 */
[----:B-----5:R0:W-:Y:S02]  /*5e40*/  STL [R3+-0x204], R4 ;  /* 0xfffdfc0403007387 */ /* 0x0201e40000100800 */
.L_x_216:
[----:B------:R-:W-:Y:S05]  /*5e50*/  BSYNC.RECONVERGENT B1 ;  /* 0x0000000000017941 */ /* 0x000fea0003800200 */
.L_x_212:
        /* <DEDUP_REMOVED lines=13> */
.L_x_220:
        /* <DEDUP_REMOVED lines=12> */
.L_x_221:
[----:B------:R-:W-:Y:S05]  /*5ff0*/  BSYNC.RELIABLE B2 ;  /* 0x0000000000027941 */ /* 0x000fea0003800100 */
.L_x_219:
[----:B------:R4:W-:Y:S04]  /*6000*/  STL.U16 [R7+0x200], R8 ;  /* 0x0002000807007387 */ /* 0x0009e80000100400 */
[----:B------:R-:W2:Y:S04]  /*6010*/  LDL R9, [R3+-0x208] ;  /* 0xfffdf80003097983 */ /* 0x000ea80000100800 */
[----:B--2---:R4:W-:Y:S04]  /*6020*/  STL [R4], R9 ;  /* 0x0000000904007387 */ /* 0x0049e80000100800 */
[----:B------:R4:W-:Y:S04]  /*6030*/  STL.U16 [R10+0x1fc], R11 ;  /* 0x0001fc0b0a007387 */ /* 0x0009e80000100400 */
[----:B-----5:R4:W-:Y:S02]  /*6040*/  STL [R3+-0x208], R6 ;  /* 0xfffdf80603007387 */ /* 0x0209e40000100800 */
.L_x_222:
[----:B------:R-:W-:Y:S05]  /*6050*/  BSYNC.RECONVERGENT B1 ;  /* 0x0000000000017941 */ /* 0x000fea0003800200 */
.L_x_218:
[----:B------:R-:W-:Y:S01]  /*6060*/  VIADD R2, R2, 0xfffffffc ;  /* 0xfffffffc02027836 */ /* 0x000fe20000000000 */
[----:B------:R-:W-:Y:S06]  /*6070*/  BRA `(.L_x_223) ;  /* 0xfffffff800247947 */ /* 0x000fec000383ffff */
.L_x_217:
[----:B------:R-:W-:Y:S05]  /*6080*/  @P0 BRA `(.L_x_224) ;  /* 0xfffffff400e00947 */ /* 0x000fea000383ffff */
        /* <DEDUP_REMOVED lines=83> */
[----:B------:R0:W5:Y:S04]  /*65c0*/  LDL.64 R4, [R1+0x198] ;  /* 0x0001980001047983 */ /* 0x0001680000100a00 */
[----:B-123--:R0:W5:Y:S04]  /*65d0*/  LDL.64 R2, [R1+0x1a0] ;  /* 0x0001a00001027983 */ /* 0x00e1680000100a00 */
        /* <DEDUP_REMOVED lines=10> */
[----:B------:R0:W5:Y:S01]  /*6680*/  LDL.64 R182, [R1+0x1f8] ;  /* 0x0001f80001b67983 */ /* 0x0001620000100a00 */
        /* <DEDUP_REMOVED lines=64> */
[----:B0-----:R-:W-:-:S07]  /*6a90*/  MOV R25, R148 ;  /* 0x0000009400197202 */ /* 0x001fce0000000f00 */
.L_x_201:
[----:B------:R-:W-:Y:S05]  /*6aa0*/  BSYNC.RECONVERGENT B0 ;  /* 0x0000000000007941 */ /* 0x000fea0003800200 */
.L_x_200:
[----:B------:R-:W-:Y:S05]  /*6ab0*/  WARPSYNC.ALL ;  /* 0x0000000000007948 */ /* 0x000fea0003800000 */
[----:B-----5:R-:W-:Y:S01]  /*6ac0*/  SHFL.DOWN PT, R114, R94, 0x2, 0x1f ;  /* 0x08401f005e727f89 */ /* 0x020fe200000e0000 */
[----:B------:R-:W-:Y:S03]  /*6ad0*/  BSSY.RECONVERGENT B0, `(.L_x_225) ;  /* 0x0000335000007945 */ /* 0x000fe60003800200 */
        /* <DEDUP_REMOVED lines=9> */
[----:B0-----:R-:W-:Y:S04]  /*6b70*/  SHFL.DOWN PT, R118, R90, 0x2, 0x1f ;  /* 0x08401f005a767f89 */ /* 0x001fe800000e0000 */
[----:B------:R-:W0:Y:S04]  /*6b80*/  SHFL.DOWN PT, R119, R91, 0x2, 0x1f ;  /* 0x08401f005b777f89 */ /* 0x000e2800000e0000 */
[----:B------:R-:W-:Y:S04]  /*6b90*/  SHFL.DOWN PT, R122, R86, 0x2, 0x1f ;  /* 0x08401f00567a7f89 */ /* 0x000fe800000e0000 */
[----:B------:R-:W0:Y:S04]  /*6ba0*/  SHFL.DOWN PT, R123, R87, 0x2, 0x1f ;  /* 0x08401f00577b7f89 */ /* 0x000e2800000e0000 */
[----:B-1----:R-:W-:Y:S04]  /*6bb0*/  STL.64 [R0+0x40], R114 ;  /* 0x0000407200007387 */ /* 0x002fe80000100a00 */
[----:B--2---:R-:W-:Y:S04]  /*6bc0*/  STL.64 [R0+0x58], R120 ;  /* 0x0000587800007387 */ /* 0x004fe80000100a00 */
[----:B------:R-:W-:Y:S04]  /*6bd0*/  SHFL.DOWN PT, R114, R60, 0x2, 0x1f ;  /* 0x08401f003c727f89 */ /* 0x000fe800000e0000 */
[----:B------:R-:W1:Y:S04]  /*6be0*/  SHFL.DOWN PT, R115, R61, 0x2, 0x1f ;  /* 0x08401f003d737f89 */ /* 0x000e6800000e0000 */
[----:B------:R-:W-:Y:S04]  /*6bf0*/  SHFL.DOWN PT, R120, R54, 0x2, 0x1f ;  /* 0x08401f0036787f89 */ /* 0x000fe800000e0000 */
[----:B------:R-:W2:Y:S04]  /*6c00*/  SHFL.DOWN PT, R121, R55, 0x2, 0x1f ;  /* 0x08401f0037797f89 */ /* 0x000ea800000e0000 */
[----:B---3--:R-:W-:Y:S04]  /*6c10*/  STL.64 [R0+0x8], R100 ;  /* 0x0000086400007387 */ /* 0x008fe80000100a00 */
[----:B----4-:R-:W-:Y:S04]  /*6c20*/  STL.64 [R0+0x68], R124 ;  /* 0x0000687c00007387 */ /* 0x010fe80000100a00 */
[----:B------:R-:W-:Y:S04]  /*6c30*/  SHFL.DOWN PT, R100, R74, 0x2, 0x1f ;  /* 0x08401f004a647f89 */ /* 0x000fe800000e0000 */
[----:B------:R-:W3:Y:S04]  /*6c40*/  SHFL.DOWN PT, R101, R75, 0x2, 0x1f ;  /* 0x08401f004b657f89 */ /* 0x000ee800000e0000 */
[----:B------:R-:W-:Y:S04]  /*6c50*/  STL.64 [R0+0x48], R116 ;  /* 0x0000487400007387 */ /* 0x000fe80000100a00 */
[----:B0-----:R-:W-:Y:S04]  /*6c60*/  STL.64 [R0+0x50], R118 ;  /* 0x0000507600007387 */ /* 0x001fe80000100a00 */
[----:B------:R-:W-:Y:S04]  /*6c70*/  SHFL.DOWN PT, R124, R50, 0x2, 0x1f ;  /* 0x08401f00327c7f89 */ /* 0x000fe800000e0000 */
[----:B------:R-:W0:Y:S04]  /*6c80*/  SHFL.DOWN PT, R125, R51, 0x2, 0x1f ;  /* 0x08401f00337d7f89 */ /* 0x000e2800000e0000 */
        /* <DEDUP_REMOVED lines=15> */
[----:B-1----:R-:W-:Y:S04]  /*6d80*/  STL.64 [R0+0xc8], R114 ;  /* 0x0000c87200007387 */ /* 0x002fe80000100a00 */
[----:B--2---:R-:W-:Y:S04]  /*6d90*/  STL.64 [R0+0xe0], R120 ;  /* 0x0000e07800007387 */ /* 0x004fe80000100a00 */
[----:B------:R-:W-:Y:S04]  /*6da0*/  SHFL.DOWN PT, R114, R18, 0x2, 0x1f ;  /* 0x08401f0012727f89 */ /* 0x000fe800000e0000 */
[----:B------:R-:W1:Y:S04]  /*6db0*/  SHFL.DOWN PT, R115, R19, 0x2, 0x1f ;  /* 0x08401f0013737f89 */ /* 0x000e6800000e0000 */
[----:B------:R-:W-:Y:S04]  /*6dc0*/  SHFL.DOWN PT, R120, R12, 0x2, 0x1f ;  /* 0x08401f000c787f89 */ /* 0x000fe800000e0000 */
[----:B------:R-:W2:Y:S04]  /*6dd0*/  SHFL.DOWN PT, R121, R13, 0x2, 0x1f ;  /* 0x08401f000d797f89 */ /* 0x000ea800000e0000 */
[----:B---3--:R-:W-:Y:S04]  /*6de0*/  STL.64 [R0+0x90], R100 ;  /* 0x0000906400007387 */ /* 0x008fe80000100a00 */
[----:B0-----:R-:W-:Y:S04]  /*6df0*/  STL.64 [R0+0xf0], R124 ;  /* 0x0000f07c00007387 */ /* 0x001fe80000100a00 */
[----:B------:R-:W-:Y:S04]  /*6e00*/  SHFL.DOWN PT, R100, R34, 0x2, 0x1f ;  /* 0x08401f0022647f89 */ /* 0x000fe800000e0000 */
[----:B------:R-:W0:Y:S04]  /*6e10*/  SHFL.DOWN PT, R101, R35, 0x2, 0x1f ;  /* 0x08401f0023657f89 */ /* 0x000e2800000e0000 */
        /* <DEDUP_REMOVED lines=27> */
[----:B-1----:R1:W-:Y:S04]  /*6fd0*/  STL.64 [R0+0x168], R114 ;  /* 0x0001687200007387 */ /* 0x0023e80000100a00 */
[----:B--2---:R2:W-:Y:S04]  /*6fe0*/  STL.64 [R0+0x180], R120 ;  /* 0x0001807800007387 */ /* 0x0045e80000100a00 */
[----:B0-----:R-:W-:Y:S01]  /*6ff0*/  STL.64 [R0+0x130], R100 ;  /* 0x0001306400007387 */ /* 0x001fe20000100a00 */
[----:B-1----:R-:W-:-:S03]  /*7000*/  IMAD.MOV.U32 R115, RZ, RZ, R201 ;  /* 0x000000ffff737224 */ /* 0x002fc600078e00c9 */
[----:B---3--:R-:W-:Y:S01]  /*7010*/  STL.64 [R0+0x190], R124 ;  /* 0x0001907c00007387 */ /* 0x008fe20000100a00 */
[----:B------:R-:W-:Y:S01]  /*7020*/  IMAD.MOV.U32 R114, RZ, RZ, R205 ;  /* 0x000000ffff727224 */ /* 0x000fe200078e00cd */
[----:B--2---:R-:W-:Y:S02]  /*7030*/  PRMT R120, R184, 0x7610, R200 ;  /* 0x00007610b8787816 */ /* 0x004fe400000000c8 */
        /* <DEDUP_REMOVED lines=45> */
[----:B-1----:R-:W-:Y:S01]  /*7310*/  MOV R100, R125 ;  /* 0x0000007d00647202 */ /* 0x002fe20000000f00 */
[----:B------:R-:W-:Y:S02]  /*7320*/  IMAD.MOV.U32 R101, RZ, RZ, R124 ;  /* 0x000000ffff657224 */ /* 0x000fe400078e007c */
        /* <DEDUP_REMOVED lines=44> */
[----:B------:R-:W-:Y:S01]  /*75f0*/  MOV R107, R224 ;  /* 0x000000e0006b7202 */ /* 0x000fe20000000f00 */
[----:B---3--:R-:W-:Y:S02]  /*7600*/  IMAD.MOV.U32 R112, RZ, RZ, R214 ;  /* 0x000000ffff707224 */ /* 0x008fe400078e00d6 */
[----:B------:R1:W-:Y:S01]  /*7610*/  STL.64 [R0+0x1f8], R110 ;  /* 0x0001f86e00007387 */ /* 0x0003e20000100a00 */
[----:B----4-:R-:W-:Y:S01]  /*7620*/  MOV R100, R212 ;  /* 0x000000d400647202 */ /* 0x010fe20000000f00 */
[----:B------:R-:W-:Y:S02]  /*7630*/  IMAD.MOV.U32 R101, RZ, RZ, R213 ;  /* 0x000000ffff657224 */ /* 0x000fe400078e00d5 */
        /* <DEDUP_REMOVED lines=10> */
[----:B-1----:R-:W-:-:S03]  /*76e0*/  IMAD.MOV.U32 R106, RZ, RZ, R225 ;  /* 0x000000ffff6a7224 */ /* 0x002fc600078e00e1 */
        /* <DEDUP_REMOVED lines=19> */
[----:B------:R-:W2:Y:S01]  /*7820*/  SHFL.DOWN PT, R107, R107, 0x2, 0x1f ;  /* 0x08401f006b6b7f89 */ /* 0x000ea200000e0000 */
[----:B-1----:R-:W-:-:S03]  /*7830*/  IMAD.MOV.U32 R102, RZ, RZ, R229 ;  /* 0x000000ffff667224 */ /* 0x002fc600078e00e5 */
[----:B------:R-:W1:Y:S01]  /*7840*/  SHFL.DOWN PT, R106, R106, 0x2, 0x1f ;  /* 0x08401f006a6a7f89 */ /* 0x000e6200000e0000 */
        /* <DEDUP_REMOVED lines=9> */
[----:B------:R-:W-:Y:S01]  /*78e0*/  IMAD.MOV.U32 R101, RZ, RZ, R112 ;  /* 0x000000ffff657224 */ /* 0x000fe200078e0070 */
[----:B------:R-:W-:Y:S02]  /*78f0*/  MOV R112, R232 ;  /* 0x000000e800707202 */ /* 0x000fe40000000f00 */
[----:B------:R-:W0:Y:S04]  /*7900*/  SHFL.DOWN PT, R133, R77, 0x2, 0x1f ;  /* 0x08401f004d857f89 */ /* 0x000e2800000e0000 */
[----:B------:R3:W-:Y:S04]  /*7910*/  STL.64 [R0+0x290], R100 ;  /* 0x0002906400007387 */ /* 0x0007e80000100a00 */
[----:B------:R-:W-:Y:S04]  /*7920*/  SHFL.DOWN PT, R117, R112, 0x2, 0x1f ;  /* 0x08401f0070757f89 */ /* 0x000fe800000e0000 */
[----:B------:R-:W-:Y:S01]  /*7930*/  SHFL.DOWN PT, R130, R78, 0x2, 0x1f ;  /* 0x08401f004e827f89 */ /* 0x000fe200000e0000 */
[----:B---3--:R-:W-:Y:S01]  /*7940*/  MOV R100, R111 ;  /* 0x0000006f00647202 */ /* 0x008fe20000000f00 */
[----:B------:R-:W-:-:S02]  /*7950*/  IMAD.MOV.U32 R101, RZ, RZ, R110 ;  /* 0x000000ffff657224 */ /* 0x000fc400078e006e */
[----:B------:R-:W3:Y:S01]  /*7960*/  SHFL.DOWN PT, R131, R79, 0x2, 0x1f ;  /* 0x08401f004f837f89 */ /* 0x000ee200000e0000 */
[----:B------:R-:W-:Y:S02]  /*7970*/  IMAD.MOV.U32 R111, RZ, RZ, R234 ;  /* 0x000000ffff6f7224 */ /* 0x000fe400078e00ea */
[----:B------:R-:W-:Y:S01]  /*7980*/  IMAD.MOV.U32 R110, RZ, RZ, R236 ;  /* 0x000000ffff6e7224 */ /* 0x000fe200078e00ec */
[----:B------:R4:W-:Y:S04]  /*7990*/  STL.64 [R0+0x298], R100 ;  /* 0x0002986400007387 */ /* 0x0009e80000100a00 */
[----:B------:R-:W-:Y:S04]  /*79a0*/  SHFL.DOWN PT, R115, R111, 0x2, 0x1f ;  /* 0x08401f006f737f89 */ /* 0x000fe800000e0000 */
[----:B------:R-:W-:Y:S01]  /*79b0*/  SHFL.DOWN PT, R113, R110, 0x2, 0x1f ;  /* 0x08401f006e717f89 */ /* 0x000fe200000e0000 */
[----:B----4-:R-:W-:-:S03]  /*79c0*/  IMAD.MOV.U32 R100, RZ, RZ, R109 ;  /* 0x000000ffff647224 */ /* 0x010fc600078e006d */
[----:B------:R-:W-:Y:S01]  /*79d0*/  SHFL.DOWN PT, R128, R80, 0x2, 0x1f ;  /* 0x08401f0050807f89 */ /* 0x000fe200000e0000 */
[----:B------:R-:W-:Y:S02]  /*79e0*/  IMAD.MOV.U32 R101, RZ, RZ, R108 ;  /* 0x000000ffff657224 */ /* 0x000fe400078e006c */
[----:B------:R-:W-:Y:S01]  /*79f0*/  IMAD.MOV.U32 R109, RZ, RZ, R238 ;  /* 0x000000ffff6d7224 */ /* 0x000fe200078e00ee */
[----:B------:R-:W4:Y:S01]  /*7a00*/  SHFL.DOWN PT, R129, R81, 0x2, 0x1f ;  /* 0x08401f0051817f89 */ /* 0x000f2200000e0000 */
[----:B------:R-:W-:-:S03]  /*7a10*/  IMAD.MOV.U32 R108, RZ, RZ, R240 ;  /* 0x000000ffff6c7224 */ /* 0x000fc600078e00f0 */
[----:B------:R2:W-:Y:S04]  /*7a20*/  STL.64 [R0+0x2a0], R100 ;  /* 0x0002a06400007387 */ /* 0x0005e80000100a00 */
[----:B------:R-:W-:Y:S04]  /*7a30*/  SHFL.DOWN PT, R111, R109, 0x2, 0x1f ;  /* 0x08401f006d6f7f89 */ /* 0x000fe800000e0000 */
[----:B------:R-:W-:Y:S01]  /*7a40*/  SHFL.DOWN PT, R126, R82, 0x2, 0x1f ;  /* 0x08401f00527e7f89 */ /* 0x000fe200000e0000 */
[----:B--2---:R-:W-:-:S03]  /*7a50*/  IMAD.MOV.U32 R100, RZ, RZ, R107 ;  /* 0x000000ffff647224 */ /* 0x004fc600078e006b */
[----:B------:R-:W-:Y:S01]  /*7a60*/  SHFL.DOWN PT, R127, R83, 0x2, 0x1f ;  /* 0x08401f00537f7f89 */ /* 0x000fe200000e0000 */
[----:B-1----:R-:W-:Y:S02]  /*7a70*/  IMAD.MOV.U32 R101, RZ, RZ, R106 ;  /* 0x000000ffff657224 */ /* 0x002fe400078e006a */
[----:B------:R-:W-:Y:S01]  /*7a80*/  IMAD.MOV.U32 R106, RZ, RZ, R233 ;  /* 0x000000ffff6a7224 */ /* 0x000fe200078e00e9 */
[----:B------:R-:W-:Y:S01]  /*7a90*/  SHFL.DOWN PT, R109, R108, 0x2, 0x1f ;  /* 0x08401f006c6d7f89 */ /* 0x000fe200000e0000 */
[----:B------:R-:W-:-:S03]  /*7aa0*/  IMAD.MOV.U32 R107, RZ, RZ, R242 ;  /* 0x000000ffff6b7224 */ /* 0x000fc600078e00f2 */
[----:B------:R1:W-:Y:S04]  /*7ab0*/  STL.64 [R0+0x2a8], R100 ;  /* 0x0002a86400007387 */ /* 0x0003e80000100a00 */
[----:B------:R2:W-:Y:S04]  /*7ac0*/  SHFL.DOWN PT, R116, R106, 0x2, 0x1f ;  /* 0x08401f006a747f89 */ /* 0x0005e800000e0000 */
[----:B0-----:R-:W-:Y:S01]  /*7ad0*/  STL.64 [R0+0x88], R132 ;  /* 0x0000888400007387 */ /* 0x001fe20000100a00 */
[----:B-1----:R-:W-:-:S03]  /*7ae0*/  IMAD.MOV.U32 R100, RZ, RZ, R105 ;  /* 0x000000ffff647224 */ /* 0x002fc600078e0069 */
[----:B------:R-:W-:Y:S01]  /*7af0*/  SHFL.DOWN PT, R132, R42, 0x2, 0x1f ;  /* 0x08401f002a847f89 */ /* 0x000fe200000e0000 */
[----:B------:R-:W-:Y:S02]  /*7b00*/  IMAD.MOV.U32 R101, RZ, RZ, R104 ;  /* 0x000000ffff657224 */ /* 0x000fe400078e0068 */
[----:B------:R-:W-:Y:S01]  /*7b10*/  IMAD.MOV.U32 R105, RZ, RZ, R235 ;  /* 0x000000ffff697224 */ /* 0x000fe200078e00eb */
[----:B------:R-:W-:Y:S01]  /*7b20*/  SHFL.DOWN PT, R133, R43, 0x2, 0x1f ;  /* 0x08401f002b857f89 */ /* 0x000fe200000e0000 */
[----:B------:R-:W-:Y:S02]  /*7b30*/  IMAD.MOV.U32 R104, RZ, RZ, R237 ;  /* 0x000000ffff687224 */ /* 0x000fe400078e00ed */
[----:B--2---:R-:W-:Y:S01]  /*7b40*/  IMAD.MOV.U32 R106, RZ, RZ, R243 ;  /* 0x000000ffff6a7224 */ /* 0x004fe200078e00f3 */
[----:B------:R0:W-:Y:S04]  /*7b50*/  STL.64 [R0+0x2b0], R100 ;  /* 0x0002b06400007387 */ /* 0x0001e80000100a00 */
[----:B------:R1:W-:Y:S04]  /*7b60*/  SHFL.DOWN PT, R114, R105, 0x2, 0x1f ;  /* 0x08401f0069727f89 */ /* 0x0003e800000e0000 */
[----:B------:R2:W-:Y:S01]  /*7b70*/  SHFL.DOWN PT, R112, R104, 0x2, 0x1f ;  /* 0x08401f0068707f89 */ /* 0x0005e200000e0000 */
[----:B0-----:R-:W-:Y:S01]  /*7b80*/  IMAD.MOV.U32 R100, RZ, RZ, R103 ;  /* 0x000000ffff647224 */ /* 0x001fe200078e0067 */
[----:B-1----:R-:W-:Y:S01]  /*7b90*/  MOV R105, R244 ;  /* 0x000000f400697202 */ /* 0x002fe20000000f00 */
[----:B------:R-:W-:Y:S01]  /*7ba0*/  IMAD.MOV.U32 R101, RZ, RZ, R102 ;  /* 0x000000ffff657224 */ /* 0x000fe200078e0066 */
[----:B------:R-:W-:Y:S01]  /*7bb0*/  SHFL.DOWN PT, R107, R107, 0x2, 0x1f ;  /* 0x08401f006b6b7f89 */ /* 0x000fe200000e0000 */
[----:B------:R-:W-:-:S02]  /*7bc0*/  IMAD.MOV.U32 R103, RZ, RZ, R239 ;  /* 0x000000ffff677224 */ /* 0x000fc400078e00ef */
[----:B------:R-:W-:Y:S01]  /*7bd0*/  IMAD.MOV.U32 R102, RZ, RZ, R241 ;  /* 0x000000ffff667224 */ /* 0x000fe200078e00f1 */
[----:B------:R0:W-:Y:S01]  /*7be0*/  STL.64 [R0+0x2b8], R100 ;  /* 0x0002b86400007387 */ /* 0x0001e20000100a00 */
[----:B--2---:R-:W-:-:S03]  /*7bf0*/  IMAD.MOV.U32 R104, RZ, RZ, R245 ;  /* 0x000000ffff687224 */ /* 0x004fc600078e00f5 */
[----:B------:R1:W-:Y:S04]  /*7c00*/  SHFL.DOWN PT, R110, R103, 0x2, 0x1f ;  /* 0x08401f00676e7f89 */ /* 0x0003e800000e0000 */
[----:B------:R2:W-:Y:S01]  /*7c10*/  SHFL.DOWN PT, R108, R102, 0x2, 0x1f ;  /* 0x08401f00666c7f89 */ /* 0x0005e200000e0000 */
[----:B0-----:R-:W-:-:S03]  /*7c20*/  IMAD.MOV.U32 R100, RZ, RZ, R230 ;  /* 0x000000ffff647224 */ /* 0x001fc600078e00e6 */
[----:B------:R-:W-:Y:S01]  /*7c30*/  SHFL.DOWN PT, R106, R106, 0x2, 0x1f ;  /* 0x08401f006a6a7f89 */ /* 0x000fe200000e0000 */
[----:B------:R-:W-:Y:S02]  /*7c40*/  IMAD.MOV.U32 R101, RZ, RZ, R231 ;  /* 0x000000ffff657224 */ /* 0x000fe400078e00e7 */
[----:B-1----:R-:W-:Y:S01]  /*7c50*/  IMAD.MOV.U32 R103, RZ, RZ, R246 ;  /* 0x000000ffff677224 */ /* 0x002fe200078e00f6 */
[----:B---3--:R-:W-:Y:S01]  /*7c60*/  STL.64 [R0+0x80], R130 ;  /* 0x0000808200007387 */ /* 0x008fe20000100a00 */
[----:B--2---:R-:W-:-:S03]  /*7c70*/  IMAD.MOV.U32 R102, RZ, RZ, R247 ;  /* 0x000000ffff667224 */ /* 0x004fc600078e00f7 */
[----:B------:R-:W-:Y:S04]  /*7c80*/  SHFL.DOWN PT, R100, R100, 0x2, 0x1f ;  /* 0x08401f0064647f89 */ /* 0x000fe800000e0000 */
[----:B------:R-:W0:Y:S04]  /*7c90*/  SHFL.DOWN PT, R101, R101, 0x2, 0x1f ;  /* 0x08401f0065657f89 */ /* 0x000e2800000e0000 */
[----:B------:R-:W-:Y:S04]  /*7ca0*/  SHFL.DOWN PT, R130, R44, 0x2, 0x1f ;  /* 0x08401f002c827f89 */ /* 0x000fe800000e0000 */
[----:B------:R-:W1:Y:S04]  /*7cb0*/  SHFL.DOWN PT, R131, R45, 0x2, 0x1f ;  /* 0x08401f002d837f89 */ /* 0x000e6800000e0000 */
[----:B------:R-:W-:Y:S04]  /*7cc0*/  SHFL.DOWN PT, R105, R105, 0x2, 0x1f ;  /* 0x08401f0069697f89 */ /* 0x000fe800000e0000 */
[----:B------:R-:W-:Y:S04]  /*7cd0*/  SHFL.DOWN PT, R104, R104, 0x2, 0x1f ;  /* 0x08401f0068687f89 */ /* 0x000fe800000e0000 */
[----:B----4-:R-:W-:Y:S04]  /*7ce0*/  STL.64 [R0+0x78], R128 ;  /* 0x0000788000007387 */ /* 0x010fe80000100a00 */
[----:B0-----:R0:W-:Y:S04]  /*7cf0*/  STL.64 [R0+0x2c0], R100 ;  /* 0x0002c06400007387 */ /* 0x0011e80000100a00 */
[----:B------:R-:W-:Y:S04]  /*7d00*/  SHFL.DOWN PT, R128, R46, 0x2, 0x1f ;  /* 0x08401f002e807f89 */ /* 0x000fe800000e0000 */
[----:B------:R-:W2:Y:S01]  /*7d10*/  SHFL.DOWN PT, R129, R47, 0x2, 0x1f ;  /* 0x08401f002f817f89 */ /* 0x000ea200000e0000 */
[----:B0-----:R-:W-:-:S03]  /*7d20*/  IMAD.MOV.U32 R100, RZ, RZ, R117 ;  /* 0x000000ffff647224 */ /* 0x001fc600078e0075 */
[----:B------:R-:W-:Y:S01]  /*7d30*/  SHFL.DOWN PT, R103, R103, 0x2, 0x1f ;  /* 0x08401f0067677f89 */ /* 0x000fe200000e0000 */
[----:B------:R-:W-:-:S03]  /*7d40*/  IMAD.MOV.U32 R101, RZ, RZ, R116 ;  /* 0x000000ffff657224 */ /* 0x000fc600078e0074 */
[----:B------:R-:W-:Y:S04]  /*7d50*/  SHFL.DOWN PT, R102, R102, 0x2, 0x1f ;  /* 0x08401f0066667f89 */ /* 0x000fe800000e0000 */
[----:B------:R0:W-:Y:S04]  /*7d60*/  STL.64 [R0+0x2c8], R100 ;  /* 0x0002c86400007387 */ /* 0x0001e80000100a00 */
[----:B------:R-:W-:Y:S04]  /*7d70*/  STL.64 [R0+0x70], R126 ;  /* 0x0000707e00007387 */ /* 0x000fe80000100a00 */
[----:B------:R-:W-:Y:S01]  /*7d80*/  SHFL.DOWN PT, R126, R48, 0x2, 0x1f ;  /* 0x08401f00307e7f89 */ /* 0x000fe200000e0000 */
[----:B0-----:R-:W-:-:S03]  /*7d90*/  IMAD.MOV.U32 R100, RZ, RZ, R115 ;  /* 0x000000ffff647224 */ /* 0x001fc600078e0073 */
[----:B------:R-:W0:Y:S01]  /*7da0*/  SHFL.DOWN PT, R127, R49, 0x2, 0x1f ;  /* 0x08401f00317f7f89 */ /* 0x000e2200000e0000 */
[----:B------:R-:W-:Y:S01]  /*7db0*/  IMAD.MOV.U32 R101, RZ, RZ, R114 ;  /* 0x000000ffff657224 */ /* 0x000fe200078e0072 */
[----:B------:R-:W-:Y:S02]  /*7dc0*/  PRMT R115, R185, 0x7610, R184 ;  /* 0x00007610b9737816 */ /* 0x000fe400000000b8 */
[----:B------:R-:W-:Y:S01]  /*7dd0*/  STL.64 [R0+0x110], R132 ;  /* 0x0001108400007387 */ /* 0x000fe20000100a00 */
        /* <DEDUP_REMOVED lines=14> */
[----:B------:R-:W-:Y:S01]  /*7ec0*/  SHFL.DOWN PT, R128, R4, 0x2, 0x1f ;  /* 0x08401f0004807f89 */ /* 0x000fe200000e0000 */
[----:B------:R-:W-:Y:S01]  /*7ed0*/  IMAD.MOV.U32 R101, RZ, RZ, R110 ;  /* 0x000000ffff657224 */ /* 0x000fe200078e006e */
[----:B------:R-:W-:Y:S02]  /*7ee0*/  PRMT R110, R190, 0x7610, R189 ;  /* 0x00007610be6e7816 */ /* 0x000fe400000000bd */
[----:B------:R-:W1:Y:S01]  /*7ef0*/  SHFL.DOWN PT, R129, R5, 0x2, 0x1f ;  /* 0x08401f0005817f89 */ /* 0x000e6200000e0000 */
[----:B------:R-:W-:-:S03]  /*7f00*/  PRMT R111, R189, 0x7610, R188 ;  /* 0x00007610bd6f7816 */ /* 0x000fc600000000bc */
[----:B------:R2:W-:Y:S04]  /*7f10*/  STL.64 [R0+0x2e0], R100 ;  /* 0x0002e06400007387 */ /* 0x0005e80000100a00 */
[----:B0-----:R-:W-:Y:S04]  /*7f20*/  STL.64 [R0+0xf8], R126 ;  /* 0x0000f87e00007387 */ /* 0x001fe80000100a00 */
[----:B------:R-:W-:Y:S01]  /*7f30*/  SHFL.DOWN PT, R126, R6, 0x2, 0x1f ;  /* 0x08401f00067e7f89 */ /* 0x000fe200000e0000 */
[----:B--2---:R-:W-:Y:S01]  /*7f40*/  MOV R100, R109 ;  /* 0x0000006d00647202 */ /* 0x004fe20000000f00 */
[----:B------:R-:W-:-:S02]  /*7f50*/  IMAD.MOV.U32 R101, RZ, RZ, R108 ;  /* 0x000000ffff657224 */ /* 0x000fc400078e006c */
[----:B------:R-:W0:Y:S01]  /*7f60*/  SHFL.DOWN PT, R127, R7, 0x2, 0x1f ;  /* 0x08401f00077f7f89 */ /* 0x000e2200000e0000 */
[----:B------:R-:W-:Y:S02]  /*7f70*/  PRMT R108, R192, 0x7610, R191 ;  /* 0x00007610c06c7816 */ /* 0x000fe400000000bf */
[----:B------:R-:W-:Y:S01]  /*7f80*/  PRMT R109, R191, 0x7610, R190 ;  /* 0x00007610bf6d7816 */ /* 0x000fe200000000be */
[----:B------:R2:W-:Y:S04]  /*7f90*/  STL.64 [R0+0x2e8], R100 ;  /* 0x0002e86400007387 */ /* 0x0005e80000100a00 */
[----:B----4-:R-:W-:Y:S04]  /*7fa0*/  STL.64 [R0+0x1b0], R132 ;  /* 0x0001b08400007387 */ /* 0x010fe80000100a00 */
[----:B---3--:R-:W-:Y:S01]  /*7fb0*/  STL.64 [R0+0x1a8], R130 ;  /* 0x0001a88200007387 */ /* 0x008fe20000100a00 */
[----:B--2---:R-:W-:Y:S01]  /*7fc0*/  IMAD.MOV.U32 R100, RZ, RZ, R107 ;  /* 0x000000ffff647224 */ /* 0x004fe200078e006b */
[----:B------:R-:W-:Y:S01]  /*7fd0*/  PRMT R107, R193, 0x7610, R192 ;  /* 0x00007610c16b7816 */ /* 0x000fe200000000c0 */
[----:B------:R-:W-:Y:S01]  /*7fe0*/  IMAD.MOV.U32 R101, RZ, RZ, R106 ;  /* 0x000000ffff657224 */ /* 0x000fe200078e006a */
[----:B------:R-:W-:Y:S01]  /*7ff0*/  PRMT R106, R194, 0x7610, R193 ;  /* 0x00007610c26a7816 */ /* 0x000fe200000000c1 */
[----:B-1----:R-:W-:Y:S04]  /*8000*/  STL.64 [R0+0x1a0], R128 ;  /* 0x0001a08000007387 */ /* 0x002fe80000100a00 */
[----:B------:R1:W-:Y:S04]  /*8010*/  STL.64 [R0+0x2f0], R100 ;  /* 0x0002f06400007387 */ /* 0x0003e80000100a00 */
[----:B------:R-:W-:Y:S04]  /*8020*/  SHFL.DOWN PT, R129, R106, 0x2, 0x1f ;  /* 0x08401f006a817f89 */ /* 0x000fe800000e0000 */
[----:B------:R-:W-:Y:S01]  /*8030*/  SHFL.DOWN PT, R128, R107, 0x2, 0x1f ;  /* 0x08401f006b807f89 */ /* 0x000fe200000e0000 */
[----:B-1----:R-:W-:Y:S01]  /*8040*/  IMAD.MOV.U32 R100, RZ, RZ, R105 ;  /* 0x000000ffff647224 */ /* 0x002fe200078e0069 */
[----:B------:R-:W-:Y:S01]  /*8050*/  PRMT R105, R195, 0x7610, R194 ;  /* 0x00007610c3697816 */ /* 0x000fe200000000c2 */
[----:B------:R-:W-:Y:S01]  /*8060*/  IMAD.MOV.U32 R101, RZ, RZ, R104 ;  /* 0x000000ffff657224 */ /* 0x000fe200078e0068 */
[----:B------:R-:W-:Y:S01]  /*8070*/  PRMT R104, R196, 0x7610, R195 ;  /* 0x00007610c4687816 */ /* 0x000fe200000000c3 */
[----:B------:R-:W-:Y:S04]  /*8080*/  SHFL.DOWN PT, R134, R40, 0x2, 0x1f ;  /* 0x08401f0028867f89 */ /* 0x000fe800000e0000 */
        /* <DEDUP_REMOVED lines=11> */
[----:B-1----:R-:W-:-:S03]  /*8140*/  PRMT R100, R200, 0x7610, R199 ;  /* 0x00007610c8647816 */ /* 0x002fc600000000c7 */
[----:B------:R-:W-:Y:S01]  /*8150*/  SHFL.DOWN PT, R136, R38, 0x2, 0x1f ;  /* 0x08401f0026887f89 */ /* 0x000fe200000e0000 */
[----:B------:R-:W-:-:S03]  /*8160*/  PRMT R101, R199, 0x7610, R198 ;  /* 0x00007610c7657816 */ /* 0x000fc600000000c6 */
[----:B------:R-:W-:Y:S04]  /*8170*/  SHFL.DOWN PT, R118, R100, 0x2, 0x1f ;  /* 0x08401f0064767f89 */ /* 0x000fe800000e0000 */
[----:B------:R-:W1:Y:S04]  /*8180*/  SHFL.DOWN PT, R119, R101, 0x2, 0x1f ;  /* 0x08401f0065777f89 */ /* 0x000e6800000e0000 */
[----:B------:R-:W2:Y:S04]  /*8190*/  SHFL.DOWN PT, R137, R39, 0x2, 0x1f ;  /* 0x08401f0027897f89 */ /* 0x000ea800000e0000 */
[----:B------:R-:W-:Y:S04]  /*81a0*/  SHFL.DOWN PT, R138, R36, 0x2, 0x1f ;  /* 0x08401f00248a7f89 */ /* 0x000fe800000e0000 */
[----:B------:R-:W3:Y:S04]  /*81b0*/  SHFL.DOWN PT, R139, R37, 0x2, 0x1f ;  /* 0x08401f00258b7f89 */ /* 0x000ee800000e0000 */
[----:B0-----:R-:W-:Y:S04]  /*81c0*/  STL.64 [R0+0x198], R126 ;  /* 0x0001987e00007387 */ /* 0x001fe80000100a00 */
[----:B------:R-:W-:Y:S04]  /*81d0*/  SHFL.DOWN PT, R127, R108, 0x2, 0x1f ;  /* 0x08401f006c7f7f89 */ /* 0x000fe800000e0000 */
[----:B------:R-:W-:Y:S04]  /*81e0*/  SHFL.DOWN PT, R126, R109, 0x2, 0x1f ;  /* 0x08401f006d7e7f89 */ /* 0x000fe800000e0000 */
[----:B-1----:R0:W-:Y:S04]  /*81f0*/  STL.64 [R0+0x208], R118 ;  /* 0x0002087600007387 */ /* 0x0021e80000100a00 */
[----:B------:R-:W-:Y:S04]  /*8200*/  SHFL.DOWN PT, R125, R110, 0x2, 0x1f ;  /* 0x08401f006e7d7f89 */ /* 0x000fe800000e0000 */
[----:B------:R-:W-:Y:S01]  /*8210*/  SHFL.DOWN PT, R124, R111, 0x2, 0x1f ;  /* 0x08401f006f7c7f89 */ /* 0x000fe200000e0000 */
[----:B0-----:R-:W-:-:S03]  /*8220*/  IMAD.MOV.U32 R118, RZ, RZ, R133 ;  /* 0x000000ffff767224 */ /* 0x001fc600078e0085 */
[----:B------:R-:W-:Y:S01]  /*8230*/  SHFL.DOWN PT, R123, R112, 0x2, 0x1f ;  /* 0x08401f00707b7f89 */ /* 0x000fe200000e0000 */
[----:B------:R-:W-:-:S03]  /*8240*/  IMAD.MOV.U32 R119, RZ, RZ, R132 ;  /* 0x000000ffff777224 */ /* 0x000fc600078e0084 */
[----:B------:R-:W-:Y:S04]  /*8250*/  SHFL.DOWN PT, R122, R113, 0x2, 0x1f ;  /* 0x08401f00717a7f89 */ /* 0x000fe800000e0000 */
[----:B------:R0:W-:Y:S04]  /*8260*/  STL.64 [R0+0x210], R118 ;  /* 0x0002107600007387 */ /* 0x0001e80000100a00 */
[----:B------:R-:W-:Y:S04]  /*8270*/  SHFL.DOWN PT, R121, R115, 0x2, 0x1f ;  /* 0x08401f0073797f89 */ /* 0x000fe800000e0000 */
[----:B------:R-:W-:Y:S01]  /*8280*/  SHFL.DOWN PT, R115, R114, 0x2, 0x1f ;  /* 0x08401f0072737f89 */ /* 0x000fe200000e0000 */
[----:B0-----:R-:W-:Y:S01]  /*8290*/  IMAD.MOV.U32 R118, RZ, RZ, R131 ;  /* 0x000000ffff767224 */ /* 0x001fe200078e0083 */
[----:B------:R-:W0:Y:S01]  /*82a0*/  S2R R120, SR_LANEID ;  /* 0x0000000000787919 */ /* 0x000e220000000000 */
[----:B------:R-:W-:Y:S01]  /*82b0*/  IMAD.MOV.U32 R119, RZ, RZ, R130 ;  /* 0x000000ffff777224 */ /* 0x000fe200078e0082 */
[----:B------:R-:W-:Y:S04]  /*82c0*/  STL.64 [R0+0x118], R134 ;  /* 0x0001188600007387 */ /* 0x000fe80000100a00 */
[----:B------:R1:W-:Y:S04]  /*82d0*/  STL.64 [R0+0x218], R118 ;  /* 0x0002187600007387 */ /* 0x0003e80000100a00 */
[----:B--2---:R-:W-:Y:S04]  /*82e0*/  STL.64 [R0+0x120], R136 ;  /* 0x0001208800007387 */ /* 0x004fe80000100a00 */
[----:B---3--:R-:W-:Y:S01]  /*82f0*/  STL.64 [R0+0x128], R138 ;  /* 0x0001288a00007387 */ /* 0x008fe20000100a00 */
[----:B-1----:R-:W-:Y:S01]  /*8300*/  MOV R118, R129 ;  /* 0x0000008100767202 */ /* 0x002fe20000000f00 */
[----:B------:R-:W-:-:S02]  /*8310*/  IMAD.MOV.U32 R119, RZ, RZ, R128 ;  /* 0x000000ffff777224 */ /* 0x000fc400078e0080 */
[----:B------:R-:W-:Y:S04]  /*8320*/  SHFL.DOWN PT, R134, R164, 0x2, 0x1f ;  /* 0x08401f00a4867f89 */ /* 0x000fe800000e0000 */
[----:B------:R-:W1:Y:S04]  /*8330*/  SHFL.DOWN PT, R135, R165, 0x2, 0x1f ;  /* 0x08401f00a5877f89 */ /* 0x000e6800000e0000 */
[----:B------:R-:W-:Y:S01]  /*8340*/  SHFL.DOWN PT, R136, R166, 0x2, 0x1f ;  /* 0x08401f00a6887f89 */ /* 0x000fe200000e0000 */
[----:B0-----:R-:W-:-:S03]  /*8350*/  ISETP.GT.AND P0, PT, R120, 0x1d, PT ;  /* 0x0000001d7800780c */ /* 0x001fc60003f04270 */
[----:B------:R-:W0:Y:S04]  /*8360*/  SHFL.DOWN PT, R137, R167, 0x2, 0x1f ;  /* 0x08401f00a7897f89 */ /* 0x000e2800000e0000 */
[----:B------:R-:W-:Y:S04]  /*8370*/  SHFL.DOWN PT, R138, R168, 0x2, 0x1f ;  /* 0x08401f00a88a7f89 */ /* 0x000fe800000e0000 */
[----:B------:R-:W2:Y:S04]  /*8380*/  SHFL.DOWN PT, R139, R169, 0x2, 0x1f ;  /* 0x08401f00a98b7f89 */ /* 0x000ea800000e0000 */
[----:B------:R-:W-:Y:S04]  /*8390*/  SHFL.DOWN PT, R116, R25, 0x2, 0x1f ;  /* 0x08401f0019747f89 */ /* 0x000fe800000e0000 */
[----:B------:R-:W3:Y:S04]  /*83a0*/  SHFL.DOWN PT, R117, R24, 0x2, 0x1f ;  /* 0x08401f0018757f89 */ /* 0x000ee800000e0000 */
[----:B------:R4:W-:Y:S04]  /*83b0*/  STL.64 [R0+0x220], R118 ;  /* 0x0002207600007387 */ /* 0x0009e80000100a00 */
[----:B-1----:R-:W-:Y:S04]  /*83c0*/  STL.64 [R0+0x1b8], R134 ;  /* 0x0001b88600007387 */ /* 0x002fe80000100a00 */
[----:B0-----:R-:W-:Y:S01]  /*83d0*/  STL.64 [R0+0x1c0], R136 ;  /* 0x0001c08800007387 */ /* 0x001fe20000100a00 */
[----:B----4-:R-:W-:-:S03]  /*83e0*/  IMAD.MOV.U32 R118, RZ, RZ, R127 ;  /* 0x000000ffff767224 */ /* 0x010fc600078e007f */
[----:B--2---:R-:W-:Y:S01]  /*83f0*/  STL.64 [R0+0x1c8], R138 ;  /* 0x0001c88a00007387 */ /* 0x004fe20000100a00 */
[----:B------:R-:W-:-:S05]  /*8400*/  IMAD.MOV.U32 R119, RZ, RZ, R126 ;  /* 0x000000ffff777224 */ /* 0x000fca00078e007e */
[----:B------:R0:W-:Y:S04]  /*8410*/  STL.64 [R0+0x228], R118 ;  /* 0x0002287600007387 */ /* 0x0001e80000100a00 */
[----:B---3--:R-:W-:Y:S01]  /*8420*/  STL.64 [R0], R116 ;  /* 0x0000007400007387 */ /* 0x008fe20000100a00 */
[----:B0-----:R-:W-:Y:S02]  /*8430*/  IMAD.MOV.U32 R118, RZ, RZ, R125 ;  /* 0x000000ffff767224 */ /* 0x001fe400078e007d */
        /* <DEDUP_REMOVED lines=117> */
.L_x_249:
[C---:B0---4-:R-:W-:Y:S01]  /*8b90*/  IMAD R6, R5.reuse, 0x2, R0 ;  /* 0x0000000205067824 */ /* 0x051fe200078e0200 */
[----:B--2---:R-:W2:Y:S03]  /*8ba0*/  LDL R7, [R1+0x1fc] ;  /* 0x0001fc0001077983 */ /* 0x004ea60000100800 */
[C---:B------:R-:W-:Y:S01]  /*8bb0*/  IMAD R4, R5.reuse, 0x2, R6 ;  /* 0x0000000205047824 */ /* 0x040fe200078e0206 */
[----:B---3--:R-:W3:Y:S04]  /*8bc0*/  LDL.U16 R2, [R1+0x2fe] ;  /* 0x0002fe0001027983 */ /* 0x008ee80000100400 */
[----:B-1----:R-:W3:Y:S04]  /*8bd0*/  LDL.U16 R3, [R6+0x208] ;  /* 0x0002080006037983 */ /* 0x002ee80000100400 */
        /* <DEDUP_REMOVED lines=11> */
.L_x_248:
        /* <DEDUP_REMOVED lines=11> */
.L_x_229:
        /* <DEDUP_REMOVED lines=12> */
.L_x_230:
[----:B------:R-:W-:Y:S05]  /*8e00*/  BSYNC.RELIABLE B2 ;  /* 0x0000000000027941 */ /* 0x000fea0003800100 */
.L_x_228:
[----:B------:R-:W-:-:S05]  /*8e10*/  PRMT R7, R7, 0x7632, R7 ;  /* 0x0000763207077816 */ /* 0x000fca0000000007 */
[----:B------:R-:W-:Y:S04]  /*8e20*/  STL.U16 [R10+0x200], R7 ;  /* 0x000200070a007387 */ /* 0x000fe80000100400 */
[----:B------:R-:W2:Y:S04]  /*8e30*/  LDL R8, [R3+-0x1fc] ;  /* 0xfffe040003087983 */ /* 0x000ea80000100800 */
[----:B--2---:R-:W-:Y:S04]  /*8e40*/  STL [R3+-0x200], R8 ;  /* 0xfffe000803007387 */ /* 0x004fe80000100800 */
[----:B------:R2:W-:Y:S04]  /*8e50*/  STL.U16 [R10+0x202], R4 ;  /* 0x000202040a007387 */ /* 0x0005e80000100400 */
[----:B-----5:R3:W-:Y:S04]  /*8e60*/  STL [R3+-0x1fc], R6 ;  /* 0xfffe040603007387 */ /* 0x0207e80000100800 */
[----:B--2---:R3:W5:Y:S02]  /*8e70*/  LDL.U16 R4, [R10+0x200] ;  /* 0x000200000a047983 */ /* 0x0047640000100400 */
.L_x_231:
[----:B------:R-:W-:Y:S05]  /*8e80*/  BSYNC.RECONVERGENT B1 ;  /* 0x0000000000017941 */ /* 0x000fea0003800200 */
.L_x_227:
[----:B------:R-:W2:Y:S01]  /*8e90*/  LDL.U16 R7, [R10+0x1fe] ;  /* 0x0001fe000a077983 */ /* 0x000ea20000100400 */
[----:B------:R-:W-:Y:S04]  /*8ea0*/  BSSY.RECONVERGENT B1, `(.L_x_232) ;  /* 0x0000019000017945 */ /* 0x000fe80003800200 */
[----:B------:R-:W-:Y:S01]  /*8eb0*/  BSSY.RELIABLE B2, `(.L_x_233) ;  /* 0x0000011000027945 */ /* 0x000fe20003800100 */
[----:B--2--5:R-:W-:-:S13]  /*8ec0*/  HSETP2.GT.AND P1, PT, R4.H0_H0, R7.H0_H0, PT ;  /* 0x2000000704007234 */ /* 0x024fda0003f24800 */
[----:B------:R-:W-:Y:S05]  /*8ed0*/  @!P1 BRA `(.L_x_234) ;  /* 0x0000000000089947 */ /* 0x000fea0003800000 */
[----:B---3--:R2:W5:Y:S01]  /*8ee0*/  LDL R6, [R3+-0x204] ;  /* 0xfffdfc0003067983 */ /* 0x0085620000100800 */
[----:B------:R-:W-:Y:S05]  /*8ef0*/  BRA `(.L_x_235) ;  /* 0x0000000000307947 */ /* 0x000fea0003800000 */
.L_x_234:
        /* <DEDUP_REMOVED lines=12> */
.L_x_235:
[----:B------:R-:W-:Y:S05]  /*8fc0*/  BSYNC.RELIABLE B2 ;  /* 0x0000000000027941 */ /* 0x000fea0003800100 */
.L_x_233:
[----:B------:R-:W-:Y:S04]  /*8fd0*/  STL.U16 [R10+0x1fe], R4 ;  /* 0x0001fe040a007387 */ /* 0x000fe80000100400 */
[----:B------:R-:W3:Y:S04]  /*8fe0*/  LDL R8, [R3+-0x200] ;  /* 0xfffe000003087983 */ /* 0x000ee80000100800 */
[----:B---3--:R-:W-:Y:S04]  /*8ff0*/  STL [R3+-0x204], R8 ;  /* 0xfffdfc0803007387 */ /* 0x008fe80000100800 */
[----:B------:R3:W-:Y:S04]  /*9000*/  STL.U16 [R10+0x200], R7 ;  /* 0x000200070a007387 */ /* 0x0007e80000100400 */
[----:B-----5:R4:W-:Y:S04]  /*9010*/  STL [R3+-0x200], R6 ;  /* 0xfffe000603007387 */ /* 0x0209e80000100800 */
[----:B---3--:R4:W5:Y:S02]  /*9020*/  LDL.U16 R7, [R10+0x1fe] ;  /* 0x0001fe000a077983 */ /* 0x0089640000100400 */
.L_x_236:
[----:B------:R-:W-:Y:S05]  /*9030*/  BSYNC.RECONVERGENT B1 ;  /* 0x0000000000017941 */ /* 0x000fea0003800200 */
.L_x_232:
[----:B------:R-:W3:Y:S01]  /*9040*/  LDL.U16 R8, [R10+0x1fc] ;  /* 0x0001fc000a087983 */ /* 0x000ee20000100400 */
[----:B------:R-:W-:Y:S04]  /*9050*/  BSSY.RECONVERGENT B1, `(.L_x_237) ;  /* 0x0000018000017945 */ /* 0x000fe80003800200 */
[----:B------:R-:W-:Y:S01]  /*9060*/  BSSY.RELIABLE B2, `(.L_x_238) ;  /* 0x0000011000027945 */ /* 0x000fe20003800100 */
[----:B---3-5:R-:W-:-:S13]  /*9070*/  HSETP2.GT.AND P1, PT, R7.H0_H0, R8.H0_H0, PT ;  /* 0x2000000807007234 */ /* 0x028fda0003f24800 */
[----:B------:R-:W-:Y:S05]  /*9080*/  @!P1 BRA `(.L_x_239) ;  /* 0x0000000000089947 */ /* 0x000fea0003800000 */
[----:B------:R3:W5:Y:S01]  /*9090*/  LDL R4, [R3+-0x208] ;  /* 0xfffdf80003047983 */ /* 0x0007620000100800 */
[----:B------:R-:W-:Y:S05]  /*90a0*/  BRA `(.L_x_240) ;  /* 0x0000000000307947 */ /* 0x000fea0003800000 */
.L_x_239:
        /* <DEDUP_REMOVED lines=12> */
.L_x_240:
[----:B------:R-:W-:Y:S05]  /*9170*/  BSYNC.RELIABLE B2 ;  /* 0x0000000000027941 */ /* 0x000fea0003800100 */
.L_x_238:
[----:B------:R0:W-:Y:S04]  /*9180*/  STL.U16 [R10+0x1fc], R7 ;  /* 0x0001fc070a007387 */ /* 0x0001e80000100400 */
[----:B----4-:R-:W4:Y:S04]  /*9190*/  LDL R6, [R3+-0x204] ;  /* 0xfffdfc0003067983 */ /* 0x010f280000100800 */
[----:B----4-:R0:W-:Y:S04]  /*91a0*/  STL [R3+-0x208], R6 ;  /* 0xfffdf80603007387 */ /* 0x0101e80000100800 */
[----:B------:R0:W-:Y:S04]  /*91b0*/  STL.U16 [R10+0x1fe], R8 ;  /* 0x0001fe080a007387 */ /* 0x0001e80000100400 */
[----:B-----5:R0:W-:Y:S02]  /*91c0*/  STL [R3+-0x204], R4 ;  /* 0xfffdfc0403007387 */ /* 0x0201e40000100800 */
.L_x_241:
[----:B------:R-:W-:Y:S05]  /*91d0*/  BSYNC.RECONVERGENT B1 ;  /* 0x0000000000017941 */ /* 0x000fea0003800200 */
.L_x_237:
        /* <DEDUP_REMOVED lines=13> */
.L_x_245:
        /* <DEDUP_REMOVED lines=12> */
.L_x_246:
[----:B------:R-:W-:Y:S05]  /*9370*/  BSYNC.RELIABLE B2 ;  /* 0x0000000000027941 */ /* 0x000fea0003800100 */
.L_x_244:
[----:B------:R4:W-:Y:S04]  /*9380*/  STL.U16 [R7+0x200], R8 ;  /* 0x0002000807007387 */ /* 0x0009e80000100400 */
[----:B------:R-:W2:Y:S04]  /*9390*/  LDL R9, [R3+-0x208] ;  /* 0xfffdf80003097983 */ /* 0x000ea80000100800 */
[----:B--2---:R4:W-:Y:S04]  /*93a0*/  STL [R4], R9 ;  /* 0x0000000904007387 */ /* 0x0049e80000100800 */
[----:B------:R4:W-:Y:S04]  /*93b0*/  STL.U16 [R10+0x1fc], R11 ;  /* 0x0001fc0b0a007387 */ /* 0x0009e80000100400 */
[----:B-----5:R4:W-:Y:S02]  /*93c0*/  STL [R3+-0x208], R6 ;  /* 0xfffdf80603007387 */ /* 0x0209e40000100800 */
.L_x_247:
[----:B------:R-:W-:Y:S05]  /*93d0*/  BSYNC.RECONVERGENT B1 ;  /* 0x0000000000017941 */ /* 0x000fea0003800200 */
.L_x_243:
[----:B------:R-:W-:Y:S01]  /*93e0*/  VIADD R2, R2, 0xfffffffc ;  /* 0xfffffffc02027836 */ /* 0x000fe20000000000 */
[----:B------:R-:W-:Y:S06]  /*93f0*/  BRA `(.L_x_248) ;  /* 0xfffffff800247947 */ /* 0x000fec000383ffff */
.L_x_242:
        /* <DEDUP_REMOVED lines=105> */
[----:B------:R-:W-:Y:S01]  /*9a90*/  PRMT R192, R202, 0x7610, R191 ;  /* 0x00007610cac07816 */ /* 0x000fe200000000bf */
[----:B------:R-:W-:Y:S01]  /*9aa0*/  IMAD.MOV.U32 R25, RZ, RZ, R148 ;  /* 0x000000ffff197224 */ /* 0x000fe200078e0094 */
        /* <DEDUP_REMOVED lines=54> */
[----:B0-----:R-:W-:-:S07]  /*9e10*/  PRMT R247, R147, 0x7610, R147 ;  /* 0x0000761093f77816 */ /* 0x001fce0000000093 */
.L_x_226:
[----:B------:R-:W-:Y:S05]  /*9e20*/  BSYNC.RECONVERGENT B0 ;  /* 0x0000000000007941 */ /* 0x000fea0003800200 */
.L_x_225:
        /* <DEDUP_REMOVED lines=120> */
[----:B0-----:R-:W-:-:S03]  /*a5b0*/  MOV R114, R209 ;  /* 0x000000d100727202 */ /* 0x001fc60000000f00 */
        /* <DEDUP_REMOVED lines=13> */
[----:B-1----:R-:W-:-:S03]  /*a690*/  IMAD.MOV.U32 R100, RZ, RZ, R125 ;  /* 0x000000ffff647224 */ /* 0x002fc600078e007d */
[----:B------:R-:W-:Y:S01]  /*a6a0*/  SHFL.DOWN PT, R102, R32, 0x4, 0x1f ;  /* 0x08801f0020667f89 */ /* 0x000fe200000e0000 */
[----:B------:R-:W-:-:S03]  /*a6b0*/  IMAD.MOV.U32 R101, RZ, RZ, R124 ;  /* 0x000000ffff657224 */ /* 0x000fc600078e007c */
[----:B------:R-:W1:Y:S04]  /*a6c0*/  SHFL.DOWN PT, R103, R33, 0x4, 0x1f ;  /* 0x08801f0021677f89 */ /* 0x000e6800000e0000 */
[----:B------:R3:W-:Y:S04]  /*a6d0*/  STL.64 [R0+0x248], R100 ;  /* 0x0002486400007387 */ /* 0x0007e80000100a00 */
[----:B------:R-:W-:Y:S04]  /*a6e0*/  SHFL.DOWN PT, R108, R26, 0x4, 0x1f ;  /* 0x08801f001a6c7f89 */ /* 0x000fe800000e0000 */
[----:B------:R-:W2:Y:S04]  /*a6f0*/  SHFL.DOWN PT, R109, R27, 0x4, 0x1f ;  /* 0x08801f001b6d7f89 */ /* 0x000ea800000e0000 */
[----:B------:R-:W2:Y:S01]  /*a700*/  SHFL.DOWN PT, R115, R115, 0x4, 0x1f ;  /* 0x08801f0073737f89 */ /* 0x000ea200000e0000 */
[----:B---3--:R-:W-:-:S02]  /*a710*/  IMAD.MOV.U32 R100, RZ, RZ, R123 ;  /* 0x000000ffff647224 */ /* 0x008fc400078e007b */
[----:B------:R-:W-:Y:S01]  /*a720*/  IMAD.MOV.U32 R101, RZ, RZ, R122 ;  /* 0x000000ffff657224 */ /* 0x000fe200078e007a */
[----:B------:R-:W3:Y:S04]  /*a730*/  SHFL.DOWN PT, R114, R114, 0x4, 0x1f ;  /* 0x08801f0072727f89 */ /* 0x000ee800000e0000 */
        /* <DEDUP_REMOVED lines=21> */
[----:B---3--:R-:W-:Y:S01]  /*a890*/  IMAD.MOV.U32 R100, RZ, RZ, R117 ;  /* 0x000000ffff647224 */ /* 0x008fe200078e0075 */
[----:B------:R-:W-:-:S02]  /*a8a0*/  MOV R101, R116 ;  /* 0x0000007400657202 */ /* 0x000fc40000000f00 */
[----:B------:R-:W-:Y:S04]  /*a8b0*/  SHFL.DOWN PT, R102, R172, 0x4, 0x1f ;  /* 0x08801f00ac667f89 */ /* 0x000fe800000e0000 */
[----:B------:R2:W-:Y:S04]  /*a8c0*/  STL.64 [R0+0x268], R100 ;  /* 0x0002686400007387 */ /* 0x0005e80000100a00 */
[----:B------:R-:W3:Y:S04]  /*a8d0*/  SHFL.DOWN PT, R103, R173, 0x4, 0x1f ;  /* 0x08801f00ad677f89 */ /* 0x000ee800000e0000 */
[----:B------:R-:W-:Y:S01]  /*a8e0*/  SHFL.DOWN PT, R108, R178, 0x4, 0x1f ;  /* 0x08801f00b26c7f89 */ /* 0x000fe200000e0000 */
[----:B--2---:R-:W-:-:S03]  /*a8f0*/  IMAD.MOV.U32 R100, RZ, RZ, R115 ;  /* 0x000000ffff647224 */ /* 0x004fc600078e0073 */
[----:B------:R-:W2:Y:S01]  /*a900*/  SHFL.DOWN PT, R109, R179, 0x4, 0x1f ;  /* 0x08801f00b36d7f89 */ /* 0x000ea200000e0000 */
[----:B------:R-:W-:-:S03]  /*a910*/  IMAD.MOV.U32 R101, RZ, RZ, R114 ;  /* 0x000000ffff657224 */ /* 0x000fc600078e0072 */
[----:B0-----:R0:W-:Y:S04]  /*a920*/  STL.64 [R0+0x1e8], R106 ;  /* 0x0001e86a00007387 */ /* 0x0011e80000100a00 */
[----:B------:R3:W-:Y:S04]  /*a930*/  STL.64 [R0+0x270], R100 ;  /* 0x0002706400007387 */ /* 0x0007e80000100a00 */
[----:B----4-:R4:W-:Y:S01]  /*a940*/  STL.64 [R0+0x200], R112 ;  /* 0x0002007000007387 */ /* 0x0109e20000100a00 */
[----:B0-----:R-:W-:-:S03]  /*a950*/  IMAD.MOV.U32 R106, RZ, RZ, R215 ;  /* 0x000000ffff6a7224 */ /* 0x001fc600078e00d7 */
[----:B-1----:R0:W-:Y:S01]  /*a960*/  STL.64 [R0+0x1e0], R104 ;  /* 0x0001e06800007387 */ /* 0x0021e20000100a00 */
[----:B------:R-:W-:Y:S02]  /*a970*/  IMAD.MOV.U32 R107, RZ, RZ, R224 ;  /* 0x000000ffff6b7224 */ /* 0x000fe400078e00e0 */
[----:B---3--:R-:W-:Y:S01]  /*a980*/  IMAD.MOV.U32 R100, RZ, RZ, R212 ;  /* 0x000000ffff647224 */ /* 0x008fe200078e00d4 */
[----:B------:R1:W-:Y:S01]  /*a990*/  STL.64 [R0+0x1f8], R110 ;  /* 0x0001f86e00007387 */ /* 0x0003e20000100a00 */
[----:B------:R-:W-:Y:S02]  /*a9a0*/  IMAD.MOV.U32 R101, RZ, RZ, R213 ;  /* 0x000000ffff657224 */ /* 0x000fe400078e00d5 */
[----:B----4-:R-:W-:Y:S01]  /*a9b0*/  IMAD.MOV.U32 R112, RZ, RZ, R214 ;  /* 0x000000ffff707224 */ /* 0x010fe200078e00d6 */
[----:B------:R3:W-:Y:S04]  /*a9c0*/  SHFL.DOWN PT, R116, R106, 0x4, 0x1f ;  /* 0x08801f006a747f89 */ /* 0x0007e800000e0000 */
[----:B------:R-:W-:Y:S01]  /*a9d0*/  SHFL.DOWN PT, R100, R100, 0x4, 0x1f ;  /* 0x08801f0064647f89 */ /* 0x000fe200000e0000 */
[----:B0-----:R-:W-:-:S02]  /*a9e0*/  IMAD.MOV.U32 R105, RZ, RZ, R217 ;  /* 0x000000ffff697224 */ /* 0x001fc400078e00d9 */
[----:B------:R-:W-:Y:S01]  /*a9f0*/  IMAD.MOV.U32 R104, RZ, RZ, R219 ;  /* 0x000000ffff687224 */ /* 0x000fe200078e00db */
[----:B------:R-:W0:Y:S01]  /*aa00*/  SHFL.DOWN PT, R101, R101, 0x4, 0x1f ;  /* 0x08801f0065657f89 */ /* 0x000e2200000e0000 */
[----:B-1----:R-:W-:Y:S02]  /*aa10*/  IMAD.MOV.U32 R111, RZ, RZ, R216 ;  /* 0x000000ffff6f7224 */ /* 0x002fe400078e00d8 */
[----:B------:R-:W-:Y:S01]  /*aa20*/  IMAD.MOV.U32 R110, RZ, RZ, R218 ;  /* 0x000000ffff6e7224 */ /* 0x000fe200078e00da */
[----:B------:R-:W1:Y:S01]  /*aa30*/  SHFL.DOWN PT, R117, R112, 0x4, 0x1f ;  /* 0x08801f0070757f89 */ /* 0x000e6200000e0000 */
[----:B---3--:R-:W-:-:S03]  /*aa40*/  IMAD.MOV.U32 R106, RZ, RZ, R225 ;  /* 0x000000ffff6a7224 */ /* 0x008fc600078e00e1 */
[----:B------:R-:W3:Y:S04]  /*aa50*/  SHFL.DOWN PT, R115, R111, 0x4, 0x1f ;  /* 0x08801f006f737f89 */ /* 0x000ee800000e0000 */
[----:B------:R4:W3:Y:S04]  /*aa60*/  SHFL.DOWN PT, R114, R105, 0x4, 0x1f ;  /* 0x08801f0069727f89 */ /* 0x0008e800000e0000 */
[----:B------:R0:W-:Y:S04]  /*aa70*/  STL.64 [R0+0x1d8], R102 ;  /* 0x0001d86600007387 */ /* 0x0001e80000100a00 */
[----:B--2---:R2:W-:Y:S01]  /*aa80*/  STL.64 [R0+0x1f0], R108 ;  /* 0x0001f06c00007387 */ /* 0x0045e20000100a00 */
[----:B----4-:R-:W-:-:S03]  /*aa90*/  IMAD.MOV.U32 R105, RZ, RZ, R226 ;  /* 0x000000ffff697224 */ /* 0x010fc600078e00e2 */
[----:B------:R-:W4:Y:S04]  /*aaa0*/  SHFL.DOWN PT, R113, R110, 0x4, 0x1f ;  /* 0x08801f006e717f89 */ /* 0x000f2800000e0000 */
[----:B------:R1:W4:Y:S01]  /*aab0*/  SHFL.DOWN PT, R112, R104, 0x4, 0x1f ;  /* 0x08801f0068707f89 */ /* 0x00032200000e0000 */
[----:B0-----:R-:W-:Y:S01]  /*aac0*/  MOV R103, R221 ;  /* 0x000000dd00677202 */ /* 0x001fe20000000f00 */
[----:B------:R-:W-:Y:S02]  /*aad0*/  IMAD.MOV.U32 R102, RZ, RZ, R223 ;  /* 0x000000ffff667224 */ /* 0x000fe400078e00df */
[----:B--2---:R-:W-:Y:S01]  /*aae0*/  IMAD.MOV.U32 R109, RZ, RZ, R220 ;  /* 0x000000ffff6d7224 */ /* 0x004fe200078e00dc */
[----:B------:R0:W-:Y:S01]  /*aaf0*/  STL.64 [R0+0x278], R100 ;  /* 0x0002786400007387 */ /* 0x0001e20000100a00 */
[----:B------:R-:W-:-:S02]  /*ab00*/  IMAD.MOV.U32 R108, RZ, RZ, R222 ;  /* 0x000000ffff6c7224 */ /* 0x000fc400078e00de */
[----:B-1----:R-:W-:Y:S01]  /*ab10*/  IMAD.MOV.U32 R104, RZ, RZ, R227 ;  /* 0x000000ffff687224 */ /* 0x002fe200078e00e3 */
[----:B------:R-:W1:Y:S04]  /*ab20*/  SHFL.DOWN PT, R111, R109, 0x4, 0x1f ;  /* 0x08801f006d6f7f89 */ /* 0x000e6800000e0000 */
[----:B------:R2:W1:Y:S04]  /*ab30*/  SHFL.DOWN PT, R110, R103, 0x4, 0x1f ;  /* 0x08801f00676e7f89 */ /* 0x00046800000e0000 */
[----:B------:R-:W1:Y:S01]  /*ab40*/  SHFL.DOWN PT, R109, R108, 0x4, 0x1f ;  /* 0x08801f006c6d7f89 */ /* 0x000e6200000e0000 */
[----:B0-----:R-:W-:-:S02]  /*ab50*/  IMAD.MOV.U32 R100, RZ, RZ, R117 ;  /* 0x000000ffff647224 */ /* 0x001fc400078e0075 */
[----:B------:R-:W-:Y:S01]  /*ab60*/  IMAD.MOV.U32 R101, RZ, RZ, R116 ;  /* 0x000000ffff657224 */ /* 0x000fe200078e0074 */
[----:B------:R0:W1:Y:S01]  /*ab70*/  SHFL.DOWN PT, R108, R102, 0x4, 0x1f ;  /* 0x08801f00666c7f89 */ /* 0x00006200000e0000 */
[----:B--2---:R-:W-:-:S03]  /*ab80*/  IMAD.MOV.U32 R103, RZ, RZ, R228 ;  /* 0x000000ffff677224 */ /* 0x004fc600078e00e4 */
[----:B------:R3:W-:Y:S04]  /*ab90*/  STL.64 [R0+0x280], R100 ;  /* 0x0002806400007387 */ /* 0x0007e80000100a00 */
[----:B------:R-:W2:Y:S01]  /*aba0*/  SHFL.DOWN PT, R107, R107, 0x4, 0x1f ;  /* 0x08801f006b6b7f89 */ /* 0x000ea200000e0000 */
[----:B0-----:R-:W-:-:S03]  /*abb0*/  IMAD.MOV.U32 R102, RZ, RZ, R229 ;  /* 0x000000ffff667224 */ /* 0x001fc600078e00e5 */
[----:B------:R-:W0:Y:S01]  /*abc0*/  SHFL.DOWN PT, R106, R106, 0x4, 0x1f ;  /* 0x08801f006a6a7f89 */ /* 0x000e2200000e0000 */
[----:B---3--:R-:W-:Y:S01]  /*abd0*/  IMAD.MOV.U32 R100, RZ, RZ, R115 ;  /* 0x000000ffff647224 */ /* 0x008fe200078e0073 */
[----:B------:R-:W-:Y:S02]  /*abe0*/  MOV R101, R114 ;  /* 0x0000007200657202 */ /* 0x000fe40000000f00 */
[----:B------:R-:W-:Y:S04]  /*abf0*/  SHFL.DOWN PT, R105, R105, 0x4, 0x1f ;  /* 0x08801f0069697f89 */ /* 0x000fe800000e0000 */
[----:B------:R4:W-:Y:S04]  /*ac00*/  STL.64 [R0+0x288], R100 ;  /* 0x0002886400007387 */ /* 0x0009e80000100a00 */
[----:B------:R-:W-:Y:S04]  /*ac10*/  SHFL.DOWN PT, R104, R104, 0x4, 0x1f ;  /* 0x08801f0068687f89 */ /* 0x000fe800000e0000 */
[----:B------:R-:W-:Y:S01]  /*ac20*/  SHFL.DOWN PT, R103, R103, 0x4, 0x1f ;  /* 0x08801f0067677f89 */ /* 0x000fe200000e0000 */
[----:B----4-:R-:W-:-:S03]  /*ac30*/  IMAD.MOV.U32 R100, RZ, RZ, R113 ;  /* 0x000000ffff647224 */ /* 0x010fc600078e0071 */
[----:B------:R-:W-:Y:S01]  /*ac40*/  SHFL.DOWN PT, R102, R102, 0x4, 0x1f ;  /* 0x08801f0066667f89 */ /* 0x000fe200000e0000 */
[----:B------:R-:W-:Y:S02]  /*ac50*/  IMAD.MOV.U32 R101, RZ, RZ, R112 ;  /* 0x000000ffff657224 */ /* 0x000fe400078e0070 */
[----:B------:R-:W-:Y:S01]  /*ac60*/  IMAD.MOV.U32 R112, RZ, RZ, R232 ;  /* 0x000000ffff707224 */ /* 0x000fe200078e00e8 */
[----:B------:R-:W-:Y:S04]  /*ac70*/  SHFL.DOWN PT, R132, R76, 0x4, 0x1f ;  /* 0x08801f004c847f89 */ /* 0x000fe800000e0000 */
[----:B------:R1:W-:Y:S04]  /*ac80*/  STL.64 [R0+0x290], R100 ;  /* 0x0002906400007387 */ /* 0x0003e80000100a00 */
[----:B------:R-:W-:Y:S04]  /*ac90*/  SHFL.DOWN PT, R117, R112, 0x4, 0x1f ;  /* 0x08801f0070757f89 */ /* 0x000fe800000e0000 */
[----:B------:R-:W3:Y:S01]  /*aca0*/  SHFL.DOWN PT, R133, R77, 0x4, 0x1f ;  /* 0x08801f004d857f89 */ /* 0x000ee200000e0000 */
[----:B-1----:R-:W-:-:S03]  /*acb0*/  IMAD.MOV.U32 R100, RZ, RZ, R111 ;  /* 0x000000ffff647224 */ /* 0x002fc600078e006f */
[----:B------:R-:W-:Y:S01]  /*acc0*/  SHFL.DOWN PT, R130, R78, 0x4, 0x1f ;  /* 0x08801f004e827f89 */ /* 0x000fe200000e0000 */
[----:B------:R-:W-:Y:S02]  /*acd0*/  IMAD.MOV.U32 R101, RZ, RZ, R110 ;  /* 0x000000ffff657224 */ /* 0x000fe400078e006e */
[----:B------:R-:W-:Y:S01]  /*ace0*/  IMAD.MOV.U32 R111, RZ, RZ, R234 ;  /* 0x000000ffff6f7224 */ /* 0x000fe200078e00ea */
[----:B------:R-:W1:Y:S01]  /*acf0*/  SHFL.DOWN PT, R131, R79, 0x4, 0x1f ;  /* 0x08801f004f837f89 */ /* 0x000e6200000e0000 */
[----:B------:R-:W-:-:S03]  /*ad00*/  IMAD.MOV.U32 R110, RZ, RZ, R236 ;  /* 0x000000ffff6e7224 */ /* 0x000fc600078e00ec */
        /* <DEDUP_REMOVED lines=14> */
[----:B0-----:R-:W-:Y:S02]  /*adf0*/  IMAD.MOV.U32 R101, RZ, RZ, R106 ;  /* 0x000000ffff657224 */ /* 0x001fe400078e006a */
[----:B------:R-:W-:Y:S01]  /*ae00*/  IMAD.MOV.U32 R106, RZ, RZ, R233 ;  /* 0x000000ffff6a7224 */ /* 0x000fe200078e00e9 */
[----:B------:R-:W-:Y:S01]  /*ae10*/  SHFL.DOWN PT, R109, R108, 0x4, 0x1f ;  /* 0x08801f006c6d7f89 */ /* 0x000fe200000e0000 */
[----:B------:R-:W-:-:S03]  /*ae20*/  IMAD.MOV.U32 R107, RZ, RZ, R242 ;  /* 0x000000ffff6b7224 */ /* 0x000fc600078e00f2 */
[----:B------:R0:W-:Y:S04]  /*ae30*/  STL.64 [R0+0x2a8], R100 ;  /* 0x0002a86400007387 */ /* 0x0001e80000100a00 */
[----:B------:R2:W-:Y:S04]  /*ae40*/  SHFL.DOWN PT, R116, R106, 0x4, 0x1f ;  /* 0x08801f006a747f89 */ /* 0x0005e800000e0000 */
[----:B---3--:R-:W-:Y:S01]  /*ae50*/  STL.64 [R0+0x88], R132 ;  /* 0x0000888400007387 */ /* 0x008fe20000100a00 */
[----:B0-----:R-:W-:-:S03]  /*ae60*/  IMAD.MOV.U32 R100, RZ, RZ, R105 ;  /* 0x000000ffff647224 */ /* 0x001fc600078e0069 */
        /* <DEDUP_REMOVED lines=10> */
[----:B------:R-:W-:Y:S01]  /*af10*/  MOV R101, R102 ;  /* 0x0000006600657202 */ /* 0x000fe20000000f00 */
[----:B------:R-:W-:Y:S01]  /*af20*/  IMAD.MOV.U32 R103, RZ, RZ, R239 ;  /* 0x000000ffff677224 */ /* 0x000fe200078e00ef */
[----:B------:R-:W-:Y:S01]  /*af30*/  MOV R102, R241 ;  /* 0x000000f100667202 */ /* 0x000fe20000000f00 */
[----:B--2---:R-:W-:Y:S01]  /*af40*/  IMAD.MOV.U32 R105, RZ, RZ, R244 ;  /* 0x000000ffff697224 */ /* 0x004fe200078e00f4 */
[----:B------:R-:W-:Y:S01]  /*af50*/  SHFL.DOWN PT, R107, R107, 0x4, 0x1f ;  /* 0x08801f006b6b7f89 */ /* 0x000fe200000e0000 */
[----:B---3--:R-:W-:-:S03]  /*af60*/  IMAD.MOV.U32 R104, RZ, RZ, R245 ;  /* 0x000000ffff687224 */ /* 0x008fc600078e00f5 */
[----:B------:R0:W-:Y:S04]  /*af70*/  STL.64 [R0+0x2b8], R100 ;  /* 0x0002b86400007387 */ /* 0x0001e80000100a00 */
[----:B------:R2:W-:Y:S04]  /*af80*/  SHFL.DOWN PT, R110, R103, 0x4, 0x1f ;  /* 0x08801f00676e7f89 */ /* 0x0005e800000e0000 */
[----:B------:R3:W-:Y:S01]  /*af90*/  SHFL.DOWN PT, R108, R102, 0x4, 0x1f ;  /* 0x08801f00666c7f89 */ /* 0x0007e200000e0000 */
[----:B0-----:R-:W-:-:S03]  /*afa0*/  IMAD.MOV.U32 R100, RZ, RZ, R230 ;  /* 0x000000ffff647224 */ /* 0x001fc600078e00e6 */
[----:B------:R-:W-:Y:S01]  /*afb0*/  SHFL.DOWN PT, R106, R106, 0x4, 0x1f ;  /* 0x08801f006a6a7f89 */ /* 0x000fe200000e0000 */
[----:B------:R-:W-:Y:S02]  /*afc0*/  IMAD.MOV.U32 R101, RZ, RZ, R231 ;  /* 0x000000ffff657224 */ /* 0x000fe400078e00e7 */
[----:B--2---:R-:W-:Y:S01]  /*afd0*/  IMAD.MOV.U32 R103, RZ, RZ, R246 ;  /* 0x000000ffff677224 */ /* 0x004fe200078e00f6 */
[----:B-1----:R-:W-:Y:S01]  /*afe0*/  STL.64 [R0+0x80], R130 ;  /* 0x0000808200007387 */ /* 0x002fe20000100a00 */
[----:B---3--:R-:W-:-:S03]  /*aff0*/  IMAD.MOV.U32 R102, RZ, RZ, R247 ;  /* 0x000000ffff667224 */ /* 0x008fc600078e00f7 */
        /* <DEDUP_REMOVED lines=26> */
[----:B---3--:R-:W-:Y:S01]  /*b1a0*/  IMAD.MOV.U32 R100, RZ, RZ, R113 ;  /* 0x000000ffff647224 */ /* 0x008fe200078e0071 */
[----:B------:R-:W-:-:S02]  /*b1b0*/  MOV R101, R112 ;  /* 0x0000007000657202 */ /* 0x000fc40000000f00 */
[----:B-1----:R-:W-:Y:S01]  /*b1c0*/  STL.64 [R0+0x108], R130 ;  /* 0x0001088200007387 */ /* 0x002fe20000100a00 */
[----:B------:R-:W-:Y:S02]  /*b1d0*/  PRMT R112, R188, 0x7610, R187 ;  /* 0x00007610bc707816 */ /* 0x000fe400000000bb */
[----:B------:R-:W-:Y:S01]  /*b1e0*/  PRMT R113, R187, 0x7610, R186 ;  /* 0x00007610bb717816 */ /* 0x000fe200000000ba */
[----:B------:R1:W-:Y:S04]  /*b1f0*/  STL.64 [R0+0x2d8], R100 ;  /* 0x0002d86400007387 */ /* 0x0003e80000100a00 */
[----:B------:R-:W-:Y:S04]  /*b200*/  SHFL.DOWN PT, R130, R2, 0x4, 0x1f ;  /* 0x08801f0002827f89 */ /* 0x000fe800000e0000 */
[----:B------:R-:W3:Y:S01]  /*b210*/  SHFL.DOWN PT, R131, R3, 0x4, 0x1f ;  /* 0x08801f0003837f89 */ /* 0x000ee200000e0000 */
[----:B-1----:R-:W-:-:S03]  /*b220*/  IMAD.MOV.U32 R100, RZ, RZ, R111 ;  /* 0x000000ffff647224 */ /* 0x002fc600078e006f */
[----:B--2---:R-:W-:Y:S01]  /*b230*/  STL.64 [R0+0x100], R128 ;  /* 0x0001008000007387 */ /* 0x004fe20000100a00 */
[----:B------:R-:W-:Y:S01]  /*b240*/  IMAD.MOV.U32 R101, RZ, RZ, R110 ;  /* 0x000000ffff657224 */ /* 0x000fe200078e006e */
[----:B------:R-:W-:Y:S02]  /*b250*/  PRMT R110, R190, 0x7610, R189 ;  /* 0x00007610be6e7816 */ /* 0x000fe400000000bd */
[----:B------:R-:W-:Y:S01]  /*b260*/  SHFL.DOWN PT, R128, R4, 0x4, 0x1f ;  /* 0x08801f0004807f89 */ /* 0x000fe200000e0000 */
[----:B------:R-:W-:-:S03]  /*b270*/  PRMT R111, R189, 0x7610, R188 ;  /* 0x00007610bd6f7816 */ /* 0x000fc600000000bc */
[----:B------:R1:W-:Y:S04]  /*b280*/  STL.64 [R0+0x2e0], R100 ;  /* 0x0002e06400007387 */ /* 0x0003e80000100a00 */
[----:B------:R-:W2:Y:S04]  /*b290*/  SHFL.DOWN PT, R129, R5, 0x4, 0x1f ;  /* 0x08801f0005817f89 */ /* 0x000ea800000e0000 */
[----:B0-----:R-:W-:Y:S01]  /*b2a0*/  STL.64 [R0+0xf8], R126 ;  /* 0x0000f87e00007387 */ /* 0x001fe20000100a00 */
[----:B-1----:R-:W-:-:S03]  /*b2b0*/  IMAD.MOV.U32 R100, RZ, RZ, R109 ;  /* 0x000000ffff647224 */ /* 0x002fc600078e006d */
[----:B------:R-:W-:Y:S01]  /*b2c0*/  SHFL.DOWN PT, R126, R6, 0x4, 0x1f ;  /* 0x08801f00067e7f89 */ /* 0x000fe200000e0000 */
[----:B------:R-:W-:Y:S01]  /*b2d0*/  IMAD.MOV.U32 R101, RZ, RZ, R108 ;  /* 0x000000ffff657224 */ /* 0x000fe200078e006c */
[----:B------:R-:W-:Y:S02]  /*b2e0*/  PRMT R108, R192, 0x7610, R191 ;  /* 0x00007610c06c7816 */ /* 0x000fe400000000bf */
[----:B------:R-:W0:Y:S01]  /*b2f0*/  SHFL.DOWN PT, R127, R7, 0x4, 0x1f ;  /* 0x08801f00077f7f89 */ /* 0x000e2200000e0000 */
[----:B------:R-:W-:-:S03]  /*b300*/  PRMT R109, R191, 0x7610, R190 ;  /* 0x00007610bf6d7816 */ /* 0x000fc600000000be */
[----:B------:R1:W-:Y:S04]  /*b310*/  STL.64 [R0+0x2e8], R100 ;  /* 0x0002e86400007387 */ /* 0x0003e80000100a00 */
[----:B----4-:R-:W-:Y:S04]  /*b320*/  STL.64 [R0+0x1b0], R132 ;  /* 0x0001b08400007387 */ /* 0x010fe80000100a00 */
[----:B---3--:R-:W-:Y:S01]  /*b330*/  STL.64 [R0+0x1a8], R130 ;  /* 0x0001a88200007387 */ /* 0x008fe20000100a00 */
[----:B-1----:R-:W-:Y:S01]  /*b340*/  IMAD.MOV.U32 R100, RZ, RZ, R107 ;  /* 0x000000ffff647224 */ /* 0x002fe200078e006b */
[----:B------:R-:W-:Y:S01]  /*b350*/  PRMT R107, R193, 0x7610, R192 ;  /* 0x00007610c16b7816 */ /* 0x000fe200000000c0 */
[----:B------:R-:W-:Y:S01]  /*b360*/  IMAD.MOV.U32 R101, RZ, RZ, R106 ;  /* 0x000000ffff657224 */ /* 0x000fe200078e006a */
[----:B------:R-:W-:Y:S01]  /*b370*/  PRMT R106, R194, 0x7610, R193 ;  /* 0x00007610c26a7816 */ /* 0x000fe200000000c1 */
[----:B--2---:R-:W-:Y:S04]  /*b380*/  STL.64 [R0+0x1a0], R128 ;  /* 0x0001a08000007387 */ /* 0x004fe80000100a00 */
        /* <DEDUP_REMOVED lines=33> */
[----:B0-----:R-:W-:Y:S01]  /*b5a0*/  IMAD.MOV.U32 R118, RZ, RZ, R133 ;  /* 0x000000ffff767224 */ /* 0x001fe200078e0085 */
[----:B------:R-:W-:-:S02]  /*b5b0*/  MOV R119, R132 ;  /* 0x0000008400777202 */ /* 0x000fc40000000f00 */
[----:B------:R-:W-:Y:S04]  /*b5c0*/  SHFL.DOWN PT, R123, R112, 0x4, 0x1f ;  /* 0x08801f00707b7f89 */ /* 0x000fe800000e0000 */
[----:B------:R0:W-:Y:S04]  /*b5d0*/  STL.64 [R0+0x210], R118 ;  /* 0x0002107600007387 */ /* 0x0001e80000100a00 */
[----:B------:R-:W-:Y:S04]  /*b5e0*/  SHFL.DOWN PT, R122, R113, 0x4, 0x1f ;  /* 0x08801f00717a7f89 */ /* 0x000fe800000e0000 */
[----:B------:R-:W-:Y:S01]  /*b5f0*/  SHFL.DOWN PT, R121, R115, 0x4, 0x1f ;  /* 0x08801f0073797f89 */ /* 0x000fe200000e0000 */
[----:B0-----:R-:W-:-:S03]  /*b600*/  IMAD.MOV.U32 R118, RZ, RZ, R131 ;  /* 0x000000ffff767224 */ /* 0x001fc600078e0083 */
[----:B------:R-:W-:Y:S01]  /*b610*/  SHFL.DOWN PT, R115, R114, 0x4, 0x1f ;  /* 0x08801f0072737f89 */ /* 0x000fe200000e0000 */
[----:B------:R-:W-:Y:S01]  /*b620*/  IMAD.MOV.U32 R119, RZ, RZ, R130 ;  /* 0x000000ffff777224 */ /* 0x000fe200078e0082 */
[----:B------:R-:W0:Y:S04]  /*b630*/  S2R R120, SR_LANEID ;  /* 0x0000000000787919 */ /* 0x000e280000000000 */
[----:B------:R1:W-:Y:S04]  /*b640*/  STL.64 [R0+0x218], R118 ;  /* 0x0002187600007387 */ /* 0x0003e80000100a00 */
[----:B------:R-:W-:Y:S04]  /*b650*/  STL.64 [R0+0x118], R134 ;  /* 0x0001188600007387 */ /* 0x000fe80000100a00 */
[----:B--2---:R-:W-:Y:S01]  /*b660*/  STL.64 [R0+0x120], R136 ;  /* 0x0001208800007387 */ /* 0x004fe20000100a00 */
[----:B-1----:R-:W-:-:S03]  /*b670*/  IMAD.MOV.U32 R118, RZ, RZ, R129 ;  /* 0x000000ffff767224 */ /* 0x002fc600078e0081 */
[----:B---3--:R-:W-:Y:S01]  /*b680*/  STL.64 [R0+0x128], R138 ;  /* 0x0001288a00007387 */ /* 0x008fe20000100a00 */
[----:B------:R-:W-:-:S03]  /*b690*/  IMAD.MOV.U32 R119, RZ, RZ, R128 ;  /* 0x000000ffff777224 */ /* 0x000fc600078e0080 */
        /* <DEDUP_REMOVED lines=23> */
[----:B0-----:R-:W-:Y:S01]  /*b810*/  IMAD.MOV.U32 R119, RZ, RZ, R121 ;  /* 0x000000ffff777224 */ /* 0x001fe200078e0079 */
[----:B------:R-:W-:-:S05]  /*b820*/  MOV R118, R115 ;  /* 0x0000007300767202 */ /* 0x000fca0000000f00 */
        /* <DEDUP_REMOVED lines=110> */
.L_x_274:
        /* <DEDUP_REMOVED lines=16> */
.L_x_273:
        /* <DEDUP_REMOVED lines=11> */
.L_x_254:
        /* <DEDUP_REMOVED lines=12> */
.L_x_255:
[----:B------:R-:W-:Y:S05]  /*c180*/  BSYNC.RELIABLE B2 ;  /* 0x0000000000027941 */ /* 0x000fea0003800100 */
.L_x_253:
[----:B------:R-:W-:-:S05]  /*c190*/  PRMT R7, R7, 0x7632, R7 ;  /* 0x0000763207077816 */ /* 0x000fca0000000007 */
[----:B------:R-:W-:Y:S04]  /*c1a0*/  STL.U16 [R10+0x200], R7 ;  /* 0x000200070a007387 */ /* 0x000fe80000100400 */
[----:B------:R-:W2:Y:S04]  /*c1b0*/  LDL R8, [R3+-0x1fc] ;  /* 0xfffe040003087983 */ /* 0x000ea80000100800 */
[----:B--2---:R-:W-:Y:S04]  /*c1c0*/  STL [R3+-0x200], R8 ;  /* 0xfffe000803007387 */ /* 0x004fe80000100800 */
[----:B------:R2:W-:Y:S04]  /*c1d0*/  STL.U16 [R10+0x202], R4 ;  /* 0x000202040a007387 */ /* 0x0005e80000100400 */
[----:B-----5:R3:W-:Y:S04]  /*c1e0*/  STL [R3+-0x1fc], R6 ;  /* 0xfffe040603007387 */ /* 0x0207e80000100800 */
[----:B--2---:R3:W5:Y:S02]  /*c1f0*/  LDL.U16 R4, [R10+0x200] ;  /* 0x000200000a047983 */ /* 0x0047640000100400 */
.L_x_256:
[----:B------:R-:W-:Y:S05]  /*c200*/  BSYNC.RECONVERGENT B1 ;  /* 0x0000000000017941 */ /* 0x000fea0003800200 */
.L_x_252:
[----:B------:R-:W2:Y:S01]  /*c210*/  LDL.U16 R7, [R10+0x1fe] ;  /* 0x0001fe000a077983 */ /* 0x000ea20000100400 */
[----:B------:R-:W-:Y:S04]  /*c220*/  BSSY.RECONVERGENT B1, `(.L_x_257) ;  /* 0x0000019000017945 */ /* 0x000fe80003800200 */
[----:B------:R-:W-:Y:S01]  /*c230*/  BSSY.RELIABLE B2, `(.L_x_258) ;  /* 0x0000011000027945 */ /* 0x000fe20003800100 */
[----:B--2--5:R-:W-:-:S13]  /*c240*/  HSETP2.GT.AND P1, PT, R4.H0_H0, R7.H0_H0, PT ;  /* 0x2000000704007234 */ /* 0x024fda0003f24800 */
[----:B------:R-:W-:Y:S05]  /*c250*/  @!P1 BRA `(.L_x_259) ;  /* 0x0000000000089947 */ /* 0x000fea0003800000 */
[----:B---3--:R2:W5:Y:S01]  /*c260*/  LDL R6, [R3+-0x204] ;  /* 0xfffdfc0003067983 */ /* 0x0085620000100800 */
[----:B------:R-:W-:Y:S05]  /*c270*/  BRA `(.L_x_260) ;  /* 0x0000000000307947 */ /* 0x000fea0003800000 */
.L_x_259:
        /* <DEDUP_REMOVED lines=12> */
.L_x_260:
[----:B------:R-:W-:Y:S05]  /*c340*/  BSYNC.RELIABLE B2 ;  /* 0x0000000000027941 */ /* 0x000fea0003800100 */
.L_x_258:
[----:B------:R-:W-:Y:S04]  /*c350*/  STL.U16 [R10+0x1fe], R4 ;  /* 0x0001fe040a007387 */ /* 0x000fe80000100400 */
[----:B------:R-:W3:Y:S04]  /*c360*/  LDL R8, [R3+-0x200] ;  /* 0xfffe000003087983 */ /* 0x000ee80000100800 */
[----:B---3--:R-:W-:Y:S04]  /*c370*/  STL [R3+-0x204], R8 ;  /* 0xfffdfc0803007387 */ /* 0x008fe80000100800 */
[----:B------:R3:W-:Y:S04]  /*c380*/  STL.U16 [R10+0x200], R7 ;  /* 0x000200070a007387 */ /* 0x0007e80000100400 */
[----:B-----5:R4:W-:Y:S04]  /*c390*/  STL [R3+-0x200], R6 ;  /* 0xfffe000603007387 */ /* 0x0209e80000100800 */
[----:B---3--:R4:W5:Y:S02]  /*c3a0*/  LDL.U16 R7, [R10+0x1fe] ;  /* 0x0001fe000a077983 */ /* 0x0089640000100400 */
.L_x_261:
[----:B------:R-:W-:Y:S05]  /*c3b0*/  BSYNC.RECONVERGENT B1 ;  /* 0x0000000000017941 */ /* 0x000fea0003800200 */
.L_x_257:
[----:B------:R-:W3:Y:S01]  /*c3c0*/  LDL.U16 R8, [R10+0x1fc] ;  /* 0x0001fc000a087983 */ /* 0x000ee20000100400 */
[----:B------:R-:W-:Y:S04]  /*c3d0*/  BSSY.RECONVERGENT B1, `(.L_x_262) ;  /* 0x0000018000017945 */ /* 0x000fe80003800200 */
[----:B------:R-:W-:Y:S01]  /*c3e0*/  BSSY.RELIABLE B2, `(.L_x_263) ;  /* 0x0000011000027945 */ /* 0x000fe20003800100 */
[----:B---3-5:R-:W-:-:S13]  /*c3f0*/  HSETP2.GT.AND P1, PT, R7.H0_H0, R8.H0_H0, PT ;  /* 0x2000000807007234 */ /* 0x028fda0003f24800 */
[----:B------:R-:W-:Y:S05]  /*c400*/  @!P1 BRA `(.L_x_264) ;  /* 0x0000000000089947 */ /* 0x000fea0003800000 */
[----:B------:R3:W5:Y:S01]  /*c410*/  LDL R4, [R3+-0x208] ;  /* 0xfffdf80003047983 */ /* 0x0007620000100800 */
[----:B------:R-:W-:Y:S05]  /*c420*/  BRA `(.L_x_265) ;  /* 0x0000000000307947 */ /* 0x000fea0003800000 */
.L_x_264:
        /* <DEDUP_REMOVED lines=12> */
.L_x_265:
[----:B------:R-:W-:Y:S05]  /*c4f0*/  BSYNC.RELIABLE B2 ;  /* 0x0000000000027941 */ /* 0x000fea0003800100 */
.L_x_263:
[----:B------:R0:W-:Y:S04]  /*c500*/  STL.U16 [R10+0x1fc], R7 ;  /* 0x0001fc070a007387 */ /* 0x0001e80000100400 */
[----:B----4-:R-:W4:Y:S04]  /*c510*/  LDL R6, [R3+-0x204] ;  /* 0xfffdfc0003067983 */ /* 0x010f280000100800 */
[----:B----4-:R0:W-:Y:S04]  /*c520*/  STL [R3+-0x208], R6 ;  /* 0xfffdf80603007387 */ /* 0x0101e80000100800 */
[----:B------:R0:W-:Y:S04]  /*c530*/  STL.U16 [R10+0x1fe], R8 ;  /* 0x0001fe080a007387 */ /* 0x0001e80000100400 */
[----:B-----5:R0:W-:Y:S02]  /*c540*/  STL [R3+-0x204], R4 ;  /* 0xfffdfc0403007387 */ /* 0x0201e40000100800 */
.L_x_266:
[----:B------:R-:W-:Y:S05]  /*c550*/  BSYNC.RECONVERGENT B1 ;  /* 0x0000000000017941 */ /* 0x000fea0003800200 */
.L_x_262:
        /* <DEDUP_REMOVED lines=13> */
.L_x_270:
        /* <DEDUP_REMOVED lines=12> */
.L_x_271:
[----:B------:R-:W-:Y:S05]  /*c6f0*/  BSYNC.RELIABLE B2 ;  /* 0x0000000000027941 */ /* 0x000fea0003800100 */
.L_x_269:
[----:B------:R4:W-:Y:S04]  /*c700*/  STL.U16 [R7+0x200], R8 ;  /* 0x0002000807007387 */ /* 0x0009e80000100400 */
[----:B------:R-:W2:Y:S04]  /*c710*/  LDL R9, [R3+-0x208] ;  /* 0xfffdf80003097983 */ /* 0x000ea80000100800 */
[----:B--2---:R4:W-:Y:S04]  /*c720*/  STL [R4], R9 ;  /* 0x0000000904007387 */ /* 0x0049e80000100800 */
[----:B------:R4:W-:Y:S04]  /*c730*/  STL.U16 [R10+0x1fc], R11 ;  /* 0x0001fc0b0a007387 */ /* 0x0009e80000100400 */
[----:B-----5:R4:W-:Y:S02]  /*c740*/  STL [R3+-0x208], R6 ;  /* 0xfffdf80603007387 */ /* 0x0209e40000100800 */
.L_x_272:
[----:B------:R-:W-:Y:S05]  /*c750*/  BSYNC.RECONVERGENT B1 ;  /* 0x0000000000017941 */ /* 0x000fea0003800200 */
.L_x_268:
[----:B------:R-:W-:Y:S01]  /*c760*/  VIADD R2, R2, 0xfffffffc ;  /* 0xfffffffc02027836 */ /* 0x000fe20000000000 */
[----:B------:R-:W-:Y:S06]  /*c770*/  BRA `(.L_x_273) ;  /* 0xfffffff800247947 */ /* 0x000fec000383ffff */
.L_x_267:
        /* <DEDUP_REMOVED lines=162> */
.L_x_251:
[----:B------:R-:W-:Y:S05]  /*d1a0*/  BSYNC.RECONVERGENT B0 ;  /* 0x0000000000007941 */ /* 0x000fea0003800200 */
.L_x_250:
        /* <DEDUP_REMOVED lines=95> */
[----:B-1----:R-:W-:Y:S01]  /*d7a0*/  IMAD.MOV.U32 R116, RZ, RZ, R203 ;  /* 0x000000ffff747224 */ /* 0x002fe200078e00cb */
[----:B------:R-:W-:Y:S01]  /*d7b0*/  MOV R117, R206 ;  /* 0x000000ce00757202 */ /* 0x000fe20000000f00 */
[----:B--2---:R-:W-:Y:S01]  /*d7c0*/  IMAD.MOV.U32 R119, RZ, RZ, R202 ;  /* 0x000000ffff777224 */ /* 0x004fe200078e00ca */
[----:B------:R-:W-:Y:S01]  /*d7d0*/  STL.64 [R0+0x10], R102 ;  /* 0x0000106600007387 */ /* 0x000fe20000100a00 */
[----:B------:R-:W-:-:S02]  /*d7e0*/  IMAD.MOV.U32 R118, RZ, RZ, R204 ;  /* 0x000000ffff767224 */ /* 0x000fc400078e00cc */
[----:B---3--:R-:W-:Y:S01]  /*d7f0*/  IMAD.MOV.U32 R115, RZ, RZ, R207 ;  /* 0x000000ffff737224 */ /* 0x008fe200078e00cf */
[----:B------:R-:W-:Y:S04]  /*d800*/  STL.64 [R0+0x28], R108 ;  /* 0x0000286c00007387 */ /* 0x000fe80000100a00 */
        /* <DEDUP_REMOVED lines=42> */
[----:B------:R-:W-:Y:S04]  /*dab0*/  SHFL.DOWN PT, R114, R114, 0x8, 0x1f ;  /* 0x09001f0072727f89 */ /* 0x000fe800000e0000 */
[----:B------:R3:W-:Y:S04]  /*dac0*/  STL.64 [R0+0x250], R100 ;  /* 0x0002506400007387 */ /* 0x0007e80000100a00 */
[----:B----4-:R-:W-:Y:S04]  /*dad0*/  STL.64 [R0+0x148], R106 ;  /* 0x0001486a00007387 */ /* 0x010fe80000100a00 */
[----:B------:R-:W-:Y:S01]  /*dae0*/  STL.64 [R0+0x160], R112 ;  /* 0x0001607000007387 */ /* 0x000fe20000100a00 */
[----:B---3--:R-:W-:-:S03]  /*daf0*/  IMAD.MOV.U32 R100, RZ, RZ, R121 ;  /* 0x000000ffff647224 */ /* 0x008fc600078e0079 */
[----:B------:R-:W-:Y:S01]  /*db00*/  SHFL.DOWN PT, R106, R176, 0x8, 0x1f ;  /* 0x09001f00b06a7f89 */ /* 0x000fe200000e0000 */
[----:B------:R-:W-:-:S03]  /*db10*/  IMAD.MOV.U32 R101, RZ, RZ, R120 ;  /* 0x000000ffff657224 */ /* 0x000fc600078e0078 */
[----:B------:R-:W3:Y:S04]  /*db20*/  SHFL.DOWN PT, R107, R177, 0x8, 0x1f ;  /* 0x09001f00b16b7f89 */ /* 0x000ee800000e0000 */
[----:B------:R-:W-:Y:S04]  /*db30*/  SHFL.DOWN PT, R112, R182, 0x8, 0x1f ;  /* 0x09001f00b6707f89 */ /* 0x000fe800000e0000 */
[----:B------:R-:W4:Y:S04]  /*db40*/  SHFL.DOWN PT, R113, R183, 0x8, 0x1f ;  /* 0x09001f00b7717f89 */ /* 0x000f2800000e0000 */
[----:B------:R1:W-:Y:S04]  /*db50*/  STL.64 [R0+0x258], R100 ;  /* 0x0002586400007387 */ /* 0x0003e80000100a00 */
[----:B0-----:R-:W-:Y:S04]  /*db60*/  STL.64 [R0+0x140], R104 ;  /* 0x0001406800007387 */ /* 0x001fe80000100a00 */
[----:B------:R-:W-:Y:S01]  /*db70*/  STL.64 [R0+0x158], R110 ;  /* 0x0001586e00007387 */ /* 0x000fe20000100a00 */
[----:B-1----:R-:W-:Y:S01]  /*db80*/  MOV R100, R119 ;  /* 0x0000007700647202 */ /* 0x002fe20000000f00 */
[----:B------:R-:W-:-:S02]  /*db90*/  IMAD.MOV.U32 R101, RZ, RZ, R118 ;  /* 0x000000ffff657224 */ /* 0x000fc400078e0076 */
[----:B------:R-:W-:Y:S04]  /*dba0*/  SHFL.DOWN PT, R104, R174, 0x8, 0x1f ;  /* 0x09001f00ae687f89 */ /* 0x000fe800000e0000 */
[----:B------:R-:W0:Y:S04]  /*dbb0*/  SHFL.DOWN PT, R105, R175, 0x8, 0x1f ;  /* 0x09001f00af697f89 */ /* 0x000e2800000e0000 */
        /* <DEDUP_REMOVED lines=13> */
[----:B------:R3:W-:Y:S01]  /*dc90*/  STL.64 [R0+0x1e8], R106 ;  /* 0x0001e86a00007387 */ /* 0x0007e20000100a00 */
[----:B------:R-:W-:-:S03]  /*dca0*/  IMAD.MOV.U32 R101, RZ, RZ, R114 ;  /* 0x000000ffff657224 */ /* 0x000fc600078e0072 */
[----:B----4-:R4:W-:Y:S04]  /*dcb0*/  STL.64 [R0+0x200], R112 ;  /* 0x0002007000007387 */ /* 0x0109e80000100a00 */
[----:B------:R2:W-:Y:S01]  /*dcc0*/  STL.64 [R0+0x270], R100 ;  /* 0x0002706400007387 */ /* 0x0005e20000100a00 */
[----:B---3--:R-:W-:-:S03]  /*dcd0*/  IMAD.MOV.U32 R106, RZ, RZ, R215 ;  /* 0x000000ffff6a7224 */ /* 0x008fc600078e00d7 */
[----:B0-----:R0:W-:Y:S01]  /*dce0*/  STL.64 [R0+0x1e0], R104 ;  /* 0x0001e06800007387 */ /* 0x0011e20000100a00 */
[----:B------:R-:W-:Y:S02]  /*dcf0*/  IMAD.MOV.U32 R107, RZ, RZ, R224 ;  /* 0x000000ffff6b7224 */ /* 0x000fe400078e00e0 */
[----:B----4-:R-:W-:Y:S01]  /*dd00*/  IMAD.MOV.U32 R112, RZ, RZ, R214 ;  /* 0x000000ffff707224 */ /* 0x010fe200078e00d6 */
[----:B-1----:R1:W-:Y:S01]  /*dd10*/  STL.64 [R0+0x1f8], R110 ;  /* 0x0001f86e00007387 */ /* 0x0023e20000100a00 */
[----:B--2---:R-:W-:-:S03]  /*dd20*/  IMAD.MOV.U32 R100, RZ, RZ, R212 ;  /* 0x000000ffff647224 */ /* 0x004fc600078e00d4 */
[----:B------:R-:W-:Y:S01]  /*dd30*/  SHFL.DOWN PT, R117, R112, 0x8, 0x1f ;  /* 0x09001f0070757f89 */ /* 0x000fe200000e0000 */
[----:B------:R-:W-:-:S03]  /*dd40*/  IMAD.MOV.U32 R101, RZ, RZ, R213 ;  /* 0x000000ffff657224 */ /* 0x000fc600078e00d5 */
[----:B------:R2:W-:Y:S01]  /*dd50*/  SHFL.DOWN PT, R116, R106, 0x8, 0x1f ;  /* 0x09001f006a747f89 */ /* 0x0005e200000e0000 */
[----:B0-----:R-:W-:Y:S02]  /*dd60*/  IMAD.MOV.U32 R105, RZ, RZ, R217 ;  /* 0x000000ffff697224 */ /* 0x001fe400078e00d9 */
[----:B------:R-:W-:Y:S01]  /*dd70*/  IMAD.MOV.U32 R104, RZ, RZ, R219 ;  /* 0x000000ffff687224 */ /* 0x000fe200078e00db */
[----:B------:R-:W-:Y:S01]  /*dd80*/  SHFL.DOWN PT, R100, R100, 0x8, 0x1f ;  /* 0x09001f0064647f89 */ /* 0x000fe200000e0000 */
[----:B-1----:R-:W-:Y:S01]  /*dd90*/  IMAD.MOV.U32 R111, RZ, RZ, R216 ;  /* 0x000000ffff6f7224 */ /* 0x002fe200078e00d8 */
[----:B------:R-:W-:Y:S02]  /*dda0*/  MOV R110, R218 ;  /* 0x000000da006e7202 */ /* 0x000fe40000000f00 */
[----:B------:R-:W0:Y:S01]  /*ddb0*/  SHFL.DOWN PT, R101, R101, 0x8, 0x1f ;  /* 0x09001f0065657f89 */ /* 0x000e2200000e0000 */
[----:B--2---:R-:W-:-:S03]  /*ddc0*/  IMAD.MOV.U32 R106, RZ, RZ, R225 ;  /* 0x000000ffff6a7224 */ /* 0x004fc600078e00e1 */
[----:B------:R-:W1:Y:S04]  /*ddd0*/  SHFL.DOWN PT, R115, R111, 0x8, 0x1f ;  /* 0x09001f006f737f89 */ /* 0x000e6800000e0000 */
[----:B------:R2:W3:Y:S04]  /*dde0*/  SHFL.DOWN PT, R114, R105, 0x8, 0x1f ;  /* 0x09001f0069727f89 */ /* 0x0004e800000e0000 */
[----:B------:R4:W-:Y:S04]  /*ddf0*/  STL.64 [R0+0x1d8], R102 ;  /* 0x0001d86600007387 */ /* 0x0009e80000100a00 */
[----:B------:R1:W-:Y:S01]  /*de00*/  STL.64 [R0+0x1f0], R108 ;  /* 0x0001f06c00007387 */ /* 0x0003e20000100a00 */
[----:B--2---:R-:W-:-:S03]  /*de10*/  IMAD.MOV.U32 R105, RZ, RZ, R226 ;  /* 0x000000ffff697224 */ /* 0x004fc600078e00e2 */
[----:B------:R-:W2:Y:S04]  /*de20*/  SHFL.DOWN PT, R113, R110, 0x8, 0x1f ;  /* 0x09001f006e717f89 */ /* 0x000ea800000e0000 */
[----:B------:R3:W2:Y:S01]  /*de30*/  SHFL.DOWN PT, R112, R104, 0x8, 0x1f ;  /* 0x09001f0068707f89 */ /* 0x0006a200000e0000 */
[----:B----4-:R-:W-:Y:S02]  /*de40*/  IMAD.MOV.U32 R103, RZ, RZ, R221 ;  /* 0x000000ffff677224 */ /* 0x010fe400078e00dd */
[----:B------:R-:W-:Y:S01]  /*de50*/  IMAD.MOV.U32 R102, RZ, RZ, R223 ;  /* 0x000000ffff667224 */ /* 0x000fe200078e00df */
[----:B0-----:R0:W-:Y:S01]  /*de60*/  STL.64 [R0+0x278], R100 ;  /* 0x0002786400007387 */ /* 0x0011e20000100a00 */
[----:B-1----:R-:W-:Y:S02]  /*de70*/  IMAD.MOV.U32 R109, RZ, RZ, R220 ;  /* 0x000000ffff6d7224 */ /* 0x002fe400078e00dc */
[----:B------:R-:W-:Y:S01]  /*de80*/  IMAD.MOV.U32 R108, RZ, RZ, R222 ;  /* 0x000000ffff6c7224 */ /* 0x000fe200078e00de */
[----:B------:R1:W-:Y:S01]  /*de90*/  SHFL.DOWN PT, R110, R103, 0x8, 0x1f ;  /* 0x09001f00676e7f89 */ /* 0x0003e200000e0000 */
[----:B---3--:R-:W-:-:S03]  /*dea0*/  IMAD.MOV.U32 R104, RZ, RZ, R227 ;  /* 0x000000ffff687224 */ /* 0x008fc600078e00e3 */
[----:B------:R-:W3:Y:S04]  /*deb0*/  SHFL.DOWN PT, R111, R109, 0x8, 0x1f ;  /* 0x09001f006d6f7f89 */ /* 0x000ee800000e0000 */
[----:B------:R-:W4:Y:S01]  /*dec0*/  SHFL.DOWN PT, R109, R108, 0x8, 0x1f ;  /* 0x09001f006c6d7f89 */ /* 0x000f2200000e0000 */
[----:B0-----:R-:W-:Y:S01]  /*ded0*/  MOV R100, R117 ;  /* 0x0000007500647202 */ /* 0x001fe20000000f00 */
[----:B------:R-:W-:Y:S02]  /*dee0*/  IMAD.MOV.U32 R101, RZ, RZ, R116 ;  /* 0x000000ffff657224 */ /* 0x000fe400078e0074 */
[----:B------:R0:W4:Y:S01]  /*def0*/  SHFL.DOWN PT, R108, R102, 0x8, 0x1f ;  /* 0x09001f00666c7f89 */ /* 0x00012200000e0000 */
[----:B-1----:R-:W-:-:S03]  /*df00*/  IMAD.MOV.U32 R103, RZ, RZ, R228 ;  /* 0x000000ffff677224 */ /* 0x002fc600078e00e4 */
[----:B------:R1:W-:Y:S04]  /*df10*/  STL.64 [R0+0x280], R100 ;  /* 0x0002806400007387 */ /* 0x0003e80000100a00 */
[----:B------:R-:W4:Y:S01]  /*df20*/  SHFL.DOWN PT, R107, R107, 0x8, 0x1f ;  /* 0x09001f006b6b7f89 */ /* 0x000f2200000e0000 */
[----:B0-----:R-:W-:-:S03]  /*df30*/  IMAD.MOV.U32 R102, RZ, RZ, R229 ;  /* 0x000000ffff667224 */ /* 0x001fc600078e00e5 */
[----:B------:R-:W0:Y:S01]  /*df40*/  SHFL.DOWN PT, R106, R106, 0x8, 0x1f ;  /* 0x09001f006a6a7f89 */ /* 0x000e2200000e0000 */
[----:B-1----:R-:W-:-:S03]  /*df50*/  IMAD.MOV.U32 R100, RZ, RZ, R115 ;  /* 0x000000ffff647224 */ /* 0x002fc600078e0073 */
[----:B------:R-:W-:Y:S01]  /*df60*/  SHFL.DOWN PT, R105, R105, 0x8, 0x1f ;  /* 0x09001f0069697f89 */ /* 0x000fe200000e0000 */
[----:B------:R-:W-:-:S03]  /*df70*/  IMAD.MOV.U32 R101, RZ, RZ, R114 ;  /* 0x000000ffff657224 */ /* 0x000fc600078e0072 */
[----:B------:R-:W-:Y:S04]  /*df80*/  SHFL.DOWN PT, R104, R104, 0x8, 0x1f ;  /* 0x09001f0068687f89 */ /* 0x000fe800000e0000 */
[----:B------:R2:W-:Y:S04]  /*df90*/  STL.64 [R0+0x288], R100 ;  /* 0x0002886400007387 */ /* 0x0005e80000100a00 */
[----:B------:R-:W-:Y:S04]  /*dfa0*/  SHFL.DOWN PT, R103, R103, 0x8, 0x1f ;  /* 0x09001f0067677f89 */ /* 0x000fe800000e0000 */
[----:B------:R-:W-:Y:S01]  /*dfb0*/  SHFL.DOWN PT, R102, R102, 0x8, 0x1f ;  /* 0x09001f0066667f89 */ /* 0x000fe200000e0000 */
[----:B--2---:R-:W-:-:S03]  /*dfc0*/  IMAD.MOV.U32 R100, RZ, RZ, R113 ;  /* 0x000000ffff647224 */ /* 0x004fc600078e0071 */
[----:B------:R-:W-:Y:S01]  /*dfd0*/  SHFL.DOWN PT, R132, R76, 0x8, 0x1f ;  /* 0x09001f004c847f89 */ /* 0x000fe200000e0000 */
[----:B------:R-:W-:Y:S02]  /*dfe0*/  IMAD.MOV.U32 R101, RZ, RZ, R112 ;  /* 0x000000ffff657224 */ /* 0x000fe400078e0070 */
[----:B------:R-:W-:Y:S01]  /*dff0*/  IMAD.MOV.U32 R112, RZ, RZ, R232 ;  /* 0x000000ffff707224 */ /* 0x000fe200078e00e8 */
[----:B------:R-:W1:Y:S04]  /*e000*/  SHFL.DOWN PT, R133, R77, 0x8, 0x1f ;  /* 0x09001f004d857f89 */ /* 0x000e6800000e0000 */
[----:B------:R3:W-:Y:S04]  /*e010*/  STL.64 [R0+0x290], R100 ;  /* 0x0002906400007387 */ /* 0x0007e80000100a00 */
[----:B------:R-:W-:Y:S04]  /*e020*/  SHFL.DOWN PT, R117, R112, 0x8, 0x1f ;  /* 0x09001f0070757f89 */ /* 0x000fe800000e0000 */
[----:B------:R-:W-:Y:S01]  /*e030*/  SHFL.DOWN PT, R130, R78, 0x8, 0x1f ;  /* 0x09001f004e827f89 */ /* 0x000fe200000e0000 */
[----:B---3--:R-:W-:-:S03]  /*e040*/  IMAD.MOV.U32 R100, RZ, RZ, R111 ;  /* 0x000000ffff647224 */ /* 0x008fc600078e006f */
[----:B------:R-:W2:Y:S01]  /*e050*/  SHFL.DOWN PT, R131, R79, 0x8, 0x1f ;  /* 0x09001f004f837f89 */ /* 0x000ea200000e0000 */
[----:B------:R-:W-:Y:S02]  /*e060*/  IMAD.MOV.U32 R101, RZ, RZ, R110 ;  /* 0x000000ffff657224 */ /* 0x000fe400078e006e */
[----:B------:R-:W-:Y:S01]  /*e070*/  IMAD.MOV.U32 R111, RZ, RZ, R234 ;  /* 0x000000ffff6f7224 */ /* 0x000fe200078e00ea */
[----:B------:R-:W-:Y:S01]  /*e080*/  SHFL.DOWN PT, R128, R80, 0x8, 0x1f ;  /* 0x09001f0050807f89 */ /* 0x000fe200000e0000 */
[----:B------:R-:W-:-:S03]  /*e090*/  IMAD.MOV.U32 R110, RZ, RZ, R236 ;  /* 0x000000ffff6e7224 */ /* 0x000fc600078e00ec */
[----:B------:R4:W-:Y:S04]  /*e0a0*/  STL.64 [R0+0x298], R100 ;  /* 0x0002986400007387 */ /* 0x0009e80000100a00 */
[----:B------:R-:W-:Y:S04]  /*e0b0*/  SHFL.DOWN PT, R115, R111, 0x8, 0x1f ;  /* 0x09001f006f737f89 */ /* 0x000fe800000e0000 */
[----:B------:R-:W-:Y:S01]  /*e0c0*/  SHFL.DOWN PT, R113, R110, 0x8, 0x1f ;  /* 0x09001f006e717f89 */ /* 0x000fe200000e0000 */
[----:B----4-:R-:W-:-:S03]  /*e0d0*/  IMAD.MOV.U32 R100, RZ, RZ, R109 ;  /* 0x000000ffff647224 */ /* 0x010fc600078e006d */
[----:B------:R-:W3:Y:S01]  /*e0e0*/  SHFL.DOWN PT, R129, R81, 0x8, 0x1f ;  /* 0x09001f0051817f89 */ /* 0x000ee200000e0000 */
        /* <DEDUP_REMOVED lines=8> */
[----:B------:R-:W-:Y:S01]  /*e170*/  SHFL.DOWN PT, R109, R108, 0x8, 0x1f ;  /* 0x09001f006c6d7f89 */ /* 0x000fe200000e0000 */
[----:B0-----:R-:W-:Y:S02]  /*e180*/  IMAD.MOV.U32 R101, RZ, RZ, R106 ;  /* 0x000000ffff657224 */ /* 0x001fe400078e006a */
[----:B------:R-:W-:Y:S01]  /*e190*/  IMAD.MOV.U32 R106, RZ, RZ, R233 ;  /* 0x000000ffff6a7224 */ /* 0x000fe200078e00e9 */
[----:B-1----:R-:W-:Y:S01]  /*e1a0*/  STL.64 [R0+0x88], R132 ;  /* 0x0000888400007387 */ /* 0x002fe20000100a00 */
[----:B------:R-:W-:-:S03]  /*e1b0*/  IMAD.MOV.U32 R107, RZ, RZ, R242 ;  /* 0x000000ffff6b7224 */ /* 0x000fc600078e00f2 */
[----:B------:R0:W-:Y:S04]  /*e1c0*/  STL.64 [R0+0x2a8], R100 ;  /* 0x0002a86400007387 */ /* 0x0001e80000100a00 */
[----:B------:R1:W-:Y:S04]  /*e1d0*/  SHFL.DOWN PT, R116, R106, 0x8, 0x1f ;  /* 0x09001f006a747f89 */ /* 0x0003e800000e0000 */
[----:B------:R-:W-:Y:S01]  /*e1e0*/  SHFL.DOWN PT, R132, R42, 0x8, 0x1f ;  /* 0x09001f002a847f89 */ /* 0x000fe200000e0000 */
[----:B0-----:R-:W-:Y:S01]  /*e1f0*/  MOV R100, R105 ;  /* 0x0000006900647202 */ /* 0x001fe20000000f00 */
[----:B------:R-:W-:Y:S01]  /*e200*/  IMAD.MOV.U32 R101, RZ, RZ, R104 ;  /* 0x000000ffff657224 */ /* 0x000fe200078e0068 */
[----:B------:R-:W-:Y:S01]  /*e210*/  MOV R104, R237 ;  /* 0x000000ed00687202 */ /* 0x000fe20000000f00 */
[----:B------:R-:W-:Y:S01]  /*e220*/  IMAD.MOV.U32 R105, RZ, RZ, R235 ;  /* 0x000000ffff697224 */ /* 0x000fe200078e00eb */
[----:B------:R-:W-:Y:S01]  /*e230*/  SHFL.DOWN PT, R133, R43, 0x8, 0x1f ;  /* 0x09001f002b857f89 */ /* 0x000fe200000e0000 */
[----:B-1----:R-:W-:-:S03]  /*e240*/  IMAD.MOV.U32 R106, RZ, RZ, R243 ;  /* 0x000000ffff6a7224 */ /* 0x002fc600078e00f3 */
[----:B------:R0:W-:Y:S04]  /*e250*/  STL.64 [R0+0x2b0], R100 ;  /* 0x0002b06400007387 */ /* 0x0001e80000100a00 */
[----:B------:R1:W-:Y:S04]  /*e260*/  SHFL.DOWN PT, R114, R105, 0x8, 0x1f ;  /* 0x09001f0069727f89 */ /* 0x0003e800000e0000 */
[----:B------:R4:W-:Y:S01]  /*e270*/  SHFL.DOWN PT, R112, R104, 0x8, 0x1f ;  /* 0x09001f0068707f89 */ /* 0x0009e200000e0000 */
[----:B0-----:R-:W-:-:S03]  /*e280*/  IMAD.MOV.U32 R100, RZ, RZ, R103 ;  /* 0x000000ffff647224 */ /* 0x001fc600078e0067 */
[----:B------:R-:W-:Y:S01]  /*e290*/  SHFL.DOWN PT, R107, R107, 0x8, 0x1f ;  /* 0x09001f006b6b7f89 */ /* 0x000fe200000e0000 */
[----:B------:R-:W-:Y:S02]  /*e2a0*/  IMAD.MOV.U32 R101, RZ, RZ, R102 ;  /* 0x000000ffff657224 */ /* 0x000fe400078e0066 */
[----:B------:R-:W-:Y:S01]  /*e2b0*/  IMAD.MOV.U32 R103, RZ, RZ, R239 ;  /* 0x000000ffff677224 */ /* 0x000fe200078e00ef */
[----:B------:R-:W-:Y:S01]  /*e2c0*/  SHFL.DOWN PT, R106, R106, 0x8, 0x1f ;  /* 0x09001f006a6a7f89 */ /* 0x000fe200000e0000 */
[----:B------:R-:W-:Y:S02]  /*e2d0*/  IMAD.MOV.U32 R102, RZ, RZ, R241 ;  /* 0x000000ffff667224 */ /* 0x000fe400078e00f1 */
[----:B-1----:R-:W-:Y:S01]  /*e2e0*/  IMAD.MOV.U32 R105, RZ, RZ, R244 ;  /* 0x000000ffff697224 */ /* 0x002fe200078e00f4 */
[----:B------:R0:W-:Y:S01]  /*e2f0*/  STL.64 [R0+0x2b8], R100 ;  /* 0x0002b86400007387 */ /* 0x0001e20000100a00 */
[----:B----4-:R-:W-:-:S03]  /*e300*/  IMAD.MOV.U32 R104, RZ, RZ, R245 ;  /* 0x000000ffff687224 */ /* 0x010fc600078e00f5 */
[----:B------:R1:W-:Y:S04]  /*e310*/  SHFL.DOWN PT, R110, R103, 0x8, 0x1f ;  /* 0x09001f00676e7f89 */ /* 0x0003e800000e0000 */
[----:B------:R4:W-:Y:S01]  /*e320*/  SHFL.DOWN PT, R108, R102, 0x8, 0x1f ;  /* 0x09001f00666c7f89 */ /* 0x0009e200000e0000 */
[----:B0-----:R-:W-:-:S03]  /*e330*/  IMAD.MOV.U32 R100, RZ, RZ, R230 ;  /* 0x000000ffff647224 */ /* 0x001fc600078e00e6 */
[----:B--2---:R-:W-:Y:S01]  /*e340*/  STL.64 [R0+0x80], R130 ;  /* 0x0000808200007387 */ /* 0x004fe20000100a00 */
[----:B------:R-:W-:Y:S02]  /*e350*/  IMAD.MOV.U32 R101, RZ, RZ, R231 ;  /* 0x000000ffff657224 */ /* 0x000fe400078e00e7 */
[----:B-1----:R-:W-:Y:S01]  /*e360*/  IMAD.MOV.U32 R103, RZ, RZ, R246 ;  /* 0x000000ffff677224 */ /* 0x002fe200078e00f6 */
[----:B------:R-:W-:Y:S01]  /*e370*/  SHFL.DOWN PT, R130, R44, 0x8, 0x1f ;  /* 0x09001f002c827f89 */ /* 0x000fe200000e0000 */
[----:B----4-:R-:W-:-:S03]  /*e380*/  IMAD.MOV.U32 R102, RZ, RZ, R247 ;  /* 0x000000ffff667224 */ /* 0x010fc600078e00f7 */
[----:B------:R-:W-:Y:S04]  /*e390*/  SHFL.DOWN PT, R100, R100, 0x8, 0x1f ;  /* 0x09001f0064647f89 */ /* 0x000fe800000e0000 */
[----:B------:R-:W0:Y:S04]  /*e3a0*/  SHFL.DOWN PT, R101, R101, 0x8, 0x1f ;  /* 0x09001f0065657f89 */ /* 0x000e2800000e0000 */
[----:B------:R-:W1:Y:S04]  /*e3b0*/  SHFL.DOWN PT, R131, R45, 0x8, 0x1f ;  /* 0x09001f002d837f89 */ /* 0x000e6800000e0000 */
[----:B------:R-:W-:Y:S04]  /*e3c0*/  SHFL.DOWN PT, R105, R105, 0x8, 0x1f ;  /* 0x09001f0069697f89 */ /* 0x000fe800000e0000 */
[----:B------:R-:W-:Y:S04]  /*e3d0*/  SHFL.DOWN PT, R104, R104, 0x8, 0x1f ;  /* 0x09001f0068687f89 */ /* 0x000fe800000e0000 */
[----:B---3--:R-:W-:Y:S04]  /*e3e0*/  STL.64 [R0+0x78], R128 ;  /* 0x0000788000007387 */ /* 0x008fe80000100a00 */
[----:B------:R-:W-:Y:S04]  /*e3f0*/  SHFL.DOWN PT, R128, R46, 0x8, 0x1f ;  /* 0x09001f002e807f89 */ /* 0x000fe800000e0000 */
[----:B0-----:R0:W-:Y:S04]  /*e400*/  STL.64 [R0+0x2c0], R100 ;  /* 0x0002c06400007387 */ /* 0x0011e80000100a00 */
[----:B------:R-:W2:Y:S04]  /*e410*/  SHFL.DOWN PT, R129, R47, 0x8, 0x1f ;  /* 0x09001f002f817f89 */ /* 0x000ea800000e0000 */
[----:B------:R-:W-:Y:S01]  /*e420*/  SHFL.DOWN PT, R103, R103, 0x8, 0x1f ;  /* 0x09001f0067677f89 */ /* 0x000fe200000e0000 */
[----:B0-----:R-:W-:Y:S01]  /*e430*/  MOV R100, R117 ;  /* 0x0000007500647202 */ /* 0x001fe20000000f00 */
[----:B------:R-:W-:-:S02]  /*e440*/  IMAD.MOV.U32 R101, RZ, RZ, R116 ;  /* 0x000000ffff657224 */ /* 0x000fc400078e0074 */
        /* <DEDUP_REMOVED lines=31> */
[----:B--2---:R-:W-:-:S03]  /*e640*/  IMAD.MOV.U32 R100, RZ, RZ, R109 ;  /* 0x000000ffff647224 */ /* 0x004fc600078e006d */
[----:B------:R-:W0:Y:S01]  /*e650*/  SHFL.DOWN PT, R127, R7, 0x8, 0x1f ;  /* 0x09001f00077f7f89 */ /* 0x000e2200000e0000 */
[----:B------:R-:W-:Y:S01]  /*e660*/  IMAD.MOV.U32 R101, RZ, RZ, R108 ;  /* 0x000000ffff657224 */ /* 0x000fe200078e006c */
[----:B------:R-:W-:Y:S02]  /*e670*/  PRMT R108, R192, 0x7610, R191 ;  /* 0x00007610c06c7816 */ /* 0x000fe400000000bf */
[----:B----4-:R-:W-:Y:S01]  /*e680*/  STL.64 [R0+0x1b0], R132 ;  /* 0x0001b08400007387 */ /* 0x010fe20000100a00 */
[----:B------:R-:W-:-:S03]  /*e690*/  PRMT R109, R191, 0x7610, R190 ;  /* 0x00007610bf6d7816 */ /* 0x000fc600000000be */
[----:B------:R2:W-:Y:S04]  /*e6a0*/  STL.64 [R0+0x2e8], R100 ;  /* 0x0002e86400007387 */ /* 0x0005e80000100a00 */
[----:B---3--:R-:W-:Y:S04]  /*e6b0*/  STL.64 [R0+0x1a8], R130 ;  /* 0x0001a88200007387 */ /* 0x008fe80000100a00 */
[----:B-1----:R-:W-:Y:S01]  /*e6c0*/  STL.64 [R0+0x1a0], R128 ;  /* 0x0001a08000007387 */ /* 0x002fe20000100a00 */
[----:B--2---:R-:W-:Y:S01]  /*e6d0*/  IMAD.MOV.U32 R100, RZ, RZ, R107 ;  /* 0x000000ffff647224 */ /* 0x004fe200078e006b */
[----:B------:R-:W-:-:S02]  /*e6e0*/  MOV R101, R106 ;  /* 0x0000006a00657202 */ /* 0x000fc40000000f00 */
[----:B------:R-:W-:Y:S01]  /*e6f0*/  SHFL.DOWN PT, R134, R40, 0x8, 0x1f ;  /* 0x09001f0028867f89 */ /* 0x000fe200000e0000 */
[----:B------:R-:W-:Y:S02]  /*e700*/  PRMT R106, R194, 0x7610, R193 ;  /* 0x00007610c26a7816 */ /* 0x000fe400000000c1 */
[----:B------:R-:W-:Y:S01]  /*e710*/  PRMT R107, R193, 0x7610, R192 ;  /* 0x00007610c16b7816 */ /* 0x000fe200000000c0 */
        /* <DEDUP_REMOVED lines=24> */
[----:B------:R-:W-:Y:S04]  /*e8a0*/  SHFL.DOWN PT, R138, R36, 0x8, 0x1f ;  /* 0x09001f00248a7f89 */ /* 0x000fe800000e0000 */
[----:B------:R-:W2:Y:S04]  /*e8b0*/  SHFL.DOWN PT, R139, R37, 0x8, 0x1f ;  /* 0x09001f00258b7f89 */ /* 0x000ea800000e0000 */
        /* <DEDUP_REMOVED lines=18> */
[----:B------:R-:W-:Y:S04]  /*e9e0*/  STL.64 [R0+0x120], R136 ;  /* 0x0001208800007387 */ /* 0x000fe80000100a00 */
[----:B--2---:R-:W-:Y:S01]  /*e9f0*/  STL.64 [R0+0x128], R138 ;  /* 0x0001288a00007387 */ /* 0x004fe20000100a00 */
[----:B-1----:R-:W-:-:S03]  /*ea00*/  IMAD.MOV.U32 R118, RZ, RZ, R129 ;  /* 0x000000ffff767224 */ /* 0x002fc600078e0081 */
[----:B------:R-:W-:Y:S01]  /*ea10*/  SHFL.DOWN PT, R134, R164, 0x8, 0x1f ;  /* 0x09001f00a4867f89 */ /* 0x000fe200000e0000 */
[----:B------:R-:W-:-:S03]  /*ea20*/  IMAD.MOV.U32 R119, RZ, RZ, R128 ;  /* 0x000000ffff777224 */ /* 0x000fc600078e0080 */
        /* <DEDUP_REMOVED lines=11> */
[----:B----4-:R-:W-:Y:S01]  /*eae0*/  MOV R118, R127 ;  /* 0x0000007f00767202 */ /* 0x010fe20000000f00 */
[----:B------:R-:W-:-:S02]  /*eaf0*/  IMAD.MOV.U32 R119, RZ, RZ, R126 ;  /* 0x000000ffff777224 */ /* 0x000fc400078e007e */
[----:B--2---:R-:W-:Y:S04]  /*eb00*/  STL.64 [R0+0x1c8], R138 ;  /* 0x0001c88a00007387 */ /* 0x004fe80000100a00 */
        /* <DEDUP_REMOVED lines=120> */
.L_x_299:
        /* <DEDUP_REMOVED lines=12> */
[----:B------:R-:W-:-:S12]  /*f350*/  HFMA2 R2, -RZ, RZ, 0, 7.51018524169921875e-06 ;  /* 0x0000007eff027431 */ /* 0x000fd800000001ff */
[----:B------:R1:W-:Y:S04]  /*f360*/  @!P0 STL.U16 [R1+0x2fe], R3 ;  /* 0x0002fe0301008387 */ /* 0x0003e80000100400 */
[----:B------:R1:W-:Y:S01]  /*f370*/  @!P0 STL [R1+0x1fc], R4 ;  /* 0x0001fc0401008387 */ /* 0x0003e20000100800 */
[----:B------:R-:W-:-:S13]  /*f380*/  ISETP.NE.AND P0, PT, R5, 0x80, PT ;  /* 0x000000800500780c */ /* 0x000fda0003f05270 */
.L_x_298:
        /* <DEDUP_REMOVED lines=11> */
.L_x_279:
        /* <DEDUP_REMOVED lines=12> */
.L_x_280:
[----:B------:R-:W-:Y:S05]  /*f500*/  BSYNC.RELIABLE B2 ;  /* 0x0000000000027941 */ /* 0x000fea0003800100 */
.L_x_278:
[----:B------:R-:W-:-:S05]  /*f510*/  PRMT R7, R7, 0x7632, R7 ;  /* 0x0000763207077816 */ /* 0x000fca0000000007 */
[----:B------:R-:W-:Y:S04]  /*f520*/  STL.U16 [R10+0x200], R7 ;  /* 0x000200070a007387 */ /* 0x000fe80000100400 */
[----:B------:R-:W2:Y:S04]  /*f530*/  LDL R8, [R3+-0x1fc] ;  /* 0xfffe040003087983 */ /* 0x000ea80000100800 */
[----:B--2---:R-:W-:Y:S04]  /*f540*/  STL [R3+-0x200], R8 ;  /* 0xfffe000803007387 */ /* 0x004fe80000100800 */
[----:B------:R2:W-:Y:S04]  /*f550*/  STL.U16 [R10+0x202], R4 ;  /* 0x000202040a007387 */ /* 0x0005e80000100400 */
[----:B-----5:R3:W-:Y:S04]  /*f560*/  STL [R3+-0x1fc], R6 ;  /* 0xfffe040603007387 */ /* 0x0207e80000100800 */
[----:B--2---:R3:W5:Y:S02]  /*f570*/  LDL.U16 R4, [R10+0x200] ;  /* 0x000200000a047983 */ /* 0x0047640000100400 */
.L_x_281:
[----:B------:R-:W-:Y:S05]  /*f580*/  BSYNC.RECONVERGENT B1 ;  /* 0x0000000000017941 */ /* 0x000fea0003800200 */
.L_x_277:
[----:B------:R-:W2:Y:S01]  /*f590*/  LDL.U16 R7, [R10+0x1fe] ;  /* 0x0001fe000a077983 */ /* 0x000ea20000100400 */
[----:B------:R-:W-:Y:S04]  /*f5a0*/  BSSY.RECONVERGENT B1, `(.L_x_282) ;  /* 0x0000019000017945 */ /* 0x000fe80003800200 */
[----:B------:R-:W-:Y:S01]  /*f5b0*/  BSSY.RELIABLE B2, `(.L_x_283) ;  /* 0x0000011000027945 */ /* 0x000fe20003800100 */
[----:B--2--5:R-:W-:-:S13]  /*f5c0*/  HSETP2.GT.AND P1, PT, R4.H0_H0, R7.H0_H0, PT ;  /* 0x2000000704007234 */ /* 0x024fda0003f24800 */
[----:B------:R-:W-:Y:S05]  /*f5d0*/  @!P1 BRA `(.L_x_284) ;  /* 0x0000000000089947 */ /* 0x000fea0003800000 */
[----:B---3--:R2:W5:Y:S01]  /*f5e0*/  LDL R6, [R3+-0x204] ;  /* 0xfffdfc0003067983 */ /* 0x0085620000100800 */
[----:B------:R-:W-:Y:S05]  /*f5f0*/  BRA `(.L_x_285) ;  /* 0x0000000000307947 */ /* 0x000fea0003800000 */
.L_x_284:
        /* <DEDUP_REMOVED lines=12> */
.L_x_285:
[----:B------:R-:W-:Y:S05]  /*f6c0*/  BSYNC.RELIABLE B2 ;  /* 0x0000000000027941 */ /* 0x000fea0003800100 */
.L_x_283:
[----:B------:R-:W-:Y:S04]  /*f6d0*/  STL.U16 [R10+0x1fe], R4 ;  /* 0x0001fe040a007387 */ /* 0x000fe80000100400 */
[----:B------:R-:W3:Y:S04]  /*f6e0*/  LDL R8, [R3+-0x200] ;  /* 0xfffe000003087983 */ /* 0x000ee80000100800 */
[----:B---3--:R-:W-:Y:S04]  /*f6f0*/  STL [R3+-0x204], R8 ;  /* 0xfffdfc0803007387 */ /* 0x008fe80000100800 */
[----:B------:R3:W-:Y:S04]  /*f700*/  STL.U16 [R10+0x200], R7 ;  /* 0x000200070a007387 */ /* 0x0007e80000100400 */
[----:B-----5:R4:W-:Y:S04]  /*f710*/  STL [R3+-0x200], R6 ;  /* 0xfffe000603007387 */ /* 0x0209e80000100800 */
[----:B---3--:R4:W5:Y:S02]  /*f720*/  LDL.U16 R7, [R10+0x1fe] ;  /* 0x0001fe000a077983 */ /* 0x0089640000100400 */
.L_x_286:
[----:B------:R-:W-:Y:S05]  /*f730*/  BSYNC.RECONVERGENT B1 ;  /* 0x0000000000017941 */ /* 0x000fea0003800200 */
.L_x_282:
[----:B------:R-:W3:Y:S01]  /*f740*/  LDL.U16 R8, [R10+0x1fc] ;  /* 0x0001fc000a087983 */ /* 0x000ee20000100400 */
[----:B------:R-:W-:Y:S04]  /*f750*/  BSSY.RECONVERGENT B1, `(.L_x_287) ;  /* 0x0000018000017945 */ /* 0x000fe80003800200 */
[----:B------:R-:W-:Y:S01]  /*f760*/  BSSY.RELIABLE B2, `(.L_x_288) ;  /* 0x0000011000027945 */ /* 0x000fe20003800100 */
[----:B---3-5:R-:W-:-:S13]  /*f770*/  HSETP2.GT.AND P1, PT, R7.H0_H0, R8.H0_H0, PT ;  /* 0x2000000807007234 */ /* 0x028fda0003f24800 */
[----:B------:R-:W-:Y:S05]  /*f780*/  @!P1 BRA `(.L_x_289) ;  /* 0x0000000000089947 */ /* 0x000fea0003800000 */
[----:B------:R3:W5:Y:S01]  /*f790*/  LDL R4, [R3+-0x208] ;  /* 0xfffdf80003047983 */ /* 0x0007620000100800 */
[----:B------:R-:W-:Y:S05]  /*f7a0*/  BRA `(.L_x_290) ;  /* 0x0000000000307947 */ /* 0x000fea0003800000 */
.L_x_289:
        /* <DEDUP_REMOVED lines=12> */
.L_x_290:
[----:B------:R-:W-:Y:S05]  /*f870*/  BSYNC.RELIABLE B2 ;  /* 0x0000000000027941 */ /* 0x000fea0003800100 */
.L_x_288:
[----:B------:R0:W-:Y:S04]  /*f880*/  STL.U16 [R10+0x1fc], R7 ;  /* 0x0001fc070a007387 */ /* 0x0001e80000100400 */
[----:B----4-:R-:W4:Y:S04]  /*f890*/  LDL R6, [R3+-0x204] ;  /* 0xfffdfc0003067983 */ /* 0x010f280000100800 */
[----:B----4-:R0:W-:Y:S04]  /*f8a0*/  STL [R3+-0x208], R6 ;  /* 0xfffdf80603007387 */ /* 0x0101e80000100800 */
[----:B------:R0:W-:Y:S04]  /*f8b0*/  STL.U16 [R10+0x1fe], R8 ;  /* 0x0001fe080a007387 */ /* 0x0001e80000100400 */
[----:B-----5:R0:W-:Y:S02]  /*f8c0*/  STL [R3+-0x204], R4 ;  /* 0xfffdfc0403007387 */ /* 0x0201e40000100800 */
.L_x_291:
[----:B------:R-:W-:Y:S05]  /*f8d0*/  BSYNC.RECONVERGENT B1 ;  /* 0x0000000000017941 */ /* 0x000fea0003800200 */
.L_x_287:
        /* <DEDUP_REMOVED lines=13> */
.L_x_295:
        /* <DEDUP_REMOVED lines=12> */
.L_x_296:
[----:B------:R-:W-:Y:S05]  /*fa70*/  BSYNC.RELIABLE B2 ;  /* 0x0000000000027941 */ /* 0x000fea0003800100 */
.L_x_294:
[----:B------:R4:W-:Y:S04]  /*fa80*/  STL.U16 [R7+0x200], R8 ;  /* 0x0002000807007387 */ /* 0x0009e80000100400 */
[----:B------:R-:W2:Y:S04]  /*fa90*/  LDL R9, [R3+-0x208] ;  /* 0xfffdf80003097983 */ /* 0x000ea80000100800 */
[----:B--2---:R4:W-:Y:S04]  /*faa0*/  STL [R4], R9 ;  /* 0x0000000904007387 */ /* 0x0049e80000100800 */
[----:B------:R4:W-:Y:S04]  /*fab0*/  STL.U16 [R10+0x1fc], R11 ;  /* 0x0001fc0b0a007387 */ /* 0x0009e80000100400 */
[----:B-----5:R4:W-:Y:S02]  /*fac0*/  STL [R3+-0x208], R6 ;  /* 0xfffdf80603007387 */ /* 0x0209e40000100800 */
.L_x_297:
[----:B------:R-:W-:Y:S05]  /*fad0*/  BSYNC.RECONVERGENT B1 ;  /* 0x0000000000017941 */ /* 0x000fea0003800200 */
.L_x_293:
[----:B------:R-:W-:Y:S01]  /*fae0*/  VIADD R2, R2, 0xfffffffc ;  /* 0xfffffffc02027836 */ /* 0x000fe20000000000 */
[----:B------:R-:W-:Y:S06]  /*faf0*/  BRA `(.L_x_298) ;  /* 0xfffffff800247947 */ /* 0x000fec000383ffff */
.L_x_292:
        /* <DEDUP_REMOVED lines=162> */
.L_x_276:
[----:B------:R-:W-:Y:S05]  /*10520*/  BSYNC.RECONVERGENT B0 ;  /* 0x0000000000007941 */ /* 0x000fea0003800200 */
.L_x_275:
        /* <DEDUP_REMOVED lines=111> */
[----:B----4-:R-:W-:-:S03]  /*10c20*/  MOV R116, R208 ;  /* 0x000000d000747202 */ /* 0x010fc60000000f00 */
        /* <DEDUP_REMOVED lines=45> */
[----:B-1----:R-:W-:Y:S01]  /*10f00*/  IMAD.MOV.U32 R100, RZ, RZ, R119 ;  /* 0x000000ffff647224 */ /* 0x002fe200078e0077 */
[----:B------:R-:W-:-:S02]  /*10f10*/  MOV R101, R118 ;  /* 0x0000007600657202 */ /* 0x000fc40000000f00 */
        /* <DEDUP_REMOVED lines=51> */
[----:B0-----:R-:W-:Y:S02]  /*11250*/  IMAD.MOV.U32 R100, RZ, RZ, R117 ;  /* 0x000000ffff647224 */ /* 0x001fe400078e0075 */
[----:B------:R-:W-:Y:S01]  /*11260*/  IMAD.MOV.U32 R101, RZ, RZ, R116 ;  /* 0x000000ffff657224 */ /* 0x000fe200078e0074 */
[----:B------:R0:W4:Y:S01]  /*11270*/  SHFL.DOWN PT, R108, R102, 0x10, 0x1f ;  /* 0x0a001f00666c7f89 */ /* 0x00012200000e0000 */
[----:B-1----:R-:W-:-:S03]  /*11280*/  IMAD.MOV.U32 R103, RZ, RZ, R228 ;  /* 0x000000ffff677224 */ /* 0x002fc600078e00e4 */
[----:B------:R1:W-:Y:S04]  /*11290*/  STL.64 [R0+0x280], R100 ;  /* 0x0002806400007387 */ /* 0x0003e80000100a00 */
[----:B------:R-:W4:Y:S01]  /*112a0*/  SHFL.DOWN PT, R107, R107, 0x10, 0x1f ;  /* 0x0a001f006b6b7f89 */ /* 0x000f2200000e0000 */
[----:B0-----:R-:W-:-:S03]  /*112b0*/  MOV R102, R229 ;  /* 0x000000e500667202 */ /* 0x001fc60000000f00 */
        /* <DEDUP_REMOVED lines=24> */
[----:B------:R-:W3:Y:S01]  /*11440*/  SHFL.DOWN PT, R129, R81, 0x10, 0x1f ;  /* 0x0a001f0051817f89 */ /* 0x000ee200000e0000 */
[----:B----4-:R-:W-:-:S03]  /*11450*/  IMAD.MOV.U32 R100, RZ, RZ, R109 ;  /* 0x000000ffff647224 */ /* 0x010fc600078e006d */
[----:B------:R-:W-:Y:S01]  /*11460*/  SHFL.DOWN PT, R113, R110, 0x10, 0x1f ;  /* 0x0a001f006e717f89 */ /* 0x000fe200000e0000 */
[----:B------:R-:W-:Y:S02]  /*11470*/  IMAD.MOV.U32 R101, RZ, RZ, R108 ;  /* 0x000000ffff657224 */ /* 0x000fe400078e006c */
[----:B------:R-:W-:Y:S01]  /*11480*/  IMAD.MOV.U32 R109, RZ, RZ, R238 ;  /* 0x000000ffff6d7224 */ /* 0x000fe200078e00ee */
[----:B------:R-:W-:Y:S01]  /*11490*/  SHFL.DOWN PT, R126, R82, 0x10, 0x1f ;  /* 0x0a001f00527e7f89 */ /* 0x000fe200000e0000 */
[----:B------:R-:W-:-:S03]  /*114a0*/  IMAD.MOV.U32 R108, RZ, RZ, R240 ;  /* 0x000000ffff6c7224 */ /* 0x000fc600078e00f0 */
[----:B------:R4:W-:Y:S04]  /*114b0*/  STL.64 [R0+0x2a0], R100 ;  /* 0x0002a06400007387 */ /* 0x0009e80000100a00 */
[----:B------:R-:W-:Y:S04]  /*114c0*/  SHFL.DOWN PT, R127, R83, 0x10, 0x1f ;  /* 0x0a001f00537f7f89 */ /* 0x000fe800000e0000 */
[----:B------:R-:W-:Y:S01]  /*114d0*/  SHFL.DOWN PT, R111, R109, 0x10, 0x1f ;  /* 0x0a001f006d6f7f89 */ /* 0x000fe200000e0000 */
[----:B----4-:R-:W-:Y:S01]  /*114e0*/  MOV R100, R107 ;  /* 0x0000006b00647202 */ /* 0x010fe20000000f00 */
[----:B0-----:R-:W-:-:S02]  /*114f0*/  IMAD.MOV.U32 R101, RZ, RZ, R106 ;  /* 0x000000ffff657224 */ /* 0x001fc400078e006a */
[----:B------:R-:W-:Y:S01]  /*11500*/  SHFL.DOWN PT, R109, R108, 0x10, 0x1f ;  /* 0x0a001f006c6d7f89 */ /* 0x000fe200000e0000 */
[----:B------:R-:W-:Y:S02]  /*11510*/  IMAD.MOV.U32 R106, RZ, RZ, R233 ;  /* 0x000000ffff6a7224 */ /* 0x000fe400078e00e9 */
[----:B------:R-:W-:Y:S01]  /*11520*/  IMAD.MOV.U32 R107, RZ, RZ, R242 ;  /* 0x000000ffff6b7224 */ /* 0x000fe200078e00f2 */
[----:B------:R0:W-:Y:S04]  /*11530*/  STL.64 [R0+0x2a8], R100 ;  /* 0x0002a86400007387 */ /* 0x0001e80000100a00 */
[----:B------:R4:W-:Y:S04]  /*11540*/  SHFL.DOWN PT, R116, R106, 0x10, 0x1f ;  /* 0x0a001f006a747f89 */ /* 0x0009e800000e0000 */
[----:B-1----:R-:W-:Y:S01]  /*11550*/  STL.64 [R0+0x80], R130 ;  /* 0x0000808200007387 */ /* 0x002fe20000100a00 */
[----:B0-----:R-:W-:Y:S01]  /*11560*/  IMAD.MOV.U32 R100, RZ, RZ, R105 ;  /* 0x000000ffff647224 */ /* 0x001fe200078e0069 */
[----:B------:R-:W-:Y:S01]  /*11570*/  MOV R105, R235 ;  /* 0x000000eb00697202 */ /* 0x000fe20000000f00 */
[----:B------:R-:W-:Y:S01]  /*11580*/  IMAD.MOV.U32 R101, RZ, RZ, R104 ;  /* 0x000000ffff657224 */ /* 0x000fe200078e0068 */
[----:B--2---:R-:W-:Y:S01]  /*11590*/  STL.64 [R0+0x88], R132 ;  /* 0x0000888400007387 */ /* 0x004fe20000100a00 */
[----:B------:R-:W-:-:S02]  /*115a0*/  IMAD.MOV.U32 R104, RZ, RZ, R237 ;  /* 0x000000ffff687224 */ /* 0x000fc400078e00ed */
[----:B----4-:R-:W-:Y:S01]  /*115b0*/  IMAD.MOV.U32 R106, RZ, RZ, R243 ;  /* 0x000000ffff6a7224 */ /* 0x010fe200078e00f3 */
        /* <DEDUP_REMOVED lines=11> */
[----:B--2---:R-:W-:-:S03]  /*11670*/  IMAD.MOV.U32 R104, RZ, RZ, R245 ;  /* 0x000000ffff687224 */ /* 0x004fc600078e00f5 */
[----:B------:R1:W-:Y:S04]  /*11680*/  SHFL.DOWN PT, R110, R103, 0x10, 0x1f ;  /* 0x0a001f00676e7f89 */ /* 0x0003e800000e0000 */
[----:B------:R2:W-:Y:S01]  /*11690*/  SHFL.DOWN PT, R108, R102, 0x10, 0x1f ;  /* 0x0a001f00666c7f89 */ /* 0x0005e200000e0000 */
[----:B0-----:R-:W-:-:S03]  /*116a0*/  IMAD.MOV.U32 R100, RZ, RZ, R230 ;  /* 0x000000ffff647224 */ /* 0x001fc600078e00e6 */
[----:B------:R-:W-:Y:S01]  /*116b0*/  SHFL.DOWN PT, R132, R42, 0x10, 0x1f ;  /* 0x0a001f002a847f89 */ /* 0x000fe200000e0000 */
[----:B------:R-:W-:Y:S01]  /*116c0*/  IMAD.MOV.U32 R101, RZ, RZ, R231 ;  /* 0x000000ffff657224 */ /* 0x000fe200078e00e7 */
[----:B-1----:R-:W-:Y:S01]  /*116d0*/  MOV R103, R246 ;  /* 0x000000f600677202 */ /* 0x002fe20000000f00 */
[----:B--2---:R-:W-:Y:S01]  /*116e0*/  IMAD.MOV.U32 R102, RZ, RZ, R247 ;  /* 0x000000ffff667224 */ /* 0x004fe200078e00f7 */
[----:B------:R-:W-:Y:S04]  /*116f0*/  SHFL.DOWN PT, R133, R43, 0x10, 0x1f ;  /* 0x0a001f002b857f89 */ /* 0x000fe800000e0000 */
[----:B------:R-:W-:Y:S04]  /*11700*/  SHFL.DOWN PT, R100, R100, 0x10, 0x1f ;  /* 0x0a001f0064647f89 */ /* 0x000fe800000e0000 */
[----:B------:R-:W0:Y:S04]  /*11710*/  SHFL.DOWN PT, R101, R101, 0x10, 0x1f ;  /* 0x0a001f0065657f89 */ /* 0x000e2800000e0000 */
[----:B------:R-:W-:Y:S04]  /*11720*/  SHFL.DOWN PT, R107, R107, 0x10, 0x1f ;  /* 0x0a001f006b6b7f89 */ /* 0x000fe800000e0000 */
[----:B------:R-:W-:Y:S04]  /*11730*/  SHFL.DOWN PT, R106, R106, 0x10, 0x1f ;  /* 0x0a001f006a6a7f89 */ /* 0x000fe800000e0000 */
[----:B---3--:R-:W-:Y:S04]  /*11740*/  STL.64 [R0+0x78], R128 ;  /* 0x0000788000007387 */ /* 0x008fe80000100a00 */
[----:B------:R-:W-:Y:S04]  /*11750*/  SHFL.DOWN PT, R128, R46, 0x10, 0x1f ;  /* 0x0a001f002e807f89 */ /* 0x000fe800000e0000 */
[----:B------:R-:W1:Y:S04]  /*11760*/  SHFL.DOWN PT, R129, R47, 0x10, 0x1f ;  /* 0x0a001f002f817f89 */ /* 0x000e6800000e0000 */
        /* <DEDUP_REMOVED lines=9> */
[----:B------:R-:W-:Y:S01]  /*11800*/  SHFL.DOWN PT, R103, R103, 0x10, 0x1f ;  /* 0x0a001f0067677f89 */ /* 0x000fe200000e0000 */
[----:B0-----:R-:W-:-:S03]  /*11810*/  IMAD.MOV.U32 R100, RZ, RZ, R115 ;  /* 0x000000ffff647224 */ /* 0x001fc600078e0073 */
[----:B------:R-:W-:Y:S01]  /*11820*/  SHFL.DOWN PT, R102, R102, 0x10, 0x1f ;  /* 0x0a001f0066667f89 */ /* 0x000fe200000e0000 */
[----:B------:R-:W-:Y:S01]  /*11830*/  IMAD.MOV.U32 R101, RZ, RZ, R114 ;  /* 0x000000ffff657224 */ /* 0x000fe200078e0072 */
[----:B------:R-:W-:Y:S02]  /*11840*/  PRMT R115, R185, 0x7610, R184 ;  /* 0x00007610b9737816 */ /* 0x000fe400000000b8 */
[----:B------:R-:W-:Y:S01]  /*11850*/  STL.64 [R0+0x108], R130 ;  /* 0x0001088200007387 */ /* 0x000fe20000100a00 */
[----:B------:R-:W-:-:S03]  /*11860*/  PRMT R114, R186, 0x7610, R185 ;  /* 0x00007610ba727816 */ /* 0x000fc600000000b9 */
[----:B------:R0:W-:Y:S04]  /*11870*/  STL.64 [R0+0x2d0], R100 ;  /* 0x0002d06400007387 */ /* 0x0001e80000100a00 */
[----:B------:R-:W-:Y:S04]  /*11880*/  STL.64 [R0+0x110], R132 ;  /* 0x0001108400007387 */ /* 0x000fe80000100a00 */
[----:B------:R-:W-:Y:S01]  /*11890*/  SHFL.DOWN PT, R130, R2, 0x10, 0x1f ;  /* 0x0a001f0002827f89 */ /* 0x000fe200000e0000 */
[----:B0-----:R-:W-:-:S03]  /*118a0*/  IMAD.MOV.U32 R100, RZ, RZ, R113 ;  /* 0x000000ffff647224 */ /* 0x001fc600078e0071 */
[----:B------:R-:W0:Y:S01]  /*118b0*/  SHFL.DOWN PT, R131, R3, 0x10, 0x1f ;  /* 0x0a001f0003837f89 */ /* 0x000e2200000e0000 */
[----:B------:R-:W-:Y:S01]  /*118c0*/  IMAD.MOV.U32 R101, RZ, RZ, R112 ;  /* 0x000000ffff657224 */ /* 0x000fe200078e0070 */
[----:B------:R-:W-:Y:S02]  /*118d0*/  PRMT R112, R188, 0x7610, R187 ;  /* 0x00007610bc707816 */ /* 0x000fe400000000bb */
[----:B------:R-:W-:Y:S01]  /*118e0*/  SHFL.DOWN PT, R132, R162, 0x10, 0x1f ;  /* 0x0a001f00a2847f89 */ /* 0x000fe200000e0000 */
[----:B------:R-:W-:-:S03]  /*118f0*/  PRMT R113, R187, 0x7610, R186 ;  /* 0x00007610bb717816 */ /* 0x000fc600000000ba */
[----:B------:R3:W-:Y:S04]  /*11900*/  STL.64 [R0+0x2d8], R100 ;  /* 0x0002d86400007387 */ /* 0x0007e80000100a00 */
[----:B------:R-:W4:Y:S04]  /*11910*/  SHFL.DOWN PT, R133, R163, 0x10, 0x1f ;  /* 0x0a001f00a3857f89 */ /* 0x000f2800000e0000 */
[----:B-1----:R-:W-:Y:S01]  /*11920*/  STL.64 [R0+0x100], R128 ;  /* 0x0001008000007387 */ /* 0x002fe20000100a00 */
[----:B---3--:R-:W-:-:S03]  /*11930*/  IMAD.MOV.U32 R100, RZ, RZ, R111 ;  /* 0x000000ffff647224 */ /* 0x008fc600078e006f */
[----:B------:R-:W-:Y:S01]  /*11940*/  SHFL.DOWN PT, R128, R4, 0x10, 0x1f ;  /* 0x0a001f0004807f89 */ /* 0x000fe200000e0000 */
[----:B------:R-:W-:Y:S01]  /*11950*/  IMAD.MOV.U32 R101, RZ, RZ, R110 ;  /* 0x000000ffff657224 */ /* 0x000fe200078e006e */
[----:B------:R-:W-:Y:S02]  /*11960*/  PRMT R110, R190, 0x7610, R189 ;  /* 0x00007610be6e7816 */ /* 0x000fe400000000bd */
[----:B------:R-:W1:Y:S01]  /*11970*/  SHFL.DOWN PT, R129, R5, 0x10, 0x1f ;  /* 0x0a001f0005817f89 */ /* 0x000e6200000e0000 */
[----:B------:R-:W-:-:S03]  /*11980*/  PRMT R111, R189, 0x7610, R188 ;  /* 0x00007610bd6f7816 */ /* 0x000fc600000000bc */
[----:B------:R3:W-:Y:S04]  /*11990*/  STL.64 [R0+0x2e0], R100 ;  /* 0x0002e06400007387 */ /* 0x0007e80000100a00 */
[----:B--2---:R-:W-:Y:S04]  /*119a0*/  STL.64 [R0+0xf8], R126 ;  /* 0x0000f87e00007387 */ /* 0x004fe80000100a00 */
[----:B------:R-:W-:Y:S01]  /*119b0*/  SHFL.DOWN PT, R126, R6, 0x10, 0x1f ;  /* 0x0a001f00067e7f89 */ /* 0x000fe200000e0000 */
[----:B---3--:R-:W-:Y:S01]  /*119c0*/  IMAD.MOV.U32 R100, RZ, RZ, R109 ;  /* 0x000000ffff647224 */ /* 0x008fe200078e006d */
[----:B------:R-:W-:-:S02]  /*119d0*/  MOV R101, R108 ;  /* 0x0000006c00657202 */ /* 0x000fc40000000f00 */
[----:B------:R-:W2:Y:S01]  /*119e0*/  SHFL.DOWN PT, R127, R7, 0x10, 0x1f ;  /* 0x0a001f00077f7f89 */ /* 0x000ea200000e0000 */
[----:B------:R-:W-:Y:S02]  /*119f0*/  PRMT R108, R192, 0x7610, R191 ;  /* 0x00007610c06c7816 */ /* 0x000fe400000000bf */
[----:B------:R-:W-:Y:S01]  /*11a00*/  PRMT R109, R191, 0x7610, R190 ;  /* 0x00007610bf6d7816 */ /* 0x000fe200000000be */
[----:B------:R3:W-:Y:S04]  /*11a10*/  STL.64 [R0+0x2e8], R100 ;  /* 0x0002e86400007387 */ /* 0x0007e80000100a00 */
[----:B0-----:R-:W-:Y:S04]  /*11a20*/  STL.64 [R0+0x1a8], R130 ;  /* 0x0001a88200007387 */ /* 0x001fe80000100a00 */
[----:B----4-:R-:W-:Y:S01]  /*11a30*/  STL.64 [R0+0x1b0], R132 ;  /* 0x0001b08400007387 */ /* 0x010fe20000100a00 */
[----:B---3--:R-:W-:-:S03]  /*11a40*/  IMAD.MOV.U32 R100, RZ, RZ, R107 ;  /* 0x000000ffff647224 */ /* 0x008fc600078e006b */
[----:B-1----:R-:W-:Y:S01]  /*11a50*/  STL.64 [R0+0x1a0], R128 ;  /* 0x0001a08000007387 */ /* 0x002fe20000100a00 */
[----:B------:R-:W-:Y:S01]  /*11a60*/  IMAD.MOV.U32 R101, RZ, RZ, R106 ;  /* 0x000000ffff657224 */ /* 0x000fe200078e006a */
[----:B------:R-:W-:Y:S02]  /*11a70*/  PRMT R106, R194, 0x7610, R193 ;  /* 0x00007610c26a7816 */ /* 0x000fe400000000c1 */
[----:B------:R-:W-:Y:S01]  /*11a80*/  PRMT R107, R193, 0x7610, R192 ;  /* 0x00007610c16b7816 */ /* 0x000fe200000000c0 */
[----:B------:R-:W-:Y:S04]  /*11a90*/  SHFL.DOWN PT, R134, R40, 0x10, 0x1f ;  /* 0x0a001f0028867f89 */ /* 0x000fe800000e0000 */
[----:B------:R0:W-:Y:S04]  /*11aa0*/  STL.64 [R0+0x2f0], R100 ;  /* 0x0002f06400007387 */ /* 0x0001e80000100a00 */
[----:B--2---:R-:W-:Y:S04]  /*11ab0*/  STL.64 [R0+0x198], R126 ;  /* 0x0001987e00007387 */ /* 0x004fe80000100a00 */
        /* <DEDUP_REMOVED lines=17> */
[----:B0-----:R-:W-:-:S03]  /*11bd0*/  PRMT R100, R200, 0x7610, R199 ;  /* 0x00007610c8647816 */ /* 0x001fc600000000c7 */
[----:B------:R-:W-:Y:S01]  /*11be0*/  SHFL.DOWN PT, R136, R38, 0x10, 0x1f ;  /* 0x0a001f0026887f89 */ /* 0x000fe200000e0000 */
[----:B------:R-:W-:-:S03]  /*11bf0*/  PRMT R101, R199, 0x7610, R198 ;  /* 0x00007610c7657816 */ /* 0x000fc600000000c6 */
[----:B------:R-:W-:Y:S04]  /*11c00*/  SHFL.DOWN PT, R118, R100, 0x10, 0x1f ;  /* 0x0a001f0064767f89 */ /* 0x000fe800000e0000 */
[----:B------:R-:W0:Y:S04]  /*11c10*/  SHFL.DOWN PT, R119, R101, 0x10, 0x1f ;  /* 0x0a001f0065777f89 */ /* 0x000e2800000e0000 */
[----:B------:R-:W1:Y:S04]  /*11c20*/  SHFL.DOWN PT, R137, R39, 0x10, 0x1f ;  /* 0x0a001f0027897f89 */ /* 0x000e6800000e0000 */
[----:B------:R-:W-:Y:S04]  /*11c30*/  SHFL.DOWN PT, R138, R36, 0x10, 0x1f ;  /* 0x0a001f00248a7f89 */ /* 0x000fe800000e0000 */
[----:B------:R-:W2:Y:S04]  /*11c40*/  SHFL.DOWN PT, R139, R37, 0x10, 0x1f ;  /* 0x0a001f00258b7f89 */ /* 0x000ea800000e0000 */
        /* <DEDUP_REMOVED lines=17> */
[----:B-1----:R-:W-:Y:S04]  /*11d60*/  STL.64 [R0+0x120], R136 ;  /* 0x0001208800007387 */ /* 0x002fe80000100a00 */
[----:B--2---:R-:W-:Y:S01]  /*11d70*/  STL.64 [R0+0x128], R138 ;  /* 0x0001288a00007387 */ /* 0x004fe20000100a00 */
[----:B---3--:R-:W-:Y:S01]  /*11d80*/  MOV R118, R128 ;  /* 0x0000008000767202 */ /* 0x008fe20000000f00 */
        /* <DEDUP_REMOVED lines=29> */
[----:B------:R-:W-:Y:S01]  /*11f60*/  STL.64 [R1], R160 ;  /* 0x000000a001007387 */ /* 0x000fe20000100a00 */
[----:B------:R-:W-:Y:S02]  /*11f70*/  PRMT R115, R185, 0x7610, R184 ;  /* 0x00007610b9737816 */ /* 0x000fe400000000b8 */
[----:B------:R-:W-:Y:S01]  /*11f80*/  FSEL R149, R25, R116, P0 ;  /* 0x0000007419957208 */ /* 0x000fe20000000000 */
[----:B------:R-:W-:Y:S01]  /*11f90*/  STL.64 [R1+0x8], R158 ;  /* 0x0000089e01007387 */ /* 0x000fe20000100a00 */
[----:B------:R-:W-:Y:S02]  /*11fa0*/  FSEL R116, R116, R25, P0 ;  /* 0x0000001974747208 */ /* 0x000fe40000000000 */
[----:B------:R-:W-:Y:S01]  /*11fb0*/  PRMT R200, R184, 0x7610, R200 ;  /* 0x00007610b8c87816 */ /* 0x000fe200000000c8 */
[----:B------:R-:W-:Y:S02]  /*11fc0*/  STL.64 [R1+0x10], R156 ;  /* 0x0000109c01007387 */ /* 0x000fe40000100a00 */
[----:B------:R-:W-:-:S02]  /*11fd0*/  FADD.FTZ R116, -R149, R116 ;  /* 0x0000007495747221 */ /* 0x000fc40000010100 */
[----:B------:R-:W-:Y:S02]  /*11fe0*/  STL.64 [R1+0x18], R154 ;  /* 0x0000189a01007387 */ /* 0x000fe40000100a00 */
[----:B------:R-:W-:Y:S02]  /*11ff0*/  FMUL.FTZ R116, R116, 1.4426950216293334961 ;  /* 0x3fb8aa3b74747820 */ /* 0x000fe40000410000 */
[----:B------:R-:W-:Y:S04]  /*12000*/  STL.64 [R1+0x20], R152 ;  /* 0x0000209801007387 */ /* 0x000fe80000100a00 */
[----:B------:R-:W-:Y:S01]  /*12010*/  STL.64 [R1+0x28], R98 ;  /* 0x0000286201007387 */ /* 0x000fe20000100a00 */
[----:B------:R-:W1:Y:S03]  /*12020*/  MUFU.EX2 R116, R116 ;  /* 0x0000007400747308 */ /* 0x000e660000000800 */
        /* <DEDUP_REMOVED lines=90> */
[----:B--2---:R-:W-:Y:S01]  /*125d0*/  FSEL R2, R24, R117, P0 ;  /* 0x0000007518027208 */ /* 0x004fe20000000000 */
[----:B------:R-:W-:Y:S01]  /*125e0*/  IMAD.MOV.U32 R3, RZ, RZ, RZ ;  /* 0x000000ffff037224 */ /* 0x000fe200078e00ff */
[----:B------:R-:W-:-:S05]  /*125f0*/  FSEL R117, R117, R24, P0 ;  /* 0x0000001875757208 */ /* 0x000fca0000000000 */
[----:B-1----:R-:W-:-:S07]  /*12600*/  FFMA.FTZ R24, R117, R116, R2 ;  /* 0x0000007475187223 */ /* 0x002fce0000010002 */
.L_x_324:
[C---:B0-----:R-:W-:Y:S01]  /*12610*/  IMAD R6, R3.reuse, 0x2, R0 ;  /* 0x0000000203067824 */ /* 0x041fe200078e0200 */
[----:B--2-4-:R-:W2:Y:S04]  /*12620*/  LDL R7, [R1+0x1fc] ;  /* 0x0001fc0001077983 */ /* 0x014ea80000100800 */
[C---:B-1-3--:R-:W-:Y:S01]  /*12630*/  LEA R4, R3.reuse, R6, 0x1 ;  /* 0x0000000603047211 */ /* 0x04afe200078e08ff */
        /* <DEDUP_REMOVED lines=13> */
.L_x_323:
[----:B----4-:R-:W-:-:S05]  /*12710*/  IMAD R8, R2, 0x2, R1 ;  /* 0x0000000202087824 */ /* 0x010fca00078e0201 */
[----:B--2---:R-:W2:Y:S01]  /*12720*/  LDL R10, [R8+0x200] ;  /* 0x00020000080a7983 */ /* 0x004ea20000100800 */
[----:B-1----:R-:W-:Y:S01]  /*12730*/  VIADD R5, R8, 0x200 ;  /* 0x0000020008057836 */ /* 0x002fe20000000000 */
[----:B------:R-:W-:Y:S04]  /*12740*/  BSSY.RECONVERGENT B1, `(.L_x_302) ;  /* 0x000001c000017945 */ /* 0x000fe80003800200 */
[----:B------:R-:W-:Y:S01]  /*12750*/  BSSY.RELIABLE B2, `(.L_x_303) ;  /* 0x0000013000027945 */ /* 0x000fe20003800100 */
[--C-:B---3--:R-:W-:Y:S01]  /*12760*/  IMAD R4, R2, 0x2, R5.reuse ;  /* 0x0000000202047824 */ /* 0x108fe200078e0205 */
[----:B--2---:R-:W-:Y:S02]  /*12770*/  HSETP2.GT.AND P1, PT, R10.H1_H1, R10.H0_H0, PT ;  /* 0x2000000a0a007234 */ /* 0x004fe40003f24c00 */
[----:B------:R-:W-:-:S11]  /*12780*/  PRMT R5, R10, 0x7610, R5 ;  /* 0x000076100a057816 */ /* 0x000fd60000000005 */
[----:B0-----:R-:W-:Y:S05]  /*12790*/  @!P1 BRA `(.L_x_304) ;  /* 0x0000000000089947 */ /* 0x001fea0003800000 */
[----:B------:R1:W5:Y:S01]  /*127a0*/  LDL R7, [R4+-0x200] ;  /* 0xfffe000004077983 */ /* 0x0003620000100800 */
[----:B------:R-:W-:Y:S05]  /*127b0*/  BRA `(.L_x_305) ;  /* 0x0000000000307947 */ /* 0x000fea0003800000 */
.L_x_304:
        /* <DEDUP_REMOVED lines=12> */
.L_x_305:
[----:B------:R-:W-:Y:S05]  /*12880*/  BSYNC.RELIABLE B2 ;  /* 0x0000000000027941 */ /* 0x000fea0003800100 */
.L_x_303:
[----:B------:R-:W-:-:S05]  /*12890*/  PRMT R10, R10, 0x7632, R10 ;  /* 0x000076320a0a7816 */ /* 0x000fca000000000a */
[----:B------:R-:W-:Y:S04]  /*128a0*/  STL.U16 [R8+0x200], R10 ;  /* 0x0002000a08007387 */ /* 0x000fe80000100400 */
[----:B------:R-:W2:Y:S04]  /*128b0*/  LDL R9, [R4+-0x1fc] ;  /* 0xfffe040004097983 */ /* 0x000ea80000100800 */
[----:B--2---:R-:W-:Y:S04]  /*128c0*/  STL [R4+-0x200], R9 ;  /* 0xfffe000904007387 */ /* 0x004fe80000100800 */
[----:B------:R2:W-:Y:S04]  /*128d0*/  STL.U16 [R8+0x202], R5 ;  /* 0x0002020508007387 */ /* 0x0005e80000100400 */
[----:B-----5:R3:W-:Y:S04]  /*128e0*/  STL [R4+-0x1fc], R7 ;  /* 0xfffe040704007387 */ /* 0x0207e80000100800 */
[----:B--2---:R3:W5:Y:S02]  /*128f0*/  LDL.U16 R5, [R8+0x200] ;  /* 0x0002000008057983 */ /* 0x0047640000100400 */
.L_x_306:
[----:B------:R-:W-:Y:S05]  /*12900*/  BSYNC.RECONVERGENT B1 ;  /* 0x0000000000017941 */ /* 0x000fea0003800200 */
.L_x_302:
[----:B------:R-:W2:Y:S01]  /*12910*/  LDL.U16 R6, [R8+0x1fe] ;  /* 0x0001fe0008067983 */ /* 0x000ea20000100400 */
[----:B------:R-:W-:Y:S04]  /*12920*/  BSSY.RECONVERGENT B1, `(.L_x_307) ;  /* 0x0000019000017945 */ /* 0x000fe80003800200 */
[----:B------:R-:W-:Y:S01]  /*12930*/  BSSY.RELIABLE B2, `(.L_x_308) ;  /* 0x0000011000027945 */ /* 0x000fe20003800100 */
[----:B--2--5:R-:W-:-:S13]  /*12940*/  HSETP2.GT.AND P1, PT, R5.H0_H0, R6.H0_H0, PT ;  /* 0x2000000605007234 */ /* 0x024fda0003f24800 */
[----:B------:R-:W-:Y:S05]  /*12950*/  @!P1 BRA `(.L_x_309) ;  /* 0x0000000000089947 */ /* 0x000fea0003800000 */
[----:B---3--:R2:W5:Y:S01]  /*12960*/  LDL R7, [R4+-0x204] ;  /* 0xfffdfc0004077983 */ /* 0x0085620000100800 */
[----:B------:R-:W-:Y:S05]  /*12970*/  BRA `(.L_x_310) ;  /* 0x0000000000307947 */ /* 0x000fea0003800000 */
.L_x_309:
        /* <DEDUP_REMOVED lines=12> */
.L_x_310:
[----:B------:R-:W-:Y:S05]  /*12a40*/  BSYNC.RELIABLE B2 ;  /* 0x0000000000027941 */ /* 0x000fea0003800100 */
.L_x_308:
[----:B------:R-:W-:Y:S04]  /*12a50*/  STL.U16 [R8+0x1fe], R5 ;  /* 0x0001fe0508007387 */ /* 0x000fe80000100400 */
[----:B------:R-:W3:Y:S04]  /*12a60*/  LDL R9, [R4+-0x200] ;  /* 0xfffe000004097983 */ /* 0x000ee80000100800 */
[----:B---3--:R-:W-:Y:S04]  /*12a70*/  STL [R4+-0x204], R9 ;  /* 0xfffdfc0904007387 */ /* 0x008fe80000100800 */
[----:B------:R3:W-:Y:S04]  /*12a80*/  STL.U16 [R8+0x200], R6 ;  /* 0x0002000608007387 */ /* 0x0007e80000100400 */
[----:B-----5:R4:W-:Y:S04]  /*12a90*/  STL [R4+-0x200], R7 ;  /* 0xfffe000704007387 */ /* 0x0209e80000100800 */
[----:B---3--:R4:W5:Y:S02]  /*12aa0*/  LDL.U16 R6, [R8+0x1fe] ;  /* 0x0001fe0008067983 */ /* 0x0089640000100400 */
.L_x_311:
[----:B------:R-:W-:Y:S05]  /*12ab0*/  BSYNC.RECONVERGENT B1 ;  /* 0x0000000000017941 */ /* 0x000fea0003800200 */
.L_x_307:
[----:B------:R-:W3:Y:S01]  /*12ac0*/  LDL.U16 R9, [R8+0x1fc] ;  /* 0x0001fc0008097983 */ /* 0x000ee20000100400 */
[----:B------:R-:W-:Y:S04]  /*12ad0*/  BSSY.RECONVERGENT B1, `(.L_x_312) ;  /* 0x0000018000017945 */ /* 0x000fe80003800200 */
[----:B------:R-:W-:Y:S01]  /*12ae0*/  BSSY.RELIABLE B2, `(.L_x_313) ;  /* 0x0000011000027945 */ /* 0x000fe20003800100 */
[----:B---3-5:R-:W-:-:S13]  /*12af0*/  HSETP2.GT.AND P1, PT, R6.H0_H0, R9.H0_H0, PT ;  /* 0x2000000906007234 */ /* 0x028fda0003f24800 */
[----:B------:R-:W-:Y:S05]  /*12b00*/  @!P1 BRA `(.L_x_314) ;  /* 0x0000000000089947 */ /* 0x000fea0003800000 */
[----:B------:R3:W5:Y:S01]  /*12b10*/  LDL R5, [R4+-0x208] ;  /* 0xfffdf80004057983 */ /* 0x0007620000100800 */
[----:B------:R-:W-:Y:S05]  /*12b20*/  BRA `(.L_x_315) ;  /* 0x0000000000307947 */ /* 0x000fea0003800000 */
.L_x_314:
        /* <DEDUP_REMOVED lines=12> */
.L_x_315:
[----:B------:R-:W-:Y:S05]  /*12bf0*/  BSYNC.RELIABLE B2 ;  /* 0x0000000000027941 */ /* 0x000fea0003800100 */
.L_x_313:
[----:B------:R0:W-:Y:S04]  /*12c00*/  STL.U16 [R8+0x1fc], R6 ;  /* 0x0001fc0608007387 */ /* 0x0001e80000100400 */
[----:B----4-:R-:W4:Y:S04]  /*12c10*/  LDL R7, [R4+-0x204] ;  /* 0xfffdfc0004077983 */ /* 0x010f280000100800 */
[----:B----4-:R0:W-:Y:S04]  /*12c20*/  STL [R4+-0x208], R7 ;  /* 0xfffdf80704007387 */ /* 0x0101e80000100800 */
[----:B------:R0:W-:Y:S04]  /*12c30*/  STL.U16 [R8+0x1fe], R9 ;  /* 0x0001fe0908007387 */ /* 0x0001e80000100400 */
[----:B-----5:R0:W-:Y:S02]  /*12c40*/  STL [R4+-0x204], R5 ;  /* 0xfffdfc0504007387 */ /* 0x0201e40000100800 */
.L_x_316:
[----:B------:R-:W-:Y:S05]  /*12c50*/  BSYNC.RECONVERGENT B1 ;  /* 0x0000000000017941 */ /* 0x000fea0003800200 */
.L_x_312:
[----:B------:R-:W-:-:S13]  /*12c60*/  ISETP.NE.AND P1, PT, R2, 0x2, PT ;  /* 0x000000020200780c */ /* 0x000fda0003f25270 */
[----:B------:R-:W-:Y:S05]  /*12c70*/  @!P1 BRA `(.L_x_317) ;  /* 0x0000000000809947 */ /* 0x000fea0003800000 */
[----:B0-----:R-:W-:Y:S01]  /*12c80*/  IADD3 R6, PT, PT, R2, -0x3, RZ ;  /* 0xfffffffd02067810 */ /* 0x001fe20007ffe0ff */
[----:B------:R-:W5:Y:S04]  /*12c90*/  LDL.U16 R10, [R8+0x1fc] ;  /* 0x0001fc00080a7983 */ /* 0x000f680000100400 */
        /* <DEDUP_REMOVED lines=9> */
.L_x_320:
        /* <DEDUP_REMOVED lines=12> */
.L_x_321:
[----:B------:R-:W-:Y:S05]  /*12df0*/  BSYNC.RELIABLE B2 ;  /* 0x0000000000027941 */ /* 0x000fea0003800100 */
.L_x_319:
[----:B------:R4:W-:Y:S04]  /*12e00*/  STL.U16 [R5+0x200], R10 ;  /* 0x0002000a05007387 */ /* 0x0009e80000100400 */
[----:B------:R-:W2:Y:S04]  /*12e10*/  LDL R9, [R4+-0x208] ;  /* 0xfffdf80004097983 */ /* 0x000ea80000100800 */
[----:B--2---:R4:W-:Y:S04]  /*12e20*/  STL [R6], R9 ;  /* 0x0000000906007387 */ /* 0x0049e80000100800 */
[----:B------:R4:W-:Y:S04]  /*12e30*/  STL.U16 [R8+0x1fc], R11 ;  /* 0x0001fc0b08007387 */ /* 0x0009e80000100400 */
[----:B-----5:R4:W-:Y:S02]  /*12e40*/  STL [R4+-0x208], R7 ;  /* 0xfffdf80704007387 */ /* 0x0209e40000100800 */
.L_x_322:
[----:B------:R-:W-:Y:S05]  /*12e50*/  BSYNC.RECONVERGENT B1 ;  /* 0x0000000000017941 */ /* 0x000fea0003800200 */
.L_x_318:
[----:B------:R-:W-:Y:S01]  /*12e60*/  VIADD R2, R2, 0xfffffffc ;  /* 0xfffffffc02027836 */ /* 0x000fe20000000000 */
[----:B------:R-:W-:Y:S06]  /*12e70*/  BRA `(.L_x_323) ;  /* 0xfffffff800247947 */ /* 0x000fec000383ffff */
.L_x_317:
        /* <DEDUP_REMOVED lines=162> */
.L_x_301:
[----:B------:R-:W-:Y:S05]  /*138a0*/  BSYNC.RECONVERGENT B0 ;  /* 0x0000000000007941 */ /* 0x000fea0003800200 */
.L_x_300:
[----:B------:R-:W-:Y:S05]  /*138b0*/  WARPSYNC.ALL ;  /* 0x0000000000007948 */ /* 0x000fea0003800000 */
[----:B------:R-:W1:Y:S01]  /*138c0*/  S2R R104, SR_TID.X ;  /* 0x0000000000687919 */ /* 0x000e620000002100 */
[----:B------:R-:W-:Y:S01]  /*138d0*/  ISETP.NE.AND P0, PT, R148, RZ, PT ;  /* 0x000000ff9400720c */ /* 0x000fe20003f05270 */
[----:B------:R-:W-:-:S12]  /*138e0*/  BSSY.RECONVERGENT B0, `(.L_x_325) ;  /* 0x00000ab000007945 */ /* 0x000fd80003800200 */
[----:B------:R-:W-:Y:S05]  /*138f0*/  @P0 BRA `(.L_x_326) ;  /* 0x0000000800a40947 */ /* 0x000fea0003800000 */
[----:B------:R-:W2:Y:S01]  /*13900*/  S2R R105, SR_CgaCtaId ;  /* 0x0000000000697919 */ /* 0x000ea20000008800 */
[----:B------:R-:W-:Y:S01]  /*13910*/  MOV R101, 0x400 ;  /* 0x0000040000657802 */ /* 0x000fe20000000f00 */
[----:B------:R-:W-:Y:S01]  /*13920*/  IMAD.MOV.U32 R102, RZ, RZ, R25 ;  /* 0x000000ffff667224 */ /* 0x000fe200078e0019 */
[----:B------:R-:W3:Y:S01]  /*13930*/  S2R R100, SR_TID.X ;  /* 0x0000000000647919 */ /* 0x000ee20000002100 */
[----:B------:R-:W-:Y:S01]  /*13940*/  IMAD.MOV.U32 R103, RZ, RZ, R24 ;  /* 0x000000ffff677224 */ /* 0x000fe200078e0018 */
[----:B--2---:R-:W-:Y:S02]  /*13950*/  LEA R105, R105, R101, 0x18 ;  /* 0x0000006569697211 */ /* 0x004fe400078ec0ff */
[----:B------:R-:W-:Y:S02]  /*13960*/  PRMT R101, R199, 0x7610, R198 ;  /* 0x00007610c7657816 */ /* 0x000fe400000000c6 */
[----:B---3--:R-:W-:-:S05]  /*13970*/  SHF.R.U32.HI R100, RZ, 0x5, R100 ;  /* 0x00000005ff647819 */ /* 0x008fca0000011664 */
[----:B------:R-:W-:Y:S01]  /*13980*/  IMAD R105, R100, 0x308, R105 ;  /* 0x0000030864697824 */ /* 0x000fe200078e0269 */
[----:B------:R-:W-:-:S04]  /*13990*/  PRMT R100, R200, 0x7610, R199 ;  /* 0x00007610c8647816 */ /* 0x000fc800000000c7 */
[----:B------:R2:W-:Y:S04]  /*139a0*/  STS.64 [R105+0x8], R102 ;  /* 0x0000086669007388 */ /* 0x0005e80000000a00 */
[----:B------:R3:W-:Y:S04]  /*139b0*/  STS.64 [R105+0x210], R100 ;  /* 0x0002106469007388 */ /* 0x0007e80000000a00 */
[----:B-----5:R-:W-:Y:S01]  /*139c0*/  STS.64 [R105+0x10], R160 ;  /* 0x000010a069007388 */ /* 0x020fe20000000a00 */
[----:B--2---:R-:W-:-:S03]  /*139d0*/  PRMT R102, R198, 0x7610, R197 ;  /* 0x00007610c6667816 */ /* 0x004fc600000000c5 */
[----:B------:R-:W-:Y:S01]  /*139e0*/  STS.64 [R105+0x18], R158 ;  /* 0x0000189e69007388 */ /* 0x000fe20000000a00 */
[----:B------:R-:W-:Y:S02]  /*139f0*/  PRMT R103, R197, 0x7610, R196 ;  /* 0x00007610c5677816 */ /* 0x000fe400000000c4 */
[----:B---3--:R-:W-:Y:S01]  /*13a00*/  PRMT R100, R196, 0x7610, R195 ;  /* 0x00007610c4647816 */ /* 0x008fe200000000c3 */
[----:B------:R-:W-:Y:S01]  /*13a10*/  STS.64 [R105+0x20], R156 ;  /* 0x0000209c69007388 */ /* 0x000fe20000000a00 */
[----:B------:R-:W-:-:S03]  /*13a20*/  PRMT R101, R195, 0x7610, R194 ;  /* 0x00007610c3657816 */ /* 0x000fc600000000c2 */
[----:B------:R-:W-:Y:S04]  /*13a30*/  STS.64 [R105+0x218], R102 ;  /* 0x0002186669007388 */ /* 0x000fe80000000a00 */
[----:B------:R2:W-:Y:S04]  /*13a40*/  STS.64 [R105+0x220], R100 ;  /* 0x0002206469007388 */ /* 0x0005e80000000a00 */
[----:B------:R-:W-:Y:S04]  /*13a50*/  STS.64 [R105+0x28], R154 ;  /* 0x0000289a69007388 */ /* 0x000fe80000000a00 */
[----:B------:R-:W-:Y:S01]  /*13a60*/  STS.64 [R105+0x30], R152 ;  /* 0x0000309869007388 */ /* 0x000fe20000000a00 */
[----:B--2---:R-:W-:-:S03]  /*13a70*/  PRMT R100, R194, 0x7610, R193 ;  /* 0x00007610c2647816 */ /* 0x004fc600000000c1 */
        /* <DEDUP_REMOVED lines=34> */
[----:B--2---:R-:W-:Y:S01]  /*13ca0*/  PRMT R100, R184, 0x7610, R200 ;  /* 0x00007610b8647816 */ /* 0x004fe200000000c8 */
[----:B------:R-:W-:-:S02]  /*13cb0*/  IMAD.MOV.U32 R101, RZ, RZ, R201 ;  /* 0x000000ffff657224 */ /* 0x000fc400078e00c9 */
[----:B------:R-:W-:Y:S04]  /*13cc0*/  STS.64 [R105+0xd8], R58 ;  /* 0x0000d83a69007388 */ /* 0x000fe80000000a00 */
[----:B------:R2:W-:Y:S04]  /*13cd0*/  STS.64 [R105+0x250], R100 ;  /* 0x0002506469007388 */ /* 0x0005e80000000a00 */
[----:B------:R-:W-:Y:S04]  /*13ce0*/  STS.64 [R105+0xe0], R56 ;  /* 0x0000e03869007388 */ /* 0x000fe80000000a00 */
[----:B------:R-:W-:Y:S01]  /*13cf0*/  STS.64 [R105+0xe8], R54 ;  /* 0x0000e83669007388 */ /* 0x000fe20000000a00 */
[----:B--2---:R-:W-:-:S03]  /*13d00*/  IMAD.MOV.U32 R100, RZ, RZ, R202 ;  /* 0x000000ffff647224 */ /* 0x004fc600078e00ca */
[----:B------:R-:W-:Y:S01]  /*13d10*/  STS.64 [R105+0xf0], R52 ;  /* 0x0000f03469007388 */ /* 0x000fe20000000a00 */
[----:B------:R-:W-:-:S03]  /*13d20*/  IMAD.MOV.U32 R101, RZ, RZ, R203 ;  /* 0x000000ffff657224 */ /* 0x000fc600078e00cb */
[----:B------:R-:W-:Y:S04]  /*13d30*/  STS.64 [R105+0xf8], R50 ;  /* 0x0000f83269007388 */ /* 0x000fe80000000a00 */
[----:B------:R2:W-:Y:S04]  /*13d40*/  STS.64 [R105+0x258], R100 ;  /* 0x0002586469007388 */ /* 0x0005e80000000a00 */
[----:B------:R-:W-:Y:S04]  /*13d50*/  STS.64 [R105+0x100], R48 ;  /* 0x0001003069007388 */ /* 0x000fe80000000a00 */
[----:B------:R-:W-:Y:S01]  /*13d60*/  STS.64 [R105+0x108], R46 ;  /* 0x0001082e69007388 */ /* 0x000fe20000000a00 */
[----:B--2---:R-:W-:Y:S01]  /*13d70*/  MOV R100, R204 ;  /* 0x000000cc00647202 */ /* 0x004fe20000000f00 */
        /* <DEDUP_REMOVED lines=33> */
[----:B--2---:R-:W-:Y:S01]  /*13f90*/  IMAD.MOV.U32 R100, RZ, RZ, R214 ;  /* 0x000000ffff647224 */ /* 0x004fe200078e00d6 */
[----:B------:R-:W-:-:S02]  /*13fa0*/  MOV R101, R215 ;  /* 0x000000d700657202 */ /* 0x000fc40000000f00 */
        /* <DEDUP_REMOVED lines=22> */
[----:B------:R2:W-:Y:S02]  /*14110*/  STS.64 [R105+0x2a0], R100 ;  /* 0x0002a06469007388 */ /* 0x0005e40000000a00 */
[----:B--2---:R-:W-:Y:S02]  /*14120*/  IMAD.MOV.U32 R100, RZ, RZ, R222 ;  /* 0x000000ffff647224 */ /* 0x004fe400078e00de */
[----:B------:R-:W-:-:S05]  /*14130*/  IMAD.MOV.U32 R101, RZ, RZ, R223 ;  /* 0x000000ffff657224 */ /* 0x000fca00078e00df */
[----:B------:R2:W-:Y:S02]  /*14140*/  STS.64 [R105+0x2a8], R100 ;  /* 0x0002a86469007388 */ /* 0x0005e40000000a00 */
[----:B--2---:R-:W-:Y:S02]  /*14150*/  IMAD.MOV.U32 R100, RZ, RZ, R224 ;  /* 0x000000ffff647224 */ /* 0x004fe400078e00e0 */
[----:B------:R-:W-:-:S05]  /*14160*/  IMAD.MOV.U32 R101, RZ, RZ, R225 ;  /* 0x000000ffff657224 */ /* 0x000fca00078e00e1 */
[----:B------:R2:W-:Y:S02]  /*14170*/  STS.64 [R105+0x2b0], R100 ;  /* 0x0002b06469007388 */ /* 0x0005e40000000a00 */
[----:B--2---:R-:W-:Y:S01]  /*14180*/  MOV R100, R226 ;  /* 0x000000e200647202 */ /* 0x004fe20000000f00 */
[----:B------:R-:W-:-:S05]  /*14190*/  IMAD.MOV.U32 R101, RZ, RZ, R227 ;  /* 0x000000ffff657224 */ /* 0x000fca00078e00e3 */
[----:B------:R2:W-:Y:S02]  /*141a0*/  STS.64 [R105+0x2b8], R100 ;  /* 0x0002b86469007388 */ /* 0x0005e40000000a00 */
[----:B--2---:R-:W-:Y:S02]  /*141b0*/  IMAD.MOV.U32 R100, RZ, RZ, R228 ;  /* 0x000000ffff647224 */ /* 0x004fe400078e00e4 */
        /* <DEDUP_REMOVED lines=11> */
[----:B--2---:R-:W-:Y:S01]  /*14270*/  IMAD.MOV.U32 R100, RZ, RZ, R236 ;  /* 0x000000ffff647224 */ /* 0x004fe200078e00ec */
[----:B------:R-:W-:-:S05]  /*14280*/  MOV R101, R237 ;  /* 0x000000ed00657202 */ /* 0x000fca0000000f00 */
        /* <DEDUP_REMOVED lines=16> */
.L_x_326:
[----:B------:R-:W-:Y:S05]  /*14390*/  BSYNC.RECONVERGENT B0 ;  /* 0x0000000000007941 */ /* 0x000fea0003800200 */
.L_x_325:
[----:B------:R-:W-:Y:S01]  /*143a0*/  BAR.SYNC.DEFER_BLOCKING 0x0 ;  /* 0x0000000000007b1d */ /* 0x000fe20000010000 */
[----:B-1----:R-:W-:-:S05]  /*143b0*/  ISETP.NE.AND P0, PT, R104, RZ, PT ;  /* 0x000000ff6800720c */ /* 0x002fca0003f05270 */
[----:B------:R-:W-:Y:S08]  /*143c0*/  BSSY.RECONVERGENT B0, `(.L_x_327) ;  /* 0x0000678000007945 */ /* 0x000ff00003800200 */
[----:B------:R-:W-:Y:S05]  /*143d0*/  @P0 BRA `(.L_x_328) ;  /* 0x0000006400d80947 */ /* 0x000fea0003800000 */
[----:B------:R-:W1:Y:S01]  /*143e0*/  S2UR UR5, SR_CgaCtaId ;  /* 0x00000000000579c3 */ /* 0x000e620000008800 */
[----:B------:R-:W-:Y:S02]  /*143f0*/  UMOV UR4, 0x400 ;  /* 0x0000040000047882 */ /* 0x000fe40000000000 */
[----:B-1----:R-:W-:-:S09]  /*14400*/  ULEA UR4, UR5, UR4, 0x18 ;  /* 0x0000000405047291 */ /* 0x002fd2000f8ec0ff */
[----:B0-----:R-:W0:Y:S04]  /*14410*/  LDS.128 R116, [UR4+0x600] ;  /* 0x00060004ff747984 */ /* 0x001e280008000c00 */
[----:B--2---:R-:W1:Y:S04]  /*14420*/  LDS.128 R100, [UR4+0x5f0] ;  /* 0x0005f004ff647984 */ /* 0x004e680008000c00 */
[----:B------:R-:W2:Y:S04]  /*14430*/  LDS.128 R124, [UR4+0x5a0] ;  /* 0x0005a004ff7c7984 */ /* 0x000ea80008000c00 */
[----:B------:R-:W3:Y:S04]  /*14440*/  LDS.128 R104, [UR4+0x5e0] ;  /* 0x0005e004ff687984 */ /* 0x000ee80008000c00 */
[----:B------:R-:W4:Y:S04]  /*14450*/  LDS.128 R120, [UR4+0x5d0] ;  /* 0x0005d004ff787984 */ /* 0x000f280008000c00 */
[----:B------:R-:W4:Y:S04]  /*14460*/  LDS.128 R112, [UR4+0x5c0] ;  /* 0x0005c004ff707984 */ /* 0x000f280008000c00 */
[----:B------:R-:W-:Y:S04]  /*14470*/  LDS.128 R108, [UR4+0x5b0] ;  /* 0x0005b004ff6c7984 */ /* 0x000fe80008000c00 */
[----:B------:R-:W-:Y:S04]  /*14480*/  LDS.128 R132, [UR4+0x4f0] ;  /* 0x0004f004ff847984 */ /* 0x000fe80008000c00 */
[----:B------:R-:W-:Y:S04]  /*14490*/  LDS.128 R136, [UR4+0x4e0] ;  /* 0x0004e004ff887984 */ /* 0x000fe80008000c00 */
[----:B------:R-:W-:Y:S04]  /*144a0*/  LDS.128 R128, [UR4+0x4c0] ;  /* 0x0004c004ff807984 */ /* 0x000fe80008000c00 */
[----:B0-----:R-:W-:Y:S04]  /*144b0*/  STL.64 [R0+0x2f0], R116 ;  /* 0x0002f07400007387 */ /* 0x001fe80000100a00 */
[----:B------:R-:W-:Y:S04]  /*144c0*/  STL.64 [R0+0x2f8], R118 ;  /* 0x0002f87600007387 */ /* 0x000fe80000100a00 */
[----:B------:R-:W0:Y:S04]  /*144d0*/  LDS.128 R116, [UR4+0x590] ;  /* 0x00059004ff747984 */ /* 0x000e280008000c00 */
[----:B-1----:R-:W-:Y:S04]  /*144e0*/  STL.64 [R0+0x2e0], R100 ;  /* 0x0002e06400007387 */ /* 0x002fe80000100a00 */
[----:B------:R-:W-:Y:S04]  /*144f0*/  STL.64 [R0+0x2e8], R102 ;  /* 0x0002e86600007387 */ /* 0x000fe80000100a00 */
[----:B------:R-:W1:Y:S04]  /*14500*/  LDS.128 R100, [UR4+0x580] ;  /* 0x00058004ff647984 */ /* 0x000e680008000c00 */
[----:B--2---:R0:W-:Y:S04]  /*14510*/  STL.64 [R0+0x290], R124 ;  /* 0x0002907c00007387 */ /* 0x0041e80000100a00 */
[----:B---3--:R-:W-:Y:S04]  /*14520*/  STL.64 [R0+0x2d0], R104 ;  /* 0x0002d06800007387 */ /* 0x008fe80000100a00 */
[----:B------:R-:W-:Y:S04]  /*14530*/  STL.64 [R0+0x2d8], R106 ;  /* 0x0002d86a00007387 */ /* 0x000fe80000100a00 */
[----:B----4-:R-:W-:Y:S04]  /*14540*/  STL.64 [R0+0x2c0], R120 ;  /* 0x0002c07800007387 */ /* 0x010fe80000100a00 */
[----:B------:R-:W-:Y:S04]  /*14550*/  STL.64 [R0+0x2c8], R122 ;  /* 0x0002c87a00007387 */ /* 0x000fe80000100a00 */
[----:B------:R-:W-:Y:S01]  /*14560*/  STL.64 [R0+0x2b0], R112 ;  /* 0x0002b07000007387 */ /* 0x000fe20000100a00 */
[----:B0-----:R-:W-:Y:S01]  /*14570*/  MOV R124, R118 ;  /* 0x00000076007c7202 */ /* 0x001fe20000000f00 */
[----:B------:R-:W-:-:S02]  /*14580*/  IMAD.MOV.U32 R125, RZ, RZ, R119 ;  /* 0x000000ffff7d7224 */ /* 0x000fc400078e0077 */
[----:B------:R-:W-:Y:S04]  /*14590*/  STL.64 [R0+0x2b8], R114 ;  /* 0x0002b87200007387 */ /* 0x000fe80000100a00 */
[----:B------:R1:W-:Y:S04]  /*145a0*/  STL.64 [R0+0x288], R124 ;  /* 0x0002887c00007387 */ /* 0x0003e80000100a00 */
[----:B------:R-:W-:Y:S04]  /*145b0*/  STL.64 [R0+0x2a0], R108 ;  /* 0x0002a06c00007387 */ /* 0x000fe80000100a00 */
[----:B------:R-:W-:Y:S04]  /*145c0*/  STL.64 [R0+0x2a8], R110 ;  /* 0x0002a86e00007387 */ /* 0x000fe80000100a00 */
[----:B------:R-:W-:Y:S01]  /*145d0*/  STL.64 [R0+0x280], R116 ;  /* 0x0002807400007387 */ /* 0x000fe20000100a00 */
[----:B-1----:R-:W-:-:S02]  /*145e0*/  IMAD.MOV.U32 R124, RZ, RZ, R102 ;  /* 0x000000ffff7c7224 */ /* 0x002fc400078e0066 */
[----:B------:R-:W-:Y:S01]  /*145f0*/  IMAD.MOV.U32 R125, RZ, RZ, R103 ;  /* 0x000000ffff7d7224 */ /* 0x000fe200078e0067 */
[----:B------:R-:W-:Y:S04]  /*14600*/  STL.64 [R0+0x270], R100 ;  /* 0x0002706400007387 */ /* 0x000fe80000100a00 */
[----:B------:R-:W0:Y:S04]  /*14610*/  LDS.128 R104, [UR4+0x570] ;  /* 0x00057004ff687984 */ /* 0x000e280008000c00 */
[----:B------:R-:W1:Y:S04]  /*14620*/  LDS.128 R120, [UR4+0x560] ;  /* 0x00056004ff787984 */ /* 0x000e680008000c00 */
[----:B------:R-:W2:Y:S04]  /*14630*/  LDS.128 R112, [UR4+0x550] ;  /* 0x00055004ff707984 */ /* 0x000ea80008000c00 */
[----:B------:R-:W3:Y:S04]  /*14640*/  LDS.128 R108, [UR4+0x540] ;  /* 0x00054004ff6c7984 */ /* 0x000ee80008000c00 */
[----:B------:R-:W4:Y:S04]  /*14650*/  LDS.128 R116, [UR4+0x530] ;  /* 0x00053004ff747984 */ /* 0x000f280008000c00 */
[----:B------:R-:W4:Y:S04]  /*14660*/  LDS.128 R100, [UR4+0x520] ;  /* 0x00052004ff647984 */ /* 0x000f280008000c00 */
[----:B------:R-:W-:Y:S04]  /*14670*/  STL.64 [R0+0x298], R126 ;  /* 0x0002987e00007387 */ /* 0x000fe80000100a00 */
[----:B------:R-:W-:Y:S04]  /*14680*/  STL.64 [R0+0x278], R124 ;  /* 0x0002787c00007387 */ /* 0x000fe80000100a00 */
[----:B------:R-:W-:Y:S04]  /*14690*/  LDS.128 R124, [UR4+0x490] ;  /* 0x00049004ff7c7984 */ /* 0x000fe80008000c00 */
[----:B------:R-:W-:Y:S04]  /*146a0*/  STL.64 [R0+0x1e0], R132 ;  /* 0x0001e08400007387 */ /* 0x000fe80000100a00 */
[----:B0-----:R-:W-:Y:S04]  /*146b0*/  STL.64 [R0+0x260], R104 ;  /* 0x0002606800007387 */ /* 0x001fe80000100a00 */
[----:B------:R-:W-:Y:S04]  /*146c0*/  STL.64 [R0+0x268], R106 ;  /* 0x0002686a00007387 */ /* 0x000fe80000100a00 */
[----:B-1----:R-:W-:Y:S04]  /*146d0*/  STL.64 [R0+0x250], R120 ;  /* 0x0002507800007387 */ /* 0x002fe80000100a00 */
[----:B------:R-:W-:Y:S04]  /*146e0*/  STL.64 [R0+0x258], R122 ;  /* 0x0002587a00007387 */ /* 0x000fe80000100a00 */
[----:B--2---:R-:W-:Y:S04]  /*146f0*/  STL.64 [R0+0x240], R112 ;  /* 0x0002407000007387 */ /* 0x004fe80000100a00 */
[----:B------:R-:W-:Y:S04]  /*14700*/  STL.64 [R0+0x248], R114 ;  /* 0x0002487200007387 */ /* 0x000fe80000100a00 */
[----:B---3--:R-:W-:Y:S04]  /*14710*/  STL.64 [R0+0x230], R108 ;  /* 0x0002306c00007387 */ /* 0x008fe80000100a00 */
[----:B------:R-:W-:Y:S04]  /*14720*/  STL.64 [R0+0x238], R110 ;  /* 0x0002386e00007387 */ /* 0x000fe80000100a00 */
[----:B----4-:R-:W-:Y:S04]  /*14730*/  STL.64 [R0+0x220], R116 ;  /* 0x0002207400007387 */ /* 0x010fe80000100a00 */
[----:B------:R-:W-:Y:S04]  /*14740*/  STL.64 [R0+0x228], R118 ;  /* 0x0002287600007387 */ /* 0x000fe80000100a00 */
[----:B------:R-:W-:Y:S04]  /*14750*/  STL.64 [R0+0x210], R100 ;  /* 0x0002106400007387 */ /* 0x000fe80000100a00 */
        /* <DEDUP_REMOVED lines=9> */
[----:B------:R-:W-:Y:S04]  /*147f0*/  STL.64 [R0+0x1d8], R138 ;  /* 0x0001d88a00007387 */ /* 0x000fe80000100a00 */
[----:B------:R-:W-:Y:S04]  /*14800*/  STL.64 [R0+0x1b0], R128 ;  /* 0x0001b08000007387 */ /* 0x000fe80000100a00 */
[----:B0-----:R-:W-:Y:S04]  /*14810*/  STL.64 [R0+0x200], R104 ;  /* 0x0002006800007387 */ /* 0x001fe80000100a00 */
[----:B------:R-:W-:Y:S04]  /*14820*/  STL.64 [R0+0x208], R106 ;  /* 0x0002086a00007387 */ /* 0x000fe80000100a00 */
[----:B-1----:R-:W-:Y:S04]  /*14830*/  STL.64 [R0+0x1f0], R120 ;  /* 0x0001f07800007387 */ /* 0x002fe80000100a00 */
[----:B------:R-:W-:Y:S04]  /*14840*/  STL.64 [R0+0x1f8], R122 ;  /* 0x0001f87a00007387 */ /* 0x000fe80000100a00 */
[----:B--2---:R-:W-:Y:S04]  /*14850*/  STL.64 [R0+0x1c0], R112 ;  /* 0x0001c07000007387 */ /* 0x004fe80000100a00 */
[----:B------:R-:W-:Y:S04]  /*14860*/  STL.64 [R0+0x1c8], R114 ;  /* 0x0001c87200007387 */ /* 0x000fe80000100a00 */
[----:B------:R-:W-:Y:S04]  /*14870*/  STL.64 [R0+0x1b8], R130 ;  /* 0x0001b88200007387 */ /* 0x000fe80000100a00 */
[----:B---3--:R-:W-:Y:S04]  /*14880*/  STL.64 [R0+0x1a0], R108 ;  /* 0x0001a06c00007387 */ /* 0x008fe80000100a00 */
[----:B------:R-:W-:Y:S04]  /*14890*/  STL.64 [R0+0x1a8], R110 ;  /* 0x0001a86e00007387 */ /* 0x000fe80000100a00 */
[----:B----4-:R-:W-:Y:S04]  /*148a0*/  STL.64 [R0+0x190], R116 ;  /* 0x0001907400007387 */ /* 0x010fe80000100a00 */
[----:B------:R-:W-:Y:S04]  /*148b0*/  STL.64 [R0+0x198], R118 ;  /* 0x0001987600007387 */ /* 0x000fe80000100a00 */
[----:B------:R-:W-:Y:S04]  /*148c0*/  STL.64 [R0+0x180], R124 ;  /* 0x0001807c00007387 */ /* 0x000fe80000100a00 */
        /* <DEDUP_REMOVED lines=8> */
[----:B------:R-:W-:Y:S04]  /*14950*/  LDS.128 R140, [UR4+0x420] ;  /* 0x00042004ff8c7984 */ /* 0x000fe80008000c00 */
[----:B------:R-:W-:Y:S04]  /*14960*/  LDS.128 R108, [UR4+0x410] ;  /* 0x00041004ff6c7984 */ /* 0x000fe80008000c00 */
[----:B------:R-:W-:Y:S04]  /*14970*/  LDS.128 R116, [UR4+0x400] ;  /* 0x00040004ff747984 */ /* 0x000fe80008000c00 */
[----:B------:R-:W-:Y:S04]  /*14980*/  LDS.128 R124, [UR4+0x3f0] ;  /* 0x0003f004ff7c7984 */ /* 0x000fe80008000c00 */
[----:B------:R-:W-:Y:S04]  /*14990*/  LDS.128 R132, [UR4+0x3e0] ;  /* 0x0003e004ff847984 */ /* 0x000fe80008000c00 */
[----:B------:R-:W-:Y:S04]  /*149a0*/  LDS.128 R100, [UR4+0x3d0] ;  /* 0x0003d004ff647984 */ /* 0x000fe80008000c00 */
[----:B------:R-:W4:Y:S04]  /*149b0*/  LDS.128 R148, [UR4+0x310] ;  /* 0x00031004ff947984 */ /* 0x000f280008000c00 */
        /* <DEDUP_REMOVED lines=9> */
[----:B------:R-:W-:Y:S01]  /*14a50*/  STL.64 [R0+0x128], R138 ;  /* 0x0001288a00007387 */ /* 0x000fe20000100a00 */
[----:B------:R-:W-:-:S03]  /*14a60*/  FSETP.GT.FTZ.AND P0, PT, R25, R148, PT ;  /* 0x000000941900720b */ /* 0x000fc60003f14000 */
[----:B------:R-:W-:Y:S01]  /*14a70*/  STL.64 [R0+0x110], R140 ;  /* 0x0001108c00007387 */ /* 0x000fe20000100a00 */
[----:B------:R-:W-:Y:S02]  /*14a80*/  FSEL R248, R25, R148, P0 ;  /* 0x0000009419f87208 */ /* 0x000fe40000000000 */
[----:B------:R-:W-:Y:S01]  /*14a90*/  FSEL R25, R148, R25, P0 ;  /* 0x0000001994197208 */ /* 0x000fe20000000000 */
[----:B------:R-:W-:Y:S04]  /*14aa0*/  STL.64 [R0+0x118], R142 ;  /* 0x0001188e00007387 */ /* 0x000fe80000100a00 */
[----:B------:R-:W-:Y:S01]  /*14ab0*/  STL.64 [R0+0x100], R108 ;  /* 0x0001006c00007387 */ /* 0x000fe20000100a00 */
[----:B------:R-:W-:-:S03]  /*14ac0*/  FADD.FTZ R25, -R248, R25 ;  /* 0x00000019f8197221 */ /* 0x000fc60000010100 */
[----:B------:R-:W-:Y:S01]  /*14ad0*/  STL.64 [R0+0x108], R110 ;  /* 0x0001086e00007387 */ /* 0x000fe20000100a00 */
[----:B------:R-:W-:-:S03]  /*14ae0*/  FMUL.FTZ R25, R25, 1.4426950216293334961 ;  /* 0x3fb8aa3b19197820 */ /* 0x000fc60000410000 */
[----:B------:R-:W-:Y:S03]  /*14af0*/  STL.64 [R0+0xf0], R116 ;  /* 0x0000f07400007387 */ /* 0x000fe60000100a00 */
[----:B------:R-:W0:Y:S01]  /*14b00*/  MUFU.EX2 R25, R25 ;  /* 0x0000001900197308 */ /* 0x000e220000000800 */
[----:B------:R-:W-:Y:S04]  /*14b10*/  STL.64 [R0+0xf8], R118 ;  /* 0x0000f87600007387 */ /* 0x000fe80000100a00 */
[----:B------:R-:W-:Y:S04]  /*14b20*/  STL.64 [R0+0xe0], R124 ;  /* 0x0000e07c00007387 */ /* 0x000fe80000100a00 */
[----:B------:R-:W-:Y:S04]  /*14b30*/  STL.64 [R0+0xe8], R126 ;  /* 0x0000e87e00007387 */ /* 0x000fe80000100a00 */
[----:B------:R-:W-:Y:S04]  /*14b40*/  STL.64 [R0+0xd0], R132 ;  /* 0x0000d08400007387 */ /* 0x000fe80000100a00 */
[----:B------:R-:W-:Y:S04]  /*14b50*/  STL.64 [R0+0xd8], R134 ;  /* 0x0000d88600007387 */ /* 0x000fe80000100a00 */
[----:B------:R-:W-:Y:S04]  /*14b60*/  STL.64 [R0+0xc0], R100 ;  /* 0x0000c06400007387 */ /* 0x000fe80000100a00 */
[----:B------:R-:W1:Y:S04]  /*14b70*/  LDS.128 R104, [UR4+0x3c0] ;  /* 0x0003c004ff687984 */ /* 0x000e680008000c00 */
[----:B------:R-:W2:Y:S04]  /*14b80*/  LDS.128 R108, [UR4+0x3b0] ;  /* 0x0003b004ff6c7984 */ /* 0x000ea80008000c00 */
[----:B------:R-:W3:Y:S04]  /*14b90*/  LDS.128 R112, [UR4+0x3a0] ;  /* 0x0003a004ff707984 */ /* 0x000ee80008000c00 */
[----:B------:R-:W4:Y:S04]  /*14ba0*/  LDS.128 R116, [UR4+0x390] ;  /* 0x00039004ff747984 */ /* 0x000f280008000c00 */
[----:B------:R-:W0:Y:S04]  /*14bb0*/  LDS.128 R120, [UR4+0x380] ;  /* 0x00038004ff787984 */ /* 0x000e280008000c00 */
[----:B------:R-:W0:Y:S04]  /*14bc0*/  LDS.128 R124, [UR4+0x370] ;  /* 0x00037004ff7c7984 */ /* 0x000e280008000c00 */
[----:B------:R-:W0:Y:S04]  /*14bd0*/  LDS.128 R128, [UR4+0x360] ;  /* 0x00036004ff807984 */ /* 0x000e280008000c00 */
[----:B------:R-:W0:Y:S04]  /*14be0*/  LDS.128 R132, [UR4+0x350] ;  /* 0x00035004ff847984 */ /* 0x000e280008000c00 */
[----:B------:R-:W0:Y:S04]  /*14bf0*/  LDS.128 R136, [UR4+0x340] ;  /* 0x00034004ff887984 */ /* 0x000e280008000c00 */
[----:B------:R-:W-:Y:S04]  /*14c00*/  LDS.64 R100, [UR4+0x610] ;  /* 0x00061004ff647984 */ /* 0x000fe80008000a00 */
[----:B------:R-:W0:Y:S04]  /*14c10*/  LDS.128 R140, [UR4+0x330] ;  /* 0x00033004ff8c7984 */ /* 0x000e280008000c00 */
[----:B------:R-:W0:Y:S04]  /*14c20*/  LDS.128 R144, [UR4+0x320] ;  /* 0x00032004ff907984 */ /* 0x000e280008000c00 */
        /* <DEDUP_REMOVED lines=9> */
[----:B0-----:R-:W-:Y:S04]  /*14cc0*/  STL.64 [R0+0x70], R120 ;  /* 0x0000707800007387 */ /* 0x001fe80000100a00 */
        /* <DEDUP_REMOVED lines=15> */
[----:B------:R-:W-:Y:S04]  /*14dc0*/  STL.64 [R0], R148 ;  /* 0x0000009400007387 */ /* 0x000fe80000100a00 */
[----:B-----5:R0:W-:Y:S04]  /*14dd0*/  STL.64 [R1+0x1a0], R2 ;  /* 0x0001a00201007387 */ /* 0x0201e80000100a00 */
[----:B------:R-:W-:Y:S04]  /*14de0*/  STL.64 [R1], R160 ;  /* 0x000000a001007387 */ /* 0x000fe80000100a00 */
[----:B------:R-:W-:Y:S01]  /*14df0*/  STL.64 [R1+0x8], R158 ;  /* 0x0000089e01007387 */ /* 0x000fe20000100a00 */
[----:B0-----:R-:W-:-:S03]  /*14e00*/  PRMT R2, R200, 0x7610, R199 ;  /* 0x00007610c8027816 */ /* 0x001fc600000000c7 */
[----:B------:R-:W-:Y:S01]  /*14e10*/  STL.64 [R1+0x10], R156 ;  /* 0x0000109c01007387 */ /* 0x000fe20000100a00 */
[----:B------:R-:W-:Y:S02]  /*14e20*/  PRMT R3, R199, 0x7610, R198 ;  /* 0x00007610c7037816 */ /* 0x000fe400000000c6 */
[----:B------:R-:W-:Y:S01]  /*14e30*/  PRMT R198, R198, 0x7610, R197 ;  /* 0x00007610c6c67816 */ /* 0x000fe200000000c5 */
[----:B------:R-:W-:Y:S01]  /*14e40*/  STL.64 [R1+0x18], R154 ;  /* 0x0000189a01007387 */ /* 0x000fe20000100a00 */
[----:B------:R-:W-:Y:S02]  /*14e50*/  PRMT R199, R197, 0x7610, R196 ;  /* 0x00007610c5c77816 */ /* 0x000fe400000000c4 */
[----:B------:R-:W-:Y:S01]  /*14e60*/  PRMT R196, R196, 0x7610, R195 ;  /* 0x00007610c4c47816 */ /* 0x000fe200000000c3 */
[----:B------:R-:W-:Y:S01]  /*14e70*/  STL.64 [R1+0x20], R152 ;  /* 0x0000209801007387 */ /* 0x000fe20000100a00 */
[----:B------:R-:W-:Y:S02]  /*14e80*/  PRMT R197, R195, 0x7610, R194 ;  /* 0x00007610c3c57816 */ /* 0x000fe400000000c2 */
[----:B------:R-:W-:Y:S01]  /*14e90*/  PRMT R194, R194, 0x7610, R193 ;  /* 0x00007610c2c27816 */ /* 0x000fe200000000c1 */
[----:B------:R-:W-:Y:S01]  /*14ea0*/  STL.64 [R1+0x28], R98 ;  /* 0x0000286201007387 */ /* 0x000fe20000100a00 */
[----:B------:R-:W-:-:S02]  /*14eb0*/  PRMT R195, R193, 0x7610, R192 ;  /* 0x00007610c1c37816 */ /* 0x000fc400000000c0 */
        /* <DEDUP_REMOVED lines=97> */
[----:B------:R1:W-:Y:S01]  /*154d0*/  STL.64 [R1+0x200], R2 ;  /* 0x0002000201007387 */ /* 0x0003e20000100a00 */
[----:B0-----:R-:W-:-:S02]  /*154e0*/  FSEL R247, R24, R149, P0 ;  /* 0x0000009518f77208 */ /* 0x001fc40000000000 */
[----:B------:R-:W-:Y:S01]  /*154f0*/  FSEL R24, R149, R24, P0 ;  /* 0x0000001895187208 */ /* 0x000fe20000000000 */
[----:B-1----:R-:W-:-:S04]  /*15500*/  IMAD.MOV.U32 R3, RZ, RZ, RZ ;  /* 0x000000ffff037224 */ /* 0x002fc800078e00ff */
[----:B------:R-:W-:-:S07]  /*15510*/  FFMA.FTZ R247, R24, R25, R247 ;  /* 0x0000001918f77223 */ /* 0x000fce00000100f7 */
.L_x_351:
[C---:B----4-:R-:W-:Y:S01]  /*15520*/  IMAD R6, R3.reuse, 0x2, R0 ;  /* 0x0000000203067824 */ /* 0x050fe200078e0200 */
[----:B--23--:R-:W2:Y:S03]  /*15530*/  LDL R7, [R1+0x1fc] ;  /* 0x0001fc0001077983 */ /* 0x00cea60000100800 */
[C---:B01----:R-:W-:Y:S01]  /*15540*/  IMAD R4, R3.reuse, 0x2, R6 ;  /* 0x0000000203047824 */ /* 0x043fe200078e0206 */
        /* <DEDUP_REMOVED lines=13> */
.L_x_350:
[----:B----4-:R-:W-:-:S05]  /*15620*/  IMAD R8, R2, 0x2, R1 ;  /* 0x0000000202087824 */ /* 0x010fca00078e0201 */
[----:B--2---:R-:W2:Y:S01]  /*15630*/  LDL R10, [R8+0x200] ;  /* 0x00020000080a7983 */ /* 0x004ea20000100800 */
[----:B0-----:R-:W-:Y:S01]  /*15640*/  VIADD R5, R8, 0x200 ;  /* 0x0000020008057836 */ /* 0x001fe20000000000 */
[----:B------:R-:W-:Y:S04]  /*15650*/  BSSY.RECONVERGENT B1, `(.L_x_329) ;  /* 0x000001c000017945 */ /* 0x000fe80003800200 */
[----:B------:R-:W-:Y:S01]  /*15660*/  BSSY.RELIABLE B2, `(.L_x_330) ;  /* 0x0000013000027945 */ /* 0x000fe20003800100 */
[--C-:B-1----:R-:W-:Y:S01]  /*15670*/  IMAD R4, R2, 0x2, R5.reuse ;  /* 0x0000000202047824 */ /* 0x102fe200078e0205 */
[----:B--2---:R-:W-:Y:S02]  /*15680*/  HSETP2.GT.AND P1, PT, R10.H1_H1, R10.H0_H0, PT ;  /* 0x2000000a0a007234 */ /* 0x004fe40003f24c00 */
[----:B------:R-:W-:-:S11]  /*15690*/  PRMT R5, R10, 0x7610, R5 ;  /* 0x000076100a057816 */ /* 0x000fd60000000005 */
[----:B---3--:R-:W-:Y:S05]  /*156a0*/  @!P1 BRA `(.L_x_331) ;  /* 0x0000000000089947 */ /* 0x008fea0003800000 */
[----:B------:R0:W5:Y:S01]  /*156b0*/  LDL R7, [R4+-0x200] ;  /* 0xfffe000004077983 */ /* 0x0001620000100800 */
[----:B------:R-:W-:Y:S05]  /*156c0*/  BRA `(.L_x_332) ;  /* 0x0000000000307947 */ /* 0x000fea0003800000 */
.L_x_331:
        /* <DEDUP_REMOVED lines=12> */
.L_x_332:
[----:B------:R-:W-:Y:S05]  /*15790*/  BSYNC.RELIABLE B2 ;  /* 0x0000000000027941 */ /* 0x000fea0003800100 */
.L_x_330:
[----:B------:R-:W-:-:S05]  /*157a0*/  PRMT R10, R10, 0x7632, R10 ;  /* 0x000076320a0a7816 */ /* 0x000fca000000000a */
[----:B------:R-:W-:Y:S04]  /*157b0*/  STL.U16 [R8+0x200], R10 ;  /* 0x0002000a08007387 */ /* 0x000fe80000100400 */
[----:B------:R-:W2:Y:S04]  /*157c0*/  LDL R9, [R4+-0x1fc] ;  /* 0xfffe040004097983 */ /* 0x000ea80000100800 */
[----:B--2---:R-:W-:Y:S04]  /*157d0*/  STL [R4+-0x200], R9 ;  /* 0xfffe000904007387 */ /* 0x004fe80000100800 */
[----:B------:R1:W-:Y:S04]  /*157e0*/  STL.U16 [R8+0x202], R5 ;  /* 0x0002020508007387 */ /* 0x0003e80000100400 */
[----:B-----5:R2:W-:Y:S04]  /*157f0*/  STL [R4+-0x1fc], R7 ;  /* 0xfffe040704007387 */ /* 0x0205e80000100800 */
[----:B-1----:R2:W5:Y:S02]  /*15800*/  LDL.U16 R5, [R8+0x200] ;  /* 0x0002000008057983 */ /* 0x0025640000100400 */
.L_x_333:
[----:B------:R-:W-:Y:S05]  /*15810*/  BSYNC.RECONVERGENT B1 ;  /* 0x0000000000017941 */ /* 0x000fea0003800200 */
.L_x_329:
[----:B------:R-:W3:Y:S01]  /*15820*/  LDL.U16 R6, [R8+0x1fe] ;  /* 0x0001fe0008067983 */ /* 0x000ee20000100400 */
[----:B------:R-:W-:Y:S04]  /*15830*/  BSSY.RECONVERGENT B1, `(.L_x_334) ;  /* 0x0000019000017945 */ /* 0x000fe80003800200 */
[----:B------:R-:W-:Y:S01]  /*15840*/  BSSY.RELIABLE B2, `(.L_x_335) ;  /* 0x0000011000027945 */ /* 0x000fe20003800100 */
[----:B---3-5:R-:W-:-:S13]  /*15850*/  HSETP2.GT.AND P1, PT, R5.H0_H0, R6.H0_H0, PT ;  /* 0x2000000605007234 */ /* 0x028fda0003f24800 */
[----:B------:R-:W-:Y:S05]  /*15860*/  @!P1 BRA `(.L_x_336) ;  /* 0x0000000000089947 */ /* 0x000fea0003800000 */
[----:B--2---:R1:W5:Y:S01]  /*15870*/  LDL R7, [R4+-0x204] ;  /* 0xfffdfc0004077983 */ /* 0x0043620000100800 */
[----:B------:R-:W-:Y:S05]  /*15880*/  BRA `(.L_x_337) ;  /* 0x0000000000307947 */ /* 0x000fea0003800000 */
.L_x_336:
        /* <DEDUP_REMOVED lines=12> */
.L_x_337:
[----:B------:R-:W-:Y:S05]  /*15950*/  BSYNC.RELIABLE B2 ;  /* 0x0000000000027941 */ /* 0x000fea0003800100 */
.L_x_335:
[----:B------:R-:W-:Y:S04]  /*15960*/  STL.U16 [R8+0x1fe], R5 ;  /* 0x0001fe0508007387 */ /* 0x000fe80000100400 */
[----:B------:R-:W2:Y:S04]  /*15970*/  LDL R9, [R4+-0x200] ;  /* 0xfffe000004097983 */ /* 0x000ea80000100800 */
[----:B--2---:R-:W-:Y:S04]  /*15980*/  STL [R4+-0x204], R9 ;  /* 0xfffdfc0904007387 */ /* 0x004fe80000100800 */
[----:B------:R2:W-:Y:S04]  /*15990*/  STL.U16 [R8+0x200], R6 ;  /* 0x0002000608007387 */ /* 0x0005e80000100400 */
[----:B-----5:R3:W-:Y:S04]  /*159a0*/  STL [R4+-0x200], R7 ;  /* 0xfffe000704007387 */ /* 0x0207e80000100800 */
[----:B--2---:R3:W5:Y:S02]  /*159b0*/  LDL.U16 R6, [R8+0x1fe] ;  /* 0x0001fe0008067983 */ /* 0x0047640000100400 */
.L_x_338:
[----:B------:R-:W-:Y:S05]  /*159c0*/  BSYNC.RECONVERGENT B1 ;  /* 0x0000000000017941 */ /* 0x000fea0003800200 */
.L_x_334:
[----:B------:R-:W2:Y:S01]  /*159d0*/  LDL.U16 R9, [R8+0x1fc] ;  /* 0x0001fc0008097983 */ /* 0x000ea20000100400 */
[----:B------:R-:W-:Y:S04]  /*159e0*/  BSSY.RECONVERGENT B1, `(.L_x_339) ;  /* 0x0000018000017945 */ /* 0x000fe80003800200 */
[----:B------:R-:W-:Y:S01]  /*159f0*/  BSSY.RELIABLE B2, `(.L_x_340) ;  /* 0x0000011000027945 */ /* 0x000fe20003800100 */
[----:B--2--5:R-:W-:-:S13]  /*15a00*/  HSETP2.GT.AND P1, PT, R6.H0_H0, R9.H0_H0, PT ;  /* 0x2000000906007234 */ /* 0x024fda0003f24800 */
[----:B------:R-:W-:Y:S05]  /*15a10*/  @!P1 BRA `(.L_x_341) ;  /* 0x0000000000089947 */ /* 0x000fea0003800000 */
[----:B------:R2:W5:Y:S01]  /*15a20*/  LDL R5, [R4+-0x208] ;  /* 0xfffdf80004057983 */ /* 0x0005620000100800 */
[----:B------:R-:W-:Y:S05]  /*15a30*/  BRA `(.L_x_342) ;  /* 0x0000000000307947 */ /* 0x000fea0003800000 */
.L_x_341:
        /* <DEDUP_REMOVED lines=12> */
.L_x_342:
[----:B------:R-:W-:Y:S05]  /*15b00*/  BSYNC.RELIABLE B2 ;  /* 0x0000000000027941 */ /* 0x000fea0003800100 */
.L_x_340:
[----:B------:R4:W-:Y:S04]  /*15b10*/  STL.U16 [R8+0x1fc], R6 ;  /* 0x0001fc0608007387 */ /* 0x0009e80000100400 */
[----:B---3--:R-:W3:Y:S04]  /*15b20*/  LDL R7, [R4+-0x204] ;  /* 0xfffdfc0004077983 */ /* 0x008ee80000100800 */
[----:B---3--:R4:W-:Y:S04]  /*15b30*/  STL [R4+-0x208], R7 ;  /* 0xfffdf80704007387 */ /* 0x0089e80000100800 */
[----:B------:R4:W-:Y:S04]  /*15b40*/  STL.U16 [R8+0x1fe], R9 ;  /* 0x0001fe0908007387 */ /* 0x0009e80000100400 */
[----:B-----5:R4:W-:Y:S02]  /*15b50*/  STL [R4+-0x204], R5 ;  /* 0xfffdfc0504007387 */ /* 0x0209e40000100800 */
.L_x_343:
[----:B------:R-:W-:Y:S05]  /*15b60*/  BSYNC.RECONVERGENT B1 ;  /* 0x0000000000017941 */ /* 0x000fea0003800200 */
.L_x_339:
[----:B------:R-:W-:-:S13]  /*15b70*/  ISETP.NE.AND P1, PT, R2, 0x2, PT ;  /* 0x000000020200780c */ /* 0x000fda0003f25270 */
[----:B------:R-:W-:Y:S05]  /*15b80*/  @!P1 BRA `(.L_x_344) ;  /* 0x0000000000809947 */ /* 0x000fea0003800000 */
[----:B----4-:R-:W-:Y:S01]  /*15b90*/  VIADD R6, R2, 0xfffffffd ;  /* 0xfffffffd02067836 */ /* 0x010fe20000000000 */
[----:B------:R-:W4:Y:S03]  /*15ba0*/  LDL.U16 R10, [R8+0x1fc] ;  /* 0x0001fc00080a7983 */ /* 0x000f260000100400 */
[----:B------:R-:W-:-:S05]  /*15bb0*/  IMAD R5, R6, 0x2, R1 ;  /* 0x0000000206057824 */ /* 0x000fca00078e0201 */
[----:B------:R-:W4:Y:S01]  /*15bc0*/  LDL.U16 R11, [R5+0x200] ;  /* 0x00020000050b7983 */ /* 0x000f220000100400 */
[----:B------:R-:W-:Y:S04]  /*15bd0*/  BSSY.RECONVERGENT B1, `(.L_x_345) ;  /* 0x0000019000017945 */ /* 0x000fe80003800200 */
[----:B------:R-:W-:Y:S01]  /*15be0*/  BSSY.RELIABLE B2, `(.L_x_346) ;  /* 0x0000012000027945 */ /* 0x000fe20003800100 */
[----:B------:R-:W-:Y:S01]  /*15bf0*/  IMAD R6, R6, 0x2, R5 ;  /* 0x0000000206067824 */ /* 0x000fe200078e0205 */
[----:B----4-:R-:W-:-:S13]  /*15c00*/  HSETP2.GT.AND P1, PT, R10.H0_H0, R11.H0_H0, PT ;  /* 0x2000000b0a007234 */ /* 0x010fda0003f24800 */
[----:B------:R-:W-:Y:S05]  /*15c10*/  @!P1 BRA `(.L_x_347) ;  /* 0x0000000000089947 */ /* 0x000fea0003800000 */
[----:B---3--:R3:W5:Y:S01]  /*15c20*/  LDL R7, [R6] ;  /* 0x0000000006077983 */ /* 0x0087620000100800 */
[----:B------:R-:W-:Y:S05]  /*15c30*/  BRA `(.L_x_348) ;  /* 0x0000000000307947 */ /* 0x000fea0003800000 */
.L_x_347:
[----:B------:R-:W4:Y:S01]  /*15c40*/  LDL R12, [R6] ;  /* 0x00000000060c7983 */ /* 0x000f220000100800 */
[----:B---3--:R-:W-:Y:S01]  /*15c50*/  IMAD.MOV.U32 R7, RZ, RZ, -0x1 ;  /* 0xffffffffff077424 */ /* 0x008fe200078e00ff */
[----:B----4-:R-:W-:-:S13]  /*15c60*/  ISETP.NE.AND P1, PT, R12, -0x1, PT ;  /* 0xffffffff0c00780c */ /* 0x010fda0003f25270 */
        /* <DEDUP_REMOVED lines=9> */
.L_x_348:
[----:B------:R-:W-:Y:S05]  /*15d00*/  BSYNC.RELIABLE B2 ;  /* 0x0000000000027941 */ /* 0x000fea0003800100 */
.L_x_346:
[----:B------:R4:W-:Y:S04]  /*15d10*/  STL.U16 [R5+0x200], R10 ;  /* 0x0002000a05007387 */ /* 0x0009e80000100400 */
[----:B------:R-:W2:Y:S04]  /*15d20*/  LDL R9, [R4+-0x208] ;  /* 0xfffdf80004097983 */ /* 0x000ea80000100800 */
[----:B--2---:R4:W-:Y:S04]  /*15d30*/  STL [R6], R9 ;  /* 0x0000000906007387 */ /* 0x0049e80000100800 */
[----:B------:R4:W-:Y:S04]  /*15d40*/  STL.U16 [R8+0x1fc], R11 ;  /* 0x0001fc0b08007387 */ /* 0x0009e80000100400 */
[----:B-----5:R4:W-:Y:S02]  /*15d50*/  STL [R4+-0x208], R7 ;  /* 0xfffdf80704007387 */ /* 0x0209e40000100800 */
.L_x_349:
[----:B------:R-:W-:Y:S05]  /*15d60*/  BSYNC.RECONVERGENT B1 ;  /* 0x0000000000017941 */ /* 0x000fea0003800200 */
.L_x_345:
[----:B------:R-:W-:Y:S01]  /*15d70*/  VIADD R2, R2, 0xfffffffc ;  /* 0xfffffffc02027836 */ /* 0x000fe20000000000 */
[----:B------:R-:W-:Y:S06]  /*15d80*/  BRA `(.L_x_350) ;  /* 0xfffffff800247947 */ /* 0x000fec000383ffff */
.L_x_344:
[----:B------:R-:W-:Y:S05]  /*15d90*/  @P0 BRA `(.L_x_351) ;  /* 0xfffffff400e00947 */ /* 0x000fea000383ffff */
[----:B------:R-:W5:Y:S01]  /*15da0*/  LDL.64 R36, [R1+0x270] ;  /* 0x0002700001247983 */ /* 0x000f620000100a00 */
[----:B------:R-:W0:Y:S01]  /*15db0*/  S2UR UR5, SR_CgaCtaId ;  /* 0x00000000000579c3 */ /* 0x000e220000008800 */
[----:B------:R-:W-:Y:S02]  /*15dc0*/  UMOV UR4, 0x400 ;  /* 0x0000040000047882 */ /* 0x000fe40000000000 */
[----:B------:R-:W5:Y:S04]  /*15dd0*/  LDL.64 R244, [R1] ;  /* 0x0000000001f47983 */ /* 0x000f680000100a00 */
[----:B------:R-:W5:Y:S04]  /*15de0*/  LDL.64 R242, [R1+0x8] ;  /* 0x0000080001f27983 */ /* 0x000f680000100a00 */
[----:B------:R-:W5:Y:S04]  /*15df0*/  LDL.64 R240, [R1+0x10] ;  /* 0x0000100001f07983 */ /* 0x000f680000100a00 */
[----:B------:R-:W5:Y:S04]  /*15e00*/  LDL.64 R238, [R1+0x18] ;  /* 0x0000180001ee7983 */ /* 0x000f680000100a00 */
[----:B------:R-:W5:Y:S04]  /*15e10*/  LDL.64 R236, [R1+0x20] ;  /* 0x0000200001ec7983 */ /* 0x000f680000100a00 */
[----:B------:R-:W5:Y:S01]  /*15e20*/  LDL.64 R234, [R1+0x28] ;  /* 0x0000280001ea7983 */ /* 0x000f620000100a00 */
[----:B0-----:R-:W-:-:S03]  /*15e30*/  ULEA UR4, UR5, UR4, 0x18 ;  /* 0x0000000405047291 */ /* 0x001fc6000f8ec0ff */
[----:B------:R-:W5:Y:S04]  /*15e40*/  LDL.64 R232, [R1+0x30] ;  /* 0x0000300001e87983 */ /* 0x000f680000100a00 */
        /* <DEDUP_REMOVED lines=82> */
[----:B---34-:R-:W3:Y:S04]  /*16370*/  LDL.64 R8, [R1+0x2e0] ;  /* 0x0002e00001087983 */ /* 0x018ee80000100a00 */
[----:B------:R-:W4:Y:S04]  /*16380*/  LDL.64 R6, [R1+0x2e8] ;  /* 0x0002e80001067983 */ /* 0x000f280000100a00 */
[----:B-12---:R-:W2:Y:S04]  /*16390*/  LDL.64 R4, [R1+0x2f0] ;  /* 0x0002f00001047983 */ /* 0x006ea80000100a00 */
[----:B------:R-:W2:Y:S04]  /*163a0*/  LDL.64 R2, [R1+0x2f8] ;  /* 0x0002f80001027983 */ /* 0x000ea80000100a00 */
[----:B------:R-:W2:Y:S04]  /*163b0*/  LDL.64 R16, [R1+0x2c0] ;  /* 0x0002c00001107983 */ /* 0x000ea80000100a00 */
[----:B------:R-:W2:Y:S04]  /*163c0*/  LDL.64 R12, [R1+0x2d0] ;  /* 0x0002d000010c7983 */ /* 0x000ea80000100a00 */
[----:B------:R-:W0:Y:S04]  /*163d0*/  LDS.128 R128, [UR4+0x910] ;  /* 0x00091004ff807984 */ /* 0x000e280008000c00 */
[----:B------:R-:W1:Y:S04]  /*163e0*/  LDS.128 R100, [UR4+0x900] ;  /* 0x00090004ff647984 */ /* 0x000e680008000c00 */
[----:B------:R-:W-:Y:S04]  /*163f0*/  LDS.128 R104, [UR4+0x8f0] ;  /* 0x0008f004ff687984 */ /* 0x000fe80008000c00 */
[----:B------:R-:W1:Y:S04]  /*16400*/  LDS.128 R124, [UR4+0x8b0] ;  /* 0x0008b004ff7c7984 */ /* 0x000e680008000c00 */
[----:B------:R-:W1:Y:S04]  /*16410*/  LDS.128 R116, [UR4+0x8a0] ;  /* 0x0008a004ff747984 */ /* 0x000e680008000c00 */
[----:B------:R-:W1:Y:S04]  /*16420*/  LDS.128 R120, [UR4+0x8e0] ;  /* 0x0008e004ff787984 */ /* 0x000e680008000c00 */
[----:B------:R-:W-:Y:S04]  /*16430*/  LDS.128 R112, [UR4+0x8d0] ;  /* 0x0008d004ff707984 */ /* 0x000fe80008000c00 */
[----:B------:R-:W-:Y:S04]  /*16440*/  LDS.128 R108, [UR4+0x8c0] ;  /* 0x0008c004ff6c7984 */ /* 0x000fe80008000c00 */
[----:B------:R-:W-:Y:S04]  /*16450*/  LDS.128 R132, [UR4+0x800] ;  /* 0x00080004ff847984 */ /* 0x000fe80008000c00 */
[----:B------:R-:W-:Y:S04]  /*16460*/  LDS.128 R136, [UR4+0x7f0] ;  /* 0x0007f004ff887984 */ /* 0x000fe80008000c00 */
[----:B0-----:R1:W-:Y:S04]  /*16470*/  STL.64 [R0+0x2f8], R128 ;  /* 0x0002f88000007387 */ /* 0x0013e80000100a00 */
[----:B------:R0:W-:Y:S04]  /*16480*/  STL.64 [R0+0x300], R130 ;  /* 0x0003008200007387 */ /* 0x0001e80000100a00 */
[----:B------:R-:W-:Y:S01]  /*16490*/  LDS.128 R144, [UR4+0x630] ;  /* 0x00063004ff907984 */ /* 0x000fe20008000c00 */
[----:B-1----:R-:W-:Y:S01]  /*164a0*/  IMAD.MOV.U32 R128, RZ, RZ, R100 ;  /* 0x000000ffff807224 */ /* 0x002fe200078e0064 */
[----:B------:R-:W-:-:S02]  /*164b0*/  MOV R129, R101 ;  /* 0x0000006500817202 */ /* 0x000fc40000000f00 */
[----:B------:R-:W-:Y:S01]  /*164c0*/  LDS.128 R148, [UR4+0x620] ;  /* 0x00062004ff947984 */ /* 0x000fe20008000c00 */
[----:B0-----:R-:W-:Y:S02]  /*164d0*/  IMAD.MOV.U32 R130, RZ, RZ, R102 ;  /* 0x000000ffff827224 */ /* 0x001fe400078e0066 */
[----:B------:R-:W-:Y:S02]  /*164e0*/  IMAD.MOV.U32 R131, RZ, RZ, R103 ;  /* 0x000000ffff837224 */ /* 0x000fe400078e0067 */
[----:B------:R-:W0:Y:S04]  /*164f0*/  LDS.128 R100, [UR4+0x890] ;  /* 0x00089004ff647984 */ /* 0x000e280008000c00 */
[----:B------:R1:W-:Y:S04]  /*16500*/  STL.64 [R0+0x2e8], R128 ;  /* 0x0002e88000007387 */ /* 0x0003e80000100a00 */
[----:B------:R1:W-:Y:S04]  /*16510*/  STL.64 [R0+0x2f0], R130 ;  /* 0x0002f08200007387 */ /* 0x0003e80000100a00 */
[----:B------:R1:W-:Y:S02]  /*16520*/  STL.64 [R0+0x298], R124 ;  /* 0x0002987c00007387 */ /* 0x0003e40000100a00 */
[----:B-1----:R-:W-:-:S02]  /*16530*/  IMAD.MOV.U32 R128, RZ, RZ, R104 ;  /* 0x000000ffff807224 */ /* 0x002fc400078e0068 */
[----:B------:R-:W-:Y:S02]  /*16540*/  IMAD.MOV.U32 R129, RZ, RZ, R105 ;  /* 0x000000ffff817224 */ /* 0x000fe400078e0069 */
[----:B------:R-:W-:Y:S02]  /*16550*/  IMAD.MOV.U32 R130, RZ, RZ, R106 ;  /* 0x000000ffff827224 */ /* 0x000fe400078e006a */
[----:B------:R-:W-:Y:S02]  /*16560*/  IMAD.MOV.U32 R131, RZ, RZ, R107 ;  /* 0x000000ffff837224 */ /* 0x000fe400078e006b */
[----:B------:R-:W-:Y:S01]  /*16570*/  LDS.128 R104, [UR4+0x880] ;  /* 0x00088004ff687984 */ /* 0x000fe20008000c00 */
[----:B------:R-:W-:Y:S02]  /*16580*/  IMAD.MOV.U32 R124, RZ, RZ, R116 ;  /* 0x000000ffff7c7224 */ /* 0x000fe400078e0074 */
[----:B------:R-:W-:Y:S01]  /*16590*/  IMAD.MOV.U32 R125, RZ, RZ, R117 ;  /* 0x000000ffff7d7224 */ /* 0x000fe200078e0075 */
[----:B------:R1:W-:Y:S04]  /*165a0*/  STL.64 [R0+0x2a0], R126 ;  /* 0x0002a07e00007387 */ /* 0x0003e80000100a00 */
[----:B------:R0:W-:Y:S04]  /*165b0*/  STL.64 [R0+0x2d8], R128 ;  /* 0x0002d88000007387 */ /* 0x0001e80000100a00 */
[----:B------:R0:W-:Y:S01]  /*165c0*/  STL.64 [R0+0x2e0], R130 ;  /* 0x0002e08200007387 */ /* 0x0001e20000100a00 */
[----:B-1----:R-:W-:Y:S01]  /*165d0*/  IMAD.MOV.U32 R126, RZ, RZ, R118 ;  /* 0x000000ffff7e7224 */ /* 0x002fe200078e0076 */
[----:B------:R-:W-:-:S02]  /*165e0*/  MOV R127, R119 ;  /* 0x00000077007f7202 */ /* 0x000fc40000000f00 */
[----:B------:R-:W1:Y:S01]  /*165f0*/  LDS.128 R116, [UR4+0x840] ;  /* 0x00084004ff747984 */ /* 0x000e620008000c00 */
[----:B0-----:R-:W-:Y:S02]  /*16600*/  IMAD.MOV.U32 R128, RZ, RZ, R120 ;  /* 0x000000ffff807224 */ /* 0x001fe400078e0078 */
[----:B------:R-:W-:Y:S02]  /*16610*/  IMAD.MOV.U32 R129, RZ, RZ, R121 ;  /* 0x000000ffff817224 */ /* 0x000fe400078e0079 */
[----:B------:R-:W-:Y:S02]  /*16620*/  IMAD.MOV.U32 R130, RZ, RZ, R122 ;  /* 0x000000ffff827224 */ /* 0x000fe400078e007a */
[----:B------:R-:W-:Y:S02]  /*16630*/  IMAD.MOV.U32 R131, RZ, RZ, R123 ;  /* 0x000000ffff837224 */ /* 0x000fe400078e007b */
[----:B------:R-:W0:Y:S04]  /*16640*/  LDS.128 R120, [UR4+0x870] ;  /* 0x00087004ff787984 */ /* 0x000e280008000c00 */
[----:B------:R1:W-:Y:S04]  /*16650*/  STL.64 [R0+0x288], R124 ;  /* 0x0002887c00007387 */ /* 0x0003e80000100a00 */
[----:B------:R1:W-:Y:S04]  /*16660*/  STL.64 [R0+0x290], R126 ;  /* 0x0002907e00007387 */ /* 0x0003e80000100a00 */
[----:B------:R1:W-:Y:S02]  /*16670*/  STL.64 [R0+0x2c8], R128 ;  /* 0x0002c88000007387 */ /* 0x0003e40000100a00 */
[----:B-1----:R-:W-:-:S02]  /*16680*/  IMAD.MOV.U32 R124, RZ, RZ, R100 ;  /* 0x000000ffff7c7224 */ /* 0x002fc400078e0064 */
[----:B------:R1:W-:Y:S01]  /*16690*/  STL.64 [R0+0x2d0], R130 ;  /* 0x0002d08200007387 */ /* 0x0003e20000100a00 */
[----:B------:R-:W-:Y:S02]  /*166a0*/  IMAD.MOV.U32 R125, RZ, RZ, R101 ;  /* 0x000000ffff7d7224 */ /* 0x000fe400078e0065 */
[----:B------:R-:W-:Y:S02]  /*166b0*/  IMAD.MOV.U32 R126, RZ, RZ, R102 ;  /* 0x000000ffff7e7224 */ /* 0x000fe400078e0066 */
[----:B------:R-:W-:Y:S02]  /*166c0*/  IMAD.MOV.U32 R127, RZ, RZ, R103 ;  /* 0x000000ffff7f7224 */ /* 0x000fe400078e0067 */
[----:B------:R-:W0:Y:S01]  /*166d0*/  LDS.128 R100, [UR4+0x830] ;  /* 0x00083004ff647984 */ /* 0x000e220008000c00 */
[----:B------:R-:W-:Y:S01]  /*166e0*/  MOV R128, R112 ;  /* 0x0000007000807202 */ /* 0x000fe20000000f00 */
[----:B------:R-:W-:Y:S02]  /*166f0*/  IMAD.MOV.U32 R129, RZ, RZ, R113 ;  /* 0x000000ffff817224 */ /* 0x000fe400078e0071 */
[----:B-1----:R-:W-:-:S02]  /*16700*/  IMAD.MOV.U32 R130, RZ, RZ, R114 ;  /* 0x000000ffff827224 */ /* 0x002fc400078e0072 */
[----:B------:R-:W-:Y:S02]  /*16710*/  IMAD.MOV.U32 R131, RZ, RZ, R115 ;  /* 0x000000ffff837224 */ /* 0x000fe400078e0073 */
[----:B------:R-:W1:Y:S04]  /*16720*/  LDS.128 R112, [UR4+0x860] ;  /* 0x00086004ff707984 */ /* 0x000e680008000c00 */
[----:B------:R0:W-:Y:S04]  /*16730*/  STL.64 [R0+0x2b8], R128 ;  /* 0x0002b88000007387 */ /* 0x0001e80000100a00 */
[----:B------:R0:W-:Y:S02]  /*16740*/  STL.64 [R0+0x2c0], R130 ;  /* 0x0002c08200007387 */ /* 0x0001e40000100a00 */
[----:B0-----:R-:W-:-:S02]  /*16750*/  IMAD.MOV.U32 R128, RZ, RZ, R108 ;  /* 0x000000ffff807224 */ /* 0x001fc400078e006c */
[----:B------:R-:W-:Y:S02]  /*16760*/  IMAD.MOV.U32 R129, RZ, RZ, R109 ;  /* 0x000000ffff817224 */ /* 0x000fe400078e006d */
[----:B------:R-:W-:Y:S02]  /*16770*/  IMAD.MOV.U32 R130, RZ, RZ, R110 ;  /* 0x000000ffff827224 */ /* 0x000fe400078e006e */
[----:B------:R-:W-:Y:S02]  /*16780*/  IMAD.MOV.U32 R131, RZ, RZ, R111 ;  /* 0x000000ffff837224 */ /* 0x000fe400078e006f */
[----:B------:R-:W0:Y:S04]  /*16790*/  LDS.128 R108, [UR4+0x850] ;  /* 0x00085004ff6c7984 */ /* 0x000e280008000c00 */
[----:B------:R1:W-:Y:S04]  /*167a0*/  STL.64 [R0+0x278], R124 ;  /* 0x0002787c00007387 */ /* 0x0003e80000100a00 */
[----:B------:R1:W-:Y:S01]  /*167b0*/  STL.64 [R0+0x280], R126 ;  /* 0x0002807e00007387 */ /* 0x0003e20000100a00 */
[----:B------:R-:W-:Y:S01]  /*167c0*/  IMAD.MOV.U32 R140, RZ, RZ, R116 ;  /* 0x000000ffff8c7224 */ /* 0x000fe200078e0074 */
[----:B------:R-:W-:Y:S01]  /*167d0*/  MOV R141, R117 ;  /* 0x00000075008d7202 */ /* 0x000fe20000000f00 */
[----:B-1----:R-:W-:-:S02]  /*167e0*/  IMAD.MOV.U32 R124, RZ, RZ, R104 ;  /* 0x000000ffff7c7224 */ /* 0x002fc400078e0068 */
[----:B------:R-:W-:Y:S02]  /*167f0*/  IMAD.MOV.U32 R125, RZ, RZ, R105 ;  /* 0x000000ffff7d7224 */ /* 0x000fe400078e0069 */
[----:B------:R-:W-:Y:S02]  /*16800*/  IMAD.MOV.U32 R126, RZ, RZ, R106 ;  /* 0x000000ffff7e7224 */ /* 0x000fe400078e006a */
[----:B------:R-:W-:Y:S01]  /*16810*/  IMAD.MOV.U32 R127, RZ, RZ, R107 ;  /* 0x000000ffff7f7224 */ /* 0x000fe200078e006b */
[----:B------:R1:W-:Y:S04]  /*16820*/  STL.64 [R0+0x268], R124 ;  /* 0x0002687c00007387 */ /* 0x0003e80000100a00 */
[----:B------:R0:W-:Y:S04]  /*16830*/  STL.64 [R0+0x270], R126 ;  /* 0x0002707e00007387 */ /* 0x0001e80000100a00 */
[----:B------:R0:W-:Y:S01]  /*16840*/  STL.64 [R0+0x228], R140 ;  /* 0x0002288c00007387 */ /* 0x0001e20000100a00 */
[----:B-1----:R-:W-:-:S03]  /*16850*/  IMAD.MOV.U32 R124, RZ, RZ, R120 ;  /* 0x000000ffff7c7224 */ /* 0x002fc600078e0078 */
[----:B------:R-:W-:Y:S01]  /*16860*/  LDS.128 R104, [UR4+0x820] ;  /* 0x00082004ff687984 */ /* 0x000fe20008000c00 */
[----:B------:R-:W-:Y:S01]  /*16870*/  IMAD.MOV.U32 R125, RZ, RZ, R121 ;  /* 0x000000ffff7d7224 */ /* 0x000fe200078e0079 */
[----:B0-----:R-:W-:Y:S01]  /*16880*/  MOV R126, R122 ;  /* 0x0000007a007e7202 */ /* 0x001fe20000000f00 */
[----:B------:R-:W-:-:S03]  /*16890*/  IMAD.MOV.U32 R127, RZ, RZ, R123 ;  /* 0x000000ffff7f7224 */ /* 0x000fc600078e007b */
[----:B------:R0:W-:Y:S01]  /*168a0*/  STL.64 [R0+0x258], R124 ;  /* 0x0002587c00007387 */ /* 0x0001e20000100a00 */
[----:B------:R-:W-:Y:S02]  /*168b0*/  IMAD.MOV.U32 R140, RZ, RZ, R100 ;  /* 0x000000ffff8c7224 */ /* 0x000fe400078e0064 */
[----:B------:R-:W-:Y:S01]  /*168c0*/  IMAD.MOV.U32 R141, RZ, RZ, R101 ;  /* 0x000000ffff8d7224 */ /* 0x000fe200078e0065 */
[----:B------:R1:W-:Y:S04]  /*168d0*/  STL.64 [R0+0x260], R126 ;  /* 0x0002607e00007387 */ /* 0x0003e80000100a00 */
[----:B------:R1:W-:Y:S01]  /*168e0*/  STL.64 [R0+0x218], R140 ;  /* 0x0002188c00007387 */ /* 0x0003e20000100a00 */
[----:B0-----:R-:W-:-:S03]  /*168f0*/  IMAD.MOV.U32 R124, RZ, RZ, R112 ;  /* 0x000000ffff7c7224 */ /* 0x001fc600078e0070 */
[----:B------:R-:W-:Y:S01]  /*16900*/  STL.64 [R0+0x2a8], R128 ;  /* 0x0002a88000007387 */ /* 0x000fe20000100a00 */
[----:B------:R-:W-:Y:S02]  /*16910*/  IMAD.MOV.U32 R125, RZ, RZ, R113 ;  /* 0x000000ffff7d7224 */ /* 0x000fe400078e0071 */
[----:B-1----:R-:W-:Y:S01]  /*16920*/  IMAD.MOV.U32 R126, RZ, RZ, R114 ;  /* 0x000000ffff7e7224 */ /* 0x002fe200078e0072 */
[----:B------:R-:W-:Y:S01]  /*16930*/  STL.64 [R0+0x2b0], R130 ;  /* 0x0002b08200007387 */ /* 0x000fe20000100a00 */
[----:B------:R-:W-:Y:S02]  /*16940*/  IMAD.MOV.U32 R127, RZ, RZ, R115 ;  /* 0x000000ffff7f7224 */ /* 0x000fe400078e0073 */
[----:B------:R-:W-:Y:S01]  /*16950*/  IMAD.MOV.U32 R140, RZ, RZ, R102 ;  /* 0x000000ffff8c7224 */ /* 0x000fe200078e0066 */
[----:B------:R0:W-:Y:S01]  /*16960*/  STL.64 [R0+0x248], R124 ;  /* 0x0002487c00007387 */ /* 0x0001e20000100a00 */
[----:B------:R-:W-:-:S03]  /*16970*/  IMAD.MOV.U32 R141, RZ, RZ, R103 ;  /* 0x000000ffff8d7224 */ /* 0x000fc600078e0067 */
[----:B------:R1:W-:Y:S04]  /*16980*/  STL.64 [R0+0x250], R126 ;  /* 0x0002507e00007387 */ /* 0x0003e80000100a00 */
[----:B------:R-:W5:Y:S01]  /*16990*/  LDS.128 R100, [UR4+0x790] ;  /* 0x00079004ff647984 */ /* 0x000f620008000c00 */
[----:B0-----:R-:W-:-:S03]  /*169a0*/  IMAD.MOV.U32 R124, RZ, RZ, R108 ;  /* 0x000000ffff7c7224 */ /* 0x001fc600078e006c */
[----:B------:R-:W0:Y:S01]  /*169b0*/  LDS.128 R120, [UR4+0x810] ;  /* 0x00081004ff787984 */ /* 0x000e220008000c00 */
[----:B------:R-:W-:Y:S02]  /*169c0*/  IMAD.MOV.U32 R125, RZ, RZ, R109 ;  /* 0x000000ffff7d7224 */ /* 0x000fe400078e006d */
[----:B-1----:R-:W-:Y:S01]  /*169d0*/  IMAD.MOV.U32 R126, RZ, RZ, R110 ;  /* 0x000000ffff7e7224 */ /* 0x002fe200078e006e */
[----:B------:R-:W1:Y:S01]  /*169e0*/  LDS.128 R112, [UR4+0x7e0] ;  /* 0x0007e004ff707984 */ /* 0x000e620008000c00 */
[----:B------:R-:W-:Y:S02]  /*169f0*/  IMAD.MOV.U32 R127, RZ, RZ, R111 ;  /* 0x000000ffff7f7224 */ /* 0x000fe400078e006f */
[----:B------:R-:W-:Y:S01]  /*16a00*/  IMAD.MOV.U32 R142, RZ, RZ, R118 ;  /* 0x000000ffff8e7224 */ /* 0x000fe200078e0076 */
[----:B------:R-:W-:Y:S01]  /*16a10*/  STL.64 [R0+0x238], R124 ;  /* 0x0002387c00007387 */ /* 0x000fe20000100a00 */
[----:B------:R-:W-:-:S03]  /*16a20*/  IMAD.MOV.U32 R143, RZ, RZ, R119 ;  /* 0x000000ffff8f7224 */ /* 0x000fc600078e0077 */
[----:B------:R-:W-:Y:S04]  /*16a30*/  STL.64 [R0+0x240], R126 ;  /* 0x0002407e00007387 */ /* 0x000fe80000100a00 */
[----:B------:R-:W3:Y:S04]  /*16a40*/  LDS.128 R128, [UR4+0x7d0] ;  /* 0x0007d004ff807984 */ /* 0x000ee80008000c00 */
[----:B------:R-:W4:Y:S04]  /*16a50*/  LDS.128 R108, [UR4+0x7c0] ;  /* 0x0007c004ff6c7984 */ /* 0x000f280008000c00 */
[----:B------:R-:W2:Y:S04]  /*16a60*/  LDS.128 R116, [UR4+0x7b0] ;  /* 0x0007b004ff747984 */ /* 0x000ea80008000c00 */
[----:B------:R-:W2:Y:S04]  /*16a70*/  LDS.128 R124, [UR4+0x7a0] ;  /* 0x0007a004ff7c7984 */ /* 0x000ea80008000c00 */
[----:B------:R0:W-:Y:S04]  /*16a80*/  STL.64 [R0+0x220], R140 ;  /* 0x0002208c00007387 */ /* 0x0001e80000100a00 */
[----:B-----5:R-:W-:Y:S04]  /*16a90*/  STL.64 [R0+0x178], R100 ;  /* 0x0001786400007387 */ /* 0x020fe80000100a00 */
[----:B------:R-:W-:Y:S04]  /*16aa0*/  STL.64 [R0+0x180], R102 ;  /* 0x0001806600007387 */ /* 0x000fe80000100a00 */
[----:B------:R-:W5:Y:S01]  /*16ab0*/  LDS.128 R100, [UR4+0x6e0] ;  /* 0x0006e004ff647984 */ /* 0x000f620008000c00 */
[----:B0-----:R-:W-:-:S02]  /*16ac0*/  IMAD.MOV.U32 R140, RZ, RZ, R106 ;  /* 0x000000ffff8c7224 */ /* 0x001fc400078e006a */
[----:B------:R-:W-:Y:S01]  /*16ad0*/  IMAD.MOV.U32 R141, RZ, RZ, R107 ;  /* 0x000000ffff8d7224 */ /* 0x000fe200078e006b */
        /* <DEDUP_REMOVED lines=9> */
[----:B-1----:R-:W-:Y:S04]  /*16b70*/  STL.64 [R0+0x1c8], R112 ;  /* 0x0001c87000007387 */ /* 0x002fe80000100a00 */
[----:B------:R-:W-:Y:S04]  /*16b80*/  STL.64 [R0+0x1d0], R114 ;  /* 0x0001d07200007387 */ /* 0x000fe80000100a00 */
[----:B---3--:R-:W-:Y:S04]  /*16b90*/  STL.64 [R0+0x1b8], R128 ;  /* 0x0001b88000007387 */ /* 0x008fe80000100a00 */
[----:B------:R-:W-:Y:S04]  /*16ba0*/  STL.64 [R0+0x1c0], R130 ;  /* 0x0001c08200007387 */ /* 0x000fe80000100a00 */
[----:B----4-:R-:W-:Y:S04]  /*16bb0*/  STL.64 [R0+0x1a8], R108 ;  /* 0x0001a86c00007387 */ /* 0x010fe80000100a00 */
[----:B------:R-:W-:Y:S04]  /*16bc0*/  STL.64 [R0+0x1b0], R110 ;  /* 0x0001b06e00007387 */ /* 0x000fe80000100a00 */
[----:B--2---:R-:W-:Y:S04]  /*16bd0*/  STL.64 [R0+0x198], R116 ;  /* 0x0001987400007387 */ /* 0x004fe80000100a00 */
        /* <DEDUP_REMOVED lines=9> */
[----:B------:R-:W4:Y:S04]  /*16c70*/  LDS.128 R108, [UR4+0x720] ;  /* 0x00072004ff6c7984 */ /* 0x000f280008000c00 */
[----:B------:R-:W4:Y:S04]  /*16c80*/  LDS.128 R116, [UR4+0x710] ;  /* 0x00071004ff747984 */ /* 0x000f280008000c00 */
[----:B------:R-:W4:Y:S04]  /*16c90*/  LDS.128 R124, [UR4+0x700] ;  /* 0x00070004ff7c7984 */ /* 0x000f280008000c00 */
[----:B------:R-:W4:Y:S04]  /*16ca0*/  LDS.128 R132, [UR4+0x6f0] ;  /* 0x0006f004ff847984 */ /* 0x000f280008000c00 */
[----:B-----5:R-:W-:Y:S04]  /*16cb0*/  STL.64 [R0+0xc8], R100 ;  /* 0x0000c86400007387 */ /* 0x020fe80000100a00 */
[----:B------:R-:W5:Y:S04]  /*16cc0*/  LDS.64 R100, [UR4+0x618] ;  /* 0x00061804ff647984 */ /* 0x000f680008000a00 */
        /* <DEDUP_REMOVED lines=29> */
[----:B------:R-:W4:Y:S01]  /*16ea0*/  LDS.128 R140, [UR4+0x640] ;  /* 0x00064004ff8c7984 */ /* 0x000f220008000c00 */
[----:B-----5:R-:W-:-:S03]  /*16eb0*/  FSETP.GT.FTZ.AND P0, PT, R248, R100, PT ;  /* 0x00000064f800720b */ /* 0x020fc60003f14000 */
[----:B------:R5:W-:Y:S01]  /*16ec0*/  STL.64 [R0+0xd0], R102 ;  /* 0x0000d06600007387 */ /* 0x000be20000100a00 */
[----:B------:R-:W-:-:S03]  /*16ed0*/  FSEL R246, R248, R100, P0 ;  /* 0x00000064f8f67208 */ /* 0x000fc60000000000 */
[----:B0-----:R-:W-:Y:S04]  /*16ee0*/  STL.64 [R0+0xb8], R104 ;  /* 0x0000b86800007387 */ /* 0x001fe80000100a00 */
[----:B------:R-:W-:Y:S01]  /*16ef0*/  STL.64 [R0+0xc0], R106 ;  /* 0x0000c06a00007387 */ /* 0x000fe20000100a00 */
[----:B-----5:R-:W-:-:S03]  /*16f00*/  FSEL R103, R100, R248, P0 ;  /* 0x000000f864677208 */ /* 0x020fc60000000000 */
        /* <DEDUP_REMOVED lines=23> */
[----:B------:R0:W-:Y:S04]  /*17080*/  STL.64 [R1+0x270], R36 ;  /* 0x0002702401007387 */ /* 0x0001e80000100a00 */
[----:B------:R-:W-:Y:S01]  /*17090*/  STL.64 [R1], R244 ;  /* 0x000000f401007387 */ /* 0x000fe20000100a00 */
[----:B0-----:R-:W-:-:S03]  /*170a0*/  FADD.FTZ R36, -R246, R103 ;  /* 0x00000067f6247221 */ /* 0x001fc60000010100 */
[----:B------:R-:W-:Y:S01]  /*170b0*/  STL.64 [R1+0x8], R242 ;  /* 0x000008f201007387 */ /* 0x000fe20000100a00 */
[----:B------:R-:W-:-:S03]  /*170c0*/  FMUL.FTZ R36, R36, 1.4426950216293334961 ;  /* 0x3fb8aa3b24247820 */ /* 0x000fc60000410000 */
[----:B------:R-:W-:Y:S04]  /*170d0*/  STL.64 [R1+0x10], R240 ;  /* 0x000010f001007387 */ /* 0x000fe80000100a00 */
[----:B------:R-:W-:Y:S01]  /*170e0*/  STL.64 [R1+0x18], R238 ;  /* 0x000018ee01007387 */ /* 0x000fe20000100a00 */
[----:B------:R-:W0:Y:S03]  /*170f0*/  MUFU.EX2 R36, R36 ;  /* 0x0000002400247308 */ /* 0x000e260000000800 */
        /* <DEDUP_REMOVED lines=91> */
[----:B-1----:R-:W-:-:S02]  /*176b0*/  FSEL R16, R247, R101, P0 ;  /* 0x00000065f7107208 */ /* 0x002fc40000000000 */
[----:B------:R-:W-:Y:S01]  /*176c0*/  FSEL R247, R101, R247, P0 ;  /* 0x000000f765f77208 */ /* 0x000fe20000000000 */
[----:B--2---:R-:W-:-:S04]  /*176d0*/  IMAD.MOV.U32 R13, RZ, RZ, RZ ;  /* 0x000000ffff0d7224 */ /* 0x004fc800078e00ff */
[----:B0-----:R-:W-:-:S07]  /*176e0*/  FFMA.FTZ R247, R247, R36, R16 ;  /* 0x00000024f7f77223 */ /* 0x001fce0000010010 */
.L_x_374:
[C---:B---34-:R-:W-:Y:S01]  /*176f0*/  IMAD R6, R13.reuse, 0x2, R0 ;  /* 0x000000020d067824 */ /* 0x058fe200078e0200 */
[----:B--2---:R-:W2:Y:S03]  /*17700*/  LDL R5, [R1+0x1fc] ;  /* 0x0001fc0001057983 */ /* 0x004ea60000100800 */
[C---:B------:R-:W-:Y:S01]  /*17710*/  IMAD R4, R13.reuse, 0x2, R6 ;  /* 0x000000020d047824 */ /* 0x040fe200078e0206 */
[----:B------:R-:W3:Y:S04]  /*17720*/  LDL.U16 R2, [R1+0x2fe] ;  /* 0x0002fe0001027983 */ /* 0x000ee80000100400 */
[----:B01----:R-:W3:Y:S04]  /*17730*/  LDL.U16 R3, [R6+0x208] ;  /* 0x0002080006037983 */ /* 0x003ee80000100400 */
        /* <DEDUP_REMOVED lines=11> */
.L_x_373:
[----:B----4-:R-:W-:-:S05]  /*177f0*/  IMAD R9, R2, 0x2, R1 ;  /* 0x0000000202097824 */ /* 0x010fca00078e0201 */
[----:B--2---:R-:W2:Y:S01]  /*17800*/  LDL R7, [R9+0x200] ;  /* 0x0002000009077983 */ /* 0x004ea20000100800 */
[----:B01----:R-:W-:Y:S01]  /*17810*/  VIADD R3, R9, 0x200 ;  /* 0x0000020009037836 */ /* 0x003fe20000000000 */
[----:B------:R-:W-:Y:S04]  /*17820*/  BSSY.RECONVERGENT B1, `(.L_x_352) ;  /* 0x000001c000017945 */ /* 0x000fe80003800200 */
[----:B------:R-:W-:Y:S01]  /*17830*/  BSSY.RELIABLE B2, `(.L_x_353) ;  /* 0x0000013000027945 */ /* 0x000fe20003800100 */
[----:B------:R-:W-:Y:S01]  /*17840*/  IMAD R3, R2, 0x2, R3 ;  /* 0x0000000202037824 */ /* 0x000fe200078e0203 */
[----:B--2---:R-:W-:Y:S02]  /*17850*/  HSETP2.GT.AND P1, PT, R7.H1_H1, R7.H0_H0, PT ;  /* 0x2000000707007234 */ /* 0x004fe40003f24c00 */
[----:B---3--:R-:W-:-:S11]  /*17860*/  PRMT R4, R7, 0x7610, R4 ;  /* 0x0000761007047816 */ /* 0x008fd60000000004 */
[----:B------:R-:W-:Y:S05]  /*17870*/  @!P1 BRA `(.L_x_354) ;  /* 0x0000000000089947 */ /* 0x000fea0003800000 */
[----:B------:R0:W5:Y:S01]  /*17880*/  LDL R6, [R3+-0x200] ;  /* 0xfffe000003067983 */ /* 0x0001620000100800 */
[----:B------:R-:W-:Y:S05]  /*17890*/  BRA `(.L_x_355) ;  /* 0x0000000000307947 */ /* 0x000fea0003800000 */
.L_x_354:
        /* <DEDUP_REMOVED lines=12> */
.L_x_355:
[----:B------:R-:W-:Y:S05]  /*17960*/  BSYNC.RELIABLE B2 ;  /* 0x0000000000027941 */ /* 0x000fea0003800100 */
.L_x_353:
[----:B------:R-:W-:-:S05]  /*17970*/  PRMT R7, R7, 0x7632, R7 ;  /* 0x0000763207077816 */ /* 0x000fca0000000007 */
[----:B------:R-:W-:Y:S04]  /*17980*/  STL.U16 [R9+0x200], R7 ;  /* 0x0002000709007387 */ /* 0x000fe80000100400 */
[----:B------:R-:W2:Y:S04]  /*17990*/  LDL R8, [R3+-0x1fc] ;  /* 0xfffe040003087983 */ /* 0x000ea80000100800 */
[----:B--2---:R-:W-:Y:S04]  /*179a0*/  STL [R3+-0x200], R8 ;  /* 0xfffe000803007387 */ /* 0x004fe80000100800 */
[----:B------:R1:W-:Y:S04]  /*179b0*/  STL.U16 [R9+0x202], R4 ;  /* 0x0002020409007387 */ /* 0x0003e80000100400 */
[----:B-----5:R2:W-:Y:S04]  /*179c0*/  STL [R3+-0x1fc], R6 ;  /* 0xfffe040603007387 */ /* 0x0205e80000100800 */
[----:B-1----:R2:W5:Y:S02]  /*179d0*/  LDL.U16 R4, [R9+0x200] ;  /* 0x0002000009047983 */ /* 0x0025640000100400 */
.L_x_356:
[----:B------:R-:W-:Y:S05]  /*179e0*/  BSYNC.RECONVERGENT B1 ;  /* 0x0000000000017941 */ /* 0x000fea0003800200 */
.L_x_352:
[----:B------:R-:W3:Y:S01]  /*179f0*/  LDL.U16 R5, [R9+0x1fe] ;  /* 0x0001fe0009057983 */ /* 0x000ee20000100400 */
[----:B------:R-:W-:Y:S04]  /*17a00*/  BSSY.RECONVERGENT B1, `(.L_x_357) ;  /* 0x0000019000017945 */ /* 0x000fe80003800200 */
[----:B------:R-:W-:Y:S01]  /*17a10*/  BSSY.RELIABLE B2, `(.L_x_358) ;  /* 0x0000011000027945 */ /* 0x000fe20003800100 */
[----:B---3-5:R-:W-:-:S13]  /*17a20*/  HSETP2.GT.AND P1, PT, R4.H0_H0, R5.H0_H0, PT ;  /* 0x2000000504007234 */ /* 0x028fda0003f24800 */
[----:B------:R-:W-:Y:S05]  /*17a30*/  @!P1 BRA `(.L_x_359) ;  /* 0x0000000000089947 */ /* 0x000fea0003800000 */
[----:B--2---:R1:W5:Y:S01]  /*17a40*/  LDL R6, [R3+-0x204] ;  /* 0xfffdfc0003067983 */ /* 0x0043620000100800 */
[----:B------:R-:W-:Y:S05]  /*17a50*/  BRA `(.L_x_360) ;  /* 0x0000000000307947 */ /* 0x000fea0003800000 */
.L_x_359:
        /* <DEDUP_REMOVED lines=12> */
.L_x_360:
[----:B------:R-:W-:Y:S05]  /*17b20*/  BSYNC.RELIABLE B2 ;  /* 0x0000000000027941 */ /* 0x000fea0003800100 */
.L_x_358:
[----:B------:R-:W-:Y:S04]  /*17b30*/  STL.U16 [R9+0x1fe], R4 ;  /* 0x0001fe0409007387 */ /* 0x000fe80000100400 */
[----:B------:R-:W2:Y:S04]  /*17b40*/  LDL R8, [R3+-0x200] ;  /* 0xfffe000003087983 */ /* 0x000ea80000100800 */
[----:B--2---:R-:W-:Y:S04]  /*17b50*/  STL [R3+-0x204], R8 ;  /* 0xfffdfc0803007387 */ /* 0x004fe80000100800 */
[----:B------:R2:W-:Y:S04]  /*17b60*/  STL.U16 [R9+0x200], R5 ;  /* 0x0002000509007387 */ /* 0x0005e80000100400 */
[----:B-----5:R3:W-:Y:S04]  /*17b70*/  STL [R3+-0x200], R6 ;  /* 0xfffe000603007387 */ /* 0x0207e80000100800 */
[----:B--2---:R3:W5:Y:S02]  /*17b80*/  LDL.U16 R5, [R9+0x1fe] ;  /* 0x0001fe0009057983 */ /* 0x0047640000100400 */
.L_x_361:
[----:B------:R-:W-:Y:S05]  /*17b90*/  BSYNC.RECONVERGENT B1 ;  /* 0x0000000000017941 */ /* 0x000fea0003800200 */
.L_x_357:
[----:B------:R-:W2:Y:S01]  /*17ba0*/  LDL.U16 R8, [R9+0x1fc] ;  /* 0x0001fc0009087983 */ /* 0x000ea20000100400 */
[----:B------:R-:W-:Y:S04]  /*17bb0*/  BSSY.RECONVERGENT B1, `(.L_x_362) ;  /* 0x0000018000017945 */ /* 0x000fe80003800200 */
[----:B------:R-:W-:Y:S01]  /*17bc0*/  BSSY.RELIABLE B2, `(.L_x_363) ;  /* 0x0000011000027945 */ /* 0x000fe20003800100 */
[----:B--2--5:R-:W-:-:S13]  /*17bd0*/  HSETP2.GT.AND P1, PT, R5.H0_H0, R8.H0_H0, PT ;  /* 0x2000000805007234 */ /* 0x024fda0003f24800 */
[----:B------:R-:W-:Y:S05]  /*17be0*/  @!P1 BRA `(.L_x_364) ;  /* 0x0000000000089947 */ /* 0x000fea0003800000 */
[----:B------:R2:W5:Y:S01]  /*17bf0*/  LDL R4, [R3+-0x208] ;  /* 0xfffdf80003047983 */ /* 0x0005620000100800 */
[----:B------:R-:W-:Y:S05]  /*17c00*/  BRA `(.L_x_365) ;  /* 0x0000000000307947 */ /* 0x000fea0003800000 */
.L_x_364:
        /* <DEDUP_REMOVED lines=12> */
.L_x_365:
[----:B------:R-:W-:Y:S05]  /*17cd0*/  BSYNC.RELIABLE B2 ;  /* 0x0000000000027941 */ /* 0x000fea0003800100 */
.L_x_363:
[----:B------:R4:W-:Y:S04]  /*17ce0*/  STL.U16 [R9+0x1fc], R5 ;  /* 0x0001fc0509007387 */ /* 0x0009e80000100400 */
[----:B---3--:R-:W3:Y:S04]  /*17cf0*/  LDL R6, [R3+-0x204] ;  /* 0xfffdfc0003067983 */ /* 0x008ee80000100800 */
[----:B---3--:R4:W-:Y:S04]  /*17d00*/  STL [R3+-0x208], R6 ;  /* 0xfffdf80603007387 */ /* 0x0089e80000100800 */
[----:B------:R4:W-:Y:S04]  /*17d10*/  STL.U16 [R9+0x1fe], R8 ;  /* 0x0001fe0809007387 */ /* 0x0009e80000100400 */
[----:B-----5:R4:W-:Y:S02]  /*17d20*/  STL [R3+-0x204], R4 ;  /* 0xfffdfc0403007387 */ /* 0x0209e40000100800 */
.L_x_366:
[----:B------:R-:W-:Y:S05]  /*17d30*/  BSYNC.RECONVERGENT B1 ;  /* 0x0000000000017941 */ /* 0x000fea0003800200 */
.L_x_362:
        /* <DEDUP_REMOVED lines=8> */
[----:B------:R-:W-:Y:S02]  /*17dc0*/  LEA R4, R4, R5, 0x1 ;  /* 0x0000000504047211 */ /* 0x000fe400078e08ff */
[----:B----4-:R-:W-:-:S13]  /*17dd0*/  HSETP2.GT.AND P1, PT, R8.H0_H0, R11.H0_H0, PT ;  /* 0x2000000b08007234 */ /* 0x010fda0003f24800 */
[----:B------:R-:W-:Y:S05]  /*17de0*/  @!P1 BRA `(.L_x_370) ;  /* 0x0000000000089947 */ /* 0x000fea0003800000 */
[----:B---3--:R3:W5:Y:S01]  /*17df0*/  LDL R6, [R4] ;  /* 0x0000000004067983 */ /* 0x0087620000100800 */
[----:B------:R-:W-:Y:S05]  /*17e00*/  BRA `(.L_x_371) ;  /* 0x0000000000307947 */ /* 0x000fea0003800000 */
.L_x_370:
        /* <DEDUP_REMOVED lines=12> */
.L_x_371:
[----:B------:R-:W-:Y:S05]  /*17ed0*/  BSYNC.RELIABLE B2 ;  /* 0x0000000000027941 */ /* 0x000fea0003800100 */
.L_x_369:
[----:B------:R4:W-:Y:S04]  /*17ee0*/  STL.U16 [R5+0x200], R8 ;  /* 0x0002000805007387 */ /* 0x0009e80000100400 */
[----:B------:R-:W2:Y:S04]  /*17ef0*/  LDL R7, [R3+-0x208] ;  /* 0xfffdf80003077983 */ /* 0x000ea80000100800 */
[----:B--2---:R4:W-:Y:S04]  /*17f00*/  STL [R4], R7 ;  /* 0x0000000704007387 */ /* 0x0049e80000100800 */
[----:B------:R4:W-:Y:S04]  /*17f10*/  STL.U16 [R9+0x1fc], R11 ;  /* 0x0001fc0b09007387 */ /* 0x0009e80000100400 */
[----:B-----5:R4:W-:Y:S02]  /*17f20*/  STL [R3+-0x208], R6 ;  /* 0xfffdf80603007387 */ /* 0x0209e40000100800 */
.L_x_372:
[----:B------:R-:W-:Y:S05]  /*17f30*/  BSYNC.RECONVERGENT B1 ;  /* 0x0000000000017941 */ /* 0x000fea0003800200 */
.L_x_368:
[----:B------:R-:W-:Y:S01]  /*17f40*/  VIADD R2, R2, 0xfffffffc ;  /* 0xfffffffc02027836 */ /* 0x000fe20000000000 */
[----:B------:R-:W-:Y:S06]  /*17f50*/  BRA `(.L_x_373) ;  /* 0xfffffff800247947 */ /* 0x000fec000383ffff */
.L_x_367:
[----:B------:R-:W-:Y:S05]  /*17f60*/  @P0 BRA `(.L_x_374) ;  /* 0xfffffff400e00947 */ /* 0x000fea000383ffff */
[----:B------:R-:W5:Y:S01]  /*17f70*/  LDL.64 R42, [R1+0x258] ;  /* 0x00025800012a7983 */ /* 0x000f620000100a00 */
[----:B------:R-:W0:Y:S01]  /*17f80*/  S2UR UR5, SR_CgaCtaId ;  /* 0x00000000000579c3 */ /* 0x000e220000008800 */
[----:B------:R-:W-:Y:S02]  /*17f90*/  UMOV UR4, 0x400 ;  /* 0x0000040000047882 */ /* 0x000fe40000000000 */
[----:B------:R-:W5:Y:S04]  /*17fa0*/  LDL.64 R24, [R1+0x2a0] ;  /* 0x0002a00001187983 */ /* 0x000f680000100a00 */
[----:B------:R-:W5:Y:S04]  /*17fb0*/  LDL.64 R244, [R1] ;  /* 0x0000000001f47983 */ /* 0x000f680000100a00 */
        /* <DEDUP_REMOVED lines=91> */
[----:B------:R-:W4:Y:S04]  /*18570*/  LDL.64 R4, [R1+0x2f0] ;  /* 0x0002f00001047983 */ /* 0x000f280000100a00 */
[----:B-12---:R-:W2:Y:S04]  /*18580*/  LDL.64 R2, [R1+0x2f8] ;  /* 0x0002f80001027983 */ /* 0x006ea80000100a00 */
[----:B------:R-:W2:Y:S04]  /*18590*/  LDL.64 R12, [R1+0x2d0] ;  /* 0x0002d000010c7983 */ /* 0x000ea80000100a00 */
[----:B------:R-:W0:Y:S04]  /*185a0*/  LDS.128 R128, [UR4+0xc10] ;  /* 0x000c1004ff807984 */ /* 0x000e280008000c00 */
[----:B------:R-:W1:Y:S04]  /*185b0*/  LDS.128 R100, [UR4+0xc00] ;  /* 0x000c0004ff647984 */ /* 0x000e680008000c00 */
        /* <DEDUP_REMOVED lines=8> */
[----:B0-----:R1:W-:Y:S04]  /*18640*/  STL.64 [R0+0x2f0], R128 ;  /* 0x0002f08000007387 */ /* 0x0013e80000100a00 */
[----:B------:R0:W-:Y:S04]  /*18650*/  STL.64 [R0+0x2f8], R130 ;  /* 0x0002f88200007387 */ /* 0x0001e80000100a00 */
[----:B------:R-:W-:Y:S01]  /*18660*/  LDS.128 R148, [UR4+0x920] ;  /* 0x00092004ff947984 */ /* 0x000fe20008000c00 */
[----:B-1----:R-:W-:-:S03]  /*18670*/  IMAD.MOV.U32 R128, RZ, RZ, R100 ;  /* 0x000000ffff807224 */ /* 0x002fc600078e0064 */
[----:B------:R-:W-:Y:S01]  /*18680*/  LDS.128 R144, [UR4+0x930] ;  /* 0x00093004ff907984 */ /* 0x000fe20008000c00 */
[----:B------:R-:W-:Y:S02]  /*18690*/  IMAD.MOV.U32 R129, RZ, RZ, R101 ;  /* 0x000000ffff817224 */ /* 0x000fe400078e0065 */
[----:B0-----:R-:W-:Y:S02]  /*186a0*/  IMAD.MOV.U32 R130, RZ, RZ, R102 ;  /* 0x000000ffff827224 */ /* 0x001fe400078e0066 */
[----:B------:R-:W-:Y:S02]  /*186b0*/  IMAD.MOV.U32 R131, RZ, RZ, R103 ;  /* 0x000000ffff837224 */ /* 0x000fe400078e0067 */
[----:B------:R-:W0:Y:S04]  /*186c0*/  LDS.128 R100, [UR4+0xb90] ;  /* 0x000b9004ff647984 */ /* 0x000e280008000c00 */
[----:B------:R1:W-:Y:S04]  /*186d0*/  STL.64 [R0+0x2e0], R128 ;  /* 0x0002e08000007387 */ /* 0x0003e80000100a00 */
[----:B------:R1:W-:Y:S02]  /*186e0*/  STL.64 [R0+0x2e8], R130 ;  /* 0x0002e88200007387 */ /* 0x0003e40000100a00 */
[----:B-1----:R-:W-:-:S02]  /*186f0*/  IMAD.MOV.U32 R128, RZ, RZ, R104 ;  /* 0x000000ffff807224 */ /* 0x002fc400078e0068 */
[----:B------:R-:W-:Y:S02]  /*18700*/  IMAD.MOV.U32 R129, RZ, RZ, R105 ;  /* 0x000000ffff817224 */ /* 0x000fe400078e0069 */
[----:B------:R-:W-:Y:S01]  /*18710*/  IMAD.MOV.U32 R130, RZ, RZ, R106 ;  /* 0x000000ffff827224 */ /* 0x000fe200078e006a */
[----:B------:R-:W-:Y:S02]  /*18720*/  MOV R131, R107 ;  /* 0x0000006b00837202 */ /* 0x000fe40000000f00 */
[----:B------:R-:W1:Y:S04]  /*18730*/  LDS.128 R104, [UR4+0xb80] ;  /* 0x000b8004ff687984 */ /* 0x000e680008000c00 */
[----:B------:R0:W-:Y:S04]  /*18740*/  STL.64 [R0+0x2d0], R128 ;  /* 0x0002d08000007387 */ /* 0x0001e80000100a00 */
[----:B------:R0:W-:Y:S04]  /*18750*/  STL.64 [R0+0x2d8], R130 ;  /* 0x0002d88200007387 */ /* 0x0001e80000100a00 */
[----:B------:R0:W-:Y:S02]  /*18760*/  STL.64 [R0+0x290], R124 ;  /* 0x0002907c00007387 */ /* 0x0001e40000100a00 */
[----:B0-----:R-:W-:-:S02]  /*18770*/  IMAD.MOV.U32 R128, RZ, RZ, R120 ;  /* 0x000000ffff807224 */ /* 0x001fc400078e0078 */
        /* <DEDUP_REMOVED lines=9> */
[----:B0-----:R-:W-:-:S02]  /*18810*/  IMAD.MOV.U32 R126, RZ, RZ, R118 ;  /* 0x000000ffff7e7224 */ /* 0x001fc400078e0076 */
[----:B------:R-:W-:Y:S02]  /*18820*/  IMAD.MOV.U32 R127, RZ, RZ, R119 ;  /* 0x000000ffff7f7224 */ /* 0x000fe400078e0077 */
[----:B-1----:R-:W-:Y:S01]  /*18830*/  IMAD.MOV.U32 R128, RZ, RZ, R112 ;  /* 0x000000ffff807224 */ /* 0x002fe200078e0070 */
[----:B------:R-:W0:Y:S01]  /*18840*/  LDS.128 R116, [UR4+0xb40] ;  /* 0x000b4004ff747984 */ /* 0x000e220008000c00 */
[----:B------:R-:W-:Y:S02]  /*18850*/  IMAD.MOV.U32 R129, RZ, RZ, R113 ;  /* 0x000000ffff817224 */ /* 0x000fe400078e0071 */
[----:B------:R-:W-:Y:S02]  /*18860*/  IMAD.MOV.U32 R130, RZ, RZ, R114 ;  /* 0x000000ffff827224 */ /* 0x000fe400078e0072 */
[----:B------:R-:W-:Y:S02]  /*18870*/  IMAD.MOV.U32 R131, RZ, RZ, R115 ;  /* 0x000000ffff837224 */ /* 0x000fe400078e0073 */
[----:B------:R-:W1:Y:S04]  /*18880*/  LDS.128 R112, [UR4+0xb60] ;  /* 0x000b6004ff707984 */ /* 0x000e680008000c00 */
[----:B------:R0:W-:Y:S04]  /*18890*/  STL.64 [R0+0x280], R124 ;  /* 0x0002807c00007387 */ /* 0x0001e80000100a00 */
[----:B------:R0:W-:Y:S04]  /*188a0*/  STL.64 [R0+0x288], R126 ;  /* 0x0002887e00007387 */ /* 0x0001e80000100a00 */
[----:B------:R0:W-:Y:S04]  /*188b0*/  STL.64 [R0+0x2b0], R128 ;  /* 0x0002b08000007387 */ /* 0x0001e80000100a00 */
[----:B------:R0:W-:Y:S02]  /*188c0*/  STL.64 [R0+0x2b8], R130 ;  /* 0x0002b88200007387 */ /* 0x0001e40000100a00 */
[----:B0-----:R-:W-:-:S02]  /*188d0*/  IMAD.MOV.U32 R124, RZ, RZ, R100 ;  /* 0x000000ffff7c7224 */ /* 0x001fc400078e0064 */
[----:B------:R-:W-:Y:S02]  /*188e0*/  IMAD.MOV.U32 R125, RZ, RZ, R101 ;  /* 0x000000ffff7d7224 */ /* 0x000fe400078e0065 */
[----:B------:R-:W-:Y:S02]  /*188f0*/  IMAD.MOV.U32 R126, RZ, RZ, R102 ;  /* 0x000000ffff7e7224 */ /* 0x000fe400078e0066 */
[----:B------:R-:W-:Y:S02]  /*18900*/  IMAD.MOV.U32 R127, RZ, RZ, R103 ;  /* 0x000000ffff7f7224 */ /* 0x000fe400078e0067 */
[----:B------:R-:W-:Y:S01]  /*18910*/  IMAD.MOV.U32 R128, RZ, RZ, R108 ;  /* 0x000000ffff807224 */ /* 0x000fe200078e006c */
[----:B------:R-:W0:Y:S01]  /*18920*/  LDS.128 R100, [UR4+0xb30] ;  /* 0x000b3004ff647984 */ /* 0x000e220008000c00 */
[----:B------:R-:W-:Y:S01]  /*18930*/  IMAD.MOV.U32 R129, RZ, RZ, R109 ;  /* 0x000000ffff817224 */ /* 0x000fe200078e006d */
[----:B------:R-:W-:Y:S01]  /*18940*/  MOV R130, R110 ;  /* 0x0000006e00827202 */ /* 0x000fe20000000f00 */
[----:B------:R-:W-:-:S02]  /*18950*/  IMAD.MOV.U32 R131, RZ, RZ, R111 ;  /* 0x000000ffff837224 */ /* 0x000fc400078e006f */
[----:B------:R-:W0:Y:S04]  /*18960*/  LDS.128 R108, [UR4+0xb50] ;  /* 0x000b5004ff6c7984 */ /* 0x000e280008000c00 */
[----:B------:R1:W-:Y:S04]  /*18970*/  STL.64 [R0+0x270], R124 ;  /* 0x0002707c00007387 */ /* 0x0003e80000100a00 */
[----:B------:R1:W-:Y:S02]  /*18980*/  STL.64 [R0+0x278], R126 ;  /* 0x0002787e00007387 */ /* 0x0003e40000100a00 */
[----:B-1----:R-:W-:Y:S01]  /*18990*/  IMAD.MOV.U32 R124, RZ, RZ, R104 ;  /* 0x000000ffff7c7224 */ /* 0x002fe200078e0068 */
[----:B------:R-:W-:Y:S01]  /*189a0*/  MOV R125, R105 ;  /* 0x00000069007d7202 */ /* 0x000fe20000000f00 */
[----:B------:R-:W-:-:S02]  /*189b0*/  IMAD.MOV.U32 R126, RZ, RZ, R106 ;  /* 0x000000ffff7e7224 */ /* 0x000fc400078e006a */
[----:B------:R-:W-:Y:S02]  /*189c0*/  IMAD.MOV.U32 R127, RZ, RZ, R107 ;  /* 0x000000ffff7f7224 */ /* 0x000fe400078e006b */
[----:B------:R1:W-:Y:S04]  /*189d0*/  STL.64 [R0+0x260], R124 ;  /* 0x0002607c00007387 */ /* 0x0003e80000100a00 */
[----:B------:R0:W-:Y:S01]  /*189e0*/  STL.64 [R0+0x268], R126 ;  /* 0x0002687e00007387 */ /* 0x0001e20000100a00 */
[----:B------:R-:W-:Y:S02]  /*189f0*/  IMAD.MOV.U32 R140, RZ, RZ, R116 ;  /* 0x000000ffff8c7224 */ /* 0x000fe400078e0074 */
[----:B------:R-:W-:Y:S01]  /*18a00*/  IMAD.MOV.U32 R141, RZ, RZ, R117 ;  /* 0x000000ffff8d7224 */ /* 0x000fe200078e0075 */
[----:B------:R-:W5:Y:S01]  /*18a10*/  LDS.128 R104, [UR4+0xb20] ;  /* 0x000b2004ff687984 */ /* 0x000f620008000c00 */
[----:B-1----:R-:W-:-:S02]  /*18a20*/  IMAD.MOV.U32 R124, RZ, RZ, R120 ;  /* 0x000000ffff7c7224 */ /* 0x002fc400078e0078 */
[----:B------:R-:W-:Y:S02]  /*18a30*/  IMAD.MOV.U32 R125, RZ, RZ, R121 ;  /* 0x000000ffff7d7224 */ /* 0x000fe400078e0079 */
[----:B0-----:R-:W-:Y:S02]  /*18a40*/  IMAD.MOV.U32 R126, RZ, RZ, R122 ;  /* 0x000000ffff7e7224 */ /* 0x001fe400078e007a */
[----:B------:R-:W-:Y:S01]  /*18a50*/  IMAD.MOV.U32 R127, RZ, RZ, R123 ;  /* 0x000000ffff7f7224 */ /* 0x000fe200078e007b */
[----:B------:R0:W-:Y:S04]  /*18a60*/  STL.64 [R0+0x250], R124 ;  /* 0x0002507c00007387 */ /* 0x0001e80000100a00 */
        /* <DEDUP_REMOVED lines=11> */
[----:B------:R1:W-:Y:S01]  /*18b20*/  STL.64 [R0+0x248], R126 ;  /* 0x0002487e00007387 */ /* 0x0003e20000100a00 */
[----:B------:R-:W-:Y:S02]  /*18b30*/  IMAD.MOV.U32 R142, RZ, RZ, R118 ;  /* 0x000000ffff8e7224 */ /* 0x000fe400078e0076 */
[----:B------:R-:W-:Y:S01]  /*18b40*/  IMAD.MOV.U32 R143, RZ, RZ, R119 ;  /* 0x000000ffff8f7224 */ /* 0x000fe200078e0077 */
[----:B------:R1:W-:Y:S01]  /*18b50*/  STL.64 [R0+0x210], R140 ;  /* 0x0002108c00007387 */ /* 0x0003e20000100a00 */
[----:B0-----:R-:W-:Y:S01]  /*18b60*/  MOV R124, R108 ;  /* 0x0000006c007c7202 */ /* 0x001fe20000000f00 */
[----:B------:R-:W-:Y:S02]  /*18b70*/  IMAD.MOV.U32 R125, RZ, RZ, R109 ;  /* 0x000000ffff7d7224 */ /* 0x000fe400078e006d */
[----:B------:R-:W0:Y:S01]  /*18b80*/  LDS.128 R120, [UR4+0xb10] ;  /* 0x000b1004ff787984 */ /* 0x000e220008000c00 */
[----:B-1----:R-:W-:Y:S02]  /*18b90*/  IMAD.MOV.U32 R126, RZ, RZ, R110 ;  /* 0x000000ffff7e7224 */ /* 0x002fe400078e006e */
[----:B------:R-:W-:Y:S01]  /*18ba0*/  IMAD.MOV.U32 R127, RZ, RZ, R111 ;  /* 0x000000ffff7f7224 */ /* 0x000fe200078e006f */
[----:B------:R-:W-:Y:S01]  /*18bb0*/  STL.64 [R0+0x230], R124 ;  /* 0x0002307c00007387 */ /* 0x000fe20000100a00 */
[----:B------:R-:W-:Y:S01]  /*18bc0*/  IMAD.MOV.U32 R140, RZ, RZ, R102 ;  /* 0x000000ffff8c7224 */ /* 0x000fe200078e0066 */
[----:B------:R-:W-:-:S02]  /*18bd0*/  MOV R141, R103 ;  /* 0x00000067008d7202 */ /* 0x000fc40000000f00 */
[----:B------:R-:W-:Y:S04]  /*18be0*/  STL.64 [R0+0x238], R126 ;  /* 0x0002387e00007387 */ /* 0x000fe80000100a00 */
[----:B------:R-:W1:Y:S04]  /*18bf0*/  LDS.128 R112, [UR4+0xae0] ;  /* 0x000ae004ff707984 */ /* 0x000e680008000c00 */
[----:B------:R-:W3:Y:S04]  /*18c00*/  LDS.128 R128, [UR4+0xad0] ;  /* 0x000ad004ff807984 */ /* 0x000ee80008000c00 */
[----:B------:R-:W4:Y:S04]  /*18c10*/  LDS.128 R108, [UR4+0xac0] ;  /* 0x000ac004ff6c7984 */ /* 0x000f280008000c00 */
[----:B------:R-:W2:Y:S04]  /*18c20*/  LDS.128 R116, [UR4+0xab0] ;  /* 0x000ab004ff747984 */ /* 0x000ea80008000c00 */
[----:B------:R-:W2:Y:S04]  /*18c30*/  LDS.128 R124, [UR4+0xaa0] ;  /* 0x000aa004ff7c7984 */ /* 0x000ea80008000c00 */
[----:B------:R-:W2:Y:S04]  /*18c40*/  LDS.128 R100, [UR4+0xa90] ;  /* 0x000a9004ff647984 */ /* 0x000ea80008000c00 */
[----:B------:R5:W-:Y:S04]  /*18c50*/  STL.64 [R0+0x218], R140 ;  /* 0x0002188c00007387 */ /* 0x000be80000100a00 */
[----:B------:R-:W-:Y:S01]  /*18c60*/  STL.64 [R0+0x228], R142 ;  /* 0x0002288e00007387 */ /* 0x000fe20000100a00 */
[----:B-----5:R-:W-:-:S02]  /*18c70*/  IMAD.MOV.U32 R140, RZ, RZ, R106 ;  /* 0x000000ffff8c7224 */ /* 0x020fc400078e006a */
[----:B------:R-:W-:Y:S01]  /*18c80*/  IMAD.MOV.U32 R141, RZ, RZ, R107 ;  /* 0x000000ffff8d7224 */ /* 0x000fe200078e006b */
[----:B------:R-:W-:Y:S04]  /*18c90*/  STL.64 [R0+0x200], R104 ;  /* 0x0002006800007387 */ /* 0x000fe80000100a00 */
[----:B------:R-:W-:Y:S04]  /*18ca0*/  STL.64 [R0+0x208], R140 ;  /* 0x0002088c00007387 */ /* 0x000fe80000100a00 */
[----:B0-----:R-:W-:Y:S04]  /*18cb0*/  STL.64 [R0+0x1f0], R120 ;  /* 0x0001f07800007387 */ /* 0x001fe80000100a00 */
        /* <DEDUP_REMOVED lines=22> */
[----:B------:R-:W5:Y:S04]  /*18e20*/  LDS.128 R140, [UR4+0xa30] ;  /* 0x000a3004ff8c7984 */ /* 0x000f680008000c00 */
[----:B------:R-:W5:Y:S04]  /*18e30*/  LDS.128 R108, [UR4+0xa20] ;  /* 0x000a2004ff6c7984 */ /* 0x000f680008000c00 */
[----:B------:R-:W5:Y:S04]  /*18e40*/  LDS.128 R116, [UR4+0xa10] ;  /* 0x000a1004ff747984 */ /* 0x000f680008000c00 */
[----:B------:R-:W5:Y:S04]  /*18e50*/  LDS.128 R124, [UR4+0xa00] ;  /* 0x000a0004ff7c7984 */ /* 0x000f680008000c00 */
[----:B------:R-:W5:Y:S04]  /*18e60*/  LDS.128 R132, [UR4+0x9f0] ;  /* 0x0009f004ff847984 */ /* 0x000f680008000c00 */
[----:B------:R-:W5:Y:S04]  /*18e70*/  LDS.128 R100, [UR4+0x9e0] ;  /* 0x0009e004ff647984 */ /* 0x000f680008000c00 */
        /* <DEDUP_REMOVED lines=10> */
[----:B-----5:R-:W-:Y:S04]  /*18f20*/  STL.64 [R0+0x110], R140 ;  /* 0x0001108c00007387 */ /* 0x020fe80000100a00 */
        /* <DEDUP_REMOVED lines=19> */
[----:B------:R-:W-:Y:S04]  /*19060*/  LDS.64 R100, [UR4+0xc20] ;  /* 0x000c2004ff647984 */ /* 0x000fe80008000a00 */
[----:B------:R-:W5:Y:S01]  /*19070*/  LDS.128 R140, [UR4+0x940] ;  /* 0x00094004ff8c7984 */ /* 0x000f620008000c00 */
[----:B------:R-:W-:-:S03]  /*19080*/  FSETP.GT.FTZ.AND P0, PT, R246, R148, PT ;  /* 0x00000094f600720b */ /* 0x000fc60003f14000 */
        /* <DEDUP_REMOVED lines=27> */
[----:B------:R1:W-:Y:S01]  /*19240*/  STL.64 [R1+0x2a0], R24 ;  /* 0x0002a01801007387 */ /* 0x0003e20000100a00 */
[----:B0-----:R-:W-:-:S02]  /*19250*/  FSEL R42, R148, R246, P0 ;  /* 0x000000f6942a7208 */ /* 0x001fc40000000000 */
[----:B-1----:R-:W-:-:S05]  /*19260*/  FSEL R25, R246, R148, P0 ;  /* 0x00000094f6197208 */ /* 0x002fca0000000000 */
[----:B------:R-:W-:Y:S01]  /*19270*/  FADD.FTZ R42, -R25, R42 ;  /* 0x0000002a192a7221 */ /* 0x000fe20000010100 */
[----:B------:R-:W-:Y:S03]  /*19280*/  STL.64 [R1], R244 ;  /* 0x000000f401007387 */ /* 0x000fe60000100a00 */
[----:B------:R-:W-:Y:S01]  /*19290*/  FMUL.FTZ R42, R42, 1.4426950216293334961 ;  /* 0x3fb8aa3b2a2a7820 */ /* 0x000fe20000410000 */
        /* <DEDUP_REMOVED lines=92> */
[----:B------:R-:W-:Y:S01]  /*19860*/  STL.64 [R1+0x2f8], R2 ;  /* 0x0002f80201007387 */ /* 0x000fe20000100a00 */
[----:B------:R-:W-:-:S02]  /*19870*/  FSEL R24, R247, R149, P0 ;  /* 0x00000095f7187208 */ /* 0x000fc40000000000 */
[----:B------:R-:W-:Y:S01]  /*19880*/  FSEL R149, R149, R247, P0 ;  /* 0x000000f795957208 */ /* 0x000fe20000000000 */
[----:B------:R1:W-:Y:S04]  /*19890*/  STL.64 [R1+0x2d0], R12 ;  /* 0x0002d00c01007387 */ /* 0x0003e80000100a00 */
[----:B0-----:R-:W-:Y:S01]  /*198a0*/  FFMA.FTZ R24, R149, R42, R24 ;  /* 0x0000002a95187223 */ /* 0x001fe20000010018 */
[----:B-1----:R-:W-:-:S07]  /*198b0*/  IMAD.MOV.U32 R13, RZ, RZ, RZ ;  /* 0x000000ffff0d7224 */ /* 0x002fce00078e00ff */
.L_x_397:
[C---:B---34-:R-:W-:Y:S01]  /*198c0*/  IMAD R6, R13.reuse, 0x2, R0 ;  /* 0x000000020d067824 */ /* 0x058fe200078e0200 */
[----:B--2---:R-:W2:Y:S03]  /*198d0*/  LDL R5, [R1+0x1fc] ;  /* 0x0001fc0001057983 */ /* 0x004ea60000100800 */
[C---:B------:R-:W-:Y:S01]  /*198e0*/  IMAD R4, R13.reuse, 0x2, R6 ;  /* 0x000000020d047824 */ /* 0x040fe200078e0206 */
[----:B------:R-:W3:Y:S04]  /*198f0*/  LDL.U16 R2, [R1+0x2fe] ;  /* 0x0002fe0001027983 */ /* 0x000ee80000100400 */
[----:B01----:R-:W3:Y:S04]  /*19900*/  LDL.U16 R3, [R6+0x208] ;  /* 0x0002080006037983 */ /* 0x003ee80000100400 */
        /* <DEDUP_REMOVED lines=11> */
.L_x_396:
        /* <DEDUP_REMOVED lines=11> */
.L_x_377:
        /* <DEDUP_REMOVED lines=12> */
.L_x_378:
[----:B------:R-:W-:Y:S05]  /*19b30*/  BSYNC.RELIABLE B2 ;  /* 0x0000000000027941 */ /* 0x000fea0003800100 */
.L_x_376:
[----:B------:R-:W-:-:S05]  /*19b40*/  PRMT R7, R7, 0x7632, R7 ;  /* 0x0000763207077816 */ /* 0x000fca0000000007 */
[----:B------:R-:W-:Y:S04]  /*19b50*/  STL.U16 [R9+0x200], R7 ;  /* 0x0002000709007387 */ /* 0x000fe80000100400 */
[----:B------:R-:W2:Y:S04]  /*19b60*/  LDL R8, [R3+-0x1fc] ;  /* 0xfffe040003087983 */ /* 0x000ea80000100800 */
[----:B--2---:R-:W-:Y:S04]  /*19b70*/  STL [R3+-0x200], R8 ;  /* 0xfffe000803007387 */ /* 0x004fe80000100800 */
[----:B------:R1:W-:Y:S04]  /*19b80*/  STL.U16 [R9+0x202], R4 ;  /* 0x0002020409007387 */ /* 0x0003e80000100400 */
[----:B-----5:R2:W-:Y:S04]  /*19b90*/  STL [R3+-0x1fc], R6 ;  /* 0xfffe040603007387 */ /* 0x0205e80000100800 */
[----:B-1----:R2:W5:Y:S02]  /*19ba0*/  LDL.U16 R4, [R9+0x200] ;  /* 0x0002000009047983 */ /* 0x0025640000100400 */
.L_x_379:
[----:B------:R-:W-:Y:S05]  /*19bb0*/  BSYNC.RECONVERGENT B1 ;  /* 0x0000000000017941 */ /* 0x000fea0003800200 */
.L_x_375:
[----:B------:R-:W3:Y:S01]  /*19bc0*/  LDL.U16 R5, [R9+0x1fe] ;  /* 0x0001fe0009057983 */ /* 0x000ee20000100400 */
[----:B------:R-:W-:Y:S04]  /*19bd0*/  BSSY.RECONVERGENT B1, `(.L_x_380) ;  /* 0x0000019000017945 */ /* 0x000fe80003800200 */
[----:B------:R-:W-:Y:S01]  /*19be0*/  BSSY.RELIABLE B2, `(.L_x_381) ;  /* 0x0000011000027945 */ /* 0x000fe20003800100 */
[----:B---3-5:R-:W-:-:S13]  /*19bf0*/  HSETP2.GT.AND P1, PT, R4.H0_H0, R5.H0_H0, PT ;  /* 0x2000000504007234 */ /* 0x028fda0003f24800 */
[----:B------:R-:W-:Y:S05]  /*19c00*/  @!P1 BRA `(.L_x_382) ;  /* 0x0000000000089947 */ /* 0x000fea0003800000 */
[----:B--2---:R1:W5:Y:S01]  /*19c10*/  LDL R6, [R3+-0x204] ;  /* 0xfffdfc0003067983 */ /* 0x0043620000100800 */
[----:B------:R-:W-:Y:S05]  /*19c20*/  BRA `(.L_x_383) ;  /* 0x0000000000307947 */ /* 0x000fea0003800000 */
.L_x_382:
[----:B------:R-:W3:Y:S01]  /*19c30*/  LDL R7, [R3+-0x204] ;  /* 0xfffdfc0003077983 */ /* 0x000ee20000100800 */
[----:B--2---:R-:W-:Y:S02]  /*19c40*/  MOV R6, 0xffffffff ;  /* 0xffffffff00067802 */ /* 0x004fe40000000f00 */
        /* <DEDUP_REMOVED lines=10> */
.L_x_383:
[----:B------:R-:W-:Y:S05]  /*19cf0*/  BSYNC.RELIABLE B2 ;  /* 0x0000000000027941 */ /* 0x000fea0003800100 */
.L_x_381:
[----:B------:R-:W-:Y:S04]  /*19d00*/  STL.U16 [R9+0x1fe], R4 ;  /* 0x0001fe0409007387 */ /* 0x000fe80000100400 */
[----:B------:R-:W2:Y:S04]  /*19d10*/  LDL R8, [R3+-0x200] ;  /* 0xfffe000003087983 */ /* 0x000ea80000100800 */
[----:B--2---:R-:W-:Y:S04]  /*19d20*/  STL [R3+-0x204], R8 ;  /* 0xfffdfc0803007387 */ /* 0x004fe80000100800 */
[----:B------:R2:W-:Y:S04]  /*19d30*/  STL.U16 [R9+0x200], R5 ;  /* 0x0002000509007387 */ /* 0x0005e80000100400 */
[----:B-----5:R3:W-:Y:S04]  /*19d40*/  STL [R3+-0x200], R6 ;  /* 0xfffe000603007387 */ /* 0x0207e80000100800 */
[----:B--2---:R3:W5:Y:S02]  /*19d50*/  LDL.U16 R5, [R9+0x1fe] ;  /* 0x0001fe0009057983 */ /* 0x0047640000100400 */
.L_x_384:
[----:B------:R-:W-:Y:S05]  /*19d60*/  BSYNC.RECONVERGENT B1 ;  /* 0x0000000000017941 */ /* 0x000fea0003800200 */
.L_x_380:
[----:B------:R-:W2:Y:S01]  /*19d70*/  LDL.U16 R8, [R9+0x1fc] ;  /* 0x0001fc0009087983 */ /* 0x000ea20000100400 */
[----:B------:R-:W-:Y:S04]  /*19d80*/  BSSY.RECONVERGENT B1, `(.L_x_385) ;  /* 0x0000018000017945 */ /* 0x000fe80003800200 */
[----:B------:R-:W-:Y:S01]  /*19d90*/  BSSY.RELIABLE B2, `(.L_x_386) ;  /* 0x0000011000027945 */ /* 0x000fe20003800100 */
[----:B--2--5:R-:W-:-:S13]  /*19da0*/  HSETP2.GT.AND P1, PT, R5.H0_H0, R8.H0_H0, PT ;  /* 0x2000000805007234 */ /* 0x024fda0003f24800 */
[----:B------:R-:W-:Y:S05]  /*19db0*/  @!P1 BRA `(.L_x_387) ;  /* 0x0000000000089947 */ /* 0x000fea0003800000 */
[----:B------:R2:W5:Y:S01]  /*19dc0*/  LDL R4, [R3+-0x208] ;  /* 0xfffdf80003047983 */ /* 0x0005620000100800 */
[----:B------:R-:W-:Y:S05]  /*19dd0*/  BRA `(.L_x_388) ;  /* 0x0000000000307947 */ /* 0x000fea0003800000 */
.L_x_387:
        /* <DEDUP_REMOVED lines=12> */
.L_x_388:
[----:B------:R-:W-:Y:S05]  /*19ea0*/  BSYNC.RELIABLE B2 ;  /* 0x0000000000027941 */ /* 0x000fea0003800100 */
.L_x_386:
[----:B------:R4:W-:Y:S04]  /*19eb0*/  STL.U16 [R9+0x1fc], R5 ;  /* 0x0001fc0509007387 */ /* 0x0009e80000100400 */
[----:B---3--:R-:W3:Y:S04]  /*19ec0*/  LDL R6, [R3+-0x204] ;  /* 0xfffdfc0003067983 */ /* 0x008ee80000100800 */
[----:B---3--:R4:W-:Y:S04]  /*19ed0*/  STL [R3+-0x208], R6 ;  /* 0xfffdf80603007387 */ /* 0x0089e80000100800 */
[----:B------:R4:W-:Y:S04]  /*19ee0*/  STL.U16 [R9+0x1fe], R8 ;  /* 0x0001fe0809007387 */ /* 0x0009e80000100400 */
[----:B-----5:R4:W-:Y:S02]  /*19ef0*/  STL [R3+-0x204], R4 ;  /* 0xfffdfc0403007387 */ /* 0x0209e40000100800 */
.L_x_389:
[----:B------:R-:W-:Y:S05]  /*19f00*/  BSYNC.RECONVERGENT B1 ;  /* 0x0000000000017941 */ /* 0x000fea0003800200 */
.L_x_385:
        /* <DEDUP_REMOVED lines=13> */
.L_x_393:
        /* <DEDUP_REMOVED lines=12> */
.L_x_394:
[----:B------:R-:W-:Y:S05]  /*1a0a0*/  BSYNC.RELIABLE B2 ;  /* 0x0000000000027941 */ /* 0x000fea0003800100 */
.L_x_392:
[----:B------:R4:W-:Y:S04]  /*1a0b0*/  STL.U16 [R5+0x200], R8 ;  /* 0x0002000805007387 */ /* 0x0009e80000100400 */
[----:B------:R-:W2:Y:S04]  /*1a0c0*/  LDL R7, [R3+-0x208] ;  /* 0xfffdf80003077983 */ /* 0x000ea80000100800 */
[----:B--2---:R4:W-:Y:S04]  /*1a0d0*/  STL [R4], R7 ;  /* 0x0000000704007387 */ /* 0x0049e80000100800 */
[----:B------:R4:W-:Y:S04]  /*1a0e0*/  STL.U16 [R9+0x1fc], R11 ;  /* 0x0001fc0b09007387 */ /* 0x0009e80000100400 */
[----:B-----5:R4:W-:Y:S02]  /*1a0f0*/  STL [R3+-0x208], R6 ;  /* 0xfffdf80603007387 */ /* 0x0209e40000100800 */
.L_x_395:
[----:B------:R-:W-:Y:S05]  /*1a100*/  BSYNC.RECONVERGENT B1 ;  /* 0x0000000000017941 */ /* 0x000fea0003800200 */
.L_x_391:
[----:B------:R-:W-:Y:S01]  /*1a110*/  VIADD R2, R2, 0xfffffffc ;  /* 0xfffffffc02027836 */ /* 0x000fe20000000000 */
[----:B------:R-:W-:Y:S06]  /*1a120*/  BRA `(.L_x_396) ;  /* 0xfffffff800247947 */ /* 0x000fec000383ffff */
.L_x_390:
        /* <DEDUP_REMOVED lines=84> */
[----:B------:R3:W5:Y:S04]  /*1a670*/  LDL.64 R4, [R1+0x198] ;  /* 0x0001980001047983 */ /* 0x0007680000100a00 */
[----:B012---:R3:W5:Y:S04]  /*1a680*/  LDL.64 R2, [R1+0x1a0] ;  /* 0x0001a00001027983 */ /* 0x0077680000100a00 */
        /* <DEDUP_REMOVED lines=74> */
[----:B---3--:R-:W-:-:S07]  /*1ab30*/  PRMT R247, R145, 0x7610, R145 ;  /* 0x0000761091f77816 */ /* 0x008fce0000000091 */
.L_x_328:
[----:B------:R-:W-:Y:S05]  /*1ab40*/  BSYNC.RECONVERGENT B0 ;  /* 0x0000000000007941 */ /* 0x000fea0003800200 */
.L_x_327:
[----:B------:R-:W-:Y:S05]  /*1ab50*/  WARPSYNC.ALL ;  /* 0x0000000000007948 */ /* 0x000fea0003800000 */
[----:B-----5:R1:W-:Y:S04]  /*1ab60*/  STL.64 [R0+0x1a8], R2 ;  /* 0x0001a80200007387 */ /* 0x0203e80000100a00 */
[----:B------:R-:W-:Y:S04]  /*1ab70*/  STL.64 [R0+0x8], R160 ;  /* 0x000008a000007387 */ /* 0x000fe80000100a00 */
[----:B------:R-:W-:Y:S01]  /*1ab80*/  STL.64 [R0+0x10], R158 ;  /* 0x0000109e00007387 */ /* 0x000fe20000100a00 */
[----:B-1----:R-:W-:-:S03]  /*1ab90*/  IMAD.MOV.U32 R2, RZ, RZ, R25 ;  /* 0x000000ffff027224 */ /* 0x002fc600078e0019 */
[----:B------:R-:W-:Y:S01]  /*1aba0*/  STL.64 [R0+0x18], R156 ;  /* 0x0000189c00007387 */ /* 0x000fe20000100a00 */
[----:B------:R-:W-:-:S03]  /*1abb0*/  IMAD.MOV.U32 R3, RZ, RZ, R24 ;  /* 0x000000ffff037224 */ /* 0x000fc600078e0018 */
[----:B------:R-:W-:Y:S04]  /*1abc0*/  STL.64 [R0+0x20], R154 ;  /* 0x0000209a00007387 */ /* 0x000fe80000100a00 */
[----:B------:R1:W-:Y:S04]  /*1abd0*/  STL.64 [R0], R2 ;  /* 0x0000000200007387 */ /* 0x0003e80000100a00 */
[----:B------:R-:W-:Y:S04]  /*1abe0*/  STL.64 [R0+0x28], R152 ;  /* 0x0000289800007387 */ /* 0x000fe80000100a00 */
[----:B------:R-:W-:Y:S01]  /*1abf0*/  STL.64 [R0+0x30], R98 ;  /* 0x0000306200007387 */ /* 0x000fe20000100a00 */
[----:B-1----:R-:W-:-:S03]  /*1ac00*/  PRMT R2, R200, 0x7610, R199 ;  /* 0x00007610c8027816 */ /* 0x002fc600000000c7 */
[----:B------:R-:W-:Y:S01]  /*1ac10*/  STL.64 [R0+0x38], R96 ;  /* 0x0000386000007387 */ /* 0x000fe20000100a00 */
[----:B------:R-:W-:Y:S02]  /*1ac20*/  PRMT R3, R199, 0x7610, R198 ;  /* 0x00007610c7037816 */ /* 0x000fe400000000c6 */
[----:B------:R-:W-:Y:S01]  /*1ac30*/  PRMT R198, R198, 0x7610, R197 ;  /* 0x00007610c6c67816 */ /* 0x000fe200000000c5 */
[----:B------:R-:W-:Y:S01]  /*1ac40*/  STL.64 [R0+0x40], R94 ;  /* 0x0000405e00007387 */ /* 0x000fe20000100a00 */
[----:B------:R-:W-:Y:S02]  /*1ac50*/  PRMT R199, R197, 0x7610, R196 ;  /* 0x00007610c5c77816 */ /* 0x000fe400000000c4 */
[----:B------:R-:W-:Y:S01]  /*1ac60*/  PRMT R196, R196, 0x7610, R195 ;  /* 0x00007610c4c47816 */ /* 0x000fe200000000c3 */
[----:B------:R1:W-:Y:S01]  /*1ac70*/  STL.64 [R0+0x208], R2 ;  /* 0x0002080200007387 */ /* 0x0003e20000100a00 */
[----:B------:R-:W-:Y:S02]  /*1ac80*/  PRMT R197, R195, 0x7610, R194 ;  /* 0x00007610c3c57816 */ /* 0x000fe400000000c2 */
[----:B------:R-:W-:Y:S01]  /*1ac90*/  PRMT R194, R194, 0x7610, R193 ;  /* 0x00007610c2c27816 */ /* 0x000fe200000000c1 */
[----:B------:R3:W-:Y:S01]  /*1aca0*/  STL.64 [R0+0x48], R92 ;  /* 0x0000485c00007387 */ /* 0x0007e20000100a00 */
[----:B------:R-:W-:-:S02]  /*1acb0*/  PRMT R195, R193, 0x7610, R192 ;  /* 0x00007610c1c37816 */ /* 0x000fc400000000c0 */
[----:B------:R-:W-:Y:S01]  /*1acc0*/  PRMT R192, R192, 0x7610, R191 ;  /* 0x00007610c0c07816 */ /* 0x000fe200000000bf */
[----:B------:R3:W-:Y:S01]  /*1acd0*/  STL.64 [R0+0x50], R90 ;  /* 0x0000505a00007387 */ /* 0x0007e20000100a00 */
[----:B------:R-:W-:Y:S02]  /*1ace0*/  PRMT R193, R191, 0x7610, R190 ;  /* 0x00007610bfc17816 */ /* 0x000fe400000000be */
[----:B------:R-:W-:Y:S01]  /*1acf0*/  PRMT R190, R190, 0x7610, R189 ;  /* 0x00007610bebe7816 */ /* 0x000fe200000000bd */
[----:B-1----:R-:W1:Y:S01]  /*1ad00*/  S2R R2, SR_TID.X ;  /* 0x0000000000027919 */ /* 0x002e620000002100 */
        /* <DEDUP_REMOVED lines=8> */
[----:B------:R3:W-:Y:S04]  /*1ad90*/  STL.64 [R0+0x68], R84 ;  /* 0x0000685400007387 */ /* 0x0007e80000100a00 */
[----:B------:R3:W-:Y:S04]  /*1ada0*/  STL.64 [R0+0x70], R82 ;  /* 0x0000705200007387 */ /* 0x0007e80000100a00 */
[----:B------:R3:W-:Y:S04]  /*1adb0*/  STL.64 [R0+0x78], R80 ;  /* 0x0000785000007387 */ /* 0x0007e80000100a00 */
[----:B------:R3:W-:Y:S04]  /*1adc0*/  STL.64 [R0+0x80], R78 ;  /* 0x0000804e00007387 */ /* 0x0007e80000100a00 */
[----:B------:R3:W-:Y:S01]  /*1add0*/  STL.64 [R0+0x88], R76 ;  /* 0x0000884c00007387 */ /* 0x0007e20000100a00 */
[----:B-1----:R-:W-:-:S03]  /*1ade0*/  ISETP.NE.AND P0, PT, R2, RZ, PT ;  /* 0x000000ff0200720c */ /* 0x002fc60003f05270 */
        /* <DEDUP_REMOVED lines=77> */
[----:B------:R-:W-:Y:S05]  /*1b2c0*/  @P0 EXIT ;  /* 0x000000000000094d */ /* 0x000fea0003800000 */
[----:B---3--:R-:W1:Y:S01]  /*1b2d0*/  S2R R11, SR_CTAID.X ;  /* 0x00000000000b7919 */ /* 0x008e620000002500 */
[----:B------:R-:W1:Y:S01]  /*1b2e0*/  LDCU UR4, c[0x0][0x3a0] ;  /* 0x00007400ff0477ac */ /* 0x000e620008000800 */
[----:B------:R-:W3:Y:S01]  /*1b2f0*/  LDC.64 R2, c[0x0][0x390] ;  /* 0x0000e400ff027b82 */ /* 0x000ee20000000a00 */
[----:B------:R-:W4:Y:S01]  /*1b300*/  MUFU.LG2 R24, R24 ;  /* 0x0000001800187308 */ /* 0x000f220000000c00 */
[----:B------:R-:W-:-:S06]  /*1b310*/  VIADD R26, R0, 0x14 ;  /* 0x00000014001a7836 */ /* 0x000fcc0000000000 */
[----:B------:R-:W5:Y:S08]  /*1b320*/  LDC.64 R4, c[0x0][0x398] ;  /* 0x0000e600ff047b82 */ /* 0x000f700000000a00 */
[----:B------:R-:W0:Y:S01]  /*1b330*/  LDC.64 R6, c[0x0][0x388] ;  /* 0x0000e200ff067b82 */ /* 0x000e220000000a00 */
[----:B-1----:R-:W-:Y:S01]  /*1b340*/  IMAD R8, R11, UR4, RZ ;  /* 0x000000040b087c24 */ /* 0x002fe2000f8e02ff */
[----:B------:R-:W-:-:S04]  /*1b350*/  USHF.L.U32 UR4, UR4, 0x1, URZ ;  /* 0x0000000104047899 */ /* 0x000fc800080006ff */
[----:B------:R-:W-:Y:S01]  /*1b360*/  SHF.L.U32 R9, R8, 0x1, RZ ;  /* 0x0000000108097819 */ /* 0x000fe200000006ff */
[----:B------:R-:W-:-:S04]  /*1b370*/  IMAD.MOV.U32 R8, RZ, RZ, RZ ;  /* 0x000000ffff087224 */ /* 0x000fc800078e00ff */
[----:B---3--:R-:W-:-:S04]  /*1b380*/  IMAD.WIDE R2, R9, 0x4, R2 ;  /* 0x0000000409027825 */ /* 0x008fc800078e0202 */
[----:B-----5:R-:W-:Y:S01]  /*1b390*/  IMAD.WIDE R4, R9, 0x2, R4 ;  /* 0x0000000209047825 */ /* 0x020fe200078e0204 */
[----:B------:R-:W-:Y:S02]  /*1b3a0*/  IADD3 R13, P0, PT, R2, 0x10, RZ ;  /* 0x00000010020d7810 */ /* 0x000fe40007f1e0ff */
[----:B------:R-:W-:-:S03]  /*1b3b0*/  IADD3 R17, P1, PT, R4, 0x8, RZ ;  /* 0x0000000804117810 */ /* 0x000fc60007f3e0ff */
[----:B------:R-:W-:Y:S02]  /*1b3c0*/  IMAD.X R16, RZ, RZ, R3, P0 ;  /* 0x000000ffff107224 */ /* 0x000fe400000e0603 */
[----:B0-----:R-:W-:-:S04]  /*1b3d0*/  IMAD.WIDE.U32 R2, R11, 0x4, R6 ;  /* 0x000000040b027825 */ /* 0x001fc800078e0006 */
[----:B----4-:R-:W-:-:S07]  /*1b3e0*/  IMAD.X R28, RZ, RZ, R5, P1 ;  /* 0x000000ffff1c7224 */ /* 0x010fce00008e0605 */
.L_x_398:
[C---:B------:R-:W-:Y:S01]  /*1b3f0*/  ISETP.GE.AND P6, PT, R8.reuse, UR4, PT ;  /* 0x0000000408007c0c */ /* 0x040fe2000bfc6270 */
[----:B------:R-:W3:Y:S01]  /*1b400*/  LDL.U16 R4, [R0+0x208] ;  /* 0x0002080000047983 */ /* 0x000ee20000100400 */
[----:B------:R-:W-:-:S03]  /*1b410*/  VIADD R6, R8, 0x1 ;  /* 0x0000000108067836 */ /* 0x000fc60000000000 */
[----:B------:R-:W4:Y:S01]  /*1b420*/  LDL.U16 R9, [R0+0x20a] ;  /* 0x00020a0000097983 */ /* 0x000f220000100400 */
[----:B------:R-:W-:-:S03]  /*1b430*/  VIADD R10, R8, 0x2 ;  /* 0x00000002080a7836 */ /* 0x000fc60000000000 */
[----:B------:R-:W5:Y:S04]  /*1b440*/  LDL.U16 R12, [R0+0x20c] ;  /* 0x00020c00000c7983 */ /* 0x000f680000100400 */
[----:B------:R-:W2:Y:S04]  /*1b450*/  @!P6 LDG.E.CONSTANT R5, desc[UR8][R2.64] ;  /* 0x000000080205e981 */ /* 0x000ea8000c1e9900 */
[----:B------:R-:W4:Y:S01]  /*1b460*/  @!P6 LDL R7, [R26+-0xc] ;  /* 0xfffff4001a07e983 */ /* 0x000f220000100800 */
[----:B------:R-:W-:Y:S01]  /*1b470*/  ISETP.GE.AND P5, PT, R6, UR4, PT ;  /* 0x0000000406007c0c */ /* 0x000fe2000bfa6270 */
[----:B------:R-:W-:Y:S01]  /*1b480*/  VIADD R6, R8, 0x3 ;  /* 0x0000000308067836 */ /* 0x000fe20000000000 */
[----:B------:R-:W-:Y:S01]  /*1b490*/  ISETP.GE.AND P4, PT, R10, UR4, PT ;  /* 0x000000040a007c0c */ /* 0x000fe2000bf86270 */
[----:B------:R-:W5:Y:S03]  /*1b4a0*/  LDL.U16 R14, [R0+0x20e] ;  /* 0x00020e00000e7983 */ /* 0x000f660000100400 */
[----:B------:R-:W-:Y:S01]  /*1b4b0*/  ISETP.GE.AND P3, PT, R6, UR4, PT ;  /* 0x0000000406007c0c */ /* 0x000fe2000bf66270 */
[----:B------:R-:W-:Y:S01]  /*1b4c0*/  VIADD R6, R8, 0x4 ;  /* 0x0000000408067836 */ /* 0x000fe20000000000 */
[----:B------:R-:W5:Y:S04]  /*1b4d0*/  LDL.U16 R18, [R0+0x212] ;  /* 0x0002120000127983 */ /* 0x000f680000100400 */
[----:B------:R-:W-:Y:S01]  /*1b4e0*/  ISETP.GE.AND P2, PT, R6, UR4, PT ;  /* 0x0000000406007c0c */ /* 0x000fe2000bf46270 */
[----:B------:R-:W5:Y:S01]  /*1b4f0*/  @!P5 LDG.E.CONSTANT R30, desc[UR8][R2.64] ;  /* 0x00000008021ed981 */ /* 0x000f62000c1e9900 */
[----:B------:R-:W-:-:S03]  /*1b500*/  VIADD R10, R8, 0x5 ;  /* 0x00000005080a7836 */ /* 0x000fc60000000000 */
[----:B------:R-:W5:Y:S02]  /*1b510*/  @!P4 LDG.E.CONSTANT R29, desc[UR8][R2.64] ;  /* 0x00000008021dc981 */ /* 0x000f64000c1e9900 */
[----:B------:R-:W-:Y:S01]  /*1b520*/  ISETP.GE.AND P1, PT, R10, UR4, PT ;  /* 0x000000040a007c0c */ /* 0x000fe2000bf26270 */
[----:B------:R-:W-:Y:S01]  /*1b530*/  VIADD R10, R8, 0x7 ;  /* 0x00000007080a7836 */ /* 0x000fe20000000000 */
[----:B------:R-:W5:Y:S04]  /*1b540*/  @!P3 LDG.E.CONSTANT R32, desc[UR8][R2.64] ;  /* 0x000000080220b981 */ /* 0x000f68000c1e9900 */
[----:B------:R-:W5:Y:S04]  /*1b550*/  LDL.U16 R20, [R0+0x214] ;  /* 0x0002140000147983 */ /* 0x000f680000100400 */
[----:B------:R-:W5:Y:S04]  /*1b560*/  LDL.U16 R22, [R0+0x216] ;  /* 0x0002160000167983 */ /* 0x000f680000100400 */
[----:B------:R-:W5:Y:S04]  /*1b570*/  @!P2 LDG.E.CONSTANT R31, desc[UR8][R2.64] ;  /* 0x00000008021fa981 */ /* 0x000f68000c1e9900 */
[----:B------:R-:W5:Y:S04]  /*1b580*/  @!P3 LDL R15, [R26] ;  /* 0x000000001a0fb983 */ /* 0x000f680000100800 */
[----:B------:R-:W5:Y:S01]  /*1b590*/  @!P1 LDL R19, [R26+0x8] ;  /* 0x000008001a139983 */ /* 0x000f620000100800 */
[----:B---3--:R-:W-:-:S05]  /*1b5a0*/  HADD2.F32 R4, -RZ, R4.H0_H0 ;  /* 0x20000004ff047230 */ /* 0x008fca0000004100 */
[----:B------:R-:W-:-:S04]  /*1b5b0*/  FADD.FTZ R11, R4, -R25 ;  /* 0x80000019040b7221 */ /* 0x000fc80000010000 */
[----:B------:R-:W-:-:S04]  /*1b5c0*/  @!P6 FFMA.FTZ R4, R24, -0.69314718246459960938, R11 ;  /* 0xbf3172181804e823 */ /* 0x000fc8000001000b */
[----:B--2---:R-:W-:Y:S01]  /*1b5d0*/  @!P6 FADD.FTZ R6, R5, R4 ;  /* 0x000000040506e221 */ /* 0x004fe20000010000 */
[----:B------:R-:W-:Y:S01]  /*1b5e0*/  MOV R4, R13 ;  /* 0x0000000d00047202 */ /* 0x000fe20000000f00 */
[----:B------:R-:W-:Y:S01]  /*1b5f0*/  IMAD.MOV.U32 R5, RZ, RZ, R16 ;  /* 0x000000ffff057224 */ /* 0x000fe200078e0010 */
[----:B------:R-:W2:Y:S02]  /*1b600*/  @!P4 LDL R13, [R26+-0x4] ;  /* 0xfffffc001a0dc983 */ /* 0x000ea40000100800 */
[----:B------:R-:W-:Y:S01]  /*1b610*/  @!P6 F2FP.F16.F32.PACK_AB R6, RZ, R6 ;  /* 0x00000006ff06e23e */ /* 0x000fe200000000ff */
[----:B------:R-:W-:Y:S01]  /*1b620*/  VIADD R11, R8, 0x6 ;  /* 0x00000006080b7836 */ /* 0x000fe20000000000 */
[----:B----4-:R0:W-:Y:S02]  /*1b630*/  @!P6 STG.E desc[UR8][R4.64+-0x10], R7 ;  /* 0xfffff0070400e986 */ /* 0x0101e4000c101908 */
[----:B------:R-:W-:Y:S01]  /*1b640*/  PRMT R27, R6, 0x7610, R27 ;  /* 0x00007610061b7816 */ /* 0x000fe2000000001b */
[----:B------:R-:W-:Y:S01]  /*1b650*/  IMAD.MOV.U32 R6, RZ, RZ, R17 ;  /* 0x000000ffff067224 */ /* 0x000fe200078e0011 */
[----:B------:R1:W3:Y:S01]  /*1b660*/  LDL.U16 R16, [R0+0x210] ;  /* 0x0002100000107983 */ /* 0x0002e20000100400 */
[----:B------:R-:W-:-:S03]  /*1b670*/  ISETP.GE.AND P0, PT, R11, UR4, PT ;  /* 0x000000040b007c0c */ /* 0x000fc6000bf06270 */
[----:B------:R-:W4:Y:S01]  /*1b680*/  @!P5 LDL R11, [R26+-0x8] ;  /* 0xfffff8001a0bd983 */ /* 0x000f220000100800 */
[----:B0-----:R-:W-:-:S03]  /*1b690*/  IMAD.MOV.U32 R7, RZ, RZ, R28 ;  /* 0x000000ffff077224 */ /* 0x001fc600078e001c */
[----:B------:R-:W2:Y:S04]  /*1b6a0*/  @!P2 LDL R17, [R26+0x4] ;  /* 0x000004001a11a983 */ /* 0x000ea80000100800 */
[----:B------:R0:W-:Y:S01]  /*1b6b0*/  @!P6 STG.E.U16 desc[UR8][R6.64+-0x8], R27 ;  /* 0xfffff81b0600e986 */ /* 0x0001e2000c101508 */
[----:B------:R-:W-:-:S03]  /*1b6c0*/  ISETP.GE.AND P6, PT, R10, UR4, PT ;  /* 0x000000040a007c0c */ /* 0x000fc6000bfc6270 */
[----:B------:R-:W2:Y:S04]  /*1b6d0*/  @!P1 LDG.E.CONSTANT R28, desc[UR8][R2.64] ;  /* 0x00000008021c9981 */ /* 0x000ea8000c1e9900 */
[----:B------:R-:W2:Y:S04]  /*1b6e0*/  @!P0 LDG.E.CONSTANT R34, desc[UR8][R2.64] ;  /* 0x0000000802228981 */ /* 0x000ea8000c1e9900 */
[----:B------:R-:W2:Y:S04]  /*1b6f0*/  @!P0 LDL R21, [R26+0xc] ;  /* 0x00000c001a158983 */ /* 0x000ea80000100800 */
[----:B------:R-:W2:Y:S04]  /*1b700*/  @!P6 LDG.E.CONSTANT R33, desc[UR8][R2.64] ;  /* 0x000000080221e981 */ /* 0x000ea8000c1e9900 */
[----:B------:R1:W2:Y:S01]  /*1b710*/  @!P6 LDL R23, [R26+0x10] ;  /* 0x000010001a17e983 */ /* 0x0002a20000100800 */
[----:B------:R-:W-:-:S05]  /*1b720*/  HADD2.F32 R10, -RZ, R9.H0_H0 ;  /* 0x20000009ff0a7230 */ /* 0x000fca0000004100 */
[----:B------:R-:W-:Y:S01]  /*1b730*/  FADD.FTZ R9, R10, -R25 ;  /* 0x800000190a097221 */ /* 0x000fe20000010000 */
[----:B-----5:R-:W-:-:S03]  /*1b740*/  HADD2.F32 R12, -RZ, R12.H0_H0 ;  /* 0x2000000cff0c7230 */ /* 0x020fc60000004100 */
[----:B------:R-:W-:Y:S01]  /*1b750*/  @!P5 FFMA.FTZ R9, R24, -0.69314718246459960938, R9 ;  /* 0xbf3172181809d823 */ /* 0x000fe20000010009 */
[----:B------:R-:W-:Y:S02]  /*1b760*/  HADD2.F32 R14, -RZ, R14.H0_H0 ;  /* 0x2000000eff0e7230 */ /* 0x000fe40000004100 */
[----:B0-----:R-:W-:Y:S01]  /*1b770*/  FADD.FTZ R27, R12, -R25 ;  /* 0x800000190c1b7221 */ /* 0x001fe20000010000 */
[----:B------:R-:W-:-:S03]  /*1b780*/  @!P5 FADD.FTZ R9, R30, R9 ;  /* 0x000000091e09d221 */ /* 0x000fc60000010000 */
[----:B------:R-:W-:Y:S01]  /*1b790*/  @!P4 FFMA.FTZ R10, R24, -0.69314718246459960938, R27 ;  /* 0xbf317218180ac823 */ /* 0x000fe2000001001b */
[----:B------:R-:W-:Y:S01]  /*1b7a0*/  FADD.FTZ R27, R14, -R25 ;  /* 0x800000190e1b7221 */ /* 0x000fe20000010000 */
[----:B------:R-:W-:Y:S02]  /*1b7b0*/  @!P5 F2FP.F16.F32.PACK_AB R9, RZ, R9 ;  /* 0x00000009ff09d23e */ /* 0x000fe400000000ff */
[----:B------:R-:W-:Y:S02]  /*1b7c0*/  @!P4 FADD.FTZ R10, R29, R10 ;  /* 0x0000000a1d0ac221 */ /* 0x000fe40000010000 */
[----:B------:R-:W-:Y:S01]  /*1b7d0*/  PRMT R12, R9, 0x7610, R12 ;  /* 0x00007610090c7816 */ /* 0x000fe2000000000c */
[----:B------:R-:W-:Y:S01]  /*1b7e0*/  @!P3 FFMA.FTZ R9, R24, -0.69314718246459960938, R27 ;  /* 0xbf3172181809b823 */ /* 0x000fe2000001001b */
[----:B------:R-:W-:Y:S01]  /*1b7f0*/  HADD2.F32 R18, -RZ, R18.H0_H0 ;  /* 0x20000012ff127230 */ /* 0x000fe20000004100 */
[----:B------:R-:W-:Y:S01]  /*1b800*/  @!P4 F2FP.F16.F32.PACK_AB R10, RZ, R10 ;  /* 0x0000000aff0ac23e */ /* 0x000fe200000000ff */
[----:B------:R-:W-:-:S02]  /*1b810*/  HADD2.F32 R20, -RZ, R20.H0_H0 ;  /* 0x20000014ff147230 */ /* 0x000fc40000004100 */
[----:B------:R-:W-:Y:S01]  /*1b820*/  @!P3 FADD.FTZ R9, R32, R9 ;  /* 0x000000092009b221 */ /* 0x000fe20000010000 */
[----:B------:R-:W-:Y:S02]  /*1b830*/  HADD2.F32 R22, -RZ, R22.H0_H0 ;  /* 0x20000016ff167230 */ /* 0x000fe40000004100 */
[----:B------:R-:W-:Y:S02]  /*1b840*/  FADD.FTZ R27, R18, -R25 ;  /* 0x80000019121b7221 */ /* 0x000fe40000010000 */
[----:B------:R-:W-:-:S04]  /*1b850*/  @!P3 F2FP.F16.F32.PACK_AB R9, RZ, R9 ;  /* 0x00000009ff09b23e */ /* 0x000fc800000000ff */
[----:B------:R-:W-:Y:S01]  /*1b860*/  PRMT R14, R9, 0x7610, R14 ;  /* 0x00007610090e7816 */ /* 0x000fe2000000000e */
[----:B------:R-:W-:Y:S02]  /*1b870*/  VIADD R8, R8, 0x8 ;  /* 0x0000000808087836 */ /* 0x000fe40000000000 */
[----:B-1----:R-:W-:Y:S02]  /*1b880*/  VIADD R0, R0, 0x10 ;  /* 0x0000001000007836 */ /* 0x002fe40000000000 */
[----:B------:R-:W-:Y:S02]  /*1b890*/  VIADD R26, R26, 0x20 ;  /* 0x000000201a1a7836 */ /* 0x000fe40000000000 */
[----:B---3--:R-:W-:Y:S01]  /*1b8a0*/  HADD2.F32 R16, -RZ, R16.H0_H0 ;  /* 0x20000010ff107230 */ /* 0x008fe20000004100 */
[----:B----4-:R0:W-:Y:S04]  /*1b8b0*/  @!P5 STG.E desc[UR8][R4.64+-0xc], R11 ;  /* 0xfffff40b0400d986 */ /* 0x0101e8000c101908 */
[----:B------:R-:W-:Y:S04]  /*1b8c0*/  @!P5 STG.E.U16 desc[UR8][R6.64+-0x6], R12 ;  /* 0xfffffa0c0600d986 */ /* 0x000fe8000c101508 */
[----:B--2---:R1:W-:Y:S01]  /*1b8d0*/  @!P4 STG.E desc[UR8][R4.64+-0x8], R13 ;  /* 0xfffff80d0400c986 */ /* 0x0043e2000c101908 */
[----:B0-----:R-:W-:-:S03]  /*1b8e0*/  FADD.FTZ R11, R16, -R25 ;  /* 0x80000019100b7221 */ /* 0x001fc60000010000 */
[----:B------:R0:W-:Y:S01]  /*1b8f0*/  @!P4 STG.E.U16 desc[UR8][R6.64+-0x4], R10 ;  /* 0xfffffc0a0600c986 */ /* 0x0001e2000c101508 */
[----:B-1----:R-:W-:Y:S01]  /*1b900*/  FADD.FTZ R13, R20, -R25 ;  /* 0x80000019140d7221 */ /* 0x002fe20000010000 */
[C---:B0-----:R-:W-:Y:S01]  /*1b910*/  @!P2 FFMA.FTZ R10, R24.reuse, -0.69314718246459960938, R11 ;  /* 0xbf317218180aa823 */ /* 0x041fe2000001000b */
[----:B------:R-:W-:Y:S01]  /*1b920*/  @!P1 FFMA.FTZ R11, R24, -0.69314718246459960938, R27 ;  /* 0xbf317218180b9823 */ /* 0x000fe2000001001b */
[----:B------:R-:W-:Y:S01]  /*1b930*/  FADD.FTZ R27, R22, -R25 ;  /* 0x80000019161b7221 */ /* 0x000fe20000010000 */
[----:B------:R-:W-:Y:S01]  /*1b940*/  @!P0 FFMA.FTZ R9, R24, -0.69314718246459960938, R13 ;  /* 0xbf31721818098823 */ /* 0x000fe2000001000d */
[----:B------:R-:W-:Y:S01]  /*1b950*/  @!P2 FADD.FTZ R10, R31, R10 ;  /* 0x0000000a1f0aa221 */ /* 0x000fe20000010000 */
[----:B------:R-:W-:Y:S01]  /*1b960*/  @!P1 FADD.FTZ R11, R28, R11 ;  /* 0x0000000b1c0b9221 */ /* 0x000fe20000010000 */
[----:B------:R-:W-:Y:S01]  /*1b970*/  @!P6 FFMA.FTZ R12, R24, -0.69314718246459960938, R27 ;  /* 0xbf317218180ce823 */ /* 0x000fe2000001001b */
[----:B------:R-:W-:Y:S02]  /*1b980*/  @!P0 FADD.FTZ R9, R34, R9 ;  /* 0x0000000922098221 */ /* 0x000fe40000010000 */
[----:B------:R-:W-:Y:S01]  /*1b990*/  @!P2 F2FP.F16.F32.PACK_AB R10, RZ, R10 ;  /* 0x0000000aff0aa23e */ /* 0x000fe200000000ff */
[----:B------:R-:W-:Y:S01]  /*1b9a0*/  @!P6 FADD.FTZ R12, R33, R12 ;  /* 0x0000000c210ce221 */ /* 0x000fe20000010000 */
[----:B------:R-:W-:Y:S01]  /*1b9b0*/  @!P3 STG.E desc[UR8][R4.64+-0x4], R15 ;  /* 0xfffffc0f0400b986 */ /* 0x000fe2000c101908 */
[----:B------:R-:W-:-:S02]  /*1b9c0*/  @!P1 F2FP.F16.F32.PACK_AB R11, RZ, R11 ;  /* 0x0000000bff0b923e */ /* 0x000fc400000000ff */
[----:B------:R-:W-:Y:S01]  /*1b9d0*/  @!P0 F2FP.F16.F32.PACK_AB R9, RZ, R9 ;  /* 0x00000009ff09823e */ /* 0x000fe200000000ff */
[----:B------:R-:W-:Y:S01]  /*1b9e0*/  @!P3 STG.E.U16 desc[UR8][R6.64+-0x2], R14 ;  /* 0xfffffe0e0600b986 */ /* 0x000fe2000c101508 */
[----:B------:R-:W-:-:S03]  /*1b9f0*/  @!P6 F2FP.F16.F32.PACK_AB R12, RZ, R12 ;  /* 0x0000000cff0ce23e */ /* 0x000fc600000000ff */
[----:B------:R0:W-:Y:S04]  /*1ba00*/  @!P2 STG.E desc[UR8][R4.64], R17 ;  /* 0x000000110400a986 */ /* 0x0001e8000c101908 */
[----:B------:R1:W-:Y:S04]  /*1ba10*/  @!P2 STG.E.U16 desc[UR8][R6.64], R10 ;  /* 0x0000000a0600a986 */ /* 0x0003e8000c101508 */
[----:B------:R1:W-:Y:S04]  /*1ba20*/  @!P1 STG.E desc[UR8][R4.64+0x4], R19 ;  /* 0x0000041304009986 */ /* 0x0003e8000c101908 */
[----:B------:R1:W-:Y:S04]  /*1ba30*/  @!P1 STG.E.U16 desc[UR8][R6.64+0x2], R11 ;  /* 0x0000020b06009986 */ /* 0x0003e8000c101508 */
[----:B------:R1:W-:Y:S04]  /*1ba40*/  @!P0 STG.E desc[UR8][R4.64+0x8], R21 ;  /* 0x0000081504008986 */ /* 0x0003e8000c101908 */
[----:B------:R1:W-:Y:S04]  /*1ba50*/  @!P0 STG.E.U16 desc[UR8][R6.64+0x4], R9 ;  /* 0x0000040906008986 */ /* 0x0003e8000c101508 */
[----:B------:R1:W-:Y:S04]  /*1ba60*/  @!P6 STG.E desc[UR8][R4.64+0xc], R23 ;  /* 0x00000c170400e986 */ /* 0x0003e8000c101908 */
[----:B------:R1:W-:Y:S01]  /*1ba70*/  @!P6 STG.E.U16 desc[UR8][R6.64+0x6], R12 ;  /* 0x0000060c0600e986 */ /* 0x0003e2000c101508 */
[----:B------:R-:W-:-:S02]  /*1ba80*/  ISETP.NE.AND P0, PT, R8, 0x80, PT ;  /* 0x000000800800780c */ /* 0x000fc40003f05270 */
[----:B------:R-:W-:Y:S02]  /*1ba90*/  IADD3 R13, P1, PT, R4, 0x20, RZ ;  /* 0x00000020040d7810 */ /* 0x000fe40007f3e0ff */
[----:B0-----:R-:W-:-:S03]  /*1baa0*/  IADD3 R17, P2, PT, R6, 0x10, RZ ;  /* 0x0000001006117810 */ /* 0x001fc60007f5e0ff */
[----:B------:R-:W-:Y:S02]  /*1bab0*/  IMAD.X R16, RZ, RZ, R5, P1 ;  /* 0x000000ffff107224 */ /* 0x000fe400008e0605 */
[----:B------:R-:W-:-:S04]  /*1bac0*/  IMAD.X R28, RZ, RZ, R7, P2 ;  /* 0x000000ffff1c7224 */ /* 0x000fc800010e0607 */
[----:B-1----:R-:W-:Y:S05]  /*1bad0*/  @P0 BRA `(.L_x_398) ;  /* 0xfffffff800440947 */ /* 0x002fea000383ffff */
[----:B------:R-:W-:Y:S05]  /*1bae0*/  EXIT ;  /* 0x000000000000794d */ /* 0x000fea0003800000 */
.L_x_399:
        /* <DEDUP_REMOVED lines=9> */
.L_x_38448:


//--------------------- .text._ZN17fastertransformer38beam_online_softmax_topk_stage2_kernelI6__halfLi128ELi64EEEvPKfS3_PiPT_ii --------------------------
	.section	.text._ZN17fastertransformer38beam_online_softmax_topk_stage2_kernelI6__halfLi128ELi64EEEvPKfS3_PiPT_ii,"ax",@progbits
	.align	128
        .global         _ZN17fastertransformer38beam_online_softmax_topk_stage2_kernelI6__halfLi128ELi64EEEvPKfS3_PiPT_ii
        .type           _ZN17fastertransformer38beam_online_softmax_topk_stage2_kernelI6__halfLi128ELi64EEEvPKfS3_PiPT_ii,@function
        .size           _ZN17fastertransformer38beam_online_softmax_topk_stage2_kernelI6__halfLi128ELi64EEEvPKfS3_PiPT_ii,(.L_x_38449 - _ZN17fastertransformer38beam_online_softmax_topk_stage2_kernelI6__halfLi128ELi64EEEvPKfS3_PiPT_ii)
        .other          _ZN17fastertransformer38beam_online_softmax_topk_stage2_kernelI6__halfLi128ELi64EEEvPKfS3_PiPT_ii,@"STO_CUDA_ENTRY STV_DEFAULT"
_ZN17fastertransformer38beam_online_softmax_topk_stage2_kernelI6__halfLi128ELi64EEEvPKfS3_PiPT_ii:
.text._ZN17fastertransformer38beam_online_softmax_topk_stage2_kernelI6__halfLi128ELi64EEEvPKfS3_PiPT_ii:
[----:B------:R-:W0:Y:S01]  /*0000*/  LDC R1, c[0x0][0x37c] ;  /* 0x0000df00ff017b82 */ /* 0x000e220000000800 */
[----:B------:R-:W1:Y:S07]  /*0010*/  S2R R135, SR_TID.X ;  /* 0x0000000000877919 */ /* 0x000e6e0000002100 */
[----:B------:R-:W2:Y:S01]  /*0020*/  LDC R4, c[0x0][0x3a4] ;  /* 0x0000e900ff047b82 */ /* 0x000ea20000000800 */
[----:B------:R-:W-:Y:S02]  /*0030*/  HFMA2 R7, -RZ, RZ, -65504, -65504 ;  /* 0xfbfffbffff077431 */ /* 0x000fe400000001ff */
[----:B0-----:R-:W-:Y:S01]  /*0040*/  VIADD R1, R1, 0xfffff3e8 ;  /* 0xfffff3e801017836 */ /* 0x001fe20000000000 */
[----:B------:R-:W0:Y:S01]  /*0050*/  LDCU.64 UR8, c[0x0][0x358] ;  /* 0x00006b00ff0877ac */ /* 0x000e220008000a00 */
[----:B------:R-:W-:Y:S01]  /*0060*/  IMAD.MOV.U32 R2, RZ, RZ, -0x1 ;  /* 0xffffffffff027424 */ /* 0x000fe200078e00ff */
[----:B------:R-:W-:Y:S01]  /*0070*/  BSSY.RECONVERGENT B0, `(.L_x_400) ;  /* 0x0000106000007945 */ /* 0x000fe20003800200 */
[----:B------:R-:W-:Y:S01]  /*0080*/  IMAD.MOV.U32 R3, RZ, RZ, -0x1 ;  /* 0xffffffffff037424 */ /* 0x000fe200078e00ff */
[----:B------:R-:W3:Y:S01]  /*0090*/  LDCU.64 UR6, c[0x0][0x380] ;  /* 0x00007000ff0677ac */ /* 0x000ee20008000a00 */
[----:B------:R-:W-:Y:S01]  /*00a0*/  IMAD.MOV.U32 R6, RZ, RZ, -0x4000401 ;  /* 0xfbfffbffff067424 */ /* 0x000fe200078e00ff */
[----:B------:R-:W-:Y:S01]  /*00b0*/  IADD3 R134, PT, PT, R1, 0x608, RZ ;  /* 0x0000060801867810 */ /* 0x000fe20007ffe0ff */
[----:B------:R-:W-:Y:S01]  /*00c0*/  IMAD.MOV.U32 R8, RZ, RZ, -0x38802000 ;  /* 0xc77fe000ff087424 */ /* 0x000fe200078e00ff */
[----:B------:R-:W-:Y:S01]  /*00d0*/  STL.64 [R1+0x610], R2 ;  /* 0x0006100201007387 */ /* 0x000fe20000100a00 */
[----:B------:R-:W-:Y:S01]  /*00e0*/  IMAD.MOV.U32 R9, RZ, RZ, RZ ;  /* 0x000000ffff097224 */ /* 0x000fe200078e00ff */
[----:B------:R-:W4:Y:S01]  /*00f0*/  LDCU.64 UR10, c[0x0][0x380] ;  /* 0x00007000ff0a77ac */ /* 0x000f220008000a00 */
[----:B------:R-:W-:Y:S01]  /*0100*/  IMAD.MOV.U32 R177, RZ, RZ, 0xfbff ;  /* 0x0000fbffffb17424 */ /* 0x000fe200078e00ff */
[----:B------:R-:W-:Y:S01]  /*0110*/  STL.64 [R1+0x618], R2 ;  /* 0x0006180201007387 */ /* 0x000fe20000100a00 */
[----:B------:R-:W-:-:S02]  /*0120*/  IMAD.MOV.U32 R200, RZ, RZ, R1 ;  /* 0x000000ffffc87224 */ /* 0x000fc400078e0001 */
[----:B------:R-:W-:Y:S01]  /*0130*/  VIADD R0, R1, 0x910 ;  /* 0x0000091001007836 */ /* 0x000fe20000000000 */
[----:B------:R-:W-:Y:S01]  /*0140*/  STL.64 [R1+0x620], R2 ;  /* 0x0006200201007387 */ /* 0x000fe20000100a00 */
[----:B------:R-:W-:Y:S01]  /*0150*/  PRMT R177, R177, 0x5410, R177 ;  /* 0x00005410b1b17816 */ /* 0x000fe200000000b1 */
[----:B------:R-:W-:Y:S02]  /*0160*/  IMAD.MOV.U32 R131, RZ, RZ, -0x38802000 ;  /* 0xc77fe000ff837424 */ /* 0x000fe400078e00ff */
        /* <DEDUP_REMOVED lines=98> */
[----:B------:R-:W-:Y:S01]  /*0790*/  LOP3.LUT R3, RZ, R135, RZ, 0x33, !PT ;  /* 0x00000087ff037212 */ /* 0x000fe200078e33ff */
[----:B------:R-:W-:Y:S01]  /*07a0*/  BSSY.RECONVERGENT B1, `(.L_x_402) ;  /* 0x000001c000017945 */ /* 0x000fe20003800200 */
[----:B------:R-:W-:-:S03]  /*07b0*/  IMAD.MOV.U32 R14, RZ, RZ, R135 ;  /* 0x000000ffff0e7224 */ /* 0x000fc600078e0087 */
        /* <DEDUP_REMOVED lines=11> */
[----:B------:R-:W-:Y:S01]  /*0870*/  IMAD.MOV.U32 R14, RZ, RZ, R135 ;  /* 0x000000ffff0e7224 */ /* 0x000fe200078e0087 */
[----:B------:R-:W-:Y:S02]  /*0880*/  IADD3 R6, PT, PT, R6, 0x920, RZ ;  /* 0x0000092006067810 */ /* 0x000fe40007ffe0ff */
[----:B------:R-:W-:Y:S02]  /*0890*/  LOP3.LUT R5, R5, 0x3, RZ, 0xc0, !PT ;  /* 0x0000000305057812 */ /* 0x000fe400078ec0ff */
[----:B0-----:R-:W-:-:S07]  /*08a0*/  LEA R9, R9, R6, 0x18 ;  /* 0x0000000609097211 */ /* 0x001fce00078ec0ff */
.L_x_404:
[----:B------:R-:W-:-:S05]  /*08b0*/  IADD3 R7, P0, PT, R3, R14, RZ ;  /* 0x0000000e03077210 */ /* 0x000fca0007f1e0ff */
[----:B------:R-:W-:Y:S01]  /*08c0*/  IMAD.X R10, RZ, RZ, R28, P0 ;  /* 0x000000ffff0a7224 */ /* 0x000fe200000e061c */
[----:B0-----:R-:W-:-:S04]  /*08d0*/  LEA R6, P0, R7, UR6, 0x2 ;  /* 0x0000000607067c11 */ /* 0x001fc8000f8010ff */
[----:B------:R-:W-:-:S05]  /*08e0*/  LEA.HI.X R7, R7, UR7, R10, 0x2, P0 ;  /* 0x0000000707077c11 */ /* 0x000fca00080f140a */
[----:B------:R-:W2:Y:S01]  /*08f0*/  LDG.E.CONSTANT R6, desc[UR8][R6.64] ;  /* 0x0000000806067981 */ /* 0x000ea2000c1e9900 */
[----:B------:R-:W-:Y:S01]  /*0900*/  IMAD R11, R14, 0x4, R9 ;  /* 0x000000040e0b7824 */ /* 0x000fe200078e0209 */
[----:B------:R-:W-:Y:S01]  /*0910*/  IADD3 R8, PT, PT, R8, 0x1, RZ ;  /* 0x0000000108087810 */ /* 0x000fe20007ffe0ff */
[----:B------:R-:W-:-:S03]  /*0920*/  VIADD R14, R14, 0x40 ;  /* 0x000000400e0e7836 */ /* 0x000fc60000000000 */
[----:B------:R-:W-:Y:S01]  /*0930*/  ISETP.NE.AND P0, PT, R8, R5, PT ;  /* 0x000000050800720c */ /* 0x000fe20003f05270 */
[----:B--2---:R0:W-:-:S12]  /*0940*/  STS [R11], R6 ;  /* 0x000000060b007388 */ /* 0x0041d80000000800 */
[----:B------:R-:W-:Y:S05]  /*0950*/  @P0 BRA `(.L_x_404) ;  /* 0xfffffffc00d40947 */ /* 0x000fea000383ffff */
.L_x_403:
[----:B------:R-:W-:Y:S05]  /*0960*/  BSYNC.RECONVERGENT B1 ;  /* 0x0000000000017941 */ /* 0x000fea0003800200 */
.L_x_402:
[----:B------:R-:W-:Y:S05]  /*0970*/  @!P1 BRA `(.L_x_401) ;  /* 0x0000000400d49947 */ /* 0x000fea0003800000 */
[----:B0-2---:R-:W0:Y:S01]  /*0980*/  S2R R6, SR_CgaCtaId ;  /* 0x0000000000067919 */ /* 0x005e220000008800 */
[----:B------:R-:W-:Y:S01]  /*0990*/  IMAD.IADD R7, R2, 0x1, -R14 ;  /* 0x0000000102077824 */ /* 0x000fe200078e0a0e */
[----:B------:R-:W-:Y:S01]  /*09a0*/  MOV R5, 0x400 ;  /* 0x0000040000057802 */ /* 0x000fe20000000f00 */
[----:B------:R-:W-:Y:S01]  /*09b0*/  BSSY.RECONVERGENT B1, `(.L_x_405) ;  /* 0x000003f000017945 */ /* 0x000fe20003800200 */
[----:B------:R-:W-:Y:S02]  /*09c0*/  PLOP3.LUT P0, PT, PT, PT, PT, 0x80, 0x8 ;  /* 0x000000000008781c */ /* 0x000fe40003f0f070 */
[----:B------:R-:W-:Y:S01]  /*09d0*/  ISETP.GT.AND P1, PT, R7, 0x300, PT ;  /* 0x000003000700780c */ /* 0x000fe20003f24270 */
[----:B------:R-:W-:-:S05]  /*09e0*/  VIADD R5, R5, 0x920 ;  /* 0x0000092005057836 */ /* 0x000fca0000000000 */
[----:B0-----:R-:W-:-:S07]  /*09f0*/  LEA R29, R6, R5, 0x18 ;  /* 0x00000005061d7211 */ /* 0x001fce00078ec0ff */
[----:B------:R-:W-:Y:S05]  /*0a00*/  @!P1 BRA `(.L_x_406) ;  /* 0x0000000000e49947 */ /* 0x000fea0003800000 */
[----:B------:R-:W-:Y:S01]  /*0a10*/  PLOP3.LUT P0, PT, PT, PT, PT, 0x8, 0x80 ;  /* 0x000000000080781c */ /* 0x000fe20003f0e170 */
[----:B------:R-:W-:-:S12]  /*0a20*/  VIADD R27, R2, 0xfffffd00 ;  /* 0xfffffd00021b7836 */ /* 0x000fd80000000000 */
.L_x_407:
[----:B0-----:R-:W-:Y:S01]  /*0a30*/  IADD3 R5, P1, PT, R3, R14, RZ ;  /* 0x0000000e03057210 */ /* 0x001fe20007f3e0ff */
[C---:B------:R-:W-:Y:S01]  /*0a40*/  VIADD R10, R14.reuse, 0x300 ;  /* 0x000003000e0a7836 */ /* 0x040fe20000000000 */
[C---:B------:R-:W-:Y:S01]  /*0a50*/  IADD3 R6, PT, PT, R14.reuse, 0x100, RZ ;  /* 0x000001000e067810 */ /* 0x040fe20007ffe0ff */
[----:B------:R-:W-:Y:S01]  /*0a60*/  VIADD R8, R14, 0x200 ;  /* 0x000002000e087836 */ /* 0x000fe20000000000 */
[----:B------:R-:W-:Y:S01]  /*0a70*/  LEA R12, P2, R5, UR10, 0x2 ;  /* 0x0000000a050c7c11 */ /* 0x000fe2000f8410ff */
[----:B------:R-:W-:Y:S01]  /*0a80*/  IMAD.X R16, RZ, RZ, R28, P1 ;  /* 0x000000ffff107224 */ /* 0x000fe200008e061c */
[----:B------:R-:W-:-:S04]  /*0a90*/  IADD3 R7, P1, PT, R3, R6, RZ ;  /* 0x0000000603077210 */ /* 0x000fc80007f3e0ff */
[----:B------:R-:W-:Y:S01]  /*0aa0*/  LEA.HI.X R13, R5, UR11, R16, 0x2, P2 ;  /* 0x0000000b050d7c11 */ /* 0x000fe200090f1410 */
[--C-:B------:R-:W-:Y:S01]  /*0ab0*/  IMAD.X R20, RZ, RZ, R28.reuse, P1 ;  /* 0x000000ffff147224 */ /* 0x100fe200008e061c */
[C---:B------:R-:W-:Y:S02]  /*0ac0*/  IADD3 R5, P3, PT, R3.reuse, R10, RZ ;  /* 0x0000000a03057210 */ /* 0x040fe40007f7e0ff */
[----:B------:R-:W-:Y:S01]  /*0ad0*/  IADD3 R9, P2, PT, R3, R8, RZ ;  /* 0x0000000803097210 */ /* 0x000fe20007f5e0ff */
[----:B------:R-:W2:Y:S01]  /*0ae0*/  LDG.E.CONSTANT R30, desc[UR8][R12.64] ;  /* 0x000000080c1e7981 */ /* 0x000ea2000c1e9900 */
[----:B------:R-:W-:Y:S01]  /*0af0*/  LEA R6, P1, R7, UR10, 0x2 ;  /* 0x0000000a07067c11 */ /* 0x000fe2000f8210ff */
[----:B------:R-:W-:Y:S01]  /*0b00*/  IMAD.X R16, RZ, RZ, R28, P3 ;  /* 0x000000ffff107224 */ /* 0x000fe200018e061c */
[----:B------:R-:W-:Y:S01]  /*0b10*/  IADD3.X R18, PT, PT, RZ, R28, RZ, P2, !PT ;  /* 0x0000001cff127210 */ /* 0x000fe200017fe4ff */
[----:B------:R-:W3:Y:S01]  /*0b20*/  LDG.E.CONSTANT R15, desc[UR8][R12.64+0x200] ;  /* 0x000200080c0f7981 */ /* 0x000ee2000c1e9900 */
[----:B------:R-:W-:-:S02]  /*0b30*/  LEA R8, P2, R9, UR10, 0x2 ;  /* 0x0000000a09087c11 */ /* 0x000fc4000f8410ff */
[----:B------:R-:W-:Y:S02]  /*0b40*/  LEA R10, P3, R5, UR10, 0x2 ;  /* 0x0000000a050a7c11 */ /* 0x000fe4000f8610ff */
[----:B------:R-:W-:Y:S02]  /*0b50*/  LEA.HI.X R7, R7, UR11, R20, 0x2, P1 ;  /* 0x0000000b07077c11 */ /* 0x000fe400088f1414 */
[----:B------:R-:W-:Y:S02]  /*0b60*/  LEA.HI.X R9, R9, UR11, R18, 0x2, P2 ;  /* 0x0000000b09097c11 */ /* 0x000fe400090f1412 */
[----:B------:R-:W-:Y:S01]  /*0b70*/  LEA.HI.X R11, R5, UR11, R16, 0x2, P3 ;  /* 0x0000000b050b7c11 */ /* 0x000fe200098f1410 */
        /* <DEDUP_REMOVED lines=34> */
.L_x_406:
[----:B------:R-:W-:Y:S05]  /*0da0*/  BSYNC.RECONVERGENT B1 ;  /* 0x0000000000017941 */ /* 0x000fea0003800200 */
.L_x_405:
[----:B0-----:R-:W-:Y:S01]  /*0db0*/  IMAD.IADD R5, R2, 0x1, -R14 ;  /* 0x0000000102057824 */ /* 0x001fe200078e0a0e */
[----:B------:R-:W-:Y:S04]  /*0dc0*/  BSSY.RECONVERGENT B1, `(.L_x_408) ;  /* 0x0000020000017945 */ /* 0x000fe80003800200 */
[----:B------:R-:W-:-:S13]  /*0dd0*/  ISETP.GT.AND P1, PT, R5, 0x100, PT ;  /* 0x000001000500780c */ /* 0x000fda0003f24270 */
[----:B------:R-:W-:Y:S05]  /*0de0*/  @!P1 BRA `(.L_x_409) ;  /* 0x0000000000749947 */ /* 0x000fea0003800000 */
[----:B------:R-:W0:Y:S01]  /*0df0*/  LDCU.64 UR4, c[0x0][0x380] ;  /* 0x00007000ff0477ac */ /* 0x000e220008000a00 */
[----:B------:R-:W-:Y:S02]  /*0e00*/  IADD3 R7, P0, PT, R3, R14, RZ ;  /* 0x0000000e03077210 */ /* 0x000fe40007f1e0ff */
[----:B------:R-:W-:-:S03]  /*0e10*/  IADD3 R8, PT, PT, R14, 0x100, RZ ;  /* 0x000001000e087810 */ /* 0x000fc60007ffe0ff */
        /* <DEDUP_REMOVED lines=15> */
[C---:B------:R-:W-:Y:S01]  /*0f10*/  IMAD R10, R14.reuse, 0x4, R29 ;  /* 0x000000040e0a7824 */ /* 0x040fe200078e021d */
[----:B------:R-:W-:Y:S01]  /*0f20*/  PLOP3.LUT P0, PT, PT, PT, PT, 0x8, 0x80 ;  /* 0x000000000080781c */ /* 0x000fe20003f0e170 */
[----:B------:R-:W-:-:S03]  /*0f30*/  VIADD R14, R14, 0x200 ;  /* 0x000002000e0e7836 */ /* 0x000fc60000000000 */
        /* <DEDUP_REMOVED lines=8> */
.L_x_409:
[----:B------:R-:W-:Y:S05]  /*0fc0*/  BSYNC.RECONVERGENT B1 ;  /* 0x0000000000017941 */ /* 0x000fea0003800200 */
.L_x_408:
[----:B------:R-:W-:-:S13]  /*0fd0*/  ISETP.LT.OR P0, PT, R14, R2, P0 ;  /* 0x000000020e00720c */ /* 0x000fda0000701670 */
[----:B------:R-:W-:Y:S05]  /*0fe0*/  @!P0 BRA `(.L_x_401) ;  /* 0x0000000000388947 */ /* 0x000fea0003800000 */
[----:B------:R-:W1:Y:S01]  /*0ff0*/  LDCU.64 UR4, c[0x0][0x380] ;  /* 0x00007000ff0477ac */ /* 0x000e620008000a00 */
[----:B------:R-:W-:-:S04]  /*1000*/  IADD3 R3, P0, PT, R3, R14, RZ ;  /* 0x0000000e03037210 */ /* 0x000fc80007f1e0ff */
[----:B------:R-:W-:Y:S02]  /*1010*/  IADD3.X R28, PT, PT, RZ, R28, RZ, P0, !PT ;  /* 0x0000001cff1c7210 */ /* 0x000fe400007fe4ff */
[----:B-1----:R-:W-:-:S04]  /*1020*/  LEA R2, P0, R3, UR4, 0x2 ;  /* 0x0000000403027c11 */ /* 0x002fc8000f8010ff */
[----:B------:R-:W-:-:S05]  /*1030*/  LEA.HI.X R3, R3, UR5, R28, 0x2, P0 ;  /* 0x0000000503037c11 */ /* 0x000fca00080f141c */
[----:B0-----:R-:W2:Y:S04]  /*1040*/  LDG.E.CONSTANT R5, desc[UR8][R2.64] ;  /* 0x0000000802057981 */ /* 0x001ea8000c1e9900 */
        /* <DEDUP_REMOVED lines=8> */
.L_x_401:
[----:B------:R-:W-:Y:S05]  /*10d0*/  BSYNC.RECONVERGENT B0 ;  /* 0x0000000000007941 */ /* 0x000fea0003800200 */
.L_x_400:
[----:B------:R-:W-:Y:S01]  /*10e0*/  ISETP.GE.U32.AND P0, PT, R135, R4, PT ;  /* 0x000000048700720c */ /* 0x000fe20003f06070 */
[----:B------:R-:W-:Y:S02]  /*10f0*/  HFMA2 R175, -RZ, RZ, 0, -65504 ;  /* 0x0000fbffffaf7431 */ /* 0x000fe400000001ff */
[----:B------:R-:W-:Y:S02]  /*1100*/  IMAD.MOV.U32 R2, RZ, RZ, 0xfbff ;  /* 0x0000fbffff027424 */ /* 0x000fe400078e00ff */
[----:B------:R-:W-:Y:S02]  /*1110*/  HFMA2 R228, -RZ, RZ, 0, -65504 ;  /* 0x0000fbffffe47431 */ /* 0x000fe400000001ff */
[----:B------:R-:W-:Y:S02]  /*1120*/  IMAD.MOV.U32 R176, RZ, RZ, 0xfbff ;  /* 0x0000fbffffb07424 */ /* 0x000fe400078e00ff */
[----:B------:R-:W-:Y:S02]  /*1130*/  HFMA2 R218, -RZ, RZ, 0, -65504 ;  /* 0x0000fbffffda7431 */ /* 0x000fe400000001ff */
[----:B------:R-:W-:-:S02]  /*1140*/  IMAD.MOV.U32 R3, RZ, RZ, 0xfbff ;  /* 0x0000fbffff037424 */ /* 0x000fc400078e00ff */
[----:B------:R-:W-:Y:S02]  /*1150*/  HFMA2 R208, -RZ, RZ, 0, -65504 ;  /* 0x0000fbffffd07431 */ /* 0x000fe400000001ff */
[----:B------:R-:W-:Y:S02]  /*1160*/  IMAD.MOV.U32 R174, RZ, RZ, 0xfbff ;  /* 0x0000fbffffae7424 */ /* 0x000fe400078e00ff */
[----:B------:R-:W-:Y:S02]  /*1170*/  HFMA2 R197, -RZ, RZ, 0, -65504 ;  /* 0x0000fbffffc57431 */ /* 0x000fe400000001ff */
[----:B------:R-:W-:Y:S02]  /*1180*/  IMAD.MOV.U32 R236, RZ, RZ, 0xfbff ;  /* 0x0000fbffffec7424 */ /* 0x000fe400078e00ff */
[----:B------:R-:W-:Y:S02]  /*1190*/  HFMA2 R184, -RZ, RZ, 0, -65504 ;  /* 0x0000fbffffb87431 */ /* 0x000fe400000001ff */
[----:B------:R-:W-:-:S02]  /*11a0*/  IMAD.MOV.U32 R235, RZ, RZ, 0xfbff ;  /* 0x0000fbffffeb7424 */ /* 0x000fc400078e00ff */
[----:B------:R-:W-:Y:S02]  /*11b0*/  HFMA2 R194, -RZ, RZ, 0, -65504 ;  /* 0x0000fbffffc27431 */ /* 0x000fe400000001ff */
[----:B------:R-:W-:Y:S01]  /*11c0*/  IMAD.MOV.U32 R234, RZ, RZ, 0xfbff ;  /* 0x0000fbffffea7424 */ /* 0x000fe200078e00ff */
[----:B------:R-:W-:Y:S01]  /*11d0*/  MOV R233, 0xfbff ;  /* 0x0000fbff00e97802 */ /* 0x000fe20000000f00 */
        /* <DEDUP_REMOVED lines=90> */
[----:B------:R-:W-:Y:S01]  /*1780*/  IMAD.MOV.U32 R130, RZ, RZ, RZ ;  /* 0x000000ffff827224 */ /* 0x000fe200078e00ff */
[C---:B------:R-:W-:Y:S01]  /*1790*/  PRMT R202, R2.reuse, 0x5410, R202 ;  /* 0x0000541002ca7816 */ /* 0x040fe200000000ca */
[----:B------:R-:W-:Y:S01]  /*17a0*/  IMAD.MOV.U32 R4, RZ, RZ, -0x1 ;  /* 0xffffffffff047424 */ /* 0x000fe200078e00ff */
[C---:B------:R-:W-:Y:S01]  /*17b0*/  PRMT R201, R3.reuse, 0x5410, R201 ;  /* 0x0000541003c97816 */ /* 0x040fe200000000c9 */
[----:B-12---:R-:W-:Y:S01]  /*17c0*/  IMAD.MOV.U32 R7, RZ, RZ, -0x1 ;  /* 0xffffffffff077424 */ /* 0x006fe200078e00ff */
[C---:B------:R-:W-:Y:S01]  /*17d0*/  PRMT R199, R2.reuse, 0x5410, R199 ;  /* 0x0000541002c77816 */ /* 0x040fe200000000c7 */
[----:B0-----:R-:W-:Y:S01]  /*17e0*/  IMAD.MOV.U32 R6, RZ, RZ, -0x1 ;  /* 0xffffffffff067424 */ /* 0x001fe200078e00ff */
[C---:B------:R-:W-:Y:S01]  /*17f0*/  PRMT R198, R3.reuse, 0x5410, R198 ;  /* 0x0000541003c67816 */ /* 0x040fe200000000c6 */
[----:B------:R-:W-:Y:S01]  /*1800*/  IMAD.MOV.U32 R9, RZ, RZ, -0x1 ;  /* 0xffffffffff097424 */ /* 0x000fe200078e00ff */
        /* <DEDUP_REMOVED lines=167> */
[----:B------:R-:W-:Y:S02]  /*2280*/  IADD3 R2, PT, PT, R3, -R5, RZ ;  /* 0x8000000503027210 */ /* 0x000fe40007ffe0ff */
[----:B------:R-:W-:Y:S02]  /*2290*/  PLOP3.LUT P0, PT, PT, PT, PT, 0x80, 0x8 ;  /* 0x000000000008781c */ /* 0x000fe40003f0f070 */
[----:B------:R-:W-:-:S13]  /*22a0*/  ISETP.GT.AND P1, PT, R2, 0xc, PT ;  /* 0x0000000c0200780c */ /* 0x000fda0003f24270 */
[----:B------:R-:W-:Y:S05]  /*22b0*/  @!P1 BRA `(.L_x_415) ;  /* 0x0000000400489947 */ /* 0x000fea0003800000 */
[----:B------:R-:W-:Y:S01]  /*22c0*/  PLOP3.LUT P0, PT, PT, PT, PT, 0x8, 0x80 ;  /* 0x000000000080781c */ /* 0x000fe20003f0e170 */
[----:B------:R-:W-:-:S12]  /*22d0*/  VIADD R38, R3, 0xfffffff4 ;  /* 0xfffffff403267836 */ /* 0x000fd80000000000 */
.L_x_416:
[C---:B--2---:R-:W-:Y:S02]  /*22e0*/  IMAD R2, R5.reuse, 0x4, R130 ;  /* 0x0000000405027824 */ /* 0x044fe400078e0282 */
        /* <DEDUP_REMOVED lines=11> */
[----:B------:R-:W5:Y:S01]  /*23a0*/  LDS.64 R28, [R2+0x228] ;  /* 0x00022800021c7984 */ /* 0x000f620000000a00 */
[----:B0-----:R-:W-:-:S03]  /*23b0*/  F2FP.F16.F32.PACK_AB R8, R9, R8 ;  /* 0x000000080908723e */ /* 0x001fc600000000ff */
[----:B------:R-:W-:Y:S01]  /*23c0*/  LDS.64 R22, [R2+0x20] ;  /* 0x0000200002167984 */ /* 0x000fe20000000a00 */
[----:B------:R-:W-:Y:S01]  /*23d0*/  VIADD R9, R5, 0x4 ;  /* 0x0000000405097836 */ /* 0x000fe20000000000 */
[----:B------:R-:W-:Y:S02]  /*23e0*/  PRMT R37, R8, 0x7632, R37 ;  /* 0x0000763208257816 */ /* 0x000fe40000000025 */
[----:B------:R-:W0:Y:S01]  /*23f0*/  LDS.64 R32, [R2+0x230] ;  /* 0x0002300002207984 */ /* 0x000e220000000a00 */
[----:B-1----:R-:W-:-:S03]  /*2400*/  F2FP.F16.F32.PACK_AB R12, R13, R12 ;  /* 0x0000000c0d0c723e */ /* 0x002fc600000000ff */
[----:B------:R-:W-:Y:S01]  /*2410*/  LDS.64 R26, [R2+0x28] ;  /* 0x00002800021a7984 */ /* 0x000fe20000000a00 */
[----:B--2---:R-:W-:-:S03]  /*2420*/  F2FP.F16.F32.PACK_AB R16, R17, R16 ;  /* 0x000000101110723e */ /* 0x004fc600000000ff */
[----:B------:R1:W-:Y:S01]  /*2430*/  STL [R4+0x8], R6 ;  /* 0x0000080604007387 */ /* 0x0003e20000100800 */
[C---:B------:R-:W-:Y:S02]  /*2440*/  PRMT R13, R12.reuse, 0x7610, R13 ;  /* 0x000076100c0d7816 */ /* 0x040fe4000000000d */
[----:B------:R-:W-:Y:S01]  /*2450*/  PRMT R17, R12, 0x7632, R17 ;  /* 0x000076320c117816 */ /* 0x000fe20000000011 */
[----:B------:R-:W2:Y:S01]  /*2460*/  LDS.64 R34, [R2+0x238] ;  /* 0x0002380002227984 */ /* 0x000ea20000000a00 */
[----:B---3--:R-:W-:-:S03]  /*2470*/  F2FP.F16.F32.PACK_AB R20, R21, R20 ;  /* 0x000000141514723e */ /* 0x008fc600000000ff */
[----:B------:R-:W3:Y:S01]  /*2480*/  LDS.64 R30, [R2+0x30] ;  /* 0x00003000021e7984 */ /* 0x000ee20000000a00 */
[----:B-1----:R-:W-:-:S03]  /*2490*/  LEA R6, R9, R134, 0x2 ;  /* 0x0000008609067211 */ /* 0x002fc600078e10ff */
[----:B------:R-:W-:Y:S02]  /*24a0*/  STL.U16 [R36+0x208], R8 ;  /* 0x0002080824007387 */ /* 0x000fe40000100400 */
[----:B------:R-:W-:Y:S02]  /*24b0*/  IMAD R12, R9, -0x2, R6 ;  /* 0xfffffffe090c7824 */ /* 0x000fe400078e0206 */
[----:B------:R1:W-:Y:S01]  /*24c0*/  STL [R4+0xc], R7 ;  /* 0x00000c0704007387 */ /* 0x0003e20000100800 */
[----:B----4-:R-:W-:-:S03]  /*24d0*/  F2FP.F16.F32.PACK_AB R24, R25, R24 ;  /* 0x000000181918723e */ /* 0x010fc600000000ff */
[----:B------:R-:W4:Y:S01]  /*24e0*/  LDS.64 R8, [R2+0x38] ;  /* 0x0000380002087984 */ /* 0x000f220000000a00 */
[----:B-----5:R-:W-:-:S03]  /*24f0*/  F2FP.F16.F32.PACK_AB R28, R29, R28 ;  /* 0x0000001c1d1c723e */ /* 0x020fc600000000ff */
[----:B------:R5:W-:Y:S01]  /*2500*/  STL.U16 [R36+0x20a], R37 ;  /* 0x00020a2524007387 */ /* 0x000be20000100400 */
[----:B-1----:R-:W-:-:S03]  /*2510*/  VIADD R7, R5, 0x8 ;  /* 0x0000000805077836 */ /* 0x002fc60000000000 */
[----:B------:R-:W-:Y:S04]  /*2520*/  STL [R4+0x10], R10 ;  /* 0x0000100a04007387 */ /* 0x000fe80000100800 */
[----:B------:R1:W-:Y:S01]  /*2530*/  STL.U16 [R36+0x20c], R13 ;  /* 0x00020c0d24007387 */ /* 0x0003e20000100400 */
[----:B0-----:R-:W-:Y:S02]  /*2540*/  F2FP.F16.F32.PACK_AB R32, R33, R32 ;  /* 0x000000202120723e */ /* 0x001fe400000000ff */
[----:B-----5:R-:W-:Y:S01]  /*2550*/  PRMT R37, R16, 0x7632, R37 ;  /* 0x0000763210257816 */ /* 0x020fe20000000025 */
[----:B------:R0:W-:Y:S04]  /*2560*/  STL [R4+0x14], R11 ;  /* 0x0000140b04007387 */ /* 0x0001e80000100800 */
[----:B------:R-:W-:Y:S01]  /*2570*/  STL.U16 [R36+0x20e], R17 ;  /* 0x00020e1124007387 */ /* 0x000fe20000100400 */
[----:B-1----:R-:W-:-:S03]  /*2580*/  PRMT R13, R24, 0x7632, R13 ;  /* 0x00007632180d7816 */ /* 0x002fc6000000000d */
[----:B------:R-:W-:Y:S01]  /*2590*/  STL [R6+0x8], R14 ;  /* 0x0000080e06007387 */ /* 0x000fe20000100800 */
[----:B--2---:R-:W-:Y:S01]  /*25a0*/  F2FP.F16.F32.PACK_AB R34, R35, R34 ;  /* 0x000000222322723e */ /* 0x004fe200000000ff */
[C---:B0-----:R-:W-:Y:S01]  /*25b0*/  IMAD R4, R7.reuse, 0x4, R134 ;  /* 0x0000000407047824 */ /* 0x041fe200078e0286 */
[----:B------:R-:W-:Y:S01]  /*25c0*/  PRMT R11, R20, 0x7632, R11 ;  /* 0x00007632140b7816 */ /* 0x000fe2000000000b */
[----:B------:R-:W-:Y:S02]  /*25d0*/  STL.U16 [R12+0x208], R16 ;  /* 0x000208100c007387 */ /* 0x000fe40000100400 */
[----:B------:R-:W-:Y:S02]  /*25e0*/  IMAD R10, R7, -0x2, R4 ;  /* 0xfffffffe070a7824 */ /* 0x000fe400078e0204 */
[----:B------:R-:W-:Y:S01]  /*25f0*/  STL [R6+0xc], R15 ;  /* 0x00000c0f06007387 */ /* 0x000fe20000100800 */
[C---:B------:R-:W-:Y:S01]  /*2600*/  VIADD R7, R5.reuse, 0xc ;  /* 0x0000000c05077836 */ /* 0x040fe20000000000 */
[----:B------:R-:W-:-:S02]  /*2610*/  IADD3 R5, PT, PT, R5, 0x10, RZ ;  /* 0x0000001005057810 */ /* 0x000fc40007ffe0ff */
[----:B------:R-:W-:Y:S01]  /*2620*/  STL.U16 [R12+0x20a], R37 ;  /* 0x00020a250c007387 */ /* 0x000fe20000100400 */
[----:B------:R-:W-:Y:S01]  /*2630*/  IMAD R2, R7, 0x4, R134 ;  /* 0x0000000407027824 */ /* 0x000fe200078e0286 */
[----:B------:R-:W-:Y:S02]  /*2640*/  ISETP.GE.AND P1, PT, R5, R38, PT ;  /* 0x000000260500720c */ /* 0x000fe40003f26270 */
[----:B------:R-:W-:Y:S01]  /*2650*/  STL [R6+0x10], R18 ;  /* 0x0000101206007387 */ /* 0x000fe20000100800 */
[----:B------:R-:W-:-:S03]  /*2660*/  IMAD R7, R7, -0x2, R2 ;  /* 0xfffffffe07077824 */ /* 0x000fc600078e0202 */
[----:B------:R-:W-:Y:S04]  /*2670*/  STL.U16 [R12+0x20c], R20 ;  /* 0x00020c140c007387 */ /* 0x000fe80000100400 */
[----:B------:R0:W-:Y:S04]  /*2680*/  STL [R6+0x14], R19 ;  /* 0x0000141306007387 */ /* 0x0001e80000100800 */
[----:B------:R1:W-:Y:S04]  /*2690*/  STL.U16 [R12+0x20e], R11 ;  /* 0x00020e0b0c007387 */ /* 0x0003e80000100400 */
[----:B------:R2:W-:Y:S01]  /*26a0*/  STL [R4+0x8], R22 ;  /* 0x0000081604007387 */ /* 0x0005e20000100800 */
[----:B0-----:R-:W-:-:S03]  /*26b0*/  PRMT R6, R28, 0x7632, R6 ;  /* 0x000076321c067816 */ /* 0x001fc60000000006 */
[----:B------:R2:W-:Y:S01]  /*26c0*/  STL.U16 [R10+0x208], R24 ;  /* 0x000208180a007387 */ /* 0x0005e20000100400 */
[----:B-1----:R-:W-:-:S03]  /*26d0*/  PRMT R11, R32, 0x7632, R11 ;  /* 0x00007632200b7816 */ /* 0x002fc6000000000b */
[----:B------:R2:W-:Y:S01]  /*26e0*/  STL [R4+0xc], R23 ;  /* 0x00000c1704007387 */ /* 0x0005e20000100800 */
[----:B------:R-:W-:-:S03]  /*26f0*/  PRMT R12, R34, 0x7632, R12 ;  /* 0x00007632220c7816 */ /* 0x000fc6000000000c */
[----:B------:R2:W-:Y:S04]  /*2700*/  STL.U16 [R10+0x20a], R13 ;  /* 0x00020a0d0a007387 */ /* 0x0005e80000100400 */
[----:B------:R2:W-:Y:S04]  /*2710*/  STL [R4+0x10], R26 ;  /* 0x0000101a04007387 */ /* 0x0005e80000100800 */
[----:B------:R2:W-:Y:S04]  /*2720*/  STL.U16 [R10+0x20c], R28 ;  /* 0x00020c1c0a007387 */ /* 0x0005e80000100400 */
[----:B------:R2:W-:Y:S04]  /*2730*/  STL [R4+0x14], R27 ;  /* 0x0000141b04007387 */ /* 0x0005e80000100800 */
[----:B------:R2:W-:Y:S04]  /*2740*/  STL.U16 [R10+0x20e], R6 ;  /* 0x00020e060a007387 */ /* 0x0005e80000100400 */
[----:B---3--:R2:W-:Y:S04]  /*2750*/  STL [R2+0x8], R30 ;  /* 0x0000081e02007387 */ /* 0x0085e80000100800 */
[----:B------:R2:W-:Y:S04]  /*2760*/  STL.U16 [R7+0x208], R32 ;  /* 0x0002082007007387 */ /* 0x0005e80000100400 */
[----:B------:R2:W-:Y:S04]  /*2770*/  STL [R2+0xc], R31 ;  /* 0x00000c1f02007387 */ /* 0x0005e80000100800 */
[----:B------:R2:W-:Y:S04]  /*2780*/  STL.U16 [R7+0x20a], R11 ;  /* 0x00020a0b07007387 */ /* 0x0005e80000100400 */
[----:B----4-:R2:W-:Y:S04]  /*2790*/  STL [R2+0x10], R8 ;  /* 0x0000100802007387 */ /* 0x0105e80000100800 */
[----:B------:R2:W-:Y:S04]  /*27a0*/  STL.U16 [R7+0x20c], R34 ;  /* 0x00020c2207007387 */ /* 0x0005e80000100400 */
[----:B------:R2:W-:Y:S04]  /*27b0*/  STL [R2+0x14], R9 ;  /* 0x0000140902007387 */ /* 0x0005e80000100800 */
[----:B------:R2:W-:Y:S01]  /*27c0*/  STL.U16 [R7+0x20e], R12 ;  /* 0x00020e0c07007387 */ /* 0x0005e20000100400 */
[----:B------:R-:W-:Y:S05]  /*27d0*/  @!P1 BRA `(.L_x_416) ;  /* 0xfffffff800c09947 */ /* 0x000fea000383ffff */
.L_x_415:
[----:B--2---:R-:W-:-:S05]  /*27e0*/  IMAD.IADD R2, R3, 0x1, -R5 ;  /* 0x0000000103027824 */ /* 0x004fca00078e0a05 */
[----:B------:R-:W-:-:S13]  /*27f0*/  ISETP.GT.AND P1, PT, R2, 0x4, PT ;  /* 0x000000040200780c */ /* 0x000fda0003f24270 */
[----:B------:R-:W-:Y:S05]  /*2800*/  @!P1 BRA `(.L_x_417) ;  /* 0x0000000000a09947 */ /* 0x000fea0003800000 */
[C---:B------:R-:W-:Y:S01]  /*2810*/  IMAD R2, R5.reuse, 0x4, R130 ;  /* 0x0000000405027824 */ /* 0x040fe200078e0282 */
[----:B------:R-:W-:Y:S01]  /*2820*/  PLOP3.LUT P0, PT, PT, PT, PT, 0x8, 0x80 ;  /* 0x000000000080781c */ /* 0x000fe20003f0e170 */
[----:B------:R-:W-:-:S03]  /*2830*/  IMAD R4, R5, 0x4, R134 ;  /* 0x0000000405047824 */ /* 0x000fc600078e0286 */
        /* <DEDUP_REMOVED lines=8> */
[----:B------:R1:W5:Y:S01]  /*28c0*/  LDS.64 R18, [R2+0x18] ;  /* 0x0000180002127984 */ /* 0x0003620000000a00 */
[----:B0-----:R-:W-:Y:S01]  /*28d0*/  F2FP.F16.F32.PACK_AB R8, R9, R8 ;  /* 0x000000080908723e */ /* 0x001fe200000000ff */
[----:B------:R-:W-:-:S02]  /*28e0*/  VIADD R9, R5, 0x4 ;  /* 0x0000000405097836 */ /* 0x000fc40000000000 */
[----:B------:R-:W-:Y:S01]  /*28f0*/  VIADD R5, R5, 0x8 ;  /* 0x0000000805057836 */ /* 0x000fe20000000000 */
[----:B------:R-:W-:Y:S02]  /*2900*/  PRMT R23, R8, 0x7632, R23 ;  /* 0x0000763208177816 */ /* 0x000fe40000000017 */
[----:B-1----:R-:W-:Y:S02]  /*2910*/  F2FP.F16.F32.PACK_AB R12, R13, R12 ;  /* 0x0000000c0d0c723e */ /* 0x002fe400000000ff */
[----:B------:R-:W-:Y:S01]  /*2920*/  LEA R2, R9, R134, 0x2 ;  /* 0x0000008609027211 */ /* 0x000fe200078e10ff */
[----:B--2---:R0:W-:Y:S01]  /*2930*/  STL [R4+0x8], R6 ;  /* 0x0000080604007387 */ /* 0x0041e20000100800 */
[----:B---3--:R-:W-:-:S03]  /*2940*/  F2FP.F16.F32.PACK_AB R16, R17, R16 ;  /* 0x000000101110723e */ /* 0x008fc600000000ff */
[----:B------:R1:W-:Y:S01]  /*2950*/  STL.U16 [R22+0x208], R8 ;  /* 0x0002080816007387 */ /* 0x0003e20000100400 */
[----:B------:R-:W-:-:S03]  /*2960*/  IMAD R9, R9, -0x2, R2 ;  /* 0xfffffffe09097824 */ /* 0x000fc600078e0202 */
        /* <DEDUP_REMOVED lines=18> */
.L_x_417:
[----:B------:R-:W-:-:S13]  /*2a90*/  ISETP.NE.OR P0, PT, R5, R3, P0 ;  /* 0x000000030500720c */ /* 0x000fda0000705670 */
[----:B------:R-:W-:Y:S05]  /*2aa0*/  @!P0 BRA `(.L_x_413) ;  /* 0x0000000000588947 */ /* 0x000fea0003800000 */
.L_x_414:
        /* <DEDUP_REMOVED lines=22> */
.L_x_413:
[----:B------:R-:W-:-:S09]  /*2c10*/  UISETP.NE.AND UP0, UPT, UR6, URZ, UPT ;  /* 0x000000ff0600728c */ /* 0x000fd2000bf05270 */
[----:B------:R-:W-:Y:S05]  /*2c20*/  BRA.U !UP0, `(.L_x_412) ;  /* 0x0000000108347547 */ /* 0x000fea000b800000 */
[----:B------:R-:W-:-:S05]  /*2c30*/  UMOV UR4, URZ ;  /* 0x000000ff00047c82 */ /* 0x000fca0008000000 */
.L_x_418:
[C---:B01----:R-:W-:Y:S01]  /*2c40*/  LEA R2, R3.reuse, R130, 0x2 ;  /* 0x0000008203027211 */ /* 0x043fe200078e10ff */
[----:B--2---:R-:W-:Y:S01]  /*2c50*/  IMAD R5, R3, 0x4, R134 ;  /* 0x0000000403057824 */ /* 0x004fe200078e0286 */
[----:B------:R-:W-:-:S03]  /*2c60*/  UIADD3 UR4, UPT, UPT, UR4, 0x1, URZ ;  /* 0x0000000104047890 */ /* 0x000fc6000fffe0ff */
        /* <DEDUP_REMOVED lines=9> */
.L_x_412:
        /* <DEDUP_REMOVED lines=116> */
[----:B------:R1:W-:Y:S01]  /*3440*/  STL.64 [R1+0x608], R188 ;  /* 0x000608bc01007387 */ /* 0x0003e20000100a00 */
        /* <DEDUP_REMOVED lines=41> */
.L_x_411:
[----:B------:R-:W-:Y:S05]  /*36e0*/  BSYNC.RECONVERGENT B0 ;  /* 0x0000000000007941 */ /* 0x000fea0003800200 */
.L_x_410:
        /* <DEDUP_REMOVED lines=11> */
[----:B0-----:R-:W-:Y:S04]  /*37a0*/  STL.64 [R1+0x308], R134 ;  /* 0x0003088601007387 */ /* 0x001fe80000100a00 */
[----:B------:R-:W-:Y:S04]  /*37b0*/  SHFL.DOWN PT, R150, R112, 0x1, 0x1f ;  /* 0x08201f0070967f89 */ /* 0x000fe800000e0000 */
[----:B------:R-:W0:Y:S04]  /*37c0*/  SHFL.DOWN PT, R151, R113, 0x1, 0x1f ;  /* 0x08201f0071977f89 */ /* 0x000e2800000e0000 */
[----:B-1----:R-:W-:Y:S04]  /*37d0*/  STL.64 [R1+0x368], R158 ;  /* 0x0003689e01007387 */ /* 0x002fe80000100a00 */
[----:B------:R-:W-:Y:S04]  /*37e0*/  SHFL.DOWN PT, R134, R94, 0x1, 0x1f ;  /* 0x08201f005e867f89 */ /* 0x000fe800000e0000 */
[----:B------:R-:W1:Y:S04]  /*37f0*/  SHFL.DOWN PT, R135, R95, 0x1, 0x1f ;  /* 0x08201f005f877f89 */ /* 0x000e6800000e0000 */
[----:B------:R-:W-:Y:S04]  /*3800*/  SHFL.DOWN PT, R158, R70, 0x1, 0x1f ;  /* 0x08201f00469e7f89 */ /* 0x000fe800000e0000 */
[----:B------:R-:W1:Y:S04]  /*3810*/  SHFL.DOWN PT, R159, R71, 0x1, 0x1f ;  /* 0x08201f00479f7f89 */ /* 0x000e6800000e0000 */
[----:B------:R-:W-:Y:S04]  /*3820*/  SHFL.DOWN PT, R148, R114, 0x1, 0x1f ;  /* 0x08201f0072947f89 */ /* 0x000fe800000e0000 */
[----:B------:R-:W1:Y:S04]  /*3830*/  SHFL.DOWN PT, R149, R115, 0x1, 0x1f ;  /* 0x08201f0073957f89 */ /* 0x000e6800000e0000 */
[----:B--2---:R-:W-:Y:S04]  /*3840*/  STL.64 [R1+0x360], R156 ;  /* 0x0003609c01007387 */ /* 0x004fe80000100a00 */
[----:B------:R-:W-:Y:S04]  /*3850*/  SHFL.DOWN PT, R156, R72, 0x1, 0x1f ;  /* 0x08201f00489c7f89 */ /* 0x000fe800000e0000 */
[----:B------:R-:W2:Y:S04]  /*3860*/  SHFL.DOWN PT, R157, R73, 0x1, 0x1f ;  /* 0x08201f00499d7f89 */ /* 0x000ea800000e0000 */
[----:B---3--:R-:W-:Y:S04]  /*3870*/  STL.64 [R1+0x358], R154 ;  /* 0x0003589a01007387 */ /* 0x008fe80000100a00 */
[----:B------:R-:W-:Y:S04]  /*3880*/  SHFL.DOWN PT, R154, R74, 0x1, 0x1f ;  /* 0x08201f004a9a7f89 */ /* 0x000fe800000e0000 */
[----:B------:R-:W3:Y:S04]  /*3890*/  SHFL.DOWN PT, R155, R75, 0x1, 0x1f ;  /* 0x08201f004b9b7f89 */ /* 0x000ee800000e0000 */
[----:B----4-:R-:W-:Y:S04]  /*38a0*/  STL.64 [R1+0x350], R152 ;  /* 0x0003509801007387 */ /* 0x010fe80000100a00 */
        /* <DEDUP_REMOVED lines=8> */
[----:B------:R-:W-:Y:S04]  /*3930*/  STL.64 [R1+0x3f0], R158 ;  /* 0x0003f09e01007387 */ /* 0x000fe80000100a00 */
[----:B------:R-:W-:Y:S04]  /*3940*/  SHFL.DOWN PT, R134, R54, 0x1, 0x1f ;  /* 0x08201f0036867f89 */ /* 0x000fe800000e0000 */
[----:B------:R-:W1:Y:S04]  /*3950*/  SHFL.DOWN PT, R135, R55, 0x1, 0x1f ;  /* 0x08201f0037877f89 */ /* 0x000e6800000e0000 */
[----:B------:R-:W-:Y:S04]  /*3960*/  SHFL.DOWN PT, R158, R30, 0x1, 0x1f ;  /* 0x08201f001e9e7f89 */ /* 0x000fe800000e0000 */
[----:B------:R-:W1:Y:S04]  /*3970*/  SHFL.DOWN PT, R159, R31, 0x1, 0x1f ;  /* 0x08201f001f9f7f89 */ /* 0x000e6800000e0000 */
[----:B------:R-:W-:Y:S04]  /*3980*/  SHFL.DOWN PT, R144, R118, 0x1, 0x1f ;  /* 0x08201f0076907f89 */ /* 0x000fe800000e0000 */
[----:B------:R-:W1:Y:S04]  /*3990*/  SHFL.DOWN PT, R145, R119, 0x1, 0x1f ;  /* 0x08201f0077917f89 */ /* 0x000e6800000e0000 */
[----:B------:R-:W-:Y:S04]  /*39a0*/  STL.64 [R1+0x340], R148 ;  /* 0x0003409401007387 */ /* 0x000fe80000100a00 */
[----:B------:R-:W-:Y:S04]  /*39b0*/  SHFL.DOWN PT, R148, R80, 0x1, 0x1f ;  /* 0x08201f0050947f89 */ /* 0x000fe800000e0000 */
[----:B------:R-:W1:Y:S04]  /*39c0*/  SHFL.DOWN PT, R149, R81, 0x1, 0x1f ;  /* 0x08201f0051957f89 */ /* 0x000e6800000e0000 */
[----:B--2---:R-:W-:Y:S04]  /*39d0*/  STL.64 [R1+0x3e8], R156 ;  /* 0x0003e89c01007387 */ /* 0x004fe80000100a00 */
[----:B------:R-:W-:Y:S04]  /*39e0*/  SHFL.DOWN PT, R156, R32, 0x1, 0x1f ;  /* 0x08201f00209c7f89 */ /* 0x000fe800000e0000 */
[----:B------:R-:W2:Y:S04]  /*39f0*/  SHFL.DOWN PT, R157, R33, 0x1, 0x1f ;  /* 0x08201f00219d7f89 */ /* 0x000ea800000e0000 */
[----:B------:R-:W-:Y:S04]  /*3a00*/  SHFL.DOWN PT, R142, R120, 0x1, 0x1f ;  /* 0x08201f00788e7f89 */ /* 0x000fe800000e0000 */
[----:B------:R-:W2:Y:S04]  /*3a10*/  SHFL.DOWN PT, R143, R121, 0x1, 0x1f ;  /* 0x08201f00798f7f89 */ /* 0x000ea800000e0000 */
[----:B---3--:R-:W-:Y:S04]  /*3a20*/  STL.64 [R1+0x3e0], R154 ;  /* 0x0003e09a01007387 */ /* 0x008fe80000100a00 */
[----:B------:R-:W-:Y:S04]  /*3a30*/  SHFL.DOWN PT, R154, R34, 0x1, 0x1f ;  /* 0x08201f00229a7f89 */ /* 0x000fe800000e0000 */
[----:B------:R-:W3:Y:S04]  /*3a40*/  SHFL.DOWN PT, R155, R35, 0x1, 0x1f ;  /* 0x08201f00239b7f89 */ /* 0x000ee800000e0000 */
[----:B------:R-:W-:Y:S04]  /*3a50*/  SHFL.DOWN PT, R140, R122, 0x1, 0x1f ;  /* 0x08201f007a8c7f89 */ /* 0x000fe800000e0000 */
[----:B------:R-:W3:Y:S04]  /*3a60*/  SHFL.DOWN PT, R141, R123, 0x1, 0x1f ;  /* 0x08201f007b8d7f89 */ /* 0x000ee800000e0000 */
[----:B----4-:R-:W-:Y:S04]  /*3a70*/  STL.64 [R1+0x3d8], R152 ;  /* 0x0003d89801007387 */ /* 0x010fe80000100a00 */
[----:B------:R-:W-:Y:S04]  /*3a80*/  SHFL.DOWN PT, R152, R36, 0x1, 0x1f ;  /* 0x08201f0024987f89 */ /* 0x000fe800000e0000 */
[----:B------:R-:W4:Y:S04]  /*3a90*/  SHFL.DOWN PT, R153, R37, 0x1, 0x1f ;  /* 0x08201f0025997f89 */ /* 0x000f2800000e0000 */
[----:B------:R-:W-:Y:S04]  /*3aa0*/  SHFL.DOWN PT, R138, R124, 0x1, 0x1f ;  /* 0x08201f007c8a7f89 */ /* 0x000fe800000e0000 */
[----:B------:R-:W4:Y:S04]  /*3ab0*/  SHFL.DOWN PT, R139, R125, 0x1, 0x1f ;  /* 0x08201f007d8b7f89 */ /* 0x000f2800000e0000 */
[----:B------:R-:W-:Y:S04]  /*3ac0*/  STL.64 [R1+0x338], R146 ;  /* 0x0003389201007387 */ /* 0x000fe80000100a00 */
        /* <DEDUP_REMOVED lines=9> */
[----:B------:R-:W1:Y:S04]  /*3b60*/  SHFL.DOWN PT, R159, R179, 0x1, 0x1f ;  /* 0x08201f00b39f7f89 */ /* 0x000e6800000e0000 */
[----:B------:R-:W1:Y:S04]  /*3b70*/  SHFL.DOWN PT, R158, R178, 0x1, 0x1f ;  /* 0x08201f00b29e7f89 */ /* 0x000e6800000e0000 */
[----:B------:R-:W-:Y:S04]  /*3b80*/  SHFL.DOWN PT, R136, R126, 0x1, 0x1f ;  /* 0x08201f007e887f89 */ /* 0x000fe800000e0000 */
[----:B------:R-:W1:Y:S04]  /*3b90*/  SHFL.DOWN PT, R137, R127, 0x1, 0x1f ;  /* 0x08201f007f897f89 */ /* 0x000e6800000e0000 */
[----:B------:R-:W-:Y:S04]  /*3ba0*/  STL.64 [R1+0x330], R144 ;  /* 0x0003309001007387 */ /* 0x000fe80000100a00 */
[----:B------:R-:W-:Y:S04]  /*3bb0*/  SHFL.DOWN PT, R144, R84, 0x1, 0x1f ;  /* 0x08201f0054907f89 */ /* 0x000fe800000e0000 */
[----:B------:R-:W1:Y:S04]  /*3bc0*/  SHFL.DOWN PT, R145, R85, 0x1, 0x1f ;  /* 0x08201f0055917f89 */ /* 0x000e6800000e0000 */
[----:B------:R-:W-:Y:S04]  /*3bd0*/  STL.64 [R1+0x3c8], R148 ;  /* 0x0003c89401007387 */ /* 0x000fe80000100a00 */
[----:B------:R-:W-:Y:S04]  /*3be0*/  SHFL.DOWN PT, R148, R40, 0x1, 0x1f ;  /* 0x08201f0028947f89 */ /* 0x000fe800000e0000 */
[----:B------:R-:W1:Y:S04]  /*3bf0*/  SHFL.DOWN PT, R149, R41, 0x1, 0x1f ;  /* 0x08201f0029957f89 */ /* 0x000e6800000e0000 */
[----:B--2---:R-:W-:Y:S04]  /*3c00*/  STL.64 [R1+0x488], R156 ;  /* 0x0004889c01007387 */ /* 0x004fe80000100a00 */
[----:B------:R-:W2:Y:S04]  /*3c10*/  SHFL.DOWN PT, R157, R132, 0x1, 0x1f ;  /* 0x08201f00849d7f89 */ /* 0x000ea800000e0000 */
[----:B------:R-:W-:Y:S04]  /*3c20*/  SHFL.DOWN PT, R156, R133, 0x1, 0x1f ;  /* 0x08201f00859c7f89 */ /* 0x000fe800000e0000 */
[----:B------:R-:W-:Y:S04]  /*3c30*/  STL.64 [R1+0x328], R142 ;  /* 0x0003288e01007387 */ /* 0x000fe80000100a00 */
[----:B------:R-:W-:Y:S04]  /*3c40*/  SHFL.DOWN PT, R142, R86, 0x1, 0x1f ;  /* 0x08201f00568e7f89 */ /* 0x000fe800000e0000 */
[----:B------:R-:W2:Y:S04]  /*3c50*/  SHFL.DOWN PT, R143, R87, 0x1, 0x1f ;  /* 0x08201f00578f7f89 */ /* 0x000ea800000e0000 */
[----:B---3--:R-:W-:Y:S04]  /*3c60*/  STL.64 [R1+0x480], R154 ;  /* 0x0004809a01007387 */ /* 0x008fe80000100a00 */
[----:B------:R-:W-:Y:S04]  /*3c70*/  SHFL.DOWN PT, R155, R196, 0x1, 0x1f ;  /* 0x08201f00c49b7f89 */ /* 0x000fe800000e0000 */
[----:B------:R-:W-:Y:S04]  /*3c80*/  SHFL.DOWN PT, R154, R197, 0x1, 0x1f ;  /* 0x08201f00c59a7f89 */ /* 0x000fe800000e0000 */
[----:B------:R-:W-:Y:S04]  /*3c90*/  STL.64 [R1+0x320], R140 ;  /* 0x0003208c01007387 */ /* 0x000fe80000100a00 */
[----:B------:R-:W-:Y:S04]  /*3ca0*/  SHFL.DOWN PT, R140, R88, 0x1, 0x1f ;  /* 0x08201f00588c7f89 */ /* 0x000fe800000e0000 */
[----:B------:R-:W3:Y:S04]  /*3cb0*/  SHFL.DOWN PT, R141, R89, 0x1, 0x1f ;  /* 0x08201f00598d7f89 */ /* 0x000ee800000e0000 */
[----:B----4-:R-:W-:Y:S04]  /*3cc0*/  STL.64 [R1+0x478], R152 ;  /* 0x0004789801007387 */ /* 0x010fe80000100a00 */
[----:B------:R-:W-:Y:S04]  /*3cd0*/  SHFL.DOWN PT, R153, R198, 0x1, 0x1f ;  /* 0x08201f00c6997f89 */ /* 0x000fe800000e0000 */
[----:B------:R-:W-:Y:S04]  /*3ce0*/  SHFL.DOWN PT, R152, R199, 0x1, 0x1f ;  /* 0x08201f00c7987f89 */ /* 0x000fe800000e0000 */
[----:B------:R-:W-:Y:S04]  /*3cf0*/  STL.64 [R1+0x318], R138 ;  /* 0x0003188a01007387 */ /* 0x000fe80000100a00 */
[----:B------:R-:W-:Y:S04]  /*3d00*/  SHFL.DOWN PT, R138, R90, 0x1, 0x1f ;  /* 0x08201f005a8a7f89 */ /* 0x000fe800000e0000 */
[----:B------:R-:W4:Y:S04]  /*3d10*/  SHFL.DOWN PT, R139, R91, 0x1, 0x1f ;  /* 0x08201f005b8b7f89 */ /* 0x000f2800000e0000 */
[----:B------:R-:W-:Y:S04]  /*3d20*/  STL.64 [R1+0x3c0], R146 ;  /* 0x0003c09201007387 */ /* 0x000fe80000100a00 */
[----:B------:R-:W-:Y:S04]  /*3d30*/  SHFL.DOWN PT, R146, R42, 0x1, 0x1f ;  /* 0x08201f002a927f89 */ /* 0x000fe800000e0000 */
[----:B------:R-:W4:Y:S04]  /*3d40*/  SHFL.DOWN PT, R147, R43, 0x1, 0x1f ;  /* 0x08201f002b937f89 */ /* 0x000f2800000e0000 */
[----:B0-----:R-:W-:Y:S04]  /*3d50*/  STL.64 [R1+0x470], R150 ;  /* 0x0004709601007387 */ /* 0x001fe80000100a00 */
[----:B-1----:R0:W-:Y:S04]  /*3d60*/  STL.64 [R1+0x4d0], R134 ;  /* 0x0004d08601007387 */ /* 0x0021e80000100a00 */
[----:B------:R-:W1:Y:S04]  /*3d70*/  SHFL.DOWN PT, R151, R201, 0x1, 0x1f ;  /* 0x08201f00c9977f89 */ /* 0x000e6800000e0000 */
[----:B------:R-:W-:Y:S01]  /*3d80*/  SHFL.DOWN PT, R150, R202, 0x1, 0x1f ;  /* 0x08201f00ca967f89 */ /* 0x000fe200000e0000 */
[----:B0-----:R-:W-:Y:S01]  /*3d90*/  MOV R134, R159 ;  /* 0x0000009f00867202 */ /* 0x001fe20000000f00 */
[----:B------:R-:W-:-:S02]  /*3da0*/  IMAD.MOV.U32 R135, RZ, RZ, R158 ;  /* 0x000000ffff877224 */ /* 0x000fc400078e009e */
[----:B------:R-:W-:Y:S04]  /*3db0*/  STL.64 [R1+0x310], R136 ;  /* 0x0003108801007387 */ /* 0x000fe80000100a00 */
[----:B------:R-:W-:Y:S04]  /*3dc0*/  SHFL.DOWN PT, R136, R92, 0x1, 0x1f ;  /* 0x08201f005c887f89 */ /* 0x000fe800000e0000 */
[----:B------:R-:W0:Y:S04]  /*3dd0*/  SHFL.DOWN PT, R137, R93, 0x1, 0x1f ;  /* 0x08201f005d897f89 */ /* 0x000e2800000e0000 */
[----:B------:R-:W-:Y:S04]  /*3de0*/  STL.64 [R1+0x3b8], R144 ;  /* 0x0003b89001007387 */ /* 0x000fe80000100a00 */
[----:B------:R-:W-:Y:S04]  /*3df0*/  SHFL.DOWN PT, R144, R44, 0x1, 0x1f ;  /* 0x08201f002c907f89 */ /* 0x000fe800000e0000 */
[----:B------:R-:W0:Y:S04]  /*3e00*/  SHFL.DOWN PT, R145, R45, 0x1, 0x1f ;  /* 0x08201f002d917f89 */ /* 0x000e2800000e0000 */
[----:B------:R-:W-:Y:S04]  /*3e10*/  STL.64 [R1+0x468], R148 ;  /* 0x0004689401007387 */ /* 0x000fe80000100a00 */
[----:B------:R2:W-:Y:S04]  /*3e20*/  STL.64 [R1+0x548], R134 ;  /* 0x0005488601007387 */ /* 0x0005e80000100a00 */
[----:B------:R-:W0:Y:S04]  /*3e30*/  SHFL.DOWN PT, R149, R203, 0x1, 0x1f ;  /* 0x08201f00cb957f89 */ /* 0x000e2800000e0000 */
[----:B------:R-:W0:Y:S01]  /*3e40*/  SHFL.DOWN PT, R148, R204, 0x1, 0x1f ;  /* 0x08201f00cc947f89 */ /* 0x000e2200000e0000 */
[----:B--2---:R-:W-:-:S03]  /*3e50*/  IMAD.MOV.U32 R134, RZ, RZ, R157 ;  /* 0x000000ffff867224 */ /* 0x004fc600078e009d */
[----:B------:R-:W-:Y:S01]  /*3e60*/  STL.64 [R1+0x3b0], R142 ;  /* 0x0003b08e01007387 */ /* 0x000fe20000100a00 */
[----:B------:R-:W-:-:S03]  /*3e70*/  IMAD.MOV.U32 R135, RZ, RZ, R156 ;  /* 0x000000ffff877224 */ /* 0x000fc600078e009c */
[----:B------:R-:W-:Y:S04]  /*3e80*/  SHFL.DOWN PT, R142, R46, 0x1, 0x1f ;  /* 0x08201f002e8e7f89 */ /* 0x000fe800000e0000 */
[----:B------:R-:W2:Y:S04]  /*3e90*/  SHFL.DOWN PT, R143, R47, 0x1, 0x1f ;  /* 0x08201f002f8f7f89 */ /* 0x000ea800000e0000 */
[----:B------:R4:W-:Y:S04]  /*3ea0*/  STL.64 [R1+0x550], R134 ;  /* 0x0005508601007387 */ /* 0x0009e80000100a00 */
[----:B---3--:R-:W-:Y:S04]  /*3eb0*/  STL.64 [R1+0x3a8], R140 ;  /* 0x0003a88c01007387 */ /* 0x008fe80000100a00 */
[----:B------:R-:W-:Y:S01]  /*3ec0*/  SHFL.DOWN PT, R140, R48, 0x1, 0x1f ;  /* 0x08201f00308c7f89 */ /* 0x000fe200000e0000 */
[----:B----4-:R-:W-:Y:S01]  /*3ed0*/  IMAD.MOV.U32 R134, RZ, RZ, R155 ;  /* 0x000000ffff867224 */ /* 0x010fe200078e009b */
[----:B------:R-:W-:-:S02]  /*3ee0*/  MOV R135, R154 ;  /* 0x0000009a00877202 */ /* 0x000fc40000000f00 */
[----:B------:R-:W3:Y:S04]  /*3ef0*/  SHFL.DOWN PT, R141, R49, 0x1, 0x1f ;  /* 0x08201f00318d7f89 */ /* 0x000ee800000e0000 */
[----:B------:R4:W-:Y:S04]  /*3f00*/  STL.64 [R1+0x558], R134 ;  /* 0x0005588601007387 */ /* 0x0009e80000100a00 */
[----:B------:R-:W-:Y:S04]  /*3f10*/  STL.64 [R1+0x3a0], R138 ;  /* 0x0003a08a01007387 */ /* 0x000fe80000100a00 */
[----:B------:R-:W-:Y:S01]  /*3f20*/  SHFL.DOWN PT, R138, R50, 0x1, 0x1f ;  /* 0x08201f00328a7f89 */ /* 0x000fe200000e0000 */
[----:B----4-:R-:W-:-:S03]  /*3f30*/  IMAD.MOV.U32 R134, RZ, RZ, R153 ;  /* 0x000000ffff867224 */ /* 0x010fc600078e0099 */
[----:B------:R-:W4:Y:S01]  /*3f40*/  SHFL.DOWN PT, R139, R51, 0x1, 0x1f ;  /* 0x08201f00338b7f89 */ /* 0x000f2200000e0000 */
[----:B------:R-:W-:-:S03]  /*3f50*/  IMAD.MOV.U32 R135, RZ, RZ, R152 ;  /* 0x000000ffff877224 */ /* 0x000fc600078e0098 */
[----:B------:R-:W-:Y:S04]  /*3f60*/  STL.64 [R1+0x460], R146 ;  /* 0x0004609201007387 */ /* 0x000fe80000100a00 */
[----:B------:R1:W-:Y:S04]  /*3f70*/  STL.64 [R1+0x560], R134 ;  /* 0x0005608601007387 */ /* 0x0003e80000100a00 */
[----:B------:R-:W-:Y:S04]  /*3f80*/  SHFL.DOWN PT, R146, R2, 0x1, 0x1f ;  /* 0x08201f0002927f89 */ /* 0x000fe800000e0000 */
[----:B------:R-:W4:Y:S01]  /*3f90*/  SHFL.DOWN PT, R147, R3, 0x1, 0x1f ;  /* 0x08201f0003937f89 */ /* 0x000f2200000e0000 */
[----:B-1----:R-:W-:-:S03]  /*3fa0*/  IMAD.MOV.U32 R134, RZ, RZ, R151 ;  /* 0x000000ffff867224 */ /* 0x002fc600078e0097 */
[----:B0-----:R-:W-:Y:S01]  /*3fb0*/  STL.64 [R1+0x398], R136 ;  /* 0x0003988801007387 */ /* 0x001fe20000100a00 */
[----:B------:R-:W-:-:S03]  /*3fc0*/  IMAD.MOV.U32 R135, RZ, RZ, R150 ;  /* 0x000000ffff877224 */ /* 0x000fc600078e0096 */
[----:B------:R-:W-:Y:S04]  /*3fd0*/  SHFL.DOWN PT, R136, R52, 0x1, 0x1f ;  /* 0x08201f0034887f89 */ /* 0x000fe800000e0000 */
[----:B------:R-:W0:Y:S04]  /*3fe0*/  SHFL.DOWN PT, R137, R53, 0x1, 0x1f ;  /* 0x08201f0035897f89 */ /* 0x000e2800000e0000 */
[----:B------:R-:W-:Y:S04]  /*3ff0*/  STL.64 [R1+0x458], R144 ;  /* 0x0004589001007387 */ /* 0x000fe80000100a00 */
[----:B------:R1:W-:Y:S04]  /*4000*/  STL.64 [R1+0x568], R134 ;  /* 0x0005688601007387 */ /* 0x0003e80000100a00 */
[----:B------:R-:W-:Y:S04]  /*4010*/  SHFL.DOWN PT, R144, R4, 0x1, 0x1f ;  /* 0x08201f0004907f89 */ /* 0x000fe800000e0000 */
[----:B------:R-:W0:Y:S01]  /*4020*/  SHFL.DOWN PT, R145, R5, 0x1, 0x1f ;  /* 0x08201f0005917f89 */ /* 0x000e2200000e0000 */
[----:B-1----:R-:W-:Y:S01]  /*4030*/  MOV R134, R149 ;  /* 0x0000009500867202 */ /* 0x002fe20000000f00 */
[----:B------:R-:W-:-:S02]  /*4040*/  IMAD.MOV.U32 R135, RZ, RZ, R148 ;  /* 0x000000ffff877224 */ /* 0x000fc400078e0094 */
[----:B--2---:R-:W-:Y:S04]  /*4050*/  STL.64 [R1+0x450], R142 ;  /* 0x0004508e01007387 */ /* 0x004fe80000100a00 */
[----:B------:R-:W-:Y:S04]  /*4060*/  STL.64 [R1+0x570], R134 ;  /* 0x0005708601007387 */ /* 0x000fe80000100a00 */
[----:B------:R-:W-:Y:S04]  /*4070*/  SHFL.DOWN PT, R142, R6, 0x1, 0x1f ;  /* 0x08201f00068e7f89 */ /* 0x000fe800000e0000 */
[----:B------:R-:W1:Y:S04]  /*4080*/  SHFL.DOWN PT, R143, R7, 0x1, 0x1f ;  /* 0x08201f00078f7f89 */ /* 0x000e6800000e0000 */
[----:B------:R-:W-:Y:S04]  /*4090*/  SHFL.DOWN PT, R134, R205, 0x1, 0x1f ;  /* 0x08201f00cd867f89 */ /* 0x000fe800000e0000 */
[----:B------:R-:W2:Y:S04]  /*40a0*/  SHFL.DOWN PT, R135, R206, 0x1, 0x1f ;  /* 0x08201f00ce877f89 */ /* 0x000ea800000e0000 */
[----:B------:R-:W2:Y:S04]  /*40b0*/  SHFL.DOWN PT, R151, R207, 0x1, 0x1f ;  /* 0x08201f00cf977f89 */ /* 0x000ea800000e0000 */
[----:B------:R-:W-:Y:S04]  /*40c0*/  SHFL.DOWN PT, R150, R208, 0x1, 0x1f ;  /* 0x08201f00d0967f89 */ /* 0x000fe800000e0000 */
[----:B---3--:R-:W-:Y:S04]  /*40d0*/  STL.64 [R1+0x448], R140 ;  /* 0x0004488c01007387 */ /* 0x008fe80000100a00 */
[----:B------:R-:W-:Y:S04]  /*40e0*/  SHFL.DOWN PT, R140, R8, 0x1, 0x1f ;  /* 0x08201f00088c7f89 */ /* 0x000fe800000e0000 */
[----:B------:R-:W3:Y:S04]  /*40f0*/  SHFL.DOWN PT, R141, R9, 0x1, 0x1f ;  /* 0x08201f00098d7f89 */ /* 0x000ee800000e0000 */
[----:B------:R-:W-:Y:S04]  /*4100*/  SHFL.DOWN PT, R149, R209, 0x1, 0x1f ;  /* 0x08201f00d1957f89 */ /* 0x000fe800000e0000 */
[----:B------:R-:W-:Y:S04]  /*4110*/  SHFL.DOWN PT, R148, R210, 0x1, 0x1f ;  /* 0x08201f00d2947f89 */ /* 0x000fe800000e0000 */
[----:B----4-:R-:W-:Y:S04]  /*4120*/  STL.64 [R1+0x440], R138 ;  /* 0x0004408a01007387 */ /* 0x010fe80000100a00 */
[----:B------:R-:W-:Y:S04]  /*4130*/  SHFL.DOWN PT, R138, R10, 0x1, 0x1f ;  /* 0x08201f000a8a7f89 */ /* 0x000fe800000e0000 */
[----:B------:R-:W4:Y:S04]  /*4140*/  SHFL.DOWN PT, R139, R11, 0x1, 0x1f ;  /* 0x08201f000b8b7f89 */ /* 0x000f2800000e0000 */
[----:B------:R-:W-:Y:S04]  /*4150*/  STL.64 [R1+0x500], R146 ;  /* 0x0005009201007387 */ /* 0x000fe80000100a00 */
[----:B------:R-:W-:Y:S04]  /*4160*/  SHFL.DOWN PT, R147, R211, 0x1, 0x1f ;  /* 0x08201f00d3937f89 */ /* 0x000fe800000e0000 */
[----:B------:R-:W-:Y:S04]  /*4170*/  SHFL.DOWN PT, R146, R212, 0x1, 0x1f ;  /* 0x08201f00d4927f89 */ /* 0x000fe800000e0000 */
[----:B0-----:R-:W-:Y:S04]  /*4180*/  STL.64 [R1+0x438], R136 ;  /* 0x0004388801007387 */ /* 0x001fe80000100a00 */
[----:B------:R-:W-:Y:S04]  /*4190*/  SHFL.DOWN PT, R136, R12, 0x1, 0x1f ;  /* 0x08201f000c887f89 */ /* 0x000fe800000e0000 */
[----:B------:R-:W0:Y:S04]  /*41a0*/  SHFL.DOWN PT, R137, R13, 0x1, 0x1f ;  /* 0x08201f000d897f89 */ /* 0x000e2800000e0000 */
[----:B------:R-:W-:Y:S04]  /*41b0*/  STL.64 [R1+0x4f8], R144 ;  /* 0x0004f89001007387 */ /* 0x000fe80000100a00 */
[----:B------:R-:W0:Y:S04]  /*41c0*/  SHFL.DOWN PT, R145, R213, 0x1, 0x1f ;  /* 0x08201f00d5917f89 */ /* 0x000e2800000e0000 */
[----:B------:R-:W0:Y:S04]  /*41d0*/  SHFL.DOWN PT, R144, R214, 0x1, 0x1f ;  /* 0x08201f00d6907f89 */ /* 0x000e2800000e0000 */
[----:B-1----:R-:W-:Y:S04]  /*41e0*/  STL.64 [R1+0x4f0], R142 ;  /* 0x0004f08e01007387 */ /* 0x002fe80000100a00 */
[----:B--2---:R1:W-:Y:S04]  /*41f0*/  STL.64 [R1+0x578], R134 ;  /* 0x0005788601007387 */ /* 0x0043e80000100a00 */
[----:B------:R-:W2:Y:S04]  /*4200*/  SHFL.DOWN PT, R143, R215, 0x1, 0x1f ;  /* 0x08201f00d78f7f89 */ /* 0x000ea800000e0000 */
[----:B------:R-:W2:Y:S01]  /*4210*/  SHFL.DOWN PT, R142, R216, 0x1, 0x1f ;  /* 0x08201f00d88e7f89 */ /* 0x000ea200000e0000 */
[----:B-1----:R-:W-:-:S03]  /*4220*/  IMAD.MOV.U32 R134, RZ, RZ, R151 ;  /* 0x000000ffff867224 */ /* 0x002fc600078e0097 */
[----:B---3--:R-:W-:Y:S01]  /*4230*/  STL.64 [R1+0x4e8], R140 ;  /* 0x0004e88c01007387 */ /* 0x008fe20000100a00 */
[----:B------:R-:W-:-:S03]  /*4240*/  IMAD.MOV.U32 R135, RZ, RZ, R150 ;  /* 0x000000ffff877224 */ /* 0x000fc600078e0096 */
[----:B------:R-:W1:Y:S04]  /*4250*/  SHFL.DOWN PT, R141, R217, 0x1, 0x1f ;  /* 0x08201f00d98d7f89 */ /* 0x000e6800000e0000 */
[----:B------:R3:W-:Y:S04]  /*4260*/  STL.64 [R1+0x580], R134 ;  /* 0x0005808601007387 */ /* 0x0007e80000100a00 */
[----:B------:R-:W1:Y:S04]  /*4270*/  SHFL.DOWN PT, R140, R218, 0x1, 0x1f ;  /* 0x08201f00da8c7f89 */ /* 0x000e6800000e0000 */
[----:B----4-:R-:W-:Y:S01]  /*4280*/  STL.64 [R1+0x4e0], R138 ;  /* 0x0004e08a01007387 */ /* 0x010fe20000100a00 */
[----:B---3--:R-:W-:Y:S01]  /*4290*/  IMAD.MOV.U32 R134, RZ, RZ, R149 ;  /* 0x000000ffff867224 */ /* 0x008fe200078e0095 */
[----:B------:R-:W-:-:S02]  /*42a0*/  MOV R135, R148 ;  /* 0x0000009400877202 */ /* 0x000fc40000000f00 */
[----:B------:R-:W3:Y:S04]  /*42b0*/  SHFL.DOWN PT, R139, R219, 0x1, 0x1f ;  /* 0x08201f00db8b7f89 */ /* 0x000ee800000e0000 */
[----:B------:R4:W-:Y:S04]  /*42c0*/  STL.64 [R1+0x588], R134 ;  /* 0x0005888601007387 */ /* 0x0009e80000100a00 */
[----:B------:R-:W3:Y:S04]  /*42d0*/  SHFL.DOWN PT, R138, R220, 0x1, 0x1f ;  /* 0x08201f00dc8a7f89 */ /* 0x000ee800000e0000 */
[----:B0-----:R-:W-:Y:S01]  /*42e0*/  STL.64 [R1+0x4d8], R136 ;  /* 0x0004d88801007387 */ /* 0x001fe20000100a00 */
[----:B----4-:R-:W-:-:S03]  /*42f0*/  IMAD.MOV.U32 R134, RZ, RZ, R147 ;  /* 0x000000ffff867224 */ /* 0x010fc600078e0093 */
[----:B------:R-:W0:Y:S01]  /*4300*/  SHFL.DOWN PT, R137, R221, 0x1, 0x1f ;  /* 0x08201f00dd897f89 */ /* 0x000e2200000e0000 */
[----:B------:R-:W-:-:S03]  /*4310*/  IMAD.MOV.U32 R135, RZ, RZ, R146 ;  /* 0x000000ffff877224 */ /* 0x000fc600078e0092 */
[----:B------:R-:W4:Y:S04]  /*4320*/  SHFL.DOWN PT, R136, R222, 0x1, 0x1f ;  /* 0x08201f00de887f89 */ /* 0x000f2800000e0000 */
[----:B------:R2:W-:Y:S04]  /*4330*/  STL.64 [R1+0x590], R134 ;  /* 0x0005908601007387 */ /* 0x0005e80000100a00 */
[----:B------:R-:W-:Y:S04]  /*4340*/  SHFL.DOWN PT, R151, R225, 0x1, 0x1f ;  /* 0x08201f00e1977f89 */ /* 0x000fe800000e0000 */
[----:B------:R-:W-:Y:S01]  /*4350*/  SHFL.DOWN PT, R150, R226, 0x1, 0x1f ;  /* 0x08201f00e2967f89 */ /* 0x000fe200000e0000 */
[----:B--2---:R-:W-:-:S03]  /*4360*/  IMAD.MOV.U32 R134, RZ, RZ, R145 ;  /* 0x000000ffff867224 */ /* 0x004fc600078e0091 */
[----:B------:R-:W-:Y:S01]  /*4370*/  SHFL.DOWN PT, R166, R96, 0x1, 0x1f ;  /* 0x08201f0060a67f89 */ /* 0x000fe200000e0000 */
[----:B------:R-:W-:-:S03]  /*4380*/  IMAD.MOV.U32 R135, RZ, RZ, R144 ;  /* 0x000000ffff877224 */ /* 0x000fc600078e0090 */
[----:B------:R-:W2:Y:S04]  /*4390*/  SHFL.DOWN PT, R167, R97, 0x1, 0x1f ;  /* 0x08201f0061a77f89 */ /* 0x000ea800000e0000 */
[----:B------:R1:W-:Y:S04]  /*43a0*/  STL.64 [R1+0x598], R134 ;  /* 0x0005988601007387 */ /* 0x0003e80000100a00 */
[----:B------:R-:W-:Y:S04]  /*43b0*/  SHFL.DOWN PT, R149, R227, 0x1, 0x1f ;  /* 0x08201f00e3957f89 */ /* 0x000fe800000e0000 */
[----:B------:R-:W-:Y:S01]  /*43c0*/  SHFL.DOWN PT, R148, R228, 0x1, 0x1f ;  /* 0x08201f00e4947f89 */ /* 0x000fe200000e0000 */
[----:B-1----:R-:W-:Y:S01]  /*43d0*/  MOV R134, R143 ;  /* 0x0000008f00867202 */ /* 0x002fe20000000f00 */
[----:B------:R-:W-:-:S02]  /*43e0*/  IMAD.MOV.U32 R135, RZ, RZ, R142 ;  /* 0x000000ffff877224 */ /* 0x000fc400078e008e */
[----:B------:R-:W-:Y:S04]  /*43f0*/  SHFL.DOWN PT, R164, R98, 0x1, 0x1f ;  /* 0x08201f0062a47f89 */ /* 0x000fe800000e0000 */
[----:B------:R1:W-:Y:S04]  /*4400*/  STL.64 [R1+0x5a0], R134 ;  /* 0x0005a08601007387 */ /* 0x0003e80000100a00 */
[----:B------:R-:W-:Y:S04]  /*4410*/  SHFL.DOWN PT, R165, R99, 0x1, 0x1f ;  /* 0x08201f0063a57f89 */ /* 0x000fe800000e0000 */
[----:B------:R-:W-:Y:S01]  /*4420*/  SHFL.DOWN PT, R147, R229, 0x1, 0x1f ;  /* 0x08201f00e5937f89 */ /* 0x000fe200000e0000 */
[----:B-1----:R-:W-:-:S03]  /*4430*/  IMAD.MOV.U32 R134, RZ, RZ, R141 ;  /* 0x000000ffff867224 */ /* 0x002fc600078e008d */
[----:B------:R-:W-:Y:S01]  /*4440*/  SHFL.DOWN PT, R146, R230, 0x1, 0x1f ;  /* 0x08201f00e6927f89 */ /* 0x000fe200000e0000 */
[----:B------:R-:W-:-:S03]  /*4450*/  IMAD.MOV.U32 R135, RZ, RZ, R140 ;  /* 0x000000ffff877224 */ /* 0x000fc600078e008c */
[----:B------:R-:W-:Y:S04]  /*4460*/  SHFL.DOWN PT, R162, R100, 0x1, 0x1f ;  /* 0x08201f0064a27f89 */ /* 0x000fe800000e0000 */
[----:B------:R3:W-:Y:S04]  /*4470*/  STL.64 [R1+0x5a8], R134 ;  /* 0x0005a88601007387 */ /* 0x0007e80000100a00 */
[----:B------:R-:W-:Y:S04]  /*4480*/  SHFL.DOWN PT, R163, R101, 0x1, 0x1f ;  /* 0x08201f0065a37f89 */ /* 0x000fe800000e0000 */
[----:B------:R-:W-:Y:S01]  /*4490*/  SHFL.DOWN PT, R145, R231, 0x1, 0x1f ;  /* 0x08201f00e7917f89 */ /* 0x000fe200000e0000 */
[----:B---3--:R-:W-:Y:S01]  /*44a0*/  IMAD.MOV.U32 R134, RZ, RZ, R139 ;  /* 0x000000ffff867224 */ /* 0x008fe200078e008b */
[----:B------:R-:W-:-:S02]  /*44b0*/  MOV R135, R138 ;  /* 0x0000008a00877202 */ /* 0x000fc40000000f00 */
[----:B------:R-:W-:Y:S04]  /*44c0*/  SHFL.DOWN PT, R144, R232, 0x1, 0x1f ;  /* 0x08201f00e8907f89 */ /* 0x000fe800000e0000 */
[----:B------:R0:W-:Y:S04]  /*44d0*/  STL.64 [R1+0x5b0], R134 ;  /* 0x0005b08601007387 */ /* 0x0001e80000100a00 */
[----:B------:R-:W-:Y:S04]  /*44e0*/  SHFL.DOWN PT, R160, R102, 0x1, 0x1f ;  /* 0x08201f0066a07f89 */ /* 0x000fe800000e0000 */
[----:B------:R-:W-:Y:S01]  /*44f0*/  SHFL.DOWN PT, R161, R103, 0x1, 0x1f ;  /* 0x08201f0067a17f89 */ /* 0x000fe200000e0000 */
[----:B0-----:R-:W-:-:S03]  /*4500*/  IMAD.MOV.U32 R134, RZ, RZ, R137 ;  /* 0x000000ffff867224 */ /* 0x001fc600078e0089 */
[----:B------:R-:W-:Y:S01]  /*4510*/  SHFL.DOWN PT, R143, R233, 0x1, 0x1f ;  /* 0x08201f00e98f7f89 */ /* 0x000fe200000e0000 */
[----:B----4-:R-:W-:-:S03]  /*4520*/  IMAD.MOV.U32 R135, RZ, RZ, R136 ;  /* 0x000000ffff877224 */ /* 0x010fc600078e0088 */
[----:B------:R-:W-:Y:S04]  /*4530*/  SHFL.DOWN PT, R142, R234, 0x1, 0x1f ;  /* 0x08201f00ea8e7f89 */ /* 0x000fe800000e0000 */
[----:B------:R-:W-:Y:S04]  /*4540*/  STL.64 [R1+0x5b8], R134 ;  /* 0x0005b88601007387 */ /* 0x000fe80000100a00 */
        /* <DEDUP_REMOVED lines=8> */
[----:B------:R-:W-:Y:S04]  /*45d0*/  STL.64 [R1+0x380], R164 ;  /* 0x000380a401007387 */ /* 0x000fe80000100a00 */
[----:B------:R-:W-:Y:S01]  /*45e0*/  SHFL.DOWN PT, R164, R64, 0x1, 0x1f ;  /* 0x08201f0040a47f89 */ /* 0x000fe200000e0000 */
[----:B0-----:R-:W-:-:S03]  /*45f0*/  IMAD.MOV.U32 R134, RZ, RZ, R151 ;  /* 0x000000ffff867224 */ /* 0x001fc600078e0097 */
[----:B------:R-:W0:Y:S01]  /*4600*/  SHFL.DOWN PT, R165, R65, 0x1, 0x1f ;  /* 0x08201f0041a57f89 */ /* 0x000e2200000e0000 */
[----:B------:R-:W-:-:S03]  /*4610*/  IMAD.MOV.U32 R135, RZ, RZ, R150 ;  /* 0x000000ffff877224 */ /* 0x000fc600078e0096 */
[----:B------:R-:W-:Y:S04]  /*4620*/  SHFL.DOWN PT, R139, R174, 0x1, 0x1f ;  /* 0x08201f00ae8b7f89 */ /* 0x000fe800000e0000 */
[----:B------:R2:W-:Y:S04]  /*4630*/  STL.64 [R1+0x5c8], R134 ;  /* 0x0005c88601007387 */ /* 0x0005e80000100a00 */
[----:B------:R-:W-:Y:S04]  /*4640*/  SHFL.DOWN PT, R138, R175, 0x1, 0x1f ;  /* 0x08201f00af8a7f89 */ /* 0x000fe800000e0000 */
[----:B------:R-:W-:Y:S01]  /*4650*/  STL.64 [R1+0x378], R162 ;  /* 0x000378a201007387 */ /* 0x000fe20000100a00 */
[----:B--2---:R-:W-:Y:S01]  /*4660*/  MOV R134, R149 ;  /* 0x0000009500867202 */ /* 0x004fe20000000f00 */
[----:B------:R-:W-:-:S02]  /*4670*/  IMAD.MOV.U32 R135, RZ, RZ, R148 ;  /* 0x000000ffff877224 */ /* 0x000fc400078e0094 */
[----:B------:R-:W-:Y:S01]  /*4680*/  SHFL.DOWN PT, R162, R66, 0x1, 0x1f ;  /* 0x08201f0042a27f89 */ /* 0x000fe200000e0000 */
[----:B------:R-:W-:-:S03]  /*4690*/  IMAD.MOV.U32 R148, RZ, RZ, R181 ;  /* 0x000000ffff947224 */ /* 0x000fc600078e00b5 */
[----:B------:R2:W-:Y:S04]  /*46a0*/  STL.64 [R1+0x5d0], R134 ;  /* 0x0005d08601007387 */ /* 0x0005e80000100a00 */
[----:B------:R-:W3:Y:S04]  /*46b0*/  SHFL.DOWN PT, R163, R67, 0x1, 0x1f ;  /* 0x08201f0043a37f89 */ /* 0x000ee800000e0000 */
[----:B------:R-:W-:Y:S01]  /*46c0*/  SHFL.DOWN PT, R137, R176, 0x1, 0x1f ;  /* 0x08201f00b0897f89 */ /* 0x000fe200000e0000 */
[----:B--2---:R-:W-:-:S03]  /*46d0*/  IMAD.MOV.U32 R134, RZ, RZ, R147 ;  /* 0x000000ffff867224 */ /* 0x004fc600078e0093 */
[----:B------:R-:W-:Y:S01]  /*46e0*/  SHFL.DOWN PT, R136, R177, 0x1, 0x1f ;  /* 0x08201f00b1887f89 */ /* 0x000fe200000e0000 */
[----:B------:R-:W-:Y:S02]  /*46f0*/  IMAD.MOV.U32 R135, RZ, RZ, R146 ;  /* 0x000000ffff877224 */ /* 0x000fe400078e0092 */
[----:B------:R-:W-:Y:S01]  /*4700*/  IMAD.MOV.U32 R146, RZ, RZ, R183 ;  /* 0x000000ffff927224 */ /* 0x000fe200078e00b7 */
[----:B------:R-:W-:Y:S01]  /*4710*/  STL.64 [R1+0x370], R160 ;  /* 0x000370a001007387 */ /* 0x000fe20000100a00 */
[----:B------:R-:W-:-:S03]  /*4720*/  IMAD.MOV.U32 R147, RZ, RZ, R182 ;  /* 0x000000ffff937224 */ /* 0x000fc600078e00b6 */
[----:B------:R2:W-:Y:S04]  /*4730*/  STL.64 [R1+0x5d8], R134 ;  /* 0x0005d88601007387 */ /* 0x0005e80000100a00 */
[----:B------:R-:W-:Y:S04]  /*4740*/  SHFL.DOWN PT, R160, R68, 0x1, 0x1f ;  /* 0x08201f0044a07f89 */ /* 0x000fe800000e0000 */
[----:B------:R-:W4:Y:S01]  /*4750*/  SHFL.DOWN PT, R161, R69, 0x1, 0x1f ;  /* 0x08201f0045a17f89 */ /* 0x000f2200000e0000 */
[----:B--2---:R-:W-:Y:S01]  /*4760*/  IMAD.MOV.U32 R134, RZ, RZ, R145 ;  /* 0x000000ffff867224 */ /* 0x004fe200078e0091 */
[----:B------:R-:W-:-:S02]  /*4770*/  MOV R135, R144 ;  /* 0x0000009000877202 */ /* 0x000fc40000000f00 */
[----:B-1----:R-:W-:Y:S01]  /*4780*/  STL.64 [R1+0x410], R166 ;  /* 0x000410a601007387 */ /* 0x002fe20000100a00 */
[----:B------:R-:W-:Y:S01]  /*4790*/  IMAD.MOV.U32 R144, RZ, RZ, R185 ;  /* 0x000000ffff907224 */ /* 0x000fe200078e00b9 */
[----:B------:R-:W-:Y:S02]  /*47a0*/  MOV R145, R184 ;  /* 0x000000b800917202 */ /* 0x000fe40000000f00 */
[----:B------:R1:W-:Y:S04]  /*47b0*/  STL.64 [R1+0x5e0], R134 ;  /* 0x0005e08601007387 */ /* 0x0003e80000100a00 */
[----:B------:R-:W-:Y:S04]  /*47c0*/  SHFL.DOWN PT, R166, R22, 0x1, 0x1f ;  /* 0x08201f0016a67f89 */ /* 0x000fe800000e0000 */
[----:B------:R-:W2:Y:S01]  /*47d0*/  SHFL.DOWN PT, R167, R23, 0x1, 0x1f ;  /* 0x08201f0017a77f89 */ /* 0x000ea200000e0000 */
[----:B-1----:R-:W-:-:S03]  /*47e0*/  IMAD.MOV.U32 R134, RZ, RZ, R143 ;  /* 0x000000ffff867224 */ /* 0x002fc600078e008f */
[----:B0-----:R-:W-:Y:S01]  /*47f0*/  STL.64 [R1+0x408], R164 ;  /* 0x000408a401007387 */ /* 0x001fe20000100a00 */
[----:B------:R-:W-:Y:S02]  /*4800*/  IMAD.MOV.U32 R135, RZ, RZ, R142 ;  /* 0x000000ffff877224 */ /* 0x000fe400078e008e */
[----:B------:R-:W-:Y:S01]  /*4810*/  IMAD.MOV.U32 R142, RZ, RZ, R187 ;  /* 0x000000ffff8e7224 */ /* 0x000fe200078e00bb */
[----:B------:R-:W-:Y:S01]  /*4820*/  SHFL.DOWN PT, R164, R24, 0x1, 0x1f ;  /* 0x08201f0018a47f89 */ /* 0x000fe200000e0000 */
[----:B------:R-:W-:-:S03]  /*4830*/  IMAD.MOV.U32 R143, RZ, RZ, R186 ;  /* 0x000000ffff8f7224 */ /* 0x000fc600078e00ba */
[----:B------:R0:W-:Y:S04]  /*4840*/  STL.64 [R1+0x5e8], R134 ;  /* 0x0005e88601007387 */ /* 0x0001e80000100a00 */
[----:B------:R-:W1:Y:S04]  /*4850*/  SHFL.DOWN PT, R165, R25, 0x1, 0x1f ;  /* 0x08201f0019a57f89 */ /* 0x000e6800000e0000 */
[----:B---3--:R-:W-:Y:S01]  /*4860*/  STL.64 [R1+0x400], R162 ;  /* 0x000400a201007387 */ /* 0x008fe20000100a00 */
[----:B0-----:R-:W-:-:S03]  /*4870*/  IMAD.MOV.U32 R134, RZ, RZ, R141 ;  /* 0x000000ffff867224 */ /* 0x001fc600078e008d */
[----:B------:R-:W-:Y:S01]  /*4880*/  SHFL.DOWN PT, R162, R26, 0x1, 0x1f ;  /* 0x08201f001aa27f89 */ /* 0x000fe200000e0000 */
[----:B------:R-:W-:Y:S01]  /*4890*/  IMAD.MOV.U32 R135, RZ, RZ, R140 ;  /* 0x000000ffff877224 */ /* 0x000fe200078e008c */
[----:B------:R-:W-:Y:S01]  /*48a0*/  MOV R140, R189 ;  /* 0x000000bd008c7202 */ /* 0x000fe20000000f00 */
[----:B------:R-:W-:Y:S01]  /*48b0*/  IMAD.MOV.U32 R141, RZ, RZ, R188 ;  /* 0x000000ffff8d7224 */ /* 0x000fe200078e00bc */
[----:B------:R-:W0:Y:S04]  /*48c0*/  SHFL.DOWN PT, R163, R27, 0x1, 0x1f ;  /* 0x08201f001ba37f89 */ /* 0x000e2800000e0000 */
[----:B------:R3:W-:Y:S04]  /*48d0*/  STL.64 [R1+0x5f0], R134 ;  /* 0x0005f08601007387 */ /* 0x0007e80000100a00 */
[----:B----4-:R-:W-:Y:S04]  /*48e0*/  STL.64 [R1+0x3f8], R160 ;  /* 0x0003f8a001007387 */ /* 0x010fe80000100a00 */
[----:B------:R-:W-:Y:S01]  /*48f0*/  SHFL.DOWN PT, R160, R28, 0x1, 0x1f ;  /* 0x08201f001ca07f89 */ /* 0x000fe200000e0000 */
[----:B---3--:R-:W-:Y:S01]  /*4900*/  MOV R134, R139 ;  /* 0x0000008b00867202 */ /* 0x008fe20000000f00 */
[----:B------:R-:W-:-:S02]  /*4910*/  IMAD.MOV.U32 R135, RZ, RZ, R138 ;  /* 0x000000ffff877224 */ /* 0x000fc400078e008a */
[----:B------:R-:W3:Y:S01]  /*4920*/  SHFL.DOWN PT, R161, R29, 0x1, 0x1f ;  /* 0x08201f001da17f89 */ /* 0x000ee200000e0000 */
[----:B------:R-:W-:Y:S02]  /*4930*/  IMAD.MOV.U32 R138, RZ, RZ, R191 ;  /* 0x000000ffff8a7224 */ /* 0x000fe400078e00bf */
[----:B------:R-:W-:Y:S01]  /*4940*/  IMAD.MOV.U32 R139, RZ, RZ, R190 ;  /* 0x000000ffff8b7224 */ /* 0x000fe200078e00be */
[----:B------:R4:W-:Y:S04]  /*4950*/  STL.64 [R1+0x5f8], R134 ;  /* 0x0005f88601007387 */ /* 0x0009e80000100a00 */
[----:B--2---:R-:W-:Y:S04]  /*4960*/  STL.64 [R1+0x4b0], R166 ;  /* 0x0004b0a601007387 */ /* 0x004fe80000100a00 */
[----:B-1----:R-:W-:Y:S01]  /*4970*/  STL.64 [R1+0x4a8], R164 ;  /* 0x0004a8a401007387 */ /* 0x002fe20000100a00 */
        /* <DEDUP_REMOVED lines=9> */
[----:B-1----:R-:W-:Y:S01]  /*4a10*/  IMAD.MOV.U32 R134, RZ, RZ, R195 ;  /* 0x000000ffff867224 */ /* 0x002fe200078e00c3 */
[----:B------:R-:W-:-:S02]  /*4a20*/  MOV R135, R194 ;  /* 0x000000c200877202 */ /* 0x000fc40000000f00 */
[----:B0-----:R-:W-:Y:S04]  /*4a30*/  STL.64 [R1+0x4a0], R162 ;  /* 0x0004a0a201007387 */ /* 0x001fe80000100a00 */
[----:B------:R-:W-:Y:S04]  /*4a40*/  SHFL.DOWN PT, R152, R134, 0x1, 0x1f ;  /* 0x08201f0086987f89 */ /* 0x000fe800000e0000 */
[----:B------:R-:W0:Y:S04]  /*4a50*/  SHFL.DOWN PT, R153, R135, 0x1, 0x1f ;  /* 0x08201f0087997f89 */ /* 0x000e2800000e0000 */
[----:B------:R-:W-:Y:S04]  /*4a60*/  SHFL.DOWN PT, R163, R140, 0x1, 0x1f ;  /* 0x08201f008ca37f89 */ /* 0x000fe800000e0000 */
[----:B------:R-:W-:Y:S04]  /*4a70*/  SHFL.DOWN PT, R162, R141, 0x1, 0x1f ;  /* 0x08201f008da27f89 */ /* 0x000fe800000e0000 */
[----:B------:R-:W-:Y:S04]  /*4a80*/  SHFL.DOWN PT, R168, R60, 0x1, 0x1f ;  /* 0x08201f003ca87f89 */ /* 0x000fe800000e0000 */
[----:B------:R-:W1:Y:S04]  /*4a90*/  SHFL.DOWN PT, R169, R61, 0x1, 0x1f ;  /* 0x08201f003da97f89 */ /* 0x000e6800000e0000 */
[----:B------:R-:W-:Y:S04]  /*4aa0*/  SHFL.DOWN PT, R170, R58, 0x1, 0x1f ;  /* 0x08201f003aaa7f89 */ /* 0x000fe800000e0000 */
[----:B------:R-:W2:Y:S04]  /*4ab0*/  SHFL.DOWN PT, R171, R59, 0x1, 0x1f ;  /* 0x08201f003bab7f89 */ /* 0x000ea800000e0000 */
[----:B------:R-:W-:Y:S04]  /*4ac0*/  SHFL.DOWN PT, R172, R56, 0x1, 0x1f ;  /* 0x08201f0038ac7f89 */ /* 0x000fe800000e0000 */
[----:B------:R-:W4:Y:S04]  /*4ad0*/  SHFL.DOWN PT, R173, R57, 0x1, 0x1f ;  /* 0x08201f0039ad7f89 */ /* 0x000f2800000e0000 */
[----:B---3--:R-:W-:Y:S04]  /*4ae0*/  STL.64 [R1+0x498], R160 ;  /* 0x000498a001007387 */ /* 0x008fe80000100a00 */
[----:B------:R-:W-:Y:S04]  /*4af0*/  SHFL.DOWN PT, R161, R142, 0x1, 0x1f ;  /* 0x08201f008ea17f89 */ /* 0x000fe800000e0000 */
[----:B------:R-:W-:Y:S04]  /*4b00*/  SHFL.DOWN PT, R160, R143, 0x1, 0x1f ;  /* 0x08201f008fa07f89 */ /* 0x000fe800000e0000 */
[----:B0-----:R0:W-:Y:S04]  /*4b10*/  STL.64 [R1+0x508], R152 ;  /* 0x0005089801007387 */ /* 0x0011e80000100a00 */
        /* <DEDUP_REMOVED lines=13> */
[----:B-1----:R-:W-:Y:S04]  /*4bf0*/  STL.64 [R1+0x418], R168 ;  /* 0x000418a801007387 */ /* 0x002fe80000100a00 */
[----:B--2---:R-:W-:Y:S01]  /*4c00*/  STL.64 [R1+0x420], R170 ;  /* 0x000420aa01007387 */ /* 0x004fe20000100a00 */
[----:B---3--:R-:W-:-:S03]  /*4c10*/  IMAD.MOV.U32 R152, RZ, RZ, R163 ;  /* 0x000000ffff987224 */ /* 0x008fc600078e00a3 */
[----:B----4-:R-:W-:Y:S01]  /*4c20*/  STL.64 [R1+0x428], R172 ;  /* 0x000428ac01007387 */ /* 0x010fe20000100a00 */
        /* <DEDUP_REMOVED lines=17> */
[----:B---3--:R-:W-:Y:S01]  /*4d40*/  STL.64 [R1+0x300], R150 ;  /* 0x0003009601007387 */ /* 0x008fe20000100a00 */
[----:B0-----:R-:W-:Y:S02]  /*4d50*/  IMAD.MOV.U32 R152, RZ, RZ, R159 ;  /* 0x000000ffff987224 */ /* 0x001fe400078e009f */
[----:B------:R-:W-:-:S05]  /*4d60*/  IMAD.MOV.U32 R153, RZ, RZ, R158 ;  /* 0x000000ffff997224 */ /* 0x000fca00078e009e */
[----:B------:R0:W-:Y:S02]  /*4d70*/  STL.64 [R1+0x530], R152 ;  /* 0x0005309801007387 */ /* 0x0001e40000100a00 */
[----:B0-----:R-:W-:Y:S01]  /*4d80*/  IMAD.MOV.U32 R152, RZ, RZ, R157 ;  /* 0x000000ffff987224 */ /* 0x001fe200078e009d */
[----:B------:R-:W-:-:S05]  /*4d90*/  MOV R153, R156 ;  /* 0x0000009c00997202 */ /* 0x000fca0000000f00 */
[----:B------:R0:W-:Y:S02]  /*4da0*/  STL.64 [R1+0x538], R152 ;  /* 0x0005389801007387 */ /* 0x0001e40000100a00 */
[----:B0-----:R-:W-:Y:S02]  /*4db0*/  IMAD.MOV.U32 R153, RZ, RZ, R155 ;  /* 0x000000ffff997224 */ /* 0x001fe400078e009b */
[----:B------:R-:W-:-:S05]  /*4dc0*/  IMAD.MOV.U32 R152, RZ, RZ, R149 ;  /* 0x000000ffff987224 */ /* 0x000fca00078e0095 */
[----:B------:R0:W-:Y:S01]  /*4dd0*/  STL.64 [R1+0x540], R152 ;  /* 0x0005409801007387 */ /* 0x0001e20000100a00 */
[----:B------:R-:W-:Y:S06]  /*4de0*/  BAR.SYNC.DEFER_BLOCKING 0x0 ;  /* 0x0000000000007b1d */ /* 0x000fec0000010000 */
[----:B------:R-:W-:Y:S05]  /*4df0*/  @P0 BRA `(.L_x_420) ;  /* 0x0000001800d00947 */ /* 0x000fea0003800000 */
[----:B------:R1:W-:Y:S01]  /*4e00*/  STL.64 [R1+0x1f8], R2 ;  /* 0x0001f80201007387 */ /* 0x0003e20000100a00 */
[CC--:B------:R-:W-:Y:S01]  /*4e10*/  FSETP.GT.FTZ.AND P0, PT, R131.reuse, R150.reuse, PT ;  /* 0x000000968300720b */ /* 0x0c0fe20003f14000 */
[----:B------:R-:W-:Y:S02]  /*4e20*/  IMAD.MOV.U32 R149, RZ, RZ, R180 ;  /* 0x000000ffff957224 */ /* 0x000fe400078e00b4 */
[----:B------:R2:W-:Y:S01]  /*4e30*/  STL.64 [R1+0x1f0], R4 ;  /* 0x0001f00401007387 */ /* 0x0005e20000100a00 */
[----:B------:R-:W-:Y:S02]  /*4e40*/  FSEL R237, R131, R150, P0 ;  /* 0x0000009683ed7208 */ /* 0x000fe40000000000 */
[----:B------:R-:W-:Y:S01]  /*4e50*/  FSEL R150, R150, R131, P0 ;  /* 0x0000008396967208 */ /* 0x000fe20000000000 */
[----:B------:R-:W-:Y:S01]  /*4e60*/  STL.64 [R1], R128 ;  /* 0x0000008001007387 */ /* 0x000fe20000100a00 */
[----:B-1----:R-:W-:Y:S01]  /*4e70*/  IMAD.MOV.U32 R2, RZ, RZ, R179 ;  /* 0x000000ffff027224 */ /* 0x002fe200078e00b3 */
[----:B------:R-:W-:-:S02]  /*4e80*/  MOV R3, R178 ;  /* 0x000000b200037202 */ /* 0x000fc40000000f00 */
[----:B------:R-:W-:Y:S01]  /*4e90*/  FADD.FTZ R150, -R237, R150 ;  /* 0x00000096ed967221 */ /* 0x000fe20000010100 */
[----:B------:R-:W-:Y:S01]  /*4ea0*/  STL.64 [R1+0x8], R126 ;  /* 0x0000087e01007387 */ /* 0x000fe20000100a00 */
[----:B--2---:R-:W-:Y:S01]  /*4eb0*/  MOV R4, R235 ;  /* 0x000000eb00047202 */ /* 0x004fe20000000f00 */
[----:B------:R-:W-:Y:S02]  /*4ec0*/  IMAD.MOV.U32 R5, RZ, RZ, R236 ;  /* 0x000000ffff057224 */ /* 0x000fe400078e00ec */
[----:B------:R-:W-:Y:S01]  /*4ed0*/  FMUL.FTZ R150, R150, 1.4426950216293334961 ;  /* 0x3fb8aa3b96967820 */ /* 0x000fe20000410000 */
[----:B------:R1:W-:Y:S04]  /*4ee0*/  STL.64 [R1+0x240], R2 ;  /* 0x0002400201007387 */ /* 0x0003e80000100a00 */
[----:B------:R-:W-:Y:S01]  /*4ef0*/  STL.64 [R1+0x10], R124 ;  /* 0x0000107c01007387 */ /* 0x000fe20000100a00 */
[----:B------:R-:W2:Y:S03]  /*4f00*/  MUFU.EX2 R150, R150 ;  /* 0x0000009600967308 */ /* 0x000ea60000000800 */
        /* <DEDUP_REMOVED lines=118> */
[----:B-1----:R-:W-:-:S02]  /*5670*/  IMAD.MOV.U32 R2, RZ, RZ, R231 ;  /* 0x000000ffff027224 */ /* 0x002fc400078e00e7 */
[----:B------:R-:W-:-:S05]  /*5680*/  IMAD.MOV.U32 R3, RZ, RZ, R232 ;  /* 0x000000ffff037224 */ /* 0x000fca00078e00e8 */
[----:B------:R1:W-:Y:S02]  /*5690*/  STL.64 [R1+0x2d8], R2 ;  /* 0x0002d80201007387 */ /* 0x0003e40000100a00 */
[----:B-1----:R-:W-:Y:S02]  /*56a0*/  IMAD.MOV.U32 R2, RZ, RZ, R233 ;  /* 0x000000ffff027224 */ /* 0x002fe400078e00e9 */
[----:B------:R-:W-:-:S05]  /*56b0*/  IMAD.MOV.U32 R3, RZ, RZ, R234 ;  /* 0x000000ffff037224 */ /* 0x000fca00078e00ea */
[----:B------:R1:W-:Y:S02]  /*56c0*/  STL.64 [R1+0x2e0], R2 ;  /* 0x0002e00201007387 */ /* 0x0003e40000100a00 */
[----:B-1----:R-:W-:Y:S01]  /*56d0*/  FSEL R2, R130, R151, P0 ;  /* 0x0000009782027208 */ /* 0x002fe20000000000 */
[----:B------:R-:W-:Y:S01]  /*56e0*/  IMAD.MOV.U32 R3, RZ, RZ, RZ ;  /* 0x000000ffff037224 */ /* 0x000fe200078e00ff */
[----:B------:R-:W-:-:S05]  /*56f0*/  FSEL R151, R151, R130, P0 ;  /* 0x0000008297977208 */ /* 0x000fca0000000000 */
[----:B--2---:R-:W-:-:S07]  /*5700*/  FFMA.FTZ R130, R151, R150, R2 ;  /* 0x0000009697827223 */ /* 0x004fce0000010002 */
.L_x_443:
[C---:B----4-:R-:W-:Y:S01]  /*5710*/  IMAD R6, R3.reuse, 0x2, R200 ;  /* 0x0000000203067824 */ /* 0x050fe200078e02c8 */
[----:B--2---:R-:W2:Y:S03]  /*5720*/  LDL R5, [R1+0x1fc] ;  /* 0x0001fc0001057983 */ /* 0x004ea60000100800 */
[C---:B------:R-:W-:Y:S01]  /*5730*/  IMAD R4, R3.reuse, 0x2, R6 ;  /* 0x0000000203047824 */ /* 0x040fe200078e0206 */
[----:B-1-3--:R-:W3:Y:S04]  /*5740*/  LDL.U16 R2, [R1+0x2fe] ;  /* 0x0002fe0001027983 */ /* 0x00aee80000100400 */
        /* <DEDUP_REMOVED lines=12> */
.L_x_442:
[----:B0-----:R-:W-:-:S05]  /*5810*/  IMAD R8, R5, 0x2, R200 ;  /* 0x0000000205087824 */ /* 0x001fca00078e02c8 */
[----:B--2---:R-:W2:Y:S01]  /*5820*/  LDL R9, [R8+0x200] ;  /* 0x0002000008097983 */ /* 0x004ea20000100800 */
[----:B-1-3--:R-:W-:Y:S01]  /*5830*/  VIADD R2, R8, 0x200 ;  /* 0x0000020008027836 */ /* 0x00afe20000000000 */
[----:B------:R-:W-:Y:S04]  /*5840*/  BSSY.RECONVERGENT B1, `(.L_x_421) ;  /* 0x000001c000017945 */ /* 0x000fe80003800200 */
[----:B------:R-:W-:Y:S01]  /*5850*/  BSSY.RELIABLE B2, `(.L_x_422) ;  /* 0x0000013000027945 */ /* 0x000fe20003800100 */
[----:B------:R-:W-:Y:S01]  /*5860*/  IMAD R2, R5, 0x2, R2 ;  /* 0x0000000205027824 */ /* 0x000fe200078e0202 */
[----:B--2---:R-:W-:Y:S02]  /*5870*/  HSETP2.GT.AND P1, PT, R9.H1_H1, R9.H0_H0, PT ;  /* 0x2000000909007234 */ /* 0x004fe40003f24c00 */
[----:B-1----:R-:W-:-:S11]  /*5880*/  PRMT R4, R9, 0x7610, R4 ;  /* 0x0000761009047816 */ /* 0x002fd60000000004 */
[----:B----4-:R-:W-:Y:S05]  /*5890*/  @!P1 BRA `(.L_x_423) ;  /* 0x0000000000089947 */ /* 0x010fea0003800000 */
[----:B------:R1:W5:Y:S01]  /*58a0*/  LDL R7, [R2+-0x200] ;  /* 0xfffe000002077983 */ /* 0x0003620000100800 */
[----:B------:R-:W-:Y:S05]  /*58b0*/  BRA `(.L_x_424) ;  /* 0x0000000000307947 */ /* 0x000fea0003800000 */
.L_x_423:
        /* <DEDUP_REMOVED lines=12> */
.L_x_424:
[----:B------:R-:W-:Y:S05]  /*5980*/  BSYNC.RELIABLE B2 ;  /* 0x0000000000027941 */ /* 0x000fea0003800100 */
.L_x_422:
[----:B------:R-:W-:-:S05]  /*5990*/  PRMT R6, R9, 0x7632, R6 ;  /* 0x0000763209067816 */ /* 0x000fca0000000006 */
[----:B------:R-:W-:Y:S04]  /*59a0*/  STL.U16 [R8+0x200], R6 ;  /* 0x0002000608007387 */ /* 0x000fe80000100400 */
[----:B------:R-:W2:Y:S04]  /*59b0*/  LDL R9, [R2+-0x1fc] ;  /* 0xfffe040002097983 */ /* 0x000ea80000100800 */
[----:B--2---:R-:W-:Y:S04]  /*59c0*/  STL [R2+-0x200], R9 ;  /* 0xfffe000902007387 */ /* 0x004fe80000100800 */
[----:B------:R2:W-:Y:S04]  /*59d0*/  STL.U16 [R8+0x202], R4 ;  /* 0x0002020408007387 */ /* 0x0005e80000100400 */
[----:B-----5:R3:W-:Y:S04]  /*59e0*/  STL [R2+-0x1fc], R7 ;  /* 0xfffe040702007387 */ /* 0x0207e80000100800 */
[----:B--2---:R3:W5:Y:S02]  /*59f0*/  LDL.U16 R4, [R8+0x200] ;  /* 0x0002000008047983 */ /* 0x0047640000100400 */
.L_x_425:
[----:B------:R-:W-:Y:S05]  /*5a00*/  BSYNC.RECONVERGENT B1 ;  /* 0x0000000000017941 */ /* 0x000fea0003800200 */
.L_x_421:
[----:B---3--:R-:W2:Y:S01]  /*5a10*/  LDL.U16 R7, [R8+0x1fe] ;  /* 0x0001fe0008077983 */ /* 0x008ea20000100400 */
[----:B------:R-:W-:Y:S04]  /*5a20*/  BSSY.RECONVERGENT B1, `(.L_x_426) ;  /* 0x0000019000017945 */ /* 0x000fe80003800200 */
[----:B------:R-:W-:Y:S01]  /*5a30*/  BSSY.RELIABLE B2, `(.L_x_427) ;  /* 0x0000011000027945 */ /* 0x000fe20003800100 */
[----:B--2--5:R-:W-:-:S13]  /*5a40*/  HSETP2.GT.AND P1, PT, R4.H0_H0, R7.H0_H0, PT ;  /* 0x2000000704007234 */ /* 0x024fda0003f24800 */
[----:B------:R-:W-:Y:S05]  /*5a50*/  @!P1 BRA `(.L_x_428) ;  /* 0x0000000000089947 */ /* 0x000fea0003800000 */
[----:B------:R2:W5:Y:S01]  /*5a60*/  LDL R9, [R2+-0x204] ;  /* 0xfffdfc0002097983 */ /* 0x0005620000100800 */
[----:B------:R-:W-:Y:S05]  /*5a70*/  BRA `(.L_x_429) ;  /* 0x0000000000307947 */ /* 0x000fea0003800000 */
.L_x_428:
[----:B------:R-:W2:Y:S01]  /*5a80*/  LDL R11, [R2+-0x204] ;  /* 0xfffdfc00020b7983 */ /* 0x000ea20000100800 */
[----:B------:R-:W-:Y:S02]  /*5a90*/  MOV R9, 0xffffffff ;  /* 0xffffffff00097802 */ /* 0x000fe40000000f00 */
        /* <DEDUP_REMOVED lines=10> */
.L_x_429:
[----:B------:R-:W-:Y:S05]  /*5b40*/  BSYNC.RELIABLE B2 ;  /* 0x0000000000027941 */ /* 0x000fea0003800100 */
.L_x_427:
[----:B------:R-:W-:Y:S04]  /*5b50*/  STL.U16 [R8+0x1fe], R4 ;  /* 0x0001fe0408007387 */ /* 0x000fe80000100400 */
[----:B------:R-:W3:Y:S04]  /*5b60*/  LDL R11, [R2+-0x200] ;  /* 0xfffe0000020b7983 */ /* 0x000ee80000100800 */
[----:B---3--:R-:W-:Y:S04]  /*5b70*/  STL [R2+-0x204], R11 ;  /* 0xfffdfc0b02007387 */ /* 0x008fe80000100800 */
[----:B------:R3:W-:Y:S04]  /*5b80*/  STL.U16 [R8+0x200], R7 ;  /* 0x0002000708007387 */ /* 0x0007e80000100400 */
[----:B-----5:R4:W-:Y:S04]  /*5b90*/  STL [R2+-0x200], R9 ;  /* 0xfffe000902007387 */ /* 0x0209e80000100800 */
[----:B---3--:R4:W5:Y:S02]  /*5ba0*/  LDL.U16 R7, [R8+0x1fe] ;  /* 0x0001fe0008077983 */ /* 0x0089640000100400 */
.L_x_430:
[----:B------:R-:W-:Y:S05]  /*5bb0*/  BSYNC.RECONVERGENT B1 ;  /* 0x0000000000017941 */ /* 0x000fea0003800200 */
.L_x_426:
[----:B------:R-:W3:Y:S01]  /*5bc0*/  LDL.U16 R6, [R8+0x1fc] ;  /* 0x0001fc0008067983 */ /* 0x000ee20000100400 */
[----:B------:R-:W-:Y:S04]  /*5bd0*/  BSSY.RECONVERGENT B1, `(.L_x_431) ;  /* 0x0000018000017945 */ /* 0x000fe80003800200 */
[----:B------:R-:W-:Y:S01]  /*5be0*/  BSSY.RELIABLE B2, `(.L_x_432) ;  /* 0x0000011000027945 */ /* 0x000fe20003800100 */
[----:B---3-5:R-:W-:-:S13]  /*5bf0*/  HSETP2.GT.AND P1, PT, R7.H0_H0, R6.H0_H0, PT ;  /* 0x2000000607007234 */ /* 0x028fda0003f24800 */
[----:B------:R-:W-:Y:S05]  /*5c00*/  @!P1 BRA `(.L_x_433) ;  /* 0x0000000000089947 */ /* 0x000fea0003800000 */
[----:B----4-:R3:W5:Y:S01]  /*5c10*/  LDL R9, [R2+-0x208] ;  /* 0xfffdf80002097983 */ /* 0x0107620000100800 */
[----:B------:R-:W-:Y:S05]  /*5c20*/  BRA `(.L_x_434) ;  /* 0x0000000000307947 */ /* 0x000fea0003800000 */
.L_x_433:
[----:B------:R-:W3:Y:S01]  /*5c30*/  LDL R11, [R2+-0x208] ;  /* 0xfffdf800020b7983 */ /* 0x000ee20000100800 */
[----:B----4-:R-:W-:Y:S01]  /*5c40*/  IMAD.MOV.U32 R9, RZ, RZ, -0x1 ;  /* 0xffffffffff097424 */ /* 0x010fe200078e00ff */
        /* <DEDUP_REMOVED lines=10> */
.L_x_434:
[----:B------:R-:W-:Y:S05]  /*5cf0*/  BSYNC.RELIABLE B2 ;  /* 0x0000000000027941 */ /* 0x000fea0003800100 */
.L_x_432:
[----:B------:R4:W-:Y:S04]  /*5d00*/  STL.U16 [R8+0x1fc], R7 ;  /* 0x0001fc0708007387 */ /* 0x0009e80000100400 */
[----:B------:R-:W2:Y:S04]  /*5d10*/  LDL R11, [R2+-0x204] ;  /* 0xfffdfc00020b7983 */ /* 0x000ea80000100800 */
[----:B--2---:R4:W-:Y:S04]  /*5d20*/  STL [R2+-0x208], R11 ;  /* 0xfffdf80b02007387 */ /* 0x0049e80000100800 */
[----:B------:R4:W-:Y:S04]  /*5d30*/  STL.U16 [R8+0x1fe], R6 ;  /* 0x0001fe0608007387 */ /* 0x0009e80000100400 */
[----:B-----5:R4:W-:Y:S02]  /*5d40*/  STL [R2+-0x204], R9 ;  /* 0xfffdfc0902007387 */ /* 0x0209e40000100800 */
.L_x_435:
[----:B------:R-:W-:Y:S05]  /*5d50*/  BSYNC.RECONVERGENT B1 ;  /* 0x0000000000017941 */ /* 0x000fea0003800200 */
.L_x_431:
        /* <DEDUP_REMOVED lines=11> */
[----:B------:R4:W5:Y:S01]  /*5e10*/  LDL R9, [R7] ;  /* 0x0000000007097983 */ /* 0x0009620000100800 */
[----:B------:R-:W-:Y:S05]  /*5e20*/  BRA `(.L_x_440) ;  /* 0x0000000000307947 */ /* 0x000fea0003800000 */
.L_x_439:
[----:B------:R-:W4:Y:S01]  /*5e30*/  LDL R13, [R7] ;  /* 0x00000000070d7983 */ /* 0x000f220000100800 */
[----:B------:R-:W-:Y:S01]  /*5e40*/  IMAD.MOV.U32 R9, RZ, RZ, -0x1 ;  /* 0xffffffffff097424 */ /* 0x000fe200078e00ff */
[----:B----4-:R-:W-:-:S13]  /*5e50*/  ISETP.NE.AND P1, PT, R13, -0x1, PT ;  /* 0xffffffff0d00780c */ /* 0x010fda0003f25270 */
        /* <DEDUP_REMOVED lines=9> */
.L_x_440:
[----:B------:R-:W-:Y:S05]  /*5ef0*/  BSYNC.RELIABLE B2 ;  /* 0x0000000000027941 */ /* 0x000fea0003800100 */
.L_x_438:
[----:B------:R0:W-:Y:S04]  /*5f00*/  STL.U16 [R4+0x200], R11 ;  /* 0x0002000b04007387 */ /* 0x0001e80000100400 */
[----:B------:R-:W2:Y:S04]  /*5f10*/  LDL R6, [R2+-0x208] ;  /* 0xfffdf80002067983 */ /* 0x000ea80000100800 */
[----:B--2---:R0:W-:Y:S04]  /*5f20*/  STL [R7], R6 ;  /* 0x0000000607007387 */ /* 0x0041e80000100800 */
[----:B------:R0:W-:Y:S04]  /*5f30*/  STL.U16 [R8+0x1fc], R10 ;  /* 0x0001fc0a08007387 */ /* 0x0001e80000100400 */
[----:B-----5:R0:W-:Y:S02]  /*5f40*/  STL [R2+-0x208], R9 ;  /* 0xfffdf80902007387 */ /* 0x0201e40000100800 */
.L_x_441:
[----:B------:R-:W-:Y:S05]  /*5f50*/  BSYNC.RECONVERGENT B1 ;  /* 0x0000000000017941 */ /* 0x000fea0003800200 */
.L_x_437:
[----:B------:R-:W-:Y:S01]  /*5f60*/  VIADD R5, R5, 0xfffffffc ;  /* 0xfffffffc05057836 */ /* 0x000fe20000000000 */
[----:B------:R-:W-:Y:S06]  /*5f70*/  BRA `(.L_x_442) ;  /* 0xfffffff800247947 */ /* 0x000fec000383ffff */
.L_x_436:
        /* <DEDUP_REMOVED lines=108> */
[----:B------:R-:W-:Y:S01]  /*6640*/  PRMT R180, R179, 0x7610, R179 ;  /* 0x00007610b3b47816 */ /* 0x000fe200000000b3 */
[----:B------:R-:W-:Y:S01]  /*6650*/  IMAD.MOV.U32 R131, RZ, RZ, R237 ;  /* 0x000000ffff837224 */ /* 0x000fe200078e00ed */
        /* <DEDUP_REMOVED lines=46> */
.L_x_420:
[----:B------:R-:W-:Y:S05]  /*6940*/  BSYNC.RECONVERGENT B0 ;  /* 0x0000000000007941 */ /* 0x000fea0003800200 */
.L_x_419:
        /* <DEDUP_REMOVED lines=10> */
[----:B0-----:R-:W-:Y:S04]  /*69f0*/  SHFL.DOWN PT, R152, R110, 0x2, 0x1f ;  /* 0x08401f006e987f89 */ /* 0x001fe800000e0000 */
[----:B------:R-:W0:Y:S04]  /*6a00*/  SHFL.DOWN PT, R153, R111, 0x2, 0x1f ;  /* 0x08401f006f997f89 */ /* 0x000e2800000e0000 */
[----:B-1----:R-:W-:Y:S04]  /*6a10*/  STL.64 [R1+0x308], R134 ;  /* 0x0003088601007387 */ /* 0x002fe80000100a00 */
[----:B------:R-:W-:Y:S04]  /*6a20*/  SHFL.DOWN PT, R150, R112, 0x2, 0x1f ;  /* 0x08401f0070967f89 */ /* 0x000fe800000e0000 */
[----:B------:R-:W1:Y:S04]  /*6a30*/  SHFL.DOWN PT, R151, R113, 0x2, 0x1f ;  /* 0x08401f0071977f89 */ /* 0x000e6800000e0000 */
[----:B--2---:R-:W-:Y:S04]  /*6a40*/  STL.64 [R1+0x368], R158 ;  /* 0x0003689e01007387 */ /* 0x004fe80000100a00 */
[----:B------:R-:W-:Y:S04]  /*6a50*/  SHFL.DOWN PT, R134, R94, 0x2, 0x1f ;  /* 0x08401f005e867f89 */ /* 0x000fe800000e0000 */
[----:B------:R-:W2:Y:S04]  /*6a60*/  SHFL.DOWN PT, R135, R95, 0x2, 0x1f ;  /* 0x08401f005f877f89 */ /* 0x000ea800000e0000 */
[----:B------:R-:W-:Y:S04]  /*6a70*/  SHFL.DOWN PT, R158, R70, 0x2, 0x1f ;  /* 0x08401f00469e7f89 */ /* 0x000fe800000e0000 */
[----:B------:R-:W2:Y:S04]  /*6a80*/  SHFL.DOWN PT, R159, R71, 0x2, 0x1f ;  /* 0x08401f00479f7f89 */ /* 0x000ea800000e0000 */
        /* <DEDUP_REMOVED lines=8> */
[----:B0-----:R-:W-:Y:S04]  /*6b10*/  STL.64 [R1+0x350], R152 ;  /* 0x0003509801007387 */ /* 0x001fe80000100a00 */
[----:B------:R-:W-:Y:S04]  /*6b20*/  SHFL.DOWN PT, R152, R76, 0x2, 0x1f ;  /* 0x08401f004c987f89 */ /* 0x000fe800000e0000 */
[----:B------:R-:W0:Y:S04]  /*6b30*/  SHFL.DOWN PT, R153, R77, 0x2, 0x1f ;  /* 0x08401f004d997f89 */ /* 0x000e2800000e0000 */
[----:B------:R-:W-:Y:S04]  /*6b40*/  SHFL.DOWN PT, R146, R116, 0x2, 0x1f ;  /* 0x08401f0074927f89 */ /* 0x000fe800000e0000 */
[----:B------:R-:W0:Y:S04]  /*6b50*/  SHFL.DOWN PT, R147, R117, 0x2, 0x1f ;  /* 0x08401f0075937f89 */ /* 0x000e2800000e0000 */
[----:B-1----:R-:W-:Y:S04]  /*6b60*/  STL.64 [R1+0x348], R150 ;  /* 0x0003489601007387 */ /* 0x002fe80000100a00 */
[----:B--2---:R-:W-:Y:S04]  /*6b70*/  STL.64 [R1+0x390], R134 ;  /* 0x0003908601007387 */ /* 0x004fe80000100a00 */
[----:B------:R-:W-:Y:S04]  /*6b80*/  SHFL.DOWN PT, R150, R78, 0x2, 0x1f ;  /* 0x08401f004e967f89 */ /* 0x000fe800000e0000 */
[----:B------:R-:W1:Y:S04]  /*6b90*/  SHFL.DOWN PT, R151, R79, 0x2, 0x1f ;  /* 0x08401f004f977f89 */ /* 0x000e6800000e0000 */
[----:B------:R-:W-:Y:S04]  /*6ba0*/  STL.64 [R1+0x3f0], R158 ;  /* 0x0003f09e01007387 */ /* 0x000fe80000100a00 */
[----:B------:R-:W-:Y:S04]  /*6bb0*/  SHFL.DOWN PT, R134, R54, 0x2, 0x1f ;  /* 0x08401f0036867f89 */ /* 0x000fe800000e0000 */
[----:B------:R-:W2:Y:S04]  /*6bc0*/  SHFL.DOWN PT, R135, R55, 0x2, 0x1f ;  /* 0x08401f0037877f89 */ /* 0x000ea800000e0000 */
[----:B------:R-:W-:Y:S04]  /*6bd0*/  SHFL.DOWN PT, R158, R30, 0x2, 0x1f ;  /* 0x08401f001e9e7f89 */ /* 0x000fe800000e0000 */
[----:B------:R-:W2:Y:S04]  /*6be0*/  SHFL.DOWN PT, R159, R31, 0x2, 0x1f ;  /* 0x08401f001f9f7f89 */ /* 0x000ea800000e0000 */
[----:B------:R-:W-:Y:S04]  /*6bf0*/  SHFL.DOWN PT, R144, R118, 0x2, 0x1f ;  /* 0x08401f0076907f89 */ /* 0x000fe800000e0000 */
[----:B------:R-:W2:Y:S04]  /*6c00*/  SHFL.DOWN PT, R145, R119, 0x2, 0x1f ;  /* 0x08401f0077917f89 */ /* 0x000ea800000e0000 */
[----:B------:R-:W-:Y:S04]  /*6c10*/  STL.64 [R1+0x340], R148 ;  /* 0x0003409401007387 */ /* 0x000fe80000100a00 */
        /* <DEDUP_REMOVED lines=13> */
[----:B------:R-:W-:Y:S04]  /*6cf0*/  SHFL.DOWN PT, R152, R36, 0x2, 0x1f ;  /* 0x08401f0024987f89 */ /* 0x000fe800000e0000 */
[----:B------:R-:W0:Y:S04]  /*6d00*/  SHFL.DOWN PT, R153, R37, 0x2, 0x1f ;  /* 0x08401f0025997f89 */ /* 0x000e2800000e0000 */
[----:B------:R-:W-:Y:S04]  /*6d10*/  SHFL.DOWN PT, R138, R124, 0x2, 0x1f ;  /* 0x08401f007c8a7f89 */ /* 0x000fe800000e0000 */
[----:B------:R-:W0:Y:S04]  /*6d20*/  SHFL.DOWN PT, R139, R125, 0x2, 0x1f ;  /* 0x08401f007d8b7f89 */ /* 0x000e2800000e0000 */
[----:B------:R-:W-:Y:S04]  /*6d30*/  STL.64 [R1+0x338], R146 ;  /* 0x0003389201007387 */ /* 0x000fe80000100a00 */
        /* <DEDUP_REMOVED lines=9> */
[----:B------:R-:W2:Y:S04]  /*6dd0*/  SHFL.DOWN PT, R159, R179, 0x2, 0x1f ;  /* 0x08401f00b39f7f89 */ /* 0x000ea800000e0000 */
[----:B------:R-:W2:Y:S04]  /*6de0*/  SHFL.DOWN PT, R158, R178, 0x2, 0x1f ;  /* 0x08401f00b29e7f89 */ /* 0x000ea800000e0000 */
[----:B------:R-:W-:Y:S04]  /*6df0*/  SHFL.DOWN PT, R136, R126, 0x2, 0x1f ;  /* 0x08401f007e887f89 */ /* 0x000fe800000e0000 */
[----:B------:R-:W2:Y:S04]  /*6e00*/  SHFL.DOWN PT, R137, R127, 0x2, 0x1f ;  /* 0x08401f007f897f89 */ /* 0x000ea800000e0000 */
[----:B------:R-:W-:Y:S04]  /*6e10*/  STL.64 [R1+0x330], R144 ;  /* 0x0003309001007387 */ /* 0x000fe80000100a00 */
[----:B------:R-:W-:Y:S04]  /*6e20*/  SHFL.DOWN PT, R144, R84, 0x2, 0x1f ;  /* 0x08401f0054907f89 */ /* 0x000fe800000e0000 */
[----:B------:R-:W2:Y:S04]  /*6e30*/  SHFL.DOWN PT, R145, R85, 0x2, 0x1f ;  /* 0x08401f0055917f89 */ /* 0x000ea800000e0000 */
[----:B------:R-:W-:Y:S04]  /*6e40*/  STL.64 [R1+0x3c8], R148 ;  /* 0x0003c89401007387 */ /* 0x000fe80000100a00 */
[----:B------:R-:W-:Y:S04]  /*6e50*/  SHFL.DOWN PT, R148, R40, 0x2, 0x1f ;  /* 0x08401f0028947f89 */ /* 0x000fe800000e0000 */
[----:B------:R-:W2:Y:S04]  /*6e60*/  SHFL.DOWN PT, R149, R41, 0x2, 0x1f ;  /* 0x08401f0029957f89 */ /* 0x000ea800000e0000 */
[----:B---3--:R-:W-:Y:S04]  /*6e70*/  STL.64 [R1+0x488], R156 ;  /* 0x0004889c01007387 */ /* 0x008fe80000100a00 */
[----:B------:R-:W3:Y:S04]  /*6e80*/  SHFL.DOWN PT, R157, R132, 0x2, 0x1f ;  /* 0x08401f00849d7f89 */ /* 0x000ee800000e0000 */
        /* <DEDUP_REMOVED lines=10> */
[----:B0-----:R-:W-:Y:S04]  /*6f30*/  STL.64 [R1+0x478], R152 ;  /* 0x0004789801007387 */ /* 0x001fe80000100a00 */
[----:B------:R-:W-:Y:S04]  /*6f40*/  SHFL.DOWN PT, R153, R198, 0x2, 0x1f ;  /* 0x08401f00c6997f89 */ /* 0x000fe800000e0000 */
[----:B------:R-:W-:Y:S04]  /*6f50*/  SHFL.DOWN PT, R152, R199, 0x2, 0x1f ;  /* 0x08401f00c7987f89 */ /* 0x000fe800000e0000 */
[----:B------:R-:W-:Y:S04]  /*6f60*/  STL.64 [R1+0x318], R138 ;  /* 0x0003188a01007387 */ /* 0x000fe80000100a00 */
[----:B------:R-:W-:Y:S04]  /*6f70*/  SHFL.DOWN PT, R138, R90, 0x2, 0x1f ;  /* 0x08401f005a8a7f89 */ /* 0x000fe800000e0000 */
[----:B------:R-:W0:Y:S04]  /*6f80*/  SHFL.DOWN PT, R139, R91, 0x2, 0x1f ;  /* 0x08401f005b8b7f89 */ /* 0x000e2800000e0000 */
[----:B------:R-:W-:Y:S04]  /*6f90*/  STL.64 [R1+0x3c0], R146 ;  /* 0x0003c09201007387 */ /* 0x000fe80000100a00 */
[----:B------:R-:W-:Y:S04]  /*6fa0*/  SHFL.DOWN PT, R146, R42, 0x2, 0x1f ;  /* 0x08401f002a927f89 */ /* 0x000fe800000e0000 */
[----:B------:R-:W0:Y:S04]  /*6fb0*/  SHFL.DOWN PT, R147, R43, 0x2, 0x1f ;  /* 0x08401f002b937f89 */ /* 0x000e2800000e0000 */
[----:B-1----:R-:W-:Y:S04]  /*6fc0*/  STL.64 [R1+0x470], R150 ;  /* 0x0004709601007387 */ /* 0x002fe80000100a00 */
[----:B--2---:R1:W-:Y:S04]  /*6fd0*/  STL.64 [R1+0x4d0], R134 ;  /* 0x0004d08601007387 */ /* 0x0043e80000100a00 */
[----:B------:R-:W2:Y:S04]  /*6fe0*/  SHFL.DOWN PT, R151, R201, 0x2, 0x1f ;  /* 0x08401f00c9977f89 */ /* 0x000ea800000e0000 */
[----:B------:R-:W-:Y:S01]  /*6ff0*/  SHFL.DOWN PT, R150, R202, 0x2, 0x1f ;  /* 0x08401f00ca967f89 */ /* 0x000fe200000e0000 */
[----:B-1----:R-:W-:Y:S01]  /*7000*/  MOV R134, R159 ;  /* 0x0000009f00867202 */ /* 0x002fe20000000f00 */
[----:B------:R-:W-:-:S02]  /*7010*/  IMAD.MOV.U32 R135, RZ, RZ, R158 ;  /* 0x000000ffff877224 */ /* 0x000fc400078e009e */
[----:B------:R-:W-:Y:S04]  /*7020*/  STL.64 [R1+0x310], R136 ;  /* 0x0003108801007387 */ /* 0x000fe80000100a00 */
[----:B------:R-:W-:Y:S04]  /*7030*/  SHFL.DOWN PT, R136, R92, 0x2, 0x1f ;  /* 0x08401f005c887f89 */ /* 0x000fe800000e0000 */
[----:B------:R-:W1:Y:S04]  /*7040*/  SHFL.DOWN PT, R137, R93, 0x2, 0x1f ;  /* 0x08401f005d897f89 */ /* 0x000e6800000e0000 */
[----:B------:R-:W-:Y:S04]  /*7050*/  STL.64 [R1+0x3b8], R144 ;  /* 0x0003b89001007387 */ /* 0x000fe80000100a00 */
[----:B------:R-:W-:Y:S04]  /*7060*/  SHFL.DOWN PT, R144, R44, 0x2, 0x1f ;  /* 0x08401f002c907f89 */ /* 0x000fe800000e0000 */
[----:B------:R-:W1:Y:S04]  /*7070*/  SHFL.DOWN PT, R145, R45, 0x2, 0x1f ;  /* 0x08401f002d917f89 */ /* 0x000e6800000e0000 */
[----:B------:R-:W-:Y:S04]  /*7080*/  STL.64 [R1+0x468], R148 ;  /* 0x0004689401007387 */ /* 0x000fe80000100a00 */
[----:B------:R3:W-:Y:S04]  /*7090*/  STL.64 [R1+0x548], R134 ;  /* 0x0005488601007387 */ /* 0x0007e80000100a00 */
[----:B------:R-:W1:Y:S04]  /*70a0*/  SHFL.DOWN PT, R149, R203, 0x2, 0x1f ;  /* 0x08401f00cb957f89 */ /* 0x000e6800000e0000 */
[----:B------:R-:W1:Y:S01]  /*70b0*/  SHFL.DOWN PT, R148, R204, 0x2, 0x1f ;  /* 0x08401f00cc947f89 */ /* 0x000e6200000e0000 */
[----:B---3--:R-:W-:-:S03]  /*70c0*/  IMAD.MOV.U32 R134, RZ, RZ, R157 ;  /* 0x000000ffff867224 */ /* 0x008fc600078e009d */
[----:B------:R-:W-:Y:S01]  /*70d0*/  STL.64 [R1+0x3b0], R142 ;  /* 0x0003b08e01007387 */ /* 0x000fe20000100a00 */
[----:B------:R-:W-:-:S03]  /*70e0*/  IMAD.MOV.U32 R135, RZ, RZ, R156 ;  /* 0x000000ffff877224 */ /* 0x000fc600078e009c */
[----:B------:R-:W-:Y:S04]  /*70f0*/  SHFL.DOWN PT, R142, R46, 0x2, 0x1f ;  /* 0x08401f002e8e7f89 */ /* 0x000fe800000e0000 */
[----:B------:R-:W3:Y:S04]  /*7100*/  SHFL.DOWN PT, R143, R47, 0x2, 0x1f ;  /* 0x08401f002f8f7f89 */ /* 0x000ee800000e0000 */
[----:B------:R0:W-:Y:S04]  /*7110*/  STL.64 [R1+0x550], R134 ;  /* 0x0005508601007387 */ /* 0x0001e80000100a00 */
[----:B----4-:R-:W-:Y:S04]  /*7120*/  STL.64 [R1+0x3a8], R140 ;  /* 0x0003a88c01007387 */ /* 0x010fe80000100a00 */
[----:B------:R-:W-:Y:S01]  /*7130*/  SHFL.DOWN PT, R140, R48, 0x2, 0x1f ;  /* 0x08401f00308c7f89 */ /* 0x000fe200000e0000 */
[----:B0-----:R-:W-:Y:S01]  /*7140*/  IMAD.MOV.U32 R134, RZ, RZ, R155 ;  /* 0x000000ffff867224 */ /* 0x001fe200078e009b */
[----:B------:R-:W-:-:S02]  /*7150*/  MOV R135, R154 ;  /* 0x0000009a00877202 */ /* 0x000fc40000000f00 */
[----:B------:R-:W0:Y:S04]  /*7160*/  SHFL.DOWN PT, R141, R49, 0x2, 0x1f ;  /* 0x08401f00318d7f89 */ /* 0x000e2800000e0000 */
        /* <DEDUP_REMOVED lines=10> */
[----:B--2---:R-:W-:-:S03]  /*7210*/  IMAD.MOV.U32 R134, RZ, RZ, R151 ;  /* 0x000000ffff867224 */ /* 0x004fc600078e0097 */
[----:B-1----:R-:W-:Y:S01]  /*7220*/  STL.64 [R1+0x398], R136 ;  /* 0x0003988801007387 */ /* 0x002fe20000100a00 */
[----:B------:R-:W-:-:S03]  /*7230*/  IMAD.MOV.U32 R135, RZ, RZ, R150 ;  /* 0x000000ffff877224 */ /* 0x000fc600078e0096 */
[----:B------:R-:W-:Y:S04]  /*7240*/  SHFL.DOWN PT, R136, R52, 0x2, 0x1f ;  /* 0x08401f0034887f89 */ /* 0x000fe800000e0000 */
[----:B------:R-:W1:Y:S04]  /*7250*/  SHFL.DOWN PT, R137, R53, 0x2, 0x1f ;  /* 0x08401f0035897f89 */ /* 0x000e6800000e0000 */
[----:B------:R-:W-:Y:S04]  /*7260*/  STL.64 [R1+0x458], R144 ;  /* 0x0004589001007387 */ /* 0x000fe80000100a00 */
[----:B------:R2:W-:Y:S04]  /*7270*/  STL.64 [R1+0x568], R134 ;  /* 0x0005688601007387 */ /* 0x0005e80000100a00 */
[----:B------:R-:W-:Y:S04]  /*7280*/  SHFL.DOWN PT, R144, R4, 0x2, 0x1f ;  /* 0x08401f0004907f89 */ /* 0x000fe800000e0000 */
[----:B------:R-:W1:Y:S01]  /*7290*/  SHFL.DOWN PT, R145, R5, 0x2, 0x1f ;  /* 0x08401f0005917f89 */ /* 0x000e6200000e0000 */
[----:B--2---:R-:W-:Y:S01]  /*72a0*/  MOV R134, R149 ;  /* 0x0000009500867202 */ /* 0x004fe20000000f00 */
[----:B------:R-:W-:-:S02]  /*72b0*/  IMAD.MOV.U32 R135, RZ, RZ, R148 ;  /* 0x000000ffff877224 */ /* 0x000fc400078e0094 */
[----:B---3--:R-:W-:Y:S04]  /*72c0*/  STL.64 [R1+0x450], R142 ;  /* 0x0004508e01007387 */ /* 0x008fe80000100a00 */
[----:B------:R-:W-:Y:S04]  /*72d0*/  STL.64 [R1+0x570], R134 ;  /* 0x0005708601007387 */ /* 0x000fe80000100a00 */
[----:B------:R-:W-:Y:S04]  /*72e0*/  SHFL.DOWN PT, R142, R6, 0x2, 0x1f ;  /* 0x08401f00068e7f89 */ /* 0x000fe800000e0000 */
[----:B------:R-:W2:Y:S04]  /*72f0*/  SHFL.DOWN PT, R143, R7, 0x2, 0x1f ;  /* 0x08401f00078f7f89 */ /* 0x000ea800000e0000 */
[----:B------:R-:W-:Y:S04]  /*7300*/  SHFL.DOWN PT, R134, R205, 0x2, 0x1f ;  /* 0x08401f00cd867f89 */ /* 0x000fe800000e0000 */
[----:B------:R-:W3:Y:S04]  /*7310*/  SHFL.DOWN PT, R135, R206, 0x2, 0x1f ;  /* 0x08401f00ce877f89 */ /* 0x000ee800000e0000 */
[----:B------:R-:W3:Y:S04]  /*7320*/  SHFL.DOWN PT, R151, R207, 0x2, 0x1f ;  /* 0x08401f00cf977f89 */ /* 0x000ee800000e0000 */
[----:B------:R-:W-:Y:S04]  /*7330*/  SHFL.DOWN PT, R150, R208, 0x2, 0x1f ;  /* 0x08401f00d0967f89 */ /* 0x000fe800000e0000 */
[----:B0-----:R-:W-:Y:S04]  /*7340*/  STL.64 [R1+0x448], R140 ;  /* 0x0004488c01007387 */ /* 0x001fe80000100a00 */
[----:B------:R-:W-:Y:S04]  /*7350*/  SHFL.DOWN PT, R140, R8, 0x2, 0x1f ;  /* 0x08401f00088c7f89 */ /* 0x000fe800000e0000 */
[----:B------:R-:W0:Y:S04]  /*7360*/  SHFL.DOWN PT, R141, R9, 0x2, 0x1f ;  /* 0x08401f00098d7f89 */ /* 0x000e2800000e0000 */
        /* <DEDUP_REMOVED lines=8> */
[----:B-1----:R-:W-:Y:S04]  /*73f0*/  STL.64 [R1+0x438], R136 ;  /* 0x0004388801007387 */ /* 0x002fe80000100a00 */
[----:B------:R-:W-:Y:S04]  /*7400*/  SHFL.DOWN PT, R136, R12, 0x2, 0x1f ;  /* 0x08401f000c887f89 */ /* 0x000fe800000e0000 */
[----:B------:R-:W1:Y:S04]  /*7410*/  SHFL.DOWN PT, R137, R13, 0x2, 0x1f ;  /* 0x08401f000d897f89 */ /* 0x000e6800000e0000 */
[----:B------:R-:W-:Y:S04]  /*7420*/  STL.64 [R1+0x4f8], R144 ;  /* 0x0004f89001007387 */ /* 0x000fe80000100a00 */
[----:B------:R-:W1:Y:S04]  /*7430*/  SHFL.DOWN PT, R145, R213, 0x2, 0x1f ;  /* 0x08401f00d5917f89 */ /* 0x000e6800000e0000 */
[----:B------:R-:W1:Y:S04]  /*7440*/  SHFL.DOWN PT, R144, R214, 0x2, 0x1f ;  /* 0x08401f00d6907f89 */ /* 0x000e6800000e0000 */
[----:B--2---:R-:W-:Y:S04]  /*7450*/  STL.64 [R1+0x4f0], R142 ;  /* 0x0004f08e01007387 */ /* 0x004fe80000100a00 */
[----:B---3--:R2:W-:Y:S04]  /*7460*/  STL.64 [R1+0x578], R134 ;  /* 0x0005788601007387 */ /* 0x0085e80000100a00 */
[----:B------:R-:W3:Y:S04]  /*7470*/  SHFL.DOWN PT, R143, R215, 0x2, 0x1f ;  /* 0x08401f00d78f7f89 */ /* 0x000ee800000e0000 */
[----:B------:R-:W3:Y:S01]  /*7480*/  SHFL.DOWN PT, R142, R216, 0x2, 0x1f ;  /* 0x08401f00d88e7f89 */ /* 0x000ee200000e0000 */
[----:B--2---:R-:W-:-:S03]  /*7490*/  IMAD.MOV.U32 R134, RZ, RZ, R151 ;  /* 0x000000ffff867224 */ /* 0x004fc600078e0097 */
[----:B0-----:R-:W-:Y:S01]  /*74a0*/  STL.64 [R1+0x4e8], R140 ;  /* 0x0004e88c01007387 */ /* 0x001fe20000100a00 */
[----:B------:R-:W-:-:S03]  /*74b0*/  IMAD.MOV.U32 R135, RZ, RZ, R150 ;  /* 0x000000ffff877224 */ /* 0x000fc600078e0096 */
[----:B------:R-:W0:Y:S04]  /*74c0*/  SHFL.DOWN PT, R141, R217, 0x2, 0x1f ;  /* 0x08401f00d98d7f89 */ /* 0x000e2800000e0000 */
[----:B------:R2:W-:Y:S04]  /*74d0*/  STL.64 [R1+0x580], R134 ;  /* 0x0005808601007387 */ /* 0x0005e80000100a00 */
[----:B------:R-:W0:Y:S04]  /*74e0*/  SHFL.DOWN PT, R140, R218, 0x2, 0x1f ;  /* 0x08401f00da8c7f89 */ /* 0x000e2800000e0000 */
[----:B----4-:R-:W-:Y:S01]  /*74f0*/  STL.64 [R1+0x4e0], R138 ;  /* 0x0004e08a01007387 */ /* 0x010fe20000100a00 */
[----:B--2---:R-:W-:Y:S01]  /*7500*/  IMAD.MOV.U32 R134, RZ, RZ, R149 ;  /* 0x000000ffff867224 */ /* 0x004fe200078e0095 */
[----:B------:R-:W-:-:S02]  /*7510*/  MOV R135, R148 ;  /* 0x0000009400877202 */ /* 0x000fc40000000f00 */
[----:B------:R-:W2:Y:S04]  /*7520*/  SHFL.DOWN PT, R139, R219, 0x2, 0x1f ;  /* 0x08401f00db8b7f89 */ /* 0x000ea800000e0000 */
[----:B------:R4:W-:Y:S04]  /*7530*/  STL.64 [R1+0x588], R134 ;  /* 0x0005888601007387 */ /* 0x0009e80000100a00 */
[----:B------:R-:W2:Y:S04]  /*7540*/  SHFL.DOWN PT, R138, R220, 0x2, 0x1f ;  /* 0x08401f00dc8a7f89 */ /* 0x000ea800000e0000 */
[----:B-1----:R-:W-:Y:S01]  /*7550*/  STL.64 [R1+0x4d8], R136 ;  /* 0x0004d88801007387 */ /* 0x002fe20000100a00 */
[----:B----4-:R-:W-:-:S03]  /*7560*/  IMAD.MOV.U32 R134, RZ, RZ, R147 ;  /* 0x000000ffff867224 */ /* 0x010fc600078e0093 */
[----:B------:R-:W1:Y:S01]  /*7570*/  SHFL.DOWN PT, R137, R221, 0x2, 0x1f ;  /* 0x08401f00dd897f89 */ /* 0x000e6200000e0000 */
[----:B------:R-:W-:-:S03]  /*7580*/  IMAD.MOV.U32 R135, RZ, RZ, R146 ;  /* 0x000000ffff877224 */ /* 0x000fc600078e0092 */
[----:B------:R-:W4:Y:S04]  /*7590*/  SHFL.DOWN PT, R136, R222, 0x2, 0x1f ;  /* 0x08401f00de887f89 */ /* 0x000f2800000e0000 */
[----:B------:R3:W-:Y:S04]  /*75a0*/  STL.64 [R1+0x590], R134 ;  /* 0x0005908601007387 */ /* 0x0007e80000100a00 */
[----:B------:R-:W-:Y:S04]  /*75b0*/  SHFL.DOWN PT, R151, R225, 0x2, 0x1f ;  /* 0x08401f00e1977f89 */ /* 0x000fe800000e0000 */
[----:B------:R-:W-:Y:S01]  /*75c0*/  SHFL.DOWN PT, R150, R226, 0x2, 0x1f ;  /* 0x08401f00e2967f89 */ /* 0x000fe200000e0000 */
[----:B---3--:R-:W-:-:S03]  /*75d0*/  IMAD.MOV.U32 R134, RZ, RZ, R145 ;  /* 0x000000ffff867224 */ /* 0x008fc600078e0091 */
[----:B------:R-:W-:Y:S01]  /*75e0*/  SHFL.DOWN PT, R166, R96, 0x2, 0x1f ;  /* 0x08401f0060a67f89 */ /* 0x000fe200000e0000 */
[----:B------:R-:W-:-:S03]  /*75f0*/  IMAD.MOV.U32 R135, RZ, RZ, R144 ;  /* 0x000000ffff877224 */ /* 0x000fc600078e0090 */
[----:B------:R-:W3:Y:S04]  /*7600*/  SHFL.DOWN PT, R167, R97, 0x2, 0x1f ;  /* 0x08401f0061a77f89 */ /* 0x000ee800000e0000 */
[----:B------:R0:W-:Y:S04]  /*7610*/  STL.64 [R1+0x598], R134 ;  /* 0x0005988601007387 */ /* 0x0001e80000100a00 */
[----:B------:R-:W-:Y:S04]  /*7620*/  SHFL.DOWN PT, R149, R227, 0x2, 0x1f ;  /* 0x08401f00e3957f89 */ /* 0x000fe800000e0000 */
[----:B------:R-:W-:Y:S01]  /*7630*/  SHFL.DOWN PT, R148, R228, 0x2, 0x1f ;  /* 0x08401f00e4947f89 */ /* 0x000fe200000e0000 */
[----:B0-----:R-:W-:Y:S01]  /*7640*/  MOV R134, R143 ;  /* 0x0000008f00867202 */ /* 0x001fe20000000f00 */
[----:B------:R-:W-:-:S02]  /*7650*/  IMAD.MOV.U32 R135, RZ, RZ, R142 ;  /* 0x000000ffff877224 */ /* 0x000fc400078e008e */
[----:B------:R-:W-:Y:S04]  /*7660*/  SHFL.DOWN PT, R164, R98, 0x2, 0x1f ;  /* 0x08401f0062a47f89 */ /* 0x000fe800000e0000 */
[----:B------:R0:W-:Y:S04]  /*7670*/  STL.64 [R1+0x5a0], R134 ;  /* 0x0005a08601007387 */ /* 0x0001e80000100a00 */
        /* <DEDUP_REMOVED lines=9> */
[----:B--2---:R-:W-:Y:S01]  /*7710*/  IMAD.MOV.U32 R134, RZ, RZ, R139 ;  /* 0x000000ffff867224 */ /* 0x004fe200078e008b */
[----:B------:R-:W-:-:S02]  /*7720*/  MOV R135, R138 ;  /* 0x0000008a00877202 */ /* 0x000fc40000000f00 */
[----:B------:R-:W-:Y:S04]  /*7730*/  SHFL.DOWN PT, R144, R232, 0x2, 0x1f ;  /* 0x08401f00e8907f89 */ /* 0x000fe800000e0000 */
[----:B------:R1:W-:Y:S04]  /*7740*/  STL.64 [R1+0x5b0], R134 ;  /* 0x0005b08601007387 */ /* 0x0003e80000100a00 */
[----:B------:R-:W-:Y:S04]  /*7750*/  SHFL.DOWN PT, R160, R102, 0x2, 0x1f ;  /* 0x08401f0066a07f89 */ /* 0x000fe800000e0000 */
[----:B------:R-:W-:Y:S01]  /*7760*/  SHFL.DOWN PT, R161, R103, 0x2, 0x1f ;  /* 0x08401f0067a17f89 */ /* 0x000fe200000e0000 */
[----:B-1----:R-:W-:-:S03]  /*7770*/  IMAD.MOV.U32 R134, RZ, RZ, R137 ;  /* 0x000000ffff867224 */ /* 0x002fc600078e0089 */
[----:B------:R-:W-:Y:S01]  /*7780*/  SHFL.DOWN PT, R143, R233, 0x2, 0x1f ;  /* 0x08401f00e98f7f89 */ /* 0x000fe200000e0000 */
[----:B----4-:R-:W-:-:S03]  /*7790*/  IMAD.MOV.U32 R135, RZ, RZ, R136 ;  /* 0x000000ffff877224 */ /* 0x010fc600078e0088 */
[----:B------:R-:W-:Y:S04]  /*77a0*/  SHFL.DOWN PT, R142, R234, 0x2, 0x1f ;  /* 0x08401f00ea8e7f89 */ /* 0x000fe800000e0000 */
[----:B------:R-:W-:Y:S04]  /*77b0*/  STL.64 [R1+0x5b8], R134 ;  /* 0x0005b88601007387 */ /* 0x000fe80000100a00 */
[----:B------:R-:W-:Y:S04]  /*77c0*/  SHFL.DOWN PT, R134, R223, 0x2, 0x1f ;  /* 0x08401f00df867f89 */ /* 0x000fe800000e0000 */
[----:B------:R-:W0:Y:S04]  /*77d0*/  SHFL.DOWN PT, R135, R224, 0x2, 0x1f ;  /* 0x08401f00e0877f89 */ /* 0x000e2800000e0000 */
[----:B---3--:R-:W-:Y:S04]  /*77e0*/  STL.64 [R1+0x388], R166 ;  /* 0x000388a601007387 */ /* 0x008fe80000100a00 */
        /* <DEDUP_REMOVED lines=280> */
.L_x_468:
        /* <DEDUP_REMOVED lines=16> */
.L_x_467:
        /* <DEDUP_REMOVED lines=11> */
.L_x_448:
        /* <DEDUP_REMOVED lines=12> */
.L_x_449:
[----:B------:R-:W-:Y:S05]  /*8be0*/  BSYNC.RELIABLE B2 ;  /* 0x0000000000027941 */ /* 0x000fea0003800100 */
.L_x_447:
[----:B------:R-:W-:-:S05]  /*8bf0*/  PRMT R6, R9, 0x7632, R6 ;  /* 0x0000763209067816 */ /* 0x000fca0000000006 */
[----:B------:R-:W-:Y:S04]  /*8c00*/  STL.U16 [R8+0x200], R6 ;  /* 0x0002000608007387 */ /* 0x000fe80000100400 */
[----:B------:R-:W2:Y:S04]  /*8c10*/  LDL R9, [R2+-0x1fc] ;  /* 0xfffe040002097983 */ /* 0x000ea80000100800 */
[----:B--2---:R-:W-:Y:S04]  /*8c20*/  STL [R2+-0x200], R9 ;  /* 0xfffe000902007387 */ /* 0x004fe80000100800 */
[----:B------:R2:W-:Y:S04]  /*8c30*/  STL.U16 [R8+0x202], R4 ;  /* 0x0002020408007387 */ /* 0x0005e80000100400 */
[----:B-----5:R3:W-:Y:S04]  /*8c40*/  STL [R2+-0x1fc], R7 ;  /* 0xfffe040702007387 */ /* 0x0207e80000100800 */
[----:B--2---:R3:W5:Y:S02]  /*8c50*/  LDL.U16 R4, [R8+0x200] ;  /* 0x0002000008047983 */ /* 0x0047640000100400 */
.L_x_450:
[----:B------:R-:W-:Y:S05]  /*8c60*/  BSYNC.RECONVERGENT B1 ;  /* 0x0000000000017941 */ /* 0x000fea0003800200 */
.L_x_446:
[----:B---3--:R-:W2:Y:S01]  /*8c70*/  LDL.U16 R7, [R8+0x1fe] ;  /* 0x0001fe0008077983 */ /* 0x008ea20000100400 */
[----:B------:R-:W-:Y:S04]  /*8c80*/  BSSY.RECONVERGENT B1, `(.L_x_451) ;  /* 0x0000019000017945 */ /* 0x000fe80003800200 */
[----:B------:R-:W-:Y:S01]  /*8c90*/  BSSY.RELIABLE B2, `(.L_x_452) ;  /* 0x0000011000027945 */ /* 0x000fe20003800100 */
[----:B--2--5:R-:W-:-:S13]  /*8ca0*/  HSETP2.GT.AND P1, PT, R4.H0_H0, R7.H0_H0, PT ;  /* 0x2000000704007234 */ /* 0x024fda0003f24800 */
[----:B------:R-:W-:Y:S05]  /*8cb0*/  @!P1 BRA `(.L_x_453) ;  /* 0x0000000000089947 */ /* 0x000fea0003800000 */
[----:B------:R2:W5:Y:S01]  /*8cc0*/  LDL R9, [R2+-0x204] ;  /* 0xfffdfc0002097983 */ /* 0x0005620000100800 */
[----:B------:R-:W-:Y:S05]  /*8cd0*/  BRA `(.L_x_454) ;  /* 0x0000000000307947 */ /* 0x000fea0003800000 */
.L_x_453:
        /* <DEDUP_REMOVED lines=12> */
.L_x_454:
[----:B------:R-:W-:Y:S05]  /*8da0*/  BSYNC.RELIABLE B2 ;  /* 0x0000000000027941 */ /* 0x000fea0003800100 */
.L_x_452:
[----:B------:R-:W-:Y:S04]  /*8db0*/  STL.U16 [R8+0x1fe], R4 ;  /* 0x0001fe0408007387 */ /* 0x000fe80000100400 */
[----:B------:R-:W3:Y:S04]  /*8dc0*/  LDL R11, [R2+-0x200] ;  /* 0xfffe0000020b7983 */ /* 0x000ee80000100800 */
[----:B---3--:R-:W-:Y:S04]  /*8dd0*/  STL [R2+-0x204], R11 ;  /* 0xfffdfc0b02007387 */ /* 0x008fe80000100800 */
[----:B------:R3:W-:Y:S04]  /*8de0*/  STL.U16 [R8+0x200], R7 ;  /* 0x0002000708007387 */ /* 0x0007e80000100400 */
[----:B-----5:R4:W-:Y:S04]  /*8df0*/  STL [R2+-0x200], R9 ;  /* 0xfffe000902007387 */ /* 0x0209e80000100800 */
[----:B---3--:R4:W5:Y:S02]  /*8e00*/  LDL.U16 R7, [R8+0x1fe] ;  /* 0x0001fe0008077983 */ /* 0x0089640000100400 */
.L_x_455:
[----:B------:R-:W-:Y:S05]  /*8e10*/  BSYNC.RECONVERGENT B1 ;  /* 0x0000000000017941 */ /* 0x000fea0003800200 */
.L_x_451:
[----:B------:R-:W3:Y:S01]  /*8e20*/  LDL.U16 R6, [R8+0x1fc] ;  /* 0x0001fc0008067983 */ /* 0x000ee20000100400 */
[----:B------:R-:W-:Y:S04]  /*8e30*/  BSSY.RECONVERGENT B1, `(.L_x_456) ;  /* 0x0000018000017945 */ /* 0x000fe80003800200 */
[----:B------:R-:W-:Y:S01]  /*8e40*/  BSSY.RELIABLE B2, `(.L_x_457) ;  /* 0x0000011000027945 */ /* 0x000fe20003800100 */
[----:B---3-5:R-:W-:-:S13]  /*8e50*/  HSETP2.GT.AND P1, PT, R7.H0_H0, R6.H0_H0, PT ;  /* 0x2000000607007234 */ /* 0x028fda0003f24800 */
[----:B------:R-:W-:Y:S05]  /*8e60*/  @!P1 BRA `(.L_x_458) ;  /* 0x0000000000089947 */ /* 0x000fea0003800000 */
[----:B----4-:R3:W5:Y:S01]  /*8e70*/  LDL R9, [R2+-0x208] ;  /* 0xfffdf80002097983 */ /* 0x0107620000100800 */
[----:B------:R-:W-:Y:S05]  /*8e80*/  BRA `(.L_x_459) ;  /* 0x0000000000307947 */ /* 0x000fea0003800000 */
.L_x_458:
        /* <DEDUP_REMOVED lines=12> */
.L_x_459:
[----:B------:R-:W-:Y:S05]  /*8f50*/  BSYNC.RELIABLE B2 ;  /* 0x0000000000027941 */ /* 0x000fea0003800100 */
.L_x_457:
[----:B------:R4:W-:Y:S04]  /*8f60*/  STL.U16 [R8+0x1fc], R7 ;  /* 0x0001fc0708007387 */ /* 0x0009e80000100400 */
[----:B------:R-:W2:Y:S04]  /*8f70*/  LDL R11, [R2+-0x204] ;  /* 0xfffdfc00020b7983 */ /* 0x000ea80000100800 */
[----:B--2---:R4:W-:Y:S04]  /*8f80*/  STL [R2+-0x208], R11 ;  /* 0xfffdf80b02007387 */ /* 0x0049e80000100800 */
[----:B------:R4:W-:Y:S04]  /*8f90*/  STL.U16 [R8+0x1fe], R6 ;  /* 0x0001fe0608007387 */ /* 0x0009e80000100400 */
[----:B-----5:R4:W-:Y:S02]  /*8fa0*/  STL [R2+-0x204], R9 ;  /* 0xfffdfc0902007387 */ /* 0x0209e40000100800 */
.L_x_460:
[----:B------:R-:W-:Y:S05]  /*8fb0*/  BSYNC.RECONVERGENT B1 ;  /* 0x0000000000017941 */ /* 0x000fea0003800200 */
.L_x_456:
        /* <DEDUP_REMOVED lines=13> */
.L_x_464:
        /* <DEDUP_REMOVED lines=12> */
.L_x_465:
[----:B------:R-:W-:Y:S05]  /*9150*/  BSYNC.RELIABLE B2 ;  /* 0x0000000000027941 */ /* 0x000fea0003800100 */
.L_x_463:
[----:B------:R0:W-:Y:S04]  /*9160*/  STL.U16 [R4+0x200], R11 ;  /* 0x0002000b04007387 */ /* 0x0001e80000100400 */
[----:B------:R-:W2:Y:S04]  /*9170*/  LDL R6, [R2+-0x208] ;  /* 0xfffdf80002067983 */ /* 0x000ea80000100800 */
[----:B--2---:R0:W-:Y:S04]  /*9180*/  STL [R7], R6 ;  /* 0x0000000607007387 */ /* 0x0041e80000100800 */
[----:B------:R0:W-:Y:S04]  /*9190*/  STL.U16 [R8+0x1fc], R10 ;  /* 0x0001fc0a08007387 */ /* 0x0001e80000100400 */
[----:B-----5:R0:W-:Y:S02]  /*91a0*/  STL [R2+-0x208], R9 ;  /* 0xfffdf80902007387 */ /* 0x0201e40000100800 */
.L_x_466:
[----:B------:R-:W-:Y:S05]  /*91b0*/  BSYNC.RECONVERGENT B1 ;  /* 0x0000000000017941 */ /* 0x000fea0003800200 */
.L_x_462:
[----:B------:R-:W-:Y:S01]  /*91c0*/  VIADD R5, R5, 0xfffffffc ;  /* 0xfffffffc05057836 */ /* 0x000fe20000000000 */
[----:B------:R-:W-:Y:S06]  /*91d0*/  BRA `(.L_x_467) ;  /* 0xfffffff800247947 */ /* 0x000fec000383ffff */
.L_x_461:
        /* <DEDUP_REMOVED lines=156> */
.L_x_445:
[----:B------:R-:W-:Y:S05]  /*9ba0*/  BSYNC.RECONVERGENT B0 ;  /* 0x0000000000007941 */ /* 0x000fea0003800200 */
.L_x_444:
        /* <DEDUP_REMOVED lines=514> */
.L_x_493:
        /* <DEDUP_REMOVED lines=16> */
.L_x_492:
        /* <DEDUP_REMOVED lines=11> */
.L_x_473:
        /* <DEDUP_REMOVED lines=12> */
.L_x_474:
[----:B------:R-:W-:Y:S05]  /*be40*/  BSYNC.RELIABLE B2 ;  /* 0x0000000000027941 */ /* 0x000fea0003800100 */
.L_x_472:
[----:B------:R-:W-:-:S05]  /*be50*/  PRMT R6, R9, 0x7632, R6 ;  /* 0x0000763209067816 */ /* 0x000fca0000000006 */
[----:B------:R-:W-:Y:S04]  /*be60*/  STL.U16 [R8+0x200], R6 ;  /* 0x0002000608007387 */ /* 0x000fe80000100400 */
[----:B------:R-:W2:Y:S04]  /*be70*/  LDL R9, [R2+-0x1fc] ;  /* 0xfffe040002097983 */ /* 0x000ea80000100800 */
[----:B--2---:R-:W-:Y:S04]  /*be80*/  STL [R2+-0x200], R9 ;  /* 0xfffe000902007387 */ /* 0x004fe80000100800 */
[----:B------:R2:W-:Y:S04]  /*be90*/  STL.U16 [R8+0x202], R4 ;  /* 0x0002020408007387 */ /* 0x0005e80000100400 */
[----:B-----5:R3:W-:Y:S04]  /*bea0*/  STL [R2+-0x1fc], R7 ;  /* 0xfffe040702007387 */ /* 0x0207e80000100800 */
[----:B--2---:R3:W5:Y:S02]  /*beb0*/  LDL.U16 R4, [R8+0x200] ;  /* 0x0002000008047983 */ /* 0x0047640000100400 */
.L_x_475:
[----:B------:R-:W-:Y:S05]  /*bec0*/  BSYNC.RECONVERGENT B1 ;  /* 0x0000000000017941 */ /* 0x000fea0003800200 */
.L_x_471:
[----:B---3--:R-:W2:Y:S01]  /*bed0*/  LDL.U16 R7, [R8+0x1fe] ;  /* 0x0001fe0008077983 */ /* 0x008ea20000100400 */
[----:B------:R-:W-:Y:S04]  /*bee0*/  BSSY.RECONVERGENT B1, `(.L_x_476) ;  /* 0x0000019000017945 */ /* 0x000fe80003800200 */
[----:B------:R-:W-:Y:S01]  /*bef0*/  BSSY.RELIABLE B2, `(.L_x_477) ;  /* 0x0000011000027945 */ /* 0x000fe20003800100 */
[----:B--2--5:R-:W-:-:S13]  /*bf00*/  HSETP2.GT.AND P1, PT, R4.H0_H0, R7.H0_H0, PT ;  /* 0x2000000704007234 */ /* 0x024fda0003f24800 */
[----:B------:R-:W-:Y:S05]  /*bf10*/  @!P1 BRA `(.L_x_478) ;  /* 0x0000000000089947 */ /* 0x000fea0003800000 */
[----:B------:R2:W5:Y:S01]  /*bf20*/  LDL R9, [R2+-0x204] ;  /* 0xfffdfc0002097983 */ /* 0x0005620000100800 */
[----:B------:R-:W-:Y:S05]  /*bf30*/  BRA `(.L_x_479) ;  /* 0x0000000000307947 */ /* 0x000fea0003800000 */
.L_x_478:
        /* <DEDUP_REMOVED lines=12> */
.L_x_479:
[----:B------:R-:W-:Y:S05]  /*c000*/  BSYNC.RELIABLE B2 ;  /* 0x0000000000027941 */ /* 0x000fea0003800100 */
.L_x_477:
[----:B------:R-:W-:Y:S04]  /*c010*/  STL.U16 [R8+0x1fe], R4 ;  /* 0x0001fe0408007387 */ /* 0x000fe80000100400 */
[----:B------:R-:W3:Y:S04]  /*c020*/  LDL R11, [R2+-0x200] ;  /* 0xfffe0000020b7983 */ /* 0x000ee80000100800 */
[----:B---3--:R-:W-:Y:S04]  /*c030*/  STL [R2+-0x204], R11 ;  /* 0xfffdfc0b02007387 */ /* 0x008fe80000100800 */
[----:B------:R3:W-:Y:S04]  /*c040*/  STL.U16 [R8+0x200], R7 ;  /* 0x0002000708007387 */ /* 0x0007e80000100400 */
[----:B-----5:R4:W-:Y:S04]  /*c050*/  STL [R2+-0x200], R9 ;  /* 0xfffe000902007387 */ /* 0x0209e80000100800 */
[----:B---3--:R4:W5:Y:S02]  /*c060*/  LDL.U16 R7, [R8+0x1fe] ;  /* 0x0001fe0008077983 */ /* 0x0089640000100400 */
.L_x_480:
[----:B------:R-:W-:Y:S05]  /*c070*/  BSYNC.RECONVERGENT B1 ;  /* 0x0000000000017941 */ /* 0x000fea0003800200 */
.L_x_476:
[----:B------:R-:W3:Y:S01]  /*c080*/  LDL.U16 R6, [R8+0x1fc] ;  /* 0x0001fc0008067983 */ /* 0x000ee20000100400 */
[----:B------:R-:W-:Y:S04]  /*c090*/  BSSY.RECONVERGENT B1, `(.L_x_481) ;  /* 0x0000018000017945 */ /* 0x000fe80003800200 */
[----:B------:R-:W-:Y:S01]  /*c0a0*/  BSSY.RELIABLE B2, `(.L_x_482) ;  /* 0x0000011000027945 */ /* 0x000fe20003800100 */
[----:B---3-5:R-:W-:-:S13]  /*c0b0*/  HSETP2.GT.AND P1, PT, R7.H0_H0, R6.H0_H0, PT ;  /* 0x2000000607007234 */ /* 0x028fda0003f24800 */
[----:B------:R-:W-:Y:S05]  /*c0c0*/  @!P1 BRA `(.L_x_483) ;  /* 0x0000000000089947 */ /* 0x000fea0003800000 */
[----:B----4-:R3:W5:Y:S01]  /*c0d0*/  LDL R9, [R2+-0x208] ;  /* 0xfffdf80002097983 */ /* 0x0107620000100800 */
[----:B------:R-:W-:Y:S05]  /*c0e0*/  BRA `(.L_x_484) ;  /* 0x0000000000307947 */ /* 0x000fea0003800000 */
.L_x_483:
        /* <DEDUP_REMOVED lines=12> */
.L_x_484:
[----:B------:R-:W-:Y:S05]  /*c1b0*/  BSYNC.RELIABLE B2 ;  /* 0x0000000000027941 */ /* 0x000fea0003800100 */
.L_x_482:
[----:B------:R4:W-:Y:S04]  /*c1c0*/  STL.U16 [R8+0x1fc], R7 ;  /* 0x0001fc0708007387 */ /* 0x0009e80000100400 */
[----:B------:R-:W2:Y:S04]  /*c1d0*/  LDL R11, [R2+-0x204] ;  /* 0xfffdfc00020b7983 */ /* 0x000ea80000100800 */
[----:B--2---:R4:W-:Y:S04]  /*c1e0*/  STL [R2+-0x208], R11 ;  /* 0xfffdf80b02007387 */ /* 0x0049e80000100800 */
[----:B------:R4:W-:Y:S04]  /*c1f0*/  STL.U16 [R8+0x1fe], R6 ;  /* 0x0001fe0608007387 */ /* 0x0009e80000100400 */
[----:B-----5:R4:W-:Y:S02]  /*c200*/  STL [R2+-0x204], R9 ;  /* 0xfffdfc0902007387 */ /* 0x0209e40000100800 */
.L_x_485:
[----:B------:R-:W-:Y:S05]  /*c210*/  BSYNC.RECONVERGENT B1 ;  /* 0x0000000000017941 */ /* 0x000fea0003800200 */
.L_x_481:
        /* <DEDUP_REMOVED lines=13> */
.L_x_489:
        /* <DEDUP_REMOVED lines=12> */
.L_x_490:
[----:B------:R-:W-:Y:S05]  /*c3b0*/  BSYNC.RELIABLE B2 ;  /* 0x0000000000027941 */ /* 0x000fea0003800100 */
.L_x_488:
[----:B------:R0:W-:Y:S04]  /*c3c0*/  STL.U16 [R4+0x200], R11 ;  /* 0x0002000b04007387 */ /* 0x0001e80000100400 */
[----:B------:R-:W2:Y:S04]  /*c3d0*/  LDL R6, [R2+-0x208] ;  /* 0xfffdf80002067983 */ /* 0x000ea80000100800 */
[----:B--2---:R0:W-:Y:S04]  /*c3e0*/  STL [R7], R6 ;  /* 0x0000000607007387 */ /* 0x0041e80000100800 */
[----:B------:R0:W-:Y:S04]  /*c3f0*/  STL.U16 [R8+0x1fc], R10 ;  /* 0x0001fc0a08007387 */ /* 0x0001e80000100400 */
[----:B-----5:R0:W-:Y:S02]  /*c400*/  STL [R2+-0x208], R9 ;  /* 0xfffdf80902007387 */ /* 0x0201e40000100800 */
.L_x_491:
[----:B------:R-:W-:Y:S05]  /*c410*/  BSYNC.RECONVERGENT B1 ;  /* 0x0000000000017941 */ /* 0x000fea0003800200 */
.L_x_487:
[----:B------:R-:W-:Y:S01]  /*c420*/  VIADD R5, R5, 0xfffffffc ;  /* 0xfffffffc05057836 */ /* 0x000fe20000000000 */
[----:B------:R-:W-:Y:S06]  /*c430*/  BRA `(.L_x_492) ;  /* 0xfffffff800247947 */ /* 0x000fec000383ffff */
.L_x_486:
        /* <DEDUP_REMOVED lines=156> */
.L_x_470:
[----:B------:R-:W-:Y:S05]  /*ce00*/  BSYNC.RECONVERGENT B0 ;  /* 0x0000000000007941 */ /* 0x000fea0003800200 */
.L_x_469:
        /* <DEDUP_REMOVED lines=514> */
.L_x_518:
        /* <DEDUP_REMOVED lines=16> */
.L_x_517:
        /* <DEDUP_REMOVED lines=11> */
.L_x_498:
        /* <DEDUP_REMOVED lines=12> */
.L_x_499:
[----:B------:R-:W-:Y:S05]  /*f0a0*/  BSYNC.RELIABLE B2 ;  /* 0x0000000000027941 */ /* 0x000fea0003800100 */
.L_x_497:
[----:B------:R-:W-:-:S05]  /*f0b0*/  PRMT R6, R9, 0x7632, R6 ;  /* 0x0000763209067816 */ /* 0x000fca0000000006 */
[----:B------:R-:W-:Y:S04]  /*f0c0*/  STL.U16 [R8+0x200], R6 ;  /* 0x0002000608007387 */ /* 0x000fe80000100400 */
[----:B------:R-:W2:Y:S04]  /*f0d0*/  LDL R9, [R2+-0x1fc] ;  /* 0xfffe040002097983 */ /* 0x000ea80000100800 */
[----:B--2---:R-:W-:Y:S04]  /*f0e0*/  STL [R2+-0x200], R9 ;  /* 0xfffe000902007387 */ /* 0x004fe80000100800 */
[----:B------:R2:W-:Y:S04]  /*f0f0*/  STL.U16 [R8+0x202], R4 ;  /* 0x0002020408007387 */ /* 0x0005e80000100400 */
[----:B-----5:R3:W-:Y:S04]  /*f100*/  STL [R2+-0x1fc], R7 ;  /* 0xfffe040702007387 */ /* 0x0207e80000100800 */
[----:B--2---:R3:W5:Y:S02]  /*f110*/  LDL.U16 R4, [R8+0x200] ;  /* 0x0002000008047983 */ /* 0x0047640000100400 */
.L_x_500:
[----:B------:R-:W-:Y:S05]  /*f120*/  BSYNC.RECONVERGENT B1 ;  /* 0x0000000000017941 */ /* 0x000fea0003800200 */
.L_x_496:
[----:B---3--:R-:W2:Y:S01]  /*f130*/  LDL.U16 R7, [R8+0x1fe] ;  /* 0x0001fe0008077983 */ /* 0x008ea20000100400 */
[----:B------:R-:W-:Y:S04]  /*f140*/  BSSY.RECONVERGENT B1, `(.L_x_501) ;  /* 0x0000019000017945 */ /* 0x000fe80003800200 */
[----:B------:R-:W-:Y:S01]  /*f150*/  BSSY.RELIABLE B2, `(.L_x_502) ;  /* 0x0000011000027945 */ /* 0x000fe20003800100 */
[----:B--2--5:R-:W-:-:S13]  /*f160*/  HSETP2.GT.AND P1, PT, R4.H0_H0, R7.H0_H0, PT ;  /* 0x2000000704007234 */ /* 0x024fda0003f24800 */
[----:B------:R-:W-:Y:S05]  /*f170*/  @!P1 BRA `(.L_x_503) ;  /* 0x0000000000089947 */ /* 0x000fea0003800000 */
[----:B------:R2:W5:Y:S01]  /*f180*/  LDL R9, [R2+-0x204] ;  /* 0xfffdfc0002097983 */ /* 0x0005620000100800 */
[----:B------:R-:W-:Y:S05]  /*f190*/  BRA `(.L_x_504) ;  /* 0x0000000000307947 */ /* 0x000fea0003800000 */
.L_x_503:
        /* <DEDUP_REMOVED lines=12> */
.L_x_504:
[----:B------:R-:W-:Y:S05]  /*f260*/  BSYNC.RELIABLE B2 ;  /* 0x0000000000027941 */ /* 0x000fea0003800100 */
.L_x_502:
[----:B------:R-:W-:Y:S04]  /*f270*/  STL.U16 [R8+0x1fe], R4 ;  /* 0x0001fe0408007387 */ /* 0x000fe80000100400 */
[----:B------:R-:W3:Y:S04]  /*f280*/  LDL R11, [R2+-0x200] ;  /* 0xfffe0000020b7983 */ /* 0x000ee80000100800 */
[----:B---3--:R-:W-:Y:S04]  /*f290*/  STL [R2+-0x204], R11 ;  /* 0xfffdfc0b02007387 */ /* 0x008fe80000100800 */
[----:B------:R3:W-:Y:S04]  /*f2a0*/  STL.U16 [R8+0x200], R7 ;  /* 0x0002000708007387 */ /* 0x0007e80000100400 */
[----:B-----5:R4:W-:Y:S04]  /*f2b0*/  STL [R2+-0x200], R9 ;  /* 0xfffe000902007387 */ /* 0x0209e80000100800 */
[----:B---3--:R4:W5:Y:S02]  /*f2c0*/  LDL.U16 R7, [R8+0x1fe] ;  /* 0x0001fe0008077983 */ /* 0x0089640000100400 */
.L_x_505:
[----:B------:R-:W-:Y:S05]  /*f2d0*/  BSYNC.RECONVERGENT B1 ;  /* 0x0000000000017941 */ /* 0x000fea0003800200 */
.L_x_501:
[----:B------:R-:W3:Y:S01]  /*f2e0*/  LDL.U16 R6, [R8+0x1fc] ;  /* 0x0001fc0008067983 */ /* 0x000ee20000100400 */
[----:B------:R-:W-:Y:S04]  /*f2f0*/  BSSY.RECONVERGENT B1, `(.L_x_506) ;  /* 0x0000018000017945 */ /* 0x000fe80003800200 */
[----:B------:R-:W-:Y:S01]  /*f300*/  BSSY.RELIABLE B2, `(.L_x_507) ;  /* 0x0000011000027945 */ /* 0x000fe20003800100 */
[----:B---3-5:R-:W-:-:S13]  /*f310*/  HSETP2.GT.AND P1, PT, R7.H0_H0, R6.H0_H0, PT ;  /* 0x2000000607007234 */ /* 0x028fda0003f24800 */
[----:B------:R-:W-:Y:S05]  /*f320*/  @!P1 BRA `(.L_x_508) ;  /* 0x0000000000089947 */ /* 0x000fea0003800000 */
[----:B----4-:R3:W5:Y:S01]  /*f330*/  LDL R9, [R2+-0x208] ;  /* 0xfffdf80002097983 */ /* 0x0107620000100800 */
[----:B------:R-:W-:Y:S05]  /*f340*/  BRA `(.L_x_509) ;  /* 0x0000000000307947 */ /* 0x000fea0003800000 */
.L_x_508:
        /* <DEDUP_REMOVED lines=12> */
.L_x_509:
[----:B------:R-:W-:Y:S05]  /*f410*/  BSYNC.RELIABLE B2 ;  /* 0x0000000000027941 */ /* 0x000fea0003800100 */
.L_x_507:
[----:B------:R4:W-:Y:S04]  /*f420*/  STL.U16 [R8+0x1fc], R7 ;  /* 0x0001fc0708007387 */ /* 0x0009e80000100400 */
[----:B------:R-:W2:Y:S04]  /*f430*/  LDL R11, [R2+-0x204] ;  /* 0xfffdfc00020b7983 */ /* 0x000ea80000100800 */
[----:B--2---:R4:W-:Y:S04]  /*f440*/  STL [R2+-0x208], R11 ;  /* 0xfffdf80b02007387 */ /* 0x0049e80000100800 */
[----:B------:R4:W-:Y:S04]  /*f450*/  STL.U16 [R8+0x1fe], R6 ;  /* 0x0001fe0608007387 */ /* 0x0009e80000100400 */
[----:B-----5:R4:W-:Y:S02]  /*f460*/  STL [R2+-0x204], R9 ;  /* 0xfffdfc0902007387 */ /* 0x0209e40000100800 */
.L_x_510:
[----:B------:R-:W-:Y:S05]  /*f470*/  BSYNC.RECONVERGENT B1 ;  /* 0x0000000000017941 */ /* 0x000fea0003800200 */
.L_x_506:
        /* <DEDUP_REMOVED lines=13> */
.L_x_514:
        /* <DEDUP_REMOVED lines=12> */
.L_x_515:
[----:B------:R-:W-:Y:S05]  /*f610*/  BSYNC.RELIABLE B2 ;  /* 0x0000000000027941 */ /* 0x000fea0003800100 */
.L_x_513:
[----:B------:R0:W-:Y:S04]  /*f620*/  STL.U16 [R4+0x200], R11 ;  /* 0x0002000b04007387 */ /* 0x0001e80000100400 */
[----:B------:R-:W2:Y:S04]  /*f630*/  LDL R6, [R2+-0x208] ;  /* 0xfffdf80002067983 */ /* 0x000ea80000100800 */
[----:B--2---:R0:W-:Y:S04]  /*f640*/  STL [R7], R6 ;  /* 0x0000000607007387 */ /* 0x0041e80000100800 */
[----:B------:R0:W-:Y:S04]  /*f650*/  STL.U16 [R8+0x1fc], R10 ;  /* 0x0001fc0a08007387 */ /* 0x0001e80000100400 */
[----:B-----5:R0:W-:Y:S02]  /*f660*/  STL [R2+-0x208], R9 ;  /* 0xfffdf80902007387 */ /* 0x0201e40000100800 */
.L_x_516:
[----:B------:R-:W-:Y:S05]  /*f670*/  BSYNC.RECONVERGENT B1 ;  /* 0x0000000000017941 */ /* 0x000fea0003800200 */
.L_x_512:
[----:B------:R-:W-:Y:S01]  /*f680*/  VIADD R5, R5, 0xfffffffc ;  /* 0xfffffffc05057836 */ /* 0x000fe20000000000 */
[----:B------:R-:W-:Y:S06]  /*f690*/  BRA `(.L_x_517) ;  /* 0xfffffff800247947 */ /* 0x000fec000383ffff */
.L_x_511:
        /* <DEDUP_REMOVED lines=156> */
.L_x_495:
[----:B------:R-:W-:Y:S05]  /*10060*/  BSYNC.RECONVERGENT B0 ;  /* 0x0000000000007941 */ /* 0x000fea0003800200 */
.L_x_494:
        /* <DEDUP_REMOVED lines=206> */
[----:B------:R-:W3:Y:S01]  /*10d50*/  SHFL.DOWN PT, R167, R97, 0x10, 0x1f ;  /* 0x0a001f0061a77f89 */ /* 0x000ee200000e0000 */
        /* <DEDUP_REMOVED lines=27> */
[----:B------:R-:W-:Y:S04]  /*10f10*/  STL.64 [R1+0x388], R166 ;  /* 0x000388a601007387 */ /* 0x000fe80000100a00 */
[----:B------:R-:W-:Y:S04]  /*10f20*/  SHFL.DOWN PT, R164, R64, 0x10, 0x1f ;  /* 0x0a001f0040a47f89 */ /* 0x000fe800000e0000 */
[----:B------:R-:W1:Y:S04]  /*10f30*/  SHFL.DOWN PT, R165, R65, 0x10, 0x1f ;  /* 0x0a001f0041a57f89 */ /* 0x000e6800000e0000 */
[----:B------:R-:W-:Y:S04]  /*10f40*/  SHFL.DOWN PT, R166, R62, 0x10, 0x1f ;  /* 0x0a001f003ea67f89 */ /* 0x000fe800000e0000 */
[----:B0-----:R0:W-:Y:S04]  /*10f50*/  STL.64 [R1+0x5c0], R134 ;  /* 0x0005c08601007387 */ /* 0x0011e80000100a00 */
[----:B------:R-:W2:Y:S04]  /*10f60*/  SHFL.DOWN PT, R167, R63, 0x10, 0x1f ;  /* 0x0a001f003fa77f89 */ /* 0x000ea800000e0000 */
[----:B------:R-:W-:Y:S01]  /*10f70*/  SHFL.DOWN PT, R141, R235, 0x10, 0x1f ;  /* 0x0a001f00eb8d7f89 */ /* 0x000fe200000e0000 */
[----:B0-----:R-:W-:-:S03]  /*10f80*/  IMAD.MOV.U32 R134, RZ, RZ, R151 ;  /* 0x000000ffff867224 */ /* 0x001fc600078e0097 */
[----:B------:R-:W-:Y:S01]  /*10f90*/  SHFL.DOWN PT, R140, R236, 0x10, 0x1f ;  /* 0x0a001f00ec8c7f89 */ /* 0x000fe200000e0000 */
[----:B------:R-:W-:-:S03]  /*10fa0*/  IMAD.MOV.U32 R135, RZ, RZ, R150 ;  /* 0x000000ffff877224 */ /* 0x000fc600078e0096 */
[----:B------:R-:W-:Y:S04]  /*10fb0*/  STL.64 [R1+0x378], R162 ;  /* 0x000378a201007387 */ /* 0x000fe80000100a00 */
[----:B------:R0:W-:Y:S04]  /*10fc0*/  STL.64 [R1+0x5c8], R134 ;  /* 0x0005c88601007387 */ /* 0x0001e80000100a00 */
[----:B------:R-:W-:Y:S04]  /*10fd0*/  SHFL.DOWN PT, R162, R66, 0x10, 0x1f ;  /* 0x0a001f0042a27f89 */ /* 0x000fe800000e0000 */
[----:B------:R-:W3:Y:S01]  /*10fe0*/  SHFL.DOWN PT, R163, R67, 0x10, 0x1f ;  /* 0x0a001f0043a37f89 */ /* 0x000ee200000e0000 */
[----:B0-----:R-:W-:Y:S01]  /*10ff0*/  MOV R134, R149 ;  /* 0x0000009500867202 */ /* 0x001fe20000000f00 */
[----:B------:R-:W-:-:S02]  /*11000*/  IMAD.MOV.U32 R135, RZ, RZ, R148 ;  /* 0x000000ffff877224 */ /* 0x000fc400078e0094 */
[----:B------:R-:W-:Y:S01]  /*11010*/  SHFL.DOWN PT, R139, R174, 0x10, 0x1f ;  /* 0x0a001f00ae8b7f89 */ /* 0x000fe200000e0000 */
[----:B------:R-:W-:-:S03]  /*11020*/  IMAD.MOV.U32 R148, RZ, RZ, R181 ;  /* 0x000000ffff947224 */ /* 0x000fc600078e00b5 */
[----:B------:R0:W-:Y:S04]  /*11030*/  STL.64 [R1+0x5d0], R134 ;  /* 0x0005d08601007387 */ /* 0x0001e80000100a00 */
[----:B------:R-:W-:Y:S04]  /*11040*/  SHFL.DOWN PT, R138, R175, 0x10, 0x1f ;  /* 0x0a001f00af8a7f89 */ /* 0x000fe800000e0000 */
[----:B------:R-:W-:Y:S01]  /*11050*/  STL.64 [R1+0x370], R160 ;  /* 0x000370a001007387 */ /* 0x000fe20000100a00 */
[----:B0-----:R-:W-:-:S03]  /*11060*/  IMAD.MOV.U32 R134, RZ, RZ, R147 ;  /* 0x000000ffff867224 */ /* 0x001fc600078e0093 */
[----:B------:R-:W-:Y:S01]  /*11070*/  SHFL.DOWN PT, R160, R68, 0x10, 0x1f ;  /* 0x0a001f0044a07f89 */ /* 0x000fe200000e0000 */
[----:B------:R-:W-:Y:S02]  /*11080*/  IMAD.MOV.U32 R135, RZ, RZ, R146 ;  /* 0x000000ffff877224 */ /* 0x000fe400078e0092 */
[----:B------:R-:W-:Y:S01]  /*11090*/  IMAD.MOV.U32 R146, RZ, RZ, R183 ;  /* 0x000000ffff927224 */ /* 0x000fe200078e00b7 */
[----:B------:R-:W0:Y:S01]  /*110a0*/  SHFL.DOWN PT, R161, R69, 0x10, 0x1f ;  /* 0x0a001f0045a17f89 */ /* 0x000e2200000e0000 */
[----:B------:R-:W-:-:S03]  /*110b0*/  IMAD.MOV.U32 R147, RZ, RZ, R182 ;  /* 0x000000ffff937224 */ /* 0x000fc600078e00b6 */
[----:B------:R4:W-:Y:S04]  /*110c0*/  STL.64 [R1+0x5d8], R134 ;  /* 0x0005d88601007387 */ /* 0x0009e80000100a00 */
[----:B------:R-:W-:Y:S04]  /*110d0*/  SHFL.DOWN PT, R137, R176, 0x10, 0x1f ;  /* 0x0a001f00b0897f89 */ /* 0x000fe800000e0000 */
[----:B------:R-:W-:Y:S01]  /*110e0*/  SHFL.DOWN PT, R136, R177, 0x10, 0x1f ;  /* 0x0a001f00b1887f89 */ /* 0x000fe200000e0000 */
[----:B----4-:R-:W-:Y:S01]  /*110f0*/  IMAD.MOV.U32 R134, RZ, RZ, R145 ;  /* 0x000000ffff867224 */ /* 0x010fe200078e0091 */
[----:B------:R-:W-:-:S02]  /*11100*/  MOV R135, R144 ;  /* 0x0000009000877202 */ /* 0x000fc40000000f00 */
[----:B-1----:R-:W-:Y:S01]  /*11110*/  STL.64 [R1+0x408], R164 ;  /* 0x000408a401007387 */ /* 0x002fe20000100a00 */
[----:B------:R-:W-:Y:S01]  /*11120*/  IMAD.MOV.U32 R144, RZ, RZ, R185 ;  /* 0x000000ffff907224 */ /* 0x000fe200078e00b9 */
[----:B------:R-:W-:Y:S02]  /*11130*/  MOV R145, R184 ;  /* 0x000000b800917202 */ /* 0x000fe40000000f00 */
[----:B------:R1:W-:Y:S04]  /*11140*/  STL.64 [R1+0x5e0], R134 ;  /* 0x0005e08601007387 */ /* 0x0003e80000100a00 */
[----:B--2---:R-:W-:Y:S04]  /*11150*/  STL.64 [R1+0x410], R166 ;  /* 0x000410a601007387 */ /* 0x004fe80000100a00 */
[----:B------:R-:W-:Y:S01]  /*11160*/  SHFL.DOWN PT, R164, R24, 0x10, 0x1f ;  /* 0x0a001f0018a47f89 */ /* 0x000fe200000e0000 */
[----:B-1----:R-:W-:-:S03]  /*11170*/  IMAD.MOV.U32 R134, RZ, RZ, R143 ;  /* 0x000000ffff867224 */ /* 0x002fc600078e008f */
[----:B------:R-:W1:Y:S01]  /*11180*/  SHFL.DOWN PT, R165, R25, 0x10, 0x1f ;  /* 0x0a001f0019a57f89 */ /* 0x000e6200000e0000 */
[----:B------:R-:W-:Y:S02]  /*11190*/  IMAD.MOV.U32 R135, RZ, RZ, R142 ;  /* 0x000000ffff877224 */ /* 0x000fe400078e008e */
[----:B------:R-:W-:Y:S01]  /*111a0*/  IMAD.MOV.U32 R142, RZ, RZ, R187 ;  /* 0x000000ffff8e7224 */ /* 0x000fe200078e00bb */
[----:B------:R-:W-:Y:S01]  /*111b0*/  SHFL.DOWN PT, R166, R22, 0x10, 0x1f ;  /* 0x0a001f0016a67f89 */ /* 0x000fe200000e0000 */
[----:B------:R-:W-:-:S03]  /*111c0*/  IMAD.MOV.U32 R143, RZ, RZ, R186 ;  /* 0x000000ffff8f7224 */ /* 0x000fc600078e00ba */
[----:B------:R-:W2:Y:S04]  /*111d0*/  SHFL.DOWN PT, R167, R23, 0x10, 0x1f ;  /* 0x0a001f0017a77f89 */ /* 0x000ea800000e0000 */
[----:B------:R4:W-:Y:S04]  /*111e0*/  STL.64 [R1+0x5e8], R134 ;  /* 0x0005e88601007387 */ /* 0x0009e80000100a00 */
[----:B---3--:R-:W-:Y:S04]  /*111f0*/  STL.64 [R1+0x400], R162 ;  /* 0x000400a201007387 */ /* 0x008fe80000100a00 */
[----:B------:R-:W-:Y:S01]  /*11200*/  SHFL.DOWN PT, R162, R26, 0x10, 0x1f ;  /* 0x0a001f001aa27f89 */ /* 0x000fe200000e0000 */
[----:B----4-:R-:W-:-:S03]  /*11210*/  IMAD.MOV.U32 R134, RZ, RZ, R141 ;  /* 0x000000ffff867224 */ /* 0x010fc600078e008d */
[----:B------:R-:W3:Y:S01]  /*11220*/  SHFL.DOWN PT, R163, R27, 0x10, 0x1f ;  /* 0x0a001f001ba37f89 */ /* 0x000ee200000e0000 */
[----:B------:R-:W-:Y:S01]  /*11230*/  IMAD.MOV.U32 R135, RZ, RZ, R140 ;  /* 0x000000ffff877224 */ /* 0x000fe200078e008c */
[----:B------:R-:W-:Y:S01]  /*11240*/  MOV R140, R189 ;  /* 0x000000bd008c7202 */ /* 0x000fe20000000f00 */
[----:B------:R-:W-:Y:S01]  /*11250*/  IMAD.MOV.U32 R141, RZ, RZ, R188 ;  /* 0x000000ffff8d7224 */ /* 0x000fe200078e00bc */
[----:B0-----:R-:W-:Y:S04]  /*11260*/  STL.64 [R1+0x3f8], R160 ;  /* 0x0003f8a001007387 */ /* 0x001fe80000100a00 */
[----:B------:R0:W-:Y:S04]  /*11270*/  STL.64 [R1+0x5f0], R134 ;  /* 0x0005f08601007387 */ /* 0x0001e80000100a00 */
[----:B------:R-:W-:Y:S04]  /*11280*/  SHFL.DOWN PT, R160, R28, 0x10, 0x1f ;  /* 0x0a001f001ca07f89 */ /* 0x000fe800000e0000 */
[----:B------:R-:W4:Y:S01]  /*11290*/  SHFL.DOWN PT, R161, R29, 0x10, 0x1f ;  /* 0x0a001f001da17f89 */ /* 0x000f2200000e0000 */
[----:B0-----:R-:W-:Y:S01]  /*112a0*/  MOV R134, R139 ;  /* 0x0000008b00867202 */ /* 0x001fe20000000f00 */
[----:B------:R-:W-:-:S02]  /*112b0*/  IMAD.MOV.U32 R135, RZ, RZ, R138 ;  /* 0x000000ffff877224 */ /* 0x000fc400078e008a */
[----:B-1----:R-:W-:Y:S01]  /*112c0*/  STL.64 [R1+0x4a8], R164 ;  /* 0x0004a8a401007387 */ /* 0x002fe20000100a00 */
[----:B------:R-:W-:Y:S02]  /*112d0*/  IMAD.MOV.U32 R138, RZ, RZ, R191 ;  /* 0x000000ffff8a7224 */ /* 0x000fe400078e00bf */
[----:B------:R-:W-:Y:S01]  /*112e0*/  IMAD.MOV.U32 R139, RZ, RZ, R190 ;  /* 0x000000ffff8b7224 */ /* 0x000fe200078e00be */
[----:B------:R0:W-:Y:S04]  /*112f0*/  STL.64 [R1+0x5f8], R134 ;  /* 0x0005f88601007387 */ /* 0x0001e80000100a00 */
[----:B--2---:R-:W-:Y:S04]  /*11300*/  STL.64 [R1+0x4b0], R166 ;  /* 0x0004b0a601007387 */ /* 0x004fe80000100a00 */
[----:B---3--:R-:W-:Y:S01]  /*11310*/  STL.64 [R1+0x4a0], R162 ;  /* 0x0004a0a201007387 */ /* 0x008fe20000100a00 */
[----:B0-----:R-:W-:-:S03]  /*11320*/  IMAD.MOV.U32 R134, RZ, RZ, R137 ;  /* 0x000000ffff867224 */ /* 0x001fc600078e0089 */
        /* <DEDUP_REMOVED lines=8> */
[----:B0-----:R-:W-:Y:S01]  /*113b0*/  IMAD.MOV.U32 R134, RZ, RZ, R195 ;  /* 0x000000ffff867224 */ /* 0x001fe200078e00c3 */
[----:B------:R-:W-:-:S02]  /*113c0*/  MOV R135, R194 ;  /* 0x000000c200877202 */ /* 0x000fc40000000f00 */
[----:B----4-:R-:W-:Y:S04]  /*113d0*/  STL.64 [R1+0x498], R160 ;  /* 0x000498a001007387 */ /* 0x010fe80000100a00 */
        /* <DEDUP_REMOVED lines=9> */
[----:B------:R-:W3:Y:S04]  /*11470*/  SHFL.DOWN PT, R173, R57, 0x10, 0x1f ;  /* 0x0a001f0039ad7f89 */ /* 0x000ee800000e0000 */
        /* <DEDUP_REMOVED lines=18> */
[----:B----4-:R-:W-:-:S03]  /*115a0*/  IMAD.MOV.U32 R152, RZ, RZ, R162 ;  /* 0x000000ffff987224 */ /* 0x010fc600078e00a2 */
        /* <DEDUP_REMOVED lines=33> */
[----:B------:R-:W-:-:S03]  /*117c0*/  FSEL R238, R131, R150, P0 ;  /* 0x0000009683ee7208 */ /* 0x000fc60000000000 */
[----:B------:R-:W-:Y:S01]  /*117d0*/  STL.64 [R1], R128 ;  /* 0x0000008001007387 */ /* 0x000fe20000100a00 */
[----:B-1----:R-:W-:Y:S01]  /*117e0*/  IMAD.MOV.U32 R2, RZ, RZ, R179 ;  /* 0x000000ffff027224 */ /* 0x002fe200078e00b3 */
[----:B------:R-:W-:Y:S02]  /*117f0*/  MOV R3, R178 ;  /* 0x000000b200037202 */ /* 0x000fe40000000f00 */
[----:B------:R-:W-:Y:S01]  /*11800*/  STL.64 [R1+0x8], R126 ;  /* 0x0000087e01007387 */ /* 0x000fe20000100a00 */
[----:B--2---:R-:W-:-:S03]  /*11810*/  IMAD.MOV.U32 R4, RZ, RZ, R227 ;  /* 0x000000ffff047224 */ /* 0x004fc600078e00e3 */
        /* <DEDUP_REMOVED lines=10> */
[----:B------:R-:W-:-:S03]  /*118c0*/  MOV R5, R230 ;  /* 0x000000e600057202 */ /* 0x000fc60000000f00 */
        /* <DEDUP_REMOVED lines=120> */
[----:B-1----:R-:W-:Y:S01]  /*12050*/  MOV R4, R235 ;  /* 0x000000eb00047202 */ /* 0x002fe20000000f00 */
[----:B------:R-:W-:-:S05]  /*12060*/  IMAD.MOV.U32 R5, RZ, RZ, R236 ;  /* 0x000000ffff057224 */ /* 0x000fca00078e00ec */
[----:B------:R1:W-:Y:S02]  /*12070*/  STL.64 [R1+0x2e8], R4 ;  /* 0x0002e80401007387 */ /* 0x0003e40000100a00 */
[----:B-1----:R-:W-:-:S07]  /*12080*/  IMAD.MOV.U32 R5, RZ, RZ, RZ ;  /* 0x000000ffff057224 */ /* 0x002fce00078e00ff */
.L_x_543:
        /* <DEDUP_REMOVED lines=16> */
.L_x_542:
        /* <DEDUP_REMOVED lines=11> */
.L_x_523:
        /* <DEDUP_REMOVED lines=12> */
.L_x_524:
[----:B------:R-:W-:Y:S05]  /*12300*/  BSYNC.RELIABLE B2 ;  /* 0x0000000000027941 */ /* 0x000fea0003800100 */
.L_x_522:
[----:B------:R-:W-:-:S05]  /*12310*/  PRMT R6, R9, 0x7632, R6 ;  /* 0x0000763209067816 */ /* 0x000fca0000000006 */
[----:B------:R-:W-:Y:S04]  /*12320*/  STL.U16 [R8+0x200], R6 ;  /* 0x0002000608007387 */ /* 0x000fe80000100400 */
[----:B------:R-:W2:Y:S04]  /*12330*/  LDL R9, [R2+-0x1fc] ;  /* 0xfffe040002097983 */ /* 0x000ea80000100800 */
[----:B--2---:R-:W-:Y:S04]  /*12340*/  STL [R2+-0x200], R9 ;  /* 0xfffe000902007387 */ /* 0x004fe80000100800 */
[----:B------:R2:W-:Y:S04]  /*12350*/  STL.U16 [R8+0x202], R4 ;  /* 0x0002020408007387 */ /* 0x0005e80000100400 */
[----:B-----5:R3:W-:Y:S04]  /*12360*/  STL [R2+-0x1fc], R7 ;  /* 0xfffe040702007387 */ /* 0x0207e80000100800 */
[----:B--2---:R3:W5:Y:S02]  /*12370*/  LDL.U16 R4, [R8+0x200] ;  /* 0x0002000008047983 */ /* 0x0047640000100400 */
.L_x_525:
[----:B------:R-:W-:Y:S05]  /*12380*/  BSYNC.RECONVERGENT B1 ;  /* 0x0000000000017941 */ /* 0x000fea0003800200 */
.L_x_521:
[----:B---3--:R-:W2:Y:S01]  /*12390*/  LDL.U16 R7, [R8+0x1fe] ;  /* 0x0001fe0008077983 */ /* 0x008ea20000100400 */
[----:B------:R-:W-:Y:S04]  /*123a0*/  BSSY.RECONVERGENT B1, `(.L_x_526) ;  /* 0x0000019000017945 */ /* 0x000fe80003800200 */
[----:B------:R-:W-:Y:S01]  /*123b0*/  BSSY.RELIABLE B2, `(.L_x_527) ;  /* 0x0000011000027945 */ /* 0x000fe20003800100 */
[----:B--2--5:R-:W-:-:S13]  /*123c0*/  HSETP2.GT.AND P1, PT, R4.H0_H0, R7.H0_H0, PT ;  /* 0x2000000704007234 */ /* 0x024fda0003f24800 */
[----:B------:R-:W-:Y:S05]  /*123d0*/  @!P1 BRA `(.L_x_528) ;  /* 0x0000000000089947 */ /* 0x000fea0003800000 */
[----:B------:R2:W5:Y:S01]  /*123e0*/  LDL R9, [R2+-0x204] ;  /* 0xfffdfc0002097983 */ /* 0x0005620000100800 */
[----:B------:R-:W-:Y:S05]  /*123f0*/  BRA `(.L_x_529) ;  /* 0x0000000000307947 */ /* 0x000fea0003800000 */
.L_x_528:
        /* <DEDUP_REMOVED lines=12> */
.L_x_529:
[----:B------:R-:W-:Y:S05]  /*124c0*/  BSYNC.RELIABLE B2 ;  /* 0x0000000000027941 */ /* 0x000fea0003800100 */
.L_x_527:
[----:B------:R-:W-:Y:S04]  /*124d0*/  STL.U16 [R8+0x1fe], R4 ;  /* 0x0001fe0408007387 */ /* 0x000fe80000100400 */
[----:B------:R-:W3:Y:S04]  /*124e0*/  LDL R11, [R2+-0x200] ;  /* 0xfffe0000020b7983 */ /* 0x000ee80000100800 */
[----:B---3--:R-:W-:Y:S04]  /*124f0*/  STL [R2+-0x204], R11 ;  /* 0xfffdfc0b02007387 */ /* 0x008fe80000100800 */
[----:B------:R3:W-:Y:S04]  /*12500*/  STL.U16 [R8+0x200], R7 ;  /* 0x0002000708007387 */ /* 0x0007e80000100400 */
[----:B-----5:R4:W-:Y:S04]  /*12510*/  STL [R2+-0x200], R9 ;  /* 0xfffe000902007387 */ /* 0x0209e80000100800 */
[----:B---3--:R4:W5:Y:S02]  /*12520*/  LDL.U16 R7, [R8+0x1fe] ;  /* 0x0001fe0008077983 */ /* 0x0089640000100400 */
.L_x_530:
[----:B------:R-:W-:Y:S05]  /*12530*/  BSYNC.RECONVERGENT B1 ;  /* 0x0000000000017941 */ /* 0x000fea0003800200 */
.L_x_526:
[----:B------:R-:W3:Y:S01]  /*12540*/  LDL.U16 R6, [R8+0x1fc] ;  /* 0x0001fc0008067983 */ /* 0x000ee20000100400 */
[----:B------:R-:W-:Y:S04]  /*12550*/  BSSY.RECONVERGENT B1, `(.L_x_531) ;  /* 0x0000018000017945 */ /* 0x000fe80003800200 */
[----:B------:R-:W-:Y:S01]  /*12560*/  BSSY.RELIABLE B2, `(.L_x_532) ;  /* 0x0000011000027945 */ /* 0x000fe20003800100 */
[----:B---3-5:R-:W-:-:S13]  /*12570*/  HSETP2.GT.AND P1, PT, R7.H0_H0, R6.H0_H0, PT ;  /* 0x2000000607007234 */ /* 0x028fda0003f24800 */
[----:B------:R-:W-:Y:S05]  /*12580*/  @!P1 BRA `(.L_x_533) ;  /* 0x0000000000089947 */ /* 0x000fea0003800000 */
[----:B----4-:R3:W5:Y:S01]  /*12590*/  LDL R9, [R2+-0x208] ;  /* 0xfffdf80002097983 */ /* 0x0107620000100800 */
[----:B------:R-:W-:Y:S05]  /*125a0*/  BRA `(.L_x_534) ;  /* 0x0000000000307947 */ /* 0x000fea0003800000 */
.L_x_533:
        /* <DEDUP_REMOVED lines=12> */
.L_x_534:
[----:B------:R-:W-:Y:S05]  /*12670*/  BSYNC.RELIABLE B2 ;  /* 0x0000000000027941 */ /* 0x000fea0003800100 */
.L_x_532:
[----:B------:R4:W-:Y:S04]  /*12680*/  STL.U16 [R8+0x1fc], R7 ;  /* 0x0001fc0708007387 */ /* 0x0009e80000100400 */
[----:B------:R-:W2:Y:S04]  /*12690*/  LDL R11, [R2+-0x204] ;  /* 0xfffdfc00020b7983 */ /* 0x000ea80000100800 */
[----:B--2---:R4:W-:Y:S04]  /*126a0*/  STL [R2+-0x208], R11 ;  /* 0xfffdf80b02007387 */ /* 0x0049e80000100800 */
[----:B------:R4:W-:Y:S04]  /*126b0*/  STL.U16 [R8+0x1fe], R6 ;  /* 0x0001fe0608007387 */ /* 0x0009e80000100400 */
[----:B-----5:R4:W-:Y:S02]  /*126c0*/  STL [R2+-0x204], R9 ;  /* 0xfffdfc0902007387 */ /* 0x0209e40000100800 */
.L_x_535:
[----:B------:R-:W-:Y:S05]  /*126d0*/  BSYNC.RECONVERGENT B1 ;  /* 0x0000000000017941 */ /* 0x000fea0003800200 */
.L_x_531:
        /* <DEDUP_REMOVED lines=13> */
.L_x_539:
        /* <DEDUP_REMOVED lines=12> */
.L_x_540:
[----:B------:R-:W-:Y:S05]  /*12870*/  BSYNC.RELIABLE B2 ;  /* 0x0000000000027941 */ /* 0x000fea0003800100 */
.L_x_538:
[----:B------:R0:W-:Y:S04]  /*12880*/  STL.U16 [R4+0x200], R11 ;  /* 0x0002000b04007387 */ /* 0x0001e80000100400 */
[----:B------:R-:W2:Y:S04]  /*12890*/  LDL R6, [R2+-0x208] ;  /* 0xfffdf80002067983 */ /* 0x000ea80000100800 */
[----:B--2---:R0:W-:Y:S04]  /*128a0*/  STL [R7], R6 ;  /* 0x0000000607007387 */ /* 0x0041e80000100800 */
[----:B------:R0:W-:Y:S04]  /*128b0*/  STL.U16 [R8+0x1fc], R10 ;  /* 0x0001fc0a08007387 */ /* 0x0001e80000100400 */
[----:B-----5:R0:W-:Y:S02]  /*128c0*/  STL [R2+-0x208], R9 ;  /* 0xfffdf80902007387 */ /* 0x0201e40000100800 */
.L_x_541:
[----:B------:R-:W-:Y:S05]  /*128d0*/  BSYNC.RECONVERGENT B1 ;  /* 0x0000000000017941 */ /* 0x000fea0003800200 */
.L_x_537:
[----:B------:R-:W-:Y:S01]  /*128e0*/  VIADD R3, R3, 0xfffffffc ;  /* 0xfffffffc03037836 */ /* 0x000fe20000000000 */
[----:B------:R-:W-:Y:S06]  /*128f0*/  BRA `(.L_x_542) ;  /* 0xfffffff800247947 */ /* 0x000fec000383ffff */
.L_x_536:
        /* <DEDUP_REMOVED lines=156> */
.L_x_520:
[----:B------:R-:W-:Y:S05]  /*132c0*/  BSYNC.RECONVERGENT B0 ;  /* 0x0000000000007941 */ /* 0x000fea0003800200 */
.L_x_519:
        /* <DEDUP_REMOVED lines=11> */
[----:B------:R-:W-:Y:S02]  /*13380*/  MOV R136, R131 ;  /* 0x0000008300887202 */ /* 0x000fe40000000f00 */
[----:B---3--:R-:W-:-:S05]  /*13390*/  SHF.R.U32.HI R134, RZ, 0x5, R134 ;  /* 0x00000005ff867819 */ /* 0x008fca0000011686 */
[----:B------:R-:W-:Y:S02]  /*133a0*/  IMAD R139, R134, 0x308, R139 ;  /* 0x00000308868b7824 */ /* 0x000fe400078e028b */
[----:B------:R-:W-:-:S03]  /*133b0*/  IMAD.MOV.U32 R134, RZ, RZ, R195 ;  /* 0x000000ffff867224 */ /* 0x000fc600078e00c3 */
[----:B------:R2:W-:Y:S04]  /*133c0*/  STS.64 [R139+0x8], R136 ;  /* 0x000008888b007388 */ /* 0x0005e80000000a00 */
[----:B------:R3:W-:Y:S04]  /*133d0*/  STS.64 [R139+0x210], R134 ;  /* 0x000210868b007388 */ /* 0x0007e80000000a00 */
[----:B-----5:R-:W-:Y:S01]  /*133e0*/  STS.64 [R139+0x258], R132 ;  /* 0x000258848b007388 */ /* 0x020fe20000000a00 */
[----:B--2---:R-:W-:Y:S01]  /*133f0*/  IMAD.MOV.U32 R136, RZ, RZ, R193 ;  /* 0x000000ffff887224 */ /* 0x004fe200078e00c1 */
[----:B------:R-:W-:-:S02]  /*13400*/  MOV R137, R192 ;  /* 0x000000c000897202 */ /* 0x000fc40000000f00 */
[----:B------:R-:W-:Y:S01]  /*13410*/  STS.64 [R139+0x260], R196 ;  /* 0x000260c48b007388 */ /* 0x000fe20000000a00 */
[----:B---3--:R-:W-:Y:S02]  /*13420*/  IMAD.MOV.U32 R134, RZ, RZ, R191 ;  /* 0x000000ffff867224 */ /* 0x008fe400078e00bf */
[----:B------:R-:W-:Y:S01]  /*13430*/  IMAD.MOV.U32 R135, RZ, RZ, R190 ;  /* 0x000000ffff877224 */ /* 0x000fe200078e00be */
        /* <DEDUP_REMOVED lines=121> */
[----:B--2---:R-:W-:-:S02]  /*13bd0*/  IMAD.MOV.U32 R134, RZ, RZ, R225 ;  /* 0x000000ffff867224 */ /* 0x004fc400078e00e1 */
        /* <DEDUP_REMOVED lines=23> */
.L_x_545:
[----:B------:R-:W-:Y:S05]  /*13d50*/  BSYNC.RECONVERGENT B0 ;  /* 0x0000000000007941 */ /* 0x000fea0003800200 */
.L_x_544:
[----:B------:R-:W-:Y:S01]  /*13d60*/  BAR.SYNC.DEFER_BLOCKING 0x0 ;  /* 0x0000000000007b1d */ /* 0x000fe20000010000 */
[----:B-1----:R-:W-:-:S05]  /*13d70*/  ISETP.NE.AND P0, PT, R138, RZ, PT ;  /* 0x000000ff8a00720c */ /* 0x002fca0003f05270 */
[----:B------:R-:W-:Y:S08]  /*13d80*/  BSSY.RECONVERGENT B0, `(.L_x_546) ;  /* 0x0000296000007945 */ /* 0x000ff00003800200 */
[----:B------:R-:W-:Y:S05]  /*13d90*/  @P0 BRA `(.L_x_547) ;  /* 0x0000002800500947 */ /* 0x000fea0003800000 */
[----:B-----5:R1:W-:Y:S01]  /*13da0*/  STL.64 [R1+0x1f8], R2 ;  /* 0x0001f80201007387 */ /* 0x0203e20000100a00 */
[----:B------:R-:W3:Y:S01]  /*13db0*/  S2UR UR5, SR_CgaCtaId ;  /* 0x00000000000579c3 */ /* 0x000ee20000008800 */
[----:B------:R-:W-:Y:S02]  /*13dc0*/  UMOV UR4, 0x400 ;  /* 0x0000040000047882 */ /* 0x000fe40000000000 */
[----:B------:R-:W-:Y:S04]  /*13dd0*/  STL.64 [R1+0x1e8], R6 ;  /* 0x0001e80601007387 */ /* 0x000fe80000100a00 */
[----:B------:R-:W-:Y:S01]  /*13de0*/  STL.64 [R1+0x1f0], R4 ;  /* 0x0001f00401007387 */ /* 0x000fe20000100a00 */
[----:B-1----:R-:W-:-:S03]  /*13df0*/  IMAD.MOV.U32 R2, RZ, RZ, R195 ;  /* 0x000000ffff027224 */ /* 0x002fc600078e00c3 */
[----:B------:R-:W-:Y:S01]  /*13e00*/  STL.64 [R1+0x1d8], R10 ;  /* 0x0001d80a01007387 */ /* 0x000fe20000100a00 */
[----:B------:R-:W-:-:S03]  /*13e10*/  IMAD.MOV.U32 R3, RZ, RZ, R194 ;  /* 0x000000ffff037224 */ /* 0x000fc600078e00c2 */
[----:B------:R-:W-:Y:S04]  /*13e20*/  STL.64 [R1+0x1e0], R8 ;  /* 0x0001e00801007387 */ /* 0x000fe80000100a00 */
[----:B------:R1:W-:Y:S01]  /*13e30*/  STL.64 [R1+0x200], R2 ;  /* 0x0002000201007387 */ /* 0x0003e20000100a00 */
[----:B---3--:R-:W-:-:S03]  /*13e40*/  ULEA UR4, UR5, UR4, 0x18 ;  /* 0x0000000405047291 */ /* 0x008fc6000f8ec0ff */
[----:B------:R-:W-:Y:S04]  /*13e50*/  STL.64 [R1+0x1c8], R14 ;  /* 0x0001c80e01007387 */ /* 0x000fe80000100a00 */
[----:B------:R-:W-:Y:S01]  /*13e60*/  STL.64 [R1+0x1d0], R12 ;  /* 0x0001d00c01007387 */ /* 0x000fe20000100a00 */
[----:B-1----:R-:W-:Y:S01]  /*13e70*/  MOV R2, R193 ;  /* 0x000000c100027202 */ /* 0x002fe20000000f00 */
[----:B------:R-:W-:Y:S02]  /*13e80*/  IMAD.MOV.U32 R3, RZ, RZ, R192 ;  /* 0x000000ffff037224 */ /* 0x000fe400078e00c0 */
[----:B------:R-:W1:Y:S04]  /*13e90*/  LDS.128 R4, [UR4+0x600] ;  /* 0x00060004ff047984 */ /* 0x000e680008000c00 */
[----:B------:R3:W-:Y:S04]  /*13ea0*/  STL.64 [R1+0x208], R2 ;  /* 0x0002080201007387 */ /* 0x0007e80000100a00 */
[----:B------:R-:W4:Y:S04]  /*13eb0*/  LDS.128 R8, [UR4+0x5f0] ;  /* 0x0005f004ff087984 */ /* 0x000f280008000c00 */
[----:B------:R-:W0:Y:S01]  /*13ec0*/  LDS.128 R12, [UR4+0x5e0] ;  /* 0x0005e004ff0c7984 */ /* 0x000e220008000c00 */
[----:B---3--:R-:W-:-:S03]  /*13ed0*/  IMAD.MOV.U32 R2, RZ, RZ, R191 ;  /* 0x000000ffff027224 */ /* 0x008fc600078e00bf */
[----:B------:R-:W-:Y:S01]  /*13ee0*/  STL.64 [R1+0x1b8], R18 ;  /* 0x0001b81201007387 */ /* 0x000fe20000100a00 */
[----:B------:R-:W-:-:S03]  /*13ef0*/  IMAD.MOV.U32 R3, RZ, RZ, R190 ;  /* 0x000000ffff037224 */ /* 0x000fc600078e00be */
[----:B------:R-:W-:Y:S04]  /*13f00*/  STL.64 [R1+0x1c0], R16 ;  /* 0x0001c01001007387 */ /* 0x000fe80000100a00 */
[----:B------:R3:W-:Y:S04]  /*13f10*/  STL.64 [R1+0x210], R2 ;  /* 0x0002100201007387 */ /* 0x0007e80000100a00 */
[----:B------:R-:W2:Y:S04]  /*13f20*/  LDS.128 R16, [UR4+0x5d0] ;  /* 0x0005d004ff107984 */ /* 0x000ea80008000c00 */
[----:B------:R-:W-:Y:S01]  /*13f30*/  STL.64 [R1+0x1a8], R22 ;  /* 0x0001a81601007387 */ /* 0x000fe20000100a00 */
[----:B---3--:R-:W-:Y:S01]  /*13f40*/  MOV R2, R189 ;  /* 0x000000bd00027202 */ /* 0x008fe20000000f00 */
[----:B------:R-:W-:-:S02]  /*13f50*/  IMAD.MOV.U32 R3, RZ, RZ, R188 ;  /* 0x000000ffff037224 */ /* 0x000fc400078e00bc */
[----:B------:R-:W-:Y:S04]  /*13f60*/  STL.64 [R1+0x1b0], R20 ;  /* 0x0001b01401007387 */ /* 0x000fe80000100a00 */
[----:B------:R3:W-:Y:S04]  /*13f70*/  STL.64 [R1+0x218], R2 ;  /* 0x0002180201007387 */ /* 0x0007e80000100a00 */
[----:B------:R-:W2:Y:S04]  /*13f80*/  LDS.128 R20, [UR4+0x5c0] ;  /* 0x0005c004ff147984 */ /* 0x000ea80008000c00 */
[----:B------:R-:W-:Y:S01]  /*13f90*/  STL.64 [R1+0x198], R26 ;  /* 0x0001981a01007387 */ /* 0x000fe20000100a00 */
[----:B---3--:R-:W-:-:S03]  /*13fa0*/  IMAD.MOV.U32 R2, RZ, RZ, R187 ;  /* 0x000000ffff027224 */ /* 0x008fc600078e00bb */
[----:B------:R-:W-:Y:S01]  /*13fb0*/  STL.64 [R1+0x1a0], R24 ;  /* 0x0001a01801007387 */ /* 0x000fe20000100a00 */
[----:B------:R-:W-:-:S03]  /*13fc0*/  IMAD.MOV.U32 R3, RZ, RZ, R186 ;  /* 0x000000ffff037224 */ /* 0x000fc600078e00ba */
[----:B------:R-:W3:Y:S04]  /*13fd0*/  LDS.128 R24, [UR4+0x5b0] ;  /* 0x0005b004ff187984 */ /* 0x000ee80008000c00 */
[----:B------:R1:W-:Y:S04]  /*13fe0*/  STL.64 [R1+0x220], R2 ;  /* 0x0002200201007387 */ /* 0x0003e80000100a00 */
[----:B------:R-:W-:Y:S04]  /*13ff0*/  STL.64 [R1+0x188], R30 ;  /* 0x0001881e01007387 */ /* 0x000fe80000100a00 */
[----:B------:R-:W-:Y:S01]  /*14000*/  STL.64 [R1+0x190], R28 ;  /* 0x0001901c01007387 */ /* 0x000fe20000100a00 */
[----:B-1----:R-:W-:Y:S01]  /*14010*/  MOV R2, R185 ;  /* 0x000000b900027202 */ /* 0x002fe20000000f00 */
[----:B------:R-:W-:-:S02]  /*14020*/  IMAD.MOV.U32 R3, RZ, RZ, R184 ;  /* 0x000000ffff037224 */ /* 0x000fc400078e00b8 */
[----:B------:R-:W1:Y:S04]  /*14030*/  LDS.128 R28, [UR4+0x5a0] ;  /* 0x0005a004ff1c7984 */ /* 0x000e680008000c00 */
[----:B------:R4:W-:Y:S04]  /*14040*/  STL.64 [R1+0x228], R2 ;  /* 0x0002280201007387 */ /* 0x0009e80000100a00 */
[----:B------:R-:W-:Y:S04]  /*14050*/  STL.64 [R1+0x178], R34 ;  /* 0x0001782201007387 */ /* 0x000fe80000100a00 */
[----:B------:R-:W-:Y:S01]  /*14060*/  STL.64 [R1+0x180], R32 ;  /* 0x0001802001007387 */ /* 0x000fe20000100a00 */
[----:B----4-:R-:W-:-:S03]  /*14070*/  IMAD.MOV.U32 R2, RZ, RZ, R183 ;  /* 0x000000ffff027224 */ /* 0x010fc600078e00b7 */
[----:B------:R-:W4:Y:S01]  /*14080*/  LDS.128 R32, [UR4+0x590] ;  /* 0x00059004ff207984 */ /* 0x000f220008000c00 */
[----:B------:R-:W-:-:S03]  /*14090*/  IMAD.MOV.U32 R3, RZ, RZ, R182 ;  /* 0x000000ffff037224 */ /* 0x000fc600078e00b6 */
[----:B------:R0:W-:Y:S04]  /*140a0*/  STL.64 [R1+0x5f0], R4 ;  /* 0x0005f00401007387 */ /* 0x0001e80000100a00 */
[----:B------:R2:W-:Y:S04]  /*140b0*/  STL.64 [R1+0x230], R2 ;  /* 0x0002300201007387 */ /* 0x0005e80000100a00 */
[----:B------:R-:W-:Y:S01]  /*140c0*/  STL.64 [R1+0x138], R50 ;  /* 0x0001383201007387 */ /* 0x000fe20000100a00 */
[----:B0-----:R-:W-:-:S03]  /*140d0*/  IMAD.MOV.U32 R4, RZ, RZ, R10 ;  /* 0x000000ffff047224 */ /* 0x001fc600078e000a */
[----:B------:R-:W-:Y:S01]  /*140e0*/  STL.64 [R1+0x140], R48 ;  /* 0x0001403001007387 */ /* 0x000fe20000100a00 */
[----:B------:R-:W-:Y:S01]  /*140f0*/  IMAD.MOV.U32 R5, RZ, RZ, R11 ;  /* 0x000000ffff057224 */ /* 0x000fe200078e000b */
[----:B--2---:R-:W-:Y:S01]  /*14100*/  MOV R2, R181 ;  /* 0x000000b500027202 */ /* 0x004fe20000000f00 */
[----:B------:R-:W-:Y:S01]  /*14110*/  IMAD.MOV.U32 R3, RZ, RZ, R180 ;  /* 0x000000ffff037224 */ /* 0x000fe200078e00b4 */
[----:B------:R-:W-:Y:S04]  /*14120*/  STL.64 [R1+0x148], R46 ;  /* 0x0001482e01007387 */ /* 0x000fe80000100a00 */
[----:B------:R0:W-:Y:S04]  /*14130*/  STL.64 [R1+0x238], R2 ;  /* 0x0002380201007387 */ /* 0x0001e80000100a00 */
[----:B------:R2:W-:Y:S04]  /*14140*/  STL.64 [R1+0x5e8], R4 ;  /* 0x0005e80401007387 */ /* 0x0005e80000100a00 */
[----:B------:R-:W-:Y:S01]  /*14150*/  STL.64 [R1+0x150], R44 ;  /* 0x0001502c01007387 */ /* 0x000fe20000100a00 */
[----:B0-----:R-:W-:-:S03]  /*14160*/  IMAD.MOV.U32 R2, RZ, RZ, R179 ;  /* 0x000000ffff027224 */ /* 0x001fc600078e00b3 */
[----:B------:R-:W-:Y:S01]  /*14170*/  STL.64 [R1+0x158], R42 ;  /* 0x0001582a01007387 */ /* 0x000fe20000100a00 */
[----:B------:R-:W-:Y:S02]  /*14180*/  IMAD.MOV.U32 R3, RZ, RZ, R178 ;  /* 0x000000ffff037224 */ /* 0x000fe400078e00b2 */
[----:B--2---:R-:W-:Y:S01]  /*14190*/  IMAD.MOV.U32 R4, RZ, RZ, R14 ;  /* 0x000000ffff047224 */ /* 0x004fe200078e000e */
[----:B------:R-:W-:Y:S01]  /*141a0*/  STL.64 [R1+0x160], R40 ;  /* 0x0001602801007387 */ /* 0x000fe20000100a00 */
[----:B------:R-:W-:-:S03]  /*141b0*/  IMAD.MOV.U32 R5, RZ, RZ, R15 ;  /* 0x000000ffff057224 */ /* 0x000fc600078e000f */
[----:B------:R0:W-:Y:S04]  /*141c0*/  STL.64 [R1+0x240], R2 ;  /* 0x0002400201007387 */ /* 0x0001e80000100a00 */
[----:B------:R2:W-:Y:S04]  /*141d0*/  STL.64 [R1+0x5d8], R4 ;  /* 0x0005d80401007387 */ /* 0x0005e80000100a00 */
[----:B------:R-:W-:Y:S01]  /*141e0*/  STL.64 [R1+0x168], R38 ;  /* 0x0001682601007387 */ /* 0x000fe20000100a00 */
[----:B0-----:R-:W-:Y:S01]  /*141f0*/  MOV R2, R201 ;  /* 0x000000c900027202 */ /* 0x001fe20000000f00 */
[----:B------:R-:W-:-:S02]  /*14200*/  IMAD.MOV.U32 R3, RZ, RZ, R202 ;  /* 0x000000ffff037224 */ /* 0x000fc400078e00ca */
[----:B------:R-:W-:Y:S01]  /*14210*/  STL.64 [R1+0x170], R36 ;  /* 0x0001702401007387 */ /* 0x000fe20000100a00 */
[----:B--2---:R-:W-:-:S03]  /*14220*/  IMAD.MOV.U32 R4, RZ, RZ, R18 ;  /* 0x000000ffff047224 */ /* 0x004fc600078e0012 */
[----:B------:R0:W-:Y:S01]  /*14230*/  STL.64 [R1+0x260], R2 ;  /* 0x0002600201007387 */ /* 0x0001e20000100a00 */
[----:B------:R-:W-:-:S03]  /*14240*/  IMAD.MOV.U32 R5, RZ, RZ, R19 ;  /* 0x000000ffff057224 */ /* 0x000fc600078e0013 */
[----:B------:R-:W-:Y:S04]  /*14250*/  LDS.128 R36, [UR4+0x4e0] ;  /* 0x0004e004ff247984 */ /* 0x000fe80008000c00 */
[----:B------:R2:W-:Y:S01]  /*14260*/  STL.64 [R1+0x5c8], R4 ;  /* 0x0005c80401007387 */ /* 0x0005e20000100a00 */
[----:B0-----:R-:W-:-:S03]  /*14270*/  IMAD.MOV.U32 R2, RZ, RZ, R203 ;  /* 0x000000ffff027224 */ /* 0x001fc600078e00cb */
[----:B------:R-:W-:Y:S01]  /*14280*/  LDS.128 R40, [UR4+0x4c0] ;  /* 0x0004c004ff287984 */ /* 0x000fe20008000c00 */
[----:B------:R-:W-:-:S03]  /*14290*/  IMAD.MOV.U32 R3, RZ, RZ, R204 ;  /* 0x000000ffff037224 */ /* 0x000fc600078e00cc */
[----:B------:R-:W-:Y:S01]  /*142a0*/  LDS.128 R44, [UR4+0x4a0] ;  /* 0x0004a004ff2c7984 */ /* 0x000fe20008000c00 */
[----:B--2---:R-:W-:-:S03]  /*142b0*/  IMAD.MOV.U32 R4, RZ, RZ, R22 ;  /* 0x000000ffff047224 */ /* 0x004fc600078e0016 */
[----:B------:R0:W-:Y:S01]  /*142c0*/  STL.64 [R1+0x268], R2 ;  /* 0x0002680201007387 */ /* 0x0001e20000100a00 */
[----:B------:R-:W-:-:S03]  /*142d0*/  IMAD.MOV.U32 R5, RZ, RZ, R23 ;  /* 0x000000ffff057224 */ /* 0x000fc600078e0017 */
[----:B------:R-:W-:Y:S04]  /*142e0*/  LDS.128 R48, [UR4+0x480] ;  /* 0x00048004ff307984 */ /* 0x000fe80008000c00 */
[----:B------:R3:W-:Y:S01]  /*142f0*/  STL.64 [R1+0x5b8], R4 ;  /* 0x0005b80401007387 */ /* 0x0007e20000100a00 */
[----:B0-----:R-:W-:Y:S01]  /*14300*/  MOV R2, R205 ;  /* 0x000000cd00027202 */ /* 0x001fe20000000f00 */
[----:B------:R-:W-:Y:S02]  /*14310*/  IMAD.MOV.U32 R3, RZ, RZ, R206 ;  /* 0x000000ffff037224 */ /* 0x000fe400078e00ce */
[----:B------:R-:W-:Y:S04]  /*14320*/  STL.64 [R1+0x78], R98 ;  /* 0x0000786201007387 */ /* 0x000fe80000100a00 */
[----:B------:R0:W-:Y:S01]  /*14330*/  STL.64 [R1+0x270], R2 ;  /* 0x0002700201007387 */ /* 0x0001e20000100a00 */
[----:B---3--:R-:W-:-:S02]  /*14340*/  IMAD.MOV.U32 R4, RZ, RZ, R26 ;  /* 0x000000ffff047224 */ /* 0x008fc400078e001a */
[----:B------:R-:W-:Y:S01]  /*14350*/  IMAD.MOV.U32 R5, RZ, RZ, R27 ;  /* 0x000000ffff057224 */ /* 0x000fe200078e001b */
[----:B------:R-:W-:Y:S04]  /*14360*/  STL.64 [R1+0x80], R96 ;  /* 0x0000806001007387 */ /* 0x000fe80000100a00 */
[----:B------:R1:W-:Y:S01]  /*14370*/  STL.64 [R1+0x5a8], R4 ;  /* 0x0005a80401007387 */ /* 0x0003e20000100a00 */
[----:B0-----:R-:W-:-:S03]  /*14380*/  IMAD.MOV.U32 R2, RZ, RZ, R207 ;  /* 0x000000ffff027224 */ /* 0x001fc600078e00cf */
[----:B------:R-:W0:Y:S01]  /*14390*/  LDS.128 R96, [UR4+0x310] ;  /* 0x00031004ff607984 */ /* 0x000e220008000c00 */
[----:B------:R-:W-:-:S03]  /*143a0*/  IMAD.MOV.U32 R3, RZ, RZ, R208 ;  /* 0x000000ffff037224 */ /* 0x000fc600078e00d0 */
[----:B------:R-:W-:Y:S04]  /*143b0*/  STL.64 [R1+0x88], R94 ;  /* 0x0000885e01007387 */ /* 0x000fe80000100a00 */
[----:B------:R2:W-:Y:S01]  /*143c0*/  STL.64 [R1+0x278], R2 ;  /* 0x0002780201007387 */ /* 0x0005e20000100a00 */
[----:B-1----:R-:W-:Y:S02]  /*143d0*/  IMAD.MOV.U32 R4, RZ, RZ, R30 ;  /* 0x000000ffff047224 */ /* 0x002fe400078e001e */
[----:B------:R-:W-:Y:S01]  /*143e0*/  IMAD.MOV.U32 R5, RZ, RZ, R31 ;  /* 0x000000ffff057224 */ /* 0x000fe200078e001f */
[----:B------:R-:W-:Y:S04]  /*143f0*/  STL.64 [R1+0x90], R92 ;  /* 0x0000905c01007387 */ /* 0x000fe80000100a00 */
[----:B------:R4:W-:Y:S01]  /*14400*/  STL.64 [R1+0x598], R4 ;  /* 0x0005980401007387 */ /* 0x0009e20000100a00 */
[----:B--2---:R-:W-:Y:S01]  /*14410*/  MOV R2, R209 ;  /* 0x000000d100027202 */ /* 0x004fe20000000f00 */
[----:B------:R-:W-:-:S02]  /*14420*/  IMAD.MOV.U32 R3, RZ, RZ, R210 ;  /* 0x000000ffff037224 */ /* 0x000fc400078e00d2 */
[----:B------:R-:W-:Y:S04]  /*14430*/  STL.64 [R1+0x98], R90 ;  /* 0x0000985a01007387 */ /* 0x000fe80000100a00 */
[----:B------:R1:W-:Y:S01]  /*14440*/  STL.64 [R1+0x280], R2 ;  /* 0x0002800201007387 */ /* 0x0003e20000100a00 */
[----:B----4-:R-:W-:Y:S02]  /*14450*/  IMAD.MOV.U32 R4, RZ, RZ, R34 ;  /* 0x000000ffff047224 */ /* 0x010fe400078e0022 */
[----:B------:R-:W-:Y:S01]  /*14460*/  IMAD.MOV.U32 R5, RZ, RZ, R35 ;  /* 0x000000ffff057224 */ /* 0x000fe200078e0023 */
[----:B------:R-:W-:Y:S04]  /*14470*/  STL.64 [R1+0xa0], R88 ;  /* 0x0000a05801007387 */ /* 0x000fe80000100a00 */
[----:B------:R-:W-:Y:S01]  /*14480*/  STL.64 [R1+0x588], R4 ;  /* 0x0005880401007387 */ /* 0x000fe20000100a00 */
[----:B-1----:R-:W-:-:S03]  /*14490*/  IMAD.MOV.U32 R2, RZ, RZ, R211 ;  /* 0x000000ffff027224 */ /* 0x002fc600078e00d3 */
[----:B------:R-:W-:Y:S01]  /*144a0*/  STL.64 [R1+0xa8], R86 ;  /* 0x0000a85601007387 */ /* 0x000fe20000100a00 */
[----:B------:R-:W-:Y:S01]  /*144b0*/  IMAD.MOV.U32 R3, RZ, RZ, R212 ;  /* 0x000000ffff037224 */ /* 0x000fe200078e00d4 */
[CC--:B0-----:R-:W-:Y:S02]  /*144c0*/  FSETP.GT.FTZ.AND P0, PT, R131.reuse, R96.reuse, PT ;  /* 0x000000608300720b */ /* 0x0c1fe40003f14000 */
[----:B------:R-:W-:Y:S02]  /*144d0*/  STL.64 [R1+0xb0], R84 ;  /* 0x0000b05401007387 */ /* 0x000fe40000100a00 */
[----:B------:R-:W-:Y:S02]  /*144e0*/  FSEL R237, R131, R96, P0 ;  /* 0x0000006083ed7208 */ /* 0x000fe40000000000 */
[----:B------:R0:W-:Y:S04]  /*144f0*/  STL.64 [R1+0x288], R2 ;  /* 0x0002880201007387 */ /* 0x0001e80000100a00 */
[----:B------:R-:W-:Y:S04]  /*14500*/  STL.64 [R1+0xb8], R82 ;  /* 0x0000b85201007387 */ /* 0x000fe80000100a00 */
[----:B------:R-:W-:Y:S01]  /*14510*/  STL.64 [R1+0xc0], R80 ;  /* 0x0000c05001007387 */ /* 0x000fe20000100a00 */
[----:B0-----:R-:W-:Y:S01]  /*14520*/  MOV R2, R213 ;  /* 0x000000d500027202 */ /* 0x001fe20000000f00 */
[----:B------:R-:W-:-:S02]  /*14530*/  IMAD.MOV.U32 R3, RZ, RZ, R214 ;  /* 0x000000ffff037224 */ /* 0x000fc400078e00d6 */
[----:B------:R-:W-:Y:S04]  /*14540*/  STL.64 [R1+0xc8], R78 ;  /* 0x0000c84e01007387 */ /* 0x000fe80000100a00 */
[----:B------:R0:W-:Y:S04]  /*14550*/  STL.64 [R1+0x290], R2 ;  /* 0x0002900201007387 */ /* 0x0001e80000100a00 */
[----:B------:R-:W-:Y:S04]  /*14560*/  STL.64 [R1+0xd0], R76 ;  /* 0x0000d04c01007387 */ /* 0x000fe80000100a00 */
[----:B------:R-:W-:Y:S01]  /*14570*/  STL.64 [R1+0xd8], R74 ;  /* 0x0000d84a01007387 */ /* 0x000fe20000100a00 */
[----:B0-----:R-:W-:-:S03]  /*14580*/  IMAD.MOV.U32 R2, RZ, RZ, R215 ;  /* 0x000000ffff027224 */ /* 0x001fc600078e00d7 */
[----:B------:R-:W-:Y:S01]  /*14590*/  STL.64 [R1+0xe0], R72 ;  /* 0x0000e04801007387 */ /* 0x000fe20000100a00 */
[----:B------:R-:W-:-:S03]  /*145a0*/  IMAD.MOV.U32 R3, RZ, RZ, R216 ;  /* 0x000000ffff037224 */ /* 0x000fc600078e00d8 */
[----:B------:R-:W-:Y:S04]  /*145b0*/  STL.64 [R1+0xe8], R70 ;  /* 0x0000e84601007387 */ /* 0x000fe80000100a00 */
        /* <DEDUP_REMOVED lines=33> */
[----:B------:R-:W-:Y:S04]  /*147d0*/  LDS.128 R52, [UR4+0x460] ;  /* 0x00046004ff347984 */ /* 0x000fe80008000c00 */
[----:B------:R-:W-:Y:S01]  /*147e0*/  LDS.128 R56, [UR4+0x450] ;  /* 0x00045004ff387984 */ /* 0x000fe20008000c00 */
[----:B0-----:R-:W-:-:S03]  /*147f0*/  IMAD.MOV.U32 R2, RZ, RZ, R227 ;  /* 0x000000ffff027224 */ /* 0x001fc600078e00e3 */
[----:B------:R-:W-:Y:S01]  /*14800*/  LDS.128 R60, [UR4+0x440] ;  /* 0x00044004ff3c7984 */ /* 0x000fe20008000c00 */
[----:B------:R-:W-:-:S03]  /*14810*/  IMAD.MOV.U32 R3, RZ, RZ, R228 ;  /* 0x000000ffff037224 */ /* 0x000fc600078e00e4 */
[----:B------:R-:W-:Y:S04]  /*14820*/  LDS.128 R64, [UR4+0x420] ;  /* 0x00042004ff407984 */ /* 0x000fe80008000c00 */
[----:B------:R0:W-:Y:S04]  /*14830*/  STL.64 [R1+0x2c8], R2 ;  /* 0x0002c80201007387 */ /* 0x0001e80000100a00 */
[----:B------:R-:W-:Y:S04]  /*14840*/  LDS.128 R68, [UR4+0x410] ;  /* 0x00041004ff447984 */ /* 0x000fe80008000c00 */
[----:B------:R-:W-:Y:S01]  /*14850*/  LDS.128 R72, [UR4+0x3e0] ;  /* 0x0003e004ff487984 */ /* 0x000fe20008000c00 */
[----:B0-----:R-:W-:Y:S01]  /*14860*/  MOV R2, R229 ;  /* 0x000000e500027202 */ /* 0x001fe20000000f00 */
[----:B------:R-:W-:-:S02]  /*14870*/  IMAD.MOV.U32 R3, RZ, RZ, R230 ;  /* 0x000000ffff037224 */ /* 0x000fc400078e00e6 */
[----:B------:R-:W-:Y:S04]  /*14880*/  LDS.128 R36, [UR4+0x3d0] ;  /* 0x0003d004ff247984 */ /* 0x000fe80008000c00 */
        /* <DEDUP_REMOVED lines=15> */
[----:B------:R-:W-:Y:S01]  /*14980*/  STL.64 [R1+0x5f8], R6 ;  /* 0x0005f80601007387 */ /* 0x000fe20000100a00 */
[----:B0-----:R-:W-:-:S03]  /*14990*/  IMAD.MOV.U32 R2, RZ, RZ, R235 ;  /* 0x000000ffff027224 */ /* 0x001fc600078e00eb */
[----:B------:R-:W-:Y:S01]  /*149a0*/  STL.64 [R1], R128 ;  /* 0x0000008001007387 */ /* 0x000fe20000100a00 */
        /* <DEDUP_REMOVED lines=8> */
[----:B------:R-:W0:Y:S04]  /*14a30*/  LDS.128 R8, [UR4+0x580] ;  /* 0x00058004ff087984 */ /* 0x000e280008000c00 */
[----:B------:R1:W-:Y:S04]  /*14a40*/  STL.64 [R1+0x5e0], R2 ;  /* 0x0005e00201007387 */ /* 0x0003e80000100a00 */
[----:B------:R-:W-:Y:S04]  /*14a50*/  STL.64 [R1+0x28], R118 ;  /* 0x0000287601007387 */ /* 0x000fe80000100a00 */
[----:B------:R-:W-:Y:S01]  /*14a60*/  STL.64 [R1+0x30], R116 ;  /* 0x0000307401007387 */ /* 0x000fe20000100a00 */
[----:B-1----:R-:W-:Y:S01]  /*14a70*/  MOV R2, R12 ;  /* 0x0000000c00027202 */ /* 0x002fe20000000f00 */
[----:B------:R-:W-:-:S02]  /*14a80*/  IMAD.MOV.U32 R3, RZ, RZ, R13 ;  /* 0x000000ffff037224 */ /* 0x000fc400078e000d */
[----:B------:R-:W-:Y:S04]  /*14a90*/  STL.64 [R1+0x38], R114 ;  /* 0x0000387201007387 */ /* 0x000fe80000100a00 */
[----:B------:R-:W1:Y:S04]  /*14aa0*/  LDS.128 R12, [UR4+0x570] ;  /* 0x00057004ff0c7984 */ /* 0x000e680008000c00 */
[----:B------:R2:W-:Y:S04]  /*14ab0*/  STL.64 [R1+0x5d0], R2 ;  /* 0x0005d00201007387 */ /* 0x0005e80000100a00 */
[----:B------:R-:W-:Y:S04]  /*14ac0*/  STL.64 [R1+0x40], R112 ;  /* 0x0000407001007387 */ /* 0x000fe80000100a00 */
[----:B------:R-:W-:Y:S01]  /*14ad0*/  STL.64 [R1+0x48], R110 ;  /* 0x0000486e01007387 */ /* 0x000fe20000100a00 */
[----:B--2---:R-:W-:Y:S01]  /*14ae0*/  MOV R2, R16 ;  /* 0x0000001000027202 */ /* 0x004fe20000000f00 */
[----:B------:R-:W-:-:S02]  /*14af0*/  IMAD.MOV.U32 R3, RZ, RZ, R17 ;  /* 0x000000ffff037224 */ /* 0x000fc400078e0011 */
[----:B------:R-:W-:Y:S01]  /*14b00*/  STL.64 [R1+0x50], R108 ;  /* 0x0000506c01007387 */ /* 0x000fe20000100a00 */
[----:B0-----:R-:W-:Y:S02]  /*14b10*/  IMAD.MOV.U32 R4, RZ, RZ, R10 ;  /* 0x000000ffff047224 */ /* 0x001fe400078e000a */
[----:B------:R-:W-:Y:S01]  /*14b20*/  IMAD.MOV.U32 R5, RZ, RZ, R11 ;  /* 0x000000ffff057224 */ /* 0x000fe200078e000b */
[----:B------:R-:W0:Y:S04]  /*14b30*/  LDS.128 R16, [UR4+0x560] ;  /* 0x00056004ff107984 */ /* 0x000e280008000c00 */
[----:B------:R2:W-:Y:S04]  /*14b40*/  STL.64 [R1+0x5c0], R2 ;  /* 0x0005c00201007387 */ /* 0x0005e80000100a00 */
[----:B------:R1:W-:Y:S04]  /*14b50*/  STL.64 [R1+0x578], R4 ;  /* 0x0005780401007387 */ /* 0x0003e80000100a00 */
[----:B------:R-:W-:Y:S01]  /*14b60*/  STL.64 [R1+0x58], R106 ;  /* 0x0000586a01007387 */ /* 0x000fe20000100a00 */
[----:B--2---:R-:W-:Y:S01]  /*14b70*/  MOV R2, R20 ;  /* 0x0000001400027202 */ /* 0x004fe20000000f00 */
[----:B------:R-:W-:-:S02]  /*14b80*/  IMAD.MOV.U32 R3, RZ, RZ, R21 ;  /* 0x000000ffff037224 */ /* 0x000fc400078e0015 */
[----:B------:R-:W-:Y:S01]  /*14b90*/  STL.64 [R1+0x60], R104 ;  /* 0x0000606801007387 */ /* 0x000fe20000100a00 */
[----:B-1----:R-:W-:-:S03]  /*14ba0*/  IMAD.MOV.U32 R4, RZ, RZ, R14 ;  /* 0x000000ffff047224 */ /* 0x002fc600078e000e */
[----:B------:R-:W1:Y:S01]  /*14bb0*/  LDS.128 R20, [UR4+0x550] ;  /* 0x00055004ff147984 */ /* 0x000e620008000c00 */
[----:B------:R-:W-:-:S03]  /*14bc0*/  IMAD.MOV.U32 R5, RZ, RZ, R15 ;  /* 0x000000ffff057224 */ /* 0x000fc600078e000f */
[----:B------:R2:W-:Y:S04]  /*14bd0*/  STL.64 [R1+0x5b0], R2 ;  /* 0x0005b00201007387 */ /* 0x0005e80000100a00 */
[----:B------:R0:W-:Y:S04]  /*14be0*/  STL.64 [R1+0x568], R4 ;  /* 0x0005680401007387 */ /* 0x0001e80000100a00 */
[----:B------:R-:W-:Y:S01]  /*14bf0*/  STL.64 [R1+0x68], R102 ;  /* 0x0000686601007387 */ /* 0x000fe20000100a00 */
[----:B--2---:R-:W-:Y:S01]  /*14c00*/  MOV R2, R24 ;  /* 0x0000001800027202 */ /* 0x004fe20000000f00 */
[----:B------:R-:W-:-:S02]  /*14c10*/  IMAD.MOV.U32 R3, RZ, RZ, R25 ;  /* 0x000000ffff037224 */ /* 0x000fc400078e0019 */
[----:B------:R-:W-:Y:S01]  /*14c20*/  STL.64 [R1+0x70], R100 ;  /* 0x0000706401007387 */ /* 0x000fe20000100a00 */
[----:B0-----:R-:W-:-:S03]  /*14c30*/  IMAD.MOV.U32 R4, RZ, RZ, R18 ;  /* 0x000000ffff047224 */ /* 0x001fc600078e0012 */
[----:B------:R-:W0:Y:S01]  /*14c40*/  LDS.128 R24, [UR4+0x540] ;  /* 0x00054004ff187984 */ /* 0x000e220008000c00 */
[----:B------:R-:W-:-:S03]  /*14c50*/  IMAD.MOV.U32 R5, RZ, RZ, R19 ;  /* 0x000000ffff057224 */ /* 0x000fc600078e0013 */
        /* <DEDUP_REMOVED lines=16> */
[----:B------:R0:W-:Y:S01]  /*14d60*/  STL.64 [R1+0x580], R2 ;  /* 0x0005800201007387 */ /* 0x0001e20000100a00 */
[----:B------:R-:W-:-:S03]  /*14d70*/  IMAD.MOV.U32 R5, RZ, RZ, R27 ;  /* 0x000000ffff057224 */ /* 0x000fc600078e001b */
[----:B------:R-:W2:Y:S04]  /*14d80*/  LDS.128 R32, [UR4+0x4f0] ;  /* 0x0004f004ff207984 */ /* 0x000ea80008000c00 */
[----:B------:R1:W-:Y:S01]  /*14d90*/  STL.64 [R1+0x538], R4 ;  /* 0x0005380401007387 */ /* 0x0003e20000100a00 */
[----:B0-----:R-:W-:Y:S01]  /*14da0*/  MOV R2, R8 ;  /* 0x0000000800027202 */ /* 0x001fe20000000f00 */
[----:B------:R-:W-:Y:S02]  /*14db0*/  IMAD.MOV.U32 R3, RZ, RZ, R9 ;  /* 0x000000ffff037224 */ /* 0x000fe400078e0009 */
[----:B------:R-:W-:Y:S04]  /*14dc0*/  STL.64 [R1+0x2f8], R176 ;  /* 0x0002f8b001007387 */ /* 0x000fe80000100a00 */
[----:B------:R0:W-:Y:S01]  /*14dd0*/  STL.64 [R1+0x570], R2 ;  /* 0x0005700201007387 */ /* 0x0001e20000100a00 */
[----:B-1----:R-:W-:-:S03]  /*14de0*/  IMAD.MOV.U32 R4, RZ, RZ, R30 ;  /* 0x000000ffff047224 */ /* 0x002fc600078e001e */
[----:B------:R-:W1:Y:S01]  /*14df0*/  LDS.128 R8, [UR4+0x520] ;  /* 0x00052004ff087984 */ /* 0x000e620008000c00 */
[----:B------:R-:W-:-:S03]  /*14e00*/  IMAD.MOV.U32 R5, RZ, RZ, R31 ;  /* 0x000000ffff057224 */ /* 0x000fc600078e001f */
[----:B------:R-:W-:Y:S01]  /*14e10*/  STL.64 [R1+0x450], R52 ;  /* 0x0004503401007387 */ /* 0x000fe20000100a00 */
[----:B0-----:R-:W-:Y:S01]  /*14e20*/  MOV R2, R12 ;  /* 0x0000000c00027202 */ /* 0x001fe20000000f00 */
[----:B------:R-:W-:Y:S02]  /*14e30*/  IMAD.MOV.U32 R3, RZ, RZ, R13 ;  /* 0x000000ffff037224 */ /* 0x000fe400078e000d */
[----:B------:R-:W-:Y:S04]  /*14e40*/  STL.64 [R1+0x528], R4 ;  /* 0x0005280401007387 */ /* 0x000fe80000100a00 */
[----:B------:R0:W-:Y:S04]  /*14e50*/  STL.64 [R1+0x560], R2 ;  /* 0x0005600201007387 */ /* 0x0001e80000100a00 */
[----:B------:R-:W3:Y:S04]  /*14e60*/  LDS.128 R12, [UR4+0x510] ;  /* 0x00051004ff0c7984 */ /* 0x000ee80008000c00 */
[----:B--2---:R-:W-:Y:S01]  /*14e70*/  STL.64 [R1+0x4e0], R32 ;  /* 0x0004e02001007387 */ /* 0x004fe20000100a00 */
[----:B0-----:R-:W-:Y:S01]  /*14e80*/  MOV R2, R16 ;  /* 0x0000001000027202 */ /* 0x001fe20000000f00 */
[----:B------:R-:W-:-:S02]  /*14e90*/  IMAD.MOV.U32 R3, RZ, RZ, R17 ;  /* 0x000000ffff037224 */ /* 0x000fc400078e0011 */
[----:B------:R-:W-:Y:S04]  /*14ea0*/  STL.64 [R1+0x4e8], R34 ;  /* 0x0004e82201007387 */ /* 0x000fe80000100a00 */
[----:B------:R0:W-:Y:S04]  /*14eb0*/  STL.64 [R1+0x550], R2 ;  /* 0x0005500201007387 */ /* 0x0001e80000100a00 */
[----:B------:R-:W2:Y:S01]  /*14ec0*/  LDS.128 R16, [UR4+0x500] ;  /* 0x00050004ff107984 */ /* 0x000ea20008000c00 */
[----:B-1----:R-:W-:-:S03]  /*14ed0*/  IMAD.MOV.U32 R4, RZ, RZ, R10 ;  /* 0x000000ffff047224 */ /* 0x002fc600078e000a */
[----:B------:R-:W-:Y:S01]  /*14ee0*/  LDS.128 R32, [UR4+0x3f0] ;  /* 0x0003f004ff207984 */ /* 0x000fe20008000c00 */
[----:B------:R-:W-:Y:S01]  /*14ef0*/  IMAD.MOV.U32 R5, RZ, RZ, R11 ;  /* 0x000000ffff057224 */ /* 0x000fe200078e000b */
[----:B0-----:R-:W-:Y:S01]  /*14f00*/  MOV R2, R20 ;  /* 0x0000001400027202 */ /* 0x001fe20000000f00 */
[----:B------:R-:W-:Y:S01]  /*14f10*/  IMAD.MOV.U32 R3, RZ, RZ, R21 ;  /* 0x000000ffff037224 */ /* 0x000fe200078e0015 */
[----:B------:R-:W-:Y:S04]  /*14f20*/  STL.64 [R1+0x458], R54 ;  /* 0x0004583601007387 */ /* 0x000fe80000100a00 */
[----:B------:R0:W-:Y:S04]  /*14f30*/  STL.64 [R1+0x540], R2 ;  /* 0x0005400201007387 */ /* 0x0001e80000100a00 */
[----:B------:R-:W1:Y:S04]  /*14f40*/  LDS.128 R20, [UR4+0x4d0] ;  /* 0x0004d004ff147984 */ /* 0x000e680008000c00 */
[----:B------:R-:W-:Y:S01]  /*14f50*/  STL.64 [R1+0x518], R4 ;  /* 0x0005180401007387 */ /* 0x000fe20000100a00 */
[----:B0-----:R-:W-:Y:S01]  /*14f60*/  MOV R2, R24 ;  /* 0x0000001800027202 */ /* 0x001fe20000000f00 */
[----:B------:R-:W-:-:S02]  /*14f70*/  IMAD.MOV.U32 R3, RZ, RZ, R25 ;  /* 0x000000ffff037224 */ /* 0x000fc400078e0019 */
[----:B------:R-:W0:Y:S04]  /*14f80*/  LDS.64 R4, [UR4+0x610] ;  /* 0x00061004ff047984 */ /* 0x000e280008000a00 */
[----:B------:R4:W-:Y:S04]  /*14f90*/  STL.64 [R1+0x530], R2 ;  /* 0x0005300201007387 */ /* 0x0009e80000100a00 */
[----:B------:R-:W0:Y:S04]  /*14fa0*/  LDS.128 R24, [UR4+0x4b0] ;  /* 0x0004b004ff187984 */ /* 0x000e280008000c00 */
[----:B---3--:R-:W-:Y:S01]  /*14fb0*/  STL.64 [R1+0x500], R12 ;  /* 0x0005000c01007387 */ /* 0x008fe20000100a00 */
[----:B----4-:R-:W-:Y:S01]  /*14fc0*/  MOV R2, R28 ;  /* 0x0000001c00027202 */ /* 0x010fe20000000f00 */
[----:B------:R-:W-:-:S02]  /*14fd0*/  IMAD.MOV.U32 R3, RZ, RZ, R29 ;  /* 0x000000ffff037224 */ /* 0x000fc400078e001d */
[----:B--2---:R-:W-:Y:S04]  /*14fe0*/  STL.64 [R1+0x4f0], R16 ;  /* 0x0004f01001007387 */ /* 0x004fe80000100a00 */
[----:B------:R-:W2:Y:S04]  /*14ff0*/  LDS.128 R28, [UR4+0x490] ;  /* 0x00049004ff1c7984 */ /* 0x000ea80008000c00 */
[----:B------:R3:W-:Y:S04]  /*15000*/  STL.64 [R1+0x520], R2 ;  /* 0x0005200201007387 */ /* 0x0007e80000100a00 */
[----:B------:R-:W-:Y:S04]  /*15010*/  STL.64 [R1+0x4f8], R18 ;  /* 0x0004f81201007387 */ /* 0x000fe80000100a00 */
[----:B-1----:R-:W-:Y:S01]  /*15020*/  STL.64 [R1+0x4c0], R20 ;  /* 0x0004c01401007387 */ /* 0x002fe20000100a00 */
[----:B---3--:R-:W-:Y:S01]  /*15030*/  MOV R2, R8 ;  /* 0x0000000800027202 */ /* 0x008fe20000000f00 */
[----:B------:R-:W-:-:S02]  /*15040*/  IMAD.MOV.U32 R3, RZ, RZ, R9 ;  /* 0x000000ffff037224 */ /* 0x000fc400078e0009 */
[----:B------:R-:W-:Y:S01]  /*15050*/  STL.64 [R1+0x4c8], R22 ;  /* 0x0004c81601007387 */ /* 0x000fe20000100a00 */
[----:B0-----:R-:W-:Y:S02]  /*15060*/  IMAD.MOV.U32 R6, RZ, RZ, R4 ;  /* 0x000000ffff067224 */ /* 0x001fe400078e0004 */
[----:B------:R-:W-:Y:S01]  /*15070*/  IMAD.MOV.U32 R7, RZ, RZ, R5 ;  /* 0x000000ffff077224 */ /* 0x000fe200078e0005 */
[----:B------:R0:W-:Y:S04]  /*15080*/  STL.64 [R1+0x510], R2 ;  /* 0x0005100201007387 */ /* 0x0001e80000100a00 */
[----:B------:R-:W-:Y:S04]  /*15090*/  STL.64 [R1+0x4a0], R24 ;  /* 0x0004a01801007387 */ /* 0x000fe80000100a00 */
[----:B------:R-:W-:Y:S01]  /*150a0*/  STL.64 [R1+0x4a8], R26 ;  /* 0x0004a81a01007387 */ /* 0x000fe20000100a00 */
[----:B0-----:R-:W-:Y:S01]  /*150b0*/  MOV R2, R14 ;  /* 0x0000000e00027202 */ /* 0x001fe20000000f00 */
[----:B------:R-:W-:-:S02]  /*150c0*/  IMAD.MOV.U32 R3, RZ, RZ, R15 ;  /* 0x000000ffff037224 */ /* 0x000fc400078e000f */
[----:B------:R-:W0:Y:S04]  /*150d0*/  LDS.128 R8, [UR4+0x470] ;  /* 0x00047004ff087984 */ /* 0x000e280008000c00 */
[----:B--2---:R-:W-:Y:S04]  /*150e0*/  STL.64 [R1+0x480], R28 ;  /* 0x0004801c01007387 */ /* 0x004fe80000100a00 */
[----:B------:R-:W-:Y:S04]  /*150f0*/  STL.64 [R1+0x488], R30 ;  /* 0x0004881e01007387 */ /* 0x000fe80000100a00 */
[----:B------:R-:W1:Y:S04]  /*15100*/  LDS.128 R12, [UR4+0x430] ;  /* 0x00043004ff0c7984 */ /* 0x000e680008000c00 */
[----:B------:R-:W2:Y:S04]  /*15110*/  LDS.128 R16, [UR4+0x400] ;  /* 0x00040004ff107984 */ /* 0x000ea80008000c00 */
[----:B------:R-:W3:Y:S04]  /*15120*/  LDS.128 R20, [UR4+0x3c0] ;  /* 0x0003c004ff147984 */ /* 0x000ee80008000c00 */
[----:B------:R-:W4:Y:S04]  /*15130*/  LDS.128 R24, [UR4+0x380] ;  /* 0x00038004ff187984 */ /* 0x000f280008000c00 */
[----:B------:R-:W4:Y:S04]  /*15140*/  LDS.128 R28, [UR4+0x340] ;  /* 0x00034004ff1c7984 */ /* 0x000f280008000c00 */
[----:B------:R0:W-:Y:S04]  /*15150*/  STL.64 [R1+0x508], R2 ;  /* 0x0005080201007387 */ /* 0x0001e80000100a00 */
[----:B------:R1:W-:Y:S04]  /*15160*/  STL.64 [R1+0x440], R56 ;  /* 0x0004403801007387 */ /* 0x0003e80000100a00 */
[----:B0-----:R0:W-:Y:S01]  /*15170*/  STL.64 [R1+0x460], R8 ;  /* 0x0004600801007387 */ /* 0x0011e20000100a00 */
[----:B------:R-:W-:-:S03]  /*15180*/  FSEL R2, R96, R131, P0 ;  /* 0x0000008360027208 */ /* 0x000fc60000000000 */
[----:B------:R0:W-:Y:S01]  /*15190*/  STL.64 [R1+0x468], R10 ;  /* 0x0004680a01007387 */ /* 0x0001e20000100a00 */
[----:B------:R-:W-:Y:S01]  /*151a0*/  FSEL R3, R97, R130, P0 ;  /* 0x0000008261037208 */ /* 0x000fe20000000000 */
[----:B------:R-:W-:Y:S02]  /*151b0*/  FADD.FTZ R2, -R237, R2 ;  /* 0x00000002ed027221 */ /* 0x000fe40000010100 */
[----:B------:R0:W-:Y:S02]  /*151c0*/  STL.64 [R1+0x448], R58 ;  /* 0x0004483a01007387 */ /* 0x0001e40000100a00 */
[----:B------:R-:W-:Y:S02]  /*151d0*/  FMUL.FTZ R4, R2, 1.4426950216293334961 ;  /* 0x3fb8aa3b02047820 */ /* 0x000fe40000410000 */
[----:B------:R0:W-:Y:S01]  /*151e0*/  STL.64 [R1+0x430], R60 ;  /* 0x0004303c01007387 */ /* 0x0001e20000100a00 */
[----:B------:R-:W-:-:S03]  /*151f0*/  FSEL R2, R130, R97, P0 ;  /* 0x0000006182027208 */ /* 0x000fc60000000000 */
[----:B------:R0:W-:Y:S01]  /*15200*/  STL.64 [R1+0x438], R62 ;  /* 0x0004383e01007387 */ /* 0x0001e20000100a00 */
[----:B------:R-:W2:Y:S03]  /*15210*/  MUFU.EX2 R4, R4 ;  /* 0x0000000400047308 */ /* 0x000ea60000000800 */
[----:B-1----:R0:W-:Y:S04]  /*15220*/  STL.64 [R1+0x420], R12 ;  /* 0x0004200c01007387 */ /* 0x0021e80000100a00 */
[----:B------:R0:W-:Y:S04]  /*15230*/  STL.64 [R1+0x428], R14 ;  /* 0x0004280e01007387 */ /* 0x0001e80000100a00 */
[----:B------:R0:W-:Y:S04]  /*15240*/  STL.64 [R1+0x410], R64 ;  /* 0x0004104001007387 */ /* 0x0001e80000100a00 */
[----:B------:R0:W-:Y:S01]  /*15250*/  STL.64 [R1+0x418], R66 ;  /* 0x0004184201007387 */ /* 0x0001e20000100a00 */
[----:B--2---:R-:W-:Y:S01]  /*15260*/  FFMA.FTZ R130, R3, R4, R2 ;  /* 0x0000000403827223 */ /* 0x004fe20000010002 */
[----:B------:R-:W-:-:S02]  /*15270*/  HFMA2 R3, -RZ, RZ, 0, 0 ;  /* 0x00000000ff037431 */ /* 0x000fc400000001ff */
        /* <DEDUP_REMOVED lines=10> */
[----:B---3--:R0:W-:Y:S04]  /*15320*/  STL.64 [R1+0x3b0], R20 ;  /* 0x0003b01401007387 */ /* 0x0081e80000100a00 */
[----:B------:R0:W-:Y:S04]  /*15330*/  STL.64 [R1+0x3b8], R22 ;  /* 0x0003b81601007387 */ /* 0x0001e80000100a00 */
[----:B------:R0:W-:Y:S04]  /*15340*/  STL.64 [R1+0x3a0], R76 ;  /* 0x0003a04c01007387 */ /* 0x0001e80000100a00 */
[----:B------:R0:W-:Y:S04]  /*15350*/  STL.64 [R1+0x3a8], R78 ;  /* 0x0003a84e01007387 */ /* 0x0001e80000100a00 */
[----:B------:R0:W-:Y:S04]  /*15360*/  STL.64 [R1+0x390], R40 ;  /* 0x0003902801007387 */ /* 0x0001e80000100a00 */
[----:B------:R0:W-:Y:S04]  /*15370*/  STL.64 [R1+0x398], R42 ;  /* 0x0003982a01007387 */ /* 0x0001e80000100a00 */
[----:B------:R0:W-:Y:S04]  /*15380*/  STL.64 [R1+0x380], R80 ;  /* 0x0003805001007387 */ /* 0x0001e80000100a00 */
[----:B------:R0:W-:Y:S04]  /*15390*/  STL.64 [R1+0x388], R82 ;  /* 0x0003885201007387 */ /* 0x0001e80000100a00 */
        /* <DEDUP_REMOVED lines=16> */
[----:B------:R0:W-:Y:S02]  /*154a0*/  STL.64 [R1+0x300], R96 ;  /* 0x0003006001007387 */ /* 0x0001e40000100a00 */
.L_x_570:
[C---:B0--3--:R-:W-:Y:S01]  /*154b0*/  IMAD R6, R3.reuse, 0x2, R200 ;  /* 0x0000000203067824 */ /* 0x049fe200078e02c8 */
[----:B--2---:R-:W2:Y:S03]  /*154c0*/  LDL R5, [R1+0x1fc] ;  /* 0x0001fc0001057983 */ /* 0x004ea60000100800 */
[C---:B------:R-:W-:Y:S01]  /*154d0*/  IMAD R4, R3.reuse, 0x2, R6 ;  /* 0x0000000203047824 */ /* 0x040fe200078e0206 */
[----:B-1----:R-:W3:Y:S04]  /*154e0*/  LDL.U16 R2, [R1+0x2fe] ;  /* 0x0002fe0001027983 */ /* 0x002ee80000100400 */
        /* <DEDUP_REMOVED lines=12> */
.L_x_569:
[----:B----4-:R-:W-:-:S05]  /*155b0*/  IMAD R8, R5, 0x2, R200 ;  /* 0x0000000205087824 */ /* 0x010fca00078e02c8 */
[----:B--2---:R-:W2:Y:S01]  /*155c0*/  LDL R9, [R8+0x200] ;  /* 0x0002000008097983 */ /* 0x004ea20000100800 */
[----:B01----:R-:W-:Y:S01]  /*155d0*/  IADD3 R2, PT, PT, R8, 0x200, RZ ;  /* 0x0000020008027810 */ /* 0x003fe20007ffe0ff */
[----:B------:R-:W-:Y:S04]  /*155e0*/  BSSY.RECONVERGENT B1, `(.L_x_548) ;  /* 0x000001c000017945 */ /* 0x000fe80003800200 */
[----:B------:R-:W-:Y:S01]  /*155f0*/  BSSY.RELIABLE B2, `(.L_x_549) ;  /* 0x0000013000027945 */ /* 0x000fe20003800100 */
[----:B------:R-:W-:Y:S01]  /*15600*/  IMAD R2, R5, 0x2, R2 ;  /* 0x0000000205027824 */ /* 0x000fe200078e0202 */
[----:B--2---:R-:W-:Y:S02]  /*15610*/  HSETP2.GT.AND P1, PT, R9.H1_H1, R9.H0_H0, PT ;  /* 0x2000000909007234 */ /* 0x004fe40003f24c00 */
[----:B0-----:R-:W-:-:S11]  /*15620*/  PRMT R4, R9, 0x7610, R4 ;  /* 0x0000761009047816 */ /* 0x001fd60000000004 */
[----:B---3--:R-:W-:Y:S05]  /*15630*/  @!P1 BRA `(.L_x_550) ;  /* 0x0000000000089947 */ /* 0x008fea0003800000 */
[----:B------:R0:W5:Y:S01]  /*15640*/  LDL R7, [R2+-0x200] ;  /* 0xfffe000002077983 */ /* 0x0001620000100800 */
[----:B------:R-:W-:Y:S05]  /*15650*/  BRA `(.L_x_551) ;  /* 0x0000000000307947 */ /* 0x000fea0003800000 */
.L_x_550:
        /* <DEDUP_REMOVED lines=12> */
.L_x_551:
[----:B------:R-:W-:Y:S05]  /*15720*/  BSYNC.RELIABLE B2 ;  /* 0x0000000000027941 */ /* 0x000fea0003800100 */
.L_x_549:
[----:B------:R-:W-:-:S05]  /*15730*/  PRMT R6, R9, 0x7632, R6 ;  /* 0x0000763209067816 */ /* 0x000fca0000000006 */
[----:B------:R-:W-:Y:S04]  /*15740*/  STL.U16 [R8+0x200], R6 ;  /* 0x0002000608007387 */ /* 0x000fe80000100400 */
[----:B------:R-:W2:Y:S04]  /*15750*/  LDL R9, [R2+-0x1fc] ;  /* 0xfffe040002097983 */ /* 0x000ea80000100800 */
[----:B--2---:R-:W-:Y:S04]  /*15760*/  STL [R2+-0x200], R9 ;  /* 0xfffe000902007387 */ /* 0x004fe80000100800 */
[----:B------:R1:W-:Y:S04]  /*15770*/  STL.U16 [R8+0x202], R4 ;  /* 0x0002020408007387 */ /* 0x0003e80000100400 */
[----:B-----5:R2:W-:Y:S04]  /*15780*/  STL [R2+-0x1fc], R7 ;  /* 0xfffe040702007387 */ /* 0x0205e80000100800 */
[----:B-1----:R2:W5:Y:S02]  /*15790*/  LDL.U16 R4, [R8+0x200] ;  /* 0x0002000008047983 */ /* 0x0025640000100400 */
.L_x_552:
[----:B------:R-:W-:Y:S05]  /*157a0*/  BSYNC.RECONVERGENT B1 ;  /* 0x0000000000017941 */ /* 0x000fea0003800200 */
.L_x_548:
[----:B--2---:R-:W2:Y:S01]  /*157b0*/  LDL.U16 R7, [R8+0x1fe] ;  /* 0x0001fe0008077983 */ /* 0x004ea20000100400 */
[----:B------:R-:W-:Y:S04]  /*157c0*/  BSSY.RECONVERGENT B1, `(.L_x_553) ;  /* 0x0000019000017945 */ /* 0x000fe80003800200 */
[----:B------:R-:W-:Y:S01]  /*157d0*/  BSSY.RELIABLE B2, `(.L_x_554) ;  /* 0x0000011000027945 */ /* 0x000fe20003800100 */
[----:B--2--5:R-:W-:-:S13]  /*157e0*/  HSETP2.GT.AND P1, PT, R4.H0_H0, R7.H0_H0, PT ;  /* 0x2000000704007234 */ /* 0x024fda0003f24800 */
[----:B------:R-:W-:Y:S05]  /*157f0*/  @!P1 BRA `(.L_x_555) ;  /* 0x0000000000089947 */ /* 0x000fea0003800000 */
[----:B------:R1:W5:Y:S01]  /*15800*/  LDL R9, [R2+-0x204] ;  /* 0xfffdfc0002097983 */ /* 0x0003620000100800 */
[----:B------:R-:W-:Y:S05]  /*15810*/  BRA `(.L_x_556) ;  /* 0x0000000000307947 */ /* 0x000fea0003800000 */
.L_x_555:
        /* <DEDUP_REMOVED lines=12> */
.L_x_556:
[----:B------:R-:W-:Y:S05]  /*158e0*/  BSYNC.RELIABLE B2 ;  /* 0x0000000000027941 */ /* 0x000fea0003800100 */
.L_x_554:
[----:B------:R-:W-:Y:S04]  /*158f0*/  STL.U16 [R8+0x1fe], R4 ;  /* 0x0001fe0408007387 */ /* 0x000fe80000100400 */
[----:B------:R-:W2:Y:S04]  /*15900*/  LDL R11, [R2+-0x200] ;  /* 0xfffe0000020b7983 */ /* 0x000ea80000100800 */
[----:B--2---:R-:W-:Y:S04]  /*15910*/  STL [R2+-0x204], R11 ;  /* 0xfffdfc0b02007387 */ /* 0x004fe80000100800 */
[----:B------:R2:W-:Y:S04]  /*15920*/  STL.U16 [R8+0x200], R7 ;  /* 0x0002000708007387 */ /* 0x0005e80000100400 */
[----:B-----5:R3:W-:Y:S04]  /*15930*/  STL [R2+-0x200], R9 ;  /* 0xfffe000902007387 */ /* 0x0207e80000100800 */
[----:B--2---:R3:W5:Y:S02]  /*15940*/  LDL.U16 R7, [R8+0x1fe] ;  /* 0x0001fe0008077983 */ /* 0x0047640000100400 */
.L_x_557:
[----:B------:R-:W-:Y:S05]  /*15950*/  BSYNC.RECONVERGENT B1 ;  /* 0x0000000000017941 */ /* 0x000fea0003800200 */
.L_x_553:
[----:B------:R-:W2:Y:S01]  /*15960*/  LDL.U16 R6, [R8+0x1fc] ;  /* 0x0001fc0008067983 */ /* 0x000ea20000100400 */
[----:B------:R-:W-:Y:S04]  /*15970*/  BSSY.RECONVERGENT B1, `(.L_x_558) ;  /* 0x0000018000017945 */ /* 0x000fe80003800200 */
[----:B------:R-:W-:Y:S01]  /*15980*/  BSSY.RELIABLE B2, `(.L_x_559) ;  /* 0x0000011000027945 */ /* 0x000fe20003800100 */
[----:B--2--5:R-:W-:-:S13]  /*15990*/  HSETP2.GT.AND P1, PT, R7.H0_H0, R6.H0_H0, PT ;  /* 0x2000000607007234 */ /* 0x024fda0003f24800 */
[----:B------:R-:W-:Y:S05]  /*159a0*/  @!P1 BRA `(.L_x_560) ;  /* 0x0000000000089947 */ /* 0x000fea0003800000 */
[----:B---3--:R2:W5:Y:S01]  /*159b0*/  LDL R9, [R2+-0x208] ;  /* 0xfffdf80002097983 */ /* 0x0085620000100800 */
[----:B------:R-:W-:Y:S05]  /*159c0*/  BRA `(.L_x_561) ;  /* 0x0000000000307947 */ /* 0x000fea0003800000 */
.L_x_560:
        /* <DEDUP_REMOVED lines=12> */
.L_x_561:
[----:B------:R-:W-:Y:S05]  /*15a90*/  BSYNC.RELIABLE B2 ;  /* 0x0000000000027941 */ /* 0x000fea0003800100 */
.L_x_559:
[----:B------:R3:W-:Y:S04]  /*15aa0*/  STL.U16 [R8+0x1fc], R7 ;  /* 0x0001fc0708007387 */ /* 0x0007e80000100400 */
[----:B------:R-:W4:Y:S04]  /*15ab0*/  LDL R11, [R2+-0x204] ;  /* 0xfffdfc00020b7983 */ /* 0x000f280000100800 */
[----:B----4-:R3:W-:Y:S04]  /*15ac0*/  STL [R2+-0x208], R11 ;  /* 0xfffdf80b02007387 */ /* 0x0107e80000100800 */
[----:B------:R3:W-:Y:S04]  /*15ad0*/  STL.U16 [R8+0x1fe], R6 ;  /* 0x0001fe0608007387 */ /* 0x0007e80000100400 */
[----:B-----5:R3:W-:Y:S02]  /*15ae0*/  STL [R2+-0x204], R9 ;  /* 0xfffdfc0902007387 */ /* 0x0207e40000100800 */
.L_x_562:
[----:B------:R-:W-:Y:S05]  /*15af0*/  BSYNC.RECONVERGENT B1 ;  /* 0x0000000000017941 */ /* 0x000fea0003800200 */
.L_x_558:
[----:B------:R-:W-:-:S13]  /*15b00*/  ISETP.NE.AND P1, PT, R5, 0x2, PT ;  /* 0x000000020500780c */ /* 0x000fda0003f25270 */
[----:B------:R-:W-:Y:S05]  /*15b10*/  @!P1 BRA `(.L_x_563) ;  /* 0x0000000000809947 */ /* 0x000fea0003800000 */
[----:B---3--:R-:W-:Y:S01]  /*15b20*/  IADD3 R7, PT, PT, R5, -0x3, RZ ;  /* 0xfffffffd05077810 */ /* 0x008fe20007ffe0ff */
[----:B------:R-:W3:Y:S04]  /*15b30*/  LDL.U16 R11, [R8+0x1fc] ;  /* 0x0001fc00080b7983 */ /* 0x000ee80000100400 */
[----:B------:R-:W-:-:S05]  /*15b40*/  IMAD R4, R7, 0x2, R200 ;  /* 0x0000000207047824 */ /* 0x000fca00078e02c8 */
[----:B------:R-:W3:Y:S01]  /*15b50*/  LDL.U16 R10, [R4+0x200] ;  /* 0x00020000040a7983 */ /* 0x000ee20000100400 */
[----:B------:R-:W-:Y:S04]  /*15b60*/  BSSY.RECONVERGENT B1, `(.L_x_564) ;  /* 0x0000019000017945 */ /* 0x000fe80003800200 */
[----:B------:R-:W-:Y:S01]  /*15b70*/  BSSY.RELIABLE B2, `(.L_x_565) ;  /* 0x0000012000027945 */ /* 0x000fe20003800100 */
[----:B------:R-:W-:Y:S01]  /*15b80*/  IMAD R7, R7, 0x2, R4 ;  /* 0x0000000207077824 */ /* 0x000fe200078e0204 */
[----:B---3--:R-:W-:-:S13]  /*15b90*/  HSETP2.GT.AND P1, PT, R11.H0_H0, R10.H0_H0, PT ;  /* 0x2000000a0b007234 */ /* 0x008fda0003f24800 */
[----:B------:R-:W-:Y:S05]  /*15ba0*/  @!P1 BRA `(.L_x_566) ;  /* 0x0000000000089947 */ /* 0x000fea0003800000 */
[----:B------:R3:W5:Y:S01]  /*15bb0*/  LDL R9, [R7] ;  /* 0x0000000007097983 */ /* 0x0007620000100800 */
[----:B------:R-:W-:Y:S05]  /*15bc0*/  BRA `(.L_x_567) ;  /* 0x0000000000307947 */ /* 0x000fea0003800000 */
.L_x_566:
[----:B------:R-:W3:Y:S01]  /*15bd0*/  LDL R13, [R7] ;  /* 0x00000000070d7983 */ /* 0x000ee20000100800 */
        /* <DEDUP_REMOVED lines=11> */
.L_x_567:
[----:B------:R-:W-:Y:S05]  /*15c90*/  BSYNC.RELIABLE B2 ;  /* 0x0000000000027941 */ /* 0x000fea0003800100 */
.L_x_565:
[----:B------:R4:W-:Y:S04]  /*15ca0*/  STL.U16 [R4+0x200], R11 ;  /* 0x0002000b04007387 */ /* 0x0009e80000100400 */
[----:B------:R-:W2:Y:S04]  /*15cb0*/  LDL R6, [R2+-0x208] ;  /* 0xfffdf80002067983 */ /* 0x000ea80000100800 */
[----:B--2---:R4:W-:Y:S04]  /*15cc0*/  STL [R7], R6 ;  /* 0x0000000607007387 */ /* 0x0049e80000100800 */
[----:B------:R4:W-:Y:S04]  /*15cd0*/  STL.U16 [R8+0x1fc], R10 ;  /* 0x0001fc0a08007387 */ /* 0x0009e80000100400 */
[----:B-----5:R4:W-:Y:S02]  /*15ce0*/  STL [R2+-0x208], R9 ;  /* 0xfffdf80902007387 */ /* 0x0209e40000100800 */
.L_x_568:
[----:B------:R-:W-:Y:S05]  /*15cf0*/  BSYNC.RECONVERGENT B1 ;  /* 0x0000000000017941 */ /* 0x000fea0003800200 */
.L_x_564:
[----:B------:R-:W-:Y:S01]  /*15d00*/  IADD3 R5, PT, PT, R5, -0x4, RZ ;  /* 0xfffffffc05057810 */ /* 0x000fe20007ffe0ff */
[----:B------:R-:W-:Y:S06]  /*15d10*/  BRA `(.L_x_569) ;  /* 0xfffffff800247947 */ /* 0x000fec000383ffff */
.L_x_563:
[----:B------:R-:W-:Y:S05]  /*15d20*/  @P0 BRA `(.L_x_570) ;  /* 0xfffffff400e00947 */ /* 0x000fea000383ffff */
        /* <DEDUP_REMOVED lines=91> */
[----:B---3--:R3:W5:Y:S04]  /*162e0*/  LDL.64 R10, [R1+0x1d8] ;  /* 0x0001d800010a7983 */ /* 0x0087680000100a00 */
[----:B------:R3:W5:Y:S04]  /*162f0*/  LDL.64 R8, [R1+0x1e0] ;  /* 0x0001e00001087983 */ /* 0x0007680000100a00 */
[----:B------:R3:W5:Y:S04]  /*16300*/  LDL.64 R6, [R1+0x1e8] ;  /* 0x0001e80001067983 */ /* 0x0007680000100a00 */
[----:B------:R3:W5:Y:S04]  /*16310*/  LDL.64 R4, [R1+0x1f0] ;  /* 0x0001f00001047983 */ /* 0x0007680000100a00 */
[----:B012---:R3:W5:Y:S01]  /*16320*/  LDL.64 R2, [R1+0x1f8] ;  /* 0x0001f80001027983 */ /* 0x0077620000100a00 */
[----:B----4-:R-:W-:-:S02]  /*16330*/  PRMT R193, R182, 0x7610, R182 ;  /* 0x00007610b6c17816 */ /* 0x010fc400000000b6 */
        /* <DEDUP_REMOVED lines=9> */
[----:B------:R-:W-:Y:S01]  /*163d0*/  PRMT R180, R179, 0x7610, R179 ;  /* 0x00007610b3b47816 */ /* 0x000fe200000000b3 */
[----:B------:R-:W-:Y:S01]  /*163e0*/  IMAD.MOV.U32 R131, RZ, RZ, R237 ;  /* 0x000000ffff837224 */ /* 0x000fe200078e00ed */
        /* <DEDUP_REMOVED lines=47> */
.L_x_547:
[----:B------:R-:W-:Y:S05]  /*166e0*/  BSYNC.RECONVERGENT B0 ;  /* 0x0000000000007941 */ /* 0x000fea0003800200 */
.L_x_546:
[----:B------:R-:W-:Y:S05]  /*166f0*/  WARPSYNC.ALL ;  /* 0x0000000000007948 */ /* 0x000fea0003800000 */
[----:B-----5:R1:W-:Y:S04]  /*16700*/  STL.64 [R0+0x200], R2 ;  /* 0x0002000200007387 */ /* 0x0203e80000100a00 */
[----:B------:R-:W-:Y:S04]  /*16710*/  STL.64 [R0+0x1f8], R4 ;  /* 0x0001f80400007387 */ /* 0x000fe80000100a00 */
[----:B------:R3:W-:Y:S01]  /*16720*/  STL.64 [R0+0x190], R30 ;  /* 0x0001901e00007387 */ /* 0x0007e20000100a00 */
[----:B-1----:R-:W-:Y:S01]  /*16730*/  MOV R2, R195 ;  /* 0x000000c300027202 */ /* 0x002fe20000000f00 */
[----:B------:R-:W-:-:S02]  /*16740*/  IMAD.MOV.U32 R3, RZ, RZ, R194 ;  /* 0x000000ffff037224 */ /* 0x000fc400078e00c2 */
[----:B------:R-:W-:Y:S04]  /*16750*/  STL.64 [R0+0x8], R128 ;  /* 0x0000088000007387 */ /* 0x000fe80000100a00 */
[----:B------:R1:W-:Y:S01]  /*16760*/  STL.64 [R0+0x208], R2 ;  /* 0x0002080200007387 */ /* 0x0003e20000100a00 */
[----:B---3--:R-:W-:Y:S01]  /*16770*/  IMAD.MOV.U32 R30, RZ, RZ, R131 ;  /* 0x000000ffff1e7224 */ /* 0x008fe200078e0083 */
[----:B------:R-:W3:Y:S01]  /*16780*/  S2R R4, SR_TID.X ;  /* 0x0000000000047919 */ /* 0x000ee20000002100 */
[----:B------:R-:W-:Y:S01]  /*16790*/  IMAD.MOV.U32 R31, RZ, RZ, R130 ;  /* 0x000000ffff1f7224 */ /* 0x000fe200078e0082 */
        /* <DEDUP_REMOVED lines=10> */
[----:B------:R-:W-:Y:S01]  /*16840*/  STL.64 [R0+0x38], R116 ;  /* 0x0000387400007387 */ /* 0x000fe20000100a00 */
[----:B---3--:R-:W-:-:S03]  /*16850*/  ISETP.NE.AND P0, PT, R4, RZ, PT ;  /* 0x000000ff0400720c */ /* 0x008fc60003f05270 */
        /* <DEDUP_REMOVED lines=100> */
[----:B------:R-:W-:Y:S01]  /*16ea0*/  STL.64 [R0], R30 ;  /* 0x0000001e00007387 */ /* 0x000fe20000100a00 */
        /* <DEDUP_REMOVED lines=10> */
[----:B------:R1:W-:Y:S02]  /*16f50*/  STL.64 [R0+0x2b8], R2 ;  /* 0x0002b80200007387 */ /* 0x0003e40000100a00 */
[----:B-1----:R-:W-:Y:S01]  /*16f60*/  MOV R2, R223 ;  /* 0x000000df00027202 */ /* 0x002fe20000000f00 */
        /* <DEDUP_REMOVED lines=19> */
[----:B------:R1:W-:Y:S01]  /*170a0*/  STL.64 [R0+0x2f0], R2 ;  /* 0x0002f00200007387 */ /* 0x0003e20000100a00 */
[----:B------:R-:W-:Y:S05]  /*170b0*/  @P0 EXIT ;  /* 0x000000000000094d */ /* 0x000fea0003800000 */
[----:B------:R-:W3:Y:S01]  /*170c0*/  S2R R11, SR_CTAID.X ;  /* 0x00000000000b7919 */ /* 0x000ee20000002500 */
[----:B------:R-:W3:Y:S01]  /*170d0*/  LDCU UR4, c[0x0][0x3a0] ;  /* 0x00007400ff0477ac */ /* 0x000ee20008000800 */
[----:B-1----:R-:W1:Y:S01]  /*170e0*/  LDC.64 R2, c[0x0][0x390] ;  /* 0x0000e400ff027b82 */ /* 0x002e620000000a00 */
[----:B------:R-:W4:Y:S01]  /*170f0*/  MUFU.LG2 R130, R130 ;  /* 0x0000008200827308 */ /* 0x000f220000000c00 */
[----:B------:R-:W-:-:S06]  /*17100*/  VIADD R24, R0, 0x14 ;  /* 0x0000001400187836 */ /* 0x000fcc0000000000 */
[----:B------:R-:W5:Y:S08]  /*17110*/  LDC.64 R4, c[0x0][0x398] ;  /* 0x0000e600ff047b82 */ /* 0x000f700000000a00 */
[----:B------:R-:W0:Y:S01]  /*17120*/  LDC.64 R6, c[0x0][0x388] ;  /* 0x0000e200ff067b82 */ /* 0x000e220000000a00 */
[----:B---3--:R-:W-:Y:S01]  /*17130*/  IMAD R8, R11, UR4, RZ ;  /* 0x000000040b087c24 */ /* 0x008fe2000f8e02ff */
[----:B------:R-:W-:-:S03]  /*17140*/  USHF.L.U32 UR4, UR4, 0x1, URZ ;  /* 0x0000000104047899 */ /* 0x000fc600080006ff */
[----:B------:R-:W-:Y:S02]  /*17150*/  IMAD.SHL.U32 R9, R8, 0x2, RZ ;  /* 0x0000000208097824 */ /* 0x000fe400078e00ff */
[----:B------:R-:W-:Y:S02]  /*17160*/  IMAD.MOV.U32 R8, RZ, RZ, RZ ;  /* 0x000000ffff087224 */ /* 0x000fe400078e00ff */
[----:B-1----:R-:W-:-:S04]  /*17170*/  IMAD.WIDE R2, R9, 0x4, R2 ;  /* 0x0000000409027825 */ /* 0x002fc800078e0202 */
[----:B-----5:R-:W-:Y:S01]  /*17180*/  IMAD.WIDE R4, R9, 0x2, R4 ;  /* 0x0000000209047825 */ /* 0x020fe200078e0204 */
[----:B------:R-:W-:Y:S02]  /*17190*/  IADD3 R13, P0, PT, R2, 0x10, RZ ;  /* 0x00000010020d7810 */ /* 0x000fe40007f1e0ff */
[----:B------:R-:W-:-:S03]  /*171a0*/  IADD3 R17, P1, PT, R4, 0x8, RZ ;  /* 0x0000000804117810 */ /* 0x000fc60007f3e0ff */
[----:B------:R-:W-:Y:S02]  /*171b0*/  IMAD.X R16, RZ, RZ, R3, P0 ;  /* 0x000000ffff107224 */ /* 0x000fe400000e0603 */
[----:B0-----:R-:W-:Y:S01]  /*171c0*/  IMAD.WIDE.U32 R2, R11, 0x4, R6 ;  /* 0x000000040b027825 */ /* 0x001fe200078e0006 */
[----:B----4-:R-:W-:-:S07]  /*171d0*/  IADD3.X R26, PT, PT, RZ, R5, RZ, P1, !PT ;  /* 0x00000005ff1a7210 */ /* 0x010fce0000ffe4ff */
.L_x_571:
[C---:B------:R-:W-:Y:S01]  /*171e0*/  ISETP.GE.AND P6, PT, R8.reuse, UR4, PT ;  /* 0x0000000408007c0c */ /* 0x040fe2000bfc6270 */
[----:B------:R-:W3:Y:S01]  /*171f0*/  LDL.U16 R4, [R0+0x208] ;  /* 0x0002080000047983 */ /* 0x000ee20000100400 */
[----:B------:R-:W-:-:S03]  /*17200*/  VIADD R6, R8, 0x1 ;  /* 0x0000000108067836 */ /* 0x000fc60000000000 */
[----:B------:R-:W4:Y:S01]  /*17210*/  LDL.U16 R9, [R0+0x20a] ;  /* 0x00020a0000097983 */ /* 0x000f220000100400 */
[----:B------:R-:W-:-:S03]  /*17220*/  IADD3 R10, PT, PT, R8, 0x2, RZ ;  /* 0x00000002080a7810 */ /* 0x000fc60007ffe0ff */
        /* <DEDUP_REMOVED lines=26> */
[----:B------:R-:W-:Y:S02]  /*173d0*/  IMAD.MOV.U32 R4, RZ, RZ, R13 ;  /* 0x000000ffff047224 */ /* 0x000fe400078e000d */
[----:B------:R-:W-:Y:S01]  /*173e0*/  IMAD.MOV.U32 R5, RZ, RZ, R16 ;  /* 0x000000ffff057224 */ /* 0x000fe200078e0010 */
[----:B------:R-:W-:Y:S01]  /*173f0*/  IADD3 R11, PT, PT, R8, 0x6, RZ ;  /* 0x00000006080b7810 */ /* 0x000fe20007ffe0ff */
[----:B------:R0:W2:Y:S01]  /*17400*/  LDL.U16 R16, [R0+0x210] ;  /* 0x0002100000107983 */ /* 0x0000a20000100400 */
[----:B------:R-:W-:-:S03]  /*17410*/  @!P6 F2FP.F16.F32.PACK_AB R6, RZ, R6 ;  /* 0x00000006ff06e23e */ /* 0x000fc600000000ff */
[----:B----4-:R1:W-:Y:S01]  /*17420*/  @!P6 STG.E desc[UR8][R4.64+-0x10], R7 ;  /* 0xfffff0070400e986 */ /* 0x0103e2000c101908 */
[----:B------:R-:W-:Y:S02]  /*17430*/  PRMT R25, R6, 0x7610, R25 ;  /* 0x0000761006197816 */ /* 0x000fe40000000019 */
[----:B------:R-:W-:Y:S01]  /*17440*/  MOV R6, R17 ;  /* 0x0000001100067202 */ /* 0x000fe20000000f00 */
[----:B------:R-:W3:Y:S01]  /*17450*/  @!P4 LDL R13, [R24+-0x4] ;  /* 0xfffffc00180dc983 */ /* 0x000ee20000100800 */
[----:B------:R-:W-:-:S03]  /*17460*/  ISETP.GE.AND P0, PT, R11, UR4, PT ;  /* 0x000000040b007c0c */ /* 0x000fc6000bf06270 */
[----:B------:R-:W4:Y:S01]  /*17470*/  @!P5 LDL R11, [R24+-0x8] ;  /* 0xfffff800180bd983 */ /* 0x000f220000100800 */
[----:B-1----:R-:W-:-:S03]  /*17480*/  IMAD.MOV.U32 R7, RZ, RZ, R26 ;  /* 0x000000ffff077224 */ /* 0x002fc600078e001a */
[----:B------:R-:W3:Y:S04]  /*17490*/  @!P2 LDL R17, [R24+0x4] ;  /* 0x000004001811a983 */ /* 0x000ee80000100800 */
[----:B------:R1:W-:Y:S01]  /*174a0*/  @!P6 STG.E.U16 desc[UR8][R6.64+-0x8], R25 ;  /* 0xfffff8190600e986 */ /* 0x0003e2000c101508 */
[----:B------:R-:W-:-:S03]  /*174b0*/  ISETP.GE.AND P6, PT, R10, UR4, PT ;  /* 0x000000040a007c0c */ /* 0x000fc6000bfc6270 */
[----:B------:R-:W3:Y:S04]  /*174c0*/  @!P1 LDG.E.CONSTANT R26, desc[UR8][R2.64] ;  /* 0x00000008021a9981 */ /* 0x000ee8000c1e9900 */
[----:B------:R-:W3:Y:S04]  /*174d0*/  @!P0 LDG.E.CONSTANT R32, desc[UR8][R2.64] ;  /* 0x0000000802208981 */ /* 0x000ee8000c1e9900 */
[----:B------:R-:W3:Y:S04]  /*174e0*/  @!P0 LDL R21, [R24+0xc] ;  /* 0x00000c0018158983 */ /* 0x000ee80000100800 */
[----:B------:R-:W3:Y:S04]  /*174f0*/  @!P6 LDG.E.CONSTANT R31, desc[UR8][R2.64] ;  /* 0x00000008021fe981 */ /* 0x000ee8000c1e9900 */
[----:B------:R0:W3:Y:S01]  /*17500*/  @!P6 LDL R23, [R24+0x10] ;  /* 0x000010001817e983 */ /* 0x0000e20000100800 */
[----:B------:R-:W-:-:S05]  /*17510*/  HADD2.F32 R10, -RZ, R9.H0_H0 ;  /* 0x20000009ff0a7230 */ /* 0x000fca0000004100 */
[----:B------:R-:W-:Y:S01]  /*17520*/  FADD.FTZ R9, R10, -R131 ;  /* 0x800000830a097221 */ /* 0x000fe20000010000 */
[----:B-----5:R-:W-:-:S03]  /*17530*/  HADD2.F32 R12, -RZ, R12.H0_H0 ;  /* 0x2000000cff0c7230 */ /* 0x020fc60000004100 */
[----:B------:R-:W-:Y:S01]  /*17540*/  @!P5 FFMA.FTZ R9, R130, -0.69314718246459960938, R9 ;  /* 0xbf3172188209d823 */ /* 0x000fe20000010009 */
[----:B------:R-:W-:Y:S02]  /*17550*/  HADD2.F32 R14, -RZ, R14.H0_H0 ;  /* 0x2000000eff0e7230 */ /* 0x000fe40000004100 */
[----:B-1----:R-:W-:Y:S01]  /*17560*/  FADD.FTZ R25, R12, -R131 ;  /* 0x800000830c197221 */ /* 0x002fe20000010000 */
        /* <DEDUP_REMOVED lines=16> */
[----:B0-----:R-:W-:Y:S02]  /*17670*/  VIADD R0, R0, 0x10 ;  /* 0x0000001000007836 */ /* 0x001fe40000000000 */
[----:B------:R-:W-:Y:S02]  /*17680*/  VIADD R24, R24, 0x20 ;  /* 0x0000002018187836 */ /* 0x000fe40000000000 */
[----:B--2---:R-:W-:Y:S01]  /*17690*/  HADD2.F32 R16, -RZ, R16.H0_H0 ;  /* 0x20000010ff107230 */ /* 0x004fe20000004100 */
[----:B----4-:R0:W-:Y:S04]  /*176a0*/  @!P5 STG.E desc[UR8][R4.64+-0xc], R11 ;  /* 0xfffff40b0400d986 */ /* 0x0101e8000c101908 */
[----:B------:R-:W-:Y:S04]  /*176b0*/  @!P5 STG.E.U16 desc[UR8][R6.64+-0x6], R12 ;  /* 0xfffffa0c0600d986 */ /* 0x000fe8000c101508 */
[----:B---3--:R1:W-:Y:S01]  /*176c0*/  @!P4 STG.E desc[UR8][R4.64+-0x8], R13 ;  /* 0xfffff80d0400c986 */ /* 0x0083e2000c101908 */
        /* <DEDUP_REMOVED lines=29> */
[----:B------:R-:W-:Y:S01]  /*178a0*/  IMAD.X R16, RZ, RZ, R5, P1 ;  /* 0x000000ffff107224 */ /* 0x000fe200008e0605 */
[----:B------:R-:W-:-:S05]  /*178b0*/  IADD3.X R26, PT, PT, RZ, R7, RZ, P2, !PT ;  /* 0x00000007ff1a7210 */ /* 0x000fca00017fe4ff */
[----:B-1----:R-:W-:Y:S05]  /*178c0*/  @P0 BRA `(.L_x_571) ;  /* 0xfffffff800440947 */ /* 0x002fea000383ffff */
[----:B------:R-:W-:Y:S05]  /*178d0*/  EXIT ;  /* 0x000000000000794d */ /* 0x000fea0003800000 */
.L_x_572:
        /* <DEDUP_REMOVED lines=10> */
.L_x_38449:


//--------------------- .text._ZN17fastertransformer38beam_online_softmax_topk_stage2_kernelI6__halfLi128ELi32EEEvPKfS3_PiPT_ii --------------------------
	.section	.text._ZN17fastertransformer38beam_online_softmax_topk_stage2_kernelI6__halfLi128ELi32EEEvPKfS3_PiPT_ii,"ax",@progbits
	.align	128
        .global         _ZN17fastertransformer38beam_online_softmax_topk_stage2_kernelI6__halfLi128ELi32EEEvPKfS3_PiPT_ii
        .type           _ZN17fastertransformer38beam_online_softmax_topk_stage2_kernelI6__halfLi128ELi32EEEvPKfS3_PiPT_ii,@function
        .size           _ZN17fastertransformer38beam_online_softmax_topk_stage2_kernelI6__halfLi128ELi32EEEvPKfS3_PiPT_ii,(.L_x_38450 - _ZN17fastertransformer38beam_online_softmax_topk_stage2_kernelI6__halfLi128ELi32EEEvPKfS3_PiPT_ii)
        .other          _ZN17fastertransformer38beam_online_softmax_topk_stage2_kernelI6__halfLi128ELi32EEEvPKfS3_PiPT_ii,@"STO_CUDA_ENTRY STV_DEFAULT"
_ZN17fastertransformer38beam_online_softmax_topk_stage2_kernelI6__halfLi128ELi32EEEvPKfS3_PiPT_ii:
.text._ZN17fastertransformer38beam_online_softmax_topk_stage2_kernelI6__halfLi128ELi32EEEvPKfS3_PiPT_ii:
[----:B------:R-:W0:Y:S01]  /*0000*/  LDC R1, c[0x0][0x37c] ;  /* 0x0000df00ff017b82 */ /* 0x000e220000000800 */
[----:B------:R-:W1:Y:S07]  /*0010*/  S2R R135, SR_TID.X ;  /* 0x0000000000877919 */ /* 0x000e6e0000002100 */
[----:B------:R-:W2:Y:S01]  /*0020*/  LDC R4, c[0x0][0x3a4] ;  /* 0x0000e900ff047b82 */ /* 0x000ea20000000800 */
[----:B------:R-:W-:Y:S02]  /*0030*/  HFMA2 R8, -RZ, RZ, -7.49609375, -512 ;  /* 0xc77fe000ff087431 */ /* 0x000fe400000001ff */
[----:B0-----:R-:W-:Y:S01]  /*0040*/  VIADD R1, R1, 0xfffff3e8 ;  /* 0xfffff3e801017836 */ /* 0x001fe20000000000 */
[----:B------:R-:W0:Y:S01]  /*0050*/  LDCU.64 UR8, c[0x0][0x358] ;  /* 0x00006b00ff0877ac */ /* 0x000e220008000a00 */
[----:B------:R-:W-:Y:S01]  /*0060*/  IMAD.MOV.U32 R2, RZ, RZ, -0x1 ;  /* 0xffffffffff027424 */ /* 0x000fe200078e00ff */
[----:B------:R-:W-:Y:S01]  /*0070*/  BSSY.RECONVERGENT B0, `(.L_x_573) ;  /* 0x0000104000007945 */ /* 0x000fe20003800200 */
[----:B------:R-:W-:Y:S01]  /*0080*/  IMAD.MOV.U32 R3, RZ, RZ, -0x1 ;  /* 0xffffffffff037424 */ /* 0x000fe200078e00ff */
[----:B------:R-:W3:Y:S01]  /*0090*/  LDCU.64 UR6, c[0x0][0x380] ;  /* 0x00007000ff0677ac */ /* 0x000ee20008000a00 */
[----:B------:R-:W-:Y:S01]  /*00a0*/  IMAD.MOV.U32 R6, RZ, RZ, -0x4000401 ;  /* 0xfbfffbffff067424 */ /* 0x000fe200078e00ff */
[----:B------:R-:W-:Y:S01]  /*00b0*/  MOV R131, 0xc77fe000 ;  /* 0xc77fe00000837802 */ /* 0x000fe20000000f00 */
        /* <DEDUP_REMOVED lines=10> */
[----:B------:R-:W-:Y:S02]  /*0160*/  VIADD R0, R1, 0x910 ;  /* 0x0000091001007836 */ /* 0x000fe40000000000 */
        /* <DEDUP_REMOVED lines=112> */
[----:B------:R-:W-:-:S03]  /*0870*/  IMAD.MOV.U32 R14, RZ, RZ, R135 ;  /* 0x000000ffff0e7224 */ /* 0x000fc600078e0087 */
[----:B------:R-:W-:Y:S02]  /*0880*/  LOP3.LUT R5, R5, 0x3, RZ, 0xc0, !PT ;  /* 0x0000000305057812 */ /* 0x000fe400078ec0ff */
[----:B0-----:R-:W-:-:S07]  /*0890*/  LEA R9, R9, R6, 0x18 ;  /* 0x0000000609097211 */ /* 0x001fce00078ec0ff */
.L_x_577:
[----:B------:R-:W-:-:S05]  /*08a0*/  IADD3 R7, P0, PT, R3, R14, RZ ;  /* 0x0000000e03077210 */ /* 0x000fca0007f1e0ff */
[----:B------:R-:W-:Y:S01]  /*08b0*/  IMAD.X R10, RZ, RZ, R28, P0 ;  /* 0x000000ffff0a7224 */ /* 0x000fe200000e061c */
[----:B0-----:R-:W-:-:S04]  /*08c0*/  LEA R6, P0, R7, UR6, 0x2 ;  /* 0x0000000607067c11 */ /* 0x001fc8000f8010ff */
[----:B------:R-:W-:-:S05]  /*08d0*/  LEA.HI.X R7, R7, UR7, R10, 0x2, P0 ;  /* 0x0000000707077c11 */ /* 0x000fca00080f140a */
[----:B------:R-:W2:Y:S01]  /*08e0*/  LDG.E.CONSTANT R6, desc[UR8][R6.64] ;  /* 0x0000000806067981 */ /* 0x000ea2000c1e9900 */
[----:B------:R-:W-:Y:S01]  /*08f0*/  LEA R11, R14, R9, 0x2 ;  /* 0x000000090e0b7211 */ /* 0x000fe200078e10ff */
[----:B------:R-:W-:Y:S02]  /*0900*/  VIADD R8, R8, 0x1 ;  /* 0x0000000108087836 */ /* 0x000fe40000000000 */
[----:B------:R-:W-:-:S03]  /*0910*/  VIADD R14, R14, 0x20 ;  /* 0x000000200e0e7836 */ /* 0x000fc60000000000 */
[----:B------:R-:W-:Y:S01]  /*0920*/  ISETP.NE.AND P0, PT, R8, R5, PT ;  /* 0x000000050800720c */ /* 0x000fe20003f05270 */
[----:B--2---:R0:W-:-:S12]  /*0930*/  STS [R11], R6 ;  /* 0x000000060b007388 */ /* 0x0041d80000000800 */
[----:B------:R-:W-:Y:S05]  /*0940*/  @P0 BRA `(.L_x_577) ;  /* 0xfffffffc00d40947 */ /* 0x000fea000383ffff */
.L_x_576:
[----:B------:R-:W-:Y:S05]  /*0950*/  BSYNC.RECONVERGENT B1 ;  /* 0x0000000000017941 */ /* 0x000fea0003800200 */
.L_x_575:
[----:B------:R-:W-:Y:S05]  /*0960*/  @!P1 BRA `(.L_x_574) ;  /* 0x0000000400d09947 */ /* 0x000fea0003800000 */
[----:B0-2---:R-:W0:Y:S01]  /*0970*/  S2R R6, SR_CgaCtaId ;  /* 0x0000000000067919 */ /* 0x005e220000008800 */
[----:B------:R-:W-:Y:S01]  /*0980*/  IMAD.IADD R5, R2, 0x1, -R14 ;  /* 0x0000000102057824 */ /* 0x000fe200078e0a0e */
[----:B------:R-:W-:Y:S01]  /*0990*/  BSSY.RECONVERGENT B1, `(.L_x_578) ;  /* 0x000003f000017945 */ /* 0x000fe20003800200 */
[----:B------:R-:W-:-:S03]  /*09a0*/  PLOP3.LUT P0, PT, PT, PT, PT, 0x80, 0x8 ;  /* 0x000000000008781c */ /* 0x000fc60003f0f070 */
[----:B------:R-:W-:Y:S02]  /*09b0*/  ISETP.GT.AND P1, PT, R5, 0x180, PT ;  /* 0x000001800500780c */ /* 0x000fe40003f24270 */
[----:B------:R-:W-:-:S04]  /*09c0*/  MOV R5, 0x400 ;  /* 0x0000040000057802 */ /* 0x000fc80000000f00 */
[----:B0-----:R-:W-:-:S07]  /*09d0*/  LEA R29, R6, R5, 0x18 ;  /* 0x00000005061d7211 */ /* 0x001fce00078ec0ff */
[----:B------:R-:W-:Y:S05]  /*09e0*/  @!P1 BRA `(.L_x_579) ;  /* 0x0000000000e49947 */ /* 0x000fea0003800000 */
[----:B------:R-:W-:Y:S01]  /*09f0*/  PLOP3.LUT P0, PT, PT, PT, PT, 0x8, 0x80 ;  /* 0x000000000080781c */ /* 0x000fe20003f0e170 */
[----:B------:R-:W-:-:S12]  /*0a00*/  VIADD R27, R2, 0xfffffe80 ;  /* 0xfffffe80021b7836 */ /* 0x000fd80000000000 */
.L_x_580:
        /* <DEDUP_REMOVED lines=16> */
[----:B------:R-:W-:Y:S01]  /*0b10*/  LEA R10, P3, R5, UR10, 0x2 ;  /* 0x0000000a050a7c11 */ /* 0x000fe2000f8610ff */
[----:B------:R-:W3:Y:S01]  /*0b20*/  LDG.E.CONSTANT R15, desc[UR8][R12.64+0x100] ;  /* 0x000100080c0f7981 */ /* 0x000ee2000c1e9900 */
[----:B------:R-:W-:-:S02]  /*0b30*/  LEA.HI.X R7, R7, UR11, R20, 0x2, P1 ;  /* 0x0000000b07077c11 */ /* 0x000fc400088f1414 */
        /* <DEDUP_REMOVED lines=16> */
[C---:B------:R-:W-:Y:S01]  /*0c40*/  LEA R31, R14.reuse, R29, 0x2 ;  /* 0x0000001d0e1f7211 */ /* 0x040fe200078e10ff */
        /* <DEDUP_REMOVED lines=19> */
.L_x_579:
[----:B------:R-:W-:Y:S05]  /*0d80*/  BSYNC.RECONVERGENT B1 ;  /* 0x0000000000017941 */ /* 0x000fea0003800200 */
.L_x_578:
        /* <DEDUP_REMOVED lines=33> */
.L_x_582:
[----:B------:R-:W-:Y:S05]  /*0fa0*/  BSYNC.RECONVERGENT B1 ;  /* 0x0000000000017941 */ /* 0x000fea0003800200 */
.L_x_581:
[----:B------:R-:W-:-:S13]  /*0fb0*/  ISETP.LT.OR P0, PT, R14, R2, P0 ;  /* 0x000000020e00720c */ /* 0x000fda0000701670 */
[----:B------:R-:W-:Y:S05]  /*0fc0*/  @!P0 BRA `(.L_x_574) ;  /* 0x0000000000388947 */ /* 0x000fea0003800000 */
[----:B------:R-:W1:Y:S01]  /*0fd0*/  LDCU.64 UR4, c[0x0][0x380] ;  /* 0x00007000ff0477ac */ /* 0x000e620008000a00 */
[----:B------:R-:W-:-:S05]  /*0fe0*/  IADD3 R3, P0, PT, R3, R14, RZ ;  /* 0x0000000e03037210 */ /* 0x000fca0007f1e0ff */
[----:B------:R-:W-:Y:S01]  /*0ff0*/  IMAD.X R28, RZ, RZ, R28, P0 ;  /* 0x000000ffff1c7224 */ /* 0x000fe200000e061c */
        /* <DEDUP_REMOVED lines=11> */
.L_x_574:
[----:B------:R-:W-:Y:S05]  /*10b0*/  BSYNC.RECONVERGENT B0 ;  /* 0x0000000000007941 */ /* 0x000fea0003800200 */
.L_x_573:
        /* <DEDUP_REMOVED lines=110> */
[----:B01----:R-:W-:Y:S01]  /*17a0*/  IMAD.MOV.U32 R5, RZ, RZ, -0x1 ;  /* 0xffffffffff057424 */ /* 0x003fe200078e00ff */
[C---:B------:R-:W-:Y:S01]  /*17b0*/  PRMT R198, R3.reuse, 0x5410, R198 ;  /* 0x0000541003c67816 */ /* 0x040fe200000000c6 */
[----:B--2---:R-:W-:Y:S01]  /*17c0*/  IMAD.MOV.U32 R7, RZ, RZ, -0x1 ;  /* 0xffffffffff077424 */ /* 0x004fe200078e00ff */
        /* <DEDUP_REMOVED lines=151> */
[----:B------:R-:W-:Y:S01]  /*2140*/  MOV R2, 0x400 ;  /* 0x0000040000027802 */ /* 0x000fe20000000f00 */
[----:B-1----:R-:W-:-:S03]  /*2150*/  UISETP.GE.AND UP0, UPT, UR4, 0x1, UPT ;  /* 0x000000010400788c */ /* 0x002fc6000bf06270 */
[----:B0-----:R-:W-:-:S05]  /*2160*/  LEA R2, R3, R2, 0x18 ;  /* 0x0000000203027211 */ /* 0x001fca00078ec0ff */
[----:B------:R-:W-:Y:S01]  /*2170*/  IMAD R130, R135, 0x408, R2 ;  /* 0x0000040887827824 */ /* 0x000fe200078e0202 */
[----:B------:R-:W-:Y:S06]  /*2180*/  BRA.U !UP0, `(.L_x_585) ;  /* 0x0000000908d07547 */ /* 0x000fec000b800000 */
[----:B------:R-:W-:Y:S01]  /*2190*/  USHF.L.U32 UR4, UR4, 0x1, URZ ;  /* 0x0000000104047899 */ /* 0x000fe200080006ff */
[----:B------:R-:W-:-:S03]  /*21a0*/  HFMA2 R3, -RZ, RZ, 0, 0 ;  /* 0x00000000ff037431 */ /* 0x000fc600000001ff */
        /* <DEDUP_REMOVED lines=14> */
[----:B------:R-:W-:Y:S01]  /*2290*/  PLOP3.LUT P0, PT, PT, PT, PT, 0x8, 0x80 ;  /* 0x000000000080781c */ /* 0x000fe20003f0e170 */
[----:B------:R-:W-:-:S12]  /*22a0*/  VIADD R38, R3, 0xfffffff4 ;  /* 0xfffffff403267836 */ /* 0x000fd80000000000 */
.L_x_589:
[C---:B---3--:R-:W-:Y:S01]  /*22b0*/  LEA R2, R5.reuse, R130, 0x2 ;  /* 0x0000008205027211 */ /* 0x048fe200078e10ff */
[----:B------:R-:W-:-:S04]  /*22c0*/  IMAD R4, R5, 0x4, R134 ;  /* 0x0000000405047824 */ /* 0x000fc800078e0286 */
        /* <DEDUP_REMOVED lines=42> */
[----:B--2---:R-:W-:Y:S02]  /*2570*/  F2FP.F16.F32.PACK_AB R34, R35, R34 ;  /* 0x000000222322723e */ /* 0x004fe400000000ff */
[----:B0-----:R-:W-:Y:S01]  /*2580*/  LEA R4, R7, R134, 0x2 ;  /* 0x0000008607047211 */ /* 0x001fe200078e10ff */
[----:B------:R-:W-:Y:S01]  /*2590*/  STL.U16 [R12+0x208], R16 ;  /* 0x000208100c007387 */ /* 0x000fe20000100400 */
[----:B------:R-:W-:-:S03]  /*25a0*/  PRMT R11, R20, 0x7632, R11 ;  /* 0x00007632140b7816 */ /* 0x000fc6000000000b */
[----:B------:R-:W-:Y:S01]  /*25b0*/  STL [R6+0xc], R15 ;  /* 0x00000c0f06007387 */ /* 0x000fe20000100800 */
[----:B------:R-:W-:Y:S02]  /*25c0*/  IMAD R10, R7, -0x2, R4 ;  /* 0xfffffffe070a7824 */ /* 0x000fe400078e0204 */
[C---:B------:R-:W-:Y:S01]  /*25d0*/  VIADD R7, R5.reuse, 0xc ;  /* 0x0000000c05077836 */ /* 0x040fe20000000000 */
[----:B------:R-:W-:Y:S01]  /*25e0*/  STL.U16 [R12+0x20a], R37 ;  /* 0x00020a250c007387 */ /* 0x000fe20000100400 */
[----:B------:R-:W-:Y:S02]  /*25f0*/  VIADD R5, R5, 0x10 ;  /* 0x0000001005057836 */ /* 0x000fe40000000000 */
[----:B------:R-:W-:Y:S01]  /*2600*/  IMAD R2, R7, 0x4, R134 ;  /* 0x0000000407027824 */ /* 0x000fe200078e0286 */
[----:B------:R-:W-:Y:S02]  /*2610*/  STL [R6+0x10], R18 ;  /* 0x0000101206007387 */ /* 0x000fe40000100800 */
[----:B------:R-:W-:Y:S01]  /*2620*/  ISETP.GE.AND P1, PT, R5, R38, PT ;  /* 0x000000260500720c */ /* 0x000fe20003f26270 */
[----:B------:R-:W-:Y:S01]  /*2630*/  IMAD R7, R7, -0x2, R2 ;  /* 0xfffffffe07077824 */ /* 0x000fe200078e0202 */
        /* <DEDUP_REMOVED lines=23> */
.L_x_588:
[----:B---3--:R-:W-:-:S05]  /*27b0*/  IMAD.IADD R2, R3, 0x1, -R5 ;  /* 0x0000000103027824 */ /* 0x008fca00078e0a05 */
[----:B------:R-:W-:-:S13]  /*27c0*/  ISETP.GT.AND P1, PT, R2, 0x4, PT ;  /* 0x000000040200780c */ /* 0x000fda0003f24270 */
[----:B------:R-:W-:Y:S05]  /*27d0*/  @!P1 BRA `(.L_x_590) ;  /* 0x0000000000a09947 */ /* 0x000fea0003800000 */
[C---:B------:R-:W-:Y:S01]  /*27e0*/  LEA R2, R5.reuse, R130, 0x2 ;  /* 0x0000008205027211 */ /* 0x040fe200078e10ff */
[----:B------:R-:W-:Y:S01]  /*27f0*/  IMAD R4, R5, 0x4, R134 ;  /* 0x0000000405047824 */ /* 0x000fe200078e0286 */
[----:B------:R-:W-:-:S03]  /*2800*/  PLOP3.LUT P0, PT, PT, PT, PT, 0x8, 0x80 ;  /* 0x000000000080781c */ /* 0x000fc60003f0e170 */
        /* <DEDUP_REMOVED lines=37> */
.L_x_590:
[----:B------:R-:W-:-:S13]  /*2a60*/  ISETP.NE.OR P0, PT, R5, R3, P0 ;  /* 0x000000030500720c */ /* 0x000fda0000705670 */
[----:B------:R-:W-:Y:S05]  /*2a70*/  @!P0 BRA `(.L_x_586) ;  /* 0x0000000000588947 */ /* 0x000fea0003800000 */
.L_x_587:
[C---:B01----:R-:W-:Y:S01]  /*2a80*/  LEA R2, R5.reuse, R130, 0x2 ;  /* 0x0000008205027211 */ /* 0x043fe200078e10ff */
[----:B------:R-:W-:-:S04]  /*2a90*/  IMAD R4, R5, 0x4, R134 ;  /* 0x0000000405047824 */ /* 0x000fc800078e0286 */
        /* <DEDUP_REMOVED lines=20> */
.L_x_586:
[----:B------:R-:W-:-:S09]  /*2be0*/  UISETP.NE.AND UP0, UPT, UR6, URZ, UPT ;  /* 0x000000ff0600728c */ /* 0x000fd2000bf05270 */
[----:B------:R-:W-:Y:S05]  /*2bf0*/  BRA.U !UP0, `(.L_x_585) ;  /* 0x0000000108347547 */ /* 0x000fea000b800000 */
[----:B------:R-:W-:-:S05]  /*2c00*/  UMOV UR4, URZ ;  /* 0x000000ff00047c82 */ /* 0x000fca0008000000 */
.L_x_591:
[C---:B01----:R-:W-:Y:S01]  /*2c10*/  IMAD R2, R3.reuse, 0x4, R130 ;  /* 0x0000000403027824 */ /* 0x043fe200078e0282 */
[----:B------:R-:W-:Y:S01]  /*2c20*/  UIADD3 UR4, UPT, UPT, UR4, 0x1, URZ ;  /* 0x0000000104047890 */ /* 0x000fe2000fffe0ff */
[----:B--2---:R-:W-:-:S03]  /*2c30*/  IMAD R5, R3, 0x4, R134 ;  /* 0x0000000403057824 */ /* 0x004fc600078e0286 */
[----:B------:R-:W0:Y:S01]  /*2c40*/  LDS R6, [R2+0x200] ;  /* 0x0002000002067984 */ /* 0x000e220000000800 */
[C---:B------:R-:W-:Y:S01]  /*2c50*/  IMAD R7, R3.reuse, -0x2, R5 ;  /* 0xfffffffe03077824 */ /* 0x040fe200078e0205 */
[----:B------:R-:W-:Y:S01]  /*2c60*/  UISETP.NE.AND UP0, UPT, UR4, UR6, UPT ;  /* 0x000000060400728c */ /* 0x000fe2000bf05270 */
[----:B------:R-:W-:Y:S01]  /*2c70*/  IADD3 R3, PT, PT, R3, 0x1, RZ ;  /* 0x0000000103037810 */ /* 0x000fe20007ffe0ff */
[----:B------:R-:W1:Y:S01]  /*2c80*/  LDS R4, [R2] ;  /* 0x0000000002047984 */ /* 0x000e620000000800 */
[----:B0-----:R-:W-:-:S03]  /*2c90*/  F2FP.F16.F32.PACK_AB R6, RZ, R6 ;  /* 0x00000006ff06723e */ /* 0x001fc600000000ff */
[----:B-1----:R2:W-:Y:S04]  /*2ca0*/  STL [R5+0x8], R4 ;  /* 0x0000080405007387 */ /* 0x0025e80000100800 */
[----:B------:R2:W-:Y:S01]  /*2cb0*/  STL.U16 [R7+0x208], R6 ;  /* 0x0002080607007387 */ /* 0x0005e20000100400 */
[----:B------:R-:W-:Y:S05]  /*2cc0*/  BRA.U UP0, `(.L_x_591) ;  /* 0xfffffffd00d07547 */ /* 0x000fea000b83ffff */
.L_x_585:
        /* <DEDUP_REMOVED lines=158> */
.L_x_584:
[----:B------:R-:W-:Y:S05]  /*36b0*/  BSYNC.RECONVERGENT B0 ;  /* 0x0000000000007941 */ /* 0x000fea0003800200 */
.L_x_583:
        /* <DEDUP_REMOVED lines=72> */
[----:B------:R-:W-:Y:S04]  /*3b40*/  SHFL.DOWN PT, R158, R178, 0x1, 0x1f ;  /* 0x08201f00b29e7f89 */ /* 0x000fe800000e0000 */
        /* <DEDUP_REMOVED lines=10> */
[----:B------:R-:W2:Y:S04]  /*3bf0*/  SHFL.DOWN PT, R156, R133, 0x1, 0x1f ;  /* 0x08201f00859c7f89 */ /* 0x000ea800000e0000 */
        /* <DEDUP_REMOVED lines=22> */
[----:B0-----:R-:W-:-:S03]  /*3d60*/  IMAD.MOV.U32 R134, RZ, RZ, R159 ;  /* 0x000000ffff867224 */ /* 0x001fc600078e009f */
[----:B------:R-:W-:Y:S01]  /*3d70*/  STL.64 [R1+0x310], R136 ;  /* 0x0003108801007387 */ /* 0x000fe20000100a00 */
[----:B------:R-:W-:-:S03]  /*3d80*/  IMAD.MOV.U32 R135, RZ, RZ, R158 ;  /* 0x000000ffff877224 */ /* 0x000fc600078e009e */
        /* <DEDUP_REMOVED lines=8> */
[----:B------:R-:W-:Y:S01]  /*3e10*/  SHFL.DOWN PT, R148, R204, 0x1, 0x1f ;  /* 0x08201f00cc947f89 */ /* 0x000fe200000e0000 */
[----:B--2---:R-:W-:Y:S01]  /*3e20*/  MOV R134, R157 ;  /* 0x0000009d00867202 */ /* 0x004fe20000000f00 */
[----:B------:R-:W-:-:S02]  /*3e30*/  IMAD.MOV.U32 R135, RZ, RZ, R156 ;  /* 0x000000ffff877224 */ /* 0x000fc400078e009c */
[----:B------:R-:W-:Y:S04]  /*3e40*/  STL.64 [R1+0x3b0], R142 ;  /* 0x0003b08e01007387 */ /* 0x000fe80000100a00 */
[----:B------:R-:W-:Y:S04]  /*3e50*/  SHFL.DOWN PT, R142, R46, 0x1, 0x1f ;  /* 0x08201f002e8e7f89 */ /* 0x000fe800000e0000 */
[----:B------:R-:W2:Y:S04]  /*3e60*/  SHFL.DOWN PT, R143, R47, 0x1, 0x1f ;  /* 0x08201f002f8f7f89 */ /* 0x000ea800000e0000 */
[----:B------:R4:W-:Y:S04]  /*3e70*/  STL.64 [R1+0x550], R134 ;  /* 0x0005508601007387 */ /* 0x0009e80000100a00 */
[----:B---3--:R-:W-:Y:S04]  /*3e80*/  STL.64 [R1+0x3a8], R140 ;  /* 0x0003a88c01007387 */ /* 0x008fe80000100a00 */
[----:B------:R-:W-:Y:S01]  /*3e90*/  SHFL.DOWN PT, R140, R48, 0x1, 0x1f ;  /* 0x08201f00308c7f89 */ /* 0x000fe200000e0000 */
[----:B----4-:R-:W-:-:S03]  /*3ea0*/  IMAD.MOV.U32 R134, RZ, RZ, R155 ;  /* 0x000000ffff867224 */ /* 0x010fc600078e009b */
[----:B------:R-:W3:Y:S01]  /*3eb0*/  SHFL.DOWN PT, R141, R49, 0x1, 0x1f ;  /* 0x08201f00318d7f89 */ /* 0x000ee200000e0000 */
[----:B------:R-:W-:-:S03]  /*3ec0*/  IMAD.MOV.U32 R135, RZ, RZ, R154 ;  /* 0x000000ffff877224 */ /* 0x000fc600078e009a */
[----:B------:R-:W-:Y:S04]  /*3ed0*/  STL.64 [R1+0x3a0], R138 ;  /* 0x0003a08a01007387 */ /* 0x000fe80000100a00 */
[----:B------:R4:W-:Y:S04]  /*3ee0*/  STL.64 [R1+0x558], R134 ;  /* 0x0005588601007387 */ /* 0x0009e80000100a00 */
[----:B------:R-:W-:Y:S04]  /*3ef0*/  SHFL.DOWN PT, R138, R50, 0x1, 0x1f ;  /* 0x08201f00328a7f89 */ /* 0x000fe800000e0000 */
[----:B------:R-:W3:Y:S01]  /*3f00*/  SHFL.DOWN PT, R139, R51, 0x1, 0x1f ;  /* 0x08201f00338b7f89 */ /* 0x000ee200000e0000 */
[----:B----4-:R-:W-:Y:S01]  /*3f10*/  IMAD.MOV.U32 R134, RZ, RZ, R153 ;  /* 0x000000ffff867224 */ /* 0x010fe200078e0099 */
[----:B------:R-:W-:-:S02]  /*3f20*/  MOV R135, R152 ;  /* 0x0000009800877202 */ /* 0x000fc40000000f00 */
        /* <DEDUP_REMOVED lines=13> */
[----:B-1----:R-:W-:-:S03]  /*4000*/  IMAD.MOV.U32 R134, RZ, RZ, R149 ;  /* 0x000000ffff867224 */ /* 0x002fc600078e0095 */
[----:B--2---:R-:W-:Y:S01]  /*4010*/  STL.64 [R1+0x450], R142 ;  /* 0x0004508e01007387 */ /* 0x004fe20000100a00 */
[----:B------:R-:W-:-:S03]  /*4020*/  IMAD.MOV.U32 R135, RZ, RZ, R148 ;  /* 0x000000ffff877224 */ /* 0x000fc600078e0094 */
[----:B------:R-:W-:Y:S04]  /*4030*/  SHFL.DOWN PT, R142, R6, 0x1, 0x1f ;  /* 0x08201f00068e7f89 */ /* 0x000fe800000e0000 */
[----:B------:R-:W-:Y:S04]  /*4040*/  STL.64 [R1+0x570], R134 ;  /* 0x0005708601007387 */ /* 0x000fe80000100a00 */
[----:B------:R-:W1:Y:S04]  /*4050*/  SHFL.DOWN PT, R143, R7, 0x1, 0x1f ;  /* 0x08201f00078f7f89 */ /* 0x000e6800000e0000 */
[----:B------:R-:W-:Y:S04]  /*4060*/  SHFL.DOWN PT, R134, R205, 0x1, 0x1f ;  /* 0x08201f00cd867f89 */ /* 0x000fe800000e0000 */
[----:B------:R-:W2:Y:S04]  /*4070*/  SHFL.DOWN PT, R135, R206, 0x1, 0x1f ;  /* 0x08201f00ce877f89 */ /* 0x000ea800000e0000 */
[----:B------:R-:W2:Y:S04]  /*4080*/  SHFL.DOWN PT, R151, R207, 0x1, 0x1f ;  /* 0x08201f00cf977f89 */ /* 0x000ea800000e0000 */
[----:B------:R-:W2:Y:S04]  /*4090*/  SHFL.DOWN PT, R150, R208, 0x1, 0x1f ;  /* 0x08201f00d0967f89 */ /* 0x000ea800000e0000 */
[----:B---3--:R-:W-:Y:S04]  /*40a0*/  STL.64 [R1+0x448], R140 ;  /* 0x0004488c01007387 */ /* 0x008fe80000100a00 */
[----:B------:R-:W-:Y:S04]  /*40b0*/  SHFL.DOWN PT, R140, R8, 0x1, 0x1f ;  /* 0x08201f00088c7f89 */ /* 0x000fe800000e0000 */
[----:B------:R-:W3:Y:S04]  /*40c0*/  SHFL.DOWN PT, R141, R9, 0x1, 0x1f ;  /* 0x08201f00098d7f89 */ /* 0x000ee800000e0000 */
        /* <DEDUP_REMOVED lines=8> */
[----:B0-----:R-:W-:Y:S04]  /*4150*/  STL.64 [R1+0x438], R136 ;  /* 0x0004388801007387 */ /* 0x001fe80000100a00 */
[----:B------:R-:W-:Y:S04]  /*4160*/  SHFL.DOWN PT, R136, R12, 0x1, 0x1f ;  /* 0x08201f000c887f89 */ /* 0x000fe800000e0000 */
[----:B------:R-:W0:Y:S04]  /*4170*/  SHFL.DOWN PT, R137, R13, 0x1, 0x1f ;  /* 0x08201f000d897f89 */ /* 0x000e2800000e0000 */
[----:B------:R-:W-:Y:S04]  /*4180*/  STL.64 [R1+0x4f8], R144 ;  /* 0x0004f89001007387 */ /* 0x000fe80000100a00 */
[----:B------:R-:W4:Y:S04]  /*4190*/  SHFL.DOWN PT, R145, R213, 0x1, 0x1f ;  /* 0x08201f00d5917f89 */ /* 0x000f2800000e0000 */
[----:B------:R-:W4:Y:S04]  /*41a0*/  SHFL.DOWN PT, R144, R214, 0x1, 0x1f ;  /* 0x08201f00d6907f89 */ /* 0x000f2800000e0000 */
[----:B-1----:R-:W-:Y:S04]  /*41b0*/  STL.64 [R1+0x4f0], R142 ;  /* 0x0004f08e01007387 */ /* 0x002fe80000100a00 */
[----:B--2---:R1:W-:Y:S04]  /*41c0*/  STL.64 [R1+0x578], R134 ;  /* 0x0005788601007387 */ /* 0x0043e80000100a00 */
[----:B------:R-:W2:Y:S04]  /*41d0*/  SHFL.DOWN PT, R143, R215, 0x1, 0x1f ;  /* 0x08201f00d78f7f89 */ /* 0x000ea800000e0000 */
[----:B------:R-:W2:Y:S01]  /*41e0*/  SHFL.DOWN PT, R142, R216, 0x1, 0x1f ;  /* 0x08201f00d88e7f89 */ /* 0x000ea200000e0000 */
[----:B-1----:R-:W-:Y:S01]  /*41f0*/  MOV R134, R151 ;  /* 0x0000009700867202 */ /* 0x002fe20000000f00 */
[----:B------:R-:W-:-:S02]  /*4200*/  IMAD.MOV.U32 R135, RZ, RZ, R150 ;  /* 0x000000ffff877224 */ /* 0x000fc400078e0096 */
[----:B---3--:R-:W-:Y:S04]  /*4210*/  STL.64 [R1+0x4e8], R140 ;  /* 0x0004e88c01007387 */ /* 0x008fe80000100a00 */
[----:B------:R1:W-:Y:S04]  /*4220*/  STL.64 [R1+0x580], R134 ;  /* 0x0005808601007387 */ /* 0x0003e80000100a00 */
[----:B------:R-:W3:Y:S04]  /*4230*/  SHFL.DOWN PT, R141, R217, 0x1, 0x1f ;  /* 0x08201f00d98d7f89 */ /* 0x000ee800000e0000 */
[----:B------:R-:W3:Y:S01]  /*4240*/  SHFL.DOWN PT, R140, R218, 0x1, 0x1f ;  /* 0x08201f00da8c7f89 */ /* 0x000ee200000e0000 */
[----:B-1----:R-:W-:-:S03]  /*4250*/  IMAD.MOV.U32 R134, RZ, RZ, R149 ;  /* 0x000000ffff867224 */ /* 0x002fc600078e0095 */
[----:B------:R-:W-:Y:S01]  /*4260*/  STL.64 [R1+0x4e0], R138 ;  /* 0x0004e08a01007387 */ /* 0x000fe20000100a00 */
[----:B------:R-:W-:-:S03]  /*4270*/  IMAD.MOV.U32 R135, RZ, RZ, R148 ;  /* 0x000000ffff877224 */ /* 0x000fc600078e0094 */
[----:B------:R-:W1:Y:S04]  /*4280*/  SHFL.DOWN PT, R139, R219, 0x1, 0x1f ;  /* 0x08201f00db8b7f89 */ /* 0x000e6800000e0000 */
[----:B------:R4:W-:Y:S04]  /*4290*/  STL.64 [R1+0x588], R134 ;  /* 0x0005888601007387 */ /* 0x0009e80000100a00 */
[----:B------:R-:W1:Y:S04]  /*42a0*/  SHFL.DOWN PT, R138, R220, 0x1, 0x1f ;  /* 0x08201f00dc8a7f89 */ /* 0x000e6800000e0000 */
[----:B0-----:R-:W-:Y:S01]  /*42b0*/  STL.64 [R1+0x4d8], R136 ;  /* 0x0004d88801007387 */ /* 0x001fe20000100a00 */
[----:B----4-:R-:W-:Y:S01]  /*42c0*/  IMAD.MOV.U32 R134, RZ, RZ, R147 ;  /* 0x000000ffff867224 */ /* 0x010fe200078e0093 */
[----:B------:R-:W-:-:S02]  /*42d0*/  MOV R135, R146 ;  /* 0x0000009200877202 */ /* 0x000fc40000000f00 */
[----:B------:R-:W0:Y:S04]  /*42e0*/  SHFL.DOWN PT, R137, R221, 0x1, 0x1f ;  /* 0x08201f00dd897f89 */ /* 0x000e2800000e0000 */
[----:B------:R4:W-:Y:S04]  /*42f0*/  STL.64 [R1+0x590], R134 ;  /* 0x0005908601007387 */ /* 0x0009e80000100a00 */
[----:B------:R-:W0:Y:S04]  /*4300*/  SHFL.DOWN PT, R136, R222, 0x1, 0x1f ;  /* 0x08201f00de887f89 */ /* 0x000e2800000e0000 */
[----:B------:R-:W-:Y:S01]  /*4310*/  SHFL.DOWN PT, R151, R225, 0x1, 0x1f ;  /* 0x08201f00e1977f89 */ /* 0x000fe200000e0000 */
[----:B----4-:R-:W-:-:S03]  /*4320*/  IMAD.MOV.U32 R134, RZ, RZ, R145 ;  /* 0x000000ffff867224 */ /* 0x010fc600078e0091 */
[----:B------:R-:W-:Y:S01]  /*4330*/  SHFL.DOWN PT, R150, R226, 0x1, 0x1f ;  /* 0x08201f00e2967f89 */ /* 0x000fe200000e0000 */
[----:B------:R-:W-:-:S03]  /*4340*/  IMAD.MOV.U32 R135, RZ, RZ, R144 ;  /* 0x000000ffff877224 */ /* 0x000fc600078e0090 */
[----:B------:R-:W-:Y:S04]  /*4350*/  SHFL.DOWN PT, R166, R96, 0x1, 0x1f ;  /* 0x08201f0060a67f89 */ /* 0x000fe800000e0000 */
[----:B------:R2:W-:Y:S04]  /*4360*/  STL.64 [R1+0x598], R134 ;  /* 0x0005988601007387 */ /* 0x0005e80000100a00 */
[----:B------:R-:W4:Y:S04]  /*4370*/  SHFL.DOWN PT, R167, R97, 0x1, 0x1f ;  /* 0x08201f0061a77f89 */ /* 0x000f2800000e0000 */
[----:B------:R-:W-:Y:S01]  /*4380*/  SHFL.DOWN PT, R149, R227, 0x1, 0x1f ;  /* 0x08201f00e3957f89 */ /* 0x000fe200000e0000 */
[----:B--2---:R-:W-:-:S03]  /*4390*/  IMAD.MOV.U32 R134, RZ, RZ, R143 ;  /* 0x000000ffff867224 */ /* 0x004fc600078e008f */
[----:B------:R-:W-:Y:S01]  /*43a0*/  SHFL.DOWN PT, R148, R228, 0x1, 0x1f ;  /* 0x08201f00e4947f89 */ /* 0x000fe200000e0000 */
[----:B------:R-:W-:-:S03]  /*43b0*/  IMAD.MOV.U32 R135, RZ, RZ, R142 ;  /* 0x000000ffff877224 */ /* 0x000fc600078e008e */
[----:B------:R-:W-:Y:S04]  /*43c0*/  SHFL.DOWN PT, R164, R98, 0x1, 0x1f ;  /* 0x08201f0062a47f89 */ /* 0x000fe800000e0000 */
[----:B------:R3:W-:Y:S04]  /*43d0*/  STL.64 [R1+0x5a0], R134 ;  /* 0x0005a08601007387 */ /* 0x0007e80000100a00 */
[----:B------:R-:W-:Y:S04]  /*43e0*/  SHFL.DOWN PT, R165, R99, 0x1, 0x1f ;  /* 0x08201f0063a57f89 */ /* 0x000fe800000e0000 */
[----:B------:R-:W-:Y:S01]  /*43f0*/  SHFL.DOWN PT, R147, R229, 0x1, 0x1f ;  /* 0x08201f00e5937f89 */ /* 0x000fe200000e0000 */
[----:B---3--:R-:W-:Y:S01]  /*4400*/  MOV R134, R141 ;  /* 0x0000008d00867202 */ /* 0x008fe20000000f00 */
        /* <DEDUP_REMOVED lines=12> */
[----:B0-----:R-:W-:Y:S01]  /*44d0*/  IMAD.MOV.U32 R134, RZ, RZ, R137 ;  /* 0x000000ffff867224 */ /* 0x001fe200078e0089 */
[----:B------:R-:W-:-:S02]  /*44e0*/  MOV R135, R136 ;  /* 0x0000008800877202 */ /* 0x000fc40000000f00 */
[----:B------:R-:W-:Y:S04]  /*44f0*/  SHFL.DOWN PT, R143, R233, 0x1, 0x1f ;  /* 0x08201f00e98f7f89 */ /* 0x000fe800000e0000 */
[----:B------:R-:W-:Y:S04]  /*4500*/  STL.64 [R1+0x5b8], R134 ;  /* 0x0005b88601007387 */ /* 0x000fe80000100a00 */
[----:B------:R-:W-:Y:S04]  /*4510*/  SHFL.DOWN PT, R134, R223, 0x1, 0x1f ;  /* 0x08201f00df867f89 */ /* 0x000fe800000e0000 */
[----:B------:R-:W0:Y:S04]  /*4520*/  SHFL.DOWN PT, R135, R224, 0x1, 0x1f ;  /* 0x08201f00e0877f89 */ /* 0x000e2800000e0000 */
[----:B------:R-:W-:Y:S04]  /*4530*/  SHFL.DOWN PT, R142, R234, 0x1, 0x1f ;  /* 0x08201f00ea8e7f89 */ /* 0x000fe800000e0000 */
[----:B----4-:R-:W-:Y:S04]  /*4540*/  STL.64 [R1+0x388], R166 ;  /* 0x000388a601007387 */ /* 0x010fe80000100a00 */
[----:B------:R-:W-:Y:S04]  /*4550*/  SHFL.DOWN PT, R166, R62, 0x1, 0x1f ;  /* 0x08201f003ea67f89 */ /* 0x000fe800000e0000 */
[----:B------:R-:W1:Y:S04]  /*4560*/  SHFL.DOWN PT, R167, R63, 0x1, 0x1f ;  /* 0x08201f003fa77f89 */ /* 0x000e6800000e0000 */
[----:B------:R-:W-:Y:S04]  /*4570*/  SHFL.DOWN PT, R141, R235, 0x1, 0x1f ;  /* 0x08201f00eb8d7f89 */ /* 0x000fe800000e0000 */
[----:B0-----:R0:W-:Y:S04]  /*4580*/  STL.64 [R1+0x5c0], R134 ;  /* 0x0005c08601007387 */ /* 0x0011e80000100a00 */
[----:B------:R-:W-:Y:S04]  /*4590*/  SHFL.DOWN PT, R140, R236, 0x1, 0x1f ;  /* 0x08201f00ec8c7f89 */ /* 0x000fe800000e0000 */
[----:B------:R-:W-:Y:S01]  /*45a0*/  STL.64 [R1+0x380], R164 ;  /* 0x000380a401007387 */ /* 0x000fe20000100a00 */
[----:B0-----:R-:W-:-:S03]  /*45b0*/  IMAD.MOV.U32 R134, RZ, RZ, R151 ;  /* 0x000000ffff867224 */ /* 0x001fc600078e0097 */
[----:B------:R-:W-:Y:S01]  /*45c0*/  SHFL.DOWN PT, R164, R64, 0x1, 0x1f ;  /* 0x08201f0040a47f89 */ /* 0x000fe200000e0000 */
[----:B------:R-:W-:-:S03]  /*45d0*/  IMAD.MOV.U32 R135, RZ, RZ, R150 ;  /* 0x000000ffff877224 */ /* 0x000fc600078e0096 */
[----:B------:R-:W0:Y:S04]  /*45e0*/  SHFL.DOWN PT, R165, R65, 0x1, 0x1f ;  /* 0x08201f0041a57f89 */ /* 0x000e2800000e0000 */
[----:B------:R2:W-:Y:S04]  /*45f0*/  STL.64 [R1+0x5c8], R134 ;  /* 0x0005c88601007387 */ /* 0x0005e80000100a00 */
[----:B------:R-:W-:Y:S04]  /*4600*/  SHFL.DOWN PT, R139, R174, 0x1, 0x1f ;  /* 0x08201f00ae8b7f89 */ /* 0x000fe800000e0000 */
[----:B------:R-:W-:Y:S01]  /*4610*/  SHFL.DOWN PT, R138, R175, 0x1, 0x1f ;  /* 0x08201f00af8a7f89 */ /* 0x000fe200000e0000 */
[----:B--2---:R-:W-:-:S03]  /*4620*/  IMAD.MOV.U32 R134, RZ, RZ, R149 ;  /* 0x000000ffff867224 */ /* 0x004fc600078e0095 */
[----:B------:R-:W-:Y:S01]  /*4630*/  STL.64 [R1+0x378], R162 ;  /* 0x000378a201007387 */ /* 0x000fe20000100a00 */
[----:B------:R-:W-:Y:S02]  /*4640*/  IMAD.MOV.U32 R135, RZ, RZ, R148 ;  /* 0x000000ffff877224 */ /* 0x000fe400078e0094 */
[----:B------:R-:W-:Y:S01]  /*4650*/  IMAD.MOV.U32 R148, RZ, RZ, R181 ;  /* 0x000000ffff947224 */ /* 0x000fe200078e00b5 */
[----:B------:R-:W-:Y:S04]  /*4660*/  SHFL.DOWN PT, R162, R66, 0x1, 0x1f ;  /* 0x08201f0042a27f89 */ /* 0x000fe800000e0000 */
[----:B------:R2:W-:Y:S04]  /*4670*/  STL.64 [R1+0x5d0], R134 ;  /* 0x0005d08601007387 */ /* 0x0005e80000100a00 */
[----:B------:R-:W3:Y:S04]  /*4680*/  SHFL.DOWN PT, R163, R67, 0x1, 0x1f ;  /* 0x08201f0043a37f89 */ /* 0x000ee800000e0000 */
[----:B------:R-:W-:Y:S01]  /*4690*/  SHFL.DOWN PT, R137, R176, 0x1, 0x1f ;  /* 0x08201f00b0897f89 */ /* 0x000fe200000e0000 */
[----:B--2---:R-:W-:Y:S01]  /*46a0*/  MOV R134, R147 ;  /* 0x0000009300867202 */ /* 0x004fe20000000f00 */
[----:B------:R-:W-:-:S02]  /*46b0*/  IMAD.MOV.U32 R135, RZ, RZ, R146 ;  /* 0x000000ffff877224 */ /* 0x000fc400078e0092 */
[----:B------:R-:W-:Y:S01]  /*46c0*/  SHFL.DOWN PT, R136, R177, 0x1, 0x1f ;  /* 0x08201f00b1887f89 */ /* 0x000fe200000e0000 */
[----:B------:R-:W-:Y:S01]  /*46d0*/  IMAD.MOV.U32 R146, RZ, RZ, R183 ;  /* 0x000000ffff927224 */ /* 0x000fe200078e00b7 */
[----:B------:R-:W-:Y:S02]  /*46e0*/  MOV R147, R182 ;  /* 0x000000b600937202 */ /* 0x000fe40000000f00 */
[----:B------:R2:W-:Y:S04]  /*46f0*/  STL.64 [R1+0x5d8], R134 ;  /* 0x0005d88601007387 */ /* 0x0005e80000100a00 */
[----:B------:R-:W-:Y:S04]  /*4700*/  STL.64 [R1+0x370], R160 ;  /* 0x000370a001007387 */ /* 0x000fe80000100a00 */
[----:B------:R-:W-:Y:S01]  /*4710*/  SHFL.DOWN PT, R160, R68, 0x1, 0x1f ;  /* 0x08201f0044a07f89 */ /* 0x000fe200000e0000 */
[----:B--2---:R-:W-:-:S03]  /*4720*/  IMAD.MOV.U32 R134, RZ, RZ, R145 ;  /* 0x000000ffff867224 */ /* 0x004fc600078e0091 */
[----:B------:R-:W2:Y:S01]  /*4730*/  SHFL.DOWN PT, R161, R69, 0x1, 0x1f ;  /* 0x08201f0045a17f89 */ /* 0x000ea200000e0000 */
[----:B------:R-:W-:Y:S02]  /*4740*/  IMAD.MOV.U32 R135, RZ, RZ, R144 ;  /* 0x000000ffff877224 */ /* 0x000fe400078e0090 */
[----:B------:R-:W-:Y:S01]  /*4750*/  IMAD.MOV.U32 R144, RZ, RZ, R185 ;  /* 0x000000ffff907224 */ /* 0x000fe200078e00b9 */
[----:B-1----:R-:W-:Y:S01]  /*4760*/  STL.64 [R1+0x410], R166 ;  /* 0x000410a601007387 */ /* 0x002fe20000100a00 */
[----:B------:R-:W-:-:S03]  /*4770*/  IMAD.MOV.U32 R145, RZ, RZ, R184 ;  /* 0x000000ffff917224 */ /* 0x000fc600078e00b8 */
[----:B------:R1:W-:Y:S04]  /*4780*/  STL.64 [R1+0x5e0], R134 ;  /* 0x0005e08601007387 */ /* 0x0003e80000100a00 */
[----:B------:R-:W-:Y:S04]  /*4790*/  SHFL.DOWN PT, R166, R22, 0x1, 0x1f ;  /* 0x08201f0016a67f89 */ /* 0x000fe800000e0000 */
[----:B------:R-:W4:Y:S01]  /*47a0*/  SHFL.DOWN PT, R167, R23, 0x1, 0x1f ;  /* 0x08201f0017a77f89 */ /* 0x000f2200000e0000 */
[----:B-1----:R-:W-:Y:S01]  /*47b0*/  IMAD.MOV.U32 R134, RZ, RZ, R143 ;  /* 0x000000ffff867224 */ /* 0x002fe200078e008f */
[----:B------:R-:W-:-:S02]  /*47c0*/  MOV R135, R142 ;  /* 0x0000008e00877202 */ /* 0x000fc40000000f00 */
[----:B0-----:R-:W-:Y:S01]  /*47d0*/  STL.64 [R1+0x408], R164 ;  /* 0x000408a401007387 */ /* 0x001fe20000100a00 */
[----:B------:R-:W-:Y:S01]  /*47e0*/  MOV R142, R187 ;  /* 0x000000bb008e7202 */ /* 0x000fe20000000f00 */
[----:B------:R-:W-:Y:S02]  /*47f0*/  IMAD.MOV.U32 R143, RZ, RZ, R186 ;  /* 0x000000ffff8f7224 */ /* 0x000fe400078e00ba */
[----:B------:R0:W-:Y:S04]  /*4800*/  STL.64 [R1+0x5e8], R134 ;  /* 0x0005e88601007387 */ /* 0x0001e80000100a00 */
[----:B------:R-:W-:Y:S04]  /*4810*/  SHFL.DOWN PT, R164, R24, 0x1, 0x1f ;  /* 0x08201f0018a47f89 */ /* 0x000fe800000e0000 */
[----:B------:R-:W1:Y:S01]  /*4820*/  SHFL.DOWN PT, R165, R25, 0x1, 0x1f ;  /* 0x08201f0019a57f89 */ /* 0x000e6200000e0000 */
[----:B0-----:R-:W-:-:S03]  /*4830*/  IMAD.MOV.U32 R134, RZ, RZ, R141 ;  /* 0x000000ffff867224 */ /* 0x001fc600078e008d */
[----:B---3--:R-:W-:Y:S01]  /*4840*/  STL.64 [R1+0x400], R162 ;  /* 0x000400a201007387 */ /* 0x008fe20000100a00 */
[----:B------:R-:W-:Y:S02]  /*4850*/  IMAD.MOV.U32 R135, RZ, RZ, R140 ;  /* 0x000000ffff877224 */ /* 0x000fe400078e008c */
[----:B------:R-:W-:Y:S01]  /*4860*/  IMAD.MOV.U32 R140, RZ, RZ, R189 ;  /* 0x000000ffff8c7224 */ /* 0x000fe200078e00bd */
[----:B------:R-:W-:Y:S01]  /*4870*/  SHFL.DOWN PT, R162, R26, 0x1, 0x1f ;  /* 0x08201f001aa27f89 */ /* 0x000fe200000e0000 */
[----:B------:R-:W-:-:S03]  /*4880*/  IMAD.MOV.U32 R141, RZ, RZ, R188 ;  /* 0x000000ffff8d7224 */ /* 0x000fc600078e00bc */
[----:B------:R0:W-:Y:S04]  /*4890*/  STL.64 [R1+0x5f0], R134 ;  /* 0x0005f08601007387 */ /* 0x0001e80000100a00 */
[----:B------:R-:W3:Y:S04]  /*48a0*/  SHFL.DOWN PT, R163, R27, 0x1, 0x1f ;  /* 0x08201f001ba37f89 */ /* 0x000ee800000e0000 */
[----:B--2---:R-:W-:Y:S01]  /*48b0*/  STL.64 [R1+0x3f8], R160 ;  /* 0x0003f8a001007387 */ /* 0x004fe20000100a00 */
[----:B0-----:R-:W-:-:S03]  /*48c0*/  IMAD.MOV.U32 R134, RZ, RZ, R139 ;  /* 0x000000ffff867224 */ /* 0x001fc600078e008b */
[----:B------:R-:W-:Y:S01]  /*48d0*/  SHFL.DOWN PT, R160, R28, 0x1, 0x1f ;  /* 0x08201f001ca07f89 */ /* 0x000fe200000e0000 */
[----:B------:R-:W-:Y:S02]  /*48e0*/  IMAD.MOV.U32 R135, RZ, RZ, R138 ;  /* 0x000000ffff877224 */ /* 0x000fe400078e008a */
[----:B------:R-:W-:Y:S01]  /*48f0*/  IMAD.MOV.U32 R138, RZ, RZ, R191 ;  /* 0x000000ffff8a7224 */ /* 0x000fe200078e00bf */
[----:B------:R-:W0:Y:S01]  /*4900*/  SHFL.DOWN PT, R161, R29, 0x1, 0x1f ;  /* 0x08201f001da17f89 */ /* 0x000e2200000e0000 */
[----:B------:R-:W-:-:S03]  /*4910*/  IMAD.MOV.U32 R139, RZ, RZ, R190 ;  /* 0x000000ffff8b7224 */ /* 0x000fc600078e00be */
[----:B------:R2:W-:Y:S04]  /*4920*/  STL.64 [R1+0x5f8], R134 ;  /* 0x0005f88601007387 */ /* 0x0005e80000100a00 */
[----:B----4-:R-:W-:Y:S04]  /*4930*/  STL.64 [R1+0x4b0], R166 ;  /* 0x0004b0a601007387 */ /* 0x010fe80000100a00 */
[----:B-1----:R-:W-:Y:S01]  /*4940*/  STL.64 [R1+0x4a8], R164 ;  /* 0x0004a8a401007387 */ /* 0x002fe20000100a00 */
[----:B--2---:R-:W-:Y:S01]  /*4950*/  MOV R134, R137 ;  /* 0x0000008900867202 */ /* 0x004fe20000000f00 */
[----:B------:R-:W-:Y:S01]  /*4960*/  IMAD.MOV.U32 R135, RZ, RZ, R136 ;  /* 0x000000ffff877224 */ /* 0x000fe200078e0088 */
[----:B------:R-:W-:Y:S01]  /*4970*/  MOV R137, R192 ;  /* 0x000000c000897202 */ /* 0x000fe20000000f00 */
[----:B------:R-:W-:Y:S01]  /*4980*/  IMAD.MOV.U32 R136, RZ, RZ, R193 ;  /* 0x000000ffff887224 */ /* 0x000fe200078e00c1 */
        /* <DEDUP_REMOVED lines=8> */
[----:B------:R-:W1:Y:S04]  /*4a10*/  SHFL.DOWN PT, R153, R135, 0x1, 0x1f ;  /* 0x08201f0087997f89 */ /* 0x000e6800000e0000 */
[----:B---3--:R-:W-:Y:S04]  /*4a20*/  STL.64 [R1+0x4a0], R162 ;  /* 0x0004a0a201007387 */ /* 0x008fe80000100a00 */
[----:B------:R-:W-:Y:S04]  /*4a30*/  SHFL.DOWN PT, R163, R140, 0x1, 0x1f ;  /* 0x08201f008ca37f89 */ /* 0x000fe800000e0000 */
[----:B------:R-:W-:Y:S04]  /*4a40*/  SHFL.DOWN PT, R162, R141, 0x1, 0x1f ;  /* 0x08201f008da27f89 */ /* 0x000fe800000e0000 */
        /* <DEDUP_REMOVED lines=20> */
[----:B------:R-:W-:Y:S01]  /*4b90*/  MOV R153, R164 ;  /* 0x000000a400997202 */ /* 0x000fe20000000f00 */
[----:B------:R-:W0:Y:S04]  /*4ba0*/  S2R R154, SR_LANEID ;  /* 0x00000000009a7919 */ /* 0x000e280000000000 */
[----:B------:R1:W-:Y:S04]  /*4bb0*/  STL.64 [R1+0x518], R152 ;  /* 0x0005189801007387 */ /* 0x0003e80000100a00 */
[----:B--2---:R-:W-:Y:S04]  /*4bc0*/  STL.64 [R1+0x418], R168 ;  /* 0x000418a801007387 */ /* 0x004fe80000100a00 */
[----:B---3--:R-:W-:Y:S01]  /*4bd0*/  STL.64 [R1+0x420], R170 ;  /* 0x000420aa01007387 */ /* 0x008fe20000100a00 */
[----:B-1----:R-:W-:-:S03]  /*4be0*/  IMAD.MOV.U32 R152, RZ, RZ, R163 ;  /* 0x000000ffff987224 */ /* 0x002fc600078e00a3 */
        /* <DEDUP_REMOVED lines=18> */
[----:B---3--:R-:W-:Y:S01]  /*4d10*/  STL.64 [R1+0x300], R150 ;  /* 0x0003009601007387 */ /* 0x008fe20000100a00 */
[----:B0-----:R-:W-:Y:S01]  /*4d20*/  MOV R152, R159 ;  /* 0x0000009f00987202 */ /* 0x001fe20000000f00 */
        /* <DEDUP_REMOVED lines=17> */
[----:B-1----:R-:W-:-:S03]  /*4e40*/  IMAD.MOV.U32 R2, RZ, RZ, R179 ;  /* 0x000000ffff027224 */ /* 0x002fc600078e00b3 */
[----:B------:R-:W-:Y:S01]  /*4e50*/  FADD.FTZ R150, -R237, R150 ;  /* 0x00000096ed967221 */ /* 0x000fe20000010100 */
[----:B------:R-:W-:Y:S01]  /*4e60*/  IMAD.MOV.U32 R3, RZ, RZ, R178 ;  /* 0x000000ffff037224 */ /* 0x000fe200078e00b2 */
[----:B------:R-:W-:Y:S01]  /*4e70*/  STL.64 [R1+0x8], R126 ;  /* 0x0000087e01007387 */ /* 0x000fe20000100a00 */
[----:B--2---:R-:W-:Y:S02]  /*4e80*/  IMAD.MOV.U32 R4, RZ, RZ, R235 ;  /* 0x000000ffff047224 */ /* 0x004fe400078e00eb */
[----:B------:R-:W-:Y:S01]  /*4e90*/  FMUL.FTZ R150, R150, 1.4426950216293334961 ;  /* 0x3fb8aa3b96967820 */ /* 0x000fe20000410000 */
[----:B------:R-:W-:Y:S01]  /*4ea0*/  IMAD.MOV.U32 R5, RZ, RZ, R236 ;  /* 0x000000ffff057224 */ /* 0x000fe200078e00ec */
[----:B------:R1:W-:Y:S04]  /*4eb0*/  STL.64 [R1+0x240], R2 ;  /* 0x0002400201007387 */ /* 0x0003e80000100a00 */
[----:B------:R-:W-:Y:S01]  /*4ec0*/  STL.64 [R1+0x10], R124 ;  /* 0x0000107c01007387 */ /* 0x000fe20000100a00 */
[----:B------:R-:W2:Y:S03]  /*4ed0*/  MUFU.EX2 R150, R150 ;  /* 0x0000009600967308 */ /* 0x000ea60000000800 */
        /* <DEDUP_REMOVED lines=124> */
[----:B-1----:R-:W-:Y:S02]  /*56a0*/  FSEL R2, R130, R151, P0 ;  /* 0x0000009782027208 */ /* 0x002fe40000000000 */
[----:B------:R-:W-:-:S05]  /*56b0*/  FSEL R151, R151, R130, P0 ;  /* 0x0000008297977208 */ /* 0x000fca0000000000 */
[----:B--2---:R-:W-:Y:S01]  /*56c0*/  FFMA.FTZ R130, R151, R150, R2 ;  /* 0x0000009697827223 */ /* 0x004fe20000010002 */
[----:B------:R-:W-:-:S07]  /*56d0*/  HFMA2 R2, -RZ, RZ, 0, 0 ;  /* 0x00000000ff027431 */ /* 0x000fce00000001ff */
.L_x_616:
[C---:B----4-:R-:W-:Y:S01]  /*56e0*/  IMAD R7, R2.reuse, 0x2, R201 ;  /* 0x0000000202077824 */ /* 0x050fe200078e02c9 */
[----:B--2---:R-:W2:Y:S03]  /*56f0*/  LDL R5, [R1+0x1fc] ;  /* 0x0001fc0001057983 */ /* 0x004ea60000100800 */
[C---:B------:R-:W-:Y:S01]  /*5700*/  IMAD R8, R2.reuse, 0x2, R7 ;  /* 0x0000000202087824 */ /* 0x040fe200078e0207 */
[----:B-1-3--:R-:W3:Y:S04]  /*5710*/  LDL.U16 R3, [R1+0x2fe] ;  /* 0x0002fe0001037983 */ /* 0x00aee80000100400 */
[----:B------:R-:W3:Y:S04]  /*5720*/  LDL.U16 R6, [R7+0x508] ;  /* 0x0005080007067983 */ /* 0x000ee80000100400 */
[----:B------:R-:W2:Y:S01]  /*5730*/  LDL R8, [R8+0x308] ;  /* 0x0003080008087983 */ /* 0x000ea20000100800 */
[----:B------:R-:W-:-:S02]  /*5740*/  VIADD R2, R2, 0x1 ;  /* 0x0000000102027836 */ /* 0x000fc40000000000 */
[----:B------:R-:W-:Y:S01]  /*5750*/  IMAD.MOV.U32 R4, RZ, RZ, 0x7e ;  /* 0x0000007eff047424 */ /* 0x000fe200078e00ff */
[----:B--2---:R-:W-:Y:S02]  /*5760*/  ISETP.GE.AND P1, PT, R8, R5, PT ;  /* 0x000000050800720c */ /* 0x004fe40003f26270 */
[----:B---3--:R-:W-:-:S05]  /*5770*/  HSETP2.GT.AND P0, PT, R6.H0_H0, R3.H0_H0, PT ;  /* 0x2000000306007234 */ /* 0x008fca0003f04800 */
[----:B------:R-:W-:-:S06]  /*5780*/  ISETP.EQ.OR P0, PT, R5, -0x1, P0 ;  /* 0xffffffff0500780c */ /* 0x000fcc0000702670 */
[----:B------:R-:W-:-:S05]  /*5790*/  HSETP2.NEU.OR P1, PT, R6.H0_H0, R3.H0_H0, P1 ;  /* 0x2000000306007234 */ /* 0x000fca0000f2d820 */
[----:B------:R-:W-:-:S13]  /*57a0*/  PLOP3.LUT P0, PT, P0, P1, PT, 0x8, 0x80 ;  /* 0x000000000080781c */ /* 0x000fda0000702170 */
[----:B------:R1:W-:Y:S04]  /*57b0*/  @!P0 STL.U16 [R1+0x2fe], R6 ;  /* 0x0002fe0601008387 */ /* 0x0003e80000100400 */
[----:B------:R1:W-:Y:S01]  /*57c0*/  @!P0 STL [R1+0x1fc], R8 ;  /* 0x0001fc0801008387 */ /* 0x0003e20000100800 */
[----:B------:R-:W-:-:S13]  /*57d0*/  ISETP.NE.AND P0, PT, R2, 0x80, PT ;  /* 0x000000800200780c */ /* 0x000fda0003f05270 */
.L_x_615:
[----:B0-----:R-:W-:-:S05]  /*57e0*/  IMAD R9, R4, 0x2, R201 ;  /* 0x0000000204097824 */ /* 0x001fca00078e02c9 */
[----:B-12---:R-:W2:Y:S01]  /*57f0*/  LDL R8, [R9+0x200] ;  /* 0x0002000009087983 */ /* 0x006ea20000100800 */
[----:B---3--:R-:W-:Y:S01]  /*5800*/  VIADD R3, R9, 0x200 ;  /* 0x0000020009037836 */ /* 0x008fe20000000000 */
[----:B------:R-:W-:Y:S04]  /*5810*/  BSSY.RECONVERGENT B1, `(.L_x_594) ;  /* 0x000001c000017945 */ /* 0x000fe80003800200 */
[----:B------:R-:W-:Y:S01]  /*5820*/  BSSY.RELIABLE B2, `(.L_x_595) ;  /* 0x0000013000027945 */ /* 0x000fe20003800100 */
[----:B------:R-:W-:Y:S02]  /*5830*/  LEA R3, R4, R3, 0x1 ;  /* 0x0000000304037211 */ /* 0x000fe400078e08ff */
[----:B--2---:R-:W-:Y:S02]  /*5840*/  HSETP2.GT.AND P1, PT, R8.H1_H1, R8.H0_H0, PT ;  /* 0x2000000808007234 */ /* 0x004fe40003f24c00 */
[----:B------:R-:W-:-:S11]  /*5850*/  PRMT R5, R8, 0x7610, R5 ;  /* 0x0000761008057816 */ /* 0x000fd60000000005 */
[----:B----4-:R-:W-:Y:S05]  /*5860*/  @!P1 BRA `(.L_x_596) ;  /* 0x0000000000089947 */ /* 0x010fea0003800000 */
[----:B------:R1:W5:Y:S01]  /*5870*/  LDL R6, [R3+-0x200] ;  /* 0xfffe000003067983 */ /* 0x0003620000100800 */
[----:B------:R-:W-:Y:S05]  /*5880*/  BRA `(.L_x_597) ;  /* 0x0000000000307947 */ /* 0x000fea0003800000 */
.L_x_596:
        /* <DEDUP_REMOVED lines=12> */
.L_x_597:
[----:B------:R-:W-:Y:S05]  /*5950*/  BSYNC.RELIABLE B2 ;  /* 0x0000000000027941 */ /* 0x000fea0003800100 */
.L_x_595:
[----:B------:R-:W-:-:S05]  /*5960*/  PRMT R7, R8, 0x7632, R7 ;  /* 0x0000763208077816 */ /* 0x000fca0000000007 */
[----:B------:R-:W-:Y:S04]  /*5970*/  STL.U16 [R9+0x200], R7 ;  /* 0x0002000709007387 */ /* 0x000fe80000100400 */
[----:B------:R-:W2:Y:S04]  /*5980*/  LDL R8, [R3+-0x1fc] ;  /* 0xfffe040003087983 */ /* 0x000ea80000100800 */
[----:B--2---:R-:W-:Y:S04]  /*5990*/  STL [R3+-0x200], R8 ;  /* 0xfffe000803007387 */ /* 0x004fe80000100800 */
[----:B------:R2:W-:Y:S04]  /*59a0*/  STL.U16 [R9+0x202], R5 ;  /* 0x0002020509007387 */ /* 0x0005e80000100400 */
[----:B-----5:R3:W-:Y:S04]  /*59b0*/  STL [R3+-0x1fc], R6 ;  /* 0xfffe040603007387 */ /* 0x0207e80000100800 */
[----:B--2---:R3:W5:Y:S02]  /*59c0*/  LDL.U16 R5, [R9+0x200] ;  /* 0x0002000009057983 */ /* 0x0047640000100400 */
.L_x_598:
[----:B------:R-:W-:Y:S05]  /*59d0*/  BSYNC.RECONVERGENT B1 ;  /* 0x0000000000017941 */ /* 0x000fea0003800200 */
.L_x_594:
[----:B---3--:R-:W2:Y:S01]  /*59e0*/  LDL.U16 R6, [R9+0x1fe] ;  /* 0x0001fe0009067983 */ /* 0x008ea20000100400 */
[----:B------:R-:W-:Y:S04]  /*59f0*/  BSSY.RECONVERGENT B1, `(.L_x_599) ;  /* 0x0000019000017945 */ /* 0x000fe80003800200 */
[----:B------:R-:W-:Y:S01]  /*5a00*/  BSSY.RELIABLE B2, `(.L_x_600) ;  /* 0x0000011000027945 */ /* 0x000fe20003800100 */
[----:B--2--5:R-:W-:-:S13]  /*5a10*/  HSETP2.GT.AND P1, PT, R5.H0_H0, R6.H0_H0, PT ;  /* 0x2000000605007234 */ /* 0x024fda0003f24800 */
[----:B------:R-:W-:Y:S05]  /*5a20*/  @!P1 BRA `(.L_x_601) ;  /* 0x0000000000089947 */ /* 0x000fea0003800000 */
[----:B------:R2:W5:Y:S01]  /*5a30*/  LDL R8, [R3+-0x204] ;  /* 0xfffdfc0003087983 */ /* 0x0005620000100800 */
[----:B------:R-:W-:Y:S05]  /*5a40*/  BRA `(.L_x_602) ;  /* 0x0000000000307947 */ /* 0x000fea0003800000 */
.L_x_601:
        /* <DEDUP_REMOVED lines=12> */
.L_x_602:
[----:B------:R-:W-:Y:S05]  /*5b10*/  BSYNC.RELIABLE B2 ;  /* 0x0000000000027941 */ /* 0x000fea0003800100 */
.L_x_600:
[----:B------:R-:W-:Y:S04]  /*5b20*/  STL.U16 [R9+0x1fe], R5 ;  /* 0x0001fe0509007387 */ /* 0x000fe80000100400 */
[----:B------:R-:W3:Y:S04]  /*5b30*/  LDL R10, [R3+-0x200] ;  /* 0xfffe0000030a7983 */ /* 0x000ee80000100800 */
[----:B---3--:R-:W-:Y:S04]  /*5b40*/  STL [R3+-0x204], R10 ;  /* 0xfffdfc0a03007387 */ /* 0x008fe80000100800 */
[----:B------:R3:W-:Y:S04]  /*5b50*/  STL.U16 [R9+0x200], R6 ;  /* 0x0002000609007387 */ /* 0x0007e80000100400 */
[----:B-----5:R4:W-:Y:S04]  /*5b60*/  STL [R3+-0x200], R8 ;  /* 0xfffe000803007387 */ /* 0x0209e80000100800 */
[----:B---3--:R4:W5:Y:S02]  /*5b70*/  LDL.U16 R6, [R9+0x1fe] ;  /* 0x0001fe0009067983 */ /* 0x0089640000100400 */
.L_x_603:
[----:B------:R-:W-:Y:S05]  /*5b80*/  BSYNC.RECONVERGENT B1 ;  /* 0x0000000000017941 */ /* 0x000fea0003800200 */
.L_x_599:
[----:B------:R-:W3:Y:S01]  /*5b90*/  LDL.U16 R7, [R9+0x1fc] ;  /* 0x0001fc0009077983 */ /* 0x000ee20000100400 */
[----:B------:R-:W-:Y:S04]  /*5ba0*/  BSSY.RECONVERGENT B1, `(.L_x_604) ;  /* 0x0000018000017945 */ /* 0x000fe80003800200 */
[----:B------:R-:W-:Y:S01]  /*5bb0*/  BSSY.RELIABLE B2, `(.L_x_605) ;  /* 0x0000011000027945 */ /* 0x000fe20003800100 */
[----:B---3-5:R-:W-:-:S13]  /*5bc0*/  HSETP2.GT.AND P1, PT, R6.H0_H0, R7.H0_H0, PT ;  /* 0x2000000706007234 */ /* 0x028fda0003f24800 */
[----:B------:R-:W-:Y:S05]  /*5bd0*/  @!P1 BRA `(.L_x_606) ;  /* 0x0000000000089947 */ /* 0x000fea0003800000 */
[----:B----4-:R3:W5:Y:S01]  /*5be0*/  LDL R8, [R3+-0x208] ;  /* 0xfffdf80003087983 */ /* 0x0107620000100800 */
[----:B------:R-:W-:Y:S05]  /*5bf0*/  BRA `(.L_x_607) ;  /* 0x0000000000307947 */ /* 0x000fea0003800000 */
.L_x_606:
[----:B------:R-:W3:Y:S01]  /*5c00*/  LDL R10, [R3+-0x208] ;  /* 0xfffdf800030a7983 */ /* 0x000ee20000100800 */
[----:B----4-:R-:W-:Y:S02]  /*5c10*/  MOV R8, 0xffffffff ;  /* 0xffffffff00087802 */ /* 0x010fe40000000f00 */
        /* <DEDUP_REMOVED lines=10> */
.L_x_607:
[----:B------:R-:W-:Y:S05]  /*5cc0*/  BSYNC.RELIABLE B2 ;  /* 0x0000000000027941 */ /* 0x000fea0003800100 */
.L_x_605:
[----:B------:R4:W-:Y:S04]  /*5cd0*/  STL.U16 [R9+0x1fc], R6 ;  /* 0x0001fc0609007387 */ /* 0x0009e80000100400 */
[----:B------:R-:W2:Y:S04]  /*5ce0*/  LDL R10, [R3+-0x204] ;  /* 0xfffdfc00030a7983 */ /* 0x000ea80000100800 */
[----:B--2---:R4:W-:Y:S04]  /*5cf0*/  STL [R3+-0x208], R10 ;  /* 0xfffdf80a03007387 */ /* 0x0049e80000100800 */
[----:B------:R4:W-:Y:S04]  /*5d00*/  STL.U16 [R9+0x1fe], R7 ;  /* 0x0001fe0709007387 */ /* 0x0009e80000100400 */
[----:B-----5:R4:W-:Y:S02]  /*5d10*/  STL [R3+-0x204], R8 ;  /* 0xfffdfc0803007387 */ /* 0x0209e40000100800 */
.L_x_608:
[----:B------:R-:W-:Y:S05]  /*5d20*/  BSYNC.RECONVERGENT B1 ;  /* 0x0000000000017941 */ /* 0x000fea0003800200 */
.L_x_604:
        /* <DEDUP_REMOVED lines=11> */
[----:B------:R4:W5:Y:S01]  /*5de0*/  LDL R8, [R6] ;  /* 0x0000000006087983 */ /* 0x0009620000100800 */
[----:B------:R-:W-:Y:S05]  /*5df0*/  BRA `(.L_x_613) ;  /* 0x0000000000307947 */ /* 0x000fea0003800000 */
.L_x_612:
        /* <DEDUP_REMOVED lines=11> */
[----:B------:R-:W-:-:S07]  /*5eb0*/  MOV R8, R12 ;  /* 0x0000000c00087202 */ /* 0x000fce0000000f00 */
.L_x_613:
[----:B------:R-:W-:Y:S05]  /*5ec0*/  BSYNC.RELIABLE B2 ;  /* 0x0000000000027941 */ /* 0x000fea0003800100 */
.L_x_611:
[----:B------:R0:W-:Y:S04]  /*5ed0*/  STL.U16 [R5+0x200], R10 ;  /* 0x0002000a05007387 */ /* 0x0001e80000100400 */
[----:B------:R-:W2:Y:S04]  /*5ee0*/  LDL R7, [R3+-0x208] ;  /* 0xfffdf80003077983 */ /* 0x000ea80000100800 */
[----:B--2---:R0:W-:Y:S04]  /*5ef0*/  STL [R6], R7 ;  /* 0x0000000706007387 */ /* 0x0041e80000100800 */
[----:B------:R0:W-:Y:S04]  /*5f00*/  STL.U16 [R9+0x1fc], R11 ;  /* 0x0001fc0b09007387 */ /* 0x0001e80000100400 */
[----:B-----5:R0:W-:Y:S02]  /*5f10*/  STL [R3+-0x208], R8 ;  /* 0xfffdf80803007387 */ /* 0x0201e40000100800 */
.L_x_614:
[----:B------:R-:W-:Y:S05]  /*5f20*/  BSYNC.RECONVERGENT B1 ;  /* 0x0000000000017941 */ /* 0x000fea0003800200 */
.L_x_610:
[----:B------:R-:W-:Y:S01]  /*5f30*/  VIADD R4, R4, 0xfffffffc ;  /* 0xfffffffc04047836 */ /* 0x000fe20000000000 */
[----:B------:R-:W-:Y:S06]  /*5f40*/  BRA `(.L_x_615) ;  /* 0xfffffff800247947 */ /* 0x000fec000383ffff */
.L_x_609:
        /* <DEDUP_REMOVED lines=156> */
.L_x_593:
[----:B------:R-:W-:Y:S05]  /*6910*/  BSYNC.RECONVERGENT B0 ;  /* 0x0000000000007941 */ /* 0x000fea0003800200 */
.L_x_592:
        /* <DEDUP_REMOVED lines=73> */
[----:B------:R-:W-:Y:S04]  /*6db0*/  SHFL.DOWN PT, R158, R178, 0x2, 0x1f ;  /* 0x08401f00b29e7f89 */ /* 0x000fe800000e0000 */
        /* <DEDUP_REMOVED lines=10> */
[----:B------:R-:W3:Y:S04]  /*6e60*/  SHFL.DOWN PT, R156, R133, 0x2, 0x1f ;  /* 0x08401f00859c7f89 */ /* 0x000ee800000e0000 */
        /* <DEDUP_REMOVED lines=22> */
[----:B-1----:R-:W-:-:S03]  /*6fd0*/  IMAD.MOV.U32 R134, RZ, RZ, R159 ;  /* 0x000000ffff867224 */ /* 0x002fc600078e009f */
[----:B------:R-:W-:Y:S01]  /*6fe0*/  STL.64 [R1+0x310], R136 ;  /* 0x0003108801007387 */ /* 0x000fe20000100a00 */
[----:B------:R-:W-:-:S03]  /*6ff0*/  IMAD.MOV.U32 R135, RZ, RZ, R158 ;  /* 0x000000ffff877224 */ /* 0x000fc600078e009e */
        /* <DEDUP_REMOVED lines=8> */
[----:B------:R-:W-:Y:S01]  /*7080*/  SHFL.DOWN PT, R148, R204, 0x2, 0x1f ;  /* 0x08401f00cc947f89 */ /* 0x000fe200000e0000 */
[----:B---3--:R-:W-:Y:S01]  /*7090*/  MOV R134, R157 ;  /* 0x0000009d00867202 */ /* 0x008fe20000000f00 */
[----:B------:R-:W-:-:S02]  /*70a0*/  IMAD.MOV.U32 R135, RZ, RZ, R156 ;  /* 0x000000ffff877224 */ /* 0x000fc400078e009c */
[----:B------:R-:W-:Y:S04]  /*70b0*/  STL.64 [R1+0x3b0], R142 ;  /* 0x0003b08e01007387 */ /* 0x000fe80000100a00 */
[----:B------:R-:W-:Y:S04]  /*70c0*/  SHFL.DOWN PT, R142, R46, 0x2, 0x1f ;  /* 0x08401f002e8e7f89 */ /* 0x000fe800000e0000 */
[----:B------:R-:W3:Y:S04]  /*70d0*/  SHFL.DOWN PT, R143, R47, 0x2, 0x1f ;  /* 0x08401f002f8f7f89 */ /* 0x000ee800000e0000 */
[----:B------:R0:W-:Y:S04]  /*70e0*/  STL.64 [R1+0x550], R134 ;  /* 0x0005508601007387 */ /* 0x0001e80000100a00 */
[----:B----4-:R-:W-:Y:S04]  /*70f0*/  STL.64 [R1+0x3a8], R140 ;  /* 0x0003a88c01007387 */ /* 0x010fe80000100a00 */
[----:B------:R-:W-:Y:S01]  /*7100*/  SHFL.DOWN PT, R140, R48, 0x2, 0x1f ;  /* 0x08401f00308c7f89 */ /* 0x000fe200000e0000 */
[----:B0-----:R-:W-:-:S03]  /*7110*/  IMAD.MOV.U32 R134, RZ, RZ, R155 ;  /* 0x000000ffff867224 */ /* 0x001fc600078e009b */
[----:B------:R-:W0:Y:S01]  /*7120*/  SHFL.DOWN PT, R141, R49, 0x2, 0x1f ;  /* 0x08401f00318d7f89 */ /* 0x000e2200000e0000 */
[----:B------:R-:W-:-:S03]  /*7130*/  IMAD.MOV.U32 R135, RZ, RZ, R154 ;  /* 0x000000ffff877224 */ /* 0x000fc600078e009a */
[----:B------:R-:W-:Y:S04]  /*7140*/  STL.64 [R1+0x3a0], R138 ;  /* 0x0003a08a01007387 */ /* 0x000fe80000100a00 */
[----:B------:R4:W-:Y:S04]  /*7150*/  STL.64 [R1+0x558], R134 ;  /* 0x0005588601007387 */ /* 0x0009e80000100a00 */
[----:B------:R-:W-:Y:S04]  /*7160*/  SHFL.DOWN PT, R138, R50, 0x2, 0x1f ;  /* 0x08401f00328a7f89 */ /* 0x000fe800000e0000 */
[----:B------:R-:W0:Y:S01]  /*7170*/  SHFL.DOWN PT, R139, R51, 0x2, 0x1f ;  /* 0x08401f00338b7f89 */ /* 0x000e2200000e0000 */
[----:B----4-:R-:W-:Y:S01]  /*7180*/  IMAD.MOV.U32 R134, RZ, RZ, R153 ;  /* 0x000000ffff867224 */ /* 0x010fe200078e0099 */
[----:B------:R-:W-:-:S02]  /*7190*/  MOV R135, R152 ;  /* 0x0000009800877202 */ /* 0x000fc40000000f00 */
        /* <DEDUP_REMOVED lines=13> */
[----:B--2---:R-:W-:-:S03]  /*7270*/  IMAD.MOV.U32 R134, RZ, RZ, R149 ;  /* 0x000000ffff867224 */ /* 0x004fc600078e0095 */
[----:B---3--:R-:W-:Y:S01]  /*7280*/  STL.64 [R1+0x450], R142 ;  /* 0x0004508e01007387 */ /* 0x008fe20000100a00 */
[----:B------:R-:W-:-:S03]  /*7290*/  IMAD.MOV.U32 R135, RZ, RZ, R148 ;  /* 0x000000ffff877224 */ /* 0x000fc600078e0094 */
[----:B------:R-:W-:Y:S04]  /*72a0*/  SHFL.DOWN PT, R142, R6, 0x2, 0x1f ;  /* 0x08401f00068e7f89 */ /* 0x000fe800000e0000 */
[----:B------:R-:W-:Y:S04]  /*72b0*/  STL.64 [R1+0x570], R134 ;  /* 0x0005708601007387 */ /* 0x000fe80000100a00 */
[----:B------:R-:W2:Y:S04]  /*72c0*/  SHFL.DOWN PT, R143, R7, 0x2, 0x1f ;  /* 0x08401f00078f7f89 */ /* 0x000ea800000e0000 */
[----:B------:R-:W-:Y:S04]  /*72d0*/  SHFL.DOWN PT, R134, R205, 0x2, 0x1f ;  /* 0x08401f00cd867f89 */ /* 0x000fe800000e0000 */
[----:B------:R-:W3:Y:S04]  /*72e0*/  SHFL.DOWN PT, R135, R206, 0x2, 0x1f ;  /* 0x08401f00ce877f89 */ /* 0x000ee800000e0000 */
[----:B------:R-:W3:Y:S04]  /*72f0*/  SHFL.DOWN PT, R151, R207, 0x2, 0x1f ;  /* 0x08401f00cf977f89 */ /* 0x000ee800000e0000 */
[----:B------:R-:W3:Y:S04]  /*7300*/  SHFL.DOWN PT, R150, R208, 0x2, 0x1f ;  /* 0x08401f00d0967f89 */ /* 0x000ee800000e0000 */
[----:B0-----:R-:W-:Y:S04]  /*7310*/  STL.64 [R1+0x448], R140 ;  /* 0x0004488c01007387 */ /* 0x001fe80000100a00 */
[----:B------:R-:W-:Y:S04]  /*7320*/  SHFL.DOWN PT, R140, R8, 0x2, 0x1f ;  /* 0x08401f00088c7f89 */ /* 0x000fe800000e0000 */
[----:B------:R-:W0:Y:S04]  /*7330*/  SHFL.DOWN PT, R141, R9, 0x2, 0x1f ;  /* 0x08401f00098d7f89 */ /* 0x000e2800000e0000 */
[----:B------:R-:W0:Y:S04]  /*7340*/  SHFL.DOWN PT, R149, R209, 0x2, 0x1f ;  /* 0x08401f00d1957f89 */ /* 0x000e2800000e0000 */
[----:B------:R-:W-:Y:S04]  /*7350*/  SHFL.DOWN PT, R148, R210, 0x2, 0x1f ;  /* 0x08401f00d2947f89 */ /* 0x000fe800000e0000 */
[----:B------:R-:W-:Y:S04]  /*7360*/  STL.64 [R1+0x440], R138 ;  /* 0x0004408a01007387 */ /* 0x000fe80000100a00 */
[----:B------:R-:W-:Y:S04]  /*7370*/  SHFL.DOWN PT, R138, R10, 0x2, 0x1f ;  /* 0x08401f000a8a7f89 */ /* 0x000fe800000e0000 */
[----:B------:R-:W0:Y:S04]  /*7380*/  SHFL.DOWN PT, R139, R11, 0x2, 0x1f ;  /* 0x08401f000b8b7f89 */ /* 0x000e2800000e0000 */
[----:B----4-:R-:W-:Y:S04]  /*7390*/  STL.64 [R1+0x500], R146 ;  /* 0x0005009201007387 */ /* 0x010fe80000100a00 */
[----:B------:R-:W-:Y:S04]  /*73a0*/  SHFL.DOWN PT, R147, R211, 0x2, 0x1f ;  /* 0x08401f00d3937f89 */ /* 0x000fe800000e0000 */
[----:B------:R-:W-:Y:S04]  /*73b0*/  SHFL.DOWN PT, R146, R212, 0x2, 0x1f ;  /* 0x08401f00d4927f89 */ /* 0x000fe800000e0000 */
[----:B-1----:R-:W-:Y:S04]  /*73c0*/  STL.64 [R1+0x438], R136 ;  /* 0x0004388801007387 */ /* 0x002fe80000100a00 */
[----:B------:R-:W-:Y:S04]  /*73d0*/  SHFL.DOWN PT, R136, R12, 0x2, 0x1f ;  /* 0x08401f000c887f89 */ /* 0x000fe800000e0000 */
[----:B------:R-:W1:Y:S04]  /*73e0*/  SHFL.DOWN PT, R137, R13, 0x2, 0x1f ;  /* 0x08401f000d897f89 */ /* 0x000e6800000e0000 */
[----:B------:R-:W-:Y:S04]  /*73f0*/  STL.64 [R1+0x4f8], R144 ;  /* 0x0004f89001007387 */ /* 0x000fe80000100a00 */
[----:B------:R-:W4:Y:S04]  /*7400*/  SHFL.DOWN PT, R145, R213, 0x2, 0x1f ;  /* 0x08401f00d5917f89 */ /* 0x000f2800000e0000 */
[----:B------:R-:W4:Y:S04]  /*7410*/  SHFL.DOWN PT, R144, R214, 0x2, 0x1f ;  /* 0x08401f00d6907f89 */ /* 0x000f2800000e0000 */
[----:B--2---:R-:W-:Y:S04]  /*7420*/  STL.64 [R1+0x4f0], R142 ;  /* 0x0004f08e01007387 */ /* 0x004fe80000100a00 */
[----:B---3--:R2:W-:Y:S04]  /*7430*/  STL.64 [R1+0x578], R134 ;  /* 0x0005788601007387 */ /* 0x0085e80000100a00 */
[----:B------:R-:W3:Y:S04]  /*7440*/  SHFL.DOWN PT, R143, R215, 0x2, 0x1f ;  /* 0x08401f00d78f7f89 */ /* 0x000ee800000e0000 */
[----:B------:R-:W3:Y:S01]  /*7450*/  SHFL.DOWN PT, R142, R216, 0x2, 0x1f ;  /* 0x08401f00d88e7f89 */ /* 0x000ee200000e0000 */
[----:B--2---:R-:W-:Y:S01]  /*7460*/  MOV R134, R151 ;  /* 0x0000009700867202 */ /* 0x004fe20000000f00 */
[----:B------:R-:W-:-:S02]  /*7470*/  IMAD.MOV.U32 R135, RZ, RZ, R150 ;  /* 0x000000ffff877224 */ /* 0x000fc400078e0096 */
[----:B0-----:R-:W-:Y:S04]  /*7480*/  STL.64 [R1+0x4e8], R140 ;  /* 0x0004e88c01007387 */ /* 0x001fe80000100a00 */
[----:B------:R0:W-:Y:S04]  /*7490*/  STL.64 [R1+0x580], R134 ;  /* 0x0005808601007387 */ /* 0x0001e80000100a00 */
[----:B------:R-:W2:Y:S04]  /*74a0*/  SHFL.DOWN PT, R141, R217, 0x2, 0x1f ;  /* 0x08401f00d98d7f89 */ /* 0x000ea800000e0000 */
[----:B------:R-:W2:Y:S01]  /*74b0*/  SHFL.DOWN PT, R140, R218, 0x2, 0x1f ;  /* 0x08401f00da8c7f89 */ /* 0x000ea200000e0000 */
[----:B0-----:R-:W-:-:S03]  /*74c0*/  IMAD.MOV.U32 R134, RZ, RZ, R149 ;  /* 0x000000ffff867224 */ /* 0x001fc600078e0095 */
[----:B------:R-:W-:Y:S01]  /*74d0*/  STL.64 [R1+0x4e0], R138 ;  /* 0x0004e08a01007387 */ /* 0x000fe20000100a00 */
[----:B------:R-:W-:-:S03]  /*74e0*/  IMAD.MOV.U32 R135, RZ, RZ, R148 ;  /* 0x000000ffff877224 */ /* 0x000fc600078e0094 */
[----:B------:R-:W0:Y:S04]  /*74f0*/  SHFL.DOWN PT, R139, R219, 0x2, 0x1f ;  /* 0x08401f00db8b7f89 */ /* 0x000e2800000e0000 */
[----:B------:R4:W-:Y:S04]  /*7500*/  STL.64 [R1+0x588], R134 ;  /* 0x0005888601007387 */ /* 0x0009e80000100a00 */
[----:B------:R-:W0:Y:S04]  /*7510*/  SHFL.DOWN PT, R138, R220, 0x2, 0x1f ;  /* 0x08401f00dc8a7f89 */ /* 0x000e2800000e0000 */
[----:B-1----:R-:W-:Y:S01]  /*7520*/  STL.64 [R1+0x4d8], R136 ;  /* 0x0004d88801007387 */ /* 0x002fe20000100a00 */
[----:B----4-:R-:W-:Y:S01]  /*7530*/  IMAD.MOV.U32 R134, RZ, RZ, R147 ;  /* 0x000000ffff867224 */ /* 0x010fe200078e0093 */
[----:B------:R-:W-:-:S02]  /*7540*/  MOV R135, R146 ;  /* 0x0000009200877202 */ /* 0x000fc40000000f00 */
[----:B------:R-:W1:Y:S04]  /*7550*/  SHFL.DOWN PT, R137, R221, 0x2, 0x1f ;  /* 0x08401f00dd897f89 */ /* 0x000e6800000e0000 */
[----:B------:R4:W-:Y:S04]  /*7560*/  STL.64 [R1+0x590], R134 ;  /* 0x0005908601007387 */ /* 0x0009e80000100a00 */
[----:B------:R-:W1:Y:S04]  /*7570*/  SHFL.DOWN PT, R136, R222, 0x2, 0x1f ;  /* 0x08401f00de887f89 */ /* 0x000e6800000e0000 */
        /* <DEDUP_REMOVED lines=8> */
[----:B---3--:R-:W-:-:S03]  /*7600*/  IMAD.MOV.U32 R134, RZ, RZ, R143 ;  /* 0x000000ffff867224 */ /* 0x008fc600078e008f */
[----:B------:R-:W-:Y:S01]  /*7610*/  SHFL.DOWN PT, R148, R228, 0x2, 0x1f ;  /* 0x08401f00e4947f89 */ /* 0x000fe200000e0000 */
[----:B------:R-:W-:-:S03]  /*7620*/  IMAD.MOV.U32 R135, RZ, RZ, R142 ;  /* 0x000000ffff877224 */ /* 0x000fc600078e008e */
[----:B------:R-:W-:Y:S04]  /*7630*/  SHFL.DOWN PT, R164, R98, 0x2, 0x1f ;  /* 0x08401f0062a47f89 */ /* 0x000fe800000e0000 */
[----:B------:R2:W-:Y:S04]  /*7640*/  STL.64 [R1+0x5a0], R134 ;  /* 0x0005a08601007387 */ /* 0x0005e80000100a00 */
[----:B------:R-:W-:Y:S04]  /*7650*/  SHFL.DOWN PT, R165, R99, 0x2, 0x1f ;  /* 0x08401f0063a57f89 */ /* 0x000fe800000e0000 */
[----:B------:R-:W-:Y:S01]  /*7660*/  SHFL.DOWN PT, R147, R229, 0x2, 0x1f ;  /* 0x08401f00e5937f89 */ /* 0x000fe200000e0000 */
[----:B--2---:R-:W-:Y:S01]  /*7670*/  MOV R134, R141 ;  /* 0x0000008d00867202 */ /* 0x004fe20000000f00 */
        /* <DEDUP_REMOVED lines=12> */
[----:B-1----:R-:W-:Y:S01]  /*7740*/  IMAD.MOV.U32 R134, RZ, RZ, R137 ;  /* 0x000000ffff867224 */ /* 0x002fe200078e0089 */
        /* <DEDUP_REMOVED lines=287> */
.L_x_641:
        /* <DEDUP_REMOVED lines=16> */
.L_x_640:
        /* <DEDUP_REMOVED lines=11> */
.L_x_621:
        /* <DEDUP_REMOVED lines=12> */
.L_x_622:
[----:B------:R-:W-:Y:S05]  /*8bb0*/  BSYNC.RELIABLE B2 ;  /* 0x0000000000027941 */ /* 0x000fea0003800100 */
.L_x_620:
[----:B------:R-:W-:-:S05]  /*8bc0*/  PRMT R7, R8, 0x7632, R7 ;  /* 0x0000763208077816 */ /* 0x000fca0000000007 */
[----:B------:R-:W-:Y:S04]  /*8bd0*/  STL.U16 [R9+0x200], R7 ;  /* 0x0002000709007387 */ /* 0x000fe80000100400 */
[----:B------:R-:W2:Y:S04]  /*8be0*/  LDL R8, [R3+-0x1fc] ;  /* 0xfffe040003087983 */ /* 0x000ea80000100800 */
[----:B--2---:R-:W-:Y:S04]  /*8bf0*/  STL [R3+-0x200], R8 ;  /* 0xfffe000803007387 */ /* 0x004fe80000100800 */
[----:B------:R2:W-:Y:S04]  /*8c00*/  STL.U16 [R9+0x202], R5 ;  /* 0x0002020509007387 */ /* 0x0005e80000100400 */
[----:B-----5:R3:W-:Y:S04]  /*8c10*/  STL [R3+-0x1fc], R6 ;  /* 0xfffe040603007387 */ /* 0x0207e80000100800 */
[----:B--2---:R3:W5:Y:S02]  /*8c20*/  LDL.U16 R5, [R9+0x200] ;  /* 0x0002000009057983 */ /* 0x0047640000100400 */
.L_x_623:
[----:B------:R-:W-:Y:S05]  /*8c30*/  BSYNC.RECONVERGENT B1 ;  /* 0x0000000000017941 */ /* 0x000fea0003800200 */
.L_x_619:
[----:B---3--:R-:W2:Y:S01]  /*8c40*/  LDL.U16 R6, [R9+0x1fe] ;  /* 0x0001fe0009067983 */ /* 0x008ea20000100400 */
[----:B------:R-:W-:Y:S04]  /*8c50*/  BSSY.RECONVERGENT B1, `(.L_x_624) ;  /* 0x0000019000017945 */ /* 0x000fe80003800200 */
[----:B------:R-:W-:Y:S01]  /*8c60*/  BSSY.RELIABLE B2, `(.L_x_625) ;  /* 0x0000011000027945 */ /* 0x000fe20003800100 */
[----:B--2--5:R-:W-:-:S13]  /*8c70*/  HSETP2.GT.AND P1, PT, R5.H0_H0, R6.H0_H0, PT ;  /* 0x2000000605007234 */ /* 0x024fda0003f24800 */
[----:B------:R-:W-:Y:S05]  /*8c80*/  @!P1 BRA `(.L_x_626) ;  /* 0x0000000000089947 */ /* 0x000fea0003800000 */
[----:B------:R2:W5:Y:S01]  /*8c90*/  LDL R8, [R3+-0x204] ;  /* 0xfffdfc0003087983 */ /* 0x0005620000100800 */
[----:B------:R-:W-:Y:S05]  /*8ca0*/  BRA `(.L_x_627) ;  /* 0x0000000000307947 */ /* 0x000fea0003800000 */
.L_x_626:
        /* <DEDUP_REMOVED lines=12> */
.L_x_627:
[----:B------:R-:W-:Y:S05]  /*8d70*/  BSYNC.RELIABLE B2 ;  /* 0x0000000000027941 */ /* 0x000fea0003800100 */
.L_x_625:
[----:B------:R-:W-:Y:S04]  /*8d80*/  STL.U16 [R9+0x1fe], R5 ;  /* 0x0001fe0509007387 */ /* 0x000fe80000100400 */
[----:B------:R-:W3:Y:S04]  /*8d90*/  LDL R10, [R3+-0x200] ;  /* 0xfffe0000030a7983 */ /* 0x000ee80000100800 */
[----:B---3--:R-:W-:Y:S04]  /*8da0*/  STL [R3+-0x204], R10 ;  /* 0xfffdfc0a03007387 */ /* 0x008fe80000100800 */
[----:B------:R3:W-:Y:S04]  /*8db0*/  STL.U16 [R9+0x200], R6 ;  /* 0x0002000609007387 */ /* 0x0007e80000100400 */
[----:B-----5:R4:W-:Y:S04]  /*8dc0*/  STL [R3+-0x200], R8 ;  /* 0xfffe000803007387 */ /* 0x0209e80000100800 */
[----:B---3--:R4:W5:Y:S02]  /*8dd0*/  LDL.U16 R6, [R9+0x1fe] ;  /* 0x0001fe0009067983 */ /* 0x0089640000100400 */
.L_x_628:
[----:B------:R-:W-:Y:S05]  /*8de0*/  BSYNC.RECONVERGENT B1 ;  /* 0x0000000000017941 */ /* 0x000fea0003800200 */
.L_x_624:
[----:B------:R-:W3:Y:S01]  /*8df0*/  LDL.U16 R7, [R9+0x1fc] ;  /* 0x0001fc0009077983 */ /* 0x000ee20000100400 */
[----:B------:R-:W-:Y:S04]  /*8e00*/  BSSY.RECONVERGENT B1, `(.L_x_629) ;  /* 0x0000018000017945 */ /* 0x000fe80003800200 */
[----:B------:R-:W-:Y:S01]  /*8e10*/  BSSY.RELIABLE B2, `(.L_x_630) ;  /* 0x0000011000027945 */ /* 0x000fe20003800100 */
[----:B---3-5:R-:W-:-:S13]  /*8e20*/  HSETP2.GT.AND P1, PT, R6.H0_H0, R7.H0_H0, PT ;  /* 0x2000000706007234 */ /* 0x028fda0003f24800 */
[----:B------:R-:W-:Y:S05]  /*8e30*/  @!P1 BRA `(.L_x_631) ;  /* 0x0000000000089947 */ /* 0x000fea0003800000 */
[----:B----4-:R3:W5:Y:S01]  /*8e40*/  LDL R8, [R3+-0x208] ;  /* 0xfffdf80003087983 */ /* 0x0107620000100800 */
[----:B------:R-:W-:Y:S05]  /*8e50*/  BRA `(.L_x_632) ;  /* 0x0000000000307947 */ /* 0x000fea0003800000 */
.L_x_631:
        /* <DEDUP_REMOVED lines=12> */
.L_x_632:
[----:B------:R-:W-:Y:S05]  /*8f20*/  BSYNC.RELIABLE B2 ;  /* 0x0000000000027941 */ /* 0x000fea0003800100 */
.L_x_630:
[----:B------:R4:W-:Y:S04]  /*8f30*/  STL.U16 [R9+0x1fc], R6 ;  /* 0x0001fc0609007387 */ /* 0x0009e80000100400 */
[----:B------:R-:W2:Y:S04]  /*8f40*/  LDL R10, [R3+-0x204] ;  /* 0xfffdfc00030a7983 */ /* 0x000ea80000100800 */
[----:B--2---:R4:W-:Y:S04]  /*8f50*/  STL [R3+-0x208], R10 ;  /* 0xfffdf80a03007387 */ /* 0x0049e80000100800 */
[----:B------:R4:W-:Y:S04]  /*8f60*/  STL.U16 [R9+0x1fe], R7 ;  /* 0x0001fe0709007387 */ /* 0x0009e80000100400 */
[----:B-----5:R4:W-:Y:S02]  /*8f70*/  STL [R3+-0x204], R8 ;  /* 0xfffdfc0803007387 */ /* 0x0209e40000100800 */
.L_x_633:
[----:B------:R-:W-:Y:S05]  /*8f80*/  BSYNC.RECONVERGENT B1 ;  /* 0x0000000000017941 */ /* 0x000fea0003800200 */
.L_x_629:
        /* <DEDUP_REMOVED lines=13> */
.L_x_637:
        /* <DEDUP_REMOVED lines=12> */
.L_x_638:
[----:B------:R-:W-:Y:S05]  /*9120*/  BSYNC.RELIABLE B2 ;  /* 0x0000000000027941 */ /* 0x000fea0003800100 */
.L_x_636:
[----:B------:R0:W-:Y:S04]  /*9130*/  STL.U16 [R5+0x200], R10 ;  /* 0x0002000a05007387 */ /* 0x0001e80000100400 */
[----:B------:R-:W2:Y:S04]  /*9140*/  LDL R7, [R3+-0x208] ;  /* 0xfffdf80003077983 */ /* 0x000ea80000100800 */
[----:B--2---:R0:W-:Y:S04]  /*9150*/  STL [R6], R7 ;  /* 0x0000000706007387 */ /* 0x0041e80000100800 */
[----:B------:R0:W-:Y:S04]  /*9160*/  STL.U16 [R9+0x1fc], R11 ;  /* 0x0001fc0b09007387 */ /* 0x0001e80000100400 */
[----:B-----5:R0:W-:Y:S02]  /*9170*/  STL [R3+-0x208], R8 ;  /* 0xfffdf80803007387 */ /* 0x0201e40000100800 */
.L_x_639:
[----:B------:R-:W-:Y:S05]  /*9180*/  BSYNC.RECONVERGENT B1 ;  /* 0x0000000000017941 */ /* 0x000fea0003800200 */
.L_x_635:
[----:B------:R-:W-:Y:S01]  /*9190*/  VIADD R4, R4, 0xfffffffc ;  /* 0xfffffffc04047836 */ /* 0x000fe20000000000 */
[----:B------:R-:W-:Y:S06]  /*91a0*/  BRA `(.L_x_640) ;  /* 0xfffffff800247947 */ /* 0x000fec000383ffff */
.L_x_634:
        /* <DEDUP_REMOVED lines=156> */
.L_x_618:
[----:B------:R-:W-:Y:S05]  /*9b70*/  BSYNC.RECONVERGENT B0 ;  /* 0x0000000000007941 */ /* 0x000fea0003800200 */
.L_x_617:
        /* <DEDUP_REMOVED lines=514> */
.L_x_666:
        /* <DEDUP_REMOVED lines=16> */
.L_x_665:
        /* <DEDUP_REMOVED lines=11> */
.L_x_646:
        /* <DEDUP_REMOVED lines=12> */
.L_x_647:
[----:B------:R-:W-:Y:S05]  /*be10*/  BSYNC.RELIABLE B2 ;  /* 0x0000000000027941 */ /* 0x000fea0003800100 */
.L_x_645:
[----:B------:R-:W-:-:S05]  /*be20*/  PRMT R7, R8, 0x7632, R7 ;  /* 0x0000763208077816 */ /* 0x000fca0000000007 */
[----:B------:R-:W-:Y:S04]  /*be30*/  STL.U16 [R9+0x200], R7 ;  /* 0x0002000709007387 */ /* 0x000fe80000100400 */
[----:B------:R-:W2:Y:S04]  /*be40*/  LDL R8, [R3+-0x1fc] ;  /* 0xfffe040003087983 */ /* 0x000ea80000100800 */
[----:B--2---:R-:W-:Y:S04]  /*be50*/  STL [R3+-0x200], R8 ;  /* 0xfffe000803007387 */ /* 0x004fe80000100800 */
[----:B------:R2:W-:Y:S04]  /*be60*/  STL.U16 [R9+0x202], R5 ;  /* 0x0002020509007387 */ /* 0x0005e80000100400 */
[----:B-----5:R3:W-:Y:S04]  /*be70*/  STL [R3+-0x1fc], R6 ;  /* 0xfffe040603007387 */ /* 0x0207e80000100800 */
[----:B--2---:R3:W5:Y:S02]  /*be80*/  LDL.U16 R5, [R9+0x200] ;  /* 0x0002000009057983 */ /* 0x0047640000100400 */
.L_x_648:
[----:B------:R-:W-:Y:S05]  /*be90*/  BSYNC.RECONVERGENT B1 ;  /* 0x0000000000017941 */ /* 0x000fea0003800200 */
.L_x_644:
[----:B---3--:R-:W2:Y:S01]  /*bea0*/  LDL.U16 R6, [R9+0x1fe] ;  /* 0x0001fe0009067983 */ /* 0x008ea20000100400 */
[----:B------:R-:W-:Y:S04]  /*beb0*/  BSSY.RECONVERGENT B1, `(.L_x_649) ;  /* 0x0000019000017945 */ /* 0x000fe80003800200 */
[----:B------:R-:W-:Y:S01]  /*bec0*/  BSSY.RELIABLE B2, `(.L_x_650) ;  /* 0x0000011000027945 */ /* 0x000fe20003800100 */
[----:B--2--5:R-:W-:-:S13]  /*bed0*/  HSETP2.GT.AND P1, PT, R5.H0_H0, R6.H0_H0, PT ;  /* 0x2000000605007234 */ /* 0x024fda0003f24800 */
[----:B------:R-:W-:Y:S05]  /*bee0*/  @!P1 BRA `(.L_x_651) ;  /* 0x0000000000089947 */ /* 0x000fea0003800000 */
[----:B------:R2:W5:Y:S01]  /*bef0*/  LDL R8, [R3+-0x204] ;  /* 0xfffdfc0003087983 */ /* 0x0005620000100800 */
[----:B------:R-:W-:Y:S05]  /*bf00*/  BRA `(.L_x_652) ;  /* 0x0000000000307947 */ /* 0x000fea0003800000 */
.L_x_651:
        /* <DEDUP_REMOVED lines=12> */
.L_x_652:
[----:B------:R-:W-:Y:S05]  /*bfd0*/  BSYNC.RELIABLE B2 ;  /* 0x0000000000027941 */ /* 0x000fea0003800100 */
.L_x_650:
[----:B------:R-:W-:Y:S04]  /*bfe0*/  STL.U16 [R9+0x1fe], R5 ;  /* 0x0001fe0509007387 */ /* 0x000fe80000100400 */
[----:B------:R-:W3:Y:S04]  /*bff0*/  LDL R10, [R3+-0x200] ;  /* 0xfffe0000030a7983 */ /* 0x000ee80000100800 */
[----:B---3--:R-:W-:Y:S04]  /*c000*/  STL [R3+-0x204], R10 ;  /* 0xfffdfc0a03007387 */ /* 0x008fe80000100800 */
[----:B------:R3:W-:Y:S04]  /*c010*/  STL.U16 [R9+0x200], R6 ;  /* 0x0002000609007387 */ /* 0x0007e80000100400 */
[----:B-----5:R4:W-:Y:S04]  /*c020*/  STL [R3+-0x200], R8 ;  /* 0xfffe000803007387 */ /* 0x0209e80000100800 */
[----:B---3--:R4:W5:Y:S02]  /*c030*/  LDL.U16 R6, [R9+0x1fe] ;  /* 0x0001fe0009067983 */ /* 0x0089640000100400 */
.L_x_653:
[----:B------:R-:W-:Y:S05]  /*c040*/  BSYNC.RECONVERGENT B1 ;  /* 0x0000000000017941 */ /* 0x000fea0003800200 */
.L_x_649:
[----:B------:R-:W3:Y:S01]  /*c050*/  LDL.U16 R7, [R9+0x1fc] ;  /* 0x0001fc0009077983 */ /* 0x000ee20000100400 */
[----:B------:R-:W-:Y:S04]  /*c060*/  BSSY.RECONVERGENT B1, `(.L_x_654) ;  /* 0x0000018000017945 */ /* 0x000fe80003800200 */
[----:B------:R-:W-:Y:S01]  /*c070*/  BSSY.RELIABLE B2, `(.L_x_655) ;  /* 0x0000011000027945 */ /* 0x000fe20003800100 */
[----:B---3-5:R-:W-:-:S13]  /*c080*/  HSETP2.GT.AND P1, PT, R6.H0_H0, R7.H0_H0, PT ;  /* 0x2000000706007234 */ /* 0x028fda0003f24800 */
[----:B------:R-:W-:Y:S05]  /*c090*/  @!P1 BRA `(.L_x_656) ;  /* 0x0000000000089947 */ /* 0x000fea0003800000 */
[----:B----4-:R3:W5:Y:S01]  /*c0a0*/  LDL R8, [R3+-0x208] ;  /* 0xfffdf80003087983 */ /* 0x0107620000100800 */
[----:B------:R-:W-:Y:S05]  /*c0b0*/  BRA `(.L_x_657) ;  /* 0x0000000000307947 */ /* 0x000fea0003800000 */
.L_x_656:
        /* <DEDUP_REMOVED lines=12> */
.L_x_657:
[----:B------:R-:W-:Y:S05]  /*c180*/  BSYNC.RELIABLE B2 ;  /* 0x0000000000027941 */ /* 0x000fea0003800100 */
.L_x_655:
[----:B------:R4:W-:Y:S04]  /*c190*/  STL.U16 [R9+0x1fc], R6 ;  /* 0x0001fc0609007387 */ /* 0x0009e80000100400 */
[----:B------:R-:W2:Y:S04]  /*c1a0*/  LDL R10, [R3+-0x204] ;  /* 0xfffdfc00030a7983 */ /* 0x000ea80000100800 */
[----:B--2---:R4:W-:Y:S04]  /*c1b0*/  STL [R3+-0x208], R10 ;  /* 0xfffdf80a03007387 */ /* 0x0049e80000100800 */
[----:B------:R4:W-:Y:S04]  /*c1c0*/  STL.U16 [R9+0x1fe], R7 ;  /* 0x0001fe0709007387 */ /* 0x0009e80000100400 */
[----:B-----5:R4:W-:Y:S02]  /*c1d0*/  STL [R3+-0x204], R8 ;  /* 0xfffdfc0803007387 */ /* 0x0209e40000100800 */
.L_x_658:
[----:B------:R-:W-:Y:S05]  /*c1e0*/  BSYNC.RECONVERGENT B1 ;  /* 0x0000000000017941 */ /* 0x000fea0003800200 */
.L_x_654:
        /* <DEDUP_REMOVED lines=13> */
.L_x_662:
        /* <DEDUP_REMOVED lines=12> */
.L_x_663:
[----:B------:R-:W-:Y:S05]  /*c380*/  BSYNC.RELIABLE B2 ;  /* 0x0000000000027941 */ /* 0x000fea0003800100 */
.L_x_661:
[----:B------:R0:W-:Y:S04]  /*c390*/  STL.U16 [R5+0x200], R10 ;  /* 0x0002000a05007387 */ /* 0x0001e80000100400 */
[----:B------:R-:W2:Y:S04]  /*c3a0*/  LDL R7, [R3+-0x208] ;  /* 0xfffdf80003077983 */ /* 0x000ea80000100800 */
[----:B--2---:R0:W-:Y:S04]  /*c3b0*/  STL [R6], R7 ;  /* 0x0000000706007387 */ /* 0x0041e80000100800 */
[----:B------:R0:W-:Y:S04]  /*c3c0*/  STL.U16 [R9+0x1fc], R11 ;  /* 0x0001fc0b09007387 */ /* 0x0001e80000100400 */
[----:B-----5:R0:W-:Y:S02]  /*c3d0*/  STL [R3+-0x208], R8 ;  /* 0xfffdf80803007387 */ /* 0x0201e40000100800 */
.L_x_664:
[----:B------:R-:W-:Y:S05]  /*c3e0*/  BSYNC.RECONVERGENT B1 ;  /* 0x0000000000017941 */ /* 0x000fea0003800200 */
.L_x_660:
[----:B------:R-:W-:Y:S01]  /*c3f0*/  VIADD R4, R4, 0xfffffffc ;  /* 0xfffffffc04047836 */ /* 0x000fe20000000000 */
[----:B------:R-:W-:Y:S06]  /*c400*/  BRA `(.L_x_665) ;  /* 0xfffffff800247947 */ /* 0x000fec000383ffff */
.L_x_659:
        /* <DEDUP_REMOVED lines=156> */
.L_x_643:
[----:B------:R-:W-:Y:S05]  /*cdd0*/  BSYNC.RECONVERGENT B0 ;  /* 0x0000000000007941 */ /* 0x000fea0003800200 */
.L_x_642:
        /* <DEDUP_REMOVED lines=514> */
.L_x_691:
        /* <DEDUP_REMOVED lines=16> */
.L_x_690:
        /* <DEDUP_REMOVED lines=11> */
.L_x_671:
        /* <DEDUP_REMOVED lines=12> */
.L_x_672:
[----:B------:R-:W-:Y:S05]  /*f070*/  BSYNC.RELIABLE B2 ;  /* 0x0000000000027941 */ /* 0x000fea0003800100 */
.L_x_670:
[----:B------:R-:W-:-:S05]  /*f080*/  PRMT R7, R8, 0x7632, R7 ;  /* 0x0000763208077816 */ /* 0x000fca0000000007 */
[----:B------:R-:W-:Y:S04]  /*f090*/  STL.U16 [R9+0x200], R7 ;  /* 0x0002000709007387 */ /* 0x000fe80000100400 */
[----:B------:R-:W2:Y:S04]  /*f0a0*/  LDL R8, [R3+-0x1fc] ;  /* 0xfffe040003087983 */ /* 0x000ea80000100800 */
[----:B--2---:R-:W-:Y:S04]  /*f0b0*/  STL [R3+-0x200], R8 ;  /* 0xfffe000803007387 */ /* 0x004fe80000100800 */
[----:B------:R2:W-:Y:S04]  /*f0c0*/  STL.U16 [R9+0x202], R5 ;  /* 0x0002020509007387 */ /* 0x0005e80000100400 */
[----:B-----5:R3:W-:Y:S04]  /*f0d0*/  STL [R3+-0x1fc], R6 ;  /* 0xfffe040603007387 */ /* 0x0207e80000100800 */
[----:B--2---:R3:W5:Y:S02]  /*f0e0*/  LDL.U16 R5, [R9+0x200] ;  /* 0x0002000009057983 */ /* 0x0047640000100400 */
.L_x_673:
[----:B------:R-:W-:Y:S05]  /*f0f0*/  BSYNC.RECONVERGENT B1 ;  /* 0x0000000000017941 */ /* 0x000fea0003800200 */
.L_x_669:
[----:B---3--:R-:W2:Y:S01]  /*f100*/  LDL.U16 R6, [R9+0x1fe] ;  /* 0x0001fe0009067983 */ /* 0x008ea20000100400 */
[----:B------:R-:W-:Y:S04]  /*f110*/  BSSY.RECONVERGENT B1, `(.L_x_674) ;  /* 0x0000019000017945 */ /* 0x000fe80003800200 */
[----:B------:R-:W-:Y:S01]  /*f120*/  BSSY.RELIABLE B2, `(.L_x_675) ;  /* 0x0000011000027945 */ /* 0x000fe20003800100 */
[----:B--2--5:R-:W-:-:S13]  /*f130*/  HSETP2.GT.AND P1, PT, R5.H0_H0, R6.H0_H0, PT ;  /* 0x2000000605007234 */ /* 0x024fda0003f24800 */
[----:B------:R-:W-:Y:S05]  /*f140*/  @!P1 BRA `(.L_x_676) ;  /* 0x0000000000089947 */ /* 0x000fea0003800000 */
[----:B------:R2:W5:Y:S01]  /*f150*/  LDL R8, [R3+-0x204] ;  /* 0xfffdfc0003087983 */ /* 0x0005620000100800 */
[----:B------:R-:W-:Y:S05]  /*f160*/  BRA `(.L_x_677) ;  /* 0x0000000000307947 */ /* 0x000fea0003800000 */
.L_x_676:
        /* <DEDUP_REMOVED lines=12> */
.L_x_677:
[----:B------:R-:W-:Y:S05]  /*f230*/  BSYNC.RELIABLE B2 ;  /* 0x0000000000027941 */ /* 0x000fea0003800100 */
.L_x_675:
[----:B------:R-:W-:Y:S04]  /*f240*/  STL.U16 [R9+0x1fe], R5 ;  /* 0x0001fe0509007387 */ /* 0x000fe80000100400 */
[----:B------:R-:W3:Y:S04]  /*f250*/  LDL R10, [R3+-0x200] ;  /* 0xfffe0000030a7983 */ /* 0x000ee80000100800 */
[----:B---3--:R-:W-:Y:S04]  /*f260*/  STL [R3+-0x204], R10 ;  /* 0xfffdfc0a03007387 */ /* 0x008fe80000100800 */
[----:B------:R3:W-:Y:S04]  /*f270*/  STL.U16 [R9+0x200], R6 ;  /* 0x0002000609007387 */ /* 0x0007e80000100400 */
[----:B-----5:R4:W-:Y:S04]  /*f280*/  STL [R3+-0x200], R8 ;  /* 0xfffe000803007387 */ /* 0x0209e80000100800 */
[----:B---3--:R4:W5:Y:S02]  /*f290*/  LDL.U16 R6, [R9+0x1fe] ;  /* 0x0001fe0009067983 */ /* 0x0089640000100400 */
.L_x_678:
[----:B------:R-:W-:Y:S05]  /*f2a0*/  BSYNC.RECONVERGENT B1 ;  /* 0x0000000000017941 */ /* 0x000fea0003800200 */
.L_x_674:
[----:B------:R-:W3:Y:S01]  /*f2b0*/  LDL.U16 R7, [R9+0x1fc] ;  /* 0x0001fc0009077983 */ /* 0x000ee20000100400 */
[----:B------:R-:W-:Y:S04]  /*f2c0*/  BSSY.RECONVERGENT B1, `(.L_x_679) ;  /* 0x0000018000017945 */ /* 0x000fe80003800200 */
[----:B------:R-:W-:Y:S01]  /*f2d0*/  BSSY.RELIABLE B2, `(.L_x_680) ;  /* 0x0000011000027945 */ /* 0x000fe20003800100 */
[----:B---3-5:R-:W-:-:S13]  /*f2e0*/  HSETP2.GT.AND P1, PT, R6.H0_H0, R7.H0_H0, PT ;  /* 0x2000000706007234 */ /* 0x028fda0003f24800 */
[----:B------:R-:W-:Y:S05]  /*f2f0*/  @!P1 BRA `(.L_x_681) ;  /* 0x0000000000089947 */ /* 0x000fea0003800000 */
[----:B----4-:R3:W5:Y:S01]  /*f300*/  LDL R8, [R3+-0x208] ;  /* 0xfffdf80003087983 */ /* 0x0107620000100800 */
[----:B------:R-:W-:Y:S05]  /*f310*/  BRA `(.L_x_682) ;  /* 0x0000000000307947 */ /* 0x000fea0003800000 */
.L_x_681:
        /* <DEDUP_REMOVED lines=12> */
.L_x_682:
[----:B------:R-:W-:Y:S05]  /*f3e0*/  BSYNC.RELIABLE B2 ;  /* 0x0000000000027941 */ /* 0x000fea0003800100 */
.L_x_680:
[----:B------:R4:W-:Y:S04]  /*f3f0*/  STL.U16 [R9+0x1fc], R6 ;  /* 0x0001fc0609007387 */ /* 0x0009e80000100400 */
[----:B------:R-:W2:Y:S04]  /*f400*/  LDL R10, [R3+-0x204] ;  /* 0xfffdfc00030a7983 */ /* 0x000ea80000100800 */
[----:B--2---:R4:W-:Y:S04]  /*f410*/  STL [R3+-0x208], R10 ;  /* 0xfffdf80a03007387 */ /* 0x0049e80000100800 */
[----:B------:R4:W-:Y:S04]  /*f420*/  STL.U16 [R9+0x1fe], R7 ;  /* 0x0001fe0709007387 */ /* 0x0009e80000100400 */
[----:B-----5:R4:W-:Y:S02]  /*f430*/  STL [R3+-0x204], R8 ;  /* 0xfffdfc0803007387 */ /* 0x0209e40000100800 */
.L_x_683:
[----:B------:R-:W-:Y:S05]  /*f440*/  BSYNC.RECONVERGENT B1 ;  /* 0x0000000000017941 */ /* 0x000fea0003800200 */
.L_x_679:
        /* <DEDUP_REMOVED lines=13> */
.L_x_687:
        /* <DEDUP_REMOVED lines=12> */
.L_x_688:
[----:B------:R-:W-:Y:S05]  /*f5e0*/  BSYNC.RELIABLE B2 ;  /* 0x0000000000027941 */ /* 0x000fea0003800100 */
.L_x_686:
[----:B------:R0:W-:Y:S04]  /*f5f0*/  STL.U16 [R5+0x200], R10 ;  /* 0x0002000a05007387 */ /* 0x0001e80000100400 */
[----:B------:R-:W2:Y:S04]  /*f600*/  LDL R7, [R3+-0x208] ;  /* 0xfffdf80003077983 */ /* 0x000ea80000100800 */
[----:B--2---:R0:W-:Y:S04]  /*f610*/  STL [R6], R7 ;  /* 0x0000000706007387 */ /* 0x0041e80000100800 */
[----:B------:R0:W-:Y:S04]  /*f620*/  STL.U16 [R9+0x1fc], R11 ;  /* 0x0001fc0b09007387 */ /* 0x0001e80000100400 */
[----:B-----5:R0:W-:Y:S02]  /*f630*/  STL [R3+-0x208], R8 ;  /* 0xfffdf80803007387 */ /* 0x0201e40000100800 */
.L_x_689:
[----:B------:R-:W-:Y:S05]  /*f640*/  BSYNC.RECONVERGENT B1 ;  /* 0x0000000000017941 */ /* 0x000fea0003800200 */
.L_x_685:
[----:B------:R-:W-:Y:S01]  /*f650*/  VIADD R4, R4, 0xfffffffc ;  /* 0xfffffffc04047836 */ /* 0x000fe20000000000 */
[----:B------:R-:W-:Y:S06]  /*f660*/  BRA `(.L_x_690) ;  /* 0xfffffff800247947 */ /* 0x000fec000383ffff */
.L_x_684:
        /* <DEDUP_REMOVED lines=156> */
.L_x_668:
[----:B------:R-:W-:Y:S05]  /*10030*/  BSYNC.RECONVERGENT B0 ;  /* 0x0000000000007941 */ /* 0x000fea0003800200 */
.L_x_667:
        /* <DEDUP_REMOVED lines=514> */
.L_x_716:
        /* <DEDUP_REMOVED lines=16> */
.L_x_715:
        /* <DEDUP_REMOVED lines=11> */
.L_x_696:
        /* <DEDUP_REMOVED lines=12> */
.L_x_697:
[----:B------:R-:W-:Y:S05]  /*122d0*/  BSYNC.RELIABLE B2 ;  /* 0x0000000000027941 */ /* 0x000fea0003800100 */
.L_x_695:
[----:B------:R-:W-:-:S05]  /*122e0*/  PRMT R7, R8, 0x7632, R7 ;  /* 0x0000763208077816 */ /* 0x000fca0000000007 */
[----:B------:R-:W-:Y:S04]  /*122f0*/  STL.U16 [R9+0x200], R7 ;  /* 0x0002000709007387 */ /* 0x000fe80000100400 */
[----:B------:R-:W2:Y:S04]  /*12300*/  LDL R8, [R3+-0x1fc] ;  /* 0xfffe040003087983 */ /* 0x000ea80000100800 */
[----:B--2---:R-:W-:Y:S04]  /*12310*/  STL [R3+-0x200], R8 ;  /* 0xfffe000803007387 */ /* 0x004fe80000100800 */
[----:B------:R2:W-:Y:S04]  /*12320*/  STL.U16 [R9+0x202], R5 ;  /* 0x0002020509007387 */ /* 0x0005e80000100400 */
[----:B-----5:R3:W-:Y:S04]  /*12330*/  STL [R3+-0x1fc], R6 ;  /* 0xfffe040603007387 */ /* 0x0207e80000100800 */
[----:B--2---:R3:W5:Y:S02]  /*12340*/  LDL.U16 R5, [R9+0x200] ;  /* 0x0002000009057983 */ /* 0x0047640000100400 */
.L_x_698:
[----:B------:R-:W-:Y:S05]  /*12350*/  BSYNC.RECONVERGENT B1 ;  /* 0x0000000000017941 */ /* 0x000fea0003800200 */
.L_x_694:
[----:B---3--:R-:W2:Y:S01]  /*12360*/  LDL.U16 R6, [R9+0x1fe] ;  /* 0x0001fe0009067983 */ /* 0x008ea20000100400 */
[----:B------:R-:W-:Y:S04]  /*12370*/  BSSY.RECONVERGENT B1, `(.L_x_699) ;  /* 0x0000019000017945 */ /* 0x000fe80003800200 */
[----:B------:R-:W-:Y:S01]  /*12380*/  BSSY.RELIABLE B2, `(.L_x_700) ;  /* 0x0000011000027945 */ /* 0x000fe20003800100 */
[----:B--2--5:R-:W-:-:S13]  /*12390*/  HSETP2.GT.AND P1, PT, R5.H0_H0, R6.H0_H0, PT ;  /* 0x2000000605007234 */ /* 0x024fda0003f24800 */
[----:B------:R-:W-:Y:S05]  /*123a0*/  @!P1 BRA `(.L_x_701) ;  /* 0x0000000000089947 */ /* 0x000fea0003800000 */
[----:B------:R2:W5:Y:S01]  /*123b0*/  LDL R8, [R3+-0x204] ;  /* 0xfffdfc0003087983 */ /* 0x0005620000100800 */
[----:B------:R-:W-:Y:S05]  /*123c0*/  BRA `(.L_x_702) ;  /* 0x0000000000307947 */ /* 0x000fea0003800000 */
.L_x_701:
        /* <DEDUP_REMOVED lines=12> */
.L_x_702:
[----:B------:R-:W-:Y:S05]  /*12490*/  BSYNC.RELIABLE B2 ;  /* 0x0000000000027941 */ /* 0x000fea0003800100 */
.L_x_700:
[----:B------:R-:W-:Y:S04]  /*124a0*/  STL.U16 [R9+0x1fe], R5 ;  /* 0x0001fe0509007387 */ /* 0x000fe80000100400 */
[----:B------:R-:W3:Y:S04]  /*124b0*/  LDL R10, [R3+-0x200] ;  /* 0xfffe0000030a7983 */ /* 0x000ee80000100800 */
[----:B---3--:R-:W-:Y:S04]  /*124c0*/  STL [R3+-0x204], R10 ;  /* 0xfffdfc0a03007387 */ /* 0x008fe80000100800 */
[----:B------:R3:W-:Y:S04]  /*124d0*/  STL.U16 [R9+0x200], R6 ;  /* 0x0002000609007387 */ /* 0x0007e80000100400 */
[----:B-----5:R4:W-:Y:S04]  /*124e0*/  STL [R3+-0x200], R8 ;  /* 0xfffe000803007387 */ /* 0x0209e80000100800 */
[----:B---3--:R4:W5:Y:S02]  /*124f0*/  LDL.U16 R6, [R9+0x1fe] ;  /* 0x0001fe0009067983 */ /* 0x0089640000100400 */
.L_x_703:
[----:B------:R-:W-:Y:S05]  /*12500*/  BSYNC.RECONVERGENT B1 ;  /* 0x0000000000017941 */ /* 0x000fea0003800200 */
.L_x_699:
[----:B------:R-:W3:Y:S01]  /*12510*/  LDL.U16 R7, [R9+0x1fc] ;  /* 0x0001fc0009077983 */ /* 0x000ee20000100400 */
[----:B------:R-:W-:Y:S04]  /*12520*/  BSSY.RECONVERGENT B1, `(.L_x_704) ;  /* 0x0000018000017945 */ /* 0x000fe80003800200 */
[----:B------:R-:W-:Y:S01]  /*12530*/  BSSY.RELIABLE B2, `(.L_x_705) ;  /* 0x0000011000027945 */ /* 0x000fe20003800100 */
[----:B---3-5:R-:W-:-:S13]  /*12540*/  HSETP2.GT.AND P1, PT, R6.H0_H0, R7.H0_H0, PT ;  /* 0x2000000706007234 */ /* 0x028fda0003f24800 */
[----:B------:R-:W-:Y:S05]  /*12550*/  @!P1 BRA `(.L_x_706) ;  /* 0x0000000000089947 */ /* 0x000fea0003800000 */
[----:B----4-:R3:W5:Y:S01]  /*12560*/  LDL R8, [R3+-0x208] ;  /* 0xfffdf80003087983 */ /* 0x0107620000100800 */
[----:B------:R-:W-:Y:S05]  /*12570*/  BRA `(.L_x_707) ;  /* 0x0000000000307947 */ /* 0x000fea0003800000 */
.L_x_706:
        /* <DEDUP_REMOVED lines=12> */
.L_x_707:
[----:B------:R-:W-:Y:S05]  /*12640*/  BSYNC.RELIABLE B2 ;  /* 0x0000000000027941 */ /* 0x000fea0003800100 */
.L_x_705:
[----:B------:R4:W-:Y:S04]  /*12650*/  STL.U16 [R9+0x1fc], R6 ;  /* 0x0001fc0609007387 */ /* 0x0009e80000100400 */
[----:B------:R-:W2:Y:S04]  /*12660*/  LDL R10, [R3+-0x204] ;  /* 0xfffdfc00030a7983 */ /* 0x000ea80000100800 */
[----:B--2---:R4:W-:Y:S04]  /*12670*/  STL [R3+-0x208], R10 ;  /* 0xfffdf80a03007387 */ /* 0x0049e80000100800 */
[----:B------:R4:W-:Y:S04]  /*12680*/  STL.U16 [R9+0x1fe], R7 ;  /* 0x0001fe0709007387 */ /* 0x0009e80000100400 */
[----:B-----5:R4:W-:Y:S02]  /*12690*/  STL [R3+-0x204], R8 ;  /* 0xfffdfc0803007387 */ /* 0x0209e40000100800 */
.L_x_708:
[----:B------:R-:W-:Y:S05]  /*126a0*/  BSYNC.RECONVERGENT B1 ;  /* 0x0000000000017941 */ /* 0x000fea0003800200 */
.L_x_704:
        /* <DEDUP_REMOVED lines=13> */
.L_x_712:
        /* <DEDUP_REMOVED lines=12> */
.L_x_713:
[----:B------:R-:W-:Y:S05]  /*12840*/  BSYNC.RELIABLE B2 ;  /* 0x0000000000027941 */ /* 0x000fea0003800100 */
.L_x_711:
[----:B------:R0:W-:Y:S04]  /*12850*/  STL.U16 [R5+0x200], R10 ;  /* 0x0002000a05007387 */ /* 0x0001e80000100400 */
[----:B------:R-:W2:Y:S04]  /*12860*/  LDL R7, [R3+-0x208] ;  /* 0xfffdf80003077983 */ /* 0x000ea80000100800 */
[----:B--2---:R0:W-:Y:S04]  /*12870*/  STL [R6], R7 ;  /* 0x0000000706007387 */ /* 0x0041e80000100800 */
[----:B------:R0:W-:Y:S04]  /*12880*/  STL.U16 [R9+0x1fc], R11 ;  /* 0x0001fc0b09007387 */ /* 0x0001e80000100400 */
[----:B-----5:R0:W-:Y:S02]  /*12890*/  STL [R3+-0x208], R8 ;  /* 0xfffdf80803007387 */ /* 0x0201e40000100800 */
.L_x_714:
[----:B------:R-:W-:Y:S05]  /*128a0*/  BSYNC.RECONVERGENT B1 ;  /* 0x0000000000017941 */ /* 0x000fea0003800200 */
.L_x_710:
[----:B------:R-:W-:Y:S01]  /*128b0*/  VIADD R4, R4, 0xfffffffc ;  /* 0xfffffffc04047836 */ /* 0x000fe20000000000 */
[----:B------:R-:W-:Y:S06]  /*128c0*/  BRA `(.L_x_715) ;  /* 0xfffffff800247947 */ /* 0x000fec000383ffff */
.L_x_709:
        /* <DEDUP_REMOVED lines=156> */
.L_x_693:
[----:B------:R-:W-:Y:S05]  /*13290*/  BSYNC.RECONVERGENT B0 ;  /* 0x0000000000007941 */ /* 0x000fea0003800200 */
.L_x_692:
[----:B------:R-:W-:Y:S05]  /*132a0*/  WARPSYNC.ALL ;  /* 0x0000000000007948 */ /* 0x000fea0003800000 */
[----:B-----5:R1:W-:Y:S01]  /*132b0*/  STL.64 [R0+0x200], R2 ;  /* 0x0002000200007387 */ /* 0x0203e20000100a00 */
[----:B------:R-:W-:-:S03]  /*132c0*/  IMAD.MOV.U32 R201, RZ, RZ, R202 ;  /* 0x000000ffffc97224 */ /* 0x000fc600078e00ca */
[----:B------:R-:W-:Y:S04]  /*132d0*/  STL.64 [R0+0x1f8], R4 ;  /* 0x0001f80400007387 */ /* 0x000fe80000100a00 */
[----:B------:R2:W-:Y:S01]  /*132e0*/  STL.64 [R0+0x190], R30 ;  /* 0x0001901e00007387 */ /* 0x0005e20000100a00 */
[----:B-1----:R-:W-:Y:S01]  /*132f0*/  MOV R2, R195 ;  /* 0x000000c300027202 */ /* 0x002fe20000000f00 */
[----:B------:R-:W-:Y:S02]  /*13300*/  IMAD.MOV.U32 R3, RZ, RZ, R194 ;  /* 0x000000ffff037224 */ /* 0x000fe400078e00c2 */
[----:B------:R-:W-:Y:S04]  /*13310*/  STL.64 [R0+0x8], R128 ;  /* 0x0000088000007387 */ /* 0x000fe80000100a00 */
[----:B------:R1:W-:Y:S01]  /*13320*/  STL.64 [R0+0x208], R2 ;  /* 0x0002080200007387 */ /* 0x0003e20000100a00 */
[----:B--2---:R-:W-:Y:S01]  /*13330*/  IMAD.MOV.U32 R30, RZ, RZ, R131 ;  /* 0x000000ffff1e7224 */ /* 0x004fe200078e0083 */
[----:B------:R-:W2:Y:S01]  /*13340*/  S2R R4, SR_TID.X ;  /* 0x0000000000047919 */ /* 0x000ea20000002100 */
        /* <DEDUP_REMOVED lines=11> */
[----:B------:R-:W-:Y:S01]  /*13400*/  STL.64 [R0+0x38], R116 ;  /* 0x0000387400007387 */ /* 0x000fe20000100a00 */
[----:B--2---:R-:W-:-:S03]  /*13410*/  ISETP.NE.AND P0, PT, R4, RZ, PT ;  /* 0x000000ff0400720c */ /* 0x004fc60003f05270 */
        /* <DEDUP_REMOVED lines=100> */
[----:B------:R-:W-:Y:S04]  /*13a60*/  STL.64 [R0], R30 ;  /* 0x0000001e00007387 */ /* 0x000fe80000100a00 */
        /* <DEDUP_REMOVED lines=27> */
[----:B-1----:R-:W-:Y:S02]  /*13c20*/  IMAD.MOV.U32 R2, RZ, RZ, R235 ;  /* 0x000000ffff027224 */ /* 0x002fe400078e00eb */
[----:B------:R-:W-:-:S05]  /*13c30*/  IMAD.MOV.U32 R3, RZ, RZ, R236 ;  /* 0x000000ffff037224 */ /* 0x000fca00078e00ec */
[----:B------:R1:W-:Y:S01]  /*13c40*/  STL.64 [R0+0x2f0], R2 ;  /* 0x0002f00200007387 */ /* 0x0003e20000100a00 */
[----:B------:R-:W-:Y:S06]  /*13c50*/  BAR.SYNC.DEFER_BLOCKING 0x0 ;  /* 0x0000000000007b1d */ /* 0x000fec0000010000 */
[----:B------:R-:W-:Y:S05]  /*13c60*/  @P0 EXIT ;  /* 0x000000000000094d */ /* 0x000fea0003800000 */
[----:B------:R-:W2:Y:S01]  /*13c70*/  S2R R11, SR_CTAID.X ;  /* 0x00000000000b7919 */ /* 0x000ea20000002500 */
[----:B------:R-:W2:Y:S01]  /*13c80*/  LDCU UR4, c[0x0][0x3a0] ;  /* 0x00007400ff0477ac */ /* 0x000ea20008000800 */
[----:B-1----:R-:W1:Y:S01]  /*13c90*/  LDC.64 R2, c[0x0][0x390] ;  /* 0x0000e400ff027b82 */ /* 0x002e620000000a00 */
[----:B------:R-:W3:Y:S01]  /*13ca0*/  MUFU.LG2 R130, R130 ;  /* 0x0000008200827308 */ /* 0x000ee20000000c00 */
[----:B------:R-:W-:-:S06]  /*13cb0*/  VIADD R24, R0, 0x14 ;  /* 0x0000001400187836 */ /* 0x000fcc0000000000 */
[----:B------:R-:W4:Y:S08]  /*13cc0*/  LDC.64 R4, c[0x0][0x398] ;  /* 0x0000e600ff047b82 */ /* 0x000f300000000a00 */
[----:B------:R-:W5:Y:S01]  /*13cd0*/  LDC.64 R6, c[0x0][0x388] ;  /* 0x0000e200ff067b82 */ /* 0x000f620000000a00 */
[----:B--2---:R-:W-:Y:S01]  /*13ce0*/  IMAD R8, R11, UR4, RZ ;  /* 0x000000040b087c24 */ /* 0x004fe2000f8e02ff */
[----:B------:R-:W-:-:S03]  /*13cf0*/  USHF.L.U32 UR4, UR4, 0x1, URZ ;  /* 0x0000000104047899 */ /* 0x000fc600080006ff */
[----:B------:R-:W-:Y:S02]  /*13d00*/  IMAD.SHL.U32 R9, R8, 0x2, RZ ;  /* 0x0000000208097824 */ /* 0x000fe400078e00ff */
[----:B------:R-:W-:Y:S02]  /*13d10*/  IMAD.MOV.U32 R8, RZ, RZ, RZ ;  /* 0x000000ffff087224 */ /* 0x000fe400078e00ff */
[----:B-1----:R-:W-:-:S04]  /*13d20*/  IMAD.WIDE R2, R9, 0x4, R2 ;  /* 0x0000000409027825 */ /* 0x002fc800078e0202 */
[----:B----4-:R-:W-:Y:S01]  /*13d30*/  IMAD.WIDE R4, R9, 0x2, R4 ;  /* 0x0000000209047825 */ /* 0x010fe200078e0204 */
[----:B------:R-:W-:Y:S02]  /*13d40*/  IADD3 R13, P0, PT, R2, 0x10, RZ ;  /* 0x00000010020d7810 */ /* 0x000fe40007f1e0ff */
[----:B------:R-:W-:-:S03]  /*13d50*/  IADD3 R17, P1, PT, R4, 0x8, RZ ;  /* 0x0000000804117810 */ /* 0x000fc60007f3e0ff */
[----:B------:R-:W-:Y:S02]  /*13d60*/  IMAD.X R16, RZ, RZ, R3, P0 ;  /* 0x000000ffff107224 */ /* 0x000fe400000e0603 */
[----:B-----5:R-:W-:Y:S01]  /*13d70*/  IMAD.WIDE.U32 R2, R11, 0x4, R6 ;  /* 0x000000040b027825 */ /* 0x020fe200078e0006 */
[----:B---3--:R-:W-:-:S07]  /*13d80*/  IADD3.X R26, PT, PT, RZ, R5, RZ, P1, !PT ;  /* 0x00000005ff1a7210 */ /* 0x008fce0000ffe4ff */
.L_x_717:
[C---:B------:R-:W-:Y:S01]  /*13d90*/  ISETP.GE.AND P6, PT, R8.reuse, UR4, PT ;  /* 0x0000000408007c0c */ /* 0x040fe2000bfc6270 */
[----:B------:R-:W2:Y:S01]  /*13da0*/  LDL.U16 R4, [R0+0x208] ;  /* 0x0002080000047983 */ /* 0x000ea20000100400 */
[----:B------:R-:W-:-:S03]  /*13db0*/  VIADD R6, R8, 0x1 ;  /* 0x0000000108067836 */ /* 0x000fc60000000000 */
[----:B------:R-:W3:Y:S01]  /*13dc0*/  LDL.U16 R9, [R0+0x20a] ;  /* 0x00020a0000097983 */ /* 0x000ee20000100400 */
[----:B------:R-:W-:-:S03]  /*13dd0*/  VIADD R10, R8, 0x2 ;  /* 0x00000002080a7836 */ /* 0x000fc60000000000 */
[----:B------:R-:W4:Y:S04]  /*13de0*/  LDL.U16 R12, [R0+0x20c] ;  /* 0x00020c00000c7983 */ /* 0x000f280000100400 */
[----:B------:R-:W5:Y:S04]  /*13df0*/  @!P6 LDG.E.CONSTANT R5, desc[UR8][R2.64] ;  /* 0x000000080205e981 */ /* 0x000f68000c1e9900 */
[----:B------:R-:W3:Y:S01]  /*13e00*/  @!P6 LDL R7, [R24+-0xc] ;  /* 0xfffff4001807e983 */ /* 0x000ee20000100800 */
[----:B------:R-:W-:Y:S02]  /*13e10*/  ISETP.GE.AND P5, PT, R6, UR4, PT ;  /* 0x0000000406007c0c */ /* 0x000fe4000bfa6270 */
[----:B------:R-:W-:Y:S01]  /*13e20*/  IADD3 R6, PT, PT, R8, 0x3, RZ ;  /* 0x0000000308067810 */ /* 0x000fe20007ffe0ff */
[----:B------:R-:W4:Y:S01]  /*13e30*/  LDL.U16 R14, [R0+0x20e] ;  /* 0x00020e00000e7983 */ /* 0x000f220000100400 */
[----:B------:R-:W-:-:S02]  /*13e40*/  ISETP.GE.AND P4, PT, R10, UR4, PT ;  /* 0x000000040a007c0c */ /* 0x000fc4000bf86270 */
[----:B------:R-:W-:Y:S01]  /*13e50*/  ISETP.GE.AND P3, PT, R6, UR4, PT ;  /* 0x0000000406007c0c */ /* 0x000fe2000bf66270 */
[----:B------:R-:W-:Y:S01]  /*13e60*/  VIADD R6, R8, 0x4 ;  /* 0x0000000408067836 */ /* 0x000fe20000000000 */
[----:B------:R-:W4:Y:S04]  /*13e70*/  LDL.U16 R18, [R0+0x212] ;  /* 0x0002120000127983 */ /* 0x000f280000100400 */
[----:B------:R-:W-:Y:S01]  /*13e80*/  ISETP.GE.AND P2, PT, R6, UR4, PT ;  /* 0x0000000406007c0c */ /* 0x000fe2000bf46270 */
[----:B------:R-:W4:Y:S01]  /*13e90*/  @!P5 LDG.E.CONSTANT R28, desc[UR8][R2.64] ;  /* 0x00000008021cd981 */ /* 0x000f22000c1e9900 */
[----:B------:R-:W-:-:S03]  /*13ea0*/  VIADD R10, R8, 0x5 ;  /* 0x00000005080a7836 */ /* 0x000fc60000000000 */
[----:B------:R-:W4:Y:S02]  /*13eb0*/  @!P4 LDG.E.CONSTANT R27, desc[UR8][R2.64] ;  /* 0x00000008021bc981 */ /* 0x000f24000c1e9900 */
[----:B------:R-:W-:Y:S01]  /*13ec0*/  ISETP.GE.AND P1, PT, R10, UR4, PT ;  /* 0x000000040a007c0c */ /* 0x000fe2000bf26270 */
[----:B------:R-:W-:Y:S01]  /*13ed0*/  VIADD R10, R8, 0x7 ;  /* 0x00000007080a7836 */ /* 0x000fe20000000000 */
[----:B------:R-:W4:Y:S04]  /*13ee0*/  @!P3 LDG.E.CONSTANT R30, desc[UR8][R2.64] ;  /* 0x00000008021eb981 */ /* 0x000f28000c1e9900 */
[----:B------:R-:W4:Y:S04]  /*13ef0*/  LDL.U16 R20, [R0+0x214] ;  /* 0x0002140000147983 */ /* 0x000f280000100400 */
[----:B------:R-:W4:Y:S04]  /*13f00*/  LDL.U16 R22, [R0+0x216] ;  /* 0x0002160000167983 */ /* 0x000f280000100400 */
[----:B------:R-:W4:Y:S04]  /*13f10*/  @!P2 LDG.E.CONSTANT R29, desc[UR8][R2.64] ;  /* 0x00000008021da981 */ /* 0x000f28000c1e9900 */
[----:B------:R-:W4:Y:S04]  /*13f20*/  @!P3 LDL R15, [R24] ;  /* 0x00000000180fb983 */ /* 0x000f280000100800 */
[----:B------:R-:W4:Y:S01]  /*13f30*/  @!P1 LDL R19, [R24+0x8] ;  /* 0x0000080018139983 */ /* 0x000f220000100800 */
[----:B--2---:R-:W-:-:S05]  /*13f40*/  HADD2.F32 R4, -RZ, R4.H0_H0 ;  /* 0x20000004ff047230 */ /* 0x004fca0000004100 */
[----:B------:R-:W-:-:S04]  /*13f50*/  FADD.FTZ R11, R4, -R131 ;  /* 0x80000083040b7221 */ /* 0x000fc80000010000 */
[----:B------:R-:W-:-:S04]  /*13f60*/  @!P6 FFMA.FTZ R4, R130, -0.69314718246459960938, R11 ;  /* 0xbf3172188204e823 */ /* 0x000fc8000001000b */
[----:B-----5:R-:W-:Y:S01]  /*13f70*/  @!P6 FADD.FTZ R6, R5, R4 ;  /* 0x000000040506e221 */ /* 0x020fe20000010000 */
[----:B------:R-:W-:Y:S01]  /*13f80*/  IMAD.MOV.U32 R4, RZ, RZ, R13 ;  /* 0x000000ffff047224 */ /* 0x000fe200078e000d */
[----:B------:R-:W-:Y:S01]  /*13f90*/  MOV R5, R16 ;  /* 0x0000001000057202 */ /* 0x000fe20000000f00 */
[----:B------:R-:W-:Y:S01]  /*13fa0*/  VIADD R11, R8, 0x6 ;  /* 0x00000006080b7836 */ /* 0x000fe20000000000 */
[----:B------:R1:W2:Y:S01]  /*13fb0*/  LDL.U16 R16, [R0+0x210] ;  /* 0x0002100000107983 */ /* 0x0002a20000100400 */
[----:B------:R-:W-:-:S03]  /*13fc0*/  @!P6 F2FP.F16.F32.PACK_AB R6, RZ, R6 ;  /* 0x00000006ff06e23e */ /* 0x000fc600000000ff */
[----:B---3--:R3:W-:Y:S01]  /*13fd0*/  @!P6 STG.E desc[UR8][R4.64+-0x10], R7 ;  /* 0xfffff0070400e986 */ /* 0x0087e2000c101908 */
[----:B------:R-:W-:Y:S01]  /*13fe0*/  PRMT R25, R6, 0x7610, R25 ;  /* 0x0000761006197816 */ /* 0x000fe20000000019 */
[----:B------:R-:W-:Y:S01]  /*13ff0*/  IMAD.MOV.U32 R6, RZ, RZ, R17 ;  /* 0x000000ffff067224 */ /* 0x000fe200078e0011 */
[----:B------:R-:W-:Y:S01]  /*14000*/  ISETP.GE.AND P0, PT, R11, UR4, PT ;  /* 0x000000040b007c0c */ /* 0x000fe2000bf06270 */
[----:B------:R-:W5:Y:S04]  /*14010*/  @!P4 LDL R13, [R24+-0x4] ;  /* 0xfffffc00180dc983 */ /* 0x000f680000100800 */
[----:B------:R-:W5:Y:S01]  /*14020*/  @!P5 LDL R11, [R24+-0x8] ;  /* 0xfffff800180bd983 */ /* 0x000f620000100800 */
[----:B---3--:R-:W-:-:S03]  /*14030*/  IMAD.MOV.U32 R7, RZ, RZ, R26 ;  /* 0x000000ffff077224 */ /* 0x008fc600078e001a */
        /* <DEDUP_REMOVED lines=10> */
[----:B----4-:R-:W-:-:S03]  /*140e0*/  HADD2.F32 R12, -RZ, R12.H0_H0 ;  /* 0x2000000cff0c7230 */ /* 0x010fc60000004100 */
        /* <DEDUP_REMOVED lines=21> */
[----:B--2---:R-:W-:Y:S01]  /*14240*/  HADD2.F32 R16, -RZ, R16.H0_H0 ;  /* 0x20000010ff107230 */ /* 0x004fe20000004100 */
[----:B-----5:R0:W-:Y:S04]  /*14250*/  @!P5 STG.E desc[UR8][R4.64+-0xc], R11 ;  /* 0xfffff40b0400d986 */ /* 0x0201e8000c101908 */
[----:B------:R-:W-:Y:S04]  /*14260*/  @!P5 STG.E.U16 desc[UR8][R6.64+-0x6], R12 ;  /* 0xfffffa0c0600d986 */ /* 0x000fe8000c101508 */
[----:B------:R1:W-:Y:S01]  /*14270*/  @!P4 STG.E desc[UR8][R4.64+-0x8], R13 ;  /* 0xfffff80d0400c986 */ /* 0x0003e2000c101908 */
        /* <DEDUP_REMOVED lines=8> */
[----:B---3--:R-:W-:Y:S01]  /*14300*/  @!P1 FADD.FTZ R11, R26, R11 ;  /* 0x0000000b1a0b9221 */ /* 0x008fe20000010000 */
        /* <DEDUP_REMOVED lines=18> */
[----:B0-----:R-:W-:Y:S02]  /*14430*/  IADD3 R17, P2, PT, R6, 0x10, RZ ;  /* 0x0000001006117810 */ /* 0x001fe40007f5e0ff */
[----:B------:R-:W-:-:S03]  /*14440*/  IADD3 R13, P1, PT, R4, 0x20, RZ ;  /* 0x00000020040d7810 */ /* 0x000fc60007f3e0ff */
[----:B------:R-:W-:Y:S01]  /*14450*/  IMAD.X R26, RZ, RZ, R7, P2 ;  /* 0x000000ffff1a7224 */ /* 0x000fe200010e0607 */
[----:B------:R-:W-:-:S05]  /*14460*/  IADD3.X R16, PT, PT, RZ, R5, RZ, P1, !PT ;  /* 0x00000005ff107210 */ /* 0x000fca0000ffe4ff */
[----:B-1----:R-:W-:Y:S05]  /*14470*/  @P0 BRA `(.L_x_717) ;  /* 0xfffffff800440947 */ /* 0x002fea000383ffff */
[----:B------:R-:W-:Y:S05]  /*14480*/  EXIT ;  /* 0x000000000000794d */ /* 0x000fea0003800000 */
.L_x_718:
        /* <DEDUP_REMOVED lines=15> */
.L_x_38450:


//--------------------- .text._ZN17fastertransformer38beam_online_softmax_topk_stage1_kernelI6__halfLi1ELi128ELi64EEEvPKT_S4_PKbPfiiPKi --------------------------
	.section	.text._ZN17fastertransformer38beam_online_softmax_topk_stage1_kernelI6__halfLi1ELi128ELi64EEEvPKT_S4_PKbPfiiPKi,"ax",@progbits
	.align	128
        .global         _ZN17fastertransformer38beam_online_softmax_topk_stage1_kernelI6__halfLi1ELi128ELi64EEEvPKT_S4_PKbPfiiPKi
        .type           _ZN17fastertransformer38beam_online_softmax_topk_stage1_kernelI6__halfLi1ELi128ELi64EEEvPKT_S4_PKbPfiiPKi,@function
        .size           _ZN17fastertransformer38beam_online_softmax_topk_stage1_kernelI6__halfLi1ELi128ELi64EEEvPKT_S4_PKbPfiiPKi,(.L_x_38451 - _ZN17fastertransformer38beam_online_softmax_topk_stage1_kernelI6__halfLi1ELi128ELi64EEEvPKT_S4_PKbPfiiPKi)
        .other          _ZN17fastertransformer38beam_online_softmax_topk_stage1_kernelI6__halfLi1ELi128ELi64EEEvPKT_S4_PKbPfiiPKi,@"STO_CUDA_ENTRY STV_DEFAULT"
_ZN17fastertransformer38beam_online_softmax_topk_stage1_kernelI6__halfLi1ELi128ELi64EEEvPKT_S4_PKbPfiiPKi:
.text._ZN17fastertransformer38beam_online_softmax_topk_stage1_kernelI6__halfLi1ELi128ELi64EEEvPKT_S4_PKbPfiiPKi:
[----:B------:R-:W0:Y:S01]  /*0000*/  LDC R1, c[0x0][0x37c] ;  /* 0x0000df00ff017b82 */ /* 0x000e220000000800 */
[----:B------:R-:W1:Y:S01]  /*0010*/  S2R R12, SR_CTAID.X ;  /* 0x00000000000c7919 */ /* 0x000e620000002500 */
[----:B------:R-:W1:Y:S01]  /*0020*/  LDCU.64 UR4, c[0x0][0x390] ;  /* 0x00007200ff0477ac */ /* 0x000e620008000a00 */
[----:B0-----:R-:W-:Y:S01]  /*0030*/  VIADD R1, R1, 0xfffff3b8 ;  /* 0xfffff3b801017836 */ /* 0x001fe20000000000 */
[----:B------:R-:W0:Y:S04]  /*0040*/  LDCU.64 UR8, c[0x0][0x358] ;  /* 0x00006b00ff0877ac */ /* 0x000e280008000a00 */
[----:B------:R-:W2:Y:S08]  /*0050*/  LDC R13, c[0x0][0x374] ;  /* 0x0000dd00ff0d7b82 */ /* 0x000eb00000000800 */
[----:B------:R-:W3:Y:S01]  /*0060*/  LDC R14, c[0x0][0x3a0] ;  /* 0x0000e800ff0e7b82 */ /* 0x000ee20000000800 */
[----:B-1----:R-:W-:-:S05]  /*0070*/  IADD3 R2, P0, PT, R12, UR4, RZ ;  /* 0x000000040c027c10 */ /* 0x002fca000ff1e0ff */
[----:B------:R-:W-:-:S06]  /*0080*/  IMAD.X R3, RZ, RZ, UR5, P0 ;  /* 0x00000005ff037e24 */ /* 0x000fcc00080e06ff */
[----:B0-----:R0:W4:Y:S01]  /*0090*/  LDG.E.U8.CONSTANT R3, desc[UR8][R2.64] ;  /* 0x0000000802037981 */ /* 0x001122000c1e9100 */
[----:B--2---:R-:W1:Y:S01]  /*00a0*/  I2F.U32.RP R6, R13 ;  /* 0x0000000d00067306 */ /* 0x004e620000209000 */
[----:B------:R-:W-:Y:S01]  /*00b0*/  IMAD.MOV.U32 R4, RZ, RZ, RZ ;  /* 0x000000ffff047224 */ /* 0x000fe200078e00ff */
[----:B------:R-:W2:Y:S01]  /*00c0*/  S2UR UR4, SR_CTAID.Y ;  /* 0x00000000000479c3 */ /* 0x000ea20000002600 */
[----:B------:R-:W-:Y:S01]  /*00d0*/  IMAD.MOV.U32 R8, RZ, RZ, -0x4000401 ;  /* 0xfbfffbffff087424 */ /* 0x000fe200078e00ff */
[----:B------:R-:W-:Y:S01]  /*00e0*/  ISETP.NE.U32.AND P2, PT, R13, RZ, PT ;  /* 0x000000ff0d00720c */ /* 0x000fe20003f45070 */
[----:B------:R-:W-:Y:S01]  /*00f0*/  IMAD.MOV.U32 R10, RZ, RZ, -0x38802000 ;  /* 0xc77fe000ff0a7424 */ /* 0x000fe200078e00ff */
[----:B------:R-:W-:Y:S01]  /*0100*/  BSSY.RECONVERGENT B0, `(.L_x_719) ;  /* 0x00001e0000007945 */ /* 0x000fe20003800200 */
[----:B------:R-:W-:Y:S02]  /*0110*/  IMAD.MOV.U32 R11, RZ, RZ, RZ ;  /* 0x000000ffff0b7224 */ /* 0x000fe400078e00ff */
[----:B------:R-:W-:-:S03]  /*0120*/  IMAD.MOV.U32 R132, RZ, RZ, -0x38802000 ;  /* 0xc77fe000ff847424 */ /* 0x000fc600078e00ff */
[----:B------:R-:W-:Y:S01]  /*0130*/  STL.64 [R1+0x608], R10 ;  /* 0x0006080a01007387 */ /* 0x000fe20000100a00 */
[----:B-1----:R-:W1:Y:S02]  /*0140*/  MUFU.RCP R6, R6 ;  /* 0x0000000600067308 */ /* 0x002e640000001000 */
[----:B-1----:R-:W-:-:S06]  /*0150*/  VIADD R7, R6, 0xffffffe ;  /* 0x0ffffffe06077836 */ /* 0x002fcc0000000000 */
[----:B------:R-:W1:Y:S02]  /*0160*/  F2I.FTZ.U32.TRUNC.NTZ R5, R7 ;  /* 0x0000000700057305 */ /* 0x000e64000021f000 */
[----:B-1----:R-:W-:-:S04]  /*0170*/  IMAD.MOV R0, RZ, RZ, -R5 ;  /* 0x000000ffff007224 */ /* 0x002fc800078e0a05 */
[----:B------:R-:W-:Y:S01]  /*0180*/  IMAD R9, R0, R13, RZ ;  /* 0x0000000d00097224 */ /* 0x000fe200078e02ff */
[----:B---3--:R-:W-:-:S03]  /*0190*/  IADD3 R0, PT, PT, R13, -0x1, R14 ;  /* 0xffffffff0d007810 */ /* 0x008fc60007ffe00e */
[----:B------:R-:W-:-:S04]  /*01a0*/  IMAD.HI.U32 R5, R5, R9, R4 ;  /* 0x0000000905057227 */ /* 0x000fc800078e0004 */
[----:B------:R-:W-:Y:S02]  /*01b0*/  IMAD.MOV.U32 R9, RZ, RZ, -0x4000401 ;  /* 0xfbfffbffff097424 */ /* 0x000fe400078e00ff */
[----:B0-----:R-:W-:-:S03]  /*01c0*/  IMAD.HI.U32 R2, R5, R0, RZ ;  /* 0x0000000005027227 */ /* 0x001fc600078e00ff */
[----:B------:R-:W-:Y:S01]  /*01d0*/  STL.64 [R1+0x810], R8 ;  /* 0x0008100801007387 */ /* 0x000fe20000100a00 */
[----:B------:R-:W-:Y:S01]  /*01e0*/  IMAD.MOV.U32 R4, RZ, RZ, -0x1 ;  /* 0xffffffffff047424 */ /* 0x000fe200078e00ff */
[----:B------:R-:W-:Y:S01]  /*01f0*/  IADD3 R6, PT, PT, -R2, RZ, RZ ;  /* 0x000000ff02067210 */ /* 0x000fe20007ffe1ff */
[----:B------:R-:W-:Y:S01]  /*0200*/  IMAD.MOV.U32 R5, RZ, RZ, -0x1 ;  /* 0xffffffffff057424 */ /* 0x000fe200078e00ff */
[----:B------:R-:W-:Y:S03]  /*0210*/  STL.64 [R1+0x818], R8 ;  /* 0x0008180801007387 */ /* 0x000fe60000100a00 */
[----:B------:R-:W-:Y:S01]  /*0220*/  IMAD R0, R13, R6, R0 ;  /* 0x000000060d007224 */ /* 0x000fe200078e0200 */
[----:B------:R-:W-:Y:S04]  /*0230*/  STL.64 [R1+0x820], R8 ;  /* 0x0008200801007387 */ /* 0x000fe80000100a00 */
[C---:B------:R-:W-:Y:S01]  /*0240*/  ISETP.GE.U32.AND P0, PT, R0.reuse, R13, PT ;  /* 0x0000000d0000720c */ /* 0x040fe20003f06070 */
[----:B------:R-:W0:Y:S01]  /*0250*/  S2R R6, SR_TID.X ;  /* 0x0000000000067919 */ /* 0x000e220000002100 */
[----:B------:R-:W-:Y:S04]  /*0260*/  STL.64 [R1+0x828], R8 ;  /* 0x0008280801007387 */ /* 0x000fe80000100a00 */
[----:B------:R-:W-:Y:S07]  /*0270*/  STL.64 [R1+0x830], R8 ;  /* 0x0008300801007387 */ /* 0x000fee0000100a00 */
[----:B------:R-:W-:Y:S01]  /*0280*/  @P0 IMAD.IADD R0, R0, 0x1, -R13 ;  /* 0x0000000100000824 */ /* 0x000fe200078e0a0d */
[----:B------:R-:W-:Y:S01]  /*0290*/  STL.64 [R1+0x838], R8 ;  /* 0x0008380801007387 */ /* 0x000fe20000100a00 */
[----:B------:R-:W-:-:S03]  /*02a0*/  @P0 VIADD R2, R2, 0x1 ;  /* 0x0000000102020836 */ /* 0x000fc60000000000 */
[----:B------:R-:W-:Y:S01]  /*02b0*/  ISETP.GE.U32.AND P1, PT, R0, R13, PT ;  /* 0x0000000d0000720c */ /* 0x000fe20003f26070 */
[----:B------:R-:W-:Y:S01]  /*02c0*/  STL.64 [R1+0x840], R8 ;  /* 0x0008400801007387 */ /* 0x000fe20000100a00 */
[----:B------:R-:W-:-:S03]  /*02d0*/  MOV R0, R1 ;  /* 0x0000000100007202 */ /* 0x000fc60000000f00 */
[----:B------:R-:W-:Y:S04]  /*02e0*/  STL.64 [R1+0x848], R8 ;  /* 0x0008480801007387 */ /* 0x000fe80000100a00 */
[----:B------:R-:W-:Y:S04]  /*02f0*/  STL.64 [R1+0x850], R8 ;  /* 0x0008500801007387 */ /* 0x000fe80000100a00 */
[----:B------:R-:W-:Y:S01]  /*0300*/  STL.64 [R1+0x858], R8 ;  /* 0x0008580801007387 */ /* 0x000fe20000100a00 */
[----:B------:R-:W-:Y:S01]  /*0310*/  @P1 VIADD R2, R2, 0x1 ;  /* 0x0000000102021836 */ /* 0x000fe20000000000 */
[----:B------:R-:W-:-:S02]  /*0320*/  @!P2 LOP3.LUT R2, RZ, R13, RZ, 0x33, !PT ;  /* 0x0000000dff02a212 */ /* 0x000fc400078e33ff */
        /* <DEDUP_REMOVED lines=46> */
[----:B----4-:R-:W-:-:S03]  /*0610*/  ISETP.NE.AND P0, PT, R3, RZ, PT ;  /* 0x000000ff0300720c */ /* 0x010fc60003f05270 */
[----:B------:R-:W-:Y:S01]  /*0620*/  STL.64 [R1+0x6d0], R4 ;  /* 0x0006d00401007387 */ /* 0x000fe20000100a00 */
[----:B------:R-:W-:-:S03]  /*0630*/  IMAD.MOV.U32 R3, RZ, RZ, RZ ;  /* 0x000000ffff037224 */ /* 0x000fc600078e00ff */
        /* <DEDUP_REMOVED lines=39> */
[----:B--2---:R-:W-:-:S05]  /*08b0*/  IMAD R5, R2, UR4, RZ ;  /* 0x0000000402057c24 */ /* 0x004fca000f8e02ff */
[----:B------:R-:W-:Y:S01]  /*08c0*/  VIADDMNMX R4, R5, R2, R14, PT ;  /* 0x0000000205047246 */ /* 0x000fe2000380010e */
[----:B------:R-:W-:Y:S01]  /*08d0*/  IMAD R2, R12, R14, RZ ;  /* 0x0000000e0c027224 */ /* 0x000fe200078e02ff */
[----:B0-----:R-:W-:Y:S06]  /*08e0*/  @!P0 BRA `(.L_x_720) ;  /* 0x0000000800e08947 */ /* 0x001fec0003800000 */
[----:B------:R-:W-:-:S05]  /*08f0*/  IMAD.IADD R5, R5, 0x1, R6 ;  /* 0x0000000105057824 */ /* 0x000fca00078e0206 */
[----:B------:R-:W-:-:S13]  /*0900*/  ISETP.GE.AND P0, PT, R5, R4, PT ;  /* 0x000000040500720c */ /* 0x000fda0003f06270 */
[----:B------:R-:W-:Y:S05]  /*0910*/  @P0 BRA `(.L_x_721) ;  /* 0x0000001400780947 */ /* 0x000fea0003800000 */
[----:B------:R-:W0:Y:S02]  /*0920*/  LDC R9, c[0x0][0x3a4] ;  /* 0x0000e900ff097b82 */ /* 0x000e240000000800 */
[----:B0-----:R-:W-:-:S04]  /*0930*/  IABS R7, R9 ;  /* 0x0000000900077213 */ /* 0x001fc80000000000 */
[----:B------:R-:W0:Y:S08]  /*0940*/  I2F.RP R6, R7 ;  /* 0x0000000700067306 */ /* 0x000e300000209400 */
[----:B0-----:R-:W0:Y:S02]  /*0950*/  MUFU.RCP R6, R6 ;  /* 0x0000000600067308 */ /* 0x001e240000001000 */
[----:B0-----:R-:W-:-:S06]  /*0960*/  VIADD R2, R6, 0xffffffe ;  /* 0x0ffffffe06027836 */ /* 0x001fcc0000000000 */
[----:B------:R0:W1:Y:S02]  /*0970*/  F2I.FTZ.U32.TRUNC.NTZ R3, R2 ;  /* 0x0000000200037305 */ /* 0x000064000021f000 */
[----:B0-----:R-:W-:Y:S02]  /*0980*/  IMAD.MOV.U32 R2, RZ, RZ, RZ ;  /* 0x000000ffff027224 */ /* 0x001fe400078e00ff */
[----:B-1----:R-:W-:-:S04]  /*0990*/  IMAD.MOV R8, RZ, RZ, -R3 ;  /* 0x000000ffff087224 */ /* 0x002fc800078e0a03 */
[----:B------:R-:W-:Y:S01]  /*09a0*/  IMAD R11, R8, R7, RZ ;  /* 0x00000007080b7224 */ /* 0x000fe200078e02ff */
[----:B------:R-:W-:-:S03]  /*09b0*/  IABS R8, R12 ;  /* 0x0000000c00087213 */ /* 0x000fc60000000000 */
[----:B------:R-:W-:Y:S01]  /*09c0*/  IMAD.HI.U32 R3, R3, R11, R2 ;  /* 0x0000000b03037227 */ /* 0x000fe200078e0002 */
[----:B------:R-:W-:-:S04]  /*09d0*/  LOP3.LUT R2, R12, R9, RZ, 0x3c, !PT ;  /* 0x000000090c027212 */ /* 0x000fc800078e3cff */
[----:B------:R-:W-:Y:S01]  /*09e0*/  ISETP.GE.AND P1, PT, R2, RZ, PT ;  /* 0x000000ff0200720c */ /* 0x000fe20003f26270 */
[----:B------:R-:W-:-:S04]  /*09f0*/  IMAD.HI.U32 R3, R3, R8, RZ ;  /* 0x0000000803037227 */ /* 0x000fc800078e00ff */
[----:B------:R-:W-:-:S04]  /*0a00*/  IMAD.MOV R6, RZ, RZ, -R3 ;  /* 0x000000ffff067224 */ /* 0x000fc800078e0a03 */
[----:B------:R-:W-:-:S05]  /*0a10*/  IMAD R6, R7, R6, R8 ;  /* 0x0000000607067224 */ /* 0x000fca00078e0208 */
[----:B------:R-:W-:-:S13]  /*0a20*/  ISETP.GT.U32.AND P2, PT, R7, R6, PT ;  /* 0x000000060700720c */ /* 0x000fda0003f44070 */
[-C--:B------:R-:W-:Y:S01]  /*0a30*/  @!P2 IADD3 R6, PT, PT, R6, -R7.reuse, RZ ;  /* 0x800000070606a210 */ /* 0x080fe20007ffe0ff */
[----:B------:R-:W-:Y:S01]  /*0a40*/  @!P2 VIADD R3, R3, 0x1 ;  /* 0x000000010303a836 */ /* 0x000fe20000000000 */
[----:B------:R-:W-:Y:S02]  /*0a50*/  ISETP.NE.AND P2, PT, R9, RZ, PT ;  /* 0x000000ff0900720c */ /* 0x000fe40003f45270 */
[----:B------:R-:W-:Y:S02]  /*0a60*/  ISETP.GE.U32.AND P0, PT, R6, R7, PT ;  /* 0x000000070600720c */ /* 0x000fe40003f06070 */
[----:B------:R-:W0:Y:S11]  /*0a70*/  LDC.64 R6, c[0x0][0x3a8] ;  /* 0x0000ea00ff067b82 */ /* 0x000e360000000a00 */
[----:B------:R-:W-:-:S04]  /*0a80*/  @P0 VIADD R3, R3, 0x1 ;  /* 0x0000000103030836 */ /* 0x000fc80000000000 */
[----:B------:R-:W-:Y:S01]  /*0a90*/  @!P1 IMAD.MOV R3, RZ, RZ, -R3 ;  /* 0x000000ffff039224 */ /* 0x000fe200078e0a03 */
[----:B------:R-:W-:-:S05]  /*0aa0*/  @!P2 LOP3.LUT R3, RZ, R9, RZ, 0x33, !PT ;  /* 0x00000009ff03a212 */ /* 0x000fca00078e33ff */
[----:B0-----:R-:W-:-:S05]  /*0ab0*/  IMAD.WIDE R6, R3, 0x4, R6 ;  /* 0x0000000403067825 */ /* 0x001fca00078e0206 */
[----:B------:R0:W5:Y:S01]  /*0ac0*/  LDG.E.CONSTANT R14, desc[UR8][R6.64] ;  /* 0x00000008060e7981 */ /* 0x000162000c1e9900 */
[----:B------:R-:W-:Y:S01]  /*0ad0*/  BSSY.RECONVERGENT B1, `(.L_x_722) ;  /* 0x0000096000017945 */ /* 0x000fe20003800200 */
[----:B------:R-:W-:-:S07]  /*0ae0*/  IMAD.MOV.U32 R3, RZ, RZ, RZ ;  /* 0x000000ffff037224 */ /* 0x000fce00078e00ff */
.L_x_745:
[----:B--2---:R-:W2:Y:S04]  /*0af0*/  LDL R8, [R1+0x80c] ;  /* 0x00080c0001087983 */ /* 0x004ea80000100800 */
[----:B---3--:R-:W3:Y:S01]  /*0b00*/  LDL.U16 R9, [R1+0x90e] ;  /* 0x00090e0001097983 */ /* 0x008ee20000100400 */
[----:B------:R-:W-:Y:S01]  /*0b10*/  IMAD.MOV.U32 R2, RZ, RZ, 0x7bff ;  /* 0x00007bffff027424 */ /* 0x000fe200078e00ff */
[----:B-----5:R-:W-:-:S04]  /*0b20*/  ISETP.NE.AND P0, PT, R5, R14, PT ;  /* 0x0000000e0500720c */ /* 0x020fc80003f05270 */
[----:B------:R-:W-:-:S05]  /*0b30*/  SEL R2, R2, 0xfbff, !P0 ;  /* 0x0000fbff02027807 */ /* 0x000fca0004000000 */
[----:B0-----:R-:W-:-:S05]  /*0b40*/  HADD2.F32 R7, -RZ, R2.H0_H0 ;  /* 0x20000002ff077230 */ /* 0x001fca0000004100 */
[-C--:B-1----:R-:W-:Y:S02]  /*0b50*/  F2FP.F16.F32.PACK_AB R6, RZ, R7.reuse ;  /* 0x00000007ff06723e */ /* 0x082fe400000000ff */
[----:B------:R-:W-:-:S04]  /*0b60*/  FSETP.GT.FTZ.AND P2, PT, R132, R7, PT ;  /* 0x000000078400720b */ /* 0x000fc80003f54000 */
[----:B------:R-:W-:Y:S02]  /*0b70*/  FSEL R2, R132, R7, P2 ;  /* 0x0000000784027208 */ /* 0x000fe40001000000 */
[----:B------:R-:W-:-:S05]  /*0b80*/  FSEL R7, R7, R132, P2 ;  /* 0x0000008407077208 */ /* 0x000fca0001000000 */
[----:B------:R-:W-:Y:S01]  /*0b90*/  FADD.FTZ R7, -R2, R7 ;  /* 0x0000000702077221 */ /* 0x000fe20000010100 */
[----:B--2---:R-:W-:Y:S02]  /*0ba0*/  ISETP.GE.AND P0, PT, R5, R8, PT ;  /* 0x000000080500720c */ /* 0x004fe40003f06270 */
[----:B---3--:R-:W-:-:S05]  /*0bb0*/  HSETP2.GT.AND P1, PT, R6.H0_H0, R9.H0_H0, PT ;  /* 0x2000000906007234 */ /* 0x008fca0003f24800 */
[----:B------:R-:W-:Y:S02]  /*0bc0*/  ISETP.EQ.OR P1, PT, R8, -0x1, P1 ;  /* 0xffffffff0800780c */ /* 0x000fe40000f22670 */
[----:B------:R-:W-:-:S04]  /*0bd0*/  PRMT R8, R6, 0x7610, R8 ;  /* 0x0000761006087816 */ /* 0x000fc80000000008 */
[----:B------:R-:W-:Y:S01]  /*0be0*/  HSETP2.NEU.OR P0, PT, R6.H0_H0, R9.H0_H0, P0 ;  /* 0x2000000906007234 */ /* 0x000fe2000070d820 */
[----:B------:R-:W-:Y:S01]  /*0bf0*/  FMUL.FTZ R9, R7, 1.4426950216293334961 ;  /* 0x3fb8aa3b07097820 */ /* 0x000fe20000410000 */
[C---:B------:R-:W-:Y:S02]  /*0c00*/  FSEL R6, R3.reuse, 1, !P2 ;  /* 0x3f80000003067808 */ /* 0x040fe40005000000 */
[----:B------:R-:W-:Y:S01]  /*0c10*/  FSEL R3, R3, 1, P2 ;  /* 0x3f80000003037808 */ /* 0x000fe20001000000 */
[----:B------:R-:W0:Y:S01]  /*0c20*/  MUFU.EX2 R7, R9 ;  /* 0x0000000900077308 */ /* 0x000e220000000800 */
[----:B------:R-:W-:-:S13]  /*0c30*/  PLOP3.LUT P0, PT, P1, P0, PT, 0x8, 0x80 ;  /* 0x000000000080781c */ /* 0x000fda0000f00170 */
[----:B------:R1:W-:Y:S01]  /*0c40*/  @!P0 STL.U16 [R1+0x90e], R8 ;  /* 0x00090e0801008387 */ /* 0x0003e20000100400 */
[----:B0-----:R-:W-:-:S03]  /*0c50*/  FFMA.FTZ R3, R6, R7, R3 ;  /* 0x0000000706037223 */ /* 0x001fc60000010003 */
[----:B------:R1:W-:Y:S01]  /*0c60*/  @!P0 STL [R1+0x80c], R5 ;  /* 0x00080c0501008387 */ /* 0x0003e20000100800 */
[----:B------:R-:W-:-:S07]  /*0c70*/  IMAD.MOV.U32 R7, RZ, RZ, 0x7e ;  /* 0x0000007eff077424 */ /* 0x000fce00078e00ff */
.L_x_744:
[----:B----4-:R-:W-:-:S05]  /*0c80*/  IMAD R12, R7, 0x2, R0 ;  /* 0x00000002070c7824 */ /* 0x010fca00078e0200 */
[----:B--23--:R-:W2:Y:S01]  /*0c90*/  LDL R11, [R12+0x810] ;  /* 0x000810000c0b7983 */ /* 0x00cea20000100800 */
[----:B01----:R-:W-:Y:S01]  /*0ca0*/  VIADD R6, R12, 0x810 ;  /* 0x000008100c067836 */ /* 0x003fe20000000000 */
[----:B------:R-:W-:Y:S04]  /*0cb0*/  BSSY.RECONVERGENT B2, `(.L_x_723) ;  /* 0x000001c000027945 */ /* 0x000fe80003800200 */
[----:B------:R-:W-:Y:S01]  /*0cc0*/  BSSY.RELIABLE B3, `(.L_x_724) ;  /* 0x0000013000037945 */ /* 0x000fe20003800100 */
[----:B------:R-:W-:Y:S02]  /*0cd0*/  LEA R6, R7, R6, 0x1 ;  /* 0x0000000607067211 */ /* 0x000fe400078e08ff */
[----:B--2---:R-:W-:Y:S02]  /*0ce0*/  HSETP2.GT.AND P0, PT, R11.H1_H1, R11.H0_H0, PT ;  /* 0x2000000b0b007234 */ /* 0x004fe40003f04c00 */
[----:B-1----:R-:W-:-:S11]  /*0cf0*/  PRMT R8, R11, 0x7610, R8 ;  /* 0x000076100b087816 */ /* 0x002fd60000000008 */
[----:B------:R-:W-:Y:S05]  /*0d00*/  @!P0 BRA `(.L_x_725) ;  /* 0x0000000000088947 */ /* 0x000fea0003800000 */
[----:B------:R0:W5:Y:S01]  /*0d10*/  LDL R9, [R6+-0x200] ;  /* 0xfffe000006097983 */ /* 0x0001620000100800 */
[----:B------:R-:W-:Y:S05]  /*0d20*/  BRA `(.L_x_726) ;  /* 0x0000000000307947 */ /* 0x000fea0003800000 */
.L_x_725:
        /* <DEDUP_REMOVED lines=12> */
.L_x_726:
[----:B------:R-:W-:Y:S05]  /*0df0*/  BSYNC.RELIABLE B3 ;  /* 0x0000000000037941 */ /* 0x000fea0003800100 */
.L_x_724:
[----:B------:R-:W-:-:S05]  /*0e00*/  PRMT R10, R11, 0x7632, R10 ;  /* 0x000076320b0a7816 */ /* 0x000fca000000000a */
[----:B------:R-:W-:Y:S04]  /*0e10*/  STL.U16 [R12+0x810], R10 ;  /* 0x0008100a0c007387 */ /* 0x000fe80000100400 */
[----:B------:R-:W2:Y:S04]  /*0e20*/  LDL R11, [R6+-0x1fc] ;  /* 0xfffe0400060b7983 */ /* 0x000ea80000100800 */
[----:B--2---:R-:W-:Y:S04]  /*0e30*/  STL [R6+-0x200], R11 ;  /* 0xfffe000b06007387 */ /* 0x004fe80000100800 */
[----:B------:R1:W-:Y:S04]  /*0e40*/  STL.U16 [R12+0x812], R8 ;  /* 0x000812080c007387 */ /* 0x0003e80000100400 */
[----:B-----5:R2:W-:Y:S04]  /*0e50*/  STL [R6+-0x1fc], R9 ;  /* 0xfffe040906007387 */ /* 0x0205e80000100800 */
[----:B-1----:R2:W5:Y:S02]  /*0e60*/  LDL.U16 R8, [R12+0x810] ;  /* 0x000810000c087983 */ /* 0x0025640000100400 */
.L_x_727:
[----:B------:R-:W-:Y:S05]  /*0e70*/  BSYNC.RECONVERGENT B2 ;  /* 0x0000000000027941 */ /* 0x000fea0003800200 */
.L_x_723:
[----:B--2---:R-:W2:Y:S01]  /*0e80*/  LDL.U16 R9, [R12+0x80e] ;  /* 0x00080e000c097983 */ /* 0x004ea20000100400 */
[----:B------:R-:W-:Y:S04]  /*0e90*/  BSSY.RECONVERGENT B2, `(.L_x_728) ;  /* 0x0000019000027945 */ /* 0x000fe80003800200 */
[----:B------:R-:W-:Y:S01]  /*0ea0*/  BSSY.RELIABLE B3, `(.L_x_729) ;  /* 0x0000011000037945 */ /* 0x000fe20003800100 */
[----:B--2--5:R-:W-:-:S13]  /*0eb0*/  HSETP2.GT.AND P0, PT, R8.H0_H0, R9.H0_H0, PT ;  /* 0x2000000908007234 */ /* 0x024fda0003f04800 */
[----:B------:R-:W-:Y:S05]  /*0ec0*/  @!P0 BRA `(.L_x_730) ;  /* 0x0000000000088947 */ /* 0x000fea0003800000 */
[----:B------:R1:W5:Y:S01]  /*0ed0*/  LDL R11, [R6+-0x204] ;  /* 0xfffdfc00060b7983 */ /* 0x0003620000100800 */
[----:B------:R-:W-:Y:S05]  /*0ee0*/  BRA `(.L_x_731) ;  /* 0x0000000000307947 */ /* 0x000fea0003800000 */
.L_x_730:
        /* <DEDUP_REMOVED lines=12> */
.L_x_731:
[----:B------:R-:W-:Y:S05]  /*0fb0*/  BSYNC.RELIABLE B3 ;  /* 0x0000000000037941 */ /* 0x000fea0003800100 */
.L_x_729:
[----:B------:R-:W-:Y:S04]  /*0fc0*/  STL.U16 [R12+0x80e], R8 ;  /* 0x00080e080c007387 */ /* 0x000fe80000100400 */
[----:B------:R-:W2:Y:S04]  /*0fd0*/  LDL R13, [R6+-0x200] ;  /* 0xfffe0000060d7983 */ /* 0x000ea80000100800 */
[----:B--2---:R-:W-:Y:S04]  /*0fe0*/  STL [R6+-0x204], R13 ;  /* 0xfffdfc0d06007387 */ /* 0x004fe80000100800 */
[----:B------:R2:W-:Y:S04]  /*0ff0*/  STL.U16 [R12+0x810], R9 ;  /* 0x000810090c007387 */ /* 0x0005e80000100400 */
[----:B-----5:R3:W-:Y:S04]  /*1000*/  STL [R6+-0x200], R11 ;  /* 0xfffe000b06007387 */ /* 0x0207e80000100800 */
[----:B--2---:R3:W5:Y:S02]  /*1010*/  LDL.U16 R9, [R12+0x80e] ;  /* 0x00080e000c097983 */ /* 0x0047640000100400 */
.L_x_732:
[----:B------:R-:W-:Y:S05]  /*1020*/  BSYNC.RECONVERGENT B2 ;  /* 0x0000000000027941 */ /* 0x000fea0003800200 */
.L_x_728:
[----:B------:R-:W2:Y:S01]  /*1030*/  LDL.U16 R10, [R12+0x80c] ;  /* 0x00080c000c0a7983 */ /* 0x000ea20000100400 */
[----:B------:R-:W-:Y:S04]  /*1040*/  BSSY.RECONVERGENT B2, `(.L_x_733) ;  /* 0x0000018000027945 */ /* 0x000fe80003800200 */
[----:B------:R-:W-:Y:S01]  /*1050*/  BSSY.RELIABLE B3, `(.L_x_734) ;  /* 0x0000011000037945 */ /* 0x000fe20003800100 */
[----:B--2--5:R-:W-:-:S13]  /*1060*/  HSETP2.GT.AND P0, PT, R9.H0_H0, R10.H0_H0, PT ;  /* 0x2000000a09007234 */ /* 0x024fda0003f04800 */
[----:B------:R-:W-:Y:S05]  /*1070*/  @!P0 BRA `(.L_x_735) ;  /* 0x0000000000088947 */ /* 0x000fea0003800000 */
[----:B---3--:R2:W5:Y:S01]  /*1080*/  LDL R11, [R6+-0x208] ;  /* 0xfffdf800060b7983 */ /* 0x0085620000100800 */
[----:B------:R-:W-:Y:S05]  /*1090*/  BRA `(.L_x_736) ;  /* 0x0000000000307947 */ /* 0x000fea0003800000 */
.L_x_735:
        /* <DEDUP_REMOVED lines=12> */
.L_x_736:
[----:B------:R-:W-:Y:S05]  /*1160*/  BSYNC.RELIABLE B3 ;  /* 0x0000000000037941 */ /* 0x000fea0003800100 */
.L_x_734:
[----:B------:R3:W-:Y:S04]  /*1170*/  STL.U16 [R12+0x80c], R9 ;  /* 0x00080c090c007387 */ /* 0x0007e80000100400 */
[----:B------:R-:W4:Y:S04]  /*1180*/  LDL R13, [R6+-0x204] ;  /* 0xfffdfc00060d7983 */ /* 0x000f280000100800 */
[----:B----4-:R3:W-:Y:S04]  /*1190*/  STL [R6+-0x208], R13 ;  /* 0xfffdf80d06007387 */ /* 0x0107e80000100800 */
[----:B------:R3:W-:Y:S04]  /*11a0*/  STL.U16 [R12+0x80e], R10 ;  /* 0x00080e0a0c007387 */ /* 0x0007e80000100400 */
[----:B-----5:R3:W-:Y:S02]  /*11b0*/  STL [R6+-0x204], R11 ;  /* 0xfffdfc0b06007387 */ /* 0x0207e40000100800 */
.L_x_737:
[----:B------:R-:W-:Y:S05]  /*11c0*/  BSYNC.RECONVERGENT B2 ;  /* 0x0000000000027941 */ /* 0x000fea0003800200 */
.L_x_733:
[----:B------:R-:W-:-:S13]  /*11d0*/  ISETP.NE.AND P0, PT, R7, 0x2, PT ;  /* 0x000000020700780c */ /* 0x000fda0003f05270 */
[----:B------:R-:W-:Y:S05]  /*11e0*/  @!P0 BRA `(.L_x_738) ;  /* 0x0000000000808947 */ /* 0x000fea0003800000 */
[----:B---3--:R-:W-:Y:S01]  /*11f0*/  VIADD R9, R7, 0xfffffffd ;  /* 0xfffffffd07097836 */ /* 0x008fe20000000000 */
[----:B------:R-:W3:Y:S03]  /*1200*/  LDL.U16 R13, [R12+0x80c] ;  /* 0x00080c000c0d7983 */ /* 0x000ee60000100400 */
[----:B------:R-:W-:-:S05]  /*1210*/  IMAD R10, R9, 0x2, R0 ;  /* 0x00000002090a7824 */ /* 0x000fca00078e0200 */
[----:B------:R-:W3:Y:S01]  /*1220*/  LDL.U16 R16, [R10+0x810] ;  /* 0x000810000a107983 */ /* 0x000ee20000100400 */
[----:B------:R-:W-:Y:S04]  /*1230*/  BSSY.RECONVERGENT B2, `(.L_x_739) ;  /* 0x0000019000027945 */ /* 0x000fe80003800200 */
[----:B------:R-:W-:Y:S01]  /*1240*/  BSSY.RELIABLE B3, `(.L_x_740) ;  /* 0x0000012000037945 */ /* 0x000fe20003800100 */
[----:B------:R-:W-:Y:S02]  /*1250*/  LEA R11, R9, R10, 0x1 ;  /* 0x0000000a090b7211 */ /* 0x000fe400078e08ff */
[----:B---3--:R-:W-:-:S13]  /*1260*/  HSETP2.GT.AND P0, PT, R13.H0_H0, R16.H0_H0, PT ;  /* 0x200000100d007234 */ /* 0x008fda0003f04800 */
[----:B------:R-:W-:Y:S05]  /*1270*/  @!P0 BRA `(.L_x_741) ;  /* 0x0000000000088947 */ /* 0x000fea0003800000 */
[----:B------:R3:W5:Y:S01]  /*1280*/  LDL R9, [R11+0x610] ;  /* 0x000610000b097983 */ /* 0x0007620000100800 */
[----:B------:R-:W-:Y:S05]  /*1290*/  BRA `(.L_x_742) ;  /* 0x0000000000307947 */ /* 0x000fea0003800000 */
.L_x_741:
        /* <DEDUP_REMOVED lines=12> */
.L_x_742:
[----:B------:R-:W-:Y:S05]  /*1360*/  BSYNC.RELIABLE B3 ;  /* 0x0000000000037941 */ /* 0x000fea0003800100 */
.L_x_740:
[----:B------:R4:W-:Y:S04]  /*1370*/  STL.U16 [R10+0x810], R13 ;  /* 0x0008100d0a007387 */ /* 0x0009e80000100400 */
[----:B------:R-:W2:Y:S04]  /*1380*/  LDL R8, [R6+-0x208] ;  /* 0xfffdf80006087983 */ /* 0x000ea80000100800 */
[----:B--2---:R4:W-:Y:S04]  /*1390*/  STL [R11+0x610], R8 ;  /* 0x000610080b007387 */ /* 0x0049e80000100800 */
[----:B------:R4:W-:Y:S04]  /*13a0*/  STL.U16 [R12+0x80c], R16 ;  /* 0x00080c100c007387 */ /* 0x0009e80000100400 */
[----:B-----5:R4:W-:Y:S02]  /*13b0*/  STL [R6+-0x208], R9 ;  /* 0xfffdf80906007387 */ /* 0x0209e40000100800 */
.L_x_743:
[----:B------:R-:W-:Y:S05]  /*13c0*/  BSYNC.RECONVERGENT B2 ;  /* 0x0000000000027941 */ /* 0x000fea0003800200 */
.L_x_739:
[----:B------:R-:W-:Y:S01]  /*13d0*/  VIADD R7, R7, 0xfffffffc ;  /* 0xfffffffc07077836 */ /* 0x000fe20000000000 */
[----:B------:R-:W-:Y:S06]  /*13e0*/  BRA `(.L_x_744) ;  /* 0xfffffff800247947 */ /* 0x000fec000383ffff */
.L_x_738:
[----:B------:R-:W-:Y:S02]  /*13f0*/  VIADD R5, R5, 0x40 ;  /* 0x0000004005057836 */ /* 0x000fe40000000000 */
[----:B------:R-:W-:-:S03]  /*1400*/  IMAD.MOV.U32 R132, RZ, RZ, R2 ;  /* 0x000000ffff847224 */ /* 0x000fc600078e0002 */
[----:B------:R-:W-:-:S13]  /*1410*/  ISETP.GE.AND P0, PT, R5, R4, PT ;  /* 0x000000040500720c */ /* 0x000fda0003f06270 */
[----:B------:R-:W-:Y:S05]  /*1420*/  @!P0 BRA `(.L_x_745) ;  /* 0xfffffff400b08947 */ /* 0x000fea000383ffff */
[----:B------:R-:W-:Y:S05]  /*1430*/  BSYNC.RECONVERGENT B1 ;  /* 0x0000000000017941 */ /* 0x000fea0003800200 */
.L_x_722:
[----:B------:R4:W-:Y:S01]  /*1440*/  STL.64 [R1+0x608], R2 ;  /* 0x0006080201007387 */ /* 0x0009e20000100a00 */
[----:B------:R-:W-:Y:S01]  /*1450*/  IMAD.MOV.U32 R132, RZ, RZ, R2 ;  /* 0x000000ffff847224 */ /* 0x000fe200078e0002 */
[----:B------:R-:W-:Y:S06]  /*1460*/  BRA `(.L_x_721) ;  /* 0x0000000800a47947 */ /* 0x000fec0003800000 */
.L_x_720:
[----:B------:R-:W-:-:S05]  /*1470*/  IMAD.IADD R5, R5, 0x1, R6 ;  /* 0x0000000105057824 */ /* 0x000fca00078e0206 */
[----:B------:R-:W-:-:S13]  /*1480*/  ISETP.GE.AND P0, PT, R5, R4, PT ;  /* 0x000000040500720c */ /* 0x000fda0003f06270 */
[----:B------:R-:W-:Y:S05]  /*1490*/  @P0 BRA `(.L_x_721) ;  /* 0x0000000800980947 */ /* 0x000fea0003800000 */
[----:B------:R-:W-:Y:S01]  /*14a0*/  UMOV UR4, URZ ;  /* 0x000000ff00047c82 */ /* 0x000fe20008000000 */
[----:B------:R-:W-:Y:S01]  /*14b0*/  BSSY.RECONVERGENT B1, `(.L_x_746) ;  /* 0x00000a1000017945 */ /* 0x000fe20003800200 */
[----:B------:R-:W-:-:S07]  /*14c0*/  MOV R3, UR4 ;  /* 0x0000000400037c02 */ /* 0x000fce0008000f00 */
.L_x_769:
[----:B0-----:R-:W0:Y:S01]  /*14d0*/  LDCU.64 UR4, c[0x0][0x388] ;  /* 0x00007100ff0477ac */ /* 0x001e220008000a00 */
[----:B------:R-:W-:Y:S01]  /*14e0*/  SHF.R.S32.HI R7, RZ, 0x1f, R5 ;  /* 0x0000001fff077819 */ /* 0x000fe20000011405 */
[----:B--2---:R-:W2:Y:S01]  /*14f0*/  LDL R8, [R1+0x80c] ;  /* 0x00080c0001087983 */ /* 0x004ea20000100800 */
[----:B-1-34-:R-:W-:-:S03]  /*1500*/  IADD3 R6, P1, PT, R2, R5, RZ ;  /* 0x0000000502067210 */ /* 0x01afc60007f3e0ff */
[----:B------:R-:W3:Y:S01]  /*1510*/  LDL.U16 R9, [R1+0x90e] ;  /* 0x00090e0001097983 */ /* 0x000ee20000100400 */
[----:B------:R-:W-:Y:S02]  /*1520*/  LEA.HI.X.SX32 R7, R2, R7, 0x1, P1 ;  /* 0x0000000702077211 */ /* 0x000fe400008f0eff */
[----:B0-----:R-:W-:-:S04]  /*1530*/  ISETP.NE.U32.AND P0, PT, RZ, UR4, PT ;  /* 0x00000004ff007c0c */ /* 0x001fc8000bf05070 */
[----:B------:R-:W-:Y:S01]  /*1540*/  ISETP.NE.AND.EX P0, PT, RZ, UR5, PT, P0 ;  /* 0x00000005ff007c0c */ /* 0x000fe2000bf05300 */
[----:B------:R-:W0:-:S12]  /*1550*/  LDCU.64 UR4, c[0x0][0x380] ;  /* 0x00007000ff0477ac */ /* 0x000e180008000a00 */
[----:B------:R-:W1:Y:S01]  /*1560*/  @P0 LDC.64 R10, c[0x0][0x388] ;  /* 0x0000e200ff0a0b82 */ /* 0x000e620000000a00 */
[----:B0-----:R-:W-:-:S04]  /*1570*/  LEA R12, P1, R6, UR4, 0x1 ;  /* 0x00000004060c7c11 */ /* 0x001fc8000f8208ff */
[----:B------:R-:W-:Y:S02]  /*1580*/  LEA.HI.X R13, R6, UR5, R7, 0x1, P1 ;  /* 0x00000005060d7c11 */ /* 0x000fe400088f0c07 */
[----:B------:R-:W-:-:S03]  /*1590*/  @!P0 PRMT R6, RZ, 0x7610, R6 ;  /* 0x00007610ff068816 */ /* 0x000fc60000000006 */
[----:B------:R-:W4:Y:S01]  /*15a0*/  LDG.E.U16.CONSTANT R7, desc[UR8][R12.64] ;  /* 0x000000080c077981 */ /* 0x000f22000c1e9500 */
[----:B-1----:R-:W-:-:S05]  /*15b0*/  @P0 IMAD.WIDE R10, R5, 0x2, R10 ;  /* 0x00000002050a0825 */ /* 0x002fca00078e020a */
[----:B------:R-:W4:Y:S01]  /*15c0*/  @P0 LDG.E.U16.CONSTANT R6, desc[UR8][R10.64] ;  /* 0x000000080a060981 */ /* 0x000f22000c1e9500 */
[----:B--2---:R-:W-:Y:S01]  /*15d0*/  ISETP.GE.AND P0, PT, R5, R8, PT ;  /* 0x000000080500720c */ /* 0x004fe20003f06270 */
[----:B----4-:R-:W-:-:S05]  /*15e0*/  HADD2 R6, R7.H0_H0, R6.H0_H0 ;  /* 0x2000000607067230 */ /* 0x010fca0000000800 */
[----:B---3--:R-:W-:Y:S01]  /*15f0*/  HSETP2.GT.AND P1, PT, R6.H0_H0, R9.H0_H0, PT ;  /* 0x2000000906007234 */ /* 0x008fe20003f24800 */
[----:B------:R-:W-:-:S06]  /*1600*/  HADD2.F32 R7, -RZ, R6.H0_H0 ;  /* 0x20000006ff077230 */ /* 0x000fcc0000004100 */
[----:B------:R-:W-:Y:S02]  /*1610*/  HSETP2.NEU.OR P0, PT, R6.H0_H0, R9.H0_H0, P0 ;  /* 0x2000000906007234 */ /* 0x000fe4000070d820 */
[----:B------:R-:W-:Y:S02]  /*1620*/  ISETP.EQ.OR P1, PT, R8, -0x1, P1 ;  /* 0xffffffff0800780c */ /* 0x000fe40000f22670 */
[CC--:B------:R-:W-:Y:S02]  /*1630*/  FSETP.GT.FTZ.AND P2, PT, R132.reuse, R7.reuse, PT ;  /* 0x000000078400720b */ /* 0x0c0fe40003f54000 */
[----:B------:R-:W-:Y:S02]  /*1640*/  PLOP3.LUT P0, PT, P1, P0, PT, 0x8, 0x80 ;  /* 0x000000000080781c */ /* 0x000fe40000f00170 */
[----:B------:R-:W-:Y:S02]  /*1650*/  FSEL R8, R132, R7, P2 ;  /* 0x0000000784087208 */ /* 0x000fe40001000000 */
[----:B------:R-:W-:-:S02]  /*1660*/  FSEL R7, R7, R132, P2 ;  /* 0x0000008407077208 */ /* 0x000fc40001000000 */
[----:B------:R-:W-:-:S03]  /*1670*/  PRMT R9, R6, 0x7610, R9 ;  /* 0x0000761006097816 */ /* 0x000fc60000000009 */
[----:B------:R-:W-:-:S04]  /*1680*/  FADD.FTZ R7, -R8, R7 ;  /* 0x0000000708077221 */ /* 0x000fc80000010100 */
[----:B------:R-:W-:Y:S01]  /*1690*/  FMUL.FTZ R10, R7, 1.4426950216293334961 ;  /* 0x3fb8aa3b070a7820 */ /* 0x000fe20000410000 */
[----:B------:R0:W-:Y:S04]  /*16a0*/  @!P0 STL.U16 [R1+0x90e], R9 ;  /* 0x00090e0901008387 */ /* 0x0001e80000100400 */
[----:B------:R0:W-:Y:S01]  /*16b0*/  @!P0 STL [R1+0x80c], R5 ;  /* 0x00080c0501008387 */ /* 0x0001e20000100800 */
[----:B------:R-:W1:Y:S01]  /*16c0*/  MUFU.EX2 R7, R10 ;  /* 0x0000000a00077308 */ /* 0x000e620000000800 */
[C---:B------:R-:W-:Y:S02]  /*16d0*/  FSEL R6, R3.reuse, 1, !P2 ;  /* 0x3f80000003067808 */ /* 0x040fe40005000000 */
[----:B------:R-:W-:-:S05]  /*16e0*/  FSEL R3, R3, 1, P2 ;  /* 0x3f80000003037808 */ /* 0x000fca0001000000 */
[----:B-1----:R-:W-:Y:S01]  /*16f0*/  FFMA.FTZ R3, R6, R7, R3 ;  /* 0x0000000706037223 */ /* 0x002fe20000010003 */
[----:B0-----:R-:W-:-:S07]  /*1700*/  IMAD.MOV.U32 R7, RZ, RZ, 0x7e ;  /* 0x0000007eff077424 */ /* 0x001fce00078e00ff */
.L_x_768:
[----:B----4-:R-:W-:-:S05]  /*1710*/  IMAD R12, R7, 0x2, R0 ;  /* 0x00000002070c7824 */ /* 0x010fca00078e0200 */
[----:B--2---:R-:W2:Y:S01]  /*1720*/  LDL R14, [R12+0x810] ;  /* 0x000810000c0e7983 */ /* 0x004ea20000100800 */
[----:B01----:R-:W-:Y:S01]  /*1730*/  VIADD R6, R12, 0x810 ;  /* 0x000008100c067836 */ /* 0x003fe20000000000 */
[----:B------:R-:W-:Y:S04]  /*1740*/  BSSY.RECONVERGENT B2, `(.L_x_747) ;  /* 0x000001c000027945 */ /* 0x000fe80003800200 */
[----:B------:R-:W-:Y:S01]  /*1750*/  BSSY.RELIABLE B3, `(.L_x_748) ;  /* 0x0000013000037945 */ /* 0x000fe20003800100 */
[----:B------:R-:W-:Y:S01]  /*1760*/  IMAD R6, R7, 0x2, R6 ;  /* 0x0000000207067824 */ /* 0x000fe200078e0206 */
[----:B--2---:R-:W-:Y:S02]  /*1770*/  HSETP2.GT.AND P0, PT, R14.H1_H1, R14.H0_H0, PT ;  /* 0x2000000e0e007234 */ /* 0x004fe40003f04c00 */
[----:B------:R-:W-:-:S11]  /*1780*/  PRMT R9, R14, 0x7610, R9 ;  /* 0x000076100e097816 */ /* 0x000fd60000000009 */
[----:B---3--:R-:W-:Y:S05]  /*1790*/  @!P0 BRA `(.L_x_749) ;  /* 0x0000000000088947 */ /* 0x008fea0003800000 */
[----:B------:R0:W5:Y:S01]  /*17a0*/  LDL R11, [R6+-0x200] ;  /* 0xfffe0000060b7983 */ /* 0x0001620000100800 */
[----:B------:R-:W-:Y:S05]  /*17b0*/  BRA `(.L_x_750) ;  /* 0x0000000000307947 */ /* 0x000fea0003800000 */
.L_x_749:
        /* <DEDUP_REMOVED lines=12> */
.L_x_750:
[----:B------:R-:W-:Y:S05]  /*1880*/  BSYNC.RELIABLE B3 ;  /* 0x0000000000037941 */ /* 0x000fea0003800100 */
.L_x_748:
[----:B------:R-:W-:-:S05]  /*1890*/  PRMT R14, R14, 0x7632, R14 ;  /* 0x000076320e0e7816 */ /* 0x000fca000000000e */
[----:B------:R-:W-:Y:S04]  /*18a0*/  STL.U16 [R12+0x810], R14 ;  /* 0x0008100e0c007387 */ /* 0x000fe80000100400 */
[----:B------:R-:W2:Y:S04]  /*18b0*/  LDL R13, [R6+-0x1fc] ;  /* 0xfffe0400060d7983 */ /* 0x000ea80000100800 */
[----:B--2---:R-:W-:Y:S04]  /*18c0*/  STL [R6+-0x200], R13 ;  /* 0xfffe000d06007387 */ /* 0x004fe80000100800 */
[----:B------:R1:W-:Y:S04]  /*18d0*/  STL.U16 [R12+0x812], R9 ;  /* 0x000812090c007387 */ /* 0x0003e80000100400 */
[----:B-----5:R2:W-:Y:S04]  /*18e0*/  STL [R6+-0x1fc], R11 ;  /* 0xfffe040b06007387 */ /* 0x0205e80000100800 */
[----:B-1----:R2:W5:Y:S02]  /*18f0*/  LDL.U16 R9, [R12+0x810] ;  /* 0x000810000c097983 */ /* 0x0025640000100400 */
.L_x_751:
[----:B------:R-:W-:Y:S05]  /*1900*/  BSYNC.RECONVERGENT B2 ;  /* 0x0000000000027941 */ /* 0x000fea0003800200 */
.L_x_747:
[----:B------:R-:W3:Y:S01]  /*1910*/  LDL.U16 R10, [R12+0x80e] ;  /* 0x00080e000c0a7983 */ /* 0x000ee20000100400 */
[----:B------:R-:W-:Y:S04]  /*1920*/  BSSY.RECONVERGENT B2, `(.L_x_752) ;  /* 0x0000019000027945 */ /* 0x000fe80003800200 */
[----:B------:R-:W-:Y:S01]  /*1930*/  BSSY.RELIABLE B3, `(.L_x_753) ;  /* 0x0000011000037945 */ /* 0x000fe20003800100 */
[----:B---3-5:R-:W-:-:S13]  /*1940*/  HSETP2.GT.AND P0, PT, R9.H0_H0, R10.H0_H0, PT ;  /* 0x2000000a09007234 */ /* 0x028fda0003f04800 */
[----:B------:R-:W-:Y:S05]  /*1950*/  @!P0 BRA `(.L_x_754) ;  /* 0x0000000000088947 */ /* 0x000fea0003800000 */
[----:B--2---:R1:W5:Y:S01]  /*1960*/  LDL R11, [R6+-0x204] ;  /* 0xfffdfc00060b7983 */ /* 0x0043620000100800 */
[----:B------:R-:W-:Y:S05]  /*1970*/  BRA `(.L_x_755) ;  /* 0x0000000000307947 */ /* 0x000fea0003800000 */
.L_x_754:
        /* <DEDUP_REMOVED lines=12> */
.L_x_755:
[----:B------:R-:W-:Y:S05]  /*1a40*/  BSYNC.RELIABLE B3 ;  /* 0x0000000000037941 */ /* 0x000fea0003800100 */
.L_x_753:
[----:B------:R-:W-:Y:S04]  /*1a50*/  STL.U16 [R12+0x80e], R9 ;  /* 0x00080e090c007387 */ /* 0x000fe80000100400 */
[----:B------:R-:W2:Y:S04]  /*1a60*/  LDL R13, [R6+-0x200] ;  /* 0xfffe0000060d7983 */ /* 0x000ea80000100800 */
[----:B--2---:R-:W-:Y:S04]  /*1a70*/  STL [R6+-0x204], R13 ;  /* 0xfffdfc0d06007387 */ /* 0x004fe80000100800 */
[----:B------:R2:W-:Y:S04]  /*1a80*/  STL.U16 [R12+0x810], R10 ;  /* 0x0008100a0c007387 */ /* 0x0005e80000100400 */
[----:B-----5:R3:W-:Y:S04]  /*1a90*/  STL [R6+-0x200], R11 ;  /* 0xfffe000b06007387 */ /* 0x0207e80000100800 */
[----:B--2---:R3:W5:Y:S02]  /*1aa0*/  LDL.U16 R10, [R12+0x80e] ;  /* 0x00080e000c0a7983 */ /* 0x0047640000100400 */
.L_x_756:
[----:B------:R-:W-:Y:S05]  /*1ab0*/  BSYNC.RECONVERGENT B2 ;  /* 0x0000000000027941 */ /* 0x000fea0003800200 */
.L_x_752:
[----:B------:R-:W2:Y:S01]  /*1ac0*/  LDL.U16 R13, [R12+0x80c] ;  /* 0x00080c000c0d7983 */ /* 0x000ea20000100400 */
[----:B------:R-:W-:Y:S04]  /*1ad0*/  BSSY.RECONVERGENT B2, `(.L_x_757) ;  /* 0x0000018000027945 */ /* 0x000fe80003800200 */
[----:B------:R-:W-:Y:S01]  /*1ae0*/  BSSY.RELIABLE B3, `(.L_x_758) ;  /* 0x0000011000037945 */ /* 0x000fe20003800100 */
[----:B--2--5:R-:W-:-:S13]  /*1af0*/  HSETP2.GT.AND P0, PT, R10.H0_H0, R13.H0_H0, PT ;  /* 0x2000000d0a007234 */ /* 0x024fda0003f04800 */
[----:B------:R-:W-:Y:S05]  /*1b00*/  @!P0 BRA `(.L_x_759) ;  /* 0x0000000000088947 */ /* 0x000fea0003800000 */
[----:B------:R2:W5:Y:S01]  /*1b10*/  LDL R9, [R6+-0x208] ;  /* 0xfffdf80006097983 */ /* 0x0005620000100800 */
[----:B------:R-:W-:Y:S05]  /*1b20*/  BRA `(.L_x_760) ;  /* 0x0000000000307947 */ /* 0x000fea0003800000 */
.L_x_759:
        /* <DEDUP_REMOVED lines=12> */
.L_x_760:
[----:B------:R-:W-:Y:S05]  /*1bf0*/  BSYNC.RELIABLE B3 ;  /* 0x0000000000037941 */ /* 0x000fea0003800100 */
.L_x_758:
[----:B------:R4:W-:Y:S04]  /*1c00*/  STL.U16 [R12+0x80c], R10 ;  /* 0x00080c0a0c007387 */ /* 0x0009e80000100400 */
[----:B---3--:R-:W3:Y:S04]  /*1c10*/  LDL R11, [R6+-0x204] ;  /* 0xfffdfc00060b7983 */ /* 0x008ee80000100800 */
[----:B---3--:R4:W-:Y:S04]  /*1c20*/  STL [R6+-0x208], R11 ;  /* 0xfffdf80b06007387 */ /* 0x0089e80000100800 */
[----:B------:R4:W-:Y:S04]  /*1c30*/  STL.U16 [R12+0x80e], R13 ;  /* 0x00080e0d0c007387 */ /* 0x0009e80000100400 */
[----:B-----5:R4:W-:Y:S02]  /*1c40*/  STL [R6+-0x204], R9 ;  /* 0xfffdfc0906007387 */ /* 0x0209e40000100800 */
.L_x_761:
[----:B------:R-:W-:Y:S05]  /*1c50*/  BSYNC.RECONVERGENT B2 ;  /* 0x0000000000027941 */ /* 0x000fea0003800200 */
.L_x_757:
        /* <DEDUP_REMOVED lines=8> */
[----:B---3--:R-:W-:Y:S01]  /*1ce0*/  IMAD R11, R9, 0x2, R14 ;  /* 0x00000002090b7824 */ /* 0x008fe200078e020e */
[----:B----4-:R-:W-:-:S13]  /*1cf0*/  HSETP2.GT.AND P0, PT, R13.H0_H0, R16.H0_H0, PT ;  /* 0x200000100d007234 */ /* 0x010fda0003f04800 */
[----:B------:R-:W-:Y:S05]  /*1d00*/  @!P0 BRA `(.L_x_765) ;  /* 0x0000000000088947 */ /* 0x000fea0003800000 */
[----:B------:R3:W5:Y:S01]  /*1d10*/  LDL R9, [R11+0x610] ;  /* 0x000610000b097983 */ /* 0x0007620000100800 */
[----:B------:R-:W-:Y:S05]  /*1d20*/  BRA `(.L_x_766) ;  /* 0x0000000000307947 */ /* 0x000fea0003800000 */
.L_x_765:
        /* <DEDUP_REMOVED lines=12> */
.L_x_766:
[----:B------:R-:W-:Y:S05]  /*1df0*/  BSYNC.RELIABLE B3 ;  /* 0x0000000000037941 */ /* 0x000fea0003800100 */
.L_x_764:
[----:B------:R4:W-:Y:S04]  /*1e00*/  STL.U16 [R14+0x810], R13 ;  /* 0x0008100d0e007387 */ /* 0x0009e80000100400 */
[----:B------:R-:W2:Y:S04]  /*1e10*/  LDL R10, [R6+-0x208] ;  /* 0xfffdf800060a7983 */ /* 0x000ea80000100800 */
[----:B--2---:R4:W-:Y:S04]  /*1e20*/  STL [R11+0x610], R10 ;  /* 0x0006100a0b007387 */ /* 0x0049e80000100800 */
[----:B------:R4:W-:Y:S04]  /*1e30*/  STL.U16 [R12+0x80c], R16 ;  /* 0x00080c100c007387 */ /* 0x0009e80000100400 */
[----:B-----5:R4:W-:Y:S02]  /*1e40*/  STL [R6+-0x208], R9 ;  /* 0xfffdf80906007387 */ /* 0x0209e40000100800 */
.L_x_767:
[----:B------:R-:W-:Y:S05]  /*1e50*/  BSYNC.RECONVERGENT B2 ;  /* 0x0000000000027941 */ /* 0x000fea0003800200 */
.L_x_763:
[----:B------:R-:W-:Y:S01]  /*1e60*/  VIADD R7, R7, 0xfffffffc ;  /* 0xfffffffc07077836 */ /* 0x000fe20000000000 */
[----:B------:R-:W-:Y:S06]  /*1e70*/  BRA `(.L_x_768) ;  /* 0xfffffff800247947 */ /* 0x000fec000383ffff */
.L_x_762:
[----:B------:R-:W-:Y:S01]  /*1e80*/  VIADD R5, R5, 0x40 ;  /* 0x0000004005057836 */ /* 0x000fe20000000000 */
[----:B------:R-:W-:-:S04]  /*1e90*/  MOV R132, R8 ;  /* 0x0000000800847202 */ /* 0x000fc80000000f00 */
[----:B------:R-:W-:-:S13]  /*1ea0*/  ISETP.GE.AND P0, PT, R5, R4, PT ;  /* 0x000000040500720c */ /* 0x000fda0003f06270 */
[----:B------:R-:W-:Y:S05]  /*1eb0*/  @!P0 BRA `(.L_x_769) ;  /* 0xfffffff400848947 */ /* 0x000fea000383ffff */
[----:B------:R-:W-:Y:S05]  /*1ec0*/  BSYNC.RECONVERGENT B1 ;  /* 0x0000000000017941 */ /* 0x000fea0003800200 */
.L_x_746:
[----:B----4-:R-:W-:Y:S02]  /*1ed0*/  IMAD.MOV.U32 R9, RZ, RZ, R3 ;  /* 0x000000ffff097224 */ /* 0x010fe400078e0003 */
[----:B------:R-:W-:-:S03]  /*1ee0*/  IMAD.MOV.U32 R132, RZ, RZ, R8 ;  /* 0x000000ffff847224 */ /* 0x000fc600078e0008 */
[----:B------:R4:W-:Y:S04]  /*1ef0*/  STL.64 [R1+0x608], R8 ;  /* 0x0006080801007387 */ /* 0x0009e80000100a00 */
.L_x_721:
[----:B------:R-:W-:Y:S05]  /*1f00*/  BSYNC.RECONVERGENT B0 ;  /* 0x0000000000007941 */ /* 0x000fea0003800200 */
.L_x_719:
[----:B------:R-:W-:Y:S05]  /*1f10*/  WARPSYNC.ALL ;  /* 0x0000000000007948 */ /* 0x000fea0003800000 */
[----:B------:R-:W4:Y:S04]  /*1f20*/  LDL.64 R190, [R1+0x810] ;  /* 0x0008100001be7983 */ /* 0x000f280000100a00 */
[----:B------:R-:W5:Y:S04]  /*1f30*/  LDL.64 R130, [R1+0x610] ;  /* 0x0006100001827983 */ /* 0x000f680000100a00 */
[----:B------:R-:W2:Y:S04]  /*1f40*/  LDL.64 R126, [R1+0x620] ;  /* 0x00062000017e7983 */ /* 0x000ea80000100a00 */
[----:B------:R-:W0:Y:S04]  /*1f50*/  LDL.64 R128, [R1+0x618] ;  /* 0x0006180001807983 */ /* 0x000e280000100a00 */
[----:B------:R-:W3:Y:S04]  /*1f60*/  LDL.64 R124, [R1+0x628] ;  /* 0x00062800017c7983 */ /* 0x000ee80000100a00 */
        /* <DEDUP_REMOVED lines=69> */
[----:B------:R-:W3:Y:S01]  /*23c0*/  LDL.64 R52, [R1+0x748] ;  /* 0x0007480001347983 */ /* 0x000ee20000100a00 */
[----:B----4-:R-:W-:-:S03]  /*23d0*/  IMAD.MOV.U32 R2, RZ, RZ, R191 ;  /* 0x000000ffff027224 */ /* 0x010fc600078e00bf */
[----:B------:R-:W4:Y:S01]  /*23e0*/  LDL.64 R44, [R1+0x768] ;  /* 0x00076800012c7983 */ /* 0x000f220000100a00 */
[----:B------:R-:W-:-:S03]  /*23f0*/  IMAD.MOV.U32 R0, RZ, RZ, R190 ;  /* 0x000000ffff007224 */ /* 0x000fc600078e00be */
[----:B-----5:R-:W-:Y:S04]  /*2400*/  SHFL.DOWN PT, R4, R130, 0x1, 0x1f ;  /* 0x08201f0082047f89 */ /* 0x020fe800000e0000 */
[----:B------:R-:W5:Y:S04]  /*2410*/  SHFL.DOWN PT, R5, R131, 0x1, 0x1f ;  /* 0x08201f0083057f89 */ /* 0x000f6800000e0000 */
[----:B------:R-:W-:Y:S04]  /*2420*/  STL [R1+0xc40], R2 ;  /* 0x000c400201007387 */ /* 0x000fe80000100800 */
[----:B------:R-:W-:Y:S04]  /*2430*/  STL [R1+0xc3c], R0 ;  /* 0x000c3c0001007387 */ /* 0x000fe80000100800 */
[----:B------:R-:W5:Y:S04]  /*2440*/  SHFL.DOWN PT, R2, R2, 0x1, 0x1f ;  /* 0x08201f0002027f89 */ /* 0x000f6800000e0000 */
[----:B------:R-:W5:Y:S04]  /*2450*/  SHFL.DOWN PT, R0, R0, 0x1, 0x1f ;  /* 0x08201f0000007f89 */ /* 0x000f6800000e0000 */
[----:B--2---:R-:W-:Y:S04]  /*2460*/  SHFL.DOWN PT, R8, R126, 0x1, 0x1f ;  /* 0x08201f007e087f89 */ /* 0x004fe800000e0000 */
[----:B---3--:R-:W2:Y:S04]  /*2470*/  SHFL.DOWN PT, R9, R127, 0x1, 0x1f ;  /* 0x08201f007f097f89 */ /* 0x008ea800000e0000 */
[----:B01----:R-:W-:Y:S04]  /*2480*/  SHFL.DOWN PT, R6, R128, 0x1, 0x1f ;  /* 0x08201f0080067f89 */ /* 0x003fe800000e0000 */
[----:B------:R-:W0:Y:S04]  /*2490*/  SHFL.DOWN PT, R7, R129, 0x1, 0x1f ;  /* 0x08201f0081077f89 */ /* 0x000e2800000e0000 */
[----:B------:R-:W-:Y:S04]  /*24a0*/  SHFL.DOWN PT, R10, R124, 0x1, 0x1f ;  /* 0x08201f007c0a7f89 */ /* 0x000fe800000e0000 */
[----:B------:R-:W1:Y:S04]  /*24b0*/  SHFL.DOWN PT, R11, R125, 0x1, 0x1f ;  /* 0x08201f007d0b7f89 */ /* 0x000e6800000e0000 */
[----:B------:R-:W-:Y:S04]  /*24c0*/  SHFL.DOWN PT, R12, R122, 0x1, 0x1f ;  /* 0x08201f007a0c7f89 */ /* 0x000fe800000e0000 */
[----:B------:R-:W3:Y:S01]  /*24d0*/  SHFL.DOWN PT, R13, R123, 0x1, 0x1f ;  /* 0x08201f007b0d7f89 */ /* 0x000ee200000e0000 */
[----:B------:R-:W-:-:S03]  /*24e0*/  IMAD.MOV.U32 R39, RZ, RZ, R187 ;  /* 0x000000ffff277224 */ /* 0x000fc600078e00bb */
[----:B-----5:R5:W-:Y:S01]  /*24f0*/  STL.64 [R1+0x308], R4 ;  /* 0x0003080401007387 */ /* 0x020be20000100a00 */
[----:B------:R-:W-:-:S03]  /*2500*/  IMAD.MOV.U32 R38, RZ, RZ, R186 ;  /* 0x000000ffff267224 */ /* 0x000fc600078e00ba */
[----:B------:R-:W-:Y:S04]  /*2510*/  SHFL.DOWN PT, R14, R120, 0x1, 0x1f ;  /* 0x08201f00780e7f89 */ /* 0x000fe800000e0000 */
[----:B------:R-:W3:Y:S01]  /*2520*/  SHFL.DOWN PT, R15, R121, 0x1, 0x1f ;  /* 0x08201f00790f7f89 */ /* 0x000ee200000e0000 */
[----:B-----5:R-:W-:Y:S02]  /*2530*/  IMAD.MOV.U32 R5, RZ, RZ, R2 ;  /* 0x000000ffff057224 */ /* 0x020fe400078e0002 */
[----:B------:R-:W-:Y:S01]  /*2540*/  IMAD.MOV.U32 R4, RZ, RZ, R0 ;  /* 0x000000ffff047224 */ /* 0x000fe200078e0000 */
[----:B------:R-:W-:Y:S04]  /*2550*/  SHFL.DOWN PT, R16, R118, 0x1, 0x1f ;  /* 0x08201f0076107f89 */ /* 0x000fe800000e0000 */
[----:B------:R-:W-:Y:S01]  /*2560*/  STL.64 [R1+0x508], R4 ;  /* 0x0005080401007387 */ /* 0x000fe20000100a00 */
[----:B------:R-:W-:-:S03]  /*2570*/  IMAD.MOV.U32 R41, RZ, RZ, R193 ;  /* 0x000000ffff297224 */ /* 0x000fc600078e00c1 */
[----:B------:R-:W5:Y:S01]  /*2580*/  SHFL.DOWN PT, R17, R119, 0x1, 0x1f ;  /* 0x08201f0077117f89 */ /* 0x000f6200000e0000 */
[----:B------:R-:W-:-:S03]  /*2590*/  MOV R40, R192 ;  /* 0x000000c000287202 */ /* 0x000fc60000000f00 */
[----:B--2---:R2:W-:Y:S04]  /*25a0*/  STL.64 [R1+0x318], R8 ;  /* 0x0003180801007387 */ /* 0x0045e80000100a00 */
[----:B------:R-:W5:Y:S04]  /*25b0*/  SHFL.DOWN PT, R4, R39, 0x1, 0x1f ;  /* 0x08201f0027047f89 */ /* 0x000f6800000e0000 */
[----:B0-----:R0:W-:Y:S01]  /*25c0*/  STL.64 [R1+0x310], R6 ;  /* 0x0003100601007387 */ /* 0x0011e20000100a00 */
[----:B--2---:R-:W-:-:S03]  /*25d0*/  IMAD.MOV.U32 R9, RZ, RZ, R195 ;  /* 0x000000ffff097224 */ /* 0x004fc600078e00c3 */
[----:B------:R-:W2:Y:S01]  /*25e0*/  SHFL.DOWN PT, R8, R38, 0x1, 0x1f ;  /* 0x08201f0026087f89 */ /* 0x000ea200000e0000 */
[----:B------:R-:W-:-:S03]  /*25f0*/  IMAD.MOV.U32 R5, RZ, RZ, R188 ;  /* 0x000000ffff057224 */ /* 0x000fc600078e00bc */
[----:B-1----:R-:W-:Y:S01]  /*2600*/  STL.64 [R1+0x320], R10 ;  /* 0x0003200a01007387 */ /* 0x002fe20000100a00 */
[----:B0-----:R-:W-:-:S03]  /*2610*/  IMAD.MOV.U32 R7, RZ, RZ, R194 ;  /* 0x000000ffff077224 */ /* 0x001fc600078e00c2 */
[----:B------:R-:W-:Y:S01]  /*2620*/  SHFL.DOWN PT, R18, R116, 0x1, 0x1f ;  /* 0x08201f0074127f89 */ /* 0x000fe200000e0000 */
[----:B------:R-:W-:-:S03]  /*2630*/  IMAD.MOV.U32 R6, RZ, RZ, R189 ;  /* 0x000000ffff067224 */ /* 0x000fc600078e00bd */
[----:B------:R-:W0:Y:S04]  /*2640*/  SHFL.DOWN PT, R19, R117, 0x1, 0x1f ;  /* 0x08201f0075137f89 */ /* 0x000e2800000e0000 */
[----:B------:R-:W-:Y:S04]  /*2650*/  STL [R1+0xc28], R9 ;  /* 0x000c280901007387 */ /* 0x000fe80000100800 */
[----:B------:R-:W1:Y:S04]  /*2660*/  SHFL.DOWN PT, R10, R9, 0x1, 0x1f ;  /* 0x08201f00090a7f89 */ /* 0x000e6800000e0000 */
[----:B------:R-:W1:Y:S04]  /*2670*/  SHFL.DOWN PT, R9, R7, 0x1, 0x1f ;  /* 0x08201f0007097f89 */ /* 0x000e6800000e0000 */
[----:B------:R-:W-:Y:S04]  /*2680*/  STL [R1+0xc38], R41 ;  /* 0x000c382901007387 */ /* 0x000fe80000100800 */
[----:B------:R-:W-:Y:S04]  /*2690*/  SHFL.DOWN PT, R2, R41, 0x1, 0x1f ;  /* 0x08201f0029027f89 */ /* 0x000fe800000e0000 */
[----:B------:R-:W-:Y:S04]  /*26a0*/  STL [R1+0xc34], R40 ;  /* 0x000c342801007387 */ /* 0x000fe80000100800 */
[----:B------:R5:W-:Y:S04]  /*26b0*/  SHFL.DOWN PT, R0, R40, 0x1, 0x1f ;  /* 0x08201f0028007f89 */ /* 0x000be800000e0000 */
[----:B------:R-:W-:Y:S04]  /*26c0*/  SHFL.DOWN PT, R36, R98, 0x1, 0x1f ;  /* 0x08201f0062247f89 */ /* 0x000fe800000e0000 */
[----:B------:R-:W1:Y:S04]  /*26d0*/  SHFL.DOWN PT, R37, R99, 0x1, 0x1f ;  /* 0x08201f0063257f89 */ /* 0x000e6800000e0000 */
[----:B-----5:R-:W5:Y:S01]  /*26e0*/  LDL.64 R40, [R1+0x778] ;  /* 0x0007780001287983 */ /* 0x020f620000100a00 */
[----:B------:R-:W-:Y:S01]  /*26f0*/  IMAD.MOV.U32 R237, RZ, RZ, R241 ;  /* 0x000000ffffed7224 */ /* 0x000fe200078e00f1 */
[----:B------:R-:W-:-:S02]  /*2700*/  MOV R236, R240 ;  /* 0x000000f000ec7202 */ /* 0x000fc40000000f00 */
[----:B---3--:R-:W-:Y:S04]  /*2710*/  STL.64 [R1+0x328], R12 ;  /* 0x0003280c01007387 */ /* 0x008fe80000100a00 */
[----:B------:R-:W3:Y:S04]  /*2720*/  SHFL.DOWN PT, R12, R6, 0x1, 0x1f ;  /* 0x08201f00060c7f89 */ /* 0x000ee800000e0000 */
[----:B------:R-:W3:Y:S04]  /*2730*/  SHFL.DOWN PT, R11, R5, 0x1, 0x1f ;  /* 0x08201f00050b7f89 */ /* 0x000ee800000e0000 */
[----:B------:R-:W-:Y:S04]  /*2740*/  STL [R1+0xc30], R39 ;  /* 0x000c302701007387 */ /* 0x000fe80000100800 */
[----:B------:R2:W-:Y:S04]  /*2750*/  STL [R1+0xc2c], R38 ;  /* 0x000c2c2601007387 */ /* 0x0005e80000100800 */
[----:B------:R-:W-:Y:S04]  /*2760*/  SHFL.DOWN PT, R30, R104, 0x1, 0x1f ;  /* 0x08201f00681e7f89 */ /* 0x000fe800000e0000 */
[----:B------:R-:W3:Y:S04]  /*2770*/  SHFL.DOWN PT, R31, R105, 0x1, 0x1f ;  /* 0x08201f00691f7f89 */ /* 0x000ee800000e0000 */
[----:B--2---:R-:W2:Y:S01]  /*2780*/  LDL.64 R38, [R1+0x780] ;  /* 0x0007800001267983 */ /* 0x004ea20000100a00 */
[----:B------:R-:W-:-:S03]  /*2790*/  IMAD.MOV.U32 R235, RZ, RZ, R181 ;  /* 0x000000ffffeb7224 */ /* 0x000fc600078e00b5 */
[----:B------:R-:W-:Y:S01]  /*27a0*/  STL.64 [R1+0x330], R14 ;  /* 0x0003300e01007387 */ /* 0x000fe20000100a00 */
[----:B------:R-:W-:-:S03]  /*27b0*/  IMAD.MOV.U32 R234, RZ, RZ, R180 ;  /* 0x000000ffffea7224 */ /* 0x000fc600078e00b4 */
[----:B------:R-:W3:Y:S04]  /*27c0*/  SHFL.DOWN PT, R14, R237, 0x1, 0x1f ;  /* 0x08201f00ed0e7f89 */ /* 0x000ee800000e0000 */
[----:B------:R-:W3:Y:S01]  /*27d0*/  SHFL.DOWN PT, R13, R236, 0x1, 0x1f ;  /* 0x08201f00ec0d7f89 */ /* 0x000ee200000e0000 */
[----:B------:R-:W-:-:S03]  /*27e0*/  IMAD.MOV.U32 R233, RZ, RZ, R183 ;  /* 0x000000ffffe97224 */ /* 0x000fc600078e00b7 */
[----:B------:R0:W-:Y:S01]  /*27f0*/  STL [R1+0xc1c], R5 ;  /* 0x000c1c0501007387 */ /* 0x0001e20000100800 */
[----:B------:R-:W-:-:S03]  /*2800*/  IMAD.MOV.U32 R232, RZ, RZ, R182 ;  /* 0x000000ffffe87224 */ /* 0x000fc600078e00b6 */
[----:B------:R-:W-:Y:S04]  /*2810*/  STL.64 [R1+0x338], R16 ;  /* 0x0003381001007387 */ /* 0x000fe80000100a00 */
[----:B------:R-:W3:Y:S01]  /*2820*/  SHFL.DOWN PT, R16, R235, 0x1, 0x1f ;  /* 0x08201f00eb107f89 */ /* 0x000ee200000e0000 */
[----:B0-----:R-:W-:Y:S01]  /*2830*/  IMAD.MOV.U32 R5, RZ, RZ, R4 ;  /* 0x000000ffff057224 */ /* 0x001fe200078e0004 */
[----:B------:R-:W-:Y:S02]  /*2840*/  MOV R4, R8 ;  /* 0x0000000800047202 */ /* 0x000fe40000000f00 */
[----:B------:R-:W0:Y:S01]  /*2850*/  SHFL.DOWN PT, R15, R234, 0x1, 0x1f ;  /* 0x08201f00ea0f7f89 */ /* 0x000e2200000e0000 */
[----:B------:R-:W-:-:S03]  /*2860*/  IMAD.MOV.U32 R231, RZ, RZ, R161 ;  /* 0x000000ffffe77224 */ /* 0x000fc600078e00a1 */
[----:B------:R-:W-:Y:S01]  /*2870*/  STL.64 [R1+0x340], R18 ;  /* 0x0003401201007387 */ /* 0x000fe20000100a00 */
[----:B------:R-:W-:-:S03]  /*2880*/  IMAD.MOV.U32 R230, RZ, RZ, R160 ;  /* 0x000000ffffe67224 */ /* 0x000fc600078e00a0 */
[----:B------:R1:W-:Y:S04]  /*2890*/  STL.64 [R1+0x518], R4 ;  /* 0x0005180401007387 */ /* 0x0003e80000100a00 */
[----:B------:R-:W-:Y:S04]  /*28a0*/  SHFL.DOWN PT, R18, R233, 0x1, 0x1f ;  /* 0x08201f00e9127f89 */ /* 0x000fe800000e0000 */
[----:B------:R-:W-:Y:S01]  /*28b0*/  SHFL.DOWN PT, R17, R232, 0x1, 0x1f ;  /* 0x08201f00e8117f89 */ /* 0x000fe200000e0000 */
[----:B-1----:R-:W-:Y:S02]  /*28c0*/  IMAD.MOV.U32 R5, RZ, RZ, R10 ;  /* 0x000000ffff057224 */ /* 0x002fe400078e000a */
[----:B------:R-:W-:Y:S01]  /*28d0*/  IMAD.MOV.U32 R4, RZ, RZ, R9 ;  /* 0x000000ffff047224 */ /* 0x000fe200078e0009 */
[----:B------:R1:W-:Y:S04]  /*28e0*/  STL.64 [R1+0x388], R36 ;  /* 0x0003882401007387 */ /* 0x0003e80000100a00 */
[----:B------:R-:W-:Y:S04]  /*28f0*/  SHFL.DOWN PT, R28, R106, 0x1, 0x1f ;  /* 0x08201f006a1c7f89 */ /* 0x000fe800000e0000 */
[----:B------:R-:W0:Y:S04]  /*2900*/  SHFL.DOWN PT, R29, R107, 0x1, 0x1f ;  /* 0x08201f006b1d7f89 */ /* 0x000e2800000e0000 */
[----:B-1----:R-:W4:Y:S01]  /*2910*/  LDL.64 R36, [R1+0x788] ;  /* 0x0007880001247983 */ /* 0x002f220000100a00 */
[----:B------:R-:W-:-:S03]  /*2920*/  IMAD.MOV.U32 R229, RZ, RZ, R163 ;  /* 0x000000ffffe57224 */ /* 0x000fc600078e00a3 */
[----:B------:R1:W-:Y:S01]  /*2930*/  STL [R1+0xc24], R7 ;  /* 0x000c240701007387 */ /* 0x0003e20000100800 */
[----:B------:R-:W-:-:S03]  /*2940*/  IMAD.MOV.U32 R228, RZ, RZ, R162 ;  /* 0x000000ffffe47224 */ /* 0x000fc600078e00a2 */
[----:B------:R0:W-:Y:S04]  /*2950*/  STL [R1+0xc20], R6 ;  /* 0x000c200601007387 */ /* 0x0001e80000100800 */
[----:B------:R3:W-:Y:S01]  /*2960*/  STL.64 [R1+0x520], R4 ;  /* 0x0005200401007387 */ /* 0x0007e20000100a00 */
[----:B-1----:R-:W-:-:S03]  /*2970*/  IMAD.MOV.U32 R7, RZ, RZ, R2 ;  /* 0x000000ffff077224 */ /* 0x002fc600078e0002 */
[----:B------:R-:W1:Y:S01]  /*2980*/  SHFL.DOWN PT, R2, R231, 0x1, 0x1f ;  /* 0x08201f00e7027f89 */ /* 0x000e6200000e0000 */
[----:B0-----:R-:W-:-:S03]  /*2990*/  IMAD.MOV.U32 R6, RZ, RZ, R0 ;  /* 0x000000ffff067224 */ /* 0x001fc600078e0000 */
[----:B------:R-:W0:Y:S01]  /*29a0*/  SHFL.DOWN PT, R0, R230, 0x1, 0x1f ;  /* 0x08201f00e6007f89 */ /* 0x000e2200000e0000 */
[----:B---3--:R-:W-:Y:S02]  /*29b0*/  IMAD.MOV.U32 R5, RZ, RZ, R12 ;  /* 0x000000ffff057224 */ /* 0x008fe400078e000c */
[----:B------:R-:W-:Y:S01]  /*29c0*/  IMAD.MOV.U32 R4, RZ, RZ, R11 ;  /* 0x000000ffff047224 */ /* 0x000fe200078e000b */
[----:B------:R3:W-:Y:S04]  /*29d0*/  STL.64 [R1+0x370], R30 ;  /* 0x0003701e01007387 */ /* 0x0007e80000100a00 */
[----:B------:R-:W-:Y:S04]  /*29e0*/  SHFL.DOWN PT, R32, R102, 0x1, 0x1f ;  /* 0x08201f0066207f89 */ /* 0x000fe800000e0000 */
[----:B------:R-:W0:Y:S04]  /*29f0*/  SHFL.DOWN PT, R33, R103, 0x1, 0x1f ;  /* 0x08201f0067217f89 */ /* 0x000e2800000e0000 */
[----:B---3--:R-:W3:Y:S01]  /*2a00*/  LDL.64 R30, [R1+0x7a0] ;  /* 0x0007a000011e7983 */ /* 0x008ee20000100a00 */
[----:B------:R-:W-:Y:S01]  /*2a10*/  IMAD.MOV.U32 R227, RZ, RZ, R165 ;  /* 0x000000ffffe37224 */ /* 0x000fe200078e00a5 */
[----:B------:R-:W-:-:S02]  /*2a20*/  MOV R226, R164 ;  /* 0x000000a400e27202 */ /* 0x000fc40000000f00 */
[----:B------:R-:W-:Y:S04]  /*2a30*/  STL.64 [R1+0x510], R6 ;  /* 0x0005100601007387 */ /* 0x000fe80000100a00 */
[----:B------:R1:W-:Y:S04]  /*2a40*/  STL.64 [R1+0x528], R4 ;  /* 0x0005280401007387 */ /* 0x0003e80000100a00 */
[----:B------:R-:W0:Y:S04]  /*2a50*/  SHFL.DOWN PT, R7, R229, 0x1, 0x1f ;  /* 0x08201f00e5077f89 */ /* 0x000e2800000e0000 */
[----:B------:R-:W0:Y:S01]  /*2a60*/  SHFL.DOWN PT, R6, R228, 0x1, 0x1f ;  /* 0x08201f00e4067f89 */ /* 0x000e2200000e0000 */
[----:B-1----:R-:W-:-:S02]  /*2a70*/  IMAD.MOV.U32 R5, RZ, RZ, R14 ;  /* 0x000000ffff057224 */ /* 0x002fc400078e000e */
[----:B------:R-:W-:Y:S01]  /*2a80*/  IMAD.MOV.U32 R4, RZ, RZ, R13 ;  /* 0x000000ffff047224 */ /* 0x000fe200078e000d */
[----:B------:R-:W1:Y:S01]  /*2a90*/  SHFL.DOWN PT, R9, R227, 0x1, 0x1f ;  /* 0x08201f00e3097f89 */ /* 0x000e6200000e0000 */
[----:B------:R-:W-:-:S03]  /*2aa0*/  IMAD.MOV.U32 R225, RZ, RZ, R167 ;  /* 0x000000ffffe17224 */ /* 0x000fc600078e00a7 */
[----:B------:R0:W-:Y:S01]  /*2ab0*/  STL.64 [R1+0x530], R4 ;  /* 0x0005300401007387 */ /* 0x0001e20000100a00 */
[----:B------:R-:W-:-:S03]  /*2ac0*/  IMAD.MOV.U32 R224, RZ, RZ, R166 ;  /* 0x000000ffffe07224 */ /* 0x000fc600078e00a6 */
[----:B------:R-:W1:Y:S01]  /*2ad0*/  SHFL.DOWN PT, R8, R226, 0x1, 0x1f ;  /* 0x08201f00e2087f89 */ /* 0x000e6200000e0000 */
[----:B------:R-:W-:Y:S02]  /*2ae0*/  IMAD.MOV.U32 R223, RZ, RZ, R169 ;  /* 0x000000ffffdf7224 */ /* 0x000fe400078e00a9 */
[----:B0-----:R-:W-:Y:S01]  /*2af0*/  IMAD.MOV.U32 R5, RZ, RZ, R16 ;  /* 0x000000ffff057224 */ /* 0x001fe200078e0010 */
[----:B------:R-:W-:Y:S01]  /*2b00*/  MOV R4, R15 ;  /* 0x0000000f00047202 */ /* 0x000fe20000000f00 */
[----:B------:R-:W0:Y:S01]  /*2b10*/  SHFL.DOWN PT, R11, R225, 0x1, 0x1f ;  /* 0x08201f00e10b7f89 */ /* 0x000e2200000e0000 */
[----:B------:R-:W-:-:S03]  /*2b20*/  IMAD.MOV.U32 R222, RZ, RZ, R168 ;  /* 0x000000ffffde7224 */ /* 0x000fc600078e00a8 */
[----:B------:R1:W-:Y:S04]  /*2b30*/  STL.64 [R1+0x538], R4 ;  /* 0x0005380401007387 */ /* 0x0003e80000100a00 */
[----:B------:R-:W0:Y:S04]  /*2b40*/  SHFL.DOWN PT, R10, R224, 0x1, 0x1f ;  /* 0x08201f00e00a7f89 */ /* 0x000e2800000e0000 */
[----:B------:R0:W-:Y:S01]  /*2b50*/  STL.64 [R1+0x368], R28 ;  /* 0x0003681c01007387 */ /* 0x0001e20000100a00 */
[----:B-1----:R-:W-:Y:S02]  /*2b60*/  IMAD.MOV.U32 R5, RZ, RZ, R18 ;  /* 0x000000ffff057224 */ /* 0x002fe400078e0012 */
[----:B------:R-:W-:Y:S01]  /*2b70*/  IMAD.MOV.U32 R4, RZ, RZ, R17 ;  /* 0x000000ffff047224 */ /* 0x000fe200078e0011 */
[----:B------:R-:W-:Y:S01]  /*2b80*/  SHFL.DOWN PT, R13, R223, 0x1, 0x1f ;  /* 0x08201f00df0d7f89 */ /* 0x000fe200000e0000 */
[----:B------:R-:W-:-:S03]  /*2b90*/  IMAD.MOV.U32 R221, RZ, RZ, R171 ;  /* 0x000000ffffdd7224 */ /* 0x000fc600078e00ab */
[----:B------:R1:W-:Y:S01]  /*2ba0*/  STL.64 [R1+0x540], R4 ;  /* 0x0005400401007387 */ /* 0x0003e20000100a00 */
[----:B------:R-:W-:-:S03]  /*2bb0*/  IMAD.MOV.U32 R220, RZ, RZ, R170 ;  /* 0x000000ffffdc7224 */ /* 0x000fc600078e00aa */
[----:B0-----:R-:W3:Y:S04]  /*2bc0*/  LDL.64 R28, [R1+0x7a8] ;  /* 0x0007a800011c7983 */ /* 0x001ee80000100a00 */
[----:B------:R-:W-:Y:S01]  /*2bd0*/  SHFL.DOWN PT, R12, R222, 0x1, 0x1f ;  /* 0x08201f00de0c7f89 */ /* 0x000fe200000e0000 */
[----:B-1----:R-:W-:Y:S02]  /*2be0*/  IMAD.MOV.U32 R5, RZ, RZ, R2 ;  /* 0x000000ffff057224 */ /* 0x002fe400078e0002 */
[----:B------:R-:W-:Y:S01]  /*2bf0*/  IMAD.MOV.U32 R4, RZ, RZ, R0 ;  /* 0x000000ffff047224 */ /* 0x000fe200078e0000 */
[----:B------:R0:W-:Y:S01]  /*2c00*/  STL.64 [R1+0x378], R32 ;  /* 0x0003782001007387 */ /* 0x0001e20000100a00 */
[----:B------:R-:W-:-:S03]  /*2c10*/  IMAD.MOV.U32 R219, RZ, RZ, R173 ;  /* 0x000000ffffdb7224 */ /* 0x000fc600078e00ad */
[----:B------:R-:W-:Y:S01]  /*2c20*/  SHFL.DOWN PT, R26, R108, 0x1, 0x1f ;  /* 0x08201f006c1a7f89 */ /* 0x000fe200000e0000 */
[----:B------:R-:W-:-:S03]  /*2c30*/  MOV R218, R172 ;  /* 0x000000ac00da7202 */ /* 0x000fc60000000f00 */
[----:B------:R-:W1:Y:S04]  /*2c40*/  SHFL.DOWN PT, R27, R109, 0x1, 0x1f ;  /* 0x08201f006d1b7f89 */ /* 0x000e6800000e0000 */
[----:B0-----:R-:W3:Y:S04]  /*2c50*/  LDL.64 R32, [R1+0x798] ;  /* 0x0007980001207983 */ /* 0x001ee80000100a00 */
[----:B------:R0:W-:Y:S04]  /*2c60*/  STL.64 [R1+0x548], R4 ;  /* 0x0005480401007387 */ /* 0x0001e80000100a00 */
[----:B------:R-:W1:Y:S04]  /*2c70*/  SHFL.DOWN PT, R15, R221, 0x1, 0x1f ;  /* 0x08201f00dd0f7f89 */ /* 0x000e6800000e0000 */
[----:B------:R-:W1:Y:S01]  /*2c80*/  SHFL.DOWN PT, R14, R220, 0x1, 0x1f ;  /* 0x08201f00dc0e7f89 */ /* 0x000e6200000e0000 */
[----:B0-----:R-:W-:-:S02]  /*2c90*/  IMAD.MOV.U32 R5, RZ, RZ, R7 ;  /* 0x000000ffff057224 */ /* 0x001fc400078e0007 */
[----:B------:R-:W-:Y:S01]  /*2ca0*/  IMAD.MOV.U32 R4, RZ, RZ, R6 ;  /* 0x000000ffff047224 */ /* 0x000fe200078e0006 */
[----:B------:R-:W0:Y:S01]  /*2cb0*/  SHFL.DOWN PT, R17, R219, 0x1, 0x1f ;  /* 0x08201f00db117f89 */ /* 0x000e2200000e0000 */
[----:B------:R-:W-:-:S03]  /*2cc0*/  IMAD.MOV.U32 R217, RZ, RZ, R175 ;  /* 0x000000ffffd97224 */ /* 0x000fc600078e00af */
[----:B------:R1:W-:Y:S01]  /*2cd0*/  STL.64 [R1+0x550], R4 ;  /* 0x0005500401007387 */ /* 0x0003e20000100a00 */
[----:B------:R-:W-:-:S03]  /*2ce0*/  IMAD.MOV.U32 R216, RZ, RZ, R174 ;  /* 0x000000ffffd87224 */ /* 0x000fc600078e00ae */
[----:B------:R-:W0:Y:S01]  /*2cf0*/  SHFL.DOWN PT, R16, R218, 0x1, 0x1f ;  /* 0x08201f00da107f89 */ /* 0x000e2200000e0000 */
[----:B-1----:R-:W-:Y:S01]  /*2d00*/  IMAD.MOV.U32 R5, RZ, RZ, R9 ;  /* 0x000000ffff057224 */ /* 0x002fe200078e0009 */
[----:B------:R-:W-:Y:S02]  /*2d10*/  MOV R4, R8 ;  /* 0x0000000800047202 */ /* 0x000fe40000000f00 */
[----:B------:R-:W1:Y:S04]  /*2d20*/  SHFL.DOWN PT, R19, R217, 0x1, 0x1f ;  /* 0x08201f00d9137f89 */ /* 0x000e6800000e0000 */
[----:B------:R0:W-:Y:S04]  /*2d30*/  STL.64 [R1+0x558], R4 ;  /* 0x0005580401007387 */ /* 0x0001e80000100a00 */
[----:B------:R-:W1:Y:S01]  /*2d40*/  SHFL.DOWN PT, R18, R216, 0x1, 0x1f ;  /* 0x08201f00d8127f89 */ /* 0x000e6200000e0000 */
[----:B0-----:R-:W-:-:S02]  /*2d50*/  IMAD.MOV.U32 R5, RZ, RZ, R11 ;  /* 0x000000ffff057224 */ /* 0x001fc400078e000b */
[----:B------:R-:W-:-:S05]  /*2d60*/  IMAD.MOV.U32 R4, RZ, RZ, R10 ;  /* 0x000000ffff047224 */ /* 0x000fca00078e000a */
[----:B------:R0:W-:Y:S04]  /*2d70*/  STL.64 [R1+0x560], R4 ;  /* 0x0005600401007387 */ /* 0x0001e80000100a00 */
[----:B------:R1:W-:Y:S01]  /*2d80*/  STL.64 [R1+0x360], R26 ;  /* 0x0003601a01007387 */ /* 0x0003e20000100a00 */
[----:B0-----:R-:W-:Y:S02]  /*2d90*/  IMAD.MOV.U32 R5, RZ, RZ, R13 ;  /* 0x000000ffff057224 */ /* 0x001fe400078e000d */
[----:B------:R-:W-:Y:S01]  /*2da0*/  IMAD.MOV.U32 R4, RZ, RZ, R12 ;  /* 0x000000ffff047224 */ /* 0x000fe200078e000c */
[----:B------:R-:W-:Y:S04]  /*2db0*/  SHFL.DOWN PT, R24, R110, 0x1, 0x1f ;  /* 0x08201f006e187f89 */ /* 0x000fe800000e0000 */
[----:B------:R-:W0:Y:S04]  /*2dc0*/  SHFL.DOWN PT, R25, R111, 0x1, 0x1f ;  /* 0x08201f006f197f89 */ /* 0x000e2800000e0000 */
[----:B------:R5:W-:Y:S04]  /*2dd0*/  STL.64 [R1+0x568], R4 ;  /* 0x0005680401007387 */ /* 0x000be80000100a00 */
[----:B-1----:R-:W3:Y:S01]  /*2de0*/  LDL.64 R26, [R1+0x7b0] ;  /* 0x0007b000011a7983 */ /* 0x002ee20000100a00 */
[----:B-----5:R-:W-:-:S02]  /*2df0*/  IMAD.MOV.U32 R5, RZ, RZ, R15 ;  /* 0x000000ffff057224 */ /* 0x020fc400078e000f */
[----:B------:R-:W-:-:S05]  /*2e00*/  IMAD.MOV.U32 R4, RZ, RZ, R14 ;  /* 0x000000ffff047224 */ /* 0x000fca00078e000e */
[----:B------:R1:W-:Y:S01]  /*2e10*/  STL.64 [R1+0x570], R4 ;  /* 0x0005700401007387 */ /* 0x0003e20000100a00 */
[----:B------:R-:W-:Y:S02]  /*2e20*/  IMAD.MOV.U32 R215, RZ, RZ, R177 ;  /* 0x000000ffffd77224 */ /* 0x000fe400078e00b1 */
[----:B------:R-:W-:Y:S02]  /*2e30*/  IMAD.MOV.U32 R214, RZ, RZ, R176 ;  /* 0x000000ffffd67224 */ /* 0x000fe400078e00b0 */
[----:B-1----:R-:W-:Y:S01]  /*2e40*/  IMAD.MOV.U32 R5, RZ, RZ, R17 ;  /* 0x000000ffff057224 */ /* 0x002fe200078e0011 */
[----:B------:R-:W-:Y:S01]  /*2e50*/  MOV R4, R16 ;  /* 0x0000001000047202 */ /* 0x000fe20000000f00 */
[----:B------:R-:W-:-:S04]  /*2e60*/  IMAD.MOV.U32 R213, RZ, RZ, R179 ;  /* 0x000000ffffd57224 */ /* 0x000fc800078e00b3 */
[----:B------:R1:W-:Y:S01]  /*2e70*/  STL.64 [R1+0x578], R4 ;  /* 0x0005780401007387 */ /* 0x0003e20000100a00 */
[----:B------:R-:W-:Y:S01]  /*2e80*/  IMAD.MOV.U32 R212, RZ, RZ, R178 ;  /* 0x000000ffffd47224 */ /* 0x000fe200078e00b2 */
[----:B------:R-:W-:Y:S01]  /*2e90*/  MOV R210, R184 ;  /* 0x000000b800d27202 */ /* 0x000fe20000000f00 */
[----:B------:R-:W-:Y:S01]  /*2ea0*/  IMAD.MOV.U32 R211, RZ, RZ, R185 ;  /* 0x000000ffffd37224 */ /* 0x000fe200078e00b9 */
[----:B------:R-:W-:Y:S01]  /*2eb0*/  SHFL.DOWN PT, R8, R213, 0x1, 0x1f ;  /* 0x08201f00d5087f89 */ /* 0x000fe200000e0000 */
[----:B-1----:R-:W-:Y:S02]  /*2ec0*/  IMAD.MOV.U32 R5, RZ, RZ, R19 ;  /* 0x000000ffff057224 */ /* 0x002fe400078e0013 */
[----:B------:R-:W-:Y:S01]  /*2ed0*/  IMAD.MOV.U32 R4, RZ, RZ, R18 ;  /* 0x000000ffff047224 */ /* 0x000fe200078e0012 */
[----:B------:R-:W-:Y:S04]  /*2ee0*/  SHFL.DOWN PT, R7, R212, 0x1, 0x1f ;  /* 0x08201f00d4077f89 */ /* 0x000fe800000e0000 */
[----:B------:R-:W-:Y:S04]  /*2ef0*/  STL.64 [R1+0x580], R4 ;  /* 0x0005800401007387 */ /* 0x000fe80000100a00 */
[----:B------:R-:W-:Y:S04]  /*2f00*/  SHFL.DOWN PT, R5, R215, 0x1, 0x1f ;  /* 0x08201f00d7057f89 */ /* 0x000fe800000e0000 */
[----:B------:R-:W1:Y:S01]  /*2f10*/  SHFL.DOWN PT, R4, R214, 0x1, 0x1f ;  /* 0x08201f00d6047f89 */ /* 0x000e6200000e0000 */
[----:B------:R-:W-:-:S03]  /*2f20*/  IMAD.MOV.U32 R209, RZ, RZ, R135 ;  /* 0x000000ffffd17224 */ /* 0x000fc600078e0087 */
[----:B0-----:R0:W-:Y:S01]  /*2f30*/  STL.64 [R1+0x358], R24 ;  /* 0x0003581801007387 */ /* 0x0011e20000100a00 */
[----:B------:R-:W-:-:S03]  /*2f40*/  IMAD.MOV.U32 R208, RZ, RZ, R134 ;  /* 0x000000ffffd07224 */ /* 0x000fc600078e0086 */
[----:B------:R-:W-:Y:S04]  /*2f50*/  SHFL.DOWN PT, R22, R112, 0x1, 0x1f ;  /* 0x08201f0070167f89 */ /* 0x000fe800000e0000 */
[----:B------:R-:W5:Y:S04]  /*2f60*/  SHFL.DOWN PT, R23, R113, 0x1, 0x1f ;  /* 0x08201f0071177f89 */ /* 0x000f6800000e0000 */
[----:B0-----:R-:W3:Y:S04]  /*2f70*/  LDL.64 R24, [R1+0x7b8] ;  /* 0x0007b80001187983 */ /* 0x001ee80000100a00 */
[----:B------:R-:W0:Y:S04]  /*2f80*/  SHFL.DOWN PT, R12, R211, 0x1, 0x1f ;  /* 0x08201f00d30c7f89 */ /* 0x000e2800000e0000 */
[----:B------:R-:W2:Y:S04]  /*2f90*/  SHFL.DOWN PT, R9, R210, 0x1, 0x1f ;  /* 0x08201f00d2097f89 */ /* 0x000ea800000e0000 */
[----:B------:R-:W4:Y:S04]  /*2fa0*/  SHFL.DOWN PT, R14, R209, 0x1, 0x1f ;  /* 0x08201f00d10e7f89 */ /* 0x000f2800000e0000 */
[----:B------:R-:W4:Y:S04]  /*2fb0*/  SHFL.DOWN PT, R13, R208, 0x1, 0x1f ;  /* 0x08201f00d00d7f89 */ /* 0x000f2800000e0000 */
[----:B------:R-:W4:Y:S04]  /*2fc0*/  SHFL.DOWN PT, R16, R137, 0x1, 0x1f ;  /* 0x08201f0089107f89 */ /* 0x000f2800000e0000 */
[----:B------:R-:W4:Y:S04]  /*2fd0*/  SHFL.DOWN PT, R15, R136, 0x1, 0x1f ;  /* 0x08201f00880f7f89 */ /* 0x000f2800000e0000 */
[----:B-1----:R1:W-:Y:S04]  /*2fe0*/  STL.64 [R1+0x588], R4 ;  /* 0x0005880401007387 */ /* 0x0023e80000100a00 */
[----:B------:R-:W-:Y:S04]  /*2ff0*/  SHFL.DOWN PT, R18, R139, 0x1, 0x1f ;  /* 0x08201f008b127f89 */ /* 0x000fe800000e0000 */
[----:B------:R-:W-:Y:S01]  /*3000*/  SHFL.DOWN PT, R17, R138, 0x1, 0x1f ;  /* 0x08201f008a117f89 */ /* 0x000fe200000e0000 */
[----:B-1----:R-:W-:-:S02]  /*3010*/  IMAD.MOV.U32 R5, RZ, RZ, R8 ;  /* 0x000000ffff057224 */ /* 0x002fc400078e0008 */
[----:B------:R-:W-:Y:S01]  /*3020*/  IMAD.MOV.U32 R4, RZ, RZ, R7 ;  /* 0x000000ffff047224 */ /* 0x000fe200078e0007 */
[----:B-----5:R-:W-:Y:S04]  /*3030*/  STL.64 [R1+0x350], R22 ;  /* 0x0003501601007387 */ /* 0x020fe80000100a00 */
[----:B------:R0:W-:Y:S04]  /*3040*/  STL.64 [R1+0x590], R4 ;  /* 0x0005900401007387 */ /* 0x0001e80000100a00 */
[----:B------:R-:W-:Y:S04]  /*3050*/  SHFL.DOWN PT, R20, R114, 0x1, 0x1f ;  /* 0x08201f0072147f89 */ /* 0x000fe800000e0000 */
[----:B------:R-:W1:Y:S04]  /*3060*/  SHFL.DOWN PT, R21, R115, 0x1, 0x1f ;  /* 0x08201f0073157f89 */ /* 0x000e6800000e0000 */
[----:B------:R-:W5:Y:S01]  /*3070*/  SHFL.DOWN PT, R19, R141, 0x1, 0x1f ;  /* 0x08201f008d137f89 */ /* 0x000f6200000e0000 */
[----:B0-----:R-:W-:-:S02]  /*3080*/  IMAD.MOV.U32 R5, RZ, RZ, R12 ;  /* 0x000000ffff057224 */ /* 0x001fc400078e000c */
[----:B--2---:R-:W-:Y:S01]  /*3090*/  IMAD.MOV.U32 R4, RZ, RZ, R9 ;  /* 0x000000ffff047224 */ /* 0x004fe200078e0009 */
[----:B------:R-:W2:Y:S04]  /*30a0*/  LDL.64 R22, [R1+0x7c0] ;  /* 0x0007c00001167983 */ /* 0x000ea80000100a00 */
[----:B------:R4:W-:Y:S02]  /*30b0*/  STL.64 [R1+0x598], R4 ;  /* 0x0005980401007387 */ /* 0x0009e40000100a00 */
[----:B----4-:R-:W-:Y:S01]  /*30c0*/  IMAD.MOV.U32 R5, RZ, RZ, R14 ;  /* 0x000000ffff057224 */ /* 0x010fe200078e000e */
[----:B------:R-:W-:-:S05]  /*30d0*/  MOV R4, R13 ;  /* 0x0000000d00047202 */ /* 0x000fca0000000f00 */
[----:B------:R0:W-:Y:S02]  /*30e0*/  STL.64 [R1+0x5a0], R4 ;  /* 0x0005a00401007387 */ /* 0x0001e40000100a00 */
[----:B0-----:R-:W-:Y:S02]  /*30f0*/  IMAD.MOV.U32 R5, RZ, RZ, R16 ;  /* 0x000000ffff057224 */ /* 0x001fe400078e0010 */
[----:B------:R-:W-:-:S05]  /*3100*/  IMAD.MOV.U32 R4, RZ, RZ, R15 ;  /* 0x000000ffff047224 */ /* 0x000fca00078e000f */
[----:B------:R0:W-:Y:S04]  /*3110*/  STL.64 [R1+0x5a8], R4 ;  /* 0x0005a80401007387 */ /* 0x0001e80000100a00 */
[----:B-1----:R1:W-:Y:S01]  /*3120*/  STL.64 [R1+0x348], R20 ;  /* 0x0003481401007387 */ /* 0x0023e20000100a00 */
[----:B0-----:R-:W-:Y:S02]  /*3130*/  IMAD.MOV.U32 R5, RZ, RZ, R18 ;  /* 0x000000ffff057224 */ /* 0x001fe400078e0012 */
[----:B------:R-:W-:Y:S01]  /*3140*/  IMAD.MOV.U32 R4, RZ, RZ, R17 ;  /* 0x000000ffff047224 */ /* 0x000fe200078e0011 */
[----:B------:R-:W-:Y:S04]  /*3150*/  SHFL.DOWN PT, R18, R146, 0x1, 0x1f ;  /* 0x08201f0092127f89 */ /* 0x000fe800000e0000 */
[----:B------:R5:W-:Y:S04]  /*3160*/  STL.64 [R1+0x5b0], R4 ;  /* 0x0005b00401007387 */ /* 0x000be80000100a00 */
[----:B-1----:R-:W4:Y:S01]  /*3170*/  LDL.64 R20, [R1+0x7c8] ;  /* 0x0007c80001147983 */ /* 0x002f220000100a00 */
[----:B-----5:R-:W-:-:S03]  /*3180*/  IMAD.MOV.U32 R5, RZ, RZ, R19 ;  /* 0x000000ffff057224 */ /* 0x020fc600078e0013 */
[----:B------:R-:W0:Y:S04]  /*3190*/  SHFL.DOWN PT, R19, R147, 0x1, 0x1f ;  /* 0x08201f0093137f89 */ /* 0x000e2800000e0000 */
[----:B------:R-:W-:Y:S04]  /*31a0*/  SHFL.DOWN PT, R11, R143, 0x1, 0x1f ;  /* 0x08201f008f0b7f89 */ /* 0x000fe800000e0000 */
[----:B------:R-:W-:Y:S04]  /*31b0*/  SHFL.DOWN PT, R10, R142, 0x1, 0x1f ;  /* 0x08201f008e0a7f89 */ /* 0x000fe800000e0000 */
[----:B------:R-:W1:Y:S04]  /*31c0*/  SHFL.DOWN PT, R6, R140, 0x1, 0x1f ;  /* 0x08201f008c067f89 */ /* 0x000e6800000e0000 */
[----:B------:R-:W5:Y:S04]  /*31d0*/  SHFL.DOWN PT, R2, R145, 0x1, 0x1f ;  /* 0x08201f0091027f89 */ /* 0x000f6800000e0000 */
[----:B------:R-:W5:Y:S04]  /*31e0*/  SHFL.DOWN PT, R0, R144, 0x1, 0x1f ;  /* 0x08201f0090007f89 */ /* 0x000f6800000e0000 */
[----:B0-----:R0:W-:Y:S04]  /*31f0*/  STL.64 [R1+0x5d0], R18 ;  /* 0x0005d01201007387 */ /* 0x0011e80000100a00 */
[----:B------:R-:W-:Y:S04]  /*3200*/  SHFL.DOWN PT, R16, R90, 0x1, 0x1f ;  /* 0x08201f005a107f89 */ /* 0x000fe800000e0000 */
[----:B------:R-:W5:Y:S04]  /*3210*/  SHFL.DOWN PT, R17, R91, 0x1, 0x1f ;  /* 0x08201f005b117f89 */ /* 0x000f6800000e0000 */
[----:B------:R-:W-:Y:S04]  /*3220*/  SHFL.DOWN PT, R14, R88, 0x1, 0x1f ;  /* 0x08201f00580e7f89 */ /* 0x000fe800000e0000 */
[----:B------:R-:W5:Y:S04]  /*3230*/  SHFL.DOWN PT, R15, R89, 0x1, 0x1f ;  /* 0x08201f00590f7f89 */ /* 0x000f6800000e0000 */
[----:B------:R-:W-:Y:S04]  /*3240*/  SHFL.DOWN PT, R12, R86, 0x1, 0x1f ;  /* 0x08201f00560c7f89 */ /* 0x000fe800000e0000 */
[----:B------:R-:W5:Y:S04]  /*3250*/  SHFL.DOWN PT, R13, R87, 0x1, 0x1f ;  /* 0x08201f00570d7f89 */ /* 0x000f6800000e0000 */
[----:B0-----:R-:W4:Y:S01]  /*3260*/  LDL.64 R18, [R1+0x7d0] ;  /* 0x0007d00001127983 */ /* 0x001f220000100a00 */
[----:B-1----:R-:W-:-:S03]  /*3270*/  IMAD.MOV.U32 R4, RZ, RZ, R6 ;  /* 0x000000ffff047224 */ /* 0x002fc600078e0006 */
[----:B------:R5:W-:Y:S04]  /*3280*/  STL.64 [R1+0x5c0], R10 ;  /* 0x0005c00a01007387 */ /* 0x000be80000100a00 */
[----:B------:R-:W-:Y:S04]  /*3290*/  SHFL.DOWN PT, R8, R96, 0x1, 0x1f ;  /* 0x08201f0060087f89 */ /* 0x000fe800000e0000 */
[----:B------:R-:W0:Y:S01]  /*32a0*/  SHFL.DOWN PT, R9, R97, 0x1, 0x1f ;  /* 0x08201f0061097f89 */ /* 0x000e2200000e0000 */
[----:B-----5:R-:W-:Y:S01]  /*32b0*/  IMAD.MOV.U32 R11, RZ, RZ, R2 ;  /* 0x000000ffff0b7224 */ /* 0x020fe200078e0002 */
[----:B------:R-:W-:-:S02]  /*32c0*/  MOV R10, R0 ;  /* 0x00000000000a7202 */ /* 0x000fc40000000f00 */
[----:B------:R-:W-:Y:S04]  /*32d0*/  SHFL.DOWN PT, R2, R149, 0x1, 0x1f ;  /* 0x08201f0095027f89 */ /* 0x000fe800000e0000 */
[----:B------:R-:W-:Y:S04]  /*32e0*/  SHFL.DOWN PT, R0, R148, 0x1, 0x1f ;  /* 0x08201f0094007f89 */ /* 0x000fe800000e0000 */
[----:B------:R-:W-:Y:S04]  /*32f0*/  STL.64 [R1+0x5b8], R4 ;  /* 0x0005b80401007387 */ /* 0x000fe80000100a00 */
[----:B------:R-:W-:Y:S04]  /*3300*/  STL.64 [R1+0x5c8], R10 ;  /* 0x0005c80a01007387 */ /* 0x000fe80000100a00 */
[----:B------:R1:W-:Y:S04]  /*3310*/  STL.64 [R1+0x3a8], R16 ;  /* 0x0003a81001007387 */ /* 0x0003e80000100a00 */
[----:B------:R-:W-:Y:S04]  /*3320*/  STL.64 [R1+0x3b0], R14 ;  /* 0x0003b00e01007387 */ /* 0x000fe80000100a00 */
[----:B------:R-:W-:Y:S01]  /*3330*/  STL.64 [R1+0x3b8], R12 ;  /* 0x0003b80c01007387 */ /* 0x000fe20000100a00 */
[----:B------:R-:W-:-:S03]  /*3340*/  IMAD.MOV.U32 R207, RZ, RZ, R153 ;  /* 0x000000ffffcf7224 */ /* 0x000fc600078e0099 */
[----:B------:R-:W-:Y:S04]  /*3350*/  SHFL.DOWN PT, R4, R92, 0x1, 0x1f ;  /* 0x08201f005c047f89 */ /* 0x000fe800000e0000 */
[----:B------:R-:W5:Y:S04]  /*3360*/  SHFL.DOWN PT, R5, R93, 0x1, 0x1f ;  /* 0x08201f005d057f89 */ /* 0x000f6800000e0000 */
[----:B------:R-:W-:Y:S04]  /*3370*/  SHFL.DOWN PT, R10, R84, 0x1, 0x1f ;  /* 0x08201f00540a7f89 */ /* 0x000fe800000e0000 */
[----:B------:R-:W5:Y:S04]  /*3380*/  SHFL.DOWN PT, R11, R85, 0x1, 0x1f ;  /* 0x08201f00550b7f89 */ /* 0x000f6800000e0000 */
[----:B------:R-:W-:Y:S04]  /*3390*/  SHFL.DOWN PT, R12, R74, 0x1, 0x1f ;  /* 0x08201f004a0c7f89 */ /* 0x000fe800000e0000 */
[----:B------:R-:W3:Y:S04]  /*33a0*/  SHFL.DOWN PT, R13, R75, 0x1, 0x1f ;  /* 0x08201f004b0d7f89 */ /* 0x000ee800000e0000 */
[----:B------:R-:W-:Y:S04]  /*33b0*/  SHFL.DOWN PT, R14, R72, 0x1, 0x1f ;  /* 0x08201f00480e7f89 */ /* 0x000fe800000e0000 */
[----:B------:R-:W3:Y:S04]  /*33c0*/  SHFL.DOWN PT, R15, R73, 0x1, 0x1f ;  /* 0x08201f00490f7f89 */ /* 0x000ee800000e0000 */
[----:B-1----:R-:W4:Y:S01]  /*33d0*/  LDL.64 R16, [R1+0x7d8] ;  /* 0x0007d80001107983 */ /* 0x002f220000100a00 */
[----:B------:R-:W-:-:S03]  /*33e0*/  IMAD.MOV.U32 R206, RZ, RZ, R152 ;  /* 0x000000ffffce7224 */ /* 0x000fc600078e0098 */
[----:B------:R-:W1:Y:S04]  /*33f0*/  SHFL.DOWN PT, R159, R151, 0x1, 0x1f ;  /* 0x08201f00979f7f89 */ /* 0x000e6800000e0000 */
[----:B------:R-:W1:Y:S04]  /*3400*/  SHFL.DOWN PT, R133, R207, 0x1, 0x1f ;  /* 0x08201f00cf857f89 */ /* 0x000e6800000e0000 */
[----:B------:R-:W1:Y:S04]  /*3410*/  SHFL.DOWN PT, R158, R206, 0x1, 0x1f ;  /* 0x08201f00ce9e7f89 */ /* 0x000e6800000e0000 */
[----:B0-----:R0:W-:Y:S04]  /*3420*/  STL.64 [R1+0x390], R8 ;  /* 0x0003900801007387 */ /* 0x0011e80000100a00 */
[----:B-----5:R-:W-:Y:S01]  /*3430*/  STL.64 [R1+0x3a0], R4 ;  /* 0x0003a00401007387 */ /* 0x020fe20000100a00 */
[----:B0-----:R-:W-:-:S02]  /*3440*/  IMAD.MOV.U32 R9, RZ, RZ, R2 ;  /* 0x000000ffff097224 */ /* 0x001fc400078e0002 */
[----:B------:R-:W-:Y:S01]  /*3450*/  IMAD.MOV.U32 R8, RZ, RZ, R0 ;  /* 0x000000ffff087224 */ /* 0x000fe200078e0000 */
[----:B------:R-:W-:Y:S04]  /*3460*/  STL.64 [R1+0x3c0], R10 ;  /* 0x0003c00a01007387 */ /* 0x000fe80000100a00 */
[----:B------:R-:W-:Y:S04]  /*3470*/  STL.64 [R1+0x5d8], R8 ;  /* 0x0005d80801007387 */ /* 0x000fe80000100a00 */
[----:B---3--:R-:W-:Y:S04]  /*3480*/  STL.64 [R1+0x3e8], R12 ;  /* 0x0003e80c01007387 */ /* 0x008fe80000100a00 */
[----:B------:R0:W-:Y:S04]  /*3490*/  STL.64 [R1+0x3f0], R14 ;  /* 0x0003f00e01007387 */ /* 0x0001e80000100a00 */
[----:B------:R-:W-:Y:S04]  /*34a0*/  SHFL.DOWN PT, R6, R94, 0x1, 0x1f ;  /* 0x08201f005e067f89 */ /* 0x000fe800000e0000 */
[----:B------:R-:W3:Y:S04]  /*34b0*/  SHFL.DOWN PT, R7, R95, 0x1, 0x1f ;  /* 0x08201f005f077f89 */ /* 0x000ee800000e0000 */
[----:B------:R-:W-:Y:S04]  /*34c0*/  SHFL.DOWN PT, R4, R82, 0x1, 0x1f ;  /* 0x08201f0052047f89 */ /* 0x000fe800000e0000 */
[----:B------:R-:W5:Y:S04]  /*34d0*/  SHFL.DOWN PT, R5, R83, 0x1, 0x1f ;  /* 0x08201f0053057f89 */ /* 0x000f6800000e0000 */
[----:B------:R-:W-:Y:S04]  /*34e0*/  SHFL.DOWN PT, R8, R78, 0x1, 0x1f ;  /* 0x08201f004e087f89 */ /* 0x000fe800000e0000 */
[----:B------:R-:W2:Y:S04]  /*34f0*/  SHFL.DOWN PT, R9, R79, 0x1, 0x1f ;  /* 0x08201f004f097f89 */ /* 0x000ea800000e0000 */
[----:B------:R-:W-:Y:S04]  /*3500*/  SHFL.DOWN PT, R10, R76, 0x1, 0x1f ;  /* 0x08201f004c0a7f89 */ /* 0x000fe800000e0000 */
[----:B------:R-:W2:Y:S04]  /*3510*/  SHFL.DOWN PT, R11, R77, 0x1, 0x1f ;  /* 0x08201f004d0b7f89 */ /* 0x000ea800000e0000 */
[----:B0-----:R-:W4:Y:S04]  /*3520*/  LDL.64 R14, [R1+0x7e0] ;  /* 0x0007e000010e7983 */ /* 0x001f280000100a00 */
[----:B------:R-:W-:Y:S04]  /*3530*/  SHFL.DOWN PT, R12, R66, 0x1, 0x1f ;  /* 0x08201f00420c7f89 */ /* 0x000fe800000e0000 */
[----:B------:R-:W0:Y:S01]  /*3540*/  SHFL.DOWN PT, R13, R67, 0x1, 0x1f ;  /* 0x08201f00430d7f89 */ /* 0x000e2200000e0000 */
[----:B-1----:R-:W-:-:S02]  /*3550*/  IMAD.MOV.U32 R197, RZ, RZ, R159 ;  /* 0x000000ffffc57224 */ /* 0x002fc400078e009f */
[----:B------:R-:W-:Y:S01]  /*3560*/  IMAD.MOV.U32 R159, RZ, RZ, R133 ;  /* 0x000000ffff9f7224 */ /* 0x000fe200078e0085 */
[----:B------:R-:W-:Y:S01]  /*3570*/  MOV R204, R154 ;  /* 0x0000009a00cc7202 */ /* 0x000fe20000000f00 */
[----:B------:R-:W-:-:S03]  /*3580*/  IMAD.MOV.U32 R205, RZ, RZ, R155 ;  /* 0x000000ffffcd7224 */ /* 0x000fc600078e009b */
[----:B------:R-:W-:Y:S04]  /*3590*/  STL.64 [R1+0x5e8], R158 ;  /* 0x0005e89e01007387 */ /* 0x000fe80000100a00 */
[----:B------:R-:W-:Y:S04]  /*35a0*/  SHFL.DOWN PT, R158, R70, 0x1, 0x1f ;  /* 0x08201f00469e7f89 */ /* 0x000fe800000e0000 */
[----:B------:R-:W1:Y:S04]  /*35b0*/  SHFL.DOWN PT, R159, R71, 0x1, 0x1f ;  /* 0x08201f00479f7f89 */ /* 0x000e6800000e0000 */
[----:B------:R-:W1:Y:S04]  /*35c0*/  SHFL.DOWN PT, R0, R205, 0x1, 0x1f ;  /* 0x08201f00cd007f89 */ /* 0x000e6800000e0000 */
[----:B------:R-:W1:Y:S04]  /*35d0*/  SHFL.DOWN PT, R2, R204, 0x1, 0x1f ;  /* 0x08201f00cc027f89 */ /* 0x000e6800000e0000 */
[----:B---3--:R-:W-:Y:S04]  /*35e0*/  STL.64 [R1+0x398], R6 ;  /* 0x0003980601007387 */ /* 0x008fe80000100a00 */
[----:B-----5:R-:W-:Y:S04]  /*35f0*/  STL.64 [R1+0x3c8], R4 ;  /* 0x0003c80401007387 */ /* 0x020fe80000100a00 */
[----:B--2---:R-:W-:Y:S04]  /*3600*/  STL.64 [R1+0x3d8], R8 ;  /* 0x0003d80801007387 */ /* 0x004fe80000100a00 */
[----:B------:R-:W-:Y:S04]  /*3610*/  STL.64 [R1+0x3e0], R10 ;  /* 0x0003e00a01007387 */ /* 0x000fe80000100a00 */
[----:B0-----:R0:W-:Y:S04]  /*3620*/  STL.64 [R1+0x408], R12 ;  /* 0x0004080c01007387 */ /* 0x0011e80000100a00 */
[----:B------:R-:W2:Y:S04]  /*3630*/  SHFL.DOWN PT, R196, R150, 0x1, 0x1f ;  /* 0x08201f0096c47f89 */ /* 0x000ea800000e0000 */
[----:B------:R-:W-:Y:S04]  /*3640*/  SHFL.DOWN PT, R6, R80, 0x1, 0x1f ;  /* 0x08201f0050067f89 */ /* 0x000fe800000e0000 */
[----:B------:R-:W3:Y:S04]  /*3650*/  SHFL.DOWN PT, R7, R81, 0x1, 0x1f ;  /* 0x08201f0051077f89 */ /* 0x000ee800000e0000 */
[----:B------:R-:W-:Y:S04]  /*3660*/  SHFL.DOWN PT, R4, R64, 0x1, 0x1f ;  /* 0x08201f0040047f89 */ /* 0x000fe800000e0000 */
[----:B------:R-:W5:Y:S04]  /*3670*/  SHFL.DOWN PT, R5, R65, 0x1, 0x1f ;  /* 0x08201f0041057f89 */ /* 0x000f6800000e0000 */
[----:B------:R-:W-:Y:S04]  /*3680*/  SHFL.DOWN PT, R8, R60, 0x1, 0x1f ;  /* 0x08201f003c087f89 */ /* 0x000fe800000e0000 */
[----:B------:R-:W5:Y:S04]  /*3690*/  SHFL.DOWN PT, R9, R61, 0x1, 0x1f ;  /* 0x08201f003d097f89 */ /* 0x000f6800000e0000 */
[----:B------:R-:W-:Y:S04]  /*36a0*/  SHFL.DOWN PT, R10, R58, 0x1, 0x1f ;  /* 0x08201f003a0a7f89 */ /* 0x000fe800000e0000 */
[----:B------:R-:W5:Y:S04]  /*36b0*/  SHFL.DOWN PT, R11, R59, 0x1, 0x1f ;  /* 0x08201f003b0b7f89 */ /* 0x000f6800000e0000 */
[----:B0-----:R-:W4:Y:S04]  /*36c0*/  LDL.64 R12, [R1+0x7e8] ;  /* 0x0007e800010c7983 */ /* 0x001f280000100a00 */
[----:B-1----:R0:W-:Y:S02]  /*36d0*/  STL.64 [R1+0x3f8], R158 ;  /* 0x0003f89e01007387 */ /* 0x0021e40000100a00 */
[----:B0-----:R-:W-:-:S02]  /*36e0*/  IMAD.MOV.U32 R159, RZ, RZ, R0 ;  /* 0x000000ffff9f7224 */ /* 0x001fc400078e0000 */
[----:B------:R-:W-:-:S05]  /*36f0*/  IMAD.MOV.U32 R158, RZ, RZ, R2 ;  /* 0x000000ffff9e7224 */ /* 0x000fca00078e0002 */
[----:B------:R-:W-:Y:S04]  /*3700*/  STL.64 [R1+0x5f0], R158 ;  /* 0x0005f09e01007387 */ /* 0x000fe80000100a00 */
[----:B------:R-:W-:Y:S04]  /*3710*/  SHFL.DOWN PT, R158, R56, 0x1, 0x1f ;  /* 0x08201f00389e7f89 */ /* 0x000fe800000e0000 */
[----:B------:R-:W0:Y:S04]  /*3720*/  SHFL.DOWN PT, R159, R57, 0x1, 0x1f ;  /* 0x08201f00399f7f89 */ /* 0x000e2800000e0000 */
[----:B--2---:R-:W-:Y:S04]  /*3730*/  STL.64 [R1+0x5e0], R196 ;  /* 0x0005e0c401007387 */ /* 0x004fe80000100a00 */
[----:B---3--:R-:W-:Y:S04]  /*3740*/  STL.64 [R1+0x3d0], R6 ;  /* 0x0003d00601007387 */ /* 0x008fe80000100a00 */
[----:B-----5:R-:W-:Y:S04]  /*3750*/  STL.64 [R1+0x410], R4 ;  /* 0x0004100401007387 */ /* 0x020fe80000100a00 */
[----:B------:R-:W-:Y:S04]  /*3760*/  STL.64 [R1+0x420], R8 ;  /* 0x0004200801007387 */ /* 0x000fe80000100a00 */
[----:B------:R1:W-:Y:S04]  /*3770*/  STL.64 [R1+0x428], R10 ;  /* 0x0004280a01007387 */ /* 0x0003e80000100a00 */
[----:B------:R-:W-:Y:S04]  /*3780*/  SHFL.DOWN PT, R196, R68, 0x1, 0x1f ;  /* 0x08201f0044c47f89 */ /* 0x000fe800000e0000 */
[----:B------:R-:W2:Y:S04]  /*3790*/  SHFL.DOWN PT, R197, R69, 0x1, 0x1f ;  /* 0x08201f0045c57f89 */ /* 0x000ea800000e0000 */
[----:B------:R-:W-:Y:S04]  /*37a0*/  SHFL.DOWN PT, R6, R62, 0x1, 0x1f ;  /* 0x08201f003e067f89 */ /* 0x000fe800000e0000 */
[----:B------:R-:W3:Y:S04]  /*37b0*/  SHFL.DOWN PT, R7, R63, 0x1, 0x1f ;  /* 0x08201f003f077f89 */ /* 0x000ee800000e0000 */
[----:B------:R-:W-:Y:S04]  /*37c0*/  SHFL.DOWN PT, R4, R50, 0x1, 0x1f ;  /* 0x08201f0032047f89 */ /* 0x000fe800000e0000 */
[----:B------:R-:W5:Y:S04]  /*37d0*/  SHFL.DOWN PT, R5, R51, 0x1, 0x1f ;  /* 0x08201f0033057f89 */ /* 0x000f6800000e0000 */
[----:B------:R-:W-:Y:S04]  /*37e0*/  SHFL.DOWN PT, R8, R48, 0x1, 0x1f ;  /* 0x08201f0030087f89 */ /* 0x000fe800000e0000 */
[----:B------:R-:W5:Y:S04]  /*37f0*/  SHFL.DOWN PT, R9, R49, 0x1, 0x1f ;  /* 0x08201f0031097f89 */ /* 0x000f6800000e0000 */
[----:B-1----:R-:W4:Y:S04]  /*3800*/  LDL.64 R10, [R1+0x7f0] ;  /* 0x0007f000010a7983 */ /* 0x002f280000100a00 */
[----:B0-----:R-:W-:Y:S04]  /*3810*/  STL.64 [R1+0x430], R158 ;  /* 0x0004309e01007387 */ /* 0x001fe80000100a00 */
[----:B------:R-:W-:Y:S04]  /*3820*/  SHFL.DOWN PT, R158, R40, 0x1, 0x1f ;  /* 0x08201f00289e7f89 */ /* 0x000fe800000e0000 */
[----:B------:R-:W0:Y:S04]  /*3830*/  SHFL.DOWN PT, R159, R41, 0x1, 0x1f ;  /* 0x08201f00299f7f89 */ /* 0x000e2800000e0000 */
[----:B--2---:R-:W-:Y:S04]  /*3840*/  STL.64 [R1+0x400], R196 ;  /* 0x000400c401007387 */ /* 0x004fe80000100a00 */
[----:B---3--:R-:W-:Y:S04]  /*3850*/  STL.64 [R1+0x418], R6 ;  /* 0x0004180601007387 */ /* 0x008fe80000100a00 */
[----:B-----5:R-:W-:Y:S04]  /*3860*/  STL.64 [R1+0x448], R4 ;  /* 0x0004480401007387 */ /* 0x020fe80000100a00 */
[----:B------:R1:W-:Y:S04]  /*3870*/  STL.64 [R1+0x450], R8 ;  /* 0x0004500801007387 */ /* 0x0003e80000100a00 */
[----:B------:R-:W-:Y:S04]  /*3880*/  SHFL.DOWN PT, R196, R54, 0x1, 0x1f ;  /* 0x08201f0036c47f89 */ /* 0x000fe800000e0000 */
[----:B------:R-:W2:Y:S04]  /*3890*/  SHFL.DOWN PT, R197, R55, 0x1, 0x1f ;  /* 0x08201f0037c57f89 */ /* 0x000ea800000e0000 */
[----:B------:R-:W-:Y:S04]  /*38a0*/  SHFL.DOWN PT, R6, R42, 0x1, 0x1f ;  /* 0x08201f002a067f89 */ /* 0x000fe800000e0000 */
[----:B------:R-:W3:Y:S04]  /*38b0*/  SHFL.DOWN PT, R7, R43, 0x1, 0x1f ;  /* 0x08201f002b077f89 */ /* 0x000ee800000e0000 */
[----:B------:R-:W-:Y:S04]  /*38c0*/  SHFL.DOWN PT, R4, R38, 0x1, 0x1f ;  /* 0x08201f0026047f89 */ /* 0x000fe800000e0000 */
[----:B------:R-:W5:Y:S04]  /*38d0*/  SHFL.DOWN PT, R5, R39, 0x1, 0x1f ;  /* 0x08201f0027057f89 */ /* 0x000f6800000e0000 */
[----:B-1----:R-:W4:Y:S04]  /*38e0*/  LDL.64 R8, [R1+0x7f8] ;  /* 0x0007f80001087983 */ /* 0x002f280000100a00 */
[----:B0-----:R-:W-:Y:S04]  /*38f0*/  STL.64 [R1+0x470], R158 ;  /* 0x0004709e01007387 */ /* 0x001fe80000100a00 */
[----:B------:R-:W-:Y:S04]  /*3900*/  SHFL.DOWN PT, R158, R36, 0x1, 0x1f ;  /* 0x08201f00249e7f89 */ /* 0x000fe800000e0000 */
[----:B------:R-:W0:Y:S04]  /*3910*/  SHFL.DOWN PT, R159, R37, 0x1, 0x1f ;  /* 0x08201f00259f7f89 */ /* 0x000e2800000e0000 */
[----:B--2---:R-:W-:Y:S04]  /*3920*/  STL.64 [R1+0x438], R196 ;  /* 0x000438c401007387 */ /* 0x004fe80000100a00 */
[----:B---3--:R1:W-:Y:S04]  /*3930*/  STL.64 [R1+0x468], R6 ;  /* 0x0004680601007387 */ /* 0x0083e80000100a00 */
[----:B-----5:R-:W-:Y:S04]  /*3940*/  STL.64 [R1+0x478], R4 ;  /* 0x0004780401007387 */ /* 0x020fe80000100a00 */
[----:B------:R-:W-:Y:S04]  /*3950*/  SHFL.DOWN PT, R196, R46, 0x1, 0x1f ;  /* 0x08201f002ec47f89 */ /* 0x000fe800000e0000 */
[----:B------:R-:W2:Y:S04]  /*3960*/  SHFL.DOWN PT, R197, R47, 0x1, 0x1f ;  /* 0x08201f002fc57f89 */ /* 0x000ea800000e0000 */
[----:B------:R-:W-:Y:S04]  /*3970*/  SHFL.DOWN PT, R4, R30, 0x1, 0x1f ;  /* 0x08201f001e047f89 */ /* 0x000fe800000e0000 */
[----:B------:R-:W3:Y:S04]  /*3980*/  SHFL.DOWN PT, R5, R31, 0x1, 0x1f ;  /* 0x08201f001f057f89 */ /* 0x000ee800000e0000 */
[----:B-1----:R-:W5:Y:S01]  /*3990*/  LDL.64 R6, [R1+0x800] ;  /* 0x0008000001067983 */ /* 0x002f620000100a00 */
[----:B------:R-:W-:-:S02]  /*39a0*/  IMAD.MOV.U32 R203, RZ, RZ, R157 ;  /* 0x000000ffffcb7224 */ /* 0x000fc400078e009d */
[----:B------:R-:W-:Y:S01]  /*39b0*/  IMAD.MOV.U32 R202, RZ, RZ, R156 ;  /* 0x000000ffffca7224 */ /* 0x000fe200078e009c */
[----:B0-----:R-:W-:Y:S04]  /*39c0*/  STL.64 [R1+0x480], R158 ;  /* 0x0004809e01007387 */ /* 0x001fe80000100a00 */
[----:B------:R-:W-:Y:S04]  /*39d0*/  SHFL.DOWN PT, R158, R28, 0x1, 0x1f ;  /* 0x08201f001c9e7f89 */ /* 0x000fe800000e0000 */
[----:B------:R-:W0:Y:S04]  /*39e0*/  SHFL.DOWN PT, R159, R29, 0x1, 0x1f ;  /* 0x08201f001d9f7f89 */ /* 0x000e2800000e0000 */
[----:B------:R-:W1:Y:S04]  /*39f0*/  SHFL.DOWN PT, R0, R203, 0x1, 0x1f ;  /* 0x08201f00cb007f89 */ /* 0x000e6800000e0000 */
[----:B------:R-:W1:Y:S04]  /*3a00*/  SHFL.DOWN PT, R2, R202, 0x1, 0x1f ;  /* 0x08201f00ca027f89 */ /* 0x000e6800000e0000 */
[----:B--2---:R-:W-:Y:S04]  /*3a10*/  STL.64 [R1+0x458], R196 ;  /* 0x000458c401007387 */ /* 0x004fe80000100a00 */
[----:B---3--:R2:W-:Y:S04]  /*3a20*/  STL.64 [R1+0x498], R4 ;  /* 0x0004980401007387 */ /* 0x0085e80000100a00 */
[----:B------:R-:W-:Y:S04]  /*3a30*/  SHFL.DOWN PT, R34, R100, 0x1, 0x1f ;  /* 0x08201f0064227f89 */ /* 0x000fe800000e0000 */
[----:B------:R-:W3:Y:S04]  /*3a40*/  SHFL.DOWN PT, R35, R101, 0x1, 0x1f ;  /* 0x08201f0065237f89 */ /* 0x000ee800000e0000 */
[----:B------:R-:W-:Y:S04]  /*3a50*/  SHFL.DOWN PT, R196, R32, 0x1, 0x1f ;  /* 0x08201f0020c47f89 */ /* 0x000fe800000e0000 */
[----:B------:R-:W3:Y:S04]  /*3a60*/  SHFL.DOWN PT, R197, R33, 0x1, 0x1f ;  /* 0x08201f0021c57f89 */ /* 0x000ee800000e0000 */
[----:B--2---:R-:W2:Y:S04]  /*3a70*/  LDL.64 R4, [R1+0x808] ;  /* 0x0008080001047983 */ /* 0x004ea80000100a00 */
[----:B0-----:R1:W-:Y:S02]  /*3a80*/  STL.64 [R1+0x4a0], R158 ;  /* 0x0004a09e01007387 */ /* 0x0013e40000100a00 */
[----:B-1----:R-:W-:-:S02]  /*3a90*/  IMAD.MOV.U32 R159, RZ, RZ, R0 ;  /* 0x000000ffff9f7224 */ /* 0x002fc400078e0000 */
[----:B------:R-:W-:Y:S01]  /*3aa0*/  IMAD.MOV.U32 R158, RZ, RZ, R2 ;  /* 0x000000ffff9e7224 */ /* 0x000fe200078e0002 */
[----:B---3--:R0:W-:Y:S04]  /*3ab0*/  STL.64 [R1+0x380], R34 ;  /* 0x0003802201007387 */ /* 0x0081e80000100a00 */
[----:B------:R-:W-:Y:S04]  /*3ac0*/  STL.64 [R1+0x490], R196 ;  /* 0x000490c401007387 */ /* 0x000fe80000100a00 */
[----:B------:R1:W-:Y:S04]  /*3ad0*/  STL.64 [R1+0x5f8], R158 ;  /* 0x0005f89e01007387 */ /* 0x0003e80000100a00 */
[----:B0-----:R-:W3:Y:S04]  /*3ae0*/  LDL.64 R34, [R1+0x790] ;  /* 0x0007900001227983 */ /* 0x001ee80000100a00 */
[----:B------:R-:W-:Y:S04]  /*3af0*/  SHFL.DOWN PT, R196, R26, 0x1, 0x1f ;  /* 0x08201f001ac47f89 */ /* 0x000fe800000e0000 */
[----:B------:R-:W0:Y:S04]  /*3b00*/  SHFL.DOWN PT, R197, R27, 0x1, 0x1f ;  /* 0x08201f001bc57f89 */ /* 0x000e2800000e0000 */
[----:B-1----:R-:W3:Y:S04]  /*3b10*/  LDL.64 R158, [R1+0x908] ;  /* 0x00090800019e7983 */ /* 0x002ee80000100a00 */
[----:B0-----:R-:W-:Y:S04]  /*3b20*/  STL.64 [R1+0x4a8], R196 ;  /* 0x0004a8c401007387 */ /* 0x001fe80000100a00 */
[----:B------:R-:W-:Y:S04]  /*3b30*/  SHFL.DOWN PT, R196, R24, 0x1, 0x1f ;  /* 0x08201f0018c47f89 */ /* 0x000fe800000e0000 */
[----:B------:R-:W0:Y:S04]  /*3b40*/  SHFL.DOWN PT, R197, R25, 0x1, 0x1f ;  /* 0x08201f0019c57f89 */ /* 0x000e2800000e0000 */
[----:B0-----:R-:W-:Y:S04]  /*3b50*/  STL.64 [R1+0x4b0], R196 ;  /* 0x0004b0c401007387 */ /* 0x001fe80000100a00 */
[----:B------:R-:W-:Y:S04]  /*3b60*/  SHFL.DOWN PT, R196, R22, 0x1, 0x1f ;  /* 0x08201f0016c47f89 */ /* 0x000fe800000e0000 */
[----:B------:R-:W0:Y:S04]  /*3b70*/  SHFL.DOWN PT, R197, R23, 0x1, 0x1f ;  /* 0x08201f0017c57f89 */ /* 0x000e2800000e0000 */
[----:B0-----:R-:W-:Y:S04]  /*3b80*/  STL.64 [R1+0x4b8], R196 ;  /* 0x0004b8c401007387 */ /* 0x001fe80000100a00 */
[----:B----4-:R-:W-:Y:S04]  /*3b90*/  SHFL.DOWN PT, R196, R20, 0x1, 0x1f ;  /* 0x08201f0014c47f89 */ /* 0x010fe800000e0000 */
[----:B------:R-:W0:Y:S04]  /*3ba0*/  SHFL.DOWN PT, R197, R21, 0x1, 0x1f ;  /* 0x08201f0015c57f89 */ /* 0x000e2800000e0000 */
[----:B0-----:R-:W-:Y:S04]  /*3bb0*/  STL.64 [R1+0x4c0], R196 ;  /* 0x0004c0c401007387 */ /* 0x001fe80000100a00 */
[----:B------:R-:W-:Y:S04]  /*3bc0*/  SHFL.DOWN PT, R196, R18, 0x1, 0x1f ;  /* 0x08201f0012c47f89 */ /* 0x000fe800000e0000 */
        /* <DEDUP_REMOVED lines=16> */
[----:B------:R-:W-:Y:S04]  /*3cd0*/  SHFL.DOWN PT, R198, R52, 0x1, 0x1f ;  /* 0x08201f0034c67f89 */ /* 0x000fe800000e0000 */
[----:B------:R-:W1:Y:S04]  /*3ce0*/  SHFL.DOWN PT, R199, R53, 0x1, 0x1f ;  /* 0x08201f0035c77f89 */ /* 0x000e6800000e0000 */
[----:B0-----:R-:W-:Y:S04]  /*3cf0*/  STL.64 [R1+0x4f0], R196 ;  /* 0x0004f0c401007387 */ /* 0x001fe80000100a00 */
[----:B-----5:R-:W-:Y:S04]  /*3d00*/  SHFL.DOWN PT, R196, R6, 0x1, 0x1f ;  /* 0x08201f0006c47f89 */ /* 0x020fe800000e0000 */
[----:B------:R-:W0:Y:S04]  /*3d10*/  SHFL.DOWN PT, R197, R7, 0x1, 0x1f ;  /* 0x08201f0007c57f89 */ /* 0x000e2800000e0000 */
[----:B-1----:R-:W-:Y:S01]  /*3d20*/  STL.64 [R1+0x440], R198 ;  /* 0x000440c601007387 */ /* 0x002fe20000100a00 */
[----:B------:R-:W-:-:S03]  /*3d30*/  PRMT R239, R181, 0x5432, R181 ;  /* 0x00005432b5ef7816 */ /* 0x000fc600000000b5 */
[----:B------:R-:W-:Y:S01]  /*3d40*/  SHFL.DOWN PT, R198, R44, 0x1, 0x1f ;  /* 0x08201f002cc67f89 */ /* 0x000fe200000e0000 */
[----:B------:R-:W-:-:S03]  /*3d50*/  PRMT R238, R182, 0x5432, R182 ;  /* 0x00005432b6ee7816 */ /* 0x000fc600000000b6 */
[----:B------:R-:W1:Y:S01]  /*3d60*/  SHFL.DOWN PT, R199, R45, 0x1, 0x1f ;  /* 0x08201f002dc77f89 */ /* 0x000e6200000e0000 */
[----:B------:R-:W-:Y:S02]  /*3d70*/  PRMT R181, R134, 0x5410, R183 ;  /* 0x0000541086b57816 */ /* 0x000fe400000000b7 */
[----:B------:R-:W-:Y:S01]  /*3d80*/  PRMT R182, R183, 0x7632, R134 ;  /* 0x00007632b7b67816 */ /* 0x000fe20000000086 */
[----:B------:R-:W4:Y:S01]  /*3d90*/  S2R R0, SR_LANEID ;  /* 0x0000000000007919 */ /* 0x000f220000000000 */
[----:B------:R-:W-:Y:S01]  /*3da0*/  PRMT R183, R135, 0x7610, R135 ;  /* 0x0000761087b77816 */ /* 0x000fe20000000087 */
[----:B0-----:R-:W-:Y:S04]  /*3db0*/  STL.64 [R1+0x4f8], R196 ;  /* 0x0004f8c401007387 */ /* 0x001fe80000100a00 */
[----:B--2---:R-:W-:Y:S04]  /*3dc0*/  SHFL.DOWN PT, R196, R4, 0x1, 0x1f ;  /* 0x08201f0004c47f89 */ /* 0x004fe800000e0000 */
[----:B------:R-:W0:Y:S04]  /*3dd0*/  SHFL.DOWN PT, R197, R5, 0x1, 0x1f ;  /* 0x08201f0005c57f89 */ /* 0x000e2800000e0000 */
[----:B------:R-:W-:Y:S04]  /*3de0*/  SHFL.DOWN PT, R134, R132, 0x1, 0x1f ;  /* 0x08201f0084867f89 */ /* 0x000fe800000e0000 */
[----:B------:R-:W2:Y:S04]  /*3df0*/  SHFL.DOWN PT, R135, R3, 0x1, 0x1f ;  /* 0x08201f0003877f89 */ /* 0x000ea800000e0000 */
[----:B-1----:R-:W-:Y:S04]  /*3e00*/  STL.64 [R1+0x460], R198 ;  /* 0x000460c601007387 */ /* 0x002fe80000100a00 */
[----:B---3--:R-:W-:Y:S04]  /*3e10*/  SHFL.DOWN PT, R198, R34, 0x1, 0x1f ;  /* 0x08201f0022c67f89 */ /* 0x008fe800000e0000 */
[----:B------:R-:W1:Y:S04]  /*3e20*/  SHFL.DOWN PT, R199, R35, 0x1, 0x1f ;  /* 0x08201f0023c77f89 */ /* 0x000e6800000e0000 */
[----:B0-----:R-:W-:Y:S04]  /*3e30*/  STL.64 [R1+0x500], R196 ;  /* 0x000500c401007387 */ /* 0x001fe80000100a00 */
[----:B------:R-:W-:Y:S04]  /*3e40*/  SHFL.DOWN PT, R197, R159, 0x1, 0x1f ;  /* 0x08201f009fc57f89 */ /* 0x000fe800000e0000 */
[----:B------:R-:W0:Y:S01]  /*3e50*/  SHFL.DOWN PT, R196, R158, 0x1, 0x1f ;  /* 0x08201f009ec47f89 */ /* 0x000e2200000e0000 */
[----:B------:R-:W-:-:S02]  /*3e60*/  PRMT R2, R160, 0x7610, R160 ;  /* 0x00007610a0027816 */ /* 0x000fc400000000a0 */
[----:B------:R-:W-:Y:S01]  /*3e70*/  PRMT R160, R161, 0x7610, R161 ;  /* 0x00007610a1a07816 */ /* 0x000fe200000000a1 */
[----:B--2---:R-:W-:Y:S01]  /*3e80*/  STL.64 [R1+0x300], R134 ;  /* 0x0003008601007387 */ /* 0x004fe20000100a00 */
[----:B------:R-:W-:Y:S02]  /*3e90*/  PRMT R161, R162, 0x7610, R162 ;  /* 0x00007610a2a17816 */ /* 0x000fe400000000a2 */
[----:B------:R-:W-:Y:S02]  /*3ea0*/  PRMT R162, R163, 0x7610, R163 ;  /* 0x00007610a3a27816 */ /* 0x000fe400000000a3 */
[----:B------:R-:W-:Y:S02]  /*3eb0*/  PRMT R163, R164, 0x7610, R164 ;  /* 0x00007610a4a37816 */ /* 0x000fe400000000a4 */
[----:B------:R-:W-:Y:S02]  /*3ec0*/  PRMT R164, R165, 0x7610, R165 ;  /* 0x00007610a5a47816 */ /* 0x000fe400000000a5 */
[----:B------:R-:W-:-:S02]  /*3ed0*/  PRMT R165, R166, 0x7610, R166 ;  /* 0x00007610a6a57816 */ /* 0x000fc400000000a6 */
[----:B----4-:R-:W-:Y:S02]  /*3ee0*/  ISETP.GT.AND P0, PT, R0, 0x1e, PT ;  /* 0x0000001e0000780c */ /* 0x010fe40003f04270 */
        /* <DEDUP_REMOVED lines=10> */
[----:B------:R-:W-:Y:S01]  /*3f90*/  PRMT R175, R176, 0x7610, R176 ;  /* 0x00007610b0af7816 */ /* 0x000fe200000000b0 */
[----:B------:R-:W-:Y:S01]  /*3fa0*/  BSSY.RECONVERGENT B0, `(.L_x_770) ;  /* 0x00001c9000007945 */ /* 0x000fe20003800200 */
[----:B------:R-:W-:-:S02]  /*3fb0*/  PRMT R176, R177, 0x7610, R177 ;  /* 0x00007610b1b07816 */ /* 0x000fc400000000b1 */
[----:B------:R-:W-:Y:S02]  /*3fc0*/  PRMT R243, R240, 0x7610, R189 ;  /* 0x00007610f0f37816 */ /* 0x000fe400000000bd */
[----:B------:R-:W-:Y:S02]  /*3fd0*/  PRMT R242, R241, 0x7610, R240 ;  /* 0x00007610f1f27816 */ /* 0x000fe400000000f0 */
[----:B------:R-:W-:Y:S02]  /*3fe0*/  PRMT R177, R178, 0x7610, R178 ;  /* 0x00007610b2b17816 */ /* 0x000fe400000000b2 */
[----:B------:R-:W-:Y:S02]  /*3ff0*/  PRMT R200, R152, 0x7610, R152 ;  /* 0x0000761098c87816 */ /* 0x000fe40000000098 */
[----:B------:R-:W-:Y:S01]  /*4000*/  PRMT R201, R153, 0x7610, R153 ;  /* 0x0000761099c97816 */ /* 0x000fe20000000099 */
[----:B-1----:R-:W-:Y:S01]  /*4010*/  STL.64 [R1+0x488], R198 ;  /* 0x000488c601007387 */ /* 0x002fe20000100a00 */
[----:B------:R-:W-:-:S02]  /*4020*/  PRMT R240, R180, 0x5432, R180 ;  /* 0x00005432b4f07816 */ /* 0x000fc400000000b4 */
[----:B------:R-:W-:Y:S01]  /*4030*/  PRMT R178, R179, 0x7610, R179 ;  /* 0x00007610b3b27816 */ /* 0x000fe200000000b3 */
[----:B0-----:R-:W-:Y:S01]  /*4040*/  STL.64 [R1+0x600], R196 ;  /* 0x000600c401007387 */ /* 0x001fe20000100a00 */
[----:B------:R-:W-:Y:S02]  /*4050*/  PRMT R152, R154, 0x7610, R154 ;  /* 0x000076109a987816 */ /* 0x000fe4000000009a */
[----:B------:R-:W-:Y:S01]  /*4060*/  PRMT R153, R155, 0x7610, R155 ;  /* 0x000076109b997816 */ /* 0x000fe2000000009b */
[----:B------:R0:W-:Y:S01]  /*4070*/  STL.S16 [R1+0xc18], R192 ;  /* 0x000c18c001007387 */ /* 0x0001e20000100600 */
[C---:B------:R-:W-:Y:S01]  /*4080*/  PRMT R250, R191.reuse, 0x7632, R190 ;  /* 0x00007632bffa7816 */ /* 0x040fe200000000be */
        /* <DEDUP_REMOVED lines=22> */
[----:B0-----:R-:W-:Y:S02]  /*41f0*/  PRMT R192, R144, 0x7610, R144 ;  /* 0x0000761090c07816 */ /* 0x001fe40000000090 */
        /* <DEDUP_REMOVED lines=9> */
[----:B------:R-:W-:Y:S06]  /*4290*/  @P0 BRA `(.L_x_771) ;  /* 0x0000001800640947 */ /* 0x000fec0003800000 */
[----:B------:R-:W2:Y:S04]  /*42a0*/  LDL.LU R156, [R1+0xc1c] ;  /* 0x000c1c00019c7983 */ /* 0x000ea80000300800 */
[----:B------:R-:W2:Y:S04]  /*42b0*/  LDL.LU R157, [R1+0xc20] ;  /* 0x000c2000019d7983 */ /* 0x000ea80000300800 */
[----:B------:R-:W3:Y:S04]  /*42c0*/  LDL.LU R154, [R1+0xc24] ;  /* 0x000c2400019a7983 */ /* 0x000ee80000300800 */
[----:B------:R-:W3:Y:S04]  /*42d0*/  LDL.LU R155, [R1+0xc28] ;  /* 0x000c2800019b7983 */ /* 0x000ee80000300800 */
[----:B------:R-:W4:Y:S04]  /*42e0*/  LDL.LU R152, [R1+0xc2c] ;  /* 0x000c2c0001987983 */ /* 0x000f280000300800 */
[----:B------:R-:W4:Y:S04]  /*42f0*/  LDL.LU R153, [R1+0xc30] ;  /* 0x000c300001997983 */ /* 0x000f280000300800 */
[----:B------:R-:W5:Y:S04]  /*4300*/  LDL.LU R200, [R1+0xc34] ;  /* 0x000c340001c87983 */ /* 0x000f680000300800 */
[----:B------:R-:W5:Y:S04]  /*4310*/  LDL.LU R201, [R1+0xc38] ;  /* 0x000c380001c97983 */ /* 0x000f680000300800 */
[----:B------:R-:W5:Y:S04]  /*4320*/  LDL.LU R198, [R1+0xc3c] ;  /* 0x000c3c0001c67983 */ /* 0x000f680000300800 */
[----:B------:R-:W5:Y:S01]  /*4330*/  LDL.LU R199, [R1+0xc40] ;  /* 0x000c400001c77983 */ /* 0x000f620000300800 */
[----:B------:R-:W-:-:S03]  /*4340*/  FSETP.GT.FTZ.AND P0, PT, R132, R134, PT ;  /* 0x000000868400720b */ /* 0x000fc60003f14000 */
[----:B------:R0:W-:Y:S01]  /*4350*/  STL.64 [R1+0x1f8], R4 ;  /* 0x0001f80401007387 */ /* 0x0001e20000100a00 */
[----:B------:R-:W-:Y:S02]  /*4360*/  FSEL R2, R3, R135, P0 ;  /* 0x0000008703027208 */ /* 0x000fe40000000000 */
[----:B------:R-:W-:Y:S01]  /*4370*/  FSEL R3, R135, R3, P0 ;  /* 0x0000000387037208 */ /* 0x000fe20000000000 */
[----:B------:R1:W-:Y:S04]  /*4380*/  STL.64 [R1+0x298], R208 ;  /* 0x000298d001007387 */ /* 0x0003e80000100a00 */
[----:B------:R-:W-:Y:S01]  /*4390*/  STL.64 [R1], R130 ;  /* 0x0000008201007387 */ /* 0x000fe20000100a00 */
[----:B0-----:R-:W-:-:S03]  /*43a0*/  FSEL R5, R134, R132, P0 ;  /* 0x0000008486057208 */ /* 0x001fc60000000000 */
[----:B------:R-:W-:Y:S01]  /*43b0*/  STL.64 [R1+0x8], R128 ;  /* 0x0000088001007387 */ /* 0x000fe20000100a00 */
[----:B-1----:R-:W-:-:S03]  /*43c0*/  FSEL R208, R132, R134, P0 ;  /* 0x0000008684d07208 */ /* 0x002fc60000000000 */
[----:B------:R-:W-:Y:S02]  /*43d0*/  STL.64 [R1+0x10], R126 ;  /* 0x0000107e01007387 */ /* 0x000fe40000100a00 */
[----:B------:R-:W-:Y:S02]  /*43e0*/  FADD.FTZ R5, -R208, R5 ;  /* 0x00000005d0057221 */ /* 0x000fe40000010100 */
[----:B------:R-:W-:Y:S02]  /*43f0*/  STL.64 [R1+0x18], R124 ;  /* 0x0000187c01007387 */ /* 0x000fe40000100a00 */
[----:B------:R-:W-:Y:S02]  /*4400*/  FMUL.FTZ R5, R5, 1.4426950216293334961 ;  /* 0x3fb8aa3b05057820 */ /* 0x000fe40000410000 */
[----:B------:R-:W-:Y:S04]  /*4410*/  STL.64 [R1+0x20], R122 ;  /* 0x0000207a01007387 */ /* 0x000fe80000100a00 */
[----:B------:R-:W-:Y:S01]  /*4420*/  STL.64 [R1+0x28], R120 ;  /* 0x0000287801007387 */ /* 0x000fe20000100a00 */
[----:B------:R-:W0:Y:S03]  /*4430*/  MUFU.EX2 R5, R5 ;  /* 0x0000000500057308 */ /* 0x000e260000000800 */
[----:B------:R-:W-:Y:S04]  /*4440*/  STL.64 [R1+0x30], R118 ;  /* 0x0000307601007387 */ /* 0x000fe80000100a00 */
[----:B------:R-:W-:Y:S04]  /*4450*/  STL.64 [R1+0x38], R116 ;  /* 0x0000387401007387 */ /* 0x000fe80000100a00 */
[----:B------:R-:W-:Y:S04]  /*4460*/  STL.64 [R1+0x40], R114 ;  /* 0x0000407201007387 */ /* 0x000fe80000100a00 */
[----:B------:R-:W-:Y:S01]  /*4470*/  STL.64 [R1+0x48], R112 ;  /* 0x0000487001007387 */ /* 0x000fe20000100a00 */
[----:B0-----:R-:W-:-:S03]  /*4480*/  FFMA.FTZ R3, R3, R5, R2 ;  /* 0x0000000503037223 */ /* 0x001fc60000010002 */
        /* <DEDUP_REMOVED lines=84> */
[----:B0-----:R-:W-:-:S07]  /*49d0*/  HFMA2 R7, -RZ, RZ, 0, 0 ;  /* 0x00000000ff077431 */ /* 0x001fce00000001ff */
.L_x_794:
[C---:B---3--:R-:W-:Y:S01]  /*49e0*/  IMAD R6, R7.reuse, 0x2, R0 ;  /* 0x0000000207067824 */ /* 0x048fe200078e0200 */
[----:B--2---:R-:W2:Y:S03]  /*49f0*/  LDL R5, [R1+0x1fc] ;  /* 0x0001fc0001057983 */ /* 0x004ea60000100800 */
[C---:B------:R-:W-:Y:S01]  /*4a00*/  IMAD R4, R7.reuse, 0x2, R6 ;  /* 0x0000000207047824 */ /* 0x040fe200078e0206 */
[----:B01----:R-:W3:Y:S04]  /*4a10*/  LDL.U16 R2, [R1+0x2fe] ;  /* 0x0002fe0001027983 */ /* 0x003ee80000100400 */
        /* <DEDUP_REMOVED lines=12> */
.L_x_793:
[----:B----4-:R-:W-:-:S05]  /*4ae0*/  IMAD R8, R5, 0x2, R0 ;  /* 0x0000000205087824 */ /* 0x010fca00078e0200 */
[----:B--2---:R-:W2:Y:S01]  /*4af0*/  LDL R11, [R8+0x200] ;  /* 0x00020000080b7983 */ /* 0x004ea20000100800 */
[----:B01----:R-:W-:Y:S01]  /*4b00*/  VIADD R2, R8, 0x200 ;  /* 0x0000020008027836 */ /* 0x003fe20000000000 */
        /* <DEDUP_REMOVED lines=8> */
.L_x_774:
        /* <DEDUP_REMOVED lines=12> */
.L_x_775:
[----:B------:R-:W-:Y:S05]  /*4c50*/  BSYNC.RELIABLE B2 ;  /* 0x0000000000027941 */ /* 0x000fea0003800100 */
.L_x_773:
[----:B------:R-:W-:-:S05]  /*4c60*/  PRMT R6, R11, 0x7632, R6 ;  /* 0x000076320b067816 */ /* 0x000fca0000000006 */
[----:B------:R-:W-:Y:S04]  /*4c70*/  STL.U16 [R8+0x200], R6 ;  /* 0x0002000608007387 */ /* 0x000fe80000100400 */
[----:B------:R-:W2:Y:S04]  /*4c80*/  LDL R11, [R2+-0x1fc] ;  /* 0xfffe0400020b7983 */ /* 0x000ea80000100800 */
[----:B--2---:R-:W-:Y:S04]  /*4c90*/  STL [R2+-0x200], R11 ;  /* 0xfffe000b02007387 */ /* 0x004fe80000100800 */
[----:B------:R1:W-:Y:S04]  /*4ca0*/  STL.U16 [R8+0x202], R4 ;  /* 0x0002020408007387 */ /* 0x0003e80000100400 */
[----:B-----5:R2:W-:Y:S04]  /*4cb0*/  STL [R2+-0x1fc], R9 ;  /* 0xfffe040902007387 */ /* 0x0205e80000100800 */
[----:B-1----:R2:W5:Y:S02]  /*4cc0*/  LDL.U16 R4, [R8+0x200] ;  /* 0x0002000008047983 */ /* 0x0025640000100400 */
.L_x_776:
[----:B------:R-:W-:Y:S05]  /*4cd0*/  BSYNC.RECONVERGENT B1 ;  /* 0x0000000000017941 */ /* 0x000fea0003800200 */
.L_x_772:
[----:B--2---:R-:W2:Y:S01]  /*4ce0*/  LDL.U16 R9, [R8+0x1fe] ;  /* 0x0001fe0008097983 */ /* 0x004ea20000100400 */
[----:B------:R-:W-:Y:S04]  /*4cf0*/  BSSY.RECONVERGENT B1, `(.L_x_777) ;  /* 0x0000019000017945 */ /* 0x000fe80003800200 */
[----:B------:R-:W-:Y:S01]  /*4d00*/  BSSY.RELIABLE B2, `(.L_x_778) ;  /* 0x0000011000027945 */ /* 0x000fe20003800100 */
[----:B--2--5:R-:W-:-:S13]  /*4d10*/  HSETP2.GT.AND P1, PT, R4.H0_H0, R9.H0_H0, PT ;  /* 0x2000000904007234 */ /* 0x024fda0003f24800 */
[----:B------:R-:W-:Y:S05]  /*4d20*/  @!P1 BRA `(.L_x_779) ;  /* 0x0000000000089947 */ /* 0x000fea0003800000 */
[----:B------:R1:W5:Y:S01]  /*4d30*/  LDL R11, [R2+-0x204] ;  /* 0xfffdfc00020b7983 */ /* 0x0003620000100800 */
[----:B------:R-:W-:Y:S05]  /*4d40*/  BRA `(.L_x_780) ;  /* 0x0000000000307947 */ /* 0x000fea0003800000 */
.L_x_779:
        /* <DEDUP_REMOVED lines=12> */
.L_x_780:
[----:B------:R-:W-:Y:S05]  /*4e10*/  BSYNC.RELIABLE B2 ;  /* 0x0000000000027941 */ /* 0x000fea0003800100 */
.L_x_778:
[----:B------:R-:W-:Y:S04]  /*4e20*/  STL.U16 [R8+0x1fe], R4 ;  /* 0x0001fe0408007387 */ /* 0x000fe80000100400 */
[----:B------:R-:W2:Y:S04]  /*4e30*/  LDL R13, [R2+-0x200] ;  /* 0xfffe0000020d7983 */ /* 0x000ea80000100800 */
[----:B--2---:R-:W-:Y:S04]  /*4e40*/  STL [R2+-0x204], R13 ;  /* 0xfffdfc0d02007387 */ /* 0x004fe80000100800 */
[----:B------:R2:W-:Y:S04]  /*4e50*/  STL.U16 [R8+0x200], R9 ;  /* 0x0002000908007387 */ /* 0x0005e80000100400 */
[----:B-----5:R3:W-:Y:S04]  /*4e60*/  STL [R2+-0x200], R11 ;  /* 0xfffe000b02007387 */ /* 0x0207e80000100800 */
[----:B--2---:R3:W5:Y:S02]  /*4e70*/  LDL.U16 R9, [R8+0x1fe] ;  /* 0x0001fe0008097983 */ /* 0x0047640000100400 */
.L_x_781:
[----:B------:R-:W-:Y:S05]  /*4e80*/  BSYNC.RECONVERGENT B1 ;  /* 0x0000000000017941 */ /* 0x000fea0003800200 */
.L_x_777:
[----:B------:R-:W2:Y:S01]  /*4e90*/  LDL.U16 R6, [R8+0x1fc] ;  /* 0x0001fc0008067983 */ /* 0x000ea20000100400 */
[----:B------:R-:W-:Y:S04]  /*4ea0*/  BSSY.RECONVERGENT B1, `(.L_x_782) ;  /* 0x0000018000017945 */ /* 0x000fe80003800200 */
[----:B------:R-:W-:Y:S01]  /*4eb0*/  BSSY.RELIABLE B2, `(.L_x_783) ;  /* 0x0000011000027945 */ /* 0x000fe20003800100 */
[----:B--2--5:R-:W-:-:S13]  /*4ec0*/  HSETP2.GT.AND P1, PT, R9.H0_H0, R6.H0_H0, PT ;  /* 0x2000000609007234 */ /* 0x024fda0003f24800 */
[----:B------:R-:W-:Y:S05]  /*4ed0*/  @!P1 BRA `(.L_x_784) ;  /* 0x0000000000089947 */ /* 0x000fea0003800000 */
[----:B---3--:R2:W5:Y:S01]  /*4ee0*/  LDL R11, [R2+-0x208] ;  /* 0xfffdf800020b7983 */ /* 0x0085620000100800 */
[----:B------:R-:W-:Y:S05]  /*4ef0*/  BRA `(.L_x_785) ;  /* 0x0000000000307947 */ /* 0x000fea0003800000 */
.L_x_784:
        /* <DEDUP_REMOVED lines=12> */
.L_x_785:
[----:B------:R-:W-:Y:S05]  /*4fc0*/  BSYNC.RELIABLE B2 ;  /* 0x0000000000027941 */ /* 0x000fea0003800100 */
.L_x_783:
[----:B------:R3:W-:Y:S04]  /*4fd0*/  STL.U16 [R8+0x1fc], R9 ;  /* 0x0001fc0908007387 */ /* 0x0007e80000100400 */
[----:B------:R-:W4:Y:S04]  /*4fe0*/  LDL R13, [R2+-0x204] ;  /* 0xfffdfc00020d7983 */ /* 0x000f280000100800 */
[----:B----4-:R3:W-:Y:S04]  /*4ff0*/  STL [R2+-0x208], R13 ;  /* 0xfffdf80d02007387 */ /* 0x0107e80000100800 */
[----:B------:R3:W-:Y:S04]  /*5000*/  STL.U16 [R8+0x1fe], R6 ;  /* 0x0001fe0608007387 */ /* 0x0007e80000100400 */
[----:B-----5:R3:W-:Y:S02]  /*5010*/  STL [R2+-0x204], R11 ;  /* 0xfffdfc0b02007387 */ /* 0x0207e40000100800 */
.L_x_786:
[----:B------:R-:W-:Y:S05]  /*5020*/  BSYNC.RECONVERGENT B1 ;  /* 0x0000000000017941 */ /* 0x000fea0003800200 */
.L_x_782:
        /* <DEDUP_REMOVED lines=13> */
.L_x_790:
        /* <DEDUP_REMOVED lines=12> */
.L_x_791:
[----:B------:R-:W-:Y:S05]  /*51c0*/  BSYNC.RELIABLE B2 ;  /* 0x0000000000027941 */ /* 0x000fea0003800100 */
.L_x_789:
[----:B------:R4:W-:Y:S04]  /*51d0*/  STL.U16 [R4+0x200], R13 ;  /* 0x0002000d04007387 */ /* 0x0009e80000100400 */
[----:B------:R-:W2:Y:S04]  /*51e0*/  LDL R6, [R2+-0x208] ;  /* 0xfffdf80002067983 */ /* 0x000ea80000100800 */
[----:B--2---:R4:W-:Y:S04]  /*51f0*/  STL [R9], R6 ;  /* 0x0000000609007387 */ /* 0x0049e80000100800 */
[----:B------:R4:W-:Y:S04]  /*5200*/  STL.U16 [R8+0x1fc], R10 ;  /* 0x0001fc0a08007387 */ /* 0x0009e80000100400 */
[----:B-----5:R4:W-:Y:S02]  /*5210*/  STL [R2+-0x208], R11 ;  /* 0xfffdf80b02007387 */ /* 0x0209e40000100800 */
.L_x_792:
[----:B------:R-:W-:Y:S05]  /*5220*/  BSYNC.RECONVERGENT B1 ;  /* 0x0000000000017941 */ /* 0x000fea0003800200 */
.L_x_788:
[----:B------:R-:W-:Y:S01]  /*5230*/  IADD3 R5, PT, PT, R5, -0x4, RZ ;  /* 0xfffffffc05057810 */ /* 0x000fe20007ffe0ff */
[----:B------:R-:W-:Y:S06]  /*5240*/  BRA `(.L_x_793) ;  /* 0xfffffff800247947 */ /* 0x000fec000383ffff */
.L_x_787:
[----:B------:R-:W-:Y:S05]  /*5250*/  @P0 BRA `(.L_x_794) ;  /* 0xfffffff400e00947 */ /* 0x000fea000383ffff */
[----:B------:R-:W0:Y:S04]  /*5260*/  LDL.64 R160, [R1+0x240] ;  /* 0x0002400001a07983 */ /* 0x000e280000100a00 */
        /* <DEDUP_REMOVED lines=94> */
[----:B------:R3:W5:Y:S01]  /*5850*/  LDL.64 R4, [R1+0x1f8] ;  /* 0x0001f80001047983 */ /* 0x0007620000100a00 */
[----:B012---:R-:W-:-:S02]  /*5860*/  PRMT R2, R160, 0x7610, R160 ;  /* 0x00007610a0027816 */ /* 0x007fc400000000a0 */
        /* <DEDUP_REMOVED lines=12> */
[----:B------:R-:W-:Y:S01]  /*5930*/  PRMT R171, R172, 0x7610, R172 ;  /* 0x00007610acab7816 */ /* 0x000fe200000000ac */
[----:B------:R0:W-:Y:S01]  /*5940*/  STL.S16 [R1+0xc18], R248 ;  /* 0x000c18f801007387 */ /* 0x0001e20000100600 */
[----:B------:R-:W-:Y:S02]  /*5950*/  PRMT R172, R173, 0x7610, R173 ;  /* 0x00007610adac7816 */ /* 0x000fe400000000ad */
[----:B------:R-:W-:Y:S02]  /*5960*/  PRMT R252, R185, 0x5410, R249 ;  /* 0x00005410b9fc7816 */ /* 0x000fe400000000f9 */
[----:B------:R-:W-:Y:S02]  /*5970*/  PRMT R251, R248, 0x7632, R251 ;  /* 0x00007632f8fb7816 */ /* 0x000fe400000000fb */
[----:B------:R-:W-:Y:S02]  /*5980*/  PRMT R173, R174, 0x7610, R174 ;  /* 0x00007610aead7816 */ /* 0x000fe400000000ae */
[----:B------:R-:W-:-:S02]  /*5990*/  PRMT R249, R246, 0x7610, R249 ;  /* 0x00007610f6f97816 */ /* 0x000fc400000000f9 */
[----:B0-----:R-:W-:Y:S02]  /*59a0*/  PRMT R248, R247, 0x7610, R246 ;  /* 0x00007610f7f87816 */ /* 0x001fe400000000f6 */
        /* <DEDUP_REMOVED lines=39> */
[----:B---3--:R-:W-:-:S07]  /*5c20*/  PRMT R201, R151, 0x7610, R151 ;  /* 0x0000761097c97816 */ /* 0x008fce0000000097 */
.L_x_771:
[----:B------:R-:W-:Y:S05]  /*5c30*/  BSYNC.RECONVERGENT B0 ;  /* 0x0000000000007941 */ /* 0x000fea0003800200 */
.L_x_770:
[----:B------:R-:W-:Y:S05]  /*5c40*/  WARPSYNC.ALL ;  /* 0x0000000000007948 */ /* 0x000fea0003800000 */
[----:B------:R-:W2:Y:S01]  /*5c50*/  LDL.S16 R133, [R1+0xc18] ;  /* 0x000c180001857983 */ /* 0x000ea20000100600 */
[----:B------:R-:W-:Y:S03]  /*5c60*/  BSSY.RECONVERGENT B0, `(.L_x_795) ;  /* 0x000034c000007945 */ /* 0x000fe60003800200 */
[----:B-----5:R-:W-:Y:S04]  /*5c70*/  SHFL.DOWN PT, R134, R98, 0x2, 0x1f ;  /* 0x08401f0062867f89 */ /* 0x020fe800000e0000 */
[----:B------:R-:W0:Y:S04]  /*5c80*/  SHFL.DOWN PT, R135, R99, 0x2, 0x1f ;  /* 0x08401f0063877f89 */ /* 0x000e2800000e0000 */
[----:B------:R-:W-:Y:S04]  /*5c90*/  SHFL.DOWN PT, R206, R122, 0x2, 0x1f ;  /* 0x08401f007ace7f89 */ /* 0x000fe800000e0000 */
[----:B------:R-:W1:Y:S04]  /*5ca0*/  SHFL.DOWN PT, R207, R123, 0x2, 0x1f ;  /* 0x08401f007bcf7f89 */ /* 0x000e6800000e0000 */
        /* <DEDUP_REMOVED lines=14> */
[----:B---3--:R-:W-:Y:S04]  /*5d90*/  STL.64 [R1+0x350], R148 ;  /* 0x0003509401007387 */ /* 0x008fe80000100a00 */
[----:B------:R-:W-:Y:S04]  /*5da0*/  SHFL.DOWN PT, R206, R82, 0x2, 0x1f ;  /* 0x08401f0052ce7f89 */ /* 0x000fe800000e0000 */
[----:B------:R-:W1:Y:S04]  /*5db0*/  SHFL.DOWN PT, R207, R83, 0x2, 0x1f ;  /* 0x08401f0053cf7f89 */ /* 0x000e6800000e0000 */
[----:B------:R-:W-:Y:S04]  /*5dc0*/  SHFL.DOWN PT, R148, R72, 0x2, 0x1f ;  /* 0x08401f0048947f89 */ /* 0x000fe800000e0000 */
[----:B------:R-:W3:Y:S04]  /*5dd0*/  SHFL.DOWN PT, R149, R73, 0x2, 0x1f ;  /* 0x08401f0049957f89 */ /* 0x000ee800000e0000 */
[----:B----4-:R-:W-:Y:S04]  /*5de0*/  STL.64 [R1+0x330], R204 ;  /* 0x000330cc01007387 */ /* 0x010fe80000100a00 */
[----:B------:R-:W-:Y:S04]  /*5df0*/  STL.64 [R1+0x340], R158 ;  /* 0x0003409e01007387 */ /* 0x000fe80000100a00 */
        /* <DEDUP_REMOVED lines=42> */
[----:B------:R-:W-:Y:S04]  /*60a0*/  SHFL.DOWN PT, R202, R38, 0x2, 0x1f ;  /* 0x08401f0026ca7f89 */ /* 0x000fe800000e0000 */
[----:B------:R-:W4:Y:S04]  /*60b0*/  SHFL.DOWN PT, R203, R39, 0x2, 0x1f ;  /* 0x08401f0027cb7f89 */ /* 0x000f2800000e0000 */
[----:B------:R-:W-:Y:S04]  /*60c0*/  SHFL.DOWN PT, R146, R110, 0x2, 0x1f ;  /* 0x08401f006e927f89 */ /* 0x000fe800000e0000 */
[----:B------:R-:W4:Y:S04]  /*60d0*/  SHFL.DOWN PT, R147, R111, 0x2, 0x1f ;  /* 0x08401f006f937f89 */ /* 0x000f2800000e0000 */
[----:B------:R-:W-:Y:S04]  /*60e0*/  STL.64 [R1+0x378], R138 ;  /* 0x0003788a01007387 */ /* 0x000fe80000100a00 */
[----:B------:R-:W-:Y:S04]  /*60f0*/  SHFL.DOWN PT, R138, R62, 0x2, 0x1f ;  /* 0x08401f003e8a7f89 */ /* 0x000fe800000e0000 */
[----:B------:R-:W4:Y:S01]  /*6100*/  SHFL.DOWN PT, R139, R63, 0x2, 0x1f ;  /* 0x08401f003f8b7f89 */ /* 0x000f2200000e0000 */
[----:B--2---:R-:W-:Y:S01]  /*6110*/  PRMT R222, R133, 0x7610, R222 ;  /* 0x0000761085de7816 */ /* 0x004fe200000000de */
[----:B------:R-:W-:-:S02]  /*6120*/  IMAD.MOV.U32 R133, RZ, RZ, R160 ;  /* 0x000000ffff857224 */ /* 0x000fc400078e00a0 */
[----:B0-----:R-:W-:Y:S04]  /*6130*/  STL.64 [R1+0x4c8], R134 ;  /* 0x0004c88601007387 */ /* 0x001fe80000100a00 */
[----:B-1----:R-:W-:Y:S04]  /*6140*/  STL.64 [R1+0x468], R206 ;  /* 0x000468ce01007387 */ /* 0x002fe80000100a00 */
[----:B------:R-:W-:Y:S04]  /*6150*/  SHFL.DOWN PT, R134, R4, 0x2, 0x1f ;  /* 0x08401f0004867f89 */ /* 0x000fe800000e0000 */
[----:B------:R-:W0:Y:S04]  /*6160*/  SHFL.DOWN PT, R135, R5, 0x2, 0x1f ;  /* 0x08401f0005877f89 */ /* 0x000e2800000e0000 */
[----:B---3--:R1:W-:Y:S04]  /*6170*/  STL.64 [R1+0x490], R148 ;  /* 0x0004909401007387 */ /* 0x0083e80000100a00 */
[----:B------:R-:W2:Y:S04]  /*6180*/  SHFL.DOWN PT, R207, R2, 0x2, 0x1f ;  /* 0x08401f0002cf7f89 */ /* 0x000ea800000e0000 */
[----:B------:R3:W-:Y:S01]  /*6190*/  SHFL.DOWN PT, R206, R133, 0x2, 0x1f ;  /* 0x08401f0085ce7f89 */ /* 0x0007e200000e0000 */
[----:B-1----:R-:W-:-:S03]  /*61a0*/  IMAD.MOV.U32 R149, RZ, RZ, R161 ;  /* 0x000000ffff957224 */ /* 0x002fc600078e00a1 */
[----:B------:R-:W-:Y:S01]  /*61b0*/  STL.64 [R1+0x370], R140 ;  /* 0x0003708c01007387 */ /* 0x000fe20000100a00 */
[----:B------:R-:W-:Y:S01]  /*61c0*/  IMAD.MOV.U32 R148, RZ, RZ, R162 ;  /* 0x000000ffff947224 */ /* 0x000fe200078e00a2 */
[----:B---3--:R-:W-:Y:S02]  /*61d0*/  MOV R133, R166 ;  /* 0x000000a600857202 */ /* 0x008fe40000000f00 */
[----:B------:R-:W-:Y:S04]  /*61e0*/  SHFL.DOWN PT, R140, R64, 0x2, 0x1f ;  /* 0x08401f00408c7f89 */ /* 0x000fe800000e0000 */
[----:B------:R-:W1:Y:S04]  /*61f0*/  SHFL.DOWN PT, R141, R65, 0x2, 0x1f ;  /* 0x08401f00418d7f89 */ /* 0x000e6800000e0000 */
[----:B----4-:R-:W-:Y:S04]  /*6200*/  STL.64 [R1+0x470], R204 ;  /* 0x000470cc01007387 */ /* 0x010fe80000100a00 */
[----:B------:R3:W-:Y:S04]  /*6210*/  STL.64 [R1+0x480], R158 ;  /* 0x0004809e01007387 */ /* 0x0007e80000100a00 */
[----:B------:R4:W-:Y:S04]  /*6220*/  STL.64 [R1+0x488], R150 ;  /* 0x0004889601007387 */ /* 0x0009e80000100a00 */
[----:B------:R0:W1:Y:S04]  /*6230*/  SHFL.DOWN PT, R205, R149, 0x2, 0x1f ;  /* 0x08401f0095cd7f89 */ /* 0x00006800000e0000 */
[----:B------:R2:W1:Y:S01]  /*6240*/  SHFL.DOWN PT, R204, R148, 0x2, 0x1f ;  /* 0x08401f0094cc7f89 */ /* 0x00046200000e0000 */
[----:B---3--:R-:W-:-:S02]  /*6250*/  IMAD.MOV.U32 R158, RZ, RZ, R163 ;  /* 0x000000ffff9e7224 */ /* 0x008fc400078e00a3 */
[----:B------:R-:W-:Y:S01]  /*6260*/  IMAD.MOV.U32 R159, RZ, RZ, R165 ;  /* 0x000000ffff9f7224 */ /* 0x000fe200078e00a5 */
[----:B------:R-:W-:Y:S01]  /*6270*/  STL.64 [R1+0x360], R144 ;  /* 0x0003609001007387 */ /* 0x000fe20000100a00 */
[----:B----4-:R-:W-:Y:S02]  /*6280*/  IMAD.MOV.U32 R151, RZ, RZ, R164 ;  /* 0x000000ffff977224 */ /* 0x010fe400078e00a4 */
[----:B------:R-:W-:Y:S01]  /*6290*/  IMAD.MOV.U32 R150, RZ, RZ, R167 ;  /* 0x000000ffff967224 */ /* 0x000fe200078e00a7 */
[----:B------:R-:W-:Y:S01]  /*62a0*/  STL.64 [R1+0x368], R142 ;  /* 0x0003688e01007387 */ /* 0x000fe20000100a00 */
[----:B0-----:R-:W-:Y:S02]  /*62b0*/  IMAD.MOV.U32 R149, RZ, RZ, R168 ;  /* 0x000000ffff957224 */ /* 0x001fe400078e00a8 */
[----:B--2---:R-:W-:Y:S01]  /*62c0*/  IMAD.MOV.U32 R148, RZ, RZ, R169 ;  /* 0x000000ffff947224 */ /* 0x004fe200078e00a9 */
[----:B------:R-:W-:Y:S04]  /*62d0*/  SHFL.DOWN PT, R144, R68, 0x2, 0x1f ;  /* 0x08401f0044907f89 */ /* 0x000fe800000e0000 */
[----:B------:R-:W0:Y:S04]  /*62e0*/  SHFL.DOWN PT, R145, R69, 0x2, 0x1f ;  /* 0x08401f0045917f89 */ /* 0x000e2800000e0000 */
[----:B------:R-:W-:Y:S04]  /*62f0*/  SHFL.DOWN PT, R142, R66, 0x2, 0x1f ;  /* 0x08401f00428e7f89 */ /* 0x000fe800000e0000 */
[----:B------:R-:W2:Y:S04]  /*6300*/  SHFL.DOWN PT, R143, R67, 0x2, 0x1f ;  /* 0x08401f00438f7f89 */ /* 0x000ea800000e0000 */
[----:B------:R-:W-:Y:S04]  /*6310*/  STL.64 [R1+0x420], R136 ;  /* 0x0004208801007387 */ /* 0x000fe80000100a00 */
[----:B------:R-:W-:Y:S04]  /*6320*/  SHFL.DOWN PT, R136, R20, 0x2, 0x1f ;  /* 0x08401f0014887f89 */ /* 0x000fe800000e0000 */
[----:B------:R-:W3:Y:S04]  /*6330*/  SHFL.DOWN PT, R137, R21, 0x2, 0x1f ;  /* 0x08401f0015897f89 */ /* 0x000ee800000e0000 */
[----:B------:R-:W-:Y:S04]  /*6340*/  STL.64 [R1+0x478], R202 ;  /* 0x000478ca01007387 */ /* 0x000fe80000100a00 */
[----:B------:R-:W-:Y:S04]  /*6350*/  STL.64 [R1+0x358], R146 ;  /* 0x0003589201007387 */ /* 0x000fe80000100a00 */
[----:B------:R-:W-:Y:S04]  /*6360*/  SHFL.DOWN PT, R203, R158, 0x2, 0x1f ;  /* 0x08401f009ecb7f89 */ /* 0x000fe800000e0000 */
[----:B------:R-:W-:Y:S04]  /*6370*/  SHFL.DOWN PT, R202, R151, 0x2, 0x1f ;  /* 0x08401f0097ca7f89 */ /* 0x000fe800000e0000 */
[----:B------:R-:W-:Y:S04]  /*6380*/  SHFL.DOWN PT, R146, R70, 0x2, 0x1f ;  /* 0x08401f0046927f89 */ /* 0x000fe800000e0000 */
[----:B------:R-:W4:Y:S04]  /*6390*/  SHFL.DOWN PT, R147, R71, 0x2, 0x1f ;  /* 0x08401f0047937f89 */ /* 0x000f2800000e0000 */
[----:B------:R-:W-:Y:S04]  /*63a0*/  SHFL.DOWN PT, R158, R159, 0x2, 0x1f ;  /* 0x08401f009f9e7f89 */ /* 0x000fe800000e0000 */
[----:B------:R1:W-:Y:S04]  /*63b0*/  SHFL.DOWN PT, R151, R133, 0x2, 0x1f ;  /* 0x08401f0085977f89 */ /* 0x0003e800000e0000 */
[----:B------:R-:W-:Y:S04]  /*63c0*/  STL.64 [R1+0x418], R138 ;  /* 0x0004188a01007387 */ /* 0x000fe80000100a00 */
[----:B------:R-:W-:Y:S01]  /*63d0*/  SHFL.DOWN PT, R138, R22, 0x2, 0x1f ;  /* 0x08401f00168a7f89 */ /* 0x000fe200000e0000 */
[----:B-1----:R-:W-:-:S03]  /*63e0*/  IMAD.MOV.U32 R133, RZ, RZ, R170 ;  /* 0x000000ffff857224 */ /* 0x002fc600078e00aa */
[----:B------:R-:W1:Y:S04]  /*63f0*/  SHFL.DOWN PT, R139, R23, 0x2, 0x1f ;  /* 0x08401f00178b7f89 */ /* 0x000e6800000e0000 */
[----:B------:R0:W-:Y:S04]  /*6400*/  STL.64 [R1+0x500], R134 ;  /* 0x0005008601007387 */ /* 0x0001e80000100a00 */
[----:B------:R-:W-:Y:S04]  /*6410*/  SHFL.DOWN PT, R150, R150, 0x2, 0x1f ;  /* 0x08401f0096967f89 */ /* 0x000fe800000e0000 */
[----:B------:R-:W-:Y:S01]  /*6420*/  SHFL.DOWN PT, R149, R149, 0x2, 0x1f ;  /* 0x08401f0095957f89 */ /* 0x000fe200000e0000 */
[----:B0-----:R-:W-:-:S03]  /*6430*/  IMAD.MOV.U32 R134, RZ, RZ, R207 ;  /* 0x000000ffff867224 */ /* 0x001fc600078e00cf */
[----:B------:R-:W-:Y:S01]  /*6440*/  STL.64 [R1+0x410], R140 ;  /* 0x0004108c01007387 */ /* 0x000fe20000100a00 */
[----:B------:R-:W-:-:S03]  /*6450*/  IMAD.MOV.U32 R135, RZ, RZ, R206 ;  /* 0x000000ffff877224 */ /* 0x000fc600078e00ce */
[----:B------:R-:W-:Y:S04]  /*6460*/  SHFL.DOWN PT, R140, R24, 0x2, 0x1f ;  /* 0x08401f00188c7f89 */ /* 0x000fe800000e0000 */
[----:B------:R-:W0:Y:S04]  /*6470*/  SHFL.DOWN PT, R141, R25, 0x2, 0x1f ;  /* 0x08401f00198d7f89 */ /* 0x000e2800000e0000 */
[----:B------:R2:W-:Y:S04]  /*6480*/  STL.64 [R1+0x548], R134 ;  /* 0x0005488601007387 */ /* 0x0005e80000100a00 */
[----:B------:R-:W-:Y:S04]  /*6490*/  SHFL.DOWN PT, R148, R148, 0x2, 0x1f ;  /* 0x08401f0094947f89 */ /* 0x000fe800000e0000 */
[----:B------:R-:W-:Y:S01]  /*64a0*/  SHFL.DOWN PT, R133, R133, 0x2, 0x1f ;  /* 0x08401f0085857f89 */ /* 0x000fe200000e0000 */
[----:B--2---:R-:W-:Y:S01]  /*64b0*/  IMAD.MOV.U32 R134, RZ, RZ, R205 ;  /* 0x000000ffff867224 */ /* 0x004fe200078e00cd */
[----:B------:R-:W-:-:S02]  /*64c0*/  MOV R135, R204 ;  /* 0x000000cc00877202 */ /* 0x000fc40000000f00 */
[----:B------:R-:W-:Y:S04]  /*64d0*/  STL.64 [R1+0x400], R144 ;  /* 0x0004009001007387 */ /* 0x000fe80000100a00 */
[----:B------:R-:W-:Y:S04]  /*64e0*/  STL.64 [R1+0x408], R142 ;  /* 0x0004088e01007387 */ /* 0x000fe80000100a00 */
[----:B------:R-:W-:Y:S04]  /*64f0*/  SHFL.DOWN PT, R144, R28, 0x2, 0x1f ;  /* 0x08401f001c907f89 */ /* 0x000fe800000e0000 */
[----:B------:R-:W2:Y:S04]  /*6500*/  SHFL.DOWN PT, R145, R29, 0x2, 0x1f ;  /* 0x08401f001d917f89 */ /* 0x000ea800000e0000 */
[----:B------:R-:W-:Y:S04]  /*6510*/  SHFL.DOWN PT, R142, R26, 0x2, 0x1f ;  /* 0x08401f001a8e7f89 */ /* 0x000fe800000e0000 */
[----:B------:R-:W2:Y:S04]  /*6520*/  SHFL.DOWN PT, R143, R27, 0x2, 0x1f ;  /* 0x08401f001b8f7f89 */ /* 0x000ea800000e0000 */
[----:B---3--:R-:W-:Y:S04]  /*6530*/  STL.64 [R1+0x4c0], R136 ;  /* 0x0004c08801007387 */ /* 0x008fe80000100a00 */
[----:B------:R-:W-:Y:S04]  /*6540*/  SHFL.DOWN PT, R136, R6, 0x2, 0x1f ;  /* 0x08401f0006887f89 */ /* 0x000fe800000e0000 */
[----:B------:R-:W3:Y:S04]  /*6550*/  SHFL.DOWN PT, R137, R7, 0x2, 0x1f ;  /* 0x08401f0007897f89 */ /* 0x000ee800000e0000 */
[----:B------:R1:W-:Y:S04]  /*6560*/  STL.64 [R1+0x550], R134 ;  /* 0x0005508601007387 */ /* 0x0003e80000100a00 */
[----:B----4-:R-:W-:Y:S04]  /*6570*/  STL.64 [R1+0x3f8], R146 ;  /* 0x0003f89201007387 */ /* 0x010fe80000100a00 */
[----:B------:R-:W-:Y:S01]  /*6580*/  SHFL.DOWN PT, R146, R30, 0x2, 0x1f ;  /* 0x08401f001e927f89 */ /* 0x000fe200000e0000 */
[----:B-1----:R-:W-:-:S03]  /*6590*/  IMAD.MOV.U32 R134, RZ, RZ, R203 ;  /* 0x000000ffff867224 */ /* 0x002fc600078e00cb */
[----:B------:R-:W1:Y:S01]  /*65a0*/  SHFL.DOWN PT, R147, R31, 0x2, 0x1f ;  /* 0x08401f001f937f89 */ /* 0x000e6200000e0000 */
[----:B------:R-:W-:-:S03]  /*65b0*/  IMAD.MOV.U32 R135, RZ, RZ, R202 ;  /* 0x000000ffff877224 */ /* 0x000fc600078e00ca */
[----:B------:R-:W-:Y:S04]  /*65c0*/  STL.64 [R1+0x4b8], R138 ;  /* 0x0004b88a01007387 */ /* 0x000fe80000100a00 */
[----:B------:R4:W-:Y:S04]  /*65d0*/  STL.64 [R1+0x558], R134 ;  /* 0x0005588601007387 */ /* 0x0009e80000100a00 */
[----:B------:R-:W-:Y:S04]  /*65e0*/  SHFL.DOWN PT, R138, R8, 0x2, 0x1f ;  /* 0x08401f00088a7f89 */ /* 0x000fe800000e0000 */
[----:B------:R-:W1:Y:S01]  /*65f0*/  SHFL.DOWN PT, R139, R9, 0x2, 0x1f ;  /* 0x08401f00098b7f89 */ /* 0x000e6200000e0000 */
[----:B----4-:R-:W-:-:S03]  /*6600*/  IMAD.MOV.U32 R134, RZ, RZ, R158 ;  /* 0x000000ffff867224 */ /* 0x010fc600078e009e */
[----:B0-----:R-:W-:Y:S01]  /*6610*/  STL.64 [R1+0x4b0], R140 ;  /* 0x0004b08c01007387 */ /* 0x001fe20000100a00 */
[----:B------:R-:W-:-:S03]  /*6620*/  IMAD.MOV.U32 R135, RZ, RZ, R151 ;  /* 0x000000ffff877224 */ /* 0x000fc600078e0097 */
[----:B------:R-:W-:Y:S04]  /*6630*/  SHFL.DOWN PT, R140, R10, 0x2, 0x1f ;  /* 0x08401f000a8c7f89 */ /* 0x000fe800000e0000 */
[----:B------:R0:W-:Y:S04]  /*6640*/  STL.64 [R1+0x560], R134 ;  /* 0x0005608601007387 */ /* 0x0001e80000100a00 */
[----:B------:R-:W4:Y:S04]  /*6650*/  SHFL.DOWN PT, R141, R11, 0x2, 0x1f ;  /* 0x08401f000b8d7f89 */ /* 0x000f2800000e0000 */
[----:B--2---:R-:W-:Y:S01]  /*6660*/  STL.64 [R1+0x4a0], R144 ;  /* 0x0004a09001007387 */ /* 0x004fe20000100a00 */
[----:B0-----:R-:W-:-:S03]  /*6670*/  IMAD.MOV.U32 R134, RZ, RZ, R150 ;  /* 0x000000ffff867224 */ /* 0x001fc600078e0096 */
[----:B------:R-:W-:Y:S01]  /*6680*/  STL.64 [R1+0x4a8], R142 ;  /* 0x0004a88e01007387 */ /* 0x000fe20000100a00 */
[----:B------:R-:W-:-:S03]  /*6690*/  IMAD.MOV.U32 R135, RZ, RZ, R149 ;  /* 0x000000ffff877224 */ /* 0x000fc600078e0095 */
[----:B------:R-:W-:Y:S04]  /*66a0*/  SHFL.DOWN PT, R144, R14, 0x2, 0x1f ;  /* 0x08401f000e907f89 */ /* 0x000fe800000e0000 */
[----:B------:R0:W-:Y:S04]  /*66b0*/  STL.64 [R1+0x568], R134 ;  /* 0x0005688601007387 */ /* 0x0001e80000100a00 */
[----:B------:R-:W2:Y:S04]  /*66c0*/  SHFL.DOWN PT, R145, R15, 0x2, 0x1f ;  /* 0x08401f000f917f89 */ /* 0x000ea800000e0000 */
[----:B------:R-:W-:Y:S01]  /*66d0*/  SHFL.DOWN PT, R142, R12, 0x2, 0x1f ;  /* 0x08401f000c8e7f89 */ /* 0x000fe200000e0000 */
[----:B0-----:R-:W-:Y:S01]  /*66e0*/  IMAD.MOV.U32 R134, RZ, RZ, R148 ;  /* 0x000000ffff867224 */ /* 0x001fe200078e0094 */
[----:B------:R-:W-:-:S02]  /*66f0*/  MOV R135, R133 ;  /* 0x0000008500877202 */ /* 0x000fc40000000f00 */
[----:B------:R-:W0:Y:S01]  /*6700*/  SHFL.DOWN PT, R143, R13, 0x2, 0x1f ;  /* 0x08401f000d8f7f89 */ /* 0x000e2200000e0000 */
[----:B------:R-:W-:-:S03]  /*6710*/  IMAD.MOV.U32 R133, RZ, RZ, R174 ;  /* 0x000000ffff857224 */ /* 0x000fc600078e00ae */
[----:B---3--:R3:W-:Y:S04]  /*6720*/  STL.64 [R1+0x4f8], R136 ;  /* 0x0004f88801007387 */ /* 0x0087e80000100a00 */
[----:B------:R4:W-:Y:S04]  /*6730*/  STL.64 [R1+0x570], R134 ;  /* 0x0005708601007387 */ /* 0x0009e80000100a00 */
[----:B-1----:R-:W-:Y:S01]  /*6740*/  STL.64 [R1+0x498], R146 ;  /* 0x0004989201007387 */ /* 0x002fe20000100a00 */
[----:B---3--:R-:W-:-:S03]  /*6750*/  IMAD.MOV.U32 R136, RZ, RZ, R171 ;  /* 0x000000ffff887224 */ /* 0x008fc600078e00ab */
[----:B------:R-:W-:Y:S01]  /*6760*/  SHFL.DOWN PT, R146, R16, 0x2, 0x1f ;  /* 0x08401f0010927f89 */ /* 0x000fe200000e0000 */
[----:B------:R-:W-:Y:S02]  /*6770*/  IMAD.MOV.U32 R137, RZ, RZ, R185 ;  /* 0x000000ffff897224 */ /* 0x000fe400078e00b9 */
[----:B----4-:R-:W-:Y:S01]  /*6780*/  IMAD.MOV.U32 R135, RZ, RZ, R172 ;  /* 0x000000ffff877224 */ /* 0x010fe200078e00ac */
[----:B------:R-:W1:Y:S01]  /*6790*/  SHFL.DOWN PT, R147, R17, 0x2, 0x1f ;  /* 0x08401f0011937f89 */ /* 0x000e6200000e0000 */
[----:B------:R-:W-:-:S03]  /*67a0*/  IMAD.MOV.U32 R134, RZ, RZ, R173 ;  /* 0x000000ffff867224 */ /* 0x000fc600078e00ad */
[----:B------:R3:W-:Y:S04]  /*67b0*/  SHFL.DOWN PT, R203, R136, 0x2, 0x1f ;  /* 0x08401f0088cb7f89 */ /* 0x0007e800000e0000 */
[----:B------:R4:W1:Y:S04]  /*67c0*/  SHFL.DOWN PT, R202, R135, 0x2, 0x1f ;  /* 0x08401f0087ca7f89 */ /* 0x00086800000e0000 */
[----:B------:R2:W-:Y:S01]  /*67d0*/  STL.64 [R1+0x4f0], R138 ;  /* 0x0004f08a01007387 */ /* 0x0005e20000100a00 */
[----:B---3--:R-:W-:-:S03]  /*67e0*/  IMAD.MOV.U32 R136, RZ, RZ, R186 ;  /* 0x000000ffff887224 */ /* 0x008fc600078e00ba */
[----:B------:R3:W1:Y:S01]  /*67f0*/  SHFL.DOWN PT, R159, R134, 0x2, 0x1f ;  /* 0x08401f00869f7f89 */ /* 0x00066200000e0000 */
[----:B----4-:R-:W-:-:S03]  /*6800*/  IMAD.MOV.U32 R135, RZ, RZ, R187 ;  /* 0x000000ffff877224 */ /* 0x010fc600078e00bb */
[----:B------:R4:W1:Y:S01]  /*6810*/  SHFL.DOWN PT, R158, R133, 0x2, 0x1f ;  /* 0x08401f00859e7f89 */ /* 0x00086200000e0000 */
[----:B--2---:R-:W-:-:S03]  /*6820*/  IMAD.MOV.U32 R139, RZ, RZ, R175 ;  /* 0x000000ffff8b7224 */ /* 0x004fc600078e00af */
[----:B------:R2:W-:Y:S01]  /*6830*/  STL.64 [R1+0x4e8], R140 ;  /* 0x0004e88c01007387 */ /* 0x0005e20000100a00 */
[----:B------:R-:W-:Y:S01]  /*6840*/  IMAD.MOV.U32 R138, RZ, RZ, R176 ;  /* 0x000000ffff8a7224 */ /* 0x000fe200078e00b0 */
[----:B---3--:R-:W-:Y:S01]  /*6850*/  MOV R134, R188 ;  /* 0x000000bc00867202 */ /* 0x008fe20000000f00 */
[----:B----4-:R-:W-:Y:S01]  /*6860*/  IMAD.MOV.U32 R133, RZ, RZ, R189 ;  /* 0x000000ffff857224 */ /* 0x010fe200078e00bd */
[----:B------:R-:W3:Y:S04]  /*6870*/  SHFL.DOWN PT, R151, R139, 0x2, 0x1f ;  /* 0x08401f008b977f89 */ /* 0x000ee800000e0000 */
[----:B------:R-:W4:Y:S01]  /*6880*/  SHFL.DOWN PT, R150, R138, 0x2, 0x1f ;  /* 0x08401f008a967f89 */ /* 0x000f2200000e0000 */
[----:B--2---:R-:W-:Y:S01]  /*6890*/  IMAD.MOV.U32 R141, RZ, RZ, R177 ;  /* 0x000000ffff8d7224 */ /* 0x004fe200078e00b1 */
[----:B------:R-:W-:-:S02]  /*68a0*/  MOV R140, R178 ;  /* 0x000000b2008c7202 */ /* 0x000fc40000000f00 */
[----:B------:R2:W-:Y:S04]  /*68b0*/  STL.64 [R1+0x4d8], R144 ;  /* 0x0004d89001007387 */ /* 0x0005e80000100a00 */
[----:B0-----:R0:W-:Y:S04]  /*68c0*/  STL.64 [R1+0x4e0], R142 ;  /* 0x0004e08e01007387 */ /* 0x0011e80000100a00 */
[----:B------:R-:W4:Y:S01]  /*68d0*/  SHFL.DOWN PT, R149, R141, 0x2, 0x1f ;  /* 0x08401f008d957f89 */ /* 0x000f2200000e0000 */
[----:B--2---:R-:W-:-:S03]  /*68e0*/  IMAD.MOV.U32 R144, RZ, RZ, R179 ;  /* 0x000000ffff907224 */ /* 0x004fc600078e00b3 */
[----:B------:R-:W2:Y:S01]  /*68f0*/  SHFL.DOWN PT, R148, R140, 0x2, 0x1f ;  /* 0x08401f008c947f89 */ /* 0x000ea200000e0000 */
[----:B------:R-:W-:Y:S02]  /*6900*/  IMAD.MOV.U32 R145, RZ, RZ, R183 ;  /* 0x000000ffff917224 */ /* 0x000fe400078e00b7 */
[----:B0-----:R-:W-:Y:S01]  /*6910*/  IMAD.MOV.U32 R143, RZ, RZ, R180 ;  /* 0x000000ffff8f7224 */ /* 0x001fe200078e00b4 */
[----:B-1----:R0:W-:Y:S01]  /*6920*/  STL.64 [R1+0x4d0], R146 ;  /* 0x0004d09201007387 */ /* 0x0021e20000100a00 */
[----:B------:R-:W-:-:S03]  /*6930*/  IMAD.MOV.U32 R142, RZ, RZ, R184 ;  /* 0x000000ffff8e7224 */ /* 0x000fc600078e00b8 */
[----:B------:R-:W-:Y:S04]  /*6940*/  SHFL.DOWN PT, R139, R137, 0x2, 0x1f ;  /* 0x08401f00898b7f89 */ /* 0x000fe800000e0000 */
[----:B------:R-:W-:Y:S04]  /*6950*/  SHFL.DOWN PT, R138, R136, 0x2, 0x1f ;  /* 0x08401f00888a7f89 */ /* 0x000fe800000e0000 */
[----:B------:R-:W-:Y:S01]  /*6960*/  SHFL.DOWN PT, R147, R144, 0x2, 0x1f ;  /* 0x08401f0090937f89 */ /* 0x000fe200000e0000 */
[----:B0-----:R-:W-:-:S03]  /*6970*/  PRMT R146, R181, 0x7610, R182 ;  /* 0x00007610b5927816 */ /* 0x001fc600000000b6 */
[----:B------:R0:W-:Y:S04]  /*6980*/  SHFL.DOWN PT, R137, R135, 0x2, 0x1f ;  /* 0x08401f0087897f89 */ /* 0x0001e800000e0000 */
[----:B------:R1:W-:Y:S04]  /*6990*/  SHFL.DOWN PT, R136, R134, 0x2, 0x1f ;  /* 0x08401f0086887f89 */ /* 0x0003e800000e0000 */
[----:B------:R-:W-:Y:S01]  /*69a0*/  SHFL.DOWN PT, R144, R143, 0x2, 0x1f ;  /* 0x08401f008f907f89 */ /* 0x000fe200000e0000 */
[----:B0-----:R-:W-:Y:S02]  /*69b0*/  IMAD.MOV.U32 R135, RZ, RZ, R202 ;  /* 0x000000ffff877224 */ /* 0x001fe400078e00ca */
[----:B-1----:R-:W-:Y:S01]  /*69c0*/  IMAD.MOV.U32 R134, RZ, RZ, R203 ;  /* 0x000000ffff867224 */ /* 0x002fe200078e00cb */
[----:B------:R0:W-:Y:S04]  /*69d0*/  SHFL.DOWN PT, R143, R146, 0x2, 0x1f ;  /* 0x08401f00928f7f89 */ /* 0x0001e800000e0000 */
[----:B------:R1:W-:Y:S04]  /*69e0*/  STL.64 [R1+0x578], R134 ;  /* 0x0005788601007387 */ /* 0x0003e80000100a00 */
[----:B------:R3:W-:Y:S01]  /*69f0*/  SHFL.DOWN PT, R141, R145, 0x2, 0x1f ;  /* 0x08401f00918d7f89 */ /* 0x0007e200000e0000 */
[----:B0-----:R-:W-:-:S03]  /*6a00*/  IMAD.MOV.U32 R146, RZ, RZ, R200 ;  /* 0x000000ffff927224 */ /* 0x001fc600078e00c8 */
[----:B------:R0:W-:Y:S01]  /*6a10*/  SHFL.DOWN PT, R140, R142, 0x2, 0x1f ;  /* 0x08401f008e8c7f89 */ /* 0x0001e200000e0000 */
[----:B-1----:R-:W-:-:S03]  /*6a20*/  IMAD.MOV.U32 R134, RZ, RZ, R159 ;  /* 0x000000ffff867224 */ /* 0x002fc600078e009f */
[----:B------:R-:W-:Y:S01]  /*6a30*/  SHFL.DOWN PT, R133, R133, 0x2, 0x1f ;  /* 0x08401f0085857f89 */ /* 0x000fe200000e0000 */
[----:B------:R-:W-:Y:S02]  /*6a40*/  IMAD.MOV.U32 R135, RZ, RZ, R158 ;  /* 0x000000ffff877224 */ /* 0x000fe400078e009e */
[----:B---3--:R-:W-:Y:S01]  /*6a50*/  IMAD.MOV.U32 R145, RZ, RZ, R201 ;  /* 0x000000ffff917224 */ /* 0x008fe200078e00c9 */
[----:B------:R-:W-:Y:S01]  /*6a60*/  SHFL.DOWN PT, R208, R124, 0x2, 0x1f ;  /* 0x08401f007cd07f89 */ /* 0x000fe200000e0000 */
[----:B0-----:R-:W-:-:S03]  /*6a70*/  MOV R142, R152 ;  /* 0x00000098008e7202 */ /* 0x001fc60000000f00 */
[----:B------:R0:W-:Y:S04]  /*6a80*/  STL.64 [R1+0x580], R134 ;  /* 0x0005808601007387 */ /* 0x0001e80000100a00 */
[----:B------:R-:W1:Y:S04]  /*6a90*/  SHFL.DOWN PT, R209, R125, 0x2, 0x1f ;  /* 0x08401f007dd17f89 */ /* 0x000e6800000e0000 */
[----:B------:R-:W-:Y:S01]  /*6aa0*/  SHFL.DOWN PT, R210, R126, 0x2, 0x1f ;  /* 0x08401f007ed27f89 */ /* 0x000fe200000e0000 */
[----:B0-----:R-:W-:-:S03]  /*6ab0*/  IMAD.MOV.U32 R134, RZ, RZ, R151 ;  /* 0x000000ffff867224 */ /* 0x001fc600078e0097 */
[----:B------:R-:W0:Y:S01]  /*6ac0*/  SHFL.DOWN PT, R211, R127, 0x2, 0x1f ;  /* 0x08401f007fd37f89 */ /* 0x000e2200000e0000 */
[----:B----4-:R-:W-:-:S03]  /*6ad0*/  IMAD.MOV.U32 R135, RZ, RZ, R150 ;  /* 0x000000ffff877224 */ /* 0x010fc600078e0096 */
[----:B------:R-:W-:Y:S04]  /*6ae0*/  SHFL.DOWN PT, R212, R128, 0x2, 0x1f ;  /* 0x08401f0080d47f89 */ /* 0x000fe800000e0000 */
[----:B------:R3:W-:Y:S04]  /*6af0*/  STL.64 [R1+0x588], R134 ;  /* 0x0005888601007387 */ /* 0x0007e80000100a00 */
[----:B------:R-:W4:Y:S04]  /*6b00*/  SHFL.DOWN PT, R213, R129, 0x2, 0x1f ;  /* 0x08401f0081d57f89 */ /* 0x000f2800000e0000 */
[----:B------:R-:W-:Y:S01]  /*6b10*/  SHFL.DOWN PT, R214, R130, 0x2, 0x1f ;  /* 0x08401f0082d67f89 */ /* 0x000fe200000e0000 */
[----:B---3--:R-:W-:Y:S01]  /*6b20*/  MOV R134, R149 ;  /* 0x0000009500867202 */ /* 0x008fe20000000f00 */
[----:B--2---:R-:W-:-:S02]  /*6b30*/  IMAD.MOV.U32 R135, RZ, RZ, R148 ;  /* 0x000000ffff877224 */ /* 0x004fc400078e0094 */
[----:B------:R-:W2:Y:S04]  /*6b40*/  SHFL.DOWN PT, R215, R131, 0x2, 0x1f ;  /* 0x08401f0083d77f89 */ /* 0x000ea800000e0000 */
[----:B------:R3:W-:Y:S04]  /*6b50*/  STL.64 [R1+0x590], R134 ;  /* 0x0005908601007387 */ /* 0x0007e80000100a00 */
[----:B-1----:R-:W-:Y:S04]  /*6b60*/  STL.64 [R1+0x320], R208 ;  /* 0x000320d001007387 */ /* 0x002fe80000100a00 */
[----:B------:R-:W-:Y:S01]  /*6b70*/  SHFL.DOWN PT, R208, R84, 0x2, 0x1f ;  /* 0x08401f0054d07f89 */ /* 0x000fe200000e0000 */
[----:B---3--:R-:W-:-:S03]  /*6b80*/  IMAD.MOV.U32 R134, RZ, RZ, R147 ;  /* 0x000000ffff867224 */ /* 0x008fc600078e0093 */
[----:B------:R-:W-:Y:S01]  /*6b90*/  SHFL.DOWN PT, R209, R85, 0x2, 0x1f ;  /* 0x08401f0055d17f89 */ /* 0x000fe200000e0000 */
[----:B------:R-:W-:Y:S02]  /*6ba0*/  IMAD.MOV.U32 R135, RZ, RZ, R144 ;  /* 0x000000ffff877224 */ /* 0x000fe400078e0090 */
[----:B------:R-:W-:Y:S01]  /*6bb0*/  IMAD.MOV.U32 R144, RZ, RZ, R198 ;  /* 0x000000ffff907224 */ /* 0x000fe200078e00c6 */
[----:B0-----:R-:W-:Y:S04]  /*6bc0*/  STL.64 [R1+0x318], R210 ;  /* 0x000318d201007387 */ /* 0x001fe80000100a00 */
[----:B------:R0:W-:Y:S04]  /*6bd0*/  STL.64 [R1+0x598], R134 ;  /* 0x0005988601007387 */ /* 0x0001e80000100a00 */
[----:B------:R-:W-:Y:S04]  /*6be0*/  SHFL.DOWN PT, R147, R144, 0x2, 0x1f ;  /* 0x08401f0090937f89 */ /* 0x000fe800000e0000 */
[----:B------:R-:W-:Y:S01]  /*6bf0*/  SHFL.DOWN PT, R210, R86, 0x2, 0x1f ;  /* 0x08401f0056d27f89 */ /* 0x000fe200000e0000 */
[----:B0-----:R-:W-:-:S03]  /*6c00*/  IMAD.MOV.U32 R134, RZ, RZ, R143 ;  /* 0x000000ffff867224 */ /* 0x001fc600078e008f */
[----:B------:R-:W-:Y:S01]  /*6c10*/  SHFL.DOWN PT, R211, R87, 0x2, 0x1f ;  /* 0x08401f0057d37f89 */ /* 0x000fe200000e0000 */
[----:B------:R-:W-:Y:S02]  /*6c20*/  IMAD.MOV.U32 R135, RZ, RZ, R141 ;  /* 0x000000ffff877224 */ /* 0x000fe400078e008d */
[----:B------:R-:W-:Y:S01]  /*6c30*/  IMAD.MOV.U32 R141, RZ, RZ, R196 ;  /* 0x000000ffff8d7224 */ /* 0x000fe200078e00c4 */
[----:B----4-:R-:W-:Y:S01]  /*6c40*/  STL.64 [R1+0x310], R212 ;  /* 0x000310d401007387 */ /* 0x010fe20000100a00 */
[----:B------:R-:W-:-:S03]  /*6c50*/  IMAD.MOV.U32 R143, RZ, RZ, R199 ;  /* 0x000000ffff8f7224 */ /* 0x000fc600078e00c7 */
[----:B------:R0:W-:Y:S04]  /*6c60*/  STL.64 [R1+0x5a0], R134 ;  /* 0x0005a08601007387 */ /* 0x0001e80000100a00 */
[----:B------:R-:W-:Y:S04]  /*6c70*/  SHFL.DOWN PT, R149, R141, 0x2, 0x1f ;  /* 0x08401f008d957f89 */ /* 0x000fe800000e0000 */
[----:B------:R-:W-:Y:S01]  /*6c80*/  SHFL.DOWN PT, R144, R143, 0x2, 0x1f ;  /* 0x08401f008f907f89 */ /* 0x000fe200000e0000 */
[----:B0-----:R-:W-:-:S03]  /*6c90*/  IMAD.MOV.U32 R134, RZ, RZ, R140 ;  /* 0x000000ffff867224 */ /* 0x001fc600078e008c */
[----:B------:R0:W-:Y:S01]  /*6ca0*/  SHFL.DOWN PT, R143, R146, 0x2, 0x1f ;  /* 0x08401f00928f7f89 */ /* 0x0001e200000e0000 */
[----:B------:R-:W-:Y:S01]  /*6cb0*/  IMAD.MOV.U32 R135, RZ, RZ, R139 ;  /* 0x000000ffff877224 */ /* 0x000fe200078e008b */
[----:B------:R-:W-:Y:S01]  /*6cc0*/  MOV R139, R194 ;  /* 0x000000c2008b7202 */ /* 0x000fe20000000f00 */
[----:B------:R-:W-:Y:S01]  /*6cd0*/  IMAD.MOV.U32 R140, RZ, RZ, R197 ;  /* 0x000000ffff8c7224 */ /* 0x000fe200078e00c5 */
[----:B------:R1:W-:Y:S04]  /*6ce0*/  SHFL.DOWN PT, R141, R145, 0x2, 0x1f ;  /* 0x08401f00918d7f89 */ /* 0x0003e800000e0000 */
[----:B------:R3:W-:Y:S01]  /*6cf0*/  STL.64 [R1+0x5a8], R134 ;  /* 0x0005a88601007387 */ /* 0x0007e20000100a00 */
[----:B0-----:R-:W-:-:S03]  /*6d00*/  PRMT R146, R240, 0x5432, R240 ;  /* 0x00005432f0927816 */ /* 0x001fc600000000f0 */
[----:B------:R-:W-:Y:S01]  /*6d10*/  SHFL.DOWN PT, R151, R139, 0x2, 0x1f ;  /* 0x08401f008b977f89 */ /* 0x000fe200000e0000 */
[----:B-1----:R-:W-:-:S03]  /*6d20*/  PRMT R145, R242, 0x5410, R241 ;  /* 0x00005410f2917816 */ /* 0x002fc600000000f1 */
[----:B------:R-:W-:Y:S01]  /*6d30*/  SHFL.DOWN PT, R148, R140, 0x2, 0x1f ;  /* 0x08401f008c947f89 */ /* 0x000fe200000e0000 */
[----:B---3--:R-:W-:Y:S01]  /*6d40*/  MOV R134, R138 ;  /* 0x0000008a00867202 */ /* 0x008fe20000000f00 */
[----:B------:R-:W-:Y:S02]  /*6d50*/  IMAD.MOV.U32 R135, RZ, RZ, R137 ;  /* 0x000000ffff877224 */ /* 0x000fe400078e0089 */
[----:B------:R0:W-:Y:S01]  /*6d60*/  SHFL.DOWN PT, R140, R142, 0x2, 0x1f ;  /* 0x08401f008e8c7f89 */ /* 0x0001e200000e0000 */
[----:B------:R-:W-:Y:S02]  /*6d70*/  IMAD.MOV.U32 R138, RZ, RZ, R195 ;  /* 0x000000ffff8a7224 */ /* 0x000fe400078e00c3 */
[----:B------:R-:W-:Y:S01]  /*6d80*/  IMAD.MOV.U32 R137, RZ, RZ, R153 ;  /* 0x000000ffff897224 */ /* 0x000fe200078e0099 */
[----:B------:R1:W-:Y:S04]  /*6d90*/  STL.64 [R1+0x5b0], R134 ;  /* 0x0005b08601007387 */ /* 0x0003e80000100a00 */
[----:B------:R-:W-:Y:S01]  /*6da0*/  SHFL.DOWN PT, R150, R138, 0x2, 0x1f ;  /* 0x08401f008a967f89 */ /* 0x000fe200000e0000 */
[----:B0-----:R-:W-:-:S03]  /*6db0*/  PRMT R142, R245, 0x7610, R244 ;  /* 0x00007610f58e7816 */ /* 0x001fc600000000f4 */
[----:B------:R-:W-:Y:S01]  /*6dc0*/  SHFL.DOWN PT, R139, R137, 0x2, 0x1f ;  /* 0x08401f00898b7f89 */ /* 0x000fe200000e0000 */
[----:B-1----:R-:W-:-:S03]  /*6dd0*/  IMAD.MOV.U32 R134, RZ, RZ, R136 ;  /* 0x000000ffff867224 */ /* 0x002fc600078e0088 */
[----:B------:R-:W-:Y:S01]  /*6de0*/  SHFL.DOWN PT, R212, R88, 0x2, 0x1f ;  /* 0x08401f0058d47f89 */ /* 0x000fe200000e0000 */
[----:B------:R-:W-:Y:S02]  /*6df0*/  IMAD.MOV.U32 R135, RZ, RZ, R133 ;  /* 0x000000ffff877224 */ /* 0x000fe400078e0085 */
[----:B------:R-:W-:Y:S01]  /*6e00*/  IMAD.MOV.U32 R136, RZ, RZ, R190 ;  /* 0x000000ffff887224 */ /* 0x000fe200078e00be */
[----:B------:R-:W-:Y:S01]  /*6e10*/  SHFL.DOWN PT, R213, R89, 0x2, 0x1f ;  /* 0x08401f0059d57f89 */ /* 0x000fe200000e0000 */
[----:B------:R-:W-:-:S03]  /*6e20*/  IMAD.MOV.U32 R133, RZ, RZ, R193 ;  /* 0x000000ffff857224 */ /* 0x000fc600078e00c1 */
[----:B------:R0:W-:Y:S04]  /*6e30*/  STL.64 [R1+0x5b8], R134 ;  /* 0x0005b88601007387 */ /* 0x0001e80000100a00 */
[----:B------:R1:W-:Y:S04]  /*6e40*/  SHFL.DOWN PT, R203, R136, 0x2, 0x1f ;  /* 0x08401f0088cb7f89 */ /* 0x0003e800000e0000 */
[----:B------:R3:W-:Y:S01]  /*6e50*/  SHFL.DOWN PT, R158, R133, 0x2, 0x1f ;  /* 0x08401f00859e7f89 */ /* 0x0007e200000e0000 */
[----:B0-----:R-:W-:-:S03]  /*6e60*/  IMAD.MOV.U32 R135, RZ, RZ, R191 ;  /* 0x000000ffff877224 */ /* 0x001fc600078e00bf */
[----:B--2---:R-:W-:Y:S01]  /*6e70*/  STL.64 [R1+0x308], R214 ;  /* 0x000308d601007387 */ /* 0x004fe20000100a00 */
[----:B------:R-:W-:Y:S02]  /*6e80*/  IMAD.MOV.U32 R134, RZ, RZ, R192 ;  /* 0x000000ffff867224 */ /* 0x000fe400078e00c0 */
[----:B-1----:R-:W-:Y:S01]  /*6e90*/  IMAD.MOV.U32 R136, RZ, RZ, R154 ;  /* 0x000000ffff887224 */ /* 0x002fe200078e009a */
[----:B------:R0:W1:Y:S01]  /*6ea0*/  SHFL.DOWN PT, R202, R135, 0x2, 0x1f ;  /* 0x08401f0087ca7f89 */ /* 0x00006200000e0000 */
[----:B---3--:R-:W-:-:S03]  /*6eb0*/  IMAD.MOV.U32 R133, RZ, RZ, R157 ;  /* 0x000000ffff857224 */ /* 0x008fc600078e009d */
[----:B------:R2:W3:Y:S01]  /*6ec0*/  SHFL.DOWN PT, R159, R134, 0x2, 0x1f ;  /* 0x08401f00869f7f89 */ /* 0x0004e200000e0000 */
[----:B0-----:R-:W-:-:S03]  /*6ed0*/  IMAD.MOV.U32 R135, RZ, RZ, R155 ;  /* 0x000000ffff877224 */ /* 0x001fc600078e009b */
[----:B------:R-:W-:Y:S01]  /*6ee0*/  SHFL.DOWN PT, R138, R136, 0x2, 0x1f ;  /* 0x08401f00888a7f89 */ /* 0x000fe200000e0000 */
[----:B--2---:R-:W-:-:S03]  /*6ef0*/  IMAD.MOV.U32 R134, RZ, RZ, R156 ;  /* 0x000000ffff867224 */ /* 0x004fc600078e009c */
[----:B------:R1:W-:Y:S04]  /*6f00*/  SHFL.DOWN PT, R137, R135, 0x2, 0x1f ;  /* 0x08401f0087897f89 */ /* 0x0003e800000e0000 */
[----:B------:R0:W-:Y:S04]  /*6f10*/  SHFL.DOWN PT, R136, R134, 0x2, 0x1f ;  /* 0x08401f0086887f89 */ /* 0x0001e800000e0000 */
[----:B------:R-:W-:Y:S01]  /*6f20*/  SHFL.DOWN PT, R133, R133, 0x2, 0x1f ;  /* 0x08401f0085857f89 */ /* 0x000fe200000e0000 */
[----:B-1----:R-:W-:-:S03]  /*6f30*/  IMAD.MOV.U32 R135, RZ, RZ, R202 ;  /* 0x000000ffff877224 */ /* 0x002fc600078e00ca */
[----:B------:R-:W-:Y:S01]  /*6f40*/  SHFL.DOWN PT, R214, R90, 0x2, 0x1f ;  /* 0x08401f005ad67f89 */ /* 0x000fe200000e0000 */
[----:B0-----:R-:W-:-:S03]  /*6f50*/  IMAD.MOV.U32 R134, RZ, RZ, R203 ;  /* 0x000000ffff867224 */ /* 0x001fc600078e00cb */
[----:B------:R-:W0:Y:S04]  /*6f60*/  SHFL.DOWN PT, R215, R91, 0x2, 0x1f ;  /* 0x08401f005bd77f89 */ /* 0x000e2800000e0000 */
[----:B------:R3:W-:Y:S04]  /*6f70*/  STL.64 [R1+0x5c0], R134 ;  /* 0x0005c08601007387 */ /* 0x0007e80000100a00 */
[----:B------:R-:W-:Y:S04]  /*6f80*/  STL.64 [R1+0x3c0], R208 ;  /* 0x0003c0d001007387 */ /* 0x000fe80000100a00 */
[----:B------:R-:W-:Y:S01]  /*6f90*/  SHFL.DOWN PT, R208, R44, 0x2, 0x1f ;  /* 0x08401f002cd07f89 */ /* 0x000fe200000e0000 */
[----:B---3--:R-:W-:Y:S01]  /*6fa0*/  MOV R134, R159 ;  /* 0x0000009f00867202 */ /* 0x008fe20000000f00 */
[----:B------:R-:W-:-:S02]  /*6fb0*/  IMAD.MOV.U32 R135, RZ, RZ, R158 ;  /* 0x000000ffff877224 */ /* 0x000fc400078e009e */
[----:B------:R-:W1:Y:S04]  /*6fc0*/  SHFL.DOWN PT, R209, R45, 0x2, 0x1f ;  /* 0x08401f002dd17f89 */ /* 0x000e6800000e0000 */
[----:B------:R2:W-:Y:S04]  /*6fd0*/  STL.64 [R1+0x5c8], R134 ;  /* 0x0005c88601007387 */ /* 0x0005e80000100a00 */
[----:B------:R-:W-:Y:S04]  /*6fe0*/  STL.64 [R1+0x3b8], R210 ;  /* 0x0003b8d201007387 */ /* 0x000fe80000100a00 */
[----:B------:R-:W-:Y:S01]  /*6ff0*/  SHFL.DOWN PT, R210, R46, 0x2, 0x1f ;  /* 0x08401f002ed27f89 */ /* 0x000fe200000e0000 */
[----:B--2---:R-:W-:-:S03]  /*7000*/  IMAD.MOV.U32 R134, RZ, RZ, R151 ;  /* 0x000000ffff867224 */ /* 0x004fc600078e0097 */
[----:B------:R-:W2:Y:S01]  /*7010*/  SHFL.DOWN PT, R211, R47, 0x2, 0x1f ;  /* 0x08401f002fd37f89 */ /* 0x000ea200000e0000 */
[----:B------:R-:W-:Y:S01]  /*7020*/  IMAD.MOV.U32 R135, RZ, RZ, R150 ;  /* 0x000000ffff877224 */ /* 0x000fe200078e0096 */
[----:B------:R-:W-:Y:S02]  /*7030*/  PRMT R150, R238, 0x5432, R238 ;  /* 0x00005432ee967816 */ /* 0x000fe400000000ee */
[----:B------:R-:W-:Y:S04]  /*7040*/  STL.64 [R1+0x3b0], R212 ;  /* 0x0003b0d401007387 */ /* 0x000fe80000100a00 */
[----:B------:R3:W-:Y:S04]  /*7050*/  STL.64 [R1+0x5d0], R134 ;  /* 0x0005d08601007387 */ /* 0x0007e80000100a00 */
[----:B------:R-:W-:Y:S04]  /*7060*/  SHFL.DOWN PT, R212, R48, 0x2, 0x1f ;  /* 0x08401f0030d47f89 */ /* 0x000fe800000e0000 */
[----:B------:R-:W4:Y:S01]  /*7070*/  SHFL.DOWN PT, R213, R49, 0x2, 0x1f ;  /* 0x08401f0031d57f89 */ /* 0x000f2200000e0000 */
[----:B---3--:R-:W-:-:S03]  /*7080*/  IMAD.MOV.U32 R134, RZ, RZ, R149 ;  /* 0x000000ffff867224 */ /* 0x008fc600078e0095 */
[----:B0-----:R-:W-:Y:S01]  /*7090*/  STL.64 [R1+0x3a8], R214 ;  /* 0x0003a8d601007387 */ /* 0x001fe20000100a00 */
        /* <DEDUP_REMOVED lines=8> */
[----:B------:R-:W-:Y:S02]  /*7120*/  PRMT R144, R243, 0x7610, R242 ;  /* 0x00007610f3907816 */ /* 0x000fe400000000f2 */
[----:B------:R-:W-:Y:S01]  /*7130*/  SHFL.DOWN PT, R218, R94, 0x2, 0x1f ;  /* 0x08401f005eda7f89 */ /* 0x000fe200000e0000 */
[----:B------:R-:W-:-:S03]  /*7140*/  PRMT R147, R239, 0x5432, R239 ;  /* 0x00005432ef937816 */ /* 0x000fc600000000ef */
[----:B------:R0:W-:Y:S04]  /*7150*/  STL.64 [R1+0x5e0], R134 ;  /* 0x0005e08601007387 */ /* 0x0001e80000100a00 */
[----:B------:R-:W-:Y:S04]  /*7160*/  SHFL.DOWN PT, R219, R95, 0x2, 0x1f ;  /* 0x08401f005fdb7f89 */ /* 0x000fe800000e0000 */
[----:B------:R-:W-:Y:S01]  /*7170*/  SHFL.DOWN PT, R216, R92, 0x2, 0x1f ;  /* 0x08401f005cd87f89 */ /* 0x000fe200000e0000 */
[----:B0-----:R-:W-:Y:S01]  /*7180*/  MOV R134, R143 ;  /* 0x0000008f00867202 */ /* 0x001fe20000000f00 */
[----:B------:R-:W-:Y:S01]  /*7190*/  IMAD.MOV.U32 R135, RZ, RZ, R141 ;  /* 0x000000ffff877224 */ /* 0x000fe200078e008d */
[----:B------:R-:W-:Y:S01]  /*71a0*/  PRMT R141, R246, 0x7610, R245 ;  /* 0x00007610f68d7816 */ /* 0x000fe200000000f5 */
[----:B------:R-:W-:Y:S01]  /*71b0*/  SHFL.DOWN PT, R217, R93, 0x2, 0x1f ;  /* 0x08401f005dd97f89 */ /* 0x000fe200000e0000 */
[----:B------:R-:W-:-:S03]  /*71c0*/  PRMT R143, R244, 0x7610, R243 ;  /* 0x00007610f48f7816 */ /* 0x000fc600000000f3 */
[----:B------:R0:W-:Y:S04]  /*71d0*/  STL.64 [R1+0x5e8], R134 ;  /* 0x0005e88601007387 */ /* 0x0001e80000100a00 */
[----:B------:R-:W-:Y:S04]  /*71e0*/  SHFL.DOWN PT, R206, R141, 0x2, 0x1f ;  /* 0x08401f008dce7f89 */ /* 0x000fe800000e0000 */
[----:B-1----:R-:W-:Y:S01]  /*71f0*/  STL.64 [R1+0x460], R208 ;  /* 0x000460d001007387 */ /* 0x002fe20000100a00 */
        /* <DEDUP_REMOVED lines=19> */
[----:B--2---:R-:W-:Y:S01]  /*7330*/  STL.64 [R1+0x458], R210 ;  /* 0x000458d201007387 */ /* 0x004fe20000100a00 */
[----:B------:R-:W-:-:S03]  /*7340*/  PRMT R133, R181, 0x5432, R182 ;  /* 0x00005432b5857816 */ /* 0x000fc600000000b6 */
        /* <DEDUP_REMOVED lines=8> */
[----:B----4-:R-:W-:Y:S04]  /*73d0*/  STL.64 [R1+0x450], R212 ;  /* 0x000450d401007387 */ /* 0x010fe80000100a00 */
[----:B------:R-:W-:Y:S04]  /*73e0*/  SHFL.DOWN PT, R211, R146, 0x2, 0x1f ;  /* 0x08401f0092d37f89 */ /* 0x000fe800000e0000 */
[----:B------:R-:W-:Y:S04]  /*73f0*/  SHFL.DOWN PT, R212, R147, 0x2, 0x1f ;  /* 0x08401f0093d47f89 */ /* 0x000fe800000e0000 */
[----:B------:R-:W-:Y:S04]  /*7400*/  SHFL.DOWN PT, R133, R133, 0x2, 0x1f ;  /* 0x08401f0085857f89 */ /* 0x000fe800000e0000 */
[----:B------:R-:W-:Y:S04]  /*7410*/  SHFL.DOWN PT, R213, R150, 0x2, 0x1f ;  /* 0x08401f0096d57f89 */ /* 0x000fe800000e0000 */
[----:B0-----:R0:W-:Y:S04]  /*7420*/  STL.64 [R1+0x508], R158 ;  /* 0x0005089e01007387 */ /* 0x0011e80000100a00 */
[----:B------:R1:W-:Y:S04]  /*7430*/  STL.64 [R1+0x448], R214 ;  /* 0x000448d601007387 */ /* 0x0003e80000100a00 */
[----:B------:R-:W-:Y:S01]  /*7440*/  STL.64 [R1+0x390], R220 ;  /* 0x000390dc01007387 */ /* 0x000fe20000100a00 */
[----:B0-----:R-:W-:Y:S01]  /*7450*/  MOV R158, R151 ;  /* 0x00000097009e7202 */ /* 0x001fe20000000f00 */
[----:B------:R-:W-:-:S02]  /*7460*/  IMAD.MOV.U32 R159, RZ, RZ, R202 ;  /* 0x000000ffff9f7224 */ /* 0x000fc400078e00ca */
[----:B------:R-:W-:Y:S04]  /*7470*/  STL.64 [R1+0x398], R218 ;  /* 0x000398da01007387 */ /* 0x000fe80000100a00 */
[----:B------:R0:W-:Y:S01]  /*7480*/  STL.64 [R1+0x510], R158 ;  /* 0x0005109e01007387 */ /* 0x0001e20000100a00 */
[----:B-1----:R-:W1:Y:S03]  /*7490*/  S2R R214, SR_LANEID ;  /* 0x0000000000d67919 */ /* 0x002e660000000000 */
[----:B------:R-:W-:Y:S01]  /*74a0*/  STL.64 [R1+0x3a0], R216 ;  /* 0x0003a0d801007387 */ /* 0x000fe20000100a00 */
[----:B0-----:R-:W-:-:S03]  /*74b0*/  IMAD.MOV.U32 R158, RZ, RZ, R203 ;  /* 0x000000ffff9e7224 */ /* 0x001fc600078e00cb */
[----:B------:R-:W-:Y:S01]  /*74c0*/  SHFL.DOWN PT, R220, R56, 0x2, 0x1f ;  /* 0x08401f0038dc7f89 */ /* 0x000fe200000e0000 */
[----:B------:R-:W-:-:S03]  /*74d0*/  IMAD.MOV.U32 R159, RZ, RZ, R204 ;  /* 0x000000ffff9f7224 */ /* 0x000fc600078e00cc */
[----:B------:R-:W0:Y:S04]  /*74e0*/  SHFL.DOWN PT, R221, R57, 0x2, 0x1f ;  /* 0x08401f0039dd7f89 */ /* 0x000e2800000e0000 */
[----:B------:R2:W-:Y:S04]  /*74f0*/  STL.64 [R1+0x518], R158 ;  /* 0x0005189e01007387 */ /* 0x0005e80000100a00 */
[----:B------:R-:W-:Y:S04]  /*7500*/  SHFL.DOWN PT, R218, R54, 0x2, 0x1f ;  /* 0x08401f0036da7f89 */ /* 0x000fe800000e0000 */
[----:B------:R-:W3:Y:S01]  /*7510*/  SHFL.DOWN PT, R219, R55, 0x2, 0x1f ;  /* 0x08401f0037db7f89 */ /* 0x000ee200000e0000 */
[----:B--2---:R-:W-:-:S03]  /*7520*/  IMAD.MOV.U32 R158, RZ, RZ, R205 ;  /* 0x000000ffff9e7224 */ /* 0x004fc600078e00cd */
[----:B------:R-:W-:Y:S01]  /*7530*/  SHFL.DOWN PT, R216, R52, 0x2, 0x1f ;  /* 0x08401f0034d87f89 */ /* 0x000fe200000e0000 */
[----:B------:R-:W-:Y:S01]  /*7540*/  IMAD.MOV.U32 R159, RZ, RZ, R206 ;  /* 0x000000ffff9f7224 */ /* 0x000fe200078e00ce */
[----:B-1----:R-:W-:Y:S02]  /*7550*/  ISETP.GT.AND P0, PT, R214, 0x1d, PT ;  /* 0x0000001dd600780c */ /* 0x002fe40003f04270 */
[----:B------:R-:W1:Y:S04]  /*7560*/  SHFL.DOWN PT, R217, R53, 0x2, 0x1f ;  /* 0x08401f0035d97f89 */ /* 0x000e6800000e0000 */
[----:B------:R-:W-:Y:S04]  /*7570*/  SHFL.DOWN PT, R148, R132, 0x2, 0x1f ;  /* 0x08401f0084947f89 */ /* 0x000fe800000e0000 */
[----:B------:R-:W2:Y:S04]  /*7580*/  SHFL.DOWN PT, R149, R3, 0x2, 0x1f ;  /* 0x08401f0003957f89 */ /* 0x000ea800000e0000 */
[----:B------:R4:W-:Y:S04]  /*7590*/  STL.64 [R1+0x520], R158 ;  /* 0x0005209e01007387 */ /* 0x0009e80000100a00 */
[----:B0-----:R-:W-:Y:S04]  /*75a0*/  STL.64 [R1+0x430], R220 ;  /* 0x000430dc01007387 */ /* 0x001fe80000100a00 */
[----:B---3--:R-:W-:Y:S01]  /*75b0*/  STL.64 [R1+0x438], R218 ;  /* 0x000438da01007387 */ /* 0x008fe20000100a00 */
[----:B----4-:R-:W-:-:S03]  /*75c0*/  IMAD.MOV.U32 R158, RZ, RZ, R207 ;  /* 0x000000ffff9e7224 */ /* 0x010fc600078e00cf */
[----:B-1----:R-:W-:Y:S01]  /*75d0*/  STL.64 [R1+0x440], R216 ;  /* 0x000440d801007387 */ /* 0x002fe20000100a00 */
[----:B------:R-:W-:-:S05]  /*75e0*/  IMAD.MOV.U32 R159, RZ, RZ, R208 ;  /* 0x000000ffff9f7224 */ /* 0x000fca00078e00d0 */
[----:B------:R0:W-:Y:S04]  /*75f0*/  STL.64 [R1+0x528], R158 ;  /* 0x0005289e01007387 */ /* 0x0001e80000100a00 */
[----:B--2---:R-:W-:Y:S01]  /*7600*/  STL.64 [R1+0x300], R148 ;  /* 0x0003009401007387 */ /* 0x004fe20000100a00 */
[----:B0-----:R-:W-:Y:S01]  /*7610*/  MOV R158, R209 ;  /* 0x000000d1009e7202 */ /* 0x001fe20000000f00 */
        /* <DEDUP_REMOVED lines=9> */
[----:B------:R1:W-:Y:S01]  /*76b0*/  STL.64 [R1+0x1f8], R4 ;  /* 0x0001f80401007387 */ /* 0x0003e20000100a00 */
[CC--:B------:R-:W-:Y:S02]  /*76c0*/  FSETP.GT.FTZ.AND P0, PT, R132.reuse, R148.reuse, PT ;  /* 0x000000948400720b */ /* 0x0c0fe40003f14000 */
[C-C-:B------:R-:W-:Y:S01]  /*76d0*/  PRMT R151, R181.reuse, 0x5432, R182.reuse ;  /* 0x00005432b5977816 */ /* 0x140fe200000000b6 */
[----:B------:R-:W-:Y:S01]  /*76e0*/  STL.64 [R1], R130 ;  /* 0x0000008201007387 */ /* 0x000fe20000100a00 */
[----:B------:R-:W-:Y:S02]  /*76f0*/  FSEL R202, R132, R148, P0 ;  /* 0x0000009484ca7208 */ /* 0x000fe40000000000 */
[----:B------:R-:W-:Y:S01]  /*7700*/  PRMT R182, R181, 0x7610, R182 ;  /* 0x00007610b5b67816 */ /* 0x000fe200000000b6 */
[----:B------:R-:W-:Y:S01]  /*7710*/  STL.64 [R1+0x8], R128 ;  /* 0x0000088001007387 */ /* 0x000fe20000100a00 */
[----:B-1----:R-:W-:-:S03]  /*7720*/  IMAD.MOV.U32 R4, RZ, RZ, R2 ;  /* 0x000000ffff047224 */ /* 0x002fc600078e0002 */
[----:B------:R-:W-:Y:S01]  /*7730*/  STL.64 [R1+0x10], R126 ;  /* 0x0000107e01007387 */ /* 0x000fe20000100a00 */
[----:B------:R-:W-:Y:S01]  /*7740*/  IMAD.MOV.U32 R5, RZ, RZ, R160 ;  /* 0x000000ffff057224 */ /* 0x000fe200078e00a0 */
[----:B------:R-:W-:Y:S02]  /*7750*/  FSEL R2, R3, R149, P0 ;  /* 0x0000009503027208 */ /* 0x000fe40000000000 */
[----:B------:R-:W-:Y:S01]  /*7760*/  STL.64 [R1+0x18], R124 ;  /* 0x0000187c01007387 */ /* 0x000fe20000100a00 */
[----:B------:R-:W-:-:S03]  /*7770*/  FSEL R3, R149, R3, P0 ;  /* 0x0000000395037208 */ /* 0x000fc60000000000 */
        /* <DEDUP_REMOVED lines=117> */
.L_x_819:
        /* <DEDUP_REMOVED lines=16> */
.L_x_818:
[----:B0-----:R-:W-:-:S05]  /*7fd0*/  IMAD R8, R5, 0x2, R0 ;  /* 0x0000000205087824 */ /* 0x001fca00078e0200 */
[----:B--2---:R-:W2:Y:S01]  /*7fe0*/  LDL R11, [R8+0x200] ;  /* 0x00020000080b7983 */ /* 0x004ea20000100800 */
[----:B-1-3--:R-:W-:Y:S01]  /*7ff0*/  IADD3 R2, PT, PT, R8, 0x200, RZ ;  /* 0x0000020008027810 */ /* 0x00afe20007ffe0ff */
        /* <DEDUP_REMOVED lines=8> */
.L_x_799:
        /* <DEDUP_REMOVED lines=12> */
.L_x_800:
[----:B------:R-:W-:Y:S05]  /*8140*/  BSYNC.RELIABLE B2 ;  /* 0x0000000000027941 */ /* 0x000fea0003800100 */
.L_x_798:
[----:B------:R-:W-:-:S05]  /*8150*/  PRMT R6, R11, 0x7632, R6 ;  /* 0x000076320b067816 */ /* 0x000fca0000000006 */
[----:B------:R-:W-:Y:S04]  /*8160*/  STL.U16 [R8+0x200], R6 ;  /* 0x0002000608007387 */ /* 0x000fe80000100400 */
[----:B------:R-:W2:Y:S04]  /*8170*/  LDL R11, [R2+-0x1fc] ;  /* 0xfffe0400020b7983 */ /* 0x000ea80000100800 */
[----:B--2---:R-:W-:Y:S04]  /*8180*/  STL [R2+-0x200], R11 ;  /* 0xfffe000b02007387 */ /* 0x004fe80000100800 */
[----:B------:R2:W-:Y:S04]  /*8190*/  STL.U16 [R8+0x202], R4 ;  /* 0x0002020408007387 */ /* 0x0005e80000100400 */
[----:B-----5:R3:W-:Y:S04]  /*81a0*/  STL [R2+-0x1fc], R9 ;  /* 0xfffe040902007387 */ /* 0x0207e80000100800 */
[----:B--2---:R3:W5:Y:S02]  /*81b0*/  LDL.U16 R4, [R8+0x200] ;  /* 0x0002000008047983 */ /* 0x0047640000100400 */
.L_x_801:
[----:B------:R-:W-:Y:S05]  /*81c0*/  BSYNC.RECONVERGENT B1 ;  /* 0x0000000000017941 */ /* 0x000fea0003800200 */
.L_x_797:
[----:B---3--:R-:W2:Y:S01]  /*81d0*/  LDL.U16 R9, [R8+0x1fe] ;  /* 0x0001fe0008097983 */ /* 0x008ea20000100400 */
[----:B------:R-:W-:Y:S04]  /*81e0*/  BSSY.RECONVERGENT B1, `(.L_x_802) ;  /* 0x0000019000017945 */ /* 0x000fe80003800200 */
[----:B------:R-:W-:Y:S01]  /*81f0*/  BSSY.RELIABLE B2, `(.L_x_803) ;  /* 0x0000011000027945 */ /* 0x000fe20003800100 */
[----:B--2--5:R-:W-:-:S13]  /*8200*/  HSETP2.GT.AND P1, PT, R4.H0_H0, R9.H0_H0, PT ;  /* 0x2000000904007234 */ /* 0x024fda0003f24800 */
[----:B------:R-:W-:Y:S05]  /*8210*/  @!P1 BRA `(.L_x_804) ;  /* 0x0000000000089947 */ /* 0x000fea0003800000 */
[----:B------:R2:W5:Y:S01]  /*8220*/  LDL R11, [R2+-0x204] ;  /* 0xfffdfc00020b7983 */ /* 0x0005620000100800 */
[----:B------:R-:W-:Y:S05]  /*8230*/  BRA `(.L_x_805) ;  /* 0x0000000000307947 */ /* 0x000fea0003800000 */
.L_x_804:
        /* <DEDUP_REMOVED lines=12> */
.L_x_805:
[----:B------:R-:W-:Y:S05]  /*8300*/  BSYNC.RELIABLE B2 ;  /* 0x0000000000027941 */ /* 0x000fea0003800100 */
.L_x_803:
[----:B------:R-:W-:Y:S04]  /*8310*/  STL.U16 [R8+0x1fe], R4 ;  /* 0x0001fe0408007387 */ /* 0x000fe80000100400 */
[----:B------:R-:W3:Y:S04]  /*8320*/  LDL R13, [R2+-0x200] ;  /* 0xfffe0000020d7983 */ /* 0x000ee80000100800 */
[----:B---3--:R-:W-:Y:S04]  /*8330*/  STL [R2+-0x204], R13 ;  /* 0xfffdfc0d02007387 */ /* 0x008fe80000100800 */
[----:B------:R3:W-:Y:S04]  /*8340*/  STL.U16 [R8+0x200], R9 ;  /* 0x0002000908007387 */ /* 0x0007e80000100400 */
[----:B-----5:R4:W-:Y:S04]  /*8350*/  STL [R2+-0x200], R11 ;  /* 0xfffe000b02007387 */ /* 0x0209e80000100800 */
[----:B---3--:R4:W5:Y:S02]  /*8360*/  LDL.U16 R9, [R8+0x1fe] ;  /* 0x0001fe0008097983 */ /* 0x0089640000100400 */
.L_x_806:
[----:B------:R-:W-:Y:S05]  /*8370*/  BSYNC.RECONVERGENT B1 ;  /* 0x0000000000017941 */ /* 0x000fea0003800200 */
.L_x_802:
[----:B------:R-:W3:Y:S01]  /*8380*/  LDL.U16 R6, [R8+0x1fc] ;  /* 0x0001fc0008067983 */ /* 0x000ee20000100400 */
[----:B------:R-:W-:Y:S04]  /*8390*/  BSSY.RECONVERGENT B1, `(.L_x_807) ;  /* 0x0000018000017945 */ /* 0x000fe80003800200 */
[----:B------:R-:W-:Y:S01]  /*83a0*/  BSSY.RELIABLE B2, `(.L_x_808) ;  /* 0x0000011000027945 */ /* 0x000fe20003800100 */
[----:B---3-5:R-:W-:-:S13]  /*83b0*/  HSETP2.GT.AND P1, PT, R9.H0_H0, R6.H0_H0, PT ;  /* 0x2000000609007234 */ /* 0x028fda0003f24800 */
[----:B------:R-:W-:Y:S05]  /*83c0*/  @!P1 BRA `(.L_x_809) ;  /* 0x0000000000089947 */ /* 0x000fea0003800000 */
[----:B----4-:R3:W5:Y:S01]  /*83d0*/  LDL R11, [R2+-0x208] ;  /* 0xfffdf800020b7983 */ /* 0x0107620000100800 */
[----:B------:R-:W-:Y:S05]  /*83e0*/  BRA `(.L_x_810) ;  /* 0x0000000000307947 */ /* 0x000fea0003800000 */
.L_x_809:
        /* <DEDUP_REMOVED lines=12> */
.L_x_810:
[----:B------:R-:W-:Y:S05]  /*84b0*/  BSYNC.RELIABLE B2 ;  /* 0x0000000000027941 */ /* 0x000fea0003800100 */
.L_x_808:
[----:B------:R4:W-:Y:S04]  /*84c0*/  STL.U16 [R8+0x1fc], R9 ;  /* 0x0001fc0908007387 */ /* 0x0009e80000100400 */
[----:B------:R-:W2:Y:S04]  /*84d0*/  LDL R13, [R2+-0x204] ;  /* 0xfffdfc00020d7983 */ /* 0x000ea80000100800 */
[----:B--2---:R4:W-:Y:S04]  /*84e0*/  STL [R2+-0x208], R13 ;  /* 0xfffdf80d02007387 */ /* 0x0049e80000100800 */
[----:B------:R4:W-:Y:S04]  /*84f0*/  STL.U16 [R8+0x1fe], R6 ;  /* 0x0001fe0608007387 */ /* 0x0009e80000100400 */
[----:B-----5:R4:W-:Y:S02]  /*8500*/  STL [R2+-0x204], R11 ;  /* 0xfffdfc0b02007387 */ /* 0x0209e40000100800 */
.L_x_811:
[----:B------:R-:W-:Y:S05]  /*8510*/  BSYNC.RECONVERGENT B1 ;  /* 0x0000000000017941 */ /* 0x000fea0003800200 */
.L_x_807:
[----:B------:R-:W-:-:S13]  /*8520*/  ISETP.NE.AND P1, PT, R5, 0x2, PT ;  /* 0x000000020500780c */ /* 0x000fda0003f25270 */
[----:B------:R-:W-:Y:S05]  /*8530*/  @!P1 BRA `(.L_x_812) ;  /* 0x0000000000809947 */ /* 0x000fea0003800000 */
[----:B----4-:R-:W-:Y:S01]  /*8540*/  IADD3 R9, PT, PT, R5, -0x3, RZ ;  /* 0xfffffffd05097810 */ /* 0x010fe20007ffe0ff */
[----:B------:R-:W4:Y:S04]  /*8550*/  LDL.U16 R13, [R8+0x1fc] ;  /* 0x0001fc00080d7983 */ /* 0x000f280000100400 */
        /* <DEDUP_REMOVED lines=9> */
.L_x_815:
        /* <DEDUP_REMOVED lines=12> */
.L_x_816:
[----:B------:R-:W-:Y:S05]  /*86b0*/  BSYNC.RELIABLE B2 ;  /* 0x0000000000027941 */ /* 0x000fea0003800100 */
.L_x_814:
[----:B------:R0:W-:Y:S04]  /*86c0*/  STL.U16 [R4+0x200], R13 ;  /* 0x0002000d04007387 */ /* 0x0001e80000100400 */
[----:B------:R-:W2:Y:S04]  /*86d0*/  LDL R6, [R2+-0x208] ;  /* 0xfffdf80002067983 */ /* 0x000ea80000100800 */
[----:B--2---:R0:W-:Y:S04]  /*86e0*/  STL [R9], R6 ;  /* 0x0000000609007387 */ /* 0x0041e80000100800 */
[----:B------:R0:W-:Y:S04]  /*86f0*/  STL.U16 [R8+0x1fc], R10 ;  /* 0x0001fc0a08007387 */ /* 0x0001e80000100400 */
[----:B-----5:R0:W-:Y:S02]  /*8700*/  STL [R2+-0x208], R11 ;  /* 0xfffdf80b02007387 */ /* 0x0201e40000100800 */
.L_x_817:
[----:B------:R-:W-:Y:S05]  /*8710*/  BSYNC.RECONVERGENT B1 ;  /* 0x0000000000017941 */ /* 0x000fea0003800200 */
.L_x_813:
[----:B------:R-:W-:Y:S01]  /*8720*/  VIADD R5, R5, 0xfffffffc ;  /* 0xfffffffc05057836 */ /* 0x000fe20000000000 */
[----:B------:R-:W-:Y:S06]  /*8730*/  BRA `(.L_x_818) ;  /* 0xfffffff800247947 */ /* 0x000fec000383ffff */
.L_x_812:
[----:B------:R-:W-:Y:S05]  /*8740*/  @P0 BRA `(.L_x_819) ;  /* 0xfffffff400e00947 */ /* 0x000fea000383ffff */
[----:B------:R-:W1:Y:S04]  /*8750*/  LDL.64 R160, [R1+0x240] ;  /* 0x0002400001a07983 */ /* 0x000e680000100a00 */
        /* <DEDUP_REMOVED lines=94> */
[----:B------:R0:W5:Y:S01]  /*8d40*/  LDL.64 R4, [R1+0x1f8] ;  /* 0x0001f80001047983 */ /* 0x0001620000100a00 */
[----:B-123--:R-:W-:-:S02]  /*8d50*/  PRMT R2, R160, 0x7610, R160 ;  /* 0x00007610a0027816 */ /* 0x00efc400000000a0 */
        /* <DEDUP_REMOVED lines=19> */
[----:B-1----:R-:W-:Y:S02]  /*8e90*/  PRMT R248, R247, 0x7610, R246 ;  /* 0x00007610f7f87816 */ /* 0x002fe400000000f6 */
        /* <DEDUP_REMOVED lines=39> */
[----:B0-----:R-:W-:-:S07]  /*9110*/  PRMT R201, R151, 0x7610, R151 ;  /* 0x0000761097c97816 */ /* 0x001fce0000000097 */
.L_x_796:
[----:B------:R-:W-:Y:S05]  /*9120*/  BSYNC.RECONVERGENT B0 ;  /* 0x0000000000007941 */ /* 0x000fea0003800200 */
.L_x_795:
[----:B------:R-:W-:Y:S05]  /*9130*/  WARPSYNC.ALL ;  /* 0x0000000000007948 */ /* 0x000fea0003800000 */
[----:B------:R-:W2:Y:S01]  /*9140*/  LDL.S16 R133, [R1+0xc18] ;  /* 0x000c180001857983 */ /* 0x000ea20000100600 */
[----:B------:R-:W-:Y:S03]  /*9150*/  BSSY.RECONVERGENT B0, `(.L_x_820) ;  /* 0x000034c000007945 */ /* 0x000fe60003800200 */
[----:B-----5:R-:W-:Y:S04]  /*9160*/  SHFL.DOWN PT, R134, R98, 0x4, 0x1f ;  /* 0x08801f0062867f89 */ /* 0x020fe800000e0000 */
[----:B------:R-:W1:Y:S04]  /*9170*/  SHFL.DOWN PT, R135, R99, 0x4, 0x1f ;  /* 0x08801f0063877f89 */ /* 0x000e6800000e0000 */
        /* <DEDUP_REMOVED lines=10> */
[----:B------:R-:W-:Y:S04]  /*9220*/  SHFL.DOWN PT, R202, R118, 0x4, 0x1f ;  /* 0x08801f0076ca7f89 */ /* 0x000fe800000e0000 */
[----:B------:R-:W0:Y:S04]  /*9230*/  SHFL.DOWN PT, R203, R119, 0x4, 0x1f ;  /* 0x08801f0077cb7f89 */ /* 0x000e2800000e0000 */
[----:B-1----:R-:W-:Y:S04]  /*9240*/  STL.64 [R1+0x388], R134 ;  /* 0x0003888601007387 */ /* 0x002fe80000100a00 */
[----:B---3--:R-:W-:Y:S04]  /*9250*/  STL.64 [R1+0x328], R206 ;  /* 0x000328ce01007387 */ /* 0x008fe80000100a00 */
[----:B------:R-:W-:Y:S04]  /*9260*/  SHFL.DOWN PT, R134, R58, 0x4, 0x1f ;  /* 0x08801f003a867f89 */ /* 0x000fe800000e0000 */
[----:B------:R-:W1:Y:S04]  /*9270*/  SHFL.DOWN PT, R135, R59, 0x4, 0x1f ;  /* 0x08801f003b877f89 */ /* 0x000e6800000e0000 */
[----:B----4-:R-:W-:Y:S04]  /*9280*/  STL.64 [R1+0x350], R148 ;  /* 0x0003509401007387 */ /* 0x010fe80000100a00 */
[----:B------:R-:W-:Y:S04]  /*9290*/  SHFL.DOWN PT, R206, R82, 0x4, 0x1f ;  /* 0x08801f0052ce7f89 */ /* 0x000fe800000e0000 */
[----:B------:R-:W3:Y:S04]  /*92a0*/  SHFL.DOWN PT, R207, R83, 0x4, 0x1f ;  /* 0x08801f0053cf7f89 */ /* 0x000ee800000e0000 */
[----:B------:R-:W-:Y:S04]  /*92b0*/  SHFL.DOWN PT, R148, R72, 0x4, 0x1f ;  /* 0x08801f0048947f89 */ /* 0x000fe800000e0000 */
[----:B------:R-:W4:Y:S04]  /*92c0*/  SHFL.DOWN PT, R149, R73, 0x4, 0x1f ;  /* 0x08801f0049957f89 */ /* 0x000f2800000e0000 */
[----:B------:R-:W-:Y:S04]  /*92d0*/  STL.64 [R1+0x330], R204 ;  /* 0x000330cc01007387 */ /* 0x000fe80000100a00 */
[----:B0-----:R-:W-:Y:S04]  /*92e0*/  STL.64 [R1+0x340], R158 ;  /* 0x0003409e01007387 */ /* 0x001fe80000100a00 */
[----:B------:R-:W-:Y:S04]  /*92f0*/  STL.64 [R1+0x348], R150 ;  /* 0x0003489601007387 */ /* 0x000fe80000100a00 */
[----:B------:R-:W-:Y:S04]  /*9300*/  SHFL.DOWN PT, R204, R80, 0x4, 0x1f ;  /* 0x08801f0050cc7f89 */ /* 0x000fe800000e0000 */
[----:B------:R-:W0:Y:S04]  /*9310*/  SHFL.DOWN PT, R205, R81, 0x4, 0x1f ;  /* 0x08801f0051cd7f89 */ /* 0x000e2800000e0000 */
[----:B------:R-:W-:Y:S04]  /*9320*/  SHFL.DOWN PT, R158, R76, 0x4, 0x1f ;  /* 0x08801f004c9e7f89 */ /* 0x000fe800000e0000 */
[----:B------:R-:W0:Y:S04]  /*9330*/  SHFL.DOWN PT, R159, R77, 0x4, 0x1f ;  /* 0x08801f004d9f7f89 */ /* 0x000e2800000e0000 */
[----:B------:R-:W-:Y:S04]  /*9340*/  SHFL.DOWN PT, R150, R74, 0x4, 0x1f ;  /* 0x08801f004a967f89 */ /* 0x000fe800000e0000 */
[----:B------:R-:W0:Y:S04]  /*9350*/  SHFL.DOWN PT, R151, R75, 0x4, 0x1f ;  /* 0x08801f004b977f89 */ /* 0x000e2800000e0000 */
[----:B------:R-:W-:Y:S04]  /*9360*/  SHFL.DOWN PT, R136, R100, 0x4, 0x1f ;  /* 0x08801f0064887f89 */ /* 0x000fe800000e0000 */
[----:B------:R-:W0:Y:S04]  /*9370*/  SHFL.DOWN PT, R137, R101, 0x4, 0x1f ;  /* 0x08801f0065897f89 */ /* 0x000e2800000e0000 */
[----:B------:R-:W-:Y:S04]  /*9380*/  STL.64 [R1+0x338], R202 ;  /* 0x000338ca01007387 */ /* 0x000fe80000100a00 */
        /* <DEDUP_REMOVED lines=13> */
[----:B------:R-:W-:Y:S04]  /*9460*/  SHFL.DOWN PT, R140, R104, 0x4, 0x1f ;  /* 0x08801f00688c7f89 */ /* 0x000fe800000e0000 */
[----:B------:R-:W4:Y:S04]  /*9470*/  SHFL.DOWN PT, R141, R105, 0x4, 0x1f ;  /* 0x08801f00698d7f89 */ /* 0x000f2800000e0000 */
[----:B0-----:R-:W-:Y:S04]  /*9480*/  STL.64 [R1+0x3d0], R204 ;  /* 0x0003d0cc01007387 */ /* 0x001fe80000100a00 */
[----:B------:R-:W-:Y:S04]  /*9490*/  STL.64 [R1+0x3e0], R158 ;  /* 0x0003e09e01007387 */ /* 0x000fe80000100a00 */
        /* <DEDUP_REMOVED lines=14> */
[----:B------:R-:W-:Y:S04]  /*9580*/  STL.64 [R1+0x3d8], R202 ;  /* 0x0003d8ca01007387 */ /* 0x000fe80000100a00 */
[----:B------:R-:W-:Y:S04]  /*9590*/  SHFL.DOWN PT, R202, R38, 0x4, 0x1f ;  /* 0x08801f0026ca7f89 */ /* 0x000fe800000e0000 */
[----:B------:R-:W0:Y:S04]  /*95a0*/  SHFL.DOWN PT, R203, R39, 0x4, 0x1f ;  /* 0x08801f0027cb7f89 */ /* 0x000e2800000e0000 */
[----:B------:R-:W-:Y:S04]  /*95b0*/  SHFL.DOWN PT, R146, R110, 0x4, 0x1f ;  /* 0x08801f006e927f89 */ /* 0x000fe800000e0000 */
[----:B------:R-:W0:Y:S04]  /*95c0*/  SHFL.DOWN PT, R147, R111, 0x4, 0x1f ;  /* 0x08801f006f937f89 */ /* 0x000e2800000e0000 */
[----:B------:R-:W-:Y:S04]  /*95d0*/  STL.64 [R1+0x378], R138 ;  /* 0x0003788a01007387 */ /* 0x000fe80000100a00 */
[----:B------:R-:W-:Y:S04]  /*95e0*/  SHFL.DOWN PT, R138, R62, 0x4, 0x1f ;  /* 0x08801f003e8a7f89 */ /* 0x000fe800000e0000 */
[----:B------:R-:W0:Y:S01]  /*95f0*/  SHFL.DOWN PT, R139, R63, 0x4, 0x1f ;  /* 0x08801f003f8b7f89 */ /* 0x000e2200000e0000 */
[----:B--2---:R-:W-:Y:S01]  /*9600*/  PRMT R222, R133, 0x7610, R222 ;  /* 0x0000761085de7816 */ /* 0x004fe200000000de */
[----:B------:R-:W-:-:S02]  /*9610*/  IMAD.MOV.U32 R133, RZ, RZ, R160 ;  /* 0x000000ffff857224 */ /* 0x000fc400078e00a0 */
[----:B-1----:R-:W-:Y:S04]  /*9620*/  STL.64 [R1+0x4c8], R134 ;  /* 0x0004c88601007387 */ /* 0x002fe80000100a00 */
[----:B---3--:R-:W-:Y:S04]  /*9630*/  STL.64 [R1+0x468], R206 ;  /* 0x000468ce01007387 */ /* 0x008fe80000100a00 */
[----:B------:R-:W-:Y:S04]  /*9640*/  SHFL.DOWN PT, R134, R4, 0x4, 0x1f ;  /* 0x08801f0004867f89 */ /* 0x000fe800000e0000 */
[----:B------:R-:W1:Y:S04]  /*9650*/  SHFL.DOWN PT, R135, R5, 0x4, 0x1f ;  /* 0x08801f0005877f89 */ /* 0x000e6800000e0000 */
[----:B----4-:R2:W-:Y:S04]  /*9660*/  STL.64 [R1+0x490], R148 ;  /* 0x0004909401007387 */ /* 0x0105e80000100a00 */
[----:B------:R-:W3:Y:S04]  /*9670*/  SHFL.DOWN PT, R207, R2, 0x4, 0x1f ;  /* 0x08801f0002cf7f89 */ /* 0x000ee800000e0000 */
[----:B------:R4:W-:Y:S01]  /*9680*/  SHFL.DOWN PT, R206, R133, 0x4, 0x1f ;  /* 0x08801f0085ce7f89 */ /* 0x0009e200000e0000 */
[----:B--2---:R-:W-:Y:S01]  /*9690*/  IMAD.MOV.U32 R149, RZ, RZ, R161 ;  /* 0x000000ffff957224 */ /* 0x004fe200078e00a1 */
[----:B------:R-:W-:-:S02]  /*96a0*/  MOV R148, R162 ;  /* 0x000000a200947202 */ /* 0x000fc40000000f00 */
[----:B------:R-:W-:Y:S01]  /*96b0*/  STL.64 [R1+0x370], R140 ;  /* 0x0003708c01007387 */ /* 0x000fe20000100a00 */
[----:B----4-:R-:W-:-:S03]  /*96c0*/  IMAD.MOV.U32 R133, RZ, RZ, R166 ;  /* 0x000000ffff857224 */ /* 0x010fc600078e00a6 */
[----:B------:R-:W-:Y:S04]  /*96d0*/  SHFL.DOWN PT, R140, R64, 0x4, 0x1f ;  /* 0x08801f00408c7f89 */ /* 0x000fe800000e0000 */
[----:B------:R-:W2:Y:S04]  /*96e0*/  SHFL.DOWN PT, R141, R65, 0x4, 0x1f ;  /* 0x08801f00418d7f89 */ /* 0x000ea800000e0000 */
[----:B0-----:R-:W-:Y:S04]  /*96f0*/  STL.64 [R1+0x470], R204 ;  /* 0x000470cc01007387 */ /* 0x001fe80000100a00 */
[----:B------:R0:W-:Y:S04]  /*9700*/  STL.64 [R1+0x480], R158 ;  /* 0x0004809e01007387 */ /* 0x0001e80000100a00 */
[----:B------:R4:W-:Y:S04]  /*9710*/  STL.64 [R1+0x488], R150 ;  /* 0x0004889601007387 */ /* 0x0009e80000100a00 */
[----:B------:R1:W2:Y:S04]  /*9720*/  SHFL.DOWN PT, R205, R149, 0x4, 0x1f ;  /* 0x08801f0095cd7f89 */ /* 0x0002a800000e0000 */
[----:B------:R3:W-:Y:S01]  /*9730*/  SHFL.DOWN PT, R204, R148, 0x4, 0x1f ;  /* 0x08801f0094cc7f89 */ /* 0x0007e200000e0000 */
[----:B0-----:R-:W-:-:S02]  /*9740*/  IMAD.MOV.U32 R158, RZ, RZ, R163 ;  /* 0x000000ffff9e7224 */ /* 0x001fc400078e00a3 */
[----:B------:R-:W-:Y:S01]  /*9750*/  IMAD.MOV.U32 R159, RZ, RZ, R165 ;  /* 0x000000ffff9f7224 */ /* 0x000fe200078e00a5 */
[----:B------:R-:W-:Y:S01]  /*9760*/  STL.64 [R1+0x360], R144 ;  /* 0x0003609001007387 */ /* 0x000fe20000100a00 */
[----:B----4-:R-:W-:Y:S02]  /*9770*/  IMAD.MOV.U32 R151, RZ, RZ, R164 ;  /* 0x000000ffff977224 */ /* 0x010fe400078e00a4 */
[----:B------:R-:W-:Y:S01]  /*9780*/  IMAD.MOV.U32 R150, RZ, RZ, R167 ;  /* 0x000000ffff967224 */ /* 0x000fe200078e00a7 */
[----:B------:R-:W-:Y:S01]  /*9790*/  STL.64 [R1+0x368], R142 ;  /* 0x0003688e01007387 */ /* 0x000fe20000100a00 */
[----:B-1----:R-:W-:Y:S02]  /*97a0*/  IMAD.MOV.U32 R149, RZ, RZ, R168 ;  /* 0x000000ffff957224 */ /* 0x002fe400078e00a8 */
[----:B---3--:R-:W-:Y:S01]  /*97b0*/  IMAD.MOV.U32 R148, RZ, RZ, R169 ;  /* 0x000000ffff947224 */ /* 0x008fe200078e00a9 */
[----:B------:R-:W-:Y:S04]  /*97c0*/  SHFL.DOWN PT, R144, R68, 0x4, 0x1f ;  /* 0x08801f0044907f89 */ /* 0x000fe800000e0000 */
[----:B------:R-:W0:Y:S04]  /*97d0*/  SHFL.DOWN PT, R145, R69, 0x4, 0x1f ;  /* 0x08801f0045917f89 */ /* 0x000e2800000e0000 */
[----:B------:R-:W-:Y:S04]  /*97e0*/  SHFL.DOWN PT, R142, R66, 0x4, 0x1f ;  /* 0x08801f00428e7f89 */ /* 0x000fe800000e0000 */
[----:B------:R-:W1:Y:S04]  /*97f0*/  SHFL.DOWN PT, R143, R67, 0x4, 0x1f ;  /* 0x08801f00438f7f89 */ /* 0x000e6800000e0000 */
        /* <DEDUP_REMOVED lines=13> */
[----:B--2---:R-:W-:-:S03]  /*98d0*/  MOV R133, R170 ;  /* 0x000000aa00857202 */ /* 0x004fc60000000f00 */
[----:B------:R-:W2:Y:S04]  /*98e0*/  SHFL.DOWN PT, R139, R23, 0x4, 0x1f ;  /* 0x08801f00178b7f89 */ /* 0x000ea800000e0000 */
        /* <DEDUP_REMOVED lines=11> */
[----:B-1----:R-:W-:-:S03]  /*99a0*/  IMAD.MOV.U32 R134, RZ, RZ, R205 ;  /* 0x000000ffff867224 */ /* 0x002fc600078e00cd */
[----:B------:R-:W-:Y:S01]  /*99b0*/  STL.64 [R1+0x400], R144 ;  /* 0x0004009001007387 */ /* 0x000fe20000100a00 */
[----:B------:R-:W-:-:S03]  /*99c0*/  IMAD.MOV.U32 R135, RZ, RZ, R204 ;  /* 0x000000ffff877224 */ /* 0x000fc600078e00cc */
[----:B------:R-:W-:Y:S04]  /*99d0*/  STL.64 [R1+0x408], R142 ;  /* 0x0004088e01007387 */ /* 0x000fe80000100a00 */
[----:B------:R-:W-:Y:S04]  /*99e0*/  SHFL.DOWN PT, R144, R28, 0x4, 0x1f ;  /* 0x08801f001c907f89 */ /* 0x000fe800000e0000 */
[----:B------:R-:W1:Y:S04]  /*99f0*/  SHFL.DOWN PT, R145, R29, 0x4, 0x1f ;  /* 0x08801f001d917f89 */ /* 0x000e6800000e0000 */
[----:B------:R-:W-:Y:S04]  /*9a00*/  SHFL.DOWN PT, R142, R26, 0x4, 0x1f ;  /* 0x08801f001a8e7f89 */ /* 0x000fe800000e0000 */
[----:B------:R-:W1:Y:S04]  /*9a10*/  SHFL.DOWN PT, R143, R27, 0x4, 0x1f ;  /* 0x08801f001b8f7f89 */ /* 0x000e6800000e0000 */
[----:B---3--:R-:W-:Y:S04]  /*9a20*/  STL.64 [R1+0x4c0], R136 ;  /* 0x0004c08801007387 */ /* 0x008fe80000100a00 */
[----:B------:R-:W-:Y:S04]  /*9a30*/  SHFL.DOWN PT, R136, R6, 0x4, 0x1f ;  /* 0x08801f0006887f89 */ /* 0x000fe800000e0000 */
[----:B------:R-:W3:Y:S04]  /*9a40*/  SHFL.DOWN PT, R137, R7, 0x4, 0x1f ;  /* 0x08801f0007897f89 */ /* 0x000ee800000e0000 */
[----:B------:R2:W-:Y:S04]  /*9a50*/  STL.64 [R1+0x550], R134 ;  /* 0x0005508601007387 */ /* 0x0005e80000100a00 */
[----:B----4-:R-:W-:Y:S04]  /*9a60*/  STL.64 [R1+0x3f8], R146 ;  /* 0x0003f89201007387 */ /* 0x010fe80000100a00 */
[----:B------:R-:W-:Y:S01]  /*9a70*/  SHFL.DOWN PT, R146, R30, 0x4, 0x1f ;  /* 0x08801f001e927f89 */ /* 0x000fe200000e0000 */
[----:B--2---:R-:W-:-:S03]  /*9a80*/  IMAD.MOV.U32 R134, RZ, RZ, R203 ;  /* 0x000000ffff867224 */ /* 0x004fc600078e00cb */
[----:B------:R-:W2:Y:S01]  /*9a90*/  SHFL.DOWN PT, R147, R31, 0x4, 0x1f ;  /* 0x08801f001f937f89 */ /* 0x000ea200000e0000 */
[----:B------:R-:W-:-:S03]  /*9aa0*/  IMAD.MOV.U32 R135, RZ, RZ, R202 ;  /* 0x000000ffff877224 */ /* 0x000fc600078e00ca */
[----:B------:R-:W-:Y:S04]  /*9ab0*/  STL.64 [R1+0x4b8], R138 ;  /* 0x0004b88a01007387 */ /* 0x000fe80000100a00 */
[----:B------:R4:W-:Y:S04]  /*9ac0*/  STL.64 [R1+0x558], R134 ;  /* 0x0005588601007387 */ /* 0x0009e80000100a00 */
[----:B------:R-:W-:Y:S04]  /*9ad0*/  SHFL.DOWN PT, R138, R8, 0x4, 0x1f ;  /* 0x08801f00088a7f89 */ /* 0x000fe800000e0000 */
[----:B------:R-:W2:Y:S01]  /*9ae0*/  SHFL.DOWN PT, R139, R9, 0x4, 0x1f ;  /* 0x08801f00098b7f89 */ /* 0x000ea200000e0000 */
[----:B----4-:R-:W-:Y:S01]  /*9af0*/  IMAD.MOV.U32 R134, RZ, RZ, R158 ;  /* 0x000000ffff867224 */ /* 0x010fe200078e009e */
[----:B------:R-:W-:-:S02]  /*9b00*/  MOV R135, R151 ;  /* 0x0000009700877202 */ /* 0x000fc40000000f00 */
[----:B0-----:R-:W-:Y:S04]  /*9b10*/  STL.64 [R1+0x4b0], R140 ;  /* 0x0004b08c01007387 */ /* 0x001fe80000100a00 */
[----:B------:R0:W-:Y:S04]  /*9b20*/  STL.64 [R1+0x560], R134 ;  /* 0x0005608601007387 */ /* 0x0001e80000100a00 */
[----:B------:R-:W-:Y:S04]  /*9b30*/  SHFL.DOWN PT, R140, R10, 0x4, 0x1f ;  /* 0x08801f000a8c7f89 */ /* 0x000fe800000e0000 */
[----:B------:R-:W4:Y:S01]  /*9b40*/  SHFL.DOWN PT, R141, R11, 0x4, 0x1f ;  /* 0x08801f000b8d7f89 */ /* 0x000f2200000e0000 */
[----:B0-----:R-:W-:-:S03]  /*9b50*/  IMAD.MOV.U32 R134, RZ, RZ, R150 ;  /* 0x000000ffff867224 */ /* 0x001fc600078e0096 */
[----:B-1----:R-:W-:Y:S01]  /*9b60*/  STL.64 [R1+0x4a0], R144 ;  /* 0x0004a09001007387 */ /* 0x002fe20000100a00 */
[----:B------:R-:W-:-:S03]  /*9b70*/  IMAD.MOV.U32 R135, RZ, RZ, R149 ;  /* 0x000000ffff877224 */ /* 0x000fc600078e0095 */
[----:B------:R-:W-:Y:S04]  /*9b80*/  STL.64 [R1+0x4a8], R142 ;  /* 0x0004a88e01007387 */ /* 0x000fe80000100a00 */
[----:B------:R0:W-:Y:S04]  /*9b90*/  STL.64 [R1+0x568], R134 ;  /* 0x0005688601007387 */ /* 0x0001e80000100a00 */
[----:B------:R-:W-:Y:S04]  /*9ba0*/  SHFL.DOWN PT, R144, R14, 0x4, 0x1f ;  /* 0x08801f000e907f89 */ /* 0x000fe800000e0000 */
[----:B------:R-:W1:Y:S01]  /*9bb0*/  SHFL.DOWN PT, R145, R15, 0x4, 0x1f ;  /* 0x08801f000f917f89 */ /* 0x000e6200000e0000 */
[----:B0-----:R-:W-:-:S03]  /*9bc0*/  IMAD.MOV.U32 R134, RZ, RZ, R148 ;  /* 0x000000ffff867224 */ /* 0x001fc600078e0094 */
[----:B------:R-:W-:Y:S01]  /*9bd0*/  SHFL.DOWN PT, R142, R12, 0x4, 0x1f ;  /* 0x08801f000c8e7f89 */ /* 0x000fe200000e0000 */
[----:B------:R-:W-:Y:S01]  /*9be0*/  IMAD.MOV.U32 R135, RZ, RZ, R133 ;  /* 0x000000ffff877224 */ /* 0x000fe200078e0085 */
[----:B------:R-:W-:Y:S02]  /*9bf0*/  MOV R133, R174 ;  /* 0x000000ae00857202 */ /* 0x000fe40000000f00 */
[----:B------:R-:W0:Y:S04]  /*9c00*/  SHFL.DOWN PT, R143, R13, 0x4, 0x1f ;  /* 0x08801f000d8f7f89 */ /* 0x000e2800000e0000 */
[----:B---3--:R3:W-:Y:S04]  /*9c10*/  STL.64 [R1+0x4f8], R136 ;  /* 0x0004f88801007387 */ /* 0x0087e80000100a00 */
[----:B------:R4:W-:Y:S04]  /*9c20*/  STL.64 [R1+0x570], R134 ;  /* 0x0005708601007387 */ /* 0x0009e80000100a00 */
[----:B--2---:R-:W-:Y:S01]  /*9c30*/  STL.64 [R1+0x498], R146 ;  /* 0x0004989201007387 */ /* 0x004fe20000100a00 */
[----:B---3--:R-:W-:-:S03]  /*9c40*/  IMAD.MOV.U32 R136, RZ, RZ, R171 ;  /* 0x000000ffff887224 */ /* 0x008fc600078e00ab */
[----:B------:R-:W-:Y:S01]  /*9c50*/  SHFL.DOWN PT, R146, R16, 0x4, 0x1f ;  /* 0x08801f0010927f89 */ /* 0x000fe200000e0000 */
[----:B------:R-:W-:Y:S02]  /*9c60*/  IMAD.MOV.U32 R137, RZ, RZ, R185 ;  /* 0x000000ffff897224 */ /* 0x000fe400078e00b9 */
[----:B----4-:R-:W-:Y:S01]  /*9c70*/  IMAD.MOV.U32 R135, RZ, RZ, R172 ;  /* 0x000000ffff877224 */ /* 0x010fe200078e00ac */
[----:B------:R-:W2:Y:S01]  /*9c80*/  SHFL.DOWN PT, R147, R17, 0x4, 0x1f ;  /* 0x08801f0011937f89 */ /* 0x000ea200000e0000 */
[----:B------:R-:W-:-:S03]  /*9c90*/  IMAD.MOV.U32 R134, RZ, RZ, R173 ;  /* 0x000000ffff867224 */ /* 0x000fc600078e00ad */
[----:B------:R3:W-:Y:S04]  /*9ca0*/  SHFL.DOWN PT, R203, R136, 0x4, 0x1f ;  /* 0x08801f0088cb7f89 */ /* 0x0007e800000e0000 */
[----:B------:R4:W2:Y:S04]  /*9cb0*/  SHFL.DOWN PT, R202, R135, 0x4, 0x1f ;  /* 0x08801f0087ca7f89 */ /* 0x0008a800000e0000 */
[----:B------:R1:W-:Y:S01]  /*9cc0*/  STL.64 [R1+0x4f0], R138 ;  /* 0x0004f08a01007387 */ /* 0x0003e20000100a00 */
[----:B---3--:R-:W-:-:S03]  /*9cd0*/  IMAD.MOV.U32 R136, RZ, RZ, R186 ;  /* 0x000000ffff887224 */ /* 0x008fc600078e00ba */
[----:B------:R3:W2:Y:S01]  /*9ce0*/  SHFL.DOWN PT, R159, R134, 0x4, 0x1f ;  /* 0x08801f00869f7f89 */ /* 0x0006a200000e0000 */
[----:B----4-:R-:W-:-:S03]  /*9cf0*/  IMAD.MOV.U32 R135, RZ, RZ, R187 ;  /* 0x000000ffff877224 */ /* 0x010fc600078e00bb */
[----:B------:R4:W2:Y:S01]  /*9d00*/  SHFL.DOWN PT, R158, R133, 0x4, 0x1f ;  /* 0x08801f00859e7f89 */ /* 0x0008a200000e0000 */
[----:B-1----:R-:W-:-:S03]  /*9d10*/  IMAD.MOV.U32 R139, RZ, RZ, R175 ;  /* 0x000000ffff8b7224 */ /* 0x002fc600078e00af */
[----:B------:R1:W-:Y:S01]  /*9d20*/  STL.64 [R1+0x4e8], R140 ;  /* 0x0004e88c01007387 */ /* 0x0003e20000100a00 */
[----:B------:R-:W-:Y:S02]  /*9d30*/  IMAD.MOV.U32 R138, RZ, RZ, R176 ;  /* 0x000000ffff8a7224 */ /* 0x000fe400078e00b0 */
[----:B---3--:R-:W-:Y:S01]  /*9d40*/  IMAD.MOV.U32 R134, RZ, RZ, R188 ;  /* 0x000000ffff867224 */ /* 0x008fe200078e00bc */
[----:B------:R-:W3:Y:S01]  /*9d50*/  SHFL.DOWN PT, R151, R139, 0x4, 0x1f ;  /* 0x08801f008b977f89 */ /* 0x000ee200000e0000 */
[----:B----4-:R-:W-:-:S03]  /*9d60*/  IMAD.MOV.U32 R133, RZ, RZ, R189 ;  /* 0x000000ffff857224 */ /* 0x010fc600078e00bd */
[----:B------:R-:W4:Y:S01]  /*9d70*/  SHFL.DOWN PT, R150, R138, 0x4, 0x1f ;  /* 0x08801f008a967f89 */ /* 0x000f2200000e0000 */
[----:B-1----:R-:W-:-:S03]  /*9d80*/  IMAD.MOV.U32 R141, RZ, RZ, R177 ;  /* 0x000000ffff8d7224 */ /* 0x002fc600078e00b1 */
[----:B------:R1:W-:Y:S01]  /*9d90*/  STL.64 [R1+0x4d8], R144 ;  /* 0x0004d89001007387 */ /* 0x0003e20000100a00 */
[----:B------:R-:W-:-:S03]  /*9da0*/  IMAD.MOV.U32 R140, RZ, RZ, R178 ;  /* 0x000000ffff8c7224 */ /* 0x000fc600078e00b2 */
[----:B0-----:R0:W-:Y:S04]  /*9db0*/  STL.64 [R1+0x4e0], R142 ;  /* 0x0004e08e01007387 */ /* 0x0011e80000100a00 */
[----:B------:R-:W4:Y:S01]  /*9dc0*/  SHFL.DOWN PT, R149, R141, 0x4, 0x1f ;  /* 0x08801f008d957f89 */ /* 0x000f2200000e0000 */
[----:B-1----:R-:W-:-:S03]  /*9dd0*/  IMAD.MOV.U32 R144, RZ, RZ, R179 ;  /* 0x000000ffff907224 */ /* 0x002fc600078e00b3 */
[----:B------:R-:W1:Y:S01]  /*9de0*/  SHFL.DOWN PT, R148, R140, 0x4, 0x1f ;  /* 0x08801f008c947f89 */ /* 0x000e6200000e0000 */
[----:B------:R-:W-:Y:S02]  /*9df0*/  IMAD.MOV.U32 R145, RZ, RZ, R183 ;  /* 0x000000ffff917224 */ /* 0x000fe400078e00b7 */
[----:B0-----:R-:W-:Y:S01]  /*9e00*/  IMAD.MOV.U32 R143, RZ, RZ, R180 ;  /* 0x000000ffff8f7224 */ /* 0x001fe200078e00b4 */
[----:B--2---:R0:W-:Y:S01]  /*9e10*/  STL.64 [R1+0x4d0], R146 ;  /* 0x0004d09201007387 */ /* 0x0041e20000100a00 */
[----:B------:R-:W-:-:S03]  /*9e20*/  MOV R142, R184 ;  /* 0x000000b8008e7202 */ /* 0x000fc60000000f00 */
        /* <DEDUP_REMOVED lines=8> */
[----:B--2---:R-:W-:Y:S01]  /*9eb0*/  IMAD.MOV.U32 R134, RZ, RZ, R203 ;  /* 0x000000ffff867224 */ /* 0x004fe200078e00cb */
[----:B------:R0:W-:Y:S04]  /*9ec0*/  SHFL.DOWN PT, R143, R146, 0x4, 0x1f ;  /* 0x08801f00928f7f89 */ /* 0x0001e800000e0000 */
[----:B------:R2:W-:Y:S04]  /*9ed0*/  STL.64 [R1+0x578], R134 ;  /* 0x0005788601007387 */ /* 0x0005e80000100a00 */
[----:B------:R3:W-:Y:S01]  /*9ee0*/  SHFL.DOWN PT, R141, R145, 0x4, 0x1f ;  /* 0x08801f00918d7f89 */ /* 0x0007e200000e0000 */
[----:B0-----:R-:W-:-:S03]  /*9ef0*/  IMAD.MOV.U32 R146, RZ, RZ, R200 ;  /* 0x000000ffff927224 */ /* 0x001fc600078e00c8 */
[----:B------:R0:W-:Y:S01]  /*9f00*/  SHFL.DOWN PT, R140, R142, 0x4, 0x1f ;  /* 0x08801f008e8c7f89 */ /* 0x0001e200000e0000 */
[----:B--2---:R-:W-:Y:S01]  /*9f10*/  MOV R134, R159 ;  /* 0x0000009f00867202 */ /* 0x004fe20000000f00 */
[----:B------:R-:W-:Y:S02]  /*9f20*/  IMAD.MOV.U32 R135, RZ, RZ, R158 ;  /* 0x000000ffff877224 */ /* 0x000fe400078e009e */
[----:B------:R-:W-:Y:S01]  /*9f30*/  SHFL.DOWN PT, R133, R133, 0x4, 0x1f ;  /* 0x08801f0085857f89 */ /* 0x000fe200000e0000 */
[----:B---3--:R-:W-:Y:S02]  /*9f40*/  IMAD.MOV.U32 R145, RZ, RZ, R201 ;  /* 0x000000ffff917224 */ /* 0x008fe400078e00c9 */
[----:B0-----:R-:W-:Y:S01]  /*9f50*/  IMAD.MOV.U32 R142, RZ, RZ, R152 ;  /* 0x000000ffff8e7224 */ /* 0x001fe200078e0098 */
[----:B------:R0:W-:Y:S04]  /*9f60*/  STL.64 [R1+0x580], R134 ;  /* 0x0005808601007387 */ /* 0x0001e80000100a00 */
[----:B------:R-:W-:Y:S04]  /*9f70*/  SHFL.DOWN PT, R208, R124, 0x4, 0x1f ;  /* 0x08801f007cd07f89 */ /* 0x000fe800000e0000 */
[----:B------:R-:W2:Y:S01]  /*9f80*/  SHFL.DOWN PT, R209, R125, 0x4, 0x1f ;  /* 0x08801f007dd17f89 */ /* 0x000ea200000e0000 */
[----:B0-----:R-:W-:-:S03]  /*9f90*/  IMAD.MOV.U32 R134, RZ, RZ, R151 ;  /* 0x000000ffff867224 */ /* 0x001fc600078e0097 */
[----:B------:R-:W-:Y:S01]  /*9fa0*/  SHFL.DOWN PT, R210, R126, 0x4, 0x1f ;  /* 0x08801f007ed27f89 */ /* 0x000fe200000e0000 */
[----:B----4-:R-:W-:-:S03]  /*9fb0*/  IMAD.MOV.U32 R135, RZ, RZ, R150 ;  /* 0x000000ffff877224 */ /* 0x010fc600078e0096 */
[----:B------:R-:W0:Y:S04]  /*9fc0*/  SHFL.DOWN PT, R211, R127, 0x4, 0x1f ;  /* 0x08801f007fd37f89 */ /* 0x000e2800000e0000 */
[----:B------:R3:W-:Y:S04]  /*9fd0*/  STL.64 [R1+0x588], R134 ;  /* 0x0005888601007387 */ /* 0x0007e80000100a00 */
[----:B------:R-:W-:Y:S04]  /*9fe0*/  SHFL.DOWN PT, R212, R128, 0x4, 0x1f ;  /* 0x08801f0080d47f89 */ /* 0x000fe800000e0000 */
[----:B------:R-:W4:Y:S01]  /*9ff0*/  SHFL.DOWN PT, R213, R129, 0x4, 0x1f ;  /* 0x08801f0081d57f89 */ /* 0x000f2200000e0000 */
[----:B---3--:R-:W-:-:S03]  /*a000*/  IMAD.MOV.U32 R134, RZ, RZ, R149 ;  /* 0x000000ffff867224 */ /* 0x008fc600078e0095 */
[----:B------:R-:W-:Y:S01]  /*a010*/  SHFL.DOWN PT, R214, R130, 0x4, 0x1f ;  /* 0x08801f0082d67f89 */ /* 0x000fe200000e0000 */
[----:B-1----:R-:W-:-:S03]  /*a020*/  IMAD.MOV.U32 R135, RZ, RZ, R148 ;  /* 0x000000ffff877224 */ /* 0x002fc600078e0094 */
[----:B------:R-:W-:Y:S04]  /*a030*/  SHFL.DOWN PT, R215, R131, 0x4, 0x1f ;  /* 0x08801f0083d77f89 */ /* 0x000fe800000e0000 */
[----:B------:R1:W-:Y:S04]  /*a040*/  STL.64 [R1+0x590], R134 ;  /* 0x0005908601007387 */ /* 0x0003e80000100a00 */
[----:B--2---:R-:W-:Y:S04]  /*a050*/  STL.64 [R1+0x320], R208 ;  /* 0x000320d001007387 */ /* 0x004fe80000100a00 */
[----:B------:R-:W-:Y:S01]  /*a060*/  SHFL.DOWN PT, R208, R84, 0x4, 0x1f ;  /* 0x08801f0054d07f89 */ /* 0x000fe200000e0000 */
[----:B-1----:R-:W-:-:S03]  /*a070*/  IMAD.MOV.U32 R134, RZ, RZ, R147 ;  /* 0x000000ffff867224 */ /* 0x002fc600078e0093 */
[----:B------:R-:W-:Y:S01]  /*a080*/  SHFL.DOWN PT, R209, R85, 0x4, 0x1f ;  /* 0x08801f0055d17f89 */ /* 0x000fe200000e0000 */
[----:B------:R-:W-:Y:S01]  /*a090*/  IMAD.MOV.U32 R135, RZ, RZ, R144 ;  /* 0x000000ffff877224 */ /* 0x000fe200078e0090 */
[----:B------:R-:W-:Y:S02]  /*a0a0*/  MOV R144, R198 ;  /* 0x000000c600907202 */ /* 0x000fe40000000f00 */
[----:B0-----:R-:W-:Y:S04]  /*a0b0*/  STL.64 [R1+0x318], R210 ;  /* 0x000318d201007387 */ /* 0x001fe80000100a00 */
[----:B------:R0:W-:Y:S04]  /*a0c0*/  STL.64 [R1+0x598], R134 ;  /* 0x0005988601007387 */ /* 0x0001e80000100a00 */
[----:B------:R-:W-:Y:S04]  /*a0d0*/  SHFL.DOWN PT, R147, R144, 0x4, 0x1f ;  /* 0x08801f0090937f89 */ /* 0x000fe800000e0000 */
[----:B------:R-:W-:Y:S01]  /*a0e0*/  SHFL.DOWN PT, R210, R86, 0x4, 0x1f ;  /* 0x08801f0056d27f89 */ /* 0x000fe200000e0000 */
[----:B0-----:R-:W-:Y:S01]  /*a0f0*/  MOV R134, R143 ;  /* 0x0000008f00867202 */ /* 0x001fe20000000f00 */
[----:B------:R-:W-:-:S02]  /*a100*/  IMAD.MOV.U32 R135, RZ, RZ, R141 ;  /* 0x000000ffff877224 */ /* 0x000fc400078e008d */
[----:B------:R-:W-:Y:S01]  /*a110*/  SHFL.DOWN PT, R211, R87, 0x4, 0x1f ;  /* 0x08801f0057d37f89 */ /* 0x000fe200000e0000 */
[----:B------:R-:W-:Y:S02]  /*a120*/  IMAD.MOV.U32 R141, RZ, RZ, R196 ;  /* 0x000000ffff8d7224 */ /* 0x000fe400078e00c4 */
[----:B------:R-:W-:Y:S01]  /*a130*/  IMAD.MOV.U32 R143, RZ, RZ, R199 ;  /* 0x000000ffff8f7224 */ /* 0x000fe200078e00c7 */
[----:B------:R0:W-:Y:S04]  /*a140*/  STL.64 [R1+0x5a0], R134 ;  /* 0x0005a08601007387 */ /* 0x0001e80000100a00 */
[----:B------:R-:W-:Y:S04]  /*a150*/  SHFL.DOWN PT, R149, R141, 0x4, 0x1f ;  /* 0x08801f008d957f89 */ /* 0x000fe800000e0000 */
[----:B------:R-:W-:Y:S01]  /*a160*/  SHFL.DOWN PT, R144, R143, 0x4, 0x1f ;  /* 0x08801f008f907f89 */ /* 0x000fe200000e0000 */
[----:B0-----:R-:W-:-:S03]  /*a170*/  IMAD.MOV.U32 R134, RZ, RZ, R140 ;  /* 0x000000ffff867224 */ /* 0x001fc600078e008c */
[----:B------:R0:W-:Y:S01]  /*a180*/  SHFL.DOWN PT, R143, R146, 0x4, 0x1f ;  /* 0x08801f00928f7f89 */ /* 0x0001e200000e0000 */
[----:B------:R-:W-:Y:S02]  /*a190*/  IMAD.MOV.U32 R135, RZ, RZ, R139 ;  /* 0x000000ffff877224 */ /* 0x000fe400078e008b */
[----:B------:R-:W-:Y:S01]  /*a1a0*/  IMAD.MOV.U32 R139, RZ, RZ, R194 ;  /* 0x000000ffff8b7224 */ /* 0x000fe200078e00c2 */
[----:B------:R1:W-:Y:S01]  /*a1b0*/  SHFL.DOWN PT, R141, R145, 0x4, 0x1f ;  /* 0x08801f00918d7f89 */ /* 0x0003e200000e0000 */
[----:B------:R-:W-:-:S03]  /*a1c0*/  IMAD.MOV.U32 R140, RZ, RZ, R197 ;  /* 0x000000ffff8c7224 */ /* 0x000fc600078e00c5 */
[----:B------:R2:W-:Y:S01]  /*a1d0*/  STL.64 [R1+0x5a8], R134 ;  /* 0x0005a88601007387 */ /* 0x0005e20000100a00 */
[----:B0-----:R-:W-:-:S03]  /*a1e0*/  PRMT R146, R240, 0x5432, R240 ;  /* 0x00005432f0927816 */ /* 0x001fc600000000f0 */
[----:B------:R-:W-:Y:S01]  /*a1f0*/  SHFL.DOWN PT, R151, R139, 0x4, 0x1f ;  /* 0x08801f008b977f89 */ /* 0x000fe200000e0000 */
[----:B-1----:R-:W-:-:S03]  /*a200*/  PRMT R145, R242, 0x5410, R241 ;  /* 0x00005410f2917816 */ /* 0x002fc600000000f1 */
[----:B------:R-:W-:Y:S01]  /*a210*/  SHFL.DOWN PT, R148, R140, 0x4, 0x1f ;  /* 0x08801f008c947f89 */ /* 0x000fe200000e0000 */
[----:B--2---:R-:W-:-:S03]  /*a220*/  IMAD.MOV.U32 R134, RZ, RZ, R138 ;  /* 0x000000ffff867224 */ /* 0x004fc600078e008a */
[----:B------:R0:W-:Y:S01]  /*a230*/  SHFL.DOWN PT, R140, R142, 0x4, 0x1f ;  /* 0x08801f008e8c7f89 */ /* 0x0001e200000e0000 */
[----:B------:R-:W-:Y:S02]  /*a240*/  IMAD.MOV.U32 R135, RZ, RZ, R137 ;  /* 0x000000ffff877224 */ /* 0x000fe400078e0089 */
[----:B------:R-:W-:Y:S01]  /*a250*/  IMAD.MOV.U32 R138, RZ, RZ, R195 ;  /* 0x000000ffff8a7224 */ /* 0x000fe200078e00c3 */
[----:B----4-:R-:W-:Y:S01]  /*a260*/  STL.64 [R1+0x310], R212 ;  /* 0x000310d401007387 */ /* 0x010fe20000100a00 */
[----:B------:R-:W-:-:S03]  /*a270*/  IMAD.MOV.U32 R137, RZ, RZ, R153 ;  /* 0x000000ffff897224 */ /* 0x000fc600078e0099 */
[----:B------:R1:W-:Y:S01]  /*a280*/  STL.64 [R1+0x5b0], R134 ;  /* 0x0005b08601007387 */ /* 0x0003e20000100a00 */
[----:B0-----:R-:W-:-:S03]  /*a290*/  PRMT R142, R245, 0x7610, R244 ;  /* 0x00007610f58e7816 */ /* 0x001fc600000000f4 */
[----:B------:R-:W-:Y:S04]  /*a2a0*/  SHFL.DOWN PT, R150, R138, 0x4, 0x1f ;  /* 0x08801f008a967f89 */ /* 0x000fe800000e0000 */
[----:B------:R-:W-:Y:S01]  /*a2b0*/  SHFL.DOWN PT, R139, R137, 0x4, 0x1f ;  /* 0x08801f00898b7f89 */ /* 0x000fe200000e0000 */
[----:B-1----:R-:W-:Y:S01]  /*a2c0*/  IMAD.MOV.U32 R134, RZ, RZ, R136 ;  /* 0x000000ffff867224 */ /* 0x002fe200078e0088 */
[----:B------:R-:W-:Y:S01]  /*a2d0*/  MOV R136, R190 ;  /* 0x000000be00887202 */ /* 0x000fe20000000f00 */
[----:B------:R-:W-:Y:S01]  /*a2e0*/  IMAD.MOV.U32 R135, RZ, RZ, R133 ;  /* 0x000000ffff877224 */ /* 0x000fe200078e0085 */
[----:B------:R-:W-:Y:S01]  /*a2f0*/  SHFL.DOWN PT, R212, R88, 0x4, 0x1f ;  /* 0x08801f0058d47f89 */ /* 0x000fe200000e0000 */
[----:B------:R-:W-:-:S03]  /*a300*/  IMAD.MOV.U32 R133, RZ, RZ, R193 ;  /* 0x000000ffff857224 */ /* 0x000fc600078e00c1 */
[----:B------:R0:W-:Y:S04]  /*a310*/  STL.64 [R1+0x5b8], R134 ;  /* 0x0005b88601007387 */ /* 0x0001e80000100a00 */
[----:B------:R1:W-:Y:S04]  /*a320*/  SHFL.DOWN PT, R203, R136, 0x4, 0x1f ;  /* 0x08801f0088cb7f89 */ /* 0x0003e800000e0000 */
[----:B------:R2:W-:Y:S01]  /*a330*/  SHFL.DOWN PT, R158, R133, 0x4, 0x1f ;  /* 0x08801f00859e7f89 */ /* 0x0005e200000e0000 */
[----:B0-----:R-:W-:-:S03]  /*a340*/  IMAD.MOV.U32 R135, RZ, RZ, R191 ;  /* 0x000000ffff877224 */ /* 0x001fc600078e00bf */
[----:B------:R-:W-:Y:S01]  /*a350*/  SHFL.DOWN PT, R213, R89, 0x4, 0x1f ;  /* 0x08801f0059d57f89 */ /* 0x000fe200000e0000 */
[----:B------:R-:W-:Y:S02]  /*a360*/  IMAD.MOV.U32 R134, RZ, RZ, R192 ;  /* 0x000000ffff867224 */ /* 0x000fe400078e00c0 */
[----:B-1----:R-:W-:Y:S01]  /*a370*/  IMAD.MOV.U32 R136, RZ, RZ, R154 ;  /* 0x000000ffff887224 */ /* 0x002fe200078e009a */
[----:B------:R0:W1:Y:S01]  /*a380*/  SHFL.DOWN PT, R202, R135, 0x4, 0x1f ;  /* 0x08801f0087ca7f89 */ /* 0x00006200000e0000 */
[----:B--2---:R-:W-:-:S03]  /*a390*/  IMAD.MOV.U32 R133, RZ, RZ, R157 ;  /* 0x000000ffff857224 */ /* 0x004fc600078e009d */
[----:B------:R2:W3:Y:S01]  /*a3a0*/  SHFL.DOWN PT, R159, R134, 0x4, 0x1f ;  /* 0x08801f00869f7f89 */ /* 0x0004e200000e0000 */
[----:B0-----:R-:W-:-:S03]  /*a3b0*/  IMAD.MOV.U32 R135, RZ, RZ, R155 ;  /* 0x000000ffff877224 */ /* 0x001fc600078e009b */
[----:B------:R-:W-:Y:S01]  /*a3c0*/  SHFL.DOWN PT, R138, R136, 0x4, 0x1f ;  /* 0x08801f00888a7f89 */ /* 0x000fe200000e0000 */
[----:B--2---:R-:W-:-:S03]  /*a3d0*/  MOV R134, R156 ;  /* 0x0000009c00867202 */ /* 0x004fc60000000f00 */
[----:B------:R1:W-:Y:S04]  /*a3e0*/  SHFL.DOWN PT, R137, R135, 0x4, 0x1f ;  /* 0x08801f0087897f89 */ /* 0x0003e800000e0000 */
[----:B------:R0:W-:Y:S04]  /*a3f0*/  SHFL.DOWN PT, R136, R134, 0x4, 0x1f ;  /* 0x08801f0086887f89 */ /* 0x0001e800000e0000 */
[----:B------:R-:W-:Y:S01]  /*a400*/  SHFL.DOWN PT, R133, R133, 0x4, 0x1f ;  /* 0x08801f0085857f89 */ /* 0x000fe200000e0000 */
[----:B-1----:R-:W-:-:S03]  /*a410*/  IMAD.MOV.U32 R135, RZ, RZ, R202 ;  /* 0x000000ffff877224 */ /* 0x002fc600078e00ca */
[----:B------:R-:W-:Y:S01]  /*a420*/  STL.64 [R1+0x308], R214 ;  /* 0x000308d601007387 */ /* 0x000fe20000100a00 */
[----:B0-----:R-:W-:-:S03]  /*a430*/  IMAD.MOV.U32 R134, RZ, RZ, R203 ;  /* 0x000000ffff867224 */ /* 0x001fc600078e00cb */
[----:B------:R-:W-:Y:S04]  /*a440*/  SHFL.DOWN PT, R214, R90, 0x4, 0x1f ;  /* 0x08801f005ad67f89 */ /* 0x000fe800000e0000 */
[----:B------:R3:W-:Y:S04]  /*a450*/  STL.64 [R1+0x5c0], R134 ;  /* 0x0005c08601007387 */ /* 0x0007e80000100a00 */
[----:B------:R-:W0:Y:S04]  /*a460*/  SHFL.DOWN PT, R215, R91, 0x4, 0x1f ;  /* 0x08801f005bd77f89 */ /* 0x000e2800000e0000 */
[----:B------:R-:W-:Y:S01]  /*a470*/  STL.64 [R1+0x3c0], R208 ;  /* 0x0003c0d001007387 */ /* 0x000fe20000100a00 */
[----:B---3--:R-:W-:-:S03]  /*a480*/  IMAD.MOV.U32 R134, RZ, RZ, R159 ;  /* 0x000000ffff867224 */ /* 0x008fc600078e009f */
[----:B------:R-:W-:Y:S01]  /*a490*/  SHFL.DOWN PT, R208, R44, 0x4, 0x1f ;  /* 0x08801f002cd07f89 */ /* 0x000fe200000e0000 */
[----:B------:R-:W-:-:S03]  /*a4a0*/  IMAD.MOV.U32 R135, RZ, RZ, R158 ;  /* 0x000000ffff877224 */ /* 0x000fc600078e009e */
        /* <DEDUP_REMOVED lines=12> */
[----:B---3--:R-:W-:Y:S01]  /*a570*/  MOV R134, R149 ;  /* 0x0000009500867202 */ /* 0x008fe20000000f00 */
[----:B------:R-:W-:-:S02]  /*a580*/  IMAD.MOV.U32 R135, RZ, RZ, R148 ;  /* 0x000000ffff877224 */ /* 0x000fc400078e0094 */
[----:B0-----:R-:W-:Y:S04]  /*a590*/  STL.64 [R1+0x3a8], R214 ;  /* 0x0003a8d601007387 */ /* 0x001fe80000100a00 */
        /* <DEDUP_REMOVED lines=24> */
[----:B-1----:R-:W-:Y:S04]  /*a720*/  STL.64 [R1+0x460], R208 ;  /* 0x000460d001007387 */ /* 0x002fe80000100a00 */
        /* <DEDUP_REMOVED lines=14> */
[----:B------:R-:W-:Y:S01]  /*a810*/  SHFL.DOWN PT, R208, R143, 0x4, 0x1f ;  /* 0x08801f008fd07f89 */ /* 0x000fe200000e0000 */
[----:B------:R-:W-:-:S03]  /*a820*/  PRMT R133, R181, 0x5432, R182 ;  /* 0x00005432b5857816 */ /* 0x000fc600000000b6 */
[----:B------:R0:W-:Y:S04]  /*a830*/  STL.64 [R1+0x600], R134 ;  /* 0x0006008601007387 */ /* 0x0001e80000100a00 */
[----:B------:R-:W-:Y:S04]  /*a840*/  SHFL.DOWN PT, R151, R136, 0x4, 0x1f ;  /* 0x08801f0088977f89 */ /* 0x000fe800000e0000 */
[----:B--2---:R-:W-:Y:S01]  /*a850*/  STL.64 [R1+0x458], R210 ;  /* 0x000458d201007387 */ /* 0x004fe20000100a00 */
[----:B0-----:R-:W-:-:S03]  /*a860*/  PRMT R134, R251, 0x7632, R250 ;  /* 0x00007632fb867816 */ /* 0x001fc600000000fa */
[----:B------:R-:W-:Y:S01]  /*a870*/  SHFL.DOWN PT, R209, R144, 0x4, 0x1f ;  /* 0x08801f0090d17f89 */ /* 0x000fe200000e0000 */
[----:B------:R-:W-:-:S03]  /*a880*/  PRMT R135, R252, 0x5410, R250 ;  /* 0x00005410fc877816 */ /* 0x000fc600000000fa */
[----:B------:R-:W-:Y:S04]  /*a890*/  SHFL.DOWN PT, R158, R134, 0x4, 0x1f ;  /* 0x08801f00869e7f89 */ /* 0x000fe800000e0000 */
[----:B------:R-:W0:Y:S04]  /*a8a0*/  SHFL.DOWN PT, R159, R135, 0x4, 0x1f ;  /* 0x08801f00879f7f89 */ /* 0x000e2800000e0000 */
[----:B------:R-:W-:Y:S04]  /*a8b0*/  SHFL.DOWN PT, R210, R145, 0x4, 0x1f ;  /* 0x08801f0091d27f89 */ /* 0x000fe800000e0000 */
[----:B----4-:R-:W-:Y:S04]  /*a8c0*/  STL.64 [R1+0x450], R212 ;  /* 0x000450d401007387 */ /* 0x010fe80000100a00 */
[----:B------:R-:W-:Y:S04]  /*a8d0*/  SHFL.DOWN PT, R211, R146, 0x4, 0x1f ;  /* 0x08801f0092d37f89 */ /* 0x000fe800000e0000 */
[----:B------:R-:W-:Y:S04]  /*a8e0*/  SHFL.DOWN PT, R212, R147, 0x4, 0x1f ;  /* 0x08801f0093d47f89 */ /* 0x000fe800000e0000 */
[----:B------:R-:W-:Y:S04]  /*a8f0*/  SHFL.DOWN PT, R133, R133, 0x4, 0x1f ;  /* 0x08801f0085857f89 */ /* 0x000fe800000e0000 */
[----:B0-----:R0:W-:Y:S04]  /*a900*/  STL.64 [R1+0x508], R158 ;  /* 0x0005089e01007387 */ /* 0x0011e80000100a00 */
[----:B------:R-:W-:Y:S04]  /*a910*/  SHFL.DOWN PT, R213, R150, 0x4, 0x1f ;  /* 0x08801f0096d57f89 */ /* 0x000fe800000e0000 */
[----:B------:R1:W-:Y:S01]  /*a920*/  STL.64 [R1+0x448], R214 ;  /* 0x000448d601007387 */ /* 0x0003e20000100a00 */
[----:B0-----:R-:W-:-:S03]  /*a930*/  IMAD.MOV.U32 R158, RZ, RZ, R151 ;  /* 0x000000ffff9e7224 */ /* 0x001fc600078e0097 */
[----:B------:R-:W-:Y:S01]  /*a940*/  STL.64 [R1+0x390], R220 ;  /* 0x000390dc01007387 */ /* 0x000fe20000100a00 */
[----:B------:R-:W-:-:S03]  /*a950*/  IMAD.MOV.U32 R159, RZ, RZ, R202 ;  /* 0x000000ffff9f7224 */ /* 0x000fc600078e00ca */
        /* <DEDUP_REMOVED lines=11> */
[----:B--2---:R-:W-:Y:S01]  /*aa10*/  MOV R158, R205 ;  /* 0x000000cd009e7202 */ /* 0x004fe20000000f00 */
[----:B------:R-:W-:-:S02]  /*aa20*/  IMAD.MOV.U32 R159, RZ, RZ, R206 ;  /* 0x000000ffff9f7224 */ /* 0x000fc400078e00ce */
[----:B------:R-:W-:Y:S01]  /*aa30*/  SHFL.DOWN PT, R216, R52, 0x4, 0x1f ;  /* 0x08801f0034d87f89 */ /* 0x000fe200000e0000 */
[----:B-1----:R-:W-:-:S03]  /*aa40*/  ISETP.GT.AND P0, PT, R214, 0x1b, PT ;  /* 0x0000001bd600780c */ /* 0x002fc60003f04270 */
        /* <DEDUP_REMOVED lines=11> */
[----:B0-----:R-:W-:Y:S02]  /*ab00*/  IMAD.MOV.U32 R158, RZ, RZ, R209 ;  /* 0x000000ffff9e7224 */ /* 0x001fe400078e00d1 */
[----:B------:R-:W-:-:S05]  /*ab10*/  IMAD.MOV.U32 R159, RZ, RZ, R210 ;  /* 0x000000ffff9f7224 */ /* 0x000fca00078e00d2 */
[----:B------:R0:W-:Y:S02]  /*ab20*/  STL.64 [R1+0x530], R158 ;  /* 0x0005309e01007387 */ /* 0x0001e40000100a00 */
[----:B0-----:R-:W-:Y:S02]  /*ab30*/  IMAD.MOV.U32 R158, RZ, RZ, R211 ;  /* 0x000000ffff9e7224 */ /* 0x001fe400078e00d3 */
[----:B------:R-:W-:-:S05]  /*ab40*/  IMAD.MOV.U32 R159, RZ, RZ, R212 ;  /* 0x000000ffff9f7224 */ /* 0x000fca00078e00d4 */
[----:B------:R0:W-:Y:S02]  /*ab50*/  STL.64 [R1+0x538], R158 ;  /* 0x0005389e01007387 */ /* 0x0001e40000100a00 */
[----:B0-----:R-:W-:Y:S01]  /*ab60*/  MOV R159, R133 ;  /* 0x00000085009f7202 */ /* 0x001fe20000000f00 */
        /* <DEDUP_REMOVED lines=132> */
[----:B-1----:R-:W-:-:S07]  /*b3b0*/  HFMA2 R7, -RZ, RZ, 0, 0 ;  /* 0x00000000ff077431 */ /* 0x002fce00000001ff */
.L_x_844:
        /* <DEDUP_REMOVED lines=16> */
.L_x_843:
        /* <DEDUP_REMOVED lines=11> */
.L_x_824:
        /* <DEDUP_REMOVED lines=12> */
.L_x_825:
[----:B------:R-:W-:Y:S05]  /*b630*/  BSYNC.RELIABLE B2 ;  /* 0x0000000000027941 */ /* 0x000fea0003800100 */
.L_x_823:
[----:B------:R-:W-:-:S05]  /*b640*/  PRMT R6, R11, 0x7632, R6 ;  /* 0x000076320b067816 */ /* 0x000fca0000000006 */
[----:B------:R-:W-:Y:S04]  /*b650*/  STL.U16 [R8+0x200], R6 ;  /* 0x0002000608007387 */ /* 0x000fe80000100400 */
[----:B------:R-:W2:Y:S04]  /*b660*/  LDL R11, [R2+-0x1fc] ;  /* 0xfffe0400020b7983 */ /* 0x000ea80000100800 */
[----:B--2---:R-:W-:Y:S04]  /*b670*/  STL [R2+-0x200], R11 ;  /* 0xfffe000b02007387 */ /* 0x004fe80000100800 */
[----:B------:R2:W-:Y:S04]  /*b680*/  STL.U16 [R8+0x202], R4 ;  /* 0x0002020408007387 */ /* 0x0005e80000100400 */
[----:B-----5:R3:W-:Y:S04]  /*b690*/  STL [R2+-0x1fc], R9 ;  /* 0xfffe040902007387 */ /* 0x0207e80000100800 */
[----:B--2---:R3:W5:Y:S02]  /*b6a0*/  LDL.U16 R4, [R8+0x200] ;  /* 0x0002000008047983 */ /* 0x0047640000100400 */
.L_x_826:
[----:B------:R-:W-:Y:S05]  /*b6b0*/  BSYNC.RECONVERGENT B1 ;  /* 0x0000000000017941 */ /* 0x000fea0003800200 */
.L_x_822:
[----:B---3--:R-:W2:Y:S01]  /*b6c0*/  LDL.U16 R9, [R8+0x1fe] ;  /* 0x0001fe0008097983 */ /* 0x008ea20000100400 */
[----:B------:R-:W-:Y:S04]  /*b6d0*/  BSSY.RECONVERGENT B1, `(.L_x_827) ;  /* 0x0000019000017945 */ /* 0x000fe80003800200 */
[----:B------:R-:W-:Y:S01]  /*b6e0*/  BSSY.RELIABLE B2, `(.L_x_828) ;  /* 0x0000011000027945 */ /* 0x000fe20003800100 */
[----:B--2--5:R-:W-:-:S13]  /*b6f0*/  HSETP2.GT.AND P1, PT, R4.H0_H0, R9.H0_H0, PT ;  /* 0x2000000904007234 */ /* 0x024fda0003f24800 */
[----:B------:R-:W-:Y:S05]  /*b700*/  @!P1 BRA `(.L_x_829) ;  /* 0x0000000000089947 */ /* 0x000fea0003800000 */
[----:B------:R2:W5:Y:S01]  /*b710*/  LDL R11, [R2+-0x204] ;  /* 0xfffdfc00020b7983 */ /* 0x0005620000100800 */
[----:B------:R-:W-:Y:S05]  /*b720*/  BRA `(.L_x_830) ;  /* 0x0000000000307947 */ /* 0x000fea0003800000 */
.L_x_829:
        /* <DEDUP_REMOVED lines=12> */
.L_x_830:
[----:B------:R-:W-:Y:S05]  /*b7f0*/  BSYNC.RELIABLE B2 ;  /* 0x0000000000027941 */ /* 0x000fea0003800100 */
.L_x_828:
[----:B------:R-:W-:Y:S04]  /*b800*/  STL.U16 [R8+0x1fe], R4 ;  /* 0x0001fe0408007387 */ /* 0x000fe80000100400 */
[----:B------:R-:W3:Y:S04]  /*b810*/  LDL R13, [R2+-0x200] ;  /* 0xfffe0000020d7983 */ /* 0x000ee80000100800 */
[----:B---3--:R-:W-:Y:S04]  /*b820*/  STL [R2+-0x204], R13 ;  /* 0xfffdfc0d02007387 */ /* 0x008fe80000100800 */
[----:B------:R3:W-:Y:S04]  /*b830*/  STL.U16 [R8+0x200], R9 ;  /* 0x0002000908007387 */ /* 0x0007e80000100400 */
[----:B-----5:R4:W-:Y:S04]  /*b840*/  STL [R2+-0x200], R11 ;  /* 0xfffe000b02007387 */ /* 0x0209e80000100800 */
[----:B---3--:R4:W5:Y:S02]  /*b850*/  LDL.U16 R9, [R8+0x1fe] ;  /* 0x0001fe0008097983 */ /* 0x0089640000100400 */
.L_x_831:
[----:B------:R-:W-:Y:S05]  /*b860*/  BSYNC.RECONVERGENT B1 ;  /* 0x0000000000017941 */ /* 0x000fea0003800200 */
.L_x_827:
[----:B------:R-:W3:Y:S01]  /*b870*/  LDL.U16 R6, [R8+0x1fc] ;  /* 0x0001fc0008067983 */ /* 0x000ee20000100400 */
[----:B------:R-:W-:Y:S04]  /*b880*/  BSSY.RECONVERGENT B1, `(.L_x_832) ;  /* 0x0000018000017945 */ /* 0x000fe80003800200 */
[----:B------:R-:W-:Y:S01]  /*b890*/  BSSY.RELIABLE B2, `(.L_x_833) ;  /* 0x0000011000027945 */ /* 0x000fe20003800100 */
[----:B---3-5:R-:W-:-:S13]  /*b8a0*/  HSETP2.GT.AND P1, PT, R9.H0_H0, R6.H0_H0, PT ;  /* 0x2000000609007234 */ /* 0x028fda0003f24800 */
[----:B------:R-:W-:Y:S05]  /*b8b0*/  @!P1 BRA `(.L_x_834) ;  /* 0x0000000000089947 */ /* 0x000fea0003800000 */
[----:B----4-:R3:W5:Y:S01]  /*b8c0*/  LDL R11, [R2+-0x208] ;  /* 0xfffdf800020b7983 */ /* 0x0107620000100800 */
[----:B------:R-:W-:Y:S05]  /*b8d0*/  BRA `(.L_x_835) ;  /* 0x0000000000307947 */ /* 0x000fea0003800000 */
.L_x_834:
        /* <DEDUP_REMOVED lines=12> */
.L_x_835:
[----:B------:R-:W-:Y:S05]  /*b9a0*/  BSYNC.RELIABLE B2 ;  /* 0x0000000000027941 */ /* 0x000fea0003800100 */
.L_x_833:
[----:B------:R4:W-:Y:S04]  /*b9b0*/  STL.U16 [R8+0x1fc], R9 ;  /* 0x0001fc0908007387 */ /* 0x0009e80000100400 */
[----:B------:R-:W2:Y:S04]  /*b9c0*/  LDL R13, [R2+-0x204] ;  /* 0xfffdfc00020d7983 */ /* 0x000ea80000100800 */
[----:B--2---:R4:W-:Y:S04]  /*b9d0*/  STL [R2+-0x208], R13 ;  /* 0xfffdf80d02007387 */ /* 0x0049e80000100800 */
[----:B------:R4:W-:Y:S04]  /*b9e0*/  STL.U16 [R8+0x1fe], R6 ;  /* 0x0001fe0608007387 */ /* 0x0009e80000100400 */
[----:B-----5:R4:W-:Y:S02]  /*b9f0*/  STL [R2+-0x204], R11 ;  /* 0xfffdfc0b02007387 */ /* 0x0209e40000100800 */
.L_x_836:
[----:B------:R-:W-:Y:S05]  /*ba00*/  BSYNC.RECONVERGENT B1 ;  /* 0x0000000000017941 */ /* 0x000fea0003800200 */
.L_x_832:
        /* <DEDUP_REMOVED lines=13> */
.L_x_840:
        /* <DEDUP_REMOVED lines=12> */
.L_x_841:
[----:B------:R-:W-:Y:S05]  /*bba0*/  BSYNC.RELIABLE B2 ;  /* 0x0000000000027941 */ /* 0x000fea0003800100 */
.L_x_839:
[----:B------:R0:W-:Y:S04]  /*bbb0*/  STL.U16 [R4+0x200], R13 ;  /* 0x0002000d04007387 */ /* 0x0001e80000100400 */
[----:B------:R-:W2:Y:S04]  /*bbc0*/  LDL R6, [R2+-0x208] ;  /* 0xfffdf80002067983 */ /* 0x000ea80000100800 */
[----:B--2---:R0:W-:Y:S04]  /*bbd0*/  STL [R9], R6 ;  /* 0x0000000609007387 */ /* 0x0041e80000100800 */
[----:B------:R0:W-:Y:S04]  /*bbe0*/  STL.U16 [R8+0x1fc], R10 ;  /* 0x0001fc0a08007387 */ /* 0x0001e80000100400 */
[----:B-----5:R0:W-:Y:S02]  /*bbf0*/  STL [R2+-0x208], R11 ;  /* 0xfffdf80b02007387 */ /* 0x0201e40000100800 */
.L_x_842:
[----:B------:R-:W-:Y:S05]  /*bc00*/  BSYNC.RECONVERGENT B1 ;  /* 0x0000000000017941 */ /* 0x000fea0003800200 */
.L_x_838:
[----:B------:R-:W-:Y:S01]  /*bc10*/  IADD3 R5, PT, PT, R5, -0x4, RZ ;  /* 0xfffffffc05057810 */ /* 0x000fe20007ffe0ff */
[----:B------:R-:W-:Y:S06]  /*bc20*/  BRA `(.L_x_843) ;  /* 0xfffffff800247947 */ /* 0x000fec000383ffff */
.L_x_837:
        /* <DEDUP_REMOVED lines=158> */
.L_x_821:
[----:B------:R-:W-:Y:S05]  /*c610*/  BSYNC.RECONVERGENT B0 ;  /* 0x0000000000007941 */ /* 0x000fea0003800200 */
.L_x_820:
        /* <DEDUP_REMOVED lines=86> */
[----:B--2---:R-:W-:-:S03]  /*cb80*/  IMAD.MOV.U32 R149, RZ, RZ, R161 ;  /* 0x000000ffff957224 */ /* 0x004fc600078e00a1 */
[----:B------:R-:W-:Y:S01]  /*cb90*/  STL.64 [R1+0x370], R140 ;  /* 0x0003708c01007387 */ /* 0x000fe20000100a00 */
[----:B------:R-:W-:Y:S01]  /*cba0*/  IMAD.MOV.U32 R148, RZ, RZ, R162 ;  /* 0x000000ffff947224 */ /* 0x000fe200078e00a2 */
[----:B----4-:R-:W-:Y:S02]  /*cbb0*/  MOV R133, R166 ;  /* 0x000000a600857202 */ /* 0x010fe40000000f00 */
[----:B------:R-:W-:Y:S04]  /*cbc0*/  SHFL.DOWN PT, R140, R64, 0x8, 0x1f ;  /* 0x09001f00408c7f89 */ /* 0x000fe800000e0000 */
[----:B------:R-:W2:Y:S04]  /*cbd0*/  SHFL.DOWN PT, R141, R65, 0x8, 0x1f ;  /* 0x09001f00418d7f89 */ /* 0x000ea800000e0000 */
[----:B0-----:R-:W-:Y:S04]  /*cbe0*/  STL.64 [R1+0x470], R204 ;  /* 0x000470cc01007387 */ /* 0x001fe80000100a00 */
[----:B------:R0:W-:Y:S04]  /*cbf0*/  STL.64 [R1+0x480], R158 ;  /* 0x0004809e01007387 */ /* 0x0001e80000100a00 */
[----:B------:R4:W-:Y:S04]  /*cc00*/  STL.64 [R1+0x488], R150 ;  /* 0x0004889601007387 */ /* 0x0009e80000100a00 */
[----:B------:R1:W2:Y:S04]  /*cc10*/  SHFL.DOWN PT, R205, R149, 0x8, 0x1f ;  /* 0x09001f0095cd7f89 */ /* 0x0002a800000e0000 */
[----:B------:R3:W2:Y:S01]  /*cc20*/  SHFL.DOWN PT, R204, R148, 0x8, 0x1f ;  /* 0x09001f0094cc7f89 */ /* 0x0006a200000e0000 */
        /* <DEDUP_REMOVED lines=25> */
[----:B--2---:R-:W-:-:S03]  /*cdc0*/  IMAD.MOV.U32 R133, RZ, RZ, R170 ;  /* 0x000000ffff857224 */ /* 0x004fc600078e00aa */
        /* <DEDUP_REMOVED lines=12> */
[----:B-1----:R-:W-:Y:S01]  /*ce90*/  IMAD.MOV.U32 R134, RZ, RZ, R205 ;  /* 0x000000ffff867224 */ /* 0x002fe200078e00cd */
[----:B------:R-:W-:-:S02]  /*cea0*/  MOV R135, R204 ;  /* 0x000000cc00877202 */ /* 0x000fc40000000f00 */
[----:B------:R-:W-:Y:S04]  /*ceb0*/  STL.64 [R1+0x400], R144 ;  /* 0x0004009001007387 */ /* 0x000fe80000100a00 */
        /* <DEDUP_REMOVED lines=18> */
[----:B----4-:R-:W-:-:S03]  /*cfe0*/  IMAD.MOV.U32 R134, RZ, RZ, R158 ;  /* 0x000000ffff867224 */ /* 0x010fc600078e009e */
[----:B0-----:R-:W-:Y:S01]  /*cff0*/  STL.64 [R1+0x4b0], R140 ;  /* 0x0004b08c01007387 */ /* 0x001fe20000100a00 */
[----:B------:R-:W-:-:S03]  /*d000*/  IMAD.MOV.U32 R135, RZ, RZ, R151 ;  /* 0x000000ffff877224 */ /* 0x000fc600078e0097 */
[----:B------:R-:W-:Y:S04]  /*d010*/  SHFL.DOWN PT, R140, R10, 0x8, 0x1f ;  /* 0x09001f000a8c7f89 */ /* 0x000fe800000e0000 */
[----:B------:R0:W-:Y:S04]  /*d020*/  STL.64 [R1+0x560], R134 ;  /* 0x0005608601007387 */ /* 0x0001e80000100a00 */
[----:B------:R-:W4:Y:S04]  /*d030*/  SHFL.DOWN PT, R141, R11, 0x8, 0x1f ;  /* 0x09001f000b8d7f89 */ /* 0x000f2800000e0000 */
[----:B-1----:R-:W-:Y:S01]  /*d040*/  STL.64 [R1+0x4a0], R144 ;  /* 0x0004a09001007387 */ /* 0x002fe20000100a00 */
[----:B0-----:R-:W-:-:S03]  /*d050*/  IMAD.MOV.U32 R134, RZ, RZ, R150 ;  /* 0x000000ffff867224 */ /* 0x001fc600078e0096 */
[----:B------:R-:W-:Y:S01]  /*d060*/  STL.64 [R1+0x4a8], R142 ;  /* 0x0004a88e01007387 */ /* 0x000fe20000100a00 */
[----:B------:R-:W-:-:S03]  /*d070*/  IMAD.MOV.U32 R135, RZ, RZ, R149 ;  /* 0x000000ffff877224 */ /* 0x000fc600078e0095 */
[----:B------:R-:W-:Y:S04]  /*d080*/  SHFL.DOWN PT, R144, R14, 0x8, 0x1f ;  /* 0x09001f000e907f89 */ /* 0x000fe800000e0000 */
[----:B------:R0:W-:Y:S04]  /*d090*/  STL.64 [R1+0x568], R134 ;  /* 0x0005688601007387 */ /* 0x0001e80000100a00 */
[----:B------:R-:W1:Y:S04]  /*d0a0*/  SHFL.DOWN PT, R145, R15, 0x8, 0x1f ;  /* 0x09001f000f917f89 */ /* 0x000e6800000e0000 */
[----:B------:R-:W-:Y:S01]  /*d0b0*/  SHFL.DOWN PT, R142, R12, 0x8, 0x1f ;  /* 0x09001f000c8e7f89 */ /* 0x000fe200000e0000 */
[----:B0-----:R-:W-:Y:S01]  /*d0c0*/  IMAD.MOV.U32 R134, RZ, RZ, R148 ;  /* 0x000000ffff867224 */ /* 0x001fe200078e0094 */
[----:B------:R-:W-:-:S02]  /*d0d0*/  MOV R135, R133 ;  /* 0x0000008500877202 */ /* 0x000fc40000000f00 */
[----:B------:R-:W0:Y:S01]  /*d0e0*/  SHFL.DOWN PT, R143, R13, 0x8, 0x1f ;  /* 0x09001f000d8f7f89 */ /* 0x000e2200000e0000 */
[----:B------:R-:W-:-:S03]  /*d0f0*/  IMAD.MOV.U32 R133, RZ, RZ, R174 ;  /* 0x000000ffff857224 */ /* 0x000fc600078e00ae */
        /* <DEDUP_REMOVED lines=18> */
[----:B------:R-:W-:Y:S01]  /*d220*/  IMAD.MOV.U32 R138, RZ, RZ, R176 ;  /* 0x000000ffff8a7224 */ /* 0x000fe200078e00b0 */
[----:B---3--:R-:W-:Y:S01]  /*d230*/  MOV R134, R188 ;  /* 0x000000bc00867202 */ /* 0x008fe20000000f00 */
[----:B----4-:R-:W-:Y:S01]  /*d240*/  IMAD.MOV.U32 R133, RZ, RZ, R189 ;  /* 0x000000ffff857224 */ /* 0x010fe200078e00bd */
[----:B------:R-:W3:Y:S04]  /*d250*/  SHFL.DOWN PT, R151, R139, 0x8, 0x1f ;  /* 0x09001f008b977f89 */ /* 0x000ee800000e0000 */
[----:B------:R-:W4:Y:S01]  /*d260*/  SHFL.DOWN PT, R150, R138, 0x8, 0x1f ;  /* 0x09001f008a967f89 */ /* 0x000f2200000e0000 */
[----:B-1----:R-:W-:Y:S01]  /*d270*/  IMAD.MOV.U32 R141, RZ, RZ, R177 ;  /* 0x000000ffff8d7224 */ /* 0x002fe200078e00b1 */
[----:B------:R-:W-:-:S02]  /*d280*/  MOV R140, R178 ;  /* 0x000000b2008c7202 */ /* 0x000fc40000000f00 */
[----:B------:R1:W-:Y:S04]  /*d290*/  STL.64 [R1+0x4d8], R144 ;  /* 0x0004d89001007387 */ /* 0x0003e80000100a00 */
[----:B0-----:R0:W-:Y:S04]  /*d2a0*/  STL.64 [R1+0x4e0], R142 ;  /* 0x0004e08e01007387 */ /* 0x0011e80000100a00 */
[----:B------:R-:W4:Y:S01]  /*d2b0*/  SHFL.DOWN PT, R149, R141, 0x8, 0x1f ;  /* 0x09001f008d957f89 */ /* 0x000f2200000e0000 */
[----:B-1----:R-:W-:-:S03]  /*d2c0*/  IMAD.MOV.U32 R144, RZ, RZ, R179 ;  /* 0x000000ffff907224 */ /* 0x002fc600078e00b3 */
[----:B------:R-:W1:Y:S01]  /*d2d0*/  SHFL.DOWN PT, R148, R140, 0x8, 0x1f ;  /* 0x09001f008c947f89 */ /* 0x000e6200000e0000 */
[----:B------:R-:W-:Y:S02]  /*d2e0*/  IMAD.MOV.U32 R145, RZ, RZ, R183 ;  /* 0x000000ffff917224 */ /* 0x000fe400078e00b7 */
[----:B0-----:R-:W-:Y:S01]  /*d2f0*/  IMAD.MOV.U32 R143, RZ, RZ, R180 ;  /* 0x000000ffff8f7224 */ /* 0x001fe200078e00b4 */
[----:B--2---:R0:W-:Y:S01]  /*d300*/  STL.64 [R1+0x4d0], R146 ;  /* 0x0004d09201007387 */ /* 0x0041e20000100a00 */
        /* <DEDUP_REMOVED lines=15> */
[----:B--2---:R-:W-:-:S03]  /*d400*/  IMAD.MOV.U32 R134, RZ, RZ, R159 ;  /* 0x000000ffff867224 */ /* 0x004fc600078e009f */
[----:B------:R-:W-:Y:S01]  /*d410*/  SHFL.DOWN PT, R133, R133, 0x8, 0x1f ;  /* 0x09001f0085857f89 */ /* 0x000fe200000e0000 */
[----:B------:R-:W-:Y:S02]  /*d420*/  IMAD.MOV.U32 R135, RZ, RZ, R158 ;  /* 0x000000ffff877224 */ /* 0x000fe400078e009e */
[----:B---3--:R-:W-:Y:S01]  /*d430*/  IMAD.MOV.U32 R145, RZ, RZ, R201 ;  /* 0x000000ffff917224 */ /* 0x008fe200078e00c9 */
[----:B------:R-:W-:Y:S01]  /*d440*/  SHFL.DOWN PT, R208, R124, 0x8, 0x1f ;  /* 0x09001f007cd07f89 */ /* 0x000fe200000e0000 */
[----:B0-----:R-:W-:-:S03]  /*d450*/  MOV R142, R152 ;  /* 0x00000098008e7202 */ /* 0x001fc60000000f00 */
[----:B------:R0:W-:Y:S04]  /*d460*/  STL.64 [R1+0x580], R134 ;  /* 0x0005808601007387 */ /* 0x0001e80000100a00 */
[----:B------:R-:W2:Y:S04]  /*d470*/  SHFL.DOWN PT, R209, R125, 0x8, 0x1f ;  /* 0x09001f007dd17f89 */ /* 0x000ea800000e0000 */
        /* <DEDUP_REMOVED lines=9> */
[----:B-1----:R-:W-:-:S02]  /*d510*/  IMAD.MOV.U32 R135, RZ, RZ, R148 ;  /* 0x000000ffff877224 */ /* 0x002fc400078e0094 */
[----:B------:R-:W1:Y:S04]  /*d520*/  SHFL.DOWN PT, R215, R131, 0x8, 0x1f ;  /* 0x09001f0083d77f89 */ /* 0x000e6800000e0000 */
[----:B------:R3:W-:Y:S04]  /*d530*/  STL.64 [R1+0x590], R134 ;  /* 0x0005908601007387 */ /* 0x0007e80000100a00 */
[----:B--2---:R-:W-:Y:S04]  /*d540*/  STL.64 [R1+0x320], R208 ;  /* 0x000320d001007387 */ /* 0x004fe80000100a00 */
        /* <DEDUP_REMOVED lines=27> */
[----:B--2---:R-:W-:-:S03]  /*d700*/  PRMT R145, R242, 0x5410, R241 ;  /* 0x00005410f2917816 */ /* 0x004fc600000000f1 */
        /* <DEDUP_REMOVED lines=10> */
[----:B--2---:R-:W-:-:S03]  /*d7b0*/  IMAD.MOV.U32 R134, RZ, RZ, R136 ;  /* 0x000000ffff867224 */ /* 0x004fc600078e0088 */
        /* <DEDUP_REMOVED lines=9> */
[----:B-1----:R-:W-:Y:S01]  /*d850*/  STL.64 [R1+0x308], R214 ;  /* 0x000308d601007387 */ /* 0x002fe20000100a00 */
[----:B------:R-:W-:Y:S02]  /*d860*/  IMAD.MOV.U32 R134, RZ, RZ, R192 ;  /* 0x000000ffff867224 */ /* 0x000fe400078e00c0 */
[----:B--2---:R-:W-:Y:S01]  /*d870*/  IMAD.MOV.U32 R136, RZ, RZ, R154 ;  /* 0x000000ffff887224 */ /* 0x004fe200078e009a */
        /* <DEDUP_REMOVED lines=259> */
.L_x_869:
        /* <DEDUP_REMOVED lines=16> */
.L_x_868:
        /* <DEDUP_REMOVED lines=11> */
.L_x_849:
        /* <DEDUP_REMOVED lines=12> */
.L_x_850:
[----:B------:R-:W-:Y:S05]  /*eb20*/  BSYNC.RELIABLE B2 ;  /* 0x0000000000027941 */ /* 0x000fea0003800100 */
.L_x_848:
[----:B------:R-:W-:-:S05]  /*eb30*/  PRMT R6, R11, 0x7632, R6 ;  /* 0x000076320b067816 */ /* 0x000fca0000000006 */
[----:B------:R-:W-:Y:S04]  /*eb40*/  STL.U16 [R8+0x200], R6 ;  /* 0x0002000608007387 */ /* 0x000fe80000100400 */
[----:B------:R-:W2:Y:S04]  /*eb50*/  LDL R11, [R2+-0x1fc] ;  /* 0xfffe0400020b7983 */ /* 0x000ea80000100800 */
[----:B--2---:R-:W-:Y:S04]  /*eb60*/  STL [R2+-0x200], R11 ;  /* 0xfffe000b02007387 */ /* 0x004fe80000100800 */
[----:B------:R2:W-:Y:S04]  /*eb70*/  STL.U16 [R8+0x202], R4 ;  /* 0x0002020408007387 */ /* 0x0005e80000100400 */
[----:B-----5:R3:W-:Y:S04]  /*eb80*/  STL [R2+-0x1fc], R9 ;  /* 0xfffe040902007387 */ /* 0x0207e80000100800 */
[----:B--2---:R3:W5:Y:S02]  /*eb90*/  LDL.U16 R4, [R8+0x200] ;  /* 0x0002000008047983 */ /* 0x0047640000100400 */
.L_x_851:
[----:B------:R-:W-:Y:S05]  /*eba0*/  BSYNC.RECONVERGENT B1 ;  /* 0x0000000000017941 */ /* 0x000fea0003800200 */
.L_x_847:
[----:B---3--:R-:W2:Y:S01]  /*ebb0*/  LDL.U16 R9, [R8+0x1fe] ;  /* 0x0001fe0008097983 */ /* 0x008ea20000100400 */
[----:B------:R-:W-:Y:S04]  /*ebc0*/  BSSY.RECONVERGENT B1, `(.L_x_852) ;  /* 0x0000019000017945 */ /* 0x000fe80003800200 */
[----:B------:R-:W-:Y:S01]  /*ebd0*/  BSSY.RELIABLE B2, `(.L_x_853) ;  /* 0x0000011000027945 */ /* 0x000fe20003800100 */
[----:B--2--5:R-:W-:-:S13]  /*ebe0*/  HSETP2.GT.AND P1, PT, R4.H0_H0, R9.H0_H0, PT ;  /* 0x2000000904007234 */ /* 0x024fda0003f24800 */
[----:B------:R-:W-:Y:S05]  /*ebf0*/  @!P1 BRA `(.L_x_854) ;  /* 0x0000000000089947 */ /* 0x000fea0003800000 */
[----:B------:R2:W5:Y:S01]  /*ec00*/  LDL R11, [R2+-0x204] ;  /* 0xfffdfc00020b7983 */ /* 0x0005620000100800 */
[----:B------:R-:W-:Y:S05]  /*ec10*/  BRA `(.L_x_855) ;  /* 0x0000000000307947 */ /* 0x000fea0003800000 */
.L_x_854:
        /* <DEDUP_REMOVED lines=12> */
.L_x_855:
[----:B------:R-:W-:Y:S05]  /*ece0*/  BSYNC.RELIABLE B2 ;  /* 0x0000000000027941 */ /* 0x000fea0003800100 */
.L_x_853:
[----:B------:R-:W-:Y:S04]  /*ecf0*/  STL.U16 [R8+0x1fe], R4 ;  /* 0x0001fe0408007387 */ /* 0x000fe80000100400 */
[----:B------:R-:W3:Y:S04]  /*ed00*/  LDL R13, [R2+-0x200] ;  /* 0xfffe0000020d7983 */ /* 0x000ee80000100800 */
[----:B---3--:R-:W-:Y:S04]  /*ed10*/  STL [R2+-0x204], R13 ;  /* 0xfffdfc0d02007387 */ /* 0x008fe80000100800 */
[----:B------:R3:W-:Y:S04]  /*ed20*/  STL.U16 [R8+0x200], R9 ;  /* 0x0002000908007387 */ /* 0x0007e80000100400 */
[----:B-----5:R4:W-:Y:S04]  /*ed30*/  STL [R2+-0x200], R11 ;  /* 0xfffe000b02007387 */ /* 0x0209e80000100800 */
[----:B---3--:R4:W5:Y:S02]  /*ed40*/  LDL.U16 R9, [R8+0x1fe] ;  /* 0x0001fe0008097983 */ /* 0x0089640000100400 */
.L_x_856:
[----:B------:R-:W-:Y:S05]  /*ed50*/  BSYNC.RECONVERGENT B1 ;  /* 0x0000000000017941 */ /* 0x000fea0003800200 */
.L_x_852:
[----:B------:R-:W3:Y:S01]  /*ed60*/  LDL.U16 R6, [R8+0x1fc] ;  /* 0x0001fc0008067983 */ /* 0x000ee20000100400 */
[----:B------:R-:W-:Y:S04]  /*ed70*/  BSSY.RECONVERGENT B1, `(.L_x_857) ;  /* 0x0000018000017945 */ /* 0x000fe80003800200 */
[----:B------:R-:W-:Y:S01]  /*ed80*/  BSSY.RELIABLE B2, `(.L_x_858) ;  /* 0x0000011000027945 */ /* 0x000fe20003800100 */
[----:B---3-5:R-:W-:-:S13]  /*ed90*/  HSETP2.GT.AND P1, PT, R9.H0_H0, R6.H0_H0, PT ;  /* 0x2000000609007234 */ /* 0x028fda0003f24800 */
[----:B------:R-:W-:Y:S05]  /*eda0*/  @!P1 BRA `(.L_x_859) ;  /* 0x0000000000089947 */ /* 0x000fea0003800000 */
[----:B----4-:R3:W5:Y:S01]  /*edb0*/  LDL R11, [R2+-0x208] ;  /* 0xfffdf800020b7983 */ /* 0x0107620000100800 */
[----:B------:R-:W-:Y:S05]  /*edc0*/  BRA `(.L_x_860) ;  /* 0x0000000000307947 */ /* 0x000fea0003800000 */
.L_x_859:
        /* <DEDUP_REMOVED lines=12> */
.L_x_860:
[----:B------:R-:W-:Y:S05]  /*ee90*/  BSYNC.RELIABLE B2 ;  /* 0x0000000000027941 */ /* 0x000fea0003800100 */
.L_x_858:
[----:B------:R4:W-:Y:S04]  /*eea0*/  STL.U16 [R8+0x1fc], R9 ;  /* 0x0001fc0908007387 */ /* 0x0009e80000100400 */
[----:B------:R-:W2:Y:S04]  /*eeb0*/  LDL R13, [R2+-0x204] ;  /* 0xfffdfc00020d7983 */ /* 0x000ea80000100800 */
[----:B--2---:R4:W-:Y:S04]  /*eec0*/  STL [R2+-0x208], R13 ;  /* 0xfffdf80d02007387 */ /* 0x0049e80000100800 */
[----:B------:R4:W-:Y:S04]  /*eed0*/  STL.U16 [R8+0x1fe], R6 ;  /* 0x0001fe0608007387 */ /* 0x0009e80000100400 */
[----:B-----5:R4:W-:Y:S02]  /*eee0*/  STL [R2+-0x204], R11 ;  /* 0xfffdfc0b02007387 */ /* 0x0209e40000100800 */
.L_x_861:
[----:B------:R-:W-:Y:S05]  /*eef0*/  BSYNC.RECONVERGENT B1 ;  /* 0x0000000000017941 */ /* 0x000fea0003800200 */
.L_x_857:
        /* <DEDUP_REMOVED lines=13> */
.L_x_865:
        /* <DEDUP_REMOVED lines=12> */
.L_x_866:
[----:B------:R-:W-:Y:S05]  /*f090*/  BSYNC.RELIABLE B2 ;  /* 0x0000000000027941 */ /* 0x000fea0003800100 */
.L_x_864:
[----:B------:R0:W-:Y:S04]  /*f0a0*/  STL.U16 [R4+0x200], R13 ;  /* 0x0002000d04007387 */ /* 0x0001e80000100400 */
[----:B------:R-:W2:Y:S04]  /*f0b0*/  LDL R6, [R2+-0x208] ;  /* 0xfffdf80002067983 */ /* 0x000ea80000100800 */
[----:B--2---:R0:W-:Y:S04]  /*f0c0*/  STL [R9], R6 ;  /* 0x0000000609007387 */ /* 0x0041e80000100800 */
[----:B------:R0:W-:Y:S04]  /*f0d0*/  STL.U16 [R8+0x1fc], R10 ;  /* 0x0001fc0a08007387 */ /* 0x0001e80000100400 */
[----:B-----5:R0:W-:Y:S02]  /*f0e0*/  STL [R2+-0x208], R11 ;  /* 0xfffdf80b02007387 */ /* 0x0201e40000100800 */
.L_x_867:
[----:B------:R-:W-:Y:S05]  /*f0f0*/  BSYNC.RECONVERGENT B1 ;  /* 0x0000000000017941 */ /* 0x000fea0003800200 */
.L_x_863:
[----:B------:R-:W-:Y:S01]  /*f100*/  VIADD R5, R5, 0xfffffffc ;  /* 0xfffffffc05057836 */ /* 0x000fe20000000000 */
[----:B------:R-:W-:Y:S06]  /*f110*/  BRA `(.L_x_868) ;  /* 0xfffffff800247947 */ /* 0x000fec000383ffff */
.L_x_862:
        /* <DEDUP_REMOVED lines=158> */
.L_x_846:
[----:B------:R-:W-:Y:S05]  /*fb00*/  BSYNC.RECONVERGENT B0 ;  /* 0x0000000000007941 */ /* 0x000fea0003800200 */
.L_x_845:
        /* <DEDUP_REMOVED lines=553> */
.L_x_894:
        /* <DEDUP_REMOVED lines=16> */
.L_x_893:
        /* <DEDUP_REMOVED lines=11> */
.L_x_874:
        /* <DEDUP_REMOVED lines=12> */
.L_x_875:
[----:B------:R-:W-:Y:S05]  /*12010*/  BSYNC.RELIABLE B2 ;  /* 0x0000000000027941 */ /* 0x000fea0003800100 */
.L_x_873:
[----:B------:R-:W-:-:S05]  /*12020*/  PRMT R6, R11, 0x7632, R6 ;  /* 0x000076320b067816 */ /* 0x000fca0000000006 */
[----:B------:R-:W-:Y:S04]  /*12030*/  STL.U16 [R8+0x200], R6 ;  /* 0x0002000608007387 */ /* 0x000fe80000100400 */
[----:B------:R-:W2:Y:S04]  /*12040*/  LDL R11, [R2+-0x1fc] ;  /* 0xfffe0400020b7983 */ /* 0x000ea80000100800 */
[----:B--2---:R-:W-:Y:S04]  /*12050*/  STL [R2+-0x200], R11 ;  /* 0xfffe000b02007387 */ /* 0x004fe80000100800 */
[----:B------:R2:W-:Y:S04]  /*12060*/  STL.U16 [R8+0x202], R4 ;  /* 0x0002020408007387 */ /* 0x0005e80000100400 */
[----:B-----5:R3:W-:Y:S04]  /*12070*/  STL [R2+-0x1fc], R9 ;  /* 0xfffe040902007387 */ /* 0x0207e80000100800 */
[----:B--2---:R3:W5:Y:S02]  /*12080*/  LDL.U16 R4, [R8+0x200] ;  /* 0x0002000008047983 */ /* 0x0047640000100400 */
.L_x_876:
[----:B------:R-:W-:Y:S05]  /*12090*/  BSYNC.RECONVERGENT B1 ;  /* 0x0000000000017941 */ /* 0x000fea0003800200 */
.L_x_872:
[----:B---3--:R-:W2:Y:S01]  /*120a0*/  LDL.U16 R9, [R8+0x1fe] ;  /* 0x0001fe0008097983 */ /* 0x008ea20000100400 */
[----:B------:R-:W-:Y:S04]  /*120b0*/  BSSY.RECONVERGENT B1, `(.L_x_877) ;  /* 0x0000019000017945 */ /* 0x000fe80003800200 */
[----:B------:R-:W-:Y:S01]  /*120c0*/  BSSY.RELIABLE B2, `(.L_x_878) ;  /* 0x0000011000027945 */ /* 0x000fe20003800100 */
[----:B--2--5:R-:W-:-:S13]  /*120d0*/  HSETP2.GT.AND P1, PT, R4.H0_H0, R9.H0_H0, PT ;  /* 0x2000000904007234 */ /* 0x024fda0003f24800 */
[----:B------:R-:W-:Y:S05]  /*120e0*/  @!P1 BRA `(.L_x_879) ;  /* 0x0000000000089947 */ /* 0x000fea0003800000 */
[----:B------:R2:W5:Y:S01]  /*120f0*/  LDL R11, [R2+-0x204] ;  /* 0xfffdfc00020b7983 */ /* 0x0005620000100800 */
[----:B------:R-:W-:Y:S05]  /*12100*/  BRA `(.L_x_880) ;  /* 0x0000000000307947 */ /* 0x000fea0003800000 */
.L_x_879:
        /* <DEDUP_REMOVED lines=12> */
.L_x_880:
[----:B------:R-:W-:Y:S05]  /*121d0*/  BSYNC.RELIABLE B2 ;  /* 0x0000000000027941 */ /* 0x000fea0003800100 */
.L_x_878:
[----:B------:R-:W-:Y:S04]  /*121e0*/  STL.U16 [R8+0x1fe], R4 ;  /* 0x0001fe0408007387 */ /* 0x000fe80000100400 */
[----:B------:R-:W3:Y:S04]  /*121f0*/  LDL R13, [R2+-0x200] ;  /* 0xfffe0000020d7983 */ /* 0x000ee80000100800 */
[----:B---3--:R-:W-:Y:S04]  /*12200*/  STL [R2+-0x204], R13 ;  /* 0xfffdfc0d02007387 */ /* 0x008fe80000100800 */
[----:B------:R3:W-:Y:S04]  /*12210*/  STL.U16 [R8+0x200], R9 ;  /* 0x0002000908007387 */ /* 0x0007e80000100400 */
[----:B-----5:R4:W-:Y:S04]  /*12220*/  STL [R2+-0x200], R11 ;  /* 0xfffe000b02007387 */ /* 0x0209e80000100800 */
[----:B---3--:R4:W5:Y:S02]  /*12230*/  LDL.U16 R9, [R8+0x1fe] ;  /* 0x0001fe0008097983 */ /* 0x0089640000100400 */
.L_x_881:
[----:B------:R-:W-:Y:S05]  /*12240*/  BSYNC.RECONVERGENT B1 ;  /* 0x0000000000017941 */ /* 0x000fea0003800200 */
.L_x_877:
[----:B------:R-:W3:Y:S01]  /*12250*/  LDL.U16 R6, [R8+0x1fc] ;  /* 0x0001fc0008067983 */ /* 0x000ee20000100400 */
[----:B------:R-:W-:Y:S04]  /*12260*/  BSSY.RECONVERGENT B1, `(.L_x_882) ;  /* 0x0000018000017945 */ /* 0x000fe80003800200 */
[----:B------:R-:W-:Y:S01]  /*12270*/  BSSY.RELIABLE B2, `(.L_x_883) ;  /* 0x0000011000027945 */ /* 0x000fe20003800100 */
[----:B---3-5:R-:W-:-:S13]  /*12280*/  HSETP2.GT.AND P1, PT, R9.H0_H0, R6.H0_H0, PT ;  /* 0x2000000609007234 */ /* 0x028fda0003f24800 */
[----:B------:R-:W-:Y:S05]  /*12290*/  @!P1 BRA `(.L_x_884) ;  /* 0x0000000000089947 */ /* 0x000fea0003800000 */
[----:B----4-:R3:W5:Y:S01]  /*122a0*/  LDL R11, [R2+-0x208] ;  /* 0xfffdf800020b7983 */ /* 0x0107620000100800 */
[----:B------:R-:W-:Y:S05]  /*122b0*/  BRA `(.L_x_885) ;  /* 0x0000000000307947 */ /* 0x000fea0003800000 */
.L_x_884:
        /* <DEDUP_REMOVED lines=12> */
.L_x_885:
[----:B------:R-:W-:Y:S05]  /*12380*/  BSYNC.RELIABLE B2 ;  /* 0x0000000000027941 */ /* 0x000fea0003800100 */
.L_x_883:
[----:B------:R4:W-:Y:S04]  /*12390*/  STL.U16 [R8+0x1fc], R9 ;  /* 0x0001fc0908007387 */ /* 0x0009e80000100400 */
[----:B------:R-:W2:Y:S04]  /*123a0*/  LDL R13, [R2+-0x204] ;  /* 0xfffdfc00020d7983 */ /* 0x000ea80000100800 */
[----:B--2---:R4:W-:Y:S04]  /*123b0*/  STL [R2+-0x208], R13 ;  /* 0xfffdf80d02007387 */ /* 0x0049e80000100800 */
[----:B------:R4:W-:Y:S04]  /*123c0*/  STL.U16 [R8+0x1fe], R6 ;  /* 0x0001fe0608007387 */ /* 0x0009e80000100400 */
[----:B-----5:R4:W-:Y:S02]  /*123d0*/  STL [R2+-0x204], R11 ;  /* 0xfffdfc0b02007387 */ /* 0x0209e40000100800 */
.L_x_886:
[----:B------:R-:W-:Y:S05]  /*123e0*/  BSYNC.RECONVERGENT B1 ;  /* 0x0000000000017941 */ /* 0x000fea0003800200 */
.L_x_882:
        /* <DEDUP_REMOVED lines=13> */
.L_x_890:
        /* <DEDUP_REMOVED lines=12> */
.L_x_891:
[----:B------:R-:W-:Y:S05]  /*12580*/  BSYNC.RELIABLE B2 ;  /* 0x0000000000027941 */ /* 0x000fea0003800100 */
.L_x_889:
[----:B------:R0:W-:Y:S04]  /*12590*/  STL.U16 [R4+0x200], R13 ;  /* 0x0002000d04007387 */ /* 0x0001e80000100400 */
[----:B------:R-:W2:Y:S04]  /*125a0*/  LDL R6, [R2+-0x208] ;  /* 0xfffdf80002067983 */ /* 0x000ea80000100800 */
[----:B--2---:R0:W-:Y:S04]  /*125b0*/  STL [R9], R6 ;  /* 0x0000000609007387 */ /* 0x0041e80000100800 */
[----:B------:R0:W-:Y:S04]  /*125c0*/  STL.U16 [R8+0x1fc], R10 ;  /* 0x0001fc0a08007387 */ /* 0x0001e80000100400 */
[----:B-----5:R0:W-:Y:S02]  /*125d0*/  STL [R2+-0x208], R11 ;  /* 0xfffdf80b02007387 */ /* 0x0201e40000100800 */
.L_x_892:
[----:B------:R-:W-:Y:S05]  /*125e0*/  BSYNC.RECONVERGENT B1 ;  /* 0x0000000000017941 */ /* 0x000fea0003800200 */
.L_x_888:
[----:B------:R-:W-:Y:S01]  /*125f0*/  IADD3 R5, PT, PT, R5, -0x4, RZ ;  /* 0xfffffffc05057810 */ /* 0x000fe20007ffe0ff */
[----:B------:R-:W-:Y:S06]  /*12600*/  BRA `(.L_x_893) ;  /* 0xfffffff800247947 */ /* 0x000fec000383ffff */
.L_x_887:
        /* <DEDUP_REMOVED lines=158> */
.L_x_871:
[----:B------:R-:W-:Y:S05]  /*12ff0*/  BSYNC.RECONVERGENT B0 ;  /* 0x0000000000007941 */ /* 0x000fea0003800200 */
.L_x_870:
[----:B------:R-:W-:Y:S05]  /*13000*/  WARPSYNC.ALL ;  /* 0x0000000000007948 */ /* 0x000fea0003800000 */
[----:B------:R-:W2:Y:S01]  /*13010*/  LDL.S16 R133, [R1+0xc18] ;  /* 0x000c180001857983 */ /* 0x000ea20000100600 */
[----:B------:R-:W-:Y:S01]  /*13020*/  BSSY.RECONVERGENT B0, `(.L_x_895) ;  /* 0x00000af000007945 */ /* 0x000fe20003800200 */
[----:B------:R-:W1:Y:S01]  /*13030*/  S2R R137, SR_TID.X ;  /* 0x0000000000897919 */ /* 0x000e620000002100 */
[----:B--2---:R-:W-:Y:S02]  /*13040*/  PRMT R134, R133, 0x7610, R134 ;  /* 0x0000761085867816 */ /* 0x004fe40000000086 */
[----:B------:R-:W2:Y:S02]  /*13050*/  S2R R133, SR_LANEID ;  /* 0x0000000000857919 */ /* 0x000ea40000000000 */
[----:B------:R-:W-:-:S02]  /*13060*/  PRMT R140, R134, 0x7610, R140 ;  /* 0x00007610868c7816 */ /* 0x000fc4000000008c */
[----:B--2---:R-:W-:-:S13]  /*13070*/  ISETP.NE.AND P0, PT, R133, RZ, PT ;  /* 0x000000ff8500720c */ /* 0x004fda0003f05270 */
[----:B-1----:R-:W-:Y:S05]  /*13080*/  @P0 BRA `(.L_x_896) ;  /* 0x0000000800a00947 */ /* 0x002fea0003800000 */
[----:B------:R-:W1:Y:S01]  /*13090*/  S2R R136, SR_CgaCtaId ;  /* 0x0000000000887919 */ /* 0x000e620000008800 */
[----:B------:R-:W-:Y:S02]  /*130a0*/  MOV R133, 0x400 ;  /* 0x0000040000857802 */ /* 0x000fe40000000f00 */
[----:B------:R-:W-:Y:S01]  /*130b0*/  PRMT R135, R252, 0x5410, R250 ;  /* 0x00005410fc877816 */ /* 0x000fe200000000fa */
[----:B------:R-:W2:Y:S01]  /*130c0*/  S2R R134, SR_TID.X ;  /* 0x0000000000867919 */ /* 0x000ea20000002100 */
[----:B------:R-:W-:Y:S02]  /*130d0*/  PRMT R138, R140, 0x5410, R251 ;  /* 0x000054108c8a7816 */ /* 0x000fe400000000fb */
[----:B------:R-:W-:Y:S02]  /*130e0*/  PRMT R139, R252, 0x7632, R249 ;  /* 0x00007632fc8b7816 */ /* 0x000fe400000000f9 */
[----:B-1----:R-:W-:Y:S02]  /*130f0*/  LEA R136, R136, R133, 0x18 ;  /* 0x0000008588887211 */ /* 0x002fe400078ec0ff */
[----:B--2---:R-:W-:-:S02]  /*13100*/  SHF.R.U32.HI R133, RZ, 0x5, R134 ;  /* 0x00000005ff857819 */ /* 0x004fc40000011686 */
[----:B------:R-:W-:-:S03]  /*13110*/  PRMT R134, R251, 0x7632, R250 ;  /* 0x00007632fb867816 */ /* 0x000fc600000000fa */
[----:B------:R-:W-:Y:S02]  /*13120*/  IMAD R136, R133, 0x308, R136 ;  /* 0x0000030885887824 */ /* 0x000fe400078e0288 */
[----:B------:R-:W-:-:S03]  /*13130*/  IMAD.MOV.U32 R133, RZ, RZ, R3 ;  /* 0x000000ffff857224 */ /* 0x000fc600078e0003 */
[----:B------:R1:W-:Y:S04]  /*13140*/  STS.64 [R136+0x210], R134 ;  /* 0x0002108688007388 */ /* 0x0003e80000000a00 */
[----:B------:R-:W-:Y:S04]  /*13150*/  STS.64 [R136+0x218], R138 ;  /* 0x0002188a88007388 */ /* 0x000fe80000000a00 */
[----:B------:R-:W-:Y:S01]  /*13160*/  STS.64 [R136+0x8], R132 ;  /* 0x0000088488007388 */ /* 0x000fe20000000a00 */
[----:B-1----:R-:W-:-:S03]  /*13170*/  PRMT R134, R249, 0x7610, R248 ;  /* 0x00007610f9867816 */ /* 0x002fc600000000f8 */
[----:B-----5:R-:W-:Y:S01]  /*13180*/  STS.64 [R136+0x10], R130 ;  /* 0x0000108288007388 */ /* 0x020fe20000000a00 */
[----:B------:R-:W-:-:S03]  /*13190*/  PRMT R135, R248, 0x7610, R247 ;  /* 0x00007610f8877816 */ /* 0x000fc600000000f7 */
[----:B------:R-:W-:Y:S04]  /*131a0*/  STS.64 [R136+0x18], R128 ;  /* 0x0000188088007388 */ /* 0x000fe80000000a00 */
[----:B------:R1:W-:Y:S04]  /*131b0*/  STS.64 [R136+0x220], R134 ;  /* 0x0002208688007388 */ /* 0x0003e80000000a00 */
[----:B------:R-:W-:Y:S04]  /*131c0*/  STS.64 [R136+0x20], R126 ;  /* 0x0000207e88007388 */ /* 0x000fe80000000a00 */
[----:B------:R-:W-:Y:S01]  /*131d0*/  STS.64 [R136+0x28], R124 ;  /* 0x0000287c88007388 */ /* 0x000fe20000000a00 */
[----:B-1----:R-:W-:-:S03]  /*131e0*/  PRMT R134, R247, 0x7610, R246 ;  /* 0x00007610f7867816 */ /* 0x002fc600000000f6 */
[----:B------:R-:W-:Y:S01]  /*131f0*/  STS.64 [R136+0x30], R122 ;  /* 0x0000307a88007388 */ /* 0x000fe20000000a00 */
        /* <DEDUP_REMOVED lines=33> */
[----:B-1----:R-:W-:-:S03]  /*13410*/  IMAD.MOV.U32 R134, RZ, RZ, R2 ;  /* 0x000000ffff867224 */ /* 0x002fc600078e0002 */
[----:B------:R-:W-:Y:S01]  /*13420*/  STS.64 [R136+0xd0], R82 ;  /* 0x0000d05288007388 */ /* 0x000fe20000000a00 */
[----:B------:R-:W-:-:S03]  /*13430*/  IMAD.MOV.U32 R135, RZ, RZ, R160 ;  /* 0x000000ffff877224 */ /* 0x000fc600078e00a0 */
        /* <DEDUP_REMOVED lines=18> */
[----:B-1----:R-:W-:Y:S01]  /*13560*/  MOV R134, R165 ;  /* 0x000000a500867202 */ /* 0x002fe20000000f00 */
[----:B------:R-:W-:-:S02]  /*13570*/  IMAD.MOV.U32 R135, RZ, RZ, R166 ;  /* 0x000000ffff877224 */ /* 0x000fc400078e00a6 */
        /* <DEDUP_REMOVED lines=49> */
[----:B------:R1:W-:Y:S02]  /*13890*/  STS.64 [R136+0x2a0], R134 ;  /* 0x0002a08688007388 */ /* 0x0003e40000000a00 */
[----:B-1----:R-:W-:Y:S02]  /*138a0*/  PRMT R134, R181, 0x7610, R182 ;  /* 0x00007610b5867816 */ /* 0x002fe400000000b6 */
[----:B------:R-:W-:-:S05]  /*138b0*/  MOV R135, R183 ;  /* 0x000000b700877202 */ /* 0x000fca0000000f00 */
[----:B------:R1:W-:Y:S02]  /*138c0*/  STS.64 [R136+0x2a8], R134 ;  /* 0x0002a88688007388 */ /* 0x0003e40000000a00 */
[----:B-1----:R-:W-:Y:S02]  /*138d0*/  IMAD.MOV.U32 R134, RZ, RZ, R184 ;  /* 0x000000ffff867224 */ /* 0x002fe400078e00b8 */
[----:B------:R-:W-:-:S05]  /*138e0*/  IMAD.MOV.U32 R135, RZ, RZ, R185 ;  /* 0x000000ffff877224 */ /* 0x000fca00078e00b9 */
[----:B------:R1:W-:Y:S02]  /*138f0*/  STS.64 [R136+0x2b0], R134 ;  /* 0x0002b08688007388 */ /* 0x0003e40000000a00 */
[----:B-1----:R-:W-:Y:S02]  /*13900*/  IMAD.MOV.U32 R134, RZ, RZ, R186 ;  /* 0x000000ffff867224 */ /* 0x002fe400078e00ba */
[----:B------:R-:W-:-:S05]  /*13910*/  IMAD.MOV.U32 R135, RZ, RZ, R187 ;  /* 0x000000ffff877224 */ /* 0x000fca00078e00bb */
[----:B------:R1:W-:Y:S02]  /*13920*/  STS.64 [R136+0x2b8], R134 ;  /* 0x0002b88688007388 */ /* 0x0003e40000000a00 */
[----:B-1----:R-:W-:Y:S02]  /*13930*/  IMAD.MOV.U32 R134, RZ, RZ, R188 ;  /* 0x000000ffff867224 */ /* 0x002fe400078e00bc */
[----:B------:R-:W-:-:S05]  /*13940*/  IMAD.MOV.U32 R135, RZ, RZ, R189 ;  /* 0x000000ffff877224 */ /* 0x000fca00078e00bd */
[----:B------:R1:W-:Y:S02]  /*13950*/  STS.64 [R136+0x2c0], R134 ;  /* 0x0002c08688007388 */ /* 0x0003e40000000a00 */
[----:B-1----:R-:W-:Y:S01]  /*13960*/  IMAD.MOV.U32 R134, RZ, RZ, R190 ;  /* 0x000000ffff867224 */ /* 0x002fe200078e00be */
        /* <DEDUP_REMOVED lines=23> */
[----:B-1----:R-:W-:Y:S01]  /*13ae0*/  MOV R134, R156 ;  /* 0x0000009c00867202 */ /* 0x002fe20000000f00 */
[----:B------:R-:W-:-:S05]  /*13af0*/  IMAD.MOV.U32 R135, RZ, RZ, R157 ;  /* 0x000000ffff877224 */ /* 0x000fca00078e009d */
[----:B------:R1:W-:Y:S02]  /*13b00*/  STS.64 [R136+0x308], R134 ;  /* 0x0003088688007388 */ /* 0x0003e40000000a00 */
.L_x_896:
[----:B------:R-:W-:Y:S05]  /*13b10*/  BSYNC.RECONVERGENT B0 ;  /* 0x0000000000007941 */ /* 0x000fea0003800200 */
.L_x_895:
[----:B------:R-:W-:Y:S01]  /*13b20*/  BAR.SYNC.DEFER_BLOCKING 0x0 ;  /* 0x0000000000007b1d */ /* 0x000fe20000010000 */
[----:B------:R-:W-:Y:S01]  /*13b30*/  ISETP.NE.AND P0, PT, R137, RZ, PT ;  /* 0x000000ff8900720c */ /* 0x000fe20003f05270 */
[----:B------:R-:W-:-:S04]  /*13b40*/  VIADD R203, R1, 0x910 ;  /* 0x0000091001cb7836 */ /* 0x000fc80000000000 */
[----:B------:R-:W-:Y:S08]  /*13b50*/  BSSY.RECONVERGENT B0, `(.L_x_897) ;  /* 0x0000289000007945 */ /* 0x000ff00003800200 */
[----:B------:R-:W-:Y:S05]  /*13b60*/  @P0 BRA `(.L_x_898) ;  /* 0x00000028001c0947 */ /* 0x000fea0003800000 */
[----:B-----5:R2:W-:Y:S01]  /*13b70*/  STL.64 [R1+0x1f8], R4 ;  /* 0x0001f80401007387 */ /* 0x0205e20000100a00 */
[----:B------:R-:W3:Y:S01]  /*13b80*/  S2UR UR5, SR_CgaCtaId ;  /* 0x00000000000579c3 */ /* 0x000ee20000008800 */
[----:B------:R-:W-:Y:S01]  /*13b90*/  UMOV UR4, 0x400 ;  /* 0x0000040000047882 */ /* 0x000fe20000000000 */
[----:B------:R-:W-:Y:S01]  /*13ba0*/  PRMT R240, R240, 0x5432, R240 ;  /* 0x00005432f0f07816 */ /* 0x000fe200000000f0 */
[----:B------:R4:W-:Y:S01]  /*13bb0*/  STL.64 [R1+0x1e8], R8 ;  /* 0x0001e80801007387 */ /* 0x0009e20000100a00 */
[----:B------:R-:W-:-:S03]  /*13bc0*/  PRMT R238, R238, 0x5432, R238 ;  /* 0x00005432eeee7816 */ /* 0x000fc600000000ee */
[----:B------:R-:W-:Y:S01]  /*13bd0*/  STL.64 [R1+0x1f0], R6 ;  /* 0x0001f00601007387 */ /* 0x000fe20000100a00 */
[----:B--2---:R-:W-:-:S03]  /*13be0*/  PRMT R4, R251, 0x7632, R250 ;  /* 0x00007632fb047816 */ /* 0x004fc600000000fa */
[----:B------:R-:W-:Y:S01]  /*13bf0*/  STL.64 [R1+0x1e0], R10 ;  /* 0x0001e00a01007387 */ /* 0x000fe20000100a00 */
[----:B------:R-:W-:Y:S01]  /*13c00*/  PRMT R5, R252, 0x5410, R250 ;  /* 0x00005410fc057816 */ /* 0x000fe200000000fa */
[----:B----4-:R-:W-:Y:S01]  /*13c10*/  IMAD.MOV.U32 R8, RZ, RZ, R179 ;  /* 0x000000ffff087224 */ /* 0x010fe200078e00b3 */
[----:B------:R-:W-:Y:S01]  /*13c20*/  MOV R9, R180 ;  /* 0x000000b400097202 */ /* 0x000fe20000000f00 */
[----:B------:R-:W-:Y:S04]  /*13c30*/  STL.64 [R1+0x1d0], R14 ;  /* 0x0001d00e01007387 */ /* 0x000fe80000100a00 */
[----:B------:R2:W-:Y:S01]  /*13c40*/  STL.64 [R1+0x200], R4 ;  /* 0x0002000401007387 */ /* 0x0005e20000100a00 */
[----:B---3--:R-:W-:-:S03]  /*13c50*/  ULEA UR4, UR5, UR4, 0x18 ;  /* 0x0000000405047291 */ /* 0x008fc6000f8ec0ff */
[----:B------:R-:W-:Y:S04]  /*13c60*/  STL.64 [R1+0x290], R8 ;  /* 0x0002900801007387 */ /* 0x000fe80000100a00 */
[----:B------:R-:W-:Y:S01]  /*13c70*/  STL.64 [R1+0x1d8], R12 ;  /* 0x0001d80c01007387 */ /* 0x000fe20000100a00 */
[----:B--2---:R-:W-:-:S03]  /*13c80*/  PRMT R4, R140, 0x5410, R251 ;  /* 0x000054108c047816 */ /* 0x004fc600000000fb */
[----:B------:R-:W-:Y:S01]  /*13c90*/  LDS.128 R8, [UR4+0x5f0] ;  /* 0x0005f004ff087984 */ /* 0x000fe20008000c00 */
[----:B------:R-:W-:-:S03]  /*13ca0*/  PRMT R5, R252, 0x7632, R249 ;  /* 0x00007632fc057816 */ /* 0x000fc600000000f9 */
[----:B------:R-:W-:Y:S04]  /*13cb0*/  LDS.128 R12, [UR4+0x5e0] ;  /* 0x0005e004ff0c7984 */ /* 0x000fe80008000c00 */
[----:B------:R2:W-:Y:S04]  /*13cc0*/  STL.64 [R1+0x208], R4 ;  /* 0x0002080401007387 */ /* 0x0005e80000100a00 */
[----:B------:R-:W-:Y:S04]  /*13cd0*/  STL.64 [R1+0x1c0], R18 ;  /* 0x0001c01201007387 */ /* 0x000fe80000100a00 */
[----:B------:R-:W-:Y:S01]  /*13ce0*/  STL.64 [R1+0x1c8], R16 ;  /* 0x0001c81001007387 */ /* 0x000fe20000100a00 */
[----:B--2---:R-:W-:-:S03]  /*13cf0*/  PRMT R4, R249, 0x7610, R248 ;  /* 0x00007610f9047816 */ /* 0x004fc600000000f8 */
[----:B------:R-:W-:Y:S01]  /*13d00*/  LDS.128 R16, [UR4+0x5d0] ;  /* 0x0005d004ff107984 */ /* 0x000fe20008000c00 */
[----:B------:R-:W-:-:S03]  /*13d10*/  PRMT R5, R248, 0x7610, R247 ;  /* 0x00007610f8057816 */ /* 0x000fc600000000f7 */
[----:B------:R-:W-:Y:S04]  /*13d20*/  STL.64 [R1+0x1b0], R22 ;  /* 0x0001b01601007387 */ /* 0x000fe80000100a00 */
[----:B------:R2:W-:Y:S04]  /*13d30*/  STL.64 [R1+0x210], R4 ;  /* 0x0002100401007387 */ /* 0x0005e80000100a00 */
[----:B------:R-:W-:Y:S04]  /*13d40*/  STL.64 [R1+0x1b8], R20 ;  /* 0x0001b81401007387 */ /* 0x000fe80000100a00 */
[----:B------:R-:W-:Y:S01]  /*13d50*/  LDS.128 R20, [UR4+0x5c0] ;  /* 0x0005c004ff147984 */ /* 0x000fe20008000c00 */
[----:B--2---:R-:W-:-:S03]  /*13d60*/  PRMT R4, R247, 0x7610, R246 ;  /* 0x00007610f7047816 */ /* 0x004fc600000000f6 */
[----:B------:R-:W-:Y:S01]  /*13d70*/  STL.64 [R1+0x1a0], R26 ;  /* 0x0001a01a01007387 */ /* 0x000fe20000100a00 */
[----:B------:R-:W-:-:S03]  /*13d80*/  PRMT R5, R246, 0x7610, R245 ;  /* 0x00007610f6057816 */ /* 0x000fc600000000f5 */
[----:B------:R-:W-:Y:S04]  /*13d90*/  STL.64 [R1+0x1a8], R24 ;  /* 0x0001a81801007387 */ /* 0x000fe80000100a00 */
[----:B------:R2:W-:Y:S04]  /*13da0*/  STL.64 [R1+0x218], R4 ;  /* 0x0002180401007387 */ /* 0x0005e80000100a00 */
[----:B------:R-:W-:Y:S04]  /*13db0*/  LDS.128 R24, [UR4+0x5b0] ;  /* 0x0005b004ff187984 */ /* 0x000fe80008000c00 */
[----:B------:R-:W-:Y:S01]  /*13dc0*/  STL.64 [R1+0x190], R30 ;  /* 0x0001901e01007387 */ /* 0x000fe20000100a00 */
[----:B--2---:R-:W-:-:S03]  /*13dd0*/  PRMT R4, R245, 0x7610, R244 ;  /* 0x00007610f5047816 */ /* 0x004fc600000000f4 */
[----:B------:R-:W-:Y:S01]  /*13de0*/  STL.64 [R1+0x198], R28 ;  /* 0x0001981c01007387 */ /* 0x000fe20000100a00 */
[----:B------:R-:W-:-:S03]  /*13df0*/  PRMT R5, R244, 0x7610, R243 ;  /* 0x00007610f4057816 */ /* 0x000fc600000000f3 */
[----:B------:R-:W-:Y:S04]  /*13e00*/  LDS.128 R28, [UR4+0x5a0] ;  /* 0x0005a004ff1c7984 */ /* 0x000fe80008000c00 */
[----:B------:R2:W-:Y:S04]  /*13e10*/  STL.64 [R1+0x220], R4 ;  /* 0x0002200401007387 */ /* 0x0005e80000100a00 */
[----:B------:R-:W-:Y:S04]  /*13e20*/  STL.64 [R1+0x180], R34 ;  /* 0x0001802201007387 */ /* 0x000fe80000100a00 */
[----:B------:R-:W-:Y:S01]  /*13e30*/  STL.64 [R1+0x188], R32 ;  /* 0x0001882001007387 */ /* 0x000fe20000100a00 */
[----:B--2---:R-:W-:-:S03]  /*13e40*/  PRMT R4, R243, 0x7610, R242 ;  /* 0x00007610f3047816 */ /* 0x004fc600000000f2 */
[----:B------:R-:W-:Y:S01]  /*13e50*/  LDS.128 R32, [UR4+0x590] ;  /* 0x00059004ff207984 */ /* 0x000fe20008000c00 */
[----:B------:R-:W-:Y:S02]  /*13e60*/  PRMT R5, R242, 0x5410, R241 ;  /* 0x00005410f2057816 */ /* 0x000fe400000000f1 */
[----:B------:R-:W-:Y:S01]  /*13e70*/  PRMT R241, R239, 0x5432, R239 ;  /* 0x00005432eff17816 */ /* 0x000fe200000000ef */
[----:B------:R-:W-:Y:S01]  /*13e80*/  STL.64 [R1+0x140], R50 ;  /* 0x0001403201007387 */ /* 0x000fe20000100a00 */
[C-C-:B------:R-:W-:Y:S02]  /*13e90*/  PRMT R239, R181.reuse, 0x5432, R182.reuse ;  /* 0x00005432b5ef7816 */ /* 0x140fe400000000b6 */
[----:B------:R-:W-:Y:S01]  /*13ea0*/  PRMT R182, R181, 0x7610, R182 ;  /* 0x00007610b5b67816 */ /* 0x000fe200000000b6 */
[----:B------:R2:W-:Y:S04]  /*13eb0*/  STL.64 [R1+0x228], R4 ;  /* 0x0002280401007387 */ /* 0x0005e80000100a00 */
[----:B------:R-:W-:Y:S04]  /*13ec0*/  STL.64 [R1+0x148], R48 ;  /* 0x0001483001007387 */ /* 0x000fe80000100a00 */
[----:B------:R-:W-:Y:S01]  /*13ed0*/  STL.64 [R1+0x150], R46 ;  /* 0x0001502e01007387 */ /* 0x000fe20000100a00 */
[----:B--2---:R-:W-:-:S03]  /*13ee0*/  IMAD.MOV.U32 R4, RZ, RZ, R2 ;  /* 0x000000ffff047224 */ /* 0x004fc600078e0002 */
[----:B------:R-:W-:Y:S01]  /*13ef0*/  STL.64 [R1+0x158], R44 ;  /* 0x0001582c01007387 */ /* 0x000fe20000100a00 */
[----:B------:R-:W-:-:S03]  /*13f00*/  IMAD.MOV.U32 R5, RZ, RZ, R160 ;  /* 0x000000ffff057224 */ /* 0x000fc600078e00a0 */
[----:B------:R-:W-:Y:S04]  /*13f10*/  STL.64 [R1+0x160], R42 ;  /* 0x0001602a01007387 */ /* 0x000fe80000100a00 */
[----:B------:R2:W-:Y:S04]  /*13f20*/  STL.64 [R1+0x240], R4 ;  /* 0x0002400401007387 */ /* 0x0005e80000100a00 */
[----:B------:R-:W-:Y:S04]  /*13f30*/  STL.64 [R1+0x168], R40 ;  /* 0x0001682801007387 */ /* 0x000fe80000100a00 */
[----:B------:R-:W-:Y:S01]  /*13f40*/  STL.64 [R1+0x170], R38 ;  /* 0x0001702601007387 */ /* 0x000fe20000100a00 */
[----:B--2---:R-:W-:-:S03]  /*13f50*/  IMAD.MOV.U32 R4, RZ, RZ, R161 ;  /* 0x000000ffff047224 */ /* 0x004fc600078e00a1 */
[----:B------:R-:W-:Y:S01]  /*13f60*/  STL.64 [R1+0x178], R36 ;  /* 0x0001782401007387 */ /* 0x000fe20000100a00 */
[----:B------:R-:W-:-:S03]  /*13f70*/  IMAD.MOV.U32 R5, RZ, RZ, R162 ;  /* 0x000000ffff057224 */ /* 0x000fc600078e00a2 */
[----:B------:R-:W-:Y:S04]  /*13f80*/  LDS.128 R36, [UR4+0x4e0] ;  /* 0x0004e004ff247984 */ /* 0x000fe80008000c00 */
[----:B------:R2:W-:Y:S04]  /*13f90*/  STL.64 [R1+0x248], R4 ;  /* 0x0002480401007387 */ /* 0x0005e80000100a00 */
[----:B------:R-:W-:Y:S04]  /*13fa0*/  LDS.128 R40, [UR4+0x4c0] ;  /* 0x0004c004ff287984 */ /* 0x000fe80008000c00 */
[----:B------:R-:W-:Y:S01]  /*13fb0*/  LDS.128 R44, [UR4+0x4a0] ;  /* 0x0004a004ff2c7984 */ /* 0x000fe20008000c00 */
[----:B--2---:R-:W-:Y:S01]  /*13fc0*/  IMAD.MOV.U32 R4, RZ, RZ, R163 ;  /* 0x000000ffff047224 */ /* 0x004fe200078e00a3 */
[----:B------:R-:W-:-:S02]  /*13fd0*/  MOV R5, R164 ;  /* 0x000000a400057202 */ /* 0x000fc40000000f00 */
[----:B------:R-:W-:Y:S04]  /*13fe0*/  LDS.128 R48, [UR4+0x480] ;  /* 0x00048004ff307984 */ /* 0x000fe80008000c00 */
[----:B------:R2:W-:Y:S04]  /*13ff0*/  STL.64 [R1+0x250], R4 ;  /* 0x0002500401007387 */ /* 0x0005e80000100a00 */
[----:B------:R-:W-:Y:S04]  /*14000*/  STL.64 [R1+0x80], R98 ;  /* 0x0000806201007387 */ /* 0x000fe80000100a00 */
[----:B------:R-:W-:Y:S01]  /*14010*/  STL.64 [R1+0x88], R96 ;  /* 0x0000886001007387 */ /* 0x000fe20000100a00 */
[----:B--2---:R-:W-:-:S03]  /*14020*/  IMAD.MOV.U32 R4, RZ, RZ, R165 ;  /* 0x000000ffff047224 */ /* 0x004fc600078e00a5 */
[----:B------:R-:W2:Y:S01]  /*14030*/  LDS.128 R96, [UR4+0x310] ;  /* 0x00031004ff607984 */ /* 0x000ea20008000c00 */
[----:B------:R-:W-:-:S03]  /*14040*/  IMAD.MOV.U32 R5, RZ, RZ, R166 ;  /* 0x000000ffff057224 */ /* 0x000fc600078e00a6 */
[----:B------:R-:W-:Y:S04]  /*14050*/  STL.64 [R1+0x90], R94 ;  /* 0x0000905e01007387 */ /* 0x000fe80000100a00 */
[----:B------:R3:W-:Y:S04]  /*14060*/  STL.64 [R1+0x258], R4 ;  /* 0x0002580401007387 */ /* 0x0007e80000100a00 */
[----:B------:R-:W-:Y:S04]  /*14070*/  STL.64 [R1+0x98], R92 ;  /* 0x0000985c01007387 */ /* 0x000fe80000100a00 */
[----:B------:R-:W-:Y:S01]  /*14080*/  STL.64 [R1+0xa0], R90 ;  /* 0x0000a05a01007387 */ /* 0x000fe20000100a00 */
[----:B---3--:R-:W-:-:S03]  /*14090*/  IMAD.MOV.U32 R4, RZ, RZ, R167 ;  /* 0x000000ffff047224 */ /* 0x008fc600078e00a7 */
[----:B------:R-:W-:Y:S01]  /*140a0*/  STL.64 [R1+0xa8], R88 ;  /* 0x0000a85801007387 */ /* 0x000fe20000100a00 */
[----:B------:R-:W-:-:S03]  /*140b0*/  IMAD.MOV.U32 R5, RZ, RZ, R168 ;  /* 0x000000ffff057224 */ /* 0x000fc600078e00a8 */
[----:B------:R-:W-:Y:S04]  /*140c0*/  STL.64 [R1+0xb0], R86 ;  /* 0x0000b05601007387 */ /* 0x000fe80000100a00 */
[----:B------:R3:W-:Y:S04]  /*140d0*/  STL.64 [R1+0x260], R4 ;  /* 0x0002600401007387 */ /* 0x0007e80000100a00 */
[----:B------:R-:W-:Y:S04]  /*140e0*/  STL.64 [R1+0xb8], R84 ;  /* 0x0000b85401007387 */ /* 0x000fe80000100a00 */
[----:B------:R-:W-:Y:S01]  /*140f0*/  STL.64 [R1+0xc0], R82 ;  /* 0x0000c05201007387 */ /* 0x000fe20000100a00 */
[----:B--2---:R-:W-:Y:S01]  /*14100*/  FSETP.GT.FTZ.AND P0, PT, R132, R96, PT ;  /* 0x000000608400720b */ /* 0x004fe20003f14000 */
[----:B---3--:R-:W-:-:S02]  /*14110*/  IMAD.MOV.U32 R4, RZ, RZ, R169 ;  /* 0x000000ffff047224 */ /* 0x008fc400078e00a9 */
[----:B------:R-:W-:Y:S01]  /*14120*/  STL.64 [R1+0xc8], R80 ;  /* 0x0000c85001007387 */ /* 0x000fe20000100a00 */
[----:B------:R-:W-:Y:S01]  /*14130*/  IMAD.MOV.U32 R5, RZ, RZ, R170 ;  /* 0x000000ffff057224 */ /* 0x000fe200078e00aa */
[----:B------:R-:W-:Y:S02]  /*14140*/  FSEL R202, R132, R96, P0 ;  /* 0x0000006084ca7208 */ /* 0x000fe40000000000 */
[----:B------:R-:W-:Y:S01]  /*14150*/  STL.64 [R1+0xd0], R78 ;  /* 0x0000d04e01007387 */ /* 0x000fe20000100a00 */
[----:B------:R-:W-:Y:S02]  /*14160*/  FSEL R2, R3, R97, P0 ;  /* 0x0000006103027208 */ /* 0x000fe40000000000 */
[----:B------:R-:W-:Y:S01]  /*14170*/  FSEL R3, R97, R3, P0 ;  /* 0x0000000361037208 */ /* 0x000fe20000000000 */
[----:B------:R2:W-:Y:S04]  /*14180*/  STL.64 [R1+0x268], R4 ;  /* 0x0002680401007387 */ /* 0x0005e80000100a00 */
[----:B------:R-:W-:Y:S04]  /*14190*/  STL.64 [R1+0xd8], R76 ;  /* 0x0000d84c01007387 */ /* 0x000fe80000100a00 */
[----:B------:R-:W-:Y:S01]  /*141a0*/  STL.64 [R1+0xe0], R74 ;  /* 0x0000e04a01007387 */ /* 0x000fe20000100a00 */
[----:B--2---:R-:W-:Y:S01]  /*141b0*/  IMAD.MOV.U32 R4, RZ, RZ, R171 ;  /* 0x000000ffff047224 */ /* 0x004fe200078e00ab */
[----:B------:R-:W-:-:S02]  /*141c0*/  MOV R5, R172 ;  /* 0x000000ac00057202 */ /* 0x000fc40000000f00 */
[----:B------:R-:W-:Y:S04]  /*141d0*/  STL.64 [R1+0xe8], R72 ;  /* 0x0000e84801007387 */ /* 0x000fe80000100a00 */
        /* <DEDUP_REMOVED lines=21> */
[----:B------:R-:W-:Y:S04]  /*14330*/  STL.64 [R1+0x288], R4 ;  /* 0x0002880401007387 */ /* 0x000fe80000100a00 */
[----:B------:R-:W2:Y:S04]  /*14340*/  LDS.128 R4, [UR4+0x600] ;  /* 0x00060004ff047984 */ /* 0x000ea80008000c00 */
[----:B------:R-:W-:Y:S04]  /*14350*/  STL.64 [R1+0x4b0], R40 ;  /* 0x0004b02801007387 */ /* 0x000fe80000100a00 */
[----:B------:R-:W-:Y:S04]  /*14360*/  STL.64 [R1+0x4b8], R42 ;  /* 0x0004b82a01007387 */ /* 0x000fe80000100a00 */
[----:B------:R-:W-:Y:S04]  /*14370*/  STL.64 [R1+0x490], R44 ;  /* 0x0004902c01007387 */ /* 0x000fe80000100a00 */
[----:B------:R-:W-:Y:S04]  /*14380*/  STL.64 [R1+0x498], R46 ;  /* 0x0004982e01007387 */ /* 0x000fe80000100a00 */
[----:B------:R-:W-:Y:S04]  /*14390*/  STL.64 [R1+0x470], R48 ;  /* 0x0004703001007387 */ /* 0x000fe80000100a00 */
[----:B------:R-:W-:Y:S04]  /*143a0*/  STL.64 [R1+0x478], R50 ;  /* 0x0004783201007387 */ /* 0x000fe80000100a00 */
[----:B------:R-:W-:Y:S04]  /*143b0*/  LDS.128 R52, [UR4+0x460] ;  /* 0x00046004ff347984 */ /* 0x000fe80008000c00 */
[----:B------:R-:W-:Y:S04]  /*143c0*/  LDS.128 R56, [UR4+0x450] ;  /* 0x00045004ff387984 */ /* 0x000fe80008000c00 */
[----:B------:R-:W-:Y:S04]  /*143d0*/  LDS.128 R60, [UR4+0x440] ;  /* 0x00044004ff3c7984 */ /* 0x000fe80008000c00 */
[----:B--2---:R2:W-:Y:S04]  /*143e0*/  STL.64 [R1+0x5f0], R4 ;  /* 0x0005f00401007387 */ /* 0x0045e80000100a00 */
[----:B------:R3:W-:Y:S04]  /*143f0*/  STL.64 [R1+0x5f8], R6 ;  /* 0x0005f80601007387 */ /* 0x0007e80000100a00 */
[----:B------:R-:W-:Y:S01]  /*14400*/  LDS.128 R64, [UR4+0x420] ;  /* 0x00042004ff407984 */ /* 0x000fe20008000c00 */
[----:B--2---:R-:W-:-:S03]  /*14410*/  IMAD.MOV.U32 R4, RZ, RZ, R8 ;  /* 0x000000ffff047224 */ /* 0x004fc600078e0008 */
[----:B------:R-:W-:Y:S01]  /*14420*/  LDS.128 R68, [UR4+0x410] ;  /* 0x00041004ff447984 */ /* 0x000fe20008000c00 */
[----:B------:R-:W-:Y:S02]  /*14430*/  IMAD.MOV.U32 R5, RZ, RZ, R9 ;  /* 0x000000ffff057224 */ /* 0x000fe400078e0009 */
[----:B---3--:R-:W-:Y:S01]  /*14440*/  IMAD.MOV.U32 R6, RZ, RZ, R10 ;  /* 0x000000ffff067224 */ /* 0x008fe200078e000a */
[----:B------:R-:W-:Y:S01]  /*14450*/  LDS.128 R72, [UR4+0x3e0] ;  /* 0x0003e004ff487984 */ /* 0x000fe20008000c00 */
[----:B------:R-:W-:-:S03]  /*14460*/  IMAD.MOV.U32 R7, RZ, RZ, R11 ;  /* 0x000000ffff077224 */ /* 0x000fc600078e000b */
[----:B------:R-:W2:Y:S04]  /*14470*/  LDS.128 R8, [UR4+0x580] ;  /* 0x00058004ff087984 */ /* 0x000ea80008000c00 */
[----:B------:R3:W-:Y:S04]  /*14480*/  STL.64 [R1+0x5e0], R4 ;  /* 0x0005e00401007387 */ /* 0x0007e80000100a00 */
[----:B------:R4:W-:Y:S04]  /*14490*/  STL.64 [R1+0x5e8], R6 ;  /* 0x0005e80601007387 */ /* 0x0009e80000100a00 */
[----:B------:R-:W-:Y:S01]  /*144a0*/  LDS.128 R36, [UR4+0x3d0] ;  /* 0x0003d004ff247984 */ /* 0x000fe20008000c00 */
[----:B---3--:R-:W-:-:S03]  /*144b0*/  IMAD.MOV.U32 R4, RZ, RZ, R12 ;  /* 0x000000ffff047224 */ /* 0x008fc600078e000c */
[----:B------:R-:W-:Y:S01]  /*144c0*/  LDS.128 R76, [UR4+0x3b0] ;  /* 0x0003b004ff4c7984 */ /* 0x000fe20008000c00 */
[----:B------:R-:W-:Y:S02]  /*144d0*/  IMAD.MOV.U32 R5, RZ, RZ, R13 ;  /* 0x000000ffff057224 */ /* 0x000fe400078e000d */
[----:B----4-:R-:W-:Y:S01]  /*144e0*/  IMAD.MOV.U32 R6, RZ, RZ, R14 ;  /* 0x000000ffff067224 */ /* 0x010fe200078e000e */
[----:B------:R-:W-:Y:S01]  /*144f0*/  MOV R7, R15 ;  /* 0x0000000f00077202 */ /* 0x000fe20000000f00 */
[----:B------:R-:W-:Y:S04]  /*14500*/  LDS.128 R40, [UR4+0x3a0] ;  /* 0x0003a004ff287984 */ /* 0x000fe80008000c00 */
[----:B------:R-:W3:Y:S04]  /*14510*/  LDS.128 R12, [UR4+0x570] ;  /* 0x00057004ff0c7984 */ /* 0x000ee80008000c00 */
[----:B------:R4:W-:Y:S04]  /*14520*/  STL.64 [R1+0x5d0], R4 ;  /* 0x0005d00401007387 */ /* 0x0009e80000100a00 */
[----:B------:R0:W-:Y:S04]  /*14530*/  STL.64 [R1+0x5d8], R6 ;  /* 0x0005d80601007387 */ /* 0x0001e80000100a00 */
[----:B------:R-:W-:Y:S01]  /*14540*/  LDS.128 R80, [UR4+0x390] ;  /* 0x00039004ff507984 */ /* 0x000fe20008000c00 */
[----:B----4-:R-:W-:-:S03]  /*14550*/  IMAD.MOV.U32 R4, RZ, RZ, R16 ;  /* 0x000000ffff047224 */ /* 0x010fc600078e0010 */
[----:B------:R-:W-:Y:S01]  /*14560*/  LDS.128 R84, [UR4+0x370] ;  /* 0x00037004ff547984 */ /* 0x000fe20008000c00 */
[----:B------:R-:W-:Y:S02]  /*14570*/  IMAD.MOV.U32 R5, RZ, RZ, R17 ;  /* 0x000000ffff057224 */ /* 0x000fe400078e0011 */
[----:B0-----:R-:W-:Y:S01]  /*14580*/  IMAD.MOV.U32 R6, RZ, RZ, R18 ;  /* 0x000000ffff067224 */ /* 0x001fe200078e0012 */
[----:B------:R-:W-:Y:S01]  /*14590*/  LDS.128 R44, [UR4+0x360] ;  /* 0x00036004ff2c7984 */ /* 0x000fe20008000c00 */
[----:B------:R-:W-:-:S03]  /*145a0*/  IMAD.MOV.U32 R7, RZ, RZ, R19 ;  /* 0x000000ffff077224 */ /* 0x000fc600078e0013 */
[----:B------:R-:W0:Y:S04]  /*145b0*/  LDS.128 R16, [UR4+0x560] ;  /* 0x00056004ff107984 */ /* 0x000e280008000c00 */
[----:B------:R4:W-:Y:S04]  /*145c0*/  STL.64 [R1+0x5c0], R4 ;  /* 0x0005c00401007387 */ /* 0x0009e80000100a00 */
[----:B------:R1:W-:Y:S04]  /*145d0*/  STL.64 [R1+0x5c8], R6 ;  /* 0x0005c80601007387 */ /* 0x0003e80000100a00 */
[----:B------:R-:W-:Y:S01]  /*145e0*/  LDS.128 R88, [UR4+0x350] ;  /* 0x00035004ff587984 */ /* 0x000fe20008000c00 */
[----:B----4-:R-:W-:-:S03]  /*145f0*/  IMAD.MOV.U32 R4, RZ, RZ, R20 ;  /* 0x000000ffff047224 */ /* 0x010fc600078e0014 */
[----:B------:R-:W-:Y:S01]  /*14600*/  LDS.128 R48, [UR4+0x330] ;  /* 0x00033004ff307984 */ /* 0x000fe20008000c00 */
[----:B------:R-:W-:Y:S02]  /*14610*/  IMAD.MOV.U32 R5, RZ, RZ, R21 ;  /* 0x000000ffff057224 */ /* 0x000fe400078e0015 */
[----:B-1----:R-:W-:Y:S01]  /*14620*/  IMAD.MOV.U32 R6, RZ, RZ, R22 ;  /* 0x000000ffff067224 */ /* 0x002fe200078e0016 */
[----:B------:R-:W-:Y:S01]  /*14630*/  MOV R7, R23 ;  /* 0x0000001700077202 */ /* 0x000fe20000000f00 */
[----:B------:R-:W-:Y:S04]  /*14640*/  LDS.128 R92, [UR4+0x320] ;  /* 0x00032004ff5c7984 */ /* 0x000fe80008000c00 */
[----:B------:R-:W-:Y:S04]  /*14650*/  LDS.128 R20, [UR4+0x550] ;  /* 0x00055004ff147984 */ /* 0x000fe80008000c00 */
[----:B------:R1:W-:Y:S04]  /*14660*/  STL.64 [R1+0x5b0], R4 ;  /* 0x0005b00401007387 */ /* 0x0003e80000100a00 */
[----:B------:R4:W-:Y:S04]  /*14670*/  STL.64 [R1+0x5b8], R6 ;  /* 0x0005b80601007387 */ /* 0x0009e80000100a00 */
[----:B------:R-:W-:Y:S01]  /*14680*/  STL.64 [R1], R130 ;  /* 0x0000008201007387 */ /* 0x000fe20000100a00 */
[----:B-1----:R-:W-:-:S03]  /*14690*/  IMAD.MOV.U32 R4, RZ, RZ, R24 ;  /* 0x000000ffff047224 */ /* 0x002fc600078e0018 */
[----:B------:R-:W-:Y:S01]  /*146a0*/  STL.64 [R1+0x8], R128 ;  /* 0x0000088001007387 */ /* 0x000fe20000100a00 */
[----:B------:R-:W-:Y:S02]  /*146b0*/  IMAD.MOV.U32 R5, RZ, RZ, R25 ;  /* 0x000000ffff057224 */ /* 0x000fe400078e0019 */
[----:B----4-:R-:W-:Y:S01]  /*146c0*/  IMAD.MOV.U32 R6, RZ, RZ, R26 ;  /* 0x000000ffff067224 */ /* 0x010fe200078e001a */
[----:B------:R-:W-:Y:S01]  /*146d0*/  STL.64 [R1+0x10], R126 ;  /* 0x0000107e01007387 */ /* 0x000fe20000100a00 */
[----:B------:R-:W-:-:S03]  /*146e0*/  IMAD.MOV.U32 R7, RZ, RZ, R27 ;  /* 0x000000ffff077224 */ /* 0x000fc600078e001b */
[----:B------:R-:W-:Y:S04]  /*146f0*/  LDS.128 R24, [UR4+0x540] ;  /* 0x00054004ff187984 */ /* 0x000fe80008000c00 */
[----:B------:R1:W-:Y:S04]  /*14700*/  STL.64 [R1+0x5a0], R4 ;  /* 0x0005a00401007387 */ /* 0x0003e80000100a00 */
[----:B------:R4:W-:Y:S04]  /*14710*/  STL.64 [R1+0x5a8], R6 ;  /* 0x0005a80601007387 */ /* 0x0009e80000100a00 */
[----:B------:R-:W-:Y:S01]  /*14720*/  STL.64 [R1+0x18], R124 ;  /* 0x0000187c01007387 */ /* 0x000fe20000100a00 */
[----:B-1----:R-:W-:-:S03]  /*14730*/  IMAD.MOV.U32 R4, RZ, RZ, R28 ;  /* 0x000000ffff047224 */ /* 0x002fc600078e001c */
[----:B------:R-:W-:Y:S01]  /*14740*/  STL.64 [R1+0x20], R122 ;  /* 0x0000207a01007387 */ /* 0x000fe20000100a00 */
[----:B------:R-:W-:Y:S02]  /*14750*/  IMAD.MOV.U32 R5, RZ, RZ, R29 ;  /* 0x000000ffff057224 */ /* 0x000fe400078e001d */
[----:B----4-:R-:W-:Y:S01]  /*14760*/  IMAD.MOV.U32 R6, RZ, RZ, R30 ;  /* 0x000000ffff067224 */ /* 0x010fe200078e001e */
[----:B------:R-:W-:Y:S01]  /*14770*/  MOV R7, R31 ;  /* 0x0000001f00077202 */ /* 0x000fe20000000f00 */
[----:B------:R-:W-:Y:S04]  /*14780*/  STL.64 [R1+0x28], R120 ;  /* 0x0000287801007387 */ /* 0x000fe80000100a00 */
        /* <DEDUP_REMOVED lines=8> */
[----:B------:R-:W-:Y:S01]  /*14810*/  STL.64 [R1+0x40], R114 ;  /* 0x0000407201007387 */ /* 0x000fe20000100a00 */
[----:B------:R-:W-:-:S03]  /*14820*/  IMAD.MOV.U32 R7, RZ, RZ, R35 ;  /* 0x000000ffff077224 */ /* 0x000fc600078e0023 */
[----:B------:R2:W-:Y:S04]  /*14830*/  STL.64 [R1+0x580], R4 ;  /* 0x0005800401007387 */ /* 0x0005e80000100a00 */
[----:B------:R1:W-:Y:S04]  /*14840*/  STL.64 [R1+0x588], R6 ;  /* 0x0005880601007387 */ /* 0x0003e80000100a00 */
[----:B------:R-:W4:Y:S01]  /*14850*/  LDS.128 R32, [UR4+0x4f0] ;  /* 0x0004f004ff207984 */ /* 0x000f220008000c00 */
[----:B--2---:R-:W-:-:S03]  /*14860*/  IMAD.MOV.U32 R4, RZ, RZ, R8 ;  /* 0x000000ffff047224 */ /* 0x004fc600078e0008 */
[----:B------:R-:W-:Y:S01]  /*14870*/  STL.64 [R1+0x48], R112 ;  /* 0x0000487001007387 */ /* 0x000fe20000100a00 */
[----:B------:R-:W-:Y:S02]  /*14880*/  IMAD.MOV.U32 R5, RZ, RZ, R9 ;  /* 0x000000ffff057224 */ /* 0x000fe400078e0009 */
[----:B-1----:R-:W-:Y:S01]  /*14890*/  IMAD.MOV.U32 R6, RZ, RZ, R10 ;  /* 0x000000ffff067224 */ /* 0x002fe200078e000a */
[----:B------:R-:W-:Y:S01]  /*148a0*/  MOV R7, R11 ;  /* 0x0000000b00077202 */ /* 0x000fe20000000f00 */
[----:B------:R-:W-:Y:S04]  /*148b0*/  STL.64 [R1+0x50], R110 ;  /* 0x0000506e01007387 */ /* 0x000fe80000100a00 */
[----:B------:R3:W-:Y:S04]  /*148c0*/  STL.64 [R1+0x570], R4 ;  /* 0x0005700401007387 */ /* 0x0007e80000100a00 */
[----:B------:R1:W-:Y:S04]  /*148d0*/  STL.64 [R1+0x578], R6 ;  /* 0x0005780601007387 */ /* 0x0003e80000100a00 */
[----:B------:R-:W-:Y:S01]  /*148e0*/  LDS.128 R8, [UR4+0x520] ;  /* 0x00052004ff087984 */ /* 0x000fe20008000c00 */
[----:B---3--:R-:W-:-:S03]  /*148f0*/  IMAD.MOV.U32 R4, RZ, RZ, R12 ;  /* 0x000000ffff047224 */ /* 0x008fc600078e000c */
[----:B------:R-:W-:Y:S01]  /*14900*/  STL.64 [R1+0x58], R108 ;  /* 0x0000586c01007387 */ /* 0x000fe20000100a00 */
[----:B------:R-:W-:Y:S02]  /*14910*/  IMAD.MOV.U32 R5, RZ, RZ, R13 ;  /* 0x000000ffff057224 */ /* 0x000fe400078e000d */
[----:B-1----:R-:W-:Y:S01]  /*14920*/  IMAD.MOV.U32 R6, RZ, RZ, R14 ;  /* 0x000000ffff067224 */ /* 0x002fe200078e000e */
[----:B------:R-:W-:Y:S01]  /*14930*/  STL.64 [R1+0x60], R106 ;  /* 0x0000606a01007387 */ /* 0x000fe20000100a00 */
[----:B------:R-:W-:-:S03]  /*14940*/  IMAD.MOV.U32 R7, RZ, RZ, R15 ;  /* 0x000000ffff077224 */ /* 0x000fc600078e000f */
[----:B------:R0:W-:Y:S04]  /*14950*/  STL.64 [R1+0x560], R4 ;  /* 0x0005600401007387 */ /* 0x0001e80000100a00 */
[----:B------:R1:W-:Y:S04]  /*14960*/  STL.64 [R1+0x568], R6 ;  /* 0x0005680601007387 */ /* 0x0003e80000100a00 */
[----:B------:R-:W2:Y:S01]  /*14970*/  LDS.128 R12, [UR4+0x510] ;  /* 0x00051004ff0c7984 */ /* 0x000ea20008000c00 */
[----:B0-----:R-:W-:-:S03]  /*14980*/  IMAD.MOV.U32 R4, RZ, RZ, R16 ;  /* 0x000000ffff047224 */ /* 0x001fc600078e0010 */
[----:B----4-:R-:W-:Y:S01]  /*14990*/  STL.64 [R1+0x4e0], R32 ;  /* 0x0004e02001007387 */ /* 0x010fe20000100a00 */
[----:B------:R-:W-:Y:S02]  /*149a0*/  IMAD.MOV.U32 R5, RZ, RZ, R17 ;  /* 0x000000ffff057224 */ /* 0x000fe400078e0011 */
[----:B-1----:R-:W-:Y:S01]  /*149b0*/  IMAD.MOV.U32 R6, RZ, RZ, R18 ;  /* 0x000000ffff067224 */ /* 0x002fe200078e0012 */
[----:B------:R-:W-:Y:S01]  /*149c0*/  MOV R7, R19 ;  /* 0x0000001300077202 */ /* 0x000fe20000000f00 */
[----:B------:R-:W-:Y:S04]  /*149d0*/  STL.64 [R1+0x4e8], R34 ;  /* 0x0004e82201007387 */ /* 0x000fe80000100a00 */
[----:B------:R0:W-:Y:S04]  /*149e0*/  STL.64 [R1+0x550], R4 ;  /* 0x0005500401007387 */ /* 0x0001e80000100a00 */
[----:B------:R1:W-:Y:S04]  /*149f0*/  STL.64 [R1+0x558], R6 ;  /* 0x0005580601007387 */ /* 0x0003e80000100a00 */
[----:B------:R-:W3:Y:S01]  /*14a00*/  LDS.128 R16, [UR4+0x500] ;  /* 0x00050004ff107984 */ /* 0x000ee20008000c00 */
[----:B0-----:R-:W-:-:S03]  /*14a10*/  IMAD.MOV.U32 R4, RZ, RZ, R20 ;  /* 0x000000ffff047224 */ /* 0x001fc600078e0014 */
[----:B------:R-:W-:Y:S01]  /*14a20*/  LDS.128 R32, [UR4+0x3f0] ;  /* 0x0003f004ff207984 */ /* 0x000fe20008000c00 */
[----:B------:R-:W-:Y:S02]  /*14a30*/  IMAD.MOV.U32 R5, RZ, RZ, R21 ;  /* 0x000000ffff057224 */ /* 0x000fe400078e0015 */
[----:B-1----:R-:W-:Y:S01]  /*14a40*/  IMAD.MOV.U32 R6, RZ, RZ, R22 ;  /* 0x000000ffff067224 */ /* 0x002fe200078e0016 */
[----:B------:R-:W-:Y:S01]  /*14a50*/  STL.64 [R1+0x68], R104 ;  /* 0x0000686801007387 */ /* 0x000fe20000100a00 */
[----:B------:R-:W-:-:S03]  /*14a60*/  IMAD.MOV.U32 R7, RZ, RZ, R23 ;  /* 0x000000ffff077224 */ /* 0x000fc600078e0017 */
[----:B------:R0:W-:Y:S04]  /*14a70*/  STL.64 [R1+0x540], R4 ;  /* 0x0005400401007387 */ /* 0x0001e80000100a00 */
[----:B------:R1:W-:Y:S04]  /*14a80*/  STL.64 [R1+0x548], R6 ;  /* 0x0005480601007387 */ /* 0x0003e80000100a00 */
[----:B------:R-:W4:Y:S01]  /*14a90*/  LDS.128 R20, [UR4+0x4d0] ;  /* 0x0004d004ff147984 */ /* 0x000f220008000c00 */
[----:B0-----:R-:W-:-:S03]  /*14aa0*/  IMAD.MOV.U32 R4, RZ, RZ, R24 ;  /* 0x000000ffff047224 */ /* 0x001fc600078e0018 */
[----:B--2---:R-:W-:Y:S01]  /*14ab0*/  STL.64 [R1+0x500], R12 ;  /* 0x0005000c01007387 */ /* 0x004fe20000100a00 */
[----:B------:R-:W-:Y:S02]  /*14ac0*/  IMAD.MOV.U32 R5, RZ, RZ, R25 ;  /* 0x000000ffff057224 */ /* 0x000fe400078e0019 */
[----:B-1----:R-:W-:Y:S01]  /*14ad0*/  IMAD.MOV.U32 R6, RZ, RZ, R26 ;  /* 0x000000ffff067224 */ /* 0x002fe200078e001a */
[----:B------:R-:W-:Y:S01]  /*14ae0*/  MOV R7, R27 ;  /* 0x0000001b00077202 */ /* 0x000fe20000000f00 */
[----:B------:R-:W-:Y:S04]  /*14af0*/  STL.64 [R1+0x70], R102 ;  /* 0x0000706601007387 */ /* 0x000fe80000100a00 */
[----:B------:R0:W-:Y:S04]  /*14b00*/  STL.64 [R1+0x530], R4 ;  /* 0x0005300401007387 */ /* 0x0001e80000100a00 */
[----:B------:R1:W-:Y:S04]  /*14b10*/  STL.64 [R1+0x538], R6 ;  /* 0x0005380601007387 */ /* 0x0003e80000100a00 */
[----:B------:R-:W2:Y:S01]  /*14b20*/  LDS.128 R24, [UR4+0x4b0] ;  /* 0x0004b004ff187984 */ /* 0x000ea20008000c00 */
[----:B0-----:R-:W-:-:S03]  /*14b30*/  IMAD.MOV.U32 R4, RZ, RZ, R28 ;  /* 0x000000ffff047224 */ /* 0x001fc600078e001c */
[----:B---3--:R-:W-:Y:S01]  /*14b40*/  STL.64 [R1+0x4f0], R16 ;  /* 0x0004f01001007387 */ /* 0x008fe20000100a00 */
[----:B------:R-:W-:Y:S02]  /*14b50*/  IMAD.MOV.U32 R5, RZ, RZ, R29 ;  /* 0x000000ffff057224 */ /* 0x000fe400078e001d */
[----:B-1----:R-:W-:Y:S01]  /*14b60*/  IMAD.MOV.U32 R6, RZ, RZ, R30 ;  /* 0x000000ffff067224 */ /* 0x002fe200078e001e */
[----:B------:R-:W-:Y:S01]  /*14b70*/  STL.64 [R1+0x4f8], R18 ;  /* 0x0004f81201007387 */ /* 0x000fe20000100a00 */
[----:B------:R-:W-:-:S03]  /*14b80*/  IMAD.MOV.U32 R7, RZ, RZ, R31 ;  /* 0x000000ffff077224 */ /* 0x000fc600078e001f */
[----:B------:R-:W0:Y:S04]  /*14b90*/  LDS.128 R28, [UR4+0x490] ;  /* 0x00049004ff1c7984 */ /* 0x000e280008000c00 */
[----:B------:R1:W-:Y:S04]  /*14ba0*/  STL.64 [R1+0x528], R6 ;  /* 0x0005280601007387 */ /* 0x0003e80000100a00 */
[----:B------:R3:W-:Y:S04]  /*14bb0*/  STL.64 [R1+0x520], R4 ;  /* 0x0005200401007387 */ /* 0x0007e80000100a00 */
[----:B----4-:R-:W-:Y:S01]  /*14bc0*/  STL.64 [R1+0x4c0], R20 ;  /* 0x0004c01401007387 */ /* 0x010fe20000100a00 */
[----:B-1----:R-:W-:Y:S01]  /*14bd0*/  IMAD.MOV.U32 R6, RZ, RZ, R10 ;  /* 0x000000ffff067224 */ /* 0x002fe200078e000a */
[----:B------:R-:W-:-:S02]  /*14be0*/  MOV R7, R11 ;  /* 0x0000000b00077202 */ /* 0x000fc40000000f00 */
[----:B------:R-:W-:Y:S01]  /*14bf0*/  STL.64 [R1+0x4c8], R22 ;  /* 0x0004c81601007387 */ /* 0x000fe20000100a00 */
[----:B---3--:R-:W-:Y:S02]  /*14c00*/  IMAD.MOV.U32 R4, RZ, RZ, R8 ;  /* 0x000000ffff047224 */ /* 0x008fe400078e0008 */
[----:B------:R-:W-:Y:S01]  /*14c10*/  IMAD.MOV.U32 R5, RZ, RZ, R9 ;  /* 0x000000ffff057224 */ /* 0x000fe200078e0009 */
[----:B------:R-:W-:Y:S04]  /*14c20*/  STL.64 [R1+0x518], R6 ;  /* 0x0005180601007387 */ /* 0x000fe80000100a00 */
[----:B------:R-:W1:Y:S04]  /*14c30*/  LDS.128 R8, [UR4+0x470] ;  /* 0x00047004ff087984 */ /* 0x000e680008000c00 */
[----:B------:R-:W3:Y:S04]  /*14c40*/  LDS.64 R6, [UR4+0x610] ;  /* 0x00061004ff067984 */ /* 0x000ee80008000a00 */
[----:B------:R4:W-:Y:S04]  /*14c50*/  STL.64 [R1+0x510], R4 ;  /* 0x0005100401007387 */ /* 0x0009e80000100a00 */
[----:B--2---:R-:W-:Y:S04]  /*14c60*/  STL.64 [R1+0x4a0], R24 ;  /* 0x0004a01801007387 */ /* 0x004fe80000100a00 */
[----:B------:R-:W-:Y:S01]  /*14c70*/  STL.64 [R1+0x4a8], R26 ;  /* 0x0004a81a01007387 */ /* 0x000fe20000100a00 */
[----:B----4-:R-:W-:-:S03]  /*14c80*/  IMAD.MOV.U32 R4, RZ, RZ, R14 ;  /* 0x000000ffff047224 */ /* 0x010fc600078e000e */
[----:B0-----:R-:W-:Y:S01]  /*14c90*/  STL.64 [R1+0x480], R28 ;  /* 0x0004801c01007387 */ /* 0x001fe20000100a00 */
[----:B------:R-:W-:-:S03]  /*14ca0*/  IMAD.MOV.U32 R5, RZ, RZ, R15 ;  /* 0x000000ffff057224 */ /* 0x000fc600078e000f */
[----:B------:R-:W-:Y:S04]  /*14cb0*/  STL.64 [R1+0x488], R30 ;  /* 0x0004881e01007387 */ /* 0x000fe80000100a00 */
[----:B------:R-:W0:Y:S04]  /*14cc0*/  LDS.128 R12, [UR4+0x430] ;  /* 0x00043004ff0c7984 */ /* 0x000e280008000c00 */
[----:B------:R-:W2:Y:S04]  /*14cd0*/  LDS.128 R16, [UR4+0x400] ;  /* 0x00040004ff107984 */ /* 0x000ea80008000c00 */
[----:B------:R-:W4:Y:S04]  /*14ce0*/  LDS.128 R20, [UR4+0x3c0] ;  /* 0x0003c004ff147984 */ /* 0x000f280008000c00 */
[----:B------:R-:W4:Y:S04]  /*14cf0*/  LDS.128 R24, [UR4+0x380] ;  /* 0x00038004ff187984 */ /* 0x000f280008000c00 */
[----:B------:R-:W4:Y:S04]  /*14d00*/  LDS.128 R28, [UR4+0x340] ;  /* 0x00034004ff1c7984 */ /* 0x000f280008000c00 */
[----:B------:R3:W-:Y:S04]  /*14d10*/  STL.64 [R1+0x508], R4 ;  /* 0x0005080401007387 */ /* 0x0007e80000100a00 */
[----:B-1----:R1:W-:Y:S04]  /*14d20*/  STL.64 [R1+0x460], R8 ;  /* 0x0004600801007387 */ /* 0x0023e80000100a00 */
[----:B------:R0:W-:Y:S01]  /*14d30*/  STL.64 [R1+0x78], R100 ;  /* 0x0000786401007387 */ /* 0x0001e20000100a00 */
[----:B---3--:R-:W-:-:S03]  /*14d40*/  FSEL R5, R96, R132, P0 ;  /* 0x0000008460057208 */ /* 0x008fc60000000000 */
[----:B------:R3:W-:Y:S01]  /*14d50*/  STL.64 [R1+0x230], R240 ;  /* 0x000230f001007387 */ /* 0x0007e20000100a00 */
[----:B-1----:R-:W-:Y:S02]  /*14d60*/  IMAD.MOV.U32 R8, RZ, RZ, R6 ;  /* 0x000000ffff087224 */ /* 0x002fe400078e0006 */
[----:B------:R-:W-:Y:S01]  /*14d70*/  FADD.FTZ R5, -R202, R5 ;  /* 0x00000005ca057221 */ /* 0x000fe20000010100 */
[----:B------:R-:W-:Y:S01]  /*14d80*/  IMAD.MOV.U32 R9, RZ, RZ, R7 ;  /* 0x000000ffff097224 */ /* 0x000fe200078e0007 */
[----:B------:R3:W-:Y:S01]  /*14d90*/  STL.64 [R1+0x238], R238 ;  /* 0x000238ee01007387 */ /* 0x0007e20000100a00 */
[----:B------:R-:W-:Y:S02]  /*14da0*/  IMAD.MOV.U32 R7, RZ, RZ, RZ ;  /* 0x000000ffff077224 */ /* 0x000fe400078e00ff */
[----:B------:R-:W-:Y:S01]  /*14db0*/  FMUL.FTZ R5, R5, 1.4426950216293334961 ;  /* 0x3fb8aa3b05057820 */ /* 0x000fe20000410000 */
[----:B------:R3:W-:Y:S04]  /*14dc0*/  STL.64 [R1+0x298], R182 ;  /* 0x000298b601007387 */ /* 0x0007e80000100a00 */
[----:B------:R3:W-:Y:S01]  /*14dd0*/  STL.64 [R1+0x2a0], R184 ;  /* 0x0002a0b801007387 */ /* 0x0007e20000100a00 */
[----:B------:R-:W1:Y:S03]  /*14de0*/  MUFU.EX2 R5, R5 ;  /* 0x0000000500057308 */ /* 0x000e660000000800 */
[----:B------:R3:W-:Y:S04]  /*14df0*/  STL.64 [R1+0x2a8], R186 ;  /* 0x0002a8ba01007387 */ /* 0x0007e80000100a00 */
[----:B------:R3:W-:Y:S04]  /*14e00*/  STL.64 [R1+0x2b0], R188 ;  /* 0x0002b0bc01007387 */ /* 0x0007e80000100a00 */
[----:B------:R3:W-:Y:S04]  /*14e10*/  STL.64 [R1+0x2b8], R190 ;  /* 0x0002b8be01007387 */ /* 0x0007e80000100a00 */
[----:B------:R3:W-:Y:S01]  /*14e20*/  STL.64 [R1+0x2c0], R192 ;  /* 0x0002c0c001007387 */ /* 0x0007e20000100a00 */
[----:B-1----:R-:W-:-:S03]  /*14e30*/  FFMA.FTZ R3, R3, R5, R2 ;  /* 0x0000000503037223 */ /* 0x002fc60000010002 */
        /* <DEDUP_REMOVED lines=14> */
[----:B0-----:R3:W-:Y:S04]  /*14f20*/  STL.64 [R1+0x420], R12 ;  /* 0x0004200c01007387 */ /* 0x0017e80000100a00 */
[----:B------:R3:W-:Y:S04]  /*14f30*/  STL.64 [R1+0x428], R14 ;  /* 0x0004280e01007387 */ /* 0x0007e80000100a00 */
[----:B------:R3:W-:Y:S04]  /*14f40*/  STL.64 [R1+0x410], R64 ;  /* 0x0004104001007387 */ /* 0x0007e80000100a00 */
[----:B------:R3:W-:Y:S04]  /*14f50*/  STL.64 [R1+0x418], R66 ;  /* 0x0004184201007387 */ /* 0x0007e80000100a00 */
[----:B------:R3:W-:Y:S04]  /*14f60*/  STL.64 [R1+0x400], R68 ;  /* 0x0004004401007387 */ /* 0x0007e80000100a00 */
[----:B------:R3:W-:Y:S04]  /*14f70*/  STL.64 [R1+0x408], R70 ;  /* 0x0004084601007387 */ /* 0x0007e80000100a00 */
[----:B--2---:R3:W-:Y:S04]  /*14f80*/  STL.64 [R1+0x3f0], R16 ;  /* 0x0003f01001007387 */ /* 0x0047e80000100a00 */
        /* <DEDUP_REMOVED lines=32> */
.L_x_921:
[C---:B---3--:R-:W-:Y:S01]  /*15190*/  IMAD R6, R7.reuse, 0x2, R0 ;  /* 0x0000000207067824 */ /* 0x048fe200078e0200 */
[----:B--2---:R-:W2:Y:S03]  /*151a0*/  LDL R5, [R1+0x1fc] ;  /* 0x0001fc0001057983 */ /* 0x004ea60000100800 */
[C---:B------:R-:W-:Y:S01]  /*151b0*/  IMAD R4, R7.reuse, 0x2, R6 ;  /* 0x0000000207047824 */ /* 0x040fe200078e0206 */
[----:B01----:R-:W4:Y:S04]  /*151c0*/  LDL.U16 R2, [R1+0x2fe] ;  /* 0x0002fe0001027983 */ /* 0x003f280000100400 */
[----:B---3--:R-:W4:Y:S04]  /*151d0*/  LDL.U16 R9, [R6+0x508] ;  /* 0x0005080006097983 */ /* 0x008f280000100400 */
[----:B------:R-:W2:Y:S01]  /*151e0*/  LDL R4, [R4+0x308] ;  /* 0x0003080004047983 */ /* 0x000ea20000100800 */
[----:B------:R-:W-:Y:S01]  /*151f0*/  VIADD R7, R7, 0x1 ;  /* 0x0000000107077836 */ /* 0x000fe20000000000 */
[----:B--2---:R-:W-:-:S02]  /*15200*/  ISETP.GE.AND P1, PT, R4, R5, PT ;  /* 0x000000050400720c */ /* 0x004fc40003f26270 */
[----:B----4-:R-:W-:-:S05]  /*15210*/  HSETP2.GT.AND P0, PT, R9.H0_H0, R2.H0_H0, PT ;  /* 0x2000000209007234 */ /* 0x010fca0003f04800 */
[----:B------:R-:W-:-:S06]  /*15220*/  ISETP.EQ.OR P0, PT, R5, -0x1, P0 ;  /* 0xffffffff0500780c */ /* 0x000fcc0000702670 */
[----:B------:R-:W-:-:S05]  /*15230*/  HSETP2.NEU.OR P1, PT, R9.H0_H0, R2.H0_H0, P1 ;  /* 0x2000000209007234 */ /* 0x000fca0000f2d820 */
[----:B------:R-:W-:Y:S01]  /*15240*/  PLOP3.LUT P0, PT, P0, P1, PT, 0x8, 0x80 ;  /* 0x000000000080781c */ /* 0x000fe20000702170 */
[----:B------:R-:W-:-:S12]  /*15250*/  HFMA2 R5, -RZ, RZ, 0, 7.51018524169921875e-06 ;  /* 0x0000007eff057431 */ /* 0x000fd800000001ff */
[----:B------:R0:W-:Y:S04]  /*15260*/  @!P0 STL.U16 [R1+0x2fe], R9 ;  /* 0x0002fe0901008387 */ /* 0x0001e80000100400 */
[----:B------:R0:W-:Y:S01]  /*15270*/  @!P0 STL [R1+0x1fc], R4 ;  /* 0x0001fc0401008387 */ /* 0x0001e20000100800 */
[----:B------:R-:W-:-:S13]  /*15280*/  ISETP.NE.AND P0, PT, R7, 0x80, PT ;  /* 0x000000800700780c */ /* 0x000fda0003f05270 */
.L_x_920:
        /* <DEDUP_REMOVED lines=11> */
.L_x_901:
        /* <DEDUP_REMOVED lines=12> */
.L_x_902:
[----:B------:R-:W-:Y:S05]  /*15400*/  BSYNC.RELIABLE B2 ;  /* 0x0000000000027941 */ /* 0x000fea0003800100 */
.L_x_900:
[----:B------:R-:W-:-:S05]  /*15410*/  PRMT R6, R11, 0x7632, R6 ;  /* 0x000076320b067816 */ /* 0x000fca0000000006 */
[----:B------:R-:W-:Y:S04]  /*15420*/  STL.U16 [R8+0x200], R6 ;  /* 0x0002000608007387 */ /* 0x000fe80000100400 */
[----:B------:R-:W2:Y:S04]  /*15430*/  LDL R11, [R2+-0x1fc] ;  /* 0xfffe0400020b7983 */ /* 0x000ea80000100800 */
[----:B--2---:R-:W-:Y:S04]  /*15440*/  STL [R2+-0x200], R11 ;  /* 0xfffe000b02007387 */ /* 0x004fe80000100800 */
[----:B------:R1:W-:Y:S04]  /*15450*/  STL.U16 [R8+0x202], R4 ;  /* 0x0002020408007387 */ /* 0x0003e80000100400 */
[----:B-----5:R2:W-:Y:S04]  /*15460*/  STL [R2+-0x1fc], R9 ;  /* 0xfffe040902007387 */ /* 0x0205e80000100800 */
[----:B-1----:R2:W5:Y:S02]  /*15470*/  LDL.U16 R4, [R8+0x200] ;  /* 0x0002000008047983 */ /* 0x0025640000100400 */
.L_x_903:
[----:B------:R-:W-:Y:S05]  /*15480*/  BSYNC.RECONVERGENT B1 ;  /* 0x0000000000017941 */ /* 0x000fea0003800200 */
.L_x_899:
[----:B--2---:R-:W2:Y:S01]  /*15490*/  LDL.U16 R9, [R8+0x1fe] ;  /* 0x0001fe0008097983 */ /* 0x004ea20000100400 */
[----:B------:R-:W-:Y:S04]  /*154a0*/  BSSY.RECONVERGENT B1, `(.L_x_904) ;  /* 0x0000019000017945 */ /* 0x000fe80003800200 */
[----:B------:R-:W-:Y:S01]  /*154b0*/  BSSY.RELIABLE B2, `(.L_x_905) ;  /* 0x0000011000027945 */ /* 0x000fe20003800100 */
[----:B--2--5:R-:W-:-:S13]  /*154c0*/  HSETP2.GT.AND P1, PT, R4.H0_H0, R9.H0_H0, PT ;  /* 0x2000000904007234 */ /* 0x024fda0003f24800 */
[----:B------:R-:W-:Y:S05]  /*154d0*/  @!P1 BRA `(.L_x_906) ;  /* 0x0000000000089947 */ /* 0x000fea0003800000 */
[----:B------:R1:W5:Y:S01]  /*154e0*/  LDL R11, [R2+-0x204] ;  /* 0xfffdfc00020b7983 */ /* 0x0003620000100800 */
[----:B------:R-:W-:Y:S05]  /*154f0*/  BRA `(.L_x_907) ;  /* 0x0000000000307947 */ /* 0x000fea0003800000 */
.L_x_906:
        /* <DEDUP_REMOVED lines=12> */
.L_x_907:
[----:B------:R-:W-:Y:S05]  /*155c0*/  BSYNC.RELIABLE B2 ;  /* 0x0000000000027941 */ /* 0x000fea0003800100 */
.L_x_905:
[----:B------:R-:W-:Y:S04]  /*155d0*/  STL.U16 [R8+0x1fe], R4 ;  /* 0x0001fe0408007387 */ /* 0x000fe80000100400 */
[----:B------:R-:W2:Y:S04]  /*155e0*/  LDL R13, [R2+-0x200] ;  /* 0xfffe0000020d7983 */ /* 0x000ea80000100800 */
[----:B--2---:R-:W-:Y:S04]  /*155f0*/  STL [R2+-0x204], R13 ;  /* 0xfffdfc0d02007387 */ /* 0x004fe80000100800 */
[----:B------:R2:W-:Y:S04]  /*15600*/  STL.U16 [R8+0x200], R9 ;  /* 0x0002000908007387 */ /* 0x0005e80000100400 */
[----:B-----5:R3:W-:Y:S04]  /*15610*/  STL [R2+-0x200], R11 ;  /* 0xfffe000b02007387 */ /* 0x0207e80000100800 */
[----:B--2---:R3:W5:Y:S02]  /*15620*/  LDL.U16 R9, [R8+0x1fe] ;  /* 0x0001fe0008097983 */ /* 0x0047640000100400 */
.L_x_908:
[----:B------:R-:W-:Y:S05]  /*15630*/  BSYNC.RECONVERGENT B1 ;  /* 0x0000000000017941 */ /* 0x000fea0003800200 */
.L_x_904:
[----:B------:R-:W2:Y:S01]  /*15640*/  LDL.U16 R6, [R8+0x1fc] ;  /* 0x0001fc0008067983 */ /* 0x000ea20000100400 */
[----:B------:R-:W-:Y:S04]  /*15650*/  BSSY.RECONVERGENT B1, `(.L_x_909) ;  /* 0x0000018000017945 */ /* 0x000fe80003800200 */
[----:B------:R-:W-:Y:S01]  /*15660*/  BSSY.RELIABLE B2, `(.L_x_910) ;  /* 0x0000011000027945 */ /* 0x000fe20003800100 */
[----:B--2--5:R-:W-:-:S13]  /*15670*/  HSETP2.GT.AND P1, PT, R9.H0_H0, R6.H0_H0, PT ;  /* 0x2000000609007234 */ /* 0x024fda0003f24800 */
[----:B------:R-:W-:Y:S05]  /*15680*/  @!P1 BRA `(.L_x_911) ;  /* 0x0000000000089947 */ /* 0x000fea0003800000 */
[----:B---3--:R2:W5:Y:S01]  /*15690*/  LDL R11, [R2+-0x208] ;  /* 0xfffdf800020b7983 */ /* 0x0085620000100800 */
[----:B------:R-:W-:Y:S05]  /*156a0*/  BRA `(.L_x_912) ;  /* 0x0000000000307947 */ /* 0x000fea0003800000 */
.L_x_911:
        /* <DEDUP_REMOVED lines=12> */
.L_x_912:
[----:B------:R-:W-:Y:S05]  /*15770*/  BSYNC.RELIABLE B2 ;  /* 0x0000000000027941 */ /* 0x000fea0003800100 */
.L_x_910:
[----:B------:R3:W-:Y:S04]  /*15780*/  STL.U16 [R8+0x1fc], R9 ;  /* 0x0001fc0908007387 */ /* 0x0007e80000100400 */
[----:B------:R-:W4:Y:S04]  /*15790*/  LDL R13, [R2+-0x204] ;  /* 0xfffdfc00020d7983 */ /* 0x000f280000100800 */
[----:B----4-:R3:W-:Y:S04]  /*157a0*/  STL [R2+-0x208], R13 ;  /* 0xfffdf80d02007387 */ /* 0x0107e80000100800 */
[----:B------:R3:W-:Y:S04]  /*157b0*/  STL.U16 [R8+0x1fe], R6 ;  /* 0x0001fe0608007387 */ /* 0x0007e80000100400 */
[----:B-----5:R3:W-:Y:S02]  /*157c0*/  STL [R2+-0x204], R11 ;  /* 0xfffdfc0b02007387 */ /* 0x0207e40000100800 */
.L_x_913:
[----:B------:R-:W-:Y:S05]  /*157d0*/  BSYNC.RECONVERGENT B1 ;  /* 0x0000000000017941 */ /* 0x000fea0003800200 */
.L_x_909:
        /* <DEDUP_REMOVED lines=13> */
.L_x_917:
        /* <DEDUP_REMOVED lines=12> */
.L_x_918:
[----:B------:R-:W-:Y:S05]  /*15970*/  BSYNC.RELIABLE B2 ;  /* 0x0000000000027941 */ /* 0x000fea0003800100 */
.L_x_916:
[----:B------:R4:W-:Y:S04]  /*15980*/  STL.U16 [R4+0x200], R13 ;  /* 0x0002000d04007387 */ /* 0x0009e80000100400 */
[----:B------:R-:W2:Y:S04]  /*15990*/  LDL R6, [R2+-0x208] ;  /* 0xfffdf80002067983 */ /* 0x000ea80000100800 */
[----:B--2---:R4:W-:Y:S04]  /*159a0*/  STL [R9], R6 ;  /* 0x0000000609007387 */ /* 0x0049e80000100800 */
[----:B------:R4:W-:Y:S04]  /*159b0*/  STL.U16 [R8+0x1fc], R10 ;  /* 0x0001fc0a08007387 */ /* 0x0009e80000100400 */
[----:B-----5:R4:W-:Y:S02]  /*159c0*/  STL [R2+-0x208], R11 ;  /* 0xfffdf80b02007387 */ /* 0x0209e40000100800 */
.L_x_919:
[----:B------:R-:W-:Y:S05]  /*159d0*/  BSYNC.RECONVERGENT B1 ;  /* 0x0000000000017941 */ /* 0x000fea0003800200 */
.L_x_915:
[----:B------:R-:W-:Y:S01]  /*159e0*/  VIADD R5, R5, 0xfffffffc ;  /* 0xfffffffc05057836 */ /* 0x000fe20000000000 */
[----:B------:R-:W-:Y:S06]  /*159f0*/  BRA `(.L_x_920) ;  /* 0xfffffff800247947 */ /* 0x000fec000383ffff */
.L_x_914:
        /* <DEDUP_REMOVED lines=158> */
.L_x_898:
[----:B------:R-:W-:Y:S05]  /*163e0*/  BSYNC.RECONVERGENT B0 ;  /* 0x0000000000007941 */ /* 0x000fea0003800200 */
.L_x_897:
[----:B------:R-:W-:Y:S05]  /*163f0*/  WARPSYNC.ALL ;  /* 0x0000000000007948 */ /* 0x000fea0003800000 */
[----:B------:R-:W2:Y:S01]  /*16400*/  LDL.LU.S16 R133, [R1+0xc18] ;  /* 0x000c180001857983 */ /* 0x000ea20000300600 */
[----:B------:R-:W-:Y:S01]  /*16410*/  PRMT R240, R240, 0x5432, R240 ;  /* 0x00005432f0f07816 */ /* 0x000fe200000000f0 */
[----:B------:R-:W3:Y:S01]  /*16420*/  S2UR UR7, SR_CTAID.X ;  /* 0x00000000000779c3 */ /* 0x000ee20000002500 */
[----:B------:R-:W-:Y:S01]  /*16430*/  PRMT R238, R238, 0x5432, R238 ;  /* 0x00005432eeee7816 */ /* 0x000fe200000000ee */
[----:B-----5:R4:W-:Y:S01]  /*16440*/  STL.64 [R1+0xb10], R4 ;  /* 0x000b100401007387 */ /* 0x0209e20000100a00 */
[----:B------:R-:W-:Y:S03]  /*16450*/  BSSY.RECONVERGENT B0, `(.L_x_922) ;  /* 0x0000163000007945 */ /* 0x000fe60003800200 */
[----:B------:R0:W-:Y:S04]  /*16460*/  STL.64 [R1+0xaf0], R12 ;  /* 0x000af00c01007387 */ /* 0x0001e80000100a00 */
[----:B------:R-:W-:Y:S01]  /*16470*/  STL.64 [R1+0x918], R130 ;  /* 0x0009188201007387 */ /* 0x000fe20000100a00 */
[----:B----4-:R-:W-:-:S03]  /*16480*/  PRMT R4, R251, 0x7632, R250 ;  /* 0x00007632fb047816 */ /* 0x010fc600000000fa */
[----:B------:R-:W-:Y:S01]  /*16490*/  STL.64 [R1+0x920], R128 ;  /* 0x0009208001007387 */ /* 0x000fe20000100a00 */
[C---:B------:R-:W-:Y:S01]  /*164a0*/  PRMT R5, R252.reuse, 0x5410, R250 ;  /* 0x00005410fc057816 */ /* 0x040fe200000000fa */
[----:B0-----:R-:W-:Y:S01]  /*164b0*/  IMAD.MOV.U32 R12, RZ, RZ, R132 ;  /* 0x000000ffff0c7224 */ /* 0x001fe200078e0084 */
[----:B------:R-:W-:Y:S01]  /*164c0*/  MOV R13, R3 ;  /* 0x00000003000d7202 */ /* 0x000fe20000000f00 */
[----:B------:R-:W-:Y:S04]  /*164d0*/  STL.64 [R1+0x928], R126 ;  /* 0x0009287e01007387 */ /* 0x000fe80000100a00 */
[----:B------:R0:W-:Y:S04]  /*164e0*/  STL.64 [R1+0xb18], R4 ;  /* 0x000b180401007387 */ /* 0x0001e80000100a00 */
[----:B------:R-:W-:Y:S04]  /*164f0*/  STL.64 [R1+0x930], R124 ;  /* 0x0009307c01007387 */ /* 0x000fe80000100a00 */
[----:B------:R-:W-:Y:S01]  /*16500*/  STL.64 [R1+0x938], R122 ;  /* 0x0009387a01007387 */ /* 0x000fe20000100a00 */
[----:B0-----:R-:W-:-:S03]  /*16510*/  PRMT R5, R252, 0x7632, R249 ;  /* 0x00007632fc057816 */ /* 0x001fc600000000f9 */
        /* <DEDUP_REMOVED lines=66> */
[----:B--2---:R-:W-:-:S03]  /*16940*/  PRMT R0, R133, 0x7610, R0 ;  /* 0x0000761085007816 */ /* 0x004fc60000000000 */
[----:B------:R-:W-:Y:S01]  /*16950*/  STL.64 [R1+0xbf8], R200 ;  /* 0x000bf8c801007387 */ /* 0x000fe20000100a00 */
[----:B------:R-:W-:Y:S02]  /*16960*/  PRMT R4, R0, 0x5410, R251 ;  /* 0x0000541000047816 */ /* 0x000fe400000000fb */
[----:B------:R-:W0:Y:S03]  /*16970*/  S2R R0, SR_TID.X ;  /* 0x0000000000007919 */ /* 0x000e260000002100 */
[----:B------:R2:W-:Y:S04]  /*16980*/  STL.64 [R1+0xb20], R4 ;  /* 0x000b200401007387 */ /* 0x0005e80000100a00 */
[----:B------:R-:W-:Y:S04]  /*16990*/  STL.64 [R1+0xc00], R152 ;  /* 0x000c009801007387 */ /* 0x000fe80000100a00 */
[----:B------:R-:W-:Y:S01]  /*169a0*/  STL.64 [R1+0xc08], R154 ;  /* 0x000c089a01007387 */ /* 0x000fe20000100a00 */
[----:B--2---:R-:W-:-:S03]  /*169b0*/  PRMT R4, R249, 0x7610, R248 ;  /* 0x00007610f9047816 */ /* 0x004fc600000000f8 */
[----:B------:R-:W-:Y:S01]  /*169c0*/  STL.64 [R1+0xc10], R156 ;  /* 0x000c109c01007387 */ /* 0x000fe20000100a00 */
[----:B------:R-:W-:-:S05]  /*169d0*/  PRMT R5, R248, 0x7610, R247 ;  /* 0x00007610f8057816 */ /* 0x000fca00000000f7 */
[----:B------:R2:W-:Y:S01]  /*169e0*/  STL.64 [R1+0xb28], R4 ;  /* 0x000b280401007387 */ /* 0x0005e20000100a00 */
[----:B0-----:R-:W-:Y:S02]  /*169f0*/  ISETP.NE.AND P0, PT, R0, RZ, PT ;  /* 0x000000ff0000720c */ /* 0x001fe40003f05270 */
[----:B--2---:R-:W-:Y:S02]  /*16a00*/  PRMT R4, R247, 0x7610, R246 ;  /* 0x00007610f7047816 */ /* 0x004fe400000000f6 */
[----:B------:R-:W-:-:S05]  /*16a10*/  PRMT R5, R246, 0x7610, R245 ;  /* 0x00007610f6057816 */ /* 0x000fca00000000f5 */
[----:B------:R0:W-:Y:S02]  /*16a20*/  STL.64 [R1+0xb30], R4 ;  /* 0x000b300401007387 */ /* 0x0001e40000100a00 */
[----:B0-----:R-:W-:Y:S02]  /*16a30*/  PRMT R4, R245, 0x7610, R244 ;  /* 0x00007610f5047816 */ /* 0x001fe400000000f4 */
[----:B------:R-:W-:-:S05]  /*16a40*/  PRMT R5, R244, 0x7610, R243 ;  /* 0x00007610f4057816 */ /* 0x000fca00000000f3 */
[----:B------:R0:W-:Y:S02]  /*16a50*/  STL.64 [R1+0xb38], R4 ;  /* 0x000b380401007387 */ /* 0x0001e40000100a00 */
[----:B0-----:R-:W-:Y:S02]  /*16a60*/  PRMT R4, R243, 0x7610, R242 ;  /* 0x00007610f3047816 */ /* 0x001fe400000000f2 */
[----:B------:R-:W-:Y:S02]  /*16a70*/  PRMT R5, R242, 0x5410, R241 ;  /* 0x00005410f2057816 */ /* 0x000fe400000000f1 */
[----:B------:R-:W-:Y:S02]  /*16a80*/  PRMT R241, R239, 0x5432, R239 ;  /* 0x00005432eff17816 */ /* 0x000fe400000000ef */
[C-C-:B------:R-:W-:Y:S01]  /*16a90*/  PRMT R239, R181.reuse, 0x5432, R182.reuse ;  /* 0x00005432b5ef7816 */ /* 0x140fe200000000b6 */
[----:B------:R0:W-:Y:S01]  /*16aa0*/  STL.64 [R1+0xb40], R4 ;  /* 0x000b400401007387 */ /* 0x0001e20000100a00 */
[----:B------:R-:W-:-:S03]  /*16ab0*/  PRMT R182, R181, 0x7610, R182 ;  /* 0x00007610b5b67816 */ /* 0x000fc600000000b6 */
[----:B------:R-:W-:Y:S04]  /*16ac0*/  STL.64 [R1+0xb48], R240 ;  /* 0x000b48f001007387 */ /* 0x000fe80000100a00 */
[----:B------:R-:W-:Y:S01]  /*16ad0*/  STL.64 [R1+0xb50], R238 ;  /* 0x000b50ee01007387 */ /* 0x000fe20000100a00 */
[----:B0-----:R-:W-:-:S03]  /*16ae0*/  IMAD.MOV.U32 R4, RZ, RZ, R2 ;  /* 0x000000ffff047224 */ /* 0x001fc600078e0002 */
[----:B------:R-:W-:Y:S01]  /*16af0*/  STL.64 [R1+0xbb0], R182 ;  /* 0x000bb0b601007387 */ /* 0x000fe20000100a00 */
[----:B------:R-:W-:-:S05]  /*16b00*/  IMAD.MOV.U32 R5, RZ, RZ, R160 ;  /* 0x000000ffff057224 */ /* 0x000fca00078e00a0 */
[----:B------:R0:W-:Y:S02]  /*16b10*/  STL.64 [R1+0xb58], R4 ;  /* 0x000b580401007387 */ /* 0x0001e40000100a00 */
        /* <DEDUP_REMOVED lines=30> */
[----:B---3--:R-:W-:Y:S05]  /*16d00*/  @P0 BRA `(.L_x_923) ;  /* 0x0000000c005c0947 */ /* 0x008fea0003800000 */
[----:B------:R-:W2:Y:S02]  /*16d10*/  LDC R2, c[0x0][0x3a4] ;  /* 0x0000e900ff027b82 */ /* 0x000ea40000000800 */
[----:B--2---:R-:W-:-:S13]  /*16d20*/  ISETP.GE.AND P0, PT, R2, 0x1, PT ;  /* 0x000000010200780c */ /* 0x004fda0003f06270 */
[----:B------:R-:W-:Y:S05]  /*16d30*/  @!P0 BRA `(.L_x_924) ;  /* 0x0000000c00388947 */ /* 0x000fea0003800000 */
[----:B------:R-:W2:Y:S01]  /*16d40*/  LDCU UR4, c[0x0][0x3a0] ;  /* 0x00007400ff0477ac */ /* 0x000ea20008000800 */
[----:B------:R-:W-:Y:S01]  /*16d50*/  SHF.L.U32 R2, R2, 0x1, RZ ;  /* 0x0000000102027819 */ /* 0x000fe200000006ff */
[----:B------:R-:W-:-:S03]  /*16d60*/  IMAD.MOV.U32 R6, RZ, RZ, RZ ;  /* 0x000000ffff067224 */ /* 0x000fc600078e00ff */
[C---:B------:R-:W-:Y:S02]  /*16d70*/  ISETP.GE.AND P0, PT, R2.reuse, 0x4, PT ;  /* 0x000000040200780c */ /* 0x040fe40003f06270 */
[----:B------:R-:W-:-:S04]  /*16d80*/  VIMNMX R2, PT, PT, R2, 0x1, !PT ;  /* 0x0000000102027848 */ /* 0x000fc80007fe0100 */
[----:B0-----:R-:W-:Y:S01]  /*16d90*/  LOP3.LUT R4, R2, 0x3, RZ, 0xc0, !PT ;  /* 0x0000000302047812 */ /* 0x001fe200078ec0ff */
[----:B--2---:R-:W-:-:S06]  /*16da0*/  UIMAD UR5, UR7, UR4, URZ ;  /* 0x00000004070572a4 */ /* 0x004fcc000f8e02ff */
[----:B------:R-:W-:Y:S06]  /*16db0*/  @!P0 BRA `(.L_x_925) ;  /* 0x0000000800b88947 */ /* 0x000fec0003800000 */
[----:B------:R-:W0:Y:S01]  /*16dc0*/  S2UR UR6, SR_CgaCtaId ;  /* 0x00000000000679c3 */ /* 0x000e220000008800 */
[----:B------:R-:W-:Y:S01]  /*16dd0*/  LOP3.LUT R6, R2, 0x7ffffffc, RZ, 0xc0, !PT ;  /* 0x7ffffffc02067812 */ /* 0x000fe200078ec0ff */
[----:B------:R-:W-:Y:S01]  /*16de0*/  UMOV UR4, 0x400 ;  /* 0x0000040000047882 */ /* 0x000fe20000000000 */
[----:B------:R-:W-:Y:S01]  /*16df0*/  VIADD R34, R1, 0xb18 ;  /* 0x00000b1801227836 */ /* 0x000fe20000000000 */
[----:B------:R-:W-:Y:S01]  /*16e00*/  UIADD3 UR4, UPT, UPT, UR4, 0x920, URZ ;  /* 0x0000092004047890 */ /* 0x000fe2000fffe0ff */
[----:B------:R-:W-:Y:S02]  /*16e10*/  IMAD.MOV.U32 R27, RZ, RZ, R203 ;  /* 0x000000ffff1b7224 */ /* 0x000fe400078e00cb */
[----:B------:R-:W-:-:S05]  /*16e20*/  IMAD.MOV R2, RZ, RZ, -R6 ;  /* 0x000000ffff027224 */ /* 0x000fca00078e0a06 */
[----:B------:R-:W-:Y:S01]  /*16e30*/  ISETP.GE.AND P0, PT, R2, RZ, PT ;  /* 0x000000ff0200720c */ /* 0x000fe20003f06270 */
[----:B0-----:R-:W-:-:S04]  /*16e40*/  ULEA UR4, UR6, UR4, 0x18 ;  /* 0x0000000406047291 */ /* 0x001fc8000f8ec0ff */
[----:B------:R-:W-:-:S08]  /*16e50*/  UIADD3 UR4, UPT, UPT, UR4, 0x200, URZ ;  /* 0x0000020004047890 */ /* 0x000fd0000fffe0ff */
[----:B------:R-:W-:Y:S05]  /*16e60*/  @P0 BRA `(.L_x_926) ;  /* 0x0000000800240947 */ /* 0x000fea0003800000 */
[----:B------:R-:W-:Y:S01]  /*16e70*/  IMAD.MOV R5, RZ, RZ, -R2 ;  /* 0x000000ffff057224 */ /* 0x000fe200078e0a02 */
[----:B------:R-:W-:-:S04]  /*16e80*/  PLOP3.LUT P0, PT, PT, PT, PT, 0x80, 0x8 ;  /* 0x000000000008781c */ /* 0x000fc80003f0f070 */
[----:B------:R-:W-:-:S13]  /*16e90*/  ISETP.GT.AND P1, PT, R5, 0xc, PT ;  /* 0x0000000c0500780c */ /* 0x000fda0003f24270 */
[----:B------:R-:W-:Y:S05]  /*16ea0*/  @!P1 BRA `(.L_x_927) ;  /* 0x0000000400509947 */ /* 0x000fea0003800000 */
[----:B------:R-:W-:-:S13]  /*16eb0*/  PLOP3.LUT P0, PT, PT, PT, PT, 0x8, 0x80 ;  /* 0x000000000080781c */ /* 0x000fda0003f0e170 */
.L_x_928:
[----:B--2---:R-:W2:Y:S04]  /*16ec0*/  LDL.64 R10, [R34] ;  /* 0x00000000220a7983 */ /* 0x004ea80000100a00 */
[----:B------:R-:W3:Y:S04]  /*16ed0*/  LDL.64 R18, [R27+0x40] ;  /* 0x000040001b127983 */ /* 0x000ee80000100a00 */
[----:B------:R-:W4:Y:S04]  /*16ee0*/  LDL.64 R16, [R34+0x8] ;  /* 0x0000080022107983 */ /* 0x000f280000100a00 */
[----:B------:R-:W5:Y:S04]  /*16ef0*/  LDL.64 R24, [R34+0x10] ;  /* 0x0000100022187983 */ /* 0x000f680000100a00 */
[----:B------:R0:W5:Y:S04]  /*16f00*/  LDL.64 R32, [R34+0x18] ;  /* 0x0000180022207983 */ /* 0x0001680000100a00 */
[----:B------:R-:W5:Y:S04]  /*16f10*/  LDL.64 R8, [R27+0x8] ;  /* 0x000008001b087983 */ /* 0x000f680000100a00 */
[----:B------:R-:W5:Y:S04]  /*16f20*/  LDL.64 R12, [R27+0x10] ;  /* 0x000010001b0c7983 */ /* 0x000f680000100a00 */
[----:B------:R-:W5:Y:S04]  /*16f30*/  LDL.64 R14, [R27+0x18] ;  /* 0x000018001b0e7983 */ /* 0x000f680000100a00 */
[----:B------:R-:W5:Y:S04]  /*16f40*/  LDL.64 R20, [R27+0x20] ;  /* 0x000020001b147983 */ /* 0x000f680000100a00 */
[----:B------:R-:W5:Y:S04]  /*16f50*/  LDL.64 R22, [R27+0x28] ;  /* 0x000028001b167983 */ /* 0x000f680000100a00 */
[----:B------:R-:W5:Y:S04]  /*16f60*/  LDL.64 R28, [R27+0x30] ;  /* 0x000030001b1c7983 */ /* 0x000f680000100a00 */
[----:B------:R-:W5:Y:S01]  /*16f70*/  LDL.64 R30, [R27+0x38] ;  /* 0x000038001b1e7983 */ /* 0x000f620000100a00 */
[----:B------:R-:W-:-:S05]  /*16f80*/  VIADD R2, R2, 0x10 ;  /* 0x0000001002027836 */ /* 0x000fca0000000000 */
[----:B------:R-:W-:Y:S01]  /*16f90*/  ISETP.GE.AND P1, PT, R2, -0xc, PT ;  /* 0xfffffff40200780c */ /* 0x000fe20003f26270 */
[----:B0-----:R-:W-:Y:S02]  /*16fa0*/  VIADD R34, R34, 0x20 ;  /* 0x0000002022227836 */ /* 0x001fe40000000000 */
[--C-:B--2---:R-:W-:Y:S02]  /*16fb0*/  HADD2.F32 R5, -RZ, R10.reuse.H0_H0 ;  /* 0x2000000aff057230 */ /* 0x104fe40000004100 */
[----:B------:R-:W-:Y:S02]  /*16fc0*/  HADD2.F32 R10, -RZ, R10.H1_H1 ;  /* 0x3000000aff0a7230 */ /* 0x000fe40000004100 */
[----:B---3--:R-:W-:Y:S01]  /*16fd0*/  VIADD R26, R18, UR5 ;  /* 0x00000005121a7c36 */ /* 0x008fe20008000000 */
[----:B------:R-:W-:Y:S01]  /*16fe0*/  IADD3 R19, PT, PT, R19, UR5, RZ ;  /* 0x0000000513137c10 */ /* 0x000fe2000fffe0ff */
[----:B------:R-:W-:Y:S01]  /*16ff0*/  HADD2.F32 R7, -RZ, R11.H0_H0 ;  /* 0x2000000bff077230 */ /* 0x000fe20000004100 */
[----:B------:R5:W-:Y:S01]  /*17000*/  STS [UR4], R5 ;  /* 0x00000005ff007988 */ /* 0x000be20008000804 */
[----:B----4-:R-:W-:-:S03]  /*17010*/  HADD2.F32 R18, -RZ, R16.H0_H0 ;  /* 0x20000010ff127230 */ /* 0x010fc60000004100 */
[----:B------:R0:W-:Y:S01]  /*17020*/  STS [UR4+-0x1c8], R26 ;  /* 0xfffe381aff007988 */ /* 0x0001e20008000804 */
[----:B------:R-:W-:-:S03]  /*17030*/  HADD2.F32 R11, -RZ, R11.H1_H1 ;  /* 0x3000000bff0b7230 */ /* 0x000fc60000004100 */
[----:B------:R2:W-:Y:S01]  /*17040*/  STS [UR4+-0x1c4], R19 ;  /* 0xfffe3c13ff007988 */ /* 0x0005e20008000804 */
[----:B-----5:R-:W-:-:S03]  /*17050*/  HADD2.F32 R5, -RZ, R25.H0_H0 ;  /* 0x20000019ff057230 */ /* 0x020fc60000004100 */
[----:B------:R3:W-:Y:S01]  /*17060*/  STS [UR4+0x4], R10 ;  /* 0x0000040aff007988 */ /* 0x0007e20008000804 */
[----:B0-----:R-:W-:-:S03]  /*17070*/  HADD2.F32 R26, -RZ, R24.H0_H0 ;  /* 0x20000018ff1a7230 */ /* 0x001fc60000004100 */
[----:B------:R0:W-:Y:S01]  /*17080*/  STS [UR4+0x8], R7 ;  /* 0x00000807ff007988 */ /* 0x0001e20008000804 */
[----:B--2---:R-:W-:Y:S02]  /*17090*/  HADD2.F32 R19, -RZ, R17.H0_H0 ;  /* 0x20000011ff137230 */ /* 0x004fe40000004100 */
[----:B------:R-:W-:Y:S02]  /*170a0*/  HADD2.F32 R16, -RZ, R16.H1_H1 ;  /* 0x30000010ff107230 */ /* 0x000fe40000004100 */
[----:B---3--:R-:W-:Y:S02]  /*170b0*/  HADD2.F32 R10, -RZ, R33.H0_H0 ;  /* 0x20000021ff0a7230 */ /* 0x008fe40000004100 */
[----:B------:R-:W-:Y:S02]  /*170c0*/  HADD2.F32 R17, -RZ, R17.H1_H1 ;  /* 0x30000011ff117230 */ /* 0x000fe40000004100 */
[----:B0-----:R-:W-:Y:S01]  /*170d0*/  HADD2.F32 R7, -RZ, R32.H0_H0 ;  /* 0x20000020ff077230 */ /* 0x001fe20000004100 */
[----:B------:R-:W-:Y:S01]  /*170e0*/  IADD3 R20, PT, PT, R20, UR5, RZ ;  /* 0x0000000514147c10 */ /* 0x000fe2000fffe0ff */
[----:B------:R-:W-:-:S02]  /*170f0*/  HADD2.F32 R24, -RZ, R24.H1_H1 ;  /* 0x30000018ff187230 */ /* 0x000fc40000004100 */
[----:B------:R-:W-:Y:S02]  /*17100*/  HADD2.F32 R25, -RZ, R25.H1_H1 ;  /* 0x30000019ff197230 */ /* 0x000fe40000004100 */
[----:B------:R-:W-:Y:S02]  /*17110*/  HADD2.F32 R32, -RZ, R32.H1_H1 ;  /* 0x30000020ff207230 */ /* 0x000fe40000004100 */
[----:B------:R-:W-:Y:S02]  /*17120*/  HADD2.F32 R33, -RZ, R33.H1_H1 ;  /* 0x30000021ff217230 */ /* 0x000fe40000004100 */
[----:B------:R-:W-:Y:S02]  /*17130*/  VIADD R8, R8, UR5 ;  /* 0x0000000508087c36 */ /* 0x000fe40008000000 */
[----:B------:R-:W-:Y:S01]  /*17140*/  VIADD R9, R9, UR5 ;  /* 0x0000000509097c36 */ /* 0x000fe20008000000 */
[----:B------:R-:W-:Y:S01]  /*17150*/  IADD3 R31, PT, PT, R31, UR5, RZ ;  /* 0x000000051f1f7c10 */ /* 0x000fe2000fffe0ff */
[----:B------:R-:W-:-:S02]  /*17160*/  VIADD R12, R12, UR5 ;  /* 0x000000050c0c7c36 */ /* 0x000fc40008000000 */
[----:B------:R-:W-:Y:S02]  /*17170*/  VIADD R13, R13, UR5 ;  /* 0x000000050d0d7c36 */ /* 0x000fe40008000000 */
[----:B------:R-:W-:Y:S02]  /*17180*/  VIADD R14, R14, UR5 ;  /* 0x000000050e0e7c36 */ /* 0x000fe40008000000 */
[----:B------:R-:W-:Y:S02]  /*17190*/  VIADD R15, R15, UR5 ;  /* 0x000000050f0f7c36 */ /* 0x000fe40008000000 */
[----:B------:R-:W-:Y:S02]  /*171a0*/  VIADD R21, R21, UR5 ;  /* 0x0000000515157c36 */ /* 0x000fe40008000000 */
[----:B------:R-:W-:Y:S02]  /*171b0*/  VIADD R22, R22, UR5 ;  /* 0x0000000516167c36 */ /* 0x000fe40008000000 */
[----:B------:R-:W-:-:S02]  /*171c0*/  VIADD R23, R23, UR5 ;  /* 0x0000000517177c36 */ /* 0x000fc40008000000 */
[----:B------:R-:W-:Y:S02]  /*171d0*/  VIADD R28, R28, UR5 ;  /* 0x000000051c1c7c36 */ /* 0x000fe40008000000 */
[----:B------:R-:W-:Y:S02]  /*171e0*/  VIADD R29, R29, UR5 ;  /* 0x000000051d1d7c36 */ /* 0x000fe40008000000 */
[----:B------:R-:W-:Y:S01]  /*171f0*/  VIADD R30, R30, UR5 ;  /* 0x000000051e1e7c36 */ /* 0x000fe20008000000 */
[----:B------:R0:W-:Y:S04]  /*17200*/  STS [UR4+0x28], R5 ;  /* 0x00002805ff007988 */ /* 0x0001e80008000804 */
[----:B------:R2:W-:Y:S04]  /*17210*/  STS [UR4+0xc], R11 ;  /* 0x00000c0bff007988 */ /* 0x0005e80008000804 */
[----:B------:R2:W-:Y:S01]  /*17220*/  STS [UR4+0x10], R18 ;  /* 0x00001012ff007988 */ /* 0x0005e20008000804 */
[----:B0-----:R-:W-:-:S03]  /*17230*/  VIADD R5, R27, 0x40 ;  /* 0x000000401b057836 */ /* 0x001fc60000000000 */
[----:B------:R2:W-:Y:S04]  /*17240*/  STS [UR4+0x14], R16 ;  /* 0x00001410ff007988 */ /* 0x0005e80008000804 */
        /* <DEDUP_REMOVED lines=9> */
[----:B------:R2:W-:Y:S04]  /*172e0*/  STS [UR4+-0x200], R8 ;  /* 0xfffe0008ff007988 */ /* 0x0005e80008000804 */
        /* <DEDUP_REMOVED lines=12> */
[----:B------:R2:W-:Y:S01]  /*173b0*/  STS [UR4+-0x1cc], R31 ;  /* 0xfffe341fff007988 */ /* 0x0005e20008000804 */
[----:B------:R-:W-:Y:S01]  /*173c0*/  UIADD3 UR4, UPT, UPT, UR4, 0x40, URZ ;  /* 0x0000004004047890 */ /* 0x000fe2000fffe0ff */
[----:B------:R-:W-:Y:S01]  /*173d0*/  IMAD.MOV.U32 R27, RZ, RZ, R5 ;  /* 0x000000ffff1b7224 */ /* 0x000fe200078e0005 */
[----:B------:R-:W-:Y:S10]  /*173e0*/  @!P1 BRA `(.L_x_928) ;  /* 0xfffffff800b49947 */ /* 0x000ff4000383ffff */
.L_x_927:
[----:B------:R-:W-:-:S05]  /*173f0*/  IMAD.MOV R5, RZ, RZ, -R2 ;  /* 0x000000ffff057224 */ /* 0x000fca00078e0a02 */
[----:B------:R-:W-:-:S13]  /*17400*/  ISETP.GT.AND P1, PT, R5, 0x4, PT ;  /* 0x000000040500780c */ /* 0x000fda0003f24270 */
[----:B------:R-:W-:Y:S05]  /*17410*/  @!P1 BRA `(.L_x_929) ;  /* 0x0000000000b09947 */ /* 0x000fea0003800000 */
[----:B--2---:R-:W2:Y:S04]  /*17420*/  LDL.64 R10, [R34] ;  /* 0x00000000220a7983 */ /* 0x004ea80000100a00 */
[----:B------:R-:W3:Y:S04]  /*17430*/  LDL.64 R18, [R27+0x20] ;  /* 0x000020001b127983 */ /* 0x000ee80000100a00 */
[----:B------:R0:W4:Y:S04]  /*17440*/  LDL.64 R16, [R34+0x8] ;  /* 0x0000080022107983 */ /* 0x0001280000100a00 */
[----:B------:R-:W5:Y:S04]  /*17450*/  LDL.64 R8, [R27+0x8] ;  /* 0x000008001b087983 */ /* 0x000f680000100a00 */
[----:B------:R-:W5:Y:S04]  /*17460*/  LDL.64 R12, [R27+0x10] ;  /* 0x000010001b0c7983 */ /* 0x000f680000100a00 */
[----:B------:R-:W5:Y:S01]  /*17470*/  LDL.64 R14, [R27+0x18] ;  /* 0x000018001b0e7983 */ /* 0x000f620000100a00 */
[----:B------:R-:W-:Y:S01]  /*17480*/  PLOP3.LUT P0, PT, PT, PT, PT, 0x8, 0x80 ;  /* 0x000000000080781c */ /* 0x000fe20003f0e170 */
[----:B------:R-:W-:-:S02]  /*17490*/  VIADD R2, R2, 0x8 ;  /* 0x0000000802027836 */ /* 0x000fc40000000000 */
[----:B0-----:R-:W-:Y:S02]  /*174a0*/  VIADD R34, R34, 0x10 ;  /* 0x0000001022227836 */ /* 0x001fe40000000000 */
[----:B--2---:R-:W-:Y:S02]  /*174b0*/  HADD2.F32 R5, -RZ, R10.H0_H0 ;  /* 0x2000000aff057230 */ /* 0x004fe40000004100 */
[----:B---3--:R-:W-:-:S03]  /*174c0*/  VIADD R18, R18, UR5 ;  /* 0x0000000512127c36 */ /* 0x008fc60008000000 */
[----:B------:R0:W-:Y:S01]  /*174d0*/  STS [UR4], R5 ;  /* 0x00000005ff007988 */ /* 0x0001e20008000804 */
[----:B------:R-:W-:Y:S01]  /*174e0*/  IADD3 R20, PT, PT, R19, UR5, RZ ;  /* 0x0000000513147c10 */ /* 0x000fe2000fffe0ff */
[----:B------:R-:W-:Y:S02]  /*174f0*/  HADD2.F32 R7, -RZ, R11.H0_H0 ;  /* 0x2000000bff077230 */ /* 0x000fe40000004100 */
[----:B------:R2:W-:Y:S01]  /*17500*/  STS [UR4+-0x1e8], R18 ;  /* 0xfffe1812ff007988 */ /* 0x0005e20008000804 */
[----:B----4-:R-:W-:Y:S01]  /*17510*/  HADD2.F32 R19, -RZ, R17.H0_H0 ;  /* 0x20000011ff137230 */ /* 0x010fe20000004100 */
[----:B0-----:R-:W-:Y:S01]  /*17520*/  IADD3 R5, PT, PT, R27, 0x20, RZ ;  /* 0x000000201b057810 */ /* 0x001fe20007ffe0ff */
[----:B------:R-:W-:Y:S02]  /*17530*/  HADD2.F32 R10, -RZ, R10.H1_H1 ;  /* 0x3000000aff0a7230 */ /* 0x000fe40000004100 */
[----:B------:R-:W-:Y:S02]  /*17540*/  HADD2.F32 R11, -RZ, R11.H1_H1 ;  /* 0x3000000bff0b7230 */ /* 0x000fe40000004100 */
[----:B--2---:R-:W-:-:S02]  /*17550*/  HADD2.F32 R18, -RZ, R16.H0_H0 ;  /* 0x20000010ff127230 */ /* 0x004fc40000004100 */
[----:B------:R-:W-:Y:S02]  /*17560*/  HADD2.F32 R16, -RZ, R16.H1_H1 ;  /* 0x30000010ff107230 */ /* 0x000fe40000004100 */
[----:B------:R-:W-:Y:S02]  /*17570*/  HADD2.F32 R17, -RZ, R17.H1_H1 ;  /* 0x30000011ff117230 */ /* 0x000fe40000004100 */
[----:B-----5:R-:W-:Y:S02]  /*17580*/  VIADD R8, R8, UR5 ;  /* 0x0000000508087c36 */ /* 0x020fe40008000000 */
[----:B------:R-:W-:Y:S02]  /*17590*/  VIADD R9, R9, UR5 ;  /* 0x0000000509097c36 */ /* 0x000fe40008000000 */
[----:B------:R-:W-:Y:S02]  /*175a0*/  VIADD R12, R12, UR5 ;  /* 0x000000050c0c7c36 */ /* 0x000fe40008000000 */
[----:B------:R-:W-:-:S02]  /*175b0*/  VIADD R13, R13, UR5 ;  /* 0x000000050d0d7c36 */ /* 0x000fc40008000000 */
[----:B------:R-:W-:Y:S02]  /*175c0*/  VIADD R14, R14, UR5 ;  /* 0x000000050e0e7c36 */ /* 0x000fe40008000000 */
[----:B------:R-:W-:Y:S02]  /*175d0*/  VIADD R15, R15, UR5 ;  /* 0x000000050f0f7c36 */ /* 0x000fe40008000000 */
[----:B------:R-:W-:Y:S01]  /*175e0*/  IMAD.MOV.U32 R27, RZ, RZ, R5 ;  /* 0x000000ffff1b7224 */ /* 0x000fe200078e0005 */
[----:B------:R0:W-:Y:S04]  /*175f0*/  STS [UR4+-0x1e4], R20 ;  /* 0xfffe1c14ff007988 */ /* 0x0001e80008000804 */
        /* <DEDUP_REMOVED lines=12> */
[----:B------:R0:W-:Y:S01]  /*176c0*/  STS [UR4+-0x1ec], R15 ;  /* 0xfffe140fff007988 */ /* 0x0001e20008000804 */
[----:B------:R-:W-:-:S12]  /*176d0*/  UIADD3 UR4, UPT, UPT, UR4, 0x20, URZ ;  /* 0x0000002004047890 */ /* 0x000fd8000fffe0ff */
.L_x_929:
[----:B------:R-:W-:-:S13]  /*176e0*/  ISETP.NE.OR P0, PT, R2, RZ, P0 ;  /* 0x000000ff0200720c */ /* 0x000fda0000705670 */
[----:B------:R-:W-:Y:S05]  /*176f0*/  @!P0 BRA `(.L_x_925) ;  /* 0x0000000000688947 */ /* 0x000fea0003800000 */
.L_x_926:
[----:B0-23--:R-:W2:Y:S04]  /*17700*/  LDL.64 R10, [R27+0x10] ;  /* 0x000010001b0a7983 */ /* 0x00dea80000100a00 */
[----:B------:R0:W3:Y:S04]  /*17710*/  LDL.64 R14, [R34] ;  /* 0x00000000220e7983 */ /* 0x0000e80000100a00 */
[----:B------:R-:W4:Y:S01]  /*17720*/  LDL.64 R8, [R27+0x8] ;  /* 0x000008001b087983 */ /* 0x000f220000100a00 */
[----:B------:R-:W-:Y:S02]  /*17730*/  VIADD R2, R2, 0x4 ;  /* 0x0000000402027836 */ /* 0x000fe40000000000 */
[----:B0-----:R-:W-:-:S03]  /*17740*/  VIADD R34, R34, 0x8 ;  /* 0x0000000822227836 */ /* 0x001fc60000000000 */
[----:B------:R-:W-:Y:S01]  /*17750*/  ISETP.NE.AND P0, PT, R2, RZ, PT ;  /* 0x000000ff0200720c */ /* 0x000fe20003f05270 */
[----:B--2---:R-:W-:Y:S02]  /*17760*/  VIADD R12, R11, UR5 ;  /* 0x000000050b0c7c36 */ /* 0x004fe40008000000 */
[----:B------:R-:W-:Y:S02]  /*17770*/  VIADD R10, R10, UR5 ;  /* 0x000000050a0a7c36 */ /* 0x000fe40008000000 */
[--C-:B---3--:R-:W-:Y:S01]  /*17780*/  HADD2.F32 R5, -RZ, R14.reuse.H0_H0 ;  /* 0x2000000eff057230 */ /* 0x108fe20000004100 */
[----:B------:R-:W-:Y:S01]  /*17790*/  STS [UR4+-0x1f4], R12 ;  /* 0xfffe0c0cff007988 */ /* 0x000fe20008000804 */
[----:B------:R-:W-:Y:S02]  /*177a0*/  HADD2.F32 R7, -RZ, R14.H1_H1 ;  /* 0x3000000eff077230 */ /* 0x000fe40000004100 */
[--C-:B------:R-:W-:Y:S01]  /*177b0*/  HADD2.F32 R11, -RZ, R15.reuse.H0_H0 ;  /* 0x2000000fff0b7230 */ /* 0x100fe20000004100 */
[----:B----4-:R-:W-:Y:S01]  /*177c0*/  IADD3 R9, PT, PT, R9, UR5, RZ ;  /* 0x0000000509097c10 */ /* 0x010fe2000fffe0ff */
[----:B------:R-:W-:Y:S01]  /*177d0*/  HADD2.F32 R13, -RZ, R15.H1_H1 ;  /* 0x3000000fff0d7230 */ /* 0x000fe20000004100 */
[----:B------:R0:W-:Y:S01]  /*177e0*/  STS [UR4], R5 ;  /* 0x00000005ff007988 */ /* 0x0001e20008000804 */
[----:B------:R-:W-:-:S03]  /*177f0*/  VIADD R8, R8, UR5 ;  /* 0x0000000508087c36 */ /* 0x000fc60008000000 */
[----:B------:R3:W-:Y:S04]  /*17800*/  STS [UR4+-0x1f8], R10 ;  /* 0xfffe080aff007988 */ /* 0x0007e80008000804 */
[----:B------:R3:W-:Y:S01]  /*17810*/  STS [UR4+0x4], R7 ;  /* 0x00000407ff007988 */ /* 0x0007e20008000804 */
[----:B0-----:R-:W-:-:S03]  /*17820*/  VIADD R5, R27, 0x10 ;  /* 0x000000101b057836 */ /* 0x001fc60000000000 */
[----:B------:R3:W-:Y:S01]  /*17830*/  STS [UR4+0x8], R11 ;  /* 0x0000080bff007988 */ /* 0x0007e20008000804 */
[----:B------:R-:W-:-:S03]  /*17840*/  IMAD.MOV.U32 R27, RZ, RZ, R5 ;  /* 0x000000ffff1b7224 */ /* 0x000fc600078e0005 */
[----:B------:R3:W-:Y:S04]  /*17850*/  STS [UR4+0xc], R13 ;  /* 0x00000c0dff007988 */ /* 0x0007e80008000804 */
[----:B------:R3:W-:Y:S04]  /*17860*/  STS [UR4+-0x200], R8 ;  /* 0xfffe0008ff007988 */ /* 0x0007e80008000804 */
[----:B------:R3:W-:Y:S01]  /*17870*/  STS [UR4+-0x1fc], R9 ;  /* 0xfffe0409ff007988 */ /* 0x0007e20008000804 */
[----:B------:R-:W-:Y:S01]  /*17880*/  UIADD3 UR4, UPT, UPT, UR4, 0x10, URZ ;  /* 0x0000001004047890 */ /* 0x000fe2000fffe0ff */
[----:B------:R-:W-:Y:S11]  /*17890*/  @P0 BRA `(.L_x_926) ;  /* 0xfffffffc00980947 */ /* 0x000ff6000383ffff */
.L_x_925:
[----:B------:R-:W-:-:S13]  /*178a0*/  ISETP.NE.AND P0, PT, R4, RZ, PT ;  /* 0x000000ff0400720c */ /* 0x000fda0003f05270 */
[----:B------:R-:W-:Y:S05]  /*178b0*/  @!P0 BRA `(.L_x_924) ;  /* 0x0000000000588947 */ /* 0x000fea0003800000 */
[----:B------:R-:W0:Y:S01]  /*178c0*/  S2R R5, SR_CgaCtaId ;  /* 0x0000000000057919 */ /* 0x000e220000008800 */
[----:B------:R-:W-:Y:S02]  /*178d0*/  MOV R2, 0x400 ;  /* 0x0000040000027802 */ /* 0x000fe40000000f00 */
[----:B------:R-:W-:-:S03]  /*178e0*/  IADD3 R4, PT, PT, -R4, RZ, RZ ;  /* 0x000000ff04047210 */ /* 0x000fc60007ffe1ff */
[----:B------:R-:W-:-:S05]  /*178f0*/  VIADD R2, R2, 0x920 ;  /* 0x0000092002027836 */ /* 0x000fca0000000000 */
[----:B0-23--:R-:W-:Y:S01]  /*17900*/  LEA R7, R5, R2, 0x18 ;  /* 0x0000000205077211 */ /* 0x00dfe200078ec0ff */
[C-C-:B------:R-:W-:Y:S02]  /*17910*/  IMAD R5, R6.reuse, 0x2, R203.reuse ;  /* 0x0000000206057824 */ /* 0x140fe400078e02cb */
[C---:B------:R-:W-:Y:S02]  /*17920*/  IMAD R203, R6.reuse, 0x4, R203 ;  /* 0x0000000406cb7824 */ /* 0x040fe400078e02cb */
[----:B------:R-:W-:Y:S02]  /*17930*/  IMAD R2, R6, 0x4, R7 ;  /* 0x0000000406027824 */ /* 0x000fe400078e0207 */
[----:B------:R-:W-:Y:S02]  /*17940*/  VIADD R8, R5, 0x208 ;  /* 0x0000020805087836 */ /* 0x000fe40000000000 */
[----:B------:R-:W-:-:S07]  /*17950*/  VIADD R2, R2, 0x200 ;  /* 0x0000020002027836 */ /* 0x000fce0000000000 */
.L_x_930:
[----:B------:R0:W2:Y:S04]  /*17960*/  LDL R5, [R203+0x8] ;  /* 0x00000800cb057983 */ /* 0x0000a80000100800 */
[----:B------:R3:W4:Y:S01]  /*17970*/  LDL.U16 R6, [R8] ;  /* 0x0000000008067983 */ /* 0x0007220000100400 */
[----:B------:R-:W-:Y:S02]  /*17980*/  VIADD R4, R4, 0x1 ;  /* 0x0000000104047836 */ /* 0x000fe40000000000 */
[----:B0-----:R-:W-:-:S03]  /*17990*/  VIADD R203, R203, 0x4 ;  /* 0x00000004cbcb7836 */ /* 0x001fc60000000000 */
[----:B------:R-:W-:Y:S01]  /*179a0*/  ISETP.NE.AND P0, PT, R4, RZ, PT ;  /* 0x000000ff0400720c */ /* 0x000fe20003f05270 */
[----:B---3--:R-:W-:Y:S02]  /*179b0*/  VIADD R8, R8, 0x2 ;  /* 0x0000000208087836 */ /* 0x008fe40000000000 */
[----:B--2---:R-:W-:Y:S02]  /*179c0*/  VIADD R5, R5, UR5 ;  /* 0x0000000505057c36 */ /* 0x004fe40008000000 */
[----:B----4-:R-:W-:-:S03]  /*179d0*/  HADD2.F32 R7, -RZ, R6.H0_H0 ;  /* 0x20000006ff077230 */ /* 0x010fc60000004100 */
[----:B------:R-:W-:Y:S04]  /*179e0*/  STS [R2+-0x200], R5 ;  /* 0xfffe000502007388 */ /* 0x000fe80000000800 */
[----:B------:R0:W-:Y:S02]  /*179f0*/  STS [R2], R7 ;  /* 0x0000000702007388 */ /* 0x0001e40000000800 */
[----:B0-----:R-:W-:Y:S01]  /*17a00*/  IADD3 R2, PT, PT, R2, 0x4, RZ ;  /* 0x0000000402027810 */ /* 0x001fe20007ffe0ff */
[----:B------:R-:W-:Y:S06]  /*17a10*/  @P0 BRA `(.L_x_930) ;  /* 0xfffffffc00d00947 */ /* 0x000fec000383ffff */
.L_x_924:
[----:B------:R-:W4:Y:S01]  /*17a20*/  S2UR UR5, SR_CgaCtaId ;  /* 0x00000000000579c3 */ /* 0x000f220000008800 */
[----:B------:R-:W-:Y:S01]  /*17a30*/  UMOV UR4, 0x400 ;  /* 0x0000040000047882 */ /* 0x000fe20000000000 */
[----:B------:R-:W-:Y:S02]  /*17a40*/  IMAD.MOV.U32 R2, RZ, RZ, R3 ;  /* 0x000000ffff027224 */ /* 0x000fe400078e0003 */
[----:B------:R-:W-:Y:S01]  /*17a50*/  IMAD.MOV.U32 R3, RZ, RZ, R132 ;  /* 0x000000ffff037224 */ /* 0x000fe200078e0084 */
[----:B----4-:R-:W-:-:S09]  /*17a60*/  ULEA UR4, UR5, UR4, 0x18 ;  /* 0x0000000405047291 */ /* 0x010fd2000f8ec0ff */
[----:B------:R4:W-:Y:S03]  /*17a70*/  STS.64 [UR4+0xd20], R2 ;  /* 0x000d2002ff007988 */ /* 0x0009e60008000a04 */
.L_x_923:
[----:B------:R-:W-:Y:S05]  /*17a80*/  BSYNC.RECONVERGENT B0 ;  /* 0x0000000000007941 */ /* 0x000fea0003800200 */
.L_x_922:
[----:B------:R-:W-:Y:S01]  /*17a90*/  BAR.SYNC.DEFER_BLOCKING 0x0 ;  /* 0x0000000000007b1d */ /* 0x000fe20000010000 */
[----:B------:R-:W-:-:S13]  /*17aa0*/  ISETP.GT.U32.AND P0, PT, R0, 0x101, PT ;  /* 0x000001010000780c */ /* 0x000fda0003f04070 */
[----:B------:R-:W-:Y:S05]  /*17ab0*/  @P0 EXIT ;  /* 0x000000000000094d */ /* 0x000fea0003800000 */
[----:B----4-:R-:W4:Y:S01]  /*17ac0*/  S2R R2, SR_CTAID.Y ;  /* 0x0000000000027919 */ /* 0x010f220000002600 */
[----:B------:R-:W5:Y:S01]  /*17ad0*/  S2UR UR5, SR_CgaCtaId ;  /* 0x00000000000579c3 */ /* 0x000f620000008800 */
[----:B------:R-:W-:Y:S02]  /*17ae0*/  UMOV UR4, 0x400 ;  /* 0x0000040000047882 */ /* 0x000fe40000000000 */
[----:B------:R-:W-:-:S05]  /*17af0*/  UIADD3 UR4, UPT, UPT, UR4, 0x920, URZ ;  /* 0x0000092004047890 */ /* 0x000fca000fffe0ff */
[----:B------:R-:W4:Y:S08]  /*17b00*/  LDC R3, c[0x0][0x374] ;  /* 0x0000dd00ff037b82 */ /* 0x000f300000000800 */
[----:B0-----:R-:W0:Y:S01]  /*17b10*/  LDC.64 R4, c[0x0][0x398] ;  /* 0x0000e600ff047b82 */ /* 0x001e220000000a00 */
[----:B-----5:R-:W-:-:S06]  /*17b20*/  ULEA UR4, UR5, UR4, 0x18 ;  /* 0x0000000405047291 */ /* 0x020fcc000f8ec0ff */
[----:B------:R-:W-:Y:S01]  /*17b30*/  LEA R6, R0, UR4, 0x2 ;  /* 0x0000000400067c11 */ /* 0x000fe2000f8e10ff */
[----:B----4-:R-:W-:-:S04]  /*17b40*/  IMAD R3, R3, UR7, R2 ;  /* 0x0000000703037c24 */ /* 0x010fc8000f8e0202 */
[----:B--23--:R-:W-:-:S07]  /*17b50*/  IMAD R7, R3, 0x102, R0 ;  /* 0x0000010203077824 */ /* 0x00cfce00078e0200 */
.L_x_931:
[----:B--2---:R2:W3:Y:S01]  /*17b60*/  LDS R9, [R6] ;  /* 0x0000000006097984 */ /* 0x0044e20000000800 */
[----:B0-----:R-:W-:Y:S01]  /*17b70*/  IMAD.WIDE.U32 R2, R7, 0x4, R4 ;  /* 0x0000000407027825 */ /* 0x001fe200078e0004 */
[----:B------:R-:W-:-:S03]  /*17b80*/  ISETP.GE.U32.AND P0, PT, R0, 0xc2, PT ;  /* 0x000000c20000780c */ /* 0x000fc60003f06070 */
[----:B------:R-:W-:Y:S02]  /*17b90*/  VIADD R0, R0, 0x40 ;  /* 0x0000004000007836 */ /* 0x000fe40000000000 */
[----:B------:R-:W-:Y:S02]  /*17ba0*/  VIADD R7, R7, 0x40 ;  /* 0x0000004007077836 */ /* 0x000fe40000000000 */
[----:B--2---:R-:W-:Y:S01]  /*17bb0*/  VIADD R6, R6, 0x100 ;  /* 0x0000010006067836 */ /* 0x004fe20000000000 */
[----:B---3--:R2:W-:Y:S05]  /*17bc0*/  STG.E desc[UR8][R2.64], R9 ;  /* 0x0000000902007986 */ /* 0x0085ea000c101908 */
[----:B------:R-:W-:Y:S05]  /*17bd0*/  @!P0 BRA `(.L_x_931) ;  /* 0xfffffffc00e08947 */ /* 0x000fea000383ffff */
[----:B------:R-:W-:Y:S05]  /*17be0*/  EXIT ;  /* 0x000000000000794d */ /* 0x000fea0003800000 */
.L_x_932:
        /* <DEDUP_REMOVED lines=9> */
.L_x_38451:


//--------------------- .text._ZN17fastertransformer17batch_topk_kernelI6__halfLi64ELi32EEEvPKiPKT_PiPfS8_PKbS3_NS_14BeamHypothesesEiiifS4_ --------------------------
	.section	.text._ZN17fastertransformer17batch_topk_kernelI6__halfLi64ELi32EEEvPKiPKT_PiPfS8_PKbS3_NS_14BeamHypothesesEiiifS4_,"ax",@progbits
	.align	128
        .global         _ZN17fastertransformer17batch_topk_kernelI6__halfLi64ELi32EEEvPKiPKT_PiPfS8_PKbS3_NS_14BeamHypothesesEiiifS4_
        .type           _ZN17fastertransformer17batch_topk_kernelI6__halfLi64ELi32EEEvPKiPKT_PiPfS8_PKbS3_NS_14BeamHypothesesEiiifS4_,@function
        .size           _ZN17fastertransformer17batch_topk_kernelI6__halfLi64ELi32EEEvPKiPKT_PiPfS8_PKbS3_NS_14BeamHypothesesEiiifS4_,(.L_x_38452 - _ZN17fastertransformer17batch_topk_kernelI6__halfLi64ELi32EEEvPKiPKT_PiPfS8_PKbS3_NS_14BeamHypothesesEiiifS4_)
        .other          _ZN17fastertransformer17batch_topk_kernelI6__halfLi64ELi32EEEvPKiPKT_PiPfS8_PKbS3_NS_14BeamHypothesesEiiifS4_,@"STO_CUDA_ENTRY STV_DEFAULT"
_ZN17fastertransformer17batch_topk_kernelI6__halfLi64ELi32EEEvPKiPKT_PiPfS8_PKbS3_NS_14BeamHypothesesEiiifS4_:
.text._ZN17fastertransformer17batch_topk_kernelI6__halfLi64ELi32EEEvPKiPKT_PiPfS8_PKbS3_NS_14BeamHypothesesEiiifS4_:
        /* <DEDUP_REMOVED lines=12> */
[----:B--2---:R-:W2:Y:S01]  /*00c0*/  @!P1 LDG.E R2, desc[UR6][R2.64] ;  /* 0x0000000602029981 */ /* 0x004ea2000c1e1900 */
[----:B------:R-:W-:Y:S01]  /*00d0*/  ISETP.NE.AND P0, PT, R70, RZ, PT ;  /* 0x000000ff4600720c */ /* 0x000fe20003f05270 */
[----:B---3--:R-:W-:Y:S01]  /*00e0*/  UISETP.NE.U32.AND UP0, UPT, UR8, URZ, UPT ;  /* 0x000000ff0800728c */ /* 0x008fe2000bf05070 */
[----:B------:R-:W-:Y:S01]  /*00f0*/  @!P1 MOV R4, 0x400 ;  /* 0x0000040000049802 */ /* 0x000fe20000000f00 */
[----:B------:R-:W0:Y:S01]  /*0100*/  @!P1 S2R R5, SR_CgaCtaId ;  /* 0x0000000000059919 */ /* 0x000e220000008800 */
[----:B------:R-:W-:Y:S01]  /*0110*/  IMAD.MOV.U32 R66, RZ, RZ, R1 ;  /* 0x000000ffff427224 */ /* 0x000fe200078e0001 */
[----:B------:R-:W-:Y:S02]  /*0120*/  UISETP.NE.AND.EX UP0, UPT, UR9, URZ, UPT, UP0 ;  /* 0x000000ff0900728c */ /* 0x000fe4000bf05300 */
[----:B------:R-:W-:-:S06]  /*0130*/  @!P1 VIADD R4, R4, 0x4 ;  /* 0x0000000404049836 */ /* 0x000fcc0000000000 */
[----:B------:R-:W1:Y:S01]  /*0140*/  @!P0 S2R R7, SR_CgaCtaId ;  /* 0x0000000000078919 */ /* 0x000e620000008800 */
[----:B------:R-:W-:Y:S02]  /*0150*/  @!P0 MOV R0, 0x400 ;  /* 0x0000040000008802 */ /* 0x000fe40000000f00 */
[----:B0-----:R-:W-:-:S05]  /*0160*/  @!P1 LEA R5, R5, R4, 0x18 ;  /* 0x0000000405059211 */ /* 0x001fca00078ec0ff */
[----:B------:R-:W-:Y:S01]  /*0170*/  @!P1 IMAD R5, R70, 0x4, R5 ;  /* 0x0000000446059824 */ /* 0x000fe200078e0205 */
[----:B-1----:R-:W-:Y:S01]  /*0180*/  @!P0 LEA R4, R7, R0, 0x18 ;  /* 0x0000000007048211 */ /* 0x002fe200078ec0ff */
[----:B----4-:R-:W-:-:S04]  /*0190*/  IMAD R0, R83, UR4, RZ ;  /* 0x0000000453007c24 */ /* 0x010fc8000f8e02ff */
[----:B------:R0:W-:Y:S04]  /*01a0*/  @!P0 STS [R4], RZ ;  /* 0x000000ff04008388 */ /* 0x0001e80000000800 */
[----:B--2---:R0:W-:Y:S01]  /*01b0*/  @!P1 STS [R5], R2 ;  /* 0x0000000205009388 */ /* 0x0041e20000000800 */
[----:B------:R-:W-:Y:S06]  /*01c0*/  BAR.SYNC.DEFER_BLOCKING 0x0 ;  /* 0x0000000000007b1d */ /* 0x000fec0000010000 */
[----:B------:R-:W-:Y:S05]  /*01d0*/  BRA.U !UP0, `(.L_x_933) ;  /* 0x0000000108407547 */ /* 0x000fea000b800000 */
[----:B0-----:R-:W0:Y:S01]  /*01e0*/  LDC R4, c[0x0][0x424] ;  /* 0x00010900ff047b82 */ /* 0x001e220000000800 */
[----:B------:R-:W0:Y:S07]  /*01f0*/  LDCU UR8, c[0x0][0x42c] ;  /* 0x00008580ff0877ac */ /* 0x000e2e0008000800 */
[----:B------:R-:W1:Y:S01]  /*0200*/  LDC.64 R2, c[0x0][0x3e8] ;  /* 0x0000fa00ff027b82 */ /* 0x000e620000000a00 */
[----:B0-----:R-:W-:-:S04]  /*0210*/  IMAD R7, R4, UR8, R83 ;  /* 0x0000000804077c24 */ /* 0x001fc8000f8e0253 */
[----:B-1----:R-:W-:-:S06]  /*0220*/  IMAD.WIDE R2, R7, 0x4, R2 ;  /* 0x0000000407027825 */ /* 0x002fcc00078e0202 */
        /* <DEDUP_REMOVED lines=10> */
.L_x_934:
[----:B------:R-:W-:Y:S05]  /*02d0*/  BSYNC.RECONVERGENT B0 ;  /* 0x0000000000007941 */ /* 0x000fea0003800200 */
.L_x_933:
[----:B------:R-:W-:Y:S01]  /*02e0*/  ISETP.GE.AND P0, PT, R70, UR4, PT ;  /* 0x0000000446007c0c */ /* 0x000fe2000bf06270 */
[----:B------:R-:W-:Y:S01]  /*02f0*/  IMAD.MOV.U32 R121, RZ, RZ, 0xfc00 ;  /* 0x0000fc00ff797424 */ /* 0x000fe200078e00ff */
[----:B------:R-:W1:Y:S01]  /*0300*/  LDCU UR12, c[0x0][0x44c] ;  /* 0x00008980ff0c77ac */ /* 0x000e620008000800 */
[----:B0-----:R-:W-:Y:S01]  /*0310*/  IMAD.MOV.U32 R2, RZ, RZ, 0xfc00 ;  /* 0x0000fc00ff027424 */ /* 0x001fe200078e00ff */
[----:B------:R-:W-:Y:S01]  /*0320*/  BSSY.RECONVERGENT B0, `(.L_x_935) ;  /* 0x0000504000007945 */ /* 0x000fe20003800200 */
[----:B------:R-:W-:Y:S01]  /*0330*/  IMAD.MOV.U32 R120, RZ, RZ, 0xfc00 ;  /* 0x0000fc00ff787424 */ /* 0x000fe200078e00ff */
[----:B------:R-:W0:Y:S01]  /*0340*/  LDCU UR13, c[0x0][0x440] ;  /* 0x00008800ff0d77ac */ /* 0x000e220008000800 */
[----:B------:R-:W-:Y:S01]  /*0350*/  IMAD.MOV.U32 R3, RZ, RZ, 0xfc00 ;  /* 0x0000fc00ff037424 */ /* 0x000fe200078e00ff */
[C---:B------:R-:W-:Y:S01]  /*0360*/  PRMT R121, R2.reuse, 0x5410, R121 ;  /* 0x0000541002797816 */ /* 0x040fe20000000079 */
[----:B------:R-:W-:Y:S01]  /*0370*/  IMAD.MOV.U32 R119, RZ, RZ, 0xfc00 ;  /* 0x0000fc00ff777424 */ /* 0x000fe200078e00ff */
[----:B------:R-:W2:Y:S01]  /*0380*/  LDCU.U16 UR11, c[0x0][0x450] ;  /* 0x00008a00ff0b77ac */ /* 0x000ea20008000400 */
        /* <DEDUP_REMOVED lines=58> */
[----:B------:R-:W-:Y:S01]  /*0730*/  IMAD.MOV.U32 R67, RZ, RZ, R66 ;  /* 0x000000ffff437224 */ /* 0x000fe200078e0042 */
[----:B------:R-:W-:Y:S01]  /*0740*/  PRMT R122, R2, 0x5410, R122 ;  /* 0x00005410027a7816 */ /* 0x000fe2000000007a */
[--C-:B------:R-:W-:Y:S01]  /*0750*/  IMAD.MOV.U32 R68, RZ, RZ, R66.reuse ;  /* 0x000000ffff447224 */ /* 0x100fe200078e0042 */
[----:B------:R-:W-:Y:S01]  /*0760*/  PRMT R123, R3, 0x5410, R123 ;  /* 0x00005410037b7816 */ /* 0x000fe2000000007b */
[----:B------:R-:W-:-:S02]  /*0770*/  IMAD.MOV.U32 R69, RZ, RZ, R66 ;  /* 0x000000ffff457224 */ /* 0x000fc400078e0042 */
        /* <DEDUP_REMOVED lines=63> */
[----:B------:R-:W-:Y:S01]  /*0b70*/  IMAD.MOV.U32 R2, RZ, RZ, -0x1 ;  /* 0xffffffffff027424 */ /* 0x000fe200078e00ff */
[----:B012---:R-:W-:Y:S06]  /*0b80*/  @P0 BRA `(.L_x_936) ;  /* 0x0000004400f40947 */ /* 0x007fec0003800000 */
[----:B------:R-:W0:Y:S01]  /*0b90*/  LDC.64 R74, c[0x0][0x3b0] ;  /* 0x0000ec00ff4a7b82 */ /* 0x000e220000000a00 */
[----:B------:R-:W1:Y:S01]  /*0ba0*/  LDCU.64 UR4, c[0x0][0x3a8] ;  /* 0x00007500ff0477ac */ /* 0x000e620008000a00 */
[----:B------:R-:W-:Y:S01]  /*0bb0*/  IMAD.WIDE.U32 R72, R70, 0x2, RZ ;  /* 0x0000000246487825 */ /* 0x000fe200078e00ff */
[----:B------:R-:W2:Y:S03]  /*0bc0*/  LDCU.64 UR8, c[0x0][0x388] ;  /* 0x00007100ff0877ac */ /* 0x000ea60008000a00 */
[----:B------:R-:W-:Y:S02]  /*0bd0*/  IMAD.MOV.U32 R65, RZ, RZ, 0xfc00 ;  /* 0x0000fc00ff417424 */ /* 0x000fe400078e00ff */
[----:B------:R-:W-:Y:S01]  /*0be0*/  IMAD.WIDE R72, R0, 0x2, R72 ;  /* 0x0000000200487825 */ /* 0x000fe200078e0248 */
[----:B------:R-:W3:Y:S02]  /*0bf0*/  LDCU UR10, c[0x0][0x44c] ;  /* 0x00008980ff0a77ac */ /* 0x000ee40008000800 */
[----:B------:R-:W-:Y:S01]  /*0c00*/  PRMT R121, R65, 0x7610, R121 ;  /* 0x0000761041797816 */ /* 0x000fe20000000079 */
[----:B------:R-:W-:-:S02]  /*0c10*/  IMAD.MOV.U32 R119, RZ, RZ, 0xfc00 ;  /* 0x0000fc00ff777424 */ /* 0x000fc400078e00ff */
[----:B------:R-:W-:Y:S02]  /*0c20*/  IMAD.MOV.U32 R117, RZ, RZ, 0xfc00 ;  /* 0x0000fc00ff757424 */ /* 0x000fe400078e00ff */
[----:B------:R-:W-:Y:S01]  /*0c30*/  IMAD.MOV.U32 R114, RZ, RZ, 0xfc00 ;  /* 0x0000fc00ff727424 */ /* 0x000fe200078e00ff */
[----:B------:R-:W-:Y:S01]  /*0c40*/  PRMT R119, R65, 0x5410, R119 ;  /* 0x0000541041777816 */ /* 0x000fe20000000077 */
[----:B------:R-:W-:Y:S01]  /*0c50*/  IMAD.MOV.U32 R110, RZ, RZ, 0xfc00 ;  /* 0x0000fc00ff6e7424 */ /* 0x000fe200078e00ff */
[----:B-1----:R-:W-:Y:S01]  /*0c60*/  IADD3 R78, P0, PT, R83, UR4, RZ ;  /* 0x00000004534e7c10 */ /* 0x002fe2000ff1e0ff */
[----:B------:R-:W-:Y:S01]  /*0c70*/  IMAD.MOV.U32 R107, RZ, RZ, 0xfc00 ;  /* 0x0000fc00ff6b7424 */ /* 0x000fe200078e00ff */
[C---:B------:R-:W-:Y:S01]  /*0c80*/  PRMT R117, R65.reuse, 0x5410, R117 ;  /* 0x0000541041757816 */ /* 0x040fe20000000075 */
[----:B------:R-:W-:Y:S01]  /*0c90*/  IMAD.MOV.U32 R105, RZ, RZ, 0xfc00 ;  /* 0x0000fc00ff697424 */ /* 0x000fe200078e00ff */
[----:B--2---:R-:W-:Y:S01]  /*0ca0*/  IADD3 R80, P2, PT, R72, UR8, RZ ;  /* 0x0000000848507c10 */ /* 0x004fe2000ff5e0ff */
        /* <DEDUP_REMOVED lines=21> */
[--C-:B------:R-:W-:Y:S01]  /*0e00*/  PRMT R90, R90, 0x5410, R65.reuse ;  /* 0x000054105a5a7816 */ /* 0x100fe20000000041 */
[----:B------:R-:W-:Y:S01]  /*0e10*/  IMAD.MOV.U32 R116, RZ, RZ, 0xfc00 ;  /* 0x0000fc00ff747424 */ /* 0x000fe200078e00ff */
[----:B------:R-:W-:Y:S01]  /*0e20*/  PRMT R88, R88, 0x5410, R65 ;  /* 0x0000541058587816 */ /* 0x000fe20000000041 */
        /* <DEDUP_REMOVED lines=28> */
[----:B0-----:R-:W-:Y:S01]  /*0ff0*/  IMAD.WIDE.U32 R82, R83, 0x4, R74 ;  /* 0x0000000453527825 */ /* 0x001fe200078e004a */
[----:B------:R-:W-:-:S02]  /*1000*/  PRMT R89, R89, 0x5410, R0 ;  /* 0x0000541059597816 */ /* 0x000fc40000000000 */
[--C-:B------:R-:W-:Y:S01]  /*1010*/  PRMT R122, R122, 0x5410, R0.reuse ;  /* 0x000054107a7a7816 */ /* 0x100fe20000000000 */
[----:B------:R-:W-:Y:S01]  /*1020*/  IMAD.X R79, RZ, RZ, UR5, P0 ;  /* 0x00000005ff4f7e24 */ /* 0x000fe200080e06ff */
[----:B---3--:R-:W-:Y:S01]  /*1030*/  FSETP.NEU.FTZ.AND P1, PT, RZ, UR10, PT ;  /* 0x0000000aff007c0b */ /* 0x008fe2000bf3d000 */
[----:B------:R-:W-:Y:S01]  /*1040*/  IMAD.MOV.U32 R65, RZ, RZ, -0x1 ;  /* 0xffffffffff417424 */ /* 0x000fe200078e00ff */
[----:B------:R-:W-:Y:S02]  /*1050*/  PRMT R123, R123, 0x5410, R0 ;  /* 0x000054107b7b7816 */ /* 0x000fe40000000000 */
[----:B------:R-:W-:-:S09]  /*1060*/  IADD3.X R81, PT, PT, R73, UR9, RZ, P2, !PT ;  /* 0x0000000949517c10 */ /* 0x000fd200097fe4ff */
.L_x_1130:
[----:B------:R0:W5:Y:S01]  /*1070*/  @!P1 LDG.E.U16.CONSTANT R74, desc[UR6][R80.64] ;  /* 0x00000006504a9981 */ /* 0x000162000c1e9500 */
[----:B------:R-:W1:Y:S01]  /*1080*/  LDC R71, c[0x0][0x444] ;  /* 0x00011100ff477b82 */ /* 0x000e620000000800 */
[----:B------:R-:W-:Y:S01]  /*1090*/  IMAD.MOV.U32 R84, RZ, RZ, RZ ;  /* 0x000000ffff547224 */ /* 0x000fe200078e00ff */
[----:B------:R-:W-:Y:S02]  /*10a0*/  ISETP.GE.AND P3, PT, R70, RZ, PT ;  /* 0x000000ff4600720c */ /* 0x000fe40003f66270 */
[----:B-1----:R-:W-:-:S04]  /*10b0*/  IABS R72, R71 ;  /* 0x0000004700487213 */ /* 0x002fc80000000000 */
[----:B------:R-:W1:Y:S08]  /*10c0*/  I2F.RP R76, R72 ;  /* 0x00000048004c7306 */ /* 0x000e700000209400 */
[----:B-1----:R-:W1:Y:S02]  /*10d0*/  MUFU.RCP R75, R76 ;  /* 0x0000004c004b7308 */ /* 0x002e640000001000 */
[----:B-1----:R-:W-:-:S06]  /*10e0*/  VIADD R75, R75, 0xffffffe ;  /* 0x0ffffffe4b4b7836 */ /* 0x002fcc0000000000 */
[----:B------:R-:W1:Y:S02]  /*10f0*/  F2I.FTZ.U32.TRUNC.NTZ R85, R75 ;  /* 0x0000004b00557305 */ /* 0x000e64000021f000 */
[----:B-1----:R-:W-:-:S04]  /*1100*/  IMAD.MOV R0, RZ, RZ, -R85 ;  /* 0x000000ffff007224 */ /* 0x002fc800078e0a55 */
[----:B------:R-:W-:-:S04]  /*1110*/  IMAD R0, R0, R72, RZ ;  /* 0x0000004800007224 */ /* 0x000fc800078e02ff */
[----:B------:R-:W-:Y:S01]  /*1120*/  IMAD.HI.U32 R73, R85, R0, R84 ;  /* 0x0000000055497227 */ /* 0x000fe200078e0054 */
[----:B------:R-:W-:-:S05]  /*1130*/  IABS R0, R70 ;  /* 0x0000004600007213 */ /* 0x000fca0000000000 */
[----:B------:R-:W-:-:S04]  /*1140*/  IMAD.HI.U32 R73, R73, R0, RZ ;  /* 0x0000000049497227 */ /* 0x000fc800078e00ff */
[----:B------:R-:W-:-:S04]  /*1150*/  IMAD.MOV R73, RZ, RZ, -R73 ;  /* 0x000000ffff497224 */ /* 0x000fc800078e0a49 */
[----:B------:R-:W-:-:S05]  /*1160*/  IMAD R73, R72, R73, R0 ;  /* 0x0000004948497224 */ /* 0x000fca00078e0200 */
[----:B------:R-:W-:-:S13]  /*1170*/  ISETP.GT.U32.AND P0, PT, R72, R73, PT ;  /* 0x000000494800720c */ /* 0x000fda0003f04070 */
[----:B------:R-:W-:Y:S01]  /*1180*/  @!P0 IMAD.IADD R73, R73, 0x1, -R72 ;  /* 0x0000000149498824 */ /* 0x000fe200078e0a48 */
[----:B------:R-:W-:-:S04]  /*1190*/  ISETP.NE.AND P0, PT, R71, RZ, PT ;  /* 0x000000ff4700720c */ /* 0x000fc80003f05270 */
[----:B------:R-:W-:-:S13]  /*11a0*/  ISETP.GT.U32.AND P2, PT, R72, R73, PT ;  /* 0x000000494800720c */ /* 0x000fda0003f44070 */
[----:B------:R-:W-:-:S04]  /*11b0*/  @!P2 IMAD.IADD R73, R73, 0x1, -R72 ;  /* 0x000000014949a824 */ /* 0x000fc800078e0a48 */
[----:B------:R-:W-:Y:S01]  /*11c0*/  @!P3 IMAD.MOV R73, RZ, RZ, -R73 ;  /* 0x000000ffff49b224 */ /* 0x000fe200078e0a49 */
[----:B------:R-:W-:-:S04]  /*11d0*/  @!P0 LOP3.LUT R73, RZ, R71, RZ, 0x33, !PT ;  /* 0x00000047ff498212 */ /* 0x000fc800078e33ff */
[----:B------:R0:W1:Y:S01]  /*11e0*/  I2F.F16 R71, R73 ;  /* 0x0000004900477306 */ /* 0x0000620000200c00 */
[----:B------:R-:W-:Y:S05]  /*11f0*/  @!P1 BRA `(.L_x_937) ;  /* 0x0000000000649947 */ /* 0x000fea0003800000 */
[----:B------:R-:W2:Y:S04]  /*1200*/  LDG.E.U8 R72, desc[UR6][R78.64] ;  /* 0x000000064e487981 */ /* 0x000ea8000c1e1100 */
[----:B------:R-:W3:Y:S04]  /*1210*/  LDG.E R0, desc[UR6][R82.64] ;  /* 0x0000000652007981 */ /* 0x000ee8000c1e1900 */
[----:B-----5:R4:W5:Y:S01]  /*1220*/  LDG.E.U16.CONSTANT R74, desc[UR6][R80.64] ;  /* 0x00000006504a7981 */ /* 0x020962000c1e9500 */
[----:B--2---:R-:W-:-:S13]  /*1230*/  ISETP.NE.AND P0, PT, R72, RZ, PT ;  /* 0x000000ff4800720c */ /* 0x004fda0003f05270 */
[----:B---3--:R-:W-:-:S05]  /*1240*/  @!P0 VIADD R0, R0, 0x1 ;  /* 0x0000000100008836 */ /* 0x008fca0000000000 */
[----:B------:R-:W-:-:S13]  /*1250*/  ISETP.NE.AND P0, PT, R0, 0x1, PT ;  /* 0x000000010000780c */ /* 0x000fda0003f05270 */
[----:B----4-:R-:W-:Y:S05]  /*1260*/  @!P0 BRA `(.L_x_937) ;  /* 0x0000000000488947 */ /* 0x010fea0003800000 */
[----:B------:R-:W-:Y:S01]  /*1270*/  I2FP.F32.S32 R77, R0 ;  /* 0x00000000004d7245 */ /* 0x000fe20000201400 */
[----:B-----5:R-:W-:-:S03]  /*1280*/  HADD2.F32 R74, -RZ, R74.H0_H0 ;  /* 0x2000004aff4a7230 */ /* 0x020fc60000004100 */
[----:B------:R-:W2:Y:S02]  /*1290*/  MUFU.LG2 R76, R77 ;  /* 0x0000004d004c7308 */ /* 0x000ea40000000c00 */
[----:B--2---:R-:W-:-:S06]  /*12a0*/  FMUL.FTZ R76, R76, UR12 ;  /* 0x0000000c4c4c7c20 */ /* 0x004fcc0008410000 */
[----:B------:R-:W2:Y:S02]  /*12b0*/  MUFU.EX2 R0, R76 ;  /* 0x0000004c00007308 */ /* 0x000ea40000000800 */
[----:B--2---:R-:W-:-:S05]  /*12c0*/  F2FP.F16.F32.PACK_AB R0, RZ, R0 ;  /* 0x00000000ff00723e */ /* 0x004fca00000000ff */
[----:B------:R-:W-:-:S04]  /*12d0*/  HADD2.F32 R75, -RZ, R0.H0_H0 ;  /* 0x20000000ff4b7230 */ /* 0x000fc80000004100 */
[----:B0-----:R-:W0:Y:S02]  /*12e0*/  MUFU.RCP R73, R75 ;  /* 0x0000004b00497308 */ /* 0x001e240000001000 */
[----:B0-----:R-:W-:-:S05]  /*12f0*/  FMUL.FTZ R72, R74, R73 ;  /* 0x000000494a487220 */ /* 0x001fca0000410000 */
[----:B------:R-:W-:-:S05]  /*1300*/  F2FP.F16.F32.PACK_AB R0, RZ, R72 ;  /* 0x00000048ff00723e */ /* 0x000fca00000000ff */
[C---:B------:R-:W-:Y:S02]  /*1310*/  HSETP2.GEU.AND P2, PT, |R0|.reuse.H0_H0, 8.523464202880859375e-06, 8.523464202880859375e-06, PT ;  /* 0x008f008f00007434 */ /* 0x040fe40003f4ea00 */
[----:B------:R-:W-:-:S05]  /*1320*/  HSETP2.GT.AND P0, PT, |R0|.H0_H0, RZ.H0_H0, PT ;  /* 0x200000ff00007234 */ /* 0x000fca0003f04a00 */
[----:B------:R-:W-:-:S13]  /*1330*/  PLOP3.LUT P0, PT, P2, P0, PT, 0xf2, 0x2f ;  /* 0x00000000002f781c */ /* 0x000fda0001701e72 */
[----:B------:R-:W-:-:S04]  /*1340*/  @!P0 FFMA.FTZ R74, -R75, R72, R74 ;  /* 0x000000484b4a8223 */ /* 0x000fc8000001014a */
[----:B------:R-:W-:Y:S01]  /*1350*/  @!P0 FFMA.FTZ R72, R73, R74, R72 ;  /* 0x0000004a49488223 */ /* 0x000fe20000010048 */
[----:B------:R-:W-:-:S04]  /*1360*/  PRMT R74, R0, 0x7610, R74 ;  /* 0x00007610004a7816 */ /* 0x000fc8000000004a */
[----:B------:R-:W-:-:S04]  /*1370*/  @!P0 F2FP.F16.F32.PACK_AB R0, RZ, R72 ;  /* 0x00000048ff00823e */ /* 0x000fc800000000ff */
[----:B------:R-:W-:-:S07]  /*1380*/  @!P0 PRMT R74, R0, 0x7610, R74 ;  /* 0x00007610004a8816 */ /* 0x000fce000000004a */
.L_x_937:
[----:B-1---5:R-:W-:Y:S01]  /*1390*/  HFMA2 R0, R71.H0_H0, UR11.H0_H0, R74.H0_H0 ;  /* 0x2000000b47007c31 */ /* 0x022fe2000804084a */
[----:B------:R-:W-:Y:S04]  /*13a0*/  BSSY.RECONVERGENT B1, `(.L_x_938) ;  /* 0x000000a000017945 */ /* 0x000fe80003800200 */
[----:B------:R-:W-:-:S05]  /*13b0*/  HSETP2.GT.AND P0, PT, R0.H0_H0, R121.H1_H1, PT ;  /* 0x3000007900007234 */ /* 0x000fca0003f04800 */
[----:B------:R-:W-:-:S13]  /*13c0*/  ISETP.EQ.OR P0, PT, R65, -0x1, P0 ;  /* 0xffffffff4100780c */ /* 0x000fda0000702670 */
[----:B------:R-:W-:Y:S05]  /*13d0*/  @P0 BRA `(.L_x_939) ;  /* 0x0000000000100947 */ /* 0x000fea0003800000 */
[----:B------:R-:W-:Y:S02]  /*13e0*/  ISETP.GE.AND P0, PT, R70, R65, PT ;  /* 0x000000414600720c */ /* 0x000fe40003f06270 */
[----:B------:R-:W-:-:S11]  /*13f0*/  PRMT R71, R121, 0x7632, R71 ;  /* 0x0000763279477816 */ /* 0x000fd60000000047 */
[----:B------:R-:W-:-:S13]  /*1400*/  HSETP2.NEU.OR P0, PT, R0.H0_H0, R121.H1_H1, P0 ;  /* 0x3000007900007234 */ /* 0x000fda000070d820 */
[----:B------:R-:W-:Y:S05]  /*1410*/  @P0 BRA `(.L_x_940) ;  /* 0x0000000000080947 */ /* 0x000fea0003800000 */
.L_x_939:
[----:B------:R-:W-:Y:S01]  /*1420*/  PRMT R71, R0, 0x7610, R71 ;  /* 0x0000761000477816 */ /* 0x000fe20000000047 */
[----:B------:R-:W-:-:S07]  /*1430*/  IMAD.MOV.U32 R65, RZ, RZ, R70 ;  /* 0x000000ffff417224 */ /* 0x000fce00078e0046 */
.L_x_940:
[----:B------:R-:W-:Y:S05]  /*1440*/  BSYNC.RECONVERGENT B1 ;  /* 0x0000000000017941 */ /* 0x000fea0003800200 */
.L_x_938:
[----:B------:R-:W-:Y:S01]  /*1450*/  HSETP2.GT.AND P0, PT, R71.H0_H0, R121.H0_H0, PT ;  /* 0x2000007947007234 */ /* 0x000fe20003f04800 */
[----:B------:R-:W-:Y:S04]  /*1460*/  BSSY.RECONVERGENT B1, `(.L_x_941) ;  /* 0x000000d000017945 */ /* 0x000fe80003800200 */
[----:B------:R-:W-:-:S13]  /*1470*/  ISETP.EQ.OR P0, PT, R64, -0x1, P0 ;  /* 0xffffffff4000780c */ /* 0x000fda0000702670 */
[----:B------:R-:W-:Y:S05]  /*1480*/  @P0 BRA `(.L_x_942) ;  /* 0x0000000000180947 */ /* 0x000fea0003800000 */
[----:B------:R-:W-:Y:S01]  /*1490*/  ISETP.GE.AND P0, PT, R65, R64, PT ;  /* 0x000000404100720c */ /* 0x000fe20003f06270 */
[----:B------:R-:W-:-:S12]  /*14a0*/  IMAD.MOV.U32 R0, RZ, RZ, R64 ;  /* 0x000000ffff007224 */ /* 0x000fd800078e0040 */
[----:B------:R-:W-:Y:S02]  /*14b0*/  HSETP2.NEU.OR P0, PT, R71.H0_H0, R121.H0_H0, P0 ;  /* 0x2000007947007234 */ /* 0x000fe4000070d820 */
[----:B------:R-:W-:-:S04]  /*14c0*/  PRMT R121, R121, 0x5410, R71 ;  /* 0x0000541079797816 */ /* 0x000fc80000000047 */
[----:B------:R-:W-:-:S07]  /*14d0*/  PRMT R72, R72, 0x5410, R121 ;  /* 0x0000541048487816 */ /* 0x000fce0000000079 */
[----:B------:R-:W-:Y:S05]  /*14e0*/  @P0 BRA `(.L_x_943) ;  /* 0x0000000000100947 */ /* 0x000fea0003800000 */
.L_x_942:
[----:B------:R-:W-:Y:S01]  /*14f0*/  IMAD.MOV.U32 R0, RZ, RZ, R65 ;  /* 0x000000ffff007224 */ /* 0x000fe200078e0041 */
[----:B------:R-:W-:Y:S01]  /*1500*/  PRMT R121, R121, 0x5410, R121 ;  /* 0x0000541079797816 */ /* 0x000fe20000000079 */
[----:B------:R-:W-:Y:S01]  /*1510*/  IMAD.MOV.U32 R65, RZ, RZ, R64 ;  /* 0x000000ffff417224 */ /* 0x000fe200078e0040 */
[----:B------:R-:W-:-:S07]  /*1520*/  PRMT R72, R72, 0x5410, R71 ;  /* 0x0000541048487816 */ /* 0x000fce0000000047 */
.L_x_943:
[----:B------:R-:W-:Y:S05]  /*1530*/  BSYNC.RECONVERGENT B1 ;  /* 0x0000000000017941 */ /* 0x000fea0003800200 */
.L_x_941:
[----:B------:R-:W-:Y:S01]  /*1540*/  HSETP2.GT.AND P0, PT, R72.H1_H1, R120.H1_H1, PT ;  /* 0x3000007848007234 */ /* 0x000fe20003f04c00 */
[----:B------:R-:W-:Y:S04]  /*1550*/  BSSY.RECONVERGENT B1, `(.L_x_944) ;  /* 0x000000e000017945 */ /* 0x000fe80003800200 */
[----:B------:R-:W-:-:S13]  /*1560*/  ISETP.EQ.OR P0, PT, R63, -0x1, P0 ;  /* 0xffffffff3f00780c */ /* 0x000fda0000702670 */
[----:B------:R-:W-:Y:S05]  /*1570*/  @P0 BRA `(.L_x_945) ;  /* 0x00000000001c0947 */ /* 0x000fea0003800000 */
[----:B------:R-:W-:Y:S01]  /*1580*/  ISETP.GE.AND P0, PT, R0, R63, PT ;  /* 0x0000003f0000720c */ /* 0x000fe20003f06270 */
[----:B------:R-:W-:Y:S01]  /*1590*/  IMAD.MOV.U32 R71, RZ, RZ, R63 ;  /* 0x000000ffff477224 */ /* 0x000fe200078e003f */
[----:B------:R-:W-:Y:S01]  /*15a0*/  PRMT R121, R72, 0x7632, R121 ;  /* 0x0000763248797816 */ /* 0x000fe20000000079 */
[----:B------:R-:W-:Y:S01]  /*15b0*/  IMAD.MOV.U32 R64, RZ, RZ, R0 ;  /* 0x000000ffff407224 */ /* 0x000fe200078e0000 */
[----:B0-----:R-:W-:-:S09]  /*15c0*/  PRMT R73, R73, 0x7610, R120 ;  /* 0x0000761049497816 */ /* 0x001fd20000000078 */
[----:B------:R-:W-:-:S13]  /*15d0*/  HSETP2.NEU.OR P0, PT, R72.H1_H1, R120.H1_H1, P0 ;  /* 0x3000007848007234 */ /* 0x000fda000070dc20 */
[----:B------:R-:W-:Y:S05]  /*15e0*/  @P0 BRA `(.L_x_946) ;  /* 0x0000000000100947 */ /* 0x000fea0003800000 */
.L_x_945:
[----:B------:R-:W-:Y:S01]  /*15f0*/  PRMT R121, R120, 0x7632, R121 ;  /* 0x0000763278797816 */ /* 0x000fe20000000079 */
[----:B------:R-:W-:Y:S01]  /*1600*/  IMAD.MOV.U32 R71, RZ, RZ, R0 ;  /* 0x000000ffff477224 */ /* 0x000fe200078e0000 */
[----:B0-----:R-:W-:Y:S01]  /*1610*/  PRMT R73, R73, 0x7610, R72 ;  /* 0x0000761049497816 */ /* 0x001fe20000000048 */
[----:B------:R-:W-:-:S07]  /*1620*/  IMAD.MOV.U32 R64, RZ, RZ, R63 ;  /* 0x000000ffff407224 */ /* 0x000fce00078e003f */
.L_x_946:
[----:B------:R-:W-:Y:S05]  /*1630*/  BSYNC.RECONVERGENT B1 ;  /* 0x0000000000017941 */ /* 0x000fea0003800200 */
.L_x_944:
[----:B------:R-:W-:Y:S01]  /*1640*/  HSETP2.GT.AND P0, PT, R73.H1_H1, R120.H0_H0, PT ;  /* 0x2000007849007234 */ /* 0x000fe20003f04c00 */
[----:B------:R-:W-:Y:S04]  /*1650*/  BSSY.RECONVERGENT B1, `(.L_x_947) ;  /* 0x000000e000017945 */ /* 0x000fe80003800200 */
[----:B------:R-:W-:-:S13]  /*1660*/  ISETP.EQ.OR P0, PT, R62, -0x1, P0 ;  /* 0xffffffff3e00780c */ /* 0x000fda0000702670 */
[----:B------:R-:W-:Y:S05]  /*1670*/  @P0 BRA `(.L_x_948) ;  /* 0x00000000001c0947 */ /* 0x000fea0003800000 */
[----:B------:R-:W-:Y:S01]  /*1680*/  ISETP.GE.AND P0, PT, R71, R62, PT ;  /* 0x0000003e4700720c */ /* 0x000fe20003f06270 */
[----:B------:R-:W-:Y:S02]  /*1690*/  IMAD.MOV.U32 R0, RZ, RZ, R62 ;  /* 0x000000ffff007224 */ /* 0x000fe400078e003e */
[----:B------:R-:W-:-:S10]  /*16a0*/  IMAD.MOV.U32 R63, RZ, RZ, R71 ;  /* 0x000000ffff3f7224 */ /* 0x000fd400078e0047 */
[----:B------:R-:W-:Y:S02]  /*16b0*/  HSETP2.NEU.OR P0, PT, R73.H1_H1, R120.H0_H0, P0 ;  /* 0x2000007849007234 */ /* 0x000fe4000070dc20 */
[----:B------:R-:W-:-:S04]  /*16c0*/  PRMT R120, R120, 0x7610, R73 ;  /* 0x0000761078787816 */ /* 0x000fc80000000049 */
[----:B------:R-:W-:-:S07]  /*16d0*/  PRMT R72, R120, 0x7610, R72 ;  /* 0x0000761078487816 */ /* 0x000fce0000000048 */
[----:B------:R-:W-:Y:S05]  /*16e0*/  @P0 BRA `(.L_x_949) ;  /* 0x0000000000100947 */ /* 0x000fea0003800000 */
.L_x_948:
[----:B------:R-:W-:Y:S01]  /*16f0*/  PRMT R120, R120, 0x5410, R120 ;  /* 0x0000541078787816 */ /* 0x000fe20000000078 */
[----:B------:R-:W-:Y:S01]  /*1700*/  IMAD.MOV.U32 R0, RZ, RZ, R71 ;  /* 0x000000ffff007224 */ /* 0x000fe200078e0047 */
[----:B------:R-:W-:Y:S01]  /*1710*/  PRMT R72, R73, 0x7632, R72 ;  /* 0x0000763249487816 */ /* 0x000fe20000000048 */
[----:B------:R-:W-:-:S07]  /*1720*/  IMAD.MOV.U32 R63, RZ, RZ, R62 ;  /* 0x000000ffff3f7224 */ /* 0x000fce00078e003e */
.L_x_949:
[----:B------:R-:W-:Y:S05]  /*1730*/  BSYNC.RECONVERGENT B1 ;  /* 0x0000000000017941 */ /* 0x000fea0003800200 */
.L_x_947:
[----:B------:R-:W-:Y:S01]  /*1740*/  HSETP2.GT.AND P0, PT, R72.H0_H0, R119.H1_H1, PT ;  /* 0x3000007748007234 */ /* 0x000fe20003f04800 */
[----:B------:R-:W-:Y:S04]  /*1750*/  BSSY.RECONVERGENT B1, `(.L_x_950) ;  /* 0x000000e000017945 */ /* 0x000fe80003800200 */
[----:B------:R-:W-:-:S13]  /*1760*/  ISETP.EQ.OR P0, PT, R61, -0x1, P0 ;  /* 0xffffffff3d00780c */ /* 0x000fda0000702670 */
[----:B------:R-:W-:Y:S05]  /*1770*/  @P0 BRA `(.L_x_951) ;  /* 0x00000000001c0947 */ /* 0x000fea0003800000 */
[----:B------:R-:W-:Y:S01]  /*1780*/  ISETP.GE.AND P0, PT, R0, R61, PT ;  /* 0x0000003d0000720c */ /* 0x000fe20003f06270 */
[----:B------:R-:W-:Y:S01]  /*1790*/  IMAD.MOV.U32 R71, RZ, RZ, R61 ;  /* 0x000000ffff477224 */ /* 0x000fe200078e003d */
[----:B------:R-:W-:Y:S01]  /*17a0*/  PRMT R120, R72, 0x7610, R120 ;  /* 0x0000761048787816 */ /* 0x000fe20000000078 */
[----:B------:R-:W-:Y:S01]  /*17b0*/  IMAD.MOV.U32 R62, RZ, RZ, R0 ;  /* 0x000000ffff3e7224 */ /* 0x000fe200078e0000 */
[----:B------:R-:W-:-:S09]  /*17c0*/  PRMT R73, R119, 0x7632, R73 ;  /* 0x0000763277497816 */ /* 0x000fd20000000049 */
[----:B------:R-:W-:-:S13]  /*17d0*/  HSETP2.NEU.OR P0, PT, R72.H0_H0, R119.H1_H1, P0 ;  /* 0x3000007748007234 */ /* 0x000fda000070d820 */
[----:B------:R-:W-:Y:S05]  /*17e0*/  @P0 BRA `(.L_x_952) ;  /* 0x0000000000100947 */ /* 0x000fea0003800000 */
.L_x_951:
[----:B------:R-:W-:Y:S01]  /*17f0*/  PRMT R120, R119, 0x7632, R120 ;  /* 0x0000763277787816 */ /* 0x000fe20000000078 */
[----:B------:R-:W-:Y:S01]  /*1800*/  IMAD.MOV.U32 R71, RZ, RZ, R0 ;  /* 0x000000ffff477224 */ /* 0x000fe200078e0000 */
[----:B------:R-:W-:Y:S01]  /*1810*/  PRMT R73, R72, 0x7610, R73 ;  /* 0x0000761048497816 */ /* 0x000fe20000000049 */
[----:B------:R-:W-:-:S07]  /*1820*/  IMAD.MOV.U32 R62, RZ, RZ, R61 ;  /* 0x000000ffff3e7224 */ /* 0x000fce00078e003d */
.L_x_952:
[----:B------:R-:W-:Y:S05]  /*1830*/  BSYNC.RECONVERGENT B1 ;  /* 0x0000000000017941 */ /* 0x000fea0003800200 */
.L_x_950:
[----:B------:R-:W-:Y:S01]  /*1840*/  HSETP2.GT.AND P0, PT, R73.H0_H0, R119.H0_H0, PT ;  /* 0x2000007749007234 */ /* 0x000fe20003f04800 */
[----:B------:R-:W-:Y:S04]  /*1850*/  BSSY.RECONVERGENT B1, `(.L_x_953) ;  /* 0x000000e000017945 */ /* 0x000fe80003800200 */
[----:B------:R-:W-:-:S13]  /*1860*/  ISETP.EQ.OR P0, PT, R60, -0x1, P0 ;  /* 0xffffffff3c00780c */ /* 0x000fda0000702670 */
[----:B------:R-:W-:Y:S05]  /*1870*/  @P0 BRA `(.L_x_954) ;  /* 0x00000000001c0947 */ /* 0x000fea0003800000 */
[----:B------:R-:W-:Y:S01]  /*1880*/  ISETP.GE.AND P0, PT, R71, R60, PT ;  /* 0x0000003c4700720c */ /* 0x000fe20003f06270 */
[----:B------:R-:W-:Y:S02]  /*1890*/  IMAD.MOV.U32 R0, RZ, RZ, R60 ;  /* 0x000000ffff007224 */ /* 0x000fe400078e003c */
[----:B------:R-:W-:-:S10]  /*18a0*/  IMAD.MOV.U32 R61, RZ, RZ, R71 ;  /* 0x000000ffff3d7224 */ /* 0x000fd400078e0047 */
[----:B------:R-:W-:Y:S02]  /*18b0*/  HSETP2.NEU.OR P0, PT, R73.H0_H0, R119.H0_H0, P0 ;  /* 0x2000007749007234 */ /* 0x000fe4000070d820 */
[----:B------:R-:W-:-:S04]  /*18c0*/  PRMT R119, R119, 0x5410, R73 ;  /* 0x0000541077777816 */ /* 0x000fc80000000049 */
[----:B------:R-:W-:-:S07]  /*18d0*/  PRMT R72, R72, 0x5410, R119 ;  /* 0x0000541048487816 */ /* 0x000fce0000000077 */
[----:B------:R-:W-:Y:S05]  /*18e0*/  @P0 BRA `(.L_x_955) ;  /* 0x0000000000100947 */ /* 0x000fea0003800000 */
.L_x_954:
[----:B------:R-:W-:Y:S01]  /*18f0*/  PRMT R119, R119, 0x5410, R119 ;  /* 0x0000541077777816 */ /* 0x000fe20000000077 */
[----:B------:R-:W-:Y:S01]  /*1900*/  IMAD.MOV.U32 R0, RZ, RZ, R71 ;  /* 0x000000ffff007224 */ /* 0x000fe200078e0047 */
[----:B------:R-:W-:Y:S01]  /*1910*/  PRMT R72, R72, 0x5410, R73 ;  /* 0x0000541048487816 */ /* 0x000fe20000000049 */
[----:B------:R-:W-:-:S07]  /*1920*/  IMAD.MOV.U32 R61, RZ, RZ, R60 ;  /* 0x000000ffff3d7224 */ /* 0x000fce00078e003c */
.L_x_955:
[----:B------:R-:W-:Y:S05]  /*1930*/  BSYNC.RECONVERGENT B1 ;  /* 0x0000000000017941 */ /* 0x000fea0003800200 */
.L_x_953:
        /* <DEDUP_REMOVED lines=9> */
[----:B------:R-:W-:-:S13]  /*19d0*/  HSETP2.NEU.OR P0, PT, R72.H1_H1, R118.H1_H1, P0 ;  /* 0x3000007648007234 */ /* 0x000fda000070dc20 */
[----:B------:R-:W-:Y:S05]  /*19e0*/  @P0 BRA `(.L_x_958) ;  /* 0x0000000000100947 */ /* 0x000fea0003800000 */
.L_x_957:
[----:B------:R-:W-:Y:S01]  /*19f0*/  PRMT R119, R118, 0x7632, R119 ;  /* 0x0000763276777816 */ /* 0x000fe20000000077 */
[----:B------:R-:W-:Y:S01]  /*1a00*/  IMAD.MOV.U32 R71, RZ, RZ, R0 ;  /* 0x000000ffff477224 */ /* 0x000fe200078e0000 */
[----:B------:R-:W-:Y:S01]  /*1a10*/  PRMT R73, R73, 0x7610, R72 ;  /* 0x0000761049497816 */ /* 0x000fe20000000048 */
[----:B------:R-:W-:-:S07]  /*1a20*/  IMAD.MOV.U32 R60, RZ, RZ, R59 ;  /* 0x000000ffff3c7224 */ /* 0x000fce00078e003b */
.L_x_958:
[----:B------:R-:W-:Y:S05]  /*1a30*/  BSYNC.RECONVERGENT B1 ;  /* 0x0000000000017941 */ /* 0x000fea0003800200 */
.L_x_956:
        /* <DEDUP_REMOVED lines=11> */
.L_x_960:
[----:B------:R-:W-:Y:S01]  /*1af0*/  PRMT R118, R118, 0x5410, R118 ;  /* 0x0000541076767816 */ /* 0x000fe20000000076 */
[----:B------:R-:W-:Y:S01]  /*1b00*/  IMAD.MOV.U32 R0, RZ, RZ, R71 ;  /* 0x000000ffff007224 */ /* 0x000fe200078e0047 */
[----:B------:R-:W-:Y:S01]  /*1b10*/  PRMT R72, R73, 0x7632, R72 ;  /* 0x0000763249487816 */ /* 0x000fe20000000048 */
[----:B------:R-:W-:-:S07]  /*1b20*/  IMAD.MOV.U32 R59, RZ, RZ, R58 ;  /* 0x000000ffff3b7224 */ /* 0x000fce00078e003a */
.L_x_961:
[----:B------:R-:W-:Y:S05]  /*1b30*/  BSYNC.RECONVERGENT B1 ;  /* 0x0000000000017941 */ /* 0x000fea0003800200 */
.L_x_959:
        /* <DEDUP_REMOVED lines=11> */
.L_x_963:
[----:B------:R-:W-:Y:S01]  /*1bf0*/  PRMT R118, R117, 0x7632, R118 ;  /* 0x0000763275767816 */ /* 0x000fe20000000076 */
[----:B------:R-:W-:Y:S01]  /*1c00*/  IMAD.MOV.U32 R71, RZ, RZ, R0 ;  /* 0x000000ffff477224 */ /* 0x000fe200078e0000 */
[----:B------:R-:W-:Y:S01]  /*1c10*/  PRMT R73, R72, 0x7610, R73 ;  /* 0x0000761048497816 */ /* 0x000fe20000000049 */
[----:B------:R-:W-:-:S07]  /*1c20*/  IMAD.MOV.U32 R58, RZ, RZ, R57 ;  /* 0x000000ffff3a7224 */ /* 0x000fce00078e0039 */
.L_x_964:
[----:B------:R-:W-:Y:S05]  /*1c30*/  BSYNC.RECONVERGENT B1 ;  /* 0x0000000000017941 */ /* 0x000fea0003800200 */
.L_x_962:
        /* <DEDUP_REMOVED lines=11> */
.L_x_966:
[----:B------:R-:W-:Y:S01]  /*1cf0*/  PRMT R117, R117, 0x5410, R117 ;  /* 0x0000541075757816 */ /* 0x000fe20000000075 */
[----:B------:R-:W-:Y:S01]  /*1d00*/  IMAD.MOV.U32 R0, RZ, RZ, R71 ;  /* 0x000000ffff007224 */ /* 0x000fe200078e0047 */
[----:B------:R-:W-:Y:S01]  /*1d10*/  PRMT R72, R72, 0x5410, R73 ;  /* 0x0000541048487816 */ /* 0x000fe20000000049 */
[----:B------:R-:W-:-:S07]  /*1d20*/  IMAD.MOV.U32 R57, RZ, RZ, R56 ;  /* 0x000000ffff397224 */ /* 0x000fce00078e0038 */
.L_x_967:
[----:B------:R-:W-:Y:S05]  /*1d30*/  BSYNC.RECONVERGENT B1 ;  /* 0x0000000000017941 */ /* 0x000fea0003800200 */
.L_x_965:
        /* <DEDUP_REMOVED lines=11> */
.L_x_969:
[----:B------:R-:W-:Y:S01]  /*1df0*/  PRMT R117, R116, 0x7632, R117 ;  /* 0x0000763274757816 */ /* 0x000fe20000000075 */
[----:B------:R-:W-:Y:S01]  /*1e00*/  IMAD.MOV.U32 R71, RZ, RZ, R0 ;  /* 0x000000ffff477224 */ /* 0x000fe200078e0000 */
[----:B------:R-:W-:Y:S01]  /*1e10*/  PRMT R73, R73, 0x7610, R72 ;  /* 0x0000761049497816 */ /* 0x000fe20000000048 */
[----:B------:R-:W-:-:S07]  /*1e20*/  IMAD.MOV.U32 R56, RZ, RZ, R55 ;  /* 0x000000ffff387224 */ /* 0x000fce00078e0037 */
.L_x_970:
[----:B------:R-:W-:Y:S05]  /*1e30*/  BSYNC.RECONVERGENT B1 ;  /* 0x0000000000017941 */ /* 0x000fea0003800200 */
.L_x_968:
        /* <DEDUP_REMOVED lines=11> */
.L_x_972:
[----:B------:R-:W-:Y:S01]  /*1ef0*/  PRMT R116, R116, 0x5410, R116 ;  /* 0x0000541074747816 */ /* 0x000fe20000000074 */
[----:B------:R-:W-:Y:S01]  /*1f00*/  IMAD.MOV.U32 R0, RZ, RZ, R71 ;  /* 0x000000ffff007224 */ /* 0x000fe200078e0047 */
[----:B------:R-:W-:Y:S01]  /*1f10*/  PRMT R72, R72, 0x7610, R73 ;  /* 0x0000761048487816 */ /* 0x000fe20000000049 */
[----:B------:R-:W-:-:S07]  /*1f20*/  IMAD.MOV.U32 R55, RZ, RZ, R54 ;  /* 0x000000ffff377224 */ /* 0x000fce00078e0036 */
.L_x_973:
[----:B------:R-:W-:Y:S05]  /*1f30*/  BSYNC.RECONVERGENT B1 ;  /* 0x0000000000017941 */ /* 0x000fea0003800200 */
.L_x_971:
        /* <DEDUP_REMOVED lines=11> */
.L_x_975:
[----:B------:R-:W-:Y:S01]  /*1ff0*/  PRMT R116, R114, 0x7632, R116 ;  /* 0x0000763272747816 */ /* 0x000fe20000000074 */
[----:B------:R-:W-:Y:S01]  /*2000*/  IMAD.MOV.U32 R71, RZ, RZ, R0 ;  /* 0x000000ffff477224 */ /* 0x000fe200078e0000 */
[----:B------:R-:W-:Y:S01]  /*2010*/  PRMT R73, R73, 0x7610, R72 ;  /* 0x0000761049497816 */ /* 0x000fe20000000048 */
[----:B------:R-:W-:-:S07]  /*2020*/  IMAD.MOV.U32 R54, RZ, RZ, R53 ;  /* 0x000000ffff367224 */ /* 0x000fce00078e0035 */
.L_x_976:
[----:B------:R-:W-:Y:S05]  /*2030*/  BSYNC.RECONVERGENT B1 ;  /* 0x0000000000017941 */ /* 0x000fea0003800200 */
.L_x_974:
        /* <DEDUP_REMOVED lines=11> */
.L_x_978:
[----:B------:R-:W-:Y:S01]  /*20f0*/  PRMT R114, R114, 0x5410, R114 ;  /* 0x0000541072727816 */ /* 0x000fe20000000072 */
[----:B------:R-:W-:Y:S01]  /*2100*/  IMAD.MOV.U32 R0, RZ, RZ, R71 ;  /* 0x000000ffff007224 */ /* 0x000fe200078e0047 */
[----:B------:R-:W-:Y:S01]  /*2110*/  PRMT R72, R72, 0x7610, R73 ;  /* 0x0000761048487816 */ /* 0x000fe20000000049 */
[----:B------:R-:W-:-:S07]  /*2120*/  IMAD.MOV.U32 R53, RZ, RZ, R52 ;  /* 0x000000ffff357224 */ /* 0x000fce00078e0034 */
.L_x_979:
[----:B------:R-:W-:Y:S05]  /*2130*/  BSYNC.RECONVERGENT B1 ;  /* 0x0000000000017941 */ /* 0x000fea0003800200 */
.L_x_977:
        /* <DEDUP_REMOVED lines=11> */
.L_x_981:
[----:B------:R-:W-:Y:S01]  /*21f0*/  PRMT R114, R112, 0x7632, R114 ;  /* 0x0000763270727816 */ /* 0x000fe20000000072 */
[----:B------:R-:W-:Y:S01]  /*2200*/  IMAD.MOV.U32 R71, RZ, RZ, R0 ;  /* 0x000000ffff477224 */ /* 0x000fe200078e0000 */
[----:B------:R-:W-:Y:S01]  /*2210*/  PRMT R73, R73, 0x7610, R72 ;  /* 0x0000761049497816 */ /* 0x000fe20000000048 */
[----:B------:R-:W-:-:S07]  /*2220*/  IMAD.MOV.U32 R52, RZ, RZ, R51 ;  /* 0x000000ffff347224 */ /* 0x000fce00078e0033 */
.L_x_982:
[----:B------:R-:W-:Y:S05]  /*2230*/  BSYNC.RECONVERGENT B1 ;  /* 0x0000000000017941 */ /* 0x000fea0003800200 */
.L_x_980:
        /* <DEDUP_REMOVED lines=11> */
.L_x_984:
[----:B------:R-:W-:Y:S01]  /*22f0*/  PRMT R112, R112, 0x5410, R112 ;  /* 0x0000541070707816 */ /* 0x000fe20000000070 */
[----:B------:R-:W-:Y:S01]  /*2300*/  IMAD.MOV.U32 R0, RZ, RZ, R71 ;  /* 0x000000ffff007224 */ /* 0x000fe200078e0047 */
[----:B------:R-:W-:Y:S01]  /*2310*/  PRMT R72, R72, 0x7610, R73 ;  /* 0x0000761048487816 */ /* 0x000fe20000000049 */
[----:B------:R-:W-:-:S07]  /*2320*/  IMAD.MOV.U32 R51, RZ, RZ, R50 ;  /* 0x000000ffff337224 */ /* 0x000fce00078e0032 */
.L_x_985:
[----:B------:R-:W-:Y:S05]  /*2330*/  BSYNC.RECONVERGENT B1 ;  /* 0x0000000000017941 */ /* 0x000fea0003800200 */
.L_x_983:
        /* <DEDUP_REMOVED lines=11> */
.L_x_987:
[----:B------:R-:W-:Y:S01]  /*23f0*/  PRMT R112, R110, 0x7632, R112 ;  /* 0x000076326e707816 */ /* 0x000fe20000000070 */
[----:B------:R-:W-:Y:S01]  /*2400*/  IMAD.MOV.U32 R71, RZ, RZ, R0 ;  /* 0x000000ffff477224 */ /* 0x000fe200078e0000 */
[----:B------:R-:W-:Y:S01]  /*2410*/  PRMT R73, R73, 0x7610, R72 ;  /* 0x0000761049497816 */ /* 0x000fe20000000048 */
[----:B------:R-:W-:-:S07]  /*2420*/  IMAD.MOV.U32 R50, RZ, RZ, R49 ;  /* 0x000000ffff327224 */ /* 0x000fce00078e0031 */
.L_x_988:
[----:B------:R-:W-:Y:S05]  /*2430*/  BSYNC.RECONVERGENT B1 ;  /* 0x0000000000017941 */ /* 0x000fea0003800200 */
.L_x_986:
        /* <DEDUP_REMOVED lines=11> */
.L_x_990:
[----:B------:R-:W-:Y:S01]  /*24f0*/  PRMT R110, R110, 0x5410, R110 ;  /* 0x000054106e6e7816 */ /* 0x000fe2000000006e */
[----:B------:R-:W-:Y:S01]  /*2500*/  IMAD.MOV.U32 R0, RZ, RZ, R71 ;  /* 0x000000ffff007224 */ /* 0x000fe200078e0047 */
[----:B------:R-:W-:Y:S01]  /*2510*/  PRMT R72, R72, 0x7610, R73 ;  /* 0x0000761048487816 */ /* 0x000fe20000000049 */
[----:B------:R-:W-:-:S07]  /*2520*/  IMAD.MOV.U32 R49, RZ, RZ, R48 ;  /* 0x000000ffff317224 */ /* 0x000fce00078e0030 */
.L_x_991:
[----:B------:R-:W-:Y:S05]  /*2530*/  BSYNC.RECONVERGENT B1 ;  /* 0x0000000000017941 */ /* 0x000fea0003800200 */
.L_x_989:
        /* <DEDUP_REMOVED lines=11> */
.L_x_993:
[----:B------:R-:W-:Y:S01]  /*25f0*/  PRMT R110, R108, 0x7632, R110 ;  /* 0x000076326c6e7816 */ /* 0x000fe2000000006e */
[----:B------:R-:W-:Y:S01]  /*2600*/  IMAD.MOV.U32 R71, RZ, RZ, R0 ;  /* 0x000000ffff477224 */ /* 0x000fe200078e0000 */
[----:B------:R-:W-:Y:S01]  /*2610*/  PRMT R73, R73, 0x7610, R72 ;  /* 0x0000761049497816 */ /* 0x000fe20000000048 */
[----:B------:R-:W-:-:S07]  /*2620*/  IMAD.MOV.U32 R48, RZ, RZ, R47 ;  /* 0x000000ffff307224 */ /* 0x000fce00078e002f */
.L_x_994:
[----:B------:R-:W-:Y:S05]  /*2630*/  BSYNC.RECONVERGENT B1 ;  /* 0x0000000000017941 */ /* 0x000fea0003800200 */
.L_x_992:
        /* <DEDUP_REMOVED lines=11> */
.L_x_996:
[----:B------:R-:W-:Y:S01]  /*26f0*/  PRMT R108, R108, 0x5410, R108 ;  /* 0x000054106c6c7816 */ /* 0x000fe2000000006c */
[----:B------:R-:W-:Y:S01]  /*2700*/  IMAD.MOV.U32 R0, RZ, RZ, R71 ;  /* 0x000000ffff007224 */ /* 0x000fe200078e0047 */
[----:B------:R-:W-:Y:S01]  /*2710*/  PRMT R72, R73, 0x7632, R72 ;  /* 0x0000763249487816 */ /* 0x000fe20000000048 */
[----:B------:R-:W-:-:S07]  /*2720*/  IMAD.MOV.U32 R47, RZ, RZ, R46 ;  /* 0x000000ffff2f7224 */ /* 0x000fce00078e002e */
.L_x_997:
[----:B------:R-:W-:Y:S05]  /*2730*/  BSYNC.RECONVERGENT B1 ;  /* 0x0000000000017941 */ /* 0x000fea0003800200 */
.L_x_995:
        /* <DEDUP_REMOVED lines=11> */
.L_x_999:
[----:B------:R-:W-:Y:S01]  /*27f0*/  PRMT R108, R107, 0x7632, R108 ;  /* 0x000076326b6c7816 */ /* 0x000fe2000000006c */
[----:B------:R-:W-:Y:S01]  /*2800*/  IMAD.MOV.U32 R71, RZ, RZ, R0 ;  /* 0x000000ffff477224 */ /* 0x000fe200078e0000 */
[----:B------:R-:W-:Y:S01]  /*2810*/  PRMT R73, R72, 0x7610, R73 ;  /* 0x0000761048497816 */ /* 0x000fe20000000049 */
[----:B------:R-:W-:-:S07]  /*2820*/  IMAD.MOV.U32 R46, RZ, RZ, R45 ;  /* 0x000000ffff2e7224 */ /* 0x000fce00078e002d */
.L_x_1000:
[----:B------:R-:W-:Y:S05]  /*2830*/  BSYNC.RECONVERGENT B1 ;  /* 0x0000000000017941 */ /* 0x000fea0003800200 */
.L_x_998:
        /* <DEDUP_REMOVED lines=11> */
.L_x_1002:
[----:B------:R-:W-:Y:S01]  /*28f0*/  PRMT R107, R107, 0x5410, R107 ;  /* 0x000054106b6b7816 */ /* 0x000fe2000000006b */
[----:B------:R-:W-:Y:S01]  /*2900*/  IMAD.MOV.U32 R0, RZ, RZ, R71 ;  /* 0x000000ffff007224 */ /* 0x000fe200078e0047 */
[----:B------:R-:W-:Y:S01]  /*2910*/  PRMT R72, R72, 0x5410, R73 ;  /* 0x0000541048487816 */ /* 0x000fe20000000049 */
[----:B------:R-:W-:-:S07]  /*2920*/  IMAD.MOV.U32 R45, RZ, RZ, R44 ;  /* 0x000000ffff2d7224 */ /* 0x000fce00078e002c */
.L_x_1003:
[----:B------:R-:W-:Y:S05]  /*2930*/  BSYNC.RECONVERGENT B1 ;  /* 0x0000000000017941 */ /* 0x000fea0003800200 */
.L_x_1001:
        /* <DEDUP_REMOVED lines=11> */
.L_x_1005:
[----:B------:R-:W-:Y:S01]  /*29f0*/  PRMT R107, R106, 0x7632, R107 ;  /* 0x000076326a6b7816 */ /* 0x000fe2000000006b */
[----:B------:R-:W-:Y:S01]  /*2a00*/  IMAD.MOV.U32 R71, RZ, RZ, R0 ;  /* 0x000000ffff477224 */ /* 0x000fe200078e0000 */
[----:B------:R-:W-:Y:S01]  /*2a10*/  PRMT R73, R73, 0x7610, R72 ;  /* 0x0000761049497816 */ /* 0x000fe20000000048 */
[----:B------:R-:W-:-:S07]  /*2a20*/  IMAD.MOV.U32 R44, RZ, RZ, R43 ;  /* 0x000000ffff2c7224 */ /* 0x000fce00078e002b */
.L_x_1006:
[----:B------:R-:W-:Y:S05]  /*2a30*/  BSYNC.RECONVERGENT B1 ;  /* 0x0000000000017941 */ /* 0x000fea0003800200 */
.L_x_1004:
        /* <DEDUP_REMOVED lines=11> */
.L_x_1008:
[----:B------:R-:W-:Y:S01]  /*2af0*/  PRMT R106, R106, 0x5410, R106 ;  /* 0x000054106a6a7816 */ /* 0x000fe2000000006a */
[----:B------:R-:W-:Y:S01]  /*2b00*/  IMAD.MOV.U32 R0, RZ, RZ, R71 ;  /* 0x000000ffff007224 */ /* 0x000fe200078e0047 */
[----:B------:R-:W-:Y:S01]  /*2b10*/  PRMT R72, R73, 0x7632, R72 ;  /* 0x0000763249487816 */ /* 0x000fe20000000048 */
[----:B------:R-:W-:-:S07]  /*2b20*/  IMAD.MOV.U32 R43, RZ, RZ, R42 ;  /* 0x000000ffff2b7224 */ /* 0x000fce00078e002a */
.L_x_1009:
[----:B------:R-:W-:Y:S05]  /*2b30*/  BSYNC.RECONVERGENT B1 ;  /* 0x0000000000017941 */ /* 0x000fea0003800200 */
.L_x_1007:
        /* <DEDUP_REMOVED lines=11> */
.L_x_1011:
[----:B------:R-:W-:Y:S01]  /*2bf0*/  PRMT R106, R105, 0x7632, R106 ;  /* 0x00007632696a7816 */ /* 0x000fe2000000006a */
[----:B------:R-:W-:Y:S01]  /*2c00*/  IMAD.MOV.U32 R71, RZ, RZ, R0 ;  /* 0x000000ffff477224 */ /* 0x000fe200078e0000 */
[----:B------:R-:W-:Y:S01]  /*2c10*/  PRMT R73, R72, 0x7610, R73 ;  /* 0x0000761048497816 */ /* 0x000fe20000000049 */
[----:B------:R-:W-:-:S07]  /*2c20*/  IMAD.MOV.U32 R42, RZ, RZ, R41 ;  /* 0x000000ffff2a7224 */ /* 0x000fce00078e0029 */
.L_x_1012:
[----:B------:R-:W-:Y:S05]  /*2c30*/  BSYNC.RECONVERGENT B1 ;  /* 0x0000000000017941 */ /* 0x000fea0003800200 */
.L_x_1010:
        /* <DEDUP_REMOVED lines=11> */
.L_x_1014:
[----:B------:R-:W-:Y:S01]  /*2cf0*/  PRMT R105, R105, 0x5410, R105 ;  /* 0x0000541069697816 */ /* 0x000fe20000000069 */
[----:B------:R-:W-:Y:S01]  /*2d00*/  IMAD.MOV.U32 R0, RZ, RZ, R71 ;  /* 0x000000ffff007224 */ /* 0x000fe200078e0047 */
[----:B------:R-:W-:Y:S01]  /*2d10*/  PRMT R72, R72, 0x5410, R73 ;  /* 0x0000541048487816 */ /* 0x000fe20000000049 */
[----:B------:R-:W-:-:S07]  /*2d20*/  IMAD.MOV.U32 R41, RZ, RZ, R40 ;  /* 0x000000ffff297224 */ /* 0x000fce00078e0028 */
.L_x_1015:
[----:B------:R-:W-:Y:S05]  /*2d30*/  BSYNC.RECONVERGENT B1 ;  /* 0x0000000000017941 */ /* 0x000fea0003800200 */
.L_x_1013:
        /* <DEDUP_REMOVED lines=11> */
.L_x_1017:
[----:B------:R-:W-:Y:S01]  /*2df0*/  PRMT R105, R104, 0x7632, R105 ;  /* 0x0000763268697816 */ /* 0x000fe20000000069 */
[----:B------:R-:W-:Y:S01]  /*2e00*/  IMAD.MOV.U32 R71, RZ, RZ, R0 ;  /* 0x000000ffff477224 */ /* 0x000fe200078e0000 */
[----:B------:R-:W-:Y:S01]  /*2e10*/  PRMT R73, R73, 0x7610, R72 ;  /* 0x0000761049497816 */ /* 0x000fe20000000048 */
[----:B------:R-:W-:-:S07]  /*2e20*/  IMAD.MOV.U32 R40, RZ, RZ, R39 ;  /* 0x000000ffff287224 */ /* 0x000fce00078e0027 */
.L_x_1018:
[----:B------:R-:W-:Y:S05]  /*2e30*/  BSYNC.RECONVERGENT B1 ;  /* 0x0000000000017941 */ /* 0x000fea0003800200 */
.L_x_1016:
        /* <DEDUP_REMOVED lines=11> */
.L_x_1020:
[----:B------:R-:W-:Y:S01]  /*2ef0*/  PRMT R104, R104, 0x5410, R104 ;  /* 0x0000541068687816 */ /* 0x000fe20000000068 */
[----:B------:R-:W-:Y:S01]  /*2f00*/  IMAD.MOV.U32 R0, RZ, RZ, R71 ;  /* 0x000000ffff007224 */ /* 0x000fe200078e0047 */
[----:B------:R-:W-:Y:S01]  /*2f10*/  PRMT R72, R73, 0x7632, R72 ;  /* 0x0000763249487816 */ /* 0x000fe20000000048 */
[----:B------:R-:W-:-:S07]  /*2f20*/  IMAD.MOV.U32 R39, RZ, RZ, R38 ;  /* 0x000000ffff277224 */ /* 0x000fce00078e0026 */
.L_x_1021:
[----:B------:R-:W-:Y:S05]  /*2f30*/  BSYNC.RECONVERGENT B1 ;  /* 0x0000000000017941 */ /* 0x000fea0003800200 */
.L_x_1019:
        /* <DEDUP_REMOVED lines=11> */
.L_x_1023:
[----:B------:R-:W-:Y:S01]  /*2ff0*/  PRMT R104, R103, 0x7632, R104 ;  /* 0x0000763267687816 */ /* 0x000fe20000000068 */
[----:B------:R-:W-:Y:S01]  /*3000*/  IMAD.MOV.U32 R71, RZ, RZ, R0 ;  /* 0x000000ffff477224 */ /* 0x000fe200078e0000 */
[----:B------:R-:W-:Y:S01]  /*3010*/  PRMT R73, R72, 0x7610, R73 ;  /* 0x0000761048497816 */ /* 0x000fe20000000049 */
[----:B------:R-:W-:-:S07]  /*3020*/  IMAD.MOV.U32 R38, RZ, RZ, R37 ;  /* 0x000000ffff267224 */ /* 0x000fce00078e0025 */
.L_x_1024:
[----:B------:R-:W-:Y:S05]  /*3030*/  BSYNC.RECONVERGENT B1 ;  /* 0x0000000000017941 */ /* 0x000fea0003800200 */
.L_x_1022:
        /* <DEDUP_REMOVED lines=11> */
.L_x_1026:
[----:B------:R-:W-:Y:S01]  /*30f0*/  PRMT R103, R103, 0x5410, R103 ;  /* 0x0000541067677816 */ /* 0x000fe20000000067 */
[----:B------:R-:W-:Y:S01]  /*3100*/  IMAD.MOV.U32 R0, RZ, RZ, R71 ;  /* 0x000000ffff007224 */ /* 0x000fe200078e0047 */
[----:B------:R-:W-:Y:S01]  /*3110*/  PRMT R72, R72, 0x5410, R73 ;  /* 0x0000541048487816 */ /* 0x000fe20000000049 */
[----:B------:R-:W-:-:S07]  /*3120*/  IMAD.MOV.U32 R37, RZ, RZ, R36 ;  /* 0x000000ffff257224 */ /* 0x000fce00078e0024 */
.L_x_1027:
[----:B------:R-:W-:Y:S05]  /*3130*/  BSYNC.RECONVERGENT B1 ;  /* 0x0000000000017941 */ /* 0x000fea0003800200 */
.L_x_1025:
        /* <DEDUP_REMOVED lines=11> */
.L_x_1029:
[----:B------:R-:W-:Y:S01]  /*31f0*/  PRMT R103, R102, 0x7632, R103 ;  /* 0x0000763266677816 */ /* 0x000fe20000000067 */
[----:B------:R-:W-:Y:S01]  /*3200*/  IMAD.MOV.U32 R71, RZ, RZ, R0 ;  /* 0x000000ffff477224 */ /* 0x000fe200078e0000 */
[----:B------:R-:W-:Y:S01]  /*3210*/  PRMT R73, R73, 0x7610, R72 ;  /* 0x0000761049497816 */ /* 0x000fe20000000048 */
[----:B------:R-:W-:-:S07]  /*3220*/  IMAD.MOV.U32 R36, RZ, RZ, R35 ;  /* 0x000000ffff247224 */ /* 0x000fce00078e0023 */
.L_x_1030:
[----:B------:R-:W-:Y:S05]  /*3230*/  BSYNC.RECONVERGENT B1 ;  /* 0x0000000000017941 */ /* 0x000fea0003800200 */
.L_x_1028:
        /* <DEDUP_REMOVED lines=11> */
.L_x_1032:
[----:B------:R-:W-:Y:S01]  /*32f0*/  PRMT R102, R102, 0x5410, R102 ;  /* 0x0000541066667816 */ /* 0x000fe20000000066 */
[----:B------:R-:W-:Y:S01]  /*3300*/  IMAD.MOV.U32 R0, RZ, RZ, R71 ;  /* 0x000000ffff007224 */ /* 0x000fe200078e0047 */
[----:B------:R-:W-:Y:S01]  /*3310*/  PRMT R72, R73, 0x7632, R72 ;  /* 0x0000763249487816 */ /* 0x000fe20000000048 */
[----:B------:R-:W-:-:S07]  /*3320*/  IMAD.MOV.U32 R35, RZ, RZ, R34 ;  /* 0x000000ffff237224 */ /* 0x000fce00078e0022 */
.L_x_1033:
[----:B------:R-:W-:Y:S05]  /*3330*/  BSYNC.RECONVERGENT B1 ;  /* 0x0000000000017941 */ /* 0x000fea0003800200 */
.L_x_1031:
        /* <DEDUP_REMOVED lines=11> */
.L_x_1035:
[----:B------:R-:W-:Y:S01]  /*33f0*/  PRMT R102, R101, 0x7632, R102 ;  /* 0x0000763265667816 */ /* 0x000fe20000000066 */
[----:B------:R-:W-:Y:S01]  /*3400*/  IMAD.MOV.U32 R71, RZ, RZ, R0 ;  /* 0x000000ffff477224 */ /* 0x000fe200078e0000 */
[----:B------:R-:W-:Y:S01]  /*3410*/  PRMT R73, R72, 0x7610, R73 ;  /* 0x0000761048497816 */ /* 0x000fe20000000049 */
[----:B------:R-:W-:-:S07]  /*3420*/  IMAD.MOV.U32 R34, RZ, RZ, R33 ;  /* 0x000000ffff227224 */ /* 0x000fce00078e0021 */
.L_x_1036:
[----:B------:R-:W-:Y:S05]  /*3430*/  BSYNC.RECONVERGENT B1 ;  /* 0x0000000000017941 */ /* 0x000fea0003800200 */
.L_x_1034:
        /* <DEDUP_REMOVED lines=11> */
.L_x_1038:
[----:B------:R-:W-:Y:S01]  /*34f0*/  PRMT R101, R101, 0x5410, R101 ;  /* 0x0000541065657816 */ /* 0x000fe20000000065 */
[----:B------:R-:W-:Y:S01]  /*3500*/  IMAD.MOV.U32 R0, RZ, RZ, R71 ;  /* 0x000000ffff007224 */ /* 0x000fe200078e0047 */
[----:B------:R-:W-:Y:S01]  /*3510*/  PRMT R72, R72, 0x5410, R73 ;  /* 0x0000541048487816 */ /* 0x000fe20000000049 */
[----:B------:R-:W-:-:S07]  /*3520*/  IMAD.MOV.U32 R33, RZ, RZ, R32 ;  /* 0x000000ffff217224 */ /* 0x000fce00078e0020 */
.L_x_1039:
[----:B------:R-:W-:Y:S05]  /*3530*/  BSYNC.RECONVERGENT B1 ;  /* 0x0000000000017941 */ /* 0x000fea0003800200 */
.L_x_1037:
        /* <DEDUP_REMOVED lines=11> */
.L_x_1041:
[----:B------:R-:W-:Y:S01]  /*35f0*/  PRMT R101, R100, 0x7632, R101 ;  /* 0x0000763264657816 */ /* 0x000fe20000000065 */
[----:B------:R-:W-:Y:S01]  /*3600*/  IMAD.MOV.U32 R71, RZ, RZ, R0 ;  /* 0x000000ffff477224 */ /* 0x000fe200078e0000 */
[----:B------:R-:W-:Y:S01]  /*3610*/  PRMT R73, R73, 0x7610, R72 ;  /* 0x0000761049497816 */ /* 0x000fe20000000048 */
[----:B------:R-:W-:-:S07]  /*3620*/  IMAD.MOV.U32 R32, RZ, RZ, R31 ;  /* 0x000000ffff207224 */ /* 0x000fce00078e001f */
.L_x_1042:
[----:B------:R-:W-:Y:S05]  /*3630*/  BSYNC.RECONVERGENT B1 ;  /* 0x0000000000017941 */ /* 0x000fea0003800200 */
.L_x_1040:
        /* <DEDUP_REMOVED lines=11> */
.L_x_1044:
[----:B------:R-:W-:Y:S01]  /*36f0*/  PRMT R100, R100, 0x5410, R100 ;  /* 0x0000541064647816 */ /* 0x000fe20000000064 */
[----:B------:R-:W-:Y:S01]  /*3700*/  IMAD.MOV.U32 R0, RZ, RZ, R71 ;  /* 0x000000ffff007224 */ /* 0x000fe200078e0047 */
[----:B------:R-:W-:Y:S01]  /*3710*/  PRMT R72, R73, 0x7632, R72 ;  /* 0x0000763249487816 */ /* 0x000fe20000000048 */
[----:B------:R-:W-:-:S07]  /*3720*/  IMAD.MOV.U32 R31, RZ, RZ, R30 ;  /* 0x000000ffff1f7224 */ /* 0x000fce00078e001e */
.L_x_1045:
[----:B------:R-:W-:Y:S05]  /*3730*/  BSYNC.RECONVERGENT B1 ;  /* 0x0000000000017941 */ /* 0x000fea0003800200 */
.L_x_1043:
        /* <DEDUP_REMOVED lines=11> */
.L_x_1047:
[----:B------:R-:W-:Y:S01]  /*37f0*/  PRMT R100, R99, 0x7632, R100 ;  /* 0x0000763263647816 */ /* 0x000fe20000000064 */
[----:B------:R-:W-:Y:S01]  /*3800*/  IMAD.MOV.U32 R71, RZ, RZ, R0 ;  /* 0x000000ffff477224 */ /* 0x000fe200078e0000 */
[----:B------:R-:W-:Y:S01]  /*3810*/  PRMT R73, R72, 0x7610, R73 ;  /* 0x0000761048497816 */ /* 0x000fe20000000049 */
[----:B------:R-:W-:-:S07]  /*3820*/  IMAD.MOV.U32 R30, RZ, RZ, R29 ;  /* 0x000000ffff1e7224 */ /* 0x000fce00078e001d */
.L_x_1048:
[----:B------:R-:W-:Y:S05]  /*3830*/  BSYNC.RECONVERGENT B1 ;  /* 0x0000000000017941 */ /* 0x000fea0003800200 */
.L_x_1046:
        /* <DEDUP_REMOVED lines=11> */
.L_x_1050:
[----:B------:R-:W-:Y:S01]  /*38f0*/  PRMT R99, R99, 0x5410, R99 ;  /* 0x0000541063637816 */ /* 0x000fe20000000063 */
[----:B------:R-:W-:Y:S01]  /*3900*/  IMAD.MOV.U32 R0, RZ, RZ, R71 ;  /* 0x000000ffff007224 */ /* 0x000fe200078e0047 */
[----:B------:R-:W-:Y:S01]  /*3910*/  PRMT R72, R72, 0x5410, R73 ;  /* 0x0000541048487816 */ /* 0x000fe20000000049 */
[----:B------:R-:W-:-:S07]  /*3920*/  IMAD.MOV.U32 R29, RZ, RZ, R28 ;  /* 0x000000ffff1d7224 */ /* 0x000fce00078e001c */
.L_x_1051:
[----:B------:R-:W-:Y:S05]  /*3930*/  BSYNC.RECONVERGENT B1 ;  /* 0x0000000000017941 */ /* 0x000fea0003800200 */
.L_x_1049:
        /* <DEDUP_REMOVED lines=11> */
.L_x_1053:
[----:B------:R-:W-:Y:S01]  /*39f0*/  PRMT R99, R98, 0x7632, R99 ;  /* 0x0000763262637816 */ /* 0x000fe20000000063 */
[----:B------:R-:W-:Y:S01]  /*3a00*/  IMAD.MOV.U32 R71, RZ, RZ, R0 ;  /* 0x000000ffff477224 */ /* 0x000fe200078e0000 */
[----:B------:R-:W-:Y:S01]  /*3a10*/  PRMT R73, R73, 0x7610, R72 ;  /* 0x0000761049497816 */ /* 0x000fe20000000048 */
[----:B------:R-:W-:-:S07]  /*3a20*/  IMAD.MOV.U32 R28, RZ, RZ, R27 ;  /* 0x000000ffff1c7224 */ /* 0x000fce00078e001b */
.L_x_1054:
[----:B------:R-:W-:Y:S05]  /*3a30*/  BSYNC.RECONVERGENT B1 ;  /* 0x0000000000017941 */ /* 0x000fea0003800200 */
.L_x_1052:
        /* <DEDUP_REMOVED lines=11> */
.L_x_1056:
[----:B------:R-:W-:Y:S01]  /*3af0*/  PRMT R98, R98, 0x5410, R98 ;  /* 0x0000541062627816 */ /* 0x000fe20000000062 */
[----:B------:R-:W-:Y:S01]  /*3b00*/  IMAD.MOV.U32 R0, RZ, RZ, R71 ;  /* 0x000000ffff007224 */ /* 0x000fe200078e0047 */
[----:B------:R-:W-:Y:S01]  /*3b10*/  PRMT R72, R73, 0x7632, R72 ;  /* 0x0000763249487816 */ /* 0x000fe20000000048 */
[----:B------:R-:W-:-:S07]  /*3b20*/  IMAD.MOV.U32 R27, RZ, RZ, R26 ;  /* 0x000000ffff1b7224 */ /* 0x000fce00078e001a */
.L_x_1057:
[----:B------:R-:W-:Y:S05]  /*3b30*/  BSYNC.RECONVERGENT B1 ;  /* 0x0000000000017941 */ /* 0x000fea0003800200 */
.L_x_1055:
        /* <DEDUP_REMOVED lines=11> */
.L_x_1059:
[----:B------:R-:W-:Y:S01]  /*3bf0*/  PRMT R98, R97, 0x7632, R98 ;  /* 0x0000763261627816 */ /* 0x000fe20000000062 */
[----:B------:R-:W-:Y:S01]  /*3c00*/  IMAD.MOV.U32 R71, RZ, RZ, R0 ;  /* 0x000000ffff477224 */ /* 0x000fe200078e0000 */
[----:B------:R-:W-:Y:S01]  /*3c10*/  PRMT R73, R72, 0x7610, R73 ;  /* 0x0000761048497816 */ /* 0x000fe20000000049 */
[----:B------:R-:W-:-:S07]  /*3c20*/  IMAD.MOV.U32 R26, RZ, RZ, R25 ;  /* 0x000000ffff1a7224 */ /* 0x000fce00078e0019 */
.L_x_1060:
[----:B------:R-:W-:Y:S05]  /*3c30*/  BSYNC.RECONVERGENT B1 ;  /* 0x0000000000017941 */ /* 0x000fea0003800200 */
.L_x_1058:
        /* <DEDUP_REMOVED lines=11> */
.L_x_1062:
[----:B------:R-:W-:Y:S01]  /*3cf0*/  PRMT R97, R97, 0x5410, R97 ;  /* 0x0000541061617816 */ /* 0x000fe20000000061 */
[----:B------:R-:W-:Y:S01]  /*3d00*/  IMAD.MOV.U32 R0, RZ, RZ, R71 ;  /* 0x000000ffff007224 */ /* 0x000fe200078e0047 */
[----:B------:R-:W-:Y:S01]  /*3d10*/  PRMT R72, R72, 0x5410, R73 ;  /* 0x0000541048487816 */ /* 0x000fe20000000049 */
[----:B------:R-:W-:-:S07]  /*3d20*/  IMAD.MOV.U32 R25, RZ, RZ, R24 ;  /* 0x000000ffff197224 */ /* 0x000fce00078e0018 */
.L_x_1063:
[----:B------:R-:W-:Y:S05]  /*3d30*/  BSYNC.RECONVERGENT B1 ;  /* 0x0000000000017941 */ /* 0x000fea0003800200 */
.L_x_1061:
        /* <DEDUP_REMOVED lines=11> */
.L_x_1065:
[----:B------:R-:W-:Y:S01]  /*3df0*/  PRMT R97, R96, 0x7632, R97 ;  /* 0x0000763260617816 */ /* 0x000fe20000000061 */
[----:B------:R-:W-:Y:S01]  /*3e00*/  IMAD.MOV.U32 R71, RZ, RZ, R0 ;  /* 0x000000ffff477224 */ /* 0x000fe200078e0000 */
[----:B------:R-:W-:Y:S01]  /*3e10*/  PRMT R73, R73, 0x7610, R72 ;  /* 0x0000761049497816 */ /* 0x000fe20000000048 */
[----:B------:R-:W-:-:S07]  /*3e20*/  IMAD.MOV.U32 R24, RZ, RZ, R23 ;  /* 0x000000ffff187224 */ /* 0x000fce00078e0017 */
.L_x_1066:
[----:B------:R-:W-:Y:S05]  /*3e30*/  BSYNC.RECONVERGENT B1 ;  /* 0x0000000000017941 */ /* 0x000fea0003800200 */
.L_x_1064:
        /* <DEDUP_REMOVED lines=11> */
.L_x_1068:
[----:B------:R-:W-:Y:S01]  /*3ef0*/  PRMT R96, R96, 0x5410, R96 ;  /* 0x0000541060607816 */ /* 0x000fe20000000060 */
[----:B------:R-:W-:Y:S01]  /*3f00*/  IMAD.MOV.U32 R0, RZ, RZ, R71 ;  /* 0x000000ffff007224 */ /* 0x000fe200078e0047 */
[----:B------:R-:W-:Y:S01]  /*3f10*/  PRMT R72, R73, 0x7632, R72 ;  /* 0x0000763249487816 */ /* 0x000fe20000000048 */
[----:B------:R-:W-:-:S07]  /*3f20*/  IMAD.MOV.U32 R23, RZ, RZ, R22 ;  /* 0x000000ffff177224 */ /* 0x000fce00078e0016 */
.L_x_1069:
[----:B------:R-:W-:Y:S05]  /*3f30*/  BSYNC.RECONVERGENT B1 ;  /* 0x0000000000017941 */ /* 0x000fea0003800200 */
.L_x_1067:
        /* <DEDUP_REMOVED lines=11> */
.L_x_1071:
[----:B------:R-:W-:Y:S01]  /*3ff0*/  PRMT R96, R95, 0x7632, R96 ;  /* 0x000076325f607816 */ /* 0x000fe20000000060 */
[----:B------:R-:W-:Y:S01]  /*4000*/  IMAD.MOV.U32 R71, RZ, RZ, R0 ;  /* 0x000000ffff477224 */ /* 0x000fe200078e0000 */
[----:B------:R-:W-:Y:S01]  /*4010*/  PRMT R73, R72, 0x7610, R73 ;  /* 0x0000761048497816 */ /* 0x000fe20000000049 */
[----:B------:R-:W-:-:S07]  /*4020*/  IMAD.MOV.U32 R22, RZ, RZ, R21 ;  /* 0x000000ffff167224 */ /* 0x000fce00078e0015 */
.L_x_1072:
[----:B------:R-:W-:Y:S05]  /*4030*/  BSYNC.RECONVERGENT B1 ;  /* 0x0000000000017941 */ /* 0x000fea0003800200 */
.L_x_1070:
        /* <DEDUP_REMOVED lines=11> */
.L_x_1074:
[----:B------:R-:W-:Y:S01]  /*40f0*/  PRMT R95, R95, 0x5410, R95 ;  /* 0x000054105f5f7816 */ /* 0x000fe2000000005f */
[----:B------:R-:W-:Y:S01]  /*4100*/  IMAD.MOV.U32 R0, RZ, RZ, R71 ;  /* 0x000000ffff007224 */ /* 0x000fe200078e0047 */
[----:B------:R-:W-:Y:S01]  /*4110*/  PRMT R72, R72, 0x5410, R73 ;  /* 0x0000541048487816 */ /* 0x000fe20000000049 */
[----:B------:R-:W-:-:S07]  /*4120*/  IMAD.MOV.U32 R21, RZ, RZ, R20 ;  /* 0x000000ffff157224 */ /* 0x000fce00078e0014 */
.L_x_1075:
[----:B------:R-:W-:Y:S05]  /*4130*/  BSYNC.RECONVERGENT B1 ;  /* 0x0000000000017941 */ /* 0x000fea0003800200 */
.L_x_1073:
        /* <DEDUP_REMOVED lines=11> */
.L_x_1077:
[----:B------:R-:W-:Y:S01]  /*41f0*/  PRMT R95, R94, 0x7632, R95 ;  /* 0x000076325e5f7816 */ /* 0x000fe2000000005f */
[----:B------:R-:W-:Y:S01]  /*4200*/  IMAD.MOV.U32 R71, RZ, RZ, R0 ;  /* 0x000000ffff477224 */ /* 0x000fe200078e0000 */
[----:B------:R-:W-:Y:S01]  /*4210*/  PRMT R73, R73, 0x7610, R72 ;  /* 0x0000761049497816 */ /* 0x000fe20000000048 */
[----:B------:R-:W-:-:S07]  /*4220*/  IMAD.MOV.U32 R20, RZ, RZ, R19 ;  /* 0x000000ffff147224 */ /* 0x000fce00078e0013 */
.L_x_1078:
[----:B------:R-:W-:Y:S05]  /*4230*/  BSYNC.RECONVERGENT B1 ;  /* 0x0000000000017941 */ /* 0x000fea0003800200 */
.L_x_1076:
        /* <DEDUP_REMOVED lines=11> */
.L_x_1080:
[----:B------:R-:W-:Y:S01]  /*42f0*/  PRMT R94, R94, 0x5410, R94 ;  /* 0x000054105e5e7816 */ /* 0x000fe2000000005e */
[----:B------:R-:W-:Y:S01]  /*4300*/  IMAD.MOV.U32 R0, RZ, RZ, R71 ;  /* 0x000000ffff007224 */ /* 0x000fe200078e0047 */
[----:B------:R-:W-:Y:S01]  /*4310*/  PRMT R72, R73, 0x7632, R72 ;  /* 0x0000763249487816 */ /* 0x000fe20000000048 */
[----:B------:R-:W-:-:S07]  /*4320*/  IMAD.MOV.U32 R19, RZ, RZ, R18 ;  /* 0x000000ffff137224 */ /* 0x000fce00078e0012 */
.L_x_1081:
[----:B------:R-:W-:Y:S05]  /*4330*/  BSYNC.RECONVERGENT B1 ;  /* 0x0000000000017941 */ /* 0x000fea0003800200 */
.L_x_1079:
        /* <DEDUP_REMOVED lines=11> */
.L_x_1083:
[----:B------:R-:W-:Y:S01]  /*43f0*/  PRMT R94, R93, 0x7632, R94 ;  /* 0x000076325d5e7816 */ /* 0x000fe2000000005e */
[----:B------:R-:W-:Y:S01]  /*4400*/  IMAD.MOV.U32 R71, RZ, RZ, R0 ;  /* 0x000000ffff477224 */ /* 0x000fe200078e0000 */
[----:B------:R-:W-:Y:S01]  /*4410*/  PRMT R73, R72, 0x7610, R73 ;  /* 0x0000761048497816 */ /* 0x000fe20000000049 */
[----:B------:R-:W-:-:S07]  /*4420*/  IMAD.MOV.U32 R18, RZ, RZ, R17 ;  /* 0x000000ffff127224 */ /* 0x000fce00078e0011 */
.L_x_1084:
[----:B------:R-:W-:Y:S05]  /*4430*/  BSYNC.RECONVERGENT B1 ;  /* 0x0000000000017941 */ /* 0x000fea0003800200 */
.L_x_1082:
        /* <DEDUP_REMOVED lines=11> */
.L_x_1086:
[----:B------:R-:W-:Y:S01]  /*44f0*/  PRMT R93, R93, 0x5410, R93 ;  /* 0x000054105d5d7816 */ /* 0x000fe2000000005d */
[----:B------:R-:W-:Y:S01]  /*4500*/  IMAD.MOV.U32 R0, RZ, RZ, R71 ;  /* 0x000000ffff007224 */ /* 0x000fe200078e0047 */
[----:B------:R-:W-:Y:S01]  /*4510*/  PRMT R72, R72, 0x5410, R73 ;  /* 0x0000541048487816 */ /* 0x000fe20000000049 */
[----:B------:R-:W-:-:S07]  /*4520*/  IMAD.MOV.U32 R17, RZ, RZ, R16 ;  /* 0x000000ffff117224 */ /* 0x000fce00078e0010 */
.L_x_1087:
[----:B------:R-:W-:Y:S05]  /*4530*/  BSYNC.RECONVERGENT B1 ;  /* 0x0000000000017941 */ /* 0x000fea0003800200 */
.L_x_1085:
        /* <DEDUP_REMOVED lines=11> */
.L_x_1089:
[----:B------:R-:W-:Y:S01]  /*45f0*/  PRMT R93, R92, 0x7632, R93 ;  /* 0x000076325c5d7816 */ /* 0x000fe2000000005d */
[----:B------:R-:W-:Y:S01]  /*4600*/  IMAD.MOV.U32 R71, RZ, RZ, R0 ;  /* 0x000000ffff477224 */ /* 0x000fe200078e0000 */
[----:B------:R-:W-:Y:S01]  /*4610*/  PRMT R73, R73, 0x7610, R72 ;  /* 0x0000761049497816 */ /* 0x000fe20000000048 */
[----:B------:R-:W-:-:S07]  /*4620*/  IMAD.MOV.U32 R16, RZ, RZ, R15 ;  /* 0x000000ffff107224 */ /* 0x000fce00078e000f */
.L_x_1090:
[----:B------:R-:W-:Y:S05]  /*4630*/  BSYNC.RECONVERGENT B1 ;  /* 0x0000000000017941 */ /* 0x000fea0003800200 */
.L_x_1088:
        /* <DEDUP_REMOVED lines=11> */
.L_x_1092:
[----:B------:R-:W-:Y:S01]  /*46f0*/  PRMT R92, R92, 0x5410, R92 ;  /* 0x000054105c5c7816 */ /* 0x000fe2000000005c */
[----:B------:R-:W-:Y:S01]  /*4700*/  IMAD.MOV.U32 R0, RZ, RZ, R71 ;  /* 0x000000ffff007224 */ /* 0x000fe200078e0047 */
[----:B------:R-:W-:Y:S01]  /*4710*/  PRMT R72, R73, 0x7632, R72 ;  /* 0x0000763249487816 */ /* 0x000fe20000000048 */
[----:B------:R-:W-:-:S07]  /*4720*/  IMAD.MOV.U32 R15, RZ, RZ, R14 ;  /* 0x000000ffff0f7224 */ /* 0x000fce00078e000e */
.L_x_1093:
[----:B------:R-:W-:Y:S05]  /*4730*/  BSYNC.RECONVERGENT B1 ;  /* 0x0000000000017941 */ /* 0x000fea0003800200 */
.L_x_1091:
        /* <DEDUP_REMOVED lines=11> */
.L_x_1095:
[----:B------:R-:W-:Y:S01]  /*47f0*/  PRMT R92, R91, 0x7632, R92 ;  /* 0x000076325b5c7816 */ /* 0x000fe2000000005c */
[----:B------:R-:W-:Y:S01]  /*4800*/  IMAD.MOV.U32 R71, RZ, RZ, R0 ;  /* 0x000000ffff477224 */ /* 0x000fe200078e0000 */
[----:B------:R-:W-:Y:S01]  /*4810*/  PRMT R73, R72, 0x7610, R73 ;  /* 0x0000761048497816 */ /* 0x000fe20000000049 */
[----:B------:R-:W-:-:S07]  /*4820*/  IMAD.MOV.U32 R14, RZ, RZ, R13 ;  /* 0x000000ffff0e7224 */ /* 0x000fce00078e000d */
.L_x_1096:
[----:B------:R-:W-:Y:S05]  /*4830*/  BSYNC.RECONVERGENT B1 ;  /* 0x0000000000017941 */ /* 0x000fea0003800200 */
.L_x_1094:
        /* <DEDUP_REMOVED lines=11> */
.L_x_1098:
[----:B------:R-:W-:Y:S01]  /*48f0*/  PRMT R91, R91, 0x5410, R91 ;  /* 0x000054105b5b7816 */ /* 0x000fe2000000005b */
[----:B------:R-:W-:Y:S01]  /*4900*/  IMAD.MOV.U32 R0, RZ, RZ, R71 ;  /* 0x000000ffff007224 */ /* 0x000fe200078e0047 */
[----:B------:R-:W-:Y:S01]  /*4910*/  PRMT R72, R72, 0x5410, R73 ;  /* 0x0000541048487816 */ /* 0x000fe20000000049 */
[----:B------:R-:W-:-:S07]  /*4920*/  IMAD.MOV.U32 R13, RZ, RZ, R12 ;  /* 0x000000ffff0d7224 */ /* 0x000fce00078e000c */
.L_x_1099:
[----:B------:R-:W-:Y:S05]  /*4930*/  BSYNC.RECONVERGENT B1 ;  /* 0x0000000000017941 */ /* 0x000fea0003800200 */
.L_x_1097:
        /* <DEDUP_REMOVED lines=11> */
.L_x_1101:
[----:B------:R-:W-:Y:S01]  /*49f0*/  PRMT R91, R90, 0x7632, R91 ;  /* 0x000076325a5b7816 */ /* 0x000fe2000000005b */
[----:B------:R-:W-:Y:S01]  /*4a00*/  IMAD.MOV.U32 R71, RZ, RZ, R0 ;  /* 0x000000ffff477224 */ /* 0x000fe200078e0000 */
[----:B------:R-:W-:Y:S01]  /*4a10*/  PRMT R73, R73, 0x7610, R72 ;  /* 0x0000761049497816 */ /* 0x000fe20000000048 */
[----:B------:R-:W-:-:S07]  /*4a20*/  IMAD.MOV.U32 R12, RZ, RZ, R11 ;  /* 0x000000ffff0c7224 */ /* 0x000fce00078e000b */
.L_x_1102:
[----:B------:R-:W-:Y:S05]  /*4a30*/  BSYNC.RECONVERGENT B1 ;  /* 0x0000000000017941 */ /* 0x000fea0003800200 */
.L_x_1100:
        /* <DEDUP_REMOVED lines=11> */
.L_x_1104:
[----:B------:R-:W-:Y:S01]  /*4af0*/  PRMT R90, R90, 0x5410, R90 ;  /* 0x000054105a5a7816 */ /* 0x000fe2000000005a */
[----:B------:R-:W-:Y:S01]  /*4b00*/  IMAD.MOV.U32 R0, RZ, RZ, R71 ;  /* 0x000000ffff007224 */ /* 0x000fe200078e0047 */
[----:B------:R-:W-:Y:S01]  /*4b10*/  PRMT R72, R73, 0x7632, R72 ;  /* 0x0000763249487816 */ /* 0x000fe20000000048 */
[----:B------:R-:W-:-:S07]  /*4b20*/  IMAD.MOV.U32 R11, RZ, RZ, R10 ;  /* 0x000000ffff0b7224 */ /* 0x000fce00078e000a */
.L_x_1105:
[----:B------:R-:W-:Y:S05]  /*4b30*/  BSYNC.RECONVERGENT B1 ;  /* 0x0000000000017941 */ /* 0x000fea0003800200 */
.L_x_1103:
        /* <DEDUP_REMOVED lines=11> */
.L_x_1107:
[----:B------:R-:W-:Y:S01]  /*4bf0*/  PRMT R90, R89, 0x7632, R90 ;  /* 0x00007632595a7816 */ /* 0x000fe2000000005a */
[----:B------:R-:W-:Y:S01]  /*4c00*/  IMAD.MOV.U32 R71, RZ, RZ, R0 ;  /* 0x000000ffff477224 */ /* 0x000fe200078e0000 */
[----:B------:R-:W-:Y:S01]  /*4c10*/  PRMT R73, R72, 0x7610, R73 ;  /* 0x0000761048497816 */ /* 0x000fe20000000049 */
[----:B------:R-:W-:-:S07]  /*4c20*/  IMAD.MOV.U32 R10, RZ, RZ, R9 ;  /* 0x000000ffff0a7224 */ /* 0x000fce00078e0009 */
.L_x_1108:
[----:B------:R-:W-:Y:S05]  /*4c30*/  BSYNC.RECONVERGENT B1 ;  /* 0x0000000000017941 */ /* 0x000fea0003800200 */
.L_x_1106:
        /* <DEDUP_REMOVED lines=11> */
.L_x_1110:
[----:B------:R-:W-:Y:S01]  /*4cf0*/  PRMT R89, R89, 0x5410, R89 ;  /* 0x0000541059597816 */ /* 0x000fe20000000059 */
[----:B------:R-:W-:Y:S01]  /*4d00*/  IMAD.MOV.U32 R0, RZ, RZ, R71 ;  /* 0x000000ffff007224 */ /* 0x000fe200078e0047 */
[----:B------:R-:W-:Y:S01]  /*4d10*/  PRMT R72, R72, 0x5410, R73 ;  /* 0x0000541048487816 */ /* 0x000fe20000000049 */
[----:B------:R-:W-:-:S07]  /*4d20*/  IMAD.MOV.U32 R9, RZ, RZ, R8 ;  /* 0x000000ffff097224 */ /* 0x000fce00078e0008 */
.L_x_1111:
[----:B------:R-:W-:Y:S05]  /*4d30*/  BSYNC.RECONVERGENT B1 ;  /* 0x0000000000017941 */ /* 0x000fea0003800200 */
.L_x_1109:
        /* <DEDUP_REMOVED lines=11> */
.L_x_1113:
[----:B------:R-:W-:Y:S01]  /*4df0*/  PRMT R89, R88, 0x7632, R89 ;  /* 0x0000763258597816 */ /* 0x000fe20000000059 */
[----:B------:R-:W-:Y:S01]  /*4e00*/  IMAD.MOV.U32 R71, RZ, RZ, R0 ;  /* 0x000000ffff477224 */ /* 0x000fe200078e0000 */
[----:B------:R-:W-:Y:S01]  /*4e10*/  PRMT R73, R73, 0x7610, R72 ;  /* 0x0000761049497816 */ /* 0x000fe20000000048 */
[----:B------:R-:W-:-:S07]  /*4e20*/  IMAD.MOV.U32 R8, RZ, RZ, R7 ;  /* 0x000000ffff087224 */ /* 0x000fce00078e0007 */
.L_x_1114:
[----:B------:R-:W-:Y:S05]  /*4e30*/  BSYNC.RECONVERGENT B1 ;  /* 0x0000000000017941 */ /* 0x000fea0003800200 */
.L_x_1112:
        /* <DEDUP_REMOVED lines=11> */
.L_x_1116:
[----:B------:R-:W-:Y:S01]  /*4ef0*/  PRMT R88, R88, 0x5410, R88 ;  /* 0x0000541058587816 */ /* 0x000fe20000000058 */
[----:B------:R-:W-:Y:S01]  /*4f00*/  IMAD.MOV.U32 R0, RZ, RZ, R71 ;  /* 0x000000ffff007224 */ /* 0x000fe200078e0047 */
[----:B------:R-:W-:Y:S01]  /*4f10*/  PRMT R72, R72, 0x7610, R73 ;  /* 0x0000761048487816 */ /* 0x000fe20000000049 */
[----:B------:R-:W-:-:S07]  /*4f20*/  IMAD.MOV.U32 R7, RZ, RZ, R6 ;  /* 0x000000ffff077224 */ /* 0x000fce00078e0006 */
.L_x_1117:
[----:B------:R-:W-:Y:S05]  /*4f30*/  BSYNC.RECONVERGENT B1 ;  /* 0x0000000000017941 */ /* 0x000fea0003800200 */
.L_x_1115:
        /* <DEDUP_REMOVED lines=11> */
.L_x_1119:
[----:B------:R-:W-:Y:S01]  /*4ff0*/  PRMT R88, R122, 0x7632, R88 ;  /* 0x000076327a587816 */ /* 0x000fe20000000058 */
[----:B------:R-:W-:Y:S01]  /*5000*/  IMAD.MOV.U32 R71, RZ, RZ, R0 ;  /* 0x000000ffff477224 */ /* 0x000fe200078e0000 */
[----:B------:R-:W-:Y:S01]  /*5010*/  PRMT R73, R73, 0x7610, R72 ;  /* 0x0000761049497816 */ /* 0x000fe20000000048 */
[----:B------:R-:W-:-:S07]  /*5020*/  IMAD.MOV.U32 R6, RZ, RZ, R5 ;  /* 0x000000ffff067224 */ /* 0x000fce00078e0005 */
.L_x_1120:
[----:B------:R-:W-:Y:S05]  /*5030*/  BSYNC.RECONVERGENT B1 ;  /* 0x0000000000017941 */ /* 0x000fea0003800200 */
.L_x_1118:
        /* <DEDUP_REMOVED lines=11> */
.L_x_1122:
[----:B------:R-:W-:Y:S01]  /*50f0*/  PRMT R122, R122, 0x5410, R122 ;  /* 0x000054107a7a7816 */ /* 0x000fe2000000007a */
[----:B------:R-:W-:Y:S01]  /*5100*/  IMAD.MOV.U32 R0, RZ, RZ, R71 ;  /* 0x000000ffff007224 */ /* 0x000fe200078e0047 */
[----:B------:R-:W-:Y:S01]  /*5110*/  PRMT R72, R73, 0x7632, R72 ;  /* 0x0000763249487816 */ /* 0x000fe20000000048 */
[----:B------:R-:W-:-:S07]  /*5120*/  IMAD.MOV.U32 R5, RZ, RZ, R4 ;  /* 0x000000ffff057224 */ /* 0x000fce00078e0004 */
.L_x_1123:
[----:B------:R-:W-:Y:S05]  /*5130*/  BSYNC.RECONVERGENT B1 ;  /* 0x0000000000017941 */ /* 0x000fea0003800200 */
.L_x_1121:
        /* <DEDUP_REMOVED lines=11> */
.L_x_1125:
[----:B------:R-:W-:Y:S01]  /*51f0*/  PRMT R122, R123, 0x7632, R122 ;  /* 0x000076327b7a7816 */ /* 0x000fe2000000007a */
[----:B------:R-:W-:Y:S01]  /*5200*/  IMAD.MOV.U32 R71, RZ, RZ, R0 ;  /* 0x000000ffff477224 */ /* 0x000fe200078e0000 */
[----:B------:R-:W-:Y:S01]  /*5210*/  PRMT R73, R72, 0x7610, R73 ;  /* 0x0000761048497816 */ /* 0x000fe20000000049 */
[----:B------:R-:W-:-:S07]  /*5220*/  IMAD.MOV.U32 R4, RZ, RZ, R3 ;  /* 0x000000ffff047224 */ /* 0x000fce00078e0003 */
.L_x_1126:
[----:B------:R-:W-:Y:S05]  /*5230*/  BSYNC.RECONVERGENT B1 ;  /* 0x0000000000017941 */ /* 0x000fea0003800200 */
.L_x_1124:
[----:B------:R-:W-:Y:S01]  /*5240*/  HSETP2.GT.AND P0, PT, R73.H0_H0, R123.H0_H0, PT ;  /* 0x2000007b49007234 */ /* 0x000fe20003f04800 */
[----:B------:R-:W-:Y:S04]  /*5250*/  BSSY.RECONVERGENT B1, `(.L_x_1127) ;  /* 0x000000b000017945 */ /* 0x000fe80003800200 */
[----:B------:R-:W-:-:S13]  /*5260*/  ISETP.EQ.OR P0, PT, R2, -0x1, P0 ;  /* 0xffffffff0200780c */ /* 0x000fda0000702670 */
[----:B------:R-:W-:Y:S05]  /*5270*/  @P0 BRA `(.L_x_1128) ;  /* 0x0000000000140947 */ /* 0x000fea0003800000 */
[----:B------:R-:W-:Y:S01]  /*5280*/  ISETP.GE.AND P0, PT, R71, R2, PT ;  /* 0x000000024700720c */ /* 0x000fe20003f06270 */
[----:B------:R-:W-:-:S12]  /*5290*/  IMAD.MOV.U32 R3, RZ, RZ, R71 ;  /* 0x000000ffff037224 */ /* 0x000fd800078e0047 */
[----:B------:R-:W-:Y:S02]  /*52a0*/  HSETP2.NEU.OR P0, PT, R73.H0_H0, R123.H0_H0, P0 ;  /* 0x2000007b49007234 */ /* 0x000fe4000070d820 */
[----:B------:R-:W-:-:S11]  /*52b0*/  PRMT R123, R123, 0x5410, R73 ;  /* 0x000054107b7b7816 */ /* 0x000fd60000000049 */
[----:B------:R-:W-:Y:S05]  /*52c0*/  @P0 BRA `(.L_x_1129) ;  /* 0x00000000000c0947 */ /* 0x000fea0003800000 */
.L_x_1128:
[----:B------:R-:W-:Y:S01]  /*52d0*/  IMAD.MOV.U32 R3, RZ, RZ, R2 ;  /* 0x000000ffff037224 */ /* 0x000fe200078e0002 */
[----:B------:R-:W-:Y:S01]  /*52e0*/  PRMT R123, R73, 0x5410, R123 ;  /* 0x00005410497b7816 */ /* 0x000fe2000000007b */
[----:B------:R-:W-:-:S07]  /*52f0*/  IMAD.MOV.U32 R2, RZ, RZ, R71 ;  /* 0x000000ffff027224 */ /* 0x000fce00078e0047 */
.L_x_1129:
[----:B------:R-:W-:Y:S05]  /*5300*/  BSYNC.RECONVERGENT B1 ;  /* 0x0000000000017941 */ /* 0x000fea0003800200 */
.L_x_1127:
[----:B------:R-:W-:Y:S01]  /*5310*/  VIADD R70, R70, 0x20 ;  /* 0x0000002046467836 */ /* 0x000fe20000000000 */
[----:B------:R-:W-:-:S04]  /*5320*/  IADD3 R80, P2, PT, R80, 0x40, RZ ;  /* 0x0000004050507810 */ /* 0x000fc80007f5e0ff */
[----:B------:R-:W-:Y:S01]  /*5330*/  ISETP.GE.AND P0, PT, R70, UR13, PT ;  /* 0x0000000d46007c0c */ /* 0x000fe2000bf06270 */
[----:B------:R-:W-:-:S12]  /*5340*/  IMAD.X R81, RZ, RZ, R81, P2 ;  /* 0x000000ffff517224 */ /* 0x000fd800010e0651 */
[----:B------:R-:W-:Y:S05]  /*5350*/  @!P0 BRA `(.L_x_1130) ;  /* 0xffffffbc00448947 */ /* 0x000fea000383ffff */
.L_x_936:
[----:B------:R-:W-:Y:S05]  /*5360*/  BSYNC.RECONVERGENT B0 ;  /* 0x0000000000007941 */ /* 0x000fea0003800200 */
.L_x_935:
[----:B------:R-:W0:Y:S01]  /*5370*/  SHFL.DOWN PT, R0, R18, 0x1, 0x1f ;  /* 0x08201f0012007f89 */ /* 0x000e2200000e0000 */
[----:B------:R-:W-:Y:S03]  /*5380*/  BSSY.RECONVERGENT B0, `(.L_x_1131) ;  /* 0x00004c3000007945 */ /* 0x000fe60003800200 */
[----:B------:R-:W1:Y:S04]  /*5390*/  SHFL.DOWN PT, R81, R2, 0x1, 0x1f ;  /* 0x08201f0002517f89 */ /* 0x000e6800000e0000 */
[----:B------:R-:W2:Y:S04]  /*53a0*/  SHFL.DOWN PT, R79, R3, 0x1, 0x1f ;  /* 0x08201f00034f7f89 */ /* 0x000ea800000e0000 */
[----:B------:R-:W3:Y:S04]  /*53b0*/  SHFL.DOWN PT, R77, R4, 0x1, 0x1f ;  /* 0x08201f00044d7f89 */ /* 0x000ee800000e0000 */
[----:B------:R-:W4:Y:S04]  /*53c0*/  SHFL.DOWN PT, R75, R5, 0x1, 0x1f ;  /* 0x08201f00054b7f89 */ /* 0x000f2800000e0000 */
[----:B------:R-:W5:Y:S04]  /*53d0*/  SHFL.DOWN PT, R73, R6, 0x1, 0x1f ;  /* 0x08201f0006497f89 */ /* 0x000f6800000e0000 */
        /* <DEDUP_REMOVED lines=11> */
[----:B0-----:R-:W-:Y:S04]  /*5490*/  STL [R69+0x40], R0 ;  /* 0x0000400045007387 */ /* 0x001fe80000100800 */
[----:B------:R-:W0:Y:S04]  /*54a0*/  SHFL.DOWN PT, R0, R38, 0x1, 0x1f ;  /* 0x08201f0026007f89 */ /* 0x000e2800000e0000 */
[----:B-1----:R-:W-:Y:S04]  /*54b0*/  STL [R69], R81 ;  /* 0x0000005145007387 */ /* 0x002fe80000100800 */
[----:B--2---:R-:W-:Y:S04]  /*54c0*/  STL [R69+0x4], R79 ;  /* 0x0000044f45007387 */ /* 0x004fe80000100800 */
[----:B---3--:R-:W-:Y:S04]  /*54d0*/  STL [R69+0x8], R77 ;  /* 0x0000084d45007387 */ /* 0x008fe80000100800 */
[----:B----4-:R-:W-:Y:S04]  /*54e0*/  STL [R69+0xc], R75 ;  /* 0x00000c4b45007387 */ /* 0x010fe80000100800 */
[----:B-----5:R-:W-:Y:S04]  /*54f0*/  STL [R69+0x10], R73 ;  /* 0x0000104945007387 */ /* 0x020fe80000100800 */
[----:B------:R-:W-:Y:S04]  /*5500*/  STL [R69+0x14], R71 ;  /* 0x0000144745007387 */ /* 0x000fe80000100800 */
        /* <DEDUP_REMOVED lines=31> */
[----:B-1----:R-:W-:Y:S04]  /*5700*/  STL [R69+0x44], R87 ;  /* 0x0000445745007387 */ /* 0x002fe80000100800 */
        /* <DEDUP_REMOVED lines=25> */
[----:B------:R-:W-:Y:S04]  /*58a0*/  SHFL.DOWN PT, R84, R123, 0x1, 0x1f ;  /* 0x08201f007b547f89 */ /* 0x000fe800000e0000 */
[----:B------:R-:W-:Y:S04]  /*58b0*/  SHFL.DOWN PT, R82, R122, 0x1, 0x1f ;  /* 0x08201f007a527f89 */ /* 0x000fe800000e0000 */
[----:B------:R-:W-:Y:S04]  /*58c0*/  SHFL.DOWN PT, R80, R88, 0x1, 0x1f ;  /* 0x08201f0058507f89 */ /* 0x000fe800000e0000 */
[----:B------:R-:W-:Y:S04]  /*58d0*/  SHFL.DOWN PT, R78, R89, 0x1, 0x1f ;  /* 0x08201f00594e7f89 */ /* 0x000fe800000e0000 */
[----:B------:R-:W-:Y:S04]  /*58e0*/  SHFL.DOWN PT, R76, R90, 0x1, 0x1f ;  /* 0x08201f005a4c7f89 */ /* 0x000fe800000e0000 */
        /* <DEDUP_REMOVED lines=34> */
[----:B------:R-:W-:Y:S04]  /*5b10*/  SHFL.DOWN PT, R71, R95, 0x1, 0x1f ;  /* 0x08201f005f477f89 */ /* 0x000fe800000e0000 */
        /* <DEDUP_REMOVED lines=12> */
[----:B0-----:R0:W-:Y:S04]  /*5be0*/  STL [R69+0x150], R0 ;  /* 0x0001500045007387 */ /* 0x0011e80000100800 */
[----:B-1----:R-:W-:Y:S04]  /*5bf0*/  STL [R69+0xc0], R87 ;  /* 0x0000c05745007387 */ /* 0x002fe80000100800 */
[----:B--2---:R-:W-:Y:S01]  /*5c00*/  STL [R69+0xc4], R85 ;  /* 0x0000c45545007387 */ /* 0x004fe20000100800 */
[----:B0-----:R-:W0:Y:S03]  /*5c10*/  S2R R0, SR_LANEID ;  /* 0x0000000000007919 */ /* 0x001e260000000000 */
[----:B---3--:R-:W-:Y:S04]  /*5c20*/  STL [R69+0xc8], R83 ;  /* 0x0000c85345007387 */ /* 0x008fe80000100800 */
[----:B----4-:R-:W-:Y:S04]  /*5c30*/  STL [R69+0xcc], R81 ;  /* 0x0000cc5145007387 */ /* 0x010fe80000100800 */
[----:B-----5:R-:W-:Y:S04]  /*5c40*/  STL [R69+0xd0], R79 ;  /* 0x0000d04f45007387 */ /* 0x020fe80000100800 */
[----:B------:R-:W-:Y:S04]  /*5c50*/  STL [R69+0xd4], R77 ;  /* 0x0000d44d45007387 */ /* 0x000fe80000100800 */
[----:B------:R-:W-:Y:S04]  /*5c60*/  STL [R69+0xd8], R75 ;  /* 0x0000d84b45007387 */ /* 0x000fe80000100800 */
[----:B------:R-:W-:Y:S04]  /*5c70*/  STL [R69+0xdc], R73 ;  /* 0x0000dc4945007387 */ /* 0x000fe80000100800 */
[----:B------:R-:W-:Y:S04]  /*5c80*/  STL [R69+0x124], R71 ;  /* 0x0001244745007387 */ /* 0x000fe80000100800 */
[----:B------:R-:W-:Y:S01]  /*5c90*/  STL [R69+0x128], R124 ;  /* 0x0001287c45007387 */ /* 0x000fe20000100800 */
[----:B0-----:R-:W-:-:S03]  /*5ca0*/  ISETP.GT.AND P0, PT, R0, 0x1e, PT ;  /* 0x0000001e0000780c */ /* 0x001fc60003f04270 */
        /* <DEDUP_REMOVED lines=9> */
[----:B------:R-:W0:Y:S04]  /*5d40*/  SHFL.DOWN PT, R87, R58, 0x1, 0x1f ;  /* 0x08201f003a577f89 */ /* 0x000e2800000e0000 */
[----:B------:R-:W1:Y:S04]  /*5d50*/  SHFL.DOWN PT, R85, R59, 0x1, 0x1f ;  /* 0x08201f003b557f89 */ /* 0x000e6800000e0000 */
[----:B------:R-:W2:Y:S04]  /*5d60*/  SHFL.DOWN PT, R83, R60, 0x1, 0x1f ;  /* 0x08201f003c537f89 */ /* 0x000ea800000e0000 */
[----:B------:R-:W3:Y:S04]  /*5d70*/  SHFL.DOWN PT, R81, R61, 0x1, 0x1f ;  /* 0x08201f003d517f89 */ /* 0x000ee800000e0000 */
[----:B------:R-:W4:Y:S04]  /*5d80*/  SHFL.DOWN PT, R79, R62, 0x1, 0x1f ;  /* 0x08201f003e4f7f89 */ /* 0x000f2800000e0000 */
        /* <DEDUP_REMOVED lines=15> */
[----:B-1----:R0:W-:Y:S04]  /*5e80*/  STL [R69+0xe4], R85 ;  /* 0x0000e45545007387 */ /* 0x0021e80000100800 */
[----:B--2---:R0:W-:Y:S04]  /*5e90*/  STL [R69+0xe8], R83 ;  /* 0x0000e85345007387 */ /* 0x0041e80000100800 */
[----:B---3--:R0:W-:Y:S04]  /*5ea0*/  STL [R69+0xec], R81 ;  /* 0x0000ec5145007387 */ /* 0x0081e80000100800 */
[----:B----4-:R0:W-:Y:S04]  /*5eb0*/  STL [R69+0xf0], R79 ;  /* 0x0000f04f45007387 */ /* 0x0101e80000100800 */
[----:B-----5:R0:W-:Y:S04]  /*5ec0*/  STL [R69+0xf4], R77 ;  /* 0x0000f44d45007387 */ /* 0x0201e80000100800 */
[----:B------:R0:W-:Y:S04]  /*5ed0*/  STL [R69+0xf8], R75 ;  /* 0x0000f84b45007387 */ /* 0x0001e80000100800 */
        /* <DEDUP_REMOVED lines=11> */
[----:B------:R0:W-:Y:S01]  /*5f90*/  STL [R69+0x17c], R70 ;  /* 0x00017c4645007387 */ /* 0x0001e20000100800 */
[----:B------:R-:W-:Y:S05]  /*5fa0*/  @P0 BRA `(.L_x_1132) ;  /* 0x0000004000000947 */ /* 0x000fea0003800000 */
[----:B0-----:R-:W-:Y:S01]  /*5fb0*/  IMAD.MOV.U32 R72, RZ, RZ, R2 ;  /* 0x000000ffff487224 */ /* 0x001fe200078e0002 */
[----:B------:R-:W-:Y:S01]  /*5fc0*/  PRMT R75, R123, 0x7610, R75 ;  /* 0x000076107b4b7816 */ /* 0x000fe2000000004b */
[----:B------:R-:W-:Y:S02]  /*5fd0*/  IMAD.MOV.U32 R73, RZ, RZ, RZ ;  /* 0x000000ffff497224 */ /* 0x000fe400078e00ff */
[----:B------:R-:W-:-:S07]  /*5fe0*/  IMAD.MOV.U32 R70, RZ, RZ, R69 ;  /* 0x000000ffff467224 */ /* 0x000fce00078e0045 */
.L_x_1322:
[----:B------:R-:W2:Y:S04]  /*5ff0*/  LDL R2, [R70] ;  /* 0x0000000046027983 */ /* 0x000ea80000100800 */
[----:B------:R-:W3:Y:S01]  /*6000*/  LDL.U16 R74, [R69+0x100] ;  /* 0x00010000454a7983 */ /* 0x000ee20000100400 */
[----:B------:R-:W-:Y:S01]  /*6010*/  VIADD R73, R73, 0x1 ;  /* 0x0000000149497836 */ /* 0x000fe20000000000 */
[----:B------:R-:W-:Y:S01]  /*6020*/  BSSY.RECONVERGENT B1, `(.L_x_1133) ;  /* 0x0000015000017945 */ /* 0x000fe20003800200 */
[----:B--2---:R-:W-:Y:S02]  /*6030*/  ISETP.GE.AND P1, PT, R2, R65, PT ;  /* 0x000000410200720c */ /* 0x004fe40003f26270 */
[----:B---3--:R-:W-:-:S05]  /*6040*/  HSETP2.GT.AND P0, PT, R74.H0_H0, R121.H1_H1, PT ;  /* 0x300000794a007234 */ /* 0x008fca0003f04800 */
[----:B------:R-:W-:-:S06]  /*6050*/  ISETP.EQ.OR P0, PT, R65, -0x1, P0 ;  /* 0xffffffff4100780c */ /* 0x000fcc0000702670 */
[----:B------:R-:W-:-:S05]  /*6060*/  HSETP2.NEU.OR P1, PT, R74.H0_H0, R121.H1_H1, P1 ;  /* 0x300000794a007234 */ /* 0x000fca0000f2d820 */
[----:B------:R-:W-:Y:S02]  /*6070*/  PLOP3.LUT P2, PT, P0, P1, PT, 0x8, 0x80 ;  /* 0x000000000080781c */ /* 0x000fe40000742170 */
[----:B------:R-:W-:-:S11]  /*6080*/  ISETP.NE.AND P1, PT, R73, 0x40, PT ;  /* 0x000000404900780c */ /* 0x000fd60003f25270 */
[----:B------:R-:W-:Y:S01]  /*6090*/  @!P2 PRMT R121, R121, 0x5410, R74 ;  /* 0x000054107979a816 */ /* 0x000fe2000000004a */
[----:B------:R-:W-:-:S04]  /*60a0*/  @!P2 IMAD.MOV.U32 R65, RZ, RZ, R2 ;  /* 0x000000ffff41a224 */ /* 0x000fc800078e0002 */
[----:B------:R-:W-:-:S05]  /*60b0*/  HSETP2.GT.AND P0, PT, R121.H1_H1, R121.H0_H0, PT ;  /* 0x2000007979007234 */ /* 0x000fca0003f04c00 */
[----:B------:R-:W-:-:S13]  /*60c0*/  ISETP.EQ.OR P0, PT, R64, -0x1, P0 ;  /* 0xffffffff4000780c */ /* 0x000fda0000702670 */
[----:B------:R-:W-:Y:S05]  /*60d0*/  @P0 BRA `(.L_x_1134) ;  /* 0x0000000000140947 */ /* 0x000fea0003800000 */
[----:B------:R-:W-:Y:S01]  /*60e0*/  ISETP.GE.AND P0, PT, R65, R64, PT ;  /* 0x000000404100720c */ /* 0x000fe20003f06270 */
[----:B------:R-:W-:Y:S01]  /*60f0*/  IMAD.MOV.U32 R2, RZ, RZ, R64 ;  /* 0x000000ffff027224 */ /* 0x000fe200078e0040 */
[----:B------:R-:W-:-:S11]  /*6100*/  PRMT R74, R74, 0x5410, R121 ;  /* 0x000054104a4a7816 */ /* 0x000fd60000000079 */
[----:B------:R-:W-:-:S13]  /*6110*/  HSETP2.NEU.OR P0, PT, R121.H1_H1, R121.H0_H0, P0 ;  /* 0x2000007979007234 */ /* 0x000fda000070dc20 */
[----:B------:R-:W-:Y:S05]  /*6120*/  @P0 BRA `(.L_x_1135) ;  /* 0x0000000000100947 */ /* 0x000fea0003800000 */
.L_x_1134:
[----:B------:R-:W-:Y:S01]  /*6130*/  IMAD.MOV.U32 R2, RZ, RZ, R65 ;  /* 0x000000ffff027224 */ /* 0x000fe200078e0041 */
[--C-:B------:R-:W-:Y:S01]  /*6140*/  PRMT R74, R74, 0x7610, R121.reuse ;  /* 0x000076104a4a7816 */ /* 0x100fe20000000079 */
[----:B------:R-:W-:Y:S01]  /*6150*/  IMAD.MOV.U32 R65, RZ, RZ, R64 ;  /* 0x000000ffff417224 */ /* 0x000fe200078e0040 */
[----:B------:R-:W-:-:S07]  /*6160*/  PRMT R121, R121, 0x5410, R121 ;  /* 0x0000541079797816 */ /* 0x000fce0000000079 */
.L_x_1135:
[----:B------:R-:W-:Y:S05]  /*6170*/  BSYNC.RECONVERGENT B1 ;  /* 0x0000000000017941 */ /* 0x000fea0003800200 */
.L_x_1133:
        /* <DEDUP_REMOVED lines=11> */
.L_x_1137:
[----:B------:R-:W-:Y:S01]  /*6230*/  IMAD.MOV.U32 R71, RZ, RZ, R2 ;  /* 0x000000ffff477224 */ /* 0x000fe200078e0002 */
[----:B------:R-:W-:Y:S01]  /*6240*/  PRMT R75, R75, 0x7610, R74 ;  /* 0x000076104b4b7816 */ /* 0x000fe2000000004a */
[----:B------:R-:W-:Y:S01]  /*6250*/  IMAD.MOV.U32 R64, RZ, RZ, R63 ;  /* 0x000000ffff407224 */ /* 0x000fe200078e003f */
[----:B------:R-:W-:-:S07]  /*6260*/  PRMT R121, R120, 0x7632, R121 ;  /* 0x0000763278797816 */ /* 0x000fce0000000079 */
.L_x_1138:
[----:B------:R-:W-:Y:S05]  /*6270*/  BSYNC.RECONVERGENT B1 ;  /* 0x0000000000017941 */ /* 0x000fea0003800200 */
.L_x_1136:
[----:B------:R-:W-:Y:S01]  /*6280*/  HSETP2.GT.AND P0, PT, R75.H1_H1, R120.H0_H0, PT ;  /* 0x200000784b007234 */ /* 0x000fe20003f04c00 */
[----:B------:R-:W-:Y:S04]  /*6290*/  BSSY.RECONVERGENT B1, `(.L_x_1139) ;  /* 0x000000e000017945 */ /* 0x000fe80003800200 */
[----:B------:R-:W-:-:S13]  /*62a0*/  ISETP.EQ.OR P0, PT, R62, -0x1, P0 ;  /* 0xffffffff3e00780c */ /* 0x000fda0000702670 */
[----:B------:R-:W-:Y:S05]  /*62b0*/  @P0 BRA `(.L_x_1140) ;  /* 0x00000000001c0947 */ /* 0x000fea0003800000 */
[----:B------:R-:W-:Y:S01]  /*62c0*/  ISETP.GE.AND P0, PT, R71, R62, PT ;  /* 0x0000003e4700720c */ /* 0x000fe20003f06270 */
[----:B------:R-:W-:Y:S01]  /*62d0*/  IMAD.MOV.U32 R2, RZ, RZ, R62 ;  /* 0x000000ffff027224 */ /* 0x000fe200078e003e */
[----:B------:R-:W-:Y:S01]  /*62e0*/  PRMT R74, R120, 0x7610, R74 ;  /* 0x00007610784a7816 */ /* 0x000fe2000000004a */
[----:B------:R-:W-:-:S10]  /*62f0*/  IMAD.MOV.U32 R63, RZ, RZ, R71 ;  /* 0x000000ffff3f7224 */ /* 0x000fd400078e0047 */
[----:B------:R-:W-:Y:S02]  /*6300*/  HSETP2.NEU.OR P0, PT, R75.H1_H1, R120.H0_H0, P0 ;  /* 0x200000784b007234 */ /* 0x000fe4000070dc20 */
[----:B------:R-:W-:-:S11]  /*6310*/  PRMT R120, R120, 0x7610, R75 ;  /* 0x0000761078787816 */ /* 0x000fd6000000004b */
[----:B------:R-:W-:Y:S05]  /*6320*/  @P0 BRA `(.L_x_1141) ;  /* 0x0000000000100947 */ /* 0x000fea0003800000 */
.L_x_1140:
[----:B------:R-:W-:Y:S01]  /*6330*/  IMAD.MOV.U32 R2, RZ, RZ, R71 ;  /* 0x000000ffff027224 */ /* 0x000fe200078e0047 */
[----:B------:R-:W-:Y:S01]  /*6340*/  PRMT R74, R75, 0x7632, R74 ;  /* 0x000076324b4a7816 */ /* 0x000fe2000000004a */
[----:B------:R-:W-:Y:S01]  /*6350*/  IMAD.MOV.U32 R63, RZ, RZ, R62 ;  /* 0x000000ffff3f7224 */ /* 0x000fe200078e003e */
[----:B------:R-:W-:-:S07]  /*6360*/  PRMT R120, R120, 0x5410, R120 ;  /* 0x0000541078787816 */ /* 0x000fce0000000078 */
.L_x_1141:
[----:B------:R-:W-:Y:S05]  /*6370*/  BSYNC.RECONVERGENT B1 ;  /* 0x0000000000017941 */ /* 0x000fea0003800200 */
.L_x_1139:
        /* <DEDUP_REMOVED lines=11> */
.L_x_1143:
[----:B------:R-:W-:Y:S01]  /*6430*/  IMAD.MOV.U32 R71, RZ, RZ, R2 ;  /* 0x000000ffff477224 */ /* 0x000fe200078e0002 */
[----:B------:R-:W-:Y:S01]  /*6440*/  PRMT R76, R74, 0x7610, R76 ;  /* 0x000076104a4c7816 */ /* 0x000fe2000000004c */
[----:B------:R-:W-:Y:S01]  /*6450*/  IMAD.MOV.U32 R62, RZ, RZ, R61 ;  /* 0x000000ffff3e7224 */ /* 0x000fe200078e003d */
[----:B------:R-:W-:-:S07]  /*6460*/  PRMT R120, R119, 0x7632, R120 ;  /* 0x0000763277787816 */ /* 0x000fce0000000078 */
.L_x_1144:
[----:B------:R-:W-:Y:S05]  /*6470*/  BSYNC.RECONVERGENT B1 ;  /* 0x0000000000017941 */ /* 0x000fea0003800200 */
.L_x_1142:
[----:B------:R-:W-:Y:S01]  /*6480*/  HSETP2.GT.AND P0, PT, R76.H0_H0, R119.H0_H0, PT ;  /* 0x200000774c007234 */ /* 0x000fe20003f04800 */
[----:B------:R-:W-:Y:S04]  /*6490*/  BSSY.RECONVERGENT B1, `(.L_x_1145) ;  /* 0x000000e000017945 */ /* 0x000fe80003800200 */
[----:B------:R-:W-:-:S13]  /*64a0*/  ISETP.EQ.OR P0, PT, R60, -0x1, P0 ;  /* 0xffffffff3c00780c */ /* 0x000fda0000702670 */
[----:B------:R-:W-:Y:S05]  /*64b0*/  @P0 BRA `(.L_x_1146) ;  /* 0x00000000001c0947 */ /* 0x000fea0003800000 */
[----:B------:R-:W-:Y:S01]  /*64c0*/  ISETP.GE.AND P0, PT, R71, R60, PT ;  /* 0x0000003c4700720c */ /* 0x000fe20003f06270 */
[----:B------:R-:W-:Y:S01]  /*64d0*/  IMAD.MOV.U32 R2, RZ, RZ, R60 ;  /* 0x000000ffff027224 */ /* 0x000fe200078e003c */
[----:B------:R-:W-:Y:S01]  /*64e0*/  PRMT R74, R74, 0x5410, R119 ;  /* 0x000054104a4a7816 */ /* 0x000fe20000000077 */
[----:B------:R-:W-:-:S10]  /*64f0*/  IMAD.MOV.U32 R61, RZ, RZ, R71 ;  /* 0x000000ffff3d7224 */ /* 0x000fd400078e0047 */
[----:B------:R-:W-:Y:S02]  /*6500*/  HSETP2.NEU.OR P0, PT, R76.H0_H0, R119.H0_H0, P0 ;  /* 0x200000774c007234 */ /* 0x000fe4000070d820 */
[----:B------:R-:W-:-:S11]  /*6510*/  PRMT R119, R119, 0x5410, R76 ;  /* 0x0000541077777816 */ /* 0x000fd6000000004c */
[----:B------:R-:W-:Y:S05]  /*6520*/  @P0 BRA `(.L_x_1147) ;  /* 0x0000000000100947 */ /* 0x000fea0003800000 */
.L_x_1146:
[----:B------:R-:W-:Y:S01]  /*6530*/  IMAD.MOV.U32 R2, RZ, RZ, R71 ;  /* 0x000000ffff027224 */ /* 0x000fe200078e0047 */
[----:B------:R-:W-:Y:S01]  /*6540*/  PRMT R74, R74, 0x5410, R76 ;  /* 0x000054104a4a7816 */ /* 0x000fe2000000004c */
[----:B------:R-:W-:Y:S01]  /*6550*/  IMAD.MOV.U32 R61, RZ, RZ, R60 ;  /* 0x000000ffff3d7224 */ /* 0x000fe200078e003c */
[----:B------:R-:W-:-:S07]  /*6560*/  PRMT R119, R119, 0x5410, R119 ;  /* 0x0000541077777816 */ /* 0x000fce0000000077 */
.L_x_1147:
[----:B------:R-:W-:Y:S05]  /*6570*/  BSYNC.RECONVERGENT B1 ;  /* 0x0000000000017941 */ /* 0x000fea0003800200 */
.L_x_1145:
        /* <DEDUP_REMOVED lines=11> */
.L_x_1149:
[----:B------:R-:W-:Y:S01]  /*6630*/  IMAD.MOV.U32 R71, RZ, RZ, R2 ;  /* 0x000000ffff477224 */ /* 0x000fe200078e0002 */
[----:B------:R-:W-:Y:S01]  /*6640*/  PRMT R75, R75, 0x7610, R74 ;  /* 0x000076104b4b7816 */ /* 0x000fe2000000004a */
[----:B------:R-:W-:Y:S01]  /*6650*/  IMAD.MOV.U32 R60, RZ, RZ, R59 ;  /* 0x000000ffff3c7224 */ /* 0x000fe200078e003b */
[----:B------:R-:W-:-:S07]  /*6660*/  PRMT R119, R118, 0x7632, R119 ;  /* 0x0000763276777816 */ /* 0x000fce0000000077 */
.L_x_1150:
[----:B------:R-:W-:Y:S05]  /*6670*/  BSYNC.RECONVERGENT B1 ;  /* 0x0000000000017941 */ /* 0x000fea0003800200 */
.L_x_1148:
        /* <DEDUP_REMOVED lines=11> */
.L_x_1152:
[----:B------:R-:W-:Y:S01]  /*6730*/  IMAD.MOV.U32 R2, RZ, RZ, R71 ;  /* 0x000000ffff027224 */ /* 0x000fe200078e0047 */
[----:B------:R-:W-:Y:S01]  /*6740*/  PRMT R74, R75, 0x7632, R74 ;  /* 0x000076324b4a7816 */ /* 0x000fe2000000004a */
[----:B------:R-:W-:Y:S01]  /*6750*/  IMAD.MOV.U32 R59, RZ, RZ, R58 ;  /* 0x000000ffff3b7224 */ /* 0x000fe200078e003a */
[----:B------:R-:W-:-:S07]  /*6760*/  PRMT R118, R118, 0x5410, R118 ;  /* 0x0000541076767816 */ /* 0x000fce0000000076 */
.L_x_1153:
[----:B------:R-:W-:Y:S05]  /*6770*/  BSYNC.RECONVERGENT B1 ;  /* 0x0000000000017941 */ /* 0x000fea0003800200 */
.L_x_1151:
        /* <DEDUP_REMOVED lines=11> */
.L_x_1155:
[----:B------:R-:W-:Y:S01]  /*6830*/  IMAD.MOV.U32 R71, RZ, RZ, R2 ;  /* 0x000000ffff477224 */ /* 0x000fe200078e0002 */
[----:B------:R-:W-:Y:S01]  /*6840*/  PRMT R76, R74, 0x7610, R76 ;  /* 0x000076104a4c7816 */ /* 0x000fe2000000004c */
[----:B------:R-:W-:Y:S01]  /*6850*/  IMAD.MOV.U32 R58, RZ, RZ, R57 ;  /* 0x000000ffff3a7224 */ /* 0x000fe200078e0039 */
[----:B------:R-:W-:-:S07]  /*6860*/  PRMT R118, R117, 0x7632, R118 ;  /* 0x0000763275767816 */ /* 0x000fce0000000076 */
.L_x_1156:
[----:B------:R-:W-:Y:S05]  /*6870*/  BSYNC.RECONVERGENT B1 ;  /* 0x0000000000017941 */ /* 0x000fea0003800200 */
.L_x_1154:
        /* <DEDUP_REMOVED lines=11> */
.L_x_1158:
[----:B------:R-:W-:Y:S01]  /*6930*/  IMAD.MOV.U32 R2, RZ, RZ, R71 ;  /* 0x000000ffff027224 */ /* 0x000fe200078e0047 */
[----:B------:R-:W-:Y:S01]  /*6940*/  PRMT R74, R74, 0x5410, R76 ;  /* 0x000054104a4a7816 */ /* 0x000fe2000000004c */
[----:B------:R-:W-:Y:S01]  /*6950*/  IMAD.MOV.U32 R57, RZ, RZ, R56 ;  /* 0x000000ffff397224 */ /* 0x000fe200078e0038 */
[----:B------:R-:W-:-:S07]  /*6960*/  PRMT R117, R117, 0x5410, R117 ;  /* 0x0000541075757816 */ /* 0x000fce0000000075 */
.L_x_1159:
[----:B------:R-:W-:Y:S05]  /*6970*/  BSYNC.RECONVERGENT B1 ;  /* 0x0000000000017941 */ /* 0x000fea0003800200 */
.L_x_1157:
        /* <DEDUP_REMOVED lines=11> */
.L_x_1161:
[----:B------:R-:W-:Y:S01]  /*6a30*/  IMAD.MOV.U32 R71, RZ, RZ, R2 ;  /* 0x000000ffff477224 */ /* 0x000fe200078e0002 */
[----:B------:R-:W-:Y:S01]  /*6a40*/  PRMT R75, R75, 0x7610, R74 ;  /* 0x000076104b4b7816 */ /* 0x000fe2000000004a */
[----:B------:R-:W-:Y:S01]  /*6a50*/  IMAD.MOV.U32 R56, RZ, RZ, R55 ;  /* 0x000000ffff387224 */ /* 0x000fe200078e0037 */
[----:B------:R-:W-:-:S07]  /*6a60*/  PRMT R117, R116, 0x7632, R117 ;  /* 0x0000763274757816 */ /* 0x000fce0000000075 */
.L_x_1162:
[----:B------:R-:W-:Y:S05]  /*6a70*/  BSYNC.RECONVERGENT B1 ;  /* 0x0000000000017941 */ /* 0x000fea0003800200 */
.L_x_1160:
        /* <DEDUP_REMOVED lines=11> */
.L_x_1164:
[----:B------:R-:W-:Y:S01]  /*6b30*/  IMAD.MOV.U32 R2, RZ, RZ, R71 ;  /* 0x000000ffff027224 */ /* 0x000fe200078e0047 */
[----:B------:R-:W-:Y:S01]  /*6b40*/  PRMT R74, R74, 0x7610, R75 ;  /* 0x000076104a4a7816 */ /* 0x000fe2000000004b */
[----:B------:R-:W-:Y:S01]  /*6b50*/  IMAD.MOV.U32 R55, RZ, RZ, R54 ;  /* 0x000000ffff377224 */ /* 0x000fe200078e0036 */
[----:B------:R-:W-:-:S07]  /*6b60*/  PRMT R116, R116, 0x5410, R116 ;  /* 0x0000541074747816 */ /* 0x000fce0000000074 */
.L_x_1165:
[----:B------:R-:W-:Y:S05]  /*6b70*/  BSYNC.RECONVERGENT B1 ;  /* 0x0000000000017941 */ /* 0x000fea0003800200 */
.L_x_1163:
        /* <DEDUP_REMOVED lines=11> */
.L_x_1167:
[----:B------:R-:W-:Y:S01]  /*6c30*/  IMAD.MOV.U32 R71, RZ, RZ, R2 ;  /* 0x000000ffff477224 */ /* 0x000fe200078e0002 */
[----:B------:R-:W-:Y:S01]  /*6c40*/  PRMT R75, R75, 0x7610, R74 ;  /* 0x000076104b4b7816 */ /* 0x000fe2000000004a */
[----:B------:R-:W-:Y:S01]  /*6c50*/  IMAD.MOV.U32 R54, RZ, RZ, R53 ;  /* 0x000000ffff367224 */ /* 0x000fe200078e0035 */
[----:B------:R-:W-:-:S07]  /*6c60*/  PRMT R116, R114, 0x7632, R116 ;  /* 0x0000763272747816 */ /* 0x000fce0000000074 */
.L_x_1168:
[----:B------:R-:W-:Y:S05]  /*6c70*/  BSYNC.RECONVERGENT B1 ;  /* 0x0000000000017941 */ /* 0x000fea0003800200 */
.L_x_1166:
        /* <DEDUP_REMOVED lines=11> */
.L_x_1170:
[----:B------:R-:W-:Y:S01]  /*6d30*/  IMAD.MOV.U32 R2, RZ, RZ, R71 ;  /* 0x000000ffff027224 */ /* 0x000fe200078e0047 */
[----:B------:R-:W-:Y:S01]  /*6d40*/  PRMT R74, R74, 0x7610, R75 ;  /* 0x000076104a4a7816 */ /* 0x000fe2000000004b */
[----:B------:R-:W-:Y:S01]  /*6d50*/  IMAD.MOV.U32 R53, RZ, RZ, R52 ;  /* 0x000000ffff357224 */ /* 0x000fe200078e0034 */
[----:B------:R-:W-:-:S07]  /*6d60*/  PRMT R114, R114, 0x5410, R114 ;  /* 0x0000541072727816 */ /* 0x000fce0000000072 */
.L_x_1171:
[----:B------:R-:W-:Y:S05]  /*6d70*/  BSYNC.RECONVERGENT B1 ;  /* 0x0000000000017941 */ /* 0x000fea0003800200 */
.L_x_1169:
        /* <DEDUP_REMOVED lines=11> */
.L_x_1173:
[----:B------:R-:W-:Y:S01]  /*6e30*/  IMAD.MOV.U32 R71, RZ, RZ, R2 ;  /* 0x000000ffff477224 */ /* 0x000fe200078e0002 */
[----:B------:R-:W-:Y:S01]  /*6e40*/  PRMT R75, R75, 0x7610, R74 ;  /* 0x000076104b4b7816 */ /* 0x000fe2000000004a */
[----:B------:R-:W-:Y:S01]  /*6e50*/  IMAD.MOV.U32 R52, RZ, RZ, R51 ;  /* 0x000000ffff347224 */ /* 0x000fe200078e0033 */
[----:B------:R-:W-:-:S07]  /*6e60*/  PRMT R114, R112, 0x7632, R114 ;  /* 0x0000763270727816 */ /* 0x000fce0000000072 */
.L_x_1174:
[----:B------:R-:W-:Y:S05]  /*6e70*/  BSYNC.RECONVERGENT B1 ;  /* 0x0000000000017941 */ /* 0x000fea0003800200 */
.L_x_1172:
        /* <DEDUP_REMOVED lines=11> */
.L_x_1176:
[----:B------:R-:W-:Y:S01]  /*6f30*/  IMAD.MOV.U32 R2, RZ, RZ, R71 ;  /* 0x000000ffff027224 */ /* 0x000fe200078e0047 */
[----:B------:R-:W-:Y:S01]  /*6f40*/  PRMT R74, R74, 0x7610, R75 ;  /* 0x000076104a4a7816 */ /* 0x000fe2000000004b */
[----:B------:R-:W-:Y:S01]  /*6f50*/  IMAD.MOV.U32 R51, RZ, RZ, R50 ;  /* 0x000000ffff337224 */ /* 0x000fe200078e0032 */
[----:B------:R-:W-:-:S07]  /*6f60*/  PRMT R112, R112, 0x5410, R112 ;  /* 0x0000541070707816 */ /* 0x000fce0000000070 */
.L_x_1177:
[----:B------:R-:W-:Y:S05]  /*6f70*/  BSYNC.RECONVERGENT B1 ;  /* 0x0000000000017941 */ /* 0x000fea0003800200 */
.L_x_1175:
        /* <DEDUP_REMOVED lines=11> */
.L_x_1179:
[----:B------:R-:W-:Y:S01]  /*7030*/  IMAD.MOV.U32 R71, RZ, RZ, R2 ;  /* 0x000000ffff477224 */ /* 0x000fe200078e0002 */
[----:B------:R-:W-:Y:S01]  /*7040*/  PRMT R75, R75, 0x7610, R74 ;  /* 0x000076104b4b7816 */ /* 0x000fe2000000004a */
[----:B------:R-:W-:Y:S01]  /*7050*/  IMAD.MOV.U32 R50, RZ, RZ, R49 ;  /* 0x000000ffff327224 */ /* 0x000fe200078e0031 */
[----:B------:R-:W-:-:S07]  /*7060*/  PRMT R112, R110, 0x7632, R112 ;  /* 0x000076326e707816 */ /* 0x000fce0000000070 */
.L_x_1180:
[----:B------:R-:W-:Y:S05]  /*7070*/  BSYNC.RECONVERGENT B1 ;  /* 0x0000000000017941 */ /* 0x000fea0003800200 */
.L_x_1178:
        /* <DEDUP_REMOVED lines=11> */
.L_x_1182:
[----:B------:R-:W-:Y:S01]  /*7130*/  IMAD.MOV.U32 R2, RZ, RZ, R71 ;  /* 0x000000ffff027224 */ /* 0x000fe200078e0047 */
[----:B------:R-:W-:Y:S01]  /*7140*/  PRMT R74, R74, 0x7610, R75 ;  /* 0x000076104a4a7816 */ /* 0x000fe2000000004b */
[----:B------:R-:W-:Y:S01]  /*7150*/  IMAD.MOV.U32 R49, RZ, RZ, R48 ;  /* 0x000000ffff317224 */ /* 0x000fe200078e0030 */
[----:B------:R-:W-:-:S07]  /*7160*/  PRMT R110, R110, 0x5410, R110 ;  /* 0x000054106e6e7816 */ /* 0x000fce000000006e */
.L_x_1183:
[----:B------:R-:W-:Y:S05]  /*7170*/  BSYNC.RECONVERGENT B1 ;  /* 0x0000000000017941 */ /* 0x000fea0003800200 */
.L_x_1181:
        /* <DEDUP_REMOVED lines=11> */
.L_x_1185:
[----:B------:R-:W-:Y:S01]  /*7230*/  IMAD.MOV.U32 R71, RZ, RZ, R2 ;  /* 0x000000ffff477224 */ /* 0x000fe200078e0002 */
[----:B------:R-:W-:Y:S01]  /*7240*/  PRMT R75, R75, 0x7610, R74 ;  /* 0x000076104b4b7816 */ /* 0x000fe2000000004a */
[----:B------:R-:W-:Y:S01]  /*7250*/  IMAD.MOV.U32 R48, RZ, RZ, R47 ;  /* 0x000000ffff307224 */ /* 0x000fe200078e002f */
[----:B------:R-:W-:-:S07]  /*7260*/  PRMT R110, R108, 0x7632, R110 ;  /* 0x000076326c6e7816 */ /* 0x000fce000000006e */
.L_x_1186:
[----:B------:R-:W-:Y:S05]  /*7270*/  BSYNC.RECONVERGENT B1 ;  /* 0x0000000000017941 */ /* 0x000fea0003800200 */
.L_x_1184:
        /* <DEDUP_REMOVED lines=11> */
.L_x_1188:
[----:B------:R-:W-:Y:S01]  /*7330*/  IMAD.MOV.U32 R2, RZ, RZ, R71 ;  /* 0x000000ffff027224 */ /* 0x000fe200078e0047 */
[----:B------:R-:W-:Y:S01]  /*7340*/  PRMT R74, R75, 0x7632, R74 ;  /* 0x000076324b4a7816 */ /* 0x000fe2000000004a */
[----:B------:R-:W-:Y:S01]  /*7350*/  IMAD.MOV.U32 R47, RZ, RZ, R46 ;  /* 0x000000ffff2f7224 */ /* 0x000fe200078e002e */
[----:B------:R-:W-:-:S07]  /*7360*/  PRMT R108, R108, 0x5410, R108 ;  /* 0x000054106c6c7816 */ /* 0x000fce000000006c */
.L_x_1189:
[----:B------:R-:W-:Y:S05]  /*7370*/  BSYNC.RECONVERGENT B1 ;  /* 0x0000000000017941 */ /* 0x000fea0003800200 */
.L_x_1187:
        /* <DEDUP_REMOVED lines=11> */
.L_x_1191:
[----:B------:R-:W-:Y:S01]  /*7430*/  IMAD.MOV.U32 R71, RZ, RZ, R2 ;  /* 0x000000ffff477224 */ /* 0x000fe200078e0002 */
[----:B------:R-:W-:Y:S01]  /*7440*/  PRMT R76, R74, 0x7610, R76 ;  /* 0x000076104a4c7816 */ /* 0x000fe2000000004c */
[----:B------:R-:W-:Y:S01]  /*7450*/  IMAD.MOV.U32 R46, RZ, RZ, R45 ;  /* 0x000000ffff2e7224 */ /* 0x000fe200078e002d */
[----:B------:R-:W-:-:S07]  /*7460*/  PRMT R108, R107, 0x7632, R108 ;  /* 0x000076326b6c7816 */ /* 0x000fce000000006c */
.L_x_1192:
[----:B------:R-:W-:Y:S05]  /*7470*/  BSYNC.RECONVERGENT B1 ;  /* 0x0000000000017941 */ /* 0x000fea0003800200 */
.L_x_1190:
        /* <DEDUP_REMOVED lines=11> */
.L_x_1194:
[----:B------:R-:W-:Y:S01]  /*7530*/  IMAD.MOV.U32 R2, RZ, RZ, R71 ;  /* 0x000000ffff027224 */ /* 0x000fe200078e0047 */
[----:B------:R-:W-:Y:S01]  /*7540*/  PRMT R74, R74, 0x5410, R76 ;  /* 0x000054104a4a7816 */ /* 0x000fe2000000004c */
[----:B------:R-:W-:Y:S01]  /*7550*/  IMAD.MOV.U32 R45, RZ, RZ, R44 ;  /* 0x000000ffff2d7224 */ /* 0x000fe200078e002c */
[----:B------:R-:W-:-:S07]  /*7560*/  PRMT R107, R107, 0x5410, R107 ;  /* 0x000054106b6b7816 */ /* 0x000fce000000006b */
.L_x_1195:
[----:B------:R-:W-:Y:S05]  /*7570*/  BSYNC.RECONVERGENT B1 ;  /* 0x0000000000017941 */ /* 0x000fea0003800200 */
.L_x_1193:
        /* <DEDUP_REMOVED lines=11> */
.L_x_1197:
[----:B------:R-:W-:Y:S01]  /*7630*/  IMAD.MOV.U32 R71, RZ, RZ, R2 ;  /* 0x000000ffff477224 */ /* 0x000fe200078e0002 */
[----:B------:R-:W-:Y:S01]  /*7640*/  PRMT R75, R75, 0x7610, R74 ;  /* 0x000076104b4b7816 */ /* 0x000fe2000000004a */
[----:B------:R-:W-:Y:S01]  /*7650*/  IMAD.MOV.U32 R44, RZ, RZ, R43 ;  /* 0x000000ffff2c7224 */ /* 0x000fe200078e002b */
[----:B------:R-:W-:-:S07]  /*7660*/  PRMT R107, R106, 0x7632, R107 ;  /* 0x000076326a6b7816 */ /* 0x000fce000000006b */
.L_x_1198:
[----:B------:R-:W-:Y:S05]  /*7670*/  BSYNC.RECONVERGENT B1 ;  /* 0x0000000000017941 */ /* 0x000fea0003800200 */
.L_x_1196:
        /* <DEDUP_REMOVED lines=11> */
.L_x_1200:
[----:B------:R-:W-:Y:S01]  /*7730*/  IMAD.MOV.U32 R2, RZ, RZ, R71 ;  /* 0x000000ffff027224 */ /* 0x000fe200078e0047 */
[----:B------:R-:W-:Y:S01]  /*7740*/  PRMT R74, R75, 0x7632, R74 ;  /* 0x000076324b4a7816 */ /* 0x000fe2000000004a */
[----:B------:R-:W-:Y:S01]  /*7750*/  IMAD.MOV.U32 R43, RZ, RZ, R42 ;  /* 0x000000ffff2b7224 */ /* 0x000fe200078e002a */
[----:B------:R-:W-:-:S07]  /*7760*/  PRMT R106, R106, 0x5410, R106 ;  /* 0x000054106a6a7816 */ /* 0x000fce000000006a */
.L_x_1201:
[----:B------:R-:W-:Y:S05]  /*7770*/  BSYNC.RECONVERGENT B1 ;  /* 0x0000000000017941 */ /* 0x000fea0003800200 */
.L_x_1199:
        /* <DEDUP_REMOVED lines=11> */
.L_x_1203:
[----:B------:R-:W-:Y:S01]  /*7830*/  IMAD.MOV.U32 R71, RZ, RZ, R2 ;  /* 0x000000ffff477224 */ /* 0x000fe200078e0002 */
[----:B------:R-:W-:Y:S01]  /*7840*/  PRMT R76, R74, 0x7610, R76 ;  /* 0x000076104a4c7816 */ /* 0x000fe2000000004c */
[----:B------:R-:W-:Y:S01]  /*7850*/  IMAD.MOV.U32 R42, RZ, RZ, R41 ;  /* 0x000000ffff2a7224 */ /* 0x000fe200078e0029 */
[----:B------:R-:W-:-:S07]  /*7860*/  PRMT R106, R105, 0x7632, R106 ;  /* 0x00007632696a7816 */ /* 0x000fce000000006a */
.L_x_1204:
[----:B------:R-:W-:Y:S05]  /*7870*/  BSYNC.RECONVERGENT B1 ;  /* 0x0000000000017941 */ /* 0x000fea0003800200 */
.L_x_1202:
        /* <DEDUP_REMOVED lines=11> */
.L_x_1206:
[----:B------:R-:W-:Y:S01]  /*7930*/  IMAD.MOV.U32 R2, RZ, RZ, R71 ;  /* 0x000000ffff027224 */ /* 0x000fe200078e0047 */
[----:B------:R-:W-:Y:S01]  /*7940*/  PRMT R74, R74, 0x5410, R76 ;  /* 0x000054104a4a7816 */ /* 0x000fe2000000004c */
[----:B------:R-:W-:Y:S01]  /*7950*/  IMAD.MOV.U32 R41, RZ, RZ, R40 ;  /* 0x000000ffff297224 */ /* 0x000fe200078e0028 */
[----:B------:R-:W-:-:S07]  /*7960*/  PRMT R105, R105, 0x5410, R105 ;  /* 0x0000541069697816 */ /* 0x000fce0000000069 */
.L_x_1207:
[----:B------:R-:W-:Y:S05]  /*7970*/  BSYNC.RECONVERGENT B1 ;  /* 0x0000000000017941 */ /* 0x000fea0003800200 */
.L_x_1205:
        /* <DEDUP_REMOVED lines=11> */
.L_x_1209:
[----:B------:R-:W-:Y:S01]  /*7a30*/  IMAD.MOV.U32 R71, RZ, RZ, R2 ;  /* 0x000000ffff477224 */ /* 0x000fe200078e0002 */
[----:B------:R-:W-:Y:S01]  /*7a40*/  PRMT R75, R75, 0x7610, R74 ;  /* 0x000076104b4b7816 */ /* 0x000fe2000000004a */
[----:B------:R-:W-:Y:S01]  /*7a50*/  IMAD.MOV.U32 R40, RZ, RZ, R39 ;  /* 0x000000ffff287224 */ /* 0x000fe200078e0027 */
[----:B------:R-:W-:-:S07]  /*7a60*/  PRMT R105, R104, 0x7632, R105 ;  /* 0x0000763268697816 */ /* 0x000fce0000000069 */
.L_x_1210:
[----:B------:R-:W-:Y:S05]  /*7a70*/  BSYNC.RECONVERGENT B1 ;  /* 0x0000000000017941 */ /* 0x000fea0003800200 */
.L_x_1208:
        /* <DEDUP_REMOVED lines=11> */
.L_x_1212:
[----:B------:R-:W-:Y:S01]  /*7b30*/  IMAD.MOV.U32 R2, RZ, RZ, R71 ;  /* 0x000000ffff027224 */ /* 0x000fe200078e0047 */
[----:B------:R-:W-:Y:S01]  /*7b40*/  PRMT R74, R75, 0x7632, R74 ;  /* 0x000076324b4a7816 */ /* 0x000fe2000000004a */
[----:B------:R-:W-:Y:S01]  /*7b50*/  IMAD.MOV.U32 R39, RZ, RZ, R38 ;  /* 0x000000ffff277224 */ /* 0x000fe200078e0026 */
[----:B------:R-:W-:-:S07]  /*7b60*/  PRMT R104, R104, 0x5410, R104 ;  /* 0x0000541068687816 */ /* 0x000fce0000000068 */
.L_x_1213:
[----:B------:R-:W-:Y:S05]  /*7b70*/  BSYNC.RECONVERGENT B1 ;  /* 0x0000000000017941 */ /* 0x000fea0003800200 */
.L_x_1211:
        /* <DEDUP_REMOVED lines=11> */
.L_x_1215:
[----:B------:R-:W-:Y:S01]  /*7c30*/  IMAD.MOV.U32 R71, RZ, RZ, R2 ;  /* 0x000000ffff477224 */ /* 0x000fe200078e0002 */
[----:B------:R-:W-:Y:S01]  /*7c40*/  PRMT R76, R74, 0x7610, R76 ;  /* 0x000076104a4c7816 */ /* 0x000fe2000000004c */
[----:B------:R-:W-:Y:S01]  /*7c50*/  IMAD.MOV.U32 R38, RZ, RZ, R37 ;  /* 0x000000ffff267224 */ /* 0x000fe200078e0025 */
[----:B------:R-:W-:-:S07]  /*7c60*/  PRMT R104, R103, 0x7632, R104 ;  /* 0x0000763267687816 */ /* 0x000fce0000000068 */
.L_x_1216:
[----:B------:R-:W-:Y:S05]  /*7c70*/  BSYNC.RECONVERGENT B1 ;  /* 0x0000000000017941 */ /* 0x000fea0003800200 */
.L_x_1214:
        /* <DEDUP_REMOVED lines=11> */
.L_x_1218:
[----:B------:R-:W-:Y:S01]  /*7d30*/  IMAD.MOV.U32 R2, RZ, RZ, R71 ;  /* 0x000000ffff027224 */ /* 0x000fe200078e0047 */
[----:B------:R-:W-:Y:S01]  /*7d40*/  PRMT R74, R74, 0x5410, R76 ;  /* 0x000054104a4a7816 */ /* 0x000fe2000000004c */
[----:B------:R-:W-:Y:S01]  /*7d50*/  IMAD.MOV.U32 R37, RZ, RZ, R36 ;  /* 0x000000ffff257224 */ /* 0x000fe200078e0024 */
[----:B------:R-:W-:-:S07]  /*7d60*/  PRMT R103, R103, 0x5410, R103 ;  /* 0x0000541067677816 */ /* 0x000fce0000000067 */
.L_x_1219:
[----:B------:R-:W-:Y:S05]  /*7d70*/  BSYNC.RECONVERGENT B1 ;  /* 0x0000000000017941 */ /* 0x000fea0003800200 */
.L_x_1217:
        /* <DEDUP_REMOVED lines=11> */
.L_x_1221:
[----:B------:R-:W-:Y:S01]  /*7e30*/  IMAD.MOV.U32 R71, RZ, RZ, R2 ;  /* 0x000000ffff477224 */ /* 0x000fe200078e0002 */
[----:B------:R-:W-:Y:S01]  /*7e40*/  PRMT R75, R75, 0x7610, R74 ;  /* 0x000076104b4b7816 */ /* 0x000fe2000000004a */
[----:B------:R-:W-:Y:S01]  /*7e50*/  IMAD.MOV.U32 R36, RZ, RZ, R35 ;  /* 0x000000ffff247224 */ /* 0x000fe200078e0023 */
[----:B------:R-:W-:-:S07]  /*7e60*/  PRMT R103, R102, 0x7632, R103 ;  /* 0x0000763266677816 */ /* 0x000fce0000000067 */
.L_x_1222:
[----:B------:R-:W-:Y:S05]  /*7e70*/  BSYNC.RECONVERGENT B1 ;  /* 0x0000000000017941 */ /* 0x000fea0003800200 */
.L_x_1220:
        /* <DEDUP_REMOVED lines=11> */
.L_x_1224:
[----:B------:R-:W-:Y:S01]  /*7f30*/  IMAD.MOV.U32 R2, RZ, RZ, R71 ;  /* 0x000000ffff027224 */ /* 0x000fe200078e0047 */
[----:B------:R-:W-:Y:S01]  /*7f40*/  PRMT R74, R75, 0x7632, R74 ;  /* 0x000076324b4a7816 */ /* 0x000fe2000000004a */
[----:B------:R-:W-:Y:S01]  /*7f50*/  IMAD.MOV.U32 R35, RZ, RZ, R34 ;  /* 0x000000ffff237224 */ /* 0x000fe200078e0022 */
[----:B------:R-:W-:-:S07]  /*7f60*/  PRMT R102, R102, 0x5410, R102 ;  /* 0x0000541066667816 */ /* 0x000fce0000000066 */
.L_x_1225:
[----:B------:R-:W-:Y:S05]  /*7f70*/  BSYNC.RECONVERGENT B1 ;  /* 0x0000000000017941 */ /* 0x000fea0003800200 */
.L_x_1223:
        /* <DEDUP_REMOVED lines=11> */
.L_x_1227:
[----:B------:R-:W-:Y:S01]  /*8030*/  IMAD.MOV.U32 R71, RZ, RZ, R2 ;  /* 0x000000ffff477224 */ /* 0x000fe200078e0002 */
[----:B------:R-:W-:Y:S01]  /*8040*/  PRMT R76, R74, 0x7610, R76 ;  /* 0x000076104a4c7816 */ /* 0x000fe2000000004c */
[----:B------:R-:W-:Y:S01]  /*8050*/  IMAD.MOV.U32 R34, RZ, RZ, R33 ;  /* 0x000000ffff227224 */ /* 0x000fe200078e0021 */
[----:B------:R-:W-:-:S07]  /*8060*/  PRMT R102, R101, 0x7632, R102 ;  /* 0x0000763265667816 */ /* 0x000fce0000000066 */
.L_x_1228:
[----:B------:R-:W-:Y:S05]  /*8070*/  BSYNC.RECONVERGENT B1 ;  /* 0x0000000000017941 */ /* 0x000fea0003800200 */
.L_x_1226:
        /* <DEDUP_REMOVED lines=11> */
.L_x_1230:
[----:B------:R-:W-:Y:S01]  /*8130*/  IMAD.MOV.U32 R2, RZ, RZ, R71 ;  /* 0x000000ffff027224 */ /* 0x000fe200078e0047 */
[----:B------:R-:W-:Y:S01]  /*8140*/  PRMT R74, R74, 0x5410, R76 ;  /* 0x000054104a4a7816 */ /* 0x000fe2000000004c */
[----:B------:R-:W-:Y:S01]  /*8150*/  IMAD.MOV.U32 R33, RZ, RZ, R32 ;  /* 0x000000ffff217224 */ /* 0x000fe200078e0020 */
[----:B------:R-:W-:-:S07]  /*8160*/  PRMT R101, R101, 0x5410, R101 ;  /* 0x0000541065657816 */ /* 0x000fce0000000065 */
.L_x_1231:
[----:B------:R-:W-:Y:S05]  /*8170*/  BSYNC.RECONVERGENT B1 ;  /* 0x0000000000017941 */ /* 0x000fea0003800200 */
.L_x_1229:
        /* <DEDUP_REMOVED lines=11> */
.L_x_1233:
[----:B------:R-:W-:Y:S01]  /*8230*/  IMAD.MOV.U32 R71, RZ, RZ, R2 ;  /* 0x000000ffff477224 */ /* 0x000fe200078e0002 */
[----:B------:R-:W-:Y:S01]  /*8240*/  PRMT R75, R75, 0x7610, R74 ;  /* 0x000076104b4b7816 */ /* 0x000fe2000000004a */
[----:B------:R-:W-:Y:S01]  /*8250*/  IMAD.MOV.U32 R32, RZ, RZ, R31 ;  /* 0x000000ffff207224 */ /* 0x000fe200078e001f */
[----:B------:R-:W-:-:S07]  /*8260*/  PRMT R101, R100, 0x7632, R101 ;  /* 0x0000763264657816 */ /* 0x000fce0000000065 */
.L_x_1234:
[----:B------:R-:W-:Y:S05]  /*8270*/  BSYNC.RECONVERGENT B1 ;  /* 0x0000000000017941 */ /* 0x000fea0003800200 */
.L_x_1232:
        /* <DEDUP_REMOVED lines=11> */
.L_x_1236:
[----:B------:R-:W-:Y:S01]  /*8330*/  IMAD.MOV.U32 R2, RZ, RZ, R71 ;  /* 0x000000ffff027224 */ /* 0x000fe200078e0047 */
[----:B------:R-:W-:Y:S01]  /*8340*/  PRMT R74, R75, 0x7632, R74 ;  /* 0x000076324b4a7816 */ /* 0x000fe2000000004a */
[----:B------:R-:W-:Y:S01]  /*8350*/  IMAD.MOV.U32 R31, RZ, RZ, R30 ;  /* 0x000000ffff1f7224 */ /* 0x000fe200078e001e */
[----:B------:R-:W-:-:S07]  /*8360*/  PRMT R100, R100, 0x5410, R100 ;  /* 0x0000541064647816 */ /* 0x000fce0000000064 */
.L_x_1237:
[----:B------:R-:W-:Y:S05]  /*8370*/  BSYNC.RECONVERGENT B1 ;  /* 0x0000000000017941 */ /* 0x000fea0003800200 */
.L_x_1235:
        /* <DEDUP_REMOVED lines=11> */
.L_x_1239:
[----:B------:R-:W-:Y:S01]  /*8430*/  IMAD.MOV.U32 R71, RZ, RZ, R2 ;  /* 0x000000ffff477224 */ /* 0x000fe200078e0002 */
[----:B------:R-:W-:Y:S01]  /*8440*/  PRMT R76, R74, 0x7610, R76 ;  /* 0x000076104a4c7816 */ /* 0x000fe2000000004c */
[----:B------:R-:W-:Y:S01]  /*8450*/  IMAD.MOV.U32 R30, RZ, RZ, R29 ;  /* 0x000000ffff1e7224 */ /* 0x000fe200078e001d */
[----:B------:R-:W-:-:S07]  /*8460*/  PRMT R100, R99, 0x7632, R100 ;  /* 0x0000763263647816 */ /* 0x000fce0000000064 */
.L_x_1240:
[----:B------:R-:W-:Y:S05]  /*8470*/  BSYNC.RECONVERGENT B1 ;  /* 0x0000000000017941 */ /* 0x000fea0003800200 */
.L_x_1238:
        /* <DEDUP_REMOVED lines=11> */
.L_x_1242:
[----:B------:R-:W-:Y:S01]  /*8530*/  IMAD.MOV.U32 R2, RZ, RZ, R71 ;  /* 0x000000ffff027224 */ /* 0x000fe200078e0047 */
[----:B------:R-:W-:Y:S01]  /*8540*/  PRMT R74, R74, 0x5410, R76 ;  /* 0x000054104a4a7816 */ /* 0x000fe2000000004c */
[----:B------:R-:W-:Y:S01]  /*8550*/  IMAD.MOV.U32 R29, RZ, RZ, R28 ;  /* 0x000000ffff1d7224 */ /* 0x000fe200078e001c */
[----:B------:R-:W-:-:S07]  /*8560*/  PRMT R99, R99, 0x5410, R99 ;  /* 0x0000541063637816 */ /* 0x000fce0000000063 */
.L_x_1243:
[----:B------:R-:W-:Y:S05]  /*8570*/  BSYNC.RECONVERGENT B1 ;  /* 0x0000000000017941 */ /* 0x000fea0003800200 */
.L_x_1241:
        /* <DEDUP_REMOVED lines=11> */
.L_x_1245:
[----:B------:R-:W-:Y:S01]  /*8630*/  IMAD.MOV.U32 R71, RZ, RZ, R2 ;  /* 0x000000ffff477224 */ /* 0x000fe200078e0002 */
[----:B------:R-:W-:Y:S01]  /*8640*/  PRMT R75, R75, 0x7610, R74 ;  /* 0x000076104b4b7816 */ /* 0x000fe2000000004a */
[----:B------:R-:W-:Y:S01]  /*8650*/  IMAD.MOV.U32 R28, RZ, RZ, R27 ;  /* 0x000000ffff1c7224 */ /* 0x000fe200078e001b */
[----:B------:R-:W-:-:S07]  /*8660*/  PRMT R99, R98, 0x7632, R99 ;  /* 0x0000763262637816 */ /* 0x000fce0000000063 */
.L_x_1246:
[----:B------:R-:W-:Y:S05]  /*8670*/  BSYNC.RECONVERGENT B1 ;  /* 0x0000000000017941 */ /* 0x000fea0003800200 */
.L_x_1244:
        /* <DEDUP_REMOVED lines=11> */
.L_x_1248:
[----:B------:R-:W-:Y:S01]  /*8730*/  IMAD.MOV.U32 R2, RZ, RZ, R71 ;  /* 0x000000ffff027224 */ /* 0x000fe200078e0047 */
[----:B------:R-:W-:Y:S01]  /*8740*/  PRMT R74, R75, 0x7632, R74 ;  /* 0x000076324b4a7816 */ /* 0x000fe2000000004a */
[----:B------:R-:W-:Y:S01]  /*8750*/  IMAD.MOV.U32 R27, RZ, RZ, R26 ;  /* 0x000000ffff1b7224 */ /* 0x000fe200078e001a */
[----:B------:R-:W-:-:S07]  /*8760*/  PRMT R98, R98, 0x5410, R98 ;  /* 0x0000541062627816 */ /* 0x000fce0000000062 */
.L_x_1249:
[----:B------:R-:W-:Y:S05]  /*8770*/  BSYNC.RECONVERGENT B1 ;  /* 0x0000000000017941 */ /* 0x000fea0003800200 */
.L_x_1247:
        /* <DEDUP_REMOVED lines=11> */
.L_x_1251:
[----:B------:R-:W-:Y:S01]  /*8830*/  IMAD.MOV.U32 R71, RZ, RZ, R2 ;  /* 0x000000ffff477224 */ /* 0x000fe200078e0002 */
[----:B------:R-:W-:Y:S01]  /*8840*/  PRMT R76, R74, 0x7610, R76 ;  /* 0x000076104a4c7816 */ /* 0x000fe2000000004c */
[----:B------:R-:W-:Y:S01]  /*8850*/  IMAD.MOV.U32 R26, RZ, RZ, R25 ;  /* 0x000000ffff1a7224 */ /* 0x000fe200078e0019 */
[----:B------:R-:W-:-:S07]  /*8860*/  PRMT R98, R97, 0x7632, R98 ;  /* 0x0000763261627816 */ /* 0x000fce0000000062 */
.L_x_1252:
[----:B------:R-:W-:Y:S05]  /*8870*/  BSYNC.RECONVERGENT B1 ;  /* 0x0000000000017941 */ /* 0x000fea0003800200 */
.L_x_1250:
        /* <DEDUP_REMOVED lines=11> */
.L_x_1254:
[----:B------:R-:W-:Y:S01]  /*8930*/  IMAD.MOV.U32 R2, RZ, RZ, R71 ;  /* 0x000000ffff027224 */ /* 0x000fe200078e0047 */
[----:B------:R-:W-:Y:S01]  /*8940*/  PRMT R74, R74, 0x5410, R76 ;  /* 0x000054104a4a7816 */ /* 0x000fe2000000004c */
[----:B------:R-:W-:Y:S01]  /*8950*/  IMAD.MOV.U32 R25, RZ, RZ, R24 ;  /* 0x000000ffff197224 */ /* 0x000fe200078e0018 */
[----:B------:R-:W-:-:S07]  /*8960*/  PRMT R97, R97, 0x5410, R97 ;  /* 0x0000541061617816 */ /* 0x000fce0000000061 */
.L_x_1255:
[----:B------:R-:W-:Y:S05]  /*8970*/  BSYNC.RECONVERGENT B1 ;  /* 0x0000000000017941 */ /* 0x000fea0003800200 */
.L_x_1253:
        /* <DEDUP_REMOVED lines=11> */
.L_x_1257:
[----:B------:R-:W-:Y:S01]  /*8a30*/  IMAD.MOV.U32 R71, RZ, RZ, R2 ;  /* 0x000000ffff477224 */ /* 0x000fe200078e0002 */
[----:B------:R-:W-:Y:S01]  /*8a40*/  PRMT R75, R75, 0x7610, R74 ;  /* 0x000076104b4b7816 */ /* 0x000fe2000000004a */
[----:B------:R-:W-:Y:S01]  /*8a50*/  IMAD.MOV.U32 R24, RZ, RZ, R23 ;  /* 0x000000ffff187224 */ /* 0x000fe200078e0017 */
[----:B------:R-:W-:-:S07]  /*8a60*/  PRMT R97, R96, 0x7632, R97 ;  /* 0x0000763260617816 */ /* 0x000fce0000000061 */
.L_x_1258:
[----:B------:R-:W-:Y:S05]  /*8a70*/  BSYNC.RECONVERGENT B1 ;  /* 0x0000000000017941 */ /* 0x000fea0003800200 */
.L_x_1256:
        /* <DEDUP_REMOVED lines=11> */
.L_x_1260:
[----:B------:R-:W-:Y:S01]  /*8b30*/  IMAD.MOV.U32 R2, RZ, RZ, R71 ;  /* 0x000000ffff027224 */ /* 0x000fe200078e0047 */
[----:B------:R-:W-:Y:S01]  /*8b40*/  PRMT R74, R75, 0x7632, R74 ;  /* 0x000076324b4a7816 */ /* 0x000fe2000000004a */
[----:B------:R-:W-:Y:S01]  /*8b50*/  IMAD.MOV.U32 R23, RZ, RZ, R22 ;  /* 0x000000ffff177224 */ /* 0x000fe200078e0016 */
[----:B------:R-:W-:-:S07]  /*8b60*/  PRMT R96, R96, 0x5410, R96 ;  /* 0x0000541060607816 */ /* 0x000fce0000000060 */
.L_x_1261:
[----:B------:R-:W-:Y:S05]  /*8b70*/  BSYNC.RECONVERGENT B1 ;  /* 0x0000000000017941 */ /* 0x000fea0003800200 */
.L_x_1259:
        /* <DEDUP_REMOVED lines=11> */
.L_x_1263:
[----:B------:R-:W-:Y:S01]  /*8c30*/  IMAD.MOV.U32 R71, RZ, RZ, R2 ;  /* 0x000000ffff477224 */ /* 0x000fe200078e0002 */
[----:B------:R-:W-:Y:S01]  /*8c40*/  PRMT R76, R74, 0x7610, R76 ;  /* 0x000076104a4c7816 */ /* 0x000fe2000000004c */
[----:B------:R-:W-:Y:S01]  /*8c50*/  IMAD.MOV.U32 R22, RZ, RZ, R21 ;  /* 0x000000ffff167224 */ /* 0x000fe200078e0015 */
[----:B------:R-:W-:-:S07]  /*8c60*/  PRMT R96, R95, 0x7632, R96 ;  /* 0x000076325f607816 */ /* 0x000fce0000000060 */
.L_x_1264:
[----:B------:R-:W-:Y:S05]  /*8c70*/  BSYNC.RECONVERGENT B1 ;  /* 0x0000000000017941 */ /* 0x000fea0003800200 */
.L_x_1262:
        /* <DEDUP_REMOVED lines=11> */
.L_x_1266:
[----:B------:R-:W-:Y:S01]  /*8d30*/  IMAD.MOV.U32 R2, RZ, RZ, R71 ;  /* 0x000000ffff027224 */ /* 0x000fe200078e0047 */
[----:B------:R-:W-:Y:S01]  /*8d40*/  PRMT R74, R74, 0x5410, R76 ;  /* 0x000054104a4a7816 */ /* 0x000fe2000000004c */
[----:B------:R-:W-:Y:S01]  /*8d50*/  IMAD.MOV.U32 R21, RZ, RZ, R20 ;  /* 0x000000ffff157224 */ /* 0x000fe200078e0014 */
[----:B------:R-:W-:-:S07]  /*8d60*/  PRMT R95, R95, 0x5410, R95 ;  /* 0x000054105f5f7816 */ /* 0x000fce000000005f */
.L_x_1267:
[----:B------:R-:W-:Y:S05]  /*8d70*/  BSYNC.RECONVERGENT B1 ;  /* 0x0000000000017941 */ /* 0x000fea0003800200 */
.L_x_1265:
        /* <DEDUP_REMOVED lines=11> */
.L_x_1269:
[----:B------:R-:W-:Y:S01]  /*8e30*/  IMAD.MOV.U32 R71, RZ, RZ, R2 ;  /* 0x000000ffff477224 */ /* 0x000fe200078e0002 */
[----:B------:R-:W-:Y:S01]  /*8e40*/  PRMT R75, R75, 0x7610, R74 ;  /* 0x000076104b4b7816 */ /* 0x000fe2000000004a */
[----:B------:R-:W-:Y:S01]  /*8e50*/  IMAD.MOV.U32 R20, RZ, RZ, R19 ;  /* 0x000000ffff147224 */ /* 0x000fe200078e0013 */
[----:B------:R-:W-:-:S07]  /*8e60*/  PRMT R95, R94, 0x7632, R95 ;  /* 0x000076325e5f7816 */ /* 0x000fce000000005f */
.L_x_1270:
[----:B------:R-:W-:Y:S05]  /*8e70*/  BSYNC.RECONVERGENT B1 ;  /* 0x0000000000017941 */ /* 0x000fea0003800200 */
.L_x_1268:
        /* <DEDUP_REMOVED lines=11> */
.L_x_1272:
[----:B------:R-:W-:Y:S01]  /*8f30*/  IMAD.MOV.U32 R2, RZ, RZ, R71 ;  /* 0x000000ffff027224 */ /* 0x000fe200078e0047 */
[----:B------:R-:W-:Y:S01]  /*8f40*/  PRMT R74, R75, 0x7632, R74 ;  /* 0x000076324b4a7816 */ /* 0x000fe2000000004a */
[----:B------:R-:W-:Y:S01]  /*8f50*/  IMAD.MOV.U32 R19, RZ, RZ, R18 ;  /* 0x000000ffff137224 */ /* 0x000fe200078e0012 */
[----:B------:R-:W-:-:S07]  /*8f60*/  PRMT R94, R94, 0x5410, R94 ;  /* 0x000054105e5e7816 */ /* 0x000fce000000005e */
.L_x_1273:
[----:B------:R-:W-:Y:S05]  /*8f70*/  BSYNC.RECONVERGENT B1 ;  /* 0x0000000000017941 */ /* 0x000fea0003800200 */
.L_x_1271:
        /* <DEDUP_REMOVED lines=11> */
.L_x_1275:
[----:B------:R-:W-:Y:S01]  /*9030*/  IMAD.MOV.U32 R71, RZ, RZ, R2 ;  /* 0x000000ffff477224 */ /* 0x000fe200078e0002 */
[----:B------:R-:W-:Y:S01]  /*9040*/  PRMT R76, R74, 0x7610, R76 ;  /* 0x000076104a4c7816 */ /* 0x000fe2000000004c */
[----:B------:R-:W-:Y:S01]  /*9050*/  IMAD.MOV.U32 R18, RZ, RZ, R17 ;  /* 0x000000ffff127224 */ /* 0x000fe200078e0011 */
[----:B------:R-:W-:-:S07]  /*9060*/  PRMT R94, R93, 0x7632, R94 ;  /* 0x000076325d5e7816 */ /* 0x000fce000000005e */
.L_x_1276:
[----:B------:R-:W-:Y:S05]  /*9070*/  BSYNC.RECONVERGENT B1 ;  /* 0x0000000000017941 */ /* 0x000fea0003800200 */
.L_x_1274:
        /* <DEDUP_REMOVED lines=11> */
.L_x_1278:
[----:B------:R-:W-:Y:S01]  /*9130*/  IMAD.MOV.U32 R2, RZ, RZ, R71 ;  /* 0x000000ffff027224 */ /* 0x000fe200078e0047 */
[----:B------:R-:W-:Y:S01]  /*9140*/  PRMT R74, R74, 0x5410, R76 ;  /* 0x000054104a4a7816 */ /* 0x000fe2000000004c */
[----:B------:R-:W-:Y:S01]  /*9150*/  IMAD.MOV.U32 R17, RZ, RZ, R16 ;  /* 0x000000ffff117224 */ /* 0x000fe200078e0010 */
[----:B------:R-:W-:-:S07]  /*9160*/  PRMT R93, R93, 0x5410, R93 ;  /* 0x000054105d5d7816 */ /* 0x000fce000000005d */
.L_x_1279:
[----:B------:R-:W-:Y:S05]  /*9170*/  BSYNC.RECONVERGENT B1 ;  /* 0x0000000000017941 */ /* 0x000fea0003800200 */
.L_x_1277:
        /* <DEDUP_REMOVED lines=11> */
.L_x_1281:
[----:B------:R-:W-:Y:S01]  /*9230*/  IMAD.MOV.U32 R71, RZ, RZ, R2 ;  /* 0x000000ffff477224 */ /* 0x000fe200078e0002 */
[----:B------:R-:W-:Y:S01]  /*9240*/  PRMT R75, R75, 0x7610, R74 ;  /* 0x000076104b4b7816 */ /* 0x000fe2000000004a */
[----:B------:R-:W-:Y:S01]  /*9250*/  IMAD.MOV.U32 R16, RZ, RZ, R15 ;  /* 0x000000ffff107224 */ /* 0x000fe200078e000f */
[----:B------:R-:W-:-:S07]  /*9260*/  PRMT R93, R92, 0x7632, R93 ;  /* 0x000076325c5d7816 */ /* 0x000fce000000005d */
.L_x_1282:
[----:B------:R-:W-:Y:S05]  /*9270*/  BSYNC.RECONVERGENT B1 ;  /* 0x0000000000017941 */ /* 0x000fea0003800200 */
.L_x_1280:
        /* <DEDUP_REMOVED lines=11> */
.L_x_1284:
[----:B------:R-:W-:Y:S01]  /*9330*/  IMAD.MOV.U32 R2, RZ, RZ, R71 ;  /* 0x000000ffff027224 */ /* 0x000fe200078e0047 */
[----:B------:R-:W-:Y:S01]  /*9340*/  PRMT R74, R75, 0x7632, R74 ;  /* 0x000076324b4a7816 */ /* 0x000fe2000000004a */
[----:B------:R-:W-:Y:S01]  /*9350*/  IMAD.MOV.U32 R15, RZ, RZ, R14 ;  /* 0x000000ffff0f7224 */ /* 0x000fe200078e000e */
[----:B------:R-:W-:-:S07]  /*9360*/  PRMT R92, R92, 0x5410, R92 ;  /* 0x000054105c5c7816 */ /* 0x000fce000000005c */
.L_x_1285:
[----:B------:R-:W-:Y:S05]  /*9370*/  BSYNC.RECONVERGENT B1 ;  /* 0x0000000000017941 */ /* 0x000fea0003800200 */
.L_x_1283:
        /* <DEDUP_REMOVED lines=11> */
.L_x_1287:
[----:B------:R-:W-:Y:S01]  /*9430*/  IMAD.MOV.U32 R71, RZ, RZ, R2 ;  /* 0x000000ffff477224 */ /* 0x000fe200078e0002 */
[----:B------:R-:W-:Y:S01]  /*9440*/  PRMT R76, R74, 0x7610, R76 ;  /* 0x000076104a4c7816 */ /* 0x000fe2000000004c */
[----:B------:R-:W-:Y:S01]  /*9450*/  IMAD.MOV.U32 R14, RZ, RZ, R13 ;  /* 0x000000ffff0e7224 */ /* 0x000fe200078e000d */
[----:B------:R-:W-:-:S07]  /*9460*/  PRMT R92, R91, 0x7632, R92 ;  /* 0x000076325b5c7816 */ /* 0x000fce000000005c */
.L_x_1288:
[----:B------:R-:W-:Y:S05]  /*9470*/  BSYNC.RECONVERGENT B1 ;  /* 0x0000000000017941 */ /* 0x000fea0003800200 */
.L_x_1286:
        /* <DEDUP_REMOVED lines=11> */
.L_x_1290:
[----:B------:R-:W-:Y:S01]  /*9530*/  IMAD.MOV.U32 R2, RZ, RZ, R71 ;  /* 0x000000ffff027224 */ /* 0x000fe200078e0047 */
[----:B------:R-:W-:Y:S01]  /*9540*/  PRMT R74, R74, 0x5410, R76 ;  /* 0x000054104a4a7816 */ /* 0x000fe2000000004c */
[----:B------:R-:W-:Y:S01]  /*9550*/  IMAD.MOV.U32 R13, RZ, RZ, R12 ;  /* 0x000000ffff0d7224 */ /* 0x000fe200078e000c */
[----:B------:R-:W-:-:S07]  /*9560*/  PRMT R91, R91, 0x5410, R91 ;  /* 0x000054105b5b7816 */ /* 0x000fce000000005b */
.L_x_1291:
[----:B------:R-:W-:Y:S05]  /*9570*/  BSYNC.RECONVERGENT B1 ;  /* 0x0000000000017941 */ /* 0x000fea0003800200 */
.L_x_1289:
        /* <DEDUP_REMOVED lines=11> */
.L_x_1293:
[----:B------:R-:W-:Y:S01]  /*9630*/  IMAD.MOV.U32 R71, RZ, RZ, R2 ;  /* 0x000000ffff477224 */ /* 0x000fe200078e0002 */
[----:B------:R-:W-:Y:S01]  /*9640*/  PRMT R75, R75, 0x7610, R74 ;  /* 0x000076104b4b7816 */ /* 0x000fe2000000004a */
[----:B------:R-:W-:Y:S01]  /*9650*/  IMAD.MOV.U32 R12, RZ, RZ, R11 ;  /* 0x000000ffff0c7224 */ /* 0x000fe200078e000b */
[----:B------:R-:W-:-:S07]  /*9660*/  PRMT R91, R90, 0x7632, R91 ;  /* 0x000076325a5b7816 */ /* 0x000fce000000005b */
.L_x_1294:
[----:B------:R-:W-:Y:S05]  /*9670*/  BSYNC.RECONVERGENT B1 ;  /* 0x0000000000017941 */ /* 0x000fea0003800200 */
.L_x_1292:
        /* <DEDUP_REMOVED lines=11> */
.L_x_1296:
[----:B------:R-:W-:Y:S01]  /*9730*/  IMAD.MOV.U32 R2, RZ, RZ, R71 ;  /* 0x000000ffff027224 */ /* 0x000fe200078e0047 */
[----:B------:R-:W-:Y:S01]  /*9740*/  PRMT R74, R75, 0x7632, R74 ;  /* 0x000076324b4a7816 */ /* 0x000fe2000000004a */
[----:B------:R-:W-:Y:S01]  /*9750*/  IMAD.MOV.U32 R11, RZ, RZ, R10 ;  /* 0x000000ffff0b7224 */ /* 0x000fe200078e000a */
[----:B------:R-:W-:-:S07]  /*9760*/  PRMT R90, R90, 0x5410, R90 ;  /* 0x000054105a5a7816 */ /* 0x000fce000000005a */
.L_x_1297:
[----:B------:R-:W-:Y:S05]  /*9770*/  BSYNC.RECONVERGENT B1 ;  /* 0x0000000000017941 */ /* 0x000fea0003800200 */
.L_x_1295:
        /* <DEDUP_REMOVED lines=11> */
.L_x_1299:
[----:B------:R-:W-:Y:S01]  /*9830*/  IMAD.MOV.U32 R71, RZ, RZ, R2 ;  /* 0x000000ffff477224 */ /* 0x000fe200078e0002 */
[----:B------:R-:W-:Y:S01]  /*9840*/  PRMT R76, R74, 0x7610, R76 ;  /* 0x000076104a4c7816 */ /* 0x000fe2000000004c */
[----:B------:R-:W-:Y:S01]  /*9850*/  IMAD.MOV.U32 R10, RZ, RZ, R9 ;  /* 0x000000ffff0a7224 */ /* 0x000fe200078e0009 */
[----:B------:R-:W-:-:S07]  /*9860*/  PRMT R90, R89, 0x7632, R90 ;  /* 0x00007632595a7816 */ /* 0x000fce000000005a */
.L_x_1300:
[----:B------:R-:W-:Y:S05]  /*9870*/  BSYNC.RECONVERGENT B1 ;  /* 0x0000000000017941 */ /* 0x000fea0003800200 */
.L_x_1298:
        /* <DEDUP_REMOVED lines=11> */
.L_x_1302:
[----:B------:R-:W-:Y:S01]  /*9930*/  IMAD.MOV.U32 R2, RZ, RZ, R71 ;  /* 0x000000ffff027224 */ /* 0x000fe200078e0047 */
[----:B------:R-:W-:Y:S01]  /*9940*/  PRMT R74, R74, 0x5410, R76 ;  /* 0x000054104a4a7816 */ /* 0x000fe2000000004c */
[----:B------:R-:W-:Y:S01]  /*9950*/  IMAD.MOV.U32 R9, RZ, RZ, R8 ;  /* 0x000000ffff097224 */ /* 0x000fe200078e0008 */
[----:B------:R-:W-:-:S07]  /*9960*/  PRMT R89, R89, 0x5410, R89 ;  /* 0x0000541059597816 */ /* 0x000fce0000000059 */
.L_x_1303:
[----:B------:R-:W-:Y:S05]  /*9970*/  BSYNC.RECONVERGENT B1 ;  /* 0x0000000000017941 */ /* 0x000fea0003800200 */
.L_x_1301:
        /* <DEDUP_REMOVED lines=11> */
.L_x_1305:
[----:B------:R-:W-:Y:S01]  /*9a30*/  IMAD.MOV.U32 R71, RZ, RZ, R2 ;  /* 0x000000ffff477224 */ /* 0x000fe200078e0002 */
[----:B------:R-:W-:Y:S01]  /*9a40*/  PRMT R75, R75, 0x7610, R74 ;  /* 0x000076104b4b7816 */ /* 0x000fe2000000004a */
[----:B------:R-:W-:Y:S01]  /*9a50*/  IMAD.MOV.U32 R8, RZ, RZ, R7 ;  /* 0x000000ffff087224 */ /* 0x000fe200078e0007 */
[----:B------:R-:W-:-:S07]  /*9a60*/  PRMT R89, R88, 0x7632, R89 ;  /* 0x0000763258597816 */ /* 0x000fce0000000059 */
.L_x_1306:
[----:B------:R-:W-:Y:S05]  /*9a70*/  BSYNC.RECONVERGENT B1 ;  /* 0x0000000000017941 */ /* 0x000fea0003800200 */
.L_x_1304:
        /* <DEDUP_REMOVED lines=11> */
.L_x_1308:
[----:B------:R-:W-:Y:S01]  /*9b30*/  IMAD.MOV.U32 R2, RZ, RZ, R71 ;  /* 0x000000ffff027224 */ /* 0x000fe200078e0047 */
[----:B------:R-:W-:Y:S01]  /*9b40*/  PRMT R74, R74, 0x7610, R75 ;  /* 0x000076104a4a7816 */ /* 0x000fe2000000004b */
[----:B------:R-:W-:Y:S01]  /*9b50*/  IMAD.MOV.U32 R7, RZ, RZ, R6 ;  /* 0x000000ffff077224 */ /* 0x000fe200078e0006 */
[----:B------:R-:W-:-:S07]  /*9b60*/  PRMT R88, R88, 0x5410, R88 ;  /* 0x0000541058587816 */ /* 0x000fce0000000058 */
.L_x_1309:
[----:B------:R-:W-:Y:S05]  /*9b70*/  BSYNC.RECONVERGENT B1 ;  /* 0x0000000000017941 */ /* 0x000fea0003800200 */
.L_x_1307:
        /* <DEDUP_REMOVED lines=11> */
.L_x_1311:
[----:B------:R-:W-:Y:S01]  /*9c30*/  IMAD.MOV.U32 R71, RZ, RZ, R2 ;  /* 0x000000ffff477224 */ /* 0x000fe200078e0002 */
[----:B------:R-:W-:Y:S01]  /*9c40*/  PRMT R75, R75, 0x7610, R74 ;  /* 0x000076104b4b7816 */ /* 0x000fe2000000004a */
[----:B------:R-:W-:Y:S01]  /*9c50*/  IMAD.MOV.U32 R6, RZ, RZ, R5 ;  /* 0x000000ffff067224 */ /* 0x000fe200078e0005 */
[----:B------:R-:W-:-:S07]  /*9c60*/  PRMT R88, R122, 0x7632, R88 ;  /* 0x000076327a587816 */ /* 0x000fce0000000058 */
.L_x_1312:
[----:B------:R-:W-:Y:S05]  /*9c70*/  BSYNC.RECONVERGENT B1 ;  /* 0x0000000000017941 */ /* 0x000fea0003800200 */
.L_x_1310:
        /* <DEDUP_REMOVED lines=11> */
.L_x_1314:
[----:B------:R-:W-:Y:S01]  /*9d30*/  IMAD.MOV.U32 R2, RZ, RZ, R71 ;  /* 0x000000ffff027224 */ /* 0x000fe200078e0047 */
[----:B------:R-:W-:Y:S01]  /*9d40*/  PRMT R74, R75, 0x7632, R74 ;  /* 0x000076324b4a7816 */ /* 0x000fe2000000004a */
[----:B------:R-:W-:Y:S01]  /*9d50*/  IMAD.MOV.U32 R5, RZ, RZ, R4 ;  /* 0x000000ffff057224 */ /* 0x000fe200078e0004 */
[----:B------:R-:W-:-:S07]  /*9d60*/  PRMT R122, R122, 0x5410, R122 ;  /* 0x000054107a7a7816 */ /* 0x000fce000000007a */
.L_x_1315:
[----:B------:R-:W-:Y:S05]  /*9d70*/  BSYNC.RECONVERGENT B1 ;  /* 0x0000000000017941 */ /* 0x000fea0003800200 */
.L_x_1313:
        /* <DEDUP_REMOVED lines=11> */
.L_x_1317:
[----:B------:R-:W-:Y:S01]  /*9e30*/  IMAD.MOV.U32 R71, RZ, RZ, R2 ;  /* 0x000000ffff477224 */ /* 0x000fe200078e0002 */
[----:B------:R-:W-:Y:S01]  /*9e40*/  PRMT R76, R74, 0x7610, R76 ;  /* 0x000076104a4c7816 */ /* 0x000fe2000000004c */
[----:B------:R-:W-:Y:S01]  /*9e50*/  IMAD.MOV.U32 R4, RZ, RZ, R3 ;  /* 0x000000ffff047224 */ /* 0x000fe200078e0003 */
[----:B------:R-:W-:-:S07]  /*9e60*/  PRMT R122, R123, 0x7632, R122 ;  /* 0x000076327b7a7816 */ /* 0x000fce000000007a */
.L_x_1318:
[----:B------:R-:W-:Y:S05]  /*9e70*/  BSYNC.RECONVERGENT B1 ;  /* 0x0000000000017941 */ /* 0x000fea0003800200 */
.L_x_1316:
        /* <DEDUP_REMOVED lines=8> */
[----:B------:R-:W-:-:S13]  /*9f00*/  HSETP2.NEU.OR P0, PT, R76.H0_H0, R75.H0_H0, P0 ;  /* 0x2000004b4c007234 */ /* 0x000fda000070d820 */
[----:B------:R-:W-:Y:S05]  /*9f10*/  @P0 BRA `(.L_x_1321) ;  /* 0x0000000000140947 */ /* 0x000fea0003800000 */
.L_x_1320:
[C-C-:B------:R-:W-:Y:S01]  /*9f20*/  PRMT R123, R76.reuse, 0x5410, R75.reuse ;  /* 0x000054104c7b7816 */ /* 0x140fe2000000004b */
[----:B------:R-:W-:Y:S01]  /*9f30*/  IMAD.MOV.U32 R3, RZ, RZ, R72 ;  /* 0x000000ffff037224 */ /* 0x000fe200078e0048 */
[----:B------:R-:W-:Y:S01]  /*9f40*/  PRMT R75, R76, 0x7610, R75 ;  /* 0x000076104c4b7816 */ /* 0x000fe2000000004b */
[--C-:B------:R-:W-:Y:S02]  /*9f50*/  IMAD.MOV.U32 R2, RZ, RZ, R71.reuse ;  /* 0x000000ffff027224 */ /* 0x100fe400078e0047 */
[----:B------:R-:W-:-:S07]  /*9f60*/  IMAD.MOV.U32 R72, RZ, RZ, R71 ;  /* 0x000000ffff487224 */ /* 0x000fce00078e0047 */
.L_x_1321:
[----:B------:R-:W-:Y:S05]  /*9f70*/  BSYNC.RECONVERGENT B1 ;  /* 0x0000000000017941 */ /* 0x000fea0003800200 */
.L_x_1319:
[----:B------:R-:W-:Y:S02]  /*9f80*/  VIADD R70, R70, 0x4 ;  /* 0x0000000446467836 */ /* 0x000fe40000000000 */
[----:B------:R-:W-:Y:S01]  /*9f90*/  VIADD R69, R69, 0x2 ;  /* 0x0000000245457836 */ /* 0x000fe20000000000 */
[----:B------:R-:W-:Y:S06]  /*9fa0*/  @P1 BRA `(.L_x_1322) ;  /* 0xffffffc000101947 */ /* 0x000fec000383ffff */
.L_x_1132:
[----:B------:R-:W-:Y:S05]  /*9fb0*/  BSYNC.RECONVERGENT B0 ;  /* 0x0000000000007941 */ /* 0x000fea0003800200 */
.L_x_1131:
[----:B0-----:R-:W0:Y:S01]  /*9fc0*/  SHFL.DOWN PT, R70, R2, 0x2, 0x1f ;  /* 0x08401f0002467f89 */ /* 0x001e2200000e0000 */
[----:B------:R-:W-:Y:S01]  /*9fd0*/  ISETP.GT.AND P0, PT, R0, 0x1d, PT ;  /* 0x0000001d0000780c */ /* 0x000fe20003f04270 */
[----:B------:R-:W-:Y:S02]  /*9fe0*/  BSSY.RECONVERGENT B0, `(.L_x_1323) ;  /* 0x00004c1000007945 */ /* 0x000fe40003800200 */
        /* <DEDUP_REMOVED lines=15> */
[----:B0-----:R-:W-:Y:S04]  /*a0e0*/  STL [R68], R70 ;  /* 0x0000004644007387 */ /* 0x001fe80000100800 */
        /* <DEDUP_REMOVED lines=180> */
.L_x_1514:
        /* <DEDUP_REMOVED lines=20> */
.L_x_1326:
[----:B------:R-:W-:Y:S01]  /*ad70*/  IMAD.MOV.U32 R2, RZ, RZ, R65 ;  /* 0x000000ffff027224 */ /* 0x000fe200078e0041 */
[--C-:B------:R-:W-:Y:S01]  /*ad80*/  PRMT R70, R70, 0x7610, R121.reuse ;  /* 0x0000761046467816 */ /* 0x100fe20000000079 */
[----:B------:R-:W-:Y:S01]  /*ad90*/  IMAD.MOV.U32 R65, RZ, RZ, R64 ;  /* 0x000000ffff417224 */ /* 0x000fe200078e0040 */
[----:B------:R-:W-:-:S07]  /*ada0*/  PRMT R121, R121, 0x5410, R121 ;  /* 0x0000541079797816 */ /* 0x000fce0000000079 */
.L_x_1327:
[----:B------:R-:W-:Y:S05]  /*adb0*/  BSYNC.RECONVERGENT B1 ;  /* 0x0000000000017941 */ /* 0x000fea0003800200 */
.L_x_1325:
        /* <DEDUP_REMOVED lines=11> */
.L_x_1329:
[----:B------:R-:W-:Y:S01]  /*ae70*/  IMAD.MOV.U32 R73, RZ, RZ, R2 ;  /* 0x000000ffff497224 */ /* 0x000fe200078e0002 */
[----:B------:R-:W-:Y:S01]  /*ae80*/  PRMT R74, R74, 0x7610, R70 ;  /* 0x000076104a4a7816 */ /* 0x000fe20000000046 */
[----:B------:R-:W-:Y:S01]  /*ae90*/  IMAD.MOV.U32 R64, RZ, RZ, R63 ;  /* 0x000000ffff407224 */ /* 0x000fe200078e003f */
[----:B------:R-:W-:-:S07]  /*aea0*/  PRMT R121, R120, 0x7632, R121 ;  /* 0x0000763278797816 */ /* 0x000fce0000000079 */
.L_x_1330:
[----:B------:R-:W-:Y:S05]  /*aeb0*/  BSYNC.RECONVERGENT B1 ;  /* 0x0000000000017941 */ /* 0x000fea0003800200 */
.L_x_1328:
        /* <DEDUP_REMOVED lines=11> */
.L_x_1332:
[----:B------:R-:W-:Y:S01]  /*af70*/  IMAD.MOV.U32 R2, RZ, RZ, R73 ;  /* 0x000000ffff027224 */ /* 0x000fe200078e0049 */
[----:B------:R-:W-:Y:S01]  /*af80*/  PRMT R70, R74, 0x7632, R70 ;  /* 0x000076324a467816 */ /* 0x000fe20000000046 */
[----:B------:R-:W-:Y:S01]  /*af90*/  IMAD.MOV.U32 R63, RZ, RZ, R62 ;  /* 0x000000ffff3f7224 */ /* 0x000fe200078e003e */
[----:B------:R-:W-:-:S07]  /*afa0*/  PRMT R120, R120, 0x5410, R120 ;  /* 0x0000541078787816 */ /* 0x000fce0000000078 */
.L_x_1333:
[----:B------:R-:W-:Y:S05]  /*afb0*/  BSYNC.RECONVERGENT B1 ;  /* 0x0000000000017941 */ /* 0x000fea0003800200 */
.L_x_1331:
        /* <DEDUP_REMOVED lines=11> */
.L_x_1335:
[----:B------:R-:W-:Y:S01]  /*b070*/  IMAD.MOV.U32 R73, RZ, RZ, R2 ;  /* 0x000000ffff497224 */ /* 0x000fe200078e0002 */
[----:B------:R-:W-:Y:S01]  /*b080*/  PRMT R75, R70, 0x7610, R75 ;  /* 0x00007610464b7816 */ /* 0x000fe2000000004b */
[----:B------:R-:W-:Y:S01]  /*b090*/  IMAD.MOV.U32 R62, RZ, RZ, R61 ;  /* 0x000000ffff3e7224 */ /* 0x000fe200078e003d */
[----:B------:R-:W-:-:S07]  /*b0a0*/  PRMT R120, R119, 0x7632, R120 ;  /* 0x0000763277787816 */ /* 0x000fce0000000078 */
.L_x_1336:
[----:B------:R-:W-:Y:S05]  /*b0b0*/  BSYNC.RECONVERGENT B1 ;  /* 0x0000000000017941 */ /* 0x000fea0003800200 */
.L_x_1334:
        /* <DEDUP_REMOVED lines=11> */
.L_x_1338:
[----:B------:R-:W-:Y:S01]  /*b170*/  IMAD.MOV.U32 R2, RZ, RZ, R73 ;  /* 0x000000ffff027224 */ /* 0x000fe200078e0049 */
[----:B------:R-:W-:Y:S01]  /*b180*/  PRMT R70, R70, 0x5410, R75 ;  /* 0x0000541046467816 */ /* 0x000fe2000000004b */
[----:B------:R-:W-:Y:S01]  /*b190*/  IMAD.MOV.U32 R61, RZ, RZ, R60 ;  /* 0x000000ffff3d7224 */ /* 0x000fe200078e003c */
[----:B------:R-:W-:-:S07]  /*b1a0*/  PRMT R119, R119, 0x5410, R119 ;  /* 0x0000541077777816 */ /* 0x000fce0000000077 */
.L_x_1339:
[----:B------:R-:W-:Y:S05]  /*b1b0*/  BSYNC.RECONVERGENT B1 ;  /* 0x0000000000017941 */ /* 0x000fea0003800200 */
.L_x_1337:
        /* <DEDUP_REMOVED lines=11> */
.L_x_1341:
[----:B------:R-:W-:Y:S01]  /*b270*/  IMAD.MOV.U32 R73, RZ, RZ, R2 ;  /* 0x000000ffff497224 */ /* 0x000fe200078e0002 */
[----:B------:R-:W-:Y:S01]  /*b280*/  PRMT R74, R74, 0x7610, R70 ;  /* 0x000076104a4a7816 */ /* 0x000fe20000000046 */
[----:B------:R-:W-:Y:S01]  /*b290*/  IMAD.MOV.U32 R60, RZ, RZ, R59 ;  /* 0x000000ffff3c7224 */ /* 0x000fe200078e003b */
[----:B------:R-:W-:-:S07]  /*b2a0*/  PRMT R119, R118, 0x7632, R119 ;  /* 0x0000763276777816 */ /* 0x000fce0000000077 */
.L_x_1342:
[----:B------:R-:W-:Y:S05]  /*b2b0*/  BSYNC.RECONVERGENT B1 ;  /* 0x0000000000017941 */ /* 0x000fea0003800200 */
.L_x_1340:
        /* <DEDUP_REMOVED lines=11> */
.L_x_1344:
[----:B------:R-:W-:Y:S01]  /*b370*/  IMAD.MOV.U32 R2, RZ, RZ, R73 ;  /* 0x000000ffff027224 */ /* 0x000fe200078e0049 */
[----:B------:R-:W-:Y:S01]  /*b380*/  PRMT R70, R74, 0x7632, R70 ;  /* 0x000076324a467816 */ /* 0x000fe20000000046 */
[----:B------:R-:W-:Y:S01]  /*b390*/  IMAD.MOV.U32 R59, RZ, RZ, R58 ;  /* 0x000000ffff3b7224 */ /* 0x000fe200078e003a */
[----:B------:R-:W-:-:S07]  /*b3a0*/  PRMT R118, R118, 0x5410, R118 ;  /* 0x0000541076767816 */ /* 0x000fce0000000076 */
.L_x_1345:
[----:B------:R-:W-:Y:S05]  /*b3b0*/  BSYNC.RECONVERGENT B1 ;  /* 0x0000000000017941 */ /* 0x000fea0003800200 */
.L_x_1343:
        /* <DEDUP_REMOVED lines=11> */
.L_x_1347:
[----:B------:R-:W-:Y:S01]  /*b470*/  IMAD.MOV.U32 R73, RZ, RZ, R2 ;  /* 0x000000ffff497224 */ /* 0x000fe200078e0002 */
[----:B------:R-:W-:Y:S01]  /*b480*/  PRMT R75, R70, 0x7610, R75 ;  /* 0x00007610464b7816 */ /* 0x000fe2000000004b */
[----:B------:R-:W-:Y:S01]  /*b490*/  IMAD.MOV.U32 R58, RZ, RZ, R57 ;  /* 0x000000ffff3a7224 */ /* 0x000fe200078e0039 */
[----:B------:R-:W-:-:S07]  /*b4a0*/  PRMT R118, R117, 0x7632, R118 ;  /* 0x0000763275767816 */ /* 0x000fce0000000076 */
.L_x_1348:
[----:B------:R-:W-:Y:S05]  /*b4b0*/  BSYNC.RECONVERGENT B1 ;  /* 0x0000000000017941 */ /* 0x000fea0003800200 */
.L_x_1346:
        /* <DEDUP_REMOVED lines=11> */
.L_x_1350:
[----:B------:R-:W-:Y:S01]  /*b570*/  IMAD.MOV.U32 R2, RZ, RZ, R73 ;  /* 0x000000ffff027224 */ /* 0x000fe200078e0049 */
[----:B------:R-:W-:Y:S01]  /*b580*/  PRMT R70, R70, 0x5410, R75 ;  /* 0x0000541046467816 */ /* 0x000fe2000000004b */
[----:B------:R-:W-:Y:S01]  /*b590*/  IMAD.MOV.U32 R57, RZ, RZ, R56 ;  /* 0x000000ffff397224 */ /* 0x000fe200078e0038 */
[----:B------:R-:W-:-:S07]  /*b5a0*/  PRMT R117, R117, 0x5410, R117 ;  /* 0x0000541075757816 */ /* 0x000fce0000000075 */
.L_x_1351:
[----:B------:R-:W-:Y:S05]  /*b5b0*/  BSYNC.RECONVERGENT B1 ;  /* 0x0000000000017941 */ /* 0x000fea0003800200 */
.L_x_1349:
        /* <DEDUP_REMOVED lines=11> */
.L_x_1353:
[----:B------:R-:W-:Y:S01]  /*b670*/  IMAD.MOV.U32 R73, RZ, RZ, R2 ;  /* 0x000000ffff497224 */ /* 0x000fe200078e0002 */
[----:B------:R-:W-:Y:S01]  /*b680*/  PRMT R74, R74, 0x7610, R70 ;  /* 0x000076104a4a7816 */ /* 0x000fe20000000046 */
[----:B------:R-:W-:Y:S01]  /*b690*/  IMAD.MOV.U32 R56, RZ, RZ, R55 ;  /* 0x000000ffff387224 */ /* 0x000fe200078e0037 */
[----:B------:R-:W-:-:S07]  /*b6a0*/  PRMT R117, R116, 0x7632, R117 ;  /* 0x0000763274757816 */ /* 0x000fce0000000075 */
.L_x_1354:
[----:B------:R-:W-:Y:S05]  /*b6b0*/  BSYNC.RECONVERGENT B1 ;  /* 0x0000000000017941 */ /* 0x000fea0003800200 */
.L_x_1352:
        /* <DEDUP_REMOVED lines=11> */
.L_x_1356:
[----:B------:R-:W-:Y:S01]  /*b770*/  IMAD.MOV.U32 R2, RZ, RZ, R73 ;  /* 0x000000ffff027224 */ /* 0x000fe200078e0049 */
[----:B------:R-:W-:Y:S01]  /*b780*/  PRMT R70, R70, 0x7610, R74 ;  /* 0x0000761046467816 */ /* 0x000fe2000000004a */
[----:B------:R-:W-:Y:S01]  /*b790*/  IMAD.MOV.U32 R55, RZ, RZ, R54 ;  /* 0x000000ffff377224 */ /* 0x000fe200078e0036 */
[----:B------:R-:W-:-:S07]  /*b7a0*/  PRMT R116, R116, 0x5410, R116 ;  /* 0x0000541074747816 */ /* 0x000fce0000000074 */
.L_x_1357:
[----:B------:R-:W-:Y:S05]  /*b7b0*/  BSYNC.RECONVERGENT B1 ;  /* 0x0000000000017941 */ /* 0x000fea0003800200 */
.L_x_1355:
        /* <DEDUP_REMOVED lines=11> */
.L_x_1359:
[----:B------:R-:W-:Y:S01]  /*b870*/  IMAD.MOV.U32 R73, RZ, RZ, R2 ;  /* 0x000000ffff497224 */ /* 0x000fe200078e0002 */
[----:B------:R-:W-:Y:S01]  /*b880*/  PRMT R74, R74, 0x7610, R70 ;  /* 0x000076104a4a7816 */ /* 0x000fe20000000046 */
[----:B------:R-:W-:Y:S01]  /*b890*/  IMAD.MOV.U32 R54, RZ, RZ, R53 ;  /* 0x000000ffff367224 */ /* 0x000fe200078e0035 */
[----:B------:R-:W-:-:S07]  /*b8a0*/  PRMT R116, R114, 0x7632, R116 ;  /* 0x0000763272747816 */ /* 0x000fce0000000074 */
.L_x_1360:
[----:B------:R-:W-:Y:S05]  /*b8b0*/  BSYNC.RECONVERGENT B1 ;  /* 0x0000000000017941 */ /* 0x000fea0003800200 */
.L_x_1358:
        /* <DEDUP_REMOVED lines=11> */
.L_x_1362:
[----:B------:R-:W-:Y:S01]  /*b970*/  IMAD.MOV.U32 R2, RZ, RZ, R73 ;  /* 0x000000ffff027224 */ /* 0x000fe200078e0049 */
[----:B------:R-:W-:Y:S01]  /*b980*/  PRMT R70, R70, 0x7610, R74 ;  /* 0x0000761046467816 */ /* 0x000fe2000000004a */
[----:B------:R-:W-:Y:S01]  /*b990*/  IMAD.MOV.U32 R53, RZ, RZ, R52 ;  /* 0x000000ffff357224 */ /* 0x000fe200078e0034 */
[----:B------:R-:W-:-:S07]  /*b9a0*/  PRMT R114, R114, 0x5410, R114 ;  /* 0x0000541072727816 */ /* 0x000fce0000000072 */
.L_x_1363:
[----:B------:R-:W-:Y:S05]  /*b9b0*/  BSYNC.RECONVERGENT B1 ;  /* 0x0000000000017941 */ /* 0x000fea0003800200 */
.L_x_1361:
        /* <DEDUP_REMOVED lines=11> */
.L_x_1365:
[----:B------:R-:W-:Y:S01]  /*ba70*/  IMAD.MOV.U32 R73, RZ, RZ, R2 ;  /* 0x000000ffff497224 */ /* 0x000fe200078e0002 */
[----:B------:R-:W-:Y:S01]  /*ba80*/  PRMT R74, R74, 0x7610, R70 ;  /* 0x000076104a4a7816 */ /* 0x000fe20000000046 */
[----:B------:R-:W-:Y:S01]  /*ba90*/  IMAD.MOV.U32 R52, RZ, RZ, R51 ;  /* 0x000000ffff347224 */ /* 0x000fe200078e0033 */
[----:B------:R-:W-:-:S07]  /*baa0*/  PRMT R114, R112, 0x7632, R114 ;  /* 0x0000763270727816 */ /* 0x000fce0000000072 */
.L_x_1366:
[----:B------:R-:W-:Y:S05]  /*bab0*/  BSYNC.RECONVERGENT B1 ;  /* 0x0000000000017941 */ /* 0x000fea0003800200 */
.L_x_1364:
        /* <DEDUP_REMOVED lines=11> */
.L_x_1368:
[----:B------:R-:W-:Y:S01]  /*bb70*/  IMAD.MOV.U32 R2, RZ, RZ, R73 ;  /* 0x000000ffff027224 */ /* 0x000fe200078e0049 */
[----:B------:R-:W-:Y:S01]  /*bb80*/  PRMT R70, R70, 0x7610, R74 ;  /* 0x0000761046467816 */ /* 0x000fe2000000004a */
[----:B------:R-:W-:Y:S01]  /*bb90*/  IMAD.MOV.U32 R51, RZ, RZ, R50 ;  /* 0x000000ffff337224 */ /* 0x000fe200078e0032 */
[----:B------:R-:W-:-:S07]  /*bba0*/  PRMT R112, R112, 0x5410, R112 ;  /* 0x0000541070707816 */ /* 0x000fce0000000070 */
.L_x_1369:
[----:B------:R-:W-:Y:S05]  /*bbb0*/  BSYNC.RECONVERGENT B1 ;  /* 0x0000000000017941 */ /* 0x000fea0003800200 */
.L_x_1367:
        /* <DEDUP_REMOVED lines=11> */
.L_x_1371:
[----:B------:R-:W-:Y:S01]  /*bc70*/  IMAD.MOV.U32 R73, RZ, RZ, R2 ;  /* 0x000000ffff497224 */ /* 0x000fe200078e0002 */
[----:B------:R-:W-:Y:S01]  /*bc80*/  PRMT R74, R74, 0x7610, R70 ;  /* 0x000076104a4a7816 */ /* 0x000fe20000000046 */
[----:B------:R-:W-:Y:S01]  /*bc90*/  IMAD.MOV.U32 R50, RZ, RZ, R49 ;  /* 0x000000ffff327224 */ /* 0x000fe200078e0031 */
[----:B------:R-:W-:-:S07]  /*bca0*/  PRMT R112, R110, 0x7632, R112 ;  /* 0x000076326e707816 */ /* 0x000fce0000000070 */
.L_x_1372:
[----:B------:R-:W-:Y:S05]  /*bcb0*/  BSYNC.RECONVERGENT B1 ;  /* 0x0000000000017941 */ /* 0x000fea0003800200 */
.L_x_1370:
        /* <DEDUP_REMOVED lines=11> */
.L_x_1374:
[----:B------:R-:W-:Y:S01]  /*bd70*/  IMAD.MOV.U32 R2, RZ, RZ, R73 ;  /* 0x000000ffff027224 */ /* 0x000fe200078e0049 */
[----:B------:R-:W-:Y:S01]  /*bd80*/  PRMT R70, R70, 0x7610, R74 ;  /* 0x0000761046467816 */ /* 0x000fe2000000004a */
[----:B------:R-:W-:Y:S01]  /*bd90*/  IMAD.MOV.U32 R49, RZ, RZ, R48 ;  /* 0x000000ffff317224 */ /* 0x000fe200078e0030 */
[----:B------:R-:W-:-:S07]  /*bda0*/  PRMT R110, R110, 0x5410, R110 ;  /* 0x000054106e6e7816 */ /* 0x000fce000000006e */
.L_x_1375:
[----:B------:R-:W-:Y:S05]  /*bdb0*/  BSYNC.RECONVERGENT B1 ;  /* 0x0000000000017941 */ /* 0x000fea0003800200 */
.L_x_1373:
        /* <DEDUP_REMOVED lines=11> */
.L_x_1377:
[----:B------:R-:W-:Y:S01]  /*be70*/  IMAD.MOV.U32 R73, RZ, RZ, R2 ;  /* 0x000000ffff497224 */ /* 0x000fe200078e0002 */
[----:B------:R-:W-:Y:S01]  /*be80*/  PRMT R74, R74, 0x7610, R70 ;  /* 0x000076104a4a7816 */ /* 0x000fe20000000046 */
[----:B------:R-:W-:Y:S01]  /*be90*/  IMAD.MOV.U32 R48, RZ, RZ, R47 ;  /* 0x000000ffff307224 */ /* 0x000fe200078e002f */
[----:B------:R-:W-:-:S07]  /*bea0*/  PRMT R110, R108, 0x7632, R110 ;  /* 0x000076326c6e7816 */ /* 0x000fce000000006e */
.L_x_1378:
[----:B------:R-:W-:Y:S05]  /*beb0*/  BSYNC.RECONVERGENT B1 ;  /* 0x0000000000017941 */ /* 0x000fea0003800200 */
.L_x_1376:
        /* <DEDUP_REMOVED lines=11> */
.L_x_1380:
[----:B------:R-:W-:Y:S01]  /*bf70*/  IMAD.MOV.U32 R2, RZ, RZ, R73 ;  /* 0x000000ffff027224 */ /* 0x000fe200078e0049 */
[----:B------:R-:W-:Y:S01]  /*bf80*/  PRMT R70, R74, 0x7632, R70 ;  /* 0x000076324a467816 */ /* 0x000fe20000000046 */
[----:B------:R-:W-:Y:S01]  /*bf90*/  IMAD.MOV.U32 R47, RZ, RZ, R46 ;  /* 0x000000ffff2f7224 */ /* 0x000fe200078e002e */
[----:B------:R-:W-:-:S07]  /*bfa0*/  PRMT R108, R108, 0x5410, R108 ;  /* 0x000054106c6c7816 */ /* 0x000fce000000006c */
.L_x_1381:
[----:B------:R-:W-:Y:S05]  /*bfb0*/  BSYNC.RECONVERGENT B1 ;  /* 0x0000000000017941 */ /* 0x000fea0003800200 */
.L_x_1379:
        /* <DEDUP_REMOVED lines=11> */
.L_x_1383:
[----:B------:R-:W-:Y:S01]  /*c070*/  IMAD.MOV.U32 R73, RZ, RZ, R2 ;  /* 0x000000ffff497224 */ /* 0x000fe200078e0002 */
[----:B------:R-:W-:Y:S01]  /*c080*/  PRMT R75, R70, 0x7610, R75 ;  /* 0x00007610464b7816 */ /* 0x000fe2000000004b */
[----:B------:R-:W-:Y:S01]  /*c090*/  IMAD.MOV.U32 R46, RZ, RZ, R45 ;  /* 0x000000ffff2e7224 */ /* 0x000fe200078e002d */
[----:B------:R-:W-:-:S07]  /*c0a0*/  PRMT R108, R107, 0x7632, R108 ;  /* 0x000076326b6c7816 */ /* 0x000fce000000006c */
.L_x_1384:
[----:B------:R-:W-:Y:S05]  /*c0b0*/  BSYNC.RECONVERGENT B1 ;  /* 0x0000000000017941 */ /* 0x000fea0003800200 */
.L_x_1382:
        /* <DEDUP_REMOVED lines=11> */
.L_x_1386:
[----:B------:R-:W-:Y:S01]  /*c170*/  IMAD.MOV.U32 R2, RZ, RZ, R73 ;  /* 0x000000ffff027224 */ /* 0x000fe200078e0049 */
[----:B------:R-:W-:Y:S01]  /*c180*/  PRMT R70, R70, 0x5410, R75 ;  /* 0x0000541046467816 */ /* 0x000fe2000000004b */
[----:B------:R-:W-:Y:S01]  /*c190*/  IMAD.MOV.U32 R45, RZ, RZ, R44 ;  /* 0x000000ffff2d7224 */ /* 0x000fe200078e002c */
[----:B------:R-:W-:-:S07]  /*c1a0*/  PRMT R107, R107, 0x5410, R107 ;  /* 0x000054106b6b7816 */ /* 0x000fce000000006b */
.L_x_1387:
[----:B------:R-:W-:Y:S05]  /*c1b0*/  BSYNC.RECONVERGENT B1 ;  /* 0x0000000000017941 */ /* 0x000fea0003800200 */
.L_x_1385:
        /* <DEDUP_REMOVED lines=11> */
.L_x_1389:
[----:B------:R-:W-:Y:S01]  /*c270*/  IMAD.MOV.U32 R73, RZ, RZ, R2 ;  /* 0x000000ffff497224 */ /* 0x000fe200078e0002 */
[----:B------:R-:W-:Y:S01]  /*c280*/  PRMT R74, R74, 0x7610, R70 ;  /* 0x000076104a4a7816 */ /* 0x000fe20000000046 */
[----:B------:R-:W-:Y:S01]  /*c290*/  IMAD.MOV.U32 R44, RZ, RZ, R43 ;  /* 0x000000ffff2c7224 */ /* 0x000fe200078e002b */
[----:B------:R-:W-:-:S07]  /*c2a0*/  PRMT R107, R106, 0x7632, R107 ;  /* 0x000076326a6b7816 */ /* 0x000fce000000006b */
.L_x_1390:
[----:B------:R-:W-:Y:S05]  /*c2b0*/  BSYNC.RECONVERGENT B1 ;  /* 0x0000000000017941 */ /* 0x000fea0003800200 */
.L_x_1388:
        /* <DEDUP_REMOVED lines=11> */
.L_x_1392:
[----:B------:R-:W-:Y:S01]  /*c370*/  IMAD.MOV.U32 R2, RZ, RZ, R73 ;  /* 0x000000ffff027224 */ /* 0x000fe200078e0049 */
[----:B------:R-:W-:Y:S01]  /*c380*/  PRMT R70, R74, 0x7632, R70 ;  /* 0x000076324a467816 */ /* 0x000fe20000000046 */
[----:B------:R-:W-:Y:S01]  /*c390*/  IMAD.MOV.U32 R43, RZ, RZ, R42 ;  /* 0x000000ffff2b7224 */ /* 0x000fe200078e002a */
[----:B------:R-:W-:-:S07]  /*c3a0*/  PRMT R106, R106, 0x5410, R106 ;  /* 0x000054106a6a7816 */ /* 0x000fce000000006a */
.L_x_1393:
[----:B------:R-:W-:Y:S05]  /*c3b0*/  BSYNC.RECONVERGENT B1 ;  /* 0x0000000000017941 */ /* 0x000fea0003800200 */
.L_x_1391:
        /* <DEDUP_REMOVED lines=11> */
.L_x_1395:
[----:B------:R-:W-:Y:S01]  /*c470*/  IMAD.MOV.U32 R73, RZ, RZ, R2 ;  /* 0x000000ffff497224 */ /* 0x000fe200078e0002 */
[----:B------:R-:W-:Y:S01]  /*c480*/  PRMT R75, R70, 0x7610, R75 ;  /* 0x00007610464b7816 */ /* 0x000fe2000000004b */
[----:B------:R-:W-:Y:S01]  /*c490*/  IMAD.MOV.U32 R42, RZ, RZ, R41 ;  /* 0x000000ffff2a7224 */ /* 0x000fe200078e0029 */
[----:B------:R-:W-:-:S07]  /*c4a0*/  PRMT R106, R105, 0x7632, R106 ;  /* 0x00007632696a7816 */ /* 0x000fce000000006a */
.L_x_1396:
[----:B------:R-:W-:Y:S05]  /*c4b0*/  BSYNC.RECONVERGENT B1 ;  /* 0x0000000000017941 */ /* 0x000fea0003800200 */
.L_x_1394:
        /* <DEDUP_REMOVED lines=11> */
.L_x_1398:
[----:B------:R-:W-:Y:S01]  /*c570*/  IMAD.MOV.U32 R2, RZ, RZ, R73 ;  /* 0x000000ffff027224 */ /* 0x000fe200078e0049 */
[----:B------:R-:W-:Y:S01]  /*c580*/  PRMT R70, R70, 0x5410, R75 ;  /* 0x0000541046467816 */ /* 0x000fe2000000004b */
[----:B------:R-:W-:Y:S01]  /*c590*/  IMAD.MOV.U32 R41, RZ, RZ, R40 ;  /* 0x000000ffff297224 */ /* 0x000fe200078e0028 */
[----:B------:R-:W-:-:S07]  /*c5a0*/  PRMT R105, R105, 0x5410, R105 ;  /* 0x0000541069697816 */ /* 0x000fce0000000069 */
.L_x_1399:
[----:B------:R-:W-:Y:S05]  /*c5b0*/  BSYNC.RECONVERGENT B1 ;  /* 0x0000000000017941 */ /* 0x000fea0003800200 */
.L_x_1397:
        /* <DEDUP_REMOVED lines=11> */
.L_x_1401:
[----:B------:R-:W-:Y:S01]  /*c670*/  IMAD.MOV.U32 R73, RZ, RZ, R2 ;  /* 0x000000ffff497224 */ /* 0x000fe200078e0002 */
[----:B------:R-:W-:Y:S01]  /*c680*/  PRMT R74, R74, 0x7610, R70 ;  /* 0x000076104a4a7816 */ /* 0x000fe20000000046 */
[----:B------:R-:W-:Y:S01]  /*c690*/  IMAD.MOV.U32 R40, RZ, RZ, R39 ;  /* 0x000000ffff287224 */ /* 0x000fe200078e0027 */
[----:B------:R-:W-:-:S07]  /*c6a0*/  PRMT R105, R104, 0x7632, R105 ;  /* 0x0000763268697816 */ /* 0x000fce0000000069 */
.L_x_1402:
[----:B------:R-:W-:Y:S05]  /*c6b0*/  BSYNC.RECONVERGENT B1 ;  /* 0x0000000000017941 */ /* 0x000fea0003800200 */
.L_x_1400:
        /* <DEDUP_REMOVED lines=11> */
.L_x_1404:
[----:B------:R-:W-:Y:S01]  /*c770*/  IMAD.MOV.U32 R2, RZ, RZ, R73 ;  /* 0x000000ffff027224 */ /* 0x000fe200078e0049 */
[----:B------:R-:W-:Y:S01]  /*c780*/  PRMT R70, R74, 0x7632, R70 ;  /* 0x000076324a467816 */ /* 0x000fe20000000046 */
[----:B------:R-:W-:Y:S01]  /*c790*/  IMAD.MOV.U32 R39, RZ, RZ, R38 ;  /* 0x000000ffff277224 */ /* 0x000fe200078e0026 */
[----:B------:R-:W-:-:S07]  /*c7a0*/  PRMT R104, R104, 0x5410, R104 ;  /* 0x0000541068687816 */ /* 0x000fce0000000068 */
.L_x_1405:
[----:B------:R-:W-:Y:S05]  /*c7b0*/  BSYNC.RECONVERGENT B1 ;  /* 0x0000000000017941 */ /* 0x000fea0003800200 */
.L_x_1403:
        /* <DEDUP_REMOVED lines=11> */
.L_x_1407:
[----:B------:R-:W-:Y:S01]  /*c870*/  IMAD.MOV.U32 R73, RZ, RZ, R2 ;  /* 0x000000ffff497224 */ /* 0x000fe200078e0002 */
[----:B------:R-:W-:Y:S01]  /*c880*/  PRMT R75, R70, 0x7610, R75 ;  /* 0x00007610464b7816 */ /* 0x000fe2000000004b */
[----:B------:R-:W-:Y:S01]  /*c890*/  IMAD.MOV.U32 R38, RZ, RZ, R37 ;  /* 0x000000ffff267224 */ /* 0x000fe200078e0025 */
[----:B------:R-:W-:-:S07]  /*c8a0*/  PRMT R104, R103, 0x7632, R104 ;  /* 0x0000763267687816 */ /* 0x000fce0000000068 */
.L_x_1408:
[----:B------:R-:W-:Y:S05]  /*c8b0*/  BSYNC.RECONVERGENT B1 ;  /* 0x0000000000017941 */ /* 0x000fea0003800200 */
.L_x_1406:
        /* <DEDUP_REMOVED lines=11> */
.L_x_1410:
[----:B------:R-:W-:Y:S01]  /*c970*/  IMAD.MOV.U32 R2, RZ, RZ, R73 ;  /* 0x000000ffff027224 */ /* 0x000fe200078e0049 */
[----:B------:R-:W-:Y:S01]  /*c980*/  PRMT R70, R70, 0x5410, R75 ;  /* 0x0000541046467816 */ /* 0x000fe2000000004b */
[----:B------:R-:W-:Y:S01]  /*c990*/  IMAD.MOV.U32 R37, RZ, RZ, R36 ;  /* 0x000000ffff257224 */ /* 0x000fe200078e0024 */
[----:B------:R-:W-:-:S07]  /*c9a0*/  PRMT R103, R103, 0x5410, R103 ;  /* 0x0000541067677816 */ /* 0x000fce0000000067 */
.L_x_1411:
[----:B------:R-:W-:Y:S05]  /*c9b0*/  BSYNC.RECONVERGENT B1 ;  /* 0x0000000000017941 */ /* 0x000fea0003800200 */
.L_x_1409:
        /* <DEDUP_REMOVED lines=11> */
.L_x_1413:
[----:B------:R-:W-:Y:S01]  /*ca70*/  IMAD.MOV.U32 R73, RZ, RZ, R2 ;  /* 0x000000ffff497224 */ /* 0x000fe200078e0002 */
[----:B------:R-:W-:Y:S01]  /*ca80*/  PRMT R74, R74, 0x7610, R70 ;  /* 0x000076104a4a7816 */ /* 0x000fe20000000046 */
[----:B------:R-:W-:Y:S01]  /*ca90*/  IMAD.MOV.U32 R36, RZ, RZ, R35 ;  /* 0x000000ffff247224 */ /* 0x000fe200078e0023 */
[----:B------:R-:W-:-:S07]  /*caa0*/  PRMT R103, R102, 0x7632, R103 ;  /* 0x0000763266677816 */ /* 0x000fce0000000067 */
.L_x_1414:
[----:B------:R-:W-:Y:S05]  /*cab0*/  BSYNC.RECONVERGENT B1 ;  /* 0x0000000000017941 */ /* 0x000fea0003800200 */
.L_x_1412:
        /* <DEDUP_REMOVED lines=11> */
.L_x_1416:
[----:B------:R-:W-:Y:S01]  /*cb70*/  IMAD.MOV.U32 R2, RZ, RZ, R73 ;  /* 0x000000ffff027224 */ /* 0x000fe200078e0049 */
[----:B------:R-:W-:Y:S01]  /*cb80*/  PRMT R70, R74, 0x7632, R70 ;  /* 0x000076324a467816 */ /* 0x000fe20000000046 */
[----:B------:R-:W-:Y:S01]  /*cb90*/  IMAD.MOV.U32 R35, RZ, RZ, R34 ;  /* 0x000000ffff237224 */ /* 0x000fe200078e0022 */
[----:B------:R-:W-:-:S07]  /*cba0*/  PRMT R102, R102, 0x5410, R102 ;  /* 0x0000541066667816 */ /* 0x000fce0000000066 */
.L_x_1417:
[----:B------:R-:W-:Y:S05]  /*cbb0*/  BSYNC.RECONVERGENT B1 ;  /* 0x0000000000017941 */ /* 0x000fea0003800200 */
.L_x_1415:
        /* <DEDUP_REMOVED lines=11> */
.L_x_1419:
[----:B------:R-:W-:Y:S01]  /*cc70*/  IMAD.MOV.U32 R73, RZ, RZ, R2 ;  /* 0x000000ffff497224 */ /* 0x000fe200078e0002 */
[----:B------:R-:W-:Y:S01]  /*cc80*/  PRMT R75, R70, 0x7610, R75 ;  /* 0x00007610464b7816 */ /* 0x000fe2000000004b */
[----:B------:R-:W-:Y:S01]  /*cc90*/  IMAD.MOV.U32 R34, RZ, RZ, R33 ;  /* 0x000000ffff227224 */ /* 0x000fe200078e0021 */
[----:B------:R-:W-:-:S07]  /*cca0*/  PRMT R102, R101, 0x7632, R102 ;  /* 0x0000763265667816 */ /* 0x000fce0000000066 */
.L_x_1420:
[----:B------:R-:W-:Y:S05]  /*ccb0*/  BSYNC.RECONVERGENT B1 ;  /* 0x0000000000017941 */ /* 0x000fea0003800200 */
.L_x_1418:
        /* <DEDUP_REMOVED lines=11> */
.L_x_1422:
[----:B------:R-:W-:Y:S01]  /*cd70*/  IMAD.MOV.U32 R2, RZ, RZ, R73 ;  /* 0x000000ffff027224 */ /* 0x000fe200078e0049 */
[----:B------:R-:W-:Y:S01]  /*cd80*/  PRMT R70, R70, 0x5410, R75 ;  /* 0x0000541046467816 */ /* 0x000fe2000000004b */
[----:B------:R-:W-:Y:S01]  /*cd90*/  IMAD.MOV.U32 R33, RZ, RZ, R32 ;  /* 0x000000ffff217224 */ /* 0x000fe200078e0020 */
[----:B------:R-:W-:-:S07]  /*cda0*/  PRMT R101, R101, 0x5410, R101 ;  /* 0x0000541065657816 */ /* 0x000fce0000000065 */
.L_x_1423:
[----:B------:R-:W-:Y:S05]  /*cdb0*/  BSYNC.RECONVERGENT B1 ;  /* 0x0000000000017941 */ /* 0x000fea0003800200 */
.L_x_1421:
        /* <DEDUP_REMOVED lines=11> */
.L_x_1425:
[----:B------:R-:W-:Y:S01]  /*ce70*/  IMAD.MOV.U32 R73, RZ, RZ, R2 ;  /* 0x000000ffff497224 */ /* 0x000fe200078e0002 */
[----:B------:R-:W-:Y:S01]  /*ce80*/  PRMT R74, R74, 0x7610, R70 ;  /* 0x000076104a4a7816 */ /* 0x000fe20000000046 */
[----:B------:R-:W-:Y:S01]  /*ce90*/  IMAD.MOV.U32 R32, RZ, RZ, R31 ;  /* 0x000000ffff207224 */ /* 0x000fe200078e001f */
[----:B------:R-:W-:-:S07]  /*cea0*/  PRMT R101, R100, 0x7632, R101 ;  /* 0x0000763264657816 */ /* 0x000fce0000000065 */
.L_x_1426:
[----:B------:R-:W-:Y:S05]  /*ceb0*/  BSYNC.RECONVERGENT B1 ;  /* 0x0000000000017941 */ /* 0x000fea0003800200 */
.L_x_1424:
        /* <DEDUP_REMOVED lines=11> */
.L_x_1428:
[----:B------:R-:W-:Y:S01]  /*cf70*/  IMAD.MOV.U32 R2, RZ, RZ, R73 ;  /* 0x000000ffff027224 */ /* 0x000fe200078e0049 */
[----:B------:R-:W-:Y:S01]  /*cf80*/  PRMT R70, R74, 0x7632, R70 ;  /* 0x000076324a467816 */ /* 0x000fe20000000046 */
[----:B------:R-:W-:Y:S01]  /*cf90*/  IMAD.MOV.U32 R31, RZ, RZ, R30 ;  /* 0x000000ffff1f7224 */ /* 0x000fe200078e001e */
[----:B------:R-:W-:-:S07]  /*cfa0*/  PRMT R100, R100, 0x5410, R100 ;  /* 0x0000541064647816 */ /* 0x000fce0000000064 */
.L_x_1429:
[----:B------:R-:W-:Y:S05]  /*cfb0*/  BSYNC.RECONVERGENT B1 ;  /* 0x0000000000017941 */ /* 0x000fea0003800200 */
.L_x_1427:
        /* <DEDUP_REMOVED lines=11> */
.L_x_1431:
[----:B------:R-:W-:Y:S01]  /*d070*/  IMAD.MOV.U32 R73, RZ, RZ, R2 ;  /* 0x000000ffff497224 */ /* 0x000fe200078e0002 */
[----:B------:R-:W-:Y:S01]  /*d080*/  PRMT R75, R70, 0x7610, R75 ;  /* 0x00007610464b7816 */ /* 0x000fe2000000004b */
[----:B------:R-:W-:Y:S01]  /*d090*/  IMAD.MOV.U32 R30, RZ, RZ, R29 ;  /* 0x000000ffff1e7224 */ /* 0x000fe200078e001d */
[----:B------:R-:W-:-:S07]  /*d0a0*/  PRMT R100, R99, 0x7632, R100 ;  /* 0x0000763263647816 */ /* 0x000fce0000000064 */
.L_x_1432:
[----:B------:R-:W-:Y:S05]  /*d0b0*/  BSYNC.RECONVERGENT B1 ;  /* 0x0000000000017941 */ /* 0x000fea0003800200 */
.L_x_1430:
        /* <DEDUP_REMOVED lines=11> */
.L_x_1434:
[----:B------:R-:W-:Y:S01]  /*d170*/  IMAD.MOV.U32 R2, RZ, RZ, R73 ;  /* 0x000000ffff027224 */ /* 0x000fe200078e0049 */
[----:B------:R-:W-:Y:S01]  /*d180*/  PRMT R70, R70, 0x5410, R75 ;  /* 0x0000541046467816 */ /* 0x000fe2000000004b */
[----:B------:R-:W-:Y:S01]  /*d190*/  IMAD.MOV.U32 R29, RZ, RZ, R28 ;  /* 0x000000ffff1d7224 */ /* 0x000fe200078e001c */
[----:B------:R-:W-:-:S07]  /*d1a0*/  PRMT R99, R99, 0x5410, R99 ;  /* 0x0000541063637816 */ /* 0x000fce0000000063 */
.L_x_1435:
[----:B------:R-:W-:Y:S05]  /*d1b0*/  BSYNC.RECONVERGENT B1 ;  /* 0x0000000000017941 */ /* 0x000fea0003800200 */
.L_x_1433:
        /* <DEDUP_REMOVED lines=11> */
.L_x_1437:
[----:B------:R-:W-:Y:S01]  /*d270*/  IMAD.MOV.U32 R73, RZ, RZ, R2 ;  /* 0x000000ffff497224 */ /* 0x000fe200078e0002 */
[----:B------:R-:W-:Y:S01]  /*d280*/  PRMT R74, R74, 0x7610, R70 ;  /* 0x000076104a4a7816 */ /* 0x000fe20000000046 */
[----:B------:R-:W-:Y:S01]  /*d290*/  IMAD.MOV.U32 R28, RZ, RZ, R27 ;  /* 0x000000ffff1c7224 */ /* 0x000fe200078e001b */
[----:B------:R-:W-:-:S07]  /*d2a0*/  PRMT R99, R98, 0x7632, R99 ;  /* 0x0000763262637816 */ /* 0x000fce0000000063 */
.L_x_1438:
[----:B------:R-:W-:Y:S05]  /*d2b0*/  BSYNC.RECONVERGENT B1 ;  /* 0x0000000000017941 */ /* 0x000fea0003800200 */
.L_x_1436:
        /* <DEDUP_REMOVED lines=11> */
.L_x_1440:
[----:B------:R-:W-:Y:S01]  /*d370*/  IMAD.MOV.U32 R2, RZ, RZ, R73 ;  /* 0x000000ffff027224 */ /* 0x000fe200078e0049 */
[----:B------:R-:W-:Y:S01]  /*d380*/  PRMT R70, R74, 0x7632, R70 ;  /* 0x000076324a467816 */ /* 0x000fe20000000046 */
[----:B------:R-:W-:Y:S01]  /*d390*/  IMAD.MOV.U32 R27, RZ, RZ, R26 ;  /* 0x000000ffff1b7224 */ /* 0x000fe200078e001a */
[----:B------:R-:W-:-:S07]  /*d3a0*/  PRMT R98, R98, 0x5410, R98 ;  /* 0x0000541062627816 */ /* 0x000fce0000000062 */
.L_x_1441:
[----:B------:R-:W-:Y:S05]  /*d3b0*/  BSYNC.RECONVERGENT B1 ;  /* 0x0000000000017941 */ /* 0x000fea0003800200 */
.L_x_1439:
        /* <DEDUP_REMOVED lines=11> */
.L_x_1443:
[----:B------:R-:W-:Y:S01]  /*d470*/  IMAD.MOV.U32 R73, RZ, RZ, R2 ;  /* 0x000000ffff497224 */ /* 0x000fe200078e0002 */
[----:B------:R-:W-:Y:S01]  /*d480*/  PRMT R75, R70, 0x7610, R75 ;  /* 0x00007610464b7816 */ /* 0x000fe2000000004b */
[----:B------:R-:W-:Y:S01]  /*d490*/  IMAD.MOV.U32 R26, RZ, RZ, R25 ;  /* 0x000000ffff1a7224 */ /* 0x000fe200078e0019 */
[----:B------:R-:W-:-:S07]  /*d4a0*/  PRMT R98, R97, 0x7632, R98 ;  /* 0x0000763261627816 */ /* 0x000fce0000000062 */
.L_x_1444:
[----:B------:R-:W-:Y:S05]  /*d4b0*/  BSYNC.RECONVERGENT B1 ;  /* 0x0000000000017941 */ /* 0x000fea0003800200 */
.L_x_1442:
        /* <DEDUP_REMOVED lines=11> */
.L_x_1446:
[----:B------:R-:W-:Y:S01]  /*d570*/  IMAD.MOV.U32 R2, RZ, RZ, R73 ;  /* 0x000000ffff027224 */ /* 0x000fe200078e0049 */
[----:B------:R-:W-:Y:S01]  /*d580*/  PRMT R70, R70, 0x5410, R75 ;  /* 0x0000541046467816 */ /* 0x000fe2000000004b */
[----:B------:R-:W-:Y:S01]  /*d590*/  IMAD.MOV.U32 R25, RZ, RZ, R24 ;  /* 0x000000ffff197224 */ /* 0x000fe200078e0018 */
[----:B------:R-:W-:-:S07]  /*d5a0*/  PRMT R97, R97, 0x5410, R97 ;  /* 0x0000541061617816 */ /* 0x000fce0000000061 */
.L_x_1447:
[----:B------:R-:W-:Y:S05]  /*d5b0*/  BSYNC.RECONVERGENT B1 ;  /* 0x0000000000017941 */ /* 0x000fea0003800200 */
.L_x_1445:
        /* <DEDUP_REMOVED lines=11> */
.L_x_1449:
[----:B------:R-:W-:Y:S01]  /*d670*/  IMAD.MOV.U32 R73, RZ, RZ, R2 ;  /* 0x000000ffff497224 */ /* 0x000fe200078e0002 */
[----:B------:R-:W-:Y:S01]  /*d680*/  PRMT R74, R74, 0x7610, R70 ;  /* 0x000076104a4a7816 */ /* 0x000fe20000000046 */
[----:B------:R-:W-:Y:S01]  /*d690*/  IMAD.MOV.U32 R24, RZ, RZ, R23 ;  /* 0x000000ffff187224 */ /* 0x000fe200078e0017 */
[----:B------:R-:W-:-:S07]  /*d6a0*/  PRMT R97, R96, 0x7632, R97 ;  /* 0x0000763260617816 */ /* 0x000fce0000000061 */
.L_x_1450:
[----:B------:R-:W-:Y:S05]  /*d6b0*/  BSYNC.RECONVERGENT B1 ;  /* 0x0000000000017941 */ /* 0x000fea0003800200 */
.L_x_1448:
        /* <DEDUP_REMOVED lines=11> */
.L_x_1452:
[----:B------:R-:W-:Y:S01]  /*d770*/  IMAD.MOV.U32 R2, RZ, RZ, R73 ;  /* 0x000000ffff027224 */ /* 0x000fe200078e0049 */
[----:B------:R-:W-:Y:S01]  /*d780*/  PRMT R70, R74, 0x7632, R70 ;  /* 0x000076324a467816 */ /* 0x000fe20000000046 */
[----:B------:R-:W-:Y:S01]  /*d790*/  IMAD.MOV.U32 R23, RZ, RZ, R22 ;  /* 0x000000ffff177224 */ /* 0x000fe200078e0016 */
[----:B------:R-:W-:-:S07]  /*d7a0*/  PRMT R96, R96, 0x5410, R96 ;  /* 0x0000541060607816 */ /* 0x000fce0000000060 */
.L_x_1453:
[----:B------:R-:W-:Y:S05]  /*d7b0*/  BSYNC.RECONVERGENT B1 ;  /* 0x0000000000017941 */ /* 0x000fea0003800200 */
.L_x_1451:
        /* <DEDUP_REMOVED lines=11> */
.L_x_1455:
[----:B------:R-:W-:Y:S01]  /*d870*/  IMAD.MOV.U32 R73, RZ, RZ, R2 ;  /* 0x000000ffff497224 */ /* 0x000fe200078e0002 */
[----:B------:R-:W-:Y:S01]  /*d880*/  PRMT R75, R70, 0x7610, R75 ;  /* 0x00007610464b7816 */ /* 0x000fe2000000004b */
[----:B------:R-:W-:Y:S01]  /*d890*/  IMAD.MOV.U32 R22, RZ, RZ, R21 ;  /* 0x000000ffff167224 */ /* 0x000fe200078e0015 */
[----:B------:R-:W-:-:S07]  /*d8a0*/  PRMT R96, R95, 0x7632, R96 ;  /* 0x000076325f607816 */ /* 0x000fce0000000060 */
.L_x_1456:
[----:B------:R-:W-:Y:S05]  /*d8b0*/  BSYNC.RECONVERGENT B1 ;  /* 0x0000000000017941 */ /* 0x000fea0003800200 */
.L_x_1454:
        /* <DEDUP_REMOVED lines=11> */
.L_x_1458:
[----:B------:R-:W-:Y:S01]  /*d970*/  IMAD.MOV.U32 R2, RZ, RZ, R73 ;  /* 0x000000ffff027224 */ /* 0x000fe200078e0049 */
[----:B------:R-:W-:Y:S01]  /*d980*/  PRMT R70, R70, 0x5410, R75 ;  /* 0x0000541046467816 */ /* 0x000fe2000000004b */
[----:B------:R-:W-:Y:S01]  /*d990*/  IMAD.MOV.U32 R21, RZ, RZ, R20 ;  /* 0x000000ffff157224 */ /* 0x000fe200078e0014 */
[----:B------:R-:W-:-:S07]  /*d9a0*/  PRMT R95, R95, 0x5410, R95 ;  /* 0x000054105f5f7816 */ /* 0x000fce000000005f */
.L_x_1459:
[----:B------:R-:W-:Y:S05]  /*d9b0*/  BSYNC.RECONVERGENT B1 ;  /* 0x0000000000017941 */ /* 0x000fea0003800200 */
.L_x_1457:
        /* <DEDUP_REMOVED lines=11> */
.L_x_1461:
[----:B------:R-:W-:Y:S01]  /*da70*/  IMAD.MOV.U32 R73, RZ, RZ, R2 ;  /* 0x000000ffff497224 */ /* 0x000fe200078e0002 */
[----:B------:R-:W-:Y:S01]  /*da80*/  PRMT R74, R74, 0x7610, R70 ;  /* 0x000076104a4a7816 */ /* 0x000fe20000000046 */
[----:B------:R-:W-:Y:S01]  /*da90*/  IMAD.MOV.U32 R20, RZ, RZ, R19 ;  /* 0x000000ffff147224 */ /* 0x000fe200078e0013 */
[----:B------:R-:W-:-:S07]  /*daa0*/  PRMT R95, R94, 0x7632, R95 ;  /* 0x000076325e5f7816 */ /* 0x000fce000000005f */
.L_x_1462:
[----:B------:R-:W-:Y:S05]  /*dab0*/  BSYNC.RECONVERGENT B1 ;  /* 0x0000000000017941 */ /* 0x000fea0003800200 */
.L_x_1460:
        /* <DEDUP_REMOVED lines=11> */
.L_x_1464:
[----:B------:R-:W-:Y:S01]  /*db70*/  IMAD.MOV.U32 R2, RZ, RZ, R73 ;  /* 0x000000ffff027224 */ /* 0x000fe200078e0049 */
[----:B------:R-:W-:Y:S01]  /*db80*/  PRMT R70, R74, 0x7632, R70 ;  /* 0x000076324a467816 */ /* 0x000fe20000000046 */
[----:B------:R-:W-:Y:S01]  /*db90*/  IMAD.MOV.U32 R19, RZ, RZ, R18 ;  /* 0x000000ffff137224 */ /* 0x000fe200078e0012 */
[----:B------:R-:W-:-:S07]  /*dba0*/  PRMT R94, R94, 0x5410, R94 ;  /* 0x000054105e5e7816 */ /* 0x000fce000000005e */
.L_x_1465:
[----:B------:R-:W-:Y:S05]  /*dbb0*/  BSYNC.RECONVERGENT B1 ;  /* 0x0000000000017941 */ /* 0x000fea0003800200 */
.L_x_1463:
        /* <DEDUP_REMOVED lines=11> */
.L_x_1467:
[----:B------:R-:W-:Y:S01]  /*dc70*/  IMAD.MOV.U32 R73, RZ, RZ, R2 ;  /* 0x000000ffff497224 */ /* 0x000fe200078e0002 */
[----:B------:R-:W-:Y:S01]  /*dc80*/  PRMT R75, R70, 0x7610, R75 ;  /* 0x00007610464b7816 */ /* 0x000fe2000000004b */
[----:B------:R-:W-:Y:S01]  /*dc90*/  IMAD.MOV.U32 R18, RZ, RZ, R17 ;  /* 0x000000ffff127224 */ /* 0x000fe200078e0011 */
[----:B------:R-:W-:-:S07]  /*dca0*/  PRMT R94, R93, 0x7632, R94 ;  /* 0x000076325d5e7816 */ /* 0x000fce000000005e */
.L_x_1468:
[----:B------:R-:W-:Y:S05]  /*dcb0*/  BSYNC.RECONVERGENT B1 ;  /* 0x0000000000017941 */ /* 0x000fea0003800200 */
.L_x_1466:
        /* <DEDUP_REMOVED lines=11> */
.L_x_1470:
[----:B------:R-:W-:Y:S01]  /*dd70*/  IMAD.MOV.U32 R2, RZ, RZ, R73 ;  /* 0x000000ffff027224 */ /* 0x000fe200078e0049 */
[----:B------:R-:W-:Y:S01]  /*dd80*/  PRMT R70, R70, 0x5410, R75 ;  /* 0x0000541046467816 */ /* 0x000fe2000000004b */
[----:B------:R-:W-:Y:S01]  /*dd90*/  IMAD.MOV.U32 R17, RZ, RZ, R16 ;  /* 0x000000ffff117224 */ /* 0x000fe200078e0010 */
[----:B------:R-:W-:-:S07]  /*dda0*/  PRMT R93, R93, 0x5410, R93 ;  /* 0x000054105d5d7816 */ /* 0x000fce000000005d */
.L_x_1471:
[----:B------:R-:W-:Y:S05]  /*ddb0*/  BSYNC.RECONVERGENT B1 ;  /* 0x0000000000017941 */ /* 0x000fea0003800200 */
.L_x_1469:
        /* <DEDUP_REMOVED lines=11> */
.L_x_1473:
[----:B------:R-:W-:Y:S01]  /*de70*/  IMAD.MOV.U32 R73, RZ, RZ, R2 ;  /* 0x000000ffff497224 */ /* 0x000fe200078e0002 */
[----:B------:R-:W-:Y:S01]  /*de80*/  PRMT R74, R74, 0x7610, R70 ;  /* 0x000076104a4a7816 */ /* 0x000fe20000000046 */
[----:B------:R-:W-:Y:S01]  /*de90*/  IMAD.MOV.U32 R16, RZ, RZ, R15 ;  /* 0x000000ffff107224 */ /* 0x000fe200078e000f */
[----:B------:R-:W-:-:S07]  /*dea0*/  PRMT R93, R92, 0x7632, R93 ;  /* 0x000076325c5d7816 */ /* 0x000fce000000005d */
.L_x_1474:
[----:B------:R-:W-:Y:S05]  /*deb0*/  BSYNC.RECONVERGENT B1 ;  /* 0x0000000000017941 */ /* 0x000fea0003800200 */
.L_x_1472:
        /* <DEDUP_REMOVED lines=11> */
.L_x_1476:
[----:B------:R-:W-:Y:S01]  /*df70*/  IMAD.MOV.U32 R2, RZ, RZ, R73 ;  /* 0x000000ffff027224 */ /* 0x000fe200078e0049 */
[----:B------:R-:W-:Y:S01]  /*df80*/  PRMT R70, R74, 0x7632, R70 ;  /* 0x000076324a467816 */ /* 0x000fe20000000046 */
[----:B------:R-:W-:Y:S01]  /*df90*/  IMAD.MOV.U32 R15, RZ, RZ, R14 ;  /* 0x000000ffff0f7224 */ /* 0x000fe200078e000e */
[----:B------:R-:W-:-:S07]  /*dfa0*/  PRMT R92, R92, 0x5410, R92 ;  /* 0x000054105c5c7816 */ /* 0x000fce000000005c */
.L_x_1477:
[----:B------:R-:W-:Y:S05]  /*dfb0*/  BSYNC.RECONVERGENT B1 ;  /* 0x0000000000017941 */ /* 0x000fea0003800200 */
.L_x_1475:
        /* <DEDUP_REMOVED lines=11> */
.L_x_1479:
[----:B------:R-:W-:Y:S01]  /*e070*/  IMAD.MOV.U32 R73, RZ, RZ, R2 ;  /* 0x000000ffff497224 */ /* 0x000fe200078e0002 */
[----:B------:R-:W-:Y:S01]  /*e080*/  PRMT R75, R70, 0x7610, R75 ;  /* 0x00007610464b7816 */ /* 0x000fe2000000004b */
[----:B------:R-:W-:Y:S01]  /*e090*/  IMAD.MOV.U32 R14, RZ, RZ, R13 ;  /* 0x000000ffff0e7224 */ /* 0x000fe200078e000d */
[----:B------:R-:W-:-:S07]  /*e0a0*/  PRMT R92, R91, 0x7632, R92 ;  /* 0x000076325b5c7816 */ /* 0x000fce000000005c */
.L_x_1480:
[----:B------:R-:W-:Y:S05]  /*e0b0*/  BSYNC.RECONVERGENT B1 ;  /* 0x0000000000017941 */ /* 0x000fea0003800200 */
.L_x_1478:
        /* <DEDUP_REMOVED lines=11> */
.L_x_1482:
[----:B------:R-:W-:Y:S01]  /*e170*/  IMAD.MOV.U32 R2, RZ, RZ, R73 ;  /* 0x000000ffff027224 */ /* 0x000fe200078e0049 */
[----:B------:R-:W-:Y:S01]  /*e180*/  PRMT R70, R70, 0x5410, R75 ;  /* 0x0000541046467816 */ /* 0x000fe2000000004b */
[----:B------:R-:W-:Y:S01]  /*e190*/  IMAD.MOV.U32 R13, RZ, RZ, R12 ;  /* 0x000000ffff0d7224 */ /* 0x000fe200078e000c */
[----:B------:R-:W-:-:S07]  /*e1a0*/  PRMT R91, R91, 0x5410, R91 ;  /* 0x000054105b5b7816 */ /* 0x000fce000000005b */
.L_x_1483:
[----:B------:R-:W-:Y:S05]  /*e1b0*/  BSYNC.RECONVERGENT B1 ;  /* 0x0000000000017941 */ /* 0x000fea0003800200 */
.L_x_1481:
        /* <DEDUP_REMOVED lines=11> */
.L_x_1485:
[----:B------:R-:W-:Y:S01]  /*e270*/  IMAD.MOV.U32 R73, RZ, RZ, R2 ;  /* 0x000000ffff497224 */ /* 0x000fe200078e0002 */
[----:B------:R-:W-:Y:S01]  /*e280*/  PRMT R74, R74, 0x7610, R70 ;  /* 0x000076104a4a7816 */ /* 0x000fe20000000046 */
[----:B------:R-:W-:Y:S01]  /*e290*/  IMAD.MOV.U32 R12, RZ, RZ, R11 ;  /* 0x000000ffff0c7224 */ /* 0x000fe200078e000b */
[----:B------:R-:W-:-:S07]  /*e2a0*/  PRMT R91, R90, 0x7632, R91 ;  /* 0x000076325a5b7816 */ /* 0x000fce000000005b */
.L_x_1486:
[----:B------:R-:W-:Y:S05]  /*e2b0*/  BSYNC.RECONVERGENT B1 ;  /* 0x0000000000017941 */ /* 0x000fea0003800200 */
.L_x_1484:
        /* <DEDUP_REMOVED lines=11> */
.L_x_1488:
[----:B------:R-:W-:Y:S01]  /*e370*/  IMAD.MOV.U32 R2, RZ, RZ, R73 ;  /* 0x000000ffff027224 */ /* 0x000fe200078e0049 */
[----:B------:R-:W-:Y:S01]  /*e380*/  PRMT R70, R74, 0x7632, R70 ;  /* 0x000076324a467816 */ /* 0x000fe20000000046 */
[----:B------:R-:W-:Y:S01]  /*e390*/  IMAD.MOV.U32 R11, RZ, RZ, R10 ;  /* 0x000000ffff0b7224 */ /* 0x000fe200078e000a */
[----:B------:R-:W-:-:S07]  /*e3a0*/  PRMT R90, R90, 0x5410, R90 ;  /* 0x000054105a5a7816 */ /* 0x000fce000000005a */
.L_x_1489:
[----:B------:R-:W-:Y:S05]  /*e3b0*/  BSYNC.RECONVERGENT B1 ;  /* 0x0000000000017941 */ /* 0x000fea0003800200 */
.L_x_1487:
        /* <DEDUP_REMOVED lines=11> */
.L_x_1491:
[----:B------:R-:W-:Y:S01]  /*e470*/  IMAD.MOV.U32 R73, RZ, RZ, R2 ;  /* 0x000000ffff497224 */ /* 0x000fe200078e0002 */
[----:B------:R-:W-:Y:S01]  /*e480*/  PRMT R75, R70, 0x7610, R75 ;  /* 0x00007610464b7816 */ /* 0x000fe2000000004b */
[----:B------:R-:W-:Y:S01]  /*e490*/  IMAD.MOV.U32 R10, RZ, RZ, R9 ;  /* 0x000000ffff0a7224 */ /* 0x000fe200078e0009 */
[----:B------:R-:W-:-:S07]  /*e4a0*/  PRMT R90, R89, 0x7632, R90 ;  /* 0x00007632595a7816 */ /* 0x000fce000000005a */
.L_x_1492:
[----:B------:R-:W-:Y:S05]  /*e4b0*/  BSYNC.RECONVERGENT B1 ;  /* 0x0000000000017941 */ /* 0x000fea0003800200 */
.L_x_1490:
        /* <DEDUP_REMOVED lines=11> */
.L_x_1494:
[----:B------:R-:W-:Y:S01]  /*e570*/  IMAD.MOV.U32 R2, RZ, RZ, R73 ;  /* 0x000000ffff027224 */ /* 0x000fe200078e0049 */
[----:B------:R-:W-:Y:S01]  /*e580*/  PRMT R70, R70, 0x5410, R75 ;  /* 0x0000541046467816 */ /* 0x000fe2000000004b */
[----:B------:R-:W-:Y:S01]  /*e590*/  IMAD.MOV.U32 R9, RZ, RZ, R8 ;  /* 0x000000ffff097224 */ /* 0x000fe200078e0008 */
[----:B------:R-:W-:-:S07]  /*e5a0*/  PRMT R89, R89, 0x5410, R89 ;  /* 0x0000541059597816 */ /* 0x000fce0000000059 */
.L_x_1495:
[----:B------:R-:W-:Y:S05]  /*e5b0*/  BSYNC.RECONVERGENT B1 ;  /* 0x0000000000017941 */ /* 0x000fea0003800200 */
.L_x_1493:
        /* <DEDUP_REMOVED lines=11> */
.L_x_1497:
[----:B------:R-:W-:Y:S01]  /*e670*/  IMAD.MOV.U32 R73, RZ, RZ, R2 ;  /* 0x000000ffff497224 */ /* 0x000fe200078e0002 */
[----:B------:R-:W-:Y:S01]  /*e680*/  PRMT R74, R74, 0x7610, R70 ;  /* 0x000076104a4a7816 */ /* 0x000fe20000000046 */
[----:B------:R-:W-:Y:S01]  /*e690*/  IMAD.MOV.U32 R8, RZ, RZ, R7 ;  /* 0x000000ffff087224 */ /* 0x000fe200078e0007 */
[----:B------:R-:W-:-:S07]  /*e6a0*/  PRMT R89, R88, 0x7632, R89 ;  /* 0x0000763258597816 */ /* 0x000fce0000000059 */
.L_x_1498:
[----:B------:R-:W-:Y:S05]  /*e6b0*/  BSYNC.RECONVERGENT B1 ;  /* 0x0000000000017941 */ /* 0x000fea0003800200 */
.L_x_1496:
        /* <DEDUP_REMOVED lines=11> */
.L_x_1500:
[----:B------:R-:W-:Y:S01]  /*e770*/  IMAD.MOV.U32 R2, RZ, RZ, R73 ;  /* 0x000000ffff027224 */ /* 0x000fe200078e0049 */
[----:B------:R-:W-:Y:S01]  /*e780*/  PRMT R70, R70, 0x7610, R74 ;  /* 0x0000761046467816 */ /* 0x000fe2000000004a */
[----:B------:R-:W-:Y:S01]  /*e790*/  IMAD.MOV.U32 R7, RZ, RZ, R6 ;  /* 0x000000ffff077224 */ /* 0x000fe200078e0006 */
[----:B------:R-:W-:-:S07]  /*e7a0*/  PRMT R88, R88, 0x5410, R88 ;  /* 0x0000541058587816 */ /* 0x000fce0000000058 */
.L_x_1501:
[----:B------:R-:W-:Y:S05]  /*e7b0*/  BSYNC.RECONVERGENT B1 ;  /* 0x0000000000017941 */ /* 0x000fea0003800200 */
.L_x_1499:
        /* <DEDUP_REMOVED lines=11> */
.L_x_1503:
[----:B------:R-:W-:Y:S01]  /*e870*/  IMAD.MOV.U32 R73, RZ, RZ, R2 ;  /* 0x000000ffff497224 */ /* 0x000fe200078e0002 */
[----:B------:R-:W-:Y:S01]  /*e880*/  PRMT R74, R74, 0x7610, R70 ;  /* 0x000076104a4a7816 */ /* 0x000fe20000000046 */
[----:B------:R-:W-:Y:S01]  /*e890*/  IMAD.MOV.U32 R6, RZ, RZ, R5 ;  /* 0x000000ffff067224 */ /* 0x000fe200078e0005 */
[----:B------:R-:W-:-:S07]  /*e8a0*/  PRMT R88, R122, 0x7632, R88 ;  /* 0x000076327a587816 */ /* 0x000fce0000000058 */
.L_x_1504:
[----:B------:R-:W-:Y:S05]  /*e8b0*/  BSYNC.RECONVERGENT B1 ;  /* 0x0000000000017941 */ /* 0x000fea0003800200 */
.L_x_1502:
        /* <DEDUP_REMOVED lines=11> */
.L_x_1506:
[----:B------:R-:W-:Y:S01]  /*e970*/  IMAD.MOV.U32 R2, RZ, RZ, R73 ;  /* 0x000000ffff027224 */ /* 0x000fe200078e0049 */
[----:B------:R-:W-:Y:S01]  /*e980*/  PRMT R75, R74, 0x7632, R75 ;  /* 0x000076324a4b7816 */ /* 0x000fe2000000004b */
[----:B------:R-:W-:Y:S01]  /*e990*/  IMAD.MOV.U32 R5, RZ, RZ, R4 ;  /* 0x000000ffff057224 */ /* 0x000fe200078e0004 */
[----:B------:R-:W-:-:S07]  /*e9a0*/  PRMT R122, R122, 0x5410, R122 ;  /* 0x000054107a7a7816 */ /* 0x000fce000000007a */
.L_x_1507:
[----:B------:R-:W-:Y:S05]  /*e9b0*/  BSYNC.RECONVERGENT B1 ;  /* 0x0000000000017941 */ /* 0x000fea0003800200 */
.L_x_1505:
        /* <DEDUP_REMOVED lines=11> */
.L_x_1509:
[----:B------:R-:W-:Y:S01]  /*ea70*/  IMAD.MOV.U32 R70, RZ, RZ, R2 ;  /* 0x000000ffff467224 */ /* 0x000fe200078e0002 */
[----:B------:R-:W-:Y:S01]  /*ea80*/  PRMT R73, R73, 0x5410, R75 ;  /* 0x0000541049497816 */ /* 0x000fe2000000004b */
[----:B------:R-:W-:Y:S01]  /*ea90*/  IMAD.MOV.U32 R4, RZ, RZ, R3 ;  /* 0x000000ffff047224 */ /* 0x000fe200078e0003 */
[----:B------:R-:W-:-:S07]  /*eaa0*/  PRMT R122, R123, 0x7632, R122 ;  /* 0x000076327b7a7816 */ /* 0x000fce000000007a */
.L_x_1510:
[----:B------:R-:W-:Y:S05]  /*eab0*/  BSYNC.RECONVERGENT B1 ;  /* 0x0000000000017941 */ /* 0x000fea0003800200 */
.L_x_1508:
        /* <DEDUP_REMOVED lines=8> */
[----:B------:R-:W-:-:S13]  /*eb40*/  HSETP2.NEU.OR P0, PT, R73.H1_H1, R74.H0_H0, P0 ;  /* 0x2000004a49007234 */ /* 0x000fda000070dc20 */
[----:B------:R-:W-:Y:S05]  /*eb50*/  @P0 BRA `(.L_x_1513) ;  /* 0x0000000000140947 */ /* 0x000fea0003800000 */
.L_x_1512:
[C-C-:B------:R-:W-:Y:S01]  /*eb60*/  PRMT R123, R73.reuse, 0x5432, R74.reuse ;  /* 0x00005432497b7816 */ /* 0x140fe2000000004a */
[----:B------:R-:W-:Y:S01]  /*eb70*/  IMAD.MOV.U32 R3, RZ, RZ, R71 ;  /* 0x000000ffff037224 */ /* 0x000fe200078e0047 */
[----:B------:R-:W-:Y:S01]  /*eb80*/  PRMT R74, R73, 0x7632, R74 ;  /* 0x00007632494a7816 */ /* 0x000fe2000000004a */
[--C-:B------:R-:W-:Y:S02]  /*eb90*/  IMAD.MOV.U32 R2, RZ, RZ, R70.reuse ;  /* 0x000000ffff027224 */ /* 0x100fe400078e0046 */
[----:B------:R-:W-:-:S07]  /*eba0*/  IMAD.MOV.U32 R71, RZ, RZ, R70 ;  /* 0x000000ffff477224 */ /* 0x000fce00078e0046 */
.L_x_1513:
[----:B------:R-:W-:Y:S05]  /*ebb0*/  BSYNC.RECONVERGENT B1 ;  /* 0x0000000000017941 */ /* 0x000fea0003800200 */
.L_x_1511:
[----:B------:R-:W-:Y:S02]  /*ebc0*/  VIADD R69, R69, 0x4 ;  /* 0x0000000445457836 */ /* 0x000fe40000000000 */
[----:B------:R-:W-:Y:S01]  /*ebd0*/  VIADD R68, R68, 0x2 ;  /* 0x0000000244447836 */ /* 0x000fe20000000000 */
[----:B------:R-:W-:Y:S06]  /*ebe0*/  @P1 BRA `(.L_x_1514) ;  /* 0xffffffc000101947 */ /* 0x000fec000383ffff */
.L_x_1324:
[----:B------:R-:W-:Y:S05]  /*ebf0*/  BSYNC.RECONVERGENT B0 ;  /* 0x0000000000007941 */ /* 0x000fea0003800200 */
.L_x_1323:
        /* <DEDUP_REMOVED lines=199> */
.L_x_1706:
        /* <DEDUP_REMOVED lines=20> */
.L_x_1518:
[----:B------:R-:W-:Y:S01]  /*f9b0*/  IMAD.MOV.U32 R2, RZ, RZ, R65 ;  /* 0x000000ffff027224 */ /* 0x000fe200078e0041 */
[--C-:B------:R-:W-:Y:S01]  /*f9c0*/  PRMT R72, R72, 0x7610, R121.reuse ;  /* 0x0000761048487816 */ /* 0x100fe20000000079 */
[----:B------:R-:W-:Y:S01]  /*f9d0*/  IMAD.MOV.U32 R65, RZ, RZ, R64 ;  /* 0x000000ffff417224 */ /* 0x000fe200078e0040 */
[----:B------:R-:W-:-:S07]  /*f9e0*/  PRMT R121, R121, 0x5410, R121 ;  /* 0x0000541079797816 */ /* 0x000fce0000000079 */
.L_x_1519:
[----:B------:R-:W-:Y:S05]  /*f9f0*/  BSYNC.RECONVERGENT B1 ;  /* 0x0000000000017941 */ /* 0x000fea0003800200 */
.L_x_1517:
        /* <DEDUP_REMOVED lines=11> */
.L_x_1521:
[----:B------:R-:W-:Y:S01]  /*fab0*/  IMAD.MOV.U32 R69, RZ, RZ, R2 ;  /* 0x000000ffff457224 */ /* 0x000fe200078e0002 */
[----:B------:R-:W-:Y:S01]  /*fac0*/  PRMT R73, R73, 0x7610, R72 ;  /* 0x0000761049497816 */ /* 0x000fe20000000048 */
[----:B------:R-:W-:Y:S01]  /*fad0*/  IMAD.MOV.U32 R64, RZ, RZ, R63 ;  /* 0x000000ffff407224 */ /* 0x000fe200078e003f */
[----:B------:R-:W-:-:S07]  /*fae0*/  PRMT R121, R120, 0x7632, R121 ;  /* 0x0000763278797816 */ /* 0x000fce0000000079 */
.L_x_1522:
[----:B------:R-:W-:Y:S05]  /*faf0*/  BSYNC.RECONVERGENT B1 ;  /* 0x0000000000017941 */ /* 0x000fea0003800200 */
.L_x_1520:
        /* <DEDUP_REMOVED lines=11> */
.L_x_1524:
[----:B------:R-:W-:Y:S01]  /*fbb0*/  IMAD.MOV.U32 R2, RZ, RZ, R69 ;  /* 0x000000ffff027224 */ /* 0x000fe200078e0045 */
[----:B------:R-:W-:Y:S01]  /*fbc0*/  PRMT R72, R73, 0x7632, R72 ;  /* 0x0000763249487816 */ /* 0x000fe20000000048 */
[----:B------:R-:W-:Y:S01]  /*fbd0*/  IMAD.MOV.U32 R63, RZ, RZ, R62 ;  /* 0x000000ffff3f7224 */ /* 0x000fe200078e003e */
[----:B------:R-:W-:-:S07]  /*fbe0*/  PRMT R120, R120, 0x5410, R120 ;  /* 0x0000541078787816 */ /* 0x000fce0000000078 */
.L_x_1525:
[----:B------:R-:W-:Y:S05]  /*fbf0*/  BSYNC.RECONVERGENT B1 ;  /* 0x0000000000017941 */ /* 0x000fea0003800200 */
.L_x_1523:
        /* <DEDUP_REMOVED lines=11> */
.L_x_1527:
[----:B------:R-:W-:Y:S01]  /*fcb0*/  IMAD.MOV.U32 R69, RZ, RZ, R2 ;  /* 0x000000ffff457224 */ /* 0x000fe200078e0002 */
[----:B------:R-:W-:Y:S01]  /*fcc0*/  PRMT R74, R72, 0x7610, R74 ;  /* 0x00007610484a7816 */ /* 0x000fe2000000004a */
[----:B------:R-:W-:Y:S01]  /*fcd0*/  IMAD.MOV.U32 R62, RZ, RZ, R61 ;  /* 0x000000ffff3e7224 */ /* 0x000fe200078e003d */
[----:B------:R-:W-:-:S07]  /*fce0*/  PRMT R120, R119, 0x7632, R120 ;  /* 0x0000763277787816 */ /* 0x000fce0000000078 */
.L_x_1528:
[----:B------:R-:W-:Y:S05]  /*fcf0*/  BSYNC.RECONVERGENT B1 ;  /* 0x0000000000017941 */ /* 0x000fea0003800200 */
.L_x_1526:
        /* <DEDUP_REMOVED lines=11> */
.L_x_1530:
[----:B------:R-:W-:Y:S01]  /*fdb0*/  IMAD.MOV.U32 R2, RZ, RZ, R69 ;  /* 0x000000ffff027224 */ /* 0x000fe200078e0045 */
[----:B------:R-:W-:Y:S01]  /*fdc0*/  PRMT R72, R72, 0x5410, R74 ;  /* 0x0000541048487816 */ /* 0x000fe2000000004a */
[----:B------:R-:W-:Y:S01]  /*fdd0*/  IMAD.MOV.U32 R61, RZ, RZ, R60 ;  /* 0x000000ffff3d7224 */ /* 0x000fe200078e003c */
[----:B------:R-:W-:-:S07]  /*fde0*/  PRMT R119, R119, 0x5410, R119 ;  /* 0x0000541077777816 */ /* 0x000fce0000000077 */
.L_x_1531:
[----:B------:R-:W-:Y:S05]  /*fdf0*/  BSYNC.RECONVERGENT B1 ;  /* 0x0000000000017941 */ /* 0x000fea0003800200 */
.L_x_1529:
        /* <DEDUP_REMOVED lines=11> */
.L_x_1533:
[----:B------:R-:W-:Y:S01]  /*feb0*/  IMAD.MOV.U32 R69, RZ, RZ, R2 ;  /* 0x000000ffff457224 */ /* 0x000fe200078e0002 */
[----:B------:R-:W-:Y:S01]  /*fec0*/  PRMT R73, R73, 0x7610, R72 ;  /* 0x0000761049497816 */ /* 0x000fe20000000048 */
[----:B------:R-:W-:Y:S01]  /*fed0*/  IMAD.MOV.U32 R60, RZ, RZ, R59 ;  /* 0x000000ffff3c7224 */ /* 0x000fe200078e003b */
[----:B------:R-:W-:-:S07]  /*fee0*/  PRMT R119, R118, 0x7632, R119 ;  /* 0x0000763276777816 */ /* 0x000fce0000000077 */
.L_x_1534:
[----:B------:R-:W-:Y:S05]  /*fef0*/  BSYNC.RECONVERGENT B1 ;  /* 0x0000000000017941 */ /* 0x000fea0003800200 */
.L_x_1532:
        /* <DEDUP_REMOVED lines=11> */
.L_x_1536:
[----:B------:R-:W-:Y:S01]  /*ffb0*/  IMAD.MOV.U32 R2, RZ, RZ, R69 ;  /* 0x000000ffff027224 */ /* 0x000fe200078e0045 */
[----:B------:R-:W-:Y:S01]  /*ffc0*/  PRMT R72, R73, 0x7632, R72 ;  /* 0x0000763249487816 */ /* 0x000fe20000000048 */
[----:B------:R-:W-:Y:S01]  /*ffd0*/  IMAD.MOV.U32 R59, RZ, RZ, R58 ;  /* 0x000000ffff3b7224 */ /* 0x000fe200078e003a */
[----:B------:R-:W-:-:S07]  /*ffe0*/  PRMT R118, R118, 0x5410, R118 ;  /* 0x0000541076767816 */ /* 0x000fce0000000076 */
.L_x_1537:
[----:B------:R-:W-:Y:S05]  /*fff0*/  BSYNC.RECONVERGENT B1 ;  /* 0x0000000000017941 */ /* 0x000fea0003800200 */
.L_x_1535:
        /* <DEDUP_REMOVED lines=11> */
.L_x_1539:
[----:B------:R-:W-:Y:S01]  /*100b0*/  IMAD.MOV.U32 R69, RZ, RZ, R2 ;  /* 0x000000ffff457224 */ /* 0x000fe200078e0002 */
[----:B------:R-:W-:Y:S01]  /*100c0*/  PRMT R74, R72, 0x7610, R74 ;  /* 0x00007610484a7816 */ /* 0x000fe2000000004a */
[----:B------:R-:W-:Y:S01]  /*100d0*/  IMAD.MOV.U32 R58, RZ, RZ, R57 ;  /* 0x000000ffff3a7224 */ /* 0x000fe200078e0039 */
[----:B------:R-:W-:-:S07]  /*100e0*/  PRMT R118, R117, 0x7632, R118 ;  /* 0x0000763275767816 */ /* 0x000fce0000000076 */
.L_x_1540:
[----:B------:R-:W-:Y:S05]  /*100f0*/  BSYNC.RECONVERGENT B1 ;  /* 0x0000000000017941 */ /* 0x000fea0003800200 */
.L_x_1538:
        /* <DEDUP_REMOVED lines=11> */
.L_x_1542:
[----:B------:R-:W-:Y:S01]  /*101b0*/  IMAD.MOV.U32 R2, RZ, RZ, R69 ;  /* 0x000000ffff027224 */ /* 0x000fe200078e0045 */
[----:B------:R-:W-:Y:S01]  /*101c0*/  PRMT R72, R72, 0x5410, R74 ;  /* 0x0000541048487816 */ /* 0x000fe2000000004a */
[----:B------:R-:W-:Y:S01]  /*101d0*/  IMAD.MOV.U32 R57, RZ, RZ, R56 ;  /* 0x000000ffff397224 */ /* 0x000fe200078e0038 */
[----:B------:R-:W-:-:S07]  /*101e0*/  PRMT R117, R117, 0x5410, R117 ;  /* 0x0000541075757816 */ /* 0x000fce0000000075 */
.L_x_1543:
[----:B------:R-:W-:Y:S05]  /*101f0*/  BSYNC.RECONVERGENT B1 ;  /* 0x0000000000017941 */ /* 0x000fea0003800200 */
.L_x_1541:
        /* <DEDUP_REMOVED lines=11> */
.L_x_1545:
[----:B------:R-:W-:Y:S01]  /*102b0*/  IMAD.MOV.U32 R69, RZ, RZ, R2 ;  /* 0x000000ffff457224 */ /* 0x000fe200078e0002 */
[----:B------:R-:W-:Y:S01]  /*102c0*/  PRMT R73, R73, 0x7610, R72 ;  /* 0x0000761049497816 */ /* 0x000fe20000000048 */
[----:B------:R-:W-:Y:S01]  /*102d0*/  IMAD.MOV.U32 R56, RZ, RZ, R55 ;  /* 0x000000ffff387224 */ /* 0x000fe200078e0037 */
[----:B------:R-:W-:-:S07]  /*102e0*/  PRMT R117, R116, 0x7632, R117 ;  /* 0x0000763274757816 */ /* 0x000fce0000000075 */
.L_x_1546:
[----:B------:R-:W-:Y:S05]  /*102f0*/  BSYNC.RECONVERGENT B1 ;  /* 0x0000000000017941 */ /* 0x000fea0003800200 */
.L_x_1544:
        /* <DEDUP_REMOVED lines=11> */
.L_x_1548:
[----:B------:R-:W-:Y:S01]  /*103b0*/  IMAD.MOV.U32 R2, RZ, RZ, R69 ;  /* 0x000000ffff027224 */ /* 0x000fe200078e0045 */
[----:B------:R-:W-:Y:S01]  /*103c0*/  PRMT R72, R72, 0x7610, R73 ;  /* 0x0000761048487816 */ /* 0x000fe20000000049 */
[----:B------:R-:W-:Y:S01]  /*103d0*/  IMAD.MOV.U32 R55, RZ, RZ, R54 ;  /* 0x000000ffff377224 */ /* 0x000fe200078e0036 */
[----:B------:R-:W-:-:S07]  /*103e0*/  PRMT R116, R116, 0x5410, R116 ;  /* 0x0000541074747816 */ /* 0x000fce0000000074 */
.L_x_1549:
[----:B------:R-:W-:Y:S05]  /*103f0*/  BSYNC.RECONVERGENT B1 ;  /* 0x0000000000017941 */ /* 0x000fea0003800200 */
.L_x_1547:
        /* <DEDUP_REMOVED lines=11> */
.L_x_1551:
[----:B------:R-:W-:Y:S01]  /*104b0*/  IMAD.MOV.U32 R69, RZ, RZ, R2 ;  /* 0x000000ffff457224 */ /* 0x000fe200078e0002 */
[----:B------:R-:W-:Y:S01]  /*104c0*/  PRMT R73, R73, 0x7610, R72 ;  /* 0x0000761049497816 */ /* 0x000fe20000000048 */
[----:B------:R-:W-:Y:S01]  /*104d0*/  IMAD.MOV.U32 R54, RZ, RZ, R53 ;  /* 0x000000ffff367224 */ /* 0x000fe200078e0035 */
[----:B------:R-:W-:-:S07]  /*104e0*/  PRMT R116, R114, 0x7632, R116 ;  /* 0x0000763272747816 */ /* 0x000fce0000000074 */
.L_x_1552:
[----:B------:R-:W-:Y:S05]  /*104f0*/  BSYNC.RECONVERGENT B1 ;  /* 0x0000000000017941 */ /* 0x000fea0003800200 */
.L_x_1550:
        /* <DEDUP_REMOVED lines=11> */
.L_x_1554:
[----:B------:R-:W-:Y:S01]  /*105b0*/  IMAD.MOV.U32 R2, RZ, RZ, R69 ;  /* 0x000000ffff027224 */ /* 0x000fe200078e0045 */
[----:B------:R-:W-:Y:S01]  /*105c0*/  PRMT R72, R72, 0x7610, R73 ;  /* 0x0000761048487816 */ /* 0x000fe20000000049 */
[----:B------:R-:W-:Y:S01]  /*105d0*/  IMAD.MOV.U32 R53, RZ, RZ, R52 ;  /* 0x000000ffff357224 */ /* 0x000fe200078e0034 */
[----:B------:R-:W-:-:S07]  /*105e0*/  PRMT R114, R114, 0x5410, R114 ;  /* 0x0000541072727816 */ /* 0x000fce0000000072 */
.L_x_1555:
[----:B------:R-:W-:Y:S05]  /*105f0*/  BSYNC.RECONVERGENT B1 ;  /* 0x0000000000017941 */ /* 0x000fea0003800200 */
.L_x_1553:
        /* <DEDUP_REMOVED lines=11> */
.L_x_1557:
[----:B------:R-:W-:Y:S01]  /*106b0*/  IMAD.MOV.U32 R69, RZ, RZ, R2 ;  /* 0x000000ffff457224 */ /* 0x000fe200078e0002 */
[----:B------:R-:W-:Y:S01]  /*106c0*/  PRMT R73, R73, 0x7610, R72 ;  /* 0x0000761049497816 */ /* 0x000fe20000000048 */
[----:B------:R-:W-:Y:S01]  /*106d0*/  IMAD.MOV.U32 R52, RZ, RZ, R51 ;  /* 0x000000ffff347224 */ /* 0x000fe200078e0033 */
[----:B------:R-:W-:-:S07]  /*106e0*/  PRMT R114, R112, 0x7632, R114 ;  /* 0x0000763270727816 */ /* 0x000fce0000000072 */
.L_x_1558:
[----:B------:R-:W-:Y:S05]  /*106f0*/  BSYNC.RECONVERGENT B1 ;  /* 0x0000000000017941 */ /* 0x000fea0003800200 */
.L_x_1556:
        /* <DEDUP_REMOVED lines=11> */
.L_x_1560:
[----:B------:R-:W-:Y:S01]  /*107b0*/  IMAD.MOV.U32 R2, RZ, RZ, R69 ;  /* 0x000000ffff027224 */ /* 0x000fe200078e0045 */
[----:B------:R-:W-:Y:S01]  /*107c0*/  PRMT R72, R72, 0x7610, R73 ;  /* 0x0000761048487816 */ /* 0x000fe20000000049 */
[----:B------:R-:W-:Y:S01]  /*107d0*/  IMAD.MOV.U32 R51, RZ, RZ, R50 ;  /* 0x000000ffff337224 */ /* 0x000fe200078e0032 */
[----:B------:R-:W-:-:S07]  /*107e0*/  PRMT R112, R112, 0x5410, R112 ;  /* 0x0000541070707816 */ /* 0x000fce0000000070 */
.L_x_1561:
[----:B------:R-:W-:Y:S05]  /*107f0*/  BSYNC.RECONVERGENT B1 ;  /* 0x0000000000017941 */ /* 0x000fea0003800200 */
.L_x_1559:
        /* <DEDUP_REMOVED lines=11> */
.L_x_1563:
[----:B------:R-:W-:Y:S01]  /*108b0*/  IMAD.MOV.U32 R69, RZ, RZ, R2 ;  /* 0x000000ffff457224 */ /* 0x000fe200078e0002 */
[----:B------:R-:W-:Y:S01]  /*108c0*/  PRMT R73, R73, 0x7610, R72 ;  /* 0x0000761049497816 */ /* 0x000fe20000000048 */
[----:B------:R-:W-:Y:S01]  /*108d0*/  IMAD.MOV.U32 R50, RZ, RZ, R49 ;  /* 0x000000ffff327224 */ /* 0x000fe200078e0031 */
[----:B------:R-:W-:-:S07]  /*108e0*/  PRMT R112, R110, 0x7632, R112 ;  /* 0x000076326e707816 */ /* 0x000fce0000000070 */
.L_x_1564:
[----:B------:R-:W-:Y:S05]  /*108f0*/  BSYNC.RECONVERGENT B1 ;  /* 0x0000000000017941 */ /* 0x000fea0003800200 */
.L_x_1562:
        /* <DEDUP_REMOVED lines=11> */
.L_x_1566:
[----:B------:R-:W-:Y:S01]  /*109b0*/  IMAD.MOV.U32 R2, RZ, RZ, R69 ;  /* 0x000000ffff027224 */ /* 0x000fe200078e0045 */
[----:B------:R-:W-:Y:S01]  /*109c0*/  PRMT R72, R72, 0x7610, R73 ;  /* 0x0000761048487816 */ /* 0x000fe20000000049 */
[----:B------:R-:W-:Y:S01]  /*109d0*/  IMAD.MOV.U32 R49, RZ, RZ, R48 ;  /* 0x000000ffff317224 */ /* 0x000fe200078e0030 */
[----:B------:R-:W-:-:S07]  /*109e0*/  PRMT R110, R110, 0x5410, R110 ;  /* 0x000054106e6e7816 */ /* 0x000fce000000006e */
.L_x_1567:
[----:B------:R-:W-:Y:S05]  /*109f0*/  BSYNC.RECONVERGENT B1 ;  /* 0x0000000000017941 */ /* 0x000fea0003800200 */
.L_x_1565:
        /* <DEDUP_REMOVED lines=11> */
.L_x_1569:
[----:B------:R-:W-:Y:S01]  /*10ab0*/  IMAD.MOV.U32 R69, RZ, RZ, R2 ;  /* 0x000000ffff457224 */ /* 0x000fe200078e0002 */
[----:B------:R-:W-:Y:S01]  /*10ac0*/  PRMT R73, R73, 0x7610, R72 ;  /* 0x0000761049497816 */ /* 0x000fe20000000048 */
[----:B------:R-:W-:Y:S01]  /*10ad0*/  IMAD.MOV.U32 R48, RZ, RZ, R47 ;  /* 0x000000ffff307224 */ /* 0x000fe200078e002f */
[----:B------:R-:W-:-:S07]  /*10ae0*/  PRMT R110, R108, 0x7632, R110 ;  /* 0x000076326c6e7816 */ /* 0x000fce000000006e */
.L_x_1570:
[----:B------:R-:W-:Y:S05]  /*10af0*/  BSYNC.RECONVERGENT B1 ;  /* 0x0000000000017941 */ /* 0x000fea0003800200 */
.L_x_1568:
        /* <DEDUP_REMOVED lines=11> */
.L_x_1572:
[----:B------:R-:W-:Y:S01]  /*10bb0*/  IMAD.MOV.U32 R2, RZ, RZ, R69 ;  /* 0x000000ffff027224 */ /* 0x000fe200078e0045 */
[----:B------:R-:W-:Y:S01]  /*10bc0*/  PRMT R72, R73, 0x7632, R72 ;  /* 0x0000763249487816 */ /* 0x000fe20000000048 */
[----:B------:R-:W-:Y:S01]  /*10bd0*/  IMAD.MOV.U32 R47, RZ, RZ, R46 ;  /* 0x000000ffff2f7224 */ /* 0x000fe200078e002e */
[----:B------:R-:W-:-:S07]  /*10be0*/  PRMT R108, R108, 0x5410, R108 ;  /* 0x000054106c6c7816 */ /* 0x000fce000000006c */
.L_x_1573:
[----:B------:R-:W-:Y:S05]  /*10bf0*/  BSYNC.RECONVERGENT B1 ;  /* 0x0000000000017941 */ /* 0x000fea0003800200 */
.L_x_1571:
        /* <DEDUP_REMOVED lines=11> */
.L_x_1575:
[----:B------:R-:W-:Y:S01]  /*10cb0*/  IMAD.MOV.U32 R69, RZ, RZ, R2 ;  /* 0x000000ffff457224 */ /* 0x000fe200078e0002 */
[----:B------:R-:W-:Y:S01]  /*10cc0*/  PRMT R74, R72, 0x7610, R74 ;  /* 0x00007610484a7816 */ /* 0x000fe2000000004a */
[----:B------:R-:W-:Y:S01]  /*10cd0*/  IMAD.MOV.U32 R46, RZ, RZ, R45 ;  /* 0x000000ffff2e7224 */ /* 0x000fe200078e002d */
[----:B------:R-:W-:-:S07]  /*10ce0*/  PRMT R108, R107, 0x7632, R108 ;  /* 0x000076326b6c7816 */ /* 0x000fce000000006c */
.L_x_1576:
[----:B------:R-:W-:Y:S05]  /*10cf0*/  BSYNC.RECONVERGENT B1 ;  /* 0x0000000000017941 */ /* 0x000fea0003800200 */
.L_x_1574:
        /* <DEDUP_REMOVED lines=11> */
.L_x_1578:
[----:B------:R-:W-:Y:S01]  /*10db0*/  IMAD.MOV.U32 R2, RZ, RZ, R69 ;  /* 0x000000ffff027224 */ /* 0x000fe200078e0045 */
[----:B------:R-:W-:Y:S01]  /*10dc0*/  PRMT R72, R72, 0x5410, R74 ;  /* 0x0000541048487816 */ /* 0x000fe2000000004a */
[----:B------:R-:W-:Y:S01]  /*10dd0*/  IMAD.MOV.U32 R45, RZ, RZ, R44 ;  /* 0x000000ffff2d7224 */ /* 0x000fe200078e002c */
[----:B------:R-:W-:-:S07]  /*10de0*/  PRMT R107, R107, 0x5410, R107 ;  /* 0x000054106b6b7816 */ /* 0x000fce000000006b */
.L_x_1579:
[----:B------:R-:W-:Y:S05]  /*10df0*/  BSYNC.RECONVERGENT B1 ;  /* 0x0000000000017941 */ /* 0x000fea0003800200 */
.L_x_1577:
        /* <DEDUP_REMOVED lines=11> */
.L_x_1581:
[----:B------:R-:W-:Y:S01]  /*10eb0*/  IMAD.MOV.U32 R69, RZ, RZ, R2 ;  /* 0x000000ffff457224 */ /* 0x000fe200078e0002 */
[----:B------:R-:W-:Y:S01]  /*10ec0*/  PRMT R73, R73, 0x7610, R72 ;  /* 0x0000761049497816 */ /* 0x000fe20000000048 */
[----:B------:R-:W-:Y:S01]  /*10ed0*/  IMAD.MOV.U32 R44, RZ, RZ, R43 ;  /* 0x000000ffff2c7224 */ /* 0x000fe200078e002b */
[----:B------:R-:W-:-:S07]  /*10ee0*/  PRMT R107, R106, 0x7632, R107 ;  /* 0x000076326a6b7816 */ /* 0x000fce000000006b */
.L_x_1582:
[----:B------:R-:W-:Y:S05]  /*10ef0*/  BSYNC.RECONVERGENT B1 ;  /* 0x0000000000017941 */ /* 0x000fea0003800200 */
.L_x_1580:
        /* <DEDUP_REMOVED lines=11> */
.L_x_1584:
[----:B------:R-:W-:Y:S01]  /*10fb0*/  IMAD.MOV.U32 R2, RZ, RZ, R69 ;  /* 0x000000ffff027224 */ /* 0x000fe200078e0045 */
[----:B------:R-:W-:Y:S01]  /*10fc0*/  PRMT R72, R73, 0x7632, R72 ;  /* 0x0000763249487816 */ /* 0x000fe20000000048 */
[----:B------:R-:W-:Y:S01]  /*10fd0*/  IMAD.MOV.U32 R43, RZ, RZ, R42 ;  /* 0x000000ffff2b7224 */ /* 0x000fe200078e002a */
[----:B------:R-:W-:-:S07]  /*10fe0*/  PRMT R106, R106, 0x5410, R106 ;  /* 0x000054106a6a7816 */ /* 0x000fce000000006a */
.L_x_1585:
[----:B------:R-:W-:Y:S05]  /*10ff0*/  BSYNC.RECONVERGENT B1 ;  /* 0x0000000000017941 */ /* 0x000fea0003800200 */
.L_x_1583:
        /* <DEDUP_REMOVED lines=11> */
.L_x_1587:
[----:B------:R-:W-:Y:S01]  /*110b0*/  IMAD.MOV.U32 R69, RZ, RZ, R2 ;  /* 0x000000ffff457224 */ /* 0x000fe200078e0002 */
[----:B------:R-:W-:Y:S01]  /*110c0*/  PRMT R74, R72, 0x7610, R74 ;  /* 0x00007610484a7816 */ /* 0x000fe2000000004a */
[----:B------:R-:W-:Y:S01]  /*110d0*/  IMAD.MOV.U32 R42, RZ, RZ, R41 ;  /* 0x000000ffff2a7224 */ /* 0x000fe200078e0029 */
[----:B------:R-:W-:-:S07]  /*110e0*/  PRMT R106, R105, 0x7632, R106 ;  /* 0x00007632696a7816 */ /* 0x000fce000000006a */
.L_x_1588:
[----:B------:R-:W-:Y:S05]  /*110f0*/  BSYNC.RECONVERGENT B1 ;  /* 0x0000000000017941 */ /* 0x000fea0003800200 */
.L_x_1586:
        /* <DEDUP_REMOVED lines=11> */
.L_x_1590:
[----:B------:R-:W-:Y:S01]  /*111b0*/  IMAD.MOV.U32 R2, RZ, RZ, R69 ;  /* 0x000000ffff027224 */ /* 0x000fe200078e0045 */
[----:B------:R-:W-:Y:S01]  /*111c0*/  PRMT R72, R72, 0x5410, R74 ;  /* 0x0000541048487816 */ /* 0x000fe2000000004a */
[----:B------:R-:W-:Y:S01]  /*111d0*/  IMAD.MOV.U32 R41, RZ, RZ, R40 ;  /* 0x000000ffff297224 */ /* 0x000fe200078e0028 */
[----:B------:R-:W-:-:S07]  /*111e0*/  PRMT R105, R105, 0x5410, R105 ;  /* 0x0000541069697816 */ /* 0x000fce0000000069 */
.L_x_1591:
[----:B------:R-:W-:Y:S05]  /*111f0*/  BSYNC.RECONVERGENT B1 ;  /* 0x0000000000017941 */ /* 0x000fea0003800200 */
.L_x_1589:
        /* <DEDUP_REMOVED lines=11> */
.L_x_1593:
[----:B------:R-:W-:Y:S01]  /*112b0*/  IMAD.MOV.U32 R69, RZ, RZ, R2 ;  /* 0x000000ffff457224 */ /* 0x000fe200078e0002 */
[----:B------:R-:W-:Y:S01]  /*112c0*/  PRMT R73, R73, 0x7610, R72 ;  /* 0x0000761049497816 */ /* 0x000fe20000000048 */
[----:B------:R-:W-:Y:S01]  /*112d0*/  IMAD.MOV.U32 R40, RZ, RZ, R39 ;  /* 0x000000ffff287224 */ /* 0x000fe200078e0027 */
[----:B------:R-:W-:-:S07]  /*112e0*/  PRMT R105, R104, 0x7632, R105 ;  /* 0x0000763268697816 */ /* 0x000fce0000000069 */
.L_x_1594:
[----:B------:R-:W-:Y:S05]  /*112f0*/  BSYNC.RECONVERGENT B1 ;  /* 0x0000000000017941 */ /* 0x000fea0003800200 */
.L_x_1592:
        /* <DEDUP_REMOVED lines=11> */
.L_x_1596:
[----:B------:R-:W-:Y:S01]  /*113b0*/  IMAD.MOV.U32 R2, RZ, RZ, R69 ;  /* 0x000000ffff027224 */ /* 0x000fe200078e0045 */
[----:B------:R-:W-:Y:S01]  /*113c0*/  PRMT R72, R73, 0x7632, R72 ;  /* 0x0000763249487816 */ /* 0x000fe20000000048 */
[----:B------:R-:W-:Y:S01]  /*113d0*/  IMAD.MOV.U32 R39, RZ, RZ, R38 ;  /* 0x000000ffff277224 */ /* 0x000fe200078e0026 */
[----:B------:R-:W-:-:S07]  /*113e0*/  PRMT R104, R104, 0x5410, R104 ;  /* 0x0000541068687816 */ /* 0x000fce0000000068 */
.L_x_1597:
[----:B------:R-:W-:Y:S05]  /*113f0*/  BSYNC.RECONVERGENT B1 ;  /* 0x0000000000017941 */ /* 0x000fea0003800200 */
.L_x_1595:
        /* <DEDUP_REMOVED lines=11> */
.L_x_1599:
[----:B------:R-:W-:Y:S01]  /*114b0*/  IMAD.MOV.U32 R69, RZ, RZ, R2 ;  /* 0x000000ffff457224 */ /* 0x000fe200078e0002 */
[----:B------:R-:W-:Y:S01]  /*114c0*/  PRMT R74, R72, 0x7610, R74 ;  /* 0x00007610484a7816 */ /* 0x000fe2000000004a */
[----:B------:R-:W-:Y:S01]  /*114d0*/  IMAD.MOV.U32 R38, RZ, RZ, R37 ;  /* 0x000000ffff267224 */ /* 0x000fe200078e0025 */
[----:B------:R-:W-:-:S07]  /*114e0*/  PRMT R104, R103, 0x7632, R104 ;  /* 0x0000763267687816 */ /* 0x000fce0000000068 */
.L_x_1600:
[----:B------:R-:W-:Y:S05]  /*114f0*/  BSYNC.RECONVERGENT B1 ;  /* 0x0000000000017941 */ /* 0x000fea0003800200 */
.L_x_1598:
        /* <DEDUP_REMOVED lines=11> */
.L_x_1602:
[----:B------:R-:W-:Y:S01]  /*115b0*/  IMAD.MOV.U32 R2, RZ, RZ, R69 ;  /* 0x000000ffff027224 */ /* 0x000fe200078e0045 */
[----:B------:R-:W-:Y:S01]  /*115c0*/  PRMT R72, R72, 0x5410, R74 ;  /* 0x0000541048487816 */ /* 0x000fe2000000004a */
[----:B------:R-:W-:Y:S01]  /*115d0*/  IMAD.MOV.U32 R37, RZ, RZ, R36 ;  /* 0x000000ffff257224 */ /* 0x000fe200078e0024 */
[----:B------:R-:W-:-:S07]  /*115e0*/  PRMT R103, R103, 0x5410, R103 ;  /* 0x0000541067677816 */ /* 0x000fce0000000067 */
.L_x_1603:
[----:B------:R-:W-:Y:S05]  /*115f0*/  BSYNC.RECONVERGENT B1 ;  /* 0x0000000000017941 */ /* 0x000fea0003800200 */
.L_x_1601:
        /* <DEDUP_REMOVED lines=11> */
.L_x_1605:
[----:B------:R-:W-:Y:S01]  /*116b0*/  IMAD.MOV.U32 R69, RZ, RZ, R2 ;  /* 0x000000ffff457224 */ /* 0x000fe200078e0002 */
[----:B------:R-:W-:Y:S01]  /*116c0*/  PRMT R73, R73, 0x7610, R72 ;  /* 0x0000761049497816 */ /* 0x000fe20000000048 */
[----:B------:R-:W-:Y:S01]  /*116d0*/  IMAD.MOV.U32 R36, RZ, RZ, R35 ;  /* 0x000000ffff247224 */ /* 0x000fe200078e0023 */
[----:B------:R-:W-:-:S07]  /*116e0*/  PRMT R103, R102, 0x7632, R103 ;  /* 0x0000763266677816 */ /* 0x000fce0000000067 */
.L_x_1606:
[----:B------:R-:W-:Y:S05]  /*116f0*/  BSYNC.RECONVERGENT B1 ;  /* 0x0000000000017941 */ /* 0x000fea0003800200 */
.L_x_1604:
        /* <DEDUP_REMOVED lines=11> */
.L_x_1608:
[----:B------:R-:W-:Y:S01]  /*117b0*/  IMAD.MOV.U32 R2, RZ, RZ, R69 ;  /* 0x000000ffff027224 */ /* 0x000fe200078e0045 */
[----:B------:R-:W-:Y:S01]  /*117c0*/  PRMT R72, R73, 0x7632, R72 ;  /* 0x0000763249487816 */ /* 0x000fe20000000048 */
[----:B------:R-:W-:Y:S01]  /*117d0*/  IMAD.MOV.U32 R35, RZ, RZ, R34 ;  /* 0x000000ffff237224 */ /* 0x000fe200078e0022 */
[----:B------:R-:W-:-:S07]  /*117e0*/  PRMT R102, R102, 0x5410, R102 ;  /* 0x0000541066667816 */ /* 0x000fce0000000066 */
.L_x_1609:
[----:B------:R-:W-:Y:S05]  /*117f0*/  BSYNC.RECONVERGENT B1 ;  /* 0x0000000000017941 */ /* 0x000fea0003800200 */
.L_x_1607:
        /* <DEDUP_REMOVED lines=11> */
.L_x_1611:
[----:B------:R-:W-:Y:S01]  /*118b0*/  IMAD.MOV.U32 R69, RZ, RZ, R2 ;  /* 0x000000ffff457224 */ /* 0x000fe200078e0002 */
[----:B------:R-:W-:Y:S01]  /*118c0*/  PRMT R74, R72, 0x7610, R74 ;  /* 0x00007610484a7816 */ /* 0x000fe2000000004a */
[----:B------:R-:W-:Y:S01]  /*118d0*/  IMAD.MOV.U32 R34, RZ, RZ, R33 ;  /* 0x000000ffff227224 */ /* 0x000fe200078e0021 */
[----:B------:R-:W-:-:S07]  /*118e0*/  PRMT R102, R101, 0x7632, R102 ;  /* 0x0000763265667816 */ /* 0x000fce0000000066 */
.L_x_1612:
[----:B------:R-:W-:Y:S05]  /*118f0*/  BSYNC.RECONVERGENT B1 ;  /* 0x0000000000017941 */ /* 0x000fea0003800200 */
.L_x_1610:
        /* <DEDUP_REMOVED lines=11> */
.L_x_1614:
[----:B------:R-:W-:Y:S01]  /*119b0*/  IMAD.MOV.U32 R2, RZ, RZ, R69 ;  /* 0x000000ffff027224 */ /* 0x000fe200078e0045 */
[----:B------:R-:W-:Y:S01]  /*119c0*/  PRMT R72, R72, 0x5410, R74 ;  /* 0x0000541048487816 */ /* 0x000fe2000000004a */
[----:B------:R-:W-:Y:S01]  /*119d0*/  IMAD.MOV.U32 R33, RZ, RZ, R32 ;  /* 0x000000ffff217224 */ /* 0x000fe200078e0020 */
[----:B------:R-:W-:-:S07]  /*119e0*/  PRMT R101, R101, 0x5410, R101 ;  /* 0x0000541065657816 */ /* 0x000fce0000000065 */
.L_x_1615:
[----:B------:R-:W-:Y:S05]  /*119f0*/  BSYNC.RECONVERGENT B1 ;  /* 0x0000000000017941 */ /* 0x000fea0003800200 */
.L_x_1613:
        /* <DEDUP_REMOVED lines=11> */
.L_x_1617:
[----:B------:R-:W-:Y:S01]  /*11ab0*/  IMAD.MOV.U32 R69, RZ, RZ, R2 ;  /* 0x000000ffff457224 */ /* 0x000fe200078e0002 */
[----:B------:R-:W-:Y:S01]  /*11ac0*/  PRMT R73, R73, 0x7610, R72 ;  /* 0x0000761049497816 */ /* 0x000fe20000000048 */
[----:B------:R-:W-:Y:S01]  /*11ad0*/  IMAD.MOV.U32 R32, RZ, RZ, R31 ;  /* 0x000000ffff207224 */ /* 0x000fe200078e001f */
[----:B------:R-:W-:-:S07]  /*11ae0*/  PRMT R101, R100, 0x7632, R101 ;  /* 0x0000763264657816 */ /* 0x000fce0000000065 */
.L_x_1618:
[----:B------:R-:W-:Y:S05]  /*11af0*/  BSYNC.RECONVERGENT B1 ;  /* 0x0000000000017941 */ /* 0x000fea0003800200 */
.L_x_1616:
        /* <DEDUP_REMOVED lines=11> */
.L_x_1620:
[----:B------:R-:W-:Y:S01]  /*11bb0*/  IMAD.MOV.U32 R2, RZ, RZ, R69 ;  /* 0x000000ffff027224 */ /* 0x000fe200078e0045 */
[----:B------:R-:W-:Y:S01]  /*11bc0*/  PRMT R72, R73, 0x7632, R72 ;  /* 0x0000763249487816 */ /* 0x000fe20000000048 */
[----:B------:R-:W-:Y:S01]  /*11bd0*/  IMAD.MOV.U32 R31, RZ, RZ, R30 ;  /* 0x000000ffff1f7224 */ /* 0x000fe200078e001e */
[----:B------:R-:W-:-:S07]  /*11be0*/  PRMT R100, R100, 0x5410, R100 ;  /* 0x0000541064647816 */ /* 0x000fce0000000064 */
.L_x_1621:
[----:B------:R-:W-:Y:S05]  /*11bf0*/  BSYNC.RECONVERGENT B1 ;  /* 0x0000000000017941 */ /* 0x000fea0003800200 */
.L_x_1619:
        /* <DEDUP_REMOVED lines=11> */
.L_x_1623:
[----:B------:R-:W-:Y:S01]  /*11cb0*/  IMAD.MOV.U32 R69, RZ, RZ, R2 ;  /* 0x000000ffff457224 */ /* 0x000fe200078e0002 */
[----:B------:R-:W-:Y:S01]  /*11cc0*/  PRMT R74, R72, 0x7610, R74 ;  /* 0x00007610484a7816 */ /* 0x000fe2000000004a */
[----:B------:R-:W-:Y:S01]  /*11cd0*/  IMAD.MOV.U32 R30, RZ, RZ, R29 ;  /* 0x000000ffff1e7224 */ /* 0x000fe200078e001d */
[----:B------:R-:W-:-:S07]  /*11ce0*/  PRMT R100, R99, 0x7632, R100 ;  /* 0x0000763263647816 */ /* 0x000fce0000000064 */
.L_x_1624:
[----:B------:R-:W-:Y:S05]  /*11cf0*/  BSYNC.RECONVERGENT B1 ;  /* 0x0000000000017941 */ /* 0x000fea0003800200 */
.L_x_1622:
        /* <DEDUP_REMOVED lines=11> */
.L_x_1626:
[----:B------:R-:W-:Y:S01]  /*11db0*/  IMAD.MOV.U32 R2, RZ, RZ, R69 ;  /* 0x000000ffff027224 */ /* 0x000fe200078e0045 */
[----:B------:R-:W-:Y:S01]  /*11dc0*/  PRMT R72, R72, 0x5410, R74 ;  /* 0x0000541048487816 */ /* 0x000fe2000000004a */
[----:B------:R-:W-:Y:S01]  /*11dd0*/  IMAD.MOV.U32 R29, RZ, RZ, R28 ;  /* 0x000000ffff1d7224 */ /* 0x000fe200078e001c */
[----:B------:R-:W-:-:S07]  /*11de0*/  PRMT R99, R99, 0x5410, R99 ;  /* 0x0000541063637816 */ /* 0x000fce0000000063 */
.L_x_1627:
[----:B------:R-:W-:Y:S05]  /*11df0*/  BSYNC.RECONVERGENT B1 ;  /* 0x0000000000017941 */ /* 0x000fea0003800200 */
.L_x_1625:
        /* <DEDUP_REMOVED lines=11> */
.L_x_1629:
[----:B------:R-:W-:Y:S01]  /*11eb0*/  IMAD.MOV.U32 R69, RZ, RZ, R2 ;  /* 0x000000ffff457224 */ /* 0x000fe200078e0002 */
[----:B------:R-:W-:Y:S01]  /*11ec0*/  PRMT R73, R73, 0x7610, R72 ;  /* 0x0000761049497816 */ /* 0x000fe20000000048 */
[----:B------:R-:W-:Y:S01]  /*11ed0*/  IMAD.MOV.U32 R28, RZ, RZ, R27 ;  /* 0x000000ffff1c7224 */ /* 0x000fe200078e001b */
[----:B------:R-:W-:-:S07]  /*11ee0*/  PRMT R99, R98, 0x7632, R99 ;  /* 0x0000763262637816 */ /* 0x000fce0000000063 */
.L_x_1630:
[----:B------:R-:W-:Y:S05]  /*11ef0*/  BSYNC.RECONVERGENT B1 ;  /* 0x0000000000017941 */ /* 0x000fea0003800200 */
.L_x_1628:
        /* <DEDUP_REMOVED lines=11> */
.L_x_1632:
[----:B------:R-:W-:Y:S01]  /*11fb0*/  IMAD.MOV.U32 R2, RZ, RZ, R69 ;  /* 0x000000ffff027224 */ /* 0x000fe200078e0045 */
[----:B------:R-:W-:Y:S01]  /*11fc0*/  PRMT R72, R73, 0x7632, R72 ;  /* 0x0000763249487816 */ /* 0x000fe20000000048 */
[----:B------:R-:W-:Y:S01]  /*11fd0*/  IMAD.MOV.U32 R27, RZ, RZ, R26 ;  /* 0x000000ffff1b7224 */ /* 0x000fe200078e001a */
[----:B------:R-:W-:-:S07]  /*11fe0*/  PRMT R98, R98, 0x5410, R98 ;  /* 0x0000541062627816 */ /* 0x000fce0000000062 */
.L_x_1633:
[----:B------:R-:W-:Y:S05]  /*11ff0*/  BSYNC.RECONVERGENT B1 ;  /* 0x0000000000017941 */ /* 0x000fea0003800200 */
.L_x_1631:
        /* <DEDUP_REMOVED lines=11> */
.L_x_1635:
[----:B------:R-:W-:Y:S01]  /*120b0*/  IMAD.MOV.U32 R69, RZ, RZ, R2 ;  /* 0x000000ffff457224 */ /* 0x000fe200078e0002 */
[----:B------:R-:W-:Y:S01]  /*120c0*/  PRMT R74, R72, 0x7610, R74 ;  /* 0x00007610484a7816 */ /* 0x000fe2000000004a */
[----:B------:R-:W-:Y:S01]  /*120d0*/  IMAD.MOV.U32 R26, RZ, RZ, R25 ;  /* 0x000000ffff1a7224 */ /* 0x000fe200078e0019 */
[----:B------:R-:W-:-:S07]  /*120e0*/  PRMT R98, R97, 0x7632, R98 ;  /* 0x0000763261627816 */ /* 0x000fce0000000062 */
.L_x_1636:
[----:B------:R-:W-:Y:S05]  /*120f0*/  BSYNC.RECONVERGENT B1 ;  /* 0x0000000000017941 */ /* 0x000fea0003800200 */
.L_x_1634:
        /* <DEDUP_REMOVED lines=11> */
.L_x_1638:
[----:B------:R-:W-:Y:S01]  /*121b0*/  IMAD.MOV.U32 R2, RZ, RZ, R69 ;  /* 0x000000ffff027224 */ /* 0x000fe200078e0045 */
[----:B------:R-:W-:Y:S01]  /*121c0*/  PRMT R72, R72, 0x5410, R74 ;  /* 0x0000541048487816 */ /* 0x000fe2000000004a */
[----:B------:R-:W-:Y:S01]  /*121d0*/  IMAD.MOV.U32 R25, RZ, RZ, R24 ;  /* 0x000000ffff197224 */ /* 0x000fe200078e0018 */
[----:B------:R-:W-:-:S07]  /*121e0*/  PRMT R97, R97, 0x5410, R97 ;  /* 0x0000541061617816 */ /* 0x000fce0000000061 */
.L_x_1639:
[----:B------:R-:W-:Y:S05]  /*121f0*/  BSYNC.RECONVERGENT B1 ;  /* 0x0000000000017941 */ /* 0x000fea0003800200 */
.L_x_1637:
        /* <DEDUP_REMOVED lines=11> */
.L_x_1641:
[----:B------:R-:W-:Y:S01]  /*122b0*/  IMAD.MOV.U32 R69, RZ, RZ, R2 ;  /* 0x000000ffff457224 */ /* 0x000fe200078e0002 */
[----:B------:R-:W-:Y:S01]  /*122c0*/  PRMT R73, R73, 0x7610, R72 ;  /* 0x0000761049497816 */ /* 0x000fe20000000048 */
[----:B------:R-:W-:Y:S01]  /*122d0*/  IMAD.MOV.U32 R24, RZ, RZ, R23 ;  /* 0x000000ffff187224 */ /* 0x000fe200078e0017 */
[----:B------:R-:W-:-:S07]  /*122e0*/  PRMT R97, R96, 0x7632, R97 ;  /* 0x0000763260617816 */ /* 0x000fce0000000061 */
.L_x_1642:
[----:B------:R-:W-:Y:S05]  /*122f0*/  BSYNC.RECONVERGENT B1 ;  /* 0x0000000000017941 */ /* 0x000fea0003800200 */
.L_x_1640:
        /* <DEDUP_REMOVED lines=11> */
.L_x_1644:
[----:B------:R-:W-:Y:S01]  /*123b0*/  IMAD.MOV.U32 R2, RZ, RZ, R69 ;  /* 0x000000ffff027224 */ /* 0x000fe200078e0045 */
[----:B------:R-:W-:Y:S01]  /*123c0*/  PRMT R72, R73, 0x7632, R72 ;  /* 0x0000763249487816 */ /* 0x000fe20000000048 */
[----:B------:R-:W-:Y:S01]  /*123d0*/  IMAD.MOV.U32 R23, RZ, RZ, R22 ;  /* 0x000000ffff177224 */ /* 0x000fe200078e0016 */
[----:B------:R-:W-:-:S07]  /*123e0*/  PRMT R96, R96, 0x5410, R96 ;  /* 0x0000541060607816 */ /* 0x000fce0000000060 */
.L_x_1645:
[----:B------:R-:W-:Y:S05]  /*123f0*/  BSYNC.RECONVERGENT B1 ;  /* 0x0000000000017941 */ /* 0x000fea0003800200 */
.L_x_1643:
        /* <DEDUP_REMOVED lines=11> */
.L_x_1647:
[----:B------:R-:W-:Y:S01]  /*124b0*/  IMAD.MOV.U32 R69, RZ, RZ, R2 ;  /* 0x000000ffff457224 */ /* 0x000fe200078e0002 */
[----:B------:R-:W-:Y:S01]  /*124c0*/  PRMT R74, R72, 0x7610, R74 ;  /* 0x00007610484a7816 */ /* 0x000fe2000000004a */
[----:B------:R-:W-:Y:S01]  /*124d0*/  IMAD.MOV.U32 R22, RZ, RZ, R21 ;  /* 0x000000ffff167224 */ /* 0x000fe200078e0015 */
[----:B------:R-:W-:-:S07]  /*124e0*/  PRMT R96, R95, 0x7632, R96 ;  /* 0x000076325f607816 */ /* 0x000fce0000000060 */
.L_x_1648:
[----:B------:R-:W-:Y:S05]  /*124f0*/  BSYNC.RECONVERGENT B1 ;  /* 0x0000000000017941 */ /* 0x000fea0003800200 */
.L_x_1646:
        /* <DEDUP_REMOVED lines=11> */
.L_x_1650:
[----:B------:R-:W-:Y:S01]  /*125b0*/  IMAD.MOV.U32 R2, RZ, RZ, R69 ;  /* 0x000000ffff027224 */ /* 0x000fe200078e0045 */
[----:B------:R-:W-:Y:S01]  /*125c0*/  PRMT R72, R72, 0x5410, R74 ;  /* 0x0000541048487816 */ /* 0x000fe2000000004a */
[----:B------:R-:W-:Y:S01]  /*125d0*/  IMAD.MOV.U32 R21, RZ, RZ, R20 ;  /* 0x000000ffff157224 */ /* 0x000fe200078e0014 */
[----:B------:R-:W-:-:S07]  /*125e0*/  PRMT R95, R95, 0x5410, R95 ;  /* 0x000054105f5f7816 */ /* 0x000fce000000005f */
.L_x_1651:
[----:B------:R-:W-:Y:S05]  /*125f0*/  BSYNC.RECONVERGENT B1 ;  /* 0x0000000000017941 */ /* 0x000fea0003800200 */
.L_x_1649:
        /* <DEDUP_REMOVED lines=11> */
.L_x_1653:
[----:B------:R-:W-:Y:S01]  /*126b0*/  IMAD.MOV.U32 R69, RZ, RZ, R2 ;  /* 0x000000ffff457224 */ /* 0x000fe200078e0002 */
[----:B------:R-:W-:Y:S01]  /*126c0*/  PRMT R73, R73, 0x7610, R72 ;  /* 0x0000761049497816 */ /* 0x000fe20000000048 */
[----:B------:R-:W-:Y:S01]  /*126d0*/  IMAD.MOV.U32 R20, RZ, RZ, R19 ;  /* 0x000000ffff147224 */ /* 0x000fe200078e0013 */
[----:B------:R-:W-:-:S07]  /*126e0*/  PRMT R95, R94, 0x7632, R95 ;  /* 0x000076325e5f7816 */ /* 0x000fce000000005f */
.L_x_1654:
[----:B------:R-:W-:Y:S05]  /*126f0*/  BSYNC.RECONVERGENT B1 ;  /* 0x0000000000017941 */ /* 0x000fea0003800200 */
.L_x_1652:
        /* <DEDUP_REMOVED lines=11> */
.L_x_1656:
[----:B------:R-:W-:Y:S01]  /*127b0*/  IMAD.MOV.U32 R2, RZ, RZ, R69 ;  /* 0x000000ffff027224 */ /* 0x000fe200078e0045 */
[----:B------:R-:W-:Y:S01]  /*127c0*/  PRMT R72, R73, 0x7632, R72 ;  /* 0x0000763249487816 */ /* 0x000fe20000000048 */
[----:B------:R-:W-:Y:S01]  /*127d0*/  IMAD.MOV.U32 R19, RZ, RZ, R18 ;  /* 0x000000ffff137224 */ /* 0x000fe200078e0012 */
[----:B------:R-:W-:-:S07]  /*127e0*/  PRMT R94, R94, 0x5410, R94 ;  /* 0x000054105e5e7816 */ /* 0x000fce000000005e */
.L_x_1657:
[----:B------:R-:W-:Y:S05]  /*127f0*/  BSYNC.RECONVERGENT B1 ;  /* 0x0000000000017941 */ /* 0x000fea0003800200 */
.L_x_1655:
        /* <DEDUP_REMOVED lines=11> */
.L_x_1659:
[----:B------:R-:W-:Y:S01]  /*128b0*/  IMAD.MOV.U32 R69, RZ, RZ, R2 ;  /* 0x000000ffff457224 */ /* 0x000fe200078e0002 */
[----:B------:R-:W-:Y:S01]  /*128c0*/  PRMT R74, R72, 0x7610, R74 ;  /* 0x00007610484a7816 */ /* 0x000fe2000000004a */
[----:B------:R-:W-:Y:S01]  /*128d0*/  IMAD.MOV.U32 R18, RZ, RZ, R17 ;  /* 0x000000ffff127224 */ /* 0x000fe200078e0011 */
[----:B------:R-:W-:-:S07]  /*128e0*/  PRMT R94, R93, 0x7632, R94 ;  /* 0x000076325d5e7816 */ /* 0x000fce000000005e */
.L_x_1660:
[----:B------:R-:W-:Y:S05]  /*128f0*/  BSYNC.RECONVERGENT B1 ;  /* 0x0000000000017941 */ /* 0x000fea0003800200 */
.L_x_1658:
        /* <DEDUP_REMOVED lines=11> */
.L_x_1662:
[----:B------:R-:W-:Y:S01]  /*129b0*/  IMAD.MOV.U32 R2, RZ, RZ, R69 ;  /* 0x000000ffff027224 */ /* 0x000fe200078e0045 */
[----:B------:R-:W-:Y:S01]  /*129c0*/  PRMT R72, R72, 0x5410, R74 ;  /* 0x0000541048487816 */ /* 0x000fe2000000004a */
[----:B------:R-:W-:Y:S01]  /*129d0*/  IMAD.MOV.U32 R17, RZ, RZ, R16 ;  /* 0x000000ffff117224 */ /* 0x000fe200078e0010 */
[----:B------:R-:W-:-:S07]  /*129e0*/  PRMT R93, R93, 0x5410, R93 ;  /* 0x000054105d5d7816 */ /* 0x000fce000000005d */
.L_x_1663:
[----:B------:R-:W-:Y:S05]  /*129f0*/  BSYNC.RECONVERGENT B1 ;  /* 0x0000000000017941 */ /* 0x000fea0003800200 */
.L_x_1661:
        /* <DEDUP_REMOVED lines=11> */
.L_x_1665:
[----:B------:R-:W-:Y:S01]  /*12ab0*/  IMAD.MOV.U32 R69, RZ, RZ, R2 ;  /* 0x000000ffff457224 */ /* 0x000fe200078e0002 */
[----:B------:R-:W-:Y:S01]  /*12ac0*/  PRMT R73, R73, 0x7610, R72 ;  /* 0x0000761049497816 */ /* 0x000fe20000000048 */
[----:B------:R-:W-:Y:S01]  /*12ad0*/  IMAD.MOV.U32 R16, RZ, RZ, R15 ;  /* 0x000000ffff107224 */ /* 0x000fe200078e000f */
[----:B------:R-:W-:-:S07]  /*12ae0*/  PRMT R93, R92, 0x7632, R93 ;  /* 0x000076325c5d7816 */ /* 0x000fce000000005d */
.L_x_1666:
[----:B------:R-:W-:Y:S05]  /*12af0*/  BSYNC.RECONVERGENT B1 ;  /* 0x0000000000017941 */ /* 0x000fea0003800200 */
.L_x_1664:
        /* <DEDUP_REMOVED lines=11> */
.L_x_1668:
[----:B------:R-:W-:Y:S01]  /*12bb0*/  IMAD.MOV.U32 R2, RZ, RZ, R69 ;  /* 0x000000ffff027224 */ /* 0x000fe200078e0045 */
[----:B------:R-:W-:Y:S01]  /*12bc0*/  PRMT R72, R73, 0x7632, R72 ;  /* 0x0000763249487816 */ /* 0x000fe20000000048 */
[----:B------:R-:W-:Y:S01]  /*12bd0*/  IMAD.MOV.U32 R15, RZ, RZ, R14 ;  /* 0x000000ffff0f7224 */ /* 0x000fe200078e000e */
[----:B------:R-:W-:-:S07]  /*12be0*/  PRMT R92, R92, 0x5410, R92 ;  /* 0x000054105c5c7816 */ /* 0x000fce000000005c */
.L_x_1669:
[----:B------:R-:W-:Y:S05]  /*12bf0*/  BSYNC.RECONVERGENT B1 ;  /* 0x0000000000017941 */ /* 0x000fea0003800200 */
.L_x_1667:
        /* <DEDUP_REMOVED lines=11> */
.L_x_1671:
[----:B------:R-:W-:Y:S01]  /*12cb0*/  IMAD.MOV.U32 R69, RZ, RZ, R2 ;  /* 0x000000ffff457224 */ /* 0x000fe200078e0002 */
[----:B------:R-:W-:Y:S01]  /*12cc0*/  PRMT R74, R72, 0x7610, R74 ;  /* 0x00007610484a7816 */ /* 0x000fe2000000004a */
[----:B------:R-:W-:Y:S01]  /*12cd0*/  IMAD.MOV.U32 R14, RZ, RZ, R13 ;  /* 0x000000ffff0e7224 */ /* 0x000fe200078e000d */
[----:B------:R-:W-:-:S07]  /*12ce0*/  PRMT R92, R91, 0x7632, R92 ;  /* 0x000076325b5c7816 */ /* 0x000fce000000005c */
.L_x_1672:
[----:B------:R-:W-:Y:S05]  /*12cf0*/  BSYNC.RECONVERGENT B1 ;  /* 0x0000000000017941 */ /* 0x000fea0003800200 */
.L_x_1670:
        /* <DEDUP_REMOVED lines=11> */
.L_x_1674:
[----:B------:R-:W-:Y:S01]  /*12db0*/  IMAD.MOV.U32 R2, RZ, RZ, R69 ;  /* 0x000000ffff027224 */ /* 0x000fe200078e0045 */
[----:B------:R-:W-:Y:S01]  /*12dc0*/  PRMT R72, R72, 0x5410, R74 ;  /* 0x0000541048487816 */ /* 0x000fe2000000004a */
[----:B------:R-:W-:Y:S01]  /*12dd0*/  IMAD.MOV.U32 R13, RZ, RZ, R12 ;  /* 0x000000ffff0d7224 */ /* 0x000fe200078e000c */
[----:B------:R-:W-:-:S07]  /*12de0*/  PRMT R91, R91, 0x5410, R91 ;  /* 0x000054105b5b7816 */ /* 0x000fce000000005b */
.L_x_1675:
[----:B------:R-:W-:Y:S05]  /*12df0*/  BSYNC.RECONVERGENT B1 ;  /* 0x0000000000017941 */ /* 0x000fea0003800200 */
.L_x_1673:
        /* <DEDUP_REMOVED lines=11> */
.L_x_1677:
[----:B------:R-:W-:Y:S01]  /*12eb0*/  IMAD.MOV.U32 R69, RZ, RZ, R2 ;  /* 0x000000ffff457224 */ /* 0x000fe200078e0002 */
[----:B------:R-:W-:Y:S01]  /*12ec0*/  PRMT R73, R73, 0x7610, R72 ;  /* 0x0000761049497816 */ /* 0x000fe20000000048 */
[----:B------:R-:W-:Y:S01]  /*12ed0*/  IMAD.MOV.U32 R12, RZ, RZ, R11 ;  /* 0x000000ffff0c7224 */ /* 0x000fe200078e000b */
[----:B------:R-:W-:-:S07]  /*12ee0*/  PRMT R91, R90, 0x7632, R91 ;  /* 0x000076325a5b7816 */ /* 0x000fce000000005b */
.L_x_1678:
[----:B------:R-:W-:Y:S05]  /*12ef0*/  BSYNC.RECONVERGENT B1 ;  /* 0x0000000000017941 */ /* 0x000fea0003800200 */
.L_x_1676:
        /* <DEDUP_REMOVED lines=11> */
.L_x_1680:
[----:B------:R-:W-:Y:S01]  /*12fb0*/  IMAD.MOV.U32 R2, RZ, RZ, R69 ;  /* 0x000000ffff027224 */ /* 0x000fe200078e0045 */
[----:B------:R-:W-:Y:S01]  /*12fc0*/  PRMT R72, R73, 0x7632, R72 ;  /* 0x0000763249487816 */ /* 0x000fe20000000048 */
[----:B------:R-:W-:Y:S01]  /*12fd0*/  IMAD.MOV.U32 R11, RZ, RZ, R10 ;  /* 0x000000ffff0b7224 */ /* 0x000fe200078e000a */
[----:B------:R-:W-:-:S07]  /*12fe0*/  PRMT R90, R90, 0x5410, R90 ;  /* 0x000054105a5a7816 */ /* 0x000fce000000005a */
.L_x_1681:
[----:B------:R-:W-:Y:S05]  /*12ff0*/  BSYNC.RECONVERGENT B1 ;  /* 0x0000000000017941 */ /* 0x000fea0003800200 */
.L_x_1679:
        /* <DEDUP_REMOVED lines=11> */
.L_x_1683:
[----:B------:R-:W-:Y:S01]  /*130b0*/  IMAD.MOV.U32 R69, RZ, RZ, R2 ;  /* 0x000000ffff457224 */ /* 0x000fe200078e0002 */
[----:B------:R-:W-:Y:S01]  /*130c0*/  PRMT R74, R72, 0x7610, R74 ;  /* 0x00007610484a7816 */ /* 0x000fe2000000004a */
[----:B------:R-:W-:Y:S01]  /*130d0*/  IMAD.MOV.U32 R10, RZ, RZ, R9 ;  /* 0x000000ffff0a7224 */ /* 0x000fe200078e0009 */
[----:B------:R-:W-:-:S07]  /*130e0*/  PRMT R90, R89, 0x7632, R90 ;  /* 0x00007632595a7816 */ /* 0x000fce000000005a */
.L_x_1684:
[----:B------:R-:W-:Y:S05]  /*130f0*/  BSYNC.RECONVERGENT B1 ;  /* 0x0000000000017941 */ /* 0x000fea0003800200 */
.L_x_1682:
        /* <DEDUP_REMOVED lines=11> */
.L_x_1686:
[----:B------:R-:W-:Y:S01]  /*131b0*/  IMAD.MOV.U32 R2, RZ, RZ, R69 ;  /* 0x000000ffff027224 */ /* 0x000fe200078e0045 */
[----:B------:R-:W-:Y:S01]  /*131c0*/  PRMT R72, R72, 0x5410, R74 ;  /* 0x0000541048487816 */ /* 0x000fe2000000004a */
[----:B------:R-:W-:Y:S01]  /*131d0*/  IMAD.MOV.U32 R9, RZ, RZ, R8 ;  /* 0x000000ffff097224 */ /* 0x000fe200078e0008 */
[----:B------:R-:W-:-:S07]  /*131e0*/  PRMT R89, R89, 0x5410, R89 ;  /* 0x0000541059597816 */ /* 0x000fce0000000059 */
.L_x_1687:
[----:B------:R-:W-:Y:S05]  /*131f0*/  BSYNC.RECONVERGENT B1 ;  /* 0x0000000000017941 */ /* 0x000fea0003800200 */
.L_x_1685:
        /* <DEDUP_REMOVED lines=11> */
.L_x_1689:
[----:B------:R-:W-:Y:S01]  /*132b0*/  IMAD.MOV.U32 R69, RZ, RZ, R2 ;  /* 0x000000ffff457224 */ /* 0x000fe200078e0002 */
[----:B------:R-:W-:Y:S01]  /*132c0*/  PRMT R73, R73, 0x7610, R72 ;  /* 0x0000761049497816 */ /* 0x000fe20000000048 */
[----:B------:R-:W-:Y:S01]  /*132d0*/  IMAD.MOV.U32 R8, RZ, RZ, R7 ;  /* 0x000000ffff087224 */ /* 0x000fe200078e0007 */
[----:B------:R-:W-:-:S07]  /*132e0*/  PRMT R89, R88, 0x7632, R89 ;  /* 0x0000763258597816 */ /* 0x000fce0000000059 */
.L_x_1690:
[----:B------:R-:W-:Y:S05]  /*132f0*/  BSYNC.RECONVERGENT B1 ;  /* 0x0000000000017941 */ /* 0x000fea0003800200 */
.L_x_1688:
        /* <DEDUP_REMOVED lines=11> */
.L_x_1692:
[----:B------:R-:W-:Y:S01]  /*133b0*/  IMAD.MOV.U32 R2, RZ, RZ, R69 ;  /* 0x000000ffff027224 */ /* 0x000fe200078e0045 */
[----:B------:R-:W-:Y:S01]  /*133c0*/  PRMT R72, R72, 0x7610, R73 ;  /* 0x0000761048487816 */ /* 0x000fe20000000049 */
[----:B------:R-:W-:Y:S01]  /*133d0*/  IMAD.MOV.U32 R7, RZ, RZ, R6 ;  /* 0x000000ffff077224 */ /* 0x000fe200078e0006 */
[----:B------:R-:W-:-:S07]  /*133e0*/  PRMT R88, R88, 0x5410, R88 ;  /* 0x0000541058587816 */ /* 0x000fce0000000058 */
.L_x_1693:
[----:B------:R-:W-:Y:S05]  /*133f0*/  BSYNC.RECONVERGENT B1 ;  /* 0x0000000000017941 */ /* 0x000fea0003800200 */
.L_x_1691:
        /* <DEDUP_REMOVED lines=11> */
.L_x_1695:
[----:B------:R-:W-:Y:S01]  /*134b0*/  IMAD.MOV.U32 R69, RZ, RZ, R2 ;  /* 0x000000ffff457224 */ /* 0x000fe200078e0002 */
[----:B------:R-:W-:Y:S01]  /*134c0*/  PRMT R73, R73, 0x7610, R72 ;  /* 0x0000761049497816 */ /* 0x000fe20000000048 */
[----:B------:R-:W-:Y:S01]  /*134d0*/  IMAD.MOV.U32 R6, RZ, RZ, R5 ;  /* 0x000000ffff067224 */ /* 0x000fe200078e0005 */
[----:B------:R-:W-:-:S07]  /*134e0*/  PRMT R88, R122, 0x7632, R88 ;  /* 0x000076327a587816 */ /* 0x000fce0000000058 */
.L_x_1696:
[----:B------:R-:W-:Y:S05]  /*134f0*/  BSYNC.RECONVERGENT B1 ;  /* 0x0000000000017941 */ /* 0x000fea0003800200 */
.L_x_1694:
        /* <DEDUP_REMOVED lines=11> */
.L_x_1698:
[----:B------:R-:W-:Y:S01]  /*135b0*/  IMAD.MOV.U32 R2, RZ, RZ, R69 ;  /* 0x000000ffff027224 */ /* 0x000fe200078e0045 */
[----:B------:R-:W-:Y:S01]  /*135c0*/  PRMT R72, R73, 0x7632, R72 ;  /* 0x0000763249487816 */ /* 0x000fe20000000048 */
[----:B------:R-:W-:Y:S01]  /*135d0*/  IMAD.MOV.U32 R5, RZ, RZ, R4 ;  /* 0x000000ffff057224 */ /* 0x000fe200078e0004 */
[----:B------:R-:W-:-:S07]  /*135e0*/  PRMT R122, R122, 0x5410, R122 ;  /* 0x000054107a7a7816 */ /* 0x000fce000000007a */
.L_x_1699:
[----:B------:R-:W-:Y:S05]  /*135f0*/  BSYNC.RECONVERGENT B1 ;  /* 0x0000000000017941 */ /* 0x000fea0003800200 */
.L_x_1697:
        /* <DEDUP_REMOVED lines=11> */
.L_x_1701:
[----:B------:R-:W-:Y:S01]  /*136b0*/  IMAD.MOV.U32 R69, RZ, RZ, R2 ;  /* 0x000000ffff457224 */ /* 0x000fe200078e0002 */
[----:B------:R-:W-:Y:S01]  /*136c0*/  PRMT R74, R72, 0x7610, R74 ;  /* 0x00007610484a7816 */ /* 0x000fe2000000004a */
[----:B------:R-:W-:Y:S01]  /*136d0*/  IMAD.MOV.U32 R4, RZ, RZ, R3 ;  /* 0x000000ffff047224 */ /* 0x000fe200078e0003 */
[----:B------:R-:W-:-:S07]  /*136e0*/  PRMT R122, R123, 0x7632, R122 ;  /* 0x000076327b7a7816 */ /* 0x000fce000000007a */
.L_x_1702:
[----:B------:R-:W-:Y:S05]  /*136f0*/  BSYNC.RECONVERGENT B1 ;  /* 0x0000000000017941 */ /* 0x000fea0003800200 */
.L_x_1700:
        /* <DEDUP_REMOVED lines=10> */
.L_x_1704:
[C-C-:B------:R-:W-:Y:S01]  /*137a0*/  PRMT R123, R74.reuse, 0x5410, R73.reuse ;  /* 0x000054104a7b7816 */ /* 0x140fe20000000049 */
[----:B------:R-:W-:Y:S01]  /*137b0*/  IMAD.MOV.U32 R3, RZ, RZ, R70 ;  /* 0x000000ffff037224 */ /* 0x000fe200078e0046 */
[----:B------:R-:W-:Y:S01]  /*137c0*/  PRMT R73, R74, 0x7610, R73 ;  /* 0x000076104a497816 */ /* 0x000fe20000000049 */
[--C-:B------:R-:W-:Y:S02]  /*137d0*/  IMAD.MOV.U32 R2, RZ, RZ, R69.reuse ;  /* 0x000000ffff027224 */ /* 0x100fe400078e0045 */
[----:B------:R-:W-:-:S07]  /*137e0*/  IMAD.MOV.U32 R70, RZ, RZ, R69 ;  /* 0x000000ffff467224 */ /* 0x000fce00078e0045 */
.L_x_1705:
[----:B------:R-:W-:Y:S05]  /*137f0*/  BSYNC.RECONVERGENT B1 ;  /* 0x0000000000017941 */ /* 0x000fea0003800200 */
.L_x_1703:
[----:B------:R-:W-:Y:S02]  /*13800*/  VIADD R68, R68, 0x4 ;  /* 0x0000000444447836 */ /* 0x000fe40000000000 */
[----:B------:R-:W-:Y:S01]  /*13810*/  VIADD R67, R67, 0x2 ;  /* 0x0000000243437836 */ /* 0x000fe20000000000 */
[----:B------:R-:W-:Y:S06]  /*13820*/  @P1 BRA `(.L_x_1706) ;  /* 0xffffffc000101947 */ /* 0x000fec000383ffff */
.L_x_1516:
[----:B------:R-:W-:Y:S05]  /*13830*/  BSYNC.RECONVERGENT B0 ;  /* 0x0000000000007941 */ /* 0x000fea0003800200 */
.L_x_1515:
        /* <DEDUP_REMOVED lines=41> */
[----:B------:R-:W-:Y:S04]  /*13ad0*/  STL [R66+0x34], R68 ;  /* 0x0000344442007387 */ /* 0x000fe80000100800 */
        /* <DEDUP_REMOVED lines=84> */
[----:B------:R2:W-:Y:S04]  /*14020*/  STL [R66+0xd0], R68 ;  /* 0x0000d04442007387 */ /* 0x0005e80000100800 */
[----:B0-----:R-:W-:Y:S04]  /*14030*/  STL [R66+0x10c], R78 ;  /* 0x00010c4e42007387 */ /* 0x001fe80000100800 */
[----:B-1----:R-:W-:Y:S01]  /*14040*/  STL [R66+0xc0], R76 ;  /* 0x0000c04c42007387 */ /* 0x002fe20000100800 */
[----:B--2---:R-:W-:-:S03]  /*14050*/  IMAD.MOV.U32 R68, RZ, RZ, R121 ;  /* 0x000000ffff447224 */ /* 0x004fc600078e0079 */
[----:B------:R-:W-:Y:S04]  /*14060*/  STL [R66+0xc4], R74 ;  /* 0x0000c44a42007387 */ /* 0x000fe80000100800 */
        /* <DEDUP_REMOVED lines=69> */
.L_x_1898:
        /* <DEDUP_REMOVED lines=20> */
.L_x_1710:
[----:B------:R-:W-:Y:S01]  /*14600*/  IMAD.MOV.U32 R2, RZ, RZ, R65 ;  /* 0x000000ffff027224 */ /* 0x000fe200078e0041 */
[--C-:B------:R-:W-:Y:S01]  /*14610*/  PRMT R68, R68, 0x7610, R121.reuse ;  /* 0x0000761044447816 */ /* 0x100fe20000000079 */
[----:B------:R-:W-:Y:S01]  /*14620*/  IMAD.MOV.U32 R65, RZ, RZ, R64 ;  /* 0x000000ffff417224 */ /* 0x000fe200078e0040 */
[----:B------:R-:W-:-:S07]  /*14630*/  PRMT R121, R121, 0x5410, R121 ;  /* 0x0000541079797816 */ /* 0x000fce0000000079 */
.L_x_1711:
[----:B------:R-:W-:Y:S05]  /*14640*/  BSYNC.RECONVERGENT B1 ;  /* 0x0000000000017941 */ /* 0x000fea0003800200 */
.L_x_1709:
        /* <DEDUP_REMOVED lines=11> */
.L_x_1713:
[----:B------:R-:W-:Y:S01]  /*14700*/  IMAD.MOV.U32 R71, RZ, RZ, R2 ;  /* 0x000000ffff477224 */ /* 0x000fe200078e0002 */
[----:B------:R-:W-:Y:S01]  /*14710*/  PRMT R72, R72, 0x7610, R68 ;  /* 0x0000761048487816 */ /* 0x000fe20000000044 */
[----:B------:R-:W-:Y:S01]  /*14720*/  IMAD.MOV.U32 R64, RZ, RZ, R63 ;  /* 0x000000ffff407224 */ /* 0x000fe200078e003f */
[----:B------:R-:W-:-:S07]  /*14730*/  PRMT R121, R120, 0x7632, R121 ;  /* 0x0000763278797816 */ /* 0x000fce0000000079 */
.L_x_1714:
[----:B------:R-:W-:Y:S05]  /*14740*/  BSYNC.RECONVERGENT B1 ;  /* 0x0000000000017941 */ /* 0x000fea0003800200 */
.L_x_1712:
        /* <DEDUP_REMOVED lines=11> */
.L_x_1716:
[----:B------:R-:W-:Y:S01]  /*14800*/  IMAD.MOV.U32 R2, RZ, RZ, R71 ;  /* 0x000000ffff027224 */ /* 0x000fe200078e0047 */
[----:B------:R-:W-:Y:S01]  /*14810*/  PRMT R68, R72, 0x7632, R68 ;  /* 0x0000763248447816 */ /* 0x000fe20000000044 */
[----:B------:R-:W-:Y:S01]  /*14820*/  IMAD.MOV.U32 R63, RZ, RZ, R62 ;  /* 0x000000ffff3f7224 */ /* 0x000fe200078e003e */
[----:B------:R-:W-:-:S07]  /*14830*/  PRMT R120, R120, 0x5410, R120 ;  /* 0x0000541078787816 */ /* 0x000fce0000000078 */
.L_x_1717:
[----:B------:R-:W-:Y:S05]  /*14840*/  BSYNC.RECONVERGENT B1 ;  /* 0x0000000000017941 */ /* 0x000fea0003800200 */
.L_x_1715:
        /* <DEDUP_REMOVED lines=11> */
.L_x_1719:
[----:B------:R-:W-:Y:S01]  /*14900*/  IMAD.MOV.U32 R71, RZ, RZ, R2 ;  /* 0x000000ffff477224 */ /* 0x000fe200078e0002 */
[----:B------:R-:W-:Y:S01]  /*14910*/  PRMT R73, R68, 0x7610, R73 ;  /* 0x0000761044497816 */ /* 0x000fe20000000049 */
[----:B------:R-:W-:Y:S01]  /*14920*/  IMAD.MOV.U32 R62, RZ, RZ, R61 ;  /* 0x000000ffff3e7224 */ /* 0x000fe200078e003d */
[----:B------:R-:W-:-:S07]  /*14930*/  PRMT R120, R119, 0x7632, R120 ;  /* 0x0000763277787816 */ /* 0x000fce0000000078 */
.L_x_1720:
[----:B------:R-:W-:Y:S05]  /*14940*/  BSYNC.RECONVERGENT B1 ;  /* 0x0000000000017941 */ /* 0x000fea0003800200 */
.L_x_1718:
        /* <DEDUP_REMOVED lines=11> */
.L_x_1722:
[----:B------:R-:W-:Y:S01]  /*14a00*/  IMAD.MOV.U32 R2, RZ, RZ, R71 ;  /* 0x000000ffff027224 */ /* 0x000fe200078e0047 */
[----:B------:R-:W-:Y:S01]  /*14a10*/  PRMT R68, R68, 0x5410, R73 ;  /* 0x0000541044447816 */ /* 0x000fe20000000049 */
[----:B------:R-:W-:Y:S01]  /*14a20*/  IMAD.MOV.U32 R61, RZ, RZ, R60 ;  /* 0x000000ffff3d7224 */ /* 0x000fe200078e003c */
[----:B------:R-:W-:-:S07]  /*14a30*/  PRMT R119, R119, 0x5410, R119 ;  /* 0x0000541077777816 */ /* 0x000fce0000000077 */
.L_x_1723:
[----:B------:R-:W-:Y:S05]  /*14a40*/  BSYNC.RECONVERGENT B1 ;  /* 0x0000000000017941 */ /* 0x000fea0003800200 */
.L_x_1721:
        /* <DEDUP_REMOVED lines=11> */
.L_x_1725:
[----:B------:R-:W-:Y:S01]  /*14b00*/  IMAD.MOV.U32 R71, RZ, RZ, R2 ;  /* 0x000000ffff477224 */ /* 0x000fe200078e0002 */
[----:B------:R-:W-:Y:S01]  /*14b10*/  PRMT R72, R72, 0x7610, R68 ;  /* 0x0000761048487816 */ /* 0x000fe20000000044 */
[----:B------:R-:W-:Y:S01]  /*14b20*/  IMAD.MOV.U32 R60, RZ, RZ, R59 ;  /* 0x000000ffff3c7224 */ /* 0x000fe200078e003b */
[----:B------:R-:W-:-:S07]  /*14b30*/  PRMT R119, R118, 0x7632, R119 ;  /* 0x0000763276777816 */ /* 0x000fce0000000077 */
.L_x_1726:
[----:B------:R-:W-:Y:S05]  /*14b40*/  BSYNC.RECONVERGENT B1 ;  /* 0x0000000000017941 */ /* 0x000fea0003800200 */
.L_x_1724:
        /* <DEDUP_REMOVED lines=11> */
.L_x_1728:
[----:B------:R-:W-:Y:S01]  /*14c00*/  IMAD.MOV.U32 R2, RZ, RZ, R71 ;  /* 0x000000ffff027224 */ /* 0x000fe200078e0047 */
[----:B------:R-:W-:Y:S01]  /*14c10*/  PRMT R68, R72, 0x7632, R68 ;  /* 0x0000763248447816 */ /* 0x000fe20000000044 */
[----:B------:R-:W-:Y:S01]  /*14c20*/  IMAD.MOV.U32 R59, RZ, RZ, R58 ;  /* 0x000000ffff3b7224 */ /* 0x000fe200078e003a */
[----:B------:R-:W-:-:S07]  /*14c30*/  PRMT R118, R118, 0x5410, R118 ;  /* 0x0000541076767816 */ /* 0x000fce0000000076 */
.L_x_1729:
[----:B------:R-:W-:Y:S05]  /*14c40*/  BSYNC.RECONVERGENT B1 ;  /* 0x0000000000017941 */ /* 0x000fea0003800200 */
.L_x_1727:
        /* <DEDUP_REMOVED lines=11> */
.L_x_1731:
[----:B------:R-:W-:Y:S01]  /*14d00*/  IMAD.MOV.U32 R71, RZ, RZ, R2 ;  /* 0x000000ffff477224 */ /* 0x000fe200078e0002 */
[----:B------:R-:W-:Y:S01]  /*14d10*/  PRMT R73, R68, 0x7610, R73 ;  /* 0x0000761044497816 */ /* 0x000fe20000000049 */
[----:B------:R-:W-:Y:S01]  /*14d20*/  IMAD.MOV.U32 R58, RZ, RZ, R57 ;  /* 0x000000ffff3a7224 */ /* 0x000fe200078e0039 */
[----:B------:R-:W-:-:S07]  /*14d30*/  PRMT R118, R117, 0x7632, R118 ;  /* 0x0000763275767816 */ /* 0x000fce0000000076 */
.L_x_1732:
[----:B------:R-:W-:Y:S05]  /*14d40*/  BSYNC.RECONVERGENT B1 ;  /* 0x0000000000017941 */ /* 0x000fea0003800200 */
.L_x_1730:
        /* <DEDUP_REMOVED lines=11> */
.L_x_1734:
[----:B------:R-:W-:Y:S01]  /*14e00*/  IMAD.MOV.U32 R2, RZ, RZ, R71 ;  /* 0x000000ffff027224 */ /* 0x000fe200078e0047 */
[----:B------:R-:W-:Y:S01]  /*14e10*/  PRMT R68, R68, 0x5410, R73 ;  /* 0x0000541044447816 */ /* 0x000fe20000000049 */
[----:B------:R-:W-:Y:S01]  /*14e20*/  IMAD.MOV.U32 R57, RZ, RZ, R56 ;  /* 0x000000ffff397224 */ /* 0x000fe200078e0038 */
[----:B------:R-:W-:-:S07]  /*14e30*/  PRMT R117, R117, 0x5410, R117 ;  /* 0x0000541075757816 */ /* 0x000fce0000000075 */
.L_x_1735:
[----:B------:R-:W-:Y:S05]  /*14e40*/  BSYNC.RECONVERGENT B1 ;  /* 0x0000000000017941 */ /* 0x000fea0003800200 */
.L_x_1733:
        /* <DEDUP_REMOVED lines=11> */
.L_x_1737:
[----:B------:R-:W-:Y:S01]  /*14f00*/  IMAD.MOV.U32 R71, RZ, RZ, R2 ;  /* 0x000000ffff477224 */ /* 0x000fe200078e0002 */
[----:B------:R-:W-:Y:S01]  /*14f10*/  PRMT R72, R72, 0x7610, R68 ;  /* 0x0000761048487816 */ /* 0x000fe20000000044 */
[----:B------:R-:W-:Y:S01]  /*14f20*/  IMAD.MOV.U32 R56, RZ, RZ, R55 ;  /* 0x000000ffff387224 */ /* 0x000fe200078e0037 */
[----:B------:R-:W-:-:S07]  /*14f30*/  PRMT R117, R116, 0x7632, R117 ;  /* 0x0000763274757816 */ /* 0x000fce0000000075 */
.L_x_1738:
[----:B------:R-:W-:Y:S05]  /*14f40*/  BSYNC.RECONVERGENT B1 ;  /* 0x0000000000017941 */ /* 0x000fea0003800200 */
.L_x_1736:
        /* <DEDUP_REMOVED lines=11> */
.L_x_1740:
[----:B------:R-:W-:Y:S01]  /*15000*/  IMAD.MOV.U32 R2, RZ, RZ, R71 ;  /* 0x000000ffff027224 */ /* 0x000fe200078e0047 */
[----:B------:R-:W-:Y:S01]  /*15010*/  PRMT R68, R68, 0x7610, R72 ;  /* 0x0000761044447816 */ /* 0x000fe20000000048 */
[----:B------:R-:W-:Y:S01]  /*15020*/  IMAD.MOV.U32 R55, RZ, RZ, R54 ;  /* 0x000000ffff377224 */ /* 0x000fe200078e0036 */
[----:B------:R-:W-:-:S07]  /*15030*/  PRMT R116, R116, 0x5410, R116 ;  /* 0x0000541074747816 */ /* 0x000fce0000000074 */
.L_x_1741:
[----:B------:R-:W-:Y:S05]  /*15040*/  BSYNC.RECONVERGENT B1 ;  /* 0x0000000000017941 */ /* 0x000fea0003800200 */
.L_x_1739:
        /* <DEDUP_REMOVED lines=11> */
.L_x_1743:
[----:B------:R-:W-:Y:S01]  /*15100*/  IMAD.MOV.U32 R71, RZ, RZ, R2 ;  /* 0x000000ffff477224 */ /* 0x000fe200078e0002 */
[----:B------:R-:W-:Y:S01]  /*15110*/  PRMT R72, R72, 0x7610, R68 ;  /* 0x0000761048487816 */ /* 0x000fe20000000044 */
[----:B------:R-:W-:Y:S01]  /*15120*/  IMAD.MOV.U32 R54, RZ, RZ, R53 ;  /* 0x000000ffff367224 */ /* 0x000fe200078e0035 */
[----:B------:R-:W-:-:S07]  /*15130*/  PRMT R116, R114, 0x7632, R116 ;  /* 0x0000763272747816 */ /* 0x000fce0000000074 */
.L_x_1744:
[----:B------:R-:W-:Y:S05]  /*15140*/  BSYNC.RECONVERGENT B1 ;  /* 0x0000000000017941 */ /* 0x000fea0003800200 */
.L_x_1742:
        /* <DEDUP_REMOVED lines=11> */
.L_x_1746:
[----:B------:R-:W-:Y:S01]  /*15200*/  IMAD.MOV.U32 R2, RZ, RZ, R71 ;  /* 0x000000ffff027224 */ /* 0x000fe200078e0047 */
[----:B------:R-:W-:Y:S01]  /*15210*/  PRMT R68, R68, 0x7610, R72 ;  /* 0x0000761044447816 */ /* 0x000fe20000000048 */
[----:B------:R-:W-:Y:S01]  /*15220*/  IMAD.MOV.U32 R53, RZ, RZ, R52 ;  /* 0x000000ffff357224 */ /* 0x000fe200078e0034 */
[----:B------:R-:W-:-:S07]  /*15230*/  PRMT R114, R114, 0x5410, R114 ;  /* 0x0000541072727816 */ /* 0x000fce0000000072 */
.L_x_1747:
[----:B------:R-:W-:Y:S05]  /*15240*/  BSYNC.RECONVERGENT B1 ;  /* 0x0000000000017941 */ /* 0x000fea0003800200 */
.L_x_1745:
        /* <DEDUP_REMOVED lines=11> */
.L_x_1749:
[----:B------:R-:W-:Y:S01]  /*15300*/  IMAD.MOV.U32 R71, RZ, RZ, R2 ;  /* 0x000000ffff477224 */ /* 0x000fe200078e0002 */
[----:B------:R-:W-:Y:S01]  /*15310*/  PRMT R72, R72, 0x7610, R68 ;  /* 0x0000761048487816 */ /* 0x000fe20000000044 */
[----:B------:R-:W-:Y:S01]  /*15320*/  IMAD.MOV.U32 R52, RZ, RZ, R51 ;  /* 0x000000ffff347224 */ /* 0x000fe200078e0033 */
[----:B------:R-:W-:-:S07]  /*15330*/  PRMT R114, R112, 0x7632, R114 ;  /* 0x0000763270727816 */ /* 0x000fce0000000072 */
.L_x_1750:
[----:B------:R-:W-:Y:S05]  /*15340*/  BSYNC.RECONVERGENT B1 ;  /* 0x0000000000017941 */ /* 0x000fea0003800200 */
.L_x_1748:
        /* <DEDUP_REMOVED lines=11> */
.L_x_1752:
[----:B------:R-:W-:Y:S01]  /*15400*/  IMAD.MOV.U32 R2, RZ, RZ, R71 ;  /* 0x000000ffff027224 */ /* 0x000fe200078e0047 */
[----:B------:R-:W-:Y:S01]  /*15410*/  PRMT R68, R68, 0x7610, R72 ;  /* 0x0000761044447816 */ /* 0x000fe20000000048 */
[----:B------:R-:W-:Y:S01]  /*15420*/  IMAD.MOV.U32 R51, RZ, RZ, R50 ;  /* 0x000000ffff337224 */ /* 0x000fe200078e0032 */
[----:B------:R-:W-:-:S07]  /*15430*/  PRMT R112, R112, 0x5410, R112 ;  /* 0x0000541070707816 */ /* 0x000fce0000000070 */
.L_x_1753:
[----:B------:R-:W-:Y:S05]  /*15440*/  BSYNC.RECONVERGENT B1 ;  /* 0x0000000000017941 */ /* 0x000fea0003800200 */
.L_x_1751:
        /* <DEDUP_REMOVED lines=11> */
.L_x_1755:
[----:B------:R-:W-:Y:S01]  /*15500*/  IMAD.MOV.U32 R71, RZ, RZ, R2 ;  /* 0x000000ffff477224 */ /* 0x000fe200078e0002 */
[----:B------:R-:W-:Y:S01]  /*15510*/  PRMT R72, R72, 0x7610, R68 ;  /* 0x0000761048487816 */ /* 0x000fe20000000044 */
[----:B------:R-:W-:Y:S01]  /*15520*/  IMAD.MOV.U32 R50, RZ, RZ, R49 ;  /* 0x000000ffff327224 */ /* 0x000fe200078e0031 */
[----:B------:R-:W-:-:S07]  /*15530*/  PRMT R112, R110, 0x7632, R112 ;  /* 0x000076326e707816 */ /* 0x000fce0000000070 */
.L_x_1756:
[----:B------:R-:W-:Y:S05]  /*15540*/  BSYNC.RECONVERGENT B1 ;  /* 0x0000000000017941 */ /* 0x000fea0003800200 */
.L_x_1754:
        /* <DEDUP_REMOVED lines=11> */
.L_x_1758:
[----:B------:R-:W-:Y:S01]  /*15600*/  IMAD.MOV.U32 R2, RZ, RZ, R71 ;  /* 0x000000ffff027224 */ /* 0x000fe200078e0047 */
[----:B------:R-:W-:Y:S01]  /*15610*/  PRMT R68, R68, 0x7610, R72 ;  /* 0x0000761044447816 */ /* 0x000fe20000000048 */
[----:B------:R-:W-:Y:S01]  /*15620*/  IMAD.MOV.U32 R49, RZ, RZ, R48 ;  /* 0x000000ffff317224 */ /* 0x000fe200078e0030 */
[----:B------:R-:W-:-:S07]  /*15630*/  PRMT R110, R110, 0x5410, R110 ;  /* 0x000054106e6e7816 */ /* 0x000fce000000006e */
.L_x_1759:
[----:B------:R-:W-:Y:S05]  /*15640*/  BSYNC.RECONVERGENT B1 ;  /* 0x0000000000017941 */ /* 0x000fea0003800200 */
.L_x_1757:
        /* <DEDUP_REMOVED lines=11> */
.L_x_1761:
[----:B------:R-:W-:Y:S01]  /*15700*/  IMAD.MOV.U32 R71, RZ, RZ, R2 ;  /* 0x000000ffff477224 */ /* 0x000fe200078e0002 */
[----:B------:R-:W-:Y:S01]  /*15710*/  PRMT R72, R72, 0x7610, R68 ;  /* 0x0000761048487816 */ /* 0x000fe20000000044 */
[----:B------:R-:W-:Y:S01]  /*15720*/  IMAD.MOV.U32 R48, RZ, RZ, R47 ;  /* 0x000000ffff307224 */ /* 0x000fe200078e002f */
[----:B------:R-:W-:-:S07]  /*15730*/  PRMT R110, R108, 0x7632, R110 ;  /* 0x000076326c6e7816 */ /* 0x000fce000000006e */
.L_x_1762:
[----:B------:R-:W-:Y:S05]  /*15740*/  BSYNC.RECONVERGENT B1 ;  /* 0x0000000000017941 */ /* 0x000fea0003800200 */
.L_x_1760:
        /* <DEDUP_REMOVED lines=11> */
.L_x_1764:
[----:B------:R-:W-:Y:S01]  /*15800*/  IMAD.MOV.U32 R2, RZ, RZ, R71 ;  /* 0x000000ffff027224 */ /* 0x000fe200078e0047 */
[----:B------:R-:W-:Y:S01]  /*15810*/  PRMT R68, R72, 0x7632, R68 ;  /* 0x0000763248447816 */ /* 0x000fe20000000044 */
[----:B------:R-:W-:Y:S01]  /*15820*/  IMAD.MOV.U32 R47, RZ, RZ, R46 ;  /* 0x000000ffff2f7224 */ /* 0x000fe200078e002e */
[----:B------:R-:W-:-:S07]  /*15830*/  PRMT R108, R108, 0x5410, R108 ;  /* 0x000054106c6c7816 */ /* 0x000fce000000006c */
.L_x_1765:
[----:B------:R-:W-:Y:S05]  /*15840*/  BSYNC.RECONVERGENT B1 ;  /* 0x0000000000017941 */ /* 0x000fea0003800200 */
.L_x_1763:
        /* <DEDUP_REMOVED lines=11> */
.L_x_1767:
[----:B------:R-:W-:Y:S01]  /*15900*/  IMAD.MOV.U32 R71, RZ, RZ, R2 ;  /* 0x000000ffff477224 */ /* 0x000fe200078e0002 */
[----:B------:R-:W-:Y:S01]  /*15910*/  PRMT R73, R68, 0x7610, R73 ;  /* 0x0000761044497816 */ /* 0x000fe20000000049 */
[----:B------:R-:W-:Y:S01]  /*15920*/  IMAD.MOV.U32 R46, RZ, RZ, R45 ;  /* 0x000000ffff2e7224 */ /* 0x000fe200078e002d */
[----:B------:R-:W-:-:S07]  /*15930*/  PRMT R108, R107, 0x7632, R108 ;  /* 0x000076326b6c7816 */ /* 0x000fce000000006c */
.L_x_1768:
[----:B------:R-:W-:Y:S05]  /*15940*/  BSYNC.RECONVERGENT B1 ;  /* 0x0000000000017941 */ /* 0x000fea0003800200 */
.L_x_1766:
        /* <DEDUP_REMOVED lines=11> */
.L_x_1770:
[----:B------:R-:W-:Y:S01]  /*15a00*/  IMAD.MOV.U32 R2, RZ, RZ, R71 ;  /* 0x000000ffff027224 */ /* 0x000fe200078e0047 */
[----:B------:R-:W-:Y:S01]  /*15a10*/  PRMT R68, R68, 0x5410, R73 ;  /* 0x0000541044447816 */ /* 0x000fe20000000049 */
[----:B------:R-:W-:Y:S01]  /*15a20*/  IMAD.MOV.U32 R45, RZ, RZ, R44 ;  /* 0x000000ffff2d7224 */ /* 0x000fe200078e002c */
[----:B------:R-:W-:-:S07]  /*15a30*/  PRMT R107, R107, 0x5410, R107 ;  /* 0x000054106b6b7816 */ /* 0x000fce000000006b */
.L_x_1771:
[----:B------:R-:W-:Y:S05]  /*15a40*/  BSYNC.RECONVERGENT B1 ;  /* 0x0000000000017941 */ /* 0x000fea0003800200 */
.L_x_1769:
        /* <DEDUP_REMOVED lines=11> */
.L_x_1773:
[----:B------:R-:W-:Y:S01]  /*15b00*/  IMAD.MOV.U32 R71, RZ, RZ, R2 ;  /* 0x000000ffff477224 */ /* 0x000fe200078e0002 */
[----:B------:R-:W-:Y:S01]  /*15b10*/  PRMT R72, R72, 0x7610, R68 ;  /* 0x0000761048487816 */ /* 0x000fe20000000044 */
[----:B------:R-:W-:Y:S01]  /*15b20*/  IMAD.MOV.U32 R44, RZ, RZ, R43 ;  /* 0x000000ffff2c7224 */ /* 0x000fe200078e002b */
[----:B------:R-:W-:-:S07]  /*15b30*/  PRMT R107, R106, 0x7632, R107 ;  /* 0x000076326a6b7816 */ /* 0x000fce000000006b */
.L_x_1774:
[----:B------:R-:W-:Y:S05]  /*15b40*/  BSYNC.RECONVERGENT B1 ;  /* 0x0000000000017941 */ /* 0x000fea0003800200 */
.L_x_1772:
        /* <DEDUP_REMOVED lines=11> */
.L_x_1776:
[----:B------:R-:W-:Y:S01]  /*15c00*/  IMAD.MOV.U32 R2, RZ, RZ, R71 ;  /* 0x000000ffff027224 */ /* 0x000fe200078e0047 */
[----:B------:R-:W-:Y:S01]  /*15c10*/  PRMT R68, R72, 0x7632, R68 ;  /* 0x0000763248447816 */ /* 0x000fe20000000044 */
[----:B------:R-:W-:Y:S01]  /*15c20*/  IMAD.MOV.U32 R43, RZ, RZ, R42 ;  /* 0x000000ffff2b7224 */ /* 0x000fe200078e002a */
[----:B------:R-:W-:-:S07]  /*15c30*/  PRMT R106, R106, 0x5410, R106 ;  /* 0x000054106a6a7816 */ /* 0x000fce000000006a */
.L_x_1777:
[----:B------:R-:W-:Y:S05]  /*15c40*/  BSYNC.RECONVERGENT B1 ;  /* 0x0000000000017941 */ /* 0x000fea0003800200 */
.L_x_1775:
        /* <DEDUP_REMOVED lines=11> */
.L_x_1779:
[----:B------:R-:W-:Y:S01]  /*15d00*/  IMAD.MOV.U32 R71, RZ, RZ, R2 ;  /* 0x000000ffff477224 */ /* 0x000fe200078e0002 */
[----:B------:R-:W-:Y:S01]  /*15d10*/  PRMT R73, R68, 0x7610, R73 ;  /* 0x0000761044497816 */ /* 0x000fe20000000049 */
[----:B------:R-:W-:Y:S01]  /*15d20*/  IMAD.MOV.U32 R42, RZ, RZ, R41 ;  /* 0x000000ffff2a7224 */ /* 0x000fe200078e0029 */
[----:B------:R-:W-:-:S07]  /*15d30*/  PRMT R106, R105, 0x7632, R106 ;  /* 0x00007632696a7816 */ /* 0x000fce000000006a */
.L_x_1780:
[----:B------:R-:W-:Y:S05]  /*15d40*/  BSYNC.RECONVERGENT B1 ;  /* 0x0000000000017941 */ /* 0x000fea0003800200 */
.L_x_1778:
        /* <DEDUP_REMOVED lines=11> */
.L_x_1782:
[----:B------:R-:W-:Y:S01]  /*15e00*/  IMAD.MOV.U32 R2, RZ, RZ, R71 ;  /* 0x000000ffff027224 */ /* 0x000fe200078e0047 */
[----:B------:R-:W-:Y:S01]  /*15e10*/  PRMT R68, R68, 0x5410, R73 ;  /* 0x0000541044447816 */ /* 0x000fe20000000049 */
[----:B------:R-:W-:Y:S01]  /*15e20*/  IMAD.MOV.U32 R41, RZ, RZ, R40 ;  /* 0x000000ffff297224 */ /* 0x000fe200078e0028 */
[----:B------:R-:W-:-:S07]  /*15e30*/  PRMT R105, R105, 0x5410, R105 ;  /* 0x0000541069697816 */ /* 0x000fce0000000069 */
.L_x_1783:
[----:B------:R-:W-:Y:S05]  /*15e40*/  BSYNC.RECONVERGENT B1 ;  /* 0x0000000000017941 */ /* 0x000fea0003800200 */
.L_x_1781:
        /* <DEDUP_REMOVED lines=11> */
.L_x_1785:
[----:B------:R-:W-:Y:S01]  /*15f00*/  IMAD.MOV.U32 R71, RZ, RZ, R2 ;  /* 0x000000ffff477224 */ /* 0x000fe200078e0002 */
[----:B------:R-:W-:Y:S01]  /*15f10*/  PRMT R72, R72, 0x7610, R68 ;  /* 0x0000761048487816 */ /* 0x000fe20000000044 */
[----:B------:R-:W-:Y:S01]  /*15f20*/  IMAD.MOV.U32 R40, RZ, RZ, R39 ;  /* 0x000000ffff287224 */ /* 0x000fe200078e0027 */
[----:B------:R-:W-:-:S07]  /*15f30*/  PRMT R105, R104, 0x7632, R105 ;  /* 0x0000763268697816 */ /* 0x000fce0000000069 */
.L_x_1786:
[----:B------:R-:W-:Y:S05]  /*15f40*/  BSYNC.RECONVERGENT B1 ;  /* 0x0000000000017941 */ /* 0x000fea0003800200 */
.L_x_1784:
        /* <DEDUP_REMOVED lines=11> */
.L_x_1788:
[----:B------:R-:W-:Y:S01]  /*16000*/  IMAD.MOV.U32 R2, RZ, RZ, R71 ;  /* 0x000000ffff027224 */ /* 0x000fe200078e0047 */
[----:B------:R-:W-:Y:S01]  /*16010*/  PRMT R68, R72, 0x7632, R68 ;  /* 0x0000763248447816 */ /* 0x000fe20000000044 */
[----:B------:R-:W-:Y:S01]  /*16020*/  IMAD.MOV.U32 R39, RZ, RZ, R38 ;  /* 0x000000ffff277224 */ /* 0x000fe200078e0026 */
[----:B------:R-:W-:-:S07]  /*16030*/  PRMT R104, R104, 0x5410, R104 ;  /* 0x0000541068687816 */ /* 0x000fce0000000068 */
.L_x_1789:
[----:B------:R-:W-:Y:S05]  /*16040*/  BSYNC.RECONVERGENT B1 ;  /* 0x0000000000017941 */ /* 0x000fea0003800200 */
.L_x_1787:
        /* <DEDUP_REMOVED lines=11> */
.L_x_1791:
[----:B------:R-:W-:Y:S01]  /*16100*/  IMAD.MOV.U32 R71, RZ, RZ, R2 ;  /* 0x000000ffff477224 */ /* 0x000fe200078e0002 */
[----:B------:R-:W-:Y:S01]  /*16110*/  PRMT R73, R68, 0x7610, R73 ;  /* 0x0000761044497816 */ /* 0x000fe20000000049 */
[----:B------:R-:W-:Y:S01]  /*16120*/  IMAD.MOV.U32 R38, RZ, RZ, R37 ;  /* 0x000000ffff267224 */ /* 0x000fe200078e0025 */
[----:B------:R-:W-:-:S07]  /*16130*/  PRMT R104, R103, 0x7632, R104 ;  /* 0x0000763267687816 */ /* 0x000fce0000000068 */
.L_x_1792:
[----:B------:R-:W-:Y:S05]  /*16140*/  BSYNC.RECONVERGENT B1 ;  /* 0x0000000000017941 */ /* 0x000fea0003800200 */
.L_x_1790:
        /* <DEDUP_REMOVED lines=11> */
.L_x_1794:
[----:B------:R-:W-:Y:S01]  /*16200*/  IMAD.MOV.U32 R2, RZ, RZ, R71 ;  /* 0x000000ffff027224 */ /* 0x000fe200078e0047 */
[----:B------:R-:W-:Y:S01]  /*16210*/  PRMT R68, R68, 0x5410, R73 ;  /* 0x0000541044447816 */ /* 0x000fe20000000049 */
[----:B------:R-:W-:Y:S01]  /*16220*/  IMAD.MOV.U32 R37, RZ, RZ, R36 ;  /* 0x000000ffff257224 */ /* 0x000fe200078e0024 */
[----:B------:R-:W-:-:S07]  /*16230*/  PRMT R103, R103, 0x5410, R103 ;  /* 0x0000541067677816 */ /* 0x000fce0000000067 */
.L_x_1795:
[----:B------:R-:W-:Y:S05]  /*16240*/  BSYNC.RECONVERGENT B1 ;  /* 0x0000000000017941 */ /* 0x000fea0003800200 */
.L_x_1793:
        /* <DEDUP_REMOVED lines=11> */
.L_x_1797:
[----:B------:R-:W-:Y:S01]  /*16300*/  IMAD.MOV.U32 R71, RZ, RZ, R2 ;  /* 0x000000ffff477224 */ /* 0x000fe200078e0002 */
[----:B------:R-:W-:Y:S01]  /*16310*/  PRMT R72, R72, 0x7610, R68 ;  /* 0x0000761048487816 */ /* 0x000fe20000000044 */
[----:B------:R-:W-:Y:S01]  /*16320*/  IMAD.MOV.U32 R36, RZ, RZ, R35 ;  /* 0x000000ffff247224 */ /* 0x000fe200078e0023 */
[----:B------:R-:W-:-:S07]  /*16330*/  PRMT R103, R102, 0x7632, R103 ;  /* 0x0000763266677816 */ /* 0x000fce0000000067 */
.L_x_1798:
[----:B------:R-:W-:Y:S05]  /*16340*/  BSYNC.RECONVERGENT B1 ;  /* 0x0000000000017941 */ /* 0x000fea0003800200 */
.L_x_1796:
        /* <DEDUP_REMOVED lines=11> */
.L_x_1800:
[----:B------:R-:W-:Y:S01]  /*16400*/  IMAD.MOV.U32 R2, RZ, RZ, R71 ;  /* 0x000000ffff027224 */ /* 0x000fe200078e0047 */
[----:B------:R-:W-:Y:S01]  /*16410*/  PRMT R68, R72, 0x7632, R68 ;  /* 0x0000763248447816 */ /* 0x000fe20000000044 */
[----:B------:R-:W-:Y:S01]  /*16420*/  IMAD.MOV.U32 R35, RZ, RZ, R34 ;  /* 0x000000ffff237224 */ /* 0x000fe200078e0022 */
[----:B------:R-:W-:-:S07]  /*16430*/  PRMT R102, R102, 0x5410, R102 ;  /* 0x0000541066667816 */ /* 0x000fce0000000066 */
.L_x_1801:
[----:B------:R-:W-:Y:S05]  /*16440*/  BSYNC.RECONVERGENT B1 ;  /* 0x0000000000017941 */ /* 0x000fea0003800200 */
.L_x_1799:
        /* <DEDUP_REMOVED lines=11> */
.L_x_1803:
[----:B------:R-:W-:Y:S01]  /*16500*/  IMAD.MOV.U32 R71, RZ, RZ, R2 ;  /* 0x000000ffff477224 */ /* 0x000fe200078e0002 */
[----:B------:R-:W-:Y:S01]  /*16510*/  PRMT R73, R68, 0x7610, R73 ;  /* 0x0000761044497816 */ /* 0x000fe20000000049 */
[----:B------:R-:W-:Y:S01]  /*16520*/  IMAD.MOV.U32 R34, RZ, RZ, R33 ;  /* 0x000000ffff227224 */ /* 0x000fe200078e0021 */
[----:B------:R-:W-:-:S07]  /*16530*/  PRMT R102, R101, 0x7632, R102 ;  /* 0x0000763265667816 */ /* 0x000fce0000000066 */
.L_x_1804:
[----:B------:R-:W-:Y:S05]  /*16540*/  BSYNC.RECONVERGENT B1 ;  /* 0x0000000000017941 */ /* 0x000fea0003800200 */
.L_x_1802:
        /* <DEDUP_REMOVED lines=11> */
.L_x_1806:
[----:B------:R-:W-:Y:S01]  /*16600*/  IMAD.MOV.U32 R2, RZ, RZ, R71 ;  /* 0x000000ffff027224 */ /* 0x000fe200078e0047 */
[----:B------:R-:W-:Y:S01]  /*16610*/  PRMT R68, R68, 0x5410, R73 ;  /* 0x0000541044447816 */ /* 0x000fe20000000049 */
[----:B------:R-:W-:Y:S01]  /*16620*/  IMAD.MOV.U32 R33, RZ, RZ, R32 ;  /* 0x000000ffff217224 */ /* 0x000fe200078e0020 */
[----:B------:R-:W-:-:S07]  /*16630*/  PRMT R101, R101, 0x5410, R101 ;  /* 0x0000541065657816 */ /* 0x000fce0000000065 */
.L_x_1807:
[----:B------:R-:W-:Y:S05]  /*16640*/  BSYNC.RECONVERGENT B1 ;  /* 0x0000000000017941 */ /* 0x000fea0003800200 */
.L_x_1805:
        /* <DEDUP_REMOVED lines=11> */
.L_x_1809:
[----:B------:R-:W-:Y:S01]  /*16700*/  IMAD.MOV.U32 R71, RZ, RZ, R2 ;  /* 0x000000ffff477224 */ /* 0x000fe200078e0002 */
[----:B------:R-:W-:Y:S01]  /*16710*/  PRMT R72, R72, 0x7610, R68 ;  /* 0x0000761048487816 */ /* 0x000fe20000000044 */
[----:B------:R-:W-:Y:S01]  /*16720*/  IMAD.MOV.U32 R32, RZ, RZ, R31 ;  /* 0x000000ffff207224 */ /* 0x000fe200078e001f */
[----:B------:R-:W-:-:S07]  /*16730*/  PRMT R101, R100, 0x7632, R101 ;  /* 0x0000763264657816 */ /* 0x000fce0000000065 */
.L_x_1810:
[----:B------:R-:W-:Y:S05]  /*16740*/  BSYNC.RECONVERGENT B1 ;  /* 0x0000000000017941 */ /* 0x000fea0003800200 */
.L_x_1808:
        /* <DEDUP_REMOVED lines=11> */
.L_x_1812:
[----:B------:R-:W-:Y:S01]  /*16800*/  IMAD.MOV.U32 R2, RZ, RZ, R71 ;  /* 0x000000ffff027224 */ /* 0x000fe200078e0047 */
[----:B------:R-:W-:Y:S01]  /*16810*/  PRMT R68, R72, 0x7632, R68 ;  /* 0x0000763248447816 */ /* 0x000fe20000000044 */
[----:B------:R-:W-:Y:S01]  /*16820*/  IMAD.MOV.U32 R31, RZ, RZ, R30 ;  /* 0x000000ffff1f7224 */ /* 0x000fe200078e001e */
[----:B------:R-:W-:-:S07]  /*16830*/  PRMT R100, R100, 0x5410, R100 ;  /* 0x0000541064647816 */ /* 0x000fce0000000064 */
.L_x_1813:
[----:B------:R-:W-:Y:S05]  /*16840*/  BSYNC.RECONVERGENT B1 ;  /* 0x0000000000017941 */ /* 0x000fea0003800200 */
.L_x_1811:
        /* <DEDUP_REMOVED lines=11> */
.L_x_1815:
[----:B------:R-:W-:Y:S01]  /*16900*/  IMAD.MOV.U32 R71, RZ, RZ, R2 ;  /* 0x000000ffff477224 */ /* 0x000fe200078e0002 */
[----:B------:R-:W-:Y:S01]  /*16910*/  PRMT R73, R68, 0x7610, R73 ;  /* 0x0000761044497816 */ /* 0x000fe20000000049 */
[----:B------:R-:W-:Y:S01]  /*16920*/  IMAD.MOV.U32 R30, RZ, RZ, R29 ;  /* 0x000000ffff1e7224 */ /* 0x000fe200078e001d */
[----:B------:R-:W-:-:S07]  /*16930*/  PRMT R100, R99, 0x7632, R100 ;  /* 0x0000763263647816 */ /* 0x000fce0000000064 */
.L_x_1816:
[----:B------:R-:W-:Y:S05]  /*16940*/  BSYNC.RECONVERGENT B1 ;  /* 0x0000000000017941 */ /* 0x000fea0003800200 */
.L_x_1814:
        /* <DEDUP_REMOVED lines=11> */
.L_x_1818:
[----:B------:R-:W-:Y:S01]  /*16a00*/  IMAD.MOV.U32 R2, RZ, RZ, R71 ;  /* 0x000000ffff027224 */ /* 0x000fe200078e0047 */
[----:B------:R-:W-:Y:S01]  /*16a10*/  PRMT R68, R68, 0x5410, R73 ;  /* 0x0000541044447816 */ /* 0x000fe20000000049 */
[----:B------:R-:W-:Y:S01]  /*16a20*/  IMAD.MOV.U32 R29, RZ, RZ, R28 ;  /* 0x000000ffff1d7224 */ /* 0x000fe200078e001c */
[----:B------:R-:W-:-:S07]  /*16a30*/  PRMT R99, R99, 0x5410, R99 ;  /* 0x0000541063637816 */ /* 0x000fce0000000063 */
.L_x_1819:
[----:B------:R-:W-:Y:S05]  /*16a40*/  BSYNC.RECONVERGENT B1 ;  /* 0x0000000000017941 */ /* 0x000fea0003800200 */
.L_x_1817:
        /* <DEDUP_REMOVED lines=11> */
.L_x_1821:
[----:B------:R-:W-:Y:S01]  /*16b00*/  IMAD.MOV.U32 R71, RZ, RZ, R2 ;  /* 0x000000ffff477224 */ /* 0x000fe200078e0002 */
[----:B------:R-:W-:Y:S01]  /*16b10*/  PRMT R72, R72, 0x7610, R68 ;  /* 0x0000761048487816 */ /* 0x000fe20000000044 */
[----:B------:R-:W-:Y:S01]  /*16b20*/  IMAD.MOV.U32 R28, RZ, RZ, R27 ;  /* 0x000000ffff1c7224 */ /* 0x000fe200078e001b */
[----:B------:R-:W-:-:S07]  /*16b30*/  PRMT R99, R98, 0x7632, R99 ;  /* 0x0000763262637816 */ /* 0x000fce0000000063 */
.L_x_1822:
[----:B------:R-:W-:Y:S05]  /*16b40*/  BSYNC.RECONVERGENT B1 ;  /* 0x0000000000017941 */ /* 0x000fea0003800200 */
.L_x_1820:
        /* <DEDUP_REMOVED lines=11> */
.L_x_1824:
[----:B------:R-:W-:Y:S01]  /*16c00*/  IMAD.MOV.U32 R2, RZ, RZ, R71 ;  /* 0x000000ffff027224 */ /* 0x000fe200078e0047 */
[----:B------:R-:W-:Y:S01]  /*16c10*/  PRMT R68, R72, 0x7632, R68 ;  /* 0x0000763248447816 */ /* 0x000fe20000000044 */
[----:B------:R-:W-:Y:S01]  /*16c20*/  IMAD.MOV.U32 R27, RZ, RZ, R26 ;  /* 0x000000ffff1b7224 */ /* 0x000fe200078e001a */
[----:B------:R-:W-:-:S07]  /*16c30*/  PRMT R98, R98, 0x5410, R98 ;  /* 0x0000541062627816 */ /* 0x000fce0000000062 */
.L_x_1825:
[----:B------:R-:W-:Y:S05]  /*16c40*/  BSYNC.RECONVERGENT B1 ;  /* 0x0000000000017941 */ /* 0x000fea0003800200 */
.L_x_1823:
        /* <DEDUP_REMOVED lines=11> */
.L_x_1827:
[----:B------:R-:W-:Y:S01]  /*16d00*/  IMAD.MOV.U32 R71, RZ, RZ, R2 ;  /* 0x000000ffff477224 */ /* 0x000fe200078e0002 */
[----:B------:R-:W-:Y:S01]  /*16d10*/  PRMT R73, R68, 0x7610, R73 ;  /* 0x0000761044497816 */ /* 0x000fe20000000049 */
[----:B------:R-:W-:Y:S01]  /*16d20*/  IMAD.MOV.U32 R26, RZ, RZ, R25 ;  /* 0x000000ffff1a7224 */ /* 0x000fe200078e0019 */
[----:B------:R-:W-:-:S07]  /*16d30*/  PRMT R98, R97, 0x7632, R98 ;  /* 0x0000763261627816 */ /* 0x000fce0000000062 */
.L_x_1828:
[----:B------:R-:W-:Y:S05]  /*16d40*/  BSYNC.RECONVERGENT B1 ;  /* 0x0000000000017941 */ /* 0x000fea0003800200 */
.L_x_1826:
        /* <DEDUP_REMOVED lines=11> */
.L_x_1830:
[----:B------:R-:W-:Y:S01]  /*16e00*/  IMAD.MOV.U32 R2, RZ, RZ, R71 ;  /* 0x000000ffff027224 */ /* 0x000fe200078e0047 */
[----:B------:R-:W-:Y:S01]  /*16e10*/  PRMT R68, R68, 0x5410, R73 ;  /* 0x0000541044447816 */ /* 0x000fe20000000049 */
[----:B------:R-:W-:Y:S01]  /*16e20*/  IMAD.MOV.U32 R25, RZ, RZ, R24 ;  /* 0x000000ffff197224 */ /* 0x000fe200078e0018 */
[----:B------:R-:W-:-:S07]  /*16e30*/  PRMT R97, R97, 0x5410, R97 ;  /* 0x0000541061617816 */ /* 0x000fce0000000061 */
.L_x_1831:
[----:B------:R-:W-:Y:S05]  /*16e40*/  BSYNC.RECONVERGENT B1 ;  /* 0x0000000000017941 */ /* 0x000fea0003800200 */
.L_x_1829:
        /* <DEDUP_REMOVED lines=11> */
.L_x_1833:
[----:B------:R-:W-:Y:S01]  /*16f00*/  IMAD.MOV.U32 R71, RZ, RZ, R2 ;  /* 0x000000ffff477224 */ /* 0x000fe200078e0002 */
[----:B------:R-:W-:Y:S01]  /*16f10*/  PRMT R72, R72, 0x7610, R68 ;  /* 0x0000761048487816 */ /* 0x000fe20000000044 */
[----:B------:R-:W-:Y:S01]  /*16f20*/  IMAD.MOV.U32 R24, RZ, RZ, R23 ;  /* 0x000000ffff187224 */ /* 0x000fe200078e0017 */
[----:B------:R-:W-:-:S07]  /*16f30*/  PRMT R97, R96, 0x7632, R97 ;  /* 0x0000763260617816 */ /* 0x000fce0000000061 */
.L_x_1834:
[----:B------:R-:W-:Y:S05]  /*16f40*/  BSYNC.RECONVERGENT B1 ;  /* 0x0000000000017941 */ /* 0x000fea0003800200 */
.L_x_1832:
        /* <DEDUP_REMOVED lines=11> */
.L_x_1836:
[----:B------:R-:W-:Y:S01]  /*17000*/  IMAD.MOV.U32 R2, RZ, RZ, R71 ;  /* 0x000000ffff027224 */ /* 0x000fe200078e0047 */
[----:B------:R-:W-:Y:S01]  /*17010*/  PRMT R68, R72, 0x7632, R68 ;  /* 0x0000763248447816 */ /* 0x000fe20000000044 */
[----:B------:R-:W-:Y:S01]  /*17020*/  IMAD.MOV.U32 R23, RZ, RZ, R22 ;  /* 0x000000ffff177224 */ /* 0x000fe200078e0016 */
[----:B------:R-:W-:-:S07]  /*17030*/  PRMT R96, R96, 0x5410, R96 ;  /* 0x0000541060607816 */ /* 0x000fce0000000060 */
.L_x_1837:
[----:B------:R-:W-:Y:S05]  /*17040*/  BSYNC.RECONVERGENT B1 ;  /* 0x0000000000017941 */ /* 0x000fea0003800200 */
.L_x_1835:
        /* <DEDUP_REMOVED lines=11> */
.L_x_1839:
[----:B------:R-:W-:Y:S01]  /*17100*/  IMAD.MOV.U32 R71, RZ, RZ, R2 ;  /* 0x000000ffff477224 */ /* 0x000fe200078e0002 */
[----:B------:R-:W-:Y:S01]  /*17110*/  PRMT R73, R68, 0x7610, R73 ;  /* 0x0000761044497816 */ /* 0x000fe20000000049 */
[----:B------:R-:W-:Y:S01]  /*17120*/  IMAD.MOV.U32 R22, RZ, RZ, R21 ;  /* 0x000000ffff167224 */ /* 0x000fe200078e0015 */
[----:B------:R-:W-:-:S07]  /*17130*/  PRMT R96, R95, 0x7632, R96 ;  /* 0x000076325f607816 */ /* 0x000fce0000000060 */
.L_x_1840:
[----:B------:R-:W-:Y:S05]  /*17140*/  BSYNC.RECONVERGENT B1 ;  /* 0x0000000000017941 */ /* 0x000fea0003800200 */
.L_x_1838:
        /* <DEDUP_REMOVED lines=11> */
.L_x_1842:
[----:B------:R-:W-:Y:S01]  /*17200*/  IMAD.MOV.U32 R2, RZ, RZ, R71 ;  /* 0x000000ffff027224 */ /* 0x000fe200078e0047 */
[----:B------:R-:W-:Y:S01]  /*17210*/  PRMT R68, R68, 0x5410, R73 ;  /* 0x0000541044447816 */ /* 0x000fe20000000049 */
[----:B------:R-:W-:Y:S01]  /*17220*/  IMAD.MOV.U32 R21, RZ, RZ, R20 ;  /* 0x000000ffff157224 */ /* 0x000fe200078e0014 */
[----:B------:R-:W-:-:S07]  /*17230*/  PRMT R95, R95, 0x5410, R95 ;  /* 0x000054105f5f7816 */ /* 0x000fce000000005f */
.L_x_1843:
[----:B------:R-:W-:Y:S05]  /*17240*/  BSYNC.RECONVERGENT B1 ;  /* 0x0000000000017941 */ /* 0x000fea0003800200 */
.L_x_1841:
        /* <DEDUP_REMOVED lines=11> */
.L_x_1845:
[----:B------:R-:W-:Y:S01]  /*17300*/  IMAD.MOV.U32 R71, RZ, RZ, R2 ;  /* 0x000000ffff477224 */ /* 0x000fe200078e0002 */
[----:B------:R-:W-:Y:S01]  /*17310*/  PRMT R72, R72, 0x7610, R68 ;  /* 0x0000761048487816 */ /* 0x000fe20000000044 */
[----:B------:R-:W-:Y:S01]  /*17320*/  IMAD.MOV.U32 R20, RZ, RZ, R19 ;  /* 0x000000ffff147224 */ /* 0x000fe200078e0013 */
[----:B------:R-:W-:-:S07]  /*17330*/  PRMT R95, R94, 0x7632, R95 ;  /* 0x000076325e5f7816 */ /* 0x000fce000000005f */
.L_x_1846:
[----:B------:R-:W-:Y:S05]  /*17340*/  BSYNC.RECONVERGENT B1 ;  /* 0x0000000000017941 */ /* 0x000fea0003800200 */
.L_x_1844:
        /* <DEDUP_REMOVED lines=11> */
.L_x_1848:
[----:B------:R-:W-:Y:S01]  /*17400*/  IMAD.MOV.U32 R2, RZ, RZ, R71 ;  /* 0x000000ffff027224 */ /* 0x000fe200078e0047 */
[----:B------:R-:W-:Y:S01]  /*17410*/  PRMT R68, R72, 0x7632, R68 ;  /* 0x0000763248447816 */ /* 0x000fe20000000044 */
[----:B------:R-:W-:Y:S01]  /*17420*/  IMAD.MOV.U32 R19, RZ, RZ, R18 ;  /* 0x000000ffff137224 */ /* 0x000fe200078e0012 */
[----:B------:R-:W-:-:S07]  /*17430*/  PRMT R94, R94, 0x5410, R94 ;  /* 0x000054105e5e7816 */ /* 0x000fce000000005e */
.L_x_1849:
[----:B------:R-:W-:Y:S05]  /*17440*/  BSYNC.RECONVERGENT B1 ;  /* 0x0000000000017941 */ /* 0x000fea0003800200 */
.L_x_1847:
        /* <DEDUP_REMOVED lines=11> */
.L_x_1851:
[----:B------:R-:W-:Y:S01]  /*17500*/  IMAD.MOV.U32 R71, RZ, RZ, R2 ;  /* 0x000000ffff477224 */ /* 0x000fe200078e0002 */
[----:B------:R-:W-:Y:S01]  /*17510*/  PRMT R73, R68, 0x7610, R73 ;  /* 0x0000761044497816 */ /* 0x000fe20000000049 */
[----:B------:R-:W-:Y:S01]  /*17520*/  IMAD.MOV.U32 R18, RZ, RZ, R17 ;  /* 0x000000ffff127224 */ /* 0x000fe200078e0011 */
[----:B------:R-:W-:-:S07]  /*17530*/  PRMT R94, R93, 0x7632, R94 ;  /* 0x000076325d5e7816 */ /* 0x000fce000000005e */
.L_x_1852:
[----:B------:R-:W-:Y:S05]  /*17540*/  BSYNC.RECONVERGENT B1 ;  /* 0x0000000000017941 */ /* 0x000fea0003800200 */
.L_x_1850:
        /* <DEDUP_REMOVED lines=11> */
.L_x_1854:
[----:B------:R-:W-:Y:S01]  /*17600*/  IMAD.MOV.U32 R2, RZ, RZ, R71 ;  /* 0x000000ffff027224 */ /* 0x000fe200078e0047 */
[----:B------:R-:W-:Y:S01]  /*17610*/  PRMT R68, R68, 0x5410, R73 ;  /* 0x0000541044447816 */ /* 0x000fe20000000049 */
[----:B------:R-:W-:Y:S01]  /*17620*/  IMAD.MOV.U32 R17, RZ, RZ, R16 ;  /* 0x000000ffff117224 */ /* 0x000fe200078e0010 */
[----:B------:R-:W-:-:S07]  /*17630*/  PRMT R93, R93, 0x5410, R93 ;  /* 0x000054105d5d7816 */ /* 0x000fce000000005d */
.L_x_1855:
[----:B------:R-:W-:Y:S05]  /*17640*/  BSYNC.RECONVERGENT B1 ;  /* 0x0000000000017941 */ /* 0x000fea0003800200 */
.L_x_1853:
        /* <DEDUP_REMOVED lines=11> */
.L_x_1857:
[----:B------:R-:W-:Y:S01]  /*17700*/  IMAD.MOV.U32 R71, RZ, RZ, R2 ;  /* 0x000000ffff477224 */ /* 0x000fe200078e0002 */
[----:B------:R-:W-:Y:S01]  /*17710*/  PRMT R72, R72, 0x7610, R68 ;  /* 0x0000761048487816 */ /* 0x000fe20000000044 */
[----:B------:R-:W-:Y:S01]  /*17720*/  IMAD.MOV.U32 R16, RZ, RZ, R15 ;  /* 0x000000ffff107224 */ /* 0x000fe200078e000f */
[----:B------:R-:W-:-:S07]  /*17730*/  PRMT R93, R92, 0x7632, R93 ;  /* 0x000076325c5d7816 */ /* 0x000fce000000005d */
.L_x_1858:
[----:B------:R-:W-:Y:S05]  /*17740*/  BSYNC.RECONVERGENT B1 ;  /* 0x0000000000017941 */ /* 0x000fea0003800200 */
.L_x_1856:
        /* <DEDUP_REMOVED lines=11> */
.L_x_1860:
[----:B------:R-:W-:Y:S01]  /*17800*/  IMAD.MOV.U32 R2, RZ, RZ, R71 ;  /* 0x000000ffff027224 */ /* 0x000fe200078e0047 */
[----:B------:R-:W-:Y:S01]  /*17810*/  PRMT R68, R72, 0x7632, R68 ;  /* 0x0000763248447816 */ /* 0x000fe20000000044 */
[----:B------:R-:W-:Y:S01]  /*17820*/  IMAD.MOV.U32 R15, RZ, RZ, R14 ;  /* 0x000000ffff0f7224 */ /* 0x000fe200078e000e */
[----:B------:R-:W-:-:S07]  /*17830*/  PRMT R92, R92, 0x5410, R92 ;  /* 0x000054105c5c7816 */ /* 0x000fce000000005c */
.L_x_1861:
[----:B------:R-:W-:Y:S05]  /*17840*/  BSYNC.RECONVERGENT B1 ;  /* 0x0000000000017941 */ /* 0x000fea0003800200 */
.L_x_1859:
        /* <DEDUP_REMOVED lines=11> */
.L_x_1863:
[----:B------:R-:W-:Y:S01]  /*17900*/  IMAD.MOV.U32 R71, RZ, RZ, R2 ;  /* 0x000000ffff477224 */ /* 0x000fe200078e0002 */
[----:B------:R-:W-:Y:S01]  /*17910*/  PRMT R73, R68, 0x7610, R73 ;  /* 0x0000761044497816 */ /* 0x000fe20000000049 */
[----:B------:R-:W-:Y:S01]  /*17920*/  IMAD.MOV.U32 R14, RZ, RZ, R13 ;  /* 0x000000ffff0e7224 */ /* 0x000fe200078e000d */
[----:B------:R-:W-:-:S07]  /*17930*/  PRMT R92, R91, 0x7632, R92 ;  /* 0x000076325b5c7816 */ /* 0x000fce000000005c */
.L_x_1864:
[----:B------:R-:W-:Y:S05]  /*17940*/  BSYNC.RECONVERGENT B1 ;  /* 0x0000000000017941 */ /* 0x000fea0003800200 */
.L_x_1862:
        /* <DEDUP_REMOVED lines=11> */
.L_x_1866:
[----:B------:R-:W-:Y:S01]  /*17a00*/  IMAD.MOV.U32 R2, RZ, RZ, R71 ;  /* 0x000000ffff027224 */ /* 0x000fe200078e0047 */
[----:B------:R-:W-:Y:S01]  /*17a10*/  PRMT R68, R68, 0x5410, R73 ;  /* 0x0000541044447816 */ /* 0x000fe20000000049 */
[----:B------:R-:W-:Y:S01]  /*17a20*/  IMAD.MOV.U32 R13, RZ, RZ, R12 ;  /* 0x000000ffff0d7224 */ /* 0x000fe200078e000c */
[----:B------:R-:W-:-:S07]  /*17a30*/  PRMT R91, R91, 0x5410, R91 ;  /* 0x000054105b5b7816 */ /* 0x000fce000000005b */
.L_x_1867:
[----:B------:R-:W-:Y:S05]  /*17a40*/  BSYNC.RECONVERGENT B1 ;  /* 0x0000000000017941 */ /* 0x000fea0003800200 */
.L_x_1865:
        /* <DEDUP_REMOVED lines=11> */
.L_x_1869:
[----:B------:R-:W-:Y:S01]  /*17b00*/  IMAD.MOV.U32 R71, RZ, RZ, R2 ;  /* 0x000000ffff477224 */ /* 0x000fe200078e0002 */
[----:B------:R-:W-:Y:S01]  /*17b10*/  PRMT R72, R72, 0x7610, R68 ;  /* 0x0000761048487816 */ /* 0x000fe20000000044 */
[----:B------:R-:W-:Y:S01]  /*17b20*/  IMAD.MOV.U32 R12, RZ, RZ, R11 ;  /* 0x000000ffff0c7224 */ /* 0x000fe200078e000b */
[----:B------:R-:W-:-:S07]  /*17b30*/  PRMT R91, R90, 0x7632, R91 ;  /* 0x000076325a5b7816 */ /* 0x000fce000000005b */
.L_x_1870:
[----:B------:R-:W-:Y:S05]  /*17b40*/  BSYNC.RECONVERGENT B1 ;  /* 0x0000000000017941 */ /* 0x000fea0003800200 */
.L_x_1868:
        /* <DEDUP_REMOVED lines=11> */
.L_x_1872:
[----:B------:R-:W-:Y:S01]  /*17c00*/  IMAD.MOV.U32 R2, RZ, RZ, R71 ;  /* 0x000000ffff027224 */ /* 0x000fe200078e0047 */
[----:B------:R-:W-:Y:S01]  /*17c10*/  PRMT R68, R72, 0x7632, R68 ;  /* 0x0000763248447816 */ /* 0x000fe20000000044 */
[----:B------:R-:W-:Y:S01]  /*17c20*/  IMAD.MOV.U32 R11, RZ, RZ, R10 ;  /* 0x000000ffff0b7224 */ /* 0x000fe200078e000a */
[----:B------:R-:W-:-:S07]  /*17c30*/  PRMT R90, R90, 0x5410, R90 ;  /* 0x000054105a5a7816 */ /* 0x000fce000000005a */
.L_x_1873:
[----:B------:R-:W-:Y:S05]  /*17c40*/  BSYNC.RECONVERGENT B1 ;  /* 0x0000000000017941 */ /* 0x000fea0003800200 */
.L_x_1871:
        /* <DEDUP_REMOVED lines=11> */
.L_x_1875:
[----:B------:R-:W-:Y:S01]  /*17d00*/  IMAD.MOV.U32 R71, RZ, RZ, R2 ;  /* 0x000000ffff477224 */ /* 0x000fe200078e0002 */
[----:B------:R-:W-:Y:S01]  /*17d10*/  PRMT R73, R68, 0x7610, R73 ;  /* 0x0000761044497816 */ /* 0x000fe20000000049 */
[----:B------:R-:W-:Y:S01]  /*17d20*/  IMAD.MOV.U32 R10, RZ, RZ, R9 ;  /* 0x000000ffff0a7224 */ /* 0x000fe200078e0009 */
[----:B------:R-:W-:-:S07]  /*17d30*/  PRMT R90, R89, 0x7632, R90 ;  /* 0x00007632595a7816 */ /* 0x000fce000000005a */
.L_x_1876:
[----:B------:R-:W-:Y:S05]  /*17d40*/  BSYNC.RECONVERGENT B1 ;  /* 0x0000000000017941 */ /* 0x000fea0003800200 */
.L_x_1874:
        /* <DEDUP_REMOVED lines=11> */
.L_x_1878:
[----:B------:R-:W-:Y:S01]  /*17e00*/  IMAD.MOV.U32 R2, RZ, RZ, R71 ;  /* 0x000000ffff027224 */ /* 0x000fe200078e0047 */
[----:B------:R-:W-:Y:S01]  /*17e10*/  PRMT R68, R68, 0x5410, R73 ;  /* 0x0000541044447816 */ /* 0x000fe20000000049 */
[----:B------:R-:W-:Y:S01]  /*17e20*/  IMAD.MOV.U32 R9, RZ, RZ, R8 ;  /* 0x000000ffff097224 */ /* 0x000fe200078e0008 */
[----:B------:R-:W-:-:S07]  /*17e30*/  PRMT R89, R89, 0x5410, R89 ;  /* 0x0000541059597816 */ /* 0x000fce0000000059 */
.L_x_1879:
[----:B------:R-:W-:Y:S05]  /*17e40*/  BSYNC.RECONVERGENT B1 ;  /* 0x0000000000017941 */ /* 0x000fea0003800200 */
.L_x_1877:
        /* <DEDUP_REMOVED lines=11> */
.L_x_1881:
[----:B------:R-:W-:Y:S01]  /*17f00*/  IMAD.MOV.U32 R71, RZ, RZ, R2 ;  /* 0x000000ffff477224 */ /* 0x000fe200078e0002 */
[----:B------:R-:W-:Y:S01]  /*17f10*/  PRMT R72, R72, 0x7610, R68 ;  /* 0x0000761048487816 */ /* 0x000fe20000000044 */
[----:B------:R-:W-:Y:S01]  /*17f20*/  IMAD.MOV.U32 R8, RZ, RZ, R7 ;  /* 0x000000ffff087224 */ /* 0x000fe200078e0007 */
[----:B------:R-:W-:-:S07]  /*17f30*/  PRMT R89, R88, 0x7632, R89 ;  /* 0x0000763258597816 */ /* 0x000fce0000000059 */
.L_x_1882:
[----:B------:R-:W-:Y:S05]  /*17f40*/  BSYNC.RECONVERGENT B1 ;  /* 0x0000000000017941 */ /* 0x000fea0003800200 */
.L_x_1880:
        /* <DEDUP_REMOVED lines=11> */
.L_x_1884:
[----:B------:R-:W-:Y:S01]  /*18000*/  IMAD.MOV.U32 R2, RZ, RZ, R71 ;  /* 0x000000ffff027224 */ /* 0x000fe200078e0047 */
[----:B------:R-:W-:Y:S01]  /*18010*/  PRMT R68, R68, 0x7610, R72 ;  /* 0x0000761044447816 */ /* 0x000fe20000000048 */
[----:B------:R-:W-:Y:S01]  /*18020*/  IMAD.MOV.U32 R7, RZ, RZ, R6 ;  /* 0x000000ffff077224 */ /* 0x000fe200078e0006 */
[----:B------:R-:W-:-:S07]  /*18030*/  PRMT R88, R88, 0x5410, R88 ;  /* 0x0000541058587816 */ /* 0x000fce0000000058 */
.L_x_1885:
[----:B------:R-:W-:Y:S05]  /*18040*/  BSYNC.RECONVERGENT B1 ;  /* 0x0000000000017941 */ /* 0x000fea0003800200 */
.L_x_1883:
        /* <DEDUP_REMOVED lines=11> */
.L_x_1887:
[----:B------:R-:W-:Y:S01]  /*18100*/  IMAD.MOV.U32 R71, RZ, RZ, R2 ;  /* 0x000000ffff477224 */ /* 0x000fe200078e0002 */
[----:B------:R-:W-:Y:S01]  /*18110*/  PRMT R72, R72, 0x7610, R68 ;  /* 0x0000761048487816 */ /* 0x000fe20000000044 */
[----:B------:R-:W-:Y:S01]  /*18120*/  IMAD.MOV.U32 R6, RZ, RZ, R5 ;  /* 0x000000ffff067224 */ /* 0x000fe200078e0005 */
[----:B------:R-:W-:-:S07]  /*18130*/  PRMT R88, R122, 0x7632, R88 ;  /* 0x000076327a587816 */ /* 0x000fce0000000058 */
.L_x_1888:
[----:B------:R-:W-:Y:S05]  /*18140*/  BSYNC.RECONVERGENT B1 ;  /* 0x0000000000017941 */ /* 0x000fea0003800200 */
.L_x_1886:
        /* <DEDUP_REMOVED lines=11> */
.L_x_1890:
[----:B------:R-:W-:Y:S01]  /*18200*/  IMAD.MOV.U32 R2, RZ, RZ, R71 ;  /* 0x000000ffff027224 */ /* 0x000fe200078e0047 */
[----:B------:R-:W-:Y:S01]  /*18210*/  PRMT R73, R72, 0x7632, R73 ;  /* 0x0000763248497816 */ /* 0x000fe20000000049 */
[----:B------:R-:W-:Y:S01]  /*18220*/  IMAD.MOV.U32 R5, RZ, RZ, R4 ;  /* 0x000000ffff057224 */ /* 0x000fe200078e0004 */
[----:B------:R-:W-:-:S07]  /*18230*/  PRMT R122, R122, 0x5410, R122 ;  /* 0x000054107a7a7816 */ /* 0x000fce000000007a */
.L_x_1891:
[----:B------:R-:W-:Y:S05]  /*18240*/  BSYNC.RECONVERGENT B1 ;  /* 0x0000000000017941 */ /* 0x000fea0003800200 */
.L_x_1889:
        /* <DEDUP_REMOVED lines=11> */
.L_x_1893:
[----:B------:R-:W-:Y:S01]  /*18300*/  IMAD.MOV.U32 R68, RZ, RZ, R2 ;  /* 0x000000ffff447224 */ /* 0x000fe200078e0002 */
[----:B------:R-:W-:Y:S01]  /*18310*/  PRMT R71, R71, 0x5410, R73 ;  /* 0x0000541047477816 */ /* 0x000fe20000000049 */
[----:B------:R-:W-:Y:S01]  /*18320*/  IMAD.MOV.U32 R4, RZ, RZ, R3 ;  /* 0x000000ffff047224 */ /* 0x000fe200078e0003 */
[----:B------:R-:W-:-:S07]  /*18330*/  PRMT R122, R123, 0x7632, R122 ;  /* 0x000076327b7a7816 */ /* 0x000fce000000007a */
.L_x_1894:
[----:B------:R-:W-:Y:S05]  /*18340*/  BSYNC.RECONVERGENT B1 ;  /* 0x0000000000017941 */ /* 0x000fea0003800200 */
.L_x_1892:
        /* <DEDUP_REMOVED lines=10> */
.L_x_1896:
[C-C-:B------:R-:W-:Y:S01]  /*183f0*/  PRMT R123, R71.reuse, 0x5432, R72.reuse ;  /* 0x00005432477b7816 */ /* 0x140fe20000000048 */
[----:B------:R-:W-:Y:S01]  /*18400*/  IMAD.MOV.U32 R3, RZ, RZ, R69 ;  /* 0x000000ffff037224 */ /* 0x000fe200078e0045 */
[----:B------:R-:W-:Y:S01]  /*18410*/  PRMT R72, R71, 0x7632, R72 ;  /* 0x0000763247487816 */ /* 0x000fe20000000048 */
[--C-:B------:R-:W-:Y:S02]  /*18420*/  IMAD.MOV.U32 R2, RZ, RZ, R68.reuse ;  /* 0x000000ffff027224 */ /* 0x100fe400078e0044 */
[----:B------:R-:W-:-:S07]  /*18430*/  IMAD.MOV.U32 R69, RZ, RZ, R68 ;  /* 0x000000ffff457224 */ /* 0x000fce00078e0044 */
.L_x_1897:
[----:B------:R-:W-:Y:S05]  /*18440*/  BSYNC.RECONVERGENT B1 ;  /* 0x0000000000017941 */ /* 0x000fea0003800200 */
.L_x_1895:
[----:B------:R-:W-:Y:S02]  /*18450*/  VIADD R67, R67, 0x4 ;  /* 0x0000000443437836 */ /* 0x000fe40000000000 */
[----:B------:R-:W-:Y:S01]  /*18460*/  VIADD R66, R66, 0x2 ;  /* 0x0000000242427836 */ /* 0x000fe20000000000 */
[----:B------:R-:W-:Y:S06]  /*18470*/  @P1 BRA `(.L_x_1898) ;  /* 0xffffffc000101947 */ /* 0x000fec000383ffff */
.L_x_1708:
[----:B------:R-:W-:Y:S05]  /*18480*/  BSYNC.RECONVERGENT B0 ;  /* 0x0000000000007941 */ /* 0x000fea0003800200 */
.L_x_1707:
[----:B0-----:R-:W-:Y:S01]  /*18490*/  SHFL.DOWN PT, R74, R2, 0x10, 0x1f ;  /* 0x0a001f00024a7f89 */ /* 0x001fe200000e0000 */
[----:B------:R-:W-:Y:S01]  /*184a0*/  ISETP.GT.AND P0, PT, R0, 0xf, PT ;  /* 0x0000000f0000780c */ /* 0x000fe20003f04270 */
[----:B------:R-:W-:Y:S01]  /*184b0*/  BSSY.RECONVERGENT B0, `(.L_x_1899) ;  /* 0x0000491000007945 */ /* 0x000fe20003800200 */
[----:B------:R-:W-:Y:S01]  /*184c0*/  VIADD R0, R1, 0x180 ;  /* 0x0000018001007836 */ /* 0x000fe20000000000 */
[----:B------:R-:W0:Y:S04]  /*184d0*/  SHFL.DOWN PT, R75, R3, 0x10, 0x1f ;  /* 0x0a001f00034b7f89 */ /* 0x000e2800000e0000 */
[----:B------:R-:W-:Y:S04]  /*184e0*/  SHFL.DOWN PT, R76, R4, 0x10, 0x1f ;  /* 0x0a001f00044c7f89 */ /* 0x000fe800000e0000 */
[----:B------:R-:W1:Y:S04]  /*184f0*/  SHFL.DOWN PT, R77, R5, 0x10, 0x1f ;  /* 0x0a001f00054d7f89 */ /* 0x000e6800000e0000 */
[----:B------:R-:W-:Y:S04]  /*18500*/  SHFL.DOWN PT, R78, R6, 0x10, 0x1f ;  /* 0x0a001f00064e7f89 */ /* 0x000fe800000e0000 */
[----:B------:R-:W2:Y:S04]  /*18510*/  SHFL.DOWN PT, R79, R7, 0x10, 0x1f ;  /* 0x0a001f00074f7f89 */ /* 0x000ea800000e0000 */
[----:B------:R-:W-:Y:S04]  /*18520*/  SHFL.DOWN PT, R80, R8, 0x10, 0x1f ;  /* 0x0a001f0008507f89 */ /* 0x000fe800000e0000 */
[----:B------:R-:W3:Y:S04]  /*18530*/  SHFL.DOWN PT, R81, R9, 0x10, 0x1f ;  /* 0x0a001f0009517f89 */ /* 0x000ee800000e0000 */
[----:B0-----:R-:W-:Y:S04]  /*18540*/  STL.64 [R1], R74 ;  /* 0x0000004a01007387 */ /* 0x001fe80000100a00 */
[----:B-1----:R-:W-:Y:S04]  /*18550*/  STL.64 [R1+0x8], R76 ;  /* 0x0000084c01007387 */ /* 0x002fe80000100a00 */
[----:B------:R-:W-:Y:S04]  /*18560*/  SHFL.DOWN PT, R66, R10, 0x10, 0x1f ;  /* 0x0a001f000a427f89 */ /* 0x000fe800000e0000 */
[----:B--2---:R-:W-:Y:S04]  /*18570*/  STL.64 [R1+0x10], R78 ;  /* 0x0000104e01007387 */ /* 0x004fe80000100a00 */
[----:B------:R-:W0:Y:S04]  /*18580*/  SHFL.DOWN PT, R67, R11, 0x10, 0x1f ;  /* 0x0a001f000b437f89 */ /* 0x000e2800000e0000 */
[----:B---3--:R-:W-:Y:S04]  /*18590*/  STL.64 [R1+0x18], R80 ;  /* 0x0000185001007387 */ /* 0x008fe80000100a00 */
        /* <DEDUP_REMOVED lines=9> */
[----:B------:R-:W5:Y:S04]  /*18630*/  SHFL.DOWN PT, R77, R21, 0x10, 0x1f ;  /* 0x0a001f00154d7f89 */ /* 0x000f6800000e0000 */
        /* <DEDUP_REMOVED lines=10> */
[----:B0-----:R-:W-:Y:S04]  /*186e0*/  STL.64 [R1+0x20], R66 ;  /* 0x0000204201007387 */ /* 0x001fe80000100a00 */
[----:B-1----:R-:W-:Y:S04]  /*186f0*/  STL.64 [R1+0x28], R68 ;  /* 0x0000284401007387 */ /* 0x002fe80000100a00 */
[----:B--2---:R-:W-:Y:S04]  /*18700*/  STL.64 [R1+0x30], R70 ;  /* 0x0000304601007387 */ /* 0x004fe80000100a00 */
[----:B---3--:R-:W-:Y:S04]  /*18710*/  STL.64 [R1+0x38], R72 ;  /* 0x0000384801007387 */ /* 0x008fe80000100a00 */
[----:B----4-:R-:W-:Y:S04]  /*18720*/  STL.64 [R1+0x40], R74 ;  /* 0x0000404a01007387 */ /* 0x010fe80000100a00 */
[----:B-----5:R-:W-:Y:S04]  /*18730*/  STL.64 [R1+0x48], R76 ;  /* 0x0000484c01007387 */ /* 0x020fe80000100a00 */
        /* <DEDUP_REMOVED lines=18> */
[----:B------:R-:W-:Y:S04]  /*18860*/  SHFL.DOWN PT, R79, R122, 0x10, 0x1f ;  /* 0x0a001f007a4f7f89 */ /* 0x000fe800000e0000 */
[----:B------:R-:W-:Y:S04]  /*18870*/  SHFL.DOWN PT, R86, R88, 0x10, 0x1f ;  /* 0x0a001f0058567f89 */ /* 0x000fe800000e0000 */
[----:B------:R-:W-:Y:S04]  /*18880*/  SHFL.DOWN PT, R80, R44, 0x10, 0x1f ;  /* 0x0a001f002c507f89 */ /* 0x000fe800000e0000 */
[----:B------:R-:W5:Y:S04]  /*18890*/  SHFL.DOWN PT, R81, R45, 0x10, 0x1f ;  /* 0x0a001f002d517f89 */ /* 0x000f6800000e0000 */
[----:B------:R-:W-:Y:S04]  /*188a0*/  SHFL.DOWN PT, R82, R46, 0x10, 0x1f ;  /* 0x0a001f002e527f89 */ /* 0x000fe800000e0000 */
[----:B------:R-:W5:Y:S04]  /*188b0*/  SHFL.DOWN PT, R83, R47, 0x10, 0x1f ;  /* 0x0a001f002f537f89 */ /* 0x000f6800000e0000 */
[----:B------:R-:W-:Y:S04]  /*188c0*/  SHFL.DOWN PT, R84, R48, 0x10, 0x1f ;  /* 0x0a001f0030547f89 */ /* 0x000fe800000e0000 */
[----:B------:R-:W5:Y:S04]  /*188d0*/  SHFL.DOWN PT, R85, R49, 0x10, 0x1f ;  /* 0x0a001f0031557f89 */ /* 0x000f6800000e0000 */
        /* <DEDUP_REMOVED lines=28> */
[----:B------:R-:W2:Y:S04]  /*18aa0*/  SHFL.DOWN PT, R81, R55, 0x10, 0x1f ;  /* 0x0a001f0037517f89 */ /* 0x000ea800000e0000 */
[----:B------:R-:W-:Y:S04]  /*18ab0*/  SHFL.DOWN PT, R82, R56, 0x10, 0x1f ;  /* 0x0a001f0038527f89 */ /* 0x000fe800000e0000 */
[----:B------:R-:W3:Y:S04]  /*18ac0*/  SHFL.DOWN PT, R83, R57, 0x10, 0x1f ;  /* 0x0a001f0039537f89 */ /* 0x000ee800000e0000 */
[----:B------:R-:W4:Y:S04]  /*18ad0*/  SHFL.DOWN PT, R85, R101, 0x10, 0x1f ;  /* 0x0a001f0065557f89 */ /* 0x000f2800000e0000 */
[----:B------:R-:W-:Y:S04]  /*18ae0*/  SHFL.DOWN PT, R86, R102, 0x10, 0x1f ;  /* 0x0a001f0066567f89 */ /* 0x000fe800000e0000 */
[----:B------:R-:W5:Y:S04]  /*18af0*/  SHFL.DOWN PT, R87, R103, 0x10, 0x1f ;  /* 0x0a001f0067577f89 */ /* 0x000f6800000e0000 */
[----:B0-----:R-:W-:Y:S04]  /*18b00*/  STL.64 [R1+0xc0], R66 ;  /* 0x0000c04201007387 */ /* 0x001fe80000100a00 */
[----:B-1----:R-:W-:Y:S04]  /*18b10*/  STL.64 [R1+0xc8], R68 ;  /* 0x0000c84401007387 */ /* 0x002fe80000100a00 */
[----:B--2---:R-:W-:Y:S04]  /*18b20*/  STL.64 [R1+0xd0], R80 ;  /* 0x0000d05001007387 */ /* 0x004fe80000100a00 */
[----:B---3--:R-:W-:Y:S04]  /*18b30*/  STL.64 [R1+0xd8], R82 ;  /* 0x0000d85201007387 */ /* 0x008fe80000100a00 */
[----:B------:R-:W-:Y:S04]  /*18b40*/  STL.64 [R1+0x110], R70 ;  /* 0x0001104601007387 */ /* 0x000fe80000100a00 */
[----:B------:R-:W-:Y:S04]  /*18b50*/  STL.64 [R1+0x118], R72 ;  /* 0x0001184801007387 */ /* 0x000fe80000100a00 */
[----:B------:R-:W-:Y:S04]  /*18b60*/  STL.64 [R1+0x120], R74 ;  /* 0x0001204a01007387 */ /* 0x000fe80000100a00 */
[----:B------:R-:W-:Y:S04]  /*18b70*/  STL.64 [R1+0x128], R76 ;  /* 0x0001284c01007387 */ /* 0x000fe80000100a00 */
[----:B------:R-:W-:Y:S04]  /*18b80*/  STL.64 [R1+0x130], R78 ;  /* 0x0001304e01007387 */ /* 0x000fe80000100a00 */
[----:B----4-:R-:W-:Y:S04]  /*18b90*/  STL.64 [R1+0x138], R84 ;  /* 0x0001385401007387 */ /* 0x010fe80000100a00 */
[----:B-----5:R-:W-:Y:S04]  /*18ba0*/  STL.64 [R1+0x140], R86 ;  /* 0x0001405601007387 */ /* 0x020fe80000100a00 */
        /* <DEDUP_REMOVED lines=22> */
[----:B0-----:R0:W-:Y:S04]  /*18d10*/  STL.64 [R1+0xe0], R66 ;  /* 0x0000e04201007387 */ /* 0x0011e80000100a00 */
[----:B-1----:R0:W-:Y:S04]  /*18d20*/  STL.64 [R1+0xe8], R68 ;  /* 0x0000e84401007387 */ /* 0x0021e80000100a00 */
[----:B--2---:R0:W-:Y:S04]  /*18d30*/  STL.64 [R1+0xf0], R80 ;  /* 0x0000f05001007387 */ /* 0x0041e80000100a00 */
[----:B---3--:R0:W-:Y:S04]  /*18d40*/  STL.64 [R1+0xf8], R82 ;  /* 0x0000f85201007387 */ /* 0x0081e80000100a00 */
[----:B------:R0:W-:Y:S04]  /*18d50*/  STL.64 [R1+0x148], R70 ;  /* 0x0001484601007387 */ /* 0x0001e80000100a00 */
[----:B------:R0:W-:Y:S04]  /*18d60*/  STL.64 [R1+0x150], R72 ;  /* 0x0001504801007387 */ /* 0x0001e80000100a00 */
[----:B------:R0:W-:Y:S04]  /*18d70*/  STL.64 [R1+0x158], R74 ;  /* 0x0001584a01007387 */ /* 0x0001e80000100a00 */
[----:B------:R0:W-:Y:S04]  /*18d80*/  STL.64 [R1+0x160], R76 ;  /* 0x0001604c01007387 */ /* 0x0001e80000100a00 */
[----:B------:R0:W-:Y:S04]  /*18d90*/  STL.64 [R1+0x168], R78 ;  /* 0x0001684e01007387 */ /* 0x0001e80000100a00 */
[----:B----4-:R0:W-:Y:S04]  /*18da0*/  STL.64 [R1+0x170], R84 ;  /* 0x0001705401007387 */ /* 0x0101e80000100a00 */
[----:B-----5:R0:W-:Y:S01]  /*18db0*/  STL.64 [R1+0x178], R86 ;  /* 0x0001785601007387 */ /* 0x0201e20000100a00 */
[----:B------:R-:W-:Y:S05]  /*18dc0*/  @P0 BRA `(.L_x_1900) ;  /* 0x0000003c00fc0947 */ /* 0x000fea0003800000 */
[----:B0-----:R-:W-:Y:S01]  /*18dd0*/  IMAD.MOV.U32 R67, RZ, RZ, R2 ;  /* 0x000000ffff437224 */ /* 0x001fe200078e0002 */
[----:B------:R-:W-:Y:S01]  /*18de0*/  PRMT R70, R123, 0x7610, R70 ;  /* 0x000076107b467816 */ /* 0x000fe20000000046 */
[----:B------:R-:W-:-:S07]  /*18df0*/  IMAD.MOV.U32 R68, RZ, RZ, RZ ;  /* 0x000000ffff447224 */ /* 0x000fce00078e00ff */
.L_x_2090:
[----:B------:R-:W-:-:S04]  /*18e00*/  IMAD R69, R68, 0x2, R1 ;  /* 0x0000000244457824 */ /* 0x000fc800078e0201 */
[C---:B------:R-:W-:Y:S01]  /*18e10*/  IMAD R2, R68.reuse, 0x2, R69 ;  /* 0x0000000244027824 */ /* 0x040fe200078e0245 */
[----:B------:R-:W2:Y:S05]  /*18e20*/  LDL.U16 R66, [R69+0x100] ;  /* 0x0001000045427983 */ /* 0x000eaa0000100400 */
[----:B------:R-:W3:Y:S01]  /*18e30*/  LDL R2, [R2] ;  /* 0x0000000002027983 */ /* 0x000ee20000100800 */
[----:B------:R-:W-:Y:S01]  /*18e40*/  VIADD R68, R68, 0x1 ;  /* 0x0000000144447836 */ /* 0x000fe20000000000 */
[----:B------:R-:W-:Y:S01]  /*18e50*/  BSSY.RECONVERGENT B1, `(.L_x_1901) ;  /* 0x0000015000017945 */ /* 0x000fe20003800200 */
[----:B---3--:R-:W-:Y:S02]  /*18e60*/  ISETP.GE.AND P1, PT, R2, R65, PT ;  /* 0x000000410200720c */ /* 0x008fe40003f26270 */
[----:B--2---:R-:W-:-:S05]  /*18e70*/  HSETP2.GT.AND P0, PT, R66.H0_H0, R121.H1_H1, PT ;  /* 0x3000007942007234 */ /* 0x004fca0003f04800 */
[----:B------:R-:W-:-:S06]  /*18e80*/  ISETP.EQ.OR P0, PT, R65, -0x1, P0 ;  /* 0xffffffff4100780c */ /* 0x000fcc0000702670 */
[----:B------:R-:W-:-:S05]  /*18e90*/  HSETP2.NEU.OR P1, PT, R66.H0_H0, R121.H1_H1, P1 ;  /* 0x3000007942007234 */ /* 0x000fca0000f2d820 */
[----:B------:R-:W-:-:S13]  /*18ea0*/  PLOP3.LUT P2, PT, P0, P1, PT, 0x8, 0x80 ;  /* 0x000000000080781c */ /* 0x000fda0000742170 */
[----:B------:R-:W-:-:S05]  /*18eb0*/  @!P2 PRMT R121, R121, 0x5410, R66 ;  /* 0x000054107979a816 */ /* 0x000fca0000000042 */
[----:B------:R-:W-:-:S05]  /*18ec0*/  HSETP2.GT.AND P0, PT, R121.H1_H1, R121.H0_H0, PT ;  /* 0x2000007979007234 */ /* 0x000fca0003f04c00 */
[----:B------:R-:W-:Y:S01]  /*18ed0*/  ISETP.EQ.OR P0, PT, R64, -0x1, P0 ;  /* 0xffffffff4000780c */ /* 0x000fe20000702670 */
[----:B------:R-:W-:Y:S01]  /*18ee0*/  @!P2 IMAD.MOV.U32 R65, RZ, RZ, R2 ;  /* 0x000000ffff41a224 */ /* 0x000fe200078e0002 */
[----:B------:R-:W-:-:S11]  /*18ef0*/  ISETP.NE.AND P1, PT, R68, 0x40, PT ;  /* 0x000000404400780c */ /* 0x000fd60003f25270 */
[----:B------:R-:W-:Y:S05]  /*18f00*/  @P0 BRA `(.L_x_1902) ;  /* 0x0000000000140947 */ /* 0x000fea0003800000 */
[----:B------:R-:W-:Y:S01]  /*18f10*/  ISETP.GE.AND P0, PT, R65, R64, PT ;  /* 0x000000404100720c */ /* 0x000fe20003f06270 */
[----:B------:R-:W-:Y:S01]  /*18f20*/  IMAD.MOV.U32 R2, RZ, RZ, R64 ;  /* 0x000000ffff027224 */ /* 0x000fe200078e0040 */
[----:B------:R-:W-:-:S11]  /*18f30*/  PRMT R66, R66, 0x5410, R121 ;  /* 0x0000541042427816 */ /* 0x000fd60000000079 */
[----:B------:R-:W-:-:S13]  /*18f40*/  HSETP2.NEU.OR P0, PT, R121.H1_H1, R121.H0_H0, P0 ;  /* 0x2000007979007234 */ /* 0x000fda000070dc20 */
[----:B------:R-:W-:Y:S05]  /*18f50*/  @P0 BRA `(.L_x_1903) ;  /* 0x0000000000100947 */ /* 0x000fea0003800000 */
.L_x_1902:
[----:B------:R-:W-:Y:S01]  /*18f60*/  IMAD.MOV.U32 R2, RZ, RZ, R65 ;  /* 0x000000ffff027224 */ /* 0x000fe200078e0041 */
[--C-:B------:R-:W-:Y:S01]  /*18f70*/  PRMT R66, R66, 0x7610, R121.reuse ;  /* 0x0000761042427816 */ /* 0x100fe20000000079 */
[----:B------:R-:W-:Y:S01]  /*18f80*/  IMAD.MOV.U32 R65, RZ, RZ, R64 ;  /* 0x000000ffff417224 */ /* 0x000fe200078e0040 */
[----:B------:R-:W-:-:S07]  /*18f90*/  PRMT R121, R121, 0x5410, R121 ;  /* 0x0000541079797816 */ /* 0x000fce0000000079 */
.L_x_1903:
[----:B------:R-:W-:Y:S05]  /*18fa0*/  BSYNC.RECONVERGENT B1 ;  /* 0x0000000000017941 */ /* 0x000fea0003800200 */
.L_x_1901:
        /* <DEDUP_REMOVED lines=11> */
.L_x_1905:
[----:B------:R-:W-:Y:S01]  /*19060*/  IMAD.MOV.U32 R69, RZ, RZ, R2 ;  /* 0x000000ffff457224 */ /* 0x000fe200078e0002 */
[----:B------:R-:W-:Y:S01]  /*19070*/  PRMT R70, R70, 0x7610, R66 ;  /* 0x0000761046467816 */ /* 0x000fe20000000042 */
[----:B------:R-:W-:Y:S01]  /*19080*/  IMAD.MOV.U32 R64, RZ, RZ, R63 ;  /* 0x000000ffff407224 */ /* 0x000fe200078e003f */
[----:B------:R-:W-:-:S07]  /*19090*/  PRMT R121, R120, 0x7632, R121 ;  /* 0x0000763278797816 */ /* 0x000fce0000000079 */
.L_x_1906:
[----:B------:R-:W-:Y:S05]  /*190a0*/  BSYNC.RECONVERGENT B1 ;  /* 0x0000000000017941 */ /* 0x000fea0003800200 */
.L_x_1904:
        /* <DEDUP_REMOVED lines=11> */
.L_x_1908:
[----:B------:R-:W-:Y:S01]  /*19160*/  IMAD.MOV.U32 R2, RZ, RZ, R69 ;  /* 0x000000ffff027224 */ /* 0x000fe200078e0045 */
[----:B------:R-:W-:Y:S01]  /*19170*/  PRMT R66, R70, 0x7632, R66 ;  /* 0x0000763246427816 */ /* 0x000fe20000000042 */
[----:B------:R-:W-:Y:S01]  /*19180*/  IMAD.MOV.U32 R63, RZ, RZ, R62 ;  /* 0x000000ffff3f7224 */ /* 0x000fe200078e003e */
[----:B------:R-:W-:-:S07]  /*19190*/  PRMT R120, R120, 0x5410, R120 ;  /* 0x0000541078787816 */ /* 0x000fce0000000078 */
.L_x_1909:
[----:B------:R-:W-:Y:S05]  /*191a0*/  BSYNC.RECONVERGENT B1 ;  /* 0x0000000000017941 */ /* 0x000fea0003800200 */
.L_x_1907:
        /* <DEDUP_REMOVED lines=11> */
.L_x_1911:
[----:B------:R-:W-:Y:S01]  /*19260*/  IMAD.MOV.U32 R69, RZ, RZ, R2 ;  /* 0x000000ffff457224 */ /* 0x000fe200078e0002 */
[----:B------:R-:W-:Y:S01]  /*19270*/  PRMT R71, R66, 0x7610, R71 ;  /* 0x0000761042477816 */ /* 0x000fe20000000047 */
[----:B------:R-:W-:Y:S01]  /*19280*/  IMAD.MOV.U32 R62, RZ, RZ, R61 ;  /* 0x000000ffff3e7224 */ /* 0x000fe200078e003d */
[----:B------:R-:W-:-:S07]  /*19290*/  PRMT R120, R119, 0x7632, R120 ;  /* 0x0000763277787816 */ /* 0x000fce0000000078 */
.L_x_1912:
[----:B------:R-:W-:Y:S05]  /*192a0*/  BSYNC.RECONVERGENT B1 ;  /* 0x0000000000017941 */ /* 0x000fea0003800200 */
.L_x_1910:
        /* <DEDUP_REMOVED lines=11> */
.L_x_1914:
[----:B------:R-:W-:Y:S01]  /*19360*/  IMAD.MOV.U32 R2, RZ, RZ, R69 ;  /* 0x000000ffff027224 */ /* 0x000fe200078e0045 */
[----:B------:R-:W-:Y:S01]  /*19370*/  PRMT R66, R66, 0x5410, R71 ;  /* 0x0000541042427816 */ /* 0x000fe20000000047 */
[----:B------:R-:W-:Y:S01]  /*19380*/  IMAD.MOV.U32 R61, RZ, RZ, R60 ;  /* 0x000000ffff3d7224 */ /* 0x000fe200078e003c */
[----:B------:R-:W-:-:S07]  /*19390*/  PRMT R119, R119, 0x5410, R119 ;  /* 0x0000541077777816 */ /* 0x000fce0000000077 */
.L_x_1915:
[----:B------:R-:W-:Y:S05]  /*193a0*/  BSYNC.RECONVERGENT B1 ;  /* 0x0000000000017941 */ /* 0x000fea0003800200 */
.L_x_1913:
        /* <DEDUP_REMOVED lines=11> */
.L_x_1917:
[----:B------:R-:W-:Y:S01]  /*19460*/  IMAD.MOV.U32 R69, RZ, RZ, R2 ;  /* 0x000000ffff457224 */ /* 0x000fe200078e0002 */
[----:B------:R-:W-:Y:S01]  /*19470*/  PRMT R70, R70, 0x7610, R66 ;  /* 0x0000761046467816 */ /* 0x000fe20000000042 */
[----:B------:R-:W-:Y:S01]  /*19480*/  IMAD.MOV.U32 R60, RZ, RZ, R59 ;  /* 0x000000ffff3c7224 */ /* 0x000fe200078e003b */
[----:B------:R-:W-:-:S07]  /*19490*/  PRMT R119, R118, 0x7632, R119 ;  /* 0x0000763276777816 */ /* 0x000fce0000000077 */
.L_x_1918:
[----:B------:R-:W-:Y:S05]  /*194a0*/  BSYNC.RECONVERGENT B1 ;  /* 0x0000000000017941 */ /* 0x000fea0003800200 */
.L_x_1916:
        /* <DEDUP_REMOVED lines=11> */
.L_x_1920:
[----:B------:R-:W-:Y:S01]  /*19560*/  IMAD.MOV.U32 R2, RZ, RZ, R69 ;  /* 0x000000ffff027224 */ /* 0x000fe200078e0045 */
[----:B------:R-:W-:Y:S01]  /*19570*/  PRMT R66, R70, 0x7632, R66 ;  /* 0x0000763246427816 */ /* 0x000fe20000000042 */
[----:B------:R-:W-:Y:S01]  /*19580*/  IMAD.MOV.U32 R59, RZ, RZ, R58 ;  /* 0x000000ffff3b7224 */ /* 0x000fe200078e003a */
[----:B------:R-:W-:-:S07]  /*19590*/  PRMT R118, R118, 0x5410, R118 ;  /* 0x0000541076767816 */ /* 0x000fce0000000076 */
.L_x_1921:
[----:B------:R-:W-:Y:S05]  /*195a0*/  BSYNC.RECONVERGENT B1 ;  /* 0x0000000000017941 */ /* 0x000fea0003800200 */
.L_x_1919:
        /* <DEDUP_REMOVED lines=11> */
.L_x_1923:
[----:B------:R-:W-:Y:S01]  /*19660*/  IMAD.MOV.U32 R69, RZ, RZ, R2 ;  /* 0x000000ffff457224 */ /* 0x000fe200078e0002 */
[----:B------:R-:W-:Y:S01]  /*19670*/  PRMT R71, R66, 0x7610, R71 ;  /* 0x0000761042477816 */ /* 0x000fe20000000047 */
[----:B------:R-:W-:Y:S01]  /*19680*/  IMAD.MOV.U32 R58, RZ, RZ, R57 ;  /* 0x000000ffff3a7224 */ /* 0x000fe200078e0039 */
[----:B------:R-:W-:-:S07]  /*19690*/  PRMT R118, R117, 0x7632, R118 ;  /* 0x0000763275767816 */ /* 0x000fce0000000076 */
.L_x_1924:
[----:B------:R-:W-:Y:S05]  /*196a0*/  BSYNC.RECONVERGENT B1 ;  /* 0x0000000000017941 */ /* 0x000fea0003800200 */
.L_x_1922:
        /* <DEDUP_REMOVED lines=11> */
.L_x_1926:
[----:B------:R-:W-:Y:S01]  /*19760*/  IMAD.MOV.U32 R2, RZ, RZ, R69 ;  /* 0x000000ffff027224 */ /* 0x000fe200078e0045 */
[----:B------:R-:W-:Y:S01]  /*19770*/  PRMT R66, R66, 0x5410, R71 ;  /* 0x0000541042427816 */ /* 0x000fe20000000047 */
[----:B------:R-:W-:Y:S01]  /*19780*/  IMAD.MOV.U32 R57, RZ, RZ, R56 ;  /* 0x000000ffff397224 */ /* 0x000fe200078e0038 */
[----:B------:R-:W-:-:S07]  /*19790*/  PRMT R117, R117, 0x5410, R117 ;  /* 0x0000541075757816 */ /* 0x000fce0000000075 */
.L_x_1927:
[----:B------:R-:W-:Y:S05]  /*197a0*/  BSYNC.RECONVERGENT B1 ;  /* 0x0000000000017941 */ /* 0x000fea0003800200 */
.L_x_1925:
        /* <DEDUP_REMOVED lines=11> */
.L_x_1929:
[----:B------:R-:W-:Y:S01]  /*19860*/  IMAD.MOV.U32 R69, RZ, RZ, R2 ;  /* 0x000000ffff457224 */ /* 0x000fe200078e0002 */
[----:B------:R-:W-:Y:S01]  /*19870*/  PRMT R70, R70, 0x7610, R66 ;  /* 0x0000761046467816 */ /* 0x000fe20000000042 */
[----:B------:R-:W-:Y:S01]  /*19880*/  IMAD.MOV.U32 R56, RZ, RZ, R55 ;  /* 0x000000ffff387224 */ /* 0x000fe200078e0037 */
[----:B------:R-:W-:-:S07]  /*19890*/  PRMT R117, R116, 0x7632, R117 ;  /* 0x0000763274757816 */ /* 0x000fce0000000075 */
.L_x_1930:
[----:B------:R-:W-:Y:S05]  /*198a0*/  BSYNC.RECONVERGENT B1 ;  /* 0x0000000000017941 */ /* 0x000fea0003800200 */
.L_x_1928:
        /* <DEDUP_REMOVED lines=11> */
.L_x_1932:
[----:B------:R-:W-:Y:S01]  /*19960*/  IMAD.MOV.U32 R2, RZ, RZ, R69 ;  /* 0x000000ffff027224 */ /* 0x000fe200078e0045 */
[----:B------:R-:W-:Y:S01]  /*19970*/  PRMT R66, R66, 0x7610, R70 ;  /* 0x0000761042427816 */ /* 0x000fe20000000046 */
[----:B------:R-:W-:Y:S01]  /*19980*/  IMAD.MOV.U32 R55, RZ, RZ, R54 ;  /* 0x000000ffff377224 */ /* 0x000fe200078e0036 */
[----:B------:R-:W-:-:S07]  /*19990*/  PRMT R116, R116, 0x5410, R116 ;  /* 0x0000541074747816 */ /* 0x000fce0000000074 */
.L_x_1933:
[----:B------:R-:W-:Y:S05]  /*199a0*/  BSYNC.RECONVERGENT B1 ;  /* 0x0000000000017941 */ /* 0x000fea0003800200 */
.L_x_1931:
        /* <DEDUP_REMOVED lines=11> */
.L_x_1935:
[----:B------:R-:W-:Y:S01]  /*19a60*/  IMAD.MOV.U32 R69, RZ, RZ, R2 ;  /* 0x000000ffff457224 */ /* 0x000fe200078e0002 */
[----:B------:R-:W-:Y:S01]  /*19a70*/  PRMT R70, R70, 0x7610, R66 ;  /* 0x0000761046467816 */ /* 0x000fe20000000042 */
[----:B------:R-:W-:Y:S01]  /*19a80*/  IMAD.MOV.U32 R54, RZ, RZ, R53 ;  /* 0x000000ffff367224 */ /* 0x000fe200078e0035 */
[----:B------:R-:W-:-:S07]  /*19a90*/  PRMT R116, R114, 0x7632, R116 ;  /* 0x0000763272747816 */ /* 0x000fce0000000074 */
.L_x_1936:
[----:B------:R-:W-:Y:S05]  /*19aa0*/  BSYNC.RECONVERGENT B1 ;  /* 0x0000000000017941 */ /* 0x000fea0003800200 */
.L_x_1934:
        /* <DEDUP_REMOVED lines=11> */
.L_x_1938:
[----:B------:R-:W-:Y:S01]  /*19b60*/  IMAD.MOV.U32 R2, RZ, RZ, R69 ;  /* 0x000000ffff027224 */ /* 0x000fe200078e0045 */
[----:B------:R-:W-:Y:S01]  /*19b70*/  PRMT R66, R66, 0x7610, R70 ;  /* 0x0000761042427816 */ /* 0x000fe20000000046 */
[----:B------:R-:W-:Y:S01]  /*19b80*/  IMAD.MOV.U32 R53, RZ, RZ, R52 ;  /* 0x000000ffff357224 */ /* 0x000fe200078e0034 */
[----:B------:R-:W-:-:S07]  /*19b90*/  PRMT R114, R114, 0x5410, R114 ;  /* 0x0000541072727816 */ /* 0x000fce0000000072 */
.L_x_1939:
[----:B------:R-:W-:Y:S05]  /*19ba0*/  BSYNC.RECONVERGENT B1 ;  /* 0x0000000000017941 */ /* 0x000fea0003800200 */
.L_x_1937:
        /* <DEDUP_REMOVED lines=11> */
.L_x_1941:
[----:B------:R-:W-:Y:S01]  /*19c60*/  IMAD.MOV.U32 R69, RZ, RZ, R2 ;  /* 0x000000ffff457224 */ /* 0x000fe200078e0002 */
[----:B------:R-:W-:Y:S01]  /*19c70*/  PRMT R70, R70, 0x7610, R66 ;  /* 0x0000761046467816 */ /* 0x000fe20000000042 */
[----:B------:R-:W-:Y:S01]  /*19c80*/  IMAD.MOV.U32 R52, RZ, RZ, R51 ;  /* 0x000000ffff347224 */ /* 0x000fe200078e0033 */
[----:B------:R-:W-:-:S07]  /*19c90*/  PRMT R114, R112, 0x7632, R114 ;  /* 0x0000763270727816 */ /* 0x000fce0000000072 */
.L_x_1942:
[----:B------:R-:W-:Y:S05]  /*19ca0*/  BSYNC.RECONVERGENT B1 ;  /* 0x0000000000017941 */ /* 0x000fea0003800200 */
.L_x_1940:
        /* <DEDUP_REMOVED lines=11> */
.L_x_1944:
[----:B------:R-:W-:Y:S01]  /*19d60*/  IMAD.MOV.U32 R2, RZ, RZ, R69 ;  /* 0x000000ffff027224 */ /* 0x000fe200078e0045 */
[----:B------:R-:W-:Y:S01]  /*19d70*/  PRMT R66, R66, 0x7610, R70 ;  /* 0x0000761042427816 */ /* 0x000fe20000000046 */
[----:B------:R-:W-:Y:S01]  /*19d80*/  IMAD.MOV.U32 R51, RZ, RZ, R50 ;  /* 0x000000ffff337224 */ /* 0x000fe200078e0032 */
[----:B------:R-:W-:-:S07]  /*19d90*/  PRMT R112, R112, 0x5410, R112 ;  /* 0x0000541070707816 */ /* 0x000fce0000000070 */
.L_x_1945:
[----:B------:R-:W-:Y:S05]  /*19da0*/  BSYNC.RECONVERGENT B1 ;  /* 0x0000000000017941 */ /* 0x000fea0003800200 */
.L_x_1943:
        /* <DEDUP_REMOVED lines=11> */
.L_x_1947:
[----:B------:R-:W-:Y:S01]  /*19e60*/  IMAD.MOV.U32 R69, RZ, RZ, R2 ;  /* 0x000000ffff457224 */ /* 0x000fe200078e0002 */
[----:B------:R-:W-:Y:S01]  /*19e70*/  PRMT R70, R70, 0x7610, R66 ;  /* 0x0000761046467816 */ /* 0x000fe20000000042 */
[----:B------:R-:W-:Y:S01]  /*19e80*/  IMAD.MOV.U32 R50, RZ, RZ, R49 ;  /* 0x000000ffff327224 */ /* 0x000fe200078e0031 */
[----:B------:R-:W-:-:S07]  /*19e90*/  PRMT R112, R110, 0x7632, R112 ;  /* 0x000076326e707816 */ /* 0x000fce0000000070 */
.L_x_1948:
[----:B------:R-:W-:Y:S05]  /*19ea0*/  BSYNC.RECONVERGENT B1 ;  /* 0x0000000000017941 */ /* 0x000fea0003800200 */
.L_x_1946:
        /* <DEDUP_REMOVED lines=11> */
.L_x_1950:
[----:B------:R-:W-:Y:S01]  /*19f60*/  IMAD.MOV.U32 R2, RZ, RZ, R69 ;  /* 0x000000ffff027224 */ /* 0x000fe200078e0045 */
[----:B------:R-:W-:Y:S01]  /*19f70*/  PRMT R66, R66, 0x7610, R70 ;  /* 0x0000761042427816 */ /* 0x000fe20000000046 */
[----:B------:R-:W-:Y:S01]  /*19f80*/  IMAD.MOV.U32 R49, RZ, RZ, R48 ;  /* 0x000000ffff317224 */ /* 0x000fe200078e0030 */
[----:B------:R-:W-:-:S07]  /*19f90*/  PRMT R110, R110, 0x5410, R110 ;  /* 0x000054106e6e7816 */ /* 0x000fce000000006e */
.L_x_1951:
[----:B------:R-:W-:Y:S05]  /*19fa0*/  BSYNC.RECONVERGENT B1 ;  /* 0x0000000000017941 */ /* 0x000fea0003800200 */
.L_x_1949:
        /* <DEDUP_REMOVED lines=11> */
.L_x_1953:
[----:B------:R-:W-:Y:S01]  /*1a060*/  IMAD.MOV.U32 R69, RZ, RZ, R2 ;  /* 0x000000ffff457224 */ /* 0x000fe200078e0002 */
[----:B------:R-:W-:Y:S01]  /*1a070*/  PRMT R70, R70, 0x7610, R66 ;  /* 0x0000761046467816 */ /* 0x000fe20000000042 */
[----:B------:R-:W-:Y:S01]  /*1a080*/  IMAD.MOV.U32 R48, RZ, RZ, R47 ;  /* 0x000000ffff307224 */ /* 0x000fe200078e002f */
[----:B------:R-:W-:-:S07]  /*1a090*/  PRMT R110, R108, 0x7632, R110 ;  /* 0x000076326c6e7816 */ /* 0x000fce000000006e */
.L_x_1954:
[----:B------:R-:W-:Y:S05]  /*1a0a0*/  BSYNC.RECONVERGENT B1 ;  /* 0x0000000000017941 */ /* 0x000fea0003800200 */
.L_x_1952:
        /* <DEDUP_REMOVED lines=11> */
.L_x_1956:
[----:B------:R-:W-:Y:S01]  /*1a160*/  IMAD.MOV.U32 R2, RZ, RZ, R69 ;  /* 0x000000ffff027224 */ /* 0x000fe200078e0045 */
[----:B------:R-:W-:Y:S01]  /*1a170*/  PRMT R66, R70, 0x7632, R66 ;  /* 0x0000763246427816 */ /* 0x000fe20000000042 */
[----:B------:R-:W-:Y:S01]  /*1a180*/  IMAD.MOV.U32 R47, RZ, RZ, R46 ;  /* 0x000000ffff2f7224 */ /* 0x000fe200078e002e */
[----:B------:R-:W-:-:S07]  /*1a190*/  PRMT R108, R108, 0x5410, R108 ;  /* 0x000054106c6c7816 */ /* 0x000fce000000006c */
.L_x_1957:
[----:B------:R-:W-:Y:S05]  /*1a1a0*/  BSYNC.RECONVERGENT B1 ;  /* 0x0000000000017941 */ /* 0x000fea0003800200 */
.L_x_1955:
        /* <DEDUP_REMOVED lines=11> */
.L_x_1959:
[----:B------:R-:W-:Y:S01]  /*1a260*/  IMAD.MOV.U32 R69, RZ, RZ, R2 ;  /* 0x000000ffff457224 */ /* 0x000fe200078e0002 */
[----:B------:R-:W-:Y:S01]  /*1a270*/  PRMT R71, R66, 0x7610, R71 ;  /* 0x0000761042477816 */ /* 0x000fe20000000047 */
[----:B------:R-:W-:Y:S01]  /*1a280*/  IMAD.MOV.U32 R46, RZ, RZ, R45 ;  /* 0x000000ffff2e7224 */ /* 0x000fe200078e002d */
[----:B------:R-:W-:-:S07]  /*1a290*/  PRMT R108, R107, 0x7632, R108 ;  /* 0x000076326b6c7816 */ /* 0x000fce000000006c */
.L_x_1960:
[----:B------:R-:W-:Y:S05]  /*1a2a0*/  BSYNC.RECONVERGENT B1 ;  /* 0x0000000000017941 */ /* 0x000fea0003800200 */
.L_x_1958:
        /* <DEDUP_REMOVED lines=11> */
.L_x_1962:
[----:B------:R-:W-:Y:S01]  /*1a360*/  IMAD.MOV.U32 R2, RZ, RZ, R69 ;  /* 0x000000ffff027224 */ /* 0x000fe200078e0045 */
[----:B------:R-:W-:Y:S01]  /*1a370*/  PRMT R66, R66, 0x5410, R71 ;  /* 0x0000541042427816 */ /* 0x000fe20000000047 */
[----:B------:R-:W-:Y:S01]  /*1a380*/  IMAD.MOV.U32 R45, RZ, RZ, R44 ;  /* 0x000000ffff2d7224 */ /* 0x000fe200078e002c */
[----:B------:R-:W-:-:S07]  /*1a390*/  PRMT R107, R107, 0x5410, R107 ;  /* 0x000054106b6b7816 */ /* 0x000fce000000006b */
.L_x_1963:
[----:B------:R-:W-:Y:S05]  /*1a3a0*/  BSYNC.RECONVERGENT B1 ;  /* 0x0000000000017941 */ /* 0x000fea0003800200 */
.L_x_1961:
        /* <DEDUP_REMOVED lines=11> */
.L_x_1965:
[----:B------:R-:W-:Y:S01]  /*1a460*/  IMAD.MOV.U32 R69, RZ, RZ, R2 ;  /* 0x000000ffff457224 */ /* 0x000fe200078e0002 */
[----:B------:R-:W-:Y:S01]  /*1a470*/  PRMT R70, R70, 0x7610, R66 ;  /* 0x0000761046467816 */ /* 0x000fe20000000042 */
[----:B------:R-:W-:Y:S01]  /*1a480*/  IMAD.MOV.U32 R44, RZ, RZ, R43 ;  /* 0x000000ffff2c7224 */ /* 0x000fe200078e002b */
[----:B------:R-:W-:-:S07]  /*1a490*/  PRMT R107, R106, 0x7632, R107 ;  /* 0x000076326a6b7816 */ /* 0x000fce000000006b */
.L_x_1966:
[----:B------:R-:W-:Y:S05]  /*1a4a0*/  BSYNC.RECONVERGENT B1 ;  /* 0x0000000000017941 */ /* 0x000fea0003800200 */
.L_x_1964:
        /* <DEDUP_REMOVED lines=11> */
.L_x_1968:
[----:B------:R-:W-:Y:S01]  /*1a560*/  IMAD.MOV.U32 R2, RZ, RZ, R69 ;  /* 0x000000ffff027224 */ /* 0x000fe200078e0045 */
[----:B------:R-:W-:Y:S01]  /*1a570*/  PRMT R66, R70, 0x7632, R66 ;  /* 0x0000763246427816 */ /* 0x000fe20000000042 */
[----:B------:R-:W-:Y:S01]  /*1a580*/  IMAD.MOV.U32 R43, RZ, RZ, R42 ;  /* 0x000000ffff2b7224 */ /* 0x000fe200078e002a */
[----:B------:R-:W-:-:S07]  /*1a590*/  PRMT R106, R106, 0x5410, R106 ;  /* 0x000054106a6a7816 */ /* 0x000fce000000006a */
.L_x_1969:
[----:B------:R-:W-:Y:S05]  /*1a5a0*/  BSYNC.RECONVERGENT B1 ;  /* 0x0000000000017941 */ /* 0x000fea0003800200 */
.L_x_1967:
        /* <DEDUP_REMOVED lines=11> */
.L_x_1971:
[----:B------:R-:W-:Y:S01]  /*1a660*/  IMAD.MOV.U32 R69, RZ, RZ, R2 ;  /* 0x000000ffff457224 */ /* 0x000fe200078e0002 */
[----:B------:R-:W-:Y:S01]  /*1a670*/  PRMT R71, R66, 0x7610, R71 ;  /* 0x0000761042477816 */ /* 0x000fe20000000047 */
[----:B------:R-:W-:Y:S01]  /*1a680*/  IMAD.MOV.U32 R42, RZ, RZ, R41 ;  /* 0x000000ffff2a7224 */ /* 0x000fe200078e0029 */
[----:B------:R-:W-:-:S07]  /*1a690*/  PRMT R106, R105, 0x7632, R106 ;  /* 0x00007632696a7816 */ /* 0x000fce000000006a */
.L_x_1972:
[----:B------:R-:W-:Y:S05]  /*1a6a0*/  BSYNC.RECONVERGENT B1 ;  /* 0x0000000000017941 */ /* 0x000fea0003800200 */
.L_x_1970:
        /* <DEDUP_REMOVED lines=11> */
.L_x_1974:
[----:B------:R-:W-:Y:S01]  /*1a760*/  IMAD.MOV.U32 R2, RZ, RZ, R69 ;  /* 0x000000ffff027224 */ /* 0x000fe200078e0045 */
[----:B------:R-:W-:Y:S01]  /*1a770*/  PRMT R66, R66, 0x5410, R71 ;  /* 0x0000541042427816 */ /* 0x000fe20000000047 */
[----:B------:R-:W-:Y:S01]  /*1a780*/  IMAD.MOV.U32 R41, RZ, RZ, R40 ;  /* 0x000000ffff297224 */ /* 0x000fe200078e0028 */
[----:B------:R-:W-:-:S07]  /*1a790*/  PRMT R105, R105, 0x5410, R105 ;  /* 0x0000541069697816 */ /* 0x000fce0000000069 */
.L_x_1975:
[----:B------:R-:W-:Y:S05]  /*1a7a0*/  BSYNC.RECONVERGENT B1 ;  /* 0x0000000000017941 */ /* 0x000fea0003800200 */
.L_x_1973:
        /* <DEDUP_REMOVED lines=11> */
.L_x_1977:
[----:B------:R-:W-:Y:S01]  /*1a860*/  IMAD.MOV.U32 R69, RZ, RZ, R2 ;  /* 0x000000ffff457224 */ /* 0x000fe200078e0002 */
[----:B------:R-:W-:Y:S01]  /*1a870*/  PRMT R70, R70, 0x7610, R66 ;  /* 0x0000761046467816 */ /* 0x000fe20000000042 */
[----:B------:R-:W-:Y:S01]  /*1a880*/  IMAD.MOV.U32 R40, RZ, RZ, R39 ;  /* 0x000000ffff287224 */ /* 0x000fe200078e0027 */
[----:B------:R-:W-:-:S07]  /*1a890*/  PRMT R105, R104, 0x7632, R105 ;  /* 0x0000763268697816 */ /* 0x000fce0000000069 */
.L_x_1978:
[----:B------:R-:W-:Y:S05]  /*1a8a0*/  BSYNC.RECONVERGENT B1 ;  /* 0x0000000000017941 */ /* 0x000fea0003800200 */
.L_x_1976:
        /* <DEDUP_REMOVED lines=11> */
.L_x_1980:
[----:B------:R-:W-:Y:S01]  /*1a960*/  IMAD.MOV.U32 R2, RZ, RZ, R69 ;  /* 0x000000ffff027224 */ /* 0x000fe200078e0045 */
[----:B------:R-:W-:Y:S01]  /*1a970*/  PRMT R66, R70, 0x7632, R66 ;  /* 0x0000763246427816 */ /* 0x000fe20000000042 */
[----:B------:R-:W-:Y:S01]  /*1a980*/  IMAD.MOV.U32 R39, RZ, RZ, R38 ;  /* 0x000000ffff277224 */ /* 0x000fe200078e0026 */
[----:B------:R-:W-:-:S07]  /*1a990*/  PRMT R104, R104, 0x5410, R104 ;  /* 0x0000541068687816 */ /* 0x000fce0000000068 */
.L_x_1981:
[----:B------:R-:W-:Y:S05]  /*1a9a0*/  BSYNC.RECONVERGENT B1 ;  /* 0x0000000000017941 */ /* 0x000fea0003800200 */
.L_x_1979:
        /* <DEDUP_REMOVED lines=11> */
.L_x_1983:
[----:B------:R-:W-:Y:S01]  /*1aa60*/  IMAD.MOV.U32 R69, RZ, RZ, R2 ;  /* 0x000000ffff457224 */ /* 0x000fe200078e0002 */
[----:B------:R-:W-:Y:S01]  /*1aa70*/  PRMT R71, R66, 0x7610, R71 ;  /* 0x0000761042477816 */ /* 0x000fe20000000047 */
[----:B------:R-:W-:Y:S01]  /*1aa80*/  IMAD.MOV.U32 R38, RZ, RZ, R37 ;  /* 0x000000ffff267224 */ /* 0x000fe200078e0025 */
[----:B------:R-:W-:-:S07]  /*1aa90*/  PRMT R104, R103, 0x7632, R104 ;  /* 0x0000763267687816 */ /* 0x000fce0000000068 */
.L_x_1984:
[----:B------:R-:W-:Y:S05]  /*1aaa0*/  BSYNC.RECONVERGENT B1 ;  /* 0x0000000000017941 */ /* 0x000fea0003800200 */
.L_x_1982:
        /* <DEDUP_REMOVED lines=11> */
.L_x_1986:
[----:B------:R-:W-:Y:S01]  /*1ab60*/  IMAD.MOV.U32 R2, RZ, RZ, R69 ;  /* 0x000000ffff027224 */ /* 0x000fe200078e0045 */
[----:B------:R-:W-:Y:S01]  /*1ab70*/  PRMT R66, R66, 0x5410, R71 ;  /* 0x0000541042427816 */ /* 0x000fe20000000047 */
[----:B------:R-:W-:Y:S01]  /*1ab80*/  IMAD.MOV.U32 R37, RZ, RZ, R36 ;  /* 0x000000ffff257224 */ /* 0x000fe200078e0024 */
[----:B------:R-:W-:-:S07]  /*1ab90*/  PRMT R103, R103, 0x5410, R103 ;  /* 0x0000541067677816 */ /* 0x000fce0000000067 */
.L_x_1987:
[----:B------:R-:W-:Y:S05]  /*1aba0*/  BSYNC.RECONVERGENT B1 ;  /* 0x0000000000017941 */ /* 0x000fea0003800200 */
.L_x_1985:
        /* <DEDUP_REMOVED lines=11> */
.L_x_1989:
[----:B------:R-:W-:Y:S01]  /*1ac60*/  IMAD.MOV.U32 R69, RZ, RZ, R2 ;  /* 0x000000ffff457224 */ /* 0x000fe200078e0002 */
[----:B------:R-:W-:Y:S01]  /*1ac70*/  PRMT R70, R70, 0x7610, R66 ;  /* 0x0000761046467816 */ /* 0x000fe20000000042 */
[----:B------:R-:W-:Y:S01]  /*1ac80*/  IMAD.MOV.U32 R36, RZ, RZ, R35 ;  /* 0x000000ffff247224 */ /* 0x000fe200078e0023 */
[----:B------:R-:W-:-:S07]  /*1ac90*/  PRMT R103, R102, 0x7632, R103 ;  /* 0x0000763266677816 */ /* 0x000fce0000000067 */
.L_x_1990:
[----:B------:R-:W-:Y:S05]  /*1aca0*/  BSYNC.RECONVERGENT B1 ;  /* 0x0000000000017941 */ /* 0x000fea0003800200 */
.L_x_1988:
        /* <DEDUP_REMOVED lines=11> */
.L_x_1992:
[----:B------:R-:W-:Y:S01]  /*1ad60*/  IMAD.MOV.U32 R2, RZ, RZ, R69 ;  /* 0x000000ffff027224 */ /* 0x000fe200078e0045 */
[----:B------:R-:W-:Y:S01]  /*1ad70*/  PRMT R66, R70, 0x7632, R66 ;  /* 0x0000763246427816 */ /* 0x000fe20000000042 */
[----:B------:R-:W-:Y:S01]  /*1ad80*/  IMAD.MOV.U32 R35, RZ, RZ, R34 ;  /* 0x000000ffff237224 */ /* 0x000fe200078e0022 */
[----:B------:R-:W-:-:S07]  /*1ad90*/  PRMT R102, R102, 0x5410, R102 ;  /* 0x0000541066667816 */ /* 0x000fce0000000066 */
.L_x_1993:
[----:B------:R-:W-:Y:S05]  /*1ada0*/  BSYNC.RECONVERGENT B1 ;  /* 0x0000000000017941 */ /* 0x000fea0003800200 */
.L_x_1991:
        /* <DEDUP_REMOVED lines=11> */
.L_x_1995:
[----:B------:R-:W-:Y:S01]  /*1ae60*/  IMAD.MOV.U32 R69, RZ, RZ, R2 ;  /* 0x000000ffff457224 */ /* 0x000fe200078e0002 */
[----:B------:R-:W-:Y:S01]  /*1ae70*/  PRMT R71, R66, 0x7610, R71 ;  /* 0x0000761042477816 */ /* 0x000fe20000000047 */
[----:B------:R-:W-:Y:S01]  /*1ae80*/  IMAD.MOV.U32 R34, RZ, RZ, R33 ;  /* 0x000000ffff227224 */ /* 0x000fe200078e0021 */
[----:B------:R-:W-:-:S07]  /*1ae90*/  PRMT R102, R101, 0x7632, R102 ;  /* 0x0000763265667816 */ /* 0x000fce0000000066 */
.L_x_1996:
[----:B------:R-:W-:Y:S05]  /*1aea0*/  BSYNC.RECONVERGENT B1 ;  /* 0x0000000000017941 */ /* 0x000fea0003800200 */
.L_x_1994:
        /* <DEDUP_REMOVED lines=11> */
.L_x_1998:
[----:B------:R-:W-:Y:S01]  /*1af60*/  IMAD.MOV.U32 R2, RZ, RZ, R69 ;  /* 0x000000ffff027224 */ /* 0x000fe200078e0045 */
[----:B------:R-:W-:Y:S01]  /*1af70*/  PRMT R66, R66, 0x5410, R71 ;  /* 0x0000541042427816 */ /* 0x000fe20000000047 */
[----:B------:R-:W-:Y:S01]  /*1af80*/  IMAD.MOV.U32 R33, RZ, RZ, R32 ;  /* 0x000000ffff217224 */ /* 0x000fe200078e0020 */
[----:B------:R-:W-:-:S07]  /*1af90*/  PRMT R101, R101, 0x5410, R101 ;  /* 0x0000541065657816 */ /* 0x000fce0000000065 */
.L_x_1999:
[----:B------:R-:W-:Y:S05]  /*1afa0*/  BSYNC.RECONVERGENT B1 ;  /* 0x0000000000017941 */ /* 0x000fea0003800200 */
.L_x_1997:
        /* <DEDUP_REMOVED lines=11> */
.L_x_2001:
[----:B------:R-:W-:Y:S01]  /*1b060*/  IMAD.MOV.U32 R69, RZ, RZ, R2 ;  /* 0x000000ffff457224 */ /* 0x000fe200078e0002 */
[----:B------:R-:W-:Y:S01]  /*1b070*/  PRMT R70, R70, 0x7610, R66 ;  /* 0x0000761046467816 */ /* 0x000fe20000000042 */
[----:B------:R-:W-:Y:S01]  /*1b080*/  IMAD.MOV.U32 R32, RZ, RZ, R31 ;  /* 0x000000ffff207224 */ /* 0x000fe200078e001f */
[----:B------:R-:W-:-:S07]  /*1b090*/  PRMT R101, R100, 0x7632, R101 ;  /* 0x0000763264657816 */ /* 0x000fce0000000065 */
.L_x_2002:
[----:B------:R-:W-:Y:S05]  /*1b0a0*/  BSYNC.RECONVERGENT B1 ;  /* 0x0000000000017941 */ /* 0x000fea0003800200 */
.L_x_2000:
        /* <DEDUP_REMOVED lines=11> */
.L_x_2004:
[----:B------:R-:W-:Y:S01]  /*1b160*/  IMAD.MOV.U32 R2, RZ, RZ, R69 ;  /* 0x000000ffff027224 */ /* 0x000fe200078e0045 */
[----:B------:R-:W-:Y:S01]  /*1b170*/  PRMT R66, R70, 0x7632, R66 ;  /* 0x0000763246427816 */ /* 0x000fe20000000042 */
[----:B------:R-:W-:Y:S01]  /*1b180*/  IMAD.MOV.U32 R31, RZ, RZ, R30 ;  /* 0x000000ffff1f7224 */ /* 0x000fe200078e001e */
[----:B------:R-:W-:-:S07]  /*1b190*/  PRMT R100, R100, 0x5410, R100 ;  /* 0x0000541064647816 */ /* 0x000fce0000000064 */
.L_x_2005:
[----:B------:R-:W-:Y:S05]  /*1b1a0*/  BSYNC.RECONVERGENT B1 ;  /* 0x0000000000017941 */ /* 0x000fea0003800200 */
.L_x_2003:
        /* <DEDUP_REMOVED lines=11> */
.L_x_2007:
[----:B------:R-:W-:Y:S01]  /*1b260*/  IMAD.MOV.U32 R69, RZ, RZ, R2 ;  /* 0x000000ffff457224 */ /* 0x000fe200078e0002 */
[----:B------:R-:W-:Y:S01]  /*1b270*/  PRMT R71, R66, 0x7610, R71 ;  /* 0x0000761042477816 */ /* 0x000fe20000000047 */
[----:B------:R-:W-:Y:S01]  /*1b280*/  IMAD.MOV.U32 R30, RZ, RZ, R29 ;  /* 0x000000ffff1e7224 */ /* 0x000fe200078e001d */
[----:B------:R-:W-:-:S07]  /*1b290*/  PRMT R100, R99, 0x7632, R100 ;  /* 0x0000763263647816 */ /* 0x000fce0000000064 */
.L_x_2008:
[----:B------:R-:W-:Y:S05]  /*1b2a0*/  BSYNC.RECONVERGENT B1 ;  /* 0x0000000000017941 */ /* 0x000fea0003800200 */
.L_x_2006:
        /* <DEDUP_REMOVED lines=11> */
.L_x_2010:
[----:B------:R-:W-:Y:S01]  /*1b360*/  IMAD.MOV.U32 R2, RZ, RZ, R69 ;  /* 0x000000ffff027224 */ /* 0x000fe200078e0045 */
[----:B------:R-:W-:Y:S01]  /*1b370*/  PRMT R66, R66, 0x5410, R71 ;  /* 0x0000541042427816 */ /* 0x000fe20000000047 */
[----:B------:R-:W-:Y:S01]  /*1b380*/  IMAD.MOV.U32 R29, RZ, RZ, R28 ;  /* 0x000000ffff1d7224 */ /* 0x000fe200078e001c */
[----:B------:R-:W-:-:S07]  /*1b390*/  PRMT R99, R99, 0x5410, R99 ;  /* 0x0000541063637816 */ /* 0x000fce0000000063 */
.L_x_2011:
[----:B------:R-:W-:Y:S05]  /*1b3a0*/  BSYNC.RECONVERGENT B1 ;  /* 0x0000000000017941 */ /* 0x000fea0003800200 */
.L_x_2009:
        /* <DEDUP_REMOVED lines=11> */
.L_x_2013:
[----:B------:R-:W-:Y:S01]  /*1b460*/  IMAD.MOV.U32 R69, RZ, RZ, R2 ;  /* 0x000000ffff457224 */ /* 0x000fe200078e0002 */
[----:B------:R-:W-:Y:S01]  /*1b470*/  PRMT R70, R70, 0x7610, R66 ;  /* 0x0000761046467816 */ /* 0x000fe20000000042 */
[----:B------:R-:W-:Y:S01]  /*1b480*/  IMAD.MOV.U32 R28, RZ, RZ, R27 ;  /* 0x000000ffff1c7224 */ /* 0x000fe200078e001b */
[----:B------:R-:W-:-:S07]  /*1b490*/  PRMT R99, R98, 0x7632, R99 ;  /* 0x0000763262637816 */ /* 0x000fce0000000063 */
.L_x_2014:
[----:B------:R-:W-:Y:S05]  /*1b4a0*/  BSYNC.RECONVERGENT B1 ;  /* 0x0000000000017941 */ /* 0x000fea0003800200 */
.L_x_2012:
        /* <DEDUP_REMOVED lines=11> */
.L_x_2016:
[----:B------:R-:W-:Y:S01]  /*1b560*/  IMAD.MOV.U32 R2, RZ, RZ, R69 ;  /* 0x000000ffff027224 */ /* 0x000fe200078e0045 */
[----:B------:R-:W-:Y:S01]  /*1b570*/  PRMT R66, R70, 0x7632, R66 ;  /* 0x0000763246427816 */ /* 0x000fe20000000042 */
[----:B------:R-:W-:Y:S01]  /*1b580*/  IMAD.MOV.U32 R27, RZ, RZ, R26 ;  /* 0x000000ffff1b7224 */ /* 0x000fe200078e001a */
[----:B------:R-:W-:-:S07]  /*1b590*/  PRMT R98, R98, 0x5410, R98 ;  /* 0x0000541062627816 */ /* 0x000fce0000000062 */
.L_x_2017:
[----:B------:R-:W-:Y:S05]  /*1b5a0*/  BSYNC.RECONVERGENT B1 ;  /* 0x0000000000017941 */ /* 0x000fea0003800200 */
.L_x_2015:
        /* <DEDUP_REMOVED lines=11> */
.L_x_2019:
[----:B------:R-:W-:Y:S01]  /*1b660*/  IMAD.MOV.U32 R69, RZ, RZ, R2 ;  /* 0x000000ffff457224 */ /* 0x000fe200078e0002 */
[----:B------:R-:W-:Y:S01]  /*1b670*/  PRMT R71, R66, 0x7610, R71 ;  /* 0x0000761042477816 */ /* 0x000fe20000000047 */
[----:B------:R-:W-:Y:S01]  /*1b680*/  IMAD.MOV.U32 R26, RZ, RZ, R25 ;  /* 0x000000ffff1a7224 */ /* 0x000fe200078e0019 */
[----:B------:R-:W-:-:S07]  /*1b690*/  PRMT R98, R97, 0x7632, R98 ;  /* 0x0000763261627816 */ /* 0x000fce0000000062 */
.L_x_2020:
[----:B------:R-:W-:Y:S05]  /*1b6a0*/  BSYNC.RECONVERGENT B1 ;  /* 0x0000000000017941 */ /* 0x000fea0003800200 */
.L_x_2018:
        /* <DEDUP_REMOVED lines=11> */
.L_x_2022:
[----:B------:R-:W-:Y:S01]  /*1b760*/  IMAD.MOV.U32 R2, RZ, RZ, R69 ;  /* 0x000000ffff027224 */ /* 0x000fe200078e0045 */
[----:B------:R-:W-:Y:S01]  /*1b770*/  PRMT R66, R66, 0x5410, R71 ;  /* 0x0000541042427816 */ /* 0x000fe20000000047 */
[----:B------:R-:W-:Y:S01]  /*1b780*/  IMAD.MOV.U32 R25, RZ, RZ, R24 ;  /* 0x000000ffff197224 */ /* 0x000fe200078e0018 */
[----:B------:R-:W-:-:S07]  /*1b790*/  PRMT R97, R97, 0x5410, R97 ;  /* 0x0000541061617816 */ /* 0x000fce0000000061 */
.L_x_2023:
[----:B------:R-:W-:Y:S05]  /*1b7a0*/  BSYNC.RECONVERGENT B1 ;  /* 0x0000000000017941 */ /* 0x000fea0003800200 */
.L_x_2021:
        /* <DEDUP_REMOVED lines=11> */
.L_x_2025:
[----:B------:R-:W-:Y:S01]  /*1b860*/  IMAD.MOV.U32 R69, RZ, RZ, R2 ;  /* 0x000000ffff457224 */ /* 0x000fe200078e0002 */
[----:B------:R-:W-:Y:S01]  /*1b870*/  PRMT R70, R70, 0x7610, R66 ;  /* 0x0000761046467816 */ /* 0x000fe20000000042 */
[----:B------:R-:W-:Y:S01]  /*1b880*/  IMAD.MOV.U32 R24, RZ, RZ, R23 ;  /* 0x000000ffff187224 */ /* 0x000fe200078e0017 */
[----:B------:R-:W-:-:S07]  /*1b890*/  PRMT R97, R96, 0x7632, R97 ;  /* 0x0000763260617816 */ /* 0x000fce0000000061 */
.L_x_2026:
[----:B------:R-:W-:Y:S05]  /*1b8a0*/  BSYNC.RECONVERGENT B1 ;  /* 0x0000000000017941 */ /* 0x000fea0003800200 */
.L_x_2024:
        /* <DEDUP_REMOVED lines=11> */
.L_x_2028:
[----:B------:R-:W-:Y:S01]  /*1b960*/  IMAD.MOV.U32 R2, RZ, RZ, R69 ;  /* 0x000000ffff027224 */ /* 0x000fe200078e0045 */
[----:B------:R-:W-:Y:S01]  /*1b970*/  PRMT R66, R70, 0x7632, R66 ;  /* 0x0000763246427816 */ /* 0x000fe20000000042 */
[----:B------:R-:W-:Y:S01]  /*1b980*/  IMAD.MOV.U32 R23, RZ, RZ, R22 ;  /* 0x000000ffff177224 */ /* 0x000fe200078e0016 */
[----:B------:R-:W-:-:S07]  /*1b990*/  PRMT R96, R96, 0x5410, R96 ;  /* 0x0000541060607816 */ /* 0x000fce0000000060 */
.L_x_2029:
[----:B------:R-:W-:Y:S05]  /*1b9a0*/  BSYNC.RECONVERGENT B1 ;  /* 0x0000000000017941 */ /* 0x000fea0003800200 */
.L_x_2027:
        /* <DEDUP_REMOVED lines=11> */
.L_x_2031:
[----:B------:R-:W-:Y:S01]  /*1ba60*/  IMAD.MOV.U32 R69, RZ, RZ, R2 ;  /* 0x000000ffff457224 */ /* 0x000fe200078e0002 */
[----:B------:R-:W-:Y:S01]  /*1ba70*/  PRMT R71, R66, 0x7610, R71 ;  /* 0x0000761042477816 */ /* 0x000fe20000000047 */
[----:B------:R-:W-:Y:S01]  /*1ba80*/  IMAD.MOV.U32 R22, RZ, RZ, R21 ;  /* 0x000000ffff167224 */ /* 0x000fe200078e0015 */
[----:B------:R-:W-:-:S07]  /*1ba90*/  PRMT R96, R95, 0x7632, R96 ;  /* 0x000076325f607816 */ /* 0x000fce0000000060 */
.L_x_2032:
[----:B------:R-:W-:Y:S05]  /*1baa0*/  BSYNC.RECONVERGENT B1 ;  /* 0x0000000000017941 */ /* 0x000fea0003800200 */
.L_x_2030:
        /* <DEDUP_REMOVED lines=11> */
.L_x_2034:
[----:B------:R-:W-:Y:S01]  /*1bb60*/  IMAD.MOV.U32 R2, RZ, RZ, R69 ;  /* 0x000000ffff027224 */ /* 0x000fe200078e0045 */
[----:B------:R-:W-:Y:S01]  /*1bb70*/  PRMT R66, R66, 0x5410, R71 ;  /* 0x0000541042427816 */ /* 0x000fe20000000047 */
[----:B------:R-:W-:Y:S01]  /*1bb80*/  IMAD.MOV.U32 R21, RZ, RZ, R20 ;  /* 0x000000ffff157224 */ /* 0x000fe200078e0014 */
[----:B------:R-:W-:-:S07]  /*1bb90*/  PRMT R95, R95, 0x5410, R95 ;  /* 0x000054105f5f7816 */ /* 0x000fce000000005f */
.L_x_2035:
[----:B------:R-:W-:Y:S05]  /*1bba0*/  BSYNC.RECONVERGENT B1 ;  /* 0x0000000000017941 */ /* 0x000fea0003800200 */
.L_x_2033:
        /* <DEDUP_REMOVED lines=11> */
.L_x_2037:
[----:B------:R-:W-:Y:S01]  /*1bc60*/  IMAD.MOV.U32 R69, RZ, RZ, R2 ;  /* 0x000000ffff457224 */ /* 0x000fe200078e0002 */
[----:B------:R-:W-:Y:S01]  /*1bc70*/  PRMT R70, R70, 0x7610, R66 ;  /* 0x0000761046467816 */ /* 0x000fe20000000042 */
[----:B------:R-:W-:Y:S01]  /*1bc80*/  IMAD.MOV.U32 R20, RZ, RZ, R19 ;  /* 0x000000ffff147224 */ /* 0x000fe200078e0013 */
[----:B------:R-:W-:-:S07]  /*1bc90*/  PRMT R95, R94, 0x7632, R95 ;  /* 0x000076325e5f7816 */ /* 0x000fce000000005f */
.L_x_2038:
[----:B------:R-:W-:Y:S05]  /*1bca0*/  BSYNC.RECONVERGENT B1 ;  /* 0x0000000000017941 */ /* 0x000fea0003800200 */
.L_x_2036:
        /* <DEDUP_REMOVED lines=11> */
.L_x_2040:
[----:B------:R-:W-:Y:S01]  /*1bd60*/  IMAD.MOV.U32 R2, RZ, RZ, R69 ;  /* 0x000000ffff027224 */ /* 0x000fe200078e0045 */
[----:B------:R-:W-:Y:S01]  /*1bd70*/  PRMT R66, R70, 0x7632, R66 ;  /* 0x0000763246427816 */ /* 0x000fe20000000042 */
[----:B------:R-:W-:Y:S01]  /*1bd80*/  IMAD.MOV.U32 R19, RZ, RZ, R18 ;  /* 0x000000ffff137224 */ /* 0x000fe200078e0012 */
[----:B------:R-:W-:-:S07]  /*1bd90*/  PRMT R94, R94, 0x5410, R94 ;  /* 0x000054105e5e7816 */ /* 0x000fce000000005e */
.L_x_2041:
[----:B------:R-:W-:Y:S05]  /*1bda0*/  BSYNC.RECONVERGENT B1 ;  /* 0x0000000000017941 */ /* 0x000fea0003800200 */
.L_x_2039:
        /* <DEDUP_REMOVED lines=11> */
.L_x_2043:
[----:B------:R-:W-:Y:S01]  /*1be60*/  IMAD.MOV.U32 R69, RZ, RZ, R2 ;  /* 0x000000ffff457224 */ /* 0x000fe200078e0002 */
[----:B------:R-:W-:Y:S01]  /*1be70*/  PRMT R71, R66, 0x7610, R71 ;  /* 0x0000761042477816 */ /* 0x000fe20000000047 */
[----:B------:R-:W-:Y:S01]  /*1be80*/  IMAD.MOV.U32 R18, RZ, RZ, R17 ;  /* 0x000000ffff127224 */ /* 0x000fe200078e0011 */
[----:B------:R-:W-:-:S07]  /*1be90*/  PRMT R94, R93, 0x7632, R94 ;  /* 0x000076325d5e7816 */ /* 0x000fce000000005e */
.L_x_2044:
[----:B------:R-:W-:Y:S05]  /*1bea0*/  BSYNC.RECONVERGENT B1 ;  /* 0x0000000000017941 */ /* 0x000fea0003800200 */
.L_x_2042:
        /* <DEDUP_REMOVED lines=11> */
.L_x_2046:
[----:B------:R-:W-:Y:S01]  /*1bf60*/  IMAD.MOV.U32 R2, RZ, RZ, R69 ;  /* 0x000000ffff027224 */ /* 0x000fe200078e0045 */
[----:B------:R-:W-:Y:S01]  /*1bf70*/  PRMT R66, R66, 0x5410, R71 ;  /* 0x0000541042427816 */ /* 0x000fe20000000047 */
[----:B------:R-:W-:Y:S01]  /*1bf80*/  IMAD.MOV.U32 R17, RZ, RZ, R16 ;  /* 0x000000ffff117224 */ /* 0x000fe200078e0010 */
[----:B------:R-:W-:-:S07]  /*1bf90*/  PRMT R93, R93, 0x5410, R93 ;  /* 0x000054105d5d7816 */ /* 0x000fce000000005d */
.L_x_2047:
[----:B------:R-:W-:Y:S05]  /*1bfa0*/  BSYNC.RECONVERGENT B1 ;  /* 0x0000000000017941 */ /* 0x000fea0003800200 */
.L_x_2045:
        /* <DEDUP_REMOVED lines=11> */
.L_x_2049:
[----:B------:R-:W-:Y:S01]  /*1c060*/  IMAD.MOV.U32 R69, RZ, RZ, R2 ;  /* 0x000000ffff457224 */ /* 0x000fe200078e0002 */
[----:B------:R-:W-:Y:S01]  /*1c070*/  PRMT R70, R70, 0x7610, R66 ;  /* 0x0000761046467816 */ /* 0x000fe20000000042 */
[----:B------:R-:W-:Y:S01]  /*1c080*/  IMAD.MOV.U32 R16, RZ, RZ, R15 ;  /* 0x000000ffff107224 */ /* 0x000fe200078e000f */
[----:B------:R-:W-:-:S07]  /*1c090*/  PRMT R93, R92, 0x7632, R93 ;  /* 0x000076325c5d7816 */ /* 0x000fce000000005d */
.L_x_2050:
[----:B------:R-:W-:Y:S05]  /*1c0a0*/  BSYNC.RECONVERGENT B1 ;  /* 0x0000000000017941 */ /* 0x000fea0003800200 */
.L_x_2048:
        /* <DEDUP_REMOVED lines=11> */
.L_x_2052:
[----:B------:R-:W-:Y:S01]  /*1c160*/  IMAD.MOV.U32 R2, RZ, RZ, R69 ;  /* 0x000000ffff027224 */ /* 0x000fe200078e0045 */
[----:B------:R-:W-:Y:S01]  /*1c170*/  PRMT R66, R70, 0x7632, R66 ;  /* 0x0000763246427816 */ /* 0x000fe20000000042 */
[----:B------:R-:W-:Y:S01]  /*1c180*/  IMAD.MOV.U32 R15, RZ, RZ, R14 ;  /* 0x000000ffff0f7224 */ /* 0x000fe200078e000e */
[----:B------:R-:W-:-:S07]  /*1c190*/  PRMT R92, R92, 0x5410, R92 ;  /* 0x000054105c5c7816 */ /* 0x000fce000000005c */
.L_x_2053:
[----:B------:R-:W-:Y:S05]  /*1c1a0*/  BSYNC.RECONVERGENT B1 ;  /* 0x0000000000017941 */ /* 0x000fea0003800200 */
.L_x_2051:
        /* <DEDUP_REMOVED lines=11> */
.L_x_2055:
[----:B------:R-:W-:Y:S01]  /*1c260*/  IMAD.MOV.U32 R69, RZ, RZ, R2 ;  /* 0x000000ffff457224 */ /* 0x000fe200078e0002 */
[----:B------:R-:W-:Y:S01]  /*1c270*/  PRMT R71, R66, 0x7610, R71 ;  /* 0x0000761042477816 */ /* 0x000fe20000000047 */
[----:B------:R-:W-:Y:S01]  /*1c280*/  IMAD.MOV.U32 R14, RZ, RZ, R13 ;  /* 0x000000ffff0e7224 */ /* 0x000fe200078e000d */
[----:B------:R-:W-:-:S07]  /*1c290*/  PRMT R92, R91, 0x7632, R92 ;  /* 0x000076325b5c7816 */ /* 0x000fce000000005c */
.L_x_2056:
[----:B------:R-:W-:Y:S05]  /*1c2a0*/  BSYNC.RECONVERGENT B1 ;  /* 0x0000000000017941 */ /* 0x000fea0003800200 */
.L_x_2054:
        /* <DEDUP_REMOVED lines=11> */
.L_x_2058:
[----:B------:R-:W-:Y:S01]  /*1c360*/  IMAD.MOV.U32 R2, RZ, RZ, R69 ;  /* 0x000000ffff027224 */ /* 0x000fe200078e0045 */
[----:B------:R-:W-:Y:S01]  /*1c370*/  PRMT R66, R66, 0x5410, R71 ;  /* 0x0000541042427816 */ /* 0x000fe20000000047 */
[----:B------:R-:W-:Y:S01]  /*1c380*/  IMAD.MOV.U32 R13, RZ, RZ, R12 ;  /* 0x000000ffff0d7224 */ /* 0x000fe200078e000c */
[----:B------:R-:W-:-:S07]  /*1c390*/  PRMT R91, R91, 0x5410, R91 ;  /* 0x000054105b5b7816 */ /* 0x000fce000000005b */
.L_x_2059:
[----:B------:R-:W-:Y:S05]  /*1c3a0*/  BSYNC.RECONVERGENT B1 ;  /* 0x0000000000017941 */ /* 0x000fea0003800200 */
.L_x_2057:
        /* <DEDUP_REMOVED lines=11> */
.L_x_2061:
[----:B------:R-:W-:Y:S01]  /*1c460*/  IMAD.MOV.U32 R69, RZ, RZ, R2 ;  /* 0x000000ffff457224 */ /* 0x000fe200078e0002 */
[----:B------:R-:W-:Y:S01]  /*1c470*/  PRMT R70, R70, 0x7610, R66 ;  /* 0x0000761046467816 */ /* 0x000fe20000000042 */
[----:B------:R-:W-:Y:S01]  /*1c480*/  IMAD.MOV.U32 R12, RZ, RZ, R11 ;  /* 0x000000ffff0c7224 */ /* 0x000fe200078e000b */
[----:B------:R-:W-:-:S07]  /*1c490*/  PRMT R91, R90, 0x7632, R91 ;  /* 0x000076325a5b7816 */ /* 0x000fce000000005b */
.L_x_2062:
[----:B------:R-:W-:Y:S05]  /*1c4a0*/  BSYNC.RECONVERGENT B1 ;  /* 0x0000000000017941 */ /* 0x000fea0003800200 */
.L_x_2060:
        /* <DEDUP_REMOVED lines=11> */
.L_x_2064:
[----:B------:R-:W-:Y:S01]  /*1c560*/  IMAD.MOV.U32 R2, RZ, RZ, R69 ;  /* 0x000000ffff027224 */ /* 0x000fe200078e0045 */
[----:B------:R-:W-:Y:S01]  /*1c570*/  PRMT R66, R70, 0x7632, R66 ;  /* 0x0000763246427816 */ /* 0x000fe20000000042 */
[----:B------:R-:W-:Y:S01]  /*1c580*/  IMAD.MOV.U32 R11, RZ, RZ, R10 ;  /* 0x000000ffff0b7224 */ /* 0x000fe200078e000a */
[----:B------:R-:W-:-:S07]  /*1c590*/  PRMT R90, R90, 0x5410, R90 ;  /* 0x000054105a5a7816 */ /* 0x000fce000000005a */
.L_x_2065:
[----:B------:R-:W-:Y:S05]  /*1c5a0*/  BSYNC.RECONVERGENT B1 ;  /* 0x0000000000017941 */ /* 0x000fea0003800200 */
.L_x_2063:
        /* <DEDUP_REMOVED lines=11> */
.L_x_2067:
[----:B------:R-:W-:Y:S01]  /*1c660*/  IMAD.MOV.U32 R69, RZ, RZ, R2 ;  /* 0x000000ffff457224 */ /* 0x000fe200078e0002 */
[----:B------:R-:W-:Y:S01]  /*1c670*/  PRMT R71, R66, 0x7610, R71 ;  /* 0x0000761042477816 */ /* 0x000fe20000000047 */
[----:B------:R-:W-:Y:S01]  /*1c680*/  IMAD.MOV.U32 R10, RZ, RZ, R9 ;  /* 0x000000ffff0a7224 */ /* 0x000fe200078e0009 */
[----:B------:R-:W-:-:S07]  /*1c690*/  PRMT R90, R89, 0x7632, R90 ;  /* 0x00007632595a7816 */ /* 0x000fce000000005a */
.L_x_2068:
[----:B------:R-:W-:Y:S05]  /*1c6a0*/  BSYNC.RECONVERGENT B1 ;  /* 0x0000000000017941 */ /* 0x000fea0003800200 */
.L_x_2066:
        /* <DEDUP_REMOVED lines=11> */
.L_x_2070:
[----:B------:R-:W-:Y:S01]  /*1c760*/  IMAD.MOV.U32 R2, RZ, RZ, R69 ;  /* 0x000000ffff027224 */ /* 0x000fe200078e0045 */
[----:B------:R-:W-:Y:S01]  /*1c770*/  PRMT R66, R66, 0x5410, R71 ;  /* 0x0000541042427816 */ /* 0x000fe20000000047 */
[----:B------:R-:W-:Y:S01]  /*1c780*/  IMAD.MOV.U32 R9, RZ, RZ, R8 ;  /* 0x000000ffff097224 */ /* 0x000fe200078e0008 */
[----:B------:R-:W-:-:S07]  /*1c790*/  PRMT R89, R89, 0x5410, R89 ;  /* 0x0000541059597816 */ /* 0x000fce0000000059 */
.L_x_2071:
[----:B------:R-:W-:Y:S05]  /*1c7a0*/  BSYNC.RECONVERGENT B1 ;  /* 0x0000000000017941 */ /* 0x000fea0003800200 */
.L_x_2069:
        /* <DEDUP_REMOVED lines=11> */
.L_x_2073:
[----:B------:R-:W-:Y:S01]  /*1c860*/  IMAD.MOV.U32 R69, RZ, RZ, R2 ;  /* 0x000000ffff457224 */ /* 0x000fe200078e0002 */
[----:B------:R-:W-:Y:S01]  /*1c870*/  PRMT R70, R70, 0x7610, R66 ;  /* 0x0000761046467816 */ /* 0x000fe20000000042 */
[----:B------:R-:W-:Y:S01]  /*1c880*/  IMAD.MOV.U32 R8, RZ, RZ, R7 ;  /* 0x000000ffff087224 */ /* 0x000fe200078e0007 */
[----:B------:R-:W-:-:S07]  /*1c890*/  PRMT R89, R88, 0x7632, R89 ;  /* 0x0000763258597816 */ /* 0x000fce0000000059 */
.L_x_2074:
[----:B------:R-:W-:Y:S05]  /*1c8a0*/  BSYNC.RECONVERGENT B1 ;  /* 0x0000000000017941 */ /* 0x000fea0003800200 */
.L_x_2072:
        /* <DEDUP_REMOVED lines=11> */
.L_x_2076:
[----:B------:R-:W-:Y:S01]  /*1c960*/  IMAD.MOV.U32 R2, RZ, RZ, R69 ;  /* 0x000000ffff027224 */ /* 0x000fe200078e0045 */
[----:B------:R-:W-:Y:S01]  /*1c970*/  PRMT R66, R66, 0x7610, R70 ;  /* 0x0000761042427816 */ /* 0x000fe20000000046 */
[----:B------:R-:W-:Y:S01]  /*1c980*/  IMAD.MOV.U32 R7, RZ, RZ, R6 ;  /* 0x000000ffff077224 */ /* 0x000fe200078e0006 */
[----:B------:R-:W-:-:S07]  /*1c990*/  PRMT R88, R88, 0x5410, R88 ;  /* 0x0000541058587816 */ /* 0x000fce0000000058 */
.L_x_2077:
[----:B------:R-:W-:Y:S05]  /*1c9a0*/  BSYNC.RECONVERGENT B1 ;  /* 0x0000000000017941 */ /* 0x000fea0003800200 */
.L_x_2075:
        /* <DEDUP_REMOVED lines=11> */
.L_x_2079:
[----:B------:R-:W-:Y:S01]  /*1ca60*/  IMAD.MOV.U32 R69, RZ, RZ, R2 ;  /* 0x000000ffff457224 */ /* 0x000fe200078e0002 */
[----:B------:R-:W-:Y:S01]  /*1ca70*/  PRMT R70, R70, 0x7610, R66 ;  /* 0x0000761046467816 */ /* 0x000fe20000000042 */
[----:B------:R-:W-:Y:S01]  /*1ca80*/  IMAD.MOV.U32 R6, RZ, RZ, R5 ;  /* 0x000000ffff067224 */ /* 0x000fe200078e0005 */
[----:B------:R-:W-:-:S07]  /*1ca90*/  PRMT R88, R122, 0x7632, R88 ;  /* 0x000076327a587816 */ /* 0x000fce0000000058 */
.L_x_2080:
[----:B------:R-:W-:Y:S05]  /*1caa0*/  BSYNC.RECONVERGENT B1 ;  /* 0x0000000000017941 */ /* 0x000fea0003800200 */
.L_x_2078:
        /* <DEDUP_REMOVED lines=11> */
.L_x_2082:
[----:B------:R-:W-:Y:S01]  /*1cb60*/  IMAD.MOV.U32 R2, RZ, RZ, R69 ;  /* 0x000000ffff027224 */ /* 0x000fe200078e0045 */
[----:B------:R-:W-:Y:S01]  /*1cb70*/  PRMT R71, R70, 0x7632, R71 ;  /* 0x0000763246477816 */ /* 0x000fe20000000047 */
[----:B------:R-:W-:Y:S01]  /*1cb80*/  IMAD.MOV.U32 R5, RZ, RZ, R4 ;  /* 0x000000ffff057224 */ /* 0x000fe200078e0004 */
[----:B------:R-:W-:-:S07]  /*1cb90*/  PRMT R122, R122, 0x5410, R122 ;  /* 0x000054107a7a7816 */ /* 0x000fce000000007a */
.L_x_2083:
[----:B------:R-:W-:Y:S05]  /*1cba0*/  BSYNC.RECONVERGENT B1 ;  /* 0x0000000000017941 */ /* 0x000fea0003800200 */
.L_x_2081:
        /* <DEDUP_REMOVED lines=11> */
.L_x_2085:
[----:B------:R-:W-:Y:S01]  /*1cc60*/  IMAD.MOV.U32 R66, RZ, RZ, R2 ;  /* 0x000000ffff427224 */ /* 0x000fe200078e0002 */
[----:B------:R-:W-:Y:S01]  /*1cc70*/  PRMT R69, R69, 0x5410, R71 ;  /* 0x0000541045457816 */ /* 0x000fe20000000047 */
[----:B------:R-:W-:Y:S01]  /*1cc80*/  IMAD.MOV.U32 R4, RZ, RZ, R3 ;  /* 0x000000ffff047224 */ /* 0x000fe200078e0003 */
[----:B------:R-:W-:-:S07]  /*1cc90*/  PRMT R122, R123, 0x7632, R122 ;  /* 0x000076327b7a7816 */ /* 0x000fce000000007a */
.L_x_2086:
[----:B------:R-:W-:Y:S05]  /*1cca0*/  BSYNC.RECONVERGENT B1 ;  /* 0x0000000000017941 */ /* 0x000fea0003800200 */
.L_x_2084:
        /* <DEDUP_REMOVED lines=10> */
.L_x_2088:
[C-C-:B------:R-:W-:Y:S01]  /*1cd50*/  PRMT R123, R69.reuse, 0x5432, R70.reuse ;  /* 0x00005432457b7816 */ /* 0x140fe20000000046 */
[----:B------:R-:W-:Y:S01]  /*1cd60*/  IMAD.MOV.U32 R3, RZ, RZ, R67 ;  /* 0x000000ffff037224 */ /* 0x000fe200078e0043 */
[----:B------:R-:W-:Y:S01]  /*1cd70*/  PRMT R70, R69, 0x7632, R70 ;  /* 0x0000763245467816 */ /* 0x000fe20000000046 */
[--C-:B------:R-:W-:Y:S02]  /*1cd80*/  IMAD.MOV.U32 R2, RZ, RZ, R66.reuse ;  /* 0x000000ffff027224 */ /* 0x100fe400078e0042 */
[----:B------:R-:W-:-:S07]  /*1cd90*/  IMAD.MOV.U32 R67, RZ, RZ, R66 ;  /* 0x000000ffff437224 */ /* 0x000fce00078e0042 */
.L_x_2089:
[----:B------:R-:W-:Y:S05]  /*1cda0*/  BSYNC.RECONVERGENT B1 ;  /* 0x0000000000017941 */ /* 0x000fea0003800200 */
.L_x_2087:
[----:B------:R-:W-:Y:S05]  /*1cdb0*/  @P1 BRA `(.L_x_2090) ;  /* 0xffffffc000101947 */ /* 0x000fea000383ffff */
.L_x_1900:
[----:B------:R-:W-:Y:S05]  /*1cdc0*/  BSYNC.RECONVERGENT B0 ;  /* 0x0000000000007941 */ /* 0x000fea0003800200 */
.L_x_1899:
[----:B------:R1:W-:Y:S01]  /*1cdd0*/  STL.64 [R1+0x180], R2 ;  /* 0x0001800201007387 */ /* 0x0003e20000100a00 */
[----:B------:R-:W-:Y:S01]  /*1cde0*/  IMAD.MOV.U32 R109, RZ, RZ, R110 ;  /* 0x000000ffff6d7224 */ /* 0x000fe200078e006e */
[----:B------:R-:W-:Y:S01]  /*1cdf0*/  BSSY.RECONVERGENT B0, `(.L_x_2091) ;  /* 0x00003ef000007945 */ /* 0x000fe20003800200 */
[----:B------:R-:W-:Y:S01]  /*1ce00*/  IMAD.MOV.U32 R113, RZ, RZ, R114 ;  /* 0x000000ffff717224 */ /* 0x000fe200078e0072 */
[----:B------:R-:W-:Y:S04]  /*1ce10*/  STL.64 [R1+0x188], R4 ;  /* 0x0001880401007387 */ /* 0x000fe80000100a00 */
[----:B------:R-:W-:Y:S01]  /*1ce20*/  STL.64 [R1+0x190], R6 ;  /* 0x0001900601007387 */ /* 0x000fe20000100a00 */
[----:B-1----:R-:W-:-:S03]  /*1ce30*/  IMAD.MOV.U32 R2, RZ, RZ, R123 ;  /* 0x000000ffff027224 */ /* 0x002fc600078e007b */
[----:B------:R-:W-:Y:S01]  /*1ce40*/  STL.64 [R1+0x198], R8 ;  /* 0x0001980801007387 */ /* 0x000fe20000100a00 */
[----:B------:R-:W-:-:S03]  /*1ce50*/  IMAD.MOV.U32 R3, RZ, RZ, R122 ;  /* 0x000000ffff037224 */ /* 0x000fc600078e007a */
[----:B------:R-:W-:Y:S04]  /*1ce60*/  STL.64 [R1+0x1a0], R10 ;  /* 0x0001a00a01007387 */ /* 0x000fe80000100a00 */
[----:B------:R1:W-:Y:S04]  /*1ce70*/  STL.64 [R1+0x280], R2 ;  /* 0x0002800201007387 */ /* 0x0003e80000100a00 */
[----:B------:R2:W-:Y:S04]  /*1ce80*/  STL.64 [R1+0x1a8], R12 ;  /* 0x0001a80c01007387 */ /* 0x0005e80000100a00 */
[----:B------:R2:W-:Y:S01]  /*1ce90*/  STL.64 [R1+0x1b0], R14 ;  /* 0x0001b00e01007387 */ /* 0x0005e20000100a00 */
[----:B-1----:R-:W1:Y:S03]  /*1cea0*/  S2R R2, SR_TID.X ;  /* 0x0000000000027919 */ /* 0x002e660000002100 */
        /* <DEDUP_REMOVED lines=38> */
[----:B------:R-:W1:Y:S03]  /*1d110*/  S2R R3, SR_CTAID.X ;  /* 0x0000000000037919 */ /* 0x000e660000002500 */
[----:B------:R2:W-:Y:S04]  /*1d120*/  STL.64 [R1+0x2e8], R116 ;  /* 0x0002e87401007387 */ /* 0x0005e80000100a00 */
[----:B------:R2:W-:Y:S04]  /*1d130*/  STL.64 [R1+0x2f0], R118 ;  /* 0x0002f07601007387 */ /* 0x0005e80000100a00 */
[----:B------:R2:W-:Y:S01]  /*1d140*/  STL.64 [R1+0x2f8], R120 ;  /* 0x0002f87801007387 */ /* 0x0005e20000100a00 */
[----:B------:R-:W-:Y:S06]  /*1d150*/  BAR.SYNC.DEFER_BLOCKING 0x0 ;  /* 0x0000000000007b1d */ /* 0x000fec0000010000 */
[----:B------:R-:W-:Y:S05]  /*1d160*/  @P0 BRA `(.L_x_2092) ;  /* 0x0000003800dc0947 */ /* 0x000fea0003800000 */
[----:B------:R-:W3:Y:S01]  /*1d170*/  LDCU.64 UR4, c[0x0][0x418] ;  /* 0x00008300ff0477ac */ /* 0x000ee20008000a00 */
[----:B--2---:R-:W2:Y:S01]  /*1d180*/  LDC.64 R22, c[0x0][0x440] ;  /* 0x00011000ff167b82 */ /* 0x004ea20000000a00 */
[----:B------:R-:W-:-:S07]  /*1d190*/  IMAD.MOV.U32 R25, RZ, RZ, RZ ;  /* 0x000000ffff197224 */ /* 0x000fce00078e00ff */
[----:B------:R-:W4:Y:S08]  /*1d1a0*/  LDC.64 R20, c[0x0][0x3d8] ;  /* 0x0000f600ff147b82 */ /* 0x000f300000000a00 */
[----:B------:R-:W5:Y:S01]  /*1d1b0*/  LDC.64 R16, c[0x0][0x420] ;  /* 0x00010800ff107b82 */ /* 0x000f620000000a00 */
[----:B---3--:R-:W-:Y:S01]  /*1d1c0*/  ISETP.NE.U32.AND P0, PT, RZ, UR4, PT ;  /* 0x00000004ff007c0c */ /* 0x008fe2000bf05070 */
[----:B------:R-:W5:Y:S03]  /*1d1d0*/  LDCU UR4, c[0x0][0x42c] ;  /* 0x00008580ff0477ac */ /* 0x000f660008000800 */
[----:B------:R-:W-:-:S03]  /*1d1e0*/  ISETP.NE.AND.EX P0, PT, RZ, UR5, PT, P0 ;  /* 0x00000005ff007c0c */ /* 0x000fc6000bf05300 */
[----:B------:R-:W3:Y:S01]  /*1d1f0*/  LDC.64 R8, c[0x0][0x3d0] ;  /* 0x0000f400ff087b82 */ /* 0x000ee20000000a00 */
[----:B--2---:R-:W-:Y:S01]  /*1d200*/  LOP3.LUT R54, R23, 0x7, RZ, 0xc0, !PT ;  /* 0x0000000717367812 */ /* 0x004fe200078ec0ff */
[----:B-1----:R-:W-:Y:S01]  /*1d210*/  IMAD R19, R3, R22, RZ ;  /* 0x0000001603137224 */ /* 0x002fe200078e02ff */
[C---:B------:R-:W-:Y:S02]  /*1d220*/  LOP3.LUT R44, R23.reuse, 0xf, RZ, 0xc0, !PT ;  /* 0x0000000f172c7812 */ /* 0x040fe400078ec0ff */
[----:B------:R-:W-:-:S03]  /*1d230*/  LOP3.LUT R22, R23, 0x3, RZ, 0xc0, !PT ;  /* 0x0000000317167812 */ /* 0x000fc600078ec0ff */
[----:B------:R-:W1:Y:S01]  /*1d240*/  LDC.64 R4, c[0x0][0x380] ;  /* 0x0000e000ff047b82 */ /* 0x000e620000000a00 */
[----:B----4-:R-:W-:Y:S01]  /*1d250*/  ISETP.NE.U32.AND P1, PT, R20, RZ, PT ;  /* 0x000000ff1400720c */ /* 0x010fe20003f25070 */
[----:B------:R-:W-:Y:S02]  /*1d260*/  VIADD R20, R54, 0xffffffff ;  /* 0xffffffff36147836 */ /* 0x000fe40000000000 */
[----:B------:R-:W-:Y:S01]  /*1d270*/  VIADD R18, R44, 0xffffffff ;  /* 0xffffffff2c127836 */ /* 0x000fe20000000000 */
[----:B------:R-:W-:Y:S01]  /*1d280*/  ISETP.NE.AND.EX P0, PT, R21, RZ, P0, P1 ;  /* 0x000000ff1500720c */ /* 0x000fe20000705310 */
[----:B------:R-:W-:Y:S01]  /*1d290*/  VIADD R21, R23, 0xffffffff ;  /* 0xffffffff17157836 */ /* 0x000fe20000000000 */
[----:B------:R-:W-:Y:S01]  /*1d2a0*/  ISETP.GE.U32.AND P4, PT, R20, 0x3, PT ;  /* 0x000000031400780c */ /* 0x000fe20003f86070 */
[----:B------:R-:W2:Y:S01]  /*1d2b0*/  LDC.64 R6, c[0x0][0x388] ;  /* 0x0000e200ff067b82 */ /* 0x000ea20000000a00 */
[C---:B-----5:R-:W-:Y:S01]  /*1d2c0*/  IMAD R24, R17.reuse, UR4, RZ ;  /* 0x0000000411187c24 */ /* 0x060fe2000f8e02ff */
[----:B------:R-:W-:Y:S01]  /*1d2d0*/  ISETP.GE.U32.AND P3, PT, R18, 0x7, PT ;  /* 0x000000071200780c */ /* 0x000fe20003f66070 */
[--C-:B------:R-:W-:Y:S01]  /*1d2e0*/  IMAD R27, R17, UR4, R3.reuse ;  /* 0x00000004111b7c24 */ /* 0x100fe2000f8e0203 */
[C---:B------:R-:W-:Y:S01]  /*1d2f0*/  LOP3.LUT R20, R23.reuse, 0x7ffffff0, RZ, 0xc0, !PT ;  /* 0x7ffffff017147812 */ /* 0x040fe200078ec0ff */
[----:B------:R-:W-:Y:S01]  /*1d300*/  IMAD.SHL.U32 R18, R23, 0x2, RZ ;  /* 0x0000000217127824 */ /* 0x000fe200078e00ff */
[----:B------:R-:W-:Y:S01]  /*1d310*/  LOP3.LUT R55, R16, 0x7, RZ, 0xc0, !PT ;  /* 0x0000000710377812 */ /* 0x000fe200078ec0ff */
[----:B------:R-:W-:Y:S01]  /*1d320*/  IMAD.IADD R17, R24, 0x1, R3 ;  /* 0x0000000118117824 */ /* 0x000fe200078e0203 */
[----:B------:R-:W4:Y:S01]  /*1d330*/  LDC.64 R12, c[0x0][0x3e8] ;  /* 0x0000fa00ff0c7b82 */ /* 0x000f220000000a00 */
[----:B---3--:R-:W-:Y:S01]  /*1d340*/  IADD3 R8, P1, PT, R8, 0x20, RZ ;  /* 0x0000002008087810 */ /* 0x008fe20007f3e0ff */
[----:B------:R-:W-:Y:S01]  /*1d350*/  IMAD.MOV R26, RZ, RZ, -R20 ;  /* 0x000000ffff1a7224 */ /* 0x000fe200078e0a14 */
[C---:B------:R-:W-:Y:S01]  /*1d360*/  LOP3.LUT R56, R16.reuse, 0x3, RZ, 0xc0, !PT ;  /* 0x0000000310387812 */ /* 0x040fe200078ec0ff */
[----:B------:R-:W-:Y:S01]  /*1d370*/  VIADD R58, R55, 0xffffffff ;  /* 0xffffffff373a7836 */ /* 0x000fe20000000000 */
[----:B------:R-:W-:Y:S01]  /*1d380*/  LOP3.LUT R57, R16, 0x7ffffff8, RZ, 0xc0, !PT ;  /* 0x7ffffff810397812 */ /* 0x000fe200078ec0ff */
[----:B------:R-:W-:-:S02]  /*1d390*/  IMAD.X R9, RZ, RZ, R9, P1 ;  /* 0x000000ffff097224 */ /* 0x000fc400008e0609 */
[----:B------:R-:W3:Y:S01]  /*1d3a0*/  LDC.64 R14, c[0x0][0x3e0] ;  /* 0x0000f800ff0e7b82 */ /* 0x000ee20000000a00 */
[----:B-1----:R-:W-:-:S04]  /*1d3b0*/  IMAD.WIDE R4, R19, 0x4, R4 ;  /* 0x0000000413047825 */ /* 0x002fc800078e0204 */
[----:B------:R-:W-:Y:S02]  /*1d3c0*/  VIADD R59, R56, 0xffffffff ;  /* 0xffffffff383b7836 */ /* 0x000fe40000000000 */
[----:B------:R-:W-:Y:S01]  /*1d3d0*/  IMAD R28, R18, R17, RZ ;  /* 0x00000011121c7224 */ /* 0x000fe200078e02ff */
[----:B------:R-:W1:Y:S01]  /*1d3e0*/  LDC.64 R10, c[0x0][0x410] ;  /* 0x00010400ff0a7b82 */ /* 0x000e620000000a00 */
[----:B--2---:R-:W-:-:S04]  /*1d3f0*/  IMAD.WIDE R6, R19, 0x2, R6 ;  /* 0x0000000213067825 */ /* 0x004fc800078e0206 */
[----:B------:R-:W-:Y:S01]  /*1d400*/  IMAD R19, R3, R23, RZ ;  /* 0x0000001703137224 */ /* 0x000fe200078e02ff */
[----:B------:R-:W-:Y:S01]  /*1d410*/  LOP3.LUT R23, R16, 0x1, RZ, 0xc0, !PT ;  /* 0x0000000110177812 */ /* 0x000fe200078ec0ff */
[----:B----4-:R-:W-:-:S04]  /*1d420*/  IMAD.WIDE R12, R27, 0x4, R12 ;  /* 0x000000041b0c7825 */ /* 0x010fc800078e020c */
[----:B---3--:R-:W-:-:S04]  /*1d430*/  IMAD.WIDE R14, R27, 0x4, R14 ;  /* 0x000000041b0e7825 */ /* 0x008fc800078e020e */
[----:B------:R-:W-:Y:S02]  /*1d440*/  IMAD R27, R27, R18, RZ ;  /* 0x000000121b1b7224 */ /* 0x000fe400078e02ff */
[----:B-1----:R-:W-:-:S07]  /*1d450*/  IMAD.WIDE.U32 R10, R3, 0x4, R10 ;  /* 0x00000004030a7825 */ /* 0x002fce00078e000a */
.L_x_2115:
[----:B-1----:R-:W1:Y:S02]  /*1d460*/  LDC.64 R40, c[0x0][0x3e8] ;  /* 0x0000fa00ff287b82 */ /* 0x002e640000000a00 */
[----:B-1----:R-:W-:-:S04]  /*1d470*/  ISETP.NE.U32.AND P1, PT, R40, RZ, PT ;  /* 0x000000ff2800720c */ /* 0x002fc80003f25070 */
[----:B------:R-:W-:-:S13]  /*1d480*/  ISETP.NE.AND.EX P1, PT, R41, RZ, PT, P1 ;  /* 0x000000ff2900720c */ /* 0x000fda0003f25310 */
[----:B--2--5:R-:W-:Y:S05]  /*1d490*/  @!P1 BRA `(.L_x_2093) ;  /* 0x0000003000649947 */ /* 0x024fea0003800000 */
        /* <DEDUP_REMOVED lines=24> */
[----:B------:R-:W-:-:S04]  /*1d620*/  @!P5 IMAD.IADD R16, R16, 0x1, -R37 ;  /* 0x000000011010d824 */ /* 0x000fc800078e0a25 */
[----:B------:R-:W-:Y:S01]  /*1d630*/  @!P6 IMAD.MOV R16, RZ, RZ, -R16 ;  /* 0x000000ffff10e224 */ /* 0x000fe200078e0a10 */
        /* <DEDUP_REMOVED lines=32> */
.L_x_2098:
[----:B------:R-:W-:Y:S01]  /*1d840*/  UIADD3 UR4, UPT, UPT, UR4, 0x1, URZ ;  /* 0x0000000104047890 */ /* 0x000fe2000fffe0ff */
[----:B--2---:R-:W-:Y:S02]  /*1d850*/  IMAD.U32 R30, RZ, RZ, UR8 ;  /* 0x00000008ff1e7e24 */ /* 0x004fe4000f8e00ff */
[----:B---3--:R-:W-:-:S03]  /*1d860*/  IMAD.U32 R31, RZ, RZ, UR5 ;  /* 0x00000005ff1f7e24 */ /* 0x008fc6000f8e00ff */
[----:B------:R-:W-:-:S13]  /*1d870*/  ISETP.NE.AND P1, PT, R30, UR4, PT ;  /* 0x000000041e007c0c */ /* 0x000fda000bf25270 */
[----:B------:R-:W-:Y:S05]  /*1d880*/  @!P1 BRA `(.L_x_2095) ;  /* 0x0000000800349947 */ /* 0x000fea0003800000 */
[----:B------:R-:W-:-:S04]  /*1d890*/  VIADD R33, R27, UR4 ;  /* 0x000000041b217c36 */ /* 0x000fc80008000000 */
[----:B-1----:R-:W-:-:S05]  /*1d8a0*/  IMAD.WIDE R32, R33, 0x4, R16 ;  /* 0x0000000421207825 */ /* 0x002fca00078e0210 */
[----:B------:R-:W2:Y:S02]  /*1d8b0*/  LDG.E R31, desc[UR6][R32.64] ;  /* 0x00000006201f7981 */ /* 0x000ea4000c1e1900 */
[----:B--2---:R-:W-:-:S13]  /*1d8c0*/  FSETP.NEU.FTZ.AND P1, PT, R31, R36, PT ;  /* 0x000000241f00720b */ /* 0x004fda0003f3d000 */
[----:B------:R-:W-:Y:S05]  /*1d8d0*/  @P1 BRA `(.L_x_2098) ;  /* 0xfffffffc00d81947 */ /* 0x000fea000383ffff */
.L_x_2097:
[----:B------:R-:W-:Y:S01]  /*1d8e0*/  IMAD.MOV.U32 R31, RZ, RZ, 0x7f7fffff ;  /* 0x7f7fffffff1f7424 */ /* 0x000fe200078e00ff */
[----:B------:R1:W-:Y:S01]  /*1d8f0*/  STG.E desc[UR6][R12.64], R21 ;  /* 0x000000150c007986 */ /* 0x0003e2000c101906 */
[----:B------:R-:W-:Y:S01]  /*1d900*/  ISETP.GE.U32.AND P1, PT, R21, 0xf, PT ;  /* 0x0000000f1500780c */ /* 0x000fe20003f26070 */
[----:B------:R-:W-:Y:S02]  /*1d910*/  IMAD.MOV.U32 R36, RZ, RZ, RZ ;  /* 0x000000ffff247224 */ /* 0x000fe400078e00ff */
[----:B------:R1:W-:Y:S04]  /*1d920*/  STG.E desc[UR6][R14.64], R31 ;  /* 0x0000001f0e007986 */ /* 0x0003e8000c101906 */
[----:B------:R1:W-:Y:S06]  /*1d930*/  STG.E desc[UR6][R32.64], R29 ;  /* 0x0000001d20007986 */ /* 0x0003ec000c101906 */
[----:B------:R-:W-:Y:S05]  /*1d940*/  @!P1 BRA `(.L_x_2099) ;  /* 0x0000000000e49947 */ /* 0x000fea0003800000 */
[----:B-1----:R1:W5:Y:S01]  /*1d950*/  LDG.E R31, desc[UR6][R14.64] ;  /* 0x000000060e1f7981 */ /* 0x002362000c1e1900 */
[----:B------:R-:W-:Y:S02]  /*1d960*/  IMAD.MOV.U32 R37, RZ, RZ, R27 ;  /* 0x000000ffff257224 */ /* 0x000fe400078e001b */
[----:B------:R-:W-:-:S07]  /*1d970*/  IMAD.MOV.U32 R36, RZ, RZ, R26 ;  /* 0x000000ffff247224 */ /* 0x000fce00078e001a */
.L_x_2100:
[----:B------:R-:W-:-:S05]  /*1d980*/  IMAD.WIDE R32, R37, 0x4, R8 ;  /* 0x0000000425207825 */ /* 0x000fca00078e0208 */
[----:B------:R-:W2:Y:S02]  /*1d990*/  LDG.E R38, desc[UR6][R32.64+-0x20] ;  /* 0xffffe00620267981 */ /* 0x000ea4000c1e1900 */
[----:B--23-5:R-:W-:-:S05]  /*1d9a0*/  FMNMX.FTZ R31, R38, R31, PT ;  /* 0x0000001f261f7209 */ /* 0x02cfca0003810000 */
        /* <DEDUP_REMOVED lines=24> */
[----:B------:R-:W-:Y:S04]  /*1db30*/  STG.E desc[UR6][R14.64], R31 ;  /* 0x0000001f0e007986 */ /* 0x000fe8000c101906 */
        /* <DEDUP_REMOVED lines=12> */
[----:B------:R-:W4:Y:S02]  /*1dc00*/  LDG.E R38, desc[UR6][R32.64+0x14] ;  /* 0x0000140620267981 */ /* 0x000f24000c1e1900 */
[----:B----4-:R-:W-:-:S05]  /*1dc10*/  FMNMX.FTZ R39, R45, R38, PT ;  /* 0x000000262d277209 */ /* 0x010fca0003810000 */
[----:B------:R3:W-:Y:S04]  /*1dc20*/  STG.E desc[UR6][R14.64], R39 ;  /* 0x000000270e007986 */ /* 0x0007e8000c101906 */
[----:B------:R-:W2:Y:S02]  /*1dc30*/  LDG.E R38, desc[UR6][R32.64+0x18] ;  /* 0x0000180620267981 */ /* 0x000ea4000c1e1900 */
[----:B--2---:R-:W-:-:S05]  /*1dc40*/  FMNMX.FTZ R41, R39, R38, PT ;  /* 0x0000002627297209 */ /* 0x004fca0003810000 */
        /* <DEDUP_REMOVED lines=8> */
[----:B------:R-:W-:-:S07]  /*1dcd0*/  IMAD.MOV.U32 R36, RZ, RZ, R20 ;  /* 0x000000ffff247224 */ /* 0x000fce00078e0014 */
.L_x_2099:
[----:B------:R-:W-:Y:S01]  /*1dce0*/  ISETP.NE.AND P1, PT, R44, RZ, PT ;  /* 0x000000ff2c00720c */ /* 0x000fe20003f25270 */
[----:B-1-3--:R-:W-:-:S12]  /*1dcf0*/  IMAD.U32 R31, RZ, RZ, UR4 ;  /* 0x00000004ff1f7e24 */ /* 0x00afd8000f8e00ff */
        /* <DEDUP_REMOVED lines=31> */
.L_x_2101:
[----:B-1----:R-:W-:Y:S01]  /*1def0*/  IMAD.U32 R31, RZ, RZ, UR4 ;  /* 0x00000004ff1f7e24 */ /* 0x002fe2000f8e00ff */
[----:B------:R-:W-:Y:S06]  /*1df00*/  @!P1 BRA `(.L_x_2095) ;  /* 0x0000000000949947 */ /* 0x000fec0003800000 */
        /* <DEDUP_REMOVED lines=11> */
[----:B------:R-:W2:Y:S02]  /*1dfc0*/  LDG.E R38, desc[UR6][R32.64+0x8] ;  /* 0x0000080620267981 */ /* 0x000ea4000c1e1900 */
[----:B--2---:R-:W-:-:S05]  /*1dfd0*/  FMNMX.FTZ R39, R37, R38, PT ;  /* 0x0000002625277209 */ /* 0x004fca0003810000 */
[----:B------:R1:W-:Y:S04]  /*1dfe0*/  STG.E desc[UR6][R14.64], R39 ;  /* 0x000000270e007986 */ /* 0x0003e8000c101906 */
[----:B------:R-:W2:Y:S01]  /*1dff0*/  LDG.E R38, desc[UR6][R32.64+0xc] ;  /* 0x00000c0620267981 */ /* 0x000ea2000c1e1900 */
[----:B------:R-:W-:Y:S01]  /*1e000*/  VIADD R36, R36, 0x4 ;  /* 0x0000000424247836 */ /* 0x000fe20000000000 */
[----:B--2---:R-:W-:-:S05]  /*1e010*/  FMNMX.FTZ R41, R39, R38, PT ;  /* 0x0000002627297209 */ /* 0x004fca0003810000 */
[----:B------:R1:W-:Y:S02]  /*1e020*/  STG.E desc[UR6][R14.64], R41 ;  /* 0x000000290e007986 */ /* 0x0003e4000c101906 */
.L_x_2102:
[----:B-1----:R-:W-:Y:S01]  /*1e030*/  IMAD.U32 R31, RZ, RZ, UR4 ;  /* 0x00000004ff1f7e24 */ /* 0x002fe2000f8e00ff */
[----:B------:R-:W-:Y:S06]  /*1e040*/  @!P1 BRA `(.L_x_2095) ;  /* 0x0000000000449947 */ /* 0x000fec0003800000 */
[----:B------:R-:W-:Y:S01]  /*1e050*/  IMAD.IADD R31, R27, 0x1, R36 ;  /* 0x000000011b1f7824 */ /* 0x000fe200078e0224 */
[----:B------:R-:W2:Y:S03]  /*1e060*/  LDG.E R32, desc[UR6][R14.64] ;  /* 0x000000060e207981 */ /* 0x000ea6000c1e1900 */
[----:B------:R-:W-:-:S05]  /*1e070*/  IMAD.WIDE R16, R31, 0x4, R16 ;  /* 0x000000041f107825 */ /* 0x000fca00078e0210 */
[----:B------:R-:W2:Y:S01]  /*1e080*/  LDG.E R31, desc[UR6][R16.64] ;  /* 0x00000006101f7981 */ /* 0x000ea2000c1e1900 */
[----:B------:R-:W-:Y:S02]  /*1e090*/  ISETP.NE.AND P1, PT, R22, 0x1, PT ;  /* 0x000000011600780c */ /* 0x000fe40003f25270 */
[----:B--2---:R-:W-:-:S05]  /*1e0a0*/  FMNMX.FTZ R32, R31, R32, PT ;  /* 0x000000201f207209 */ /* 0x004fca0003810000 */
[----:B------:R2:W-:Y:S01]  /*1e0b0*/  STG.E desc[UR6][R14.64], R32 ;  /* 0x000000200e007986 */ /* 0x0005e2000c101906 */
[----:B------:R-:W-:-:S05]  /*1e0c0*/  IMAD.U32 R31, RZ, RZ, UR4 ;  /* 0x00000004ff1f7e24 */ /* 0x000fca000f8e00ff */
[----:B------:R-:W-:Y:S05]  /*1e0d0*/  @!P1 BRA `(.L_x_2095) ;  /* 0x0000000000209947 */ /* 0x000fea0003800000 */
[----:B------:R-:W2:Y:S01]  /*1e0e0*/  LDG.E R31, desc[UR6][R16.64+0x4] ;  /* 0x00000406101f7981 */ /* 0x000ea2000c1e1900 */
[----:B------:R-:W-:Y:S02]  /*1e0f0*/  ISETP.NE.AND P1, PT, R22, 0x2, PT ;  /* 0x000000021600780c */ /* 0x000fe40003f25270 */
[----:B--2---:R-:W-:-:S05]  /*1e100*/  FMNMX.FTZ R32, R32, R31, PT ;  /* 0x0000001f20207209 */ /* 0x004fca0003810000 */
[----:B------:R3:W-:Y:S06]  /*1e110*/  STG.E desc[UR6][R14.64], R32 ;  /* 0x000000200e007986 */ /* 0x0007ec000c101906 */
[----:B------:R-:W2:Y:S02]  /*1e120*/  @P1 LDG.E R31, desc[UR6][R16.64+0x8] ;  /* 0x00000806101f1981 */ /* 0x000ea4000c1e1900 */
[----:B--2---:R-:W-:Y:S01]  /*1e130*/  @P1 FMNMX.FTZ R33, R32, R31, PT ;  /* 0x0000001f20211209 */ /* 0x004fe20003810000 */
[----:B------:R-:W-:-:S04]  /*1e140*/  IMAD.U32 R31, RZ, RZ, UR4 ;  /* 0x00000004ff1f7e24 */ /* 0x000fc8000f8e00ff */
[----:B------:R3:W-:Y:S03]  /*1e150*/  @P1 STG.E desc[UR6][R14.64], R33 ;  /* 0x000000210e001986 */ /* 0x0007e6000c101906 */
.L_x_2095:
[----:B------:R-:W4:Y:S01]  /*1e160*/  LDG.E R39, desc[UR6][R10.64] ;  /* 0x000000060a277981 */ /* 0x000f22000c1e1900 */
[----:B--23--:R-:W2:Y:S01]  /*1e170*/  LDC R32, c[0x0][0x420] ;  /* 0x00010800ff207b82 */ /* 0x00cea20000000800 */
[----:B------:R-:W3:Y:S01]  /*1e180*/  LDCU UR4, c[0x0][0x430] ;  /* 0x00008600ff0477ac */ /* 0x000ee20008000800 */
[----:B------:R-:W-:Y:S02]  /*1e190*/  IMAD.IADD R33, R28, 0x1, R31 ;  /* 0x000000011c217824 */ /* 0x000fe400078e021f */
[----:B-1----:R-:W-:Y:S01]  /*1e1a0*/  IMAD.WIDE R16, R35, 0x2, R6 ;  /* 0x0000000223107825 */ /* 0x002fe200078e0206 */
[----:B------:R-:W1:Y:S03]  /*1e1b0*/  LDCU.64 UR12, c[0x0][0x3d8] ;  /* 0x00007b00ff0c77ac */ /* 0x000e660008000a00 */
[----:B------:R-:W5:Y:S01]  /*1e1c0*/  LDC.64 R36, c[0x0][0x3b8] ;  /* 0x0000ee00ff247b82 */ /* 0x000f620000000a00 */
[----:B---3--:R-:W-:Y:S01]  /*1e1d0*/  IMAD R33, R33, UR4, RZ ;  /* 0x0000000421217c24 */ /* 0x008fe2000f8e02ff */
[----:B-1----:R-:W-:-:S03]  /*1e1e0*/  UISETP.NE.U32.AND UP0, UPT, UR12, URZ, UPT ;  /* 0x000000ff0c00728c */ /* 0x002fc6000bf05070 */
[----:B--2---:R-:W-:Y:S01]  /*1e1f0*/  IMAD.IADD R41, R33, 0x1, R32 ;  /* 0x0000000121297824 */ /* 0x004fe200078e0220 */
[----:B------:R-:W-:Y:S01]  /*1e200*/  ISETP.GE.AND P1, PT, R32, 0x1, PT ;  /* 0x000000012000780c */ /* 0x000fe20003f26270 */
[----:B------:R-:W-:Y:S02]  /*1e210*/  UISETP.NE.AND.EX UP0, UPT, UR13, URZ, UPT, UP0 ;  /* 0x000000ff0d00728c */ /* 0x000fe4000bf05300 */
[----:B-----5:R-:W-:-:S05]  /*1e220*/  IMAD.WIDE R36, R41, 0x4, R36 ;  /* 0x0000000429247825 */ /* 0x020fca00078e0224 */
[----:B----4-:R1:W-:Y:S02]  /*1e230*/  STG.E desc[UR6][R36.64], R39 ;  /* 0x0000002724007986 */ /* 0x0103e4000c101906 */
[----:B------:R-:W-:Y:S05]  /*1e240*/  BRA.U !UP0, `(.L_x_2103) ;  /* 0x0000000108f07547 */ /* 0x000fea000b800000 */
[----:B------:R-:W2:Y:S01]  /*1e250*/  LDG.E.U16.CONSTANT R35, desc[UR6][R16.64] ;  /* 0x0000000610237981 */ /* 0x000ea2000c1e9500 */
[----:B-1----:R-:W1:Y:S01]  /*1e260*/  LDC R39, c[0x0][0x448] ;  /* 0x00011200ff277b82 */ /* 0x002e620000000800 */
        /* <DEDUP_REMOVED lines=13> */
[----:B---3--:R-:W-:-:S02]  /*1e340*/  IMAD.MOV.U32 R36, RZ, RZ, RZ ;  /* 0x000000ffff247224 */ /* 0x008fc400078e00ff */
[----:B----4-:R-:W-:-:S04]  /*1e350*/  IMAD.MOV R43, RZ, RZ, -R37 ;  /* 0x000000ffff2b7224 */ /* 0x010fc800078e0a25 */
        /* <DEDUP_REMOVED lines=15> */
[----:B------:R-:W-:-:S04]  /*1e450*/  @P5 VIADD R43, R43, 0x1 ;  /* 0x000000012b2b5836 */ /* 0x000fc80000000000 */
[----:B------:R-:W-:Y:S02]  /*1e460*/  IMAD.MOV.U32 R38, RZ, RZ, R43 ;  /* 0x000000ffff267224 */ /* 0x000fe400078e002b */
[--C-:B-1----:R-:W-:Y:S02]  /*1e470*/  IMAD.MOV R36, RZ, RZ, -R37.reuse ;  /* 0x000000ffff247224 */ /* 0x102fe400078e0a25 */
        /* <DEDUP_REMOVED lines=25> */
.L_x_2103:
[----:B------:R-:W-:Y:S05]  /*1e610*/  @!P1 BRA `(.L_x_2104) ;  /* 0x0000001c00a49947 */ /* 0x000fea0003800000 */
[----:B-1----:R-:W2:Y:S01]  /*1e620*/  LDC R39, c[0x0][0x448] ;  /* 0x00011200ff277b82 */ /* 0x002ea20000000800 */
[----:B------:R-:W-:Y:S02]  /*1e630*/  IABS R42, R34 ;  /* 0x00000022002a7213 */ /* 0x000fe40000000000 */
[----:B------:R-:W-:Y:S02]  /*1e640*/  IABS R43, R30 ;  /* 0x0000001e002b7213 */ /* 0x000fe40000000000 */
[-C--:B--2---:R-:W-:Y:S02]  /*1e650*/  IABS R35, R39.reuse ;  /* 0x0000002700237213 */ /* 0x084fe40000000000 */
[----:B------:R-:W-:Y:S02]  /*1e660*/  LOP3.LUT R34, R34, R39, RZ, 0x3c, !PT ;  /* 0x0000002722227212 */ /* 0x000fe400078e3cff */
[----:B------:R-:W1:Y:S02]  /*1e670*/  I2F.RP R38, R35 ;  /* 0x0000002300267306 */ /* 0x000e640000209400 */
[----:B------:R-:W-:-:S06]  /*1e680*/  ISETP.GE.AND P5, PT, R34, RZ, PT ;  /* 0x000000ff2200720c */ /* 0x000fcc0003fa6270 */
[----:B-1----:R-:W1:Y:S02]  /*1e690*/  MUFU.RCP R38, R38 ;  /* 0x0000002600267308 */ /* 0x002e640000001000 */
[----:B-1----:R-:W-:-:S06]  /*1e6a0*/  VIADD R36, R38, 0xffffffe ;  /* 0x0ffffffe26247836 */ /* 0x002fcc0000000000 */
[----:B------:R-:W1:Y:S08]  /*1e6b0*/  I2F.RP R38, R43 ;  /* 0x0000002b00267306 */ /* 0x000e700000209400 */
[----:B------:R2:W3:Y:S08]  /*1e6c0*/  F2I.FTZ.U32.TRUNC.NTZ R37, R36 ;  /* 0x0000002400257305 */ /* 0x0004f0000021f000 */
[----:B-1----:R-:W1:Y:S01]  /*1e6d0*/  MUFU.RCP R38, R38 ;  /* 0x0000002600267308 */ /* 0x002e620000001000 */
[----:B--2---:R-:W-:-:S02]  /*1e6e0*/  IMAD.MOV.U32 R36, RZ, RZ, RZ ;  /* 0x000000ffff247224 */ /* 0x004fc400078e00ff */
[----:B---3--:R-:W-:-:S04]  /*1e6f0*/  IMAD.MOV R40, RZ, RZ, -R37 ;  /* 0x000000ffff287224 */ /* 0x008fc800078e0a25 */
[----:B------:R-:W-:Y:S02]  /*1e700*/  IMAD R41, R40, R35, RZ ;  /* 0x0000002328297224 */ /* 0x000fe400078e02ff */
[----:B------:R-:W-:Y:S02]  /*1e710*/  IMAD.MOV.U32 R40, RZ, RZ, R42 ;  /* 0x000000ffff287224 */ /* 0x000fe400078e002a */
[----:B------:R-:W-:-:S06]  /*1e720*/  IMAD.HI.U32 R41, R37, R41, R36 ;  /* 0x0000002925297227 */ /* 0x000fcc00078e0024 */
[----:B------:R-:W-:-:S04]  /*1e730*/  IMAD.HI.U32 R36, R41, R40, RZ ;  /* 0x0000002829247227 */ /* 0x000fc800078e00ff */
[----:B------:R-:W-:-:S04]  /*1e740*/  IMAD.MOV R37, RZ, RZ, -R36 ;  /* 0x000000ffff257224 */ /* 0x000fc800078e0a24 */
[----:B------:R-:W-:Y:S02]  /*1e750*/  IMAD R40, R35, R37, R40 ;  /* 0x0000002523287224 */ /* 0x000fe400078e0228 */
[----:B-1----:R-:W-:-:S03]  /*1e760*/  VIADD R37, R38, 0xffffffe ;  /* 0x0ffffffe26257836 */ /* 0x002fc60000000000 */
[----:B------:R-:W-:-:S13]  /*1e770*/  ISETP.GT.U32.AND P1, PT, R35, R40, PT ;  /* 0x000000282300720c */ /* 0x000fda0003f24070 */
[----:B------:R-:W-:Y:S02]  /*1e780*/  @!P1 IMAD.IADD R40, R40, 0x1, -R35 ;  /* 0x0000000128289824 */ /* 0x000fe400078e0a23 */
[----:B------:R-:W-:Y:S01]  /*1e790*/  @!P1 VIADD R36, R36, 0x1 ;  /* 0x0000000124249836 */ /* 0x000fe20000000000 */
[----:B------:R-:W-:Y:S02]  /*1e7a0*/  ISETP.NE.AND P1, PT, R39, RZ, PT ;  /* 0x000000ff2700720c */ /* 0x000fe40003f25270 */
[----:B------:R-:W-:Y:S02]  /*1e7b0*/  ISETP.GE.U32.AND P2, PT, R40, R35, PT ;  /* 0x000000232800720c */ /* 0x000fe40003f46070 */
[----:B------:R-:W1:Y:S11]  /*1e7c0*/  F2I.FTZ.U32.TRUNC.NTZ R35, R37 ;  /* 0x0000002500237305 */ /* 0x000e76000021f000 */
[----:B------:R-:W-:-:S02]  /*1e7d0*/  @P2 VIADD R36, R36, 0x1 ;  /* 0x0000000124242836 */ /* 0x000fc40000000000 */
        /* <DEDUP_REMOVED lines=27> */
.L_x_2107:
[----:B---3--:R-:W3:Y:S01]  /*1e990*/  LDC R45, c[0x0][0x428] ;  /* 0x00010a00ff2d7b82 */ /* 0x008ee20000000800 */
[----:B-1----:R-:W-:Y:S01]  /*1e9a0*/  UIADD3 UR8, UPT, UPT, UR5, -0x1, URZ ;  /* 0xffffffff05087890 */ /* 0x002fe2000fffe0ff */
[----:B-----5:R-:W-:-:S06]  /*1e9b0*/  IMAD.IADD R42, R19, 0x1, R42 ;  /* 0x00000001132a7824 */ /* 0x020fcc00078e022a */
[----:B------:R-:W1:Y:S08]  /*1e9c0*/  LDC.64 R34, c[0x0][0x3f8] ;  /* 0x0000fe00ff227b82 */ /* 0x000e700000000a00 */
[----:B------:R-:W4:Y:S01]  /*1e9d0*/  LDC.64 R38, c[0x0][0x418] ;  /* 0x00010600ff267b82 */ /* 0x000f220000000a00 */
[----:B---3--:R-:W-:-:S04]  /*1e9e0*/  IMAD R37, R45, UR8, R24 ;  /* 0x000000082d257c24 */ /* 0x008fc8000f8e0218 */
[----:B------:R-:W-:Y:S01]  /*1e9f0*/  IMAD R49, R37, R30, R42 ;  /* 0x0000001e25317224 */ /* 0x000fe200078e022a */
[----:B------:R-:W-:Y:S02]  /*1ea00*/  USHF.R.S32.HI UR9, URZ, 0x1f, UR5 ;  /* 0x0000001fff097899 */ /* 0x000fe40008011405 */
[----:B------:R-:W-:Y:S01]  /*1ea10*/  IADD3 R50, P2, PT, R33, UR5, RZ ;  /* 0x0000000521327c10 */ /* 0x000fe2000ff5e0ff */
[----:B------:R-:W3:Y:S01]  /*1ea20*/  LDC.64 R42, c[0x0][0x400] ;  /* 0x00010000ff2a7b82 */ /* 0x000ee20000000a00 */
[----:B-1----:R-:W-:-:S05]  /*1ea30*/  IMAD.WIDE R40, R49, 0x4, R34 ;  /* 0x0000000431287825 */ /* 0x002fca00078e0222 */
[----:B------:R-:W3:Y:S01]  /*1ea40*/  LDG.E R51, desc[UR6][R40.64] ;  /* 0x0000000628337981 */ /* 0x000ee2000c1e1900 */
[----:B------:R-:W-:Y:S01]  /*1ea50*/  IMAD.SHL.U32 R48, R50, 0x4, RZ ;  /* 0x0000000432307824 */ /* 0x000fe200078e00ff */
[----:B------:R-:W-:Y:S01]  /*1ea60*/  LEA.HI.X.SX32 R37, R33, UR9, 0x1, P2 ;  /* 0x0000000921257c11 */ /* 0x000fe200090f0eff */
[----:B----4-:R-:W-:-:S03]  /*1ea70*/  IMAD.WIDE R46, R49, 0x4, R38 ;  /* 0x00000004312e7825 */ /* 0x010fc600078e0226 */
[----:B------:R-:W-:Y:S02]  /*1ea80*/  SHF.L.U64.HI R50, R50, 0x2, R37 ;  /* 0x0000000232327819 */ /* 0x000fe40000010225 */
[----:B--2---:R-:W-:-:S04]  /*1ea90*/  IADD3 R36, P2, PT, R48, UR10, RZ ;  /* 0x0000000a30247c10 */ /* 0x004fc8000ff5e0ff */
[----:B------:R-:W-:-:S05]  /*1eaa0*/  IADD3.X R37, PT, PT, R50, UR11, RZ, P2, !PT ;  /* 0x0000000b32257c10 */ /* 0x000fca00097fe4ff */
[----:B---3--:R1:W-:Y:S04]  /*1eab0*/  STG.E desc[UR6][R36.64+-0x4], R51 ;  /* 0xfffffc3324007986 */ /* 0x0083e8000c101906 */
        /* <DEDUP_REMOVED lines=9> */
[----:B------:R-:W-:-:S04]  /*1eb50*/  IMAD R61, R61, R30, R50 ;  /* 0x0000001e3d3d7224 */ /* 0x000fc800078e0232 */
[----:B------:R-:W-:-:S05]  /*1eb60*/  IMAD.WIDE R46, R61, 0x4, R34 ;  /* 0x000000043d2e7825 */ /* 0x000fca00078e0222 */
[----:B------:R-:W3:Y:S01]  /*1eb70*/  LDG.E R63, desc[UR6][R46.64] ;  /* 0x000000062e3f7981 */ /* 0x000ee2000c1e1900 */
[----:B-1----:R-:W-:-:S03]  /*1eb80*/  IMAD.WIDE R50, R61, 0x4, R38 ;  /* 0x000000043d327825 */ /* 0x002fc600078e0226 */
[----:B---3--:R-:W-:Y:S04]  /*1eb90*/  STG.E desc[UR6][R36.64+-0x8], R63 ;  /* 0xfffff83f24007986 */ /* 0x008fe8000c101906 */
[----:B------:R-:W3:Y:S01]  /*1eba0*/  LDG.E R51, desc[UR6][R50.64] ;  /* 0x0000000632337981 */ /* 0x000ee2000c1e1900 */
[----:B--2---:R-:W-:-:S03]  /*1ebb0*/  IMAD.WIDE R52, R61, 0x4, R42 ;  /* 0x000000043d347825 */ /* 0x004fc600078e022a */
[----:B---3--:R1:W-:Y:S04]  /*1ebc0*/  STG.E desc[UR6][R40.64+-0x8], R51 ;  /* 0xfffff83328007986 */ /* 0x0083e8000c101906 */
        /* <DEDUP_REMOVED lines=57> */
[----:B------:R-:W2:Y:S01]  /*1ef60*/  LDG.E R53, desc[UR6][R52.64] ;  /* 0x0000000634357981 */ /* 0x000ea2000c1e1900 */
[----:B-1----:R-:W-:-:S03]  /*1ef70*/  IMAD.WIDE R48, R65, 0x4, R42 ;  /* 0x0000000441307825 */ /* 0x002fc600078e022a */
[----:B--2---:R3:W-:Y:S04]  /*1ef80*/  STG.E desc[UR6][R40.64+-0x1c], R53 ;  /* 0xffffe43528007986 */ /* 0x0047e8000c101906 */
        /* <DEDUP_REMOVED lines=16> */
.L_x_2106:
[----:B------:R-:W-:Y:S05]  /*1f090*/  @!P1 BRA `(.L_x_2104) ;  /* 0x0000001400049947 */ /* 0x000fea0003800000 */
[----:B------:R-:W-:Y:S02]  /*1f0a0*/  ISETP.GE.U32.AND P2, PT, R58, 0x3, PT ;  /* 0x000000033a00780c */ /* 0x000fe40003f46070 */
[----:B------:R-:W-:-:S11]  /*1f0b0*/  ISETP.NE.AND P1, PT, R56, RZ, PT ;  /* 0x000000ff3800720c */ /* 0x000fd60003f25270 */
[----:B------:R-:W-:Y:S05]  /*1f0c0*/  @!P2 BRA `(.L_x_2108) ;  /* 0x0000000000f8a947 */ /* 0x000fea0003800000 */
[----:B------:R-:W2:Y:S01]  /*1f0d0*/  LDC R60, c[0x0][0x428] ;  /* 0x00010a00ff3c7b82 */ /* 0x000ea20000000800 */
[----:B-1----:R-:W-:Y:S01]  /*1f0e0*/  UIADD3 UR4, UPT, UPT, UR5, -0x1, URZ ;  /* 0xffffffff05047890 */ /* 0x002fe2000fffe0ff */
[----:B-----5:R-:W-:Y:S01]  /*1f0f0*/  IMAD.IADD R42, R19, 0x1, R42 ;  /* 0x00000001132a7824 */ /* 0x020fe200078e022a */
[----:B------:R-:W1:Y:S05]  /*1f100*/  LDCU.64 UR10, c[0x0][0x3b8] ;  /* 0x00007700ff0a77ac */ /* 0x000e6a0008000a00 */
[----:B---3--:R-:W3:Y:S08]  /*1f110*/  LDC.64 R34, c[0x0][0x3f8] ;  /* 0x0000fe00ff227b82 */ /* 0x008ef00000000a00 */
[----:B------:R-:W4:Y:S01]  /*1f120*/  LDC.64 R40, c[0x0][0x418] ;  /* 0x00010600ff287b82 */ /* 0x000f220000000a00 */
[----:B--2---:R-:W-:-:S04]  /*1f130*/  IMAD R37, R60, UR4, R24 ;  /* 0x000000043c257c24 */ /* 0x004fc8000f8e0218 */
[----:B------:R-:W-:Y:S01]  /*1f140*/  IMAD R49, R37, R30, R42 ;  /* 0x0000001e25317224 */ /* 0x000fe200078e022a */
[----:B------:R-:W-:Y:S02]  /*1f150*/  USHF.R.S32.HI UR8, URZ, 0x1f, UR5 ;  /* 0x0000001fff087899 */ /* 0x000fe40008011405 */
[----:B------:R-:W-:Y:S01]  /*1f160*/  IADD3 R50, P2, PT, R33, UR5, RZ ;  /* 0x0000000521327c10 */ /* 0x000fe2000ff5e0ff */
[----:B------:R-:W2:Y:S01]  /*1f170*/  LDC.64 R42, c[0x0][0x400] ;  /* 0x00010000ff2a7b82 */ /* 0x000ea20000000a00 */
[----:B---3--:R-:W-:-:S05]  /*1f180*/  IMAD.WIDE R38, R49, 0x4, R34 ;  /* 0x0000000431267825 */ /* 0x008fca00078e0222 */
[----:B------:R-:W3:Y:S01]  /*1f190*/  LDG.E R45, desc[UR6][R38.64] ;  /* 0x00000006262d7981 */ /* 0x000ee2000c1e1900 */
[----:B------:R-:W-:Y:S01]  /*1f1a0*/  IMAD.SHL.U32 R48, R50, 0x4, RZ ;  /* 0x0000000432307824 */ /* 0x000fe200078e00ff */
[----:B------:R-:W-:Y:S01]  /*1f1b0*/  LEA.HI.X.SX32 R37, R33, UR8, 0x1, P2 ;  /* 0x0000000821257c11 */ /* 0x000fe200090f0eff */
[----:B----4-:R-:W-:-:S03]  /*1f1c0*/  IMAD.WIDE R46, R49, 0x4, R40 ;  /* 0x00000004312e7825 */ /* 0x010fc600078e0228 */
        /* <DEDUP_REMOVED lines=30> */
[----:B------:R-:W3:Y:S01]  /*1f3b0*/  LDG.E R49, desc[UR6][R48.64] ;  /* 0x0000000630317981 */ /* 0x000ee2000c1e1900 */
[----:B-1----:R-:W-:-:S03]  /*1f3c0*/  IMAD.WIDE R50, R45, 0x4, R42 ;  /* 0x000000042d327825 */ /* 0x002fc600078e022a */
[----:B---3--:R2:W-:Y:S04]  /*1f3d0*/  STG.E desc[UR6][R38.64+-0xc], R49 ;  /* 0xfffff43126007986 */ /* 0x0085e8000c101906 */
[----:B------:R-:W3:Y:S01]  /*1f3e0*/  LDG.E R50, desc[UR6][R50.64] ;  /* 0x0000000632327981 */ /* 0x000ee2000c1e1900 */
[----:B------:R-:W-:Y:S01]  /*1f3f0*/  IADD3 R61, PT, PT, R24, -R60, R61 ;  /* 0x8000003c183d7210 */ /* 0x000fe20007ffe03d */
[----:B---3--:R-:W-:-:S04]  /*1f400*/  IMAD.IADD R45, R19, 0x1, R50 ;  /* 0x00000001132d7824 */ /* 0x008fc800078e0232 */
[----:B------:R-:W-:-:S04]  /*1f410*/  IMAD R45, R61, R30, R45 ;  /* 0x0000001e3d2d7224 */ /* 0x000fc800078e022d */
[----:B------:R-:W-:-:S06]  /*1f420*/  IMAD.WIDE R34, R45, 0x4, R34 ;  /* 0x000000042d227825 */ /* 0x000fcc00078e0222 */
[----:B------:R-:W3:Y:S01]  /*1f430*/  LDG.E R35, desc[UR6][R34.64] ;  /* 0x0000000622237981 */ /* 0x000ee2000c1e1900 */
[----:B------:R-:W-:-:S03]  /*1f440*/  IMAD.WIDE R40, R45, 0x4, R40 ;  /* 0x000000042d287825 */ /* 0x000fc600078e0228 */
[----:B---3--:R2:W-:Y:S04]  /*1f450*/  STG.E desc[UR6][R36.64+-0x10], R35 ;  /* 0xfffff02324007986 */ /* 0x0085e8000c101906 */
[----:B------:R-:W3:Y:S01]  /*1f460*/  LDG.E R41, desc[UR6][R40.64] ;  /* 0x0000000628297981 */ /* 0x000ee2000c1e1900 */
[----:B------:R-:W-:-:S03]  /*1f470*/  IMAD.WIDE R42, R45, 0x4, R42 ;  /* 0x000000042d2a7825 */ /* 0x000fc600078e022a */
[----:B---3--:R2:W-:Y:S04]  /*1f480*/  STG.E desc[UR6][R38.64+-0x10], R41 ;  /* 0xfffff02926007986 */ /* 0x0085e8000c101906 */
[----:B------:R2:W5:Y:S01]  /*1f490*/  LDG.E R42, desc[UR6][R42.64] ;  /* 0x000000062a2a7981 */ /* 0x000562000c1e1900 */
[----:B------:R-:W-:-:S12]  /*1f4a0*/  UIADD3 UR5, UPT, UPT, UR5, -0x4, URZ ;  /* 0xfffffffc05057890 */ /* 0x000fd8000fffe0ff */
.L_x_2108:
[----:B------:R-:W-:Y:S05]  /*1f4b0*/  @!P1 BRA `(.L_x_2104) ;  /* 0x0000000c00fc9947 */ /* 0x000fea0003800000 */
[----:B------:R-:W-:Y:S02]  /*1f4c0*/  ISETP.NE.AND P2, PT, R59, RZ, PT ;  /* 0x000000ff3b00720c */ /* 0x000fe40003f45270 */
[----:B------:R-:W-:-:S11]  /*1f4d0*/  ISETP.NE.AND P1, PT, R23, RZ, PT ;  /* 0x000000ff1700720c */ /* 0x000fd60003f25270 */
[----:B------:R-:W-:Y:S05]  /*1f4e0*/  @!P2 BRA `(.L_x_2109) ;  /* 0x00000000009ca947 */ /* 0x000fea0003800000 */
[----:B------:R-:W4:Y:S01]  /*1f4f0*/  LDC R45, c[0x0][0x428] ;  /* 0x00010a00ff2d7b82 */ /* 0x000f220000000800 */
[----:B-1----:R-:W-:Y:S01]  /*1f500*/  UIADD3 UR4, UPT, UPT, UR5, -0x1, URZ ;  /* 0xffffffff05047890 */ /* 0x002fe2000fffe0ff */
[----:B-----5:R-:W-:Y:S01]  /*1f510*/  IMAD.IADD R42, R19, 0x1, R42 ;  /* 0x00000001132a7824 */ /* 0x020fe200078e022a */
[----:B------:R-:W1:Y:S05]  /*1f520*/  LDCU.64 UR10, c[0x0][0x3b8] ;  /* 0x00007700ff0a77ac */ /* 0x000e6a0008000a00 */
[----:B--23--:R-:W2:Y:S08]  /*1f530*/  LDC.64 R34, c[0x0][0x3f8] ;  /* 0x0000fe00ff227b82 */ /* 0x00ceb00000000a00 */
[----:B------:R-:W3:Y:S01]  /*1f540*/  LDC.64 R38, c[0x0][0x418] ;  /* 0x00010600ff267b82 */ /* 0x000ee20000000a00 */
[----:B----4-:R-:W-:Y:S01]  /*1f550*/  IMAD R37, R45, UR4, R24 ;  /* 0x000000042d257c24 */ /* 0x010fe2000f8e0218 */
[----:B------:R-:W-:-:S02]  /*1f560*/  USHF.R.S32.HI UR8, URZ, 0x1f, UR5 ;  /* 0x0000001fff087899 */ /* 0x000fc40008011405 */
[----:B------:R-:W-:-:S04]  /*1f570*/  IADD3 R40, P2, PT, R33, UR5, RZ ;  /* 0x0000000521287c10 */ /* 0x000fc8000ff5e0ff */
[----:B------:R-:W4:Y:S01]  /*1f580*/  LDC.64 R48, c[0x0][0x400] ;  /* 0x00010000ff307b82 */ /* 0x000f220000000a00 */
[----:B------:R-:W-:-:S04]  /*1f590*/  IMAD R51, R37, R30, R42 ;  /* 0x0000001e25337224 */ /* 0x000fc800078e022a */
[----:B--2---:R-:W-:-:S06]  /*1f5a0*/  IMAD.WIDE R36, R51, 0x4, R34 ;  /* 0x0000000433247825 */ /* 0x004fcc00078e0222 */
[----:B------:R-:W2:Y:S01]  /*1f5b0*/  LDG.E R37, desc[UR6][R36.64] ;  /* 0x0000000624257981 */ /* 0x000ea2000c1e1900 */
[----:B------:R-:W-:Y:S01]  /*1f5c0*/  LEA.HI.X.SX32 R41, R33, UR8, 0x1, P2 ;  /* 0x0000000821297c11 */ /* 0x000fe200090f0eff */
[C---:B------:R-:W-:Y:S02]  /*1f5d0*/  IMAD.SHL.U32 R46, R40.reuse, 0x4, RZ ;  /* 0x00000004282e7824 */ /* 0x040fe400078e00ff */
[----:B---3--:R-:W-:Y:S01]  /*1f5e0*/  IMAD.WIDE R42, R51, 0x4, R38 ;  /* 0x00000004332a7825 */ /* 0x008fe200078e0226 */
[----:B------:R-:W-:Y:S02]  /*1f5f0*/  SHF.L.U64.HI R47, R40, 0x2, R41 ;  /* 0x00000002282f7819 */ /* 0x000fe40000010229 */
[----:B-1----:R-:W-:-:S04]  /*1f600*/  IADD3 R40, P2, PT, R46, UR10, RZ ;  /* 0x0000000a2e287c10 */ /* 0x002fc8000ff5e0ff */
[----:B------:R-:W-:-:S05]  /*1f610*/  IADD3.X R41, PT, PT, R47, UR11, RZ, P2, !PT ;  /* 0x0000000b2f297c10 */ /* 0x000fca00097fe4ff */
[----:B--2---:R1:W-:Y:S04]  /*1f620*/  STG.E desc[UR6][R40.64+-0x4], R37 ;  /* 0xfffffc2528007986 */ /* 0x0043e8000c101906 */
[----:B------:R-:W2:Y:S01]  /*1f630*/  LDG.E R43, desc[UR6][R42.64] ;  /* 0x000000062a2b7981 */ /* 0x000ea2000c1e1900 */
[----:B------:R-:W-:Y:S01]  /*1f640*/  IADD3 R46, P2, PT, R46, UR12, RZ ;  /* 0x0000000c2e2e7c10 */ /* 0x000fe2000ff5e0ff */
[----:B----4-:R-:W-:-:S03]  /*1f650*/  IMAD.WIDE R50, R51, 0x4, R48 ;  /* 0x0000000433327825 */ /* 0x010fc600078e0230 */
[----:B------:R-:W-:-:S05]  /*1f660*/  IADD3.X R47, PT, PT, R47, UR13, RZ, P2, !PT ;  /* 0x0000000d2f2f7c10 */ /* 0x000fca00097fe4ff */
[----:B--2---:R4:W-:Y:S04]  /*1f670*/  STG.E desc[UR6][R46.64+-0x4], R43 ;  /* 0xfffffc2b2e007986 */ /* 0x0049e8000c101906 */
[----:B------:R-:W2:Y:S01]  /*1f680*/  LDG.E R50, desc[UR6][R50.64] ;  /* 0x0000000632327981 */ /* 0x000ea2000c1e1900 */
[----:B------:R-:W-:-:S04]  /*1f690*/  IMAD R45, R45, UR4, -R45 ;  /* 0x000000042d2d7c24 */ /* 0x000fc8000f8e0a2d */
[----:B------:R-:W-:Y:S02]  /*1f6a0*/  IMAD.IADD R36, R24, 0x1, R45 ;  /* 0x0000000118247824 */ /* 0x000fe400078e022d */
[----:B--2---:R-:W-:-:S04]  /*1f6b0*/  IMAD.IADD R45, R19, 0x1, R50 ;  /* 0x00000001132d7824 */ /* 0x004fc800078e0232 */
[----:B------:R-:W-:-:S04]  /*1f6c0*/  IMAD R45, R36, R30, R45 ;  /* 0x0000001e242d7224 */ /* 0x000fc800078e022d */
[----:B------:R-:W-:-:S06]  /*1f6d0*/  IMAD.WIDE R34, R45, 0x4, R34 ;  /* 0x000000042d227825 */ /* 0x000fcc00078e0222 */
[----:B------:R-:W2:Y:S01]  /*1f6e0*/  LDG.E R35, desc[UR6][R34.64] ;  /* 0x0000000622237981 */ /* 0x000ea2000c1e1900 */
[----:B-1----:R-:W-:-:S03]  /*1f6f0*/  IMAD.WIDE R36, R45, 0x4, R38 ;  /* 0x000000042d247825 */ /* 0x002fc600078e0226 */
[----:B--2---:R4:W-:Y:S04]  /*1f700*/  STG.E desc[UR6][R40.64+-0x8], R35 ;  /* 0xfffff82328007986 */ /* 0x0049e8000c101906 */
[----:B------:R-:W2:Y:S01]  /*1f710*/  LDG.E R37, desc[UR6][R36.64] ;  /* 0x0000000624257981 */ /* 0x000ea2000c1e1900 */
[----:B------:R-:W-:-:S03]  /*1f720*/  IMAD.WIDE R38, R45, 0x4, R48 ;  /* 0x000000042d267825 */ /* 0x000fc600078e0230 */
[----:B--2---:R4:W-:Y:S04]  /*1f730*/  STG.E desc[UR6][R46.64+-0x8], R37 ;  /* 0xfffff8252e007986 */ /* 0x0049e8000c101906 */
[----:B------:R4:W5:Y:S01]  /*1f740*/  LDG.E R42, desc[UR6][R38.64] ;  /* 0x00000006262a7981 */ /* 0x000962000c1e1900 */
[----:B------:R-:W-:-:S12]  /*1f750*/  UIADD3 UR5, UPT, UPT, UR5, -0x2, URZ ;  /* 0xfffffffe05057890 */ /* 0x000fd8000fffe0ff */
.L_x_2109:
[----:B------:R-:W-:Y:S05]  /*1f760*/  @!P1 BRA `(.L_x_2104) ;  /* 0x0000000c00509947 */ /* 0x000fea0003800000 */
[----:B--234-:R-:W2:Y:S01]  /*1f770*/  LDC R37, c[0x0][0x428] ;  /* 0x00010a00ff257b82 */ /* 0x01cea20000000800 */
[----:B-1----:R-:W-:Y:S01]  /*1f780*/  UIADD3 UR4, UPT, UPT, UR5, -0x1, URZ ;  /* 0xffffffff05047890 */ /* 0x002fe2000fffe0ff */
[----:B-----5:R-:W-:Y:S01]  /*1f790*/  IMAD.IADD R42, R19, 0x1, R42 ;  /* 0x00000001132a7824 */ /* 0x020fe200078e022a */
[----:B------:R-:W1:Y:S05]  /*1f7a0*/  LDCU.64 UR8, c[0x0][0x3b8] ;  /* 0x00007700ff0877ac */ /* 0x000e6a0008000a00 */
[----:B------:R-:W3:Y:S01]  /*1f7b0*/  LDC.64 R34, c[0x0][0x3f8] ;  /* 0x0000fe00ff227b82 */ /* 0x000ee20000000a00 */
[----:B--2---:R-:W-:-:S04]  /*1f7c0*/  IMAD R37, R37, UR4, R24 ;  /* 0x0000000425257c24 */ /* 0x004fc8000f8e0218 */
[----:B------:R-:W-:-:S03]  /*1f7d0*/  IMAD R41, R37, R30, R42 ;  /* 0x0000001e25297224 */ /* 0x000fc600078e022a */
[----:B------:R-:W2:Y:S01]  /*1f7e0*/  LDC.64 R36, c[0x0][0x418] ;  /* 0x00010600ff247b82 */ /* 0x000ea20000000a00 */
[----:B---3--:R-:W-:-:S05]  /*1f7f0*/  IMAD.WIDE R34, R41, 0x4, R34 ;  /* 0x0000000429227825 */ /* 0x008fca00078e0222 */
[----:B------:R-:W3:Y:S01]  /*1f800*/  LDG.E R43, desc[UR6][R34.64] ;  /* 0x00000006222b7981 */ /* 0x000ee2000c1e1900 */
[----:B------:R-:W-:Y:S02]  /*1f810*/  USHF.R.S32.HI UR4, URZ, 0x1f, UR5 ;  /* 0x0000001fff047899 */ /* 0x000fe40008011405 */
[----:B------:R-:W-:-:S04]  /*1f820*/  IADD3 R40, P1, PT, R33, UR5, RZ ;  /* 0x0000000521287c10 */ /* 0x000fc8000ff3e0ff */
[----:B------:R-:W-:Y:S01]  /*1f830*/  LEA.HI.X.SX32 R39, R33, UR4, 0x1, P1 ;  /* 0x0000000421277c11 */ /* 0x000fe200088f0eff */
[----:B------:R-:W-:-:S03]  /*1f840*/  IMAD.SHL.U32 R33, R40, 0x4, RZ ;  /* 0x0000000428217824 */ /* 0x000fc600078e00ff */
[----:B------:R-:W-:Y:S02]  /*1f850*/  SHF.L.U64.HI R40, R40, 0x2, R39 ;  /* 0x0000000228287819 */ /* 0x000fe40000010227 */
[----:B-1----:R-:W-:-:S04]  /*1f860*/  IADD3 R38, P1, PT, R33, UR8, RZ ;  /* 0x0000000821267c10 */ /* 0x002fc8000ff3e0ff */
[----:B------:R-:W-:Y:S01]  /*1f870*/  IADD3.X R39, PT, PT, R40, UR9, RZ, P1, !PT ;  /* 0x0000000928277c10 */ /* 0x000fe20008ffe4ff */
[----:B--2---:R-:W-:-:S04]  /*1f880*/  IMAD.WIDE R36, R41, 0x4, R36 ;  /* 0x0000000429247825 */ /* 0x004fc800078e0224 */
[----:B---3--:R1:W-:Y:S04]  /*1f890*/  STG.E desc[UR6][R38.64+-0x4], R43 ;  /* 0xfffffc2b26007986 */ /* 0x0083e8000c101906 */
[----:B------:R-:W2:Y:S01]  /*1f8a0*/  LDG.E R37, desc[UR6][R36.64] ;  /* 0x0000000624257981 */ /* 0x000ea2000c1e1900 */
[----:B------:R-:W-:-:S04]  /*1f8b0*/  IADD3 R34, P1, PT, R33, UR12, RZ ;  /* 0x0000000c21227c10 */ /* 0x000fc8000ff3e0ff */
[----:B------:R-:W-:-:S05]  /*1f8c0*/  IADD3.X R35, PT, PT, R40, UR13, RZ, P1, !PT ;  /* 0x0000000d28237c10 */ /* 0x000fca0008ffe4ff */
[----:B--2---:R1:W-:Y:S01]  /*1f8d0*/  STG.E desc[UR6][R34.64+-0x4], R37 ;  /* 0xfffffc2522007986 */ /* 0x0043e2000c101906 */
[----:B------:R-:W-:Y:S05]  /*1f8e0*/  BRA `(.L_x_2104) ;  /* 0x0000000800f07947 */ /* 0x000fea0003800000 */
.L_x_2105:
[----:B------:R-:W1:Y:S01]  /*1f8f0*/  LDCU UR4, c[0x0][0x420] ;  /* 0x00008400ff0477ac */ /* 0x000e620008000800 */
[----:B------:R-:W-:Y:S02]  /*1f900*/  ISETP.GE.U32.AND P2, PT, R32, 0x8, PT ;  /* 0x000000082000780c */ /* 0x000fe40003f46070 */
[----:B------:R-:W-:Y:S01]  /*1f910*/  ISETP.NE.AND P1, PT, R55, RZ, PT ;  /* 0x000000ff3700720c */ /* 0x000fe20003f25270 */
[----:B-1----:R-:W-:-:S10]  /*1f920*/  IMAD.U32 R34, RZ, RZ, UR4 ;  /* 0x00000004ff227e24 */ /* 0x002fd4000f8e00ff */
[----:B------:R-:W-:Y:S05]  /*1f930*/  @!P2 BRA `(.L_x_2110) ;  /* 0x000000040058a947 */ /* 0x000fea0003800000 */
[----:B------:R-:W-:Y:S01]  /*1f940*/  SHF.R.S32.HI R35, RZ, 0x1f, R33 ;  /* 0x0000001fff237819 */ /* 0x000fe20000011421 */
[----:B------:R-:W-:Y:S01]  /*1f950*/  IMAD.U32 R34, RZ, RZ, UR4 ;  /* 0x00000004ff227e24 */ /* 0x000fe2000f8e00ff */
[----:B------:R-:W1:Y:S01]  /*1f960*/  LDCU.64 UR8, c[0x0][0x3b8] ;  /* 0x00007700ff0877ac */ /* 0x000e620008000a00 */
[----:B------:R-:W-:-:S05]  /*1f970*/  UMOV UR4, URZ ;  /* 0x000000ff00047c82 */ /* 0x000fca0008000000 */
.L_x_2111:
[----:B--2---:R-:W2:Y:S01]  /*1f980*/  LDC R52, c[0x0][0x428] ;  /* 0x00010a00ff347b82 */ /* 0x004ea20000000800 */
[----:B------:R-:W-:Y:S02]  /*1f990*/  VIADD R45, R34, 0xffffffff ;  /* 0xffffffff222d7836 */ /* 0x000fe40000000000 */
[----:B-----5:R-:W-:-:S05]  /*1f9a0*/  IMAD.IADD R47, R19, 0x1, R42 ;  /* 0x00000001132f7824 */ /* 0x020fca00078e022a */
[----:B------:R-:W3:Y:S08]  /*1f9b0*/  LDC.64 R36, c[0x0][0x3f8] ;  /* 0x0000fe00ff247b82 */ /* 0x000ef00000000a00 */
[----:B------:R-:W4:Y:S01]  /*1f9c0*/  LDC.64 R40, c[0x0][0x400] ;  /* 0x00010000ff287b82 */ /* 0x000f220000000a00 */
[----:B--2---:R-:W-:-:S04]  /*1f9d0*/  IMAD R39, R45, R52, R24 ;  /* 0x000000342d277224 */ /* 0x004fc800078e0218 */
[----:B------:R-:W-:-:S04]  /*1f9e0*/  IMAD R47, R39, R30, R47 ;  /* 0x0000001e272f7224 */ /* 0x000fc800078e022f */
[----:B---3--:R-:W-:-:S05]  /*1f9f0*/  IMAD.WIDE R42, R47, 0x4, R36 ;  /* 0x000000042f2a7825 */ /* 0x008fca00078e0224 */
[----:B------:R-:W2:Y:S01]  /*1fa00*/  LDG.E R51, desc[UR6][R42.64] ;  /* 0x000000062a337981 */ /* 0x000ea2000c1e1900 */
        /* <DEDUP_REMOVED lines=16> */
[----:B------:R-:W-:-:S04]  /*1fb10*/  IMAD.IADD R45, R45, 0x1, -R52 ;  /* 0x000000012d2d7824 */ /* 0x000fc800078e0a34 */
[----:B------:R-:W-:Y:S02]  /*1fb20*/  IMAD.IADD R47, R24, 0x1, R45 ;  /* 0x00000001182f7824 */ /* 0x000fe400078e022d */
[----:B---3--:R-:W-:-:S04]  /*1fb30*/  IMAD.IADD R46, R19, 0x1, R48 ;  /* 0x00000001132e7824 */ /* 0x008fc800078e0230 */
[----:B-1----:R-:W-:-:S04]  /*1fb40*/  IMAD R51, R47, R30, R46 ;  /* 0x0000001e2f337224 */ /* 0x002fc800078e022e */
[----:B------:R-:W-:-:S06]  /*1fb50*/  IMAD.WIDE R46, R51, 0x4, R36 ;  /* 0x00000004332e7825 */ /* 0x000fcc00078e0224 */
[----:B------:R-:W3:Y:S01]  /*1fb60*/  LDG.E R47, desc[UR6][R46.64] ;  /* 0x000000062e2f7981 */ /* 0x000ee2000c1e1900 */
[----:B------:R-:W-:-:S03]  /*1fb70*/  IMAD.WIDE R50, R51, 0x4, R40 ;  /* 0x0000000433327825 */ /* 0x000fc600078e0228 */
[----:B---3--:R1:W-:Y:S04]  /*1fb80*/  STG.E desc[UR6][R38.64+-0xc], R47 ;  /* 0xfffff42f26007986 */ /* 0x0083e8000c101906 */
[----:B------:R-:W3:Y:S01]  /*1fb90*/  LDG.E R50, desc[UR6][R50.64] ;  /* 0x0000000632327981 */ /* 0x000ee2000c1e1900 */
[----:B------:R-:W-:-:S04]  /*1fba0*/  IMAD.IADD R45, R45, 0x1, -R52 ;  /* 0x000000012d2d7824 */ /* 0x000fc800078e0a34 */
[----:B--2---:R-:W-:Y:S02]  /*1fbb0*/  IMAD.IADD R43, R24, 0x1, R45 ;  /* 0x00000001182b7824 */ /* 0x004fe400078e022d */
[----:B---3--:R-:W-:-:S04]  /*1fbc0*/  IMAD.IADD R42, R19, 0x1, R50 ;  /* 0x00000001132a7824 */ /* 0x008fc800078e0232 */
[----:B------:R-:W-:-:S04]  /*1fbd0*/  IMAD R49, R43, R30, R42 ;  /* 0x0000001e2b317224 */ /* 0x000fc800078e022a */
[----:B------:R-:W-:-:S06]  /*1fbe0*/  IMAD.WIDE R42, R49, 0x4, R36 ;  /* 0x00000004312a7825 */ /* 0x000fcc00078e0224 */
[----:B------:R-:W2:Y:S01]  /*1fbf0*/  LDG.E R43, desc[UR6][R42.64] ;  /* 0x000000062a2b7981 */ /* 0x000ea2000c1e1900 */
[----:B------:R-:W-:-:S03]  /*1fc00*/  IMAD.WIDE R48, R49, 0x4, R40 ;  /* 0x0000000431307825 */ /* 0x000fc600078e0228 */
[----:B--2---:R2:W-:Y:S04]  /*1fc10*/  STG.E desc[UR6][R38.64+-0x10], R43 ;  /* 0xfffff02b26007986 */ /* 0x0045e8000c101906 */
[----:B------:R-:W3:Y:S01]  /*1fc20*/  LDG.E R48, desc[UR6][R48.64] ;  /* 0x0000000630307981 */ /* 0x000ee2000c1e1900 */
[----:B------:R-:W-:-:S04]  /*1fc30*/  IMAD.IADD R45, R45, 0x1, -R52 ;  /* 0x000000012d2d7824 */ /* 0x000fc800078e0a34 */
[----:B-1----:R-:W-:Y:S02]  /*1fc40*/  IMAD.IADD R47, R24, 0x1, R45 ;  /* 0x00000001182f7824 */ /* 0x002fe400078e022d */
[----:B---3--:R-:W-:-:S04]  /*1fc50*/  IMAD.IADD R46, R19, 0x1, R48 ;  /* 0x00000001132e7824 */ /* 0x008fc800078e0230 */
[----:B------:R-:W-:-:S04]  /*1fc60*/  IMAD R51, R47, R30, R46 ;  /* 0x0000001e2f337224 */ /* 0x000fc800078e022e */
        /* <DEDUP_REMOVED lines=26> */
[----:B------:R-:W-:-:S06]  /*1fe10*/  IMAD.WIDE R36, R45, 0x4, R36 ;  /* 0x000000042d247825 */ /* 0x000fcc00078e0224 */
[----:B------:R-:W3:Y:S01]  /*1fe20*/  LDG.E R37, desc[UR6][R36.64] ;  /* 0x0000000624257981 */ /* 0x000ee2000c1e1900 */
[----:B------:R-:W-:Y:S01]  /*1fe30*/  IMAD.WIDE R40, R45, 0x4, R40 ;  /* 0x000000042d287825 */ /* 0x000fe200078e0228 */
[----:B------:R-:W-:-:S06]  /*1fe40*/  UIADD3 UR4, UPT, UPT, UR4, 0x8, URZ ;  /* 0x0000000804047890 */ /* 0x000fcc000fffe0ff */
[----:B------:R-:W-:Y:S01]  /*1fe50*/  ISETP.NE.AND P2, PT, R57, UR4, PT ;  /* 0x0000000439007c0c */ /* 0x000fe2000bf45270 */
[----:B---3--:R2:W-:Y:S04]  /*1fe60*/  STG.E desc[UR6][R38.64+-0x20], R37 ;  /* 0xffffe02526007986 */ /* 0x0085e8000c101906 */
[----:B------:R2:W5:Y:S01]  /*1fe70*/  LDG.E R42, desc[UR6][R40.64] ;  /* 0x00000006282a7981 */ /* 0x000562000c1e1900 */
[----:B------:R-:W-:-:S07]  /*1fe80*/  VIADD R34, R34, 0xfffffff8 ;  /* 0xfffffff822227836 */ /* 0x000fce0000000000 */
[----:B------:R-:W-:Y:S05]  /*1fe90*/  @P2 BRA `(.L_x_2111) ;  /* 0xfffffff800b82947 */ /* 0x000fea000383ffff */
.L_x_2110:
[----:B------:R-:W-:Y:S05]  /*1fea0*/  @!P1 BRA `(.L_x_2104) ;  /* 0x0000000400809947 */ /* 0x000fea0003800000 */
[----:B------:R-:W-:Y:S02]  /*1feb0*/  ISETP.GE.U32.AND P1, PT, R58, 0x3, PT ;  /* 0x000000033a00780c */ /* 0x000fe40003f26070 */
[----:B------:R-:W-:-:S11]  /*1fec0*/  ISETP.NE.AND P2, PT, R56, RZ, PT ;  /* 0x000000ff3800720c */ /* 0x000fd60003f45270 */
[----:B------:R-:W-:Y:S05]  /*1fed0*/  @!P1 BRA `(.L_x_2112) ;  /* 0x0000000000b49947 */ /* 0x000fea0003800000 */
[----:B------:R-:W1:Y:S01]  /*1fee0*/  LDC R52, c[0x0][0x428] ;  /* 0x00010a00ff347b82 */ /* 0x000e620000000800 */
[----:B------:R-:W-:Y:S01]  /*1fef0*/  VIADD R35, R34, 0xffffffff ;  /* 0xffffffff22237836 */ /* 0x000fe20000000000 */
[----:B------:R-:W3:Y:S01]  /*1ff00*/  LDCU.64 UR4, c[0x0][0x3b8] ;  /* 0x00007700ff0477ac */ /* 0x000ee20008000a00 */
[----:B--2--5:R-:W-:-:S05]  /*1ff10*/  IMAD.IADD R47, R19, 0x1, R42 ;  /* 0x00000001132f7824 */ /* 0x024fca00078e022a */
[----:B------:R-:W2:Y:S08]  /*1ff20*/  LDC.64 R36, c[0x0][0x3f8] ;  /* 0x0000fe00ff247b82 */ /* 0x000eb00000000a00 */
[----:B------:R-:W4:Y:S01]  /*1ff30*/  LDC.64 R40, c[0x0][0x400] ;  /* 0x00010000ff287b82 */ /* 0x000f220000000a00 */
[----:B-1----:R-:W-:-:S04]  /*1ff40*/  IMAD R39, R35, R52, R24 ;  /* 0x0000003423277224 */ /* 0x002fc800078e0218 */
[----:B------:R-:W-:-:S04]  /*1ff50*/  IMAD R47, R39, R30, R47 ;  /* 0x0000001e272f7224 */ /* 0x000fc800078e022f */
[----:B--2---:R-:W-:-:S05]  /*1ff60*/  IMAD.WIDE R42, R47, 0x4, R36 ;  /* 0x000000042f2a7825 */ /* 0x004fca00078e0224 */
[----:B------:R-:W2:Y:S01]  /*1ff70*/  LDG.E R45, desc[UR6][R42.64] ;  /* 0x000000062a2d7981 */ /* 0x000ea2000c1e1900 */
[----:B------:R-:W-:Y:S02]  /*1ff80*/  SHF.R.S32.HI R38, RZ, 0x1f, R34 ;  /* 0x0000001fff267819 */ /* 0x000fe40000011422 */
[----:B------:R-:W-:-:S04]  /*1ff90*/  IADD3 R39, P1, PT, R33, R34, RZ ;  /* 0x0000002221277210 */ /* 0x000fc80007f3e0ff */
[----:B------:R-:W-:Y:S02]  /*1ffa0*/  LEA.HI.X.SX32 R46, R33, R38, 0x1, P1 ;  /* 0x00000026212e7211 */ /* 0x000fe400008f0eff */
[----:B---3--:R-:W-:-:S04]  /*1ffb0*/  LEA R38, P1, R39, UR4, 0x2 ;  /* 0x0000000427267c11 */ /* 0x008fc8000f8210ff */
        /* <DEDUP_REMOVED lines=13> */
[----:B------:R-:W-:-:S04]  /*20090*/  IMAD.IADD R35, R35, 0x1, -R52 ;  /* 0x0000000123237824 */ /* 0x000fc800078e0a34 */
[----:B-1----:R-:W-:Y:S02]  /*200a0*/  IMAD.IADD R45, R24, 0x1, R35 ;  /* 0x00000001182d7824 */ /* 0x002fe400078e0223 */
[----:B--2---:R-:W-:-:S04]  /*200b0*/  IMAD.IADD R46, R19, 0x1, R48 ;  /* 0x00000001132e7824 */ /* 0x004fc800078e0230 */
[----:B------:R-:W-:-:S04]  /*200c0*/  IMAD R45, R45, R30, R46 ;  /* 0x0000001e2d2d7224 */ /* 0x000fc800078e022e */
[----:B------:R-:W-:-:S06]  /*200d0*/  IMAD.WIDE R46, R45, 0x4, R36 ;  /* 0x000000042d2e7825 */ /* 0x000fcc00078e0224 */
[----:B------:R-:W2:Y:S01]  /*200e0*/  LDG.E R47, desc[UR6][R46.64] ;  /* 0x000000062e2f7981 */ /* 0x000ea2000c1e1900 */
[----:B------:R-:W-:-:S03]  /*200f0*/  IMAD.WIDE R50, R45, 0x4, R40 ;  /* 0x000000042d327825 */ /* 0x000fc600078e0228 */
        /* <DEDUP_REMOVED lines=9> */
[----:B------:R3:W5:Y:S01]  /*20190*/  LDG.E R42, desc[UR6][R40.64] ;  /* 0x00000006282a7981 */ /* 0x000762000c1e1900 */
[----:B------:R-:W-:-:S07]  /*201a0*/  VIADD R34, R34, 0xfffffffc ;  /* 0xfffffffc22227836 */ /* 0x000fce0000000000 */
.L_x_2112:
[----:B------:R-:W-:Y:S05]  /*201b0*/  @!P2 BRA `(.L_x_2104) ;  /* 0x0000000000bca947 */ /* 0x000fea0003800000 */
[----:B------:R-:W-:Y:S02]  /*201c0*/  ISETP.NE.AND P1, PT, R59, RZ, PT ;  /* 0x000000ff3b00720c */ /* 0x000fe40003f25270 */
[----:B------:R-:W-:-:S11]  /*201d0*/  ISETP.NE.AND P2, PT, R23, RZ, PT ;  /* 0x000000ff1700720c */ /* 0x000fd60003f45270 */
[----:B------:R-:W-:Y:S05]  /*201e0*/  @!P1 BRA `(.L_x_2113) ;  /* 0x0000000000709947 */ /* 0x000fea0003800000 */
[----:B------:R-:W1:Y:S01]  /*201f0*/  LDC R48, c[0x0][0x428] ;  /* 0x00010a00ff307b82 */ /* 0x000e620000000800 */
[----:B------:R-:W-:Y:S01]  /*20200*/  VIADD R45, R34, 0xffffffff ;  /* 0xffffffff222d7836 */ /* 0x000fe20000000000 */
[----:B------:R-:W4:Y:S01]  /*20210*/  LDCU.64 UR4, c[0x0][0x3b8] ;  /* 0x00007700ff0477ac */ /* 0x000f220008000a00 */
[----:B-----5:R-:W-:-:S05]  /*20220*/  IMAD.IADD R42, R19, 0x1, R42 ;  /* 0x00000001132a7824 */ /* 0x020fca00078e022a */
[----:B--23--:R-:W2:Y:S01]  /*20230*/  LDC.64 R36, c[0x0][0x3f8] ;  /* 0x0000fe00ff247b82 */ /* 0x00cea20000000a00 */
[----:B-1----:R-:W-:-:S04]  /*20240*/  IMAD R35, R45, R48, R24 ;  /* 0x000000302d237224 */ /* 0x002fc800078e0218 */
[----:B------:R-:W-:-:S03]  /*20250*/  IMAD R47, R35, R30, R42 ;  /* 0x0000001e232f7224 */ /* 0x000fc600078e022a */
[----:B------:R-:W1:Y:S01]  /*20260*/  LDC.64 R42, c[0x0][0x400] ;  /* 0x00010000ff2a7b82 */ /* 0x000e620000000a00 */
[----:B--2---:R-:W-:-:S05]  /*20270*/  IMAD.WIDE R38, R47, 0x4, R36 ;  /* 0x000000042f267825 */ /* 0x004fca00078e0224 */
[----:B------:R-:W2:Y:S01]  /*20280*/  LDG.E R35, desc[UR6][R38.64] ;  /* 0x0000000626237981 */ /* 0x000ea2000c1e1900 */
[----:B------:R-:W-:Y:S02]  /*20290*/  SHF.R.S32.HI R40, RZ, 0x1f, R34 ;  /* 0x0000001fff287819 */ /* 0x000fe40000011422 */
[----:B------:R-:W-:-:S04]  /*202a0*/  IADD3 R41, P1, PT, R33, R34, RZ ;  /* 0x0000002221297210 */ /* 0x000fc80007f3e0ff */
[----:B------:R-:W-:Y:S02]  /*202b0*/  LEA.HI.X.SX32 R46, R33, R40, 0x1, P1 ;  /* 0x00000028212e7211 */ /* 0x000fe400008f0eff */
[----:B----4-:R-:W-:-:S04]  /*202c0*/  LEA R40, P1, R41, UR4, 0x2 ;  /* 0x0000000429287c11 */ /* 0x010fc8000f8210ff */
[----:B------:R-:W-:Y:S01]  /*202d0*/  LEA.HI.X R41, R41, UR5, R46, 0x2, P1 ;  /* 0x0000000529297c11 */ /* 0x000fe200088f142e */
[----:B-1----:R-:W-:-:S04]  /*202e0*/  IMAD.WIDE R46, R47, 0x4, R42 ;  /* 0x000000042f2e7825 */ /* 0x002fc800078e022a */
        /* <DEDUP_REMOVED lines=12> */
.L_x_2113:
        /* <DEDUP_REMOVED lines=16> */
.L_x_2104:
[----:B-1234-:R-:W1:Y:S01]  /*204b0*/  LDC.64 R34, c[0x0][0x3c0] ;  /* 0x0000f000ff227b82 */ /* 0x01ee620000000a00 */
[----:B------:R-:W-:Y:S01]  /*204c0*/  IMAD.IADD R31, R27, 0x1, R31 ;  /* 0x000000011b1f7824 */ /* 0x000fe200078e021f */
        /* <DEDUP_REMOVED lines=17> */
.L_x_2096:
[----:B------:R-:W1:Y:S01]  /*205e0*/  S2UR UR5, SR_CgaCtaId ;  /* 0x00000000000579c3 */ /* 0x000e620000008800 */
[----:B------:R-:W-:Y:S02]  /*205f0*/  UMOV UR4, 0x400 ;  /* 0x0000040000047882 */ /* 0x000fe40000000000 */
[----:B-1----:R-:W-:-:S09]  /*20600*/  ULEA UR4, UR5, UR4, 0x18 ;  /* 0x0000000405047291 */ /* 0x002fd2000f8ec0ff */
[----:B------:R3:W-:Y:S01]  /*20610*/  STS [UR4], R30 ;  /* 0x0000001eff007988 */ /* 0x0007e20008000804 */
[----:B------:R-:W-:Y:S05]  /*20620*/  BRA `(.L_x_2092) ;  /* 0x0000000400ac7947 */ /* 0x000fea0003800000 */
.L_x_2093:
[----:B------:R-:W1:Y:S01]  /*20630*/  LDCU UR4, c[0x0][0x444] ;  /* 0x00008880ff0477ac */ /* 0x000e620008000800 */
[----:B------:R-:W-:Y:S02]  /*20640*/  ISETP.NE.U32.AND P5, PT, R40, RZ, PT ;  /* 0x000000ff2800720c */ /* 0x000fe40003fa5070 */
[----:B------:R-:W-:-:S04]  /*20650*/  ISETP.GE.AND P2, PT, R25, R18, PT ;  /* 0x000000121900720c */ /* 0x000fc80003f46270 */
[----:B------:R-:W-:Y:S01]  /*20660*/  ISETP.NE.AND.EX P2, PT, R41, RZ, !P2, P5 ;  /* 0x000000ff2900720c */ /* 0x000fe20005745350 */
[----:B-1----:R-:W-:-:S05]  /*20670*/  IMAD.U32 R30, RZ, RZ, UR4 ;  /* 0x00000004ff1e7e24 */ /* 0x002fca000f8e00ff */
        /* <DEDUP_REMOVED lines=16> */
[----:B------:R-:W-:-:S05]  /*20780*/  @!P1 IMAD.WIDE R32, R31, 0x2, R6 ;  /* 0x000000021f209825 */ /* 0x000fca00078e0206 */
[----:B------:R2:W5:Y:S01]  /*20790*/  @!P1 LDG.E.U16.CONSTANT R29, desc[UR6][R32.64] ;  /* 0x00000006201d9981 */ /* 0x000562000c1e9500 */
[----:B-1----:R-:W-:Y:S01]  /*207a0*/  VIADD R42, R36, 0x1 ;  /* 0x00000001242a7836 */ /* 0x002fe20000000000 */
[----:B---3--:R-:W-:Y:S02]  /*207b0*/  SHF.R.S32.HI R16, RZ, 0x1f, R36 ;  /* 0x0000001fff107819 */ /* 0x008fe40000011424 */
[----:B------:R-:W-:-:S04]  /*207c0*/  IADD3 R17, P2, PT, R19, R36, RZ ;  /* 0x0000002413117210 */ /* 0x000fc80007f5e0ff */
[----:B------:R-:W-:Y:S01]  /*207d0*/  LEA.HI.X.SX32 R34, R19, R16, 0x1, P2 ;  /* 0x0000001013227211 */ /* 0x000fe200010f0eff */
[----:B------:R-:W-:-:S03]  /*207e0*/  IMAD.SHL.U32 R16, R17, 0x4, RZ ;  /* 0x0000000411107824 */ /* 0x000fc600078e00ff */
[----:B------:R-:W-:Y:S02]  /*207f0*/  SHF.L.U64.HI R17, R17, 0x2, R34 ;  /* 0x0000000211117819 */ /* 0x000fe40000010222 */
[C---:B--2---:R-:W-:Y:S02]  /*20800*/  IADD3 R32, P2, PT, R16.reuse, UR8, RZ ;  /* 0x0000000810207c10 */ /* 0x044fe4000ff5e0ff */
[----:B----4-:R-:W-:Y:S02]  /*20810*/  IADD3 R16, P5, PT, R16, UR10, RZ ;  /* 0x0000000a10107c10 */ /* 0x010fe4000ffbe0ff */
[C---:B------:R-:W-:Y:S02]  /*20820*/  IADD3.X R33, PT, PT, R17.reuse, UR9, RZ, P2, !PT ;  /* 0x0000000911217c10 */ /* 0x040fe400097fe4ff */
[----:B------:R-:W-:-:S03]  /*20830*/  IADD3.X R17, PT, PT, R17, UR11, RZ, P5, !PT ;  /* 0x0000000b11117c10 */ /* 0x000fc6000affe4ff */
[----:B------:R1:W-:Y:S01]  /*20840*/  STG.E desc[UR6][R32.64], R37 ;  /* 0x0000002520007986 */ /* 0x0003e2000c101906 */
[----:B------:R-:W-:Y:S05]  /*20850*/  @!P1 BRA `(.L_x_2114) ;  /* 0x0000000000ec9947 */ /* 0x000fea0003800000 */
[----:B-1----:R-:W-:Y:S01]  /*20860*/  IMAD.WIDE R32, R31, 0x2, R6 ;  /* 0x000000021f207825 */ /* 0x002fe200078e0206 */
[----:B------:R-:W1:Y:S04]  /*20870*/  LDC R38, c[0x0][0x448] ;  /* 0x00011200ff267b82 */ /* 0x000e680000000800 */
[----:B-----5:R2:W3:Y:S01]  /*20880*/  LDG.E.U16.CONSTANT R29, desc[UR6][R32.64] ;  /* 0x00000006201d7981 */ /* 0x0204e2000c1e9500 */
[----:B------:R-:W-:-:S04]  /*20890*/  UIADD3 UR4, UPT, UPT, UR4, 0x4, URZ ;  /* 0x0000000404047890 */ /* 0x000fc8000fffe0ff */
[----:B------:R-:W-:Y:S01]  /*208a0*/  ULEA UR4, UR5, UR4, 0x18 ;  /* 0x0000000405047291 */ /* 0x000fe2000f8ec0ff */
[----:B--2---:R-:W-:Y:S02]  /*208b0*/  IABS R33, R30 ;  /* 0x0000001e00217213 */ /* 0x004fe40000000000 */
[----:B------:R-:W-:Y:S02]  /*208c0*/  IABS R32, R37 ;  /* 0x0000002500207213 */ /* 0x000fe40000000000 */
[----:B-1----:R-:W-:-:S04]  /*208d0*/  IABS R39, R38 ;  /* 0x0000002600277213 */ /* 0x002fc80000000000 */
[----:B------:R-:W1:Y:S08]  /*208e0*/  I2F.RP R31, R39 ;  /* 0x00000027001f7306 */ /* 0x000e700000209400 */
[----:B-1----:R-:W1:Y:S02]  /*208f0*/  MUFU.RCP R31, R31 ;  /* 0x0000001f001f7308 */ /* 0x002e640000001000 */
[----:B-1----:R-:W-:-:S06]  /*20900*/  VIADD R34, R31, 0xffffffe ;  /* 0x0ffffffe1f227836 */ /* 0x002fcc0000000000 */
[----:B------:R1:W2:Y:S02]  /*20910*/  F2I.FTZ.U32.TRUNC.NTZ R35, R34 ;  /* 0x0000002200237305 */ /* 0x0002a4000021f000 */
[----:B-1----:R-:W-:Y:S02]  /*20920*/  IMAD.MOV.U32 R34, RZ, RZ, RZ ;  /* 0x000000ffff227224 */ /* 0x002fe400078e00ff */
[----:B--2---:R-:W-:-:S04]  /*20930*/  IMAD.MOV R40, RZ, RZ, -R35 ;  /* 0x000000ffff287224 */ /* 0x004fc800078e0a23 */
[----:B------:R-:W-:-:S04]  /*20940*/  IMAD R41, R40, R39, RZ ;  /* 0x0000002728297224 */ /* 0x000fc800078e02ff */
[----:B------:R-:W-:-:S04]  /*20950*/  IMAD.HI.U32 R41, R35, R41, R34 ;  /* 0x0000002923297227 */ /* 0x000fc800078e0022 */
[----:B------:R-:W-:Y:S02]  /*20960*/  IMAD.MOV.U32 R35, RZ, RZ, R33 ;  /* 0x000000ffff237224 */ /* 0x000fe400078e0021 */
[----:B------:R-:W-:Y:S02]  /*20970*/  IMAD.HI.U32 R31, R41, R32, RZ ;  /* 0x00000020291f7227 */ /* 0x000fe400078e00ff */
[----:B------:R-:W1:Y:S02]  /*20980*/  I2F.RP R40, R35 ;  /* 0x0000002300287306 */ /* 0x000e640000209400 */
[----:B------:R-:W-:-:S04]  /*20990*/  IMAD.MOV R33, RZ, RZ, -R31 ;  /* 0x000000ffff217224 */ /* 0x000fc800078e0a1f */
[----:B------:R-:W-:-:S05]  /*209a0*/  IMAD R32, R39, R33, R32 ;  /* 0x0000002127207224 */ /* 0x000fca00078e0220 */
[----:B------:R-:W-:Y:S01]  /*209b0*/  ISETP.GT.U32.AND P2, PT, R39, R32, PT ;  /* 0x000000202700720c */ /* 0x000fe20003f44070 */
[----:B-1----:R-:W1:-:S12]  /*209c0*/  MUFU.RCP R40, R40 ;  /* 0x0000002800287308 */ /* 0x002e580000001000 */
[----:B------:R-:W-:Y:S02]  /*209d0*/  @!P2 IMAD.IADD R32, R32, 0x1, -R39 ;  /* 0x000000012020a824 */ /* 0x000fe400078e0a27 */
[----:B------:R-:W-:Y:S01]  /*209e0*/  @!P2 VIADD R31, R31, 0x1 ;  /* 0x000000011f1fa836 */ /* 0x000fe20000000000 */
[----:B------:R-:W-:Y:S02]  /*209f0*/  ISETP.NE.AND P2, PT, R38, RZ, PT ;  /* 0x000000ff2600720c */ /* 0x000fe40003f45270 */
[----:B------:R-:W-:Y:S02]  /*20a00*/  ISETP.GE.U32.AND P1, PT, R32, R39, PT ;  /* 0x000000272000720c */ /* 0x000fe40003f26070 */
[----:B------:R-:W-:Y:S01]  /*20a10*/  LOP3.LUT R32, R37, R38, RZ, 0x3c, !PT ;  /* 0x0000002625207212 */ /* 0x000fe200078e3cff */
[----:B-1----:R-:W-:-:S03]  /*20a20*/  VIADD R33, R40, 0xffffffe ;  /* 0x0ffffffe28217836 */ /* 0x002fc60000000000 */
[----:B------:R-:W-:-:S03]  /*20a30*/  ISETP.GE.AND P5, PT, R32, RZ, PT ;  /* 0x000000ff2000720c */ /* 0x000fc60003fa6270 */
[----:B------:R-:W1:Y:S04]  /*20a40*/  F2I.FTZ.U32.TRUNC.NTZ R33, R33 ;  /* 0x0000002100217305 */ /* 0x000e68000021f000 */
[----:B------:R-:W-:-:S06]  /*20a50*/  @P1 VIADD R31, R31, 0x1 ;  /* 0x000000011f1f1836 */ /* 0x000fcc0000000000 */
[----:B------:R-:W-:Y:S01]  /*20a60*/  @!P5 IMAD.MOV R31, RZ, RZ, -R31 ;  /* 0x000000ffff1fd224 */ /* 0x000fe200078e0a1f */
[----:B------:R-:W-:Y:S02]  /*20a70*/  @!P2 LOP3.LUT R31, RZ, R38, RZ, 0x33, !PT ;  /* 0x00000026ff1fa212 */ /* 0x000fe400078e33ff */
[----:B------:R-:W-:Y:S01]  /*20a80*/  ISETP.NE.AND P5, PT, R30, RZ, PT ;  /* 0x000000ff1e00720c */ /* 0x000fe20003fa5270 */
[----:B-1----:R-:W-:Y:S01]  /*20a90*/  IMAD.MOV R32, RZ, RZ, -R33 ;  /* 0x000000ffff207224 */ /* 0x002fe200078e0a21 */
[----:B------:R-:W-:Y:S02]  /*20aa0*/  IABS R34, R31 ;  /* 0x0000001f00227213 */ /* 0x000fe40000000000 */
[----:B------:R-:W-:Y:S01]  /*20ab0*/  ISETP.GE.AND P2, PT, R31, RZ, PT ;  /* 0x000000ff1f00720c */ /* 0x000fe20003f46270 */
[----:B------:R-:W-:Y:S02]  /*20ac0*/  IMAD R37, R32, R35, RZ ;  /* 0x0000002320257224 */ /* 0x000fe400078e02ff */
[----:B------:R-:W-:-:S04]  /*20ad0*/  IMAD.MOV.U32 R32, RZ, RZ, RZ ;  /* 0x000000ffff207224 */ /* 0x000fc800078e00ff */
        /* <DEDUP_REMOVED lines=9> */
[----:B------:R-:W-:Y:S02]  /*20b70*/  IMAD.IADD R35, R19, 0x1, R36 ;  /* 0x0000000113237824 */ /* 0x000fe400078e0224 */
[----:B------:R-:W-:Y:S01]  /*20b80*/  @!P2 IMAD.MOV R32, RZ, RZ, -R32 ;  /* 0x000000ffff20a224 */ /* 0x000fe200078e0a20 */
[----:B------:R-:W-:-:S04]  /*20b90*/  @!P5 LOP3.LUT R32, RZ, R30, RZ, 0x33, !PT ;  /* 0x0000001eff20d212 */ /* 0x000fc800078e33ff */
[----:B------:R-:W-:Y:S02]  /*20ba0*/  LEA R31, R32, UR4, 0x2 ;  /* 0x00000004201f7c11 */ /* 0x000fe4000f8e10ff */
[----:B------:R-:W1:Y:S04]  /*20bb0*/  LDC.64 R32, c[0x0][0x3a0] ;  /* 0x0000e800ff207b82 */ /* 0x000e680000000a00 */
[----:B------:R-:W2:Y:S01]  /*20bc0*/  LDS R31, [R31] ;  /* 0x000000001f1f7984 */ /* 0x000ea20000000800 */
[----:B-1----:R-:W-:-:S04]  /*20bd0*/  IMAD.WIDE R32, R35, 0x4, R32 ;  /* 0x0000000423207825 */ /* 0x002fc800078e0220 */
[----:B---3--:R-:W-:-:S05]  /*20be0*/  HADD2.F32 R34, -RZ, R29.H0_H0 ;  /* 0x2000001dff227230 */ /* 0x008fca0000004100 */
[----:B--2---:R-:W-:-:S05]  /*20bf0*/  FADD.FTZ R35, R34, -R31 ;  /* 0x8000001f22237221 */ /* 0x004fca0000010000 */
[----:B------:R2:W-:Y:S02]  /*20c00*/  STG.E desc[UR6][R32.64], R35 ;  /* 0x0000002320007986 */ /* 0x0005e4000c101906 */
.L_x_2114:
[----:B-----5:R-:W-:Y:S01]  /*20c10*/  HADD2.F32 R29, -RZ, R29.H0_H0 ;  /* 0x2000001dff1d7230 */ /* 0x020fe20000004100 */
[----:B------:R3:W-:Y:S04]  /*20c20*/  STS [UR12], R42 ;  /* 0x0000002aff007988 */ /* 0x0007e8000800080c */
[----:B------:R3:W-:Y:S02]  /*20c30*/  STG.E desc[UR6][R16.64], R29 ;  /* 0x0000001d10007986 */ /* 0x0007e4000c101906 */
.L_x_2094:
[----:B------:R-:W-:Y:S05]  /*20c40*/  WARPSYNC.ALL ;  /* 0x0000000000007948 */ /* 0x000fea0003800000 */
[----:B------:R-:W4:Y:S08]  /*20c50*/  S2UR UR5, SR_CgaCtaId ;  /* 0x00000000000579c3 */ /* 0x000f300000008800 */
[----:B------:R-:W-:Y:S01]  /*20c60*/  BAR.SYNC.DEFER_BLOCKING 0x0 ;  /* 0x0000000000007b1d */ /* 0x000fe20000010000 */
[C---:B------:R-:W-:Y:S01]  /*20c70*/  ISETP.GE.U32.AND P1, PT, R25.reuse, 0x3f, PT ;  /* 0x0000003f1900780c */ /* 0x040fe20003f26070 */
[----:B------:R-:W-:-:S04]  /*20c80*/  VIADD R25, R25, 0x1 ;  /* 0x0000000119197836 */ /* 0x000fc80000000000 */
[----:B------:R-:W-:Y:S02]  /*20c90*/  UMOV UR4, 0x400 ;  /* 0x0000040000047882 */ /* 0x000fe40000000000 */
[----:B----4-:R-:W-:-:S09]  /*20ca0*/  ULEA UR4, UR5, UR4, 0x18 ;  /* 0x0000000405047291 */ /* 0x010fd2000f8ec0ff */
[----:B---3--:R-:W3:Y:S02]  /*20cb0*/  LDS R17, [UR4] ;  /* 0x00000004ff117984 */ /* 0x008ee40008000800 */
[----:B---3--:R-:W-:-:S13]  /*20cc0*/  ISETP.LT.AND P2, PT, R17, R30, PT ;  /* 0x0000001e1100720c */ /* 0x008fda0003f41270 */
[----:B------:R-:W-:Y:S05]  /*20cd0*/  @!P1 BRA P2, `(.L_x_2115) ;  /* 0xffffffc400e09947 */ /* 0x000fea000103ffff */
.L_x_2092:
[----:B------:R-:W-:Y:S05]  /*20ce0*/  BSYNC.RECONVERGENT B0 ;  /* 0x0000000000007941 */ /* 0x000fea0003800200 */
.L_x_2091:
[----:B------:R-:W4:Y:S02]  /*20cf0*/  LDCU.64 UR4, c[0x0][0x3e8] ;  /* 0x00007d00ff0477ac */ /* 0x000f240008000a00 */
[----:B----4-:R-:W-:-:S04]  /*20d00*/  ISETP.NE.U32.AND P0, PT, RZ, UR4, PT ;  /* 0x00000004ff007c0c */ /* 0x010fc8000bf05070 */
[----:B------:R-:W-:-:S04]  /*20d10*/  ISETP.NE.AND.EX P0, PT, RZ, UR5, PT, P0 ;  /* 0x00000005ff007c0c */ /* 0x000fc8000bf05300 */
[----:B------:R-:W-:-:S13]  /*20d20*/  ISETP.NE.OR P0, PT, R2, RZ, !P0 ;  /* 0x000000ff0200720c */ /* 0x000fda0004705670 */
[----:B------:R-:W-:Y:S05]  /*20d30*/  @P0 EXIT ;  /* 0x000000000000094d */ /* 0x000fea0003800000 */
[----:B------:R-:W1:Y:S01]  /*20d40*/  LDC.64 R4, c[0x0][0x3e8] ;  /* 0x0000fa00ff047b82 */ /* 0x000e620000000a00 */
[----:B------:R-:W4:Y:S01]  /*20d50*/  LDCU UR4, c[0x0][0x444] ;  /* 0x00008880ff0477ac */ /* 0x000f220008000800 */
[----:B-1----:R-:W-:-:S06]  /*20d60*/  IMAD.WIDE.U32 R4, R3, 0x4, R4 ;  /* 0x0000000403047825 */ /* 0x002fcc00078e0004 */
[----:B------:R-:W4:Y:S02]  /*20d70*/  LDG.E R4, desc[UR6][R4.64] ;  /* 0x0000000604047981 */ /* 0x000f24000c1e1900 */
[----:B----4-:R-:W-:-:S13]  /*20d80*/  ISETP.GE.AND P0, PT, R4, UR4, PT ;  /* 0x0000000404007c0c */ /* 0x010fda000bf06270 */
[----:B------:R-:W1:Y:S02]  /*20d90*/  @!P0 LDC.64 R6, c[0x0][0x3f0] ;  /* 0x0000fc00ff068b82 */ /* 0x000e640000000a00 */
[----:B-1----:R-:W-:-:S05]  /*20da0*/  @!P0 IADD3 R6, P1, PT, R3, R6, RZ ;  /* 0x0000000603068210 */ /* 0x002fca0007f3e0ff */
[----:B------:R-:W-:-:S05]  /*20db0*/  @!P0 IMAD.X R7, RZ, RZ, R7, P1 ;  /* 0x000000ffff078224 */ /* 0x000fca00008e0607 */
[----:B------:R1:W-:Y:S01]  /*20dc0*/  @!P0 STG.E.U8 desc[UR6][R6.64], RZ ;  /* 0x000000ff06008986 */ /* 0x0003e2000c101106 */
[----:B------:R-:W-:Y:S05]  /*20dd0*/  @!P0 EXIT ;  /* 0x000000000000894d */ /* 0x000fea0003800000 */
[----:B------:R-:W4:Y:S02]  /*20de0*/  LDCU.U8 UR4, c[0x0][0x438] ;  /* 0x00008700ff0477ac */ /* 0x000f240008000000 */
[----:B----4-:R-:W-:-:S13]  /*20df0*/  ISETP.NE.AND P0, PT, RZ, UR4, PT ;  /* 0x00000004ff007c0c */ /* 0x010fda000bf05270 */
[----:B------:R-:W-:Y:S05]  /*20e00*/  @!P0 EXIT ;  /* 0x000000000000894d */ /* 0x000fea0003800000 */
[----:B------:R-:W4:Y:S01]  /*20e10*/  LDCU.64 UR4, c[0x0][0x3f0] ;  /* 0x00007e00ff0477ac */ /* 0x000f220008000a00 */
[----:B------:R-:W-:Y:S01]  /*20e20*/  IMAD.MOV.U32 R0, RZ, RZ, 0x1 ;  /* 0x00000001ff007424 */ /* 0x000fe200078e00ff */
[----:B----4-:R-:W-:-:S05]  /*20e30*/  IADD3 R2, P0, PT, R3, UR4, RZ ;  /* 0x0000000403027c10 */ /* 0x010fca000ff1e0ff */
[----:B------:R-:W-:-:S05]  /*20e40*/  IMAD.X R3, RZ, RZ, UR5, P0 ;  /* 0x00000005ff037e24 */ /* 0x000fca00080e06ff */
[----:B------:R-:W-:Y:S01]  /*20e50*/  STG.E.U8 desc[UR6][R2.64], R0 ;  /* 0x0000000002007986 */ /* 0x000fe2000c101106 */
[----:B------:R-:W-:Y:S05]  /*20e60*/  EXIT ;  /* 0x000000000000794d */ /* 0x000fea0003800000 */
.L_x_2116:
        /* <DEDUP_REMOVED lines=9> */
.L_x_38452:


//--------------------- .text._ZN17fastertransformer38beam_online_softmax_topk_stage2_kernelI6__halfLi64ELi128EEEvPKfS3_PiPT_ii --------------------------
	.section	.text._ZN17fastertransformer38beam_online_softmax_topk_stage2_kernelI6__halfLi64ELi128EEEvPKfS3_PiPT_ii,"ax",@progbits
	.align	128
        .global         _ZN17fastertransformer38beam_online_softmax_topk_stage2_kernelI6__halfLi64ELi128EEEvPKfS3_PiPT_ii
        .type           _ZN17fastertransformer38beam_online_softmax_topk_stage2_kernelI6__halfLi64ELi128EEEvPKfS3_PiPT_ii,@function
        .size           _ZN17fastertransformer38beam_online_softmax_topk_stage2_kernelI6__halfLi64ELi128EEEvPKfS3_PiPT_ii,(.L_x_38453 - _ZN17fastertransformer38beam_online_softmax_topk_stage2_kernelI6__halfLi64ELi128EEEvPKfS3_PiPT_ii)
        .other          _ZN17fastertransformer38beam_online_softmax_topk_stage2_kernelI6__halfLi64ELi128EEEvPKfS3_PiPT_ii,@"STO_CUDA_ENTRY STV_DEFAULT"
_ZN17fastertransformer38beam_online_softmax_topk_stage2_kernelI6__halfLi64ELi128EEEvPKfS3_PiPT_ii:
.text._ZN17fastertransformer38beam_online_softmax_topk_stage2_kernelI6__halfLi64ELi128EEEvPKfS3_PiPT_ii:
[----:B------:R-:W0:Y:S01]  /*0000*/  LDC R1, c[0x0][0x37c] ;  /* 0x0000df00ff017b82 */ /* 0x000e220000000800 */
[----:B------:R-:W1:Y:S07]  /*0010*/  S2R R52, SR_TID.X ;  /* 0x0000000000347919 */ /* 0x000e6e0000002100 */
[----:B------:R-:W2:Y:S01]  /*0020*/  LDC R5, c[0x0][0x3a4] ;  /* 0x0000e900ff057b82 */ /* 0x000ea20000000800 */
[----:B0-----:R-:W-:Y:S01]  /*0030*/  VIADD R1, R1, 0xfffffe78 ;  /* 0xfffffe7801017836 */ /* 0x001fe20000000000 */
[----:B------:R-:W0:Y:S01]  /*0040*/  LDCU.64 UR8, c[0x0][0x358] ;  /* 0x00006b00ff0877ac */ /* 0x000e220008000a00 */
[----:B------:R-:W-:Y:S01]  /*0050*/  IMAD.MOV.U32 R2, RZ, RZ, -0x1 ;  /* 0xffffffffff027424 */ /* 0x000fe200078e00ff */
[----:B------:R-:W-:Y:S01]  /*0060*/  BSSY.RECONVERGENT B0, `(.L_x_2117) ;  /* 0x00000c2000007945 */ /* 0x000fe20003800200 */
[----:B------:R-:W-:-:S02]  /*0070*/  IMAD.MOV.U32 R3, RZ, RZ, -0x1 ;  /* 0xffffffffff037424 */ /* 0x000fc400078e00ff */
[----:B------:R-:W-:Y:S02]  /*0080*/  IMAD.MOV.U32 R6, RZ, RZ, -0x4000401 ;  /* 0xfbfffbffff067424 */ /* 0x000fe400078e00ff */
[----:B------:R-:W-:Y:S01]  /*0090*/  IMAD.MOV.U32 R7, RZ, RZ, -0x4000401 ;  /* 0xfbfffbffff077424 */ /* 0x000fe200078e00ff */
[----:B------:R-:W-:Y:S01]  /*00a0*/  STL.64 [R1+0x8], R2 ;  /* 0x0000080201007387 */ /* 0x000fe20000100a00 */
[----:B------:R-:W-:Y:S02]  /*00b0*/  IMAD.MOV.U32 R8, RZ, RZ, -0x38802000 ;  /* 0xc77fe000ff087424 */ /* 0x000fe400078e00ff */
[----:B------:R-:W-:Y:S01]  /*00c0*/  IMAD.MOV.U32 R9, RZ, RZ, RZ ;  /* 0x000000ffff097224 */ /* 0x000fe200078e00ff */
[----:B------:R-:W-:Y:S01]  /*00d0*/  STL.64 [R1+0x10], R2 ;  /* 0x0000100201007387 */ /* 0x000fe20000100a00 */
[----:B------:R-:W-:Y:S02]  /*00e0*/  IMAD.MOV.U32 R136, RZ, RZ, 0xfbff ;  /* 0x0000fbffff887424 */ /* 0x000fe400078e00ff */
[----:B------:R-:W-:Y:S01]  /*00f0*/  IMAD.MOV.U32 R0, RZ, RZ, R1 ;  /* 0x000000ffff007224 */ /* 0x000fe200078e0001 */
        /* <DEDUP_REMOVED lines=49> */
[----:B------:R3:W-:Y:S01]  /*0410*/  STL.64 [R1], R8 ;  /* 0x0000000801007387 */ /* 0x0007e20000100a00 */
[----:B0-----:R-:W-:Y:S05]  /*0420*/  @P0 BRA `(.L_x_2118) ;  /* 0x0000000800140947 */ /* 0x001fea0003800000 */
[----:B------:R-:W3:Y:S01]  /*0430*/  S2UR UR4, SR_CTAID.X ;  /* 0x00000000000479c3 */ /* 0x000ee20000002500 */
[----:B------:R-:W-:Y:S01]  /*0440*/  LOP3.LUT R2, RZ, R52, RZ, 0x33, !PT ;  /* 0x00000034ff027212 */ /* 0x000fe200078e33ff */
[----:B------:R-:W-:Y:S04]  /*0450*/  BSSY.RECONVERGENT B1, `(.L_x_2119) ;  /* 0x0000022000017945 */ /* 0x000fe80003800200 */
[----:B------:R-:W-:-:S05]  /*0460*/  IMAD.IADD R2, R3, 0x1, R2 ;  /* 0x0000000103027824 */ /* 0x000fca00078e0202 */
[C---:B------:R-:W-:Y:S02]  /*0470*/  LOP3.LUT R4, R2.reuse, 0x180, RZ, 0xc0, !PT ;  /* 0x0000018002047812 */ /* 0x040fe400078ec0ff */
[----:B------:R-:W-:Y:S02]  /*0480*/  ISETP.GE.U32.AND P1, PT, R2, 0x180, PT ;  /* 0x000001800200780c */ /* 0x000fe40003f26070 */
[----:B------:R-:W-:Y:S01]  /*0490*/  ISETP.NE.AND P0, PT, R4, 0x180, PT ;  /* 0x000001800400780c */ /* 0x000fe20003f05270 */
[----:B------:R-:W-:Y:S02]  /*04a0*/  IMAD.MOV.U32 R4, RZ, RZ, R52 ;  /* 0x000000ffff047224 */ /* 0x000fe400078e0034 */
[----:B---3--:R-:W-:-:S05]  /*04b0*/  IMAD R9, R3, UR4, RZ ;  /* 0x0000000403097c24 */ /* 0x008fca000f8e02ff */
[----:B------:R-:W-:-:S05]  /*04c0*/  SHF.R.S32.HI R10, RZ, 0x1f, R9 ;  /* 0x0000001fff0a7819 */ /* 0x000fca0000011409 */
[----:B------:R-:W-:Y:S05]  /*04d0*/  @!P0 BRA `(.L_x_2120) ;  /* 0x0000000000648947 */ /* 0x000fea0003800000 */
[----:B------:R-:W0:Y:S01]  /*04e0*/  S2UR UR5, SR_CgaCtaId ;  /* 0x00000000000579c3 */ /* 0x000e220000008800 */
[----:B------:R-:W1:Y:S01]  /*04f0*/  LDCU.64 UR6, c[0x0][0x380] ;  /* 0x00007000ff0677ac */ /* 0x000e620008000a00 */
[----:B------:R-:W-:Y:S02]  /*0500*/  LEA.HI R2, R2, 0x1, RZ, 0x19 ;  /* 0x0000000102027811 */ /* 0x000fe400078fc8ff */
[----:B------:R-:W-:Y:S01]  /*0510*/  IADD3 R11, P0, PT, R9, R52, RZ ;  /* 0x00000034090b7210 */ /* 0x000fe20007f1e0ff */
[----:B------:R-:W-:Y:S01]  /*0520*/  UMOV UR4, 0x400 ;  /* 0x0000040000047882 */ /* 0x000fe20000000000 */
[C---:B------:R-:W-:Y:S01]  /*0530*/  LOP3.LUT R4, R2.reuse, 0x3, RZ, 0xc0, !PT ;  /* 0x0000000302047812 */ /* 0x040fe200078ec0ff */
[----:B------:R-:W-:Y:S01]  /*0540*/  UIADD3 UR4, UPT, UPT, UR4, 0x7b0, URZ ;  /* 0x000007b004047890 */ /* 0x000fe2000fffe0ff */
[----:B------:R-:W-:Y:S02]  /*0550*/  IMAD.SHL.U32 R2, R2, 0x80, RZ ;  /* 0x0000008002027824 */ /* 0x000fe400078e00ff */
[----:B------:R-:W-:-:S03]  /*0560*/  IMAD.X R8, RZ, RZ, R10, P0 ;  /* 0x000000ffff087224 */ /* 0x000fc600000e060a */
[----:B------:R-:W-:Y:S02]  /*0570*/  LOP3.LUT R7, R2, 0x180, RZ, 0xc0, !PT ;  /* 0x0000018002077812 */ /* 0x000fe400078ec0ff */
[----:B-1----:R-:W-:-:S04]  /*0580*/  LEA R6, P0, R11, UR6, 0x2 ;  /* 0x000000060b067c11 */ /* 0x002fc8000f8010ff */
[----:B------:R-:W-:Y:S01]  /*0590*/  LEA.HI.X R11, R11, UR7, R8, 0x2, P0 ;  /* 0x000000070b0b7c11 */ /* 0x000fe200080f1408 */
[----:B0-----:R-:W-:Y:S01]  /*05a0*/  ULEA UR4, UR5, UR4, 0x18 ;  /* 0x0000000405047291 */ /* 0x001fe2000f8ec0ff */
[----:B------:R-:W-:Y:S02]  /*05b0*/  IMAD.MOV R8, RZ, RZ, -R4 ;  /* 0x000000ffff087224 */ /* 0x000fe400078e0a04 */
[----:B------:R-:W-:-:S03]  /*05c0*/  IMAD.IADD R4, R7, 0x1, R52 ;  /* 0x0000000107047824 */ /* 0x000fc600078e0234 */
[----:B------:R-:W-:-:S07]  /*05d0*/  LEA R2, R52, UR4, 0x2 ;  /* 0x0000000434027c11 */ /* 0x000fce000f8e10ff */
.L_x_2121:
[----:B------:R-:W-:-:S06]  /*05e0*/  IMAD.MOV.U32 R7, RZ, RZ, R11 ;  /* 0x000000ffff077224 */ /* 0x000fcc00078e000b */
[----:B------:R0:W2:Y:S01]  /*05f0*/  LDG.E.CONSTANT R7, desc[UR8][R6.64] ;  /* 0x0000000806077981 */ /* 0x0000a2000c1e9900 */
[----:B------:R-:W-:-:S05]  /*0600*/  VIADD R8, R8, 0x1 ;  /* 0x0000000108087836 */ /* 0x000fca0000000000 */
[----:B------:R-:W-:Y:S02]  /*0610*/  ISETP.NE.AND P0, PT, R8, RZ, PT ;  /* 0x000000ff0800720c */ /* 0x000fe40003f05270 */
[----:B0-----:R-:W-:-:S05]  /*0620*/  IADD3 R6, P2, PT, R6, 0x200, RZ ;  /* 0x0000020006067810 */ /* 0x001fca0007f5e0ff */
[----:B------:R-:W-:Y:S01]  /*0630*/  IMAD.X R11, RZ, RZ, R11, P2 ;  /* 0x000000ffff0b7224 */ /* 0x000fe200010e060b */
[----:B--2---:R0:W-:Y:S02]  /*0640*/  STS [R2], R7 ;  /* 0x0000000702007388 */ /* 0x0041e40000000800 */
[----:B0-----:R-:W-:-:S03]  /*0650*/  VIADD R2, R2, 0x200 ;  /* 0x0000020002027836 */ /* 0x001fc60000000000 */
[----:B------:R-:W-:Y:S05]  /*0660*/  @P0 BRA `(.L_x_2121) ;  /* 0xfffffffc00dc0947 */ /* 0x000fea000383ffff */
.L_x_2120:
[----:B------:R-:W-:Y:S05]  /*0670*/  BSYNC.RECONVERGENT B1 ;  /* 0x0000000000017941 */ /* 0x000fea0003800200 */
.L_x_2119:
[----:B------:R-:W-:Y:S05]  /*0680*/  @!P1 BRA `(.L_x_2118) ;  /* 0x00000004007c9947 */ /* 0x000fea0003800000 */
[----:B------:R-:W0:Y:S01]  /*0690*/  LDCU.64 UR6, c[0x0][0x380] ;  /* 0x00007000ff0677ac */ /* 0x000e220008000a00 */
[----:B------:R-:W1:Y:S01]  /*06a0*/  S2UR UR5, SR_CgaCtaId ;  /* 0x00000000000579c3 */ /* 0x000e620000008800 */
[----:B------:R-:W-:Y:S01]  /*06b0*/  IADD3 R2, P0, PT, R9, R4, RZ ;  /* 0x0000000409027210 */ /* 0x000fe20007f1e0ff */
[----:B------:R-:W-:Y:S01]  /*06c0*/  BSSY.RECONVERGENT B1, `(.L_x_2122) ;  /* 0x0000037000017945 */ /* 0x000fe20003800200 */
[----:B------:R-:W-:Y:S02]  /*06d0*/  UMOV UR4, 0x400 ;  /* 0x0000040000047882 */ /* 0x000fe40000000000 */
[----:B------:R-:W-:Y:S01]  /*06e0*/  UIADD3 UR4, UPT, UPT, UR4, 0x7b0, URZ ;  /* 0x000007b004047890 */ /* 0x000fe2000fffe0ff */
[----:B------:R-:W-:Y:S01]  /*06f0*/  IMAD.X R7, RZ, RZ, R10, P0 ;  /* 0x000000ffff077224 */ /* 0x000fe200000e060a */
[----:B0-----:R-:W-:-:S04]  /*0700*/  LEA R6, P0, R2, UR6, 0x2 ;  /* 0x0000000602067c11 */ /* 0x001fc8000f8010ff */
[----:B------:R-:W-:Y:S01]  /*0710*/  LEA.HI.X R2, R2, UR7, R7, 0x2, P0 ;  /* 0x0000000702027c11 */ /* 0x000fe200080f1407 */
[----:B------:R-:W-:Y:S01]  /*0720*/  IMAD.IADD R7, R3, 0x1, -R4 ;  /* 0x0000000103077824 */ /* 0x000fe200078e0a04 */
[----:B------:R-:W-:Y:S01]  /*0730*/  IADD3 R6, P0, PT, R6, 0x400, RZ ;  /* 0x0000040006067810 */ /* 0x000fe20007f1e0ff */
[----:B-1----:R-:W-:-:S03]  /*0740*/  ULEA UR4, UR5, UR4, 0x18 ;  /* 0x0000000405047291 */ /* 0x002fc6000f8ec0ff */
[----:B------:R-:W-:Y:S01]  /*0750*/  ISETP.GT.AND P1, PT, R7, 0x600, PT ;  /* 0x000006000700780c */ /* 0x000fe20003f24270 */
[----:B------:R-:W-:Y:S01]  /*0760*/  IMAD.X R7, RZ, RZ, R2, P0 ;  /* 0x000000ffff077224 */ /* 0x000fe200000e0602 */
[----:B------:R-:W-:Y:S02]  /*0770*/  PLOP3.LUT P0, PT, PT, PT, PT, 0x80, 0x8 ;  /* 0x000000000008781c */ /* 0x000fe40003f0f070 */
[----:B------:R-:W-:-:S05]  /*0780*/  LEA R2, R4, UR4, 0x2 ;  /* 0x0000000404027c11 */ /* 0x000fca000f8e10ff */
[----:B------:R-:W-:-:S04]  /*0790*/  VIADD R2, R2, 0x400 ;  /* 0x0000040002027836 */ /* 0x000fc80000000000 */
[----:B------:R-:W-:Y:S05]  /*07a0*/  @!P1 BRA `(.L_x_2123) ;  /* 0x0000000000a09947 */ /* 0x000fea0003800000 */
[----:B------:R-:W-:Y:S01]  /*07b0*/  PLOP3.LUT P0, PT, PT, PT, PT, 0x8, 0x80 ;  /* 0x000000000080781c */ /* 0x000fe20003f0e170 */
[----:B------:R-:W-:-:S12]  /*07c0*/  VIADD R41, R3, 0xfffffa00 ;  /* 0xfffffa0003297836 */ /* 0x000fd80000000000 */
.L_x_2124:
[----:B------:R-:W2:Y:S04]  /*07d0*/  LDG.E.CONSTANT R9, desc[UR8][R6.64+-0x400] ;  /* 0xfffc000806097981 */ /* 0x000ea8000c1e9900 */
[----:B------:R-:W3:Y:S04]  /*07e0*/  LDG.E.CONSTANT R11, desc[UR8][R6.64+-0x200] ;  /* 0xfffe0008060b7981 */ /* 0x000ee8000c1e9900 */
        /* <DEDUP_REMOVED lines=13> */
[----:B------:R0:W5:Y:S01]  /*08c0*/  LDG.E.CONSTANT R39, desc[UR8][R6.64+0x1a00] ;  /* 0x001a000806277981 */ /* 0x000162000c1e9900 */
[----:B------:R-:W-:-:S05]  /*08d0*/  VIADD R4, R4, 0x800 ;  /* 0x0000080004047836 */ /* 0x000fca0000000000 */
[----:B------:R-:W-:Y:S02]  /*08e0*/  ISETP.GE.AND P1, PT, R4, R41, PT ;  /* 0x000000290400720c */ /* 0x000fe40003f26270 */
[----:B0-----:R-:W-:-:S05]  /*08f0*/  IADD3 R6, P2, PT, R6, 0x2000, RZ ;  /* 0x0000200006067810 */ /* 0x001fca0007f5e0ff */
[----:B------:R-:W-:Y:S01]  /*0900*/  IMAD.X R7, RZ, RZ, R7, P2 ;  /* 0x000000ffff077224 */ /* 0x000fe200010e0607 */
[----:B--2---:R-:W-:Y:S04]  /*0910*/  STS [R2+-0x400], R9 ;  /* 0xfffc000902007388 */ /* 0x004fe80000000800 */
[----:B---3--:R-:W-:Y:S04]  /*0920*/  STS [R2+-0x200], R11 ;  /* 0xfffe000b02007388 */ /* 0x008fe80000000800 */
[----:B----4-:R-:W-:Y:S04]  /*0930*/  STS [R2], R13 ;  /* 0x0000000d02007388 */ /* 0x010fe80000000800 */
[----:B-----5:R-:W-:Y:S04]  /*0940*/  STS [R2+0x200], R15 ;  /* 0x0002000f02007388 */ /* 0x020fe80000000800 */
[----:B------:R-:W-:Y:S04]  /*0950*/  STS [R2+0x400], R17 ;  /* 0x0004001102007388 */ /* 0x000fe80000000800 */
        /* <DEDUP_REMOVED lines=10> */
[----:B------:R0:W-:Y:S02]  /*0a00*/  STS [R2+0x1a00], R39 ;  /* 0x001a002702007388 */ /* 0x0001e40000000800 */
[----:B0-----:R-:W-:Y:S01]  /*0a10*/  VIADD R2, R2, 0x2000 ;  /* 0x0000200002027836 */ /* 0x001fe20000000000 */
[----:B------:R-:W-:Y:S06]  /*0a20*/  @!P1 BRA `(.L_x_2124) ;  /* 0xfffffffc00689947 */ /* 0x000fec000383ffff */
.L_x_2123:
[----:B------:R-:W-:Y:S05]  /*0a30*/  BSYNC.RECONVERGENT B1 ;  /* 0x0000000000017941 */ /* 0x000fea0003800200 */
.L_x_2122:
[----:B------:R-:W-:Y:S01]  /*0a40*/  IMAD.IADD R8, R3, 0x1, -R4 ;  /* 0x0000000103087824 */ /* 0x000fe200078e0a04 */
[----:B------:R-:W-:Y:S04]  /*0a50*/  BSSY.RECONVERGENT B1, `(.L_x_2125) ;  /* 0x0000018000017945 */ /* 0x000fe80003800200 */
[----:B------:R-:W-:-:S13]  /*0a60*/  ISETP.GT.AND P1, PT, R8, 0x200, PT ;  /* 0x000002000800780c */ /* 0x000fda0003f24270 */
[----:B------:R-:W-:Y:S05]  /*0a70*/  @!P1 BRA `(.L_x_2126) ;  /* 0x0000000000549947 */ /* 0x000fea0003800000 */
[----:B------:R-:W2:Y:S04]  /*0a80*/  LDG.E.CONSTANT R9, desc[UR8][R6.64+-0x400] ;  /* 0xfffc000806097981 */ /* 0x000ea8000c1e9900 */
[----:B------:R-:W3:Y:S04]  /*0a90*/  LDG.E.CONSTANT R11, desc[UR8][R6.64+-0x200] ;  /* 0xfffe0008060b7981 */ /* 0x000ee8000c1e9900 */
[----:B------:R-:W4:Y:S04]  /*0aa0*/  LDG.E.CONSTANT R13, desc[UR8][R6.64] ;  /* 0x00000008060d7981 */ /* 0x000f28000c1e9900 */
[----:B------:R-:W5:Y:S04]  /*0ab0*/  LDG.E.CONSTANT R15, desc[UR8][R6.64+0x200] ;  /* 0x00020008060f7981 */ /* 0x000f68000c1e9900 */
[----:B------:R-:W5:Y:S04]  /*0ac0*/  LDG.E.CONSTANT R17, desc[UR8][R6.64+0x400] ;  /* 0x0004000806117981 */ /* 0x000f68000c1e9900 */
[----:B------:R-:W5:Y:S04]  /*0ad0*/  LDG.E.CONSTANT R19, desc[UR8][R6.64+0x600] ;  /* 0x0006000806137981 */ /* 0x000f68000c1e9900 */
[----:B------:R-:W5:Y:S04]  /*0ae0*/  LDG.E.CONSTANT R21, desc[UR8][R6.64+0x800] ;  /* 0x0008000806157981 */ /* 0x000f68000c1e9900 */
[----:B------:R0:W5:Y:S01]  /*0af0*/  LDG.E.CONSTANT R23, desc[UR8][R6.64+0xa00] ;  /* 0x000a000806177981 */ /* 0x000162000c1e9900 */
[----:B------:R-:W-:Y:S01]  /*0b00*/  PLOP3.LUT P0, PT, PT, PT, PT, 0x8, 0x80 ;  /* 0x000000000080781c */ /* 0x000fe20003f0e170 */
[----:B------:R-:W-:Y:S01]  /*0b10*/  VIADD R4, R4, 0x400 ;  /* 0x0000040004047836 */ /* 0x000fe20000000000 */
        /* <DEDUP_REMOVED lines=9> */
[----:B------:R0:W-:Y:S02]  /*0bb0*/  STS [R2+0xa00], R23 ;  /* 0x000a001702007388 */ /* 0x0001e40000000800 */
[----:B0-----:R-:W-:-:S07]  /*0bc0*/  VIADD R2, R2, 0x1000 ;  /* 0x0000100002027836 */ /* 0x001fce0000000000 */
.L_x_2126:
[----:B------:R-:W-:Y:S05]  /*0bd0*/  BSYNC.RECONVERGENT B1 ;  /* 0x0000000000017941 */ /* 0x000fea0003800200 */
.L_x_2125:
[----:B------:R-:W-:-:S13]  /*0be0*/  ISETP.LT.OR P0, PT, R4, R3, P0 ;  /* 0x000000030400720c */ /* 0x000fda0000701670 */
[----:B------:R-:W-:Y:S05]  /*0bf0*/  @!P0 BRA `(.L_x_2118) ;  /* 0x0000000000208947 */ /* 0x000fea0003800000 */
[----:B------:R-:W2:Y:S04]  /*0c00*/  LDG.E.CONSTANT R3, desc[UR8][R6.64+-0x400] ;  /* 0xfffc000806037981 */ /* 0x000ea8000c1e9900 */
[----:B------:R-:W3:Y:S04]  /*0c10*/  LDG.E.CONSTANT R9, desc[UR8][R6.64+-0x200] ;  /* 0xfffe000806097981 */ /* 0x000ee8000c1e9900 */
[----:B------:R-:W4:Y:S04]  /*0c20*/  LDG.E.CONSTANT R11, desc[UR8][R6.64] ;  /* 0x00000008060b7981 */ /* 0x000f28000c1e9900 */
[----:B------:R-:W5:Y:S04]  /*0c30*/  LDG.E.CONSTANT R13, desc[UR8][R6.64+0x200] ;  /* 0x00020008060d7981 */ /* 0x000f68000c1e9900 */
[----:B--2---:R0:W-:Y:S04]  /*0c40*/  STS [R2+-0x400], R3 ;  /* 0xfffc000302007388 */ /* 0x0041e80000000800 */
[----:B---3--:R0:W-:Y:S04]  /*0c50*/  STS [R2+-0x200], R9 ;  /* 0xfffe000902007388 */ /* 0x0081e80000000800 */
[----:B----4-:R0:W-:Y:S04]  /*0c60*/  STS [R2], R11 ;  /* 0x0000000b02007388 */ /* 0x0101e80000000800 */
[----:B-----5:R0:W-:Y:S02]  /*0c70*/  STS [R2+0x200], R13 ;  /* 0x0002000d02007388 */ /* 0x0201e40000000800 */
.L_x_2118:
[----:B------:R-:W-:Y:S05]  /*0c80*/  BSYNC.RECONVERGENT B0 ;  /* 0x0000000000007941 */ /* 0x000fea0003800200 */
.L_x_2117:
[----:B------:R-:W-:Y:S01]  /*0c90*/  ISETP.GE.U32.AND P0, PT, R52, R5, PT ;  /* 0x000000053400720c */ /* 0x000fe20003f06070 */
[----:B------:R-:W-:Y:S01]  /*0ca0*/  IMAD.MOV.U32 R104, RZ, RZ, 0xfbff ;  /* 0x0000fbffff687424 */ /* 0x000fe200078e00ff */
[----:B------:R-:W-:Y:S01]  /*0cb0*/  BAR.SYNC.DEFER_BLOCKING 0x0 ;  /* 0x0000000000007b1d */ /* 0x000fe20000010000 */
[----:B------:R-:W-:Y:S02]  /*0cc0*/  IMAD.MOV.U32 R134, RZ, RZ, 0xfbff ;  /* 0x0000fbffff867424 */ /* 0x000fe400078e00ff */
[----:B0-----:R-:W-:Y:S01]  /*0cd0*/  IMAD.MOV.U32 R2, RZ, RZ, 0xfbff ;  /* 0x0000fbffff027424 */ /* 0x001fe200078e00ff */
[----:B------:R-:W-:Y:S01]  /*0ce0*/  PRMT R104, R104, 0x5410, R104 ;  /* 0x0000541068687816 */ /* 0x000fe20000000068 */
[----:B------:R-:W-:Y:S01]  /*0cf0*/  IMAD.MOV.U32 R133, RZ, RZ, 0xfbff ;  /* 0x0000fbffff857424 */ /* 0x000fe200078e00ff */
[----:B------:R-:W-:Y:S01]  /*0d00*/  BSSY.RECONVERGENT B0, `(.L_x_2127) ;  /* 0x0000193000007945 */ /* 0x000fe20003800200 */
[----:B------:R-:W-:Y:S01]  /*0d10*/  IMAD.MOV.U32 R132, RZ, RZ, 0xfbff ;  /* 0x0000fbffff847424 */ /* 0x000fe200078e00ff */
[C---:B------:R-:W-:Y:S01]  /*0d20*/  PRMT R134, R2.reuse, 0x5410, R134 ;  /* 0x0000541002867816 */ /* 0x040fe20000000086 */
[----:B------:R-:W-:Y:S01]  /*0d30*/  IMAD.MOV.U32 R3, RZ, RZ, 0xfbff ;  /* 0x0000fbffff037424 */ /* 0x000fe200078e00ff */
[----:B------:R-:W-:Y:S01]  /*0d40*/  PRMT R133, R2, 0x5410, R133 ;  /* 0x0000541002857816 */ /* 0x000fe20000000085 */
[----:B------:R-:W-:-:S02]  /*0d50*/  IMAD.MOV.U32 R131, RZ, RZ, 0xfbff ;  /* 0x0000fbffff837424 */ /* 0x000fc400078e00ff */
        /* <DEDUP_REMOVED lines=53> */
[----:B------:R-:W-:Y:S01]  /*10b0*/  PRMT R103, R103, 0x5410, R2 ;  /* 0x0000541067677816 */ /* 0x000fe20000000002 */
[----:B------:R-:W-:Y:S01]  /*10c0*/  IMAD.MOV.U32 R135, RZ, RZ, 0xfbff ;  /* 0x0000fbffff877424 */ /* 0x000fe200078e00ff */
[----:B------:R-:W-:Y:S01]  /*10d0*/  PRMT R102, R102, 0x5410, R3 ;  /* 0x0000541066667816 */ /* 0x000fe20000000003 */
[----:B------:R-:W-:Y:S01]  /*10e0*/  IMAD.MOV.U32 R100, RZ, RZ, RZ ;  /* 0x000000ffff647224 */ /* 0x000fe200078e00ff */
[----:B------:R-:W-:Y:S01]  /*10f0*/  PRMT R126, R126, 0x5410, R4 ;  /* 0x000054107e7e7816 */ /* 0x000fe20000000004 */
        /* <DEDUP_REMOVED lines=18> */
[----:B---3--:R-:W-:-:S02]  /*1220*/  IMAD.MOV.U32 R7, RZ, RZ, -0x1 ;  /* 0xffffffffff077424 */ /* 0x008fc400078e00ff */
        /* <DEDUP_REMOVED lines=44> */
[----:B------:R-:W-:Y:S01]  /*14f0*/  IMAD.MOV.U32 R50, RZ, RZ, -0x1 ;  /* 0xffffffffff327424 */ /* 0x000fe200078e00ff */
[----:B------:R-:W-:Y:S06]  /*1500*/  @P0 BRA `(.L_x_2128) ;  /* 0x0000001000480947 */ /* 0x000fec0003800000 */
[----:B------:R-:W0:Y:S01]  /*1510*/  LDCU UR4, c[0x0][0x3a0] ;  /* 0x00007400ff0477ac */ /* 0x000e220008000800 */
[----:B------:R-:W-:Y:S01]  /*1520*/  IMAD R100, R52, 0x208, RZ ;  /* 0x0000020834647824 */ /* 0x000fe200078e02ff */
[----:B0-----:R-:W-:-:S09]  /*1530*/  UISETP.GE.AND UP0, UPT, UR4, 0x1, UPT ;  /* 0x000000010400788c */ /* 0x001fd2000bf06270 */
[----:B------:R-:W-:Y:S05]  /*1540*/  BRA.U !UP0, `(.L_x_2129) ;  /* 0x0000000908e87547 */ /* 0x000fea000b800000 */
[----:B------:R-:W-:Y:S01]  /*1550*/  USHF.L.U32 UR4, UR4, 0x1, URZ ;  /* 0x0000000104047899 */ /* 0x000fe200080006ff */
[----:B------:R-:W-:-:S03]  /*1560*/  IMAD.MOV.U32 R3, RZ, RZ, RZ ;  /* 0x000000ffff037224 */ /* 0x000fc600078e00ff */
[----:B------:R-:W-:-:S04]  /*1570*/  UISETP.LT.AND UP0, UPT, UR4, 0x1, UPT ;  /* 0x000000010400788c */ /* 0x000fc8000bf01270 */
[----:B------:R-:W-:Y:S02]  /*1580*/  USEL UR5, UR4, 0x1, !UP0 ;  /* 0x0000000104057887 */ /* 0x000fe4000c000000 */
[----:B------:R-:W-:Y:S02]  /*1590*/  UISETP.GE.AND UP0, UPT, UR4, 0x4, UPT ;  /* 0x000000040400788c */ /* 0x000fe4000bf06270 */
[----:B------:R-:W-:-:S07]  /*15a0*/  ULOP3.LUT UR6, UR5, 0x3, URZ, 0xc0, !UPT ;  /* 0x0000000305067892 */ /* 0x000fce000f8ec0ff */
[----:B------:R-:W-:Y:S05]  /*15b0*/  BRA.U !UP0, `(.L_x_2130) ;  /* 0x0000000908707547 */ /* 0x000fea000b800000 */
[----:B------:R-:W0:Y:S01]  /*15c0*/  S2R R3, SR_CgaCtaId ;  /* 0x0000000000037919 */ /* 0x000e220000008800 */
[----:B------:R-:W-:Y:S01]  /*15d0*/  ULOP3.LUT UR5, UR5, 0x7ffffffc, URZ, 0xc0, !UPT ;  /* 0x7ffffffc05057892 */ /* 0x000fe2000f8ec0ff */
[----:B------:R-:W-:Y:S01]  /*15e0*/  MOV R2, 0x400 ;  /* 0x0000040000027802 */ /* 0x000fe20000000f00 */
[----:B------:R-:W-:Y:S02]  /*15f0*/  VIADD R33, R0, 0x10e ;  /* 0x0000010e00217836 */ /* 0x000fe40000000000 */
[----:B------:R-:W-:Y:S01]  /*1600*/  UIADD3 UR4, UPT, UPT, -UR5, URZ, URZ ;  /* 0x000000ff05047290 */ /* 0x000fe2000fffe1ff */
[----:B------:R-:W-:Y:S02]  /*1610*/  IMAD.MOV.U32 R32, RZ, RZ, R0 ;  /* 0x000000ffff207224 */ /* 0x000fe400078e0000 */
[----:B------:R-:W-:Y:S01]  /*1620*/  VIADD R2, R2, 0x7b0 ;  /* 0x000007b002027836 */ /* 0x000fe20000000000 */
[----:B------:R-:W-:-:S04]  /*1630*/  UISETP.GE.AND UP0, UPT, UR4, URZ, UPT ;  /* 0x000000ff0400728c */ /* 0x000fc8000bf06270 */
[----:B0-----:R-:W-:Y:S01]  /*1640*/  LEA R5, R3, R2, 0x18 ;  /* 0x0000000203057211 */ /* 0x001fe200078ec0ff */
[----:B------:R-:W-:-:S03]  /*1650*/  IMAD.U32 R3, RZ, RZ, UR5 ;  /* 0x00000005ff037e24 */ /* 0x000fc6000f8e00ff */
[----:B------:R-:W-:Y:S01]  /*1660*/  IADD3 R2, PT, PT, R100, 0x108, R5 ;  /* 0x0000010864027810 */ /* 0x000fe20007ffe005 */
[----:B------:R-:W-:Y:S06]  /*1670*/  BRA.U UP0, `(.L_x_2131) ;  /* 0x0000000500e47547 */ /* 0x000fec000b800000 */
[----:B------:R-:W-:Y:S02]  /*1680*/  UIADD3 UR5, UPT, UPT, -UR4, URZ, URZ ;  /* 0x000000ff04057290 */ /* 0x000fe4000fffe1ff */
[----:B------:R-:W-:Y:S02]  /*1690*/  UPLOP3.LUT UP0, UPT, UPT, UPT, UPT, 0x80, 0x8 ;  /* 0x000000000008789c */ /* 0x000fe40003f0f070 */
[----:B------:R-:W-:-:S09]  /*16a0*/  UISETP.GT.AND UP1, UPT, UR5, 0xc, UPT ;  /* 0x0000000c0500788c */ /* 0x000fd2000bf24270 */
[----:B------:R-:W-:Y:S05]  /*16b0*/  BRA.U !UP1, `(.L_x_2132) ;  /* 0x0000000509287547 */ /* 0x000fea000b800000 */
[----:B------:R-:W-:-:S11]  /*16c0*/  UPLOP3.LUT UP0, UPT, UPT, UPT, UPT, 0x40, 0x4 ;  /* 0x000000000004789c */ /* 0x000fd60003f0e870 */
.L_x_2133:
[----:B------:R-:W0:Y:S01]  /*16d0*/  LDS.64 R6, [R2+-0x8] ;  /* 0xfffff80002067984 */ /* 0x000e220000000a00 */
[----:B------:R-:W-:-:S03]  /*16e0*/  UIADD3 UR4, UPT, UPT, UR4, 0x10, URZ ;  /* 0x0000001004047890 */ /* 0x000fc6000fffe0ff */
[----:B------:R-:W1:Y:S01]  /*16f0*/  LDS.64 R10, [R2] ;  /* 0x00000000020a7984 */ /* 0x000e620000000a00 */
[----:B------:R-:W-:-:S03]  /*1700*/  UISETP.GE.AND UP1, UPT, UR4, -0xc, UPT ;  /* 0xfffffff40400788c */ /* 0x000fc6000bf26270 */
[----:B------:R-:W-:Y:S04]  /*1710*/  LDS.64 R4, [R2+-0x108] ;  /* 0xfffef80002047984 */ /* 0x000fe80000000a00 */
[----:B------:R-:W2:Y:S04]  /*1720*/  LDS.64 R14, [R2+0x8] ;  /* 0x00000800020e7984 */ /* 0x000ea80000000a00 */
[----:B------:R-:W-:Y:S04]  /*1730*/  LDS.64 R8, [R2+-0x100] ;  /* 0xffff000002087984 */ /* 0x000fe80000000a00 */
[----:B------:R-:W3:Y:S04]  /*1740*/  LDS.64 R18, [R2+0x10] ;  /* 0x0000100002127984 */ /* 0x000ee80000000a00 */
[----:B------:R-:W-:Y:S04]  /*1750*/  LDS.64 R12, [R2+-0xf8] ;  /* 0xffff0800020c7984 */ /* 0x000fe80000000a00 */
[----:B------:R-:W4:Y:S04]  /*1760*/  LDS.64 R22, [R2+0x18] ;  /* 0x0000180002167984 */ /* 0x000f280000000a00 */
[----:B------:R-:W-:Y:S04]  /*1770*/  LDS.64 R16, [R2+-0xf0] ;  /* 0xffff100002107984 */ /* 0x000fe80000000a00 */
[----:B------:R-:W5:Y:S04]  /*1780*/  LDS.64 R26, [R2+0x20] ;  /* 0x00002000021a7984 */ /* 0x000f680000000a00 */
[----:B------:R-:W-:Y:S01]  /*1790*/  LDS.64 R20, [R2+-0xe8] ;  /* 0xffff180002147984 */ /* 0x000fe20000000a00 */
[----:B0-----:R-:W-:-:S03]  /*17a0*/  F2FP.F16.F32.PACK_AB R6, R7, R6 ;  /* 0x000000060706723e */ /* 0x001fc600000000ff */
[----:B------:R-:W0:Y:S01]  /*17b0*/  LDS.64 R28, [R2+0x28] ;  /* 0x00002800021c7984 */ /* 0x000e220000000a00 */
[----:B-1----:R-:W-:Y:S02]  /*17c0*/  F2FP.F16.F32.PACK_AB R10, R11, R10 ;  /* 0x0000000a0b0a723e */ /* 0x002fe400000000ff */
[C---:B------:R-:W-:Y:S01]  /*17d0*/  PRMT R34, R6.reuse, 0x7610, R34 ;  /* 0x0000761006227816 */ /* 0x040fe20000000022 */
[----:B------:R-:W-:Y:S01]  /*17e0*/  LDS.64 R24, [R2+-0xe0] ;  /* 0xffff200002187984 */ /* 0x000fe20000000a00 */
[----:B------:R-:W-:Y:S02]  /*17f0*/  PRMT R35, R6, 0x7632, R35 ;  /* 0x0000763206237816 */ /* 0x000fe40000000023 */
[----:B------:R-:W-:Y:S01]  /*1800*/  PRMT R36, R10, 0x7610, R36 ;  /* 0x000076100a247816 */ /* 0x000fe20000000024 */
[----:B------:R-:W1:Y:S01]  /*1810*/  LDS.64 R30, [R2+0x30] ;  /* 0x00003000021e7984 */ /* 0x000e620000000a00 */
[----:B--2---:R-:W-:-:S03]  /*1820*/  F2FP.F16.F32.PACK_AB R14, R15, R14 ;  /* 0x0000000e0f0e723e */ /* 0x004fc600000000ff */
[----:B------:R-:W2:Y:S04]  /*1830*/  LDS.64 R6, [R2+-0xd8] ;  /* 0xffff280002067984 */ /* 0x000ea80000000a00 */
[----:B------:R4:W-:Y:S01]  /*1840*/  STL [R32+0x8], R4 ;  /* 0x0000080420007387 */ /* 0x0009e20000100800 */
[----:B---3--:R-:W-:-:S03]  /*1850*/  F2FP.F16.F32.PACK_AB R18, R19, R18 ;  /* 0x000000121312723e */ /* 0x008fc600000000ff */
[----:B------:R-:W-:Y:S04]  /*1860*/  STL.U16 [R33+-0x6], R34 ;  /* 0xfffffa2221007387 */ /* 0x000fe80000100400 */
[----:B------:R3:W-:Y:S01]  /*1870*/  STL [R32+0xc], R5 ;  /* 0x00000c0520007387 */ /* 0x0007e20000100800 */
[----:B----4-:R-:W-:Y:S02]  /*1880*/  F2FP.F16.F32.PACK_AB R22, R23, R22 ;  /* 0x000000161716723e */ /* 0x010fe400000000ff */
[----:B------:R-:W-:Y:S01]  /*1890*/  PRMT R4, R10, 0x7632, R4 ;  /* 0x000076320a047816 */ /* 0x000fe20000000004 */
[----:B------:R-:W-:Y:S04]  /*18a0*/  STL.U16 [R33+-0x4], R35 ;  /* 0xfffffc2321007387 */ /* 0x000fe80000100400 */
[----:B------:R4:W2:Y:S01]  /*18b0*/  LDS.64 R10, [R2+-0xd0] ;  /* 0xffff3000020a7984 */ /* 0x0008a20000000a00 */
[----:B-----5:R-:W-:-:S02]  /*18c0*/  F2FP.F16.F32.PACK_AB R26, R27, R26 ;  /* 0x0000001a1b1a723e */ /* 0x020fc400000000ff */
[----:B---3--:R-:W-:Y:S01]  /*18d0*/  PRMT R5, R14, 0x7632, R5 ;  /* 0x000076320e057816 */ /* 0x008fe20000000005 */
[----:B------:R3:W-:Y:S04]  /*18e0*/  STL [R32+0x10], R8 ;  /* 0x0000100820007387 */ /* 0x0007e80000100800 */
[----:B------:R-:W-:Y:S01]  /*18f0*/  STL.U16 [R33+-0x2], R36 ;  /* 0xfffffe2421007387 */ /* 0x000fe20000100400 */
[----:B0-----:R-:W-:Y:S01]  /*1900*/  F2FP.F16.F32.PACK_AB R28, R29, R28 ;  /* 0x0000001c1d1c723e */ /* 0x001fe200000000ff */
[----:B----4-:R-:W-:Y:S02]  /*1910*/  VIADD R2, R2, 0x40 ;  /* 0x0000004002027836 */ /* 0x010fe40000000000 */
[----:B------:R0:W-:Y:S01]  /*1920*/  STL [R32+0x14], R9 ;  /* 0x0000140920007387 */ /* 0x0001e20000100800 */
[----:B---3--:R-:W-:-:S03]  /*1930*/  PRMT R8, R18, 0x7632, R8 ;  /* 0x0000763212087816 */ /* 0x008fc60000000008 */
[----:B------:R3:W-:Y:S01]  /*1940*/  STL.U16 [R33], R4 ;  /* 0x0000000421007387 */ /* 0x0007e20000100400 */
[----:B-1----:R-:W-:-:S03]  /*1950*/  F2FP.F16.F32.PACK_AB R30, R31, R30 ;  /* 0x0000001e1f1e723e */ /* 0x002fc600000000ff */
[----:B------:R-:W-:Y:S01]  /*1960*/  STL [R32+0x18], R12 ;  /* 0x0000180c20007387 */ /* 0x000fe20000100800 */
[----:B0-----:R-:W-:-:S03]  /*1970*/  PRMT R9, R30, 0x7632, R9 ;  /* 0x000076321e097816 */ /* 0x001fc60000000009 */
[----:B------:R-:W-:Y:S01]  /*1980*/  STL.U16 [R33+0x2], R14 ;  /* 0x0000020e21007387 */ /* 0x000fe20000100400 */
[----:B---3--:R-:W-:-:S03]  /*1990*/  PRMT R4, R22, 0x7632, R4 ;  /* 0x0000763216047816 */ /* 0x008fc60000000004 */
[----:B------:R-:W-:Y:S04]  /*19a0*/  STL [R32+0x1c], R13 ;  /* 0x00001c0d20007387 */ /* 0x000fe80000100800 */
[----:B------:R0:W-:Y:S04]  /*19b0*/  STL.U16 [R33+0x4], R5 ;  /* 0x0000040521007387 */ /* 0x0001e80000100400 */
[----:B------:R-:W-:Y:S04]  /*19c0*/  STL [R32+0x20], R16 ;  /* 0x0000201020007387 */ /* 0x000fe80000100800 */
[----:B------:R-:W-:Y:S01]  /*19d0*/  STL.U16 [R33+0x6], R18 ;  /* 0x0000061221007387 */ /* 0x000fe20000100400 */
[----:B0-----:R-:W-:-:S03]  /*19e0*/  PRMT R5, R26, 0x7632, R5 ;  /* 0x000076321a057816 */ /* 0x001fc60000000005 */
        /* <DEDUP_REMOVED lines=9> */
[----:B0-----:R-:W-:-:S03]  /*1a80*/  VIADD R4, R32, 0x40 ;  /* 0x0000004020047836 */ /* 0x001fc60000000000 */
[----:B------:R-:W-:Y:S04]  /*1a90*/  STL [R32+0x34], R25 ;  /* 0x0000341920007387 */ /* 0x000fe80000100800 */
[----:B------:R-:W-:Y:S04]  /*1aa0*/  STL.U16 [R33+0x10], R5 ;  /* 0x0000100521007387 */ /* 0x000fe80000100400 */
[----:B--2---:R-:W-:Y:S04]  /*1ab0*/  STL [R32+0x38], R6 ;  /* 0x0000380620007387 */ /* 0x004fe80000100800 */
[----:B------:R-:W-:Y:S04]  /*1ac0*/  STL.U16 [R33+0x12], R28 ;  /* 0x0000121c21007387 */ /* 0x000fe80000100400 */
[----:B------:R-:W-:Y:S04]  /*1ad0*/  STL [R32+0x3c], R7 ;  /* 0x00003c0720007387 */ /* 0x000fe80000100800 */
[----:B------:R-:W-:Y:S04]  /*1ae0*/  STL.U16 [R33+0x14], R8 ;  /* 0x0000140821007387 */ /* 0x000fe80000100400 */
[----:B------:R-:W-:Y:S04]  /*1af0*/  STL [R32+0x40], R10 ;  /* 0x0000400a20007387 */ /* 0x000fe80000100800 */
[----:B------:R-:W-:Y:S04]  /*1b00*/  STL.U16 [R33+0x16], R30 ;  /* 0x0000161e21007387 */ /* 0x000fe80000100400 */
[----:B------:R0:W-:Y:S04]  /*1b10*/  STL [R32+0x44], R11 ;  /* 0x0000440b20007387 */ /* 0x0001e80000100800 */
[----:B------:R1:W-:Y:S01]  /*1b20*/  STL.U16 [R33+0x18], R9 ;  /* 0x0000180921007387 */ /* 0x0003e20000100400 */
[----:B0-----:R-:W-:-:S02]  /*1b30*/  IMAD.MOV.U32 R32, RZ, RZ, R4 ;  /* 0x000000ffff207224 */ /* 0x001fc400078e0004 */
[----:B-1----:R-:W-:Y:S01]  /*1b40*/  VIADD R33, R33, 0x20 ;  /* 0x0000002021217836 */ /* 0x002fe20000000000 */
[----:B------:R-:W-:Y:S06]  /*1b50*/  BRA.U !UP1, `(.L_x_2133) ;  /* 0xfffffff909dc7547 */ /* 0x000fec000b83ffff */
.L_x_2132:
[----:B------:R-:W-:-:S04]  /*1b60*/  UIADD3 UR5, UPT, UPT, -UR4, URZ, URZ ;  /* 0x000000ff04057290 */ /* 0x000fc8000fffe1ff */
[----:B------:R-:W-:-:S09]  /*1b70*/  UISETP.GT.AND UP1, UPT, UR5, 0x4, UPT ;  /* 0x000000040500788c */ /* 0x000fd2000bf24270 */
[----:B------:R-:W-:Y:S05]  /*1b80*/  BRA.U !UP1, `(.L_x_2134) ;  /* 0x0000000109987547 */ /* 0x000fea000b800000 */
[----:B------:R-:W0:Y:S01]  /*1b90*/  LDS.64 R6, [R2+-0x8] ;  /* 0xfffff80002067984 */ /* 0x000e220000000a00 */
[----:B------:R-:W-:Y:S02]  /*1ba0*/  UIADD3 UR4, UPT, UPT, UR4, 0x8, URZ ;  /* 0x0000000804047890 */ /* 0x000fe4000fffe0ff */
[----:B------:R-:W-:Y:S01]  /*1bb0*/  UPLOP3.LUT UP0, UPT, UPT, UPT, UPT, 0x40, 0x4 ;  /* 0x000000000004789c */ /* 0x000fe20003f0e870 */
[----:B------:R-:W1:Y:S04]  /*1bc0*/  LDS.64 R10, [R2] ;  /* 0x00000000020a7984 */ /* 0x000e680000000a00 */
[----:B------:R-:W2:Y:S04]  /*1bd0*/  LDS.64 R4, [R2+-0x108] ;  /* 0xfffef80002047984 */ /* 0x000ea80000000a00 */
[----:B------:R-:W3:Y:S04]  /*1be0*/  LDS.64 R14, [R2+0x8] ;  /* 0x00000800020e7984 */ /* 0x000ee80000000a00 */
[----:B------:R-:W-:Y:S04]  /*1bf0*/  LDS.64 R8, [R2+-0x100] ;  /* 0xffff000002087984 */ /* 0x000fe80000000a00 */
[----:B------:R-:W4:Y:S04]  /*1c00*/  LDS.64 R18, [R2+0x10] ;  /* 0x0000100002127984 */ /* 0x000f280000000a00 */
[----:B------:R-:W5:Y:S04]  /*1c10*/  LDS.64 R12, [R2+-0xf8] ;  /* 0xffff0800020c7984 */ /* 0x000f680000000a00 */
[----:B------:R0:W5:Y:S02]  /*1c20*/  LDS.64 R16, [R2+-0xf0] ;  /* 0xffff100002107984 */ /* 0x0001640000000a00 */
[----:B0-----:R-:W-:Y:S01]  /*1c30*/  VIADD R2, R2, 0x20 ;  /* 0x0000002002027836 */ /* 0x001fe20000000000 */
[----:B------:R-:W-:-:S02]  /*1c40*/  F2FP.F16.F32.PACK_AB R6, R7, R6 ;  /* 0x000000060706723e */ /* 0x000fc400000000ff */
[----:B-1----:R-:W-:Y:S02]  /*1c50*/  F2FP.F16.F32.PACK_AB R10, R11, R10 ;  /* 0x0000000a0b0a723e */ /* 0x002fe400000000ff */
[----:B------:R-:W-:Y:S01]  /*1c60*/  PRMT R7, R6, 0x7632, R7 ;  /* 0x0000763206077816 */ /* 0x000fe20000000007 */
[----:B--2---:R0:W-:Y:S01]  /*1c70*/  STL [R32+0x8], R4 ;  /* 0x0000080420007387 */ /* 0x0041e20000100800 */
[----:B------:R-:W-:-:S03]  /*1c80*/  PRMT R11, R10, 0x7632, R11 ;  /* 0x000076320a0b7816 */ /* 0x000fc6000000000b */
[----:B------:R1:W-:Y:S01]  /*1c90*/  STL.U16 [R33+-0x6], R6 ;  /* 0xfffffa0621007387 */ /* 0x0003e20000100400 */
[----:B---3--:R-:W-:-:S03]  /*1ca0*/  F2FP.F16.F32.PACK_AB R14, R15, R14 ;  /* 0x0000000e0f0e723e */ /* 0x008fc600000000ff */
[----:B------:R2:W-:Y:S01]  /*1cb0*/  STL [R32+0xc], R5 ;  /* 0x00000c0520007387 */ /* 0x0005e20000100800 */
[----:B0-----:R-:W-:-:S03]  /*1cc0*/  VIADD R4, R32, 0x20 ;  /* 0x0000002020047836 */ /* 0x001fc60000000000 */
[----:B------:R-:W-:Y:S01]  /*1cd0*/  STL.U16 [R33+-0x4], R7 ;  /* 0xfffffc0721007387 */ /* 0x000fe20000100400 */
[----:B----4-:R-:W-:-:S03]  /*1ce0*/  F2FP.F16.F32.PACK_AB R18, R19, R18 ;  /* 0x000000121312723e */ /* 0x010fc600000000ff */
[----:B------:R-:W-:Y:S01]  /*1cf0*/  STL [R32+0x10], R8 ;  /* 0x0000100820007387 */ /* 0x000fe20000100800 */
[----:B-1----:R-:W-:Y:S02]  /*1d00*/  PRMT R6, R18, 0x7632, R6 ;  /* 0x0000763212067816 */ /* 0x002fe40000000006 */
[----:B--2---:R-:W-:Y:S01]  /*1d10*/  PRMT R5, R14, 0x7632, R5 ;  /* 0x000076320e057816 */ /* 0x004fe20000000005 */
[----:B------:R-:W-:Y:S04]  /*1d20*/  STL.U16 [R33+-0x2], R10 ;  /* 0xfffffe0a21007387 */ /* 0x000fe80000100400 */
[----:B------:R-:W-:Y:S04]  /*1d30*/  STL [R32+0x14], R9 ;  /* 0x0000140920007387 */ /* 0x000fe80000100800 */
[----:B------:R-:W-:Y:S04]  /*1d40*/  STL.U16 [R33], R11 ;  /* 0x0000000b21007387 */ /* 0x000fe80000100400 */
[----:B-----5:R-:W-:Y:S04]  /*1d50*/  STL [R32+0x18], R12 ;  /* 0x0000180c20007387 */ /* 0x020fe80000100800 */
        /* <DEDUP_REMOVED lines=8> */
[----:B-1----:R-:W-:-:S07]  /*1de0*/  VIADD R33, R33, 0x10 ;  /* 0x0000001021217836 */ /* 0x002fce0000000000 */
.L_x_2134:
[----:B------:R-:W-:-:S09]  /*1df0*/  UISETP.NE.OR UP0, UPT, UR4, URZ, UP0 ;  /* 0x000000ff0400728c */ /* 0x000fd20008705670 */
[----:B------:R-:W-:Y:S05]  /*1e00*/  BRA.U !UP0, `(.L_x_2130) ;  /* 0x00000001085c7547 */ /* 0x000fea000b800000 */
.L_x_2131:
[----:B------:R-:W0:Y:S01]  /*1e10*/  LDS.64 R6, [R2+-0x8] ;  /* 0xfffff80002067984 */ /* 0x000e220000000a00 */
[----:B------:R-:W-:-:S03]  /*1e20*/  UIADD3 UR4, UPT, UPT, UR4, 0x4, URZ ;  /* 0x0000000404047890 */ /* 0x000fc6000fffe0ff */
[----:B------:R-:W1:Y:S01]  /*1e30*/  LDS.64 R10, [R2] ;  /* 0x00000000020a7984 */ /* 0x000e620000000a00 */
[----:B------:R-:W-:-:S03]  /*1e40*/  UISETP.NE.AND UP0, UPT, UR4, URZ, UPT ;  /* 0x000000ff0400728c */ /* 0x000fc6000bf05270 */
[----:B------:R-:W2:Y:S04]  /*1e50*/  LDS.64 R4, [R2+-0x108] ;  /* 0xfffef80002047984 */ /* 0x000ea80000000a00 */
[----:B------:R3:W4:Y:S02]  /*1e60*/  LDS.64 R8, [R2+-0x100] ;  /* 0xffff000002087984 */ /* 0x0007240000000a00 */
[----:B---3--:R-:W-:Y:S01]  /*1e70*/  VIADD R2, R2, 0x10 ;  /* 0x0000001002027836 */ /* 0x008fe20000000000 */
[----:B0-----:R-:W-:Y:S02]  /*1e80*/  F2FP.F16.F32.PACK_AB R6, R7, R6 ;  /* 0x000000060706723e */ /* 0x001fe400000000ff */
[----:B-1----:R-:W-:Y:S02]  /*1e90*/  F2FP.F16.F32.PACK_AB R10, R11, R10 ;  /* 0x0000000a0b0a723e */ /* 0x002fe400000000ff */
[----:B------:R-:W-:Y:S01]  /*1ea0*/  PRMT R7, R6, 0x7632, R7 ;  /* 0x0000763206077816 */ /* 0x000fe20000000007 */
[----:B--2---:R0:W-:Y:S01]  /*1eb0*/  STL [R32+0x8], R4 ;  /* 0x0000080420007387 */ /* 0x0041e20000100800 */
[----:B------:R-:W-:-:S03]  /*1ec0*/  PRMT R11, R10, 0x7632, R11 ;  /* 0x000076320a0b7816 */ /* 0x000fc6000000000b */
[----:B------:R-:W-:Y:S04]  /*1ed0*/  STL.U16 [R33+-0x6], R6 ;  /* 0xfffffa0621007387 */ /* 0x000fe80000100400 */
[----:B------:R-:W-:Y:S01]  /*1ee0*/  STL [R32+0xc], R5 ;  /* 0x00000c0520007387 */ /* 0x000fe20000100800 */
[----:B0-----:R-:W-:-:S03]  /*1ef0*/  VIADD R4, R32, 0x10 ;  /* 0x0000001020047836 */ /* 0x001fc60000000000 */
[----:B------:R-:W-:Y:S04]  /*1f00*/  STL.U16 [R33+-0x4], R7 ;  /* 0xfffffc0721007387 */ /* 0x000fe80000100400 */
[----:B----4-:R-:W-:Y:S04]  /*1f10*/  STL [R32+0x10], R8 ;  /* 0x0000100820007387 */ /* 0x010fe80000100800 */
[----:B------:R-:W-:Y:S04]  /*1f20*/  STL.U16 [R33+-0x2], R10 ;  /* 0xfffffe0a21007387 */ /* 0x000fe80000100400 */
[----:B------:R0:W-:Y:S04]  /*1f30*/  STL [R32+0x14], R9 ;  /* 0x0000140920007387 */ /* 0x0001e80000100800 */
[----:B------:R1:W-:Y:S01]  /*1f40*/  STL.U16 [R33], R11 ;  /* 0x0000000b21007387 */ /* 0x0003e20000100400 */
[----:B0-----:R-:W-:-:S02]  /*1f50*/  IMAD.MOV.U32 R32, RZ, RZ, R4 ;  /* 0x000000ffff207224 */ /* 0x001fc400078e0004 */
[----:B-1----:R-:W-:Y:S01]  /*1f60*/  VIADD R33, R33, 0x8 ;  /* 0x0000000821217836 */ /* 0x002fe20000000000 */
[----:B------:R-:W-:Y:S06]  /*1f70*/  BRA.U UP0, `(.L_x_2131) ;  /* 0xfffffffd00a47547 */ /* 0x000fec000b83ffff */
.L_x_2130:
[----:B------:R-:W-:-:S09]  /*1f80*/  UISETP.NE.AND UP0, UPT, UR6, URZ, UPT ;  /* 0x000000ff0600728c */ /* 0x000fd2000bf05270 */
[----:B------:R-:W-:Y:S05]  /*1f90*/  BRA.U !UP0, `(.L_x_2129) ;  /* 0x0000000108547547 */ /* 0x000fea000b800000 */
[----:B------:R-:W0:Y:S01]  /*1fa0*/  S2R R5, SR_CgaCtaId ;  /* 0x0000000000057919 */ /* 0x000e220000008800 */
[----:B------:R-:W-:Y:S01]  /*1fb0*/  MOV R2, 0x400 ;  /* 0x0000040000027802 */ /* 0x000fe20000000f00 */
[----:B------:R-:W-:Y:S01]  /*1fc0*/  IMAD R4, R3, 0x4, R100 ;  /* 0x0000000403047824 */ /* 0x000fe200078e0264 */
[----:B------:R-:W-:-:S03]  /*1fd0*/  UIADD3 UR6, UPT, UPT, -UR6, URZ, URZ ;  /* 0x000000ff06067290 */ /* 0x000fc6000fffe1ff */
[----:B------:R-:W-:-:S05]  /*1fe0*/  VIADD R2, R2, 0x7b0 ;  /* 0x000007b002027836 */ /* 0x000fca0000000000 */
[----:B0-----:R-:W-:Y:S01]  /*1ff0*/  LEA R5, R5, R2, 0x18 ;  /* 0x0000000205057211 */ /* 0x001fe200078ec0ff */
[----:B------:R-:W-:-:S03]  /*2000*/  IMAD R2, R3, 0x2, R0 ;  /* 0x0000000203027824 */ /* 0x000fc600078e0200 */
[----:B------:R-:W-:Y:S01]  /*2010*/  IADD3 R4, PT, PT, R4, 0x100, R5 ;  /* 0x0000010004047810 */ /* 0x000fe20007ffe005 */
[----:B------:R-:W-:Y:S02]  /*2020*/  IMAD R5, R3, 0x4, R0 ;  /* 0x0000000403057824 */ /* 0x000fe400078e0200 */
[----:B------:R-:W-:-:S07]  /*2030*/  VIADD R6, R2, 0x108 ;  /* 0x0000010802067836 */ /* 0x000fce0000000000 */
.L_x_2135:
[----:B------:R-:W0:Y:S01]  /*2040*/  LDS R3, [R4] ;  /* 0x0000000004037984 */ /* 0x000e220000000800 */
[----:B------:R-:W-:-:S03]  /*2050*/  UIADD3 UR6, UPT, UPT, UR6, 0x1, URZ ;  /* 0x0000000106067890 */ /* 0x000fc6000fffe0ff */
[----:B------:R1:W2:Y:S01]  /*2060*/  LDS R2, [R4+-0x100] ;  /* 0xffff000004027984 */ /* 0x0002a20000000800 */
[----:B------:R-:W-:Y:S01]  /*2070*/  UISETP.NE.AND UP0, UPT, UR6, URZ, UPT ;  /* 0x000000ff0600728c */ /* 0x000fe2000bf05270 */
[----:B-1----:R-:W-:Y:S01]  /*2080*/  VIADD R4, R4, 0x4 ;  /* 0x0000000404047836 */ /* 0x002fe20000000000 */
[----:B0-----:R-:W-:Y:S01]  /*2090*/  F2FP.F16.F32.PACK_AB R3, RZ, R3 ;  /* 0x00000003ff03723e */ /* 0x001fe200000000ff */
[----:B--2---:R0:W-:Y:S04]  /*20a0*/  STL [R5+0x8], R2 ;  /* 0x0000080205007387 */ /* 0x0041e80000100800 */
[----:B------:R1:W-:Y:S01]  /*20b0*/  STL.U16 [R6], R3 ;  /* 0x0000000306007387 */ /* 0x0003e20000100400 */
[----:B0-----:R-:W-:Y:S02]  /*20c0*/  VIADD R5, R5, 0x4 ;  /* 0x0000000405057836 */ /* 0x001fe40000000000 */
[----:B-1----:R-:W-:Y:S01]  /*20d0*/  VIADD R6, R6, 0x2 ;  /* 0x0000000206067836 */ /* 0x002fe20000000000 */
[----:B------:R-:W-:Y:S06]  /*20e0*/  BRA.U UP0, `(.L_x_2135) ;  /* 0xfffffffd00d47547 */ /* 0x000fec000b83ffff */
.L_x_2129:
[----:B------:R-:W2:Y:S04]  /*20f0*/  LDL.64 R102, [R0+0x108] ;  /* 0x0001080000667983 */ /* 0x000ea80000100a00 */
[----:B------:R-:W2:Y:S04]  /*2100*/  LDL.64 R66, [R0+0x160] ;  /* 0x0001600000427983 */ /* 0x000ea80000100a00 */
        /* <DEDUP_REMOVED lines=46> */
[----:B------:R-:W1:Y:S01]  /*23f0*/  S2UR UR5, SR_CgaCtaId ;  /* 0x00000000000579c3 */ /* 0x000e620000008800 */
[----:B------:R-:W-:-:S02]  /*2400*/  UMOV UR4, 0x400 ;  /* 0x0000040000047882 */ /* 0x000fc40000000000 */
[----:B------:R-:W-:-:S04]  /*2410*/  UIADD3 UR4, UPT, UPT, UR4, 0x7b0, URZ ;  /* 0x000007b004047890 */ /* 0x000fc8000fffe0ff */
[----:B-1----:R-:W-:-:S09]  /*2420*/  ULEA UR4, UR5, UR4, 0x18 ;  /* 0x0000000405047291 */ /* 0x002fd2000f8ec0ff */
[----:B------:R-:W1:Y:S02]  /*2430*/  LDS.64 R100, [R100+UR4+0x200] ;  /* 0x0002000464647984 */ /* 0x000e640008000a00 */
[----:B-1----:R-:W-:Y:S02]  /*2440*/  IMAD.MOV.U32 R76, RZ, RZ, R101 ;  /* 0x000000ffff4c7224 */ /* 0x002fe400078e0065 */
[----:B------:R-:W-:-:S05]  /*2450*/  IMAD.MOV.U32 R77, RZ, RZ, R100 ;  /* 0x000000ffff4d7224 */ /* 0x000fca00078e0064 */
[----:B------:R0:W-:Y:S01]  /*2460*/  STL.64 [R0], R76 ;  /* 0x0000004c00007387 */ /* 0x0001e20000100a00 */
[--C-:B--2---:R-:W-:Y:S02]  /*2470*/  PRMT R126, R66, 0x5432, R102.reuse ;  /* 0x00005432427e7816 */ /* 0x104fe40000000066 */
[----:B------:R-:W-:Y:S02]  /*2480*/  PRMT R102, R103, 0x7610, R102 ;  /* 0x0000761067667816 */ /* 0x000fe40000000066 */
[C---:B---3--:R-:W-:Y:S02]  /*2490*/  PRMT R103, R104.reuse, 0x7610, R103 ;  /* 0x0000761068677816 */ /* 0x048fe40000000067 */
[----:B------:R-:W-:Y:S02]  /*24a0*/  PRMT R104, R104, 0x5432, R66 ;  /* 0x0000543268687816 */ /* 0x000fe40000000042 */
[----:B----4-:R-:W-:Y:S02]  /*24b0*/  PRMT R110, R52, 0x7610, R52 ;  /* 0x00007610346e7816 */ /* 0x010fe40000000034 */
        /* <DEDUP_REMOVED lines=21> */
[C---:B------:R-:W-:Y:S02]  /*2610*/  PRMT R135, R75.reuse, 0x7610, R135 ;  /* 0x000076104b877816 */ /* 0x040fe40000000087 */
[----:B0-----:R-:W-:-:S07]  /*2620*/  PRMT R136, R75, 0x7632, R136 ;  /* 0x000076324b887816 */ /* 0x001fce0000000088 */
.L_x_2128:
[----:B------:R-:W-:Y:S05]  /*2630*/  BSYNC.RECONVERGENT B0 ;  /* 0x0000000000007941 */ /* 0x000fea0003800200 */
.L_x_2127:
[----:B-----5:R-:W-:Y:S01]  /*2640*/  SHFL.DOWN PT, R68, R34, 0x1, 0x1f ;  /* 0x08201f0022447f89 */ /* 0x020fe200000e0000 */
[----:B------:R-:W-:Y:S01]  /*2650*/  PRMT R135, R135, 0x5410, R136 ;  /* 0x0000541087877816 */ /* 0x000fe20000000088 */
[----:B------:R-:W-:Y:S01]  /*2660*/  BSSY.RECONVERGENT B0, `(.L_x_2136) ;  /* 0x00004c4000007945 */ /* 0x000fe20003800200 */
[----:B------:R-:W-:Y:S01]  /*2670*/  IMAD.MOV.U32 R75, RZ, RZ, R101 ;  /* 0x000000ffff4b7224 */ /* 0x000fe200078e0065 */
        /* <DEDUP_REMOVED lines=15> */
[----:B--2---:R-:W-:Y:S04]  /*2770*/  STL.64 [R0+0x50], R70 ;  /* 0x0000504600007387 */ /* 0x004fe80000100a00 */
[----:B---3--:R-:W-:Y:S04]  /*2780*/  STL.64 [R0+0x58], R72 ;  /* 0x0000584800007387 */ /* 0x008fe80000100a00 */
[----:B------:R-:W-:Y:S04]  /*2790*/  SHFL.DOWN PT, R52, R28, 0x1, 0x1f ;  /* 0x08201f001c347f89 */ /* 0x000fe800000e0000 */
[----:B------:R-:W2:Y:S04]  /*27a0*/  SHFL.DOWN PT, R53, R29, 0x1, 0x1f ;  /* 0x08201f001d357f89 */ /* 0x000ea800000e0000 */
[----:B------:R-:W-:Y:S04]  /*27b0*/  SHFL.DOWN PT, R70, R10, 0x1, 0x1f ;  /* 0x08201f000a467f89 */ /* 0x000fe800000e0000 */
[----:B------:R-:W3:Y:S04]  /*27c0*/  SHFL.DOWN PT, R71, R11, 0x1, 0x1f ;  /* 0x08201f000b477f89 */ /* 0x000ee800000e0000 */
        /* <DEDUP_REMOVED lines=8> */
[----:B----4-:R-:W-:Y:S04]  /*2850*/  STL.64 [R0+0x40], R66 ;  /* 0x0000404200007387 */ /* 0x010fe80000100a00 */
[----:B------:R-:W-:Y:S04]  /*2860*/  SHFL.DOWN PT, R66, R14, 0x1, 0x1f ;  /* 0x08201f000e427f89 */ /* 0x000fe800000e0000 */
[----:B------:R-:W4:Y:S04]  /*2870*/  SHFL.DOWN PT, R67, R15, 0x1, 0x1f ;  /* 0x08201f000f437f89 */ /* 0x000f2800000e0000 */
[----:B0-----:R0:W-:Y:S04]  /*2880*/  STL.64 [R0+0xa0], R68 ;  /* 0x0000a04400007387 */ /* 0x0011e80000100a00 */
[----:B------:R-:W-:Y:S04]  /*2890*/  SHFL.DOWN PT, R56, R46, 0x1, 0x1f ;  /* 0x08201f002e387f89 */ /* 0x000fe800000e0000 */
[----:B------:R-:W4:Y:S01]  /*28a0*/  SHFL.DOWN PT, R57, R47, 0x1, 0x1f ;  /* 0x08201f002f397f89 */ /* 0x000f2200000e0000 */
[----:B0-----:R-:W-:-:S03]  /*28b0*/  PRMT R69, R126, 0x7632, R102 ;  /* 0x000076327e457816 */ /* 0x001fc60000000066 */
[----:B-1----:R-:W-:Y:S01]  /*28c0*/  STL.64 [R0+0x38], R64 ;  /* 0x0000384000007387 */ /* 0x002fe20000100a00 */
[----:B------:R-:W-:-:S03]  /*28d0*/  PRMT R68, R102, 0x7610, R103 ;  /* 0x0000761066447816 */ /* 0x000fc60000000067 */
[----:B--2---:R-:W-:Y:S04]  /*28e0*/  STL.64 [R0+0x60], R52 ;  /* 0x0000603400007387 */ /* 0x004fe80000100a00 */
[----:B------:R-:W-:Y:S04]  /*28f0*/  SHFL.DOWN PT, R54, R48, 0x1, 0x1f ;  /* 0x08201f0030367f89 */ /* 0x000fe800000e0000 */
[----:B------:R-:W0:Y:S04]  /*2900*/  SHFL.DOWN PT, R55, R49, 0x1, 0x1f ;  /* 0x08201f0031377f89 */ /* 0x000e2800000e0000 */
[----:B------:R-:W-:Y:S04]  /*2910*/  SHFL.DOWN PT, R64, R16, 0x1, 0x1f ;  /* 0x08201f0010407f89 */ /* 0x000fe800000e0000 */
[----:B------:R-:W1:Y:S04]  /*2920*/  SHFL.DOWN PT, R65, R17, 0x1, 0x1f ;  /* 0x08201f0011417f89 */ /* 0x000e6800000e0000 */
[----:B---3--:R2:W-:Y:S04]  /*2930*/  STL.64 [R0+0xa8], R70 ;  /* 0x0000a84600007387 */ /* 0x0085e80000100a00 */
[----:B------:R-:W-:Y:S04]  /*2940*/  STL.64 [R0+0xb0], R72 ;  /* 0x0000b04800007387 */ /* 0x000fe80000100a00 */
[----:B------:R-:W-:Y:S04]  /*2950*/  SHFL.DOWN PT, R52, R6, 0x1, 0x1f ;  /* 0x08201f0006347f89 */ /* 0x000fe800000e0000 */
[----:B------:R-:W3:Y:S01]  /*2960*/  SHFL.DOWN PT, R53, R7, 0x1, 0x1f ;  /* 0x08201f0007357f89 */ /* 0x000ee200000e0000 */
[----:B--2---:R-:W-:-:S03]  /*2970*/  PRMT R71, R103, 0x5410, R104 ;  /* 0x0000541067477816 */ /* 0x004fc60000000068 */
[----:B------:R-:W2:Y:S04]  /*2980*/  SHFL.DOWN PT, R73, R69, 0x1, 0x1f ;  /* 0x08201f0045497f89 */ /* 0x000ea800000e0000 */
[----:B------:R-:W2:Y:S04]  /*2990*/  SHFL.DOWN PT, R72, R68, 0x1, 0x1f ;  /* 0x08201f0044487f89 */ /* 0x000ea800000e0000 */
[----:B------:R-:W-:Y:S04]  /*29a0*/  STL.64 [R0+0x30], R62 ;  /* 0x0000303e00007387 */ /* 0x000fe80000100a00 */
[----:B------:R-:W-:Y:S04]  /*29b0*/  SHFL.DOWN PT, R62, R18, 0x1, 0x1f ;  /* 0x08201f00123e7f89 */ /* 0x000fe800000e0000 */
[----:B------:R-:W2:Y:S04]  /*29c0*/  SHFL.DOWN PT, R63, R19, 0x1, 0x1f ;  /* 0x08201f00133f7f89 */ /* 0x000ea800000e0000 */
[----:B------:R-:W2:Y:S04]  /*29d0*/  SHFL.DOWN PT, R71, R71, 0x1, 0x1f ;  /* 0x08201f0047477f89 */ /* 0x000ea800000e0000 */
[----:B------:R-:W-:Y:S04]  /*29e0*/  SHFL.DOWN PT, R70, R105, 0x1, 0x1f ;  /* 0x08201f0069467f89 */ /* 0x000fe800000e0000 */
[----:B------:R-:W-:Y:S04]  /*29f0*/  STL.64 [R0+0x28], R60 ;  /* 0x0000283c00007387 */ /* 0x000fe80000100a00 */
[----:B------:R-:W-:Y:S04]  /*2a00*/  SHFL.DOWN PT, R60, R20, 0x1, 0x1f ;  /* 0x08201f00143c7f89 */ /* 0x000fe800000e0000 */
[----:B------:R-:W2:Y:S04]  /*2a10*/  SHFL.DOWN PT, R61, R21, 0x1, 0x1f ;  /* 0x08201f00153d7f89 */ /* 0x000ea800000e0000 */
[----:B------:R-:W-:Y:S04]  /*2a20*/  SHFL.DOWN PT, R69, R106, 0x1, 0x1f ;  /* 0x08201f006a457f89 */ /* 0x000fe800000e0000 */
[----:B------:R-:W-:Y:S04]  /*2a30*/  SHFL.DOWN PT, R68, R107, 0x1, 0x1f ;  /* 0x08201f006b447f89 */ /* 0x000fe800000e0000 */
[----:B------:R-:W-:Y:S04]  /*2a40*/  STL.64 [R0+0x20], R58 ;  /* 0x0000203a00007387 */ /* 0x000fe80000100a00 */
[----:B------:R-:W-:Y:S04]  /*2a50*/  SHFL.DOWN PT, R58, R22, 0x1, 0x1f ;  /* 0x08201f00163a7f89 */ /* 0x000fe800000e0000 */
[----:B------:R-:W2:Y:S04]  /*2a60*/  SHFL.DOWN PT, R59, R23, 0x1, 0x1f ;  /* 0x08201f00173b7f89 */ /* 0x000ea800000e0000 */
[----:B----4-:R-:W-:Y:S04]  /*2a70*/  STL.64 [R0+0x98], R66 ;  /* 0x0000984200007387 */ /* 0x010fe80000100a00 */
[----:B------:R-:W-:Y:S04]  /*2a80*/  SHFL.DOWN PT, R66, R92, 0x1, 0x1f ;  /* 0x08201f005c427f89 */ /* 0x000fe800000e0000 */
[----:B------:R-:W4:Y:S04]  /*2a90*/  SHFL.DOWN PT, R67, R93, 0x1, 0x1f ;  /* 0x08201f005d437f89 */ /* 0x000f2800000e0000 */
[----:B------:R-:W-:Y:S04]  /*2aa0*/  STL.64 [R0+0x18], R56 ;  /* 0x0000183800007387 */ /* 0x000fe80000100a00 */
[----:B0-----:R-:W-:Y:S04]  /*2ab0*/  STL.64 [R0+0x10], R54 ;  /* 0x0000103600007387 */ /* 0x001fe80000100a00 */
[----:B------:R-:W-:Y:S04]  /*2ac0*/  SHFL.DOWN PT, R56, R24, 0x1, 0x1f ;  /* 0x08201f0018387f89 */ /* 0x000fe800000e0000 */
[----:B------:R-:W0:Y:S04]  /*2ad0*/  SHFL.DOWN PT, R57, R25, 0x1, 0x1f ;  /* 0x08201f0019397f89 */ /* 0x000e2800000e0000 */
[----:B-1----:R-:W-:Y:S04]  /*2ae0*/  STL.64 [R0+0x90], R64 ;  /* 0x0000904000007387 */ /* 0x002fe80000100a00 */
[----:B---3--:R2:W-:Y:S04]  /*2af0*/  STL.64 [R0+0xb8], R52 ;  /* 0x0000b83400007387 */ /* 0x0085e80000100a00 */
[----:B------:R-:W-:Y:S04]  /*2b00*/  SHFL.DOWN PT, R54, R26, 0x1, 0x1f ;  /* 0x08201f001a367f89 */ /* 0x000fe800000e0000 */
[----:B------:R-:W1:Y:S04]  /*2b10*/  SHFL.DOWN PT, R55, R27, 0x1, 0x1f ;  /* 0x08201f001b377f89 */ /* 0x000e6800000e0000 */
[----:B------:R-:W-:Y:S01]  /*2b20*/  SHFL.DOWN PT, R64, R90, 0x1, 0x1f ;  /* 0x08201f005a407f89 */ /* 0x000fe200000e0000 */
[----:B--2---:R-:W-:-:S02]  /*2b30*/  IMAD.MOV.U32 R52, RZ, RZ, R73 ;  /* 0x000000ffff347224 */ /* 0x004fc400078e0049 */
[----:B------:R-:W-:Y:S01]  /*2b40*/  IMAD.MOV.U32 R53, RZ, RZ, R72 ;  /* 0x000000ffff357224 */ /* 0x000fe200078e0048 */
[----:B------:R-:W2:Y:S04]  /*2b50*/  SHFL.DOWN PT, R65, R91, 0x1, 0x1f ;  /* 0x08201f005b417f89 */ /* 0x000ea800000e0000 */
[----:B------:R-:W-:Y:S04]  /*2b60*/  STL.64 [R0+0x88], R62 ;  /* 0x0000883e00007387 */ /* 0x000fe80000100a00 */
[----:B------:R3:W-:Y:S04]  /*2b70*/  STL.64 [R0+0x108], R52 ;  /* 0x0001083400007387 */ /* 0x0007e80000100a00 */
[----:B------:R-:W-:Y:S04]  /*2b80*/  SHFL.DOWN PT, R62, R88, 0x1, 0x1f ;  /* 0x08201f00583e7f89 */ /* 0x000fe800000e0000 */
[----:B------:R-:W2:Y:S01]  /*2b90*/  SHFL.DOWN PT, R63, R89, 0x1, 0x1f ;  /* 0x08201f00593f7f89 */ /* 0x000ea200000e0000 */
[----:B---3--:R-:W-:-:S03]  /*2ba0*/  IMAD.MOV.U32 R52, RZ, RZ, R71 ;  /* 0x000000ffff347224 */ /* 0x008fc600078e0047 */
[----:B------:R-:W-:Y:S01]  /*2bb0*/  STL.64 [R0+0x80], R60 ;  /* 0x0000803c00007387 */ /* 0x000fe20000100a00 */
[----:B------:R-:W-:-:S03]  /*2bc0*/  IMAD.MOV.U32 R53, RZ, RZ, R70 ;  /* 0x000000ffff357224 */ /* 0x000fc600078e0046 */
[----:B------:R-:W-:Y:S04]  /*2bd0*/  SHFL.DOWN PT, R60, R86, 0x1, 0x1f ;  /* 0x08201f00563c7f89 */ /* 0x000fe800000e0000 */
[----:B------:R3:W-:Y:S04]  /*2be0*/  STL.64 [R0+0x110], R52 ;  /* 0x0001103400007387 */ /* 0x0007e80000100a00 */
[----:B------:R-:W2:Y:S04]  /*2bf0*/  SHFL.DOWN PT, R61, R87, 0x1, 0x1f ;  /* 0x08201f00573d7f89 */ /* 0x000ea800000e0000 */
[----:B------:R-:W-:Y:S01]  /*2c00*/  STL.64 [R0+0x78], R58 ;  /* 0x0000783a00007387 */ /* 0x000fe20000100a00 */
[----:B---3--:R-:W-:-:S03]  /*2c10*/  IMAD.MOV.U32 R52, RZ, RZ, R69 ;  /* 0x000000ffff347224 */ /* 0x008fc600078e0045 */
[----:B------:R-:W-:Y:S01]  /*2c20*/  SHFL.DOWN PT, R58, R84, 0x1, 0x1f ;  /* 0x08201f00543a7f89 */ /* 0x000fe200000e0000 */
[----:B------:R-:W-:-:S03]  /*2c30*/  IMAD.MOV.U32 R53, RZ, RZ, R68 ;  /* 0x000000ffff357224 */ /* 0x000fc600078e0044 */
[----:B------:R-:W3:Y:S04]  /*2c40*/  SHFL.DOWN PT, R59, R85, 0x1, 0x1f ;  /* 0x08201f00553b7f89 */ /* 0x000ee800000e0000 */
[----:B------:R-:W-:Y:S04]  /*2c50*/  STL.64 [R0+0x118], R52 ;  /* 0x0001183400007387 */ /* 0x000fe80000100a00 */
[----:B----4-:R-:W-:Y:S04]  /*2c60*/  STL.64 [R0+0xf0], R66 ;  /* 0x0000f04200007387 */ /* 0x010fe80000100a00 */
[----:B------:R-:W-:Y:S04]  /*2c70*/  SHFL.DOWN PT, R52, R108, 0x1, 0x1f ;  /* 0x08201f006c347f89 */ /* 0x000fe800000e0000 */
[----:B------:R-:W4:Y:S04]  /*2c80*/  SHFL.DOWN PT, R53, R109, 0x1, 0x1f ;  /* 0x08201f006d357f89 */ /* 0x000f2800000e0000 */
[----:B------:R-:W4:Y:S04]  /*2c90*/  SHFL.DOWN PT, R67, R110, 0x1, 0x1f ;  /* 0x08201f006e437f89 */ /* 0x000f2800000e0000 */
[----:B------:R-:W-:Y:S04]  /*2ca0*/  SHFL.DOWN PT, R66, R111, 0x1, 0x1f ;  /* 0x08201f006f427f89 */ /* 0x000fe800000e0000 */
[----:B0-----:R-:W-:Y:S04]  /*2cb0*/  STL.64 [R0+0x70], R56 ;  /* 0x0000703800007387 */ /* 0x001fe80000100a00 */
[----:B-1----:R-:W-:Y:S04]  /*2cc0*/  STL.64 [R0+0x68], R54 ;  /* 0x0000683600007387 */ /* 0x002fe80000100a00 */
[----:B------:R-:W-:Y:S04]  /*2cd0*/  SHFL.DOWN PT, R56, R2, 0x1, 0x1f ;  /* 0x08201f0002387f89 */ /* 0x000fe800000e0000 */
[----:B------:R-:W0:Y:S04]  /*2ce0*/  SHFL.DOWN PT, R57, R3, 0x1, 0x1f ;  /* 0x08201f0003397f89 */ /* 0x000e2800000e0000 */
[----:B--2---:R-:W-:Y:S04]  /*2cf0*/  STL.64 [R0+0xe8], R64 ;  /* 0x0000e84000007387 */ /* 0x004fe80000100a00 */
[----:B------:R-:W-:Y:S04]  /*2d00*/  SHFL.DOWN PT, R54, R4, 0x1, 0x1f ;  /* 0x08201f0004367f89 */ /* 0x000fe800000e0000 */
[----:B------:R-:W1:Y:S04]  /*2d10*/  SHFL.DOWN PT, R55, R5, 0x1, 0x1f ;  /* 0x08201f0005377f89 */ /* 0x000e6800000e0000 */
[----:B------:R-:W2:Y:S04]  /*2d20*/  SHFL.DOWN PT, R65, R114, 0x1, 0x1f ;  /* 0x08201f0072417f89 */ /* 0x000ea800000e0000 */
[----:B------:R-:W2:Y:S04]  /*2d30*/  SHFL.DOWN PT, R64, R115, 0x1, 0x1f ;  /* 0x08201f0073407f89 */ /* 0x000ea800000e0000 */
[----:B------:R-:W-:Y:S04]  /*2d40*/  STL.64 [R0+0xe0], R62 ;  /* 0x0000e03e00007387 */ /* 0x000fe80000100a00 */
[----:B------:R-:W2:Y:S04]  /*2d50*/  SHFL.DOWN PT, R63, R116, 0x1, 0x1f ;  /* 0x08201f00743f7f89 */ /* 0x000ea800000e0000 */
[----:B------:R-:W2:Y:S04]  /*2d60*/  SHFL.DOWN PT, R62, R117, 0x1, 0x1f ;  /* 0x08201f00753e7f89 */ /* 0x000ea800000e0000 */
[----:B------:R-:W-:Y:S04]  /*2d70*/  STL.64 [R0+0xd8], R60 ;  /* 0x0000d83c00007387 */ /* 0x000fe80000100a00 */
[----:B------:R-:W-:Y:S04]  /*2d80*/  SHFL.DOWN PT, R61, R118, 0x1, 0x1f ;  /* 0x08201f00763d7f89 */ /* 0x000fe800000e0000 */
[----:B------:R-:W-:Y:S04]  /*2d90*/  SHFL.DOWN PT, R60, R119, 0x1, 0x1f ;  /* 0x08201f00773c7f89 */ /* 0x000fe800000e0000 */
[----:B---3--:R-:W-:Y:S04]  /*2da0*/  STL.64 [R0+0xd0], R58 ;  /* 0x0000d03a00007387 */ /* 0x008fe80000100a00 */
[----:B----4-:R3:W-:Y:S04]  /*2db0*/  STL.64 [R0+0x120], R52 ;  /* 0x0001203400007387 */ /* 0x0107e80000100a00 */
[----:B------:R-:W-:Y:S04]  /*2dc0*/  SHFL.DOWN PT, R59, R120, 0x1, 0x1f ;  /* 0x08201f00783b7f89 */ /* 0x000fe800000e0000 */
[----:B------:R-:W-:Y:S01]  /*2dd0*/  SHFL.DOWN PT, R58, R121, 0x1, 0x1f ;  /* 0x08201f00793a7f89 */ /* 0x000fe200000e0000 */
[----:B---3--:R-:W-:-:S03]  /*2de0*/  IMAD.MOV.U32 R52, RZ, RZ, R67 ;  /* 0x000000ffff347224 */ /* 0x008fc600078e0043 */
[----:B0-----:R-:W-:Y:S01]  /*2df0*/  STL.64 [R0+0xc8], R56 ;  /* 0x0000c83800007387 */ /* 0x001fe20000100a00 */
[----:B------:R-:W-:-:S03]  /*2e00*/  IMAD.MOV.U32 R53, RZ, RZ, R66 ;  /* 0x000000ffff357224 */ /* 0x000fc600078e0042 */
[----:B-1----:R-:W-:Y:S04]  /*2e10*/  STL.64 [R0+0xc0], R54 ;  /* 0x0000c03600007387 */ /* 0x002fe80000100a00 */
[----:B------:R2:W-:Y:S04]  /*2e20*/  STL.64 [R0+0x128], R52 ;  /* 0x0001283400007387 */ /* 0x0005e80000100a00 */
[----:B------:R-:W-:Y:S04]  /*2e30*/  SHFL.DOWN PT, R57, R122, 0x1, 0x1f ;  /* 0x08201f007a397f89 */ /* 0x000fe800000e0000 */
[----:B------:R-:W-:Y:S01]  /*2e40*/  SHFL.DOWN PT, R56, R123, 0x1, 0x1f ;  /* 0x08201f007b387f89 */ /* 0x000fe200000e0000 */
[----:B--2---:R-:W-:-:S03]  /*2e50*/  IMAD.MOV.U32 R52, RZ, RZ, R65 ;  /* 0x000000ffff347224 */ /* 0x004fc600078e0041 */
[----:B------:R-:W-:Y:S01]  /*2e60*/  SHFL.DOWN PT, R54, R94, 0x1, 0x1f ;  /* 0x08201f005e367f89 */ /* 0x000fe200000e0000 */
[----:B------:R-:W-:-:S03]  /*2e70*/  IMAD.MOV.U32 R53, RZ, RZ, R64 ;  /* 0x000000ffff357224 */ /* 0x000fc600078e0040 */
[----:B------:R-:W0:Y:S04]  /*2e80*/  SHFL.DOWN PT, R55, R95, 0x1, 0x1f ;  /* 0x08201f005f377f89 */ /* 0x000e2800000e0000 */
        /* <DEDUP_REMOVED lines=8> */
[----:B0-----:R0:W-:Y:S04]  /*2f10*/  STL.64 [R0+0xf8], R54 ;  /* 0x0000f83600007387 */ /* 0x0011e80000100a00 */
[----:B------:R-:W-:Y:S01]  /*2f20*/  SHFL.DOWN PT, R62, R131, 0x1, 0x1f ;  /* 0x08201f00833e7f89 */ /* 0x000fe200000e0000 */
[----:B-1----:R-:W-:Y:S01]  /*2f30*/  IMAD.MOV.U32 R52, RZ, RZ, R61 ;  /* 0x000000ffff347224 */ /* 0x002fe200078e003d */
[----:B------:R-:W1:Y:S01]  /*2f40*/  S2R R74, SR_LANEID ;  /* 0x00000000004a7919 */ /* 0x000e620000000000 */
[----:B------:R-:W-:Y:S01]  /*2f50*/  IMAD.MOV.U32 R53, RZ, RZ, R60 ;  /* 0x000000ffff357224 */ /* 0x000fe200078e003c */
[----:B0-----:R-:W-:Y:S01]  /*2f60*/  PRMT R54, R104, 0x5432, R126 ;  /* 0x0000543268367816 */ /* 0x001fe2000000007e */
        /* <DEDUP_REMOVED lines=8> */
[----:B------:R0:W-:Y:S01]  /*2ff0*/  STL.64 [R0+0x148], R52 ;  /* 0x0001483400007387 */ /* 0x0001e20000100a00 */
[----:B------:R-:W-:Y:S01]  /*3000*/  BAR.SYNC.DEFER_BLOCKING 0x0 ;  /* 0x0000000000007b1d */ /* 0x000fe20000010000 */
[----:B-1----:R-:W-:Y:S01]  /*3010*/  ISETP.GT.AND P0, PT, R74, 0x1e, PT ;  /* 0x0000001e4a00780c */ /* 0x002fe20003f04270 */
[----:B0-----:R-:W-:-:S04]  /*3020*/  IMAD.MOV.U32 R52, RZ, RZ, R57 ;  /* 0x000000ffff347224 */ /* 0x001fc800078e0039 */
[----:B------:R-:W-:Y:S01]  /*3030*/  SHFL.DOWN PT, R58, R135, 0x1, 0x1f ;  /* 0x08201f00873a7f89 */ /* 0x000fe200000e0000 */
[----:B------:R-:W-:-:S03]  /*3040*/  IMAD.MOV.U32 R53, RZ, RZ, R56 ;  /* 0x000000ffff357224 */ /* 0x000fc600078e0038 */
[----:B------:R-:W-:Y:S04]  /*3050*/  SHFL.DOWN PT, R56, R124, 0x1, 0x1f ;  /* 0x08201f007c387f89 */ /* 0x000fe800000e0000 */
[----:B------:R-:W-:Y:S04]  /*3060*/  STL.64 [R0+0x150], R52 ;  /* 0x0001503400007387 */ /* 0x000fe80000100a00 */
[----:B------:R-:W-:Y:S04]  /*3070*/  SHFL.DOWN PT, R52, R96, 0x1, 0x1f ;  /* 0x08201f0060347f89 */ /* 0x000fe800000e0000 */
[----:B------:R-:W0:Y:S04]  /*3080*/  SHFL.DOWN PT, R53, R97, 0x1, 0x1f ;  /* 0x08201f0061357f89 */ /* 0x000e2800000e0000 */
[----:B------:R-:W1:Y:S04]  /*3090*/  SHFL.DOWN PT, R57, R125, 0x1, 0x1f ;  /* 0x08201f007d397f89 */ /* 0x000e6800000e0000 */
[----:B------:R-:W2:Y:S04]  /*30a0*/  SHFL.DOWN PT, R55, R100, 0x1, 0x1f ;  /* 0x08201f0064377f89 */ /* 0x000ea800000e0000 */
[----:B0-----:R0:W-:Y:S04]  /*30b0*/  STL.64 [R0+0x100], R52 ;  /* 0x0001003400007387 */ /* 0x0011e80000100a00 */
[----:B-1----:R-:W-:Y:S04]  /*30c0*/  STL.64 [R0+0x158], R56 ;  /* 0x0001583800007387 */ /* 0x002fe80000100a00 */
[----:B--2---:R-:W-:Y:S01]  /*30d0*/  STL.64 [R0], R54 ;  /* 0x0000003600007387 */ /* 0x004fe20000100a00 */
        /* <DEDUP_REMOVED lines=16> */
[CC--:B------:R-:W-:Y:S01]  /*31e0*/  FSETP.GT.FTZ.AND P0, PT, R101.reuse, R54.reuse, PT ;  /* 0x000000366500720b */ /* 0x0c0fe20003f14000 */
[----:B------:R-:W-:Y:S01]  /*31f0*/  IMAD.MOV.U32 R56, RZ, RZ, RZ ;  /* 0x000000ffff387224 */ /* 0x000fe200078e00ff */
[----:B------:R-:W-:Y:S02]  /*3200*/  PRMT R58, R126, 0x7632, R58 ;  /* 0x000076327e3a7816 */ /* 0x000fe4000000003a */
[----:B------:R-:W-:Y:S02]  /*3210*/  FSEL R75, R101, R54, P0 ;  /* 0x00000036654b7208 */ /* 0x000fe40000000000 */
[----:B------:R-:W-:Y:S02]  /*3220*/  FSEL R54, R54, R101, P0 ;  /* 0x0000006536367208 */ /* 0x000fe40000000000 */
[----:B0-----:R-:W-:Y:S02]  /*3230*/  FSEL R53, R100, R55, P0 ;  /* 0x0000003764357208 */ /* 0x001fe40000000000 */
[----:B------:R-:W-:Y:S01]  /*3240*/  FSEL R100, R55, R100, P0 ;  /* 0x0000006437647208 */ /* 0x000fe20000000000 */
[----:B------:R-:W-:Y:S01]  /*3250*/  FADD.FTZ R54, -R75, R54 ;  /* 0x000000364b367221 */ /* 0x000fe20000010100 */
[----:B------:R-:W-:-:S03]  /*3260*/  IMAD.MOV.U32 R55, RZ, RZ, R50 ;  /* 0x000000ffff377224 */ /* 0x000fc600078e0032 */
[----:B------:R-:W-:-:S04]  /*3270*/  FMUL.FTZ R54, R54, 1.4426950216293334961 ;  /* 0x3fb8aa3b36367820 */ /* 0x000fc80000410000 */
[----:B------:R-:W0:Y:S02]  /*3280*/  MUFU.EX2 R52, R54 ;  /* 0x0000003600347308 */ /* 0x000e240000000800 */
[----:B0-----:R-:W-:Y:S01]  /*3290*/  FFMA.FTZ R100, R100, R52, R53 ;  /* 0x0000003464647223 */ /* 0x001fe20000010035 */
[----:B------:R-:W-:Y:S02]  /*32a0*/  VIADD R52, R0, 0x8 ;  /* 0x0000000800347836 */ /* 0x000fe40000000000 */
[----:B------:R-:W-:-:S07]  /*32b0*/  IMAD.MOV.U32 R53, RZ, RZ, R0 ;  /* 0x000000ffff357224 */ /* 0x000fce00078e0000 */
.L_x_2327:
[----:B------:R-:W2:Y:S04]  /*32c0*/  LDL R50, [R52] ;  /* 0x0000000034327983 */ /* 0x000ea80000100800 */
[----:B------:R-:W3:Y:S01]  /*32d0*/  LDL.U16 R57, [R53+0x108] ;  /* 0x0001080035397983 */ /* 0x000ee20000100400 */
[----:B------:R-:W-:Y:S01]  /*32e0*/  VIADD R56, R56, 0x1 ;  /* 0x0000000138387836 */ /* 0x000fe20000000000 */
[----:B------:R-:W-:Y:S01]  /*32f0*/  BSSY.RECONVERGENT B1, `(.L_x_2138) ;  /* 0x0000015000017945 */ /* 0x000fe20003800200 */
[----:B--2---:R-:W-:Y:S02]  /*3300*/  ISETP.GE.AND P1, PT, R50, R97, PT ;  /* 0x000000613200720c */ /* 0x004fe40003f26270 */
[----:B---3--:R-:W-:-:S05]  /*3310*/  HSETP2.GT.AND P0, PT, R57.H0_H0, R136.H0_H0, PT ;  /* 0x2000008839007234 */ /* 0x008fca0003f04800 */
[----:B------:R-:W-:-:S06]  /*3320*/  ISETP.EQ.OR P0, PT, R97, -0x1, P0 ;  /* 0xffffffff6100780c */ /* 0x000fcc0000702670 */
[----:B------:R-:W-:-:S05]  /*3330*/  HSETP2.NEU.OR P1, PT, R57.H0_H0, R136.H0_H0, P1 ;  /* 0x2000008839007234 */ /* 0x000fca0000f2d820 */
[----:B------:R-:W-:Y:S02]  /*3340*/  PLOP3.LUT P2, PT, P0, P1, PT, 0x8, 0x80 ;  /* 0x000000000080781c */ /* 0x000fe40000742170 */
[----:B------:R-:W-:-:S11]  /*3350*/  ISETP.NE.AND P1, PT, R56, 0x40, PT ;  /* 0x000000403800780c */ /* 0x000fd60003f25270 */
[----:B------:R-:W-:Y:S01]  /*3360*/  @!P2 PRMT R136, R57, 0x7610, R136 ;  /* 0x000076103988a816 */ /* 0x000fe20000000088 */
[----:B------:R-:W-:-:S04]  /*3370*/  @!P2 IMAD.MOV.U32 R97, RZ, RZ, R50 ;  /* 0x000000ffff61a224 */ /* 0x000fc800078e0032 */
[----:B------:R-:W-:-:S05]  /*3380*/  HSETP2.GT.AND P0, PT, R136.H0_H0, R135.H0_H0, PT ;  /* 0x2000008788007234 */ /* 0x000fca0003f04800 */
[----:B------:R-:W-:-:S13]  /*3390*/  ISETP.EQ.OR P0, PT, R96, -0x1, P0 ;  /* 0xffffffff6000780c */ /* 0x000fda0000702670 */
[----:B------:R-:W-:Y:S05]  /*33a0*/  @P0 BRA `(.L_x_2139) ;  /* 0x0000000000140947 */ /* 0x000fea0003800000 */
[----:B------:R-:W-:Y:S01]  /*33b0*/  ISETP.GE.AND P0, PT, R97, R96, PT ;  /* 0x000000606100720c */ /* 0x000fe20003f06270 */
[----:B------:R-:W-:Y:S01]  /*33c0*/  IMAD.MOV.U32 R50, RZ, RZ, R96 ;  /* 0x000000ffff327224 */ /* 0x000fe200078e0060 */
[----:B------:R-:W-:-:S11]  /*33d0*/  PRMT R54, R54, 0x5410, R135 ;  /* 0x0000541036367816 */ /* 0x000fd60000000087 */
[----:B------:R-:W-:-:S13]  /*33e0*/  HSETP2.NEU.OR P0, PT, R136.H0_H0, R135.H0_H0, P0 ;  /* 0x2000008788007234 */ /* 0x000fda000070d820 */
[----:B------:R-:W-:Y:S05]  /*33f0*/  @P0 BRA `(.L_x_2140) ;  /* 0x0000000000100947 */ /* 0x000fea0003800000 */
.L_x_2139:
[----:B------:R-:W-:Y:S01]  /*3400*/  IMAD.MOV.U32 R50, RZ, RZ, R97 ;  /* 0x000000ffff327224 */ /* 0x000fe200078e0061 */
[----:B------:R-:W-:Y:S01]  /*3410*/  PRMT R54, R54, 0x5410, R136 ;  /* 0x0000541036367816 */ /* 0x000fe20000000088 */
[----:B------:R-:W-:Y:S01]  /*3420*/  IMAD.MOV.U32 R97, RZ, RZ, R96 ;  /* 0x000000ffff617224 */ /* 0x000fe200078e0060 */
[----:B------:R-:W-:-:S07]  /*3430*/  PRMT R136, R135, 0x7610, R136 ;  /* 0x0000761087887816 */ /* 0x000fce0000000088 */
.L_x_2140:
[----:B------:R-:W-:Y:S05]  /*3440*/  BSYNC.RECONVERGENT B1 ;  /* 0x0000000000017941 */ /* 0x000fea0003800200 */
.L_x_2138:
        /* <DEDUP_REMOVED lines=11> */
.L_x_2142:
[----:B------:R-:W-:Y:S01]  /*3500*/  IMAD.MOV.U32 R57, RZ, RZ, R50 ;  /* 0x000000ffff397224 */ /* 0x000fe200078e0032 */
[----:B------:R-:W-:Y:S01]  /*3510*/  PRMT R58, R58, 0x7610, R54 ;  /* 0x000076103a3a7816 */ /* 0x000fe20000000036 */
[----:B------:R-:W-:Y:S01]  /*3520*/  IMAD.MOV.U32 R96, RZ, RZ, R95 ;  /* 0x000000ffff607224 */ /* 0x000fe200078e005f */
[----:B------:R-:W-:-:S07]  /*3530*/  PRMT R135, R134, 0x7632, R135 ;  /* 0x0000763286877816 */ /* 0x000fce0000000087 */
.L_x_2143:
[----:B------:R-:W-:Y:S05]  /*3540*/  BSYNC.RECONVERGENT B1 ;  /* 0x0000000000017941 */ /* 0x000fea0003800200 */
.L_x_2141:
        /* <DEDUP_REMOVED lines=11> */
.L_x_2145:
[----:B------:R-:W-:Y:S01]  /*3600*/  IMAD.MOV.U32 R50, RZ, RZ, R57 ;  /* 0x000000ffff327224 */ /* 0x000fe200078e0039 */
[----:B------:R-:W-:Y:S01]  /*3610*/  PRMT R54, R58, 0x7632, R54 ;  /* 0x000076323a367816 */ /* 0x000fe20000000036 */
[----:B------:R-:W-:Y:S01]  /*3620*/  IMAD.MOV.U32 R95, RZ, RZ, R94 ;  /* 0x000000ffff5f7224 */ /* 0x000fe200078e005e */
[----:B------:R-:W-:-:S07]  /*3630*/  PRMT R134, R134, 0x5410, R134 ;  /* 0x0000541086867816 */ /* 0x000fce0000000086 */
.L_x_2146:
[----:B------:R-:W-:Y:S05]  /*3640*/  BSYNC.RECONVERGENT B1 ;  /* 0x0000000000017941 */ /* 0x000fea0003800200 */
.L_x_2144:
        /* <DEDUP_REMOVED lines=11> */
.L_x_2148:
[----:B------:R-:W-:Y:S01]  /*3700*/  IMAD.MOV.U32 R57, RZ, RZ, R50 ;  /* 0x000000ffff397224 */ /* 0x000fe200078e0032 */
[----:B------:R-:W-:Y:S01]  /*3710*/  PRMT R59, R54, 0x7610, R59 ;  /* 0x00007610363b7816 */ /* 0x000fe2000000003b */
[----:B------:R-:W-:Y:S01]  /*3720*/  IMAD.MOV.U32 R94, RZ, RZ, R93 ;  /* 0x000000ffff5e7224 */ /* 0x000fe200078e005d */
[----:B------:R-:W-:-:S07]  /*3730*/  PRMT R134, R133, 0x7632, R134 ;  /* 0x0000763285867816 */ /* 0x000fce0000000086 */
.L_x_2149:
[----:B------:R-:W-:Y:S05]  /*3740*/  BSYNC.RECONVERGENT B1 ;  /* 0x0000000000017941 */ /* 0x000fea0003800200 */
.L_x_2147:
        /* <DEDUP_REMOVED lines=11> */
.L_x_2151:
[----:B------:R-:W-:Y:S01]  /*3800*/  IMAD.MOV.U32 R50, RZ, RZ, R57 ;  /* 0x000000ffff327224 */ /* 0x000fe200078e0039 */
[----:B------:R-:W-:Y:S01]  /*3810*/  PRMT R54, R54, 0x5410, R59 ;  /* 0x0000541036367816 */ /* 0x000fe2000000003b */
[----:B------:R-:W-:Y:S01]  /*3820*/  IMAD.MOV.U32 R93, RZ, RZ, R92 ;  /* 0x000000ffff5d7224 */ /* 0x000fe200078e005c */
[----:B------:R-:W-:-:S07]  /*3830*/  PRMT R133, R133, 0x5410, R133 ;  /* 0x0000541085857816 */ /* 0x000fce0000000085 */
.L_x_2152:
[----:B------:R-:W-:Y:S05]  /*3840*/  BSYNC.RECONVERGENT B1 ;  /* 0x0000000000017941 */ /* 0x000fea0003800200 */
.L_x_2150:
        /* <DEDUP_REMOVED lines=11> */
.L_x_2154:
[----:B------:R-:W-:Y:S01]  /*3900*/  IMAD.MOV.U32 R57, RZ, RZ, R50 ;  /* 0x000000ffff397224 */ /* 0x000fe200078e0032 */
[----:B------:R-:W-:Y:S01]  /*3910*/  PRMT R58, R58, 0x7610, R54 ;  /* 0x000076103a3a7816 */ /* 0x000fe20000000036 */
[----:B------:R-:W-:Y:S01]  /*3920*/  IMAD.MOV.U32 R92, RZ, RZ, R91 ;  /* 0x000000ffff5c7224 */ /* 0x000fe200078e005b */
[----:B------:R-:W-:-:S07]  /*3930*/  PRMT R133, R132, 0x7632, R133 ;  /* 0x0000763284857816 */ /* 0x000fce0000000085 */
.L_x_2155:
[----:B------:R-:W-:Y:S05]  /*3940*/  BSYNC.RECONVERGENT B1 ;  /* 0x0000000000017941 */ /* 0x000fea0003800200 */
.L_x_2153:
        /* <DEDUP_REMOVED lines=11> */
.L_x_2157:
[----:B------:R-:W-:Y:S01]  /*3a00*/  IMAD.MOV.U32 R50, RZ, RZ, R57 ;  /* 0x000000ffff327224 */ /* 0x000fe200078e0039 */
[----:B------:R-:W-:Y:S01]  /*3a10*/  PRMT R54, R58, 0x7632, R54 ;  /* 0x000076323a367816 */ /* 0x000fe20000000036 */
[----:B------:R-:W-:Y:S01]  /*3a20*/  IMAD.MOV.U32 R91, RZ, RZ, R90 ;  /* 0x000000ffff5b7224 */ /* 0x000fe200078e005a */
[----:B------:R-:W-:-:S07]  /*3a30*/  PRMT R132, R132, 0x5410, R132 ;  /* 0x0000541084847816 */ /* 0x000fce0000000084 */
.L_x_2158:
[----:B------:R-:W-:Y:S05]  /*3a40*/  BSYNC.RECONVERGENT B1 ;  /* 0x0000000000017941 */ /* 0x000fea0003800200 */
.L_x_2156:
        /* <DEDUP_REMOVED lines=11> */
.L_x_2160:
[----:B------:R-:W-:Y:S01]  /*3b00*/  IMAD.MOV.U32 R57, RZ, RZ, R50 ;  /* 0x000000ffff397224 */ /* 0x000fe200078e0032 */
[----:B------:R-:W-:Y:S01]  /*3b10*/  PRMT R59, R54, 0x7610, R59 ;  /* 0x00007610363b7816 */ /* 0x000fe2000000003b */
[----:B------:R-:W-:Y:S01]  /*3b20*/  IMAD.MOV.U32 R90, RZ, RZ, R89 ;  /* 0x000000ffff5a7224 */ /* 0x000fe200078e0059 */
[----:B------:R-:W-:-:S07]  /*3b30*/  PRMT R132, R131, 0x7632, R132 ;  /* 0x0000763283847816 */ /* 0x000fce0000000084 */
.L_x_2161:
[----:B------:R-:W-:Y:S05]  /*3b40*/  BSYNC.RECONVERGENT B1 ;  /* 0x0000000000017941 */ /* 0x000fea0003800200 */
.L_x_2159:
        /* <DEDUP_REMOVED lines=11> */
.L_x_2163:
[----:B------:R-:W-:Y:S01]  /*3c00*/  IMAD.MOV.U32 R50, RZ, RZ, R57 ;  /* 0x000000ffff327224 */ /* 0x000fe200078e0039 */
[----:B------:R-:W-:Y:S01]  /*3c10*/  PRMT R54, R54, 0x5410, R59 ;  /* 0x0000541036367816 */ /* 0x000fe2000000003b */
[----:B------:R-:W-:Y:S01]  /*3c20*/  IMAD.MOV.U32 R89, RZ, RZ, R88 ;  /* 0x000000ffff597224 */ /* 0x000fe200078e0058 */
[----:B------:R-:W-:-:S07]  /*3c30*/  PRMT R131, R131, 0x5410, R131 ;  /* 0x0000541083837816 */ /* 0x000fce0000000083 */
.L_x_2164:
[----:B------:R-:W-:Y:S05]  /*3c40*/  BSYNC.RECONVERGENT B1 ;  /* 0x0000000000017941 */ /* 0x000fea0003800200 */
.L_x_2162:
        /* <DEDUP_REMOVED lines=11> */
.L_x_2166:
[----:B------:R-:W-:Y:S01]  /*3d00*/  IMAD.MOV.U32 R57, RZ, RZ, R50 ;  /* 0x000000ffff397224 */ /* 0x000fe200078e0032 */
[----:B------:R-:W-:Y:S01]  /*3d10*/  PRMT R58, R58, 0x7610, R54 ;  /* 0x000076103a3a7816 */ /* 0x000fe20000000036 */
[----:B------:R-:W-:Y:S01]  /*3d20*/  IMAD.MOV.U32 R88, RZ, RZ, R87 ;  /* 0x000000ffff587224 */ /* 0x000fe200078e0057 */
[----:B------:R-:W-:-:S07]  /*3d30*/  PRMT R131, R130, 0x7632, R131 ;  /* 0x0000763282837816 */ /* 0x000fce0000000083 */
.L_x_2167:
[----:B------:R-:W-:Y:S05]  /*3d40*/  BSYNC.RECONVERGENT B1 ;  /* 0x0000000000017941 */ /* 0x000fea0003800200 */
.L_x_2165:
        /* <DEDUP_REMOVED lines=11> */
.L_x_2169:
[----:B------:R-:W-:Y:S01]  /*3e00*/  IMAD.MOV.U32 R50, RZ, RZ, R57 ;  /* 0x000000ffff327224 */ /* 0x000fe200078e0039 */
[----:B------:R-:W-:Y:S01]  /*3e10*/  PRMT R54, R58, 0x7632, R54 ;  /* 0x000076323a367816 */ /* 0x000fe20000000036 */
[----:B------:R-:W-:Y:S01]  /*3e20*/  IMAD.MOV.U32 R87, RZ, RZ, R86 ;  /* 0x000000ffff577224 */ /* 0x000fe200078e0056 */
[----:B------:R-:W-:-:S07]  /*3e30*/  PRMT R130, R130, 0x5410, R130 ;  /* 0x0000541082827816 */ /* 0x000fce0000000082 */
.L_x_2170:
[----:B------:R-:W-:Y:S05]  /*3e40*/  BSYNC.RECONVERGENT B1 ;  /* 0x0000000000017941 */ /* 0x000fea0003800200 */
.L_x_2168:
        /* <DEDUP_REMOVED lines=11> */
.L_x_2172:
[----:B------:R-:W-:Y:S01]  /*3f00*/  IMAD.MOV.U32 R57, RZ, RZ, R50 ;  /* 0x000000ffff397224 */ /* 0x000fe200078e0032 */
[----:B------:R-:W-:Y:S01]  /*3f10*/  PRMT R59, R54, 0x7610, R59 ;  /* 0x00007610363b7816 */ /* 0x000fe2000000003b */
[----:B------:R-:W-:Y:S01]  /*3f20*/  IMAD.MOV.U32 R86, RZ, RZ, R85 ;  /* 0x000000ffff567224 */ /* 0x000fe200078e0055 */
[----:B------:R-:W-:-:S07]  /*3f30*/  PRMT R130, R129, 0x7632, R130 ;  /* 0x0000763281827816 */ /* 0x000fce0000000082 */
.L_x_2173:
[----:B------:R-:W-:Y:S05]  /*3f40*/  BSYNC.RECONVERGENT B1 ;  /* 0x0000000000017941 */ /* 0x000fea0003800200 */
.L_x_2171:
        /* <DEDUP_REMOVED lines=11> */
.L_x_2175:
[----:B------:R-:W-:Y:S01]  /*4000*/  IMAD.MOV.U32 R50, RZ, RZ, R57 ;  /* 0x000000ffff327224 */ /* 0x000fe200078e0039 */
[----:B------:R-:W-:Y:S01]  /*4010*/  PRMT R54, R54, 0x5410, R59 ;  /* 0x0000541036367816 */ /* 0x000fe2000000003b */
[----:B------:R-:W-:Y:S01]  /*4020*/  IMAD.MOV.U32 R85, RZ, RZ, R84 ;  /* 0x000000ffff557224 */ /* 0x000fe200078e0054 */
[----:B------:R-:W-:-:S07]  /*4030*/  PRMT R129, R129, 0x5410, R129 ;  /* 0x0000541081817816 */ /* 0x000fce0000000081 */
.L_x_2176:
[----:B------:R-:W-:Y:S05]  /*4040*/  BSYNC.RECONVERGENT B1 ;  /* 0x0000000000017941 */ /* 0x000fea0003800200 */
.L_x_2174:
        /* <DEDUP_REMOVED lines=11> */
.L_x_2178:
[----:B------:R-:W-:Y:S01]  /*4100*/  IMAD.MOV.U32 R57, RZ, RZ, R50 ;  /* 0x000000ffff397224 */ /* 0x000fe200078e0032 */
[----:B------:R-:W-:Y:S01]  /*4110*/  PRMT R58, R58, 0x7610, R54 ;  /* 0x000076103a3a7816 */ /* 0x000fe20000000036 */
[----:B------:R-:W-:Y:S01]  /*4120*/  IMAD.MOV.U32 R84, RZ, RZ, R3 ;  /* 0x000000ffff547224 */ /* 0x000fe200078e0003 */
[----:B------:R-:W-:-:S07]  /*4130*/  PRMT R129, R128, 0x7632, R129 ;  /* 0x0000763280817816 */ /* 0x000fce0000000081 */
.L_x_2179:
[----:B------:R-:W-:Y:S05]  /*4140*/  BSYNC.RECONVERGENT B1 ;  /* 0x0000000000017941 */ /* 0x000fea0003800200 */
.L_x_2177:
        /* <DEDUP_REMOVED lines=11> */
.L_x_2181:
[----:B------:R-:W-:Y:S01]  /*4200*/  IMAD.MOV.U32 R50, RZ, RZ, R57 ;  /* 0x000000ffff327224 */ /* 0x000fe200078e0039 */
[----:B------:R-:W-:Y:S01]  /*4210*/  PRMT R54, R58, 0x7632, R54 ;  /* 0x000076323a367816 */ /* 0x000fe20000000036 */
[----:B------:R-:W-:Y:S01]  /*4220*/  IMAD.MOV.U32 R3, RZ, RZ, R2 ;  /* 0x000000ffff037224 */ /* 0x000fe200078e0002 */
[----:B------:R-:W-:-:S07]  /*4230*/  PRMT R128, R128, 0x5410, R128 ;  /* 0x0000541080807816 */ /* 0x000fce0000000080 */
.L_x_2182:
[----:B------:R-:W-:Y:S05]  /*4240*/  BSYNC.RECONVERGENT B1 ;  /* 0x0000000000017941 */ /* 0x000fea0003800200 */
.L_x_2180:
        /* <DEDUP_REMOVED lines=11> */
.L_x_2184:
[----:B------:R-:W-:Y:S01]  /*4300*/  IMAD.MOV.U32 R57, RZ, RZ, R50 ;  /* 0x000000ffff397224 */ /* 0x000fe200078e0032 */
[----:B------:R-:W-:Y:S01]  /*4310*/  PRMT R59, R54, 0x7610, R59 ;  /* 0x00007610363b7816 */ /* 0x000fe2000000003b */
[----:B------:R-:W-:Y:S01]  /*4320*/  IMAD.MOV.U32 R2, RZ, RZ, R5 ;  /* 0x000000ffff027224 */ /* 0x000fe200078e0005 */
[----:B------:R-:W-:-:S07]  /*4330*/  PRMT R128, R127, 0x7632, R128 ;  /* 0x000076327f807816 */ /* 0x000fce0000000080 */
.L_x_2185:
[----:B------:R-:W-:Y:S05]  /*4340*/  BSYNC.RECONVERGENT B1 ;  /* 0x0000000000017941 */ /* 0x000fea0003800200 */
.L_x_2183:
        /* <DEDUP_REMOVED lines=11> */
.L_x_2187:
[----:B------:R-:W-:Y:S01]  /*4400*/  IMAD.MOV.U32 R50, RZ, RZ, R57 ;  /* 0x000000ffff327224 */ /* 0x000fe200078e0039 */
[----:B------:R-:W-:Y:S01]  /*4410*/  PRMT R54, R54, 0x5410, R59 ;  /* 0x0000541036367816 */ /* 0x000fe2000000003b */
[----:B------:R-:W-:Y:S01]  /*4420*/  IMAD.MOV.U32 R5, RZ, RZ, R4 ;  /* 0x000000ffff057224 */ /* 0x000fe200078e0004 */
[----:B------:R-:W-:-:S07]  /*4430*/  PRMT R127, R127, 0x5410, R127 ;  /* 0x000054107f7f7816 */ /* 0x000fce000000007f */
.L_x_2188:
[----:B------:R-:W-:Y:S05]  /*4440*/  BSYNC.RECONVERGENT B1 ;  /* 0x0000000000017941 */ /* 0x000fea0003800200 */
.L_x_2186:
[----:B------:R-:W-:Y:S01]  /*4450*/  HSETP2.GT.AND P0, PT, R54.H1_H1, R126.H0_H0, PT ;  /* 0x2000007e36007234 */ /* 0x000fe20003f04c00 */
        /* <DEDUP_REMOVED lines=8> */
[----:B------:R-:W-:-:S13]  /*44e0*/  HSETP2.NEU.OR P0, PT, R54.H1_H1, R126.H0_H0, P0 ;  /* 0x2000007e36007234 */ /* 0x000fda000070dc20 */
[----:B------:R-:W-:Y:S05]  /*44f0*/  @P0 BRA `(.L_x_2191) ;  /* 0x0000000000100947 */ /* 0x000fea0003800000 */
.L_x_2190:
[----:B------:R-:W-:Y:S01]  /*4500*/  IMAD.MOV.U32 R57, RZ, RZ, R50 ;  /* 0x000000ffff397224 */ /* 0x000fe200078e0032 */
[----:B------:R-:W-:Y:S01]  /*4510*/  PRMT R58, R58, 0x7610, R54 ;  /* 0x000076103a3a7816 */ /* 0x000fe20000000036 */
[----:B------:R-:W-:Y:S01]  /*4520*/  IMAD.MOV.U32 R4, RZ, RZ, R7 ;  /* 0x000000ffff047224 */ /* 0x000fe200078e0007 */
[----:B------:R-:W-:-:S07]  /*4530*/  PRMT R127, R126, 0x7610, R127 ;  /* 0x000076107e7f7816 */ /* 0x000fce000000007f */
.L_x_2191:
[----:B------:R-:W-:Y:S05]  /*4540*/  BSYNC.RECONVERGENT B1 ;  /* 0x0000000000017941 */ /* 0x000fea0003800200 */
.L_x_2189:
        /* <DEDUP_REMOVED lines=11> */
.L_x_2193:
[----:B------:R-:W-:Y:S01]  /*4600*/  IMAD.MOV.U32 R50, RZ, RZ, R57 ;  /* 0x000000ffff327224 */ /* 0x000fe200078e0039 */
[----:B------:R-:W-:Y:S01]  /*4610*/  PRMT R54, R58, 0x7632, R54 ;  /* 0x000076323a367816 */ /* 0x000fe20000000036 */
[----:B------:R-:W-:Y:S01]  /*4620*/  IMAD.MOV.U32 R7, RZ, RZ, R6 ;  /* 0x000000ffff077224 */ /* 0x000fe200078e0006 */
[----:B------:R-:W-:-:S07]  /*4630*/  PRMT R126, R104, 0x7632, R126 ;  /* 0x00007632687e7816 */ /* 0x000fce000000007e */
.L_x_2194:
[----:B------:R-:W-:Y:S05]  /*4640*/  BSYNC.RECONVERGENT B1 ;  /* 0x0000000000017941 */ /* 0x000fea0003800200 */
.L_x_2192:
        /* <DEDUP_REMOVED lines=11> */
.L_x_2196:
[----:B------:R-:W-:Y:S01]  /*4700*/  IMAD.MOV.U32 R57, RZ, RZ, R50 ;  /* 0x000000ffff397224 */ /* 0x000fe200078e0032 */
[----:B------:R-:W-:Y:S01]  /*4710*/  PRMT R59, R54, 0x7610, R59 ;  /* 0x00007610363b7816 */ /* 0x000fe2000000003b */
[----:B------:R-:W-:Y:S01]  /*4720*/  IMAD.MOV.U32 R6, RZ, RZ, R9 ;  /* 0x000000ffff067224 */ /* 0x000fe200078e0009 */
[----:B------:R-:W-:-:S07]  /*4730*/  PRMT R104, R104, 0x7610, R125 ;  /* 0x0000761068687816 */ /* 0x000fce000000007d */
.L_x_2197:
[----:B------:R-:W-:Y:S05]  /*4740*/  BSYNC.RECONVERGENT B1 ;  /* 0x0000000000017941 */ /* 0x000fea0003800200 */
.L_x_2195:
        /* <DEDUP_REMOVED lines=11> */
.L_x_2199:
[----:B------:R-:W-:Y:S01]  /*4800*/  IMAD.MOV.U32 R50, RZ, RZ, R57 ;  /* 0x000000ffff327224 */ /* 0x000fe200078e0039 */
[----:B------:R-:W-:Y:S01]  /*4810*/  PRMT R54, R54, 0x5410, R59 ;  /* 0x0000541036367816 */ /* 0x000fe2000000003b */
[----:B------:R-:W-:Y:S01]  /*4820*/  IMAD.MOV.U32 R9, RZ, RZ, R8 ;  /* 0x000000ffff097224 */ /* 0x000fe200078e0008 */
[----:B------:R-:W-:-:S07]  /*4830*/  PRMT R125, R125, 0x5410, R125 ;  /* 0x000054107d7d7816 */ /* 0x000fce000000007d */
.L_x_2200:
[----:B------:R-:W-:Y:S05]  /*4840*/  BSYNC.RECONVERGENT B1 ;  /* 0x0000000000017941 */ /* 0x000fea0003800200 */
.L_x_2198:
        /* <DEDUP_REMOVED lines=11> */
.L_x_2202:
[----:B------:R-:W-:Y:S01]  /*4900*/  IMAD.MOV.U32 R57, RZ, RZ, R50 ;  /* 0x000000ffff397224 */ /* 0x000fe200078e0032 */
[----:B------:R-:W-:Y:S01]  /*4910*/  PRMT R58, R58, 0x7610, R54 ;  /* 0x000076103a3a7816 */ /* 0x000fe20000000036 */
[----:B------:R-:W-:Y:S01]  /*4920*/  IMAD.MOV.U32 R8, RZ, RZ, R11 ;  /* 0x000000ffff087224 */ /* 0x000fe200078e000b */
[----:B------:R-:W-:-:S07]  /*4930*/  PRMT R125, R124, 0x7632, R125 ;  /* 0x000076327c7d7816 */ /* 0x000fce000000007d */
.L_x_2203:
[----:B------:R-:W-:Y:S05]  /*4940*/  BSYNC.RECONVERGENT B1 ;  /* 0x0000000000017941 */ /* 0x000fea0003800200 */
.L_x_2201:
        /* <DEDUP_REMOVED lines=11> */
.L_x_2205:
[----:B------:R-:W-:Y:S01]  /*4a00*/  IMAD.MOV.U32 R50, RZ, RZ, R57 ;  /* 0x000000ffff327224 */ /* 0x000fe200078e0039 */
[----:B------:R-:W-:Y:S01]  /*4a10*/  PRMT R54, R58, 0x7632, R54 ;  /* 0x000076323a367816 */ /* 0x000fe20000000036 */
[----:B------:R-:W-:Y:S01]  /*4a20*/  IMAD.MOV.U32 R11, RZ, RZ, R10 ;  /* 0x000000ffff0b7224 */ /* 0x000fe200078e000a */
[----:B------:R-:W-:-:S07]  /*4a30*/  PRMT R124, R124, 0x5410, R124 ;  /* 0x000054107c7c7816 */ /* 0x000fce000000007c */
.L_x_2206:
[----:B------:R-:W-:Y:S05]  /*4a40*/  BSYNC.RECONVERGENT B1 ;  /* 0x0000000000017941 */ /* 0x000fea0003800200 */
.L_x_2204:
        /* <DEDUP_REMOVED lines=11> */
.L_x_2208:
[----:B------:R-:W-:Y:S01]  /*4b00*/  IMAD.MOV.U32 R57, RZ, RZ, R50 ;  /* 0x000000ffff397224 */ /* 0x000fe200078e0032 */
[----:B------:R-:W-:Y:S01]  /*4b10*/  PRMT R59, R54, 0x7610, R59 ;  /* 0x00007610363b7816 */ /* 0x000fe2000000003b */
[----:B------:R-:W-:Y:S01]  /*4b20*/  IMAD.MOV.U32 R10, RZ, RZ, R13 ;  /* 0x000000ffff0a7224 */ /* 0x000fe200078e000d */
[----:B------:R-:W-:-:S07]  /*4b30*/  PRMT R124, R123, 0x7632, R124 ;  /* 0x000076327b7c7816 */ /* 0x000fce000000007c */
.L_x_2209:
[----:B------:R-:W-:Y:S05]  /*4b40*/  BSYNC.RECONVERGENT B1 ;  /* 0x0000000000017941 */ /* 0x000fea0003800200 */
.L_x_2207:
        /* <DEDUP_REMOVED lines=11> */
.L_x_2211:
[----:B------:R-:W-:Y:S01]  /*4c00*/  IMAD.MOV.U32 R50, RZ, RZ, R57 ;  /* 0x000000ffff327224 */ /* 0x000fe200078e0039 */
[----:B------:R-:W-:Y:S01]  /*4c10*/  PRMT R54, R54, 0x5410, R59 ;  /* 0x0000541036367816 */ /* 0x000fe2000000003b */
[----:B------:R-:W-:Y:S01]  /*4c20*/  IMAD.MOV.U32 R13, RZ, RZ, R12 ;  /* 0x000000ffff0d7224 */ /* 0x000fe200078e000c */
[----:B------:R-:W-:-:S07]  /*4c30*/  PRMT R123, R123, 0x5410, R123 ;  /* 0x000054107b7b7816 */ /* 0x000fce000000007b */
.L_x_2212:
[----:B------:R-:W-:Y:S05]  /*4c40*/  BSYNC.RECONVERGENT B1 ;  /* 0x0000000000017941 */ /* 0x000fea0003800200 */
.L_x_2210:
        /* <DEDUP_REMOVED lines=11> */
.L_x_2214:
[----:B------:R-:W-:Y:S01]  /*4d00*/  IMAD.MOV.U32 R57, RZ, RZ, R50 ;  /* 0x000000ffff397224 */ /* 0x000fe200078e0032 */
[----:B------:R-:W-:Y:S01]  /*4d10*/  PRMT R58, R58, 0x7610, R54 ;  /* 0x000076103a3a7816 */ /* 0x000fe20000000036 */
[----:B------:R-:W-:Y:S01]  /*4d20*/  IMAD.MOV.U32 R12, RZ, RZ, R15 ;  /* 0x000000ffff0c7224 */ /* 0x000fe200078e000f */
[----:B------:R-:W-:-:S07]  /*4d30*/  PRMT R123, R122, 0x7632, R123 ;  /* 0x000076327a7b7816 */ /* 0x000fce000000007b */
.L_x_2215:
[----:B------:R-:W-:Y:S05]  /*4d40*/  BSYNC.RECONVERGENT B1 ;  /* 0x0000000000017941 */ /* 0x000fea0003800200 */
.L_x_2213:
        /* <DEDUP_REMOVED lines=11> */
.L_x_2217:
[----:B------:R-:W-:Y:S01]  /*4e00*/  IMAD.MOV.U32 R50, RZ, RZ, R57 ;  /* 0x000000ffff327224 */ /* 0x000fe200078e0039 */
[----:B------:R-:W-:Y:S01]  /*4e10*/  PRMT R54, R58, 0x7632, R54 ;  /* 0x000076323a367816 */ /* 0x000fe20000000036 */
[----:B------:R-:W-:Y:S01]  /*4e20*/  IMAD.MOV.U32 R15, RZ, RZ, R14 ;  /* 0x000000ffff0f7224 */ /* 0x000fe200078e000e */
[----:B------:R-:W-:-:S07]  /*4e30*/  PRMT R122, R122, 0x5410, R122 ;  /* 0x000054107a7a7816 */ /* 0x000fce000000007a */
.L_x_2218:
[----:B------:R-:W-:Y:S05]  /*4e40*/  BSYNC.RECONVERGENT B1 ;  /* 0x0000000000017941 */ /* 0x000fea0003800200 */
.L_x_2216:
        /* <DEDUP_REMOVED lines=11> */
.L_x_2220:
[----:B------:R-:W-:Y:S01]  /*4f00*/  IMAD.MOV.U32 R57, RZ, RZ, R50 ;  /* 0x000000ffff397224 */ /* 0x000fe200078e0032 */
[----:B------:R-:W-:Y:S01]  /*4f10*/  PRMT R59, R54, 0x7610, R59 ;  /* 0x00007610363b7816 */ /* 0x000fe2000000003b */
[----:B------:R-:W-:Y:S01]  /*4f20*/  IMAD.MOV.U32 R14, RZ, RZ, R17 ;  /* 0x000000ffff0e7224 */ /* 0x000fe200078e0011 */
[----:B------:R-:W-:-:S07]  /*4f30*/  PRMT R122, R121, 0x7632, R122 ;  /* 0x00007632797a7816 */ /* 0x000fce000000007a */
.L_x_2221:
[----:B------:R-:W-:Y:S05]  /*4f40*/  BSYNC.RECONVERGENT B1 ;  /* 0x0000000000017941 */ /* 0x000fea0003800200 */
.L_x_2219:
        /* <DEDUP_REMOVED lines=11> */
.L_x_2223:
[----:B------:R-:W-:Y:S01]  /*5000*/  IMAD.MOV.U32 R50, RZ, RZ, R57 ;  /* 0x000000ffff327224 */ /* 0x000fe200078e0039 */
[----:B------:R-:W-:Y:S01]  /*5010*/  PRMT R54, R54, 0x5410, R59 ;  /* 0x0000541036367816 */ /* 0x000fe2000000003b */
[----:B------:R-:W-:Y:S01]  /*5020*/  IMAD.MOV.U32 R17, RZ, RZ, R16 ;  /* 0x000000ffff117224 */ /* 0x000fe200078e0010 */
[----:B------:R-:W-:-:S07]  /*5030*/  PRMT R121, R121, 0x5410, R121 ;  /* 0x0000541079797816 */ /* 0x000fce0000000079 */
.L_x_2224:
[----:B------:R-:W-:Y:S05]  /*5040*/  BSYNC.RECONVERGENT B1 ;  /* 0x0000000000017941 */ /* 0x000fea0003800200 */
.L_x_2222:
        /* <DEDUP_REMOVED lines=11> */
.L_x_2226:
[----:B------:R-:W-:Y:S01]  /*5100*/  IMAD.MOV.U32 R57, RZ, RZ, R50 ;  /* 0x000000ffff397224 */ /* 0x000fe200078e0032 */
[----:B------:R-:W-:Y:S01]  /*5110*/  PRMT R58, R58, 0x7610, R54 ;  /* 0x000076103a3a7816 */ /* 0x000fe20000000036 */
[----:B------:R-:W-:Y:S01]  /*5120*/  IMAD.MOV.U32 R16, RZ, RZ, R19 ;  /* 0x000000ffff107224 */ /* 0x000fe200078e0013 */
[----:B------:R-:W-:-:S07]  /*5130*/  PRMT R121, R120, 0x7632, R121 ;  /* 0x0000763278797816 */ /* 0x000fce0000000079 */
.L_x_2227:
[----:B------:R-:W-:Y:S05]  /*5140*/  BSYNC.RECONVERGENT B1 ;  /* 0x0000000000017941 */ /* 0x000fea0003800200 */
.L_x_2225:
        /* <DEDUP_REMOVED lines=11> */
.L_x_2229:
[----:B------:R-:W-:Y:S01]  /*5200*/  IMAD.MOV.U32 R50, RZ, RZ, R57 ;  /* 0x000000ffff327224 */ /* 0x000fe200078e0039 */
[----:B------:R-:W-:Y:S01]  /*5210*/  PRMT R54, R58, 0x7632, R54 ;  /* 0x000076323a367816 */ /* 0x000fe20000000036 */
[----:B------:R-:W-:Y:S01]  /*5220*/  IMAD.MOV.U32 R19, RZ, RZ, R18 ;  /* 0x000000ffff137224 */ /* 0x000fe200078e0012 */
[----:B------:R-:W-:-:S07]  /*5230*/  PRMT R120, R120, 0x5410, R120 ;  /* 0x0000541078787816 */ /* 0x000fce0000000078 */
.L_x_2230:
[----:B------:R-:W-:Y:S05]  /*5240*/  BSYNC.RECONVERGENT B1 ;  /* 0x0000000000017941 */ /* 0x000fea0003800200 */
.L_x_2228:
        /* <DEDUP_REMOVED lines=11> */
.L_x_2232:
[----:B------:R-:W-:Y:S01]  /*5300*/  IMAD.MOV.U32 R57, RZ, RZ, R50 ;  /* 0x000000ffff397224 */ /* 0x000fe200078e0032 */
[----:B------:R-:W-:Y:S01]  /*5310*/  PRMT R59, R54, 0x7610, R59 ;  /* 0x00007610363b7816 */ /* 0x000fe2000000003b */
[----:B------:R-:W-:Y:S01]  /*5320*/  IMAD.MOV.U32 R18, RZ, RZ, R21 ;  /* 0x000000ffff127224 */ /* 0x000fe200078e0015 */
[----:B------:R-:W-:-:S07]  /*5330*/  PRMT R120, R119, 0x7632, R120 ;  /* 0x0000763277787816 */ /* 0x000fce0000000078 */
.L_x_2233:
[----:B------:R-:W-:Y:S05]  /*5340*/  BSYNC.RECONVERGENT B1 ;  /* 0x0000000000017941 */ /* 0x000fea0003800200 */
.L_x_2231:
        /* <DEDUP_REMOVED lines=11> */
.L_x_2235:
[----:B------:R-:W-:Y:S01]  /*5400*/  IMAD.MOV.U32 R50, RZ, RZ, R57 ;  /* 0x000000ffff327224 */ /* 0x000fe200078e0039 */
[----:B------:R-:W-:Y:S01]  /*5410*/  PRMT R54, R54, 0x5410, R59 ;  /* 0x0000541036367816 */ /* 0x000fe2000000003b */
[----:B------:R-:W-:Y:S01]  /*5420*/  IMAD.MOV.U32 R21, RZ, RZ, R20 ;  /* 0x000000ffff157224 */ /* 0x000fe200078e0014 */
[----:B------:R-:W-:-:S07]  /*5430*/  PRMT R119, R119, 0x5410, R119 ;  /* 0x0000541077777816 */ /* 0x000fce0000000077 */
.L_x_2236:
[----:B------:R-:W-:Y:S05]  /*5440*/  BSYNC.RECONVERGENT B1 ;  /* 0x0000000000017941 */ /* 0x000fea0003800200 */
.L_x_2234:
        /* <DEDUP_REMOVED lines=11> */
.L_x_2238:
[----:B------:R-:W-:Y:S01]  /*5500*/  IMAD.MOV.U32 R57, RZ, RZ, R50 ;  /* 0x000000ffff397224 */ /* 0x000fe200078e0032 */
[----:B------:R-:W-:Y:S01]  /*5510*/  PRMT R58, R58, 0x7610, R54 ;  /* 0x000076103a3a7816 */ /* 0x000fe20000000036 */
[----:B------:R-:W-:Y:S01]  /*5520*/  IMAD.MOV.U32 R20, RZ, RZ, R23 ;  /* 0x000000ffff147224 */ /* 0x000fe200078e0017 */
[----:B------:R-:W-:-:S07]  /*5530*/  PRMT R119, R118, 0x7632, R119 ;  /* 0x0000763276777816 */ /* 0x000fce0000000077 */
.L_x_2239:
[----:B------:R-:W-:Y:S05]  /*5540*/  BSYNC.RECONVERGENT B1 ;  /* 0x0000000000017941 */ /* 0x000fea0003800200 */
.L_x_2237:
        /* <DEDUP_REMOVED lines=11> */
.L_x_2241:
[----:B------:R-:W-:Y:S01]  /*5600*/  IMAD.MOV.U32 R50, RZ, RZ, R57 ;  /* 0x000000ffff327224 */ /* 0x000fe200078e0039 */
[----:B------:R-:W-:Y:S01]  /*5610*/  PRMT R54, R58, 0x7632, R54 ;  /* 0x000076323a367816 */ /* 0x000fe20000000036 */
[----:B------:R-:W-:Y:S01]  /*5620*/  IMAD.MOV.U32 R23, RZ, RZ, R22 ;  /* 0x000000ffff177224 */ /* 0x000fe200078e0016 */
[----:B------:R-:W-:-:S07]  /*5630*/  PRMT R118, R118, 0x5410, R118 ;  /* 0x0000541076767816 */ /* 0x000fce0000000076 */
.L_x_2242:
[----:B------:R-:W-:Y:S05]  /*5640*/  BSYNC.RECONVERGENT B1 ;  /* 0x0000000000017941 */ /* 0x000fea0003800200 */
.L_x_2240:
        /* <DEDUP_REMOVED lines=11> */
.L_x_2244:
[----:B------:R-:W-:Y:S01]  /*5700*/  IMAD.MOV.U32 R57, RZ, RZ, R50 ;  /* 0x000000ffff397224 */ /* 0x000fe200078e0032 */
[----:B------:R-:W-:Y:S01]  /*5710*/  PRMT R58, R58, 0x5410, R54 ;  /* 0x000054103a3a7816 */ /* 0x000fe20000000036 */
[----:B------:R-:W-:Y:S01]  /*5720*/  IMAD.MOV.U32 R22, RZ, RZ, R25 ;  /* 0x000000ffff167224 */ /* 0x000fe200078e0019 */
[----:B------:R-:W-:-:S07]  /*5730*/  PRMT R118, R117, 0x7632, R118 ;  /* 0x0000763275767816 */ /* 0x000fce0000000076 */
.L_x_2245:
[----:B------:R-:W-:Y:S05]  /*5740*/  BSYNC.RECONVERGENT B1 ;  /* 0x0000000000017941 */ /* 0x000fea0003800200 */
.L_x_2243:
        /* <DEDUP_REMOVED lines=11> */
.L_x_2247:
[----:B------:R-:W-:Y:S01]  /*5800*/  IMAD.MOV.U32 R50, RZ, RZ, R57 ;  /* 0x000000ffff327224 */ /* 0x000fe200078e0039 */
[----:B------:R-:W-:Y:S01]  /*5810*/  PRMT R54, R54, 0x7610, R58 ;  /* 0x0000761036367816 */ /* 0x000fe2000000003a */
[----:B------:R-:W-:Y:S01]  /*5820*/  IMAD.MOV.U32 R25, RZ, RZ, R24 ;  /* 0x000000ffff197224 */ /* 0x000fe200078e0018 */
[----:B------:R-:W-:-:S07]  /*5830*/  PRMT R117, R117, 0x5410, R117 ;  /* 0x0000541075757816 */ /* 0x000fce0000000075 */
.L_x_2248:
[----:B------:R-:W-:Y:S05]  /*5840*/  BSYNC.RECONVERGENT B1 ;  /* 0x0000000000017941 */ /* 0x000fea0003800200 */
.L_x_2246:
        /* <DEDUP_REMOVED lines=11> */
.L_x_2250:
[----:B------:R-:W-:Y:S01]  /*5900*/  IMAD.MOV.U32 R57, RZ, RZ, R50 ;  /* 0x000000ffff397224 */ /* 0x000fe200078e0032 */
[----:B------:R-:W-:Y:S01]  /*5910*/  PRMT R58, R58, 0x7610, R54 ;  /* 0x000076103a3a7816 */ /* 0x000fe20000000036 */
[----:B------:R-:W-:Y:S01]  /*5920*/  IMAD.MOV.U32 R24, RZ, RZ, R27 ;  /* 0x000000ffff187224 */ /* 0x000fe200078e001b */
[----:B------:R-:W-:-:S07]  /*5930*/  PRMT R117, R116, 0x7632, R117 ;  /* 0x0000763274757816 */ /* 0x000fce0000000075 */
.L_x_2251:
[----:B------:R-:W-:Y:S05]  /*5940*/  BSYNC.RECONVERGENT B1 ;  /* 0x0000000000017941 */ /* 0x000fea0003800200 */
.L_x_2249:
        /* <DEDUP_REMOVED lines=11> */
.L_x_2253:
[----:B------:R-:W-:Y:S01]  /*5a00*/  IMAD.MOV.U32 R50, RZ, RZ, R57 ;  /* 0x000000ffff327224 */ /* 0x000fe200078e0039 */
[----:B------:R-:W-:Y:S01]  /*5a10*/  PRMT R54, R58, 0x7632, R54 ;  /* 0x000076323a367816 */ /* 0x000fe20000000036 */
[----:B------:R-:W-:Y:S01]  /*5a20*/  IMAD.MOV.U32 R27, RZ, RZ, R26 ;  /* 0x000000ffff1b7224 */ /* 0x000fe200078e001a */
[----:B------:R-:W-:-:S07]  /*5a30*/  PRMT R116, R116, 0x5410, R116 ;  /* 0x0000541074747816 */ /* 0x000fce0000000074 */
.L_x_2254:
[----:B------:R-:W-:Y:S05]  /*5a40*/  BSYNC.RECONVERGENT B1 ;  /* 0x0000000000017941 */ /* 0x000fea0003800200 */
.L_x_2252:
        /* <DEDUP_REMOVED lines=11> */
.L_x_2256:
[----:B------:R-:W-:Y:S01]  /*5b00*/  IMAD.MOV.U32 R57, RZ, RZ, R50 ;  /* 0x000000ffff397224 */ /* 0x000fe200078e0032 */
[----:B------:R-:W-:Y:S01]  /*5b10*/  PRMT R59, R54, 0x7610, R59 ;  /* 0x00007610363b7816 */ /* 0x000fe2000000003b */
[----:B------:R-:W-:Y:S01]  /*5b20*/  IMAD.MOV.U32 R26, RZ, RZ, R29 ;  /* 0x000000ffff1a7224 */ /* 0x000fe200078e001d */
[----:B------:R-:W-:-:S07]  /*5b30*/  PRMT R116, R115, 0x7632, R116 ;  /* 0x0000763273747816 */ /* 0x000fce0000000074 */
.L_x_2257:
[----:B------:R-:W-:Y:S05]  /*5b40*/  BSYNC.RECONVERGENT B1 ;  /* 0x0000000000017941 */ /* 0x000fea0003800200 */
.L_x_2255:
        /* <DEDUP_REMOVED lines=11> */
.L_x_2259:
[----:B------:R-:W-:Y:S01]  /*5c00*/  IMAD.MOV.U32 R50, RZ, RZ, R57 ;  /* 0x000000ffff327224 */ /* 0x000fe200078e0039 */
[----:B------:R-:W-:Y:S01]  /*5c10*/  PRMT R54, R54, 0x5410, R59 ;  /* 0x0000541036367816 */ /* 0x000fe2000000003b */
[----:B------:R-:W-:Y:S01]  /*5c20*/  IMAD.MOV.U32 R29, RZ, RZ, R28 ;  /* 0x000000ffff1d7224 */ /* 0x000fe200078e001c */
[----:B------:R-:W-:-:S07]  /*5c30*/  PRMT R115, R115, 0x5410, R115 ;  /* 0x0000541073737816 */ /* 0x000fce0000000073 */
.L_x_2260:
[----:B------:R-:W-:Y:S05]  /*5c40*/  BSYNC.RECONVERGENT B1 ;  /* 0x0000000000017941 */ /* 0x000fea0003800200 */
.L_x_2258:
        /* <DEDUP_REMOVED lines=11> */
.L_x_2262:
[----:B------:R-:W-:Y:S01]  /*5d00*/  IMAD.MOV.U32 R57, RZ, RZ, R50 ;  /* 0x000000ffff397224 */ /* 0x000fe200078e0032 */
[----:B------:R-:W-:Y:S01]  /*5d10*/  PRMT R58, R58, 0x7610, R54 ;  /* 0x000076103a3a7816 */ /* 0x000fe20000000036 */
[----:B------:R-:W-:Y:S01]  /*5d20*/  IMAD.MOV.U32 R28, RZ, RZ, R31 ;  /* 0x000000ffff1c7224 */ /* 0x000fe200078e001f */
[----:B------:R-:W-:-:S07]  /*5d30*/  PRMT R115, R114, 0x7632, R115 ;  /* 0x0000763272737816 */ /* 0x000fce0000000073 */
.L_x_2263:
[----:B------:R-:W-:Y:S05]  /*5d40*/  BSYNC.RECONVERGENT B1 ;  /* 0x0000000000017941 */ /* 0x000fea0003800200 */
.L_x_2261:
        /* <DEDUP_REMOVED lines=11> */
.L_x_2265:
[----:B------:R-:W-:Y:S01]  /*5e00*/  IMAD.MOV.U32 R50, RZ, RZ, R57 ;  /* 0x000000ffff327224 */ /* 0x000fe200078e0039 */
[----:B------:R-:W-:Y:S01]  /*5e10*/  PRMT R54, R58, 0x7632, R54 ;  /* 0x000076323a367816 */ /* 0x000fe20000000036 */
[----:B------:R-:W-:Y:S01]  /*5e20*/  IMAD.MOV.U32 R31, RZ, RZ, R30 ;  /* 0x000000ffff1f7224 */ /* 0x000fe200078e001e */
[----:B------:R-:W-:-:S07]  /*5e30*/  PRMT R114, R114, 0x5410, R114 ;  /* 0x0000541072727816 */ /* 0x000fce0000000072 */
.L_x_2266:
[----:B------:R-:W-:Y:S05]  /*5e40*/  BSYNC.RECONVERGENT B1 ;  /* 0x0000000000017941 */ /* 0x000fea0003800200 */
.L_x_2264:
        /* <DEDUP_REMOVED lines=11> */
.L_x_2268:
[----:B------:R-:W-:Y:S01]  /*5f00*/  IMAD.MOV.U32 R57, RZ, RZ, R50 ;  /* 0x000000ffff397224 */ /* 0x000fe200078e0032 */
[----:B------:R-:W-:Y:S01]  /*5f10*/  PRMT R59, R54, 0x7610, R59 ;  /* 0x00007610363b7816 */ /* 0x000fe2000000003b */
[----:B------:R-:W-:Y:S01]  /*5f20*/  IMAD.MOV.U32 R30, RZ, RZ, R33 ;  /* 0x000000ffff1e7224 */ /* 0x000fe200078e0021 */
[----:B------:R-:W-:-:S07]  /*5f30*/  PRMT R114, R111, 0x7632, R114 ;  /* 0x000076326f727816 */ /* 0x000fce0000000072 */
.L_x_2269:
[----:B------:R-:W-:Y:S05]  /*5f40*/  BSYNC.RECONVERGENT B1 ;  /* 0x0000000000017941 */ /* 0x000fea0003800200 */
.L_x_2267:
        /* <DEDUP_REMOVED lines=11> */
.L_x_2271:
[----:B------:R-:W-:Y:S01]  /*6000*/  IMAD.MOV.U32 R50, RZ, RZ, R57 ;  /* 0x000000ffff327224 */ /* 0x000fe200078e0039 */
[----:B------:R-:W-:Y:S01]  /*6010*/  PRMT R54, R54, 0x5410, R59 ;  /* 0x0000541036367816 */ /* 0x000fe2000000003b */
[----:B------:R-:W-:Y:S01]  /*6020*/  IMAD.MOV.U32 R33, RZ, RZ, R32 ;  /* 0x000000ffff217224 */ /* 0x000fe200078e0020 */
[----:B------:R-:W-:-:S07]  /*6030*/  PRMT R111, R111, 0x5410, R111 ;  /* 0x000054106f6f7816 */ /* 0x000fce000000006f */
.L_x_2272:
[----:B------:R-:W-:Y:S05]  /*6040*/  BSYNC.RECONVERGENT B1 ;  /* 0x0000000000017941 */ /* 0x000fea0003800200 */
.L_x_2270:
        /* <DEDUP_REMOVED lines=11> */
.L_x_2274:
[----:B------:R-:W-:Y:S01]  /*6100*/  IMAD.MOV.U32 R57, RZ, RZ, R50 ;  /* 0x000000ffff397224 */ /* 0x000fe200078e0032 */
[----:B------:R-:W-:Y:S01]  /*6110*/  PRMT R58, R58, 0x7610, R54 ;  /* 0x000076103a3a7816 */ /* 0x000fe20000000036 */
[----:B------:R-:W-:Y:S01]  /*6120*/  IMAD.MOV.U32 R32, RZ, RZ, R35 ;  /* 0x000000ffff207224 */ /* 0x000fe200078e0023 */
[----:B------:R-:W-:-:S07]  /*6130*/  PRMT R111, R110, 0x7632, R111 ;  /* 0x000076326e6f7816 */ /* 0x000fce000000006f */
.L_x_2275:
[----:B------:R-:W-:Y:S05]  /*6140*/  BSYNC.RECONVERGENT B1 ;  /* 0x0000000000017941 */ /* 0x000fea0003800200 */
.L_x_2273:
        /* <DEDUP_REMOVED lines=11> */
.L_x_2277:
[----:B------:R-:W-:Y:S01]  /*6200*/  IMAD.MOV.U32 R50, RZ, RZ, R57 ;  /* 0x000000ffff327224 */ /* 0x000fe200078e0039 */
[----:B------:R-:W-:Y:S01]  /*6210*/  PRMT R54, R58, 0x7632, R54 ;  /* 0x000076323a367816 */ /* 0x000fe20000000036 */
[----:B------:R-:W-:Y:S01]  /*6220*/  IMAD.MOV.U32 R35, RZ, RZ, R34 ;  /* 0x000000ffff237224 */ /* 0x000fe200078e0022 */
[----:B------:R-:W-:-:S07]  /*6230*/  PRMT R110, R110, 0x5410, R110 ;  /* 0x000054106e6e7816 */ /* 0x000fce000000006e */
.L_x_2278:
[----:B------:R-:W-:Y:S05]  /*6240*/  BSYNC.RECONVERGENT B1 ;  /* 0x0000000000017941 */ /* 0x000fea0003800200 */
.L_x_2276:
[----:B------:R-:W-:Y:S01]  /*6250*/  HSETP2.GT.AND P0, PT, R54.H0_H0, R109.H1_H1, PT ;  /* 0x3000006d36007234 */ /* 0x000fe20003f04800 */
[----:B------:R-:W-:Y:S04]  /*6260*/  BSSY.RECONVERGENT B1, `(.L_x_2279) ;  /* 0x000000e000017945 */ /* 0x000fe80003800200 */
[----:B------:R-:W-:-:S13]  /*6270*/  ISETP.EQ.OR P0, PT, R37, -0x1, P0 ;  /* 0xffffffff2500780c */ /* 0x000fda0000702670 */
[----:B------:R-:W-:Y:S05]  /*6280*/  @P0 BRA `(.L_x_2280) ;  /* 0x00000000001c0947 */ /* 0x000fea0003800000 */
[----:B------:R-:W-:Y:S01]  /*6290*/  ISETP.GE.AND P0, PT, R50, R37, PT ;  /* 0x000000253200720c */ /* 0x000fe20003f06270 */
[----:B------:R-:W-:Y:S02]  /*62a0*/  IMAD.MOV.U32 R57, RZ, RZ, R37 ;  /* 0x000000ffff397224 */ /* 0x000fe400078e0025 */
[----:B------:R-:W-:-:S10]  /*62b0*/  IMAD.MOV.U32 R34, RZ, RZ, R50 ;  /* 0x000000ffff227224 */ /* 0x000fd400078e0032 */
[----:B------:R-:W-:Y:S02]  /*62c0*/  HSETP2.NEU.OR P0, PT, R54.H0_H0, R109.H1_H1, P0 ;  /* 0x3000006d36007234 */ /* 0x000fe4000070d820 */
[----:B------:R-:W-:-:S04]  /*62d0*/  PRMT R54, R54, 0x7610, R109 ;  /* 0x0000761036367816 */ /* 0x000fc8000000006d */
[----:B------:R-:W-:-:S07]  /*62e0*/  PRMT R110, R54, 0x7610, R110 ;  /* 0x00007610366e7816 */ /* 0x000fce000000006e */
[----:B------:R-:W-:Y:S05]  /*62f0*/  @P0 BRA `(.L_x_2281) ;  /* 0x0000000000100947 */ /* 0x000fea0003800000 */
.L_x_2280:
[----:B------:R-:W-:Y:S01]  /*6300*/  IMAD.MOV.U32 R57, RZ, RZ, R50 ;  /* 0x000000ffff397224 */ /* 0x000fe200078e0032 */
[----:B------:R-:W-:Y:S01]  /*6310*/  PRMT R54, R54, 0x5410, R54 ;  /* 0x0000541036367816 */ /* 0x000fe20000000036 */
[----:B------:R-:W-:Y:S01]  /*6320*/  IMAD.MOV.U32 R34, RZ, RZ, R37 ;  /* 0x000000ffff227224 */ /* 0x000fe200078e0025 */
[----:B------:R-:W-:-:S07]  /*6330*/  PRMT R110, R109, 0x7632, R110 ;  /* 0x000076326d6e7816 */ /* 0x000fce000000006e */
.L_x_2281:
[----:B------:R-:W-:Y:S05]  /*6340*/  BSYNC.RECONVERGENT B1 ;  /* 0x0000000000017941 */ /* 0x000fea0003800200 */
.L_x_2279:
        /* <DEDUP_REMOVED lines=11> */
.L_x_2283:
[----:B------:R-:W-:Y:S01]  /*6400*/  IMAD.MOV.U32 R50, RZ, RZ, R57 ;  /* 0x000000ffff327224 */ /* 0x000fe200078e0039 */
[----:B------:R-:W-:Y:S01]  /*6410*/  PRMT R54, R54, 0x7632, R54 ;  /* 0x0000763236367816 */ /* 0x000fe20000000036 */
[----:B------:R-:W-:Y:S01]  /*6420*/  IMAD.MOV.U32 R37, RZ, RZ, R36 ;  /* 0x000000ffff257224 */ /* 0x000fe200078e0024 */
[----:B------:R-:W-:-:S07]  /*6430*/  PRMT R109, R109, 0x5410, R109 ;  /* 0x000054106d6d7816 */ /* 0x000fce000000006d */
.L_x_2284:
[----:B------:R-:W-:Y:S05]  /*6440*/  BSYNC.RECONVERGENT B1 ;  /* 0x0000000000017941 */ /* 0x000fea0003800200 */
.L_x_2282:
        /* <DEDUP_REMOVED lines=11> */
.L_x_2286:
[----:B------:R-:W-:Y:S01]  /*6500*/  IMAD.MOV.U32 R57, RZ, RZ, R50 ;  /* 0x000000ffff397224 */ /* 0x000fe200078e0032 */
[----:B------:R-:W-:Y:S01]  /*6510*/  PRMT R54, R54, 0x5410, R54 ;  /* 0x0000541036367816 */ /* 0x000fe20000000036 */
[----:B------:R-:W-:Y:S01]  /*6520*/  IMAD.MOV.U32 R36, RZ, RZ, R39 ;  /* 0x000000ffff247224 */ /* 0x000fe200078e0027 */
[----:B------:R-:W-:-:S07]  /*6530*/  PRMT R109, R108, 0x7632, R109 ;  /* 0x000076326c6d7816 */ /* 0x000fce000000006d */
.L_x_2287:
[----:B------:R-:W-:Y:S05]  /*6540*/  BSYNC.RECONVERGENT B1 ;  /* 0x0000000000017941 */ /* 0x000fea0003800200 */
.L_x_2285:
        /* <DEDUP_REMOVED lines=11> */
.L_x_2289:
[----:B------:R-:W-:Y:S01]  /*6600*/  IMAD.MOV.U32 R50, RZ, RZ, R57 ;  /* 0x000000ffff327224 */ /* 0x000fe200078e0039 */
[----:B------:R-:W-:Y:S01]  /*6610*/  PRMT R54, R54, 0x7632, R54 ;  /* 0x0000763236367816 */ /* 0x000fe20000000036 */
[----:B------:R-:W-:Y:S01]  /*6620*/  IMAD.MOV.U32 R39, RZ, RZ, R38 ;  /* 0x000000ffff277224 */ /* 0x000fe200078e0026 */
[----:B------:R-:W-:-:S07]  /*6630*/  PRMT R108, R108, 0x5410, R108 ;  /* 0x000054106c6c7816 */ /* 0x000fce000000006c */
.L_x_2290:
[----:B------:R-:W-:Y:S05]  /*6640*/  BSYNC.RECONVERGENT B1 ;  /* 0x0000000000017941 */ /* 0x000fea0003800200 */
.L_x_2288:
        /* <DEDUP_REMOVED lines=11> */
.L_x_2292:
[----:B------:R-:W-:Y:S01]  /*6700*/  IMAD.MOV.U32 R57, RZ, RZ, R50 ;  /* 0x000000ffff397224 */ /* 0x000fe200078e0032 */
[----:B------:R-:W-:Y:S01]  /*6710*/  PRMT R59, R54, 0x7610, R59 ;  /* 0x00007610363b7816 */ /* 0x000fe2000000003b */
[----:B------:R-:W-:Y:S01]  /*6720*/  IMAD.MOV.U32 R38, RZ, RZ, R41 ;  /* 0x000000ffff267224 */ /* 0x000fe200078e0029 */
[----:B------:R-:W-:-:S07]  /*6730*/  PRMT R108, R107, 0x7632, R108 ;  /* 0x000076326b6c7816 */ /* 0x000fce000000006c */
.L_x_2293:
[----:B------:R-:W-:Y:S05]  /*6740*/  BSYNC.RECONVERGENT B1 ;  /* 0x0000000000017941 */ /* 0x000fea0003800200 */
.L_x_2291:
        /* <DEDUP_REMOVED lines=11> */
.L_x_2295:
[----:B------:R-:W-:Y:S01]  /*6800*/  IMAD.MOV.U32 R50, RZ, RZ, R57 ;  /* 0x000000ffff327224 */ /* 0x000fe200078e0039 */
[----:B------:R-:W-:Y:S01]  /*6810*/  PRMT R54, R54, 0x5410, R59 ;  /* 0x0000541036367816 */ /* 0x000fe2000000003b */
[----:B------:R-:W-:Y:S01]  /*6820*/  IMAD.MOV.U32 R41, RZ, RZ, R40 ;  /* 0x000000ffff297224 */ /* 0x000fe200078e0028 */
[----:B------:R-:W-:-:S07]  /*6830*/  PRMT R107, R107, 0x5410, R107 ;  /* 0x000054106b6b7816 */ /* 0x000fce000000006b */
.L_x_2296:
[----:B------:R-:W-:Y:S05]  /*6840*/  BSYNC.RECONVERGENT B1 ;  /* 0x0000000000017941 */ /* 0x000fea0003800200 */
.L_x_2294:
        /* <DEDUP_REMOVED lines=11> */
.L_x_2298:
[----:B------:R-:W-:Y:S01]  /*6900*/  IMAD.MOV.U32 R57, RZ, RZ, R50 ;  /* 0x000000ffff397224 */ /* 0x000fe200078e0032 */
[----:B------:R-:W-:Y:S01]  /*6910*/  PRMT R58, R58, 0x7610, R54 ;  /* 0x000076103a3a7816 */ /* 0x000fe20000000036 */
[----:B------:R-:W-:Y:S01]  /*6920*/  IMAD.MOV.U32 R40, RZ, RZ, R43 ;  /* 0x000000ffff287224 */ /* 0x000fe200078e002b */
[----:B------:R-:W-:-:S07]  /*6930*/  PRMT R107, R106, 0x7632, R107 ;  /* 0x000076326a6b7816 */ /* 0x000fce000000006b */
.L_x_2299:
[----:B------:R-:W-:Y:S05]  /*6940*/  BSYNC.RECONVERGENT B1 ;  /* 0x0000000000017941 */ /* 0x000fea0003800200 */
.L_x_2297:
        /* <DEDUP_REMOVED lines=11> */
.L_x_2301:
[----:B------:R-:W-:Y:S01]  /*6a00*/  IMAD.MOV.U32 R50, RZ, RZ, R57 ;  /* 0x000000ffff327224 */ /* 0x000fe200078e0039 */
[----:B------:R-:W-:Y:S01]  /*6a10*/  PRMT R54, R58, 0x7632, R54 ;  /* 0x000076323a367816 */ /* 0x000fe20000000036 */
[----:B------:R-:W-:Y:S01]  /*6a20*/  IMAD.MOV.U32 R43, RZ, RZ, R42 ;  /* 0x000000ffff2b7224 */ /* 0x000fe200078e002a */
[----:B------:R-:W-:-:S07]  /*6a30*/  PRMT R106, R106, 0x5410, R106 ;  /* 0x000054106a6a7816 */ /* 0x000fce000000006a */
.L_x_2302:
[----:B------:R-:W-:Y:S05]  /*6a40*/  BSYNC.RECONVERGENT B1 ;  /* 0x0000000000017941 */ /* 0x000fea0003800200 */
.L_x_2300:
        /* <DEDUP_REMOVED lines=11> */
.L_x_2304:
[----:B------:R-:W-:Y:S01]  /*6b00*/  IMAD.MOV.U32 R57, RZ, RZ, R50 ;  /* 0x000000ffff397224 */ /* 0x000fe200078e0032 */
[----:B------:R-:W-:Y:S01]  /*6b10*/  PRMT R59, R54, 0x7610, R59 ;  /* 0x00007610363b7816 */ /* 0x000fe2000000003b */
[----:B------:R-:W-:Y:S01]  /*6b20*/  IMAD.MOV.U32 R42, RZ, RZ, R45 ;  /* 0x000000ffff2a7224 */ /* 0x000fe200078e002d */
[----:B------:R-:W-:-:S07]  /*6b30*/  PRMT R106, R105, 0x7632, R106 ;  /* 0x00007632696a7816 */ /* 0x000fce000000006a */
.L_x_2305:
[----:B------:R-:W-:Y:S05]  /*6b40*/  BSYNC.RECONVERGENT B1 ;  /* 0x0000000000017941 */ /* 0x000fea0003800200 */
.L_x_2303:
        /* <DEDUP_REMOVED lines=11> */
.L_x_2307:
[----:B------:R-:W-:Y:S01]  /*6c00*/  IMAD.MOV.U32 R50, RZ, RZ, R57 ;  /* 0x000000ffff327224 */ /* 0x000fe200078e0039 */
[----:B------:R-:W-:Y:S01]  /*6c10*/  PRMT R54, R54, 0x5410, R59 ;  /* 0x0000541036367816 */ /* 0x000fe2000000003b */
[----:B------:R-:W-:Y:S01]  /*6c20*/  IMAD.MOV.U32 R45, RZ, RZ, R44 ;  /* 0x000000ffff2d7224 */ /* 0x000fe200078e002c */
[----:B------:R-:W-:-:S07]  /*6c30*/  PRMT R105, R105, 0x5410, R105 ;  /* 0x0000541069697816 */ /* 0x000fce0000000069 */
.L_x_2308:
[----:B------:R-:W-:Y:S05]  /*6c40*/  BSYNC.RECONVERGENT B1 ;  /* 0x0000000000017941 */ /* 0x000fea0003800200 */
.L_x_2306:
        /* <DEDUP_REMOVED lines=11> */
.L_x_2310:
[----:B------:R-:W-:Y:S01]  /*6d00*/  IMAD.MOV.U32 R57, RZ, RZ, R50 ;  /* 0x000000ffff397224 */ /* 0x000fe200078e0032 */
[----:B------:R-:W-:Y:S01]  /*6d10*/  PRMT R54, R54, 0x7632, R54 ;  /* 0x0000763236367816 */ /* 0x000fe20000000036 */
[----:B------:R-:W-:Y:S01]  /*6d20*/  IMAD.MOV.U32 R44, RZ, RZ, R47 ;  /* 0x000000ffff2c7224 */ /* 0x000fe200078e002f */
[----:B------:R-:W-:-:S07]  /*6d30*/  PRMT R105, R104, 0x7610, R105 ;  /* 0x0000761068697816 */ /* 0x000fce0000000069 */
.L_x_2311:
[----:B------:R-:W-:Y:S05]  /*6d40*/  BSYNC.RECONVERGENT B1 ;  /* 0x0000000000017941 */ /* 0x000fea0003800200 */
.L_x_2309:
[----:B------:R-:W-:Y:S01]  /*6d50*/  HSETP2.GT.AND P0, PT, R54.H0_H0, R103.H0_H0, PT ;  /* 0x2000006736007234 */ /* 0x000fe20003f04800 */
        /* <DEDUP_REMOVED lines=8> */
[----:B------:R-:W-:-:S13]  /*6de0*/  HSETP2.NEU.OR P0, PT, R54.H0_H0, R103.H0_H0, P0 ;  /* 0x2000006736007234 */ /* 0x000fda000070d820 */
[----:B------:R-:W-:Y:S05]  /*6df0*/  @P0 BRA `(.L_x_2314) ;  /* 0x0000000000100947 */ /* 0x000fea0003800000 */
.L_x_2313:
[----:B------:R-:W-:Y:S01]  /*6e00*/  IMAD.MOV.U32 R50, RZ, RZ, R57 ;  /* 0x000000ffff327224 */ /* 0x000fe200078e0039 */
[----:B------:R-:W-:Y:S01]  /*6e10*/  PRMT R59, R54, 0x7610, R59 ;  /* 0x00007610363b7816 */ /* 0x000fe2000000003b */
[----:B------:R-:W-:Y:S01]  /*6e20*/  IMAD.MOV.U32 R47, RZ, RZ, R46 ;  /* 0x000000ffff2f7224 */ /* 0x000fe200078e002e */
[----:B------:R-:W-:-:S07]  /*6e30*/  PRMT R104, R103, 0x7610, R104 ;  /* 0x0000761067687816 */ /* 0x000fce0000000068 */
.L_x_2314:
[----:B------:R-:W-:Y:S05]  /*6e40*/  BSYNC.RECONVERGENT B1 ;  /* 0x0000000000017941 */ /* 0x000fea0003800200 */
.L_x_2312:
[----:B------:R-:W-:Y:S01]  /*6e50*/  HSETP2.GT.AND P0, PT, R59.H0_H0, R103.H1_H1, PT ;  /* 0x300000673b007234 */ /* 0x000fe20003f04800 */
[----:B------:R-:W-:Y:S04]  /*6e60*/  BSSY.RECONVERGENT B1, `(.L_x_2315) ;  /* 0x000000e000017945 */ /* 0x000fe80003800200 */
[----:B------:R-:W-:-:S13]  /*6e70*/  ISETP.EQ.OR P0, PT, R49, -0x1, P0 ;  /* 0xffffffff3100780c */ /* 0x000fda0000702670 */
[----:B------:R-:W-:Y:S05]  /*6e80*/  @P0 BRA `(.L_x_2316) ;  /* 0x00000000001c0947 */ /* 0x000fea0003800000 */
[----:B------:R-:W-:Y:S01]  /*6e90*/  ISETP.GE.AND P0, PT, R50, R49, PT ;  /* 0x000000313200720c */ /* 0x000fe20003f06270 */
[----:B------:R-:W-:Y:S01]  /*6ea0*/  IMAD.MOV.U32 R57, RZ, RZ, R49 ;  /* 0x000000ffff397224 */ /* 0x000fe200078e0031 */
[----:B------:R-:W-:Y:S01]  /*6eb0*/  PRMT R54, R54, 0x7610, R103 ;  /* 0x0000761036367816 */ /* 0x000fe20000000067 */
[----:B------:R-:W-:-:S10]  /*6ec0*/  IMAD.MOV.U32 R46, RZ, RZ, R50 ;  /* 0x000000ffff2e7224 */ /* 0x000fd400078e0032 */
[----:B------:R-:W-:Y:S02]  /*6ed0*/  HSETP2.NEU.OR P0, PT, R59.H0_H0, R103.H1_H1, P0 ;  /* 0x300000673b007234 */ /* 0x000fe4000070d820 */
[----:B------:R-:W-:-:S11]  /*6ee0*/  PRMT R103, R59, 0x7610, R103 ;  /* 0x000076103b677816 */ /* 0x000fd60000000067 */
[----:B------:R-:W-:Y:S05]  /*6ef0*/  @P0 BRA `(.L_x_2317) ;  /* 0x0000000000100947 */ /* 0x000fea0003800000 */
.L_x_2316:
[----:B------:R-:W-:Y:S01]  /*6f00*/  IMAD.MOV.U32 R57, RZ, RZ, R50 ;  /* 0x000000ffff397224 */ /* 0x000fe200078e0032 */
[----:B------:R-:W-:Y:S01]  /*6f10*/  PRMT R54, R54, 0x5410, R59 ;  /* 0x0000541036367816 */ /* 0x000fe2000000003b */
[----:B------:R-:W-:Y:S01]  /*6f20*/  IMAD.MOV.U32 R46, RZ, RZ, R49 ;  /* 0x000000ffff2e7224 */ /* 0x000fe200078e0031 */
[----:B------:R-:W-:-:S07]  /*6f30*/  PRMT R103, R103, 0x7632, R103 ;  /* 0x0000763267677816 */ /* 0x000fce0000000067 */
.L_x_2317:
[----:B------:R-:W-:Y:S05]  /*6f40*/  BSYNC.RECONVERGENT B1 ;  /* 0x0000000000017941 */ /* 0x000fea0003800200 */
.L_x_2315:
        /* <DEDUP_REMOVED lines=11> */
.L_x_2319:
[----:B------:R-:W-:Y:S01]  /*7000*/  IMAD.MOV.U32 R50, RZ, RZ, R57 ;  /* 0x000000ffff327224 */ /* 0x000fe200078e0039 */
[----:B------:R-:W-:Y:S01]  /*7010*/  PRMT R58, R58, 0x7610, R54 ;  /* 0x000076103a3a7816 */ /* 0x000fe20000000036 */
[----:B------:R-:W-:Y:S01]  /*7020*/  IMAD.MOV.U32 R49, RZ, RZ, R48 ;  /* 0x000000ffff317224 */ /* 0x000fe200078e0030 */
[----:B------:R-:W-:-:S07]  /*7030*/  PRMT R103, R103, 0x5410, R102 ;  /* 0x0000541067677816 */ /* 0x000fce0000000066 */
.L_x_2320:
[----:B------:R-:W-:Y:S05]  /*7040*/  BSYNC.RECONVERGENT B1 ;  /* 0x0000000000017941 */ /* 0x000fea0003800200 */
.L_x_2318:
[----:B------:R-:W-:Y:S01]  /*7050*/  HSETP2.GT.AND P0, PT, R58.H1_H1, R102.H1_H1, PT ;  /* 0x300000663a007234 */ /* 0x000fe20003f04c00 */
[----:B------:R-:W-:Y:S04]  /*7060*/  BSSY.RECONVERGENT B1, `(.L_x_2321) ;  /* 0x000000e000017945 */ /* 0x000fe80003800200 */
[----:B------:R-:W-:-:S13]  /*7070*/  ISETP.EQ.OR P0, PT, R51, -0x1, P0 ;  /* 0xffffffff3300780c */ /* 0x000fda0000702670 */
[----:B------:R-:W-:Y:S05]  /*7080*/  @P0 BRA `(.L_x_2322) ;  /* 0x00000000001c0947 */ /* 0x000fea0003800000 */
[----:B------:R-:W-:Y:S01]  /*7090*/  ISETP.GE.AND P0, PT, R50, R51, PT ;  /* 0x000000333200720c */ /* 0x000fe20003f06270 */
[----:B------:R-:W-:Y:S01]  /*70a0*/  IMAD.MOV.U32 R54, RZ, RZ, R51 ;  /* 0x000000ffff367224 */ /* 0x000fe200078e0033 */
[----:B------:R-:W-:Y:S01]  /*70b0*/  PRMT R57, R57, 0x7610, R102 ;  /* 0x0000761039397816 */ /* 0x000fe20000000066 */
[----:B------:R-:W-:-:S10]  /*70c0*/  IMAD.MOV.U32 R48, RZ, RZ, R50 ;  /* 0x000000ffff307224 */ /* 0x000fd400078e0032 */
[----:B------:R-:W-:Y:S02]  /*70d0*/  HSETP2.NEU.OR P0, PT, R58.H1_H1, R102.H1_H1, P0 ;  /* 0x300000663a007234 */ /* 0x000fe4000070dc20 */
[----:B------:R-:W-:-:S11]  /*70e0*/  PRMT R102, R58, 0x7632, R102 ;  /* 0x000076323a667816 */ /* 0x000fd60000000066 */
[----:B------:R-:W-:Y:S05]  /*70f0*/  @P0 BRA `(.L_x_2323) ;  /* 0x0000000000100947 */ /* 0x000fea0003800000 */
.L_x_2322:
[----:B------:R-:W-:Y:S01]  /*7100*/  IMAD.MOV.U32 R54, RZ, RZ, R50 ;  /* 0x000000ffff367224 */ /* 0x000fe200078e0032 */
[----:B------:R-:W-:Y:S01]  /*7110*/  PRMT R57, R57, 0x7610, R58 ;  /* 0x0000761039397816 */ /* 0x000fe2000000003a */
[----:B------:R-:W-:Y:S01]  /*7120*/  IMAD.MOV.U32 R48, RZ, RZ, R51 ;  /* 0x000000ffff307224 */ /* 0x000fe200078e0033 */
[----:B------:R-:W-:-:S07]  /*7130*/  PRMT R102, R102, 0x7632, R102 ;  /* 0x0000763266667816 */ /* 0x000fce0000000066 */
.L_x_2323:
[----:B------:R-:W-:Y:S05]  /*7140*/  BSYNC.RECONVERGENT B1 ;  /* 0x0000000000017941 */ /* 0x000fea0003800200 */
.L_x_2321:
        /* <DEDUP_REMOVED lines=11> */
.L_x_2325:
[----:B------:R-:W-:Y:S01]  /*7200*/  PRMT R102, R102, 0x5410, R58 ;  /* 0x0000541066667816 */ /* 0x000fe2000000003a */
[----:B------:R-:W-:Y:S01]  /*7210*/  IMAD.MOV.U32 R51, RZ, RZ, R55 ;  /* 0x000000ffff337224 */ /* 0x000fe200078e0037 */
[----:B------:R-:W-:Y:S01]  /*7220*/  PRMT R126, R126, 0x7610, R57 ;  /* 0x000076107e7e7816 */ /* 0x000fe20000000039 */
[----:B------:R-:W-:Y:S01]  /*7230*/  IMAD.MOV.U32 R50, RZ, RZ, R54 ;  /* 0x000000ffff327224 */ /* 0x000fe200078e0036 */
[----:B------:R-:W-:Y:S01]  /*7240*/  PRMT R58, R57, 0x7632, R58 ;  /* 0x00007632393a7816 */ /* 0x000fe2000000003a */
[----:B------:R-:W-:-:S07]  /*7250*/  IMAD.MOV.U32 R55, RZ, RZ, R54 ;  /* 0x000000ffff377224 */ /* 0x000fce00078e0036 */
.L_x_2326:
[----:B------:R-:W-:Y:S05]  /*7260*/  BSYNC.RECONVERGENT B1 ;  /* 0x0000000000017941 */ /* 0x000fea0003800200 */
.L_x_2324:
[----:B------:R-:W-:Y:S02]  /*7270*/  VIADD R52, R52, 0x4 ;  /* 0x0000000434347836 */ /* 0x000fe40000000000 */
[----:B------:R-:W-:Y:S01]  /*7280*/  VIADD R53, R53, 0x2 ;  /* 0x0000000235357836 */ /* 0x000fe20000000000 */
[----:B------:R-:W-:Y:S06]  /*7290*/  @P1 BRA `(.L_x_2327) ;  /* 0xffffffc000081947 */ /* 0x000fec000383ffff */
.L_x_2137:
[----:B------:R-:W-:Y:S05]  /*72a0*/  BSYNC.RECONVERGENT B0 ;  /* 0x0000000000007941 */ /* 0x000fea0003800200 */
.L_x_2136:
[----:B------:R-:W-:Y:S01]  /*72b0*/  SHFL.DOWN PT, R62, R40, 0x2, 0x1f ;  /* 0x08401f00283e7f89 */ /* 0x000fe200000e0000 */
[----:B------:R-:W-:Y:S01]  /*72c0*/  PRMT R135, R135, 0x5410, R136 ;  /* 0x0000541087877816 */ /* 0x000fe20000000088 */
[----:B------:R-:W-:Y:S01]  /*72d0*/  BSSY.RECONVERGENT B0, `(.L_x_2328) ;  /* 0x00004c6000007945 */ /* 0x000fe20003800200 */
[----:B------:R-:W-:Y:S01]  /*72e0*/  ISETP.GT.AND P0, PT, R74, 0x1d, PT ;  /* 0x0000001d4a00780c */ /* 0x000fe20003f04270 */
[----:B------:R-:W1:Y:S01]  /*72f0*/  SHFL.DOWN PT, R63, R41, 0x2, 0x1f ;  /* 0x08401f00293f7f89 */ /* 0x000e6200000e0000 */
[----:B------:R-:W-:-:S03]  /*7300*/  IMAD.MOV.U32 R77, RZ, RZ, R75 ;  /* 0x000000ffff4d7224 */ /* 0x000fc600078e004b */
[----:B------:R-:W-:Y:S04]  /*7310*/  SHFL.DOWN PT, R64, R38, 0x2, 0x1f ;  /* 0x08401f0026407f89 */ /* 0x000fe800000e0000 */
[----:B------:R-:W2:Y:S04]  /*7320*/  SHFL.DOWN PT, R65, R39, 0x2, 0x1f ;  /* 0x08401f0027417f89 */ /* 0x000ea800000e0000 */
[----:B0-----:R-:W-:Y:S04]  /*7330*/  SHFL.DOWN PT, R52, R50, 0x2, 0x1f ;  /* 0x08401f0032347f89 */ /* 0x001fe800000e0000 */
[----:B------:R-:W0:Y:S04]  /*7340*/  SHFL.DOWN PT, R53, R51, 0x2, 0x1f ;  /* 0x08401f0033357f89 */ /* 0x000e2800000e0000 */
[----:B------:R-:W-:Y:S04]  /*7350*/  SHFL.DOWN PT, R68, R34, 0x2, 0x1f ;  /* 0x08401f0022447f89 */ /* 0x000fe800000e0000 */
[----:B------:R-:W3:Y:S04]  /*7360*/  SHFL.DOWN PT, R69, R35, 0x2, 0x1f ;  /* 0x08401f0023457f89 */ /* 0x000ee800000e0000 */
        /* <DEDUP_REMOVED lines=8> */
[----:B0-----:R-:W-:Y:S04]  /*73f0*/  STL.64 [R0+0x8], R52 ;  /* 0x0000083400007387 */ /* 0x001fe80000100a00 */
[----:B------:R-:W-:Y:S04]  /*7400*/  SHFL.DOWN PT, R52, R28, 0x2, 0x1f ;  /* 0x08401f001c347f89 */ /* 0x000fe800000e0000 */
[----:B------:R-:W0:Y:S04]  /*7410*/  SHFL.DOWN PT, R53, R29, 0x2, 0x1f ;  /* 0x08401f001d357f89 */ /* 0x000e2800000e0000 */
[----:B------:R-:W-:Y:S04]  /*7420*/  SHFL.DOWN PT, R70, R32, 0x2, 0x1f ;  /* 0x08401f0020467f89 */ /* 0x000fe800000e0000 */
[----:B------:R-:W5:Y:S04]  /*7430*/  SHFL.DOWN PT, R71, R33, 0x2, 0x1f ;  /* 0x08401f0021477f89 */ /* 0x000f6800000e0000 */
        /* <DEDUP_REMOVED lines=10> */
[----:B-1----:R1:W-:Y:S04]  /*74e0*/  STL.64 [R0+0x88], R62 ;  /* 0x0000883e00007387 */ /* 0x0023e80000100a00 */
[----:B--2---:R2:W-:Y:S04]  /*74f0*/  STL.64 [R0+0x90], R64 ;  /* 0x0000904000007387 */ /* 0x0045e80000100a00 */
[----:B------:R-:W-:Y:S01]  /*7500*/  SHFL.DOWN PT, R60, R42, 0x2, 0x1f ;  /* 0x08401f002a3c7f89 */ /* 0x000fe200000e0000 */
[----:B-1----:R-:W-:-:S03]  /*7510*/  PRMT R63, R102, 0x7610, R103 ;  /* 0x00007610663f7816 */ /* 0x002fc60000000067 */
[----:B------:R-:W1:Y:S01]  /*7520*/  SHFL.DOWN PT, R61, R43, 0x2, 0x1f ;  /* 0x08401f002b3d7f89 */ /* 0x000e6200000e0000 */
[----:B------:R-:W-:Y:S02]  /*7530*/  PRMT R62, R103, 0x5410, R104 ;  /* 0x00005410673e7816 */ /* 0x000fe40000000068 */
[----:B--2---:R-:W-:Y:S01]  /*7540*/  PRMT R64, R126, 0x7632, R102 ;  /* 0x000076327e407816 */ /* 0x004fe20000000066 */
[----:B0-----:R-:W-:Y:S04]  /*7550*/  STL.64 [R0+0x60], R52 ;  /* 0x0000603400007387 */ /* 0x001fe80000100a00 */
[----:B-----5:R-:W-:Y:S04]  /*7560*/  STL.64 [R0+0x50], R70 ;  /* 0x0000504600007387 */ /* 0x020fe80000100a00 */
[----:B------:R-:W-:Y:S04]  /*7570*/  SHFL.DOWN PT, R52, R10, 0x2, 0x1f ;  /* 0x08401f000a347f89 */ /* 0x000fe800000e0000 */
[----:B------:R-:W0:Y:S04]  /*7580*/  SHFL.DOWN PT, R53, R11, 0x2, 0x1f ;  /* 0x08401f000b357f89 */ /* 0x000e2800000e0000 */
[----:B------:R-:W-:Y:S04]  /*7590*/  SHFL.DOWN PT, R71, R64, 0x2, 0x1f ;  /* 0x08401f0040477f89 */ /* 0x000fe800000e0000 */
[----:B------:R-:W-:Y:S04]  /*75a0*/  SHFL.DOWN PT, R70, R63, 0x2, 0x1f ;  /* 0x08401f003f467f89 */ /* 0x000fe800000e0000 */
[----:B---3--:R-:W-:Y:S04]  /*75b0*/  STL.64 [R0+0xa0], R68 ;  /* 0x0000a04400007387 */ /* 0x008fe80000100a00 */
[----:B------:R-:W-:Y:S04]  /*75c0*/  SHFL.DOWN PT, R69, R62, 0x2, 0x1f ;  /* 0x08401f003e457f89 */ /* 0x000fe800000e0000 */
[----:B------:R-:W-:Y:S04]  /*75d0*/  SHFL.DOWN PT, R68, R105, 0x2, 0x1f ;  /* 0x08401f0069447f89 */ /* 0x000fe800000e0000 */
[----:B------:R-:W-:Y:S04]  /*75e0*/  STL.64 [R0+0x10], R54 ;  /* 0x0000103600007387 */ /* 0x000fe80000100a00 */
[----:B------:R-:W-:Y:S04]  /*75f0*/  SHFL.DOWN PT, R54, R26, 0x2, 0x1f ;  /* 0x08401f001a367f89 */ /* 0x000fe800000e0000 */
[----:B------:R-:W2:Y:S04]  /*7600*/  SHFL.DOWN PT, R55, R27, 0x2, 0x1f ;  /* 0x08401f001b377f89 */ /* 0x000ea800000e0000 */
[----:B----4-:R-:W-:Y:S04]  /*7610*/  STL.64 [R0+0x98], R66 ;  /* 0x0000984200007387 */ /* 0x010fe80000100a00 */
[----:B------:R-:W-:Y:S04]  /*7620*/  SHFL.DOWN PT, R67, R106, 0x2, 0x1f ;  /* 0x08401f006a437f89 */ /* 0x000fe800000e0000 */
[----:B------:R-:W-:Y:S04]  /*7630*/  SHFL.DOWN PT, R66, R107, 0x2, 0x1f ;  /* 0x08401f006b427f89 */ /* 0x000fe800000e0000 */
[----:B------:R-:W-:Y:S04]  /*7640*/  STL.64 [R0+0x20], R58 ;  /* 0x0000203a00007387 */ /* 0x000fe80000100a00 */
[----:B------:R-:W-:Y:S04]  /*7650*/  SHFL.DOWN PT, R58, R22, 0x2, 0x1f ;  /* 0x08401f00163a7f89 */ /* 0x000fe800000e0000 */
[----:B------:R-:W3:Y:S04]  /*7660*/  SHFL.DOWN PT, R59, R23, 0x2, 0x1f ;  /* 0x08401f00173b7f89 */ /* 0x000ee800000e0000 */
[----:B-1----:R-:W-:Y:S04]  /*7670*/  STL.64 [R0+0x28], R60 ;  /* 0x0000283c00007387 */ /* 0x002fe80000100a00 */
[----:B------:R-:W-:Y:S04]  /*7680*/  SHFL.DOWN PT, R60, R20, 0x2, 0x1f ;  /* 0x08401f00143c7f89 */ /* 0x000fe800000e0000 */
[----:B------:R-:W1:Y:S04]  /*7690*/  SHFL.DOWN PT, R61, R21, 0x2, 0x1f ;  /* 0x08401f00153d7f89 */ /* 0x000e6800000e0000 */
[----:B0-----:R0:W-:Y:S04]  /*76a0*/  STL.64 [R0+0xa8], R52 ;  /* 0x0000a83400007387 */ /* 0x0011e80000100a00 */
[----:B--2---:R-:W-:Y:S04]  /*76b0*/  STL.64 [R0+0x68], R54 ;  /* 0x0000683600007387 */ /* 0x004fe80000100a00 */
[----:B------:R-:W-:Y:S01]  /*76c0*/  SHFL.DOWN PT, R54, R8, 0x2, 0x1f ;  /* 0x08401f0008367f89 */ /* 0x000fe200000e0000 */
[----:B0-----:R-:W-:-:S03]  /*76d0*/  IMAD.MOV.U32 R52, RZ, RZ, R71 ;  /* 0x000000ffff347224 */ /* 0x001fc600078e0047 */
[----:B------:R-:W0:Y:S01]  /*76e0*/  SHFL.DOWN PT, R55, R9, 0x2, 0x1f ;  /* 0x08401f0009377f89 */ /* 0x000e2200000e0000 */
[----:B------:R-:W-:-:S03]  /*76f0*/  IMAD.MOV.U32 R53, RZ, RZ, R70 ;  /* 0x000000ffff357224 */ /* 0x000fc600078e0046 */
[----:B------:R-:W-:Y:S04]  /*7700*/  SHFL.DOWN PT, R65, R108, 0x2, 0x1f ;  /* 0x08401f006c417f89 */ /* 0x000fe800000e0000 */
[----:B------:R2:W-:Y:S04]  /*7710*/  STL.64 [R0+0x108], R52 ;  /* 0x0001083400007387 */ /* 0x0005e80000100a00 */
[----:B------:R-:W-:Y:S04]  /*7720*/  SHFL.DOWN PT, R64, R109, 0x2, 0x1f ;  /* 0x08401f006d407f89 */ /* 0x000fe800000e0000 */
[----:B------:R-:W-:Y:S01]  /*7730*/  SHFL.DOWN PT, R56, R46, 0x2, 0x1f ;  /* 0x08401f002e387f89 */ /* 0x000fe200000e0000 */
[----:B--2---:R-:W-:-:S03]  /*7740*/  IMAD.MOV.U32 R52, RZ, RZ, R69 ;  /* 0x000000ffff347224 */ /* 0x004fc600078e0045 */
[----:B------:R-:W2:Y:S01]  /*7750*/  SHFL.DOWN PT, R57, R47, 0x2, 0x1f ;  /* 0x08401f002f397f89 */ /* 0x000ea200000e0000 */
[----:B------:R-:W-:-:S03]  /*7760*/  IMAD.MOV.U32 R53, RZ, RZ, R68 ;  /* 0x000000ffff357224 */ /* 0x000fc600078e0044 */
[----:B---3--:R-:W-:Y:S04]  /*7770*/  STL.64 [R0+0x78], R58 ;  /* 0x0000783a00007387 */ /* 0x008fe80000100a00 */
[----:B------:R3:W-:Y:S04]  /*7780*/  STL.64 [R0+0x110], R52 ;  /* 0x0001103400007387 */ /* 0x0007e80000100a00 */
[----:B------:R-:W-:Y:S04]  /*7790*/  SHFL.DOWN PT, R58, R4, 0x2, 0x1f ;  /* 0x08401f00043a7f89 */ /* 0x000fe800000e0000 */
[----:B------:R-:W4:Y:S01]  /*77a0*/  SHFL.DOWN PT, R59, R5, 0x2, 0x1f ;  /* 0x08401f00053b7f89 */ /* 0x000f2200000e0000 */
[----:B---3--:R-:W-:-:S03]  /*77b0*/  IMAD.MOV.U32 R52, RZ, RZ, R67 ;  /* 0x000000ffff347224 */ /* 0x008fc600078e0043 */
[----:B------:R-:W-:Y:S01]  /*77c0*/  SHFL.DOWN PT, R63, R110, 0x2, 0x1f ;  /* 0x08401f006e3f7f89 */ /* 0x000fe200000e0000 */
[----:B------:R-:W-:-:S03]  /*77d0*/  IMAD.MOV.U32 R53, RZ, RZ, R66 ;  /* 0x000000ffff357224 */ /* 0x000fc600078e0042 */
[----:B------:R-:W-:Y:S04]  /*77e0*/  SHFL.DOWN PT, R62, R111, 0x2, 0x1f ;  /* 0x08401f006f3e7f89 */ /* 0x000fe800000e0000 */
[----:B------:R-:W-:Y:S04]  /*77f0*/  STL.64 [R0+0x118], R52 ;  /* 0x0001183400007387 */ /* 0x000fe80000100a00 */
[----:B------:R-:W-:Y:S04]  /*7800*/  SHFL.DOWN PT, R52, R84, 0x2, 0x1f ;  /* 0x08401f0054347f89 */ /* 0x000fe800000e0000 */
[----:B------:R-:W3:Y:S04]  /*7810*/  SHFL.DOWN PT, R53, R85, 0x2, 0x1f ;  /* 0x08401f0055357f89 */ /* 0x000ee800000e0000 */
[----:B------:R-:W-:Y:S04]  /*7820*/  SHFL.DOWN PT, R71, R114, 0x2, 0x1f ;  /* 0x08401f0072477f89 */ /* 0x000fe800000e0000 */
[----:B------:R-:W-:Y:S04]  /*7830*/  SHFL.DOWN PT, R70, R115, 0x2, 0x1f ;  /* 0x08401f0073467f89 */ /* 0x000fe800000e0000 */
[----:B-1----:R-:W-:Y:S04]  /*7840*/  STL.64 [R0+0x80], R60 ;  /* 0x0000803c00007387 */ /* 0x002fe80000100a00 */
[----:B------:R-:W-:Y:S04]  /*7850*/  SHFL.DOWN PT, R60, R2, 0x2, 0x1f ;  /* 0x08401f00023c7f89 */ /* 0x000fe800000e0000 */
[----:B------:R-:W1:Y:S04]  /*7860*/  SHFL.DOWN PT, R61, R3, 0x2, 0x1f ;  /* 0x08401f00033d7f89 */ /* 0x000e6800000e0000 */
[----:B------:R-:W5:Y:S04]  /*7870*/  SHFL.DOWN PT, R69, R116, 0x2, 0x1f ;  /* 0x08401f0074457f89 */ /* 0x000f6800000e0000 */
[----:B------:R-:W5:Y:S04]  /*7880*/  SHFL.DOWN PT, R68, R117, 0x2, 0x1f ;  /* 0x08401f0075447f89 */ /* 0x000f6800000e0000 */
[----:B------:R-:W-:Y:S04]  /*7890*/  SHFL.DOWN PT, R67, R118, 0x2, 0x1f ;  /* 0x08401f0076437f89 */ /* 0x000fe800000e0000 */
[----:B------:R-:W-:Y:S04]  /*78a0*/  SHFL.DOWN PT, R66, R119, 0x2, 0x1f ;  /* 0x08401f0077427f89 */ /* 0x000fe800000e0000 */
[----:B0-----:R0:W-:Y:S04]  /*78b0*/  STL.64 [R0+0xb0], R54 ;  /* 0x0000b03600007387 */ /* 0x0011e80000100a00 */
[----:B--2---:R-:W-:Y:S04]  /*78c0*/  STL.64 [R0+0x18], R56 ;  /* 0x0000183800007387 */ /* 0x004fe80000100a00 */
[----:B------:R-:W-:Y:S01]  /*78d0*/  SHFL.DOWN PT, R56, R24, 0x2, 0x1f ;  /* 0x08401f0018387f89 */ /* 0x000fe200000e0000 */
[----:B0-----:R-:W-:-:S03]  /*78e0*/  IMAD.MOV.U32 R54, RZ, RZ, R65 ;  /* 0x000000ffff367224 */ /* 0x001fc600078e0041 */
[----:B------:R-:W0:Y:S01]  /*78f0*/  SHFL.DOWN PT, R57, R25, 0x2, 0x1f ;  /* 0x08401f0019397f89 */ /* 0x000e2200000e0000 */
[----:B------:R-:W-:-:S03]  /*7900*/  IMAD.MOV.U32 R55, RZ, RZ, R64 ;  /* 0x000000ffff377224 */ /* 0x000fc600078e0040 */
[----:B------:R-:W-:Y:S04]  /*7910*/  SHFL.DOWN PT, R65, R120, 0x2, 0x1f ;  /* 0x08401f0078417f89 */ /* 0x000fe800000e0000 */
[----:B------:R-:W-:Y:S04]  /*7920*/  SHFL.DOWN PT, R64, R121, 0x2, 0x1f ;  /* 0x08401f0079407f89 */ /* 0x000fe800000e0000 */
[----:B----4-:R2:W-:Y:S04]  /*7930*/  STL.64 [R0+0xc0], R58 ;  /* 0x0000c03a00007387 */ /* 0x0105e80000100a00 */
[----:B---3--:R3:W-:Y:S04]  /*7940*/  STL.64 [R0+0xd0], R52 ;  /* 0x0000d03400007387 */ /* 0x0087e80000100a00 */
[----:B-1----:R-:W-:Y:S01]  /*7950*/  STL.64 [R0+0xc8], R60 ;  /* 0x0000c83c00007387 */ /* 0x002fe20000100a00 */
[----:B--2---:R-:W-:-:S03]  /*7960*/  IMAD.MOV.U32 R58, RZ, RZ, R63 ;  /* 0x000000ffff3a7224 */ /* 0x004fc600078e003f */
[----:B------:R-:W-:Y:S01]  /*7970*/  SHFL.DOWN PT, R61, R124, 0x2, 0x1f ;  /* 0x08401f007c3d7f89 */ /* 0x000fe200000e0000 */
[----:B------:R-:W-:Y:S02]  /*7980*/  IMAD.MOV.U32 R59, RZ, RZ, R62 ;  /* 0x000000ffff3b7224 */ /* 0x000fe400078e003e */
[----:B---3--:R-:W-:Y:S01]  /*7990*/  IMAD.MOV.U32 R52, RZ, RZ, R71 ;  /* 0x000000ffff347224 */ /* 0x008fe200078e0047 */
[----:B------:R-:W-:Y:S01]  /*79a0*/  SHFL.DOWN PT, R63, R122, 0x2, 0x1f ;  /* 0x08401f007a3f7f89 */ /* 0x000fe200000e0000 */
[----:B------:R-:W-:-:S03]  /*79b0*/  IMAD.MOV.U32 R53, RZ, RZ, R70 ;  /* 0x000000ffff357224 */ /* 0x000fc600078e0046 */
[----:B------:R-:W-:Y:S04]  /*79c0*/  SHFL.DOWN PT, R62, R123, 0x2, 0x1f ;  /* 0x08401f007b3e7f89 */ /* 0x000fe800000e0000 */
[----:B------:R5:W-:Y:S04]  /*79d0*/  STL.64 [R0+0x130], R52 ;  /* 0x0001303400007387 */ /* 0x000be80000100a00 */
[----:B------:R-:W-:Y:S04]  /*79e0*/  SHFL.DOWN PT, R60, R125, 0x2, 0x1f ;  /* 0x08401f007d3c7f89 */ /* 0x000fe800000e0000 */
[----:B------:R-:W-:Y:S01]  /*79f0*/  STL.64 [R0+0x120], R54 ;  /* 0x0001203600007387 */ /* 0x000fe20000100a00 */
[----:B-----5:R-:W-:-:S03]  /*7a00*/  IMAD.MOV.U32 R52, RZ, RZ, R69 ;  /* 0x000000ffff347224 */ /* 0x020fc600078e0045 */
[----:B------:R-:W-:Y:S01]  /*7a10*/  SHFL.DOWN PT, R54, R86, 0x2, 0x1f ;  /* 0x08401f0056367f89 */ /* 0x000fe200000e0000 */
[----:B------:R-:W-:-:S03]  /*7a20*/  IMAD.MOV.U32 R53, RZ, RZ, R68 ;  /* 0x000000ffff357224 */ /* 0x000fc600078e0044 */
[----:B------:R-:W1:Y:S04]  /*7a30*/  SHFL.DOWN PT, R55, R87, 0x2, 0x1f ;  /* 0x08401f0057377f89 */ /* 0x000e6800000e0000 */
[----:B------:R2:W-:Y:S04]  /*7a40*/  STL.64 [R0+0x138], R52 ;  /* 0x0001383400007387 */ /* 0x0005e80000100a00 */
[----:B0-----:R-:W-:Y:S04]  /*7a50*/  STL.64 [R0+0x70], R56 ;  /* 0x0000703800007387 */ /* 0x001fe80000100a00 */
[----:B------:R-:W-:Y:S01]  /*7a60*/  SHFL.DOWN PT, R56, R6, 0x2, 0x1f ;  /* 0x08401f0006387f89 */ /* 0x000fe200000e0000 */
[----:B--2---:R-:W-:-:S03]  /*7a70*/  IMAD.MOV.U32 R52, RZ, RZ, R67 ;  /* 0x000000ffff347224 */ /* 0x004fc600078e0043 */
[----:B------:R-:W0:Y:S01]  /*7a80*/  SHFL.DOWN PT, R57, R7, 0x2, 0x1f ;  /* 0x08401f0007397f89 */ /* 0x000e2200000e0000 */
[----:B------:R-:W-:-:S03]  /*7a90*/  IMAD.MOV.U32 R53, RZ, RZ, R66 ;  /* 0x000000ffff357224 */ /* 0x000fc600078e0042 */
[----:B------:R-:W-:Y:S04]  /*7aa0*/  SHFL.DOWN PT, R68, R127, 0x2, 0x1f ;  /* 0x08401f007f447f89 */ /* 0x000fe800000e0000 */
[----:B------:R2:W-:Y:S04]  /*7ab0*/  STL.64 [R0+0x140], R52 ;  /* 0x0001403400007387 */ /* 0x0005e80000100a00 */
[----:B-1----:R-:W-:Y:S04]  /*7ac0*/  STL.64 [R0+0xd8], R54 ;  /* 0x0000d83600007387 */ /* 0x002fe80000100a00 */
[----:B------:R-:W-:Y:S01]  /*7ad0*/  SHFL.DOWN PT, R54, R92, 0x2, 0x1f ;  /* 0x08401f005c367f89 */ /* 0x000fe200000e0000 */
[----:B--2---:R-:W-:-:S03]  /*7ae0*/  IMAD.MOV.U32 R52, RZ, RZ, R65 ;  /* 0x000000ffff347224 */ /* 0x004fc600078e0041 */
[----:B------:R-:W1:Y:S01]  /*7af0*/  SHFL.DOWN PT, R55, R93, 0x2, 0x1f ;  /* 0x08401f005d377f89 */ /* 0x000e6200000e0000 */
[----:B------:R-:W-:-:S03]  /*7b00*/  IMAD.MOV.U32 R53, RZ, RZ, R64 ;  /* 0x000000ffff357224 */ /* 0x000fc600078e0040 */
[----:B0-----:R-:W-:Y:S04]  /*7b10*/  STL.64 [R0+0xb8], R56 ;  /* 0x0000b83800007387 */ /* 0x001fe80000100a00 */
[----:B------:R0:W-:Y:S04]  /*7b20*/  STL.64 [R0+0x148], R52 ;  /* 0x0001483400007387 */ /* 0x0001e80000100a00 */
[----:B------:R-:W-:Y:S04]  /*7b30*/  STL.64 [R0+0x128], R58 ;  /* 0x0001283a00007387 */ /* 0x000fe80000100a00 */
[----:B------:R-:W-:Y:S01]  /*7b40*/  SHFL.DOWN PT, R56, R88, 0x2, 0x1f ;  /* 0x08401f0058387f89 */ /* 0x000fe200000e0000 */
[----:B0-----:R-:W-:-:S03]  /*7b50*/  IMAD.MOV.U32 R52, RZ, RZ, R63 ;  /* 0x000000ffff347224 */ /* 0x001fc600078e003f */
[----:B------:R-:W0:Y:S01]  /*7b60*/  SHFL.DOWN PT, R57, R89, 0x2, 0x1f ;  /* 0x08401f0059397f89 */ /* 0x000e2200000e0000 */
[----:B------:R-:W-:-:S03]  /*7b70*/  IMAD.MOV.U32 R53, RZ, RZ, R62 ;  /* 0x000000ffff357224 */ /* 0x000fc600078e003e */
[----:B------:R-:W-:Y:S04]  /*7b80*/  SHFL.DOWN PT, R58, R90, 0x2, 0x1f ;  /* 0x08401f005a3a7f89 */ /* 0x000fe800000e0000 */
[----:B------:R2:W-:Y:S04]  /*7b90*/  STL.64 [R0+0x150], R52 ;  /* 0x0001503400007387 */ /* 0x0005e80000100a00 */
[----:B------:R-:W3:Y:S04]  /*7ba0*/  SHFL.DOWN PT, R59, R91, 0x2, 0x1f ;  /* 0x08401f005b3b7f89 */ /* 0x000ee800000e0000 */
        /* <DEDUP_REMOVED lines=8> */
[----:B--2---:R-:W-:-:S03]  /*7c30*/  PRMT R52, R104, 0x5432, R126 ;  /* 0x0000543268347816 */ /* 0x004fc6000000007e */
[----:B------:R-:W-:Y:S04]  /*7c40*/  SHFL.DOWN PT, R62, R133, 0x2, 0x1f ;  /* 0x08401f00853e7f89 */ /* 0x000fe800000e0000 */
[----:B------:R-:W2:Y:S04]  /*7c50*/  SHFL.DOWN PT, R69, R52, 0x2, 0x1f ;  /* 0x08401f0034457f89 */ /* 0x000ea800000e0000 */
[----:B-1----:R1:W-:Y:S04]  /*7c60*/  STL.64 [R0+0xf0], R54 ;  /* 0x0000f03600007387 */ /* 0x0023e80000100a00 */
[----:B------:R-:W-:Y:S04]  /*7c70*/  SHFL.DOWN PT, R61, R134, 0x2, 0x1f ;  /* 0x08401f00863d7f89 */ /* 0x000fe800000e0000 */
[----:B------:R-:W-:Y:S01]  /*7c80*/  SHFL.DOWN PT, R60, R135, 0x2, 0x1f ;  /* 0x08401f00873c7f89 */ /* 0x000fe200000e0000 */
[----:B-1----:R-:W-:-:S03]  /*7c90*/  IMAD.MOV.U32 R55, RZ, RZ, R68 ;  /* 0x000000ffff377224 */ /* 0x002fc600078e0044 */
[----:B0-----:R-:W-:Y:S04]  /*7ca0*/  STL.64 [R0+0xe0], R56 ;  /* 0x0000e03800007387 */ /* 0x001fe80000100a00 */
[----:B---3--:R-:W-:Y:S01]  /*7cb0*/  STL.64 [R0+0xe8], R58 ;  /* 0x0000e83a00007387 */ /* 0x008fe20000100a00 */
[----:B--2---:R-:W-:-:S03]  /*7cc0*/  IMAD.MOV.U32 R54, RZ, RZ, R69 ;  /* 0x000000ffff367224 */ /* 0x004fc600078e0045 */
        /* <DEDUP_REMOVED lines=8> */
[----:B------:R4:W-:Y:S04]  /*7d50*/  STL.64 [R0+0x160], R54 ;  /* 0x0001603600007387 */ /* 0x0009e80000100a00 */
[----:B0-----:R-:W-:Y:S04]  /*7d60*/  STL.64 [R0+0x58], R72 ;  /* 0x0000584800007387 */ /* 0x001fe80000100a00 */
[----:B-1----:R-:W-:Y:S01]  /*7d70*/  STL.64 [R0+0xf8], R56 ;  /* 0x0000f83800007387 */ /* 0x002fe20000100a00 */
        /* <DEDUP_REMOVED lines=16> */
[----:B0-----:R-:W-:Y:S01]  /*7e80*/  IMAD.MOV.U32 R55, RZ, RZ, R50 ;  /* 0x000000ffff377224 */ /* 0x001fe200078e0032 */
[----:B------:R-:W-:Y:S01]  /*7e90*/  PRMT R58, R126, 0x7632, R58 ;  /* 0x000076327e3a7816 */ /* 0x000fe2000000003a */
[----:B------:R-:W-:Y:S01]  /*7ea0*/  IMAD.MOV.U32 R56, RZ, RZ, RZ ;  /* 0x000000ffff387224 */ /* 0x000fe200078e00ff */
[----:B------:R-:W-:Y:S02]  /*7eb0*/  FSEL R77, R75, R52, P0 ;  /* 0x000000344b4d7208 */ /* 0x000fe40000000000 */
[----:B------:R-:W-:Y:S02]  /*7ec0*/  FSEL R54, R52, R75, P0 ;  /* 0x0000004b34367208 */ /* 0x000fe40000000000 */
[----:B------:R-:W-:Y:S02]  /*7ed0*/  FSEL R57, R100, R53, P0 ;  /* 0x0000003564397208 */ /* 0x000fe40000000000 */
[----:B------:R-:W-:Y:S01]  /*7ee0*/  FSEL R100, R53, R100, P0 ;  /* 0x0000006435647208 */ /* 0x000fe20000000000 */
[----:B------:R-:W-:Y:S01]  /*7ef0*/  FADD.FTZ R54, -R77, R54 ;  /* 0x000000364d367221 */ /* 0x000fe20000010100 */
[----:B------:R-:W-:-:S03]  /*7f00*/  IMAD.MOV.U32 R53, RZ, RZ, R0 ;  /* 0x000000ffff357224 */ /* 0x000fc600078e0000 */
[----:B------:R-:W-:-:S04]  /*7f10*/  FMUL.FTZ R54, R54, 1.4426950216293334961 ;  /* 0x3fb8aa3b36367820 */ /* 0x000fc80000410000 */
[----:B------:R-:W0:Y:S02]  /*7f20*/  MUFU.EX2 R52, R54 ;  /* 0x0000003600347308 */ /* 0x000e240000000800 */
[----:B0-----:R-:W-:Y:S01]  /*7f30*/  FFMA.FTZ R100, R100, R52, R57 ;  /* 0x0000003464647223 */ /* 0x001fe20000010039 */
[----:B------:R-:W-:-:S07]  /*7f40*/  VIADD R52, R0, 0x8 ;  /* 0x0000000800347836 */ /* 0x000fce0000000000 */
.L_x_2519:
        /* <DEDUP_REMOVED lines=20> */
.L_x_2331:
[----:B------:R-:W-:Y:S01]  /*8090*/  IMAD.MOV.U32 R50, RZ, RZ, R97 ;  /* 0x000000ffff327224 */ /* 0x000fe200078e0061 */
[----:B------:R-:W-:Y:S01]  /*80a0*/  PRMT R54, R54, 0x5410, R136 ;  /* 0x0000541036367816 */ /* 0x000fe20000000088 */
[----:B------:R-:W-:Y:S01]  /*80b0*/  IMAD.MOV.U32 R97, RZ, RZ, R96 ;  /* 0x000000ffff617224 */ /* 0x000fe200078e0060 */
[----:B------:R-:W-:-:S07]  /*80c0*/  PRMT R136, R135, 0x7610, R136 ;  /* 0x0000761087887816 */ /* 0x000fce0000000088 */
.L_x_2332:
[----:B------:R-:W-:Y:S05]  /*80d0*/  BSYNC.RECONVERGENT B1 ;  /* 0x0000000000017941 */ /* 0x000fea0003800200 */
.L_x_2330:
        /* <DEDUP_REMOVED lines=11> */
.L_x_2334:
[----:B------:R-:W-:Y:S01]  /*8190*/  IMAD.MOV.U32 R57, RZ, RZ, R50 ;  /* 0x000000ffff397224 */ /* 0x000fe200078e0032 */
[----:B------:R-:W-:Y:S01]  /*81a0*/  PRMT R58, R58, 0x7610, R54 ;  /* 0x000076103a3a7816 */ /* 0x000fe20000000036 */
[----:B------:R-:W-:Y:S01]  /*81b0*/  IMAD.MOV.U32 R96, RZ, RZ, R95 ;  /* 0x000000ffff607224 */ /* 0x000fe200078e005f */
[----:B------:R-:W-:-:S07]  /*81c0*/  PRMT R135, R134, 0x7632, R135 ;  /* 0x0000763286877816 */ /* 0x000fce0000000087 */
.L_x_2335:
[----:B------:R-:W-:Y:S05]  /*81d0*/  BSYNC.RECONVERGENT B1 ;  /* 0x0000000000017941 */ /* 0x000fea0003800200 */
.L_x_2333:
        /* <DEDUP_REMOVED lines=11> */
.L_x_2337:
[----:B------:R-:W-:Y:S01]  /*8290*/  IMAD.MOV.U32 R50, RZ, RZ, R57 ;  /* 0x000000ffff327224 */ /* 0x000fe200078e0039 */
[----:B------:R-:W-:Y:S01]  /*82a0*/  PRMT R54, R58, 0x7632, R54 ;  /* 0x000076323a367816 */ /* 0x000fe20000000036 */
[----:B------:R-:W-:Y:S01]  /*82b0*/  IMAD.MOV.U32 R95, RZ, RZ, R94 ;  /* 0x000000ffff5f7224 */ /* 0x000fe200078e005e */
[----:B------:R-:W-:-:S07]  /*82c0*/  PRMT R134, R134, 0x5410, R134 ;  /* 0x0000541086867816 */ /* 0x000fce0000000086 */
.L_x_2338:
[----:B------:R-:W-:Y:S05]  /*82d0*/  BSYNC.RECONVERGENT B1 ;  /* 0x0000000000017941 */ /* 0x000fea0003800200 */
.L_x_2336:
        /* <DEDUP_REMOVED lines=11> */
.L_x_2340:
[----:B------:R-:W-:Y:S01]  /*8390*/  IMAD.MOV.U32 R57, RZ, RZ, R50 ;  /* 0x000000ffff397224 */ /* 0x000fe200078e0032 */
[----:B------:R-:W-:Y:S01]  /*83a0*/  PRMT R59, R54, 0x7610, R59 ;  /* 0x00007610363b7816 */ /* 0x000fe2000000003b */
[----:B------:R-:W-:Y:S01]  /*83b0*/  IMAD.MOV.U32 R94, RZ, RZ, R93 ;  /* 0x000000ffff5e7224 */ /* 0x000fe200078e005d */
[----:B------:R-:W-:-:S07]  /*83c0*/  PRMT R134, R133, 0x7632, R134 ;  /* 0x0000763285867816 */ /* 0x000fce0000000086 */
.L_x_2341:
[----:B------:R-:W-:Y:S05]  /*83d0*/  BSYNC.RECONVERGENT B1 ;  /* 0x0000000000017941 */ /* 0x000fea0003800200 */
.L_x_2339:
        /* <DEDUP_REMOVED lines=11> */
.L_x_2343:
[----:B------:R-:W-:Y:S01]  /*8490*/  IMAD.MOV.U32 R50, RZ, RZ, R57 ;  /* 0x000000ffff327224 */ /* 0x000fe200078e0039 */
[----:B------:R-:W-:Y:S01]  /*84a0*/  PRMT R54, R54, 0x5410, R59 ;  /* 0x0000541036367816 */ /* 0x000fe2000000003b */
[----:B------:R-:W-:Y:S01]  /*84b0*/  IMAD.MOV.U32 R93, RZ, RZ, R92 ;  /* 0x000000ffff5d7224 */ /* 0x000fe200078e005c */
[----:B------:R-:W-:-:S07]  /*84c0*/  PRMT R133, R133, 0x5410, R133 ;  /* 0x0000541085857816 */ /* 0x000fce0000000085 */
.L_x_2344:
[----:B------:R-:W-:Y:S05]  /*84d0*/  BSYNC.RECONVERGENT B1 ;  /* 0x0000000000017941 */ /* 0x000fea0003800200 */
.L_x_2342:
        /* <DEDUP_REMOVED lines=11> */
.L_x_2346:
[----:B------:R-:W-:Y:S01]  /*8590*/  IMAD.MOV.U32 R57, RZ, RZ, R50 ;  /* 0x000000ffff397224 */ /* 0x000fe200078e0032 */
[----:B------:R-:W-:Y:S01]  /*85a0*/  PRMT R58, R58, 0x7610, R54 ;  /* 0x000076103a3a7816 */ /* 0x000fe20000000036 */
[----:B------:R-:W-:Y:S01]  /*85b0*/  IMAD.MOV.U32 R92, RZ, RZ, R91 ;  /* 0x000000ffff5c7224 */ /* 0x000fe200078e005b */
[----:B------:R-:W-:-:S07]  /*85c0*/  PRMT R133, R132, 0x7632, R133 ;  /* 0x0000763284857816 */ /* 0x000fce0000000085 */
.L_x_2347:
[----:B------:R-:W-:Y:S05]  /*85d0*/  BSYNC.RECONVERGENT B1 ;  /* 0x0000000000017941 */ /* 0x000fea0003800200 */
.L_x_2345:
        /* <DEDUP_REMOVED lines=11> */
.L_x_2349:
[----:B------:R-:W-:Y:S01]  /*8690*/  IMAD.MOV.U32 R50, RZ, RZ, R57 ;  /* 0x000000ffff327224 */ /* 0x000fe200078e0039 */
[----:B------:R-:W-:Y:S01]  /*86a0*/  PRMT R54, R58, 0x7632, R54 ;  /* 0x000076323a367816 */ /* 0x000fe20000000036 */
[----:B------:R-:W-:Y:S01]  /*86b0*/  IMAD.MOV.U32 R91, RZ, RZ, R90 ;  /* 0x000000ffff5b7224 */ /* 0x000fe200078e005a */
[----:B------:R-:W-:-:S07]  /*86c0*/  PRMT R132, R132, 0x5410, R132 ;  /* 0x0000541084847816 */ /* 0x000fce0000000084 */
.L_x_2350:
[----:B------:R-:W-:Y:S05]  /*86d0*/  BSYNC.RECONVERGENT B1 ;  /* 0x0000000000017941 */ /* 0x000fea0003800200 */
.L_x_2348:
        /* <DEDUP_REMOVED lines=11> */
.L_x_2352:
[----:B------:R-:W-:Y:S01]  /*8790*/  IMAD.MOV.U32 R57, RZ, RZ, R50 ;  /* 0x000000ffff397224 */ /* 0x000fe200078e0032 */
[----:B------:R-:W-:Y:S01]  /*87a0*/  PRMT R59, R54, 0x7610, R59 ;  /* 0x00007610363b7816 */ /* 0x000fe2000000003b */
[----:B------:R-:W-:Y:S01]  /*87b0*/  IMAD.MOV.U32 R90, RZ, RZ, R89 ;  /* 0x000000ffff5a7224 */ /* 0x000fe200078e0059 */
[----:B------:R-:W-:-:S07]  /*87c0*/  PRMT R132, R131, 0x7632, R132 ;  /* 0x0000763283847816 */ /* 0x000fce0000000084 */
.L_x_2353:
[----:B------:R-:W-:Y:S05]  /*87d0*/  BSYNC.RECONVERGENT B1 ;  /* 0x0000000000017941 */ /* 0x000fea0003800200 */
.L_x_2351:
        /* <DEDUP_REMOVED lines=11> */
.L_x_2355:
[----:B------:R-:W-:Y:S01]  /*8890*/  IMAD.MOV.U32 R50, RZ, RZ, R57 ;  /* 0x000000ffff327224 */ /* 0x000fe200078e0039 */
[----:B------:R-:W-:Y:S01]  /*88a0*/  PRMT R54, R54, 0x5410, R59 ;  /* 0x0000541036367816 */ /* 0x000fe2000000003b */
[----:B------:R-:W-:Y:S01]  /*88b0*/  IMAD.MOV.U32 R89, RZ, RZ, R88 ;  /* 0x000000ffff597224 */ /* 0x000fe200078e0058 */
[----:B------:R-:W-:-:S07]  /*88c0*/  PRMT R131, R131, 0x5410, R131 ;  /* 0x0000541083837816 */ /* 0x000fce0000000083 */
.L_x_2356:
[----:B------:R-:W-:Y:S05]  /*88d0*/  BSYNC.RECONVERGENT B1 ;  /* 0x0000000000017941 */ /* 0x000fea0003800200 */
.L_x_2354:
        /* <DEDUP_REMOVED lines=11> */
.L_x_2358:
[----:B------:R-:W-:Y:S01]  /*8990*/  IMAD.MOV.U32 R57, RZ, RZ, R50 ;  /* 0x000000ffff397224 */ /* 0x000fe200078e0032 */
[----:B------:R-:W-:Y:S01]  /*89a0*/  PRMT R58, R58, 0x7610, R54 ;  /* 0x000076103a3a7816 */ /* 0x000fe20000000036 */
[----:B------:R-:W-:Y:S01]  /*89b0*/  IMAD.MOV.U32 R88, RZ, RZ, R87 ;  /* 0x000000ffff587224 */ /* 0x000fe200078e0057 */
[----:B------:R-:W-:-:S07]  /*89c0*/  PRMT R131, R130, 0x7632, R131 ;  /* 0x0000763282837816 */ /* 0x000fce0000000083 */
.L_x_2359:
[----:B------:R-:W-:Y:S05]  /*89d0*/  BSYNC.RECONVERGENT B1 ;  /* 0x0000000000017941 */ /* 0x000fea0003800200 */
.L_x_2357:
        /* <DEDUP_REMOVED lines=11> */
.L_x_2361:
[----:B------:R-:W-:Y:S01]  /*8a90*/  IMAD.MOV.U32 R50, RZ, RZ, R57 ;  /* 0x000000ffff327224 */ /* 0x000fe200078e0039 */
[----:B------:R-:W-:Y:S01]  /*8aa0*/  PRMT R54, R58, 0x7632, R54 ;  /* 0x000076323a367816 */ /* 0x000fe20000000036 */
[----:B------:R-:W-:Y:S01]  /*8ab0*/  IMAD.MOV.U32 R87, RZ, RZ, R86 ;  /* 0x000000ffff577224 */ /* 0x000fe200078e0056 */
[----:B------:R-:W-:-:S07]  /*8ac0*/  PRMT R130, R130, 0x5410, R130 ;  /* 0x0000541082827816 */ /* 0x000fce0000000082 */
.L_x_2362:
[----:B------:R-:W-:Y:S05]  /*8ad0*/  BSYNC.RECONVERGENT B1 ;  /* 0x0000000000017941 */ /* 0x000fea0003800200 */
.L_x_2360:
        /* <DEDUP_REMOVED lines=11> */
.L_x_2364:
[----:B------:R-:W-:Y:S01]  /*8b90*/  IMAD.MOV.U32 R57, RZ, RZ, R50 ;  /* 0x000000ffff397224 */ /* 0x000fe200078e0032 */
[----:B------:R-:W-:Y:S01]  /*8ba0*/  PRMT R59, R54, 0x7610, R59 ;  /* 0x00007610363b7816 */ /* 0x000fe2000000003b */
[----:B------:R-:W-:Y:S01]  /*8bb0*/  IMAD.MOV.U32 R86, RZ, RZ, R85 ;  /* 0x000000ffff567224 */ /* 0x000fe200078e0055 */
[----:B------:R-:W-:-:S07]  /*8bc0*/  PRMT R130, R129, 0x7632, R130 ;  /* 0x0000763281827816 */ /* 0x000fce0000000082 */
.L_x_2365:
[----:B------:R-:W-:Y:S05]  /*8bd0*/  BSYNC.RECONVERGENT B1 ;  /* 0x0000000000017941 */ /* 0x000fea0003800200 */
.L_x_2363:
        /* <DEDUP_REMOVED lines=11> */
.L_x_2367:
[----:B------:R-:W-:Y:S01]  /*8c90*/  IMAD.MOV.U32 R50, RZ, RZ, R57 ;  /* 0x000000ffff327224 */ /* 0x000fe200078e0039 */
[----:B------:R-:W-:Y:S01]  /*8ca0*/  PRMT R54, R54, 0x5410, R59 ;  /* 0x0000541036367816 */ /* 0x000fe2000000003b */
[----:B------:R-:W-:Y:S01]  /*8cb0*/  IMAD.MOV.U32 R85, RZ, RZ, R84 ;  /* 0x000000ffff557224 */ /* 0x000fe200078e0054 */
[----:B------:R-:W-:-:S07]  /*8cc0*/  PRMT R129, R129, 0x5410, R129 ;  /* 0x0000541081817816 */ /* 0x000fce0000000081 */
.L_x_2368:
[----:B------:R-:W-:Y:S05]  /*8cd0*/  BSYNC.RECONVERGENT B1 ;  /* 0x0000000000017941 */ /* 0x000fea0003800200 */
.L_x_2366:
        /* <DEDUP_REMOVED lines=11> */
.L_x_2370:
[----:B------:R-:W-:Y:S01]  /*8d90*/  IMAD.MOV.U32 R57, RZ, RZ, R50 ;  /* 0x000000ffff397224 */ /* 0x000fe200078e0032 */
[----:B------:R-:W-:Y:S01]  /*8da0*/  PRMT R58, R58, 0x7610, R54 ;  /* 0x000076103a3a7816 */ /* 0x000fe20000000036 */
[----:B------:R-:W-:Y:S01]  /*8db0*/  IMAD.MOV.U32 R84, RZ, RZ, R3 ;  /* 0x000000ffff547224 */ /* 0x000fe200078e0003 */
[----:B------:R-:W-:-:S07]  /*8dc0*/  PRMT R129, R128, 0x7632, R129 ;  /* 0x0000763280817816 */ /* 0x000fce0000000081 */
.L_x_2371:
[----:B------:R-:W-:Y:S05]  /*8dd0*/  BSYNC.RECONVERGENT B1 ;  /* 0x0000000000017941 */ /* 0x000fea0003800200 */
.L_x_2369:
        /* <DEDUP_REMOVED lines=11> */
.L_x_2373:
[----:B------:R-:W-:Y:S01]  /*8e90*/  IMAD.MOV.U32 R50, RZ, RZ, R57 ;  /* 0x000000ffff327224 */ /* 0x000fe200078e0039 */
[----:B------:R-:W-:Y:S01]  /*8ea0*/  PRMT R54, R58, 0x7632, R54 ;  /* 0x000076323a367816 */ /* 0x000fe20000000036 */
[----:B------:R-:W-:Y:S01]  /*8eb0*/  IMAD.MOV.U32 R3, RZ, RZ, R2 ;  /* 0x000000ffff037224 */ /* 0x000fe200078e0002 */
[----:B------:R-:W-:-:S07]  /*8ec0*/  PRMT R128, R128, 0x5410, R128 ;  /* 0x0000541080807816 */ /* 0x000fce0000000080 */
.L_x_2374:
[----:B------:R-:W-:Y:S05]  /*8ed0*/  BSYNC.RECONVERGENT B1 ;  /* 0x0000000000017941 */ /* 0x000fea0003800200 */
.L_x_2372:
        /* <DEDUP_REMOVED lines=11> */
.L_x_2376:
[----:B------:R-:W-:Y:S01]  /*8f90*/  IMAD.MOV.U32 R57, RZ, RZ, R50 ;  /* 0x000000ffff397224 */ /* 0x000fe200078e0032 */
[----:B------:R-:W-:Y:S01]  /*8fa0*/  PRMT R59, R54, 0x7610, R59 ;  /* 0x00007610363b7816 */ /* 0x000fe2000000003b */
[----:B------:R-:W-:Y:S01]  /*8fb0*/  IMAD.MOV.U32 R2, RZ, RZ, R5 ;  /* 0x000000ffff027224 */ /* 0x000fe200078e0005 */
[----:B------:R-:W-:-:S07]  /*8fc0*/  PRMT R128, R127, 0x7632, R128 ;  /* 0x000076327f807816 */ /* 0x000fce0000000080 */
.L_x_2377:
[----:B------:R-:W-:Y:S05]  /*8fd0*/  BSYNC.RECONVERGENT B1 ;  /* 0x0000000000017941 */ /* 0x000fea0003800200 */
.L_x_2375:
        /* <DEDUP_REMOVED lines=11> */
.L_x_2379:
[----:B------:R-:W-:Y:S01]  /*9090*/  IMAD.MOV.U32 R50, RZ, RZ, R57 ;  /* 0x000000ffff327224 */ /* 0x000fe200078e0039 */
[----:B------:R-:W-:Y:S01]  /*90a0*/  PRMT R54, R54, 0x5410, R59 ;  /* 0x0000541036367816 */ /* 0x000fe2000000003b */
[----:B------:R-:W-:Y:S01]  /*90b0*/  IMAD.MOV.U32 R5, RZ, RZ, R4 ;  /* 0x000000ffff057224 */ /* 0x000fe200078e0004 */
[----:B------:R-:W-:-:S07]  /*90c0*/  PRMT R127, R127, 0x5410, R127 ;  /* 0x000054107f7f7816 */ /* 0x000fce000000007f */
.L_x_2380:
[----:B------:R-:W-:Y:S05]  /*90d0*/  BSYNC.RECONVERGENT B1 ;  /* 0x0000000000017941 */ /* 0x000fea0003800200 */
.L_x_2378:
        /* <DEDUP_REMOVED lines=11> */
.L_x_2382:
[----:B------:R-:W-:Y:S01]  /*9190*/  IMAD.MOV.U32 R57, RZ, RZ, R50 ;  /* 0x000000ffff397224 */ /* 0x000fe200078e0032 */
[----:B------:R-:W-:Y:S01]  /*91a0*/  PRMT R58, R58, 0x7610, R54 ;  /* 0x000076103a3a7816 */ /* 0x000fe20000000036 */
[----:B------:R-:W-:Y:S01]  /*91b0*/  IMAD.MOV.U32 R4, RZ, RZ, R7 ;  /* 0x000000ffff047224 */ /* 0x000fe200078e0007 */
[----:B------:R-:W-:-:S07]  /*91c0*/  PRMT R127, R126, 0x7610, R127 ;  /* 0x000076107e7f7816 */ /* 0x000fce000000007f */
.L_x_2383:
[----:B------:R-:W-:Y:S05]  /*91d0*/  BSYNC.RECONVERGENT B1 ;  /* 0x0000000000017941 */ /* 0x000fea0003800200 */
.L_x_2381:
        /* <DEDUP_REMOVED lines=11> */
.L_x_2385:
[----:B------:R-:W-:Y:S01]  /*9290*/  IMAD.MOV.U32 R50, RZ, RZ, R57 ;  /* 0x000000ffff327224 */ /* 0x000fe200078e0039 */
[----:B------:R-:W-:Y:S01]  /*92a0*/  PRMT R54, R58, 0x7632, R54 ;  /* 0x000076323a367816 */ /* 0x000fe20000000036 */
[----:B------:R-:W-:Y:S01]  /*92b0*/  IMAD.MOV.U32 R7, RZ, RZ, R6 ;  /* 0x000000ffff077224 */ /* 0x000fe200078e0006 */
[----:B------:R-:W-:-:S07]  /*92c0*/  PRMT R126, R104, 0x7632, R126 ;  /* 0x00007632687e7816 */ /* 0x000fce000000007e */
.L_x_2386:
[----:B------:R-:W-:Y:S05]  /*92d0*/  BSYNC.RECONVERGENT B1 ;  /* 0x0000000000017941 */ /* 0x000fea0003800200 */
.L_x_2384:
        /* <DEDUP_REMOVED lines=11> */
.L_x_2388:
[----:B------:R-:W-:Y:S01]  /*9390*/  IMAD.MOV.U32 R57, RZ, RZ, R50 ;  /* 0x000000ffff397224 */ /* 0x000fe200078e0032 */
[----:B------:R-:W-:Y:S01]  /*93a0*/  PRMT R59, R54, 0x7610, R59 ;  /* 0x00007610363b7816 */ /* 0x000fe2000000003b */
[----:B------:R-:W-:Y:S01]  /*93b0*/  IMAD.MOV.U32 R6, RZ, RZ, R9 ;  /* 0x000000ffff067224 */ /* 0x000fe200078e0009 */
[----:B------:R-:W-:-:S07]  /*93c0*/  PRMT R104, R104, 0x7610, R125 ;  /* 0x0000761068687816 */ /* 0x000fce000000007d */
.L_x_2389:
[----:B------:R-:W-:Y:S05]  /*93d0*/  BSYNC.RECONVERGENT B1 ;  /* 0x0000000000017941 */ /* 0x000fea0003800200 */
.L_x_2387:
        /* <DEDUP_REMOVED lines=11> */
.L_x_2391:
[----:B------:R-:W-:Y:S01]  /*9490*/  IMAD.MOV.U32 R50, RZ, RZ, R57 ;  /* 0x000000ffff327224 */ /* 0x000fe200078e0039 */
[----:B------:R-:W-:Y:S01]  /*94a0*/  PRMT R54, R54, 0x5410, R59 ;  /* 0x0000541036367816 */ /* 0x000fe2000000003b */
[----:B------:R-:W-:Y:S01]  /*94b0*/  IMAD.MOV.U32 R9, RZ, RZ, R8 ;  /* 0x000000ffff097224 */ /* 0x000fe200078e0008 */
[----:B------:R-:W-:-:S07]  /*94c0*/  PRMT R125, R125, 0x5410, R125 ;  /* 0x000054107d7d7816 */ /* 0x000fce000000007d */
.L_x_2392:
[----:B------:R-:W-:Y:S05]  /*94d0*/  BSYNC.RECONVERGENT B1 ;  /* 0x0000000000017941 */ /* 0x000fea0003800200 */
.L_x_2390:
        /* <DEDUP_REMOVED lines=11> */
.L_x_2394:
[----:B------:R-:W-:Y:S01]  /*9590*/  IMAD.MOV.U32 R57, RZ, RZ, R50 ;  /* 0x000000ffff397224 */ /* 0x000fe200078e0032 */
[----:B------:R-:W-:Y:S01]  /*95a0*/  PRMT R58, R58, 0x7610, R54 ;  /* 0x000076103a3a7816 */ /* 0x000fe20000000036 */
[----:B------:R-:W-:Y:S01]  /*95b0*/  IMAD.MOV.U32 R8, RZ, RZ, R11 ;  /* 0x000000ffff087224 */ /* 0x000fe200078e000b */
[----:B------:R-:W-:-:S07]  /*95c0*/  PRMT R125, R124, 0x7632, R125 ;  /* 0x000076327c7d7816 */ /* 0x000fce000000007d */
.L_x_2395:
[----:B------:R-:W-:Y:S05]  /*95d0*/  BSYNC.RECONVERGENT B1 ;  /* 0x0000000000017941 */ /* 0x000fea0003800200 */
.L_x_2393:
        /* <DEDUP_REMOVED lines=11> */
.L_x_2397:
[----:B------:R-:W-:Y:S01]  /*9690*/  IMAD.MOV.U32 R50, RZ, RZ, R57 ;  /* 0x000000ffff327224 */ /* 0x000fe200078e0039 */
[----:B------:R-:W-:Y:S01]  /*96a0*/  PRMT R54, R58, 0x7632, R54 ;  /* 0x000076323a367816 */ /* 0x000fe20000000036 */
[----:B------:R-:W-:Y:S01]  /*96b0*/  IMAD.MOV.U32 R11, RZ, RZ, R10 ;  /* 0x000000ffff0b7224 */ /* 0x000fe200078e000a */
[----:B------:R-:W-:-:S07]  /*96c0*/  PRMT R124, R124, 0x5410, R124 ;  /* 0x000054107c7c7816 */ /* 0x000fce000000007c */
.L_x_2398:
[----:B------:R-:W-:Y:S05]  /*96d0*/  BSYNC.RECONVERGENT B1 ;  /* 0x0000000000017941 */ /* 0x000fea0003800200 */
.L_x_2396:
        /* <DEDUP_REMOVED lines=11> */
.L_x_2400:
[----:B------:R-:W-:Y:S01]  /*9790*/  IMAD.MOV.U32 R57, RZ, RZ, R50 ;  /* 0x000000ffff397224 */ /* 0x000fe200078e0032 */
[----:B------:R-:W-:Y:S01]  /*97a0*/  PRMT R59, R54, 0x7610, R59 ;  /* 0x00007610363b7816 */ /* 0x000fe2000000003b */
[----:B------:R-:W-:Y:S01]  /*97b0*/  IMAD.MOV.U32 R10, RZ, RZ, R13 ;  /* 0x000000ffff0a7224 */ /* 0x000fe200078e000d */
[----:B------:R-:W-:-:S07]  /*97c0*/  PRMT R124, R123, 0x7632, R124 ;  /* 0x000076327b7c7816 */ /* 0x000fce000000007c */
.L_x_2401:
[----:B------:R-:W-:Y:S05]  /*97d0*/  BSYNC.RECONVERGENT B1 ;  /* 0x0000000000017941 */ /* 0x000fea0003800200 */
.L_x_2399:
        /* <DEDUP_REMOVED lines=11> */
.L_x_2403:
[----:B------:R-:W-:Y:S01]  /*9890*/  IMAD.MOV.U32 R50, RZ, RZ, R57 ;  /* 0x000000ffff327224 */ /* 0x000fe200078e0039 */
[----:B------:R-:W-:Y:S01]  /*98a0*/  PRMT R54, R54, 0x5410, R59 ;  /* 0x0000541036367816 */ /* 0x000fe2000000003b */
[----:B------:R-:W-:Y:S01]  /*98b0*/  IMAD.MOV.U32 R13, RZ, RZ, R12 ;  /* 0x000000ffff0d7224 */ /* 0x000fe200078e000c */
[----:B------:R-:W-:-:S07]  /*98c0*/  PRMT R123, R123, 0x5410, R123 ;  /* 0x000054107b7b7816 */ /* 0x000fce000000007b */
.L_x_2404:
[----:B------:R-:W-:Y:S05]  /*98d0*/  BSYNC.RECONVERGENT B1 ;  /* 0x0000000000017941 */ /* 0x000fea0003800200 */
.L_x_2402:
        /* <DEDUP_REMOVED lines=11> */
.L_x_2406:
[----:B------:R-:W-:Y:S01]  /*9990*/  IMAD.MOV.U32 R57, RZ, RZ, R50 ;  /* 0x000000ffff397224 */ /* 0x000fe200078e0032 */
[----:B------:R-:W-:Y:S01]  /*99a0*/  PRMT R58, R58, 0x7610, R54 ;  /* 0x000076103a3a7816 */ /* 0x000fe20000000036 */
[----:B------:R-:W-:Y:S01]  /*99b0*/  IMAD.MOV.U32 R12, RZ, RZ, R15 ;  /* 0x000000ffff0c7224 */ /* 0x000fe200078e000f */
[----:B------:R-:W-:-:S07]  /*99c0*/  PRMT R123, R122, 0x7632, R123 ;  /* 0x000076327a7b7816 */ /* 0x000fce000000007b */
.L_x_2407:
[----:B------:R-:W-:Y:S05]  /*99d0*/  BSYNC.RECONVERGENT B1 ;  /* 0x0000000000017941 */ /* 0x000fea0003800200 */
.L_x_2405:
        /* <DEDUP_REMOVED lines=11> */
.L_x_2409:
[----:B------:R-:W-:Y:S01]  /*9a90*/  IMAD.MOV.U32 R50, RZ, RZ, R57 ;  /* 0x000000ffff327224 */ /* 0x000fe200078e0039 */
[----:B------:R-:W-:Y:S01]  /*9aa0*/  PRMT R54, R58, 0x7632, R54 ;  /* 0x000076323a367816 */ /* 0x000fe20000000036 */
[----:B------:R-:W-:Y:S01]  /*9ab0*/  IMAD.MOV.U32 R15, RZ, RZ, R14 ;  /* 0x000000ffff0f7224 */ /* 0x000fe200078e000e */
[----:B------:R-:W-:-:S07]  /*9ac0*/  PRMT R122, R122, 0x5410, R122 ;  /* 0x000054107a7a7816 */ /* 0x000fce000000007a */
.L_x_2410:
[----:B------:R-:W-:Y:S05]  /*9ad0*/  BSYNC.RECONVERGENT B1 ;  /* 0x0000000000017941 */ /* 0x000fea0003800200 */
.L_x_2408:
        /* <DEDUP_REMOVED lines=11> */
.L_x_2412:
[----:B------:R-:W-:Y:S01]  /*9b90*/  IMAD.MOV.U32 R57, RZ, RZ, R50 ;  /* 0x000000ffff397224 */ /* 0x000fe200078e0032 */
[----:B------:R-:W-:Y:S01]  /*9ba0*/  PRMT R59, R54, 0x7610, R59 ;  /* 0x00007610363b7816 */ /* 0x000fe2000000003b */
[----:B------:R-:W-:Y:S01]  /*9bb0*/  IMAD.MOV.U32 R14, RZ, RZ, R17 ;  /* 0x000000ffff0e7224 */ /* 0x000fe200078e0011 */
[----:B------:R-:W-:-:S07]  /*9bc0*/  PRMT R122, R121, 0x7632, R122 ;  /* 0x00007632797a7816 */ /* 0x000fce000000007a */
.L_x_2413:
[----:B------:R-:W-:Y:S05]  /*9bd0*/  BSYNC.RECONVERGENT B1 ;  /* 0x0000000000017941 */ /* 0x000fea0003800200 */
.L_x_2411:
        /* <DEDUP_REMOVED lines=11> */
.L_x_2415:
[----:B------:R-:W-:Y:S01]  /*9c90*/  IMAD.MOV.U32 R50, RZ, RZ, R57 ;  /* 0x000000ffff327224 */ /* 0x000fe200078e0039 */
[----:B------:R-:W-:Y:S01]  /*9ca0*/  PRMT R54, R54, 0x5410, R59 ;  /* 0x0000541036367816 */ /* 0x000fe2000000003b */
[----:B------:R-:W-:Y:S01]  /*9cb0*/  IMAD.MOV.U32 R17, RZ, RZ, R16 ;  /* 0x000000ffff117224 */ /* 0x000fe200078e0010 */
[----:B------:R-:W-:-:S07]  /*9cc0*/  PRMT R121, R121, 0x5410, R121 ;  /* 0x0000541079797816 */ /* 0x000fce0000000079 */
.L_x_2416:
[----:B------:R-:W-:Y:S05]  /*9cd0*/  BSYNC.RECONVERGENT B1 ;  /* 0x0000000000017941 */ /* 0x000fea0003800200 */
.L_x_2414:
        /* <DEDUP_REMOVED lines=11> */
.L_x_2418:
[----:B------:R-:W-:Y:S01]  /*9d90*/  IMAD.MOV.U32 R57, RZ, RZ, R50 ;  /* 0x000000ffff397224 */ /* 0x000fe200078e0032 */
[----:B------:R-:W-:Y:S01]  /*9da0*/  PRMT R58, R58, 0x7610, R54 ;  /* 0x000076103a3a7816 */ /* 0x000fe20000000036 */
[----:B------:R-:W-:Y:S01]  /*9db0*/  IMAD.MOV.U32 R16, RZ, RZ, R19 ;  /* 0x000000ffff107224 */ /* 0x000fe200078e0013 */
[----:B------:R-:W-:-:S07]  /*9dc0*/  PRMT R121, R120, 0x7632, R121 ;  /* 0x0000763278797816 */ /* 0x000fce0000000079 */
.L_x_2419:
[----:B------:R-:W-:Y:S05]  /*9dd0*/  BSYNC.RECONVERGENT B1 ;  /* 0x0000000000017941 */ /* 0x000fea0003800200 */
.L_x_2417:
        /* <DEDUP_REMOVED lines=11> */
.L_x_2421:
[----:B------:R-:W-:Y:S01]  /*9e90*/  IMAD.MOV.U32 R50, RZ, RZ, R57 ;  /* 0x000000ffff327224 */ /* 0x000fe200078e0039 */
[----:B------:R-:W-:Y:S01]  /*9ea0*/  PRMT R54, R58, 0x7632, R54 ;  /* 0x000076323a367816 */ /* 0x000fe20000000036 */
[----:B------:R-:W-:Y:S01]  /*9eb0*/  IMAD.MOV.U32 R19, RZ, RZ, R18 ;  /* 0x000000ffff137224 */ /* 0x000fe200078e0012 */
[----:B------:R-:W-:-:S07]  /*9ec0*/  PRMT R120, R120, 0x5410, R120 ;  /* 0x0000541078787816 */ /* 0x000fce0000000078 */
.L_x_2422:
[----:B------:R-:W-:Y:S05]  /*9ed0*/  BSYNC.RECONVERGENT B1 ;  /* 0x0000000000017941 */ /* 0x000fea0003800200 */
.L_x_2420:
        /* <DEDUP_REMOVED lines=11> */
.L_x_2424:
[----:B------:R-:W-:Y:S01]  /*9f90*/  IMAD.MOV.U32 R57, RZ, RZ, R50 ;  /* 0x000000ffff397224 */ /* 0x000fe200078e0032 */
[----:B------:R-:W-:Y:S01]  /*9fa0*/  PRMT R59, R54, 0x7610, R59 ;  /* 0x00007610363b7816 */ /* 0x000fe2000000003b */
[----:B------:R-:W-:Y:S01]  /*9fb0*/  IMAD.MOV.U32 R18, RZ, RZ, R21 ;  /* 0x000000ffff127224 */ /* 0x000fe200078e0015 */
[----:B------:R-:W-:-:S07]  /*9fc0*/  PRMT R120, R119, 0x7632, R120 ;  /* 0x0000763277787816 */ /* 0x000fce0000000078 */
.L_x_2425:
[----:B------:R-:W-:Y:S05]  /*9fd0*/  BSYNC.RECONVERGENT B1 ;  /* 0x0000000000017941 */ /* 0x000fea0003800200 */
.L_x_2423:
        /* <DEDUP_REMOVED lines=11> */
.L_x_2427:
[----:B------:R-:W-:Y:S01]  /*a090*/  IMAD.MOV.U32 R50, RZ, RZ, R57 ;  /* 0x000000ffff327224 */ /* 0x000fe200078e0039 */
[----:B------:R-:W-:Y:S01]  /*a0a0*/  PRMT R54, R54, 0x5410, R59 ;  /* 0x0000541036367816 */ /* 0x000fe2000000003b */
[----:B------:R-:W-:Y:S01]  /*a0b0*/  IMAD.MOV.U32 R21, RZ, RZ, R20 ;  /* 0x000000ffff157224 */ /* 0x000fe200078e0014 */
[----:B------:R-:W-:-:S07]  /*a0c0*/  PRMT R119, R119, 0x5410, R119 ;  /* 0x0000541077777816 */ /* 0x000fce0000000077 */
.L_x_2428:
[----:B------:R-:W-:Y:S05]  /*a0d0*/  BSYNC.RECONVERGENT B1 ;  /* 0x0000000000017941 */ /* 0x000fea0003800200 */
.L_x_2426:
        /* <DEDUP_REMOVED lines=11> */
.L_x_2430:
[----:B------:R-:W-:Y:S01]  /*a190*/  IMAD.MOV.U32 R57, RZ, RZ, R50 ;  /* 0x000000ffff397224 */ /* 0x000fe200078e0032 */
[----:B------:R-:W-:Y:S01]  /*a1a0*/  PRMT R58, R58, 0x7610, R54 ;  /* 0x000076103a3a7816 */ /* 0x000fe20000000036 */
[----:B------:R-:W-:Y:S01]  /*a1b0*/  IMAD.MOV.U32 R20, RZ, RZ, R23 ;  /* 0x000000ffff147224 */ /* 0x000fe200078e0017 */
[----:B------:R-:W-:-:S07]  /*a1c0*/  PRMT R119, R118, 0x7632, R119 ;  /* 0x0000763276777816 */ /* 0x000fce0000000077 */
.L_x_2431:
[----:B------:R-:W-:Y:S05]  /*a1d0*/  BSYNC.RECONVERGENT B1 ;  /* 0x0000000000017941 */ /* 0x000fea0003800200 */
.L_x_2429:
        /* <DEDUP_REMOVED lines=11> */
.L_x_2433:
[----:B------:R-:W-:Y:S01]  /*a290*/  IMAD.MOV.U32 R50, RZ, RZ, R57 ;  /* 0x000000ffff327224 */ /* 0x000fe200078e0039 */
[----:B------:R-:W-:Y:S01]  /*a2a0*/  PRMT R54, R58, 0x7632, R54 ;  /* 0x000076323a367816 */ /* 0x000fe20000000036 */
[----:B------:R-:W-:Y:S01]  /*a2b0*/  IMAD.MOV.U32 R23, RZ, RZ, R22 ;  /* 0x000000ffff177224 */ /* 0x000fe200078e0016 */
[----:B------:R-:W-:-:S07]  /*a2c0*/  PRMT R118, R118, 0x5410, R118 ;  /* 0x0000541076767816 */ /* 0x000fce0000000076 */
.L_x_2434:
[----:B------:R-:W-:Y:S05]  /*a2d0*/  BSYNC.RECONVERGENT B1 ;  /* 0x0000000000017941 */ /* 0x000fea0003800200 */
.L_x_2432:
        /* <DEDUP_REMOVED lines=11> */
.L_x_2436:
[----:B------:R-:W-:Y:S01]  /*a390*/  IMAD.MOV.U32 R57, RZ, RZ, R50 ;  /* 0x000000ffff397224 */ /* 0x000fe200078e0032 */
[----:B------:R-:W-:Y:S01]  /*a3a0*/  PRMT R58, R58, 0x5410, R54 ;  /* 0x000054103a3a7816 */ /* 0x000fe20000000036 */
[----:B------:R-:W-:Y:S01]  /*a3b0*/  IMAD.MOV.U32 R22, RZ, RZ, R25 ;  /* 0x000000ffff167224 */ /* 0x000fe200078e0019 */
[----:B------:R-:W-:-:S07]  /*a3c0*/  PRMT R118, R117, 0x7632, R118 ;  /* 0x0000763275767816 */ /* 0x000fce0000000076 */
.L_x_2437:
[----:B------:R-:W-:Y:S05]  /*a3d0*/  BSYNC.RECONVERGENT B1 ;  /* 0x0000000000017941 */ /* 0x000fea0003800200 */
.L_x_2435:
        /* <DEDUP_REMOVED lines=11> */
.L_x_2439:
[----:B------:R-:W-:Y:S01]  /*a490*/  IMAD.MOV.U32 R50, RZ, RZ, R57 ;  /* 0x000000ffff327224 */ /* 0x000fe200078e0039 */
[----:B------:R-:W-:Y:S01]  /*a4a0*/  PRMT R54, R54, 0x7610, R58 ;  /* 0x0000761036367816 */ /* 0x000fe2000000003a */
[----:B------:R-:W-:Y:S01]  /*a4b0*/  IMAD.MOV.U32 R25, RZ, RZ, R24 ;  /* 0x000000ffff197224 */ /* 0x000fe200078e0018 */
[----:B------:R-:W-:-:S07]  /*a4c0*/  PRMT R117, R117, 0x5410, R117 ;  /* 0x0000541075757816 */ /* 0x000fce0000000075 */
.L_x_2440:
[----:B------:R-:W-:Y:S05]  /*a4d0*/  BSYNC.RECONVERGENT B1 ;  /* 0x0000000000017941 */ /* 0x000fea0003800200 */
.L_x_2438:
        /* <DEDUP_REMOVED lines=11> */
.L_x_2442:
[----:B------:R-:W-:Y:S01]  /*a590*/  IMAD.MOV.U32 R57, RZ, RZ, R50 ;  /* 0x000000ffff397224 */ /* 0x000fe200078e0032 */
[----:B------:R-:W-:Y:S01]  /*a5a0*/  PRMT R58, R58, 0x7610, R54 ;  /* 0x000076103a3a7816 */ /* 0x000fe20000000036 */
[----:B------:R-:W-:Y:S01]  /*a5b0*/  IMAD.MOV.U32 R24, RZ, RZ, R27 ;  /* 0x000000ffff187224 */ /* 0x000fe200078e001b */
[----:B------:R-:W-:-:S07]  /*a5c0*/  PRMT R117, R116, 0x7632, R117 ;  /* 0x0000763274757816 */ /* 0x000fce0000000075 */
.L_x_2443:
[----:B------:R-:W-:Y:S05]  /*a5d0*/  BSYNC.RECONVERGENT B1 ;  /* 0x0000000000017941 */ /* 0x000fea0003800200 */
.L_x_2441:
        /* <DEDUP_REMOVED lines=11> */
.L_x_2445:
[----:B------:R-:W-:Y:S01]  /*a690*/  IMAD.MOV.U32 R50, RZ, RZ, R57 ;  /* 0x000000ffff327224 */ /* 0x000fe200078e0039 */
[----:B------:R-:W-:Y:S01]  /*a6a0*/  PRMT R54, R58, 0x7632, R54 ;  /* 0x000076323a367816 */ /* 0x000fe20000000036 */
[----:B------:R-:W-:Y:S01]  /*a6b0*/  IMAD.MOV.U32 R27, RZ, RZ, R26 ;  /* 0x000000ffff1b7224 */ /* 0x000fe200078e001a */
[----:B------:R-:W-:-:S07]  /*a6c0*/  PRMT R116, R116, 0x5410, R116 ;  /* 0x0000541074747816 */ /* 0x000fce0000000074 */
.L_x_2446:
[----:B------:R-:W-:Y:S05]  /*a6d0*/  BSYNC.RECONVERGENT B1 ;  /* 0x0000000000017941 */ /* 0x000fea0003800200 */
.L_x_2444:
        /* <DEDUP_REMOVED lines=11> */
.L_x_2448:
[----:B------:R-:W-:Y:S01]  /*a790*/  IMAD.MOV.U32 R57, RZ, RZ, R50 ;  /* 0x000000ffff397224 */ /* 0x000fe200078e0032 */
[----:B------:R-:W-:Y:S01]  /*a7a0*/  PRMT R59, R54, 0x7610, R59 ;  /* 0x00007610363b7816 */ /* 0x000fe2000000003b */
[----:B------:R-:W-:Y:S01]  /*a7b0*/  IMAD.MOV.U32 R26, RZ, RZ, R29 ;  /* 0x000000ffff1a7224 */ /* 0x000fe200078e001d */
[----:B------:R-:W-:-:S07]  /*a7c0*/  PRMT R116, R115, 0x7632, R116 ;  /* 0x0000763273747816 */ /* 0x000fce0000000074 */
.L_x_2449:
[----:B------:R-:W-:Y:S05]  /*a7d0*/  BSYNC.RECONVERGENT B1 ;  /* 0x0000000000017941 */ /* 0x000fea0003800200 */
.L_x_2447:
        /* <DEDUP_REMOVED lines=11> */
.L_x_2451:
[----:B------:R-:W-:Y:S01]  /*a890*/  IMAD.MOV.U32 R50, RZ, RZ, R57 ;  /* 0x000000ffff327224 */ /* 0x000fe200078e0039 */
[----:B------:R-:W-:Y:S01]  /*a8a0*/  PRMT R54, R54, 0x5410, R59 ;  /* 0x0000541036367816 */ /* 0x000fe2000000003b */
[----:B------:R-:W-:Y:S01]  /*a8b0*/  IMAD.MOV.U32 R29, RZ, RZ, R28 ;  /* 0x000000ffff1d7224 */ /* 0x000fe200078e001c */
[----:B------:R-:W-:-:S07]  /*a8c0*/  PRMT R115, R115, 0x5410, R115 ;  /* 0x0000541073737816 */ /* 0x000fce0000000073 */
.L_x_2452:
[----:B------:R-:W-:Y:S05]  /*a8d0*/  BSYNC.RECONVERGENT B1 ;  /* 0x0000000000017941 */ /* 0x000fea0003800200 */
.L_x_2450:
        /* <DEDUP_REMOVED lines=11> */
.L_x_2454:
[----:B------:R-:W-:Y:S01]  /*a990*/  IMAD.MOV.U32 R57, RZ, RZ, R50 ;  /* 0x000000ffff397224 */ /* 0x000fe200078e0032 */
[----:B------:R-:W-:Y:S01]  /*a9a0*/  PRMT R58, R58, 0x7610, R54 ;  /* 0x000076103a3a7816 */ /* 0x000fe20000000036 */
[----:B------:R-:W-:Y:S01]  /*a9b0*/  IMAD.MOV.U32 R28, RZ, RZ, R31 ;  /* 0x000000ffff1c7224 */ /* 0x000fe200078e001f */
[----:B------:R-:W-:-:S07]  /*a9c0*/  PRMT R115, R114, 0x7632, R115 ;  /* 0x0000763272737816 */ /* 0x000fce0000000073 */
.L_x_2455:
[----:B------:R-:W-:Y:S05]  /*a9d0*/  BSYNC.RECONVERGENT B1 ;  /* 0x0000000000017941 */ /* 0x000fea0003800200 */
.L_x_2453:
        /* <DEDUP_REMOVED lines=11> */
.L_x_2457:
[----:B------:R-:W-:Y:S01]  /*aa90*/  IMAD.MOV.U32 R50, RZ, RZ, R57 ;  /* 0x000000ffff327224 */ /* 0x000fe200078e0039 */
[----:B------:R-:W-:Y:S01]  /*aaa0*/  PRMT R54, R58, 0x7632, R54 ;  /* 0x000076323a367816 */ /* 0x000fe20000000036 */
[----:B------:R-:W-:Y:S01]  /*aab0*/  IMAD.MOV.U32 R31, RZ, RZ, R30 ;  /* 0x000000ffff1f7224 */ /* 0x000fe200078e001e */
[----:B------:R-:W-:-:S07]  /*aac0*/  PRMT R114, R114, 0x5410, R114 ;  /* 0x0000541072727816 */ /* 0x000fce0000000072 */
.L_x_2458:
[----:B------:R-:W-:Y:S05]  /*aad0*/  BSYNC.RECONVERGENT B1 ;  /* 0x0000000000017941 */ /* 0x000fea0003800200 */
.L_x_2456:
        /* <DEDUP_REMOVED lines=11> */
.L_x_2460:
[----:B------:R-:W-:Y:S01]  /*ab90*/  IMAD.MOV.U32 R57, RZ, RZ, R50 ;  /* 0x000000ffff397224 */ /* 0x000fe200078e0032 */
[----:B------:R-:W-:Y:S01]  /*aba0*/  PRMT R59, R54, 0x7610, R59 ;  /* 0x00007610363b7816 */ /* 0x000fe2000000003b */
[----:B------:R-:W-:Y:S01]  /*abb0*/  IMAD.MOV.U32 R30, RZ, RZ, R33 ;  /* 0x000000ffff1e7224 */ /* 0x000fe200078e0021 */
[----:B------:R-:W-:-:S07]  /*abc0*/  PRMT R114, R111, 0x7632, R114 ;  /* 0x000076326f727816 */ /* 0x000fce0000000072 */
.L_x_2461:
[----:B------:R-:W-:Y:S05]  /*abd0*/  BSYNC.RECONVERGENT B1 ;  /* 0x0000000000017941 */ /* 0x000fea0003800200 */
.L_x_2459:
        /* <DEDUP_REMOVED lines=11> */
.L_x_2463:
[----:B------:R-:W-:Y:S01]  /*ac90*/  IMAD.MOV.U32 R50, RZ, RZ, R57 ;  /* 0x000000ffff327224 */ /* 0x000fe200078e0039 */
[----:B------:R-:W-:Y:S01]  /*aca0*/  PRMT R54, R54, 0x5410, R59 ;  /* 0x0000541036367816 */ /* 0x000fe2000000003b */
[----:B------:R-:W-:Y:S01]  /*acb0*/  IMAD.MOV.U32 R33, RZ, RZ, R32 ;  /* 0x000000ffff217224 */ /* 0x000fe200078e0020 */
[----:B------:R-:W-:-:S07]  /*acc0*/  PRMT R111, R111, 0x5410, R111 ;  /* 0x000054106f6f7816 */ /* 0x000fce000000006f */
.L_x_2464:
[----:B------:R-:W-:Y:S05]  /*acd0*/  BSYNC.RECONVERGENT B1 ;  /* 0x0000000000017941 */ /* 0x000fea0003800200 */
.L_x_2462:
        /* <DEDUP_REMOVED lines=11> */
.L_x_2466:
[----:B------:R-:W-:Y:S01]  /*ad90*/  IMAD.MOV.U32 R57, RZ, RZ, R50 ;  /* 0x000000ffff397224 */ /* 0x000fe200078e0032 */
[----:B------:R-:W-:Y:S01]  /*ada0*/  PRMT R58, R58, 0x7610, R54 ;  /* 0x000076103a3a7816 */ /* 0x000fe20000000036 */
[----:B------:R-:W-:Y:S01]  /*adb0*/  IMAD.MOV.U32 R32, RZ, RZ, R35 ;  /* 0x000000ffff207224 */ /* 0x000fe200078e0023 */
[----:B------:R-:W-:-:S07]  /*adc0*/  PRMT R111, R110, 0x7632, R111 ;  /* 0x000076326e6f7816 */ /* 0x000fce000000006f */
.L_x_2467:
[----:B------:R-:W-:Y:S05]  /*add0*/  BSYNC.RECONVERGENT B1 ;  /* 0x0000000000017941 */ /* 0x000fea0003800200 */
.L_x_2465:
        /* <DEDUP_REMOVED lines=11> */
.L_x_2469:
[----:B------:R-:W-:Y:S01]  /*ae90*/  IMAD.MOV.U32 R50, RZ, RZ, R57 ;  /* 0x000000ffff327224 */ /* 0x000fe200078e0039 */
[----:B------:R-:W-:Y:S01]  /*aea0*/  PRMT R54, R58, 0x7632, R54 ;  /* 0x000076323a367816 */ /* 0x000fe20000000036 */
[----:B------:R-:W-:Y:S01]  /*aeb0*/  IMAD.MOV.U32 R35, RZ, RZ, R34 ;  /* 0x000000ffff237224 */ /* 0x000fe200078e0022 */
[----:B------:R-:W-:-:S07]  /*aec0*/  PRMT R110, R110, 0x5410, R110 ;  /* 0x000054106e6e7816 */ /* 0x000fce000000006e */
.L_x_2470:
[----:B------:R-:W-:Y:S05]  /*aed0*/  BSYNC.RECONVERGENT B1 ;  /* 0x0000000000017941 */ /* 0x000fea0003800200 */
.L_x_2468:
        /* <DEDUP_REMOVED lines=11> */
.L_x_2472:
[----:B------:R-:W-:Y:S01]  /*af90*/  IMAD.MOV.U32 R57, RZ, RZ, R50 ;  /* 0x000000ffff397224 */ /* 0x000fe200078e0032 */
[----:B------:R-:W-:Y:S01]  /*afa0*/  PRMT R54, R54, 0x5410, R54 ;  /* 0x0000541036367816 */ /* 0x000fe20000000036 */
[----:B------:R-:W-:Y:S01]  /*afb0*/  IMAD.MOV.U32 R34, RZ, RZ, R37 ;  /* 0x000000ffff227224 */ /* 0x000fe200078e0025 */
[----:B------:R-:W-:-:S07]  /*afc0*/  PRMT R110, R109, 0x7632, R110 ;  /* 0x000076326d6e7816 */ /* 0x000fce000000006e */
.L_x_2473:
[----:B------:R-:W-:Y:S05]  /*afd0*/  BSYNC.RECONVERGENT B1 ;  /* 0x0000000000017941 */ /* 0x000fea0003800200 */
.L_x_2471:
        /* <DEDUP_REMOVED lines=11> */
.L_x_2475:
[----:B------:R-:W-:Y:S01]  /*b090*/  IMAD.MOV.U32 R50, RZ, RZ, R57 ;  /* 0x000000ffff327224 */ /* 0x000fe200078e0039 */
[----:B------:R-:W-:Y:S01]  /*b0a0*/  PRMT R54, R54, 0x7632, R54 ;  /* 0x0000763236367816 */ /* 0x000fe20000000036 */
[----:B------:R-:W-:Y:S01]  /*b0b0*/  IMAD.MOV.U32 R37, RZ, RZ, R36 ;  /* 0x000000ffff257224 */ /* 0x000fe200078e0024 */
[----:B------:R-:W-:-:S07]  /*b0c0*/  PRMT R109, R109, 0x5410, R109 ;  /* 0x000054106d6d7816 */ /* 0x000fce000000006d */
.L_x_2476:
[----:B------:R-:W-:Y:S05]  /*b0d0*/  BSYNC.RECONVERGENT B1 ;  /* 0x0000000000017941 */ /* 0x000fea0003800200 */
.L_x_2474:
        /* <DEDUP_REMOVED lines=11> */
.L_x_2478:
[----:B------:R-:W-:Y:S01]  /*b190*/  IMAD.MOV.U32 R57, RZ, RZ, R50 ;  /* 0x000000ffff397224 */ /* 0x000fe200078e0032 */
[----:B------:R-:W-:Y:S01]  /*b1a0*/  PRMT R54, R54, 0x5410, R54 ;  /* 0x0000541036367816 */ /* 0x000fe20000000036 */
[----:B------:R-:W-:Y:S01]  /*b1b0*/  IMAD.MOV.U32 R36, RZ, RZ, R39 ;  /* 0x000000ffff247224 */ /* 0x000fe200078e0027 */
[----:B------:R-:W-:-:S07]  /*b1c0*/  PRMT R109, R108, 0x7632, R109 ;  /* 0x000076326c6d7816 */ /* 0x000fce000000006d */
.L_x_2479:
[----:B------:R-:W-:Y:S05]  /*b1d0*/  BSYNC.RECONVERGENT B1 ;  /* 0x0000000000017941 */ /* 0x000fea0003800200 */
.L_x_2477:
        /* <DEDUP_REMOVED lines=11> */
.L_x_2481:
[----:B------:R-:W-:Y:S01]  /*b290*/  IMAD.MOV.U32 R50, RZ, RZ, R57 ;  /* 0x000000ffff327224 */ /* 0x000fe200078e0039 */
[----:B------:R-:W-:Y:S01]  /*b2a0*/  PRMT R54, R54, 0x7632, R54 ;  /* 0x0000763236367816 */ /* 0x000fe20000000036 */
[----:B------:R-:W-:Y:S01]  /*b2b0*/  IMAD.MOV.U32 R39, RZ, RZ, R38 ;  /* 0x000000ffff277224 */ /* 0x000fe200078e0026 */
[----:B------:R-:W-:-:S07]  /*b2c0*/  PRMT R108, R108, 0x5410, R108 ;  /* 0x000054106c6c7816 */ /* 0x000fce000000006c */
.L_x_2482:
[----:B------:R-:W-:Y:S05]  /*b2d0*/  BSYNC.RECONVERGENT B1 ;  /* 0x0000000000017941 */ /* 0x000fea0003800200 */
.L_x_2480:
        /* <DEDUP_REMOVED lines=11> */
.L_x_2484:
[----:B------:R-:W-:Y:S01]  /*b390*/  IMAD.MOV.U32 R57, RZ, RZ, R50 ;  /* 0x000000ffff397224 */ /* 0x000fe200078e0032 */
[----:B------:R-:W-:Y:S01]  /*b3a0*/  PRMT R59, R54, 0x7610, R59 ;  /* 0x00007610363b7816 */ /* 0x000fe2000000003b */
[----:B------:R-:W-:Y:S01]  /*b3b0*/  IMAD.MOV.U32 R38, RZ, RZ, R41 ;  /* 0x000000ffff267224 */ /* 0x000fe200078e0029 */
[----:B------:R-:W-:-:S07]  /*b3c0*/  PRMT R108, R107, 0x7632, R108 ;  /* 0x000076326b6c7816 */ /* 0x000fce000000006c */
.L_x_2485:
[----:B------:R-:W-:Y:S05]  /*b3d0*/  BSYNC.RECONVERGENT B1 ;  /* 0x0000000000017941 */ /* 0x000fea0003800200 */
.L_x_2483:
        /* <DEDUP_REMOVED lines=11> */
.L_x_2487:
[----:B------:R-:W-:Y:S01]  /*b490*/  IMAD.MOV.U32 R50, RZ, RZ, R57 ;  /* 0x000000ffff327224 */ /* 0x000fe200078e0039 */
[----:B------:R-:W-:Y:S01]  /*b4a0*/  PRMT R54, R54, 0x5410, R59 ;  /* 0x0000541036367816 */ /* 0x000fe2000000003b */
[----:B------:R-:W-:Y:S01]  /*b4b0*/  IMAD.MOV.U32 R41, RZ, RZ, R40 ;  /* 0x000000ffff297224 */ /* 0x000fe200078e0028 */
[----:B------:R-:W-:-:S07]  /*b4c0*/  PRMT R107, R107, 0x5410, R107 ;  /* 0x000054106b6b7816 */ /* 0x000fce000000006b */
.L_x_2488:
[----:B------:R-:W-:Y:S05]  /*b4d0*/  BSYNC.RECONVERGENT B1 ;  /* 0x0000000000017941 */ /* 0x000fea0003800200 */
.L_x_2486:
        /* <DEDUP_REMOVED lines=11> */
.L_x_2490:
[----:B------:R-:W-:Y:S01]  /*b590*/  IMAD.MOV.U32 R57, RZ, RZ, R50 ;  /* 0x000000ffff397224 */ /* 0x000fe200078e0032 */
[----:B------:R-:W-:Y:S01]  /*b5a0*/  PRMT R58, R58, 0x7610, R54 ;  /* 0x000076103a3a7816 */ /* 0x000fe20000000036 */
[----:B------:R-:W-:Y:S01]  /*b5b0*/  IMAD.MOV.U32 R40, RZ, RZ, R43 ;  /* 0x000000ffff287224 */ /* 0x000fe200078e002b */
[----:B------:R-:W-:-:S07]  /*b5c0*/  PRMT R107, R106, 0x7632, R107 ;  /* 0x000076326a6b7816 */ /* 0x000fce000000006b */
.L_x_2491:
[----:B------:R-:W-:Y:S05]  /*b5d0*/  BSYNC.RECONVERGENT B1 ;  /* 0x0000000000017941 */ /* 0x000fea0003800200 */
.L_x_2489:
        /* <DEDUP_REMOVED lines=11> */
.L_x_2493:
[----:B------:R-:W-:Y:S01]  /*b690*/  IMAD.MOV.U32 R50, RZ, RZ, R57 ;  /* 0x000000ffff327224 */ /* 0x000fe200078e0039 */
[----:B------:R-:W-:Y:S01]  /*b6a0*/  PRMT R54, R58, 0x7632, R54 ;  /* 0x000076323a367816 */ /* 0x000fe20000000036 */
[----:B------:R-:W-:Y:S01]  /*b6b0*/  IMAD.MOV.U32 R43, RZ, RZ, R42 ;  /* 0x000000ffff2b7224 */ /* 0x000fe200078e002a */
[----:B------:R-:W-:-:S07]  /*b6c0*/  PRMT R106, R106, 0x5410, R106 ;  /* 0x000054106a6a7816 */ /* 0x000fce000000006a */
.L_x_2494:
[----:B------:R-:W-:Y:S05]  /*b6d0*/  BSYNC.RECONVERGENT B1 ;  /* 0x0000000000017941 */ /* 0x000fea0003800200 */
.L_x_2492:
        /* <DEDUP_REMOVED lines=11> */
.L_x_2496:
[----:B------:R-:W-:Y:S01]  /*b790*/  IMAD.MOV.U32 R57, RZ, RZ, R50 ;  /* 0x000000ffff397224 */ /* 0x000fe200078e0032 */
[----:B------:R-:W-:Y:S01]  /*b7a0*/  PRMT R59, R54, 0x7610, R59 ;  /* 0x00007610363b7816 */ /* 0x000fe2000000003b */
[----:B------:R-:W-:Y:S01]  /*b7b0*/  IMAD.MOV.U32 R42, RZ, RZ, R45 ;  /* 0x000000ffff2a7224 */ /* 0x000fe200078e002d */
[----:B------:R-:W-:-:S07]  /*b7c0*/  PRMT R106, R105, 0x7632, R106 ;  /* 0x00007632696a7816 */ /* 0x000fce000000006a */
.L_x_2497:
[----:B------:R-:W-:Y:S05]  /*b7d0*/  BSYNC.RECONVERGENT B1 ;  /* 0x0000000000017941 */ /* 0x000fea0003800200 */
.L_x_2495:
        /* <DEDUP_REMOVED lines=11> */
.L_x_2499:
[----:B------:R-:W-:Y:S01]  /*b890*/  IMAD.MOV.U32 R50, RZ, RZ, R57 ;  /* 0x000000ffff327224 */ /* 0x000fe200078e0039 */
[----:B------:R-:W-:Y:S01]  /*b8a0*/  PRMT R54, R54, 0x5410, R59 ;  /* 0x0000541036367816 */ /* 0x000fe2000000003b */
[----:B------:R-:W-:Y:S01]  /*b8b0*/  IMAD.MOV.U32 R45, RZ, RZ, R44 ;  /* 0x000000ffff2d7224 */ /* 0x000fe200078e002c */
[----:B------:R-:W-:-:S07]  /*b8c0*/  PRMT R105, R105, 0x5410, R105 ;  /* 0x0000541069697816 */ /* 0x000fce0000000069 */
.L_x_2500:
[----:B------:R-:W-:Y:S05]  /*b8d0*/  BSYNC.RECONVERGENT B1 ;  /* 0x0000000000017941 */ /* 0x000fea0003800200 */
.L_x_2498:
        /* <DEDUP_REMOVED lines=11> */
.L_x_2502:
[----:B------:R-:W-:Y:S01]  /*b990*/  IMAD.MOV.U32 R57, RZ, RZ, R50 ;  /* 0x000000ffff397224 */ /* 0x000fe200078e0032 */
[----:B------:R-:W-:Y:S01]  /*b9a0*/  PRMT R54, R54, 0x7632, R54 ;  /* 0x0000763236367816 */ /* 0x000fe20000000036 */
[----:B------:R-:W-:Y:S01]  /*b9b0*/  IMAD.MOV.U32 R44, RZ, RZ, R47 ;  /* 0x000000ffff2c7224 */ /* 0x000fe200078e002f */
[----:B------:R-:W-:-:S07]  /*b9c0*/  PRMT R105, R104, 0x7610, R105 ;  /* 0x0000761068697816 */ /* 0x000fce0000000069 */
.L_x_2503:
[----:B------:R-:W-:Y:S05]  /*b9d0*/  BSYNC.RECONVERGENT B1 ;  /* 0x0000000000017941 */ /* 0x000fea0003800200 */
.L_x_2501:
        /* <DEDUP_REMOVED lines=11> */
.L_x_2505:
[----:B------:R-:W-:Y:S01]  /*ba90*/  IMAD.MOV.U32 R50, RZ, RZ, R57 ;  /* 0x000000ffff327224 */ /* 0x000fe200078e0039 */
[----:B------:R-:W-:Y:S01]  /*baa0*/  PRMT R59, R54, 0x7610, R59 ;  /* 0x00007610363b7816 */ /* 0x000fe2000000003b */
[----:B------:R-:W-:Y:S01]  /*bab0*/  IMAD.MOV.U32 R47, RZ, RZ, R46 ;  /* 0x000000ffff2f7224 */ /* 0x000fe200078e002e */
[----:B------:R-:W-:-:S07]  /*bac0*/  PRMT R104, R103, 0x7610, R104 ;  /* 0x0000761067687816 */ /* 0x000fce0000000068 */
.L_x_2506:
[----:B------:R-:W-:Y:S05]  /*bad0*/  BSYNC.RECONVERGENT B1 ;  /* 0x0000000000017941 */ /* 0x000fea0003800200 */
.L_x_2504:
        /* <DEDUP_REMOVED lines=11> */
.L_x_2508:
[----:B------:R-:W-:Y:S01]  /*bb90*/  IMAD.MOV.U32 R57, RZ, RZ, R50 ;  /* 0x000000ffff397224 */ /* 0x000fe200078e0032 */
[----:B------:R-:W-:Y:S01]  /*bba0*/  PRMT R54, R54, 0x5410, R59 ;  /* 0x0000541036367816 */ /* 0x000fe2000000003b */
[----:B------:R-:W-:Y:S01]  /*bbb0*/  IMAD.MOV.U32 R46, RZ, RZ, R49 ;  /* 0x000000ffff2e7224 */ /* 0x000fe200078e0031 */
[----:B------:R-:W-:-:S07]  /*bbc0*/  PRMT R103, R103, 0x7632, R103 ;  /* 0x0000763267677816 */ /* 0x000fce0000000067 */
.L_x_2509:
[----:B------:R-:W-:Y:S05]  /*bbd0*/  BSYNC.RECONVERGENT B1 ;  /* 0x0000000000017941 */ /* 0x000fea0003800200 */
.L_x_2507:
        /* <DEDUP_REMOVED lines=11> */
.L_x_2511:
[----:B------:R-:W-:Y:S01]  /*bc90*/  IMAD.MOV.U32 R50, RZ, RZ, R57 ;  /* 0x000000ffff327224 */ /* 0x000fe200078e0039 */
[----:B------:R-:W-:Y:S01]  /*bca0*/  PRMT R58, R58, 0x7610, R54 ;  /* 0x000076103a3a7816 */ /* 0x000fe20000000036 */
[----:B------:R-:W-:Y:S01]  /*bcb0*/  IMAD.MOV.U32 R49, RZ, RZ, R48 ;  /* 0x000000ffff317224 */ /* 0x000fe200078e0030 */
[----:B------:R-:W-:-:S07]  /*bcc0*/  PRMT R103, R103, 0x5410, R102 ;  /* 0x0000541067677816 */ /* 0x000fce0000000066 */
.L_x_2512:
[----:B------:R-:W-:Y:S05]  /*bcd0*/  BSYNC.RECONVERGENT B1 ;  /* 0x0000000000017941 */ /* 0x000fea0003800200 */
.L_x_2510:
        /* <DEDUP_REMOVED lines=11> */
.L_x_2514:
[----:B------:R-:W-:Y:S01]  /*bd90*/  IMAD.MOV.U32 R54, RZ, RZ, R50 ;  /* 0x000000ffff367224 */ /* 0x000fe200078e0032 */
[----:B------:R-:W-:Y:S01]  /*bda0*/  PRMT R57, R57, 0x7610, R58 ;  /* 0x0000761039397816 */ /* 0x000fe2000000003a */
[----:B------:R-:W-:Y:S01]  /*bdb0*/  IMAD.MOV.U32 R48, RZ, RZ, R51 ;  /* 0x000000ffff307224 */ /* 0x000fe200078e0033 */
[----:B------:R-:W-:-:S07]  /*bdc0*/  PRMT R102, R102, 0x7632, R102 ;  /* 0x0000763266667816 */ /* 0x000fce0000000066 */
.L_x_2515:
[----:B------:R-:W-:Y:S05]  /*bdd0*/  BSYNC.RECONVERGENT B1 ;  /* 0x0000000000017941 */ /* 0x000fea0003800200 */
.L_x_2513:
        /* <DEDUP_REMOVED lines=11> */
.L_x_2517:
[----:B------:R-:W-:Y:S01]  /*be90*/  PRMT R102, R102, 0x5410, R58 ;  /* 0x0000541066667816 */ /* 0x000fe2000000003a */
[----:B------:R-:W-:Y:S01]  /*bea0*/  IMAD.MOV.U32 R51, RZ, RZ, R55 ;  /* 0x000000ffff337224 */ /* 0x000fe200078e0037 */
[----:B------:R-:W-:Y:S01]  /*beb0*/  PRMT R126, R126, 0x7610, R57 ;  /* 0x000076107e7e7816 */ /* 0x000fe20000000039 */
[----:B------:R-:W-:Y:S01]  /*bec0*/  IMAD.MOV.U32 R50, RZ, RZ, R54 ;  /* 0x000000ffff327224 */ /* 0x000fe200078e0036 */
[----:B------:R-:W-:Y:S01]  /*bed0*/  PRMT R58, R57, 0x7632, R58 ;  /* 0x00007632393a7816 */ /* 0x000fe2000000003a */
[----:B------:R-:W-:-:S07]  /*bee0*/  IMAD.MOV.U32 R55, RZ, RZ, R54 ;  /* 0x000000ffff377224 */ /* 0x000fce00078e0036 */
.L_x_2518:
[----:B------:R-:W-:Y:S05]  /*bef0*/  BSYNC.RECONVERGENT B1 ;  /* 0x0000000000017941 */ /* 0x000fea0003800200 */
.L_x_2516:
[----:B------:R-:W-:Y:S02]  /*bf00*/  VIADD R52, R52, 0x4 ;  /* 0x0000000434347836 */ /* 0x000fe40000000000 */
[----:B------:R-:W-:Y:S01]  /*bf10*/  VIADD R53, R53, 0x2 ;  /* 0x0000000235357836 */ /* 0x000fe20000000000 */
[----:B------:R-:W-:Y:S06]  /*bf20*/  @P1 BRA `(.L_x_2519) ;  /* 0xffffffc000081947 */ /* 0x000fec000383ffff */
.L_x_2329:
[----:B------:R-:W-:Y:S05]  /*bf30*/  BSYNC.RECONVERGENT B0 ;  /* 0x0000000000007941 */ /* 0x000fea0003800200 */
.L_x_2328:
        /* <DEDUP_REMOVED lines=14> */
[----:B-1----:R-:W-:Y:S04]  /*c020*/  STL.64 [R0+0x30], R62 ;  /* 0x0000303e00007387 */ /* 0x002fe80000100a00 */
[----:B--2---:R-:W-:Y:S04]  /*c030*/  STL.64 [R0+0x38], R64 ;  /* 0x0000384000007387 */ /* 0x004fe80000100a00 */
[----:B------:R-:W-:Y:S04]  /*c040*/  SHFL.DOWN PT, R62, R18, 0x4, 0x1f ;  /* 0x08801f00123e7f89 */ /* 0x000fe800000e0000 */
[----:B------:R-:W1:Y:S04]  /*c050*/  SHFL.DOWN PT, R63, R19, 0x4, 0x1f ;  /* 0x08801f00133f7f89 */ /* 0x000e6800000e0000 */
        /* <DEDUP_REMOVED lines=10> */
[----:B0-----:R-:W-:Y:S04]  /*c100*/  SHFL.DOWN PT, R54, R48, 0x4, 0x1f ;  /* 0x08801f0030367f89 */ /* 0x001fe800000e0000 */
[----:B------:R-:W0:Y:S04]  /*c110*/  SHFL.DOWN PT, R55, R49, 0x4, 0x1f ;  /* 0x08801f0031377f89 */ /* 0x000e2800000e0000 */
[----:B-----5:R-:W-:Y:S04]  /*c120*/  STL.64 [R0+0x40], R66 ;  /* 0x0000404200007387 */ /* 0x020fe80000100a00 */
[----:B------:R-:W-:Y:S04]  /*c130*/  SHFL.DOWN PT, R66, R14, 0x4, 0x1f ;  /* 0x08801f000e427f89 */ /* 0x000fe800000e0000 */
[----:B------:R-:W5:Y:S04]  /*c140*/  SHFL.DOWN PT, R67, R15, 0x4, 0x1f ;  /* 0x08801f000f437f89 */ /* 0x000f6800000e0000 */
[----:B------:R-:W-:Y:S04]  /*c150*/  SHFL.DOWN PT, R58, R44, 0x4, 0x1f ;  /* 0x08801f002c3a7f89 */ /* 0x000fe800000e0000 */
[----:B------:R-:W5:Y:S04]  /*c160*/  SHFL.DOWN PT, R59, R45, 0x4, 0x1f ;  /* 0x08801f002d3b7f89 */ /* 0x000f6800000e0000 */
[----:B-1----:R1:W-:Y:S04]  /*c170*/  STL.64 [R0+0x88], R62 ;  /* 0x0000883e00007387 */ /* 0x0023e80000100a00 */
[----:B--2---:R2:W-:Y:S04]  /*c180*/  STL.64 [R0+0x90], R64 ;  /* 0x0000904000007387 */ /* 0x0045e80000100a00 */
[----:B------:R-:W-:Y:S01]  /*c190*/  SHFL.DOWN PT, R60, R42, 0x4, 0x1f ;  /* 0x08801f002a3c7f89 */ /* 0x000fe200000e0000 */
[----:B-1----:R-:W-:-:S03]  /*c1a0*/  PRMT R63, R102, 0x7610, R103 ;  /* 0x00007610663f7816 */ /* 0x002fc60000000067 */
[----:B------:R-:W1:Y:S01]  /*c1b0*/  SHFL.DOWN PT, R61, R43, 0x4, 0x1f ;  /* 0x08801f002b3d7f89 */ /* 0x000e6200000e0000 */
[----:B------:R-:W-:Y:S02]  /*c1c0*/  PRMT R62, R103, 0x5410, R104 ;  /* 0x00005410673e7816 */ /* 0x000fe40000000068 */
[----:B--2---:R-:W-:Y:S01]  /*c1d0*/  PRMT R64, R126, 0x7632, R102 ;  /* 0x000076327e407816 */ /* 0x004fe20000000066 */
[----:B---3--:R-:W-:Y:S04]  /*c1e0*/  STL.64 [R0+0x60], R52 ;  /* 0x0000603400007387 */ /* 0x008fe80000100a00 */
[----:B------:R-:W-:Y:S04]  /*c1f0*/  STL.64 [R0+0x50], R70 ;  /* 0x0000504600007387 */ /* 0x000fe80000100a00 */
[----:B------:R-:W-:Y:S04]  /*c200*/  SHFL.DOWN PT, R52, R10, 0x4, 0x1f ;  /* 0x08801f000a347f89 */ /* 0x000fe800000e0000 */
[----:B------:R-:W2:Y:S04]  /*c210*/  SHFL.DOWN PT, R53, R11, 0x4, 0x1f ;  /* 0x08801f000b357f89 */ /* 0x000ea800000e0000 */
[----:B------:R-:W-:Y:S04]  /*c220*/  SHFL.DOWN PT, R71, R64, 0x4, 0x1f ;  /* 0x08801f0040477f89 */ /* 0x000fe800000e0000 */
[----:B------:R-:W-:Y:S04]  /*c230*/  SHFL.DOWN PT, R70, R63, 0x4, 0x1f ;  /* 0x08801f003f467f89 */ /* 0x000fe800000e0000 */
[----:B----4-:R-:W-:Y:S04]  /*c240*/  STL.64 [R0+0xa0], R68 ;  /* 0x0000a04400007387 */ /* 0x010fe80000100a00 */
[----:B------:R-:W-:Y:S04]  /*c250*/  SHFL.DOWN PT, R69, R62, 0x4, 0x1f ;  /* 0x08801f003e457f89 */ /* 0x000fe800000e0000 */
[----:B------:R-:W-:Y:S04]  /*c260*/  SHFL.DOWN PT, R68, R105, 0x4, 0x1f ;  /* 0x08801f0069447f89 */ /* 0x000fe800000e0000 */
[----:B0-----:R-:W-:Y:S04]  /*c270*/  STL.64 [R0+0x10], R54 ;  /* 0x0000103600007387 */ /* 0x001fe80000100a00 */
[----:B------:R-:W-:Y:S04]  /*c280*/  SHFL.DOWN PT, R54, R26, 0x4, 0x1f ;  /* 0x08801f001a367f89 */ /* 0x000fe800000e0000 */
[----:B------:R-:W0:Y:S04]  /*c290*/  SHFL.DOWN PT, R55, R27, 0x4, 0x1f ;  /* 0x08801f001b377f89 */ /* 0x000e2800000e0000 */
[----:B-----5:R-:W-:Y:S04]  /*c2a0*/  STL.64 [R0+0x98], R66 ;  /* 0x0000984200007387 */ /* 0x020fe80000100a00 */
        /* <DEDUP_REMOVED lines=8> */
[----:B--2---:R2:W-:Y:S04]  /*c330*/  STL.64 [R0+0xa8], R52 ;  /* 0x0000a83400007387 */ /* 0x0045e80000100a00 */
[----:B0-----:R-:W-:Y:S04]  /*c340*/  STL.64 [R0+0x68], R54 ;  /* 0x0000683600007387 */ /* 0x001fe80000100a00 */
[----:B------:R-:W-:Y:S01]  /*c350*/  SHFL.DOWN PT, R54, R8, 0x4, 0x1f ;  /* 0x08801f0008367f89 */ /* 0x000fe200000e0000 */
[----:B--2---:R-:W-:-:S03]  /*c360*/  IMAD.MOV.U32 R52, RZ, RZ, R71 ;  /* 0x000000ffff347224 */ /* 0x004fc600078e0047 */
        /* <DEDUP_REMOVED lines=135> */
.L_x_2711:
        /* <DEDUP_REMOVED lines=20> */
.L_x_2523:
[----:B------:R-:W-:Y:S01]  /*cd20*/  IMAD.MOV.U32 R50, RZ, RZ, R97 ;  /* 0x000000ffff327224 */ /* 0x000fe200078e0061 */
[----:B------:R-:W-:Y:S01]  /*cd30*/  PRMT R54, R54, 0x5410, R136 ;  /* 0x0000541036367816 */ /* 0x000fe20000000088 */
[----:B------:R-:W-:Y:S01]  /*cd40*/  IMAD.MOV.U32 R97, RZ, RZ, R96 ;  /* 0x000000ffff617224 */ /* 0x000fe200078e0060 */
[----:B------:R-:W-:-:S07]  /*cd50*/  PRMT R136, R135, 0x7610, R136 ;  /* 0x0000761087887816 */ /* 0x000fce0000000088 */
.L_x_2524:
[----:B------:R-:W-:Y:S05]  /*cd60*/  BSYNC.RECONVERGENT B1 ;  /* 0x0000000000017941 */ /* 0x000fea0003800200 */
.L_x_2522:
        /* <DEDUP_REMOVED lines=11> */
.L_x_2526:
[----:B------:R-:W-:Y:S01]  /*ce20*/  IMAD.MOV.U32 R57, RZ, RZ, R50 ;  /* 0x000000ffff397224 */ /* 0x000fe200078e0032 */
[----:B------:R-:W-:Y:S01]  /*ce30*/  PRMT R58, R58, 0x7610, R54 ;  /* 0x000076103a3a7816 */ /* 0x000fe20000000036 */
[----:B------:R-:W-:Y:S01]  /*ce40*/  IMAD.MOV.U32 R96, RZ, RZ, R95 ;  /* 0x000000ffff607224 */ /* 0x000fe200078e005f */
[----:B------:R-:W-:-:S07]  /*ce50*/  PRMT R135, R134, 0x7632, R135 ;  /* 0x0000763286877816 */ /* 0x000fce0000000087 */
.L_x_2527:
[----:B------:R-:W-:Y:S05]  /*ce60*/  BSYNC.RECONVERGENT B1 ;  /* 0x0000000000017941 */ /* 0x000fea0003800200 */
.L_x_2525:
        /* <DEDUP_REMOVED lines=11> */
.L_x_2529:
[----:B------:R-:W-:Y:S01]  /*cf20*/  IMAD.MOV.U32 R50, RZ, RZ, R57 ;  /* 0x000000ffff327224 */ /* 0x000fe200078e0039 */
[----:B------:R-:W-:Y:S01]  /*cf30*/  PRMT R54, R58, 0x7632, R54 ;  /* 0x000076323a367816 */ /* 0x000fe20000000036 */
[----:B------:R-:W-:Y:S01]  /*cf40*/  IMAD.MOV.U32 R95, RZ, RZ, R94 ;  /* 0x000000ffff5f7224 */ /* 0x000fe200078e005e */
[----:B------:R-:W-:-:S07]  /*cf50*/  PRMT R134, R134, 0x5410, R134 ;  /* 0x0000541086867816 */ /* 0x000fce0000000086 */
.L_x_2530:
[----:B------:R-:W-:Y:S05]  /*cf60*/  BSYNC.RECONVERGENT B1 ;  /* 0x0000000000017941 */ /* 0x000fea0003800200 */
.L_x_2528:
        /* <DEDUP_REMOVED lines=11> */
.L_x_2532:
[----:B------:R-:W-:Y:S01]  /*d020*/  IMAD.MOV.U32 R57, RZ, RZ, R50 ;  /* 0x000000ffff397224 */ /* 0x000fe200078e0032 */
[----:B------:R-:W-:Y:S01]  /*d030*/  PRMT R59, R54, 0x7610, R59 ;  /* 0x00007610363b7816 */ /* 0x000fe2000000003b */
[----:B------:R-:W-:Y:S01]  /*d040*/  IMAD.MOV.U32 R94, RZ, RZ, R93 ;  /* 0x000000ffff5e7224 */ /* 0x000fe200078e005d */
[----:B------:R-:W-:-:S07]  /*d050*/  PRMT R134, R133, 0x7632, R134 ;  /* 0x0000763285867816 */ /* 0x000fce0000000086 */
.L_x_2533:
[----:B------:R-:W-:Y:S05]  /*d060*/  BSYNC.RECONVERGENT B1 ;  /* 0x0000000000017941 */ /* 0x000fea0003800200 */
.L_x_2531:
        /* <DEDUP_REMOVED lines=11> */
.L_x_2535:
[----:B------:R-:W-:Y:S01]  /*d120*/  IMAD.MOV.U32 R50, RZ, RZ, R57 ;  /* 0x000000ffff327224 */ /* 0x000fe200078e0039 */
[----:B------:R-:W-:Y:S01]  /*d130*/  PRMT R54, R54, 0x5410, R59 ;  /* 0x0000541036367816 */ /* 0x000fe2000000003b */
[----:B------:R-:W-:Y:S01]  /*d140*/  IMAD.MOV.U32 R93, RZ, RZ, R92 ;  /* 0x000000ffff5d7224 */ /* 0x000fe200078e005c */
[----:B------:R-:W-:-:S07]  /*d150*/  PRMT R133, R133, 0x5410, R133 ;  /* 0x0000541085857816 */ /* 0x000fce0000000085 */
.L_x_2536:
[----:B------:R-:W-:Y:S05]  /*d160*/  BSYNC.RECONVERGENT B1 ;  /* 0x0000000000017941 */ /* 0x000fea0003800200 */
.L_x_2534:
        /* <DEDUP_REMOVED lines=11> */
.L_x_2538:
[----:B------:R-:W-:Y:S01]  /*d220*/  IMAD.MOV.U32 R57, RZ, RZ, R50 ;  /* 0x000000ffff397224 */ /* 0x000fe200078e0032 */
[----:B------:R-:W-:Y:S01]  /*d230*/  PRMT R58, R58, 0x7610, R54 ;  /* 0x000076103a3a7816 */ /* 0x000fe20000000036 */
[----:B------:R-:W-:Y:S01]  /*d240*/  IMAD.MOV.U32 R92, RZ, RZ, R91 ;  /* 0x000000ffff5c7224 */ /* 0x000fe200078e005b */
[----:B------:R-:W-:-:S07]  /*d250*/  PRMT R133, R132, 0x7632, R133 ;  /* 0x0000763284857816 */ /* 0x000fce0000000085 */
.L_x_2539:
[----:B------:R-:W-:Y:S05]  /*d260*/  BSYNC.RECONVERGENT B1 ;  /* 0x0000000000017941 */ /* 0x000fea0003800200 */
.L_x_2537:
        /* <DEDUP_REMOVED lines=11> */
.L_x_2541:
[----:B------:R-:W-:Y:S01]  /*d320*/  IMAD.MOV.U32 R50, RZ, RZ, R57 ;  /* 0x000000ffff327224 */ /* 0x000fe200078e0039 */
[----:B------:R-:W-:Y:S01]  /*d330*/  PRMT R54, R58, 0x7632, R54 ;  /* 0x000076323a367816 */ /* 0x000fe20000000036 */
[----:B------:R-:W-:Y:S01]  /*d340*/  IMAD.MOV.U32 R91, RZ, RZ, R90 ;  /* 0x000000ffff5b7224 */ /* 0x000fe200078e005a */
[----:B------:R-:W-:-:S07]  /*d350*/  PRMT R132, R132, 0x5410, R132 ;  /* 0x0000541084847816 */ /* 0x000fce0000000084 */
.L_x_2542:
[----:B------:R-:W-:Y:S05]  /*d360*/  BSYNC.RECONVERGENT B1 ;  /* 0x0000000000017941 */ /* 0x000fea0003800200 */
.L_x_2540:
        /* <DEDUP_REMOVED lines=11> */
.L_x_2544:
[----:B------:R-:W-:Y:S01]  /*d420*/  IMAD.MOV.U32 R57, RZ, RZ, R50 ;  /* 0x000000ffff397224 */ /* 0x000fe200078e0032 */
[----:B------:R-:W-:Y:S01]  /*d430*/  PRMT R59, R54, 0x7610, R59 ;  /* 0x00007610363b7816 */ /* 0x000fe2000000003b */
[----:B------:R-:W-:Y:S01]  /*d440*/  IMAD.MOV.U32 R90, RZ, RZ, R89 ;  /* 0x000000ffff5a7224 */ /* 0x000fe200078e0059 */
[----:B------:R-:W-:-:S07]  /*d450*/  PRMT R132, R131, 0x7632, R132 ;  /* 0x0000763283847816 */ /* 0x000fce0000000084 */
.L_x_2545:
[----:B------:R-:W-:Y:S05]  /*d460*/  BSYNC.RECONVERGENT B1 ;  /* 0x0000000000017941 */ /* 0x000fea0003800200 */
.L_x_2543:
        /* <DEDUP_REMOVED lines=11> */
.L_x_2547:
[----:B------:R-:W-:Y:S01]  /*d520*/  IMAD.MOV.U32 R50, RZ, RZ, R57 ;  /* 0x000000ffff327224 */ /* 0x000fe200078e0039 */
[----:B------:R-:W-:Y:S01]  /*d530*/  PRMT R54, R54, 0x5410, R59 ;  /* 0x0000541036367816 */ /* 0x000fe2000000003b */
[----:B------:R-:W-:Y:S01]  /*d540*/  IMAD.MOV.U32 R89, RZ, RZ, R88 ;  /* 0x000000ffff597224 */ /* 0x000fe200078e0058 */
[----:B------:R-:W-:-:S07]  /*d550*/  PRMT R131, R131, 0x5410, R131 ;  /* 0x0000541083837816 */ /* 0x000fce0000000083 */
.L_x_2548:
[----:B------:R-:W-:Y:S05]  /*d560*/  BSYNC.RECONVERGENT B1 ;  /* 0x0000000000017941 */ /* 0x000fea0003800200 */
.L_x_2546:
        /* <DEDUP_REMOVED lines=11> */
.L_x_2550:
[----:B------:R-:W-:Y:S01]  /*d620*/  IMAD.MOV.U32 R57, RZ, RZ, R50 ;  /* 0x000000ffff397224 */ /* 0x000fe200078e0032 */
[----:B------:R-:W-:Y:S01]  /*d630*/  PRMT R58, R58, 0x7610, R54 ;  /* 0x000076103a3a7816 */ /* 0x000fe20000000036 */
[----:B------:R-:W-:Y:S01]  /*d640*/  IMAD.MOV.U32 R88, RZ, RZ, R87 ;  /* 0x000000ffff587224 */ /* 0x000fe200078e0057 */
[----:B------:R-:W-:-:S07]  /*d650*/  PRMT R131, R130, 0x7632, R131 ;  /* 0x0000763282837816 */ /* 0x000fce0000000083 */
.L_x_2551:
[----:B------:R-:W-:Y:S05]  /*d660*/  BSYNC.RECONVERGENT B1 ;  /* 0x0000000000017941 */ /* 0x000fea0003800200 */
.L_x_2549:
        /* <DEDUP_REMOVED lines=11> */
.L_x_2553:
[----:B------:R-:W-:Y:S01]  /*d720*/  IMAD.MOV.U32 R50, RZ, RZ, R57 ;  /* 0x000000ffff327224 */ /* 0x000fe200078e0039 */
[----:B------:R-:W-:Y:S01]  /*d730*/  PRMT R54, R58, 0x7632, R54 ;  /* 0x000076323a367816 */ /* 0x000fe20000000036 */
[----:B------:R-:W-:Y:S01]  /*d740*/  IMAD.MOV.U32 R87, RZ, RZ, R86 ;  /* 0x000000ffff577224 */ /* 0x000fe200078e0056 */
[----:B------:R-:W-:-:S07]  /*d750*/  PRMT R130, R130, 0x5410, R130 ;  /* 0x0000541082827816 */ /* 0x000fce0000000082 */
.L_x_2554:
[----:B------:R-:W-:Y:S05]  /*d760*/  BSYNC.RECONVERGENT B1 ;  /* 0x0000000000017941 */ /* 0x000fea0003800200 */
.L_x_2552:
        /* <DEDUP_REMOVED lines=11> */
.L_x_2556:
[----:B------:R-:W-:Y:S01]  /*d820*/  IMAD.MOV.U32 R57, RZ, RZ, R50 ;  /* 0x000000ffff397224 */ /* 0x000fe200078e0032 */
[----:B------:R-:W-:Y:S01]  /*d830*/  PRMT R59, R54, 0x7610, R59 ;  /* 0x00007610363b7816 */ /* 0x000fe2000000003b */
[----:B------:R-:W-:Y:S01]  /*d840*/  IMAD.MOV.U32 R86, RZ, RZ, R85 ;  /* 0x000000ffff567224 */ /* 0x000fe200078e0055 */
[----:B------:R-:W-:-:S07]  /*d850*/  PRMT R130, R129, 0x7632, R130 ;  /* 0x0000763281827816 */ /* 0x000fce0000000082 */
.L_x_2557:
[----:B------:R-:W-:Y:S05]  /*d860*/  BSYNC.RECONVERGENT B1 ;  /* 0x0000000000017941 */ /* 0x000fea0003800200 */
.L_x_2555:
        /* <DEDUP_REMOVED lines=11> */
.L_x_2559:
[----:B------:R-:W-:Y:S01]  /*d920*/  IMAD.MOV.U32 R50, RZ, RZ, R57 ;  /* 0x000000ffff327224 */ /* 0x000fe200078e0039 */
[----:B------:R-:W-:Y:S01]  /*d930*/  PRMT R54, R54, 0x5410, R59 ;  /* 0x0000541036367816 */ /* 0x000fe2000000003b */
[----:B------:R-:W-:Y:S01]  /*d940*/  IMAD.MOV.U32 R85, RZ, RZ, R84 ;  /* 0x000000ffff557224 */ /* 0x000fe200078e0054 */
[----:B------:R-:W-:-:S07]  /*d950*/  PRMT R129, R129, 0x5410, R129 ;  /* 0x0000541081817816 */ /* 0x000fce0000000081 */
.L_x_2560:
[----:B------:R-:W-:Y:S05]  /*d960*/  BSYNC.RECONVERGENT B1 ;  /* 0x0000000000017941 */ /* 0x000fea0003800200 */
.L_x_2558:
        /* <DEDUP_REMOVED lines=11> */
.L_x_2562:
[----:B------:R-:W-:Y:S01]  /*da20*/  IMAD.MOV.U32 R57, RZ, RZ, R50 ;  /* 0x000000ffff397224 */ /* 0x000fe200078e0032 */
[----:B------:R-:W-:Y:S01]  /*da30*/  PRMT R58, R58, 0x7610, R54 ;  /* 0x000076103a3a7816 */ /* 0x000fe20000000036 */
[----:B------:R-:W-:Y:S01]  /*da40*/  IMAD.MOV.U32 R84, RZ, RZ, R3 ;  /* 0x000000ffff547224 */ /* 0x000fe200078e0003 */
[----:B------:R-:W-:-:S07]  /*da50*/  PRMT R129, R128, 0x7632, R129 ;  /* 0x0000763280817816 */ /* 0x000fce0000000081 */
.L_x_2563:
[----:B------:R-:W-:Y:S05]  /*da60*/  BSYNC.RECONVERGENT B1 ;  /* 0x0000000000017941 */ /* 0x000fea0003800200 */
.L_x_2561:
        /* <DEDUP_REMOVED lines=11> */
.L_x_2565:
[----:B------:R-:W-:Y:S01]  /*db20*/  IMAD.MOV.U32 R50, RZ, RZ, R57 ;  /* 0x000000ffff327224 */ /* 0x000fe200078e0039 */
[----:B------:R-:W-:Y:S01]  /*db30*/  PRMT R54, R58, 0x7632, R54 ;  /* 0x000076323a367816 */ /* 0x000fe20000000036 */
[----:B------:R-:W-:Y:S01]  /*db40*/  IMAD.MOV.U32 R3, RZ, RZ, R2 ;  /* 0x000000ffff037224 */ /* 0x000fe200078e0002 */
[----:B------:R-:W-:-:S07]  /*db50*/  PRMT R128, R128, 0x5410, R128 ;  /* 0x0000541080807816 */ /* 0x000fce0000000080 */
.L_x_2566:
[----:B------:R-:W-:Y:S05]  /*db60*/  BSYNC.RECONVERGENT B1 ;  /* 0x0000000000017941 */ /* 0x000fea0003800200 */
.L_x_2564:
        /* <DEDUP_REMOVED lines=11> */
.L_x_2568:
[----:B------:R-:W-:Y:S01]  /*dc20*/  IMAD.MOV.U32 R57, RZ, RZ, R50 ;  /* 0x000000ffff397224 */ /* 0x000fe200078e0032 */
[----:B------:R-:W-:Y:S01]  /*dc30*/  PRMT R59, R54, 0x7610, R59 ;  /* 0x00007610363b7816 */ /* 0x000fe2000000003b */
[----:B------:R-:W-:Y:S01]  /*dc40*/  IMAD.MOV.U32 R2, RZ, RZ, R5 ;  /* 0x000000ffff027224 */ /* 0x000fe200078e0005 */
[----:B------:R-:W-:-:S07]  /*dc50*/  PRMT R128, R127, 0x7632, R128 ;  /* 0x000076327f807816 */ /* 0x000fce0000000080 */
.L_x_2569:
[----:B------:R-:W-:Y:S05]  /*dc60*/  BSYNC.RECONVERGENT B1 ;  /* 0x0000000000017941 */ /* 0x000fea0003800200 */
.L_x_2567:
        /* <DEDUP_REMOVED lines=11> */
.L_x_2571:
[----:B------:R-:W-:Y:S01]  /*dd20*/  IMAD.MOV.U32 R50, RZ, RZ, R57 ;  /* 0x000000ffff327224 */ /* 0x000fe200078e0039 */
[----:B------:R-:W-:Y:S01]  /*dd30*/  PRMT R54, R54, 0x5410, R59 ;  /* 0x0000541036367816 */ /* 0x000fe2000000003b */
[----:B------:R-:W-:Y:S01]  /*dd40*/  IMAD.MOV.U32 R5, RZ, RZ, R4 ;  /* 0x000000ffff057224 */ /* 0x000fe200078e0004 */
[----:B------:R-:W-:-:S07]  /*dd50*/  PRMT R127, R127, 0x5410, R127 ;  /* 0x000054107f7f7816 */ /* 0x000fce000000007f */
.L_x_2572:
[----:B------:R-:W-:Y:S05]  /*dd60*/  BSYNC.RECONVERGENT B1 ;  /* 0x0000000000017941 */ /* 0x000fea0003800200 */
.L_x_2570:
        /* <DEDUP_REMOVED lines=11> */
.L_x_2574:
[----:B------:R-:W-:Y:S01]  /*de20*/  IMAD.MOV.U32 R57, RZ, RZ, R50 ;  /* 0x000000ffff397224 */ /* 0x000fe200078e0032 */
[----:B------:R-:W-:Y:S01]  /*de30*/  PRMT R58, R58, 0x7610, R54 ;  /* 0x000076103a3a7816 */ /* 0x000fe20000000036 */
[----:B------:R-:W-:Y:S01]  /*de40*/  IMAD.MOV.U32 R4, RZ, RZ, R7 ;  /* 0x000000ffff047224 */ /* 0x000fe200078e0007 */
[----:B------:R-:W-:-:S07]  /*de50*/  PRMT R127, R126, 0x7610, R127 ;  /* 0x000076107e7f7816 */ /* 0x000fce000000007f */
.L_x_2575:
[----:B------:R-:W-:Y:S05]  /*de60*/  BSYNC.RECONVERGENT B1 ;  /* 0x0000000000017941 */ /* 0x000fea0003800200 */
.L_x_2573:
        /* <DEDUP_REMOVED lines=11> */
.L_x_2577:
[----:B------:R-:W-:Y:S01]  /*df20*/  IMAD.MOV.U32 R50, RZ, RZ, R57 ;  /* 0x000000ffff327224 */ /* 0x000fe200078e0039 */
[----:B------:R-:W-:Y:S01]  /*df30*/  PRMT R54, R58, 0x7632, R54 ;  /* 0x000076323a367816 */ /* 0x000fe20000000036 */
[----:B------:R-:W-:Y:S01]  /*df40*/  IMAD.MOV.U32 R7, RZ, RZ, R6 ;  /* 0x000000ffff077224 */ /* 0x000fe200078e0006 */
[----:B------:R-:W-:-:S07]  /*df50*/  PRMT R126, R104, 0x7632, R126 ;  /* 0x00007632687e7816 */ /* 0x000fce000000007e */
.L_x_2578:
[----:B------:R-:W-:Y:S05]  /*df60*/  BSYNC.RECONVERGENT B1 ;  /* 0x0000000000017941 */ /* 0x000fea0003800200 */
.L_x_2576:
        /* <DEDUP_REMOVED lines=11> */
.L_x_2580:
[----:B------:R-:W-:Y:S01]  /*e020*/  IMAD.MOV.U32 R57, RZ, RZ, R50 ;  /* 0x000000ffff397224 */ /* 0x000fe200078e0032 */
[----:B------:R-:W-:Y:S01]  /*e030*/  PRMT R59, R54, 0x7610, R59 ;  /* 0x00007610363b7816 */ /* 0x000fe2000000003b */
[----:B------:R-:W-:Y:S01]  /*e040*/  IMAD.MOV.U32 R6, RZ, RZ, R9 ;  /* 0x000000ffff067224 */ /* 0x000fe200078e0009 */
[----:B------:R-:W-:-:S07]  /*e050*/  PRMT R104, R104, 0x7610, R125 ;  /* 0x0000761068687816 */ /* 0x000fce000000007d */
.L_x_2581:
[----:B------:R-:W-:Y:S05]  /*e060*/  BSYNC.RECONVERGENT B1 ;  /* 0x0000000000017941 */ /* 0x000fea0003800200 */
.L_x_2579:
        /* <DEDUP_REMOVED lines=11> */
.L_x_2583:
[----:B------:R-:W-:Y:S01]  /*e120*/  IMAD.MOV.U32 R50, RZ, RZ, R57 ;  /* 0x000000ffff327224 */ /* 0x000fe200078e0039 */
[----:B------:R-:W-:Y:S01]  /*e130*/  PRMT R54, R54, 0x5410, R59 ;  /* 0x0000541036367816 */ /* 0x000fe2000000003b */
[----:B------:R-:W-:Y:S01]  /*e140*/  IMAD.MOV.U32 R9, RZ, RZ, R8 ;  /* 0x000000ffff097224 */ /* 0x000fe200078e0008 */
[----:B------:R-:W-:-:S07]  /*e150*/  PRMT R125, R125, 0x5410, R125 ;  /* 0x000054107d7d7816 */ /* 0x000fce000000007d */
.L_x_2584:
[----:B------:R-:W-:Y:S05]  /*e160*/  BSYNC.RECONVERGENT B1 ;  /* 0x0000000000017941 */ /* 0x000fea0003800200 */
.L_x_2582:
        /* <DEDUP_REMOVED lines=11> */
.L_x_2586:
[----:B------:R-:W-:Y:S01]  /*e220*/  IMAD.MOV.U32 R57, RZ, RZ, R50 ;  /* 0x000000ffff397224 */ /* 0x000fe200078e0032 */
[----:B------:R-:W-:Y:S01]  /*e230*/  PRMT R58, R58, 0x7610, R54 ;  /* 0x000076103a3a7816 */ /* 0x000fe20000000036 */
[----:B------:R-:W-:Y:S01]  /*e240*/  IMAD.MOV.U32 R8, RZ, RZ, R11 ;  /* 0x000000ffff087224 */ /* 0x000fe200078e000b */
[----:B------:R-:W-:-:S07]  /*e250*/  PRMT R125, R124, 0x7632, R125 ;  /* 0x000076327c7d7816 */ /* 0x000fce000000007d */
.L_x_2587:
[----:B------:R-:W-:Y:S05]  /*e260*/  BSYNC.RECONVERGENT B1 ;  /* 0x0000000000017941 */ /* 0x000fea0003800200 */
.L_x_2585:
        /* <DEDUP_REMOVED lines=11> */
.L_x_2589:
[----:B------:R-:W-:Y:S01]  /*e320*/  IMAD.MOV.U32 R50, RZ, RZ, R57 ;  /* 0x000000ffff327224 */ /* 0x000fe200078e0039 */
[----:B------:R-:W-:Y:S01]  /*e330*/  PRMT R54, R58, 0x7632, R54 ;  /* 0x000076323a367816 */ /* 0x000fe20000000036 */
[----:B------:R-:W-:Y:S01]  /*e340*/  IMAD.MOV.U32 R11, RZ, RZ, R10 ;  /* 0x000000ffff0b7224 */ /* 0x000fe200078e000a */
[----:B------:R-:W-:-:S07]  /*e350*/  PRMT R124, R124, 0x5410, R124 ;  /* 0x000054107c7c7816 */ /* 0x000fce000000007c */
.L_x_2590:
[----:B------:R-:W-:Y:S05]  /*e360*/  BSYNC.RECONVERGENT B1 ;  /* 0x0000000000017941 */ /* 0x000fea0003800200 */
.L_x_2588:
        /* <DEDUP_REMOVED lines=11> */
.L_x_2592:
[----:B------:R-:W-:Y:S01]  /*e420*/  IMAD.MOV.U32 R57, RZ, RZ, R50 ;  /* 0x000000ffff397224 */ /* 0x000fe200078e0032 */
[----:B------:R-:W-:Y:S01]  /*e430*/  PRMT R59, R54, 0x7610, R59 ;  /* 0x00007610363b7816 */ /* 0x000fe2000000003b */
[----:B------:R-:W-:Y:S01]  /*e440*/  IMAD.MOV.U32 R10, RZ, RZ, R13 ;  /* 0x000000ffff0a7224 */ /* 0x000fe200078e000d */
[----:B------:R-:W-:-:S07]  /*e450*/  PRMT R124, R123, 0x7632, R124 ;  /* 0x000076327b7c7816 */ /* 0x000fce000000007c */
.L_x_2593:
[----:B------:R-:W-:Y:S05]  /*e460*/  BSYNC.RECONVERGENT B1 ;  /* 0x0000000000017941 */ /* 0x000fea0003800200 */
.L_x_2591:
        /* <DEDUP_REMOVED lines=11> */
.L_x_2595:
[----:B------:R-:W-:Y:S01]  /*e520*/  IMAD.MOV.U32 R50, RZ, RZ, R57 ;  /* 0x000000ffff327224 */ /* 0x000fe200078e0039 */
[----:B------:R-:W-:Y:S01]  /*e530*/  PRMT R54, R54, 0x5410, R59 ;  /* 0x0000541036367816 */ /* 0x000fe2000000003b */
[----:B------:R-:W-:Y:S01]  /*e540*/  IMAD.MOV.U32 R13, RZ, RZ, R12 ;  /* 0x000000ffff0d7224 */ /* 0x000fe200078e000c */
[----:B------:R-:W-:-:S07]  /*e550*/  PRMT R123, R123, 0x5410, R123 ;  /* 0x000054107b7b7816 */ /* 0x000fce000000007b */
.L_x_2596:
[----:B------:R-:W-:Y:S05]  /*e560*/  BSYNC.RECONVERGENT B1 ;  /* 0x0000000000017941 */ /* 0x000fea0003800200 */
.L_x_2594:
        /* <DEDUP_REMOVED lines=11> */
.L_x_2598:
[----:B------:R-:W-:Y:S01]  /*e620*/  IMAD.MOV.U32 R57, RZ, RZ, R50 ;  /* 0x000000ffff397224 */ /* 0x000fe200078e0032 */
[----:B------:R-:W-:Y:S01]  /*e630*/  PRMT R58, R58, 0x7610, R54 ;  /* 0x000076103a3a7816 */ /* 0x000fe20000000036 */
[----:B------:R-:W-:Y:S01]  /*e640*/  IMAD.MOV.U32 R12, RZ, RZ, R15 ;  /* 0x000000ffff0c7224 */ /* 0x000fe200078e000f */
[----:B------:R-:W-:-:S07]  /*e650*/  PRMT R123, R122, 0x7632, R123 ;  /* 0x000076327a7b7816 */ /* 0x000fce000000007b */
.L_x_2599:
[----:B------:R-:W-:Y:S05]  /*e660*/  BSYNC.RECONVERGENT B1 ;  /* 0x0000000000017941 */ /* 0x000fea0003800200 */
.L_x_2597:
        /* <DEDUP_REMOVED lines=11> */
.L_x_2601:
[----:B------:R-:W-:Y:S01]  /*e720*/  IMAD.MOV.U32 R50, RZ, RZ, R57 ;  /* 0x000000ffff327224 */ /* 0x000fe200078e0039 */
[----:B------:R-:W-:Y:S01]  /*e730*/  PRMT R54, R58, 0x7632, R54 ;  /* 0x000076323a367816 */ /* 0x000fe20000000036 */
[----:B------:R-:W-:Y:S01]  /*e740*/  IMAD.MOV.U32 R15, RZ, RZ, R14 ;  /* 0x000000ffff0f7224 */ /* 0x000fe200078e000e */
[----:B------:R-:W-:-:S07]  /*e750*/  PRMT R122, R122, 0x5410, R122 ;  /* 0x000054107a7a7816 */ /* 0x000fce000000007a */
.L_x_2602:
[----:B------:R-:W-:Y:S05]  /*e760*/  BSYNC.RECONVERGENT B1 ;  /* 0x0000000000017941 */ /* 0x000fea0003800200 */
.L_x_2600:
        /* <DEDUP_REMOVED lines=11> */
.L_x_2604:
[----:B------:R-:W-:Y:S01]  /*e820*/  IMAD.MOV.U32 R57, RZ, RZ, R50 ;  /* 0x000000ffff397224 */ /* 0x000fe200078e0032 */
[----:B------:R-:W-:Y:S01]  /*e830*/  PRMT R59, R54, 0x7610, R59 ;  /* 0x00007610363b7816 */ /* 0x000fe2000000003b */
[----:B------:R-:W-:Y:S01]  /*e840*/  IMAD.MOV.U32 R14, RZ, RZ, R17 ;  /* 0x000000ffff0e7224 */ /* 0x000fe200078e0011 */
[----:B------:R-:W-:-:S07]  /*e850*/  PRMT R122, R121, 0x7632, R122 ;  /* 0x00007632797a7816 */ /* 0x000fce000000007a */
.L_x_2605:
[----:B------:R-:W-:Y:S05]  /*e860*/  BSYNC.RECONVERGENT B1 ;  /* 0x0000000000017941 */ /* 0x000fea0003800200 */
.L_x_2603:
        /* <DEDUP_REMOVED lines=11> */
.L_x_2607:
[----:B------:R-:W-:Y:S01]  /*e920*/  IMAD.MOV.U32 R50, RZ, RZ, R57 ;  /* 0x000000ffff327224 */ /* 0x000fe200078e0039 */
[----:B------:R-:W-:Y:S01]  /*e930*/  PRMT R54, R54, 0x5410, R59 ;  /* 0x0000541036367816 */ /* 0x000fe2000000003b */
[----:B------:R-:W-:Y:S01]  /*e940*/  IMAD.MOV.U32 R17, RZ, RZ, R16 ;  /* 0x000000ffff117224 */ /* 0x000fe200078e0010 */
[----:B------:R-:W-:-:S07]  /*e950*/  PRMT R121, R121, 0x5410, R121 ;  /* 0x0000541079797816 */ /* 0x000fce0000000079 */
.L_x_2608:
[----:B------:R-:W-:Y:S05]  /*e960*/  BSYNC.RECONVERGENT B1 ;  /* 0x0000000000017941 */ /* 0x000fea0003800200 */
.L_x_2606:
        /* <DEDUP_REMOVED lines=11> */
.L_x_2610:
[----:B------:R-:W-:Y:S01]  /*ea20*/  IMAD.MOV.U32 R57, RZ, RZ, R50 ;  /* 0x000000ffff397224 */ /* 0x000fe200078e0032 */
[----:B------:R-:W-:Y:S01]  /*ea30*/  PRMT R58, R58, 0x7610, R54 ;  /* 0x000076103a3a7816 */ /* 0x000fe20000000036 */
[----:B------:R-:W-:Y:S01]  /*ea40*/  IMAD.MOV.U32 R16, RZ, RZ, R19 ;  /* 0x000000ffff107224 */ /* 0x000fe200078e0013 */
[----:B------:R-:W-:-:S07]  /*ea50*/  PRMT R121, R120, 0x7632, R121 ;  /* 0x0000763278797816 */ /* 0x000fce0000000079 */
.L_x_2611:
[----:B------:R-:W-:Y:S05]  /*ea60*/  BSYNC.RECONVERGENT B1 ;  /* 0x0000000000017941 */ /* 0x000fea0003800200 */
.L_x_2609:
        /* <DEDUP_REMOVED lines=11> */
.L_x_2613:
[----:B------:R-:W-:Y:S01]  /*eb20*/  IMAD.MOV.U32 R50, RZ, RZ, R57 ;  /* 0x000000ffff327224 */ /* 0x000fe200078e0039 */
[----:B------:R-:W-:Y:S01]  /*eb30*/  PRMT R54, R58, 0x7632, R54 ;  /* 0x000076323a367816 */ /* 0x000fe20000000036 */
[----:B------:R-:W-:Y:S01]  /*eb40*/  IMAD.MOV.U32 R19, RZ, RZ, R18 ;  /* 0x000000ffff137224 */ /* 0x000fe200078e0012 */
[----:B------:R-:W-:-:S07]  /*eb50*/  PRMT R120, R120, 0x5410, R120 ;  /* 0x0000541078787816 */ /* 0x000fce0000000078 */
.L_x_2614:
[----:B------:R-:W-:Y:S05]  /*eb60*/  BSYNC.RECONVERGENT B1 ;  /* 0x0000000000017941 */ /* 0x000fea0003800200 */
.L_x_2612:
        /* <DEDUP_REMOVED lines=11> */
.L_x_2616:
[----:B------:R-:W-:Y:S01]  /*ec20*/  IMAD.MOV.U32 R57, RZ, RZ, R50 ;  /* 0x000000ffff397224 */ /* 0x000fe200078e0032 */
[----:B------:R-:W-:Y:S01]  /*ec30*/  PRMT R59, R54, 0x7610, R59 ;  /* 0x00007610363b7816 */ /* 0x000fe2000000003b */
[----:B------:R-:W-:Y:S01]  /*ec40*/  IMAD.MOV.U32 R18, RZ, RZ, R21 ;  /* 0x000000ffff127224 */ /* 0x000fe200078e0015 */
[----:B------:R-:W-:-:S07]  /*ec50*/  PRMT R120, R119, 0x7632, R120 ;  /* 0x0000763277787816 */ /* 0x000fce0000000078 */
.L_x_2617:
[----:B------:R-:W-:Y:S05]  /*ec60*/  BSYNC.RECONVERGENT B1 ;  /* 0x0000000000017941 */ /* 0x000fea0003800200 */
.L_x_2615:
        /* <DEDUP_REMOVED lines=11> */
.L_x_2619:
[----:B------:R-:W-:Y:S01]  /*ed20*/  IMAD.MOV.U32 R50, RZ, RZ, R57 ;  /* 0x000000ffff327224 */ /* 0x000fe200078e0039 */
[----:B------:R-:W-:Y:S01]  /*ed30*/  PRMT R54, R54, 0x5410, R59 ;  /* 0x0000541036367816 */ /* 0x000fe2000000003b */
[----:B------:R-:W-:Y:S01]  /*ed40*/  IMAD.MOV.U32 R21, RZ, RZ, R20 ;  /* 0x000000ffff157224 */ /* 0x000fe200078e0014 */
[----:B------:R-:W-:-:S07]  /*ed50*/  PRMT R119, R119, 0x5410, R119 ;  /* 0x0000541077777816 */ /* 0x000fce0000000077 */
.L_x_2620:
[----:B------:R-:W-:Y:S05]  /*ed60*/  BSYNC.RECONVERGENT B1 ;  /* 0x0000000000017941 */ /* 0x000fea0003800200 */
.L_x_2618:
        /* <DEDUP_REMOVED lines=11> */
.L_x_2622:
[----:B------:R-:W-:Y:S01]  /*ee20*/  IMAD.MOV.U32 R57, RZ, RZ, R50 ;  /* 0x000000ffff397224 */ /* 0x000fe200078e0032 */
[----:B------:R-:W-:Y:S01]  /*ee30*/  PRMT R58, R58, 0x7610, R54 ;  /* 0x000076103a3a7816 */ /* 0x000fe20000000036 */
[----:B------:R-:W-:Y:S01]  /*ee40*/  IMAD.MOV.U32 R20, RZ, RZ, R23 ;  /* 0x000000ffff147224 */ /* 0x000fe200078e0017 */
[----:B------:R-:W-:-:S07]  /*ee50*/  PRMT R119, R118, 0x7632, R119 ;  /* 0x0000763276777816 */ /* 0x000fce0000000077 */
.L_x_2623:
[----:B------:R-:W-:Y:S05]  /*ee60*/  BSYNC.RECONVERGENT B1 ;  /* 0x0000000000017941 */ /* 0x000fea0003800200 */
.L_x_2621:
        /* <DEDUP_REMOVED lines=11> */
.L_x_2625:
[----:B------:R-:W-:Y:S01]  /*ef20*/  IMAD.MOV.U32 R50, RZ, RZ, R57 ;  /* 0x000000ffff327224 */ /* 0x000fe200078e0039 */
[----:B------:R-:W-:Y:S01]  /*ef30*/  PRMT R54, R58, 0x7632, R54 ;  /* 0x000076323a367816 */ /* 0x000fe20000000036 */
[----:B------:R-:W-:Y:S01]  /*ef40*/  IMAD.MOV.U32 R23, RZ, RZ, R22 ;  /* 0x000000ffff177224 */ /* 0x000fe200078e0016 */
[----:B------:R-:W-:-:S07]  /*ef50*/  PRMT R118, R118, 0x5410, R118 ;  /* 0x0000541076767816 */ /* 0x000fce0000000076 */
.L_x_2626:
[----:B------:R-:W-:Y:S05]  /*ef60*/  BSYNC.RECONVERGENT B1 ;  /* 0x0000000000017941 */ /* 0x000fea0003800200 */
.L_x_2624:
        /* <DEDUP_REMOVED lines=11> */
.L_x_2628:
[----:B------:R-:W-:Y:S01]  /*f020*/  IMAD.MOV.U32 R57, RZ, RZ, R50 ;  /* 0x000000ffff397224 */ /* 0x000fe200078e0032 */
[----:B------:R-:W-:Y:S01]  /*f030*/  PRMT R58, R58, 0x5410, R54 ;  /* 0x000054103a3a7816 */ /* 0x000fe20000000036 */
[----:B------:R-:W-:Y:S01]  /*f040*/  IMAD.MOV.U32 R22, RZ, RZ, R25 ;  /* 0x000000ffff167224 */ /* 0x000fe200078e0019 */
[----:B------:R-:W-:-:S07]  /*f050*/  PRMT R118, R117, 0x7632, R118 ;  /* 0x0000763275767816 */ /* 0x000fce0000000076 */
.L_x_2629:
[----:B------:R-:W-:Y:S05]  /*f060*/  BSYNC.RECONVERGENT B1 ;  /* 0x0000000000017941 */ /* 0x000fea0003800200 */
.L_x_2627:
        /* <DEDUP_REMOVED lines=11> */
.L_x_2631:
[----:B------:R-:W-:Y:S01]  /*f120*/  IMAD.MOV.U32 R50, RZ, RZ, R57 ;  /* 0x000000ffff327224 */ /* 0x000fe200078e0039 */
[----:B------:R-:W-:Y:S01]  /*f130*/  PRMT R54, R54, 0x7610, R58 ;  /* 0x0000761036367816 */ /* 0x000fe2000000003a */
[----:B------:R-:W-:Y:S01]  /*f140*/  IMAD.MOV.U32 R25, RZ, RZ, R24 ;  /* 0x000000ffff197224 */ /* 0x000fe200078e0018 */
[----:B------:R-:W-:-:S07]  /*f150*/  PRMT R117, R117, 0x5410, R117 ;  /* 0x0000541075757816 */ /* 0x000fce0000000075 */
.L_x_2632:
[----:B------:R-:W-:Y:S05]  /*f160*/  BSYNC.RECONVERGENT B1 ;  /* 0x0000000000017941 */ /* 0x000fea0003800200 */
.L_x_2630:
        /* <DEDUP_REMOVED lines=11> */
.L_x_2634:
[----:B------:R-:W-:Y:S01]  /*f220*/  IMAD.MOV.U32 R57, RZ, RZ, R50 ;  /* 0x000000ffff397224 */ /* 0x000fe200078e0032 */
[----:B------:R-:W-:Y:S01]  /*f230*/  PRMT R58, R58, 0x7610, R54 ;  /* 0x000076103a3a7816 */ /* 0x000fe20000000036 */
[----:B------:R-:W-:Y:S01]  /*f240*/  IMAD.MOV.U32 R24, RZ, RZ, R27 ;  /* 0x000000ffff187224 */ /* 0x000fe200078e001b */
[----:B------:R-:W-:-:S07]  /*f250*/  PRMT R117, R116, 0x7632, R117 ;  /* 0x0000763274757816 */ /* 0x000fce0000000075 */
.L_x_2635:
[----:B------:R-:W-:Y:S05]  /*f260*/  BSYNC.RECONVERGENT B1 ;  /* 0x0000000000017941 */ /* 0x000fea0003800200 */
.L_x_2633:
        /* <DEDUP_REMOVED lines=11> */
.L_x_2637:
[----:B------:R-:W-:Y:S01]  /*f320*/  IMAD.MOV.U32 R50, RZ, RZ, R57 ;  /* 0x000000ffff327224 */ /* 0x000fe200078e0039 */
[----:B------:R-:W-:Y:S01]  /*f330*/  PRMT R54, R58, 0x7632, R54 ;  /* 0x000076323a367816 */ /* 0x000fe20000000036 */
[----:B------:R-:W-:Y:S01]  /*f340*/  IMAD.MOV.U32 R27, RZ, RZ, R26 ;  /* 0x000000ffff1b7224 */ /* 0x000fe200078e001a */
[----:B------:R-:W-:-:S07]  /*f350*/  PRMT R116, R116, 0x5410, R116 ;  /* 0x0000541074747816 */ /* 0x000fce0000000074 */
.L_x_2638:
[----:B------:R-:W-:Y:S05]  /*f360*/  BSYNC.RECONVERGENT B1 ;  /* 0x0000000000017941 */ /* 0x000fea0003800200 */
.L_x_2636:
        /* <DEDUP_REMOVED lines=11> */
.L_x_2640:
[----:B------:R-:W-:Y:S01]  /*f420*/  IMAD.MOV.U32 R57, RZ, RZ, R50 ;  /* 0x000000ffff397224 */ /* 0x000fe200078e0032 */
[----:B------:R-:W-:Y:S01]  /*f430*/  PRMT R59, R54, 0x7610, R59 ;  /* 0x00007610363b7816 */ /* 0x000fe2000000003b */
[----:B------:R-:W-:Y:S01]  /*f440*/  IMAD.MOV.U32 R26, RZ, RZ, R29 ;  /* 0x000000ffff1a7224 */ /* 0x000fe200078e001d */
[----:B------:R-:W-:-:S07]  /*f450*/  PRMT R116, R115, 0x7632, R116 ;  /* 0x0000763273747816 */ /* 0x000fce0000000074 */
.L_x_2641:
[----:B------:R-:W-:Y:S05]  /*f460*/  BSYNC.RECONVERGENT B1 ;  /* 0x0000000000017941 */ /* 0x000fea0003800200 */
.L_x_2639:
        /* <DEDUP_REMOVED lines=11> */
.L_x_2643:
[----:B------:R-:W-:Y:S01]  /*f520*/  IMAD.MOV.U32 R50, RZ, RZ, R57 ;  /* 0x000000ffff327224 */ /* 0x000fe200078e0039 */
[----:B------:R-:W-:Y:S01]  /*f530*/  PRMT R54, R54, 0x5410, R59 ;  /* 0x0000541036367816 */ /* 0x000fe2000000003b */
[----:B------:R-:W-:Y:S01]  /*f540*/  IMAD.MOV.U32 R29, RZ, RZ, R28 ;  /* 0x000000ffff1d7224 */ /* 0x000fe200078e001c */
[----:B------:R-:W-:-:S07]  /*f550*/  PRMT R115, R115, 0x5410, R115 ;  /* 0x0000541073737816 */ /* 0x000fce0000000073 */
.L_x_2644:
[----:B------:R-:W-:Y:S05]  /*f560*/  BSYNC.RECONVERGENT B1 ;  /* 0x0000000000017941 */ /* 0x000fea0003800200 */
.L_x_2642:
        /* <DEDUP_REMOVED lines=11> */
.L_x_2646:
[----:B------:R-:W-:Y:S01]  /*f620*/  IMAD.MOV.U32 R57, RZ, RZ, R50 ;  /* 0x000000ffff397224 */ /* 0x000fe200078e0032 */
[----:B------:R-:W-:Y:S01]  /*f630*/  PRMT R58, R58, 0x7610, R54 ;  /* 0x000076103a3a7816 */ /* 0x000fe20000000036 */
[----:B------:R-:W-:Y:S01]  /*f640*/  IMAD.MOV.U32 R28, RZ, RZ, R31 ;  /* 0x000000ffff1c7224 */ /* 0x000fe200078e001f */
[----:B------:R-:W-:-:S07]  /*f650*/  PRMT R115, R114, 0x7632, R115 ;  /* 0x0000763272737816 */ /* 0x000fce0000000073 */
.L_x_2647:
[----:B------:R-:W-:Y:S05]  /*f660*/  BSYNC.RECONVERGENT B1 ;  /* 0x0000000000017941 */ /* 0x000fea0003800200 */
.L_x_2645:
        /* <DEDUP_REMOVED lines=11> */
.L_x_2649:
[----:B------:R-:W-:Y:S01]  /*f720*/  IMAD.MOV.U32 R50, RZ, RZ, R57 ;  /* 0x000000ffff327224 */ /* 0x000fe200078e0039 */
[----:B------:R-:W-:Y:S01]  /*f730*/  PRMT R54, R58, 0x7632, R54 ;  /* 0x000076323a367816 */ /* 0x000fe20000000036 */
[----:B------:R-:W-:Y:S01]  /*f740*/  IMAD.MOV.U32 R31, RZ, RZ, R30 ;  /* 0x000000ffff1f7224 */ /* 0x000fe200078e001e */
[----:B------:R-:W-:-:S07]  /*f750*/  PRMT R114, R114, 0x5410, R114 ;  /* 0x0000541072727816 */ /* 0x000fce0000000072 */
.L_x_2650:
[----:B------:R-:W-:Y:S05]  /*f760*/  BSYNC.RECONVERGENT B1 ;  /* 0x0000000000017941 */ /* 0x000fea0003800200 */
.L_x_2648:
        /* <DEDUP_REMOVED lines=11> */
.L_x_2652:
[----:B------:R-:W-:Y:S01]  /*f820*/  IMAD.MOV.U32 R57, RZ, RZ, R50 ;  /* 0x000000ffff397224 */ /* 0x000fe200078e0032 */
[----:B------:R-:W-:Y:S01]  /*f830*/  PRMT R59, R54, 0x7610, R59 ;  /* 0x00007610363b7816 */ /* 0x000fe2000000003b */
[----:B------:R-:W-:Y:S01]  /*f840*/  IMAD.MOV.U32 R30, RZ, RZ, R33 ;  /* 0x000000ffff1e7224 */ /* 0x000fe200078e0021 */
[----:B------:R-:W-:-:S07]  /*f850*/  PRMT R114, R111, 0x7632, R114 ;  /* 0x000076326f727816 */ /* 0x000fce0000000072 */
.L_x_2653:
[----:B------:R-:W-:Y:S05]  /*f860*/  BSYNC.RECONVERGENT B1 ;  /* 0x0000000000017941 */ /* 0x000fea0003800200 */
.L_x_2651:
        /* <DEDUP_REMOVED lines=11> */
.L_x_2655:
[----:B------:R-:W-:Y:S01]  /*f920*/  IMAD.MOV.U32 R50, RZ, RZ, R57 ;  /* 0x000000ffff327224 */ /* 0x000fe200078e0039 */
[----:B------:R-:W-:Y:S01]  /*f930*/  PRMT R54, R54, 0x5410, R59 ;  /* 0x0000541036367816 */ /* 0x000fe2000000003b */
[----:B------:R-:W-:Y:S01]  /*f940*/  IMAD.MOV.U32 R33, RZ, RZ, R32 ;  /* 0x000000ffff217224 */ /* 0x000fe200078e0020 */
[----:B------:R-:W-:-:S07]  /*f950*/  PRMT R111, R111, 0x5410, R111 ;  /* 0x000054106f6f7816 */ /* 0x000fce000000006f */
.L_x_2656:
[----:B------:R-:W-:Y:S05]  /*f960*/  BSYNC.RECONVERGENT B1 ;  /* 0x0000000000017941 */ /* 0x000fea0003800200 */
.L_x_2654:
        /* <DEDUP_REMOVED lines=11> */
.L_x_2658:
[----:B------:R-:W-:Y:S01]  /*fa20*/  IMAD.MOV.U32 R57, RZ, RZ, R50 ;  /* 0x000000ffff397224 */ /* 0x000fe200078e0032 */
[----:B------:R-:W-:Y:S01]  /*fa30*/  PRMT R58, R58, 0x7610, R54 ;  /* 0x000076103a3a7816 */ /* 0x000fe20000000036 */
[----:B------:R-:W-:Y:S01]  /*fa40*/  IMAD.MOV.U32 R32, RZ, RZ, R35 ;  /* 0x000000ffff207224 */ /* 0x000fe200078e0023 */
[----:B------:R-:W-:-:S07]  /*fa50*/  PRMT R111, R110, 0x7632, R111 ;  /* 0x000076326e6f7816 */ /* 0x000fce000000006f */
.L_x_2659:
[----:B------:R-:W-:Y:S05]  /*fa60*/  BSYNC.RECONVERGENT B1 ;  /* 0x0000000000017941 */ /* 0x000fea0003800200 */
.L_x_2657:
        /* <DEDUP_REMOVED lines=11> */
.L_x_2661:
[----:B------:R-:W-:Y:S01]  /*fb20*/  IMAD.MOV.U32 R50, RZ, RZ, R57 ;  /* 0x000000ffff327224 */ /* 0x000fe200078e0039 */
[----:B------:R-:W-:Y:S01]  /*fb30*/  PRMT R54, R58, 0x7632, R54 ;  /* 0x000076323a367816 */ /* 0x000fe20000000036 */
[----:B------:R-:W-:Y:S01]  /*fb40*/  IMAD.MOV.U32 R35, RZ, RZ, R34 ;  /* 0x000000ffff237224 */ /* 0x000fe200078e0022 */
[----:B------:R-:W-:-:S07]  /*fb50*/  PRMT R110, R110, 0x5410, R110 ;  /* 0x000054106e6e7816 */ /* 0x000fce000000006e */
.L_x_2662:
[----:B------:R-:W-:Y:S05]  /*fb60*/  BSYNC.RECONVERGENT B1 ;  /* 0x0000000000017941 */ /* 0x000fea0003800200 */
.L_x_2660:
        /* <DEDUP_REMOVED lines=11> */
.L_x_2664:
[----:B------:R-:W-:Y:S01]  /*fc20*/  IMAD.MOV.U32 R57, RZ, RZ, R50 ;  /* 0x000000ffff397224 */ /* 0x000fe200078e0032 */
[----:B------:R-:W-:Y:S01]  /*fc30*/  PRMT R54, R54, 0x5410, R54 ;  /* 0x0000541036367816 */ /* 0x000fe20000000036 */
[----:B------:R-:W-:Y:S01]  /*fc40*/  IMAD.MOV.U32 R34, RZ, RZ, R37 ;  /* 0x000000ffff227224 */ /* 0x000fe200078e0025 */
[----:B------:R-:W-:-:S07]  /*fc50*/  PRMT R110, R109, 0x7632, R110 ;  /* 0x000076326d6e7816 */ /* 0x000fce000000006e */
.L_x_2665:
[----:B------:R-:W-:Y:S05]  /*fc60*/  BSYNC.RECONVERGENT B1 ;  /* 0x0000000000017941 */ /* 0x000fea0003800200 */
.L_x_2663:
        /* <DEDUP_REMOVED lines=11> */
.L_x_2667:
[----:B------:R-:W-:Y:S01]  /*fd20*/  IMAD.MOV.U32 R50, RZ, RZ, R57 ;  /* 0x000000ffff327224 */ /* 0x000fe200078e0039 */
[----:B------:R-:W-:Y:S01]  /*fd30*/  PRMT R54, R54, 0x7632, R54 ;  /* 0x0000763236367816 */ /* 0x000fe20000000036 */
[----:B------:R-:W-:Y:S01]  /*fd40*/  IMAD.MOV.U32 R37, RZ, RZ, R36 ;  /* 0x000000ffff257224 */ /* 0x000fe200078e0024 */
[----:B------:R-:W-:-:S07]  /*fd50*/  PRMT R109, R109, 0x5410, R109 ;  /* 0x000054106d6d7816 */ /* 0x000fce000000006d */
.L_x_2668:
[----:B------:R-:W-:Y:S05]  /*fd60*/  BSYNC.RECONVERGENT B1 ;  /* 0x0000000000017941 */ /* 0x000fea0003800200 */
.L_x_2666:
        /* <DEDUP_REMOVED lines=11> */
.L_x_2670:
[----:B------:R-:W-:Y:S01]  /*fe20*/  IMAD.MOV.U32 R57, RZ, RZ, R50 ;  /* 0x000000ffff397224 */ /* 0x000fe200078e0032 */
[----:B------:R-:W-:Y:S01]  /*fe30*/  PRMT R54, R54, 0x5410, R54 ;  /* 0x0000541036367816 */ /* 0x000fe20000000036 */
[----:B------:R-:W-:Y:S01]  /*fe40*/  IMAD.MOV.U32 R36, RZ, RZ, R39 ;  /* 0x000000ffff247224 */ /* 0x000fe200078e0027 */
[----:B------:R-:W-:-:S07]  /*fe50*/  PRMT R109, R108, 0x7632, R109 ;  /* 0x000076326c6d7816 */ /* 0x000fce000000006d */
.L_x_2671:
[----:B------:R-:W-:Y:S05]  /*fe60*/  BSYNC.RECONVERGENT B1 ;  /* 0x0000000000017941 */ /* 0x000fea0003800200 */
.L_x_2669:
        /* <DEDUP_REMOVED lines=11> */
.L_x_2673:
[----:B------:R-:W-:Y:S01]  /*ff20*/  IMAD.MOV.U32 R50, RZ, RZ, R57 ;  /* 0x000000ffff327224 */ /* 0x000fe200078e0039 */
[----:B------:R-:W-:Y:S01]  /*ff30*/  PRMT R54, R54, 0x7632, R54 ;  /* 0x0000763236367816 */ /* 0x000fe20000000036 */
[----:B------:R-:W-:Y:S01]  /*ff40*/  IMAD.MOV.U32 R39, RZ, RZ, R38 ;  /* 0x000000ffff277224 */ /* 0x000fe200078e0026 */
[----:B------:R-:W-:-:S07]  /*ff50*/  PRMT R108, R108, 0x5410, R108 ;  /* 0x000054106c6c7816 */ /* 0x000fce000000006c */
.L_x_2674:
[----:B------:R-:W-:Y:S05]  /*ff60*/  BSYNC.RECONVERGENT B1 ;  /* 0x0000000000017941 */ /* 0x000fea0003800200 */
.L_x_2672:
        /* <DEDUP_REMOVED lines=11> */
.L_x_2676:
[----:B------:R-:W-:Y:S01]  /*10020*/  IMAD.MOV.U32 R57, RZ, RZ, R50 ;  /* 0x000000ffff397224 */ /* 0x000fe200078e0032 */
[----:B------:R-:W-:Y:S01]  /*10030*/  PRMT R59, R54, 0x7610, R59 ;  /* 0x00007610363b7816 */ /* 0x000fe2000000003b */
[----:B------:R-:W-:Y:S01]  /*10040*/  IMAD.MOV.U32 R38, RZ, RZ, R41 ;  /* 0x000000ffff267224 */ /* 0x000fe200078e0029 */
[----:B------:R-:W-:-:S07]  /*10050*/  PRMT R108, R107, 0x7632, R108 ;  /* 0x000076326b6c7816 */ /* 0x000fce000000006c */
.L_x_2677:
[----:B------:R-:W-:Y:S05]  /*10060*/  BSYNC.RECONVERGENT B1 ;  /* 0x0000000000017941 */ /* 0x000fea0003800200 */
.L_x_2675:
        /* <DEDUP_REMOVED lines=11> */
.L_x_2679:
[----:B------:R-:W-:Y:S01]  /*10120*/  IMAD.MOV.U32 R50, RZ, RZ, R57 ;  /* 0x000000ffff327224 */ /* 0x000fe200078e0039 */
[----:B------:R-:W-:Y:S01]  /*10130*/  PRMT R54, R54, 0x5410, R59 ;  /* 0x0000541036367816 */ /* 0x000fe2000000003b */
[----:B------:R-:W-:Y:S01]  /*10140*/  IMAD.MOV.U32 R41, RZ, RZ, R40 ;  /* 0x000000ffff297224 */ /* 0x000fe200078e0028 */
[----:B------:R-:W-:-:S07]  /*10150*/  PRMT R107, R107, 0x5410, R107 ;  /* 0x000054106b6b7816 */ /* 0x000fce000000006b */
.L_x_2680:
[----:B------:R-:W-:Y:S05]  /*10160*/  BSYNC.RECONVERGENT B1 ;  /* 0x0000000000017941 */ /* 0x000fea0003800200 */
.L_x_2678:
        /* <DEDUP_REMOVED lines=11> */
.L_x_2682:
[----:B------:R-:W-:Y:S01]  /*10220*/  IMAD.MOV.U32 R57, RZ, RZ, R50 ;  /* 0x000000ffff397224 */ /* 0x000fe200078e0032 */
[----:B------:R-:W-:Y:S01]  /*10230*/  PRMT R58, R58, 0x7610, R54 ;  /* 0x000076103a3a7816 */ /* 0x000fe20000000036 */
[----:B------:R-:W-:Y:S01]  /*10240*/  IMAD.MOV.U32 R40, RZ, RZ, R43 ;  /* 0x000000ffff287224 */ /* 0x000fe200078e002b */
[----:B------:R-:W-:-:S07]  /*10250*/  PRMT R107, R106, 0x7632, R107 ;  /* 0x000076326a6b7816 */ /* 0x000fce000000006b */
.L_x_2683:
[----:B------:R-:W-:Y:S05]  /*10260*/  BSYNC.RECONVERGENT B1 ;  /* 0x0000000000017941 */ /* 0x000fea0003800200 */
.L_x_2681:
        /* <DEDUP_REMOVED lines=11> */
.L_x_2685:
[----:B------:R-:W-:Y:S01]  /*10320*/  IMAD.MOV.U32 R50, RZ, RZ, R57 ;  /* 0x000000ffff327224 */ /* 0x000fe200078e0039 */
[----:B------:R-:W-:Y:S01]  /*10330*/  PRMT R54, R58, 0x7632, R54 ;  /* 0x000076323a367816 */ /* 0x000fe20000000036 */
[----:B------:R-:W-:Y:S01]  /*10340*/  IMAD.MOV.U32 R43, RZ, RZ, R42 ;  /* 0x000000ffff2b7224 */ /* 0x000fe200078e002a */
[----:B------:R-:W-:-:S07]  /*10350*/  PRMT R106, R106, 0x5410, R106 ;  /* 0x000054106a6a7816 */ /* 0x000fce000000006a */
.L_x_2686:
[----:B------:R-:W-:Y:S05]  /*10360*/  BSYNC.RECONVERGENT B1 ;  /* 0x0000000000017941 */ /* 0x000fea0003800200 */
.L_x_2684:
        /* <DEDUP_REMOVED lines=11> */
.L_x_2688:
[----:B------:R-:W-:Y:S01]  /*10420*/  IMAD.MOV.U32 R57, RZ, RZ, R50 ;  /* 0x000000ffff397224 */ /* 0x000fe200078e0032 */
[----:B------:R-:W-:Y:S01]  /*10430*/  PRMT R59, R54, 0x7610, R59 ;  /* 0x00007610363b7816 */ /* 0x000fe2000000003b */
[----:B------:R-:W-:Y:S01]  /*10440*/  IMAD.MOV.U32 R42, RZ, RZ, R45 ;  /* 0x000000ffff2a7224 */ /* 0x000fe200078e002d */
[----:B------:R-:W-:-:S07]  /*10450*/  PRMT R106, R105, 0x7632, R106 ;  /* 0x00007632696a7816 */ /* 0x000fce000000006a */
.L_x_2689:
[----:B------:R-:W-:Y:S05]  /*10460*/  BSYNC.RECONVERGENT B1 ;  /* 0x0000000000017941 */ /* 0x000fea0003800200 */
.L_x_2687:
        /* <DEDUP_REMOVED lines=11> */
.L_x_2691:
[----:B------:R-:W-:Y:S01]  /*10520*/  IMAD.MOV.U32 R50, RZ, RZ, R57 ;  /* 0x000000ffff327224 */ /* 0x000fe200078e0039 */
[----:B------:R-:W-:Y:S01]  /*10530*/  PRMT R54, R54, 0x5410, R59 ;  /* 0x0000541036367816 */ /* 0x000fe2000000003b */
[----:B------:R-:W-:Y:S01]  /*10540*/  IMAD.MOV.U32 R45, RZ, RZ, R44 ;  /* 0x000000ffff2d7224 */ /* 0x000fe200078e002c */
[----:B------:R-:W-:-:S07]  /*10550*/  PRMT R105, R105, 0x5410, R105 ;  /* 0x0000541069697816 */ /* 0x000fce0000000069 */
.L_x_2692:
[----:B------:R-:W-:Y:S05]  /*10560*/  BSYNC.RECONVERGENT B1 ;  /* 0x0000000000017941 */ /* 0x000fea0003800200 */
.L_x_2690:
        /* <DEDUP_REMOVED lines=11> */
.L_x_2694:
[----:B------:R-:W-:Y:S01]  /*10620*/  IMAD.MOV.U32 R57, RZ, RZ, R50 ;  /* 0x000000ffff397224 */ /* 0x000fe200078e0032 */
[----:B------:R-:W-:Y:S01]  /*10630*/  PRMT R54, R54, 0x7632, R54 ;  /* 0x0000763236367816 */ /* 0x000fe20000000036 */
[----:B------:R-:W-:Y:S01]  /*10640*/  IMAD.MOV.U32 R44, RZ, RZ, R47 ;  /* 0x000000ffff2c7224 */ /* 0x000fe200078e002f */
[----:B------:R-:W-:-:S07]  /*10650*/  PRMT R105, R104, 0x7610, R105 ;  /* 0x0000761068697816 */ /* 0x000fce0000000069 */
.L_x_2695:
[----:B------:R-:W-:Y:S05]  /*10660*/  BSYNC.RECONVERGENT B1 ;  /* 0x0000000000017941 */ /* 0x000fea0003800200 */
.L_x_2693:
        /* <DEDUP_REMOVED lines=11> */
.L_x_2697:
[----:B------:R-:W-:Y:S01]  /*10720*/  IMAD.MOV.U32 R50, RZ, RZ, R57 ;  /* 0x000000ffff327224 */ /* 0x000fe200078e0039 */
[----:B------:R-:W-:Y:S01]  /*10730*/  PRMT R59, R54, 0x7610, R59 ;  /* 0x00007610363b7816 */ /* 0x000fe2000000003b */
[----:B------:R-:W-:Y:S01]  /*10740*/  IMAD.MOV.U32 R47, RZ, RZ, R46 ;  /* 0x000000ffff2f7224 */ /* 0x000fe200078e002e */
[----:B------:R-:W-:-:S07]  /*10750*/  PRMT R104, R103, 0x7610, R104 ;  /* 0x0000761067687816 */ /* 0x000fce0000000068 */
.L_x_2698:
[----:B------:R-:W-:Y:S05]  /*10760*/  BSYNC.RECONVERGENT B1 ;  /* 0x0000000000017941 */ /* 0x000fea0003800200 */
.L_x_2696:
        /* <DEDUP_REMOVED lines=11> */
.L_x_2700:
[----:B------:R-:W-:Y:S01]  /*10820*/  IMAD.MOV.U32 R57, RZ, RZ, R50 ;  /* 0x000000ffff397224 */ /* 0x000fe200078e0032 */
[----:B------:R-:W-:Y:S01]  /*10830*/  PRMT R54, R54, 0x5410, R59 ;  /* 0x0000541036367816 */ /* 0x000fe2000000003b */
[----:B------:R-:W-:Y:S01]  /*10840*/  IMAD.MOV.U32 R46, RZ, RZ, R49 ;  /* 0x000000ffff2e7224 */ /* 0x000fe200078e0031 */
[----:B------:R-:W-:-:S07]  /*10850*/  PRMT R103, R103, 0x7632, R103 ;  /* 0x0000763267677816 */ /* 0x000fce0000000067 */
.L_x_2701:
[----:B------:R-:W-:Y:S05]  /*10860*/  BSYNC.RECONVERGENT B1 ;  /* 0x0000000000017941 */ /* 0x000fea0003800200 */
.L_x_2699:
        /* <DEDUP_REMOVED lines=11> */
.L_x_2703:
[----:B------:R-:W-:Y:S01]  /*10920*/  IMAD.MOV.U32 R50, RZ, RZ, R57 ;  /* 0x000000ffff327224 */ /* 0x000fe200078e0039 */
[----:B------:R-:W-:Y:S01]  /*10930*/  PRMT R58, R58, 0x7610, R54 ;  /* 0x000076103a3a7816 */ /* 0x000fe20000000036 */
[----:B------:R-:W-:Y:S01]  /*10940*/  IMAD.MOV.U32 R49, RZ, RZ, R48 ;  /* 0x000000ffff317224 */ /* 0x000fe200078e0030 */
[----:B------:R-:W-:-:S07]  /*10950*/  PRMT R103, R103, 0x5410, R102 ;  /* 0x0000541067677816 */ /* 0x000fce0000000066 */
.L_x_2704:
[----:B------:R-:W-:Y:S05]  /*10960*/  BSYNC.RECONVERGENT B1 ;  /* 0x0000000000017941 */ /* 0x000fea0003800200 */
.L_x_2702:
        /* <DEDUP_REMOVED lines=11> */
.L_x_2706:
[----:B------:R-:W-:Y:S01]  /*10a20*/  IMAD.MOV.U32 R54, RZ, RZ, R50 ;  /* 0x000000ffff367224 */ /* 0x000fe200078e0032 */
[----:B------:R-:W-:Y:S01]  /*10a30*/  PRMT R57, R57, 0x7610, R58 ;  /* 0x0000761039397816 */ /* 0x000fe2000000003a */
[----:B------:R-:W-:Y:S01]  /*10a40*/  IMAD.MOV.U32 R48, RZ, RZ, R51 ;  /* 0x000000ffff307224 */ /* 0x000fe200078e0033 */
[----:B------:R-:W-:-:S07]  /*10a50*/  PRMT R102, R102, 0x7632, R102 ;  /* 0x0000763266667816 */ /* 0x000fce0000000066 */
.L_x_2707:
[----:B------:R-:W-:Y:S05]  /*10a60*/  BSYNC.RECONVERGENT B1 ;  /* 0x0000000000017941 */ /* 0x000fea0003800200 */
.L_x_2705:
        /* <DEDUP_REMOVED lines=11> */
.L_x_2709:
[----:B------:R-:W-:Y:S01]  /*10b20*/  PRMT R102, R102, 0x5410, R58 ;  /* 0x0000541066667816 */ /* 0x000fe2000000003a */
[----:B------:R-:W-:Y:S01]  /*10b30*/  IMAD.MOV.U32 R51, RZ, RZ, R55 ;  /* 0x000000ffff337224 */ /* 0x000fe200078e0037 */
[----:B------:R-:W-:Y:S01]  /*10b40*/  PRMT R126, R126, 0x7610, R57 ;  /* 0x000076107e7e7816 */ /* 0x000fe20000000039 */
[----:B------:R-:W-:Y:S01]  /*10b50*/  IMAD.MOV.U32 R50, RZ, RZ, R54 ;  /* 0x000000ffff327224 */ /* 0x000fe200078e0036 */
[----:B------:R-:W-:Y:S01]  /*10b60*/  PRMT R58, R57, 0x7632, R58 ;  /* 0x00007632393a7816 */ /* 0x000fe2000000003a */
[----:B------:R-:W-:-:S07]  /*10b70*/  IMAD.MOV.U32 R55, RZ, RZ, R54 ;  /* 0x000000ffff377224 */ /* 0x000fce00078e0036 */
.L_x_2710:
[----:B------:R-:W-:Y:S05]  /*10b80*/  BSYNC.RECONVERGENT B1 ;  /* 0x0000000000017941 */ /* 0x000fea0003800200 */
.L_x_2708:
[----:B------:R-:W-:Y:S02]  /*10b90*/  VIADD R52, R52, 0x4 ;  /* 0x0000000434347836 */ /* 0x000fe40000000000 */
[----:B------:R-:W-:Y:S01]  /*10ba0*/  VIADD R53, R53, 0x2 ;  /* 0x0000000235357836 */ /* 0x000fe20000000000 */
[----:B------:R-:W-:Y:S06]  /*10bb0*/  @P1 BRA `(.L_x_2711) ;  /* 0xffffffc000081947 */ /* 0x000fec000383ffff */
.L_x_2521:
[----:B------:R-:W-:Y:S05]  /*10bc0*/  BSYNC.RECONVERGENT B0 ;  /* 0x0000000000007941 */ /* 0x000fea0003800200 */
.L_x_2520:
        /* <DEDUP_REMOVED lines=192> */
[----:B0-----:R-:W-:Y:S02]  /*117d0*/  FSEL R55, R52, R75, P0 ;  /* 0x0000004b34377208 */ /* 0x001fe40000000000 */
[----:B------:R-:W-:Y:S02]  /*117e0*/  FSEL R57, R100, R53, P0 ;  /* 0x0000003564397208 */ /* 0x000fe40000000000 */
[----:B------:R-:W-:Y:S01]  /*117f0*/  FSEL R100, R53, R100, P0 ;  /* 0x0000006435647208 */ /* 0x000fe20000000000 */
[----:B------:R-:W-:Y:S01]  /*11800*/  FADD.FTZ R54, -R98, R55 ;  /* 0x0000003762367221 */ /* 0x000fe20000010100 */
[----:B------:R-:W-:-:S02]  /*11810*/  IMAD.MOV.U32 R55, RZ, RZ, R50 ;  /* 0x000000ffff377224 */ /* 0x000fc400078e0032 */
[----:B------:R-:W-:Y:S02]  /*11820*/  IMAD.MOV.U32 R53, RZ, RZ, R0 ;  /* 0x000000ffff357224 */ /* 0x000fe400078e0000 */
[----:B------:R-:W-:-:S04]  /*11830*/  FMUL.FTZ R54, R54, 1.4426950216293334961 ;  /* 0x3fb8aa3b36367820 */ /* 0x000fc80000410000 */
[----:B------:R-:W0:Y:S02]  /*11840*/  MUFU.EX2 R52, R54 ;  /* 0x0000003600347308 */ /* 0x000e240000000800 */
[----:B0-----:R-:W-:Y:S01]  /*11850*/  FFMA.FTZ R100, R100, R52, R57 ;  /* 0x0000003464647223 */ /* 0x001fe20000010039 */
[----:B------:R-:W-:-:S07]  /*11860*/  VIADD R52, R0, 0x8 ;  /* 0x0000000800347836 */ /* 0x000fce0000000000 */
.L_x_2903:
        /* <DEDUP_REMOVED lines=20> */
.L_x_2715:
[----:B------:R-:W-:Y:S01]  /*119b0*/  IMAD.MOV.U32 R50, RZ, RZ, R97 ;  /* 0x000000ffff327224 */ /* 0x000fe200078e0061 */
[----:B------:R-:W-:Y:S01]  /*119c0*/  PRMT R54, R54, 0x5410, R136 ;  /* 0x0000541036367816 */ /* 0x000fe20000000088 */
[----:B------:R-:W-:Y:S01]  /*119d0*/  IMAD.MOV.U32 R97, RZ, RZ, R96 ;  /* 0x000000ffff617224 */ /* 0x000fe200078e0060 */
[----:B------:R-:W-:-:S07]  /*119e0*/  PRMT R136, R135, 0x7610, R136 ;  /* 0x0000761087887816 */ /* 0x000fce0000000088 */
.L_x_2716:
[----:B------:R-:W-:Y:S05]  /*119f0*/  BSYNC.RECONVERGENT B1 ;  /* 0x0000000000017941 */ /* 0x000fea0003800200 */
.L_x_2714:
        /* <DEDUP_REMOVED lines=11> */
.L_x_2718:
[----:B------:R-:W-:Y:S01]  /*11ab0*/  IMAD.MOV.U32 R57, RZ, RZ, R50 ;  /* 0x000000ffff397224 */ /* 0x000fe200078e0032 */
[----:B------:R-:W-:Y:S01]  /*11ac0*/  PRMT R58, R58, 0x7610, R54 ;  /* 0x000076103a3a7816 */ /* 0x000fe20000000036 */
[----:B------:R-:W-:Y:S01]  /*11ad0*/  IMAD.MOV.U32 R96, RZ, RZ, R95 ;  /* 0x000000ffff607224 */ /* 0x000fe200078e005f */
[----:B------:R-:W-:-:S07]  /*11ae0*/  PRMT R135, R134, 0x7632, R135 ;  /* 0x0000763286877816 */ /* 0x000fce0000000087 */
.L_x_2719:
[----:B------:R-:W-:Y:S05]  /*11af0*/  BSYNC.RECONVERGENT B1 ;  /* 0x0000000000017941 */ /* 0x000fea0003800200 */
.L_x_2717:
        /* <DEDUP_REMOVED lines=11> */
.L_x_2721:
[----:B------:R-:W-:Y:S01]  /*11bb0*/  IMAD.MOV.U32 R50, RZ, RZ, R57 ;  /* 0x000000ffff327224 */ /* 0x000fe200078e0039 */
[----:B------:R-:W-:Y:S01]  /*11bc0*/  PRMT R54, R58, 0x7632, R54 ;  /* 0x000076323a367816 */ /* 0x000fe20000000036 */
[----:B------:R-:W-:Y:S01]  /*11bd0*/  IMAD.MOV.U32 R95, RZ, RZ, R94 ;  /* 0x000000ffff5f7224 */ /* 0x000fe200078e005e */
[----:B------:R-:W-:-:S07]  /*11be0*/  PRMT R134, R134, 0x5410, R134 ;  /* 0x0000541086867816 */ /* 0x000fce0000000086 */
.L_x_2722:
[----:B------:R-:W-:Y:S05]  /*11bf0*/  BSYNC.RECONVERGENT B1 ;  /* 0x0000000000017941 */ /* 0x000fea0003800200 */
.L_x_2720:
        /* <DEDUP_REMOVED lines=11> */
.L_x_2724:
[----:B------:R-:W-:Y:S01]  /*11cb0*/  IMAD.MOV.U32 R57, RZ, RZ, R50 ;  /* 0x000000ffff397224 */ /* 0x000fe200078e0032 */
[----:B------:R-:W-:Y:S01]  /*11cc0*/  PRMT R59, R54, 0x7610, R59 ;  /* 0x00007610363b7816 */ /* 0x000fe2000000003b */
[----:B------:R-:W-:Y:S01]  /*11cd0*/  IMAD.MOV.U32 R94, RZ, RZ, R93 ;  /* 0x000000ffff5e7224 */ /* 0x000fe200078e005d */
[----:B------:R-:W-:-:S07]  /*11ce0*/  PRMT R134, R133, 0x7632, R134 ;  /* 0x0000763285867816 */ /* 0x000fce0000000086 */
.L_x_2725:
[----:B------:R-:W-:Y:S05]  /*11cf0*/  BSYNC.RECONVERGENT B1 ;  /* 0x0000000000017941 */ /* 0x000fea0003800200 */
.L_x_2723:
        /* <DEDUP_REMOVED lines=11> */
.L_x_2727:
[----:B------:R-:W-:Y:S01]  /*11db0*/  IMAD.MOV.U32 R50, RZ, RZ, R57 ;  /* 0x000000ffff327224 */ /* 0x000fe200078e0039 */
[----:B------:R-:W-:Y:S01]  /*11dc0*/  PRMT R54, R54, 0x5410, R59 ;  /* 0x0000541036367816 */ /* 0x000fe2000000003b */
[----:B------:R-:W-:Y:S01]  /*11dd0*/  IMAD.MOV.U32 R93, RZ, RZ, R92 ;  /* 0x000000ffff5d7224 */ /* 0x000fe200078e005c */
[----:B------:R-:W-:-:S07]  /*11de0*/  PRMT R133, R133, 0x5410, R133 ;  /* 0x0000541085857816 */ /* 0x000fce0000000085 */
.L_x_2728:
[----:B------:R-:W-:Y:S05]  /*11df0*/  BSYNC.RECONVERGENT B1 ;  /* 0x0000000000017941 */ /* 0x000fea0003800200 */
.L_x_2726:
        /* <DEDUP_REMOVED lines=11> */
.L_x_2730:
[----:B------:R-:W-:Y:S01]  /*11eb0*/  IMAD.MOV.U32 R57, RZ, RZ, R50 ;  /* 0x000000ffff397224 */ /* 0x000fe200078e0032 */
[----:B------:R-:W-:Y:S01]  /*11ec0*/  PRMT R58, R58, 0x7610, R54 ;  /* 0x000076103a3a7816 */ /* 0x000fe20000000036 */
[----:B------:R-:W-:Y:S01]  /*11ed0*/  IMAD.MOV.U32 R92, RZ, RZ, R91 ;  /* 0x000000ffff5c7224 */ /* 0x000fe200078e005b */
[----:B------:R-:W-:-:S07]  /*11ee0*/  PRMT R133, R132, 0x7632, R133 ;  /* 0x0000763284857816 */ /* 0x000fce0000000085 */
.L_x_2731:
[----:B------:R-:W-:Y:S05]  /*11ef0*/  BSYNC.RECONVERGENT B1 ;  /* 0x0000000000017941 */ /* 0x000fea0003800200 */
.L_x_2729:
        /* <DEDUP_REMOVED lines=11> */
.L_x_2733:
[----:B------:R-:W-:Y:S01]  /*11fb0*/  IMAD.MOV.U32 R50, RZ, RZ, R57 ;  /* 0x000000ffff327224 */ /* 0x000fe200078e0039 */
[----:B------:R-:W-:Y:S01]  /*11fc0*/  PRMT R54, R58, 0x7632, R54 ;  /* 0x000076323a367816 */ /* 0x000fe20000000036 */
[----:B------:R-:W-:Y:S01]  /*11fd0*/  IMAD.MOV.U32 R91, RZ, RZ, R90 ;  /* 0x000000ffff5b7224 */ /* 0x000fe200078e005a */
[----:B------:R-:W-:-:S07]  /*11fe0*/  PRMT R132, R132, 0x5410, R132 ;  /* 0x0000541084847816 */ /* 0x000fce0000000084 */
.L_x_2734:
[----:B------:R-:W-:Y:S05]  /*11ff0*/  BSYNC.RECONVERGENT B1 ;  /* 0x0000000000017941 */ /* 0x000fea0003800200 */
.L_x_2732:
        /* <DEDUP_REMOVED lines=11> */
.L_x_2736:
[----:B------:R-:W-:Y:S01]  /*120b0*/  IMAD.MOV.U32 R57, RZ, RZ, R50 ;  /* 0x000000ffff397224 */ /* 0x000fe200078e0032 */
[----:B------:R-:W-:Y:S01]  /*120c0*/  PRMT R59, R54, 0x7610, R59 ;  /* 0x00007610363b7816 */ /* 0x000fe2000000003b */
[----:B------:R-:W-:Y:S01]  /*120d0*/  IMAD.MOV.U32 R90, RZ, RZ, R89 ;  /* 0x000000ffff5a7224 */ /* 0x000fe200078e0059 */
[----:B------:R-:W-:-:S07]  /*120e0*/  PRMT R132, R131, 0x7632, R132 ;  /* 0x0000763283847816 */ /* 0x000fce0000000084 */
.L_x_2737:
[----:B------:R-:W-:Y:S05]  /*120f0*/  BSYNC.RECONVERGENT B1 ;  /* 0x0000000000017941 */ /* 0x000fea0003800200 */
.L_x_2735:
        /* <DEDUP_REMOVED lines=11> */
.L_x_2739:
[----:B------:R-:W-:Y:S01]  /*121b0*/  IMAD.MOV.U32 R50, RZ, RZ, R57 ;  /* 0x000000ffff327224 */ /* 0x000fe200078e0039 */
[----:B------:R-:W-:Y:S01]  /*121c0*/  PRMT R54, R54, 0x5410, R59 ;  /* 0x0000541036367816 */ /* 0x000fe2000000003b */
[----:B------:R-:W-:Y:S01]  /*121d0*/  IMAD.MOV.U32 R89, RZ, RZ, R88 ;  /* 0x000000ffff597224 */ /* 0x000fe200078e0058 */
[----:B------:R-:W-:-:S07]  /*121e0*/  PRMT R131, R131, 0x5410, R131 ;  /* 0x0000541083837816 */ /* 0x000fce0000000083 */
.L_x_2740:
[----:B------:R-:W-:Y:S05]  /*121f0*/  BSYNC.RECONVERGENT B1 ;  /* 0x0000000000017941 */ /* 0x000fea0003800200 */
.L_x_2738:
        /* <DEDUP_REMOVED lines=11> */
.L_x_2742:
[----:B------:R-:W-:Y:S01]  /*122b0*/  IMAD.MOV.U32 R57, RZ, RZ, R50 ;  /* 0x000000ffff397224 */ /* 0x000fe200078e0032 */
[----:B------:R-:W-:Y:S01]  /*122c0*/  PRMT R58, R58, 0x7610, R54 ;  /* 0x000076103a3a7816 */ /* 0x000fe20000000036 */
[----:B------:R-:W-:Y:S01]  /*122d0*/  IMAD.MOV.U32 R88, RZ, RZ, R87 ;  /* 0x000000ffff587224 */ /* 0x000fe200078e0057 */
[----:B------:R-:W-:-:S07]  /*122e0*/  PRMT R131, R130, 0x7632, R131 ;  /* 0x0000763282837816 */ /* 0x000fce0000000083 */
.L_x_2743:
[----:B------:R-:W-:Y:S05]  /*122f0*/  BSYNC.RECONVERGENT B1 ;  /* 0x0000000000017941 */ /* 0x000fea0003800200 */
.L_x_2741:
        /* <DEDUP_REMOVED lines=11> */
.L_x_2745:
[----:B------:R-:W-:Y:S01]  /*123b0*/  IMAD.MOV.U32 R50, RZ, RZ, R57 ;  /* 0x000000ffff327224 */ /* 0x000fe200078e0039 */
[----:B------:R-:W-:Y:S01]  /*123c0*/  PRMT R54, R58, 0x7632, R54 ;  /* 0x000076323a367816 */ /* 0x000fe20000000036 */
[----:B------:R-:W-:Y:S01]  /*123d0*/  IMAD.MOV.U32 R87, RZ, RZ, R86 ;  /* 0x000000ffff577224 */ /* 0x000fe200078e0056 */
[----:B------:R-:W-:-:S07]  /*123e0*/  PRMT R130, R130, 0x5410, R130 ;  /* 0x0000541082827816 */ /* 0x000fce0000000082 */
.L_x_2746:
[----:B------:R-:W-:Y:S05]  /*123f0*/  BSYNC.RECONVERGENT B1 ;  /* 0x0000000000017941 */ /* 0x000fea0003800200 */
.L_x_2744:
        /* <DEDUP_REMOVED lines=11> */
.L_x_2748:
[----:B------:R-:W-:Y:S01]  /*124b0*/  IMAD.MOV.U32 R57, RZ, RZ, R50 ;  /* 0x000000ffff397224 */ /* 0x000fe200078e0032 */
[----:B------:R-:W-:Y:S01]  /*124c0*/  PRMT R59, R54, 0x7610, R59 ;  /* 0x00007610363b7816 */ /* 0x000fe2000000003b */
[----:B------:R-:W-:Y:S01]  /*124d0*/  IMAD.MOV.U32 R86, RZ, RZ, R85 ;  /* 0x000000ffff567224 */ /* 0x000fe200078e0055 */
[----:B------:R-:W-:-:S07]  /*124e0*/  PRMT R130, R129, 0x7632, R130 ;  /* 0x0000763281827816 */ /* 0x000fce0000000082 */
.L_x_2749:
[----:B------:R-:W-:Y:S05]  /*124f0*/  BSYNC.RECONVERGENT B1 ;  /* 0x0000000000017941 */ /* 0x000fea0003800200 */
.L_x_2747:
        /* <DEDUP_REMOVED lines=11> */
.L_x_2751:
[----:B------:R-:W-:Y:S01]  /*125b0*/  IMAD.MOV.U32 R50, RZ, RZ, R57 ;  /* 0x000000ffff327224 */ /* 0x000fe200078e0039 */
[----:B------:R-:W-:Y:S01]  /*125c0*/  PRMT R54, R54, 0x5410, R59 ;  /* 0x0000541036367816 */ /* 0x000fe2000000003b */
[----:B------:R-:W-:Y:S01]  /*125d0*/  IMAD.MOV.U32 R85, RZ, RZ, R84 ;  /* 0x000000ffff557224 */ /* 0x000fe200078e0054 */
[----:B------:R-:W-:-:S07]  /*125e0*/  PRMT R129, R129, 0x5410, R129 ;  /* 0x0000541081817816 */ /* 0x000fce0000000081 */
.L_x_2752:
[----:B------:R-:W-:Y:S05]  /*125f0*/  BSYNC.RECONVERGENT B1 ;  /* 0x0000000000017941 */ /* 0x000fea0003800200 */
.L_x_2750:
        /* <DEDUP_REMOVED lines=11> */
.L_x_2754:
[----:B------:R-:W-:Y:S01]  /*126b0*/  IMAD.MOV.U32 R57, RZ, RZ, R50 ;  /* 0x000000ffff397224 */ /* 0x000fe200078e0032 */
[----:B------:R-:W-:Y:S01]  /*126c0*/  PRMT R58, R58, 0x7610, R54 ;  /* 0x000076103a3a7816 */ /* 0x000fe20000000036 */
[----:B------:R-:W-:Y:S01]  /*126d0*/  IMAD.MOV.U32 R84, RZ, RZ, R3 ;  /* 0x000000ffff547224 */ /* 0x000fe200078e0003 */
[----:B------:R-:W-:-:S07]  /*126e0*/  PRMT R129, R128, 0x7632, R129 ;  /* 0x0000763280817816 */ /* 0x000fce0000000081 */
.L_x_2755:
[----:B------:R-:W-:Y:S05]  /*126f0*/  BSYNC.RECONVERGENT B1 ;  /* 0x0000000000017941 */ /* 0x000fea0003800200 */
.L_x_2753:
        /* <DEDUP_REMOVED lines=11> */
.L_x_2757:
[----:B------:R-:W-:Y:S01]  /*127b0*/  IMAD.MOV.U32 R50, RZ, RZ, R57 ;  /* 0x000000ffff327224 */ /* 0x000fe200078e0039 */
[----:B------:R-:W-:Y:S01]  /*127c0*/  PRMT R54, R58, 0x7632, R54 ;  /* 0x000076323a367816 */ /* 0x000fe20000000036 */
[----:B------:R-:W-:Y:S01]  /*127d0*/  IMAD.MOV.U32 R3, RZ, RZ, R2 ;  /* 0x000000ffff037224 */ /* 0x000fe200078e0002 */
[----:B------:R-:W-:-:S07]  /*127e0*/  PRMT R128, R128, 0x5410, R128 ;  /* 0x0000541080807816 */ /* 0x000fce0000000080 */
.L_x_2758:
[----:B------:R-:W-:Y:S05]  /*127f0*/  BSYNC.RECONVERGENT B1 ;  /* 0x0000000000017941 */ /* 0x000fea0003800200 */
.L_x_2756:
        /* <DEDUP_REMOVED lines=11> */
.L_x_2760:
[----:B------:R-:W-:Y:S01]  /*128b0*/  IMAD.MOV.U32 R57, RZ, RZ, R50 ;  /* 0x000000ffff397224 */ /* 0x000fe200078e0032 */
[----:B------:R-:W-:Y:S01]  /*128c0*/  PRMT R59, R54, 0x7610, R59 ;  /* 0x00007610363b7816 */ /* 0x000fe2000000003b */
[----:B------:R-:W-:Y:S01]  /*128d0*/  IMAD.MOV.U32 R2, RZ, RZ, R5 ;  /* 0x000000ffff027224 */ /* 0x000fe200078e0005 */
[----:B------:R-:W-:-:S07]  /*128e0*/  PRMT R128, R127, 0x7632, R128 ;  /* 0x000076327f807816 */ /* 0x000fce0000000080 */
.L_x_2761:
[----:B------:R-:W-:Y:S05]  /*128f0*/  BSYNC.RECONVERGENT B1 ;  /* 0x0000000000017941 */ /* 0x000fea0003800200 */
.L_x_2759:
        /* <DEDUP_REMOVED lines=11> */
.L_x_2763:
[----:B------:R-:W-:Y:S01]  /*129b0*/  IMAD.MOV.U32 R50, RZ, RZ, R57 ;  /* 0x000000ffff327224 */ /* 0x000fe200078e0039 */
[----:B------:R-:W-:Y:S01]  /*129c0*/  PRMT R54, R54, 0x5410, R59 ;  /* 0x0000541036367816 */ /* 0x000fe2000000003b */
[----:B------:R-:W-:Y:S01]  /*129d0*/  IMAD.MOV.U32 R5, RZ, RZ, R4 ;  /* 0x000000ffff057224 */ /* 0x000fe200078e0004 */
[----:B------:R-:W-:-:S07]  /*129e0*/  PRMT R127, R127, 0x5410, R127 ;  /* 0x000054107f7f7816 */ /* 0x000fce000000007f */
.L_x_2764:
[----:B------:R-:W-:Y:S05]  /*129f0*/  BSYNC.RECONVERGENT B1 ;  /* 0x0000000000017941 */ /* 0x000fea0003800200 */
.L_x_2762:
        /* <DEDUP_REMOVED lines=11> */
.L_x_2766:
[----:B------:R-:W-:Y:S01]  /*12ab0*/  IMAD.MOV.U32 R57, RZ, RZ, R50 ;  /* 0x000000ffff397224 */ /* 0x000fe200078e0032 */
[----:B------:R-:W-:Y:S01]  /*12ac0*/  PRMT R58, R58, 0x7610, R54 ;  /* 0x000076103a3a7816 */ /* 0x000fe20000000036 */
[----:B------:R-:W-:Y:S01]  /*12ad0*/  IMAD.MOV.U32 R4, RZ, RZ, R7 ;  /* 0x000000ffff047224 */ /* 0x000fe200078e0007 */
[----:B------:R-:W-:-:S07]  /*12ae0*/  PRMT R127, R126, 0x7610, R127 ;  /* 0x000076107e7f7816 */ /* 0x000fce000000007f */
.L_x_2767:
[----:B------:R-:W-:Y:S05]  /*12af0*/  BSYNC.RECONVERGENT B1 ;  /* 0x0000000000017941 */ /* 0x000fea0003800200 */
.L_x_2765:
        /* <DEDUP_REMOVED lines=11> */
.L_x_2769:
[----:B------:R-:W-:Y:S01]  /*12bb0*/  IMAD.MOV.U32 R50, RZ, RZ, R57 ;  /* 0x000000ffff327224 */ /* 0x000fe200078e0039 */
[----:B------:R-:W-:Y:S01]  /*12bc0*/  PRMT R54, R58, 0x7632, R54 ;  /* 0x000076323a367816 */ /* 0x000fe20000000036 */
[----:B------:R-:W-:Y:S01]  /*12bd0*/  IMAD.MOV.U32 R7, RZ, RZ, R6 ;  /* 0x000000ffff077224 */ /* 0x000fe200078e0006 */
[----:B------:R-:W-:-:S07]  /*12be0*/  PRMT R126, R104, 0x7632, R126 ;  /* 0x00007632687e7816 */ /* 0x000fce000000007e */
.L_x_2770:
[----:B------:R-:W-:Y:S05]  /*12bf0*/  BSYNC.RECONVERGENT B1 ;  /* 0x0000000000017941 */ /* 0x000fea0003800200 */
.L_x_2768:
        /* <DEDUP_REMOVED lines=11> */
.L_x_2772:
[----:B------:R-:W-:Y:S01]  /*12cb0*/  IMAD.MOV.U32 R57, RZ, RZ, R50 ;  /* 0x000000ffff397224 */ /* 0x000fe200078e0032 */
[----:B------:R-:W-:Y:S01]  /*12cc0*/  PRMT R59, R54, 0x7610, R59 ;  /* 0x00007610363b7816 */ /* 0x000fe2000000003b */
[----:B------:R-:W-:Y:S01]  /*12cd0*/  IMAD.MOV.U32 R6, RZ, RZ, R9 ;  /* 0x000000ffff067224 */ /* 0x000fe200078e0009 */
[----:B------:R-:W-:-:S07]  /*12ce0*/  PRMT R104, R104, 0x7610, R125 ;  /* 0x0000761068687816 */ /* 0x000fce000000007d */
.L_x_2773:
[----:B------:R-:W-:Y:S05]  /*12cf0*/  BSYNC.RECONVERGENT B1 ;  /* 0x0000000000017941 */ /* 0x000fea0003800200 */
.L_x_2771:
        /* <DEDUP_REMOVED lines=11> */
.L_x_2775:
[----:B------:R-:W-:Y:S01]  /*12db0*/  IMAD.MOV.U32 R50, RZ, RZ, R57 ;  /* 0x000000ffff327224 */ /* 0x000fe200078e0039 */
[----:B------:R-:W-:Y:S01]  /*12dc0*/  PRMT R54, R54, 0x5410, R59 ;  /* 0x0000541036367816 */ /* 0x000fe2000000003b */
[----:B------:R-:W-:Y:S01]  /*12dd0*/  IMAD.MOV.U32 R9, RZ, RZ, R8 ;  /* 0x000000ffff097224 */ /* 0x000fe200078e0008 */
[----:B------:R-:W-:-:S07]  /*12de0*/  PRMT R125, R125, 0x5410, R125 ;  /* 0x000054107d7d7816 */ /* 0x000fce000000007d */
.L_x_2776:
[----:B------:R-:W-:Y:S05]  /*12df0*/  BSYNC.RECONVERGENT B1 ;  /* 0x0000000000017941 */ /* 0x000fea0003800200 */
.L_x_2774:
        /* <DEDUP_REMOVED lines=11> */
.L_x_2778:
[----:B------:R-:W-:Y:S01]  /*12eb0*/  IMAD.MOV.U32 R57, RZ, RZ, R50 ;  /* 0x000000ffff397224 */ /* 0x000fe200078e0032 */
[----:B------:R-:W-:Y:S01]  /*12ec0*/  PRMT R58, R58, 0x7610, R54 ;  /* 0x000076103a3a7816 */ /* 0x000fe20000000036 */
[----:B------:R-:W-:Y:S01]  /*12ed0*/  IMAD.MOV.U32 R8, RZ, RZ, R11 ;  /* 0x000000ffff087224 */ /* 0x000fe200078e000b */
[----:B------:R-:W-:-:S07]  /*12ee0*/  PRMT R125, R124, 0x7632, R125 ;  /* 0x000076327c7d7816 */ /* 0x000fce000000007d */
.L_x_2779:
[----:B------:R-:W-:Y:S05]  /*12ef0*/  BSYNC.RECONVERGENT B1 ;  /* 0x0000000000017941 */ /* 0x000fea0003800200 */
.L_x_2777:
        /* <DEDUP_REMOVED lines=11> */
.L_x_2781:
[----:B------:R-:W-:Y:S01]  /*12fb0*/  IMAD.MOV.U32 R50, RZ, RZ, R57 ;  /* 0x000000ffff327224 */ /* 0x000fe200078e0039 */
[----:B------:R-:W-:Y:S01]  /*12fc0*/  PRMT R54, R58, 0x7632, R54 ;  /* 0x000076323a367816 */ /* 0x000fe20000000036 */
[----:B------:R-:W-:Y:S01]  /*12fd0*/  IMAD.MOV.U32 R11, RZ, RZ, R10 ;  /* 0x000000ffff0b7224 */ /* 0x000fe200078e000a */
[----:B------:R-:W-:-:S07]  /*12fe0*/  PRMT R124, R124, 0x5410, R124 ;  /* 0x000054107c7c7816 */ /* 0x000fce000000007c */
.L_x_2782:
[----:B------:R-:W-:Y:S05]  /*12ff0*/  BSYNC.RECONVERGENT B1 ;  /* 0x0000000000017941 */ /* 0x000fea0003800200 */
.L_x_2780:
        /* <DEDUP_REMOVED lines=11> */
.L_x_2784:
[----:B------:R-:W-:Y:S01]  /*130b0*/  IMAD.MOV.U32 R57, RZ, RZ, R50 ;  /* 0x000000ffff397224 */ /* 0x000fe200078e0032 */
[----:B------:R-:W-:Y:S01]  /*130c0*/  PRMT R59, R54, 0x7610, R59 ;  /* 0x00007610363b7816 */ /* 0x000fe2000000003b */
[----:B------:R-:W-:Y:S01]  /*130d0*/  IMAD.MOV.U32 R10, RZ, RZ, R13 ;  /* 0x000000ffff0a7224 */ /* 0x000fe200078e000d */
[----:B------:R-:W-:-:S07]  /*130e0*/  PRMT R124, R123, 0x7632, R124 ;  /* 0x000076327b7c7816 */ /* 0x000fce000000007c */
.L_x_2785:
[----:B------:R-:W-:Y:S05]  /*130f0*/  BSYNC.RECONVERGENT B1 ;  /* 0x0000000000017941 */ /* 0x000fea0003800200 */
.L_x_2783:
        /* <DEDUP_REMOVED lines=11> */
.L_x_2787:
[----:B------:R-:W-:Y:S01]  /*131b0*/  IMAD.MOV.U32 R50, RZ, RZ, R57 ;  /* 0x000000ffff327224 */ /* 0x000fe200078e0039 */
[----:B------:R-:W-:Y:S01]  /*131c0*/  PRMT R54, R54, 0x5410, R59 ;  /* 0x0000541036367816 */ /* 0x000fe2000000003b */
[----:B------:R-:W-:Y:S01]  /*131d0*/  IMAD.MOV.U32 R13, RZ, RZ, R12 ;  /* 0x000000ffff0d7224 */ /* 0x000fe200078e000c */
[----:B------:R-:W-:-:S07]  /*131e0*/  PRMT R123, R123, 0x5410, R123 ;  /* 0x000054107b7b7816 */ /* 0x000fce000000007b */
.L_x_2788:
[----:B------:R-:W-:Y:S05]  /*131f0*/  BSYNC.RECONVERGENT B1 ;  /* 0x0000000000017941 */ /* 0x000fea0003800200 */
.L_x_2786:
        /* <DEDUP_REMOVED lines=11> */
.L_x_2790:
[----:B------:R-:W-:Y:S01]  /*132b0*/  IMAD.MOV.U32 R57, RZ, RZ, R50 ;  /* 0x000000ffff397224 */ /* 0x000fe200078e0032 */
[----:B------:R-:W-:Y:S01]  /*132c0*/  PRMT R58, R58, 0x7610, R54 ;  /* 0x000076103a3a7816 */ /* 0x000fe20000000036 */
[----:B------:R-:W-:Y:S01]  /*132d0*/  IMAD.MOV.U32 R12, RZ, RZ, R15 ;  /* 0x000000ffff0c7224 */ /* 0x000fe200078e000f */
[----:B------:R-:W-:-:S07]  /*132e0*/  PRMT R123, R122, 0x7632, R123 ;  /* 0x000076327a7b7816 */ /* 0x000fce000000007b */
.L_x_2791:
[----:B------:R-:W-:Y:S05]  /*132f0*/  BSYNC.RECONVERGENT B1 ;  /* 0x0000000000017941 */ /* 0x000fea0003800200 */
.L_x_2789:
        /* <DEDUP_REMOVED lines=11> */
.L_x_2793:
[----:B------:R-:W-:Y:S01]  /*133b0*/  IMAD.MOV.U32 R50, RZ, RZ, R57 ;  /* 0x000000ffff327224 */ /* 0x000fe200078e0039 */
[----:B------:R-:W-:Y:S01]  /*133c0*/  PRMT R54, R58, 0x7632, R54 ;  /* 0x000076323a367816 */ /* 0x000fe20000000036 */
[----:B------:R-:W-:Y:S01]  /*133d0*/  IMAD.MOV.U32 R15, RZ, RZ, R14 ;  /* 0x000000ffff0f7224 */ /* 0x000fe200078e000e */
[----:B------:R-:W-:-:S07]  /*133e0*/  PRMT R122, R122, 0x5410, R122 ;  /* 0x000054107a7a7816 */ /* 0x000fce000000007a */
.L_x_2794:
[----:B------:R-:W-:Y:S05]  /*133f0*/  BSYNC.RECONVERGENT B1 ;  /* 0x0000000000017941 */ /* 0x000fea0003800200 */
.L_x_2792:
        /* <DEDUP_REMOVED lines=11> */
.L_x_2796:
[----:B------:R-:W-:Y:S01]  /*134b0*/  IMAD.MOV.U32 R57, RZ, RZ, R50 ;  /* 0x000000ffff397224 */ /* 0x000fe200078e0032 */
[----:B------:R-:W-:Y:S01]  /*134c0*/  PRMT R59, R54, 0x7610, R59 ;  /* 0x00007610363b7816 */ /* 0x000fe2000000003b */
[----:B------:R-:W-:Y:S01]  /*134d0*/  IMAD.MOV.U32 R14, RZ, RZ, R17 ;  /* 0x000000ffff0e7224 */ /* 0x000fe200078e0011 */
[----:B------:R-:W-:-:S07]  /*134e0*/  PRMT R122, R121, 0x7632, R122 ;  /* 0x00007632797a7816 */ /* 0x000fce000000007a */
.L_x_2797:
[----:B------:R-:W-:Y:S05]  /*134f0*/  BSYNC.RECONVERGENT B1 ;  /* 0x0000000000017941 */ /* 0x000fea0003800200 */
.L_x_2795:
        /* <DEDUP_REMOVED lines=11> */
.L_x_2799:
[----:B------:R-:W-:Y:S01]  /*135b0*/  IMAD.MOV.U32 R50, RZ, RZ, R57 ;  /* 0x000000ffff327224 */ /* 0x000fe200078e0039 */
[----:B------:R-:W-:Y:S01]  /*135c0*/  PRMT R54, R54, 0x5410, R59 ;  /* 0x0000541036367816 */ /* 0x000fe2000000003b */
[----:B------:R-:W-:Y:S01]  /*135d0*/  IMAD.MOV.U32 R17, RZ, RZ, R16 ;  /* 0x000000ffff117224 */ /* 0x000fe200078e0010 */
[----:B------:R-:W-:-:S07]  /*135e0*/  PRMT R121, R121, 0x5410, R121 ;  /* 0x0000541079797816 */ /* 0x000fce0000000079 */
.L_x_2800:
[----:B------:R-:W-:Y:S05]  /*135f0*/  BSYNC.RECONVERGENT B1 ;  /* 0x0000000000017941 */ /* 0x000fea0003800200 */
.L_x_2798:
        /* <DEDUP_REMOVED lines=11> */
.L_x_2802:
[----:B------:R-:W-:Y:S01]  /*136b0*/  IMAD.MOV.U32 R57, RZ, RZ, R50 ;  /* 0x000000ffff397224 */ /* 0x000fe200078e0032 */
[----:B------:R-:W-:Y:S01]  /*136c0*/  PRMT R58, R58, 0x7610, R54 ;  /* 0x000076103a3a7816 */ /* 0x000fe20000000036 */
[----:B------:R-:W-:Y:S01]  /*136d0*/  IMAD.MOV.U32 R16, RZ, RZ, R19 ;  /* 0x000000ffff107224 */ /* 0x000fe200078e0013 */
[----:B------:R-:W-:-:S07]  /*136e0*/  PRMT R121, R120, 0x7632, R121 ;  /* 0x0000763278797816 */ /* 0x000fce0000000079 */
.L_x_2803:
[----:B------:R-:W-:Y:S05]  /*136f0*/  BSYNC.RECONVERGENT B1 ;  /* 0x0000000000017941 */ /* 0x000fea0003800200 */
.L_x_2801:
        /* <DEDUP_REMOVED lines=11> */
.L_x_2805:
[----:B------:R-:W-:Y:S01]  /*137b0*/  IMAD.MOV.U32 R50, RZ, RZ, R57 ;  /* 0x000000ffff327224 */ /* 0x000fe200078e0039 */
[----:B------:R-:W-:Y:S01]  /*137c0*/  PRMT R54, R58, 0x7632, R54 ;  /* 0x000076323a367816 */ /* 0x000fe20000000036 */
[----:B------:R-:W-:Y:S01]  /*137d0*/  IMAD.MOV.U32 R19, RZ, RZ, R18 ;  /* 0x000000ffff137224 */ /* 0x000fe200078e0012 */
[----:B------:R-:W-:-:S07]  /*137e0*/  PRMT R120, R120, 0x5410, R120 ;  /* 0x0000541078787816 */ /* 0x000fce0000000078 */
.L_x_2806:
[----:B------:R-:W-:Y:S05]  /*137f0*/  BSYNC.RECONVERGENT B1 ;  /* 0x0000000000017941 */ /* 0x000fea0003800200 */
.L_x_2804:
        /* <DEDUP_REMOVED lines=11> */
.L_x_2808:
[----:B------:R-:W-:Y:S01]  /*138b0*/  IMAD.MOV.U32 R57, RZ, RZ, R50 ;  /* 0x000000ffff397224 */ /* 0x000fe200078e0032 */
[----:B------:R-:W-:Y:S01]  /*138c0*/  PRMT R59, R54, 0x7610, R59 ;  /* 0x00007610363b7816 */ /* 0x000fe2000000003b */
[----:B------:R-:W-:Y:S01]  /*138d0*/  IMAD.MOV.U32 R18, RZ, RZ, R21 ;  /* 0x000000ffff127224 */ /* 0x000fe200078e0015 */
[----:B------:R-:W-:-:S07]  /*138e0*/  PRMT R120, R119, 0x7632, R120 ;  /* 0x0000763277787816 */ /* 0x000fce0000000078 */
.L_x_2809:
[----:B------:R-:W-:Y:S05]  /*138f0*/  BSYNC.RECONVERGENT B1 ;  /* 0x0000000000017941 */ /* 0x000fea0003800200 */
.L_x_2807:
        /* <DEDUP_REMOVED lines=11> */
.L_x_2811:
[----:B------:R-:W-:Y:S01]  /*139b0*/  IMAD.MOV.U32 R50, RZ, RZ, R57 ;  /* 0x000000ffff327224 */ /* 0x000fe200078e0039 */
[----:B------:R-:W-:Y:S01]  /*139c0*/  PRMT R54, R54, 0x5410, R59 ;  /* 0x0000541036367816 */ /* 0x000fe2000000003b */
[----:B------:R-:W-:Y:S01]  /*139d0*/  IMAD.MOV.U32 R21, RZ, RZ, R20 ;  /* 0x000000ffff157224 */ /* 0x000fe200078e0014 */
[----:B------:R-:W-:-:S07]  /*139e0*/  PRMT R119, R119, 0x5410, R119 ;  /* 0x0000541077777816 */ /* 0x000fce0000000077 */
.L_x_2812:
[----:B------:R-:W-:Y:S05]  /*139f0*/  BSYNC.RECONVERGENT B1 ;  /* 0x0000000000017941 */ /* 0x000fea0003800200 */
.L_x_2810:
        /* <DEDUP_REMOVED lines=11> */
.L_x_2814:
[----:B------:R-:W-:Y:S01]  /*13ab0*/  IMAD.MOV.U32 R57, RZ, RZ, R50 ;  /* 0x000000ffff397224 */ /* 0x000fe200078e0032 */
[----:B------:R-:W-:Y:S01]  /*13ac0*/  PRMT R58, R58, 0x7610, R54 ;  /* 0x000076103a3a7816 */ /* 0x000fe20000000036 */
[----:B------:R-:W-:Y:S01]  /*13ad0*/  IMAD.MOV.U32 R20, RZ, RZ, R23 ;  /* 0x000000ffff147224 */ /* 0x000fe200078e0017 */
[----:B------:R-:W-:-:S07]  /*13ae0*/  PRMT R119, R118, 0x7632, R119 ;  /* 0x0000763276777816 */ /* 0x000fce0000000077 */
.L_x_2815:
[----:B------:R-:W-:Y:S05]  /*13af0*/  BSYNC.RECONVERGENT B1 ;  /* 0x0000000000017941 */ /* 0x000fea0003800200 */
.L_x_2813:
        /* <DEDUP_REMOVED lines=11> */
.L_x_2817:
[----:B------:R-:W-:Y:S01]  /*13bb0*/  IMAD.MOV.U32 R50, RZ, RZ, R57 ;  /* 0x000000ffff327224 */ /* 0x000fe200078e0039 */
[----:B------:R-:W-:Y:S01]  /*13bc0*/  PRMT R54, R58, 0x7632, R54 ;  /* 0x000076323a367816 */ /* 0x000fe20000000036 */
[----:B------:R-:W-:Y:S01]  /*13bd0*/  IMAD.MOV.U32 R23, RZ, RZ, R22 ;  /* 0x000000ffff177224 */ /* 0x000fe200078e0016 */
[----:B------:R-:W-:-:S07]  /*13be0*/  PRMT R118, R118, 0x5410, R118 ;  /* 0x0000541076767816 */ /* 0x000fce0000000076 */
.L_x_2818:
[----:B------:R-:W-:Y:S05]  /*13bf0*/  BSYNC.RECONVERGENT B1 ;  /* 0x0000000000017941 */ /* 0x000fea0003800200 */
.L_x_2816:
        /* <DEDUP_REMOVED lines=11> */
.L_x_2820:
[----:B------:R-:W-:Y:S01]  /*13cb0*/  IMAD.MOV.U32 R57, RZ, RZ, R50 ;  /* 0x000000ffff397224 */ /* 0x000fe200078e0032 */
[----:B------:R-:W-:Y:S01]  /*13cc0*/  PRMT R58, R58, 0x5410, R54 ;  /* 0x000054103a3a7816 */ /* 0x000fe20000000036 */
[----:B------:R-:W-:Y:S01]  /*13cd0*/  IMAD.MOV.U32 R22, RZ, RZ, R25 ;  /* 0x000000ffff167224 */ /* 0x000fe200078e0019 */
[----:B------:R-:W-:-:S07]  /*13ce0*/  PRMT R118, R117, 0x7632, R118 ;  /* 0x0000763275767816 */ /* 0x000fce0000000076 */
.L_x_2821:
[----:B------:R-:W-:Y:S05]  /*13cf0*/  BSYNC.RECONVERGENT B1 ;  /* 0x0000000000017941 */ /* 0x000fea0003800200 */
.L_x_2819:
        /* <DEDUP_REMOVED lines=11> */
.L_x_2823:
[----:B------:R-:W-:Y:S01]  /*13db0*/  IMAD.MOV.U32 R50, RZ, RZ, R57 ;  /* 0x000000ffff327224 */ /* 0x000fe200078e0039 */
[----:B------:R-:W-:Y:S01]  /*13dc0*/  PRMT R54, R54, 0x7610, R58 ;  /* 0x0000761036367816 */ /* 0x000fe2000000003a */
[----:B------:R-:W-:Y:S01]  /*13dd0*/  IMAD.MOV.U32 R25, RZ, RZ, R24 ;  /* 0x000000ffff197224 */ /* 0x000fe200078e0018 */
[----:B------:R-:W-:-:S07]  /*13de0*/  PRMT R117, R117, 0x5410, R117 ;  /* 0x0000541075757816 */ /* 0x000fce0000000075 */
.L_x_2824:
[----:B------:R-:W-:Y:S05]  /*13df0*/  BSYNC.RECONVERGENT B1 ;  /* 0x0000000000017941 */ /* 0x000fea0003800200 */
.L_x_2822:
        /* <DEDUP_REMOVED lines=11> */
.L_x_2826:
[----:B------:R-:W-:Y:S01]  /*13eb0*/  IMAD.MOV.U32 R57, RZ, RZ, R50 ;  /* 0x000000ffff397224 */ /* 0x000fe200078e0032 */
[----:B------:R-:W-:Y:S01]  /*13ec0*/  PRMT R58, R58, 0x7610, R54 ;  /* 0x000076103a3a7816 */ /* 0x000fe20000000036 */
[----:B------:R-:W-:Y:S01]  /*13ed0*/  IMAD.MOV.U32 R24, RZ, RZ, R27 ;  /* 0x000000ffff187224 */ /* 0x000fe200078e001b */
[----:B------:R-:W-:-:S07]  /*13ee0*/  PRMT R117, R116, 0x7632, R117 ;  /* 0x0000763274757816 */ /* 0x000fce0000000075 */
.L_x_2827:
[----:B------:R-:W-:Y:S05]  /*13ef0*/  BSYNC.RECONVERGENT B1 ;  /* 0x0000000000017941 */ /* 0x000fea0003800200 */
.L_x_2825:
        /* <DEDUP_REMOVED lines=11> */
.L_x_2829:
[----:B------:R-:W-:Y:S01]  /*13fb0*/  IMAD.MOV.U32 R50, RZ, RZ, R57 ;  /* 0x000000ffff327224 */ /* 0x000fe200078e0039 */
[----:B------:R-:W-:Y:S01]  /*13fc0*/  PRMT R54, R58, 0x7632, R54 ;  /* 0x000076323a367816 */ /* 0x000fe20000000036 */
[----:B------:R-:W-:Y:S01]  /*13fd0*/  IMAD.MOV.U32 R27, RZ, RZ, R26 ;  /* 0x000000ffff1b7224 */ /* 0x000fe200078e001a */
[----:B------:R-:W-:-:S07]  /*13fe0*/  PRMT R116, R116, 0x5410, R116 ;  /* 0x0000541074747816 */ /* 0x000fce0000000074 */
.L_x_2830:
[----:B------:R-:W-:Y:S05]  /*13ff0*/  BSYNC.RECONVERGENT B1 ;  /* 0x0000000000017941 */ /* 0x000fea0003800200 */
.L_x_2828:
        /* <DEDUP_REMOVED lines=11> */
.L_x_2832:
[----:B------:R-:W-:Y:S01]  /*140b0*/  IMAD.MOV.U32 R57, RZ, RZ, R50 ;  /* 0x000000ffff397224 */ /* 0x000fe200078e0032 */
[----:B------:R-:W-:Y:S01]  /*140c0*/  PRMT R59, R54, 0x7610, R59 ;  /* 0x00007610363b7816 */ /* 0x000fe2000000003b */
[----:B------:R-:W-:Y:S01]  /*140d0*/  IMAD.MOV.U32 R26, RZ, RZ, R29 ;  /* 0x000000ffff1a7224 */ /* 0x000fe200078e001d */
[----:B------:R-:W-:-:S07]  /*140e0*/  PRMT R116, R115, 0x7632, R116 ;  /* 0x0000763273747816 */ /* 0x000fce0000000074 */
.L_x_2833:
[----:B------:R-:W-:Y:S05]  /*140f0*/  BSYNC.RECONVERGENT B1 ;  /* 0x0000000000017941 */ /* 0x000fea0003800200 */
.L_x_2831:
        /* <DEDUP_REMOVED lines=11> */
.L_x_2835:
[----:B------:R-:W-:Y:S01]  /*141b0*/  IMAD.MOV.U32 R50, RZ, RZ, R57 ;  /* 0x000000ffff327224 */ /* 0x000fe200078e0039 */
[----:B------:R-:W-:Y:S01]  /*141c0*/  PRMT R54, R54, 0x5410, R59 ;  /* 0x0000541036367816 */ /* 0x000fe2000000003b */
[----:B------:R-:W-:Y:S01]  /*141d0*/  IMAD.MOV.U32 R29, RZ, RZ, R28 ;  /* 0x000000ffff1d7224 */ /* 0x000fe200078e001c */
[----:B------:R-:W-:-:S07]  /*141e0*/  PRMT R115, R115, 0x5410, R115 ;  /* 0x0000541073737816 */ /* 0x000fce0000000073 */
.L_x_2836:
[----:B------:R-:W-:Y:S05]  /*141f0*/  BSYNC.RECONVERGENT B1 ;  /* 0x0000000000017941 */ /* 0x000fea0003800200 */
.L_x_2834:
        /* <DEDUP_REMOVED lines=11> */
.L_x_2838:
[----:B------:R-:W-:Y:S01]  /*142b0*/  IMAD.MOV.U32 R57, RZ, RZ, R50 ;  /* 0x000000ffff397224 */ /* 0x000fe200078e0032 */
[----:B------:R-:W-:Y:S01]  /*142c0*/  PRMT R58, R58, 0x7610, R54 ;  /* 0x000076103a3a7816 */ /* 0x000fe20000000036 */
[----:B------:R-:W-:Y:S01]  /*142d0*/  IMAD.MOV.U32 R28, RZ, RZ, R31 ;  /* 0x000000ffff1c7224 */ /* 0x000fe200078e001f */
[----:B------:R-:W-:-:S07]  /*142e0*/  PRMT R115, R114, 0x7632, R115 ;  /* 0x0000763272737816 */ /* 0x000fce0000000073 */
.L_x_2839:
[----:B------:R-:W-:Y:S05]  /*142f0*/  BSYNC.RECONVERGENT B1 ;  /* 0x0000000000017941 */ /* 0x000fea0003800200 */
.L_x_2837:
        /* <DEDUP_REMOVED lines=11> */
.L_x_2841:
[----:B------:R-:W-:Y:S01]  /*143b0*/  IMAD.MOV.U32 R50, RZ, RZ, R57 ;  /* 0x000000ffff327224 */ /* 0x000fe200078e0039 */
[----:B------:R-:W-:Y:S01]  /*143c0*/  PRMT R54, R58, 0x7632, R54 ;  /* 0x000076323a367816 */ /* 0x000fe20000000036 */
[----:B------:R-:W-:Y:S01]  /*143d0*/  IMAD.MOV.U32 R31, RZ, RZ, R30 ;  /* 0x000000ffff1f7224 */ /* 0x000fe200078e001e */
[----:B------:R-:W-:-:S07]  /*143e0*/  PRMT R114, R114, 0x5410, R114 ;  /* 0x0000541072727816 */ /* 0x000fce0000000072 */
.L_x_2842:
[----:B------:R-:W-:Y:S05]  /*143f0*/  BSYNC.RECONVERGENT B1 ;  /* 0x0000000000017941 */ /* 0x000fea0003800200 */
.L_x_2840:
        /* <DEDUP_REMOVED lines=11> */
.L_x_2844:
[----:B------:R-:W-:Y:S01]  /*144b0*/  IMAD.MOV.U32 R57, RZ, RZ, R50 ;  /* 0x000000ffff397224 */ /* 0x000fe200078e0032 */
[----:B------:R-:W-:Y:S01]  /*144c0*/  PRMT R59, R54, 0x7610, R59 ;  /* 0x00007610363b7816 */ /* 0x000fe2000000003b */
[----:B------:R-:W-:Y:S01]  /*144d0*/  IMAD.MOV.U32 R30, RZ, RZ, R33 ;  /* 0x000000ffff1e7224 */ /* 0x000fe200078e0021 */
[----:B------:R-:W-:-:S07]  /*144e0*/  PRMT R114, R111, 0x7632, R114 ;  /* 0x000076326f727816 */ /* 0x000fce0000000072 */
.L_x_2845:
[----:B------:R-:W-:Y:S05]  /*144f0*/  BSYNC.RECONVERGENT B1 ;  /* 0x0000000000017941 */ /* 0x000fea0003800200 */
.L_x_2843:
        /* <DEDUP_REMOVED lines=11> */
.L_x_2847:
[----:B------:R-:W-:Y:S01]  /*145b0*/  IMAD.MOV.U32 R50, RZ, RZ, R57 ;  /* 0x000000ffff327224 */ /* 0x000fe200078e0039 */
[----:B------:R-:W-:Y:S01]  /*145c0*/  PRMT R54, R54, 0x5410, R59 ;  /* 0x0000541036367816 */ /* 0x000fe2000000003b */
[----:B------:R-:W-:Y:S01]  /*145d0*/  IMAD.MOV.U32 R33, RZ, RZ, R32 ;  /* 0x000000ffff217224 */ /* 0x000fe200078e0020 */
[----:B------:R-:W-:-:S07]  /*145e0*/  PRMT R111, R111, 0x5410, R111 ;  /* 0x000054106f6f7816 */ /* 0x000fce000000006f */
.L_x_2848:
[----:B------:R-:W-:Y:S05]  /*145f0*/  BSYNC.RECONVERGENT B1 ;  /* 0x0000000000017941 */ /* 0x000fea0003800200 */
.L_x_2846:
        /* <DEDUP_REMOVED lines=11> */
.L_x_2850:
[----:B------:R-:W-:Y:S01]  /*146b0*/  IMAD.MOV.U32 R57, RZ, RZ, R50 ;  /* 0x000000ffff397224 */ /* 0x000fe200078e0032 */
[----:B------:R-:W-:Y:S01]  /*146c0*/  PRMT R58, R58, 0x7610, R54 ;  /* 0x000076103a3a7816 */ /* 0x000fe20000000036 */
[----:B------:R-:W-:Y:S01]  /*146d0*/  IMAD.MOV.U32 R32, RZ, RZ, R35 ;  /* 0x000000ffff207224 */ /* 0x000fe200078e0023 */
[----:B------:R-:W-:-:S07]  /*146e0*/  PRMT R111, R110, 0x7632, R111 ;  /* 0x000076326e6f7816 */ /* 0x000fce000000006f */
.L_x_2851:
[----:B------:R-:W-:Y:S05]  /*146f0*/  BSYNC.RECONVERGENT B1 ;  /* 0x0000000000017941 */ /* 0x000fea0003800200 */
.L_x_2849:
        /* <DEDUP_REMOVED lines=11> */
.L_x_2853:
[----:B------:R-:W-:Y:S01]  /*147b0*/  IMAD.MOV.U32 R50, RZ, RZ, R57 ;  /* 0x000000ffff327224 */ /* 0x000fe200078e0039 */
[----:B------:R-:W-:Y:S01]  /*147c0*/  PRMT R54, R58, 0x7632, R54 ;  /* 0x000076323a367816 */ /* 0x000fe20000000036 */
[----:B------:R-:W-:Y:S01]  /*147d0*/  IMAD.MOV.U32 R35, RZ, RZ, R34 ;  /* 0x000000ffff237224 */ /* 0x000fe200078e0022 */
[----:B------:R-:W-:-:S07]  /*147e0*/  PRMT R110, R110, 0x5410, R110 ;  /* 0x000054106e6e7816 */ /* 0x000fce000000006e */
.L_x_2854:
[----:B------:R-:W-:Y:S05]  /*147f0*/  BSYNC.RECONVERGENT B1 ;  /* 0x0000000000017941 */ /* 0x000fea0003800200 */
.L_x_2852:
        /* <DEDUP_REMOVED lines=11> */
.L_x_2856:
[----:B------:R-:W-:Y:S01]  /*148b0*/  IMAD.MOV.U32 R57, RZ, RZ, R50 ;  /* 0x000000ffff397224 */ /* 0x000fe200078e0032 */
[----:B------:R-:W-:Y:S01]  /*148c0*/  PRMT R54, R54, 0x5410, R54 ;  /* 0x0000541036367816 */ /* 0x000fe20000000036 */
[----:B------:R-:W-:Y:S01]  /*148d0*/  IMAD.MOV.U32 R34, RZ, RZ, R37 ;  /* 0x000000ffff227224 */ /* 0x000fe200078e0025 */
[----:B------:R-:W-:-:S07]  /*148e0*/  PRMT R110, R109, 0x7632, R110 ;  /* 0x000076326d6e7816 */ /* 0x000fce000000006e */
.L_x_2857:
[----:B------:R-:W-:Y:S05]  /*148f0*/  BSYNC.RECONVERGENT B1 ;  /* 0x0000000000017941 */ /* 0x000fea0003800200 */
.L_x_2855:
        /* <DEDUP_REMOVED lines=11> */
.L_x_2859:
[----:B------:R-:W-:Y:S01]  /*149b0*/  IMAD.MOV.U32 R50, RZ, RZ, R57 ;  /* 0x000000ffff327224 */ /* 0x000fe200078e0039 */
[----:B------:R-:W-:Y:S01]  /*149c0*/  PRMT R54, R54, 0x7632, R54 ;  /* 0x0000763236367816 */ /* 0x000fe20000000036 */
[----:B------:R-:W-:Y:S01]  /*149d0*/  IMAD.MOV.U32 R37, RZ, RZ, R36 ;  /* 0x000000ffff257224 */ /* 0x000fe200078e0024 */
[----:B------:R-:W-:-:S07]  /*149e0*/  PRMT R109, R109, 0x5410, R109 ;  /* 0x000054106d6d7816 */ /* 0x000fce000000006d */
.L_x_2860:
[----:B------:R-:W-:Y:S05]  /*149f0*/  BSYNC.RECONVERGENT B1 ;  /* 0x0000000000017941 */ /* 0x000fea0003800200 */
.L_x_2858:
        /* <DEDUP_REMOVED lines=11> */
.L_x_2862:
[----:B------:R-:W-:Y:S01]  /*14ab0*/  IMAD.MOV.U32 R57, RZ, RZ, R50 ;  /* 0x000000ffff397224 */ /* 0x000fe200078e0032 */
[----:B------:R-:W-:Y:S01]  /*14ac0*/  PRMT R54, R54, 0x5410, R54 ;  /* 0x0000541036367816 */ /* 0x000fe20000000036 */
[----:B------:R-:W-:Y:S01]  /*14ad0*/  IMAD.MOV.U32 R36, RZ, RZ, R39 ;  /* 0x000000ffff247224 */ /* 0x000fe200078e0027 */
[----:B------:R-:W-:-:S07]  /*14ae0*/  PRMT R109, R108, 0x7632, R109 ;  /* 0x000076326c6d7816 */ /* 0x000fce000000006d */
.L_x_2863:
[----:B------:R-:W-:Y:S05]  /*14af0*/  BSYNC.RECONVERGENT B1 ;  /* 0x0000000000017941 */ /* 0x000fea0003800200 */
.L_x_2861:
        /* <DEDUP_REMOVED lines=11> */
.L_x_2865:
[----:B------:R-:W-:Y:S01]  /*14bb0*/  IMAD.MOV.U32 R50, RZ, RZ, R57 ;  /* 0x000000ffff327224 */ /* 0x000fe200078e0039 */
[----:B------:R-:W-:Y:S01]  /*14bc0*/  PRMT R54, R54, 0x7632, R54 ;  /* 0x0000763236367816 */ /* 0x000fe20000000036 */
[----:B------:R-:W-:Y:S01]  /*14bd0*/  IMAD.MOV.U32 R39, RZ, RZ, R38 ;  /* 0x000000ffff277224 */ /* 0x000fe200078e0026 */
[----:B------:R-:W-:-:S07]  /*14be0*/  PRMT R108, R108, 0x5410, R108 ;  /* 0x000054106c6c7816 */ /* 0x000fce000000006c */
.L_x_2866:
[----:B------:R-:W-:Y:S05]  /*14bf0*/  BSYNC.RECONVERGENT B1 ;  /* 0x0000000000017941 */ /* 0x000fea0003800200 */
.L_x_2864:
        /* <DEDUP_REMOVED lines=11> */
.L_x_2868:
[----:B------:R-:W-:Y:S01]  /*14cb0*/  IMAD.MOV.U32 R57, RZ, RZ, R50 ;  /* 0x000000ffff397224 */ /* 0x000fe200078e0032 */
[----:B------:R-:W-:Y:S01]  /*14cc0*/  PRMT R59, R54, 0x7610, R59 ;  /* 0x00007610363b7816 */ /* 0x000fe2000000003b */
[----:B------:R-:W-:Y:S01]  /*14cd0*/  IMAD.MOV.U32 R38, RZ, RZ, R41 ;  /* 0x000000ffff267224 */ /* 0x000fe200078e0029 */
[----:B------:R-:W-:-:S07]  /*14ce0*/  PRMT R108, R107, 0x7632, R108 ;  /* 0x000076326b6c7816 */ /* 0x000fce000000006c */
.L_x_2869:
[----:B------:R-:W-:Y:S05]  /*14cf0*/  BSYNC.RECONVERGENT B1 ;  /* 0x0000000000017941 */ /* 0x000fea0003800200 */
.L_x_2867:
        /* <DEDUP_REMOVED lines=11> */
.L_x_2871:
[----:B------:R-:W-:Y:S01]  /*14db0*/  IMAD.MOV.U32 R50, RZ, RZ, R57 ;  /* 0x000000ffff327224 */ /* 0x000fe200078e0039 */
[----:B------:R-:W-:Y:S01]  /*14dc0*/  PRMT R54, R54, 0x5410, R59 ;  /* 0x0000541036367816 */ /* 0x000fe2000000003b */
[----:B------:R-:W-:Y:S01]  /*14dd0*/  IMAD.MOV.U32 R41, RZ, RZ, R40 ;  /* 0x000000ffff297224 */ /* 0x000fe200078e0028 */
[----:B------:R-:W-:-:S07]  /*14de0*/  PRMT R107, R107, 0x5410, R107 ;  /* 0x000054106b6b7816 */ /* 0x000fce000000006b */
.L_x_2872:
[----:B------:R-:W-:Y:S05]  /*14df0*/  BSYNC.RECONVERGENT B1 ;  /* 0x0000000000017941 */ /* 0x000fea0003800200 */
.L_x_2870:
        /* <DEDUP_REMOVED lines=11> */
.L_x_2874:
[----:B------:R-:W-:Y:S01]  /*14eb0*/  IMAD.MOV.U32 R57, RZ, RZ, R50 ;  /* 0x000000ffff397224 */ /* 0x000fe200078e0032 */
[----:B------:R-:W-:Y:S01]  /*14ec0*/  PRMT R58, R58, 0x7610, R54 ;  /* 0x000076103a3a7816 */ /* 0x000fe20000000036 */
[----:B------:R-:W-:Y:S01]  /*14ed0*/  IMAD.MOV.U32 R40, RZ, RZ, R43 ;  /* 0x000000ffff287224 */ /* 0x000fe200078e002b */
[----:B------:R-:W-:-:S07]  /*14ee0*/  PRMT R107, R106, 0x7632, R107 ;  /* 0x000076326a6b7816 */ /* 0x000fce000000006b */
.L_x_2875:
[----:B------:R-:W-:Y:S05]  /*14ef0*/  BSYNC.RECONVERGENT B1 ;  /* 0x0000000000017941 */ /* 0x000fea0003800200 */
.L_x_2873:
        /* <DEDUP_REMOVED lines=11> */
.L_x_2877:
[----:B------:R-:W-:Y:S01]  /*14fb0*/  IMAD.MOV.U32 R50, RZ, RZ, R57 ;  /* 0x000000ffff327224 */ /* 0x000fe200078e0039 */
[----:B------:R-:W-:Y:S01]  /*14fc0*/  PRMT R54, R58, 0x7632, R54 ;  /* 0x000076323a367816 */ /* 0x000fe20000000036 */
[----:B------:R-:W-:Y:S01]  /*14fd0*/  IMAD.MOV.U32 R43, RZ, RZ, R42 ;  /* 0x000000ffff2b7224 */ /* 0x000fe200078e002a */
[----:B------:R-:W-:-:S07]  /*14fe0*/  PRMT R106, R106, 0x5410, R106 ;  /* 0x000054106a6a7816 */ /* 0x000fce000000006a */
.L_x_2878:
[----:B------:R-:W-:Y:S05]  /*14ff0*/  BSYNC.RECONVERGENT B1 ;  /* 0x0000000000017941 */ /* 0x000fea0003800200 */
.L_x_2876:
        /* <DEDUP_REMOVED lines=11> */
.L_x_2880:
[----:B------:R-:W-:Y:S01]  /*150b0*/  IMAD.MOV.U32 R57, RZ, RZ, R50 ;  /* 0x000000ffff397224 */ /* 0x000fe200078e0032 */
[----:B------:R-:W-:Y:S01]  /*150c0*/  PRMT R59, R54, 0x7610, R59 ;  /* 0x00007610363b7816 */ /* 0x000fe2000000003b */
[----:B------:R-:W-:Y:S01]  /*150d0*/  IMAD.MOV.U32 R42, RZ, RZ, R45 ;  /* 0x000000ffff2a7224 */ /* 0x000fe200078e002d */
[----:B------:R-:W-:-:S07]  /*150e0*/  PRMT R106, R105, 0x7632, R106 ;  /* 0x00007632696a7816 */ /* 0x000fce000000006a */
.L_x_2881:
[----:B------:R-:W-:Y:S05]  /*150f0*/  BSYNC.RECONVERGENT B1 ;  /* 0x0000000000017941 */ /* 0x000fea0003800200 */
.L_x_2879:
        /* <DEDUP_REMOVED lines=11> */
.L_x_2883:
[----:B------:R-:W-:Y:S01]  /*151b0*/  IMAD.MOV.U32 R50, RZ, RZ, R57 ;  /* 0x000000ffff327224 */ /* 0x000fe200078e0039 */
[----:B------:R-:W-:Y:S01]  /*151c0*/  PRMT R54, R54, 0x5410, R59 ;  /* 0x0000541036367816 */ /* 0x000fe2000000003b */
[----:B------:R-:W-:Y:S01]  /*151d0*/  IMAD.MOV.U32 R45, RZ, RZ, R44 ;  /* 0x000000ffff2d7224 */ /* 0x000fe200078e002c */
[----:B------:R-:W-:-:S07]  /*151e0*/  PRMT R105, R105, 0x5410, R105 ;  /* 0x0000541069697816 */ /* 0x000fce0000000069 */
.L_x_2884:
[----:B------:R-:W-:Y:S05]  /*151f0*/  BSYNC.RECONVERGENT B1 ;  /* 0x0000000000017941 */ /* 0x000fea0003800200 */
.L_x_2882:
        /* <DEDUP_REMOVED lines=11> */
.L_x_2886:
[----:B------:R-:W-:Y:S01]  /*152b0*/  IMAD.MOV.U32 R57, RZ, RZ, R50 ;  /* 0x000000ffff397224 */ /* 0x000fe200078e0032 */
[----:B------:R-:W-:Y:S01]  /*152c0*/  PRMT R54, R54, 0x7632, R54 ;  /* 0x0000763236367816 */ /* 0x000fe20000000036 */
[----:B------:R-:W-:Y:S01]  /*152d0*/  IMAD.MOV.U32 R44, RZ, RZ, R47 ;  /* 0x000000ffff2c7224 */ /* 0x000fe200078e002f */
[----:B------:R-:W-:-:S07]  /*152e0*/  PRMT R105, R104, 0x7610, R105 ;  /* 0x0000761068697816 */ /* 0x000fce0000000069 */
.L_x_2887:
[----:B------:R-:W-:Y:S05]  /*152f0*/  BSYNC.RECONVERGENT B1 ;  /* 0x0000000000017941 */ /* 0x000fea0003800200 */
.L_x_2885:
        /* <DEDUP_REMOVED lines=11> */
.L_x_2889:
[----:B------:R-:W-:Y:S01]  /*153b0*/  IMAD.MOV.U32 R50, RZ, RZ, R57 ;  /* 0x000000ffff327224 */ /* 0x000fe200078e0039 */
[----:B------:R-:W-:Y:S01]  /*153c0*/  PRMT R59, R54, 0x7610, R59 ;  /* 0x00007610363b7816 */ /* 0x000fe2000000003b */
[----:B------:R-:W-:Y:S01]  /*153d0*/  IMAD.MOV.U32 R47, RZ, RZ, R46 ;  /* 0x000000ffff2f7224 */ /* 0x000fe200078e002e */
[----:B------:R-:W-:-:S07]  /*153e0*/  PRMT R104, R103, 0x7610, R104 ;  /* 0x0000761067687816 */ /* 0x000fce0000000068 */
.L_x_2890:
[----:B------:R-:W-:Y:S05]  /*153f0*/  BSYNC.RECONVERGENT B1 ;  /* 0x0000000000017941 */ /* 0x000fea0003800200 */
.L_x_2888:
        /* <DEDUP_REMOVED lines=11> */
.L_x_2892:
[----:B------:R-:W-:Y:S01]  /*154b0*/  IMAD.MOV.U32 R57, RZ, RZ, R50 ;  /* 0x000000ffff397224 */ /* 0x000fe200078e0032 */
[----:B------:R-:W-:Y:S01]  /*154c0*/  PRMT R54, R54, 0x5410, R59 ;  /* 0x0000541036367816 */ /* 0x000fe2000000003b */
[----:B------:R-:W-:Y:S01]  /*154d0*/  IMAD.MOV.U32 R46, RZ, RZ, R49 ;  /* 0x000000ffff2e7224 */ /* 0x000fe200078e0031 */
[----:B------:R-:W-:-:S07]  /*154e0*/  PRMT R103, R103, 0x7632, R103 ;  /* 0x0000763267677816 */ /* 0x000fce0000000067 */
.L_x_2893:
[----:B------:R-:W-:Y:S05]  /*154f0*/  BSYNC.RECONVERGENT B1 ;  /* 0x0000000000017941 */ /* 0x000fea0003800200 */
.L_x_2891:
        /* <DEDUP_REMOVED lines=11> */
.L_x_2895:
[----:B------:R-:W-:Y:S01]  /*155b0*/  IMAD.MOV.U32 R50, RZ, RZ, R57 ;  /* 0x000000ffff327224 */ /* 0x000fe200078e0039 */
[----:B------:R-:W-:Y:S01]  /*155c0*/  PRMT R58, R58, 0x7610, R54 ;  /* 0x000076103a3a7816 */ /* 0x000fe20000000036 */
[----:B------:R-:W-:Y:S01]  /*155d0*/  IMAD.MOV.U32 R49, RZ, RZ, R48 ;  /* 0x000000ffff317224 */ /* 0x000fe200078e0030 */
[----:B------:R-:W-:-:S07]  /*155e0*/  PRMT R103, R103, 0x5410, R102 ;  /* 0x0000541067677816 */ /* 0x000fce0000000066 */
.L_x_2896:
[----:B------:R-:W-:Y:S05]  /*155f0*/  BSYNC.RECONVERGENT B1 ;  /* 0x0000000000017941 */ /* 0x000fea0003800200 */
.L_x_2894:
        /* <DEDUP_REMOVED lines=11> */
.L_x_2898:
[----:B------:R-:W-:Y:S01]  /*156b0*/  IMAD.MOV.U32 R54, RZ, RZ, R50 ;  /* 0x000000ffff367224 */ /* 0x000fe200078e0032 */
[----:B------:R-:W-:Y:S01]  /*156c0*/  PRMT R57, R57, 0x7610, R58 ;  /* 0x0000761039397816 */ /* 0x000fe2000000003a */
[----:B------:R-:W-:Y:S01]  /*156d0*/  IMAD.MOV.U32 R48, RZ, RZ, R51 ;  /* 0x000000ffff307224 */ /* 0x000fe200078e0033 */
[----:B------:R-:W-:-:S07]  /*156e0*/  PRMT R102, R102, 0x7632, R102 ;  /* 0x0000763266667816 */ /* 0x000fce0000000066 */
.L_x_2899:
[----:B------:R-:W-:Y:S05]  /*156f0*/  BSYNC.RECONVERGENT B1 ;  /* 0x0000000000017941 */ /* 0x000fea0003800200 */
.L_x_2897:
        /* <DEDUP_REMOVED lines=11> */
.L_x_2901:
[----:B------:R-:W-:Y:S01]  /*157b0*/  PRMT R102, R102, 0x5410, R58 ;  /* 0x0000541066667816 */ /* 0x000fe2000000003a */
[----:B------:R-:W-:Y:S01]  /*157c0*/  IMAD.MOV.U32 R51, RZ, RZ, R55 ;  /* 0x000000ffff337224 */ /* 0x000fe200078e0037 */
[----:B------:R-:W-:Y:S01]  /*157d0*/  PRMT R126, R126, 0x7610, R57 ;  /* 0x000076107e7e7816 */ /* 0x000fe20000000039 */
[----:B------:R-:W-:Y:S01]  /*157e0*/  IMAD.MOV.U32 R50, RZ, RZ, R54 ;  /* 0x000000ffff327224 */ /* 0x000fe200078e0036 */
[----:B------:R-:W-:Y:S01]  /*157f0*/  PRMT R58, R57, 0x7632, R58 ;  /* 0x00007632393a7816 */ /* 0x000fe2000000003a */
[----:B------:R-:W-:-:S07]  /*15800*/  IMAD.MOV.U32 R55, RZ, RZ, R54 ;  /* 0x000000ffff377224 */ /* 0x000fce00078e0036 */
.L_x_2902:
[----:B------:R-:W-:Y:S05]  /*15810*/  BSYNC.RECONVERGENT B1 ;  /* 0x0000000000017941 */ /* 0x000fea0003800200 */
.L_x_2900:
[----:B------:R-:W-:Y:S02]  /*15820*/  VIADD R52, R52, 0x4 ;  /* 0x0000000434347836 */ /* 0x000fe40000000000 */
[----:B------:R-:W-:Y:S01]  /*15830*/  VIADD R53, R53, 0x2 ;  /* 0x0000000235357836 */ /* 0x000fe20000000000 */
[----:B------:R-:W-:Y:S06]  /*15840*/  @P1 BRA `(.L_x_2903) ;  /* 0xffffffc000081947 */ /* 0x000fec000383ffff */
.L_x_2713:
[----:B------:R-:W-:Y:S05]  /*15850*/  BSYNC.RECONVERGENT B0 ;  /* 0x0000000000007941 */ /* 0x000fea0003800200 */
.L_x_2712:
[----:B------:R-:W-:Y:S01]  /*15860*/  SHFL.DOWN PT, R62, R40, 0x10, 0x1f ;  /* 0x0a001f00283e7f89 */ /* 0x000fe200000e0000 */
[----:B------:R-:W-:Y:S01]  /*15870*/  PRMT R135, R135, 0x5410, R136 ;  /* 0x0000541087877816 */ /* 0x000fe20000000088 */
[----:B------:R-:W-:Y:S01]  /*15880*/  BSSY.RECONVERGENT B0, `(.L_x_2904) ;  /* 0x00004c5000007945 */ /* 0x000fe20003800200 */
[----:B------:R-:W-:Y:S01]  /*15890*/  ISETP.GT.AND P0, PT, R74, 0xf, PT ;  /* 0x0000000f4a00780c */ /* 0x000fe20003f04270 */
        /* <DEDUP_REMOVED lines=183> */
[----:B------:R-:W-:Y:S01]  /*16410*/  FSETP.GT.FTZ.AND P0, PT, R98, R52, PT ;  /* 0x000000346200720b */ /* 0x000fe20003f14000 */
[----:B------:R-:W-:Y:S01]  /*16420*/  IMAD.MOV.U32 R56, RZ, RZ, RZ ;  /* 0x000000ffff387224 */ /* 0x000fe200078e00ff */
[----:B------:R-:W-:Y:S02]  /*16430*/  PRMT R58, R126, 0x7632, R58 ;  /* 0x000076327e3a7816 */ /* 0x000fe4000000003a */
[----:B0-----:R-:W-:Y:S02]  /*16440*/  FSEL R55, R52, R98, P0 ;  /* 0x0000006234377208 */ /* 0x001fe40000000000 */
[----:B------:R-:W-:Y:S02]  /*16450*/  FSEL R98, R98, R52, P0 ;  /* 0x0000003462627208 */ /* 0x000fe40000000000 */
        /* <DEDUP_REMOVED lines=9> */
.L_x_3095:
        /* <DEDUP_REMOVED lines=20> */
.L_x_2907:
[----:B------:R-:W-:Y:S01]  /*16630*/  IMAD.MOV.U32 R50, RZ, RZ, R97 ;  /* 0x000000ffff327224 */ /* 0x000fe200078e0061 */
[----:B------:R-:W-:Y:S01]  /*16640*/  PRMT R54, R54, 0x5410, R136 ;  /* 0x0000541036367816 */ /* 0x000fe20000000088 */
[----:B------:R-:W-:Y:S01]  /*16650*/  IMAD.MOV.U32 R97, RZ, RZ, R96 ;  /* 0x000000ffff617224 */ /* 0x000fe200078e0060 */
[----:B------:R-:W-:-:S07]  /*16660*/  PRMT R136, R135, 0x7610, R136 ;  /* 0x0000761087887816 */ /* 0x000fce0000000088 */
.L_x_2908:
[----:B------:R-:W-:Y:S05]  /*16670*/  BSYNC.RECONVERGENT B1 ;  /* 0x0000000000017941 */ /* 0x000fea0003800200 */
.L_x_2906:
        /* <DEDUP_REMOVED lines=11> */
.L_x_2910:
[----:B------:R-:W-:Y:S01]  /*16730*/  IMAD.MOV.U32 R57, RZ, RZ, R50 ;  /* 0x000000ffff397224 */ /* 0x000fe200078e0032 */
[----:B------:R-:W-:Y:S01]  /*16740*/  PRMT R58, R58, 0x7610, R54 ;  /* 0x000076103a3a7816 */ /* 0x000fe20000000036 */
[----:B------:R-:W-:Y:S01]  /*16750*/  IMAD.MOV.U32 R96, RZ, RZ, R95 ;  /* 0x000000ffff607224 */ /* 0x000fe200078e005f */
[----:B------:R-:W-:-:S07]  /*16760*/  PRMT R135, R134, 0x7632, R135 ;  /* 0x0000763286877816 */ /* 0x000fce0000000087 */
.L_x_2911:
[----:B------:R-:W-:Y:S05]  /*16770*/  BSYNC.RECONVERGENT B1 ;  /* 0x0000000000017941 */ /* 0x000fea0003800200 */
.L_x_2909:
        /* <DEDUP_REMOVED lines=11> */
.L_x_2913:
[----:B------:R-:W-:Y:S01]  /*16830*/  IMAD.MOV.U32 R50, RZ, RZ, R57 ;  /* 0x000000ffff327224 */ /* 0x000fe200078e0039 */
[----:B------:R-:W-:Y:S01]  /*16840*/  PRMT R54, R58, 0x7632, R54 ;  /* 0x000076323a367816 */ /* 0x000fe20000000036 */
[----:B------:R-:W-:Y:S01]  /*16850*/  IMAD.MOV.U32 R95, RZ, RZ, R94 ;  /* 0x000000ffff5f7224 */ /* 0x000fe200078e005e */
[----:B------:R-:W-:-:S07]  /*16860*/  PRMT R134, R134, 0x5410, R134 ;  /* 0x0000541086867816 */ /* 0x000fce0000000086 */
.L_x_2914:
[----:B------:R-:W-:Y:S05]  /*16870*/  BSYNC.RECONVERGENT B1 ;  /* 0x0000000000017941 */ /* 0x000fea0003800200 */
.L_x_2912:
        /* <DEDUP_REMOVED lines=11> */
.L_x_2916:
[----:B------:R-:W-:Y:S01]  /*16930*/  IMAD.MOV.U32 R57, RZ, RZ, R50 ;  /* 0x000000ffff397224 */ /* 0x000fe200078e0032 */
[----:B------:R-:W-:Y:S01]  /*16940*/  PRMT R59, R54, 0x7610, R59 ;  /* 0x00007610363b7816 */ /* 0x000fe2000000003b */
[----:B------:R-:W-:Y:S01]  /*16950*/  IMAD.MOV.U32 R94, RZ, RZ, R93 ;  /* 0x000000ffff5e7224 */ /* 0x000fe200078e005d */
[----:B------:R-:W-:-:S07]  /*16960*/  PRMT R134, R133, 0x7632, R134 ;  /* 0x0000763285867816 */ /* 0x000fce0000000086 */
.L_x_2917:
[----:B------:R-:W-:Y:S05]  /*16970*/  BSYNC.RECONVERGENT B1 ;  /* 0x0000000000017941 */ /* 0x000fea0003800200 */
.L_x_2915:
        /* <DEDUP_REMOVED lines=11> */
.L_x_2919:
[----:B------:R-:W-:Y:S01]  /*16a30*/  IMAD.MOV.U32 R50, RZ, RZ, R57 ;  /* 0x000000ffff327224 */ /* 0x000fe200078e0039 */
[----:B------:R-:W-:Y:S01]  /*16a40*/  PRMT R54, R54, 0x5410, R59 ;  /* 0x0000541036367816 */ /* 0x000fe2000000003b */
[----:B------:R-:W-:Y:S01]  /*16a50*/  IMAD.MOV.U32 R93, RZ, RZ, R92 ;  /* 0x000000ffff5d7224 */ /* 0x000fe200078e005c */
[----:B------:R-:W-:-:S07]  /*16a60*/  PRMT R133, R133, 0x5410, R133 ;  /* 0x0000541085857816 */ /* 0x000fce0000000085 */
.L_x_2920:
[----:B------:R-:W-:Y:S05]  /*16a70*/  BSYNC.RECONVERGENT B1 ;  /* 0x0000000000017941 */ /* 0x000fea0003800200 */
.L_x_2918:
        /* <DEDUP_REMOVED lines=11> */
.L_x_2922:
[----:B------:R-:W-:Y:S01]  /*16b30*/  IMAD.MOV.U32 R57, RZ, RZ, R50 ;  /* 0x000000ffff397224 */ /* 0x000fe200078e0032 */
[----:B------:R-:W-:Y:S01]  /*16b40*/  PRMT R58, R58, 0x7610, R54 ;  /* 0x000076103a3a7816 */ /* 0x000fe20000000036 */
[----:B------:R-:W-:Y:S01]  /*16b50*/  IMAD.MOV.U32 R92, RZ, RZ, R91 ;  /* 0x000000ffff5c7224 */ /* 0x000fe200078e005b */
[----:B------:R-:W-:-:S07]  /*16b60*/  PRMT R133, R132, 0x7632, R133 ;  /* 0x0000763284857816 */ /* 0x000fce0000000085 */
.L_x_2923:
[----:B------:R-:W-:Y:S05]  /*16b70*/  BSYNC.RECONVERGENT B1 ;  /* 0x0000000000017941 */ /* 0x000fea0003800200 */
.L_x_2921:
        /* <DEDUP_REMOVED lines=11> */
.L_x_2925:
[----:B------:R-:W-:Y:S01]  /*16c30*/  IMAD.MOV.U32 R50, RZ, RZ, R57 ;  /* 0x000000ffff327224 */ /* 0x000fe200078e0039 */
[----:B------:R-:W-:Y:S01]  /*16c40*/  PRMT R54, R58, 0x7632, R54 ;  /* 0x000076323a367816 */ /* 0x000fe20000000036 */
[----:B------:R-:W-:Y:S01]  /*16c50*/  IMAD.MOV.U32 R91, RZ, RZ, R90 ;  /* 0x000000ffff5b7224 */ /* 0x000fe200078e005a */
[----:B------:R-:W-:-:S07]  /*16c60*/  PRMT R132, R132, 0x5410, R132 ;  /* 0x0000541084847816 */ /* 0x000fce0000000084 */
.L_x_2926:
[----:B------:R-:W-:Y:S05]  /*16c70*/  BSYNC.RECONVERGENT B1 ;  /* 0x0000000000017941 */ /* 0x000fea0003800200 */
.L_x_2924:
        /* <DEDUP_REMOVED lines=11> */
.L_x_2928:
[----:B------:R-:W-:Y:S01]  /*16d30*/  IMAD.MOV.U32 R57, RZ, RZ, R50 ;  /* 0x000000ffff397224 */ /* 0x000fe200078e0032 */
[----:B------:R-:W-:Y:S01]  /*16d40*/  PRMT R59, R54, 0x7610, R59 ;  /* 0x00007610363b7816 */ /* 0x000fe2000000003b */
[----:B------:R-:W-:Y:S01]  /*16d50*/  IMAD.MOV.U32 R90, RZ, RZ, R89 ;  /* 0x000000ffff5a7224 */ /* 0x000fe200078e0059 */
[----:B------:R-:W-:-:S07]  /*16d60*/  PRMT R132, R131, 0x7632, R132 ;  /* 0x0000763283847816 */ /* 0x000fce0000000084 */
.L_x_2929:
[----:B------:R-:W-:Y:S05]  /*16d70*/  BSYNC.RECONVERGENT B1 ;  /* 0x0000000000017941 */ /* 0x000fea0003800200 */
.L_x_2927:
        /* <DEDUP_REMOVED lines=11> */
.L_x_2931:
[----:B------:R-:W-:Y:S01]  /*16e30*/  IMAD.MOV.U32 R50, RZ, RZ, R57 ;  /* 0x000000ffff327224 */ /* 0x000fe200078e0039 */
[----:B------:R-:W-:Y:S01]  /*16e40*/  PRMT R54, R54, 0x5410, R59 ;  /* 0x0000541036367816 */ /* 0x000fe2000000003b */
[----:B------:R-:W-:Y:S01]  /*16e50*/  IMAD.MOV.U32 R89, RZ, RZ, R88 ;  /* 0x000000ffff597224 */ /* 0x000fe200078e0058 */
[----:B------:R-:W-:-:S07]  /*16e60*/  PRMT R131, R131, 0x5410, R131 ;  /* 0x0000541083837816 */ /* 0x000fce0000000083 */
.L_x_2932:
[----:B------:R-:W-:Y:S05]  /*16e70*/  BSYNC.RECONVERGENT B1 ;  /* 0x0000000000017941 */ /* 0x000fea0003800200 */
.L_x_2930:
        /* <DEDUP_REMOVED lines=11> */
.L_x_2934:
[----:B------:R-:W-:Y:S01]  /*16f30*/  IMAD.MOV.U32 R57, RZ, RZ, R50 ;  /* 0x000000ffff397224 */ /* 0x000fe200078e0032 */
[----:B------:R-:W-:Y:S01]  /*16f40*/  PRMT R58, R58, 0x7610, R54 ;  /* 0x000076103a3a7816 */ /* 0x000fe20000000036 */
[----:B------:R-:W-:Y:S01]  /*16f50*/  IMAD.MOV.U32 R88, RZ, RZ, R87 ;  /* 0x000000ffff587224 */ /* 0x000fe200078e0057 */
[----:B------:R-:W-:-:S07]  /*16f60*/  PRMT R131, R130, 0x7632, R131 ;  /* 0x0000763282837816 */ /* 0x000fce0000000083 */
.L_x_2935:
[----:B------:R-:W-:Y:S05]  /*16f70*/  BSYNC.RECONVERGENT B1 ;  /* 0x0000000000017941 */ /* 0x000fea0003800200 */
.L_x_2933:
        /* <DEDUP_REMOVED lines=11> */
.L_x_2937:
[----:B------:R-:W-:Y:S01]  /*17030*/  IMAD.MOV.U32 R50, RZ, RZ, R57 ;  /* 0x000000ffff327224 */ /* 0x000fe200078e0039 */
[----:B------:R-:W-:Y:S01]  /*17040*/  PRMT R54, R58, 0x7632, R54 ;  /* 0x000076323a367816 */ /* 0x000fe20000000036 */
[----:B------:R-:W-:Y:S01]  /*17050*/  IMAD.MOV.U32 R87, RZ, RZ, R86 ;  /* 0x000000ffff577224 */ /* 0x000fe200078e0056 */
[----:B------:R-:W-:-:S07]  /*17060*/  PRMT R130, R130, 0x5410, R130 ;  /* 0x0000541082827816 */ /* 0x000fce0000000082 */
.L_x_2938:
[----:B------:R-:W-:Y:S05]  /*17070*/  BSYNC.RECONVERGENT B1 ;  /* 0x0000000000017941 */ /* 0x000fea0003800200 */
.L_x_2936:
        /* <DEDUP_REMOVED lines=11> */
.L_x_2940:
[----:B------:R-:W-:Y:S01]  /*17130*/  IMAD.MOV.U32 R57, RZ, RZ, R50 ;  /* 0x000000ffff397224 */ /* 0x000fe200078e0032 */
[----:B------:R-:W-:Y:S01]  /*17140*/  PRMT R59, R54, 0x7610, R59 ;  /* 0x00007610363b7816 */ /* 0x000fe2000000003b */
[----:B------:R-:W-:Y:S01]  /*17150*/  IMAD.MOV.U32 R86, RZ, RZ, R85 ;  /* 0x000000ffff567224 */ /* 0x000fe200078e0055 */
[----:B------:R-:W-:-:S07]  /*17160*/  PRMT R130, R129, 0x7632, R130 ;  /* 0x0000763281827816 */ /* 0x000fce0000000082 */
.L_x_2941:
[----:B------:R-:W-:Y:S05]  /*17170*/  BSYNC.RECONVERGENT B1 ;  /* 0x0000000000017941 */ /* 0x000fea0003800200 */
.L_x_2939:
        /* <DEDUP_REMOVED lines=11> */
.L_x_2943:
[----:B------:R-:W-:Y:S01]  /*17230*/  IMAD.MOV.U32 R50, RZ, RZ, R57 ;  /* 0x000000ffff327224 */ /* 0x000fe200078e0039 */
[----:B------:R-:W-:Y:S01]  /*17240*/  PRMT R54, R54, 0x5410, R59 ;  /* 0x0000541036367816 */ /* 0x000fe2000000003b */
[----:B------:R-:W-:Y:S01]  /*17250*/  IMAD.MOV.U32 R85, RZ, RZ, R84 ;  /* 0x000000ffff557224 */ /* 0x000fe200078e0054 */
[----:B------:R-:W-:-:S07]  /*17260*/  PRMT R129, R129, 0x5410, R129 ;  /* 0x0000541081817816 */ /* 0x000fce0000000081 */
.L_x_2944:
[----:B------:R-:W-:Y:S05]  /*17270*/  BSYNC.RECONVERGENT B1 ;  /* 0x0000000000017941 */ /* 0x000fea0003800200 */
.L_x_2942:
        /* <DEDUP_REMOVED lines=11> */
.L_x_2946:
[----:B------:R-:W-:Y:S01]  /*17330*/  IMAD.MOV.U32 R57, RZ, RZ, R50 ;  /* 0x000000ffff397224 */ /* 0x000fe200078e0032 */
[----:B------:R-:W-:Y:S01]  /*17340*/  PRMT R58, R58, 0x7610, R54 ;  /* 0x000076103a3a7816 */ /* 0x000fe20000000036 */
[----:B------:R-:W-:Y:S01]  /*17350*/  IMAD.MOV.U32 R84, RZ, RZ, R3 ;  /* 0x000000ffff547224 */ /* 0x000fe200078e0003 */
[----:B------:R-:W-:-:S07]  /*17360*/  PRMT R129, R128, 0x7632, R129 ;  /* 0x0000763280817816 */ /* 0x000fce0000000081 */
.L_x_2947:
[----:B------:R-:W-:Y:S05]  /*17370*/  BSYNC.RECONVERGENT B1 ;  /* 0x0000000000017941 */ /* 0x000fea0003800200 */
.L_x_2945:
        /* <DEDUP_REMOVED lines=11> */
.L_x_2949:
[----:B------:R-:W-:Y:S01]  /*17430*/  IMAD.MOV.U32 R50, RZ, RZ, R57 ;  /* 0x000000ffff327224 */ /* 0x000fe200078e0039 */
[----:B------:R-:W-:Y:S01]  /*17440*/  PRMT R54, R58, 0x7632, R54 ;  /* 0x000076323a367816 */ /* 0x000fe20000000036 */
[----:B------:R-:W-:Y:S01]  /*17450*/  IMAD.MOV.U32 R3, RZ, RZ, R2 ;  /* 0x000000ffff037224 */ /* 0x000fe200078e0002 */
[----:B------:R-:W-:-:S07]  /*17460*/  PRMT R128, R128, 0x5410, R128 ;  /* 0x0000541080807816 */ /* 0x000fce0000000080 */
.L_x_2950:
[----:B------:R-:W-:Y:S05]  /*17470*/  BSYNC.RECONVERGENT B1 ;  /* 0x0000000000017941 */ /* 0x000fea0003800200 */
.L_x_2948:
        /* <DEDUP_REMOVED lines=11> */
.L_x_2952:
[----:B------:R-:W-:Y:S01]  /*17530*/  IMAD.MOV.U32 R57, RZ, RZ, R50 ;  /* 0x000000ffff397224 */ /* 0x000fe200078e0032 */
[----:B------:R-:W-:Y:S01]  /*17540*/  PRMT R59, R54, 0x7610, R59 ;  /* 0x00007610363b7816 */ /* 0x000fe2000000003b */
[----:B------:R-:W-:Y:S01]  /*17550*/  IMAD.MOV.U32 R2, RZ, RZ, R5 ;  /* 0x000000ffff027224 */ /* 0x000fe200078e0005 */
[----:B------:R-:W-:-:S07]  /*17560*/  PRMT R128, R127, 0x7632, R128 ;  /* 0x000076327f807816 */ /* 0x000fce0000000080 */
.L_x_2953:
[----:B------:R-:W-:Y:S05]  /*17570*/  BSYNC.RECONVERGENT B1 ;  /* 0x0000000000017941 */ /* 0x000fea0003800200 */
.L_x_2951:
        /* <DEDUP_REMOVED lines=11> */
.L_x_2955:
[----:B------:R-:W-:Y:S01]  /*17630*/  IMAD.MOV.U32 R50, RZ, RZ, R57 ;  /* 0x000000ffff327224 */ /* 0x000fe200078e0039 */
[----:B------:R-:W-:Y:S01]  /*17640*/  PRMT R54, R54, 0x5410, R59 ;  /* 0x0000541036367816 */ /* 0x000fe2000000003b */
[----:B------:R-:W-:Y:S01]  /*17650*/  IMAD.MOV.U32 R5, RZ, RZ, R4 ;  /* 0x000000ffff057224 */ /* 0x000fe200078e0004 */
[----:B------:R-:W-:-:S07]  /*17660*/  PRMT R127, R127, 0x5410, R127 ;  /* 0x000054107f7f7816 */ /* 0x000fce000000007f */
.L_x_2956:
[----:B------:R-:W-:Y:S05]  /*17670*/  BSYNC.RECONVERGENT B1 ;  /* 0x0000000000017941 */ /* 0x000fea0003800200 */
.L_x_2954:
        /* <DEDUP_REMOVED lines=11> */
.L_x_2958:
[----:B------:R-:W-:Y:S01]  /*17730*/  IMAD.MOV.U32 R57, RZ, RZ, R50 ;  /* 0x000000ffff397224 */ /* 0x000fe200078e0032 */
[----:B------:R-:W-:Y:S01]  /*17740*/  PRMT R58, R58, 0x7610, R54 ;  /* 0x000076103a3a7816 */ /* 0x000fe20000000036 */
[----:B------:R-:W-:Y:S01]  /*17750*/  IMAD.MOV.U32 R4, RZ, RZ, R7 ;  /* 0x000000ffff047224 */ /* 0x000fe200078e0007 */
[----:B------:R-:W-:-:S07]  /*17760*/  PRMT R127, R126, 0x7610, R127 ;  /* 0x000076107e7f7816 */ /* 0x000fce000000007f */
.L_x_2959:
[----:B------:R-:W-:Y:S05]  /*17770*/  BSYNC.RECONVERGENT B1 ;  /* 0x0000000000017941 */ /* 0x000fea0003800200 */
.L_x_2957:
        /* <DEDUP_REMOVED lines=11> */
.L_x_2961:
[----:B------:R-:W-:Y:S01]  /*17830*/  IMAD.MOV.U32 R50, RZ, RZ, R57 ;  /* 0x000000ffff327224 */ /* 0x000fe200078e0039 */
[----:B------:R-:W-:Y:S01]  /*17840*/  PRMT R54, R58, 0x7632, R54 ;  /* 0x000076323a367816 */ /* 0x000fe20000000036 */
[----:B------:R-:W-:Y:S01]  /*17850*/  IMAD.MOV.U32 R7, RZ, RZ, R6 ;  /* 0x000000ffff077224 */ /* 0x000fe200078e0006 */
[----:B------:R-:W-:-:S07]  /*17860*/  PRMT R126, R104, 0x7632, R126 ;  /* 0x00007632687e7816 */ /* 0x000fce000000007e */
.L_x_2962:
[----:B------:R-:W-:Y:S05]  /*17870*/  BSYNC.RECONVERGENT B1 ;  /* 0x0000000000017941 */ /* 0x000fea0003800200 */
.L_x_2960:
        /* <DEDUP_REMOVED lines=11> */
.L_x_2964:
[----:B------:R-:W-:Y:S01]  /*17930*/  IMAD.MOV.U32 R57, RZ, RZ, R50 ;  /* 0x000000ffff397224 */ /* 0x000fe200078e0032 */
[----:B------:R-:W-:Y:S01]  /*17940*/  PRMT R59, R54, 0x7610, R59 ;  /* 0x00007610363b7816 */ /* 0x000fe2000000003b */
[----:B------:R-:W-:Y:S01]  /*17950*/  IMAD.MOV.U32 R6, RZ, RZ, R9 ;  /* 0x000000ffff067224 */ /* 0x000fe200078e0009 */
[----:B------:R-:W-:-:S07]  /*17960*/  PRMT R104, R104, 0x7610, R125 ;  /* 0x0000761068687816 */ /* 0x000fce000000007d */
.L_x_2965:
[----:B------:R-:W-:Y:S05]  /*17970*/  BSYNC.RECONVERGENT B1 ;  /* 0x0000000000017941 */ /* 0x000fea0003800200 */
.L_x_2963:
        /* <DEDUP_REMOVED lines=11> */
.L_x_2967:
[----:B------:R-:W-:Y:S01]  /*17a30*/  IMAD.MOV.U32 R50, RZ, RZ, R57 ;  /* 0x000000ffff327224 */ /* 0x000fe200078e0039 */
[----:B------:R-:W-:Y:S01]  /*17a40*/  PRMT R54, R54, 0x5410, R59 ;  /* 0x0000541036367816 */ /* 0x000fe2000000003b */
[----:B------:R-:W-:Y:S01]  /*17a50*/  IMAD.MOV.U32 R9, RZ, RZ, R8 ;  /* 0x000000ffff097224 */ /* 0x000fe200078e0008 */
[----:B------:R-:W-:-:S07]  /*17a60*/  PRMT R125, R125, 0x5410, R125 ;  /* 0x000054107d7d7816 */ /* 0x000fce000000007d */
.L_x_2968:
[----:B------:R-:W-:Y:S05]  /*17a70*/  BSYNC.RECONVERGENT B1 ;  /* 0x0000000000017941 */ /* 0x000fea0003800200 */
.L_x_2966:
        /* <DEDUP_REMOVED lines=11> */
.L_x_2970:
[----:B------:R-:W-:Y:S01]  /*17b30*/  IMAD.MOV.U32 R57, RZ, RZ, R50 ;  /* 0x000000ffff397224 */ /* 0x000fe200078e0032 */
[----:B------:R-:W-:Y:S01]  /*17b40*/  PRMT R58, R58, 0x7610, R54 ;  /* 0x000076103a3a7816 */ /* 0x000fe20000000036 */
[----:B------:R-:W-:Y:S01]  /*17b50*/  IMAD.MOV.U32 R8, RZ, RZ, R11 ;  /* 0x000000ffff087224 */ /* 0x000fe200078e000b */
[----:B------:R-:W-:-:S07]  /*17b60*/  PRMT R125, R124, 0x7632, R125 ;  /* 0x000076327c7d7816 */ /* 0x000fce000000007d */
.L_x_2971:
[----:B------:R-:W-:Y:S05]  /*17b70*/  BSYNC.RECONVERGENT B1 ;  /* 0x0000000000017941 */ /* 0x000fea0003800200 */
.L_x_2969:
        /* <DEDUP_REMOVED lines=11> */
.L_x_2973:
[----:B------:R-:W-:Y:S01]  /*17c30*/  IMAD.MOV.U32 R50, RZ, RZ, R57 ;  /* 0x000000ffff327224 */ /* 0x000fe200078e0039 */
[----:B------:R-:W-:Y:S01]  /*17c40*/  PRMT R54, R58, 0x7632, R54 ;  /* 0x000076323a367816 */ /* 0x000fe20000000036 */
[----:B------:R-:W-:Y:S01]  /*17c50*/  IMAD.MOV.U32 R11, RZ, RZ, R10 ;  /* 0x000000ffff0b7224 */ /* 0x000fe200078e000a */
[----:B------:R-:W-:-:S07]  /*17c60*/  PRMT R124, R124, 0x5410, R124 ;  /* 0x000054107c7c7816 */ /* 0x000fce000000007c */
.L_x_2974:
[----:B------:R-:W-:Y:S05]  /*17c70*/  BSYNC.RECONVERGENT B1 ;  /* 0x0000000000017941 */ /* 0x000fea0003800200 */
.L_x_2972:
        /* <DEDUP_REMOVED lines=11> */
.L_x_2976:
[----:B------:R-:W-:Y:S01]  /*17d30*/  IMAD.MOV.U32 R57, RZ, RZ, R50 ;  /* 0x000000ffff397224 */ /* 0x000fe200078e0032 */
[----:B------:R-:W-:Y:S01]  /*17d40*/  PRMT R59, R54, 0x7610, R59 ;  /* 0x00007610363b7816 */ /* 0x000fe2000000003b */
[----:B------:R-:W-:Y:S01]  /*17d50*/  IMAD.MOV.U32 R10, RZ, RZ, R13 ;  /* 0x000000ffff0a7224 */ /* 0x000fe200078e000d */
[----:B------:R-:W-:-:S07]  /*17d60*/  PRMT R124, R123, 0x7632, R124 ;  /* 0x000076327b7c7816 */ /* 0x000fce000000007c */
.L_x_2977:
[----:B------:R-:W-:Y:S05]  /*17d70*/  BSYNC.RECONVERGENT B1 ;  /* 0x0000000000017941 */ /* 0x000fea0003800200 */
.L_x_2975:
        /* <DEDUP_REMOVED lines=11> */
.L_x_2979:
[----:B------:R-:W-:Y:S01]  /*17e30*/  IMAD.MOV.U32 R50, RZ, RZ, R57 ;  /* 0x000000ffff327224 */ /* 0x000fe200078e0039 */
[----:B------:R-:W-:Y:S01]  /*17e40*/  PRMT R54, R54, 0x5410, R59 ;  /* 0x0000541036367816 */ /* 0x000fe2000000003b */
[----:B------:R-:W-:Y:S01]  /*17e50*/  IMAD.MOV.U32 R13, RZ, RZ, R12 ;  /* 0x000000ffff0d7224 */ /* 0x000fe200078e000c */
[----:B------:R-:W-:-:S07]  /*17e60*/  PRMT R123, R123, 0x5410, R123 ;  /* 0x000054107b7b7816 */ /* 0x000fce000000007b */
.L_x_2980:
[----:B------:R-:W-:Y:S05]  /*17e70*/  BSYNC.RECONVERGENT B1 ;  /* 0x0000000000017941 */ /* 0x000fea0003800200 */
.L_x_2978:
        /* <DEDUP_REMOVED lines=11> */
.L_x_2982:
[----:B------:R-:W-:Y:S01]  /*17f30*/  IMAD.MOV.U32 R57, RZ, RZ, R50 ;  /* 0x000000ffff397224 */ /* 0x000fe200078e0032 */
[----:B------:R-:W-:Y:S01]  /*17f40*/  PRMT R58, R58, 0x7610, R54 ;  /* 0x000076103a3a7816 */ /* 0x000fe20000000036 */
[----:B------:R-:W-:Y:S01]  /*17f50*/  IMAD.MOV.U32 R12, RZ, RZ, R15 ;  /* 0x000000ffff0c7224 */ /* 0x000fe200078e000f */
[----:B------:R-:W-:-:S07]  /*17f60*/  PRMT R123, R122, 0x7632, R123 ;  /* 0x000076327a7b7816 */ /* 0x000fce000000007b */
.L_x_2983:
[----:B------:R-:W-:Y:S05]  /*17f70*/  BSYNC.RECONVERGENT B1 ;  /* 0x0000000000017941 */ /* 0x000fea0003800200 */
.L_x_2981:
        /* <DEDUP_REMOVED lines=11> */
.L_x_2985:
[----:B------:R-:W-:Y:S01]  /*18030*/  IMAD.MOV.U32 R50, RZ, RZ, R57 ;  /* 0x000000ffff327224 */ /* 0x000fe200078e0039 */
[----:B------:R-:W-:Y:S01]  /*18040*/  PRMT R54, R58, 0x7632, R54 ;  /* 0x000076323a367816 */ /* 0x000fe20000000036 */
[----:B------:R-:W-:Y:S01]  /*18050*/  IMAD.MOV.U32 R15, RZ, RZ, R14 ;  /* 0x000000ffff0f7224 */ /* 0x000fe200078e000e */
[----:B------:R-:W-:-:S07]  /*18060*/  PRMT R122, R122, 0x5410, R122 ;  /* 0x000054107a7a7816 */ /* 0x000fce000000007a */
.L_x_2986:
[----:B------:R-:W-:Y:S05]  /*18070*/  BSYNC.RECONVERGENT B1 ;  /* 0x0000000000017941 */ /* 0x000fea0003800200 */
.L_x_2984:
        /* <DEDUP_REMOVED lines=11> */
.L_x_2988:
[----:B------:R-:W-:Y:S01]  /*18130*/  IMAD.MOV.U32 R57, RZ, RZ, R50 ;  /* 0x000000ffff397224 */ /* 0x000fe200078e0032 */
[----:B------:R-:W-:Y:S01]  /*18140*/  PRMT R59, R54, 0x7610, R59 ;  /* 0x00007610363b7816 */ /* 0x000fe2000000003b */
[----:B------:R-:W-:Y:S01]  /*18150*/  IMAD.MOV.U32 R14, RZ, RZ, R17 ;  /* 0x000000ffff0e7224 */ /* 0x000fe200078e0011 */
[----:B------:R-:W-:-:S07]  /*18160*/  PRMT R122, R121, 0x7632, R122 ;  /* 0x00007632797a7816 */ /* 0x000fce000000007a */
.L_x_2989:
[----:B------:R-:W-:Y:S05]  /*18170*/  BSYNC.RECONVERGENT B1 ;  /* 0x0000000000017941 */ /* 0x000fea0003800200 */
.L_x_2987:
        /* <DEDUP_REMOVED lines=11> */
.L_x_2991:
[----:B------:R-:W-:Y:S01]  /*18230*/  IMAD.MOV.U32 R50, RZ, RZ, R57 ;  /* 0x000000ffff327224 */ /* 0x000fe200078e0039 */
[----:B------:R-:W-:Y:S01]  /*18240*/  PRMT R54, R54, 0x5410, R59 ;  /* 0x0000541036367816 */ /* 0x000fe2000000003b */
[----:B------:R-:W-:Y:S01]  /*18250*/  IMAD.MOV.U32 R17, RZ, RZ, R16 ;  /* 0x000000ffff117224 */ /* 0x000fe200078e0010 */
[----:B------:R-:W-:-:S07]  /*18260*/  PRMT R121, R121, 0x5410, R121 ;  /* 0x0000541079797816 */ /* 0x000fce0000000079 */
.L_x_2992:
[----:B------:R-:W-:Y:S05]  /*18270*/  BSYNC.RECONVERGENT B1 ;  /* 0x0000000000017941 */ /* 0x000fea0003800200 */
.L_x_2990:
        /* <DEDUP_REMOVED lines=11> */
.L_x_2994:
[----:B------:R-:W-:Y:S01]  /*18330*/  IMAD.MOV.U32 R57, RZ, RZ, R50 ;  /* 0x000000ffff397224 */ /* 0x000fe200078e0032 */
[----:B------:R-:W-:Y:S01]  /*18340*/  PRMT R58, R58, 0x7610, R54 ;  /* 0x000076103a3a7816 */ /* 0x000fe20000000036 */
[----:B------:R-:W-:Y:S01]  /*18350*/  IMAD.MOV.U32 R16, RZ, RZ, R19 ;  /* 0x000000ffff107224 */ /* 0x000fe200078e0013 */
[----:B------:R-:W-:-:S07]  /*18360*/  PRMT R121, R120, 0x7632, R121 ;  /* 0x0000763278797816 */ /* 0x000fce0000000079 */
.L_x_2995:
[----:B------:R-:W-:Y:S05]  /*18370*/  BSYNC.RECONVERGENT B1 ;  /* 0x0000000000017941 */ /* 0x000fea0003800200 */
.L_x_2993:
        /* <DEDUP_REMOVED lines=11> */
.L_x_2997:
[----:B------:R-:W-:Y:S01]  /*18430*/  IMAD.MOV.U32 R50, RZ, RZ, R57 ;  /* 0x000000ffff327224 */ /* 0x000fe200078e0039 */
[----:B------:R-:W-:Y:S01]  /*18440*/  PRMT R54, R58, 0x7632, R54 ;  /* 0x000076323a367816 */ /* 0x000fe20000000036 */
[----:B------:R-:W-:Y:S01]  /*18450*/  IMAD.MOV.U32 R19, RZ, RZ, R18 ;  /* 0x000000ffff137224 */ /* 0x000fe200078e0012 */
[----:B------:R-:W-:-:S07]  /*18460*/  PRMT R120, R120, 0x5410, R120 ;  /* 0x0000541078787816 */ /* 0x000fce0000000078 */
.L_x_2998:
[----:B------:R-:W-:Y:S05]  /*18470*/  BSYNC.RECONVERGENT B1 ;  /* 0x0000000000017941 */ /* 0x000fea0003800200 */
.L_x_2996:
        /* <DEDUP_REMOVED lines=11> */
.L_x_3000:
[----:B------:R-:W-:Y:S01]  /*18530*/  IMAD.MOV.U32 R57, RZ, RZ, R50 ;  /* 0x000000ffff397224 */ /* 0x000fe200078e0032 */
[----:B------:R-:W-:Y:S01]  /*18540*/  PRMT R59, R54, 0x7610, R59 ;  /* 0x00007610363b7816 */ /* 0x000fe2000000003b */
[----:B------:R-:W-:Y:S01]  /*18550*/  IMAD.MOV.U32 R18, RZ, RZ, R21 ;  /* 0x000000ffff127224 */ /* 0x000fe200078e0015 */
[----:B------:R-:W-:-:S07]  /*18560*/  PRMT R120, R119, 0x7632, R120 ;  /* 0x0000763277787816 */ /* 0x000fce0000000078 */
.L_x_3001:
[----:B------:R-:W-:Y:S05]  /*18570*/  BSYNC.RECONVERGENT B1 ;  /* 0x0000000000017941 */ /* 0x000fea0003800200 */
.L_x_2999:
        /* <DEDUP_REMOVED lines=11> */
.L_x_3003:
[----:B------:R-:W-:Y:S01]  /*18630*/  IMAD.MOV.U32 R50, RZ, RZ, R57 ;  /* 0x000000ffff327224 */ /* 0x000fe200078e0039 */
[----:B------:R-:W-:Y:S01]  /*18640*/  PRMT R54, R54, 0x5410, R59 ;  /* 0x0000541036367816 */ /* 0x000fe2000000003b */
[----:B------:R-:W-:Y:S01]  /*18650*/  IMAD.MOV.U32 R21, RZ, RZ, R20 ;  /* 0x000000ffff157224 */ /* 0x000fe200078e0014 */
[----:B------:R-:W-:-:S07]  /*18660*/  PRMT R119, R119, 0x5410, R119 ;  /* 0x0000541077777816 */ /* 0x000fce0000000077 */
.L_x_3004:
[----:B------:R-:W-:Y:S05]  /*18670*/  BSYNC.RECONVERGENT B1 ;  /* 0x0000000000017941 */ /* 0x000fea0003800200 */
.L_x_3002:
        /* <DEDUP_REMOVED lines=11> */
.L_x_3006:
[----:B------:R-:W-:Y:S01]  /*18730*/  IMAD.MOV.U32 R57, RZ, RZ, R50 ;  /* 0x000000ffff397224 */ /* 0x000fe200078e0032 */
[----:B------:R-:W-:Y:S01]  /*18740*/  PRMT R58, R58, 0x7610, R54 ;  /* 0x000076103a3a7816 */ /* 0x000fe20000000036 */
[----:B------:R-:W-:Y:S01]  /*18750*/  IMAD.MOV.U32 R20, RZ, RZ, R23 ;  /* 0x000000ffff147224 */ /* 0x000fe200078e0017 */
[----:B------:R-:W-:-:S07]  /*18760*/  PRMT R119, R118, 0x7632, R119 ;  /* 0x0000763276777816 */ /* 0x000fce0000000077 */
.L_x_3007:
[----:B------:R-:W-:Y:S05]  /*18770*/  BSYNC.RECONVERGENT B1 ;  /* 0x0000000000017941 */ /* 0x000fea0003800200 */
.L_x_3005:
        /* <DEDUP_REMOVED lines=11> */
.L_x_3009:
[----:B------:R-:W-:Y:S01]  /*18830*/  IMAD.MOV.U32 R50, RZ, RZ, R57 ;  /* 0x000000ffff327224 */ /* 0x000fe200078e0039 */
[----:B------:R-:W-:Y:S01]  /*18840*/  PRMT R54, R58, 0x7632, R54 ;  /* 0x000076323a367816 */ /* 0x000fe20000000036 */
[----:B------:R-:W-:Y:S01]  /*18850*/  IMAD.MOV.U32 R23, RZ, RZ, R22 ;  /* 0x000000ffff177224 */ /* 0x000fe200078e0016 */
[----:B------:R-:W-:-:S07]  /*18860*/  PRMT R118, R118, 0x5410, R118 ;  /* 0x0000541076767816 */ /* 0x000fce0000000076 */
.L_x_3010:
[----:B------:R-:W-:Y:S05]  /*18870*/  BSYNC.RECONVERGENT B1 ;  /* 0x0000000000017941 */ /* 0x000fea0003800200 */
.L_x_3008:
        /* <DEDUP_REMOVED lines=11> */
.L_x_3012:
[----:B------:R-:W-:Y:S01]  /*18930*/  IMAD.MOV.U32 R57, RZ, RZ, R50 ;  /* 0x000000ffff397224 */ /* 0x000fe200078e0032 */
[----:B------:R-:W-:Y:S01]  /*18940*/  PRMT R58, R58, 0x5410, R54 ;  /* 0x000054103a3a7816 */ /* 0x000fe20000000036 */
[----:B------:R-:W-:Y:S01]  /*18950*/  IMAD.MOV.U32 R22, RZ, RZ, R25 ;  /* 0x000000ffff167224 */ /* 0x000fe200078e0019 */
[----:B------:R-:W-:-:S07]  /*18960*/  PRMT R118, R117, 0x7632, R118 ;  /* 0x0000763275767816 */ /* 0x000fce0000000076 */
.L_x_3013:
[----:B------:R-:W-:Y:S05]  /*18970*/  BSYNC.RECONVERGENT B1 ;  /* 0x0000000000017941 */ /* 0x000fea0003800200 */
.L_x_3011:
        /* <DEDUP_REMOVED lines=11> */
.L_x_3015:
[----:B------:R-:W-:Y:S01]  /*18a30*/  IMAD.MOV.U32 R50, RZ, RZ, R57 ;  /* 0x000000ffff327224 */ /* 0x000fe200078e0039 */
[----:B------:R-:W-:Y:S01]  /*18a40*/  PRMT R54, R54, 0x7610, R58 ;  /* 0x0000761036367816 */ /* 0x000fe2000000003a */
[----:B------:R-:W-:Y:S01]  /*18a50*/  IMAD.MOV.U32 R25, RZ, RZ, R24 ;  /* 0x000000ffff197224 */ /* 0x000fe200078e0018 */
[----:B------:R-:W-:-:S07]  /*18a60*/  PRMT R117, R117, 0x5410, R117 ;  /* 0x0000541075757816 */ /* 0x000fce0000000075 */
.L_x_3016:
[----:B------:R-:W-:Y:S05]  /*18a70*/  BSYNC.RECONVERGENT B1 ;  /* 0x0000000000017941 */ /* 0x000fea0003800200 */
.L_x_3014:
        /* <DEDUP_REMOVED lines=11> */
.L_x_3018:
[----:B------:R-:W-:Y:S01]  /*18b30*/  IMAD.MOV.U32 R57, RZ, RZ, R50 ;  /* 0x000000ffff397224 */ /* 0x000fe200078e0032 */
[----:B------:R-:W-:Y:S01]  /*18b40*/  PRMT R58, R58, 0x7610, R54 ;  /* 0x000076103a3a7816 */ /* 0x000fe20000000036 */
[----:B------:R-:W-:Y:S01]  /*18b50*/  IMAD.MOV.U32 R24, RZ, RZ, R27 ;  /* 0x000000ffff187224 */ /* 0x000fe200078e001b */
[----:B------:R-:W-:-:S07]  /*18b60*/  PRMT R117, R116, 0x7632, R117 ;  /* 0x0000763274757816 */ /* 0x000fce0000000075 */
.L_x_3019:
[----:B------:R-:W-:Y:S05]  /*18b70*/  BSYNC.RECONVERGENT B1 ;  /* 0x0000000000017941 */ /* 0x000fea0003800200 */
.L_x_3017:
        /* <DEDUP_REMOVED lines=11> */
.L_x_3021:
[----:B------:R-:W-:Y:S01]  /*18c30*/  IMAD.MOV.U32 R50, RZ, RZ, R57 ;  /* 0x000000ffff327224 */ /* 0x000fe200078e0039 */
[----:B------:R-:W-:Y:S01]  /*18c40*/  PRMT R54, R58, 0x7632, R54 ;  /* 0x000076323a367816 */ /* 0x000fe20000000036 */
[----:B------:R-:W-:Y:S01]  /*18c50*/  IMAD.MOV.U32 R27, RZ, RZ, R26 ;  /* 0x000000ffff1b7224 */ /* 0x000fe200078e001a */
[----:B------:R-:W-:-:S07]  /*18c60*/  PRMT R116, R116, 0x5410, R116 ;  /* 0x0000541074747816 */ /* 0x000fce0000000074 */
.L_x_3022:
[----:B------:R-:W-:Y:S05]  /*18c70*/  BSYNC.RECONVERGENT B1 ;  /* 0x0000000000017941 */ /* 0x000fea0003800200 */
.L_x_3020:
        /* <DEDUP_REMOVED lines=11> */
.L_x_3024:
[----:B------:R-:W-:Y:S01]  /*18d30*/  IMAD.MOV.U32 R57, RZ, RZ, R50 ;  /* 0x000000ffff397224 */ /* 0x000fe200078e0032 */
[----:B------:R-:W-:Y:S01]  /*18d40*/  PRMT R59, R54, 0x7610, R59 ;  /* 0x00007610363b7816 */ /* 0x000fe2000000003b */
[----:B------:R-:W-:Y:S01]  /*18d50*/  IMAD.MOV.U32 R26, RZ, RZ, R29 ;  /* 0x000000ffff1a7224 */ /* 0x000fe200078e001d */
[----:B------:R-:W-:-:S07]  /*18d60*/  PRMT R116, R115, 0x7632, R116 ;  /* 0x0000763273747816 */ /* 0x000fce0000000074 */
.L_x_3025:
[----:B------:R-:W-:Y:S05]  /*18d70*/  BSYNC.RECONVERGENT B1 ;  /* 0x0000000000017941 */ /* 0x000fea0003800200 */
.L_x_3023:
        /* <DEDUP_REMOVED lines=11> */
.L_x_3027:
[----:B------:R-:W-:Y:S01]  /*18e30*/  IMAD.MOV.U32 R50, RZ, RZ, R57 ;  /* 0x000000ffff327224 */ /* 0x000fe200078e0039 */
[----:B------:R-:W-:Y:S01]  /*18e40*/  PRMT R54, R54, 0x5410, R59 ;  /* 0x0000541036367816 */ /* 0x000fe2000000003b */
[----:B------:R-:W-:Y:S01]  /*18e50*/  IMAD.MOV.U32 R29, RZ, RZ, R28 ;  /* 0x000000ffff1d7224 */ /* 0x000fe200078e001c */
[----:B------:R-:W-:-:S07]  /*18e60*/  PRMT R115, R115, 0x5410, R115 ;  /* 0x0000541073737816 */ /* 0x000fce0000000073 */
.L_x_3028:
[----:B------:R-:W-:Y:S05]  /*18e70*/  BSYNC.RECONVERGENT B1 ;  /* 0x0000000000017941 */ /* 0x000fea0003800200 */
.L_x_3026:
        /* <DEDUP_REMOVED lines=11> */
.L_x_3030:
[----:B------:R-:W-:Y:S01]  /*18f30*/  IMAD.MOV.U32 R57, RZ, RZ, R50 ;  /* 0x000000ffff397224 */ /* 0x000fe200078e0032 */
[----:B------:R-:W-:Y:S01]  /*18f40*/  PRMT R58, R58, 0x7610, R54 ;  /* 0x000076103a3a7816 */ /* 0x000fe20000000036 */
[----:B------:R-:W-:Y:S01]  /*18f50*/  IMAD.MOV.U32 R28, RZ, RZ, R31 ;  /* 0x000000ffff1c7224 */ /* 0x000fe200078e001f */
[----:B------:R-:W-:-:S07]  /*18f60*/  PRMT R115, R114, 0x7632, R115 ;  /* 0x0000763272737816 */ /* 0x000fce0000000073 */
.L_x_3031:
[----:B------:R-:W-:Y:S05]  /*18f70*/  BSYNC.RECONVERGENT B1 ;  /* 0x0000000000017941 */ /* 0x000fea0003800200 */
.L_x_3029:
        /* <DEDUP_REMOVED lines=11> */
.L_x_3033:
[----:B------:R-:W-:Y:S01]  /*19030*/  IMAD.MOV.U32 R50, RZ, RZ, R57 ;  /* 0x000000ffff327224 */ /* 0x000fe200078e0039 */
[----:B------:R-:W-:Y:S01]  /*19040*/  PRMT R54, R58, 0x7632, R54 ;  /* 0x000076323a367816 */ /* 0x000fe20000000036 */
[----:B------:R-:W-:Y:S01]  /*19050*/  IMAD.MOV.U32 R31, RZ, RZ, R30 ;  /* 0x000000ffff1f7224 */ /* 0x000fe200078e001e */
[----:B------:R-:W-:-:S07]  /*19060*/  PRMT R114, R114, 0x5410, R114 ;  /* 0x0000541072727816 */ /* 0x000fce0000000072 */
.L_x_3034:
[----:B------:R-:W-:Y:S05]  /*19070*/  BSYNC.RECONVERGENT B1 ;  /* 0x0000000000017941 */ /* 0x000fea0003800200 */
.L_x_3032:
        /* <DEDUP_REMOVED lines=11> */
.L_x_3036:
[----:B------:R-:W-:Y:S01]  /*19130*/  IMAD.MOV.U32 R57, RZ, RZ, R50 ;  /* 0x000000ffff397224 */ /* 0x000fe200078e0032 */
[----:B------:R-:W-:Y:S01]  /*19140*/  PRMT R59, R54, 0x7610, R59 ;  /* 0x00007610363b7816 */ /* 0x000fe2000000003b */
[----:B------:R-:W-:Y:S01]  /*19150*/  IMAD.MOV.U32 R30, RZ, RZ, R33 ;  /* 0x000000ffff1e7224 */ /* 0x000fe200078e0021 */
[----:B------:R-:W-:-:S07]  /*19160*/  PRMT R114, R111, 0x7632, R114 ;  /* 0x000076326f727816 */ /* 0x000fce0000000072 */
.L_x_3037:
[----:B------:R-:W-:Y:S05]  /*19170*/  BSYNC.RECONVERGENT B1 ;  /* 0x0000000000017941 */ /* 0x000fea0003800200 */
.L_x_3035:
        /* <DEDUP_REMOVED lines=11> */
.L_x_3039:
[----:B------:R-:W-:Y:S01]  /*19230*/  IMAD.MOV.U32 R50, RZ, RZ, R57 ;  /* 0x000000ffff327224 */ /* 0x000fe200078e0039 */
[----:B------:R-:W-:Y:S01]  /*19240*/  PRMT R54, R54, 0x5410, R59 ;  /* 0x0000541036367816 */ /* 0x000fe2000000003b */
[----:B------:R-:W-:Y:S01]  /*19250*/  IMAD.MOV.U32 R33, RZ, RZ, R32 ;  /* 0x000000ffff217224 */ /* 0x000fe200078e0020 */
[----:B------:R-:W-:-:S07]  /*19260*/  PRMT R111, R111, 0x5410, R111 ;  /* 0x000054106f6f7816 */ /* 0x000fce000000006f */
.L_x_3040:
[----:B------:R-:W-:Y:S05]  /*19270*/  BSYNC.RECONVERGENT B1 ;  /* 0x0000000000017941 */ /* 0x000fea0003800200 */
.L_x_3038:
        /* <DEDUP_REMOVED lines=11> */
.L_x_3042:
[----:B------:R-:W-:Y:S01]  /*19330*/  IMAD.MOV.U32 R57, RZ, RZ, R50 ;  /* 0x000000ffff397224 */ /* 0x000fe200078e0032 */
[----:B------:R-:W-:Y:S01]  /*19340*/  PRMT R58, R58, 0x7610, R54 ;  /* 0x000076103a3a7816 */ /* 0x000fe20000000036 */
[----:B------:R-:W-:Y:S01]  /*19350*/  IMAD.MOV.U32 R32, RZ, RZ, R35 ;  /* 0x000000ffff207224 */ /* 0x000fe200078e0023 */
[----:B------:R-:W-:-:S07]  /*19360*/  PRMT R111, R110, 0x7632, R111 ;  /* 0x000076326e6f7816 */ /* 0x000fce000000006f */
.L_x_3043:
[----:B------:R-:W-:Y:S05]  /*19370*/  BSYNC.RECONVERGENT B1 ;  /* 0x0000000000017941 */ /* 0x000fea0003800200 */
.L_x_3041:
        /* <DEDUP_REMOVED lines=11> */
.L_x_3045:
[----:B------:R-:W-:Y:S01]  /*19430*/  IMAD.MOV.U32 R50, RZ, RZ, R57 ;  /* 0x000000ffff327224 */ /* 0x000fe200078e0039 */
[----:B------:R-:W-:Y:S01]  /*19440*/  PRMT R54, R58, 0x7632, R54 ;  /* 0x000076323a367816 */ /* 0x000fe20000000036 */
[----:B------:R-:W-:Y:S01]  /*19450*/  IMAD.MOV.U32 R35, RZ, RZ, R34 ;  /* 0x000000ffff237224 */ /* 0x000fe200078e0022 */
[----:B------:R-:W-:-:S07]  /*19460*/  PRMT R110, R110, 0x5410, R110 ;  /* 0x000054106e6e7816 */ /* 0x000fce000000006e */
.L_x_3046:
[----:B------:R-:W-:Y:S05]  /*19470*/  BSYNC.RECONVERGENT B1 ;  /* 0x0000000000017941 */ /* 0x000fea0003800200 */
.L_x_3044:
        /* <DEDUP_REMOVED lines=11> */
.L_x_3048:
[----:B------:R-:W-:Y:S01]  /*19530*/  IMAD.MOV.U32 R57, RZ, RZ, R50 ;  /* 0x000000ffff397224 */ /* 0x000fe200078e0032 */
[----:B------:R-:W-:Y:S01]  /*19540*/  PRMT R54, R54, 0x5410, R54 ;  /* 0x0000541036367816 */ /* 0x000fe20000000036 */
[----:B------:R-:W-:Y:S01]  /*19550*/  IMAD.MOV.U32 R34, RZ, RZ, R37 ;  /* 0x000000ffff227224 */ /* 0x000fe200078e0025 */
[----:B------:R-:W-:-:S07]  /*19560*/  PRMT R110, R109, 0x7632, R110 ;  /* 0x000076326d6e7816 */ /* 0x000fce000000006e */
.L_x_3049:
[----:B------:R-:W-:Y:S05]  /*19570*/  BSYNC.RECONVERGENT B1 ;  /* 0x0000000000017941 */ /* 0x000fea0003800200 */
.L_x_3047:
        /* <DEDUP_REMOVED lines=11> */
.L_x_3051:
[----:B------:R-:W-:Y:S01]  /*19630*/  IMAD.MOV.U32 R50, RZ, RZ, R57 ;  /* 0x000000ffff327224 */ /* 0x000fe200078e0039 */
[----:B------:R-:W-:Y:S01]  /*19640*/  PRMT R54, R54, 0x7632, R54 ;  /* 0x0000763236367816 */ /* 0x000fe20000000036 */
[----:B------:R-:W-:Y:S01]  /*19650*/  IMAD.MOV.U32 R37, RZ, RZ, R36 ;  /* 0x000000ffff257224 */ /* 0x000fe200078e0024 */
[----:B------:R-:W-:-:S07]  /*19660*/  PRMT R109, R109, 0x5410, R109 ;  /* 0x000054106d6d7816 */ /* 0x000fce000000006d */
.L_x_3052:
[----:B------:R-:W-:Y:S05]  /*19670*/  BSYNC.RECONVERGENT B1 ;  /* 0x0000000000017941 */ /* 0x000fea0003800200 */
.L_x_3050:
        /* <DEDUP_REMOVED lines=11> */
.L_x_3054:
[----:B------:R-:W-:Y:S01]  /*19730*/  IMAD.MOV.U32 R57, RZ, RZ, R50 ;  /* 0x000000ffff397224 */ /* 0x000fe200078e0032 */
[----:B------:R-:W-:Y:S01]  /*19740*/  PRMT R54, R54, 0x5410, R54 ;  /* 0x0000541036367816 */ /* 0x000fe20000000036 */
[----:B------:R-:W-:Y:S01]  /*19750*/  IMAD.MOV.U32 R36, RZ, RZ, R39 ;  /* 0x000000ffff247224 */ /* 0x000fe200078e0027 */
[----:B------:R-:W-:-:S07]  /*19760*/  PRMT R109, R108, 0x7632, R109 ;  /* 0x000076326c6d7816 */ /* 0x000fce000000006d */
.L_x_3055:
[----:B------:R-:W-:Y:S05]  /*19770*/  BSYNC.RECONVERGENT B1 ;  /* 0x0000000000017941 */ /* 0x000fea0003800200 */
.L_x_3053:
        /* <DEDUP_REMOVED lines=11> */
.L_x_3057:
[----:B------:R-:W-:Y:S01]  /*19830*/  IMAD.MOV.U32 R50, RZ, RZ, R57 ;  /* 0x000000ffff327224 */ /* 0x000fe200078e0039 */
[----:B------:R-:W-:Y:S01]  /*19840*/  PRMT R54, R54, 0x7632, R54 ;  /* 0x0000763236367816 */ /* 0x000fe20000000036 */
[----:B------:R-:W-:Y:S01]  /*19850*/  IMAD.MOV.U32 R39, RZ, RZ, R38 ;  /* 0x000000ffff277224 */ /* 0x000fe200078e0026 */
[----:B------:R-:W-:-:S07]  /*19860*/  PRMT R108, R108, 0x5410, R108 ;  /* 0x000054106c6c7816 */ /* 0x000fce000000006c */
.L_x_3058:
[----:B------:R-:W-:Y:S05]  /*19870*/  BSYNC.RECONVERGENT B1 ;  /* 0x0000000000017941 */ /* 0x000fea0003800200 */
.L_x_3056:
        /* <DEDUP_REMOVED lines=11> */
.L_x_3060:
[----:B------:R-:W-:Y:S01]  /*19930*/  IMAD.MOV.U32 R57, RZ, RZ, R50 ;  /* 0x000000ffff397224 */ /* 0x000fe200078e0032 */
[----:B------:R-:W-:Y:S01]  /*19940*/  PRMT R59, R54, 0x7610, R59 ;  /* 0x00007610363b7816 */ /* 0x000fe2000000003b */
[----:B------:R-:W-:Y:S01]  /*19950*/  IMAD.MOV.U32 R38, RZ, RZ, R41 ;  /* 0x000000ffff267224 */ /* 0x000fe200078e0029 */
[----:B------:R-:W-:-:S07]  /*19960*/  PRMT R108, R107, 0x7632, R108 ;  /* 0x000076326b6c7816 */ /* 0x000fce000000006c */
.L_x_3061:
[----:B------:R-:W-:Y:S05]  /*19970*/  BSYNC.RECONVERGENT B1 ;  /* 0x0000000000017941 */ /* 0x000fea0003800200 */
.L_x_3059:
        /* <DEDUP_REMOVED lines=11> */
.L_x_3063:
[----:B------:R-:W-:Y:S01]  /*19a30*/  IMAD.MOV.U32 R50, RZ, RZ, R57 ;  /* 0x000000ffff327224 */ /* 0x000fe200078e0039 */
[----:B------:R-:W-:Y:S01]  /*19a40*/  PRMT R54, R54, 0x5410, R59 ;  /* 0x0000541036367816 */ /* 0x000fe2000000003b */
[----:B------:R-:W-:Y:S01]  /*19a50*/  IMAD.MOV.U32 R41, RZ, RZ, R40 ;  /* 0x000000ffff297224 */ /* 0x000fe200078e0028 */
[----:B------:R-:W-:-:S07]  /*19a60*/  PRMT R107, R107, 0x5410, R107 ;  /* 0x000054106b6b7816 */ /* 0x000fce000000006b */
.L_x_3064:
[----:B------:R-:W-:Y:S05]  /*19a70*/  BSYNC.RECONVERGENT B1 ;  /* 0x0000000000017941 */ /* 0x000fea0003800200 */
.L_x_3062:
        /* <DEDUP_REMOVED lines=11> */
.L_x_3066:
[----:B------:R-:W-:Y:S01]  /*19b30*/  IMAD.MOV.U32 R57, RZ, RZ, R50 ;  /* 0x000000ffff397224 */ /* 0x000fe200078e0032 */
[----:B------:R-:W-:Y:S01]  /*19b40*/  PRMT R58, R58, 0x7610, R54 ;  /* 0x000076103a3a7816 */ /* 0x000fe20000000036 */
[----:B------:R-:W-:Y:S01]  /*19b50*/  IMAD.MOV.U32 R40, RZ, RZ, R43 ;  /* 0x000000ffff287224 */ /* 0x000fe200078e002b */
[----:B------:R-:W-:-:S07]  /*19b60*/  PRMT R107, R106, 0x7632, R107 ;  /* 0x000076326a6b7816 */ /* 0x000fce000000006b */
.L_x_3067:
[----:B------:R-:W-:Y:S05]  /*19b70*/  BSYNC.RECONVERGENT B1 ;  /* 0x0000000000017941 */ /* 0x000fea0003800200 */
.L_x_3065:
        /* <DEDUP_REMOVED lines=11> */
.L_x_3069:
[----:B------:R-:W-:Y:S01]  /*19c30*/  IMAD.MOV.U32 R50, RZ, RZ, R57 ;  /* 0x000000ffff327224 */ /* 0x000fe200078e0039 */
[----:B------:R-:W-:Y:S01]  /*19c40*/  PRMT R54, R58, 0x7632, R54 ;  /* 0x000076323a367816 */ /* 0x000fe20000000036 */
[----:B------:R-:W-:Y:S01]  /*19c50*/  IMAD.MOV.U32 R43, RZ, RZ, R42 ;  /* 0x000000ffff2b7224 */ /* 0x000fe200078e002a */
[----:B------:R-:W-:-:S07]  /*19c60*/  PRMT R106, R106, 0x5410, R106 ;  /* 0x000054106a6a7816 */ /* 0x000fce000000006a */
.L_x_3070:
[----:B------:R-:W-:Y:S05]  /*19c70*/  BSYNC.RECONVERGENT B1 ;  /* 0x0000000000017941 */ /* 0x000fea0003800200 */
.L_x_3068:
        /* <DEDUP_REMOVED lines=11> */
.L_x_3072:
[----:B------:R-:W-:Y:S01]  /*19d30*/  IMAD.MOV.U32 R57, RZ, RZ, R50 ;  /* 0x000000ffff397224 */ /* 0x000fe200078e0032 */
[----:B------:R-:W-:Y:S01]  /*19d40*/  PRMT R59, R54, 0x7610, R59 ;  /* 0x00007610363b7816 */ /* 0x000fe2000000003b */
[----:B------:R-:W-:Y:S01]  /*19d50*/  IMAD.MOV.U32 R42, RZ, RZ, R45 ;  /* 0x000000ffff2a7224 */ /* 0x000fe200078e002d */
[----:B------:R-:W-:-:S07]  /*19d60*/  PRMT R106, R105, 0x7632, R106 ;  /* 0x00007632696a7816 */ /* 0x000fce000000006a */
.L_x_3073:
[----:B------:R-:W-:Y:S05]  /*19d70*/  BSYNC.RECONVERGENT B1 ;  /* 0x0000000000017941 */ /* 0x000fea0003800200 */
.L_x_3071:
        /* <DEDUP_REMOVED lines=11> */
.L_x_3075:
[----:B------:R-:W-:Y:S01]  /*19e30*/  IMAD.MOV.U32 R50, RZ, RZ, R57 ;  /* 0x000000ffff327224 */ /* 0x000fe200078e0039 */
[----:B------:R-:W-:Y:S01]  /*19e40*/  PRMT R54, R54, 0x5410, R59 ;  /* 0x0000541036367816 */ /* 0x000fe2000000003b */
[----:B------:R-:W-:Y:S01]  /*19e50*/  IMAD.MOV.U32 R45, RZ, RZ, R44 ;  /* 0x000000ffff2d7224 */ /* 0x000fe200078e002c */
[----:B------:R-:W-:-:S07]  /*19e60*/  PRMT R105, R105, 0x5410, R105 ;  /* 0x0000541069697816 */ /* 0x000fce0000000069 */
.L_x_3076:
[----:B------:R-:W-:Y:S05]  /*19e70*/  BSYNC.RECONVERGENT B1 ;  /* 0x0000000000017941 */ /* 0x000fea0003800200 */
.L_x_3074:
        /* <DEDUP_REMOVED lines=11> */
.L_x_3078:
[----:B------:R-:W-:Y:S01]  /*19f30*/  IMAD.MOV.U32 R57, RZ, RZ, R50 ;  /* 0x000000ffff397224 */ /* 0x000fe200078e0032 */
[----:B------:R-:W-:Y:S01]  /*19f40*/  PRMT R54, R54, 0x7632, R54 ;  /* 0x0000763236367816 */ /* 0x000fe20000000036 */
[----:B------:R-:W-:Y:S01]  /*19f50*/  IMAD.MOV.U32 R44, RZ, RZ, R47 ;  /* 0x000000ffff2c7224 */ /* 0x000fe200078e002f */
[----:B------:R-:W-:-:S07]  /*19f60*/  PRMT R105, R104, 0x7610, R105 ;  /* 0x0000761068697816 */ /* 0x000fce0000000069 */
.L_x_3079:
[----:B------:R-:W-:Y:S05]  /*19f70*/  BSYNC.RECONVERGENT B1 ;  /* 0x0000000000017941 */ /* 0x000fea0003800200 */
.L_x_3077:
        /* <DEDUP_REMOVED lines=11> */
.L_x_3081:
[----:B------:R-:W-:Y:S01]  /*1a030*/  IMAD.MOV.U32 R50, RZ, RZ, R57 ;  /* 0x000000ffff327224 */ /* 0x000fe200078e0039 */
[----:B------:R-:W-:Y:S01]  /*1a040*/  PRMT R59, R54, 0x7610, R59 ;  /* 0x00007610363b7816 */ /* 0x000fe2000000003b */
[----:B------:R-:W-:Y:S01]  /*1a050*/  IMAD.MOV.U32 R47, RZ, RZ, R46 ;  /* 0x000000ffff2f7224 */ /* 0x000fe200078e002e */
[----:B------:R-:W-:-:S07]  /*1a060*/  PRMT R104, R103, 0x7610, R104 ;  /* 0x0000761067687816 */ /* 0x000fce0000000068 */
.L_x_3082:
[----:B------:R-:W-:Y:S05]  /*1a070*/  BSYNC.RECONVERGENT B1 ;  /* 0x0000000000017941 */ /* 0x000fea0003800200 */
.L_x_3080:
        /* <DEDUP_REMOVED lines=11> */
.L_x_3084:
[----:B------:R-:W-:Y:S01]  /*1a130*/  IMAD.MOV.U32 R57, RZ, RZ, R50 ;  /* 0x000000ffff397224 */ /* 0x000fe200078e0032 */
[----:B------:R-:W-:Y:S01]  /*1a140*/  PRMT R54, R54, 0x5410, R59 ;  /* 0x0000541036367816 */ /* 0x000fe2000000003b */
[----:B------:R-:W-:Y:S01]  /*1a150*/  IMAD.MOV.U32 R46, RZ, RZ, R49 ;  /* 0x000000ffff2e7224 */ /* 0x000fe200078e0031 */
[----:B------:R-:W-:-:S07]  /*1a160*/  PRMT R103, R103, 0x7632, R103 ;  /* 0x0000763267677816 */ /* 0x000fce0000000067 */
.L_x_3085:
[----:B------:R-:W-:Y:S05]  /*1a170*/  BSYNC.RECONVERGENT B1 ;  /* 0x0000000000017941 */ /* 0x000fea0003800200 */
.L_x_3083:
        /* <DEDUP_REMOVED lines=11> */
.L_x_3087:
[----:B------:R-:W-:Y:S01]  /*1a230*/  IMAD.MOV.U32 R50, RZ, RZ, R57 ;  /* 0x000000ffff327224 */ /* 0x000fe200078e0039 */
[----:B------:R-:W-:Y:S01]  /*1a240*/  PRMT R58, R58, 0x7610, R54 ;  /* 0x000076103a3a7816 */ /* 0x000fe20000000036 */
[----:B------:R-:W-:Y:S01]  /*1a250*/  IMAD.MOV.U32 R49, RZ, RZ, R48 ;  /* 0x000000ffff317224 */ /* 0x000fe200078e0030 */
[----:B------:R-:W-:-:S07]  /*1a260*/  PRMT R103, R103, 0x5410, R102 ;  /* 0x0000541067677816 */ /* 0x000fce0000000066 */
.L_x_3088:
[----:B------:R-:W-:Y:S05]  /*1a270*/  BSYNC.RECONVERGENT B1 ;  /* 0x0000000000017941 */ /* 0x000fea0003800200 */
.L_x_3086:
        /* <DEDUP_REMOVED lines=11> */
.L_x_3090:
[----:B------:R-:W-:Y:S01]  /*1a330*/  IMAD.MOV.U32 R54, RZ, RZ, R50 ;  /* 0x000000ffff367224 */ /* 0x000fe200078e0032 */
[----:B------:R-:W-:Y:S01]  /*1a340*/  PRMT R57, R57, 0x7610, R58 ;  /* 0x0000761039397816 */ /* 0x000fe2000000003a */
[----:B------:R-:W-:Y:S01]  /*1a350*/  IMAD.MOV.U32 R48, RZ, RZ, R51 ;  /* 0x000000ffff307224 */ /* 0x000fe200078e0033 */
[----:B------:R-:W-:-:S07]  /*1a360*/  PRMT R102, R102, 0x7632, R102 ;  /* 0x0000763266667816 */ /* 0x000fce0000000066 */
.L_x_3091:
[----:B------:R-:W-:Y:S05]  /*1a370*/  BSYNC.RECONVERGENT B1 ;  /* 0x0000000000017941 */ /* 0x000fea0003800200 */
.L_x_3089:
        /* <DEDUP_REMOVED lines=11> */
.L_x_3093:
[----:B------:R-:W-:Y:S01]  /*1a430*/  PRMT R102, R102, 0x5410, R58 ;  /* 0x0000541066667816 */ /* 0x000fe2000000003a */
[----:B------:R-:W-:Y:S01]  /*1a440*/  IMAD.MOV.U32 R51, RZ, RZ, R55 ;  /* 0x000000ffff337224 */ /* 0x000fe200078e0037 */
[----:B------:R-:W-:Y:S01]  /*1a450*/  PRMT R126, R126, 0x7610, R57 ;  /* 0x000076107e7e7816 */ /* 0x000fe20000000039 */
[----:B------:R-:W-:Y:S01]  /*1a460*/  IMAD.MOV.U32 R50, RZ, RZ, R54 ;  /* 0x000000ffff327224 */ /* 0x000fe200078e0036 */
[----:B------:R-:W-:Y:S01]  /*1a470*/  PRMT R58, R57, 0x7632, R58 ;  /* 0x00007632393a7816 */ /* 0x000fe2000000003a */
[----:B------:R-:W-:-:S07]  /*1a480*/  IMAD.MOV.U32 R55, RZ, RZ, R54 ;  /* 0x000000ffff377224 */ /* 0x000fce00078e0036 */
.L_x_3094:
[----:B------:R-:W-:Y:S05]  /*1a490*/  BSYNC.RECONVERGENT B1 ;  /* 0x0000000000017941 */ /* 0x000fea0003800200 */
.L_x_3092:
[----:B------:R-:W-:Y:S02]  /*1a4a0*/  VIADD R52, R52, 0x4 ;  /* 0x0000000434347836 */ /* 0x000fe40000000000 */
[----:B------:R-:W-:Y:S01]  /*1a4b0*/  VIADD R53, R53, 0x2 ;  /* 0x0000000235357836 */ /* 0x000fe20000000000 */
[----:B------:R-:W-:Y:S06]  /*1a4c0*/  @P1 BRA `(.L_x_3095) ;  /* 0xffffffc000081947 */ /* 0x000fec000383ffff */
.L_x_2905:
[----:B------:R-:W-:Y:S05]  /*1a4d0*/  BSYNC.RECONVERGENT B0 ;  /* 0x0000000000007941 */ /* 0x000fea0003800200 */
.L_x_2904:
[----:B------:R-:W1:Y:S01]  /*1a4e0*/  S2R R137, SR_TID.X ;  /* 0x0000000000897919 */ /* 0x000e620000002100 */
[----:B------:R-:W-:Y:S01]  /*1a4f0*/  ISETP.NE.AND P0, PT, R74, RZ, PT ;  /* 0x000000ff4a00720c */ /* 0x000fe20003f05270 */
[----:B------:R-:W-:-:S12]  /*1a500*/  BSSY.RECONVERGENT B0, `(.L_x_3096) ;  /* 0x0000050000007945 */ /* 0x000fd80003800200 */
[----:B------:R-:W-:Y:S05]  /*1a510*/  @P0 BRA `(.L_x_3097) ;  /* 0x0000000400380947 */ /* 0x000fea0003800000 */
[----:B------:R-:W2:Y:S01]  /*1a520*/  S2R R52, SR_CgaCtaId ;  /* 0x0000000000347919 */ /* 0x000ea20000008800 */
[----:B------:R-:W-:Y:S01]  /*1a530*/  MOV R53, 0x400 ;  /* 0x0000040000357802 */ /* 0x000fe20000000f00 */
[----:B------:R-:W-:Y:S01]  /*1a540*/  IMAD.MOV.U32 R99, RZ, RZ, R100 ;  /* 0x000000ffff637224 */ /* 0x000fe200078e0064 */
[----:B0-----:R-:W-:Y:S01]  /*1a550*/  PRMT R55, R102, 0x7610, R103 ;  /* 0x0000761066377816 */ /* 0x001fe20000000067 */
[----:B------:R-:W0:Y:S01]  /*1a560*/  S2R R54, SR_TID.X ;  /* 0x0000000000367919 */ /* 0x000e220000002100 */
[----:B--2---:R-:W-:Y:S02]  /*1a570*/  LEA R52, R52, R53, 0x18 ;  /* 0x0000003534347211 */ /* 0x004fe400078ec0ff */
[----:B0-----:R-:W-:Y:S02]  /*1a580*/  SHF.R.U32.HI R53, RZ, 0x5, R54 ;  /* 0x00000005ff357819 */ /* 0x001fe40000011636 */
[----:B------:R-:W-:-:S03]  /*1a590*/  PRMT R54, R126, 0x7632, R102 ;  /* 0x000076327e367816 */ /* 0x000fc60000000066 */
[----:B------:R-:W-:Y:S01]  /*1a5a0*/  IMAD R56, R53, 0x188, R52 ;  /* 0x0000018835387824 */ /* 0x000fe200078e0234 */
[----:B------:R-:W-:Y:S01]  /*1a5b0*/  PRMT R52, R103, 0x5410, R104 ;  /* 0x0000541067347816 */ /* 0x000fe20000000068 */
[----:B------:R-:W-:-:S03]  /*1a5c0*/  IMAD.MOV.U32 R53, RZ, RZ, R105 ;  /* 0x000000ffff357224 */ /* 0x000fc600078e0069 */
[----:B------:R-:W-:Y:S04]  /*1a5d0*/  STS.64 [R56+0x110], R54 ;  /* 0x0001103638007388 */ /* 0x000fe80000000a00 */
[----:B------:R0:W-:Y:S04]  /*1a5e0*/  STS.64 [R56+0x118], R52 ;  /* 0x0001183438007388 */ /* 0x0001e80000000a00 */
[----:B------:R-:W-:Y:S04]  /*1a5f0*/  STS.64 [R56+0x120], R106 ;  /* 0x0001206a38007388 */ /* 0x000fe80000000a00 */
[----:B------:R-:W-:Y:S01]  /*1a600*/  STS.64 [R56+0x128], R108 ;  /* 0x0001286c38007388 */ /* 0x000fe20000000a00 */
[----:B0-----:R-:W-:-:S03]  /*1a610*/  IMAD.MOV.U32 R52, RZ, RZ, R118 ;  /* 0x000000ffff347224 */ /* 0x001fc600078e0076 */
[----:B------:R-:W-:Y:S01]  /*1a620*/  STS.64 [R56+0x130], R110 ;  /* 0x0001306e38007388 */ /* 0x000fe20000000a00 */
        /* <DEDUP_REMOVED lines=26> */
[----:B0-----:R-:W-:Y:S01]  /*1a7d0*/  PRMT R52, R104, 0x5432, R126 ;  /* 0x0000543268347816 */ /* 0x001fe2000000007e */
[----:B------:R-:W-:-:S02]  /*1a7e0*/  IMAD.MOV.U32 R53, RZ, RZ, R127 ;  /* 0x000000ffff357224 */ /* 0x000fc400078e007f */
        /* <DEDUP_REMOVED lines=23> */
[----:B------:R2:W-:Y:S04]  /*1a960*/  STS.64 [R56+0xd8], R84 ;  /* 0x0000d85438007388 */ /* 0x0005e80000000a00 */
[----:B------:R2:W-:Y:S01]  /*1a970*/  STS.64 [R56+0xe0], R86 ;  /* 0x0000e05638007388 */ /* 0x0005e20000000a00 */
[----:B0-----:R-:W-:Y:S01]  /*1a980*/  IMAD.MOV.U32 R52, RZ, RZ, R134 ;  /* 0x000000ffff347224 */ /* 0x001fe200078e0086 */
[----:B------:R-:W-:-:S02]  /*1a990*/  PRMT R53, R135, 0x5410, R136 ;  /* 0x0000541087357816 */ /* 0x000fc40000000088 */
[----:B------:R2:W-:Y:S04]  /*1a9a0*/  STS.64 [R56+0xe8], R88 ;  /* 0x0000e85838007388 */ /* 0x0005e80000000a00 */
[----:B------:R2:W-:Y:S04]  /*1a9b0*/  STS.64 [R56+0x188], R52 ;  /* 0x0001883438007388 */ /* 0x0005e80000000a00 */
[----:B------:R2:W-:Y:S04]  /*1a9c0*/  STS.64 [R56+0xf0], R90 ;  /* 0x0000f05a38007388 */ /* 0x0005e80000000a00 */
[----:B------:R2:W-:Y:S04]  /*1a9d0*/  STS.64 [R56+0xf8], R92 ;  /* 0x0000f85c38007388 */ /* 0x0005e80000000a00 */
[----:B------:R2:W-:Y:S04]  /*1a9e0*/  STS.64 [R56+0x100], R94 ;  /* 0x0001005e38007388 */ /* 0x0005e80000000a00 */
[----:B------:R2:W-:Y:S02]  /*1a9f0*/  STS.64 [R56+0x108], R96 ;  /* 0x0001086038007388 */ /* 0x0005e40000000a00 */
.L_x_3097:
[----:B------:R-:W-:Y:S05]  /*1aa00*/  BSYNC.RECONVERGENT B0 ;  /* 0x0000000000007941 */ /* 0x000fea0003800200 */
.L_x_3096:
[----:B------:R-:W-:Y:S01]  /*1aa10*/  BAR.SYNC.DEFER_BLOCKING 0x0 ;  /* 0x0000000000007b1d */ /* 0x000fe20000010000 */
[----:B-1----:R-:W-:-:S05]  /*1aa20*/  ISETP.NE.AND P0, PT, R137, RZ, PT ;  /* 0x000000ff8900720c */ /* 0x002fca0003f05270 */
[----:B------:R-:W-:Y:S08]  /*1aa30*/  BSSY.RECONVERGENT B0, `(.L_x_3098) ;  /* 0x0000d23000007945 */ /* 0x000ff00003800200 */
[----:B------:R-:W-:Y:S05]  /*1aa40*/  @P0 BRA `(.L_x_3099) ;  /* 0x000000d000840947 */ /* 0x000fea0003800000 */
[----:B------:R-:W1:Y:S01]  /*1aa50*/  S2UR UR5, SR_CgaCtaId ;  /* 0x00000000000579c3 */ /* 0x000e620000008800 */
[----:B------:R-:W-:Y:S01]  /*1aa60*/  UMOV UR4, 0x400 ;  /* 0x0000040000047882 */ /* 0x000fe20000000000 */
[----:B------:R-:W-:Y:S01]  /*1aa70*/  VIADD R138, R0, 0x8 ;  /* 0x00000008008a7836 */ /* 0x000fe20000000000 */
[----:B-1----:R-:W-:-:S09]  /*1aa80*/  ULEA UR4, UR5, UR4, 0x18 ;  /* 0x0000000405047291 */ /* 0x002fd2000f8ec0ff */
[----:B0-2---:R-:W0:Y:S04]  /*1aa90*/  LDS.128 R52, [UR4+0x300] ;  /* 0x00030004ff347984 */ /* 0x005e280008000c00 */
[----:B------:R-:W1:Y:S04]  /*1aaa0*/  LDS.128 R56, [UR4+0x2f0] ;  /* 0x0002f004ff387984 */ /* 0x000e680008000c00 */
[----:B------:R-:W-:Y:S04]  /*1aab0*/  LDS.128 R68, [UR4+0x2e0] ;  /* 0x0002e004ff447984 */ /* 0x000fe80008000c00 */
[----:B------:R-:W-:Y:S04]  /*1aac0*/  LDS.128 R64, [UR4+0x2d0] ;  /* 0x0002d004ff407984 */ /* 0x000fe80008000c00 */
[----:B------:R-:W-:Y:S04]  /*1aad0*/  LDS.128 R60, [UR4+0x2c0] ;  /* 0x0002c004ff3c7984 */ /* 0x000fe80008000c00 */
[----:B------:R-:W2:Y:S04]  /*1aae0*/  LDS.128 R72, [UR4+0x290] ;  /* 0x00029004ff487984 */ /* 0x000ea80008000c00 */
[----:B------:R-:W3:Y:S04]  /*1aaf0*/  LDS.128 R76, [UR4+0x280] ;  /* 0x00028004ff4c7984 */ /* 0x000ee80008000c00 */
[----:B------:R-:W-:Y:S04]  /*1ab00*/  LDS.64 R112, [UR4+0x310] ;  /* 0x00031004ff707984 */ /* 0x000fe80008000a00 */
[----:B0-----:R-:W-:Y:S04]  /*1ab10*/  STL.64 [R0+0x170], R52 ;  /* 0x0001703400007387 */ /* 0x001fe80000100a00 */
[----:B------:R-:W-:Y:S04]  /*1ab20*/  STL.64 [R0+0x178], R54 ;  /* 0x0001783600007387 */ /* 0x000fe80000100a00 */
[----:B-1----:R-:W-:Y:S04]  /*1ab30*/  STL.64 [R0+0x160], R56 ;  /* 0x0001603800007387 */ /* 0x002fe80000100a00 */
[----:B------:R-:W-:Y:S04]  /*1ab40*/  STL.64 [R0+0x168], R58 ;  /* 0x0001683a00007387 */ /* 0x000fe80000100a00 */
[----:B------:R-:W0:Y:S04]  /*1ab50*/  LDS.128 R52, [UR4+0x2b0] ;  /* 0x0002b004ff347984 */ /* 0x000e280008000c00 */
[----:B------:R-:W1:Y:S01]  /*1ab60*/  LDS.128 R56, [UR4+0x2a0] ;  /* 0x0002a004ff387984 */ /* 0x000e620008000c00 */
[----:B--2---:R-:W-:-:S02]  /*1ab70*/  IMAD.MOV.U32 R80, RZ, RZ, R74 ;  /* 0x000000ffff507224 */ /* 0x004fc400078e004a */
        /* <DEDUP_REMOVED lines=8> */
[----:B---3--:R-:W-:Y:S04]  /*1ac00*/  STL.64 [R0+0xf0], R76 ;  /* 0x0000f04c00007387 */ /* 0x008fe80000100a00 */
[----:B0-----:R1:W-:Y:S04]  /*1ac10*/  STL.64 [R0+0x120], R52 ;  /* 0x0001203400007387 */ /* 0x0013e80000100a00 */
[----:B------:R-:W-:Y:S04]  /*1ac20*/  STL.64 [R0+0x128], R54 ;  /* 0x0001283600007387 */ /* 0x000fe80000100a00 */
[----:B------:R-:W-:Y:S01]  /*1ac30*/  STL.64 [R0+0xf8], R78 ;  /* 0x0000f84e00007387 */ /* 0x000fe20000100a00 */
[----:B-1----:R-:W-:-:S03]  /*1ac40*/  IMAD.MOV.U32 R52, RZ, RZ, R58 ;  /* 0x000000ffff347224 */ /* 0x002fc600078e003a */
[----:B------:R-:W0:Y:S01]  /*1ac50*/  LDS.128 R68, [UR4+0x270] ;  /* 0x00027004ff447984 */ /* 0x000e220008000c00 */
[----:B------:R-:W-:-:S03]  /*1ac60*/  IMAD.MOV.U32 R53, RZ, RZ, R59 ;  /* 0x000000ffff357224 */ /* 0x000fc600078e003b */
[----:B------:R-:W1:Y:S04]  /*1ac70*/  LDS.128 R64, [UR4+0x260] ;  /* 0x00026004ff407984 */ /* 0x000e680008000c00 */
[----:B------:R-:W-:Y:S04]  /*1ac80*/  STL.64 [R0+0x118], R52 ;  /* 0x0001183400007387 */ /* 0x000fe80000100a00 */
[----:B------:R-:W2:Y:S04]  /*1ac90*/  LDS.128 R52, [UR4+0x230] ;  /* 0x00023004ff347984 */ /* 0x000ea80008000c00 */
[----:B------:R-:W3:Y:S04]  /*1aca0*/  LDS.128 R60, [UR4+0x250] ;  /* 0x00025004ff3c7984 */ /* 0x000ee80008000c00 */
[----:B------:R-:W4:Y:S04]  /*1acb0*/  LDS.128 R72, [UR4+0x220] ;  /* 0x00022004ff487984 */ /* 0x000f280008000c00 */
[----:B------:R-:W5:Y:S04]  /*1acc0*/  LDS.128 R76, [UR4+0x210] ;  /* 0x00021004ff4c7984 */ /* 0x000f680008000c00 */
[----:B------:R-:W-:Y:S04]  /*1acd0*/  STL.64 [R0+0x110], R56 ;  /* 0x0001103800007387 */ /* 0x000fe80000100a00 */
[----:B------:R-:W-:Y:S04]  /*1ace0*/  LDS.128 R56, [UR4+0x240] ;  /* 0x00024004ff387984 */ /* 0x000fe80008000c00 */
[----:B------:R-:W-:Y:S04]  /*1acf0*/  STL.64 [R0+0x108], R80 ;  /* 0x0001085000007387 */ /* 0x000fe80000100a00 */
[----:B0-----:R-:W-:Y:S04]  /*1ad00*/  STL.64 [R0+0xe0], R68 ;  /* 0x0000e04400007387 */ /* 0x001fe80000100a00 */
[----:B------:R-:W-:Y:S04]  /*1ad10*/  STL.64 [R0+0xe8], R70 ;  /* 0x0000e84600007387 */ /* 0x000fe80000100a00 */
[----:B-1----:R-:W-:Y:S04]  /*1ad20*/  STL.64 [R0+0xd0], R64 ;  /* 0x0000d04000007387 */ /* 0x002fe80000100a00 */
[----:B--2---:R-:W-:Y:S04]  /*1ad30*/  STL.64 [R0+0xa0], R52 ;  /* 0x0000a03400007387 */ /* 0x004fe80000100a00 */
[----:B------:R-:W-:Y:S04]  /*1ad40*/  STL.64 [R0+0xa8], R54 ;  /* 0x0000a83600007387 */ /* 0x000fe80000100a00 */
[----:B------:R-:W0:Y:S04]  /*1ad50*/  LDS.128 R52, [UR4+0x190] ;  /* 0x00019004ff347984 */ /* 0x000e280008000c00 */
[----:B------:R-:W-:Y:S04]  /*1ad60*/  STL.64 [R0+0xd8], R66 ;  /* 0x0000d84200007387 */ /* 0x000fe80000100a00 */
[----:B---3--:R-:W-:Y:S04]  /*1ad70*/  STL.64 [R0+0xc0], R60 ;  /* 0x0000c03c00007387 */ /* 0x008fe80000100a00 */
[----:B------:R-:W-:Y:S04]  /*1ad80*/  STL.64 [R0+0xc8], R62 ;  /* 0x0000c83e00007387 */ /* 0x000fe80000100a00 */
[----:B----4-:R-:W-:Y:S04]  /*1ad90*/  STL.64 [R0+0x90], R72 ;  /* 0x0000904800007387 */ /* 0x010fe80000100a00 */
[----:B------:R-:W-:Y:S04]  /*1ada0*/  STL.64 [R0+0x98], R74 ;  /* 0x0000984a00007387 */ /* 0x000fe80000100a00 */
[----:B-----5:R-:W-:Y:S04]  /*1adb0*/  STL.64 [R0+0x80], R76 ;  /* 0x0000804c00007387 */ /* 0x020fe80000100a00 */
[----:B------:R-:W-:Y:S04]  /*1adc0*/  STL.64 [R0+0x88], R78 ;  /* 0x0000884e00007387 */ /* 0x000fe80000100a00 */
[----:B------:R-:W1:Y:S04]  /*1add0*/  LDS.128 R80, [UR4+0x200] ;  /* 0x00020004ff507984 */ /* 0x000e680008000c00 */
[----:B------:R-:W2:Y:S04]  /*1ade0*/  LDS.128 R68, [UR4+0x1f0] ;  /* 0x0001f004ff447984 */ /* 0x000ea80008000c00 */
[----:B------:R-:W3:Y:S01]  /*1adf0*/  LDS.128 R64, [UR4+0x1e0] ;  /* 0x0001e004ff407984 */ /* 0x000ee20008000c00 */
[----:B0-----:R-:W-:-:S03]  /*1ae00*/  FSETP.GT.FTZ.AND P0, PT, R98, R52, PT ;  /* 0x000000346200720b */ /* 0x001fc60003f14000 */
[----:B------:R-:W0:Y:S01]  /*1ae10*/  LDS.128 R60, [UR4+0x1d0] ;  /* 0x0001d004ff3c7984 */ /* 0x000e220008000c00 */
[----:B------:R-:W-:Y:S02]  /*1ae20*/  FSEL R101, R98, R52, P0 ;  /* 0x0000003462657208 */ /* 0x000fe40000000000 */
[----:B------:R-:W-:Y:S01]  /*1ae30*/  FSEL R98, R52, R98, P0 ;  /* 0x0000006234627208 */ /* 0x000fe20000000000 */
[----:B------:R-:W4:Y:S01]  /*1ae40*/  LDS.128 R72, [UR4+0x1b0] ;  /* 0x0001b004ff487984 */ /* 0x000f220008000c00 */
[----:B------:R-:W-:-:S03]  /*1ae50*/  FSEL R140, R53, R100, P0 ;  /* 0x00000064358c7208 */ /* 0x000fc60000000000 */
[----:B------:R-:W5:Y:S01]  /*1ae60*/  LDS.128 R76, [UR4+0x1a0] ;  /* 0x0001a004ff4c7984 */ /* 0x000f620008000c00 */
[----:B------:R-:W-:-:S03]  /*1ae70*/  FADD.FTZ R98, -R101, R98 ;  /* 0x0000006265627221 */ /* 0x000fc60000010100 */
[----:B------:R-:W-:Y:S01]  /*1ae80*/  STL.64 [R0+0xb0], R56 ;  /* 0x0000b03800007387 */ /* 0x000fe20000100a00 */
[----:B------:R-:W-:-:S03]  /*1ae90*/  FMUL.FTZ R98, R98, 1.4426950216293334961 ;  /* 0x3fb8aa3b62627820 */ /* 0x000fc60000410000 */
[----:B------:R-:W-:Y:S03]  /*1aea0*/  STL.64 [R0+0xb8], R58 ;  /* 0x0000b83a00007387 */ /* 0x000fe60000100a00 */
[----:B------:R-:W5:Y:S01]  /*1aeb0*/  MUFU.EX2 R98, R98 ;  /* 0x0000006200627308 */ /* 0x000f620000000800 */
[----:B------:R-:W5:Y:S04]  /*1aec0*/  LDS.128 R56, [UR4+0x1c0] ;  /* 0x0001c004ff387984 */ /* 0x000f680008000c00 */
[----:B------:R-:W-:Y:S04]  /*1aed0*/  STL.64 [R0+0x180], R112 ;  /* 0x0001807000007387 */ /* 0x000fe80000100a00 */
[----:B-1----:R-:W-:Y:S04]  /*1aee0*/  STL.64 [R0+0x70], R80 ;  /* 0x0000705000007387 */ /* 0x002fe80000100a00 */
[----:B------:R-:W-:Y:S04]  /*1aef0*/  STL.64 [R0+0x78], R82 ;  /* 0x0000785200007387 */ /* 0x000fe80000100a00 */
[----:B--2---:R-:W-:Y:S04]  /*1af00*/  STL.64 [R0+0x60], R68 ;  /* 0x0000604400007387 */ /* 0x004fe80000100a00 */
[----:B------:R-:W-:Y:S04]  /*1af10*/  STL.64 [R0+0x68], R70 ;  /* 0x0000684600007387 */ /* 0x000fe80000100a00 */
[----:B---3--:R-:W-:Y:S04]  /*1af20*/  STL.64 [R0+0x50], R64 ;  /* 0x0000504000007387 */ /* 0x008fe80000100a00 */
[----:B------:R-:W-:Y:S04]  /*1af30*/  STL.64 [R0+0x58], R66 ;  /* 0x0000584200007387 */ /* 0x000fe80000100a00 */
[----:B0-----:R-:W-:Y:S04]  /*1af40*/  STL.64 [R0+0x40], R60 ;  /* 0x0000403c00007387 */ /* 0x001fe80000100a00 */
[----:B------:R-:W-:Y:S04]  /*1af50*/  STL.64 [R0+0x48], R62 ;  /* 0x0000483e00007387 */ /* 0x000fe80000100a00 */
[----:B----4-:R-:W-:Y:S04]  /*1af60*/  STL.64 [R0+0x20], R72 ;  /* 0x0000204800007387 */ /* 0x010fe80000100a00 */
[----:B------:R-:W-:Y:S04]  /*1af70*/  STL.64 [R0+0x28], R74 ;  /* 0x0000284a00007387 */ /* 0x000fe80000100a00 */
[----:B-----5:R-:W-:Y:S04]  /*1af80*/  STL.64 [R0+0x10], R76 ;  /* 0x0000104c00007387 */ /* 0x020fe80000100a00 */
[----:B------:R-:W-:Y:S04]  /*1af90*/  STL.64 [R0+0x18], R78 ;  /* 0x0000184e00007387 */ /* 0x000fe80000100a00 */
[----:B------:R-:W-:Y:S04]  /*1afa0*/  STL.64 [R0+0x8], R54 ;  /* 0x0000083600007387 */ /* 0x000fe80000100a00 */
[----:B------:R-:W-:Y:S04]  /*1afb0*/  STL.64 [R0], R52 ;  /* 0x0000003400007387 */ /* 0x000fe80000100a00 */
[----:B------:R0:W-:Y:S04]  /*1afc0*/  STL.64 [R0+0x30], R56 ;  /* 0x0000303800007387 */ /* 0x0001e80000100a00 */
[----:B------:R1:W-:Y:S01]  /*1afd0*/  STL.64 [R0+0x38], R58 ;  /* 0x0000383a00007387 */ /* 0x0003e20000100a00 */
[----:B0-----:R-:W-:Y:S01]  /*1afe0*/  FSEL R57, R100, R53, P0 ;  /* 0x0000003564397208 */ /* 0x001fe20000000000 */
[----:B------:R-:W-:-:S02]  /*1aff0*/  IMAD.MOV.U32 R56, RZ, RZ, R0 ;  /* 0x000000ffff387224 */ /* 0x000fc400078e0000 */
[----:B-1----:R-:W-:Y:S02]  /*1b000*/  IMAD.MOV.U32 R58, RZ, RZ, RZ ;  /* 0x000000ffff3a7224 */ /* 0x002fe400078e00ff */
[----:B------:R-:W-:Y:S01]  /*1b010*/  FFMA.FTZ R140, R140, R98, R57 ;  /* 0x000000628c8c7223 */ /* 0x000fe20000010039 */
[----:B------:R-:W-:-:S07]  /*1b020*/  IMAD.MOV.U32 R57, RZ, RZ, R138 ;  /* 0x000000ffff397224 */ /* 0x000fce00078e008a */
.L_x_3289:
        /* <DEDUP_REMOVED lines=20> */
.L_x_3101:
[----:B------:R-:W-:Y:S01]  /*1b170*/  IMAD.MOV.U32 R52, RZ, RZ, R97 ;  /* 0x000000ffff347224 */ /* 0x000fe200078e0061 */
[----:B------:R-:W-:Y:S01]  /*1b180*/  PRMT R54, R54, 0x5410, R136 ;  /* 0x0000541036367816 */ /* 0x000fe20000000088 */
[----:B------:R-:W-:Y:S01]  /*1b190*/  IMAD.MOV.U32 R97, RZ, RZ, R96 ;  /* 0x000000ffff617224 */ /* 0x000fe200078e0060 */
[----:B------:R-:W-:-:S07]  /*1b1a0*/  PRMT R136, R135, 0x7610, R136 ;  /* 0x0000761087887816 */ /* 0x000fce0000000088 */
.L_x_3102:
[----:B------:R-:W-:Y:S05]  /*1b1b0*/  BSYNC.RECONVERGENT B1 ;  /* 0x0000000000017941 */ /* 0x000fea0003800200 */
.L_x_3100:
        /* <DEDUP_REMOVED lines=11> */
.L_x_3104:
[----:B------:R-:W-:Y:S01]  /*1b270*/  IMAD.MOV.U32 R53, RZ, RZ, R52 ;  /* 0x000000ffff357224 */ /* 0x000fe200078e0034 */
[----:B------:R-:W-:Y:S01]  /*1b280*/  PRMT R55, R55, 0x7610, R54 ;  /* 0x0000761037377816 */ /* 0x000fe20000000036 */
[----:B------:R-:W-:Y:S01]  /*1b290*/  IMAD.MOV.U32 R96, RZ, RZ, R95 ;  /* 0x000000ffff607224 */ /* 0x000fe200078e005f */
[----:B------:R-:W-:-:S07]  /*1b2a0*/  PRMT R135, R134, 0x7632, R135 ;  /* 0x0000763286877816 */ /* 0x000fce0000000087 */
.L_x_3105:
[----:B------:R-:W-:Y:S05]  /*1b2b0*/  BSYNC.RECONVERGENT B1 ;  /* 0x0000000000017941 */ /* 0x000fea0003800200 */
.L_x_3103:
        /* <DEDUP_REMOVED lines=11> */
.L_x_3107:
[----:B------:R-:W-:Y:S01]  /*1b370*/  IMAD.MOV.U32 R52, RZ, RZ, R53 ;  /* 0x000000ffff347224 */ /* 0x000fe200078e0035 */
[----:B------:R-:W-:Y:S01]  /*1b380*/  PRMT R54, R55, 0x7632, R54 ;  /* 0x0000763237367816 */ /* 0x000fe20000000036 */
[----:B------:R-:W-:Y:S01]  /*1b390*/  IMAD.MOV.U32 R95, RZ, RZ, R94 ;  /* 0x000000ffff5f7224 */ /* 0x000fe200078e005e */
[----:B------:R-:W-:-:S07]  /*1b3a0*/  PRMT R134, R134, 0x5410, R134 ;  /* 0x0000541086867816 */ /* 0x000fce0000000086 */
.L_x_3108:
[----:B------:R-:W-:Y:S05]  /*1b3b0*/  BSYNC.RECONVERGENT B1 ;  /* 0x0000000000017941 */ /* 0x000fea0003800200 */
.L_x_3106:
        /* <DEDUP_REMOVED lines=11> */
.L_x_3110:
[----:B------:R-:W-:Y:S01]  /*1b470*/  IMAD.MOV.U32 R53, RZ, RZ, R52 ;  /* 0x000000ffff357224 */ /* 0x000fe200078e0034 */
[----:B------:R-:W-:Y:S01]  /*1b480*/  PRMT R55, R54, 0x7610, R55 ;  /* 0x0000761036377816 */ /* 0x000fe20000000037 */
[----:B------:R-:W-:Y:S01]  /*1b490*/  IMAD.MOV.U32 R94, RZ, RZ, R93 ;  /* 0x000000ffff5e7224 */ /* 0x000fe200078e005d */
[----:B------:R-:W-:-:S07]  /*1b4a0*/  PRMT R134, R133, 0x7632, R134 ;  /* 0x0000763285867816 */ /* 0x000fce0000000086 */
.L_x_3111:
[----:B------:R-:W-:Y:S05]  /*1b4b0*/  BSYNC.RECONVERGENT B1 ;  /* 0x0000000000017941 */ /* 0x000fea0003800200 */
.L_x_3109:
        /* <DEDUP_REMOVED lines=11> */
.L_x_3113:
[----:B------:R-:W-:Y:S01]  /*1b570*/  IMAD.MOV.U32 R52, RZ, RZ, R53 ;  /* 0x000000ffff347224 */ /* 0x000fe200078e0035 */
[----:B------:R-:W-:Y:S01]  /*1b580*/  PRMT R54, R54, 0x5410, R55 ;  /* 0x0000541036367816 */ /* 0x000fe20000000037 */
[----:B------:R-:W-:Y:S01]  /*1b590*/  IMAD.MOV.U32 R93, RZ, RZ, R92 ;  /* 0x000000ffff5d7224 */ /* 0x000fe200078e005c */
[----:B------:R-:W-:-:S07]  /*1b5a0*/  PRMT R133, R133, 0x5410, R133 ;  /* 0x0000541085857816 */ /* 0x000fce0000000085 */
.L_x_3114:
[----:B------:R-:W-:Y:S05]  /*1b5b0*/  BSYNC.RECONVERGENT B1 ;  /* 0x0000000000017941 */ /* 0x000fea0003800200 */
.L_x_3112:
        /* <DEDUP_REMOVED lines=11> */
.L_x_3116:
[----:B------:R-:W-:Y:S01]  /*1b670*/  IMAD.MOV.U32 R53, RZ, RZ, R52 ;  /* 0x000000ffff357224 */ /* 0x000fe200078e0034 */
[----:B------:R-:W-:Y:S01]  /*1b680*/  PRMT R55, R55, 0x7610, R54 ;  /* 0x0000761037377816 */ /* 0x000fe20000000036 */
[----:B------:R-:W-:Y:S01]  /*1b690*/  IMAD.MOV.U32 R92, RZ, RZ, R91 ;  /* 0x000000ffff5c7224 */ /* 0x000fe200078e005b */
[----:B------:R-:W-:-:S07]  /*1b6a0*/  PRMT R133, R132, 0x7632, R133 ;  /* 0x0000763284857816 */ /* 0x000fce0000000085 */
.L_x_3117:
[----:B------:R-:W-:Y:S05]  /*1b6b0*/  BSYNC.RECONVERGENT B1 ;  /* 0x0000000000017941 */ /* 0x000fea0003800200 */
.L_x_3115:
        /* <DEDUP_REMOVED lines=11> */
.L_x_3119:
[----:B------:R-:W-:Y:S01]  /*1b770*/  IMAD.MOV.U32 R52, RZ, RZ, R53 ;  /* 0x000000ffff347224 */ /* 0x000fe200078e0035 */
[----:B------:R-:W-:Y:S01]  /*1b780*/  PRMT R54, R55, 0x7632, R54 ;  /* 0x0000763237367816 */ /* 0x000fe20000000036 */
[----:B------:R-:W-:Y:S01]  /*1b790*/  IMAD.MOV.U32 R91, RZ, RZ, R90 ;  /* 0x000000ffff5b7224 */ /* 0x000fe200078e005a */
[----:B------:R-:W-:-:S07]  /*1b7a0*/  PRMT R132, R132, 0x5410, R132 ;  /* 0x0000541084847816 */ /* 0x000fce0000000084 */
.L_x_3120:
[----:B------:R-:W-:Y:S05]  /*1b7b0*/  BSYNC.RECONVERGENT B1 ;  /* 0x0000000000017941 */ /* 0x000fea0003800200 */
.L_x_3118:
        /* <DEDUP_REMOVED lines=11> */
.L_x_3122:
[----:B------:R-:W-:Y:S01]  /*1b870*/  IMAD.MOV.U32 R53, RZ, RZ, R52 ;  /* 0x000000ffff357224 */ /* 0x000fe200078e0034 */
[----:B------:R-:W-:Y:S01]  /*1b880*/  PRMT R55, R54, 0x7610, R55 ;  /* 0x0000761036377816 */ /* 0x000fe20000000037 */
[----:B------:R-:W-:Y:S01]  /*1b890*/  IMAD.MOV.U32 R90, RZ, RZ, R89 ;  /* 0x000000ffff5a7224 */ /* 0x000fe200078e0059 */
[----:B------:R-:W-:-:S07]  /*1b8a0*/  PRMT R132, R131, 0x7632, R132 ;  /* 0x0000763283847816 */ /* 0x000fce0000000084 */
.L_x_3123:
[----:B------:R-:W-:Y:S05]  /*1b8b0*/  BSYNC.RECONVERGENT B1 ;  /* 0x0000000000017941 */ /* 0x000fea0003800200 */
.L_x_3121:
        /* <DEDUP_REMOVED lines=11> */
.L_x_3125:
[----:B------:R-:W-:Y:S01]  /*1b970*/  IMAD.MOV.U32 R52, RZ, RZ, R53 ;  /* 0x000000ffff347224 */ /* 0x000fe200078e0035 */
[----:B------:R-:W-:Y:S01]  /*1b980*/  PRMT R54, R54, 0x5410, R55 ;  /* 0x0000541036367816 */ /* 0x000fe20000000037 */
[----:B------:R-:W-:Y:S01]  /*1b990*/  IMAD.MOV.U32 R89, RZ, RZ, R88 ;  /* 0x000000ffff597224 */ /* 0x000fe200078e0058 */
[----:B------:R-:W-:-:S07]  /*1b9a0*/  PRMT R131, R131, 0x5410, R131 ;  /* 0x0000541083837816 */ /* 0x000fce0000000083 */
.L_x_3126:
[----:B------:R-:W-:Y:S05]  /*1b9b0*/  BSYNC.RECONVERGENT B1 ;  /* 0x0000000000017941 */ /* 0x000fea0003800200 */
.L_x_3124:
        /* <DEDUP_REMOVED lines=11> */
.L_x_3128:
[----:B------:R-:W-:Y:S01]  /*1ba70*/  IMAD.MOV.U32 R53, RZ, RZ, R52 ;  /* 0x000000ffff357224 */ /* 0x000fe200078e0034 */
[----:B------:R-:W-:Y:S01]  /*1ba80*/  PRMT R55, R55, 0x7610, R54 ;  /* 0x0000761037377816 */ /* 0x000fe20000000036 */
[----:B------:R-:W-:Y:S01]  /*1ba90*/  IMAD.MOV.U32 R88, RZ, RZ, R87 ;  /* 0x000000ffff587224 */ /* 0x000fe200078e0057 */
[----:B------:R-:W-:-:S07]  /*1baa0*/  PRMT R131, R130, 0x7632, R131 ;  /* 0x0000763282837816 */ /* 0x000fce0000000083 */
.L_x_3129:
[----:B------:R-:W-:Y:S05]  /*1bab0*/  BSYNC.RECONVERGENT B1 ;  /* 0x0000000000017941 */ /* 0x000fea0003800200 */
.L_x_3127:
        /* <DEDUP_REMOVED lines=11> */
.L_x_3131:
[----:B------:R-:W-:Y:S01]  /*1bb70*/  IMAD.MOV.U32 R52, RZ, RZ, R53 ;  /* 0x000000ffff347224 */ /* 0x000fe200078e0035 */
[----:B------:R-:W-:Y:S01]  /*1bb80*/  PRMT R54, R55, 0x7632, R54 ;  /* 0x0000763237367816 */ /* 0x000fe20000000036 */
[----:B------:R-:W-:Y:S01]  /*1bb90*/  IMAD.MOV.U32 R87, RZ, RZ, R86 ;  /* 0x000000ffff577224 */ /* 0x000fe200078e0056 */
[----:B------:R-:W-:-:S07]  /*1bba0*/  PRMT R130, R130, 0x5410, R130 ;  /* 0x0000541082827816 */ /* 0x000fce0000000082 */
.L_x_3132:
[----:B------:R-:W-:Y:S05]  /*1bbb0*/  BSYNC.RECONVERGENT B1 ;  /* 0x0000000000017941 */ /* 0x000fea0003800200 */
.L_x_3130:
        /* <DEDUP_REMOVED lines=11> */
.L_x_3134:
[----:B------:R-:W-:Y:S01]  /*1bc70*/  IMAD.MOV.U32 R53, RZ, RZ, R52 ;  /* 0x000000ffff357224 */ /* 0x000fe200078e0034 */
[----:B------:R-:W-:Y:S01]  /*1bc80*/  PRMT R55, R54, 0x7610, R55 ;  /* 0x0000761036377816 */ /* 0x000fe20000000037 */
[----:B------:R-:W-:Y:S01]  /*1bc90*/  IMAD.MOV.U32 R86, RZ, RZ, R85 ;  /* 0x000000ffff567224 */ /* 0x000fe200078e0055 */
[----:B------:R-:W-:-:S07]  /*1bca0*/  PRMT R130, R129, 0x7632, R130 ;  /* 0x0000763281827816 */ /* 0x000fce0000000082 */
.L_x_3135:
[----:B------:R-:W-:Y:S05]  /*1bcb0*/  BSYNC.RECONVERGENT B1 ;  /* 0x0000000000017941 */ /* 0x000fea0003800200 */
.L_x_3133:
        /* <DEDUP_REMOVED lines=11> */
.L_x_3137:
[----:B------:R-:W-:Y:S01]  /*1bd70*/  IMAD.MOV.U32 R52, RZ, RZ, R53 ;  /* 0x000000ffff347224 */ /* 0x000fe200078e0035 */
[----:B------:R-:W-:Y:S01]  /*1bd80*/  PRMT R54, R54, 0x5410, R55 ;  /* 0x0000541036367816 */ /* 0x000fe20000000037 */
[----:B------:R-:W-:Y:S01]  /*1bd90*/  IMAD.MOV.U32 R85, RZ, RZ, R84 ;  /* 0x000000ffff557224 */ /* 0x000fe200078e0054 */
[----:B------:R-:W-:-:S07]  /*1bda0*/  PRMT R129, R129, 0x5410, R129 ;  /* 0x0000541081817816 */ /* 0x000fce0000000081 */
.L_x_3138:
[----:B------:R-:W-:Y:S05]  /*1bdb0*/  BSYNC.RECONVERGENT B1 ;  /* 0x0000000000017941 */ /* 0x000fea0003800200 */
.L_x_3136:
        /* <DEDUP_REMOVED lines=11> */
.L_x_3140:
[----:B------:R-:W-:Y:S01]  /*1be70*/  IMAD.MOV.U32 R53, RZ, RZ, R52 ;  /* 0x000000ffff357224 */ /* 0x000fe200078e0034 */
[----:B------:R-:W-:Y:S01]  /*1be80*/  PRMT R55, R55, 0x7610, R54 ;  /* 0x0000761037377816 */ /* 0x000fe20000000036 */
[----:B------:R-:W-:Y:S01]  /*1be90*/  IMAD.MOV.U32 R84, RZ, RZ, R3 ;  /* 0x000000ffff547224 */ /* 0x000fe200078e0003 */
[----:B------:R-:W-:-:S07]  /*1bea0*/  PRMT R129, R128, 0x7632, R129 ;  /* 0x0000763280817816 */ /* 0x000fce0000000081 */
.L_x_3141:
[----:B------:R-:W-:Y:S05]  /*1beb0*/  BSYNC.RECONVERGENT B1 ;  /* 0x0000000000017941 */ /* 0x000fea0003800200 */
.L_x_3139:
        /* <DEDUP_REMOVED lines=11> */
.L_x_3143:
[----:B------:R-:W-:Y:S01]  /*1bf70*/  IMAD.MOV.U32 R52, RZ, RZ, R53 ;  /* 0x000000ffff347224 */ /* 0x000fe200078e0035 */
[----:B------:R-:W-:Y:S01]  /*1bf80*/  PRMT R54, R55, 0x7632, R54 ;  /* 0x0000763237367816 */ /* 0x000fe20000000036 */
[----:B------:R-:W-:Y:S01]  /*1bf90*/  IMAD.MOV.U32 R3, RZ, RZ, R2 ;  /* 0x000000ffff037224 */ /* 0x000fe200078e0002 */
[----:B------:R-:W-:-:S07]  /*1bfa0*/  PRMT R128, R128, 0x5410, R128 ;  /* 0x0000541080807816 */ /* 0x000fce0000000080 */
.L_x_3144:
[----:B------:R-:W-:Y:S05]  /*1bfb0*/  BSYNC.RECONVERGENT B1 ;  /* 0x0000000000017941 */ /* 0x000fea0003800200 */
.L_x_3142:
        /* <DEDUP_REMOVED lines=11> */
.L_x_3146:
[----:B------:R-:W-:Y:S01]  /*1c070*/  IMAD.MOV.U32 R53, RZ, RZ, R52 ;  /* 0x000000ffff357224 */ /* 0x000fe200078e0034 */
[----:B------:R-:W-:Y:S01]  /*1c080*/  PRMT R55, R54, 0x7610, R55 ;  /* 0x0000761036377816 */ /* 0x000fe20000000037 */
[----:B------:R-:W-:Y:S01]  /*1c090*/  IMAD.MOV.U32 R2, RZ, RZ, R5 ;  /* 0x000000ffff027224 */ /* 0x000fe200078e0005 */
[----:B------:R-:W-:-:S07]  /*1c0a0*/  PRMT R128, R127, 0x7632, R128 ;  /* 0x000076327f807816 */ /* 0x000fce0000000080 */
.L_x_3147:
[----:B------:R-:W-:Y:S05]  /*1c0b0*/  BSYNC.RECONVERGENT B1 ;  /* 0x0000000000017941 */ /* 0x000fea0003800200 */
.L_x_3145:
        /* <DEDUP_REMOVED lines=11> */
.L_x_3149:
[----:B------:R-:W-:Y:S01]  /*1c170*/  IMAD.MOV.U32 R52, RZ, RZ, R53 ;  /* 0x000000ffff347224 */ /* 0x000fe200078e0035 */
[----:B------:R-:W-:Y:S01]  /*1c180*/  PRMT R54, R54, 0x5410, R55 ;  /* 0x0000541036367816 */ /* 0x000fe20000000037 */
[----:B------:R-:W-:Y:S01]  /*1c190*/  IMAD.MOV.U32 R5, RZ, RZ, R4 ;  /* 0x000000ffff057224 */ /* 0x000fe200078e0004 */
[----:B------:R-:W-:-:S07]  /*1c1a0*/  PRMT R127, R127, 0x5410, R127 ;  /* 0x000054107f7f7816 */ /* 0x000fce000000007f */
.L_x_3150:
[----:B------:R-:W-:Y:S05]  /*1c1b0*/  BSYNC.RECONVERGENT B1 ;  /* 0x0000000000017941 */ /* 0x000fea0003800200 */
.L_x_3148:
        /* <DEDUP_REMOVED lines=11> */
.L_x_3152:
[----:B------:R-:W-:Y:S01]  /*1c270*/  IMAD.MOV.U32 R53, RZ, RZ, R52 ;  /* 0x000000ffff357224 */ /* 0x000fe200078e0034 */
[----:B------:R-:W-:Y:S01]  /*1c280*/  PRMT R55, R55, 0x7610, R54 ;  /* 0x0000761037377816 */ /* 0x000fe20000000036 */
[----:B------:R-:W-:Y:S01]  /*1c290*/  IMAD.MOV.U32 R4, RZ, RZ, R7 ;  /* 0x000000ffff047224 */ /* 0x000fe200078e0007 */
[----:B------:R-:W-:-:S07]  /*1c2a0*/  PRMT R127, R126, 0x7610, R127 ;  /* 0x000076107e7f7816 */ /* 0x000fce000000007f */
.L_x_3153:
[----:B------:R-:W-:Y:S05]  /*1c2b0*/  BSYNC.RECONVERGENT B1 ;  /* 0x0000000000017941 */ /* 0x000fea0003800200 */
.L_x_3151:
        /* <DEDUP_REMOVED lines=11> */
.L_x_3155:
[----:B------:R-:W-:Y:S01]  /*1c370*/  IMAD.MOV.U32 R52, RZ, RZ, R53 ;  /* 0x000000ffff347224 */ /* 0x000fe200078e0035 */
[----:B------:R-:W-:Y:S01]  /*1c380*/  PRMT R54, R55, 0x7632, R54 ;  /* 0x0000763237367816 */ /* 0x000fe20000000036 */
[----:B------:R-:W-:Y:S01]  /*1c390*/  IMAD.MOV.U32 R7, RZ, RZ, R6 ;  /* 0x000000ffff077224 */ /* 0x000fe200078e0006 */
[----:B------:R-:W-:-:S07]  /*1c3a0*/  PRMT R126, R104, 0x7632, R126 ;  /* 0x00007632687e7816 */ /* 0x000fce000000007e */
.L_x_3156:
[----:B------:R-:W-:Y:S05]  /*1c3b0*/  BSYNC.RECONVERGENT B1 ;  /* 0x0000000000017941 */ /* 0x000fea0003800200 */
.L_x_3154:
        /* <DEDUP_REMOVED lines=11> */
.L_x_3158:
[----:B------:R-:W-:Y:S01]  /*1c470*/  IMAD.MOV.U32 R53, RZ, RZ, R52 ;  /* 0x000000ffff357224 */ /* 0x000fe200078e0034 */
[----:B------:R-:W-:Y:S01]  /*1c480*/  PRMT R55, R54, 0x7610, R55 ;  /* 0x0000761036377816 */ /* 0x000fe20000000037 */
[----:B------:R-:W-:Y:S01]  /*1c490*/  IMAD.MOV.U32 R6, RZ, RZ, R9 ;  /* 0x000000ffff067224 */ /* 0x000fe200078e0009 */
[----:B------:R-:W-:-:S07]  /*1c4a0*/  PRMT R104, R104, 0x7610, R125 ;  /* 0x0000761068687816 */ /* 0x000fce000000007d */
.L_x_3159:
[----:B------:R-:W-:Y:S05]  /*1c4b0*/  BSYNC.RECONVERGENT B1 ;  /* 0x0000000000017941 */ /* 0x000fea0003800200 */
.L_x_3157:
        /* <DEDUP_REMOVED lines=11> */
.L_x_3161:
[----:B------:R-:W-:Y:S01]  /*1c570*/  IMAD.MOV.U32 R52, RZ, RZ, R53 ;  /* 0x000000ffff347224 */ /* 0x000fe200078e0035 */
[----:B------:R-:W-:Y:S01]  /*1c580*/  PRMT R54, R54, 0x5410, R55 ;  /* 0x0000541036367816 */ /* 0x000fe20000000037 */
[----:B------:R-:W-:Y:S01]  /*1c590*/  IMAD.MOV.U32 R9, RZ, RZ, R8 ;  /* 0x000000ffff097224 */ /* 0x000fe200078e0008 */
[----:B------:R-:W-:-:S07]  /*1c5a0*/  PRMT R125, R125, 0x5410, R125 ;  /* 0x000054107d7d7816 */ /* 0x000fce000000007d */
.L_x_3162:
[----:B------:R-:W-:Y:S05]  /*1c5b0*/  BSYNC.RECONVERGENT B1 ;  /* 0x0000000000017941 */ /* 0x000fea0003800200 */
.L_x_3160:
        /* <DEDUP_REMOVED lines=11> */
.L_x_3164:
[----:B------:R-:W-:Y:S01]  /*1c670*/  IMAD.MOV.U32 R53, RZ, RZ, R52 ;  /* 0x000000ffff357224 */ /* 0x000fe200078e0034 */
[----:B------:R-:W-:Y:S01]  /*1c680*/  PRMT R55, R55, 0x7610, R54 ;  /* 0x0000761037377816 */ /* 0x000fe20000000036 */
[----:B------:R-:W-:Y:S01]  /*1c690*/  IMAD.MOV.U32 R8, RZ, RZ, R11 ;  /* 0x000000ffff087224 */ /* 0x000fe200078e000b */
[----:B------:R-:W-:-:S07]  /*1c6a0*/  PRMT R125, R124, 0x7632, R125 ;  /* 0x000076327c7d7816 */ /* 0x000fce000000007d */
.L_x_3165:
[----:B------:R-:W-:Y:S05]  /*1c6b0*/  BSYNC.RECONVERGENT B1 ;  /* 0x0000000000017941 */ /* 0x000fea0003800200 */
.L_x_3163:
        /* <DEDUP_REMOVED lines=11> */
.L_x_3167:
[----:B------:R-:W-:Y:S01]  /*1c770*/  IMAD.MOV.U32 R52, RZ, RZ, R53 ;  /* 0x000000ffff347224 */ /* 0x000fe200078e0035 */
[----:B------:R-:W-:Y:S01]  /*1c780*/  PRMT R54, R55, 0x7632, R54 ;  /* 0x0000763237367816 */ /* 0x000fe20000000036 */
[----:B------:R-:W-:Y:S01]  /*1c790*/  IMAD.MOV.U32 R11, RZ, RZ, R10 ;  /* 0x000000ffff0b7224 */ /* 0x000fe200078e000a */
[----:B------:R-:W-:-:S07]  /*1c7a0*/  PRMT R124, R124, 0x5410, R124 ;  /* 0x000054107c7c7816 */ /* 0x000fce000000007c */
.L_x_3168:
[----:B------:R-:W-:Y:S05]  /*1c7b0*/  BSYNC.RECONVERGENT B1 ;  /* 0x0000000000017941 */ /* 0x000fea0003800200 */
.L_x_3166:
        /* <DEDUP_REMOVED lines=11> */
.L_x_3170:
[----:B------:R-:W-:Y:S01]  /*1c870*/  IMAD.MOV.U32 R53, RZ, RZ, R52 ;  /* 0x000000ffff357224 */ /* 0x000fe200078e0034 */
[----:B------:R-:W-:Y:S01]  /*1c880*/  PRMT R55, R54, 0x7610, R55 ;  /* 0x0000761036377816 */ /* 0x000fe20000000037 */
[----:B------:R-:W-:Y:S01]  /*1c890*/  IMAD.MOV.U32 R10, RZ, RZ, R13 ;  /* 0x000000ffff0a7224 */ /* 0x000fe200078e000d */
[----:B------:R-:W-:-:S07]  /*1c8a0*/  PRMT R124, R123, 0x7632, R124 ;  /* 0x000076327b7c7816 */ /* 0x000fce000000007c */
.L_x_3171:
[----:B------:R-:W-:Y:S05]  /*1c8b0*/  BSYNC.RECONVERGENT B1 ;  /* 0x0000000000017941 */ /* 0x000fea0003800200 */
.L_x_3169:
        /* <DEDUP_REMOVED lines=11> */
.L_x_3173:
[----:B------:R-:W-:Y:S01]  /*1c970*/  IMAD.MOV.U32 R52, RZ, RZ, R53 ;  /* 0x000000ffff347224 */ /* 0x000fe200078e0035 */
[----:B------:R-:W-:Y:S01]  /*1c980*/  PRMT R54, R54, 0x5410, R55 ;  /* 0x0000541036367816 */ /* 0x000fe20000000037 */
[----:B------:R-:W-:Y:S01]  /*1c990*/  IMAD.MOV.U32 R13, RZ, RZ, R12 ;  /* 0x000000ffff0d7224 */ /* 0x000fe200078e000c */
[----:B------:R-:W-:-:S07]  /*1c9a0*/  PRMT R123, R123, 0x5410, R123 ;  /* 0x000054107b7b7816 */ /* 0x000fce000000007b */
.L_x_3174:
[----:B------:R-:W-:Y:S05]  /*1c9b0*/  BSYNC.RECONVERGENT B1 ;  /* 0x0000000000017941 */ /* 0x000fea0003800200 */
.L_x_3172:
        /* <DEDUP_REMOVED lines=11> */
.L_x_3176:
[----:B------:R-:W-:Y:S01]  /*1ca70*/  IMAD.MOV.U32 R53, RZ, RZ, R52 ;  /* 0x000000ffff357224 */ /* 0x000fe200078e0034 */
[----:B------:R-:W-:Y:S01]  /*1ca80*/  PRMT R55, R55, 0x7610, R54 ;  /* 0x0000761037377816 */ /* 0x000fe20000000036 */
[----:B------:R-:W-:Y:S01]  /*1ca90*/  IMAD.MOV.U32 R12, RZ, RZ, R15 ;  /* 0x000000ffff0c7224 */ /* 0x000fe200078e000f */
[----:B------:R-:W-:-:S07]  /*1caa0*/  PRMT R123, R122, 0x7632, R123 ;  /* 0x000076327a7b7816 */ /* 0x000fce000000007b */
.L_x_3177:
[----:B------:R-:W-:Y:S05]  /*1cab0*/  BSYNC.RECONVERGENT B1 ;  /* 0x0000000000017941 */ /* 0x000fea0003800200 */
.L_x_3175:
        /* <DEDUP_REMOVED lines=11> */
.L_x_3179:
[----:B------:R-:W-:Y:S01]  /*1cb70*/  IMAD.MOV.U32 R52, RZ, RZ, R53 ;  /* 0x000000ffff347224 */ /* 0x000fe200078e0035 */
[----:B------:R-:W-:Y:S01]  /*1cb80*/  PRMT R54, R55, 0x7632, R54 ;  /* 0x0000763237367816 */ /* 0x000fe20000000036 */
[----:B------:R-:W-:Y:S01]  /*1cb90*/  IMAD.MOV.U32 R15, RZ, RZ, R14 ;  /* 0x000000ffff0f7224 */ /* 0x000fe200078e000e */
[----:B------:R-:W-:-:S07]  /*1cba0*/  PRMT R122, R122, 0x5410, R122 ;  /* 0x000054107a7a7816 */ /* 0x000fce000000007a */
.L_x_3180:
[----:B------:R-:W-:Y:S05]  /*1cbb0*/  BSYNC.RECONVERGENT B1 ;  /* 0x0000000000017941 */ /* 0x000fea0003800200 */
.L_x_3178:
        /* <DEDUP_REMOVED lines=11> */
.L_x_3182:
[----:B------:R-:W-:Y:S01]  /*1cc70*/  IMAD.MOV.U32 R53, RZ, RZ, R52 ;  /* 0x000000ffff357224 */ /* 0x000fe200078e0034 */
[----:B------:R-:W-:Y:S01]  /*1cc80*/  PRMT R55, R54, 0x7610, R55 ;  /* 0x0000761036377816 */ /* 0x000fe20000000037 */
[----:B------:R-:W-:Y:S01]  /*1cc90*/  IMAD.MOV.U32 R14, RZ, RZ, R17 ;  /* 0x000000ffff0e7224 */ /* 0x000fe200078e0011 */
[----:B------:R-:W-:-:S07]  /*1cca0*/  PRMT R122, R121, 0x7632, R122 ;  /* 0x00007632797a7816 */ /* 0x000fce000000007a */
.L_x_3183:
[----:B------:R-:W-:Y:S05]  /*1ccb0*/  BSYNC.RECONVERGENT B1 ;  /* 0x0000000000017941 */ /* 0x000fea0003800200 */
.L_x_3181:
        /* <DEDUP_REMOVED lines=11> */
.L_x_3185:
[----:B------:R-:W-:Y:S01]  /*1cd70*/  IMAD.MOV.U32 R52, RZ, RZ, R53 ;  /* 0x000000ffff347224 */ /* 0x000fe200078e0035 */
[----:B------:R-:W-:Y:S01]  /*1cd80*/  PRMT R54, R54, 0x5410, R55 ;  /* 0x0000541036367816 */ /* 0x000fe20000000037 */
[----:B------:R-:W-:Y:S01]  /*1cd90*/  IMAD.MOV.U32 R17, RZ, RZ, R16 ;  /* 0x000000ffff117224 */ /* 0x000fe200078e0010 */
[----:B------:R-:W-:-:S07]  /*1cda0*/  PRMT R121, R121, 0x5410, R121 ;  /* 0x0000541079797816 */ /* 0x000fce0000000079 */
.L_x_3186:
[----:B------:R-:W-:Y:S05]  /*1cdb0*/  BSYNC.RECONVERGENT B1 ;  /* 0x0000000000017941 */ /* 0x000fea0003800200 */
.L_x_3184:
        /* <DEDUP_REMOVED lines=11> */
.L_x_3188:
[----:B------:R-:W-:Y:S01]  /*1ce70*/  IMAD.MOV.U32 R53, RZ, RZ, R52 ;  /* 0x000000ffff357224 */ /* 0x000fe200078e0034 */
[----:B------:R-:W-:Y:S01]  /*1ce80*/  PRMT R55, R55, 0x7610, R54 ;  /* 0x0000761037377816 */ /* 0x000fe20000000036 */
[----:B------:R-:W-:Y:S01]  /*1ce90*/  IMAD.MOV.U32 R16, RZ, RZ, R19 ;  /* 0x000000ffff107224 */ /* 0x000fe200078e0013 */
[----:B------:R-:W-:-:S07]  /*1cea0*/  PRMT R121, R120, 0x7632, R121 ;  /* 0x0000763278797816 */ /* 0x000fce0000000079 */
.L_x_3189:
[----:B------:R-:W-:Y:S05]  /*1ceb0*/  BSYNC.RECONVERGENT B1 ;  /* 0x0000000000017941 */ /* 0x000fea0003800200 */
.L_x_3187:
        /* <DEDUP_REMOVED lines=11> */
.L_x_3191:
[----:B------:R-:W-:Y:S01]  /*1cf70*/  IMAD.MOV.U32 R52, RZ, RZ, R53 ;  /* 0x000000ffff347224 */ /* 0x000fe200078e0035 */
[----:B------:R-:W-:Y:S01]  /*1cf80*/  PRMT R54, R55, 0x7632, R54 ;  /* 0x0000763237367816 */ /* 0x000fe20000000036 */
[----:B------:R-:W-:Y:S01]  /*1cf90*/  IMAD.MOV.U32 R19, RZ, RZ, R18 ;  /* 0x000000ffff137224 */ /* 0x000fe200078e0012 */
[----:B------:R-:W-:-:S07]  /*1cfa0*/  PRMT R120, R120, 0x5410, R120 ;  /* 0x0000541078787816 */ /* 0x000fce0000000078 */
.L_x_3192:
[----:B------:R-:W-:Y:S05]  /*1cfb0*/  BSYNC.RECONVERGENT B1 ;  /* 0x0000000000017941 */ /* 0x000fea0003800200 */
.L_x_3190:
        /* <DEDUP_REMOVED lines=11> */
.L_x_3194:
[----:B------:R-:W-:Y:S01]  /*1d070*/  IMAD.MOV.U32 R53, RZ, RZ, R52 ;  /* 0x000000ffff357224 */ /* 0x000fe200078e0034 */
[----:B------:R-:W-:Y:S01]  /*1d080*/  PRMT R55, R54, 0x7610, R55 ;  /* 0x0000761036377816 */ /* 0x000fe20000000037 */
[----:B------:R-:W-:Y:S01]  /*1d090*/  IMAD.MOV.U32 R18, RZ, RZ, R21 ;  /* 0x000000ffff127224 */ /* 0x000fe200078e0015 */
[----:B------:R-:W-:-:S07]  /*1d0a0*/  PRMT R120, R119, 0x7632, R120 ;  /* 0x0000763277787816 */ /* 0x000fce0000000078 */
.L_x_3195:
[----:B------:R-:W-:Y:S05]  /*1d0b0*/  BSYNC.RECONVERGENT B1 ;  /* 0x0000000000017941 */ /* 0x000fea0003800200 */
.L_x_3193:
        /* <DEDUP_REMOVED lines=11> */
.L_x_3197:
[----:B------:R-:W-:Y:S01]  /*1d170*/  IMAD.MOV.U32 R52, RZ, RZ, R53 ;  /* 0x000000ffff347224 */ /* 0x000fe200078e0035 */
[----:B------:R-:W-:Y:S01]  /*1d180*/  PRMT R54, R54, 0x5410, R55 ;  /* 0x0000541036367816 */ /* 0x000fe20000000037 */
[----:B------:R-:W-:Y:S01]  /*1d190*/  IMAD.MOV.U32 R21, RZ, RZ, R20 ;  /* 0x000000ffff157224 */ /* 0x000fe200078e0014 */
[----:B------:R-:W-:-:S07]  /*1d1a0*/  PRMT R119, R119, 0x5410, R119 ;  /* 0x0000541077777816 */ /* 0x000fce0000000077 */
.L_x_3198:
[----:B------:R-:W-:Y:S05]  /*1d1b0*/  BSYNC.RECONVERGENT B1 ;  /* 0x0000000000017941 */ /* 0x000fea0003800200 */
.L_x_3196:
        /* <DEDUP_REMOVED lines=11> */
.L_x_3200:
[----:B------:R-:W-:Y:S01]  /*1d270*/  IMAD.MOV.U32 R53, RZ, RZ, R52 ;  /* 0x000000ffff357224 */ /* 0x000fe200078e0034 */
[----:B------:R-:W-:Y:S01]  /*1d280*/  PRMT R55, R55, 0x7610, R54 ;  /* 0x0000761037377816 */ /* 0x000fe20000000036 */
[----:B------:R-:W-:Y:S01]  /*1d290*/  IMAD.MOV.U32 R20, RZ, RZ, R23 ;  /* 0x000000ffff147224 */ /* 0x000fe200078e0017 */
[----:B------:R-:W-:-:S07]  /*1d2a0*/  PRMT R119, R118, 0x7632, R119 ;  /* 0x0000763276777816 */ /* 0x000fce0000000077 */
.L_x_3201:
[----:B------:R-:W-:Y:S05]  /*1d2b0*/  BSYNC.RECONVERGENT B1 ;  /* 0x0000000000017941 */ /* 0x000fea0003800200 */
.L_x_3199:
        /* <DEDUP_REMOVED lines=11> */
.L_x_3203:
[----:B------:R-:W-:Y:S01]  /*1d370*/  IMAD.MOV.U32 R52, RZ, RZ, R53 ;  /* 0x000000ffff347224 */ /* 0x000fe200078e0035 */
[----:B------:R-:W-:Y:S01]  /*1d380*/  PRMT R54, R55, 0x7632, R54 ;  /* 0x0000763237367816 */ /* 0x000fe20000000036 */
[----:B------:R-:W-:Y:S01]  /*1d390*/  IMAD.MOV.U32 R23, RZ, RZ, R22 ;  /* 0x000000ffff177224 */ /* 0x000fe200078e0016 */
[----:B------:R-:W-:-:S07]  /*1d3a0*/  PRMT R118, R118, 0x5410, R118 ;  /* 0x0000541076767816 */ /* 0x000fce0000000076 */
.L_x_3204:
[----:B------:R-:W-:Y:S05]  /*1d3b0*/  BSYNC.RECONVERGENT B1 ;  /* 0x0000000000017941 */ /* 0x000fea0003800200 */
.L_x_3202:
        /* <DEDUP_REMOVED lines=11> */
.L_x_3206:
[----:B------:R-:W-:Y:S01]  /*1d470*/  IMAD.MOV.U32 R53, RZ, RZ, R52 ;  /* 0x000000ffff357224 */ /* 0x000fe200078e0034 */
[----:B------:R-:W-:Y:S01]  /*1d480*/  PRMT R55, R54, 0x7610, R55 ;  /* 0x0000761036377816 */ /* 0x000fe20000000037 */
[----:B------:R-:W-:Y:S01]  /*1d490*/  IMAD.MOV.U32 R22, RZ, RZ, R25 ;  /* 0x000000ffff167224 */ /* 0x000fe200078e0019 */
[----:B------:R-:W-:-:S07]  /*1d4a0*/  PRMT R118, R117, 0x7632, R118 ;  /* 0x0000763275767816 */ /* 0x000fce0000000076 */
.L_x_3207:
[----:B------:R-:W-:Y:S05]  /*1d4b0*/  BSYNC.RECONVERGENT B1 ;  /* 0x0000000000017941 */ /* 0x000fea0003800200 */
.L_x_3205:
        /* <DEDUP_REMOVED lines=11> */
.L_x_3209:
[----:B------:R-:W-:Y:S01]  /*1d570*/  IMAD.MOV.U32 R52, RZ, RZ, R53 ;  /* 0x000000ffff347224 */ /* 0x000fe200078e0035 */
[----:B------:R-:W-:Y:S01]  /*1d580*/  PRMT R54, R54, 0x5410, R55 ;  /* 0x0000541036367816 */ /* 0x000fe20000000037 */
[----:B------:R-:W-:Y:S01]  /*1d590*/  IMAD.MOV.U32 R25, RZ, RZ, R24 ;  /* 0x000000ffff197224 */ /* 0x000fe200078e0018 */
[----:B------:R-:W-:-:S07]  /*1d5a0*/  PRMT R117, R117, 0x5410, R117 ;  /* 0x0000541075757816 */ /* 0x000fce0000000075 */
.L_x_3210:
[----:B------:R-:W-:Y:S05]  /*1d5b0*/  BSYNC.RECONVERGENT B1 ;  /* 0x0000000000017941 */ /* 0x000fea0003800200 */
.L_x_3208:
        /* <DEDUP_REMOVED lines=11> */
.L_x_3212:
[----:B------:R-:W-:Y:S01]  /*1d670*/  IMAD.MOV.U32 R53, RZ, RZ, R52 ;  /* 0x000000ffff357224 */ /* 0x000fe200078e0034 */
[----:B------:R-:W-:Y:S01]  /*1d680*/  PRMT R55, R55, 0x7610, R54 ;  /* 0x0000761037377816 */ /* 0x000fe20000000036 */
[----:B------:R-:W-:Y:S01]  /*1d690*/  IMAD.MOV.U32 R24, RZ, RZ, R27 ;  /* 0x000000ffff187224 */ /* 0x000fe200078e001b */
[----:B------:R-:W-:-:S07]  /*1d6a0*/  PRMT R117, R116, 0x7632, R117 ;  /* 0x0000763274757816 */ /* 0x000fce0000000075 */
.L_x_3213:
[----:B------:R-:W-:Y:S05]  /*1d6b0*/  BSYNC.RECONVERGENT B1 ;  /* 0x0000000000017941 */ /* 0x000fea0003800200 */
.L_x_3211:
        /* <DEDUP_REMOVED lines=11> */
.L_x_3215:
[----:B------:R-:W-:Y:S01]  /*1d770*/  IMAD.MOV.U32 R52, RZ, RZ, R53 ;  /* 0x000000ffff347224 */ /* 0x000fe200078e0035 */
[----:B------:R-:W-:Y:S01]  /*1d780*/  PRMT R54, R55, 0x7632, R54 ;  /* 0x0000763237367816 */ /* 0x000fe20000000036 */
[----:B------:R-:W-:Y:S01]  /*1d790*/  IMAD.MOV.U32 R27, RZ, RZ, R26 ;  /* 0x000000ffff1b7224 */ /* 0x000fe200078e001a */
[----:B------:R-:W-:-:S07]  /*1d7a0*/  PRMT R116, R116, 0x5410, R116 ;  /* 0x0000541074747816 */ /* 0x000fce0000000074 */
.L_x_3216:
[----:B------:R-:W-:Y:S05]  /*1d7b0*/  BSYNC.RECONVERGENT B1 ;  /* 0x0000000000017941 */ /* 0x000fea0003800200 */
.L_x_3214:
        /* <DEDUP_REMOVED lines=11> */
.L_x_3218:
[----:B------:R-:W-:Y:S01]  /*1d870*/  IMAD.MOV.U32 R53, RZ, RZ, R52 ;  /* 0x000000ffff357224 */ /* 0x000fe200078e0034 */
[----:B------:R-:W-:Y:S01]  /*1d880*/  PRMT R55, R54, 0x7610, R55 ;  /* 0x0000761036377816 */ /* 0x000fe20000000037 */
[----:B------:R-:W-:Y:S01]  /*1d890*/  IMAD.MOV.U32 R26, RZ, RZ, R29 ;  /* 0x000000ffff1a7224 */ /* 0x000fe200078e001d */
[----:B------:R-:W-:-:S07]  /*1d8a0*/  PRMT R116, R115, 0x7632, R116 ;  /* 0x0000763273747816 */ /* 0x000fce0000000074 */
.L_x_3219:
[----:B------:R-:W-:Y:S05]  /*1d8b0*/  BSYNC.RECONVERGENT B1 ;  /* 0x0000000000017941 */ /* 0x000fea0003800200 */
.L_x_3217:
        /* <DEDUP_REMOVED lines=11> */
.L_x_3221:
[----:B------:R-:W-:Y:S01]  /*1d970*/  IMAD.MOV.U32 R52, RZ, RZ, R53 ;  /* 0x000000ffff347224 */ /* 0x000fe200078e0035 */
[----:B------:R-:W-:Y:S01]  /*1d980*/  PRMT R54, R54, 0x5410, R55 ;  /* 0x0000541036367816 */ /* 0x000fe20000000037 */
[----:B------:R-:W-:Y:S01]  /*1d990*/  IMAD.MOV.U32 R29, RZ, RZ, R28 ;  /* 0x000000ffff1d7224 */ /* 0x000fe200078e001c */
[----:B------:R-:W-:-:S07]  /*1d9a0*/  PRMT R115, R115, 0x5410, R115 ;  /* 0x0000541073737816 */ /* 0x000fce0000000073 */
.L_x_3222:
[----:B------:R-:W-:Y:S05]  /*1d9b0*/  BSYNC.RECONVERGENT B1 ;  /* 0x0000000000017941 */ /* 0x000fea0003800200 */
.L_x_3220:
        /* <DEDUP_REMOVED lines=11> */
.L_x_3224:
[----:B------:R-:W-:Y:S01]  /*1da70*/  IMAD.MOV.U32 R53, RZ, RZ, R52 ;  /* 0x000000ffff357224 */ /* 0x000fe200078e0034 */
[----:B------:R-:W-:Y:S01]  /*1da80*/  PRMT R55, R55, 0x7610, R54 ;  /* 0x0000761037377816 */ /* 0x000fe20000000036 */
[----:B------:R-:W-:Y:S01]  /*1da90*/  IMAD.MOV.U32 R28, RZ, RZ, R31 ;  /* 0x000000ffff1c7224 */ /* 0x000fe200078e001f */
[----:B------:R-:W-:-:S07]  /*1daa0*/  PRMT R115, R114, 0x7632, R115 ;  /* 0x0000763272737816 */ /* 0x000fce0000000073 */
.L_x_3225:
[----:B------:R-:W-:Y:S05]  /*1dab0*/  BSYNC.RECONVERGENT B1 ;  /* 0x0000000000017941 */ /* 0x000fea0003800200 */
.L_x_3223:
        /* <DEDUP_REMOVED lines=11> */
.L_x_3227:
[----:B------:R-:W-:Y:S01]  /*1db70*/  IMAD.MOV.U32 R52, RZ, RZ, R53 ;  /* 0x000000ffff347224 */ /* 0x000fe200078e0035 */
[----:B------:R-:W-:Y:S01]  /*1db80*/  PRMT R54, R55, 0x7632, R54 ;  /* 0x0000763237367816 */ /* 0x000fe20000000036 */
[----:B------:R-:W-:Y:S01]  /*1db90*/  IMAD.MOV.U32 R31, RZ, RZ, R30 ;  /* 0x000000ffff1f7224 */ /* 0x000fe200078e001e */
[----:B------:R-:W-:-:S07]  /*1dba0*/  PRMT R114, R114, 0x5410, R114 ;  /* 0x0000541072727816 */ /* 0x000fce0000000072 */
.L_x_3228:
[----:B------:R-:W-:Y:S05]  /*1dbb0*/  BSYNC.RECONVERGENT B1 ;  /* 0x0000000000017941 */ /* 0x000fea0003800200 */
.L_x_3226:
        /* <DEDUP_REMOVED lines=11> */
.L_x_3230:
[----:B------:R-:W-:Y:S01]  /*1dc70*/  IMAD.MOV.U32 R53, RZ, RZ, R52 ;  /* 0x000000ffff357224 */ /* 0x000fe200078e0034 */
[----:B------:R-:W-:Y:S01]  /*1dc80*/  PRMT R55, R54, 0x7610, R55 ;  /* 0x0000761036377816 */ /* 0x000fe20000000037 */
[----:B------:R-:W-:Y:S01]  /*1dc90*/  IMAD.MOV.U32 R30, RZ, RZ, R33 ;  /* 0x000000ffff1e7224 */ /* 0x000fe200078e0021 */
[----:B------:R-:W-:-:S07]  /*1dca0*/  PRMT R114, R111, 0x7632, R114 ;  /* 0x000076326f727816 */ /* 0x000fce0000000072 */
.L_x_3231:
[----:B------:R-:W-:Y:S05]  /*1dcb0*/  BSYNC.RECONVERGENT B1 ;  /* 0x0000000000017941 */ /* 0x000fea0003800200 */
.L_x_3229:
        /* <DEDUP_REMOVED lines=11> */
.L_x_3233:
[----:B------:R-:W-:Y:S01]  /*1dd70*/  IMAD.MOV.U32 R52, RZ, RZ, R53 ;  /* 0x000000ffff347224 */ /* 0x000fe200078e0035 */
[----:B------:R-:W-:Y:S01]  /*1dd80*/  PRMT R54, R54, 0x5410, R55 ;  /* 0x0000541036367816 */ /* 0x000fe20000000037 */
[----:B------:R-:W-:Y:S01]  /*1dd90*/  IMAD.MOV.U32 R33, RZ, RZ, R32 ;  /* 0x000000ffff217224 */ /* 0x000fe200078e0020 */
[----:B------:R-:W-:-:S07]  /*1dda0*/  PRMT R111, R111, 0x5410, R111 ;  /* 0x000054106f6f7816 */ /* 0x000fce000000006f */
.L_x_3234:
[----:B------:R-:W-:Y:S05]  /*1ddb0*/  BSYNC.RECONVERGENT B1 ;  /* 0x0000000000017941 */ /* 0x000fea0003800200 */
.L_x_3232:
        /* <DEDUP_REMOVED lines=11> */
.L_x_3236:
[----:B------:R-:W-:Y:S01]  /*1de70*/  IMAD.MOV.U32 R53, RZ, RZ, R52 ;  /* 0x000000ffff357224 */ /* 0x000fe200078e0034 */
[----:B------:R-:W-:Y:S01]  /*1de80*/  PRMT R55, R54, 0x7632, R55 ;  /* 0x0000763236377816 */ /* 0x000fe20000000037 */
[----:B------:R-:W-:Y:S01]  /*1de90*/  IMAD.MOV.U32 R32, RZ, RZ, R35 ;  /* 0x000000ffff207224 */ /* 0x000fe200078e0023 */
[----:B------:R-:W-:-:S07]  /*1dea0*/  PRMT R111, R110, 0x7632, R111 ;  /* 0x000076326e6f7816 */ /* 0x000fce000000006f */
.L_x_3237:
[----:B------:R-:W-:Y:S05]  /*1deb0*/  BSYNC.RECONVERGENT B1 ;  /* 0x0000000000017941 */ /* 0x000fea0003800200 */
.L_x_3235:
        /* <DEDUP_REMOVED lines=11> */
.L_x_3239:
[----:B------:R-:W-:Y:S01]  /*1df70*/  IMAD.MOV.U32 R52, RZ, RZ, R53 ;  /* 0x000000ffff347224 */ /* 0x000fe200078e0035 */
[----:B------:R-:W-:Y:S01]  /*1df80*/  PRMT R54, R55, 0x7610, R54 ;  /* 0x0000761037367816 */ /* 0x000fe20000000036 */
[----:B------:R-:W-:Y:S01]  /*1df90*/  IMAD.MOV.U32 R35, RZ, RZ, R34 ;  /* 0x000000ffff237224 */ /* 0x000fe200078e0022 */
[----:B------:R-:W-:-:S07]  /*1dfa0*/  PRMT R110, R110, 0x5410, R110 ;  /* 0x000054106e6e7816 */ /* 0x000fce000000006e */
.L_x_3240:
[----:B------:R-:W-:Y:S05]  /*1dfb0*/  BSYNC.RECONVERGENT B1 ;  /* 0x0000000000017941 */ /* 0x000fea0003800200 */
.L_x_3238:
        /* <DEDUP_REMOVED lines=11> */
.L_x_3242:
[----:B------:R-:W-:Y:S01]  /*1e070*/  IMAD.MOV.U32 R53, RZ, RZ, R52 ;  /* 0x000000ffff357224 */ /* 0x000fe200078e0034 */
[----:B------:R-:W-:Y:S01]  /*1e080*/  PRMT R54, R54, 0x5410, R54 ;  /* 0x0000541036367816 */ /* 0x000fe20000000036 */
[----:B------:R-:W-:Y:S01]  /*1e090*/  IMAD.MOV.U32 R34, RZ, RZ, R37 ;  /* 0x000000ffff227224 */ /* 0x000fe200078e0025 */
[----:B------:R-:W-:-:S07]  /*1e0a0*/  PRMT R110, R109, 0x7632, R110 ;  /* 0x000076326d6e7816 */ /* 0x000fce000000006e */
.L_x_3243:
[----:B------:R-:W-:Y:S05]  /*1e0b0*/  BSYNC.RECONVERGENT B1 ;  /* 0x0000000000017941 */ /* 0x000fea0003800200 */
.L_x_3241:
        /* <DEDUP_REMOVED lines=11> */
.L_x_3245:
[----:B------:R-:W-:Y:S01]  /*1e170*/  IMAD.MOV.U32 R52, RZ, RZ, R53 ;  /* 0x000000ffff347224 */ /* 0x000fe200078e0035 */
[----:B------:R-:W-:Y:S01]  /*1e180*/  PRMT R54, R54, 0x7632, R54 ;  /* 0x0000763236367816 */ /* 0x000fe20000000036 */
[----:B------:R-:W-:Y:S01]  /*1e190*/  IMAD.MOV.U32 R37, RZ, RZ, R36 ;  /* 0x000000ffff257224 */ /* 0x000fe200078e0024 */
[----:B------:R-:W-:-:S07]  /*1e1a0*/  PRMT R109, R109, 0x5410, R109 ;  /* 0x000054106d6d7816 */ /* 0x000fce000000006d */
.L_x_3246:
[----:B------:R-:W-:Y:S05]  /*1e1b0*/  BSYNC.RECONVERGENT B1 ;  /* 0x0000000000017941 */ /* 0x000fea0003800200 */
.L_x_3244:
        /* <DEDUP_REMOVED lines=11> */
.L_x_3248:
[----:B------:R-:W-:Y:S01]  /*1e270*/  IMAD.MOV.U32 R53, RZ, RZ, R52 ;  /* 0x000000ffff357224 */ /* 0x000fe200078e0034 */
[----:B------:R-:W-:Y:S01]  /*1e280*/  PRMT R54, R54, 0x5410, R54 ;  /* 0x0000541036367816 */ /* 0x000fe20000000036 */
[----:B------:R-:W-:Y:S01]  /*1e290*/  IMAD.MOV.U32 R36, RZ, RZ, R39 ;  /* 0x000000ffff247224 */ /* 0x000fe200078e0027 */
[----:B------:R-:W-:-:S07]  /*1e2a0*/  PRMT R109, R108, 0x7632, R109 ;  /* 0x000076326c6d7816 */ /* 0x000fce000000006d */
.L_x_3249:
[----:B------:R-:W-:Y:S05]  /*1e2b0*/  BSYNC.RECONVERGENT B1 ;  /* 0x0000000000017941 */ /* 0x000fea0003800200 */
.L_x_3247:
        /* <DEDUP_REMOVED lines=11> */
.L_x_3251:
[----:B------:R-:W-:Y:S01]  /*1e370*/  IMAD.MOV.U32 R52, RZ, RZ, R53 ;  /* 0x000000ffff347224 */ /* 0x000fe200078e0035 */
[----:B------:R-:W-:Y:S01]  /*1e380*/  PRMT R54, R54, 0x7632, R54 ;  /* 0x0000763236367816 */ /* 0x000fe20000000036 */
[----:B------:R-:W-:Y:S01]  /*1e390*/  IMAD.MOV.U32 R39, RZ, RZ, R38 ;  /* 0x000000ffff277224 */ /* 0x000fe200078e0026 */
[----:B------:R-:W-:-:S07]  /*1e3a0*/  PRMT R108, R108, 0x5410, R108 ;  /* 0x000054106c6c7816 */ /* 0x000fce000000006c */
.L_x_3252:
[----:B------:R-:W-:Y:S05]  /*1e3b0*/  BSYNC.RECONVERGENT B1 ;  /* 0x0000000000017941 */ /* 0x000fea0003800200 */
.L_x_3250:
        /* <DEDUP_REMOVED lines=11> */
.L_x_3254:
[----:B------:R-:W-:Y:S01]  /*1e470*/  IMAD.MOV.U32 R53, RZ, RZ, R52 ;  /* 0x000000ffff357224 */ /* 0x000fe200078e0034 */
[----:B------:R-:W-:Y:S01]  /*1e480*/  PRMT R55, R54, 0x7610, R55 ;  /* 0x0000761036377816 */ /* 0x000fe20000000037 */
[----:B------:R-:W-:Y:S01]  /*1e490*/  IMAD.MOV.U32 R38, RZ, RZ, R41 ;  /* 0x000000ffff267224 */ /* 0x000fe200078e0029 */
[----:B------:R-:W-:-:S07]  /*1e4a0*/  PRMT R108, R107, 0x7632, R108 ;  /* 0x000076326b6c7816 */ /* 0x000fce000000006c */
.L_x_3255:
[----:B------:R-:W-:Y:S05]  /*1e4b0*/  BSYNC.RECONVERGENT B1 ;  /* 0x0000000000017941 */ /* 0x000fea0003800200 */
.L_x_3253:
        /* <DEDUP_REMOVED lines=11> */
.L_x_3257:
[----:B------:R-:W-:Y:S01]  /*1e570*/  IMAD.MOV.U32 R52, RZ, RZ, R53 ;  /* 0x000000ffff347224 */ /* 0x000fe200078e0035 */
[----:B------:R-:W-:Y:S01]  /*1e580*/  PRMT R54, R54, 0x5410, R55 ;  /* 0x0000541036367816 */ /* 0x000fe20000000037 */
[----:B------:R-:W-:Y:S01]  /*1e590*/  IMAD.MOV.U32 R41, RZ, RZ, R40 ;  /* 0x000000ffff297224 */ /* 0x000fe200078e0028 */
[----:B------:R-:W-:-:S07]  /*1e5a0*/  PRMT R107, R107, 0x5410, R107 ;  /* 0x000054106b6b7816 */ /* 0x000fce000000006b */
.L_x_3258:
[----:B------:R-:W-:Y:S05]  /*1e5b0*/  BSYNC.RECONVERGENT B1 ;  /* 0x0000000000017941 */ /* 0x000fea0003800200 */
.L_x_3256:
        /* <DEDUP_REMOVED lines=11> */
.L_x_3260:
[----:B------:R-:W-:Y:S01]  /*1e670*/  IMAD.MOV.U32 R53, RZ, RZ, R52 ;  /* 0x000000ffff357224 */ /* 0x000fe200078e0034 */
[----:B------:R-:W-:Y:S01]  /*1e680*/  PRMT R55, R55, 0x7610, R54 ;  /* 0x0000761037377816 */ /* 0x000fe20000000036 */
[----:B------:R-:W-:Y:S01]  /*1e690*/  IMAD.MOV.U32 R40, RZ, RZ, R43 ;  /* 0x000000ffff287224 */ /* 0x000fe200078e002b */
[----:B------:R-:W-:-:S07]  /*1e6a0*/  PRMT R107, R106, 0x7632, R107 ;  /* 0x000076326a6b7816 */ /* 0x000fce000000006b */
.L_x_3261:
[----:B------:R-:W-:Y:S05]  /*1e6b0*/  BSYNC.RECONVERGENT B1 ;  /* 0x0000000000017941 */ /* 0x000fea0003800200 */
.L_x_3259:
        /* <DEDUP_REMOVED lines=11> */
.L_x_3263:
[----:B------:R-:W-:Y:S01]  /*1e770*/  IMAD.MOV.U32 R52, RZ, RZ, R53 ;  /* 0x000000ffff347224 */ /* 0x000fe200078e0035 */
[----:B------:R-:W-:Y:S01]  /*1e780*/  PRMT R54, R55, 0x7632, R54 ;  /* 0x0000763237367816 */ /* 0x000fe20000000036 */
[----:B------:R-:W-:Y:S01]  /*1e790*/  IMAD.MOV.U32 R43, RZ, RZ, R42 ;  /* 0x000000ffff2b7224 */ /* 0x000fe200078e002a */
[----:B------:R-:W-:-:S07]  /*1e7a0*/  PRMT R106, R106, 0x5410, R106 ;  /* 0x000054106a6a7816 */ /* 0x000fce000000006a */
.L_x_3264:
[----:B------:R-:W-:Y:S05]  /*1e7b0*/  BSYNC.RECONVERGENT B1 ;  /* 0x0000000000017941 */ /* 0x000fea0003800200 */
.L_x_3262:
        /* <DEDUP_REMOVED lines=11> */
.L_x_3266:
[----:B------:R-:W-:Y:S01]  /*1e870*/  IMAD.MOV.U32 R53, RZ, RZ, R52 ;  /* 0x000000ffff357224 */ /* 0x000fe200078e0034 */
[----:B------:R-:W-:Y:S01]  /*1e880*/  PRMT R55, R54, 0x7610, R55 ;  /* 0x0000761036377816 */ /* 0x000fe20000000037 */
[----:B------:R-:W-:Y:S01]  /*1e890*/  IMAD.MOV.U32 R42, RZ, RZ, R45 ;  /* 0x000000ffff2a7224 */ /* 0x000fe200078e002d */
[----:B------:R-:W-:-:S07]  /*1e8a0*/  PRMT R106, R105, 0x7632, R106 ;  /* 0x00007632696a7816 */ /* 0x000fce000000006a */
.L_x_3267:
[----:B------:R-:W-:Y:S05]  /*1e8b0*/  BSYNC.RECONVERGENT B1 ;  /* 0x0000000000017941 */ /* 0x000fea0003800200 */
.L_x_3265:
        /* <DEDUP_REMOVED lines=11> */
.L_x_3269:
[----:B------:R-:W-:Y:S01]  /*1e970*/  IMAD.MOV.U32 R52, RZ, RZ, R53 ;  /* 0x000000ffff347224 */ /* 0x000fe200078e0035 */
[----:B------:R-:W-:Y:S01]  /*1e980*/  PRMT R54, R54, 0x5410, R55 ;  /* 0x0000541036367816 */ /* 0x000fe20000000037 */
[----:B------:R-:W-:Y:S01]  /*1e990*/  IMAD.MOV.U32 R45, RZ, RZ, R44 ;  /* 0x000000ffff2d7224 */ /* 0x000fe200078e002c */
[----:B------:R-:W-:-:S07]  /*1e9a0*/  PRMT R105, R105, 0x5410, R105 ;  /* 0x0000541069697816 */ /* 0x000fce0000000069 */
.L_x_3270:
[----:B------:R-:W-:Y:S05]  /*1e9b0*/  BSYNC.RECONVERGENT B1 ;  /* 0x0000000000017941 */ /* 0x000fea0003800200 */
.L_x_3268:
        /* <DEDUP_REMOVED lines=11> */
.L_x_3272:
[----:B------:R-:W-:Y:S01]  /*1ea70*/  IMAD.MOV.U32 R53, RZ, RZ, R52 ;  /* 0x000000ffff357224 */ /* 0x000fe200078e0034 */
[----:B------:R-:W-:Y:S01]  /*1ea80*/  PRMT R54, R54, 0x7632, R54 ;  /* 0x0000763236367816 */ /* 0x000fe20000000036 */
[----:B------:R-:W-:Y:S01]  /*1ea90*/  IMAD.MOV.U32 R44, RZ, RZ, R47 ;  /* 0x000000ffff2c7224 */ /* 0x000fe200078e002f */
[----:B------:R-:W-:-:S07]  /*1eaa0*/  PRMT R105, R104, 0x7610, R105 ;  /* 0x0000761068697816 */ /* 0x000fce0000000069 */
.L_x_3273:
[----:B------:R-:W-:Y:S05]  /*1eab0*/  BSYNC.RECONVERGENT B1 ;  /* 0x0000000000017941 */ /* 0x000fea0003800200 */
.L_x_3271:
        /* <DEDUP_REMOVED lines=11> */
.L_x_3275:
[----:B------:R-:W-:Y:S01]  /*1eb70*/  IMAD.MOV.U32 R52, RZ, RZ, R53 ;  /* 0x000000ffff347224 */ /* 0x000fe200078e0035 */
[----:B------:R-:W-:Y:S01]  /*1eb80*/  PRMT R55, R54, 0x7610, R55 ;  /* 0x0000761036377816 */ /* 0x000fe20000000037 */
[----:B------:R-:W-:Y:S01]  /*1eb90*/  IMAD.MOV.U32 R47, RZ, RZ, R46 ;  /* 0x000000ffff2f7224 */ /* 0x000fe200078e002e */
[----:B------:R-:W-:-:S07]  /*1eba0*/  PRMT R104, R103, 0x7610, R104 ;  /* 0x0000761067687816 */ /* 0x000fce0000000068 */
.L_x_3276:
[----:B------:R-:W-:Y:S05]  /*1ebb0*/  BSYNC.RECONVERGENT B1 ;  /* 0x0000000000017941 */ /* 0x000fea0003800200 */
.L_x_3274:
        /* <DEDUP_REMOVED lines=11> */
.L_x_3278:
[----:B------:R-:W-:Y:S01]  /*1ec70*/  IMAD.MOV.U32 R53, RZ, RZ, R52 ;  /* 0x000000ffff357224 */ /* 0x000fe200078e0034 */
[----:B------:R-:W-:Y:S01]  /*1ec80*/  PRMT R54, R54, 0x5410, R55 ;  /* 0x0000541036367816 */ /* 0x000fe20000000037 */
[----:B------:R-:W-:Y:S01]  /*1ec90*/  IMAD.MOV.U32 R46, RZ, RZ, R49 ;  /* 0x000000ffff2e7224 */ /* 0x000fe200078e0031 */
[----:B------:R-:W-:-:S07]  /*1eca0*/  PRMT R103, R103, 0x7632, R103 ;  /* 0x0000763267677816 */ /* 0x000fce0000000067 */
.L_x_3279:
[----:B------:R-:W-:Y:S05]  /*1ecb0*/  BSYNC.RECONVERGENT B1 ;  /* 0x0000000000017941 */ /* 0x000fea0003800200 */
.L_x_3277:
        /* <DEDUP_REMOVED lines=11> */
.L_x_3281:
[----:B------:R-:W-:Y:S01]  /*1ed70*/  IMAD.MOV.U32 R52, RZ, RZ, R53 ;  /* 0x000000ffff347224 */ /* 0x000fe200078e0035 */
[----:B------:R-:W-:Y:S01]  /*1ed80*/  PRMT R55, R55, 0x7610, R54 ;  /* 0x0000761037377816 */ /* 0x000fe20000000036 */
[----:B------:R-:W-:Y:S01]  /*1ed90*/  IMAD.MOV.U32 R49, RZ, RZ, R48 ;  /* 0x000000ffff317224 */ /* 0x000fe200078e0030 */
[----:B------:R-:W-:-:S07]  /*1eda0*/  PRMT R103, R103, 0x5410, R102 ;  /* 0x0000541067677816 */ /* 0x000fce0000000066 */
.L_x_3282:
[----:B------:R-:W-:Y:S05]  /*1edb0*/  BSYNC.RECONVERGENT B1 ;  /* 0x0000000000017941 */ /* 0x000fea0003800200 */
.L_x_3280:
        /* <DEDUP_REMOVED lines=11> */
.L_x_3284:
[----:B------:R-:W-:Y:S01]  /*1ee70*/  IMAD.MOV.U32 R53, RZ, RZ, R52 ;  /* 0x000000ffff357224 */ /* 0x000fe200078e0034 */
[----:B------:R-:W-:Y:S01]  /*1ee80*/  PRMT R54, R54, 0x7610, R55 ;  /* 0x0000761036367816 */ /* 0x000fe20000000037 */
[----:B------:R-:W-:Y:S01]  /*1ee90*/  IMAD.MOV.U32 R48, RZ, RZ, R51 ;  /* 0x000000ffff307224 */ /* 0x000fe200078e0033 */
[----:B------:R-:W-:-:S07]  /*1eea0*/  PRMT R102, R102, 0x7632, R102 ;  /* 0x0000763266667816 */ /* 0x000fce0000000066 */
.L_x_3285:
[----:B------:R-:W-:Y:S05]  /*1eeb0*/  BSYNC.RECONVERGENT B1 ;  /* 0x0000000000017941 */ /* 0x000fea0003800200 */
.L_x_3283:
        /* <DEDUP_REMOVED lines=11> */
.L_x_3287:
[----:B------:R-:W-:Y:S01]  /*1ef70*/  PRMT R102, R102, 0x7610, R126 ;  /* 0x0000761066667816 */ /* 0x000fe2000000007e */
[----:B------:R-:W-:Y:S01]  /*1ef80*/  IMAD.MOV.U32 R51, RZ, RZ, R50 ;  /* 0x000000ffff337224 */ /* 0x000fe200078e0032 */
[----:B------:R-:W-:Y:S01]  /*1ef90*/  PRMT R100, R54, 0x7632, R100 ;  /* 0x0000763236647816 */ /* 0x000fe20000000064 */
[--C-:B------:R-:W-:Y:S01]  /*1efa0*/  IMAD.MOV.U32 R139, RZ, RZ, R53.reuse ;  /* 0x000000ffff8b7224 */ /* 0x100fe200078e0035 */
[----:B------:R-:W-:Y:S01]  /*1efb0*/  PRMT R126, R126, 0x7610, R54 ;  /* 0x000076107e7e7816 */ /* 0x000fe20000000036 */
[----:B------:R-:W-:-:S07]  /*1efc0*/  IMAD.MOV.U32 R50, RZ, RZ, R53 ;  /* 0x000000ffff327224 */ /* 0x000fce00078e0035 */
.L_x_3288:
[----:B------:R-:W-:Y:S05]  /*1efd0*/  BSYNC.RECONVERGENT B1 ;  /* 0x0000000000017941 */ /* 0x000fea0003800200 */
.L_x_3286:
[----:B------:R-:W-:Y:S02]  /*1efe0*/  VIADD R57, R57, 0x4 ;  /* 0x0000000439397836 */ /* 0x000fe40000000000 */
[----:B------:R-:W-:Y:S01]  /*1eff0*/  VIADD R56, R56, 0x2 ;  /* 0x0000000238387836 */ /* 0x000fe20000000000 */
[----:B------:R-:W-:Y:S06]  /*1f000*/  @P1 BRA `(.L_x_3289) ;  /* 0xffffffc000081947 */ /* 0x000fec000383ffff */
[----:B------:R-:W0:Y:S01]  /*1f010*/  S2UR UR5, SR_CgaCtaId ;  /* 0x00000000000579c3 */ /* 0x000e220000008800 */
[----:B------:R-:W-:Y:S02]  /*1f020*/  UMOV UR4, 0x400 ;  /* 0x0000040000047882 */ /* 0x000fe40000000000 */
[----:B0-----:R-:W-:-:S09]  /*1f030*/  ULEA UR4, UR5, UR4, 0x18 ;  /* 0x0000000405047291 */ /* 0x001fd2000f8ec0ff */
[----:B------:R-:W0:Y:S04]  /*1f040*/  LDS.128 R68, [UR4+0x480] ;  /* 0x00048004ff447984 */ /* 0x000e280008000c00 */
[----:B------:R-:W1:Y:S04]  /*1f050*/  LDS.128 R60, [UR4+0x490] ;  /* 0x00049004ff3c7984 */ /* 0x000e680008000c00 */
[----:B------:R-:W2:Y:S04]  /*1f060*/  LDS.128 R56, [UR4+0x460] ;  /* 0x00046004ff387984 */ /* 0x000ea80008000c00 */
[----:B------:R-:W3:Y:S04]  /*1f070*/  LDS.128 R52, [UR4+0x470] ;  /* 0x00047004ff347984 */ /* 0x000ee80008000c00 */
[----:B------:R-:W-:Y:S04]  /*1f080*/  LDS.128 R64, [UR4+0x450] ;  /* 0x00045004ff407984 */ /* 0x000fe80008000c00 */
[----:B------:R-:W-:Y:S04]  /*1f090*/  LDS.128 R76, [UR4+0x410] ;  /* 0x00041004ff4c7984 */ /* 0x000fe80008000c00 */
[----:B------:R-:W4:Y:S04]  /*1f0a0*/  LDS.64 R98, [UR4+0x318] ;  /* 0x00031804ff627984 */ /* 0x000f280008000a00 */
[----:B0-----:R2:W-:Y:S04]  /*1f0b0*/  STL.64 [R0+0x168], R68 ;  /* 0x0001684400007387 */ /* 0x0015e80000100a00 */
[----:B------:R0:W-:Y:S01]  /*1f0c0*/  STL.64 [R0+0x170], R70 ;  /* 0x0001704600007387 */ /* 0x0001e20000100a00 */
[----:B-1----:R-:W-:-:S02]  /*1f0d0*/  IMAD.MOV.U32 R72, RZ, RZ, R62 ;  /* 0x000000ffff487224 */ /* 0x002fc400078e003e */
[----:B------:R-:W-:Y:S01]  /*1f0e0*/  IMAD.MOV.U32 R73, RZ, RZ, R63 ;  /* 0x000000ffff497224 */ /* 0x000fe200078e003f */
[----:B------:R-:W-:Y:S01]  /*1f0f0*/  STL.64 [R0+0x178], R60 ;  /* 0x0001783c00007387 */ /* 0x000fe20000100a00 */
[----:B--2---:R-:W-:-:S03]  /*1f100*/  IMAD.MOV.U32 R68, RZ, RZ, R56 ;  /* 0x000000ffff447224 */ /* 0x004fc600078e0038 */
[----:B------:R-:W1:Y:S01]  /*1f110*/  LDS.128 R60, [UR4+0x440] ;  /* 0x00044004ff3c7984 */ /* 0x000e620008000c00 */
[----:B------:R-:W-:Y:S02]  /*1f120*/  IMAD.MOV.U32 R69, RZ, RZ, R57 ;  /* 0x000000ffff457224 */ /* 0x000fe400078e0039 */
[----:B0-----:R-:W-:Y:S01]  /*1f130*/  IMAD.MOV.U32 R70, RZ, RZ, R58 ;  /* 0x000000ffff467224 */ /* 0x001fe200078e003a */
[----:B---3--:R-:W-:Y:S01]  /*1f140*/  STL.64 [R0+0x158], R52 ;  /* 0x0001583400007387 */ /* 0x008fe20000100a00 */
[----:B------:R-:W-:-:S03]  /*1f150*/  IMAD.MOV.U32 R71, RZ, RZ, R59 ;  /* 0x000000ffff477224 */ /* 0x000fc600078e003b */
[----:B------:R-:W0:Y:S01]  /*1f160*/  LDS.128 R56, [UR4+0x430] ;  /* 0x00043004ff387984 */ /* 0x000e220008000c00 */
[----:B----4-:R-:W-:-:S03]  /*1f170*/  FSETP.GT.FTZ.AND P0, PT, R101, R98, PT ;  /* 0x000000626500720b */ /* 0x010fc60003f14000 */
[----:B------:R-:W-:Y:S01]  /*1f180*/  STL.64 [R0+0x160], R54 ;  /* 0x0001603600007387 */ /* 0x000fe20000100a00 */
[----:B------:R-:W-:-:S03]  /*1f190*/  FSEL R113, R101, R98, P0 ;  /* 0x0000006265717208 */ /* 0x000fc60000000000 */
[----:B------:R-:W2:Y:S01]  /*1f1a0*/  LDS.128 R52, [UR4+0x420] ;  /* 0x00042004ff347984 */ /* 0x000ea20008000c00 */
[----:B------:R-:W-:Y:S02]  /*1f1b0*/  FSEL R50, R98, R101, P0 ;  /* 0x0000006562327208 */ /* 0x000fe40000000000 */
[----:B------:R-:W-:Y:S01]  /*1f1c0*/  FSEL R112, R99, R140, P0 ;  /* 0x0000008c63707208 */ /* 0x000fe20000000000 */
[----:B------:R-:W-:Y:S02]  /*1f1d0*/  STL.64 [R0+0x180], R72 ;  /* 0x0001804800007387 */ /* 0x000fe40000100a00 */
[----:B------:R-:W-:Y:S02]  /*1f1e0*/  FADD.FTZ R50, -R113, R50 ;  /* 0x0000003271327221 */ /* 0x000fe40000010100 */
[----:B------:R-:W-:Y:S02]  /*1f1f0*/  STL.64 [R0+0x148], R68 ;  /* 0x0001484400007387 */ /* 0x000fe40000100a00 */
[----:B------:R-:W-:-:S02]  /*1f200*/  FMUL.FTZ R50, R50, 1.4426950216293334961 ;  /* 0x3fb8aa3b32327820 */ /* 0x000fc40000410000 */
[----:B------:R-:W-:Y:S04]  /*1f210*/  STL.64 [R0+0x150], R70 ;  /* 0x0001504600007387 */ /* 0x000fe80000100a00 */
[----:B------:R-:W-:Y:S01]  /*1f220*/  STL.64 [R0+0x138], R64 ;  /* 0x0001384000007387 */ /* 0x000fe20000100a00 */
[----:B------:R-:W3:Y:S03]  /*1f230*/  MUFU.EX2 R50, R50 ;  /* 0x0000003200327308 */ /* 0x000ee60000000800 */
[----:B------:R-:W-:Y:S04]  /*1f240*/  STL.64 [R0+0x140], R66 ;  /* 0x0001404200007387 */ /* 0x000fe80000100a00 */
[----:B-1----:R-:W-:Y:S04]  /*1f250*/  STL.64 [R0+0x128], R60 ;  /* 0x0001283c00007387 */ /* 0x002fe80000100a00 */
[----:B------:R-:W-:Y:S04]  /*1f260*/  STL.64 [R0+0x130], R62 ;  /* 0x0001303e00007387 */ /* 0x000fe80000100a00 */
[----:B0-----:R-:W-:Y:S04]  /*1f270*/  STL.64 [R0+0x118], R56 ;  /* 0x0001183800007387 */ /* 0x001fe80000100a00 */
[----:B------:R-:W-:Y:S04]  /*1f280*/  STL.64 [R0+0x120], R58 ;  /* 0x0001203a00007387 */ /* 0x000fe80000100a00 */
[----:B------:R-:W-:Y:S01]  /*1f290*/  STL.64 [R0+0xf8], R76 ;  /* 0x0000f84c00007387 */ /* 0x000fe20000100a00 */
[----:B--2---:R-:W-:-:S02]  /*1f2a0*/  IMAD.MOV.U32 R80, RZ, RZ, R52 ;  /* 0x000000ffff507224 */ /* 0x004fc400078e0034 */
[----:B------:R-:W-:Y:S01]  /*1f2b0*/  IMAD.MOV.U32 R81, RZ, RZ, R53 ;  /* 0x000000ffff517224 */ /* 0x000fe200078e0035 */
[----:B------:R-:W-:Y:S01]  /*1f2c0*/  STL.64 [R0+0x100], R78 ;  /* 0x0001004e00007387 */ /* 0x000fe20000100a00 */
[----:B------:R-:W-:Y:S02]  /*1f2d0*/  IMAD.MOV.U32 R82, RZ, RZ, R54 ;  /* 0x000000ffff527224 */ /* 0x000fe400078e0036 */
[----:B------:R-:W-:Y:S01]  /*1f2e0*/  IMAD.MOV.U32 R83, RZ, RZ, R55 ;  /* 0x000000ffff537224 */ /* 0x000fe200078e0037 */
[----:B------:R-:W0:Y:S04]  /*1f2f0*/  LDS.128 R68, [UR4+0x400] ;  /* 0x00040004ff447984 */ /* 0x000e280008000c00 */
[----:B------:R-:W1:Y:S04]  /*1f300*/  LDS.128 R64, [UR4+0x3f0] ;  /* 0x0003f004ff407984 */ /* 0x000e680008000c00 */
[----:B------:R-:W2:Y:S04]  /*1f310*/  LDS.128 R60, [UR4+0x3e0] ;  /* 0x0003e004ff3c7984 */ /* 0x000ea80008000c00 */
[----:B------:R-:W4:Y:S04]  /*1f320*/  LDS.128 R56, [UR4+0x3d0] ;  /* 0x0003d004ff387984 */ /* 0x000f280008000c00 */
[----:B------:R-:W5:Y:S04]  /*1f330*/  LDS.128 R72, [UR4+0x3b0] ;  /* 0x0003b004ff487984 */ /* 0x000f680008000c00 */
[----:B------:R-:W3:Y:S04]  /*1f340*/  LDS.128 R76, [UR4+0x3a0] ;  /* 0x0003a004ff4c7984 */ /* 0x000ee80008000c00 */
[----:B------:R-:W3:Y:S04]  /*1f350*/  LDS.128 R52, [UR4+0x3c0] ;  /* 0x0003c004ff347984 */ /* 0x000ee80008000c00 */
[----:B------:R-:W-:Y:S04]  /*1f360*/  STL.64 [R0+0x108], R80 ;  /* 0x0001085000007387 */ /* 0x000fe80000100a00 */
[----:B------:R-:W-:Y:S04]  /*1f370*/  STL.64 [R0+0x110], R82 ;  /* 0x0001105200007387 */ /* 0x000fe80000100a00 */
[----:B------:R-:W3:Y:S04]  /*1f380*/  LDS.128 R80, [UR4+0x390] ;  /* 0x00039004ff507984 */ /* 0x000ee80008000c00 */
[----:B0-----:R-:W-:Y:S04]  /*1f390*/  STL.64 [R0+0xe8], R68 ;  /* 0x0000e84400007387 */ /* 0x001fe80000100a00 */
[----:B------:R-:W-:Y:S04]  /*1f3a0*/  STL.64 [R0+0xf0], R70 ;  /* 0x0000f04600007387 */ /* 0x000fe80000100a00 */
[----:B-1----:R-:W-:Y:S04]  /*1f3b0*/  STL.64 [R0+0xd8], R64 ;  /* 0x0000d84000007387 */ /* 0x002fe80000100a00 */
[----:B------:R-:W-:Y:S04]  /*1f3c0*/  STL.64 [R0+0xe0], R66 ;  /* 0x0000e04200007387 */ /* 0x000fe80000100a00 */
[----:B--2---:R-:W-:Y:S04]  /*1f3d0*/  STL.64 [R0+0xc8], R60 ;  /* 0x0000c83c00007387 */ /* 0x004fe80000100a00 */
[----:B------:R-:W-:Y:S04]  /*1f3e0*/  STL.64 [R0+0xd0], R62 ;  /* 0x0000d03e00007387 */ /* 0x000fe80000100a00 */
[----:B----4-:R-:W-:Y:S04]  /*1f3f0*/  STL.64 [R0+0xb8], R56 ;  /* 0x0000b83800007387 */ /* 0x010fe80000100a00 */
[----:B------:R-:W-:Y:S04]  /*1f400*/  STL.64 [R0+0xc0], R58 ;  /* 0x0000c03a00007387 */ /* 0x000fe80000100a00 */
[----:B-----5:R-:W-:Y:S04]  /*1f410*/  STL.64 [R0+0x98], R72 ;  /* 0x0000984800007387 */ /* 0x020fe80000100a00 */
[----:B------:R-:W-:Y:S04]  /*1f420*/  STL.64 [R0+0xa0], R74 ;  /* 0x0000a04a00007387 */ /* 0x000fe80000100a00 */
[----:B---3--:R-:W-:Y:S04]  /*1f430*/  STL.64 [R0+0x88], R76 ;  /* 0x0000884c00007387 */ /* 0x008fe80000100a00 */
[----:B------:R-:W-:Y:S04]  /*1f440*/  STL.64 [R0+0x90], R78 ;  /* 0x0000904e00007387 */ /* 0x000fe80000100a00 */
[----:B------:R-:W0:Y:S04]  /*1f450*/  LDS.128 R68, [UR4+0x380] ;  /* 0x00038004ff447984 */ /* 0x000e280008000c00 */
[----:B------:R-:W1:Y:S04]  /*1f460*/  LDS.128 R64, [UR4+0x370] ;  /* 0x00037004ff407984 */ /* 0x000e680008000c00 */
[----:B------:R-:W2:Y:S04]  /*1f470*/  LDS.128 R60, [UR4+0x360] ;  /* 0x00036004ff3c7984 */ /* 0x000ea80008000c00 */
[----:B------:R-:W3:Y:S04]  /*1f480*/  LDS.128 R56, [UR4+0x340] ;  /* 0x00034004ff387984 */ /* 0x000ee80008000c00 */
[----:B------:R-:W4:Y:S04]  /*1f490*/  LDS.128 R72, [UR4+0x330] ;  /* 0x00033004ff487984 */ /* 0x000f280008000c00 */
[----:B------:R-:W5:Y:S04]  /*1f4a0*/  LDS.128 R76, [UR4+0x320] ;  /* 0x00032004ff4c7984 */ /* 0x000f680008000c00 */
[----:B------:R-:W-:Y:S04]  /*1f4b0*/  STL.64 [R0+0xa8], R52 ;  /* 0x0000a83400007387 */ /* 0x000fe80000100a00 */
[----:B------:R-:W-:Y:S04]  /*1f4c0*/  STL.64 [R0+0xb0], R54 ;  /* 0x0000b03600007387 */ /* 0x000fe80000100a00 */
[----:B------:R-:W5:Y:S04]  /*1f4d0*/  LDS.128 R52, [UR4+0x350] ;  /* 0x00035004ff347984 */ /* 0x000f680008000c00 */
        /* <DEDUP_REMOVED lines=22> */
.L_x_3479:
        /* <DEDUP_REMOVED lines=20> */
.L_x_3291:
[----:B------:R-:W-:Y:S01]  /*1f780*/  IMAD.MOV.U32 R50, RZ, RZ, R97 ;  /* 0x000000ffff327224 */ /* 0x000fe200078e0061 */
[----:B------:R-:W-:Y:S01]  /*1f790*/  PRMT R54, R54, 0x5410, R136 ;  /* 0x0000541036367816 */ /* 0x000fe20000000088 */
[----:B------:R-:W-:Y:S01]  /*1f7a0*/  IMAD.MOV.U32 R97, RZ, RZ, R96 ;  /* 0x000000ffff617224 */ /* 0x000fe200078e0060 */
[----:B------:R-:W-:-:S07]  /*1f7b0*/  PRMT R136, R135, 0x7610, R136 ;  /* 0x0000761087887816 */ /* 0x000fce0000000088 */
.L_x_3292:
[----:B------:R-:W-:Y:S05]  /*1f7c0*/  BSYNC.RECONVERGENT B1 ;  /* 0x0000000000017941 */ /* 0x000fea0003800200 */
.L_x_3290:
        /* <DEDUP_REMOVED lines=11> */
.L_x_3294:
[----:B------:R-:W-:Y:S01]  /*1f880*/  IMAD.MOV.U32 R57, RZ, RZ, R50 ;  /* 0x000000ffff397224 */ /* 0x000fe200078e0032 */
[----:B------:R-:W-:Y:S01]  /*1f890*/  PRMT R56, R56, 0x7610, R54 ;  /* 0x0000761038387816 */ /* 0x000fe20000000036 */
[----:B------:R-:W-:Y:S01]  /*1f8a0*/  IMAD.MOV.U32 R96, RZ, RZ, R95 ;  /* 0x000000ffff607224 */ /* 0x000fe200078e005f */
[----:B------:R-:W-:-:S07]  /*1f8b0*/  PRMT R135, R134, 0x7632, R135 ;  /* 0x0000763286877816 */ /* 0x000fce0000000087 */
.L_x_3295:
[----:B------:R-:W-:Y:S05]  /*1f8c0*/  BSYNC.RECONVERGENT B1 ;  /* 0x0000000000017941 */ /* 0x000fea0003800200 */
.L_x_3293:
        /* <DEDUP_REMOVED lines=11> */
.L_x_3297:
[----:B------:R-:W-:Y:S01]  /*1f980*/  IMAD.MOV.U32 R50, RZ, RZ, R57 ;  /* 0x000000ffff327224 */ /* 0x000fe200078e0039 */
[----:B------:R-:W-:Y:S01]  /*1f990*/  PRMT R54, R56, 0x7632, R54 ;  /* 0x0000763238367816 */ /* 0x000fe20000000036 */
[----:B------:R-:W-:Y:S01]  /*1f9a0*/  IMAD.MOV.U32 R95, RZ, RZ, R94 ;  /* 0x000000ffff5f7224 */ /* 0x000fe200078e005e */
[----:B------:R-:W-:-:S07]  /*1f9b0*/  PRMT R134, R134, 0x5410, R134 ;  /* 0x0000541086867816 */ /* 0x000fce0000000086 */
.L_x_3298:
[----:B------:R-:W-:Y:S05]  /*1f9c0*/  BSYNC.RECONVERGENT B1 ;  /* 0x0000000000017941 */ /* 0x000fea0003800200 */
.L_x_3296:
        /* <DEDUP_REMOVED lines=11> */
.L_x_3300:
[----:B------:R-:W-:Y:S01]  /*1fa80*/  IMAD.MOV.U32 R57, RZ, RZ, R50 ;  /* 0x000000ffff397224 */ /* 0x000fe200078e0032 */
[----:B------:R-:W-:Y:S01]  /*1fa90*/  PRMT R56, R54, 0x7610, R56 ;  /* 0x0000761036387816 */ /* 0x000fe20000000038 */
[----:B------:R-:W-:Y:S01]  /*1faa0*/  IMAD.MOV.U32 R94, RZ, RZ, R93 ;  /* 0x000000ffff5e7224 */ /* 0x000fe200078e005d */
[----:B------:R-:W-:-:S07]  /*1fab0*/  PRMT R134, R133, 0x7632, R134 ;  /* 0x0000763285867816 */ /* 0x000fce0000000086 */
.L_x_3301:
[----:B------:R-:W-:Y:S05]  /*1fac0*/  BSYNC.RECONVERGENT B1 ;  /* 0x0000000000017941 */ /* 0x000fea0003800200 */
.L_x_3299:
        /* <DEDUP_REMOVED lines=11> */
.L_x_3303:
[----:B------:R-:W-:Y:S01]  /*1fb80*/  IMAD.MOV.U32 R50, RZ, RZ, R57 ;  /* 0x000000ffff327224 */ /* 0x000fe200078e0039 */
[----:B------:R-:W-:Y:S01]  /*1fb90*/  PRMT R54, R54, 0x5410, R56 ;  /* 0x0000541036367816 */ /* 0x000fe20000000038 */
[----:B------:R-:W-:Y:S01]  /*1fba0*/  IMAD.MOV.U32 R93, RZ, RZ, R92 ;  /* 0x000000ffff5d7224 */ /* 0x000fe200078e005c */
[----:B------:R-:W-:-:S07]  /*1fbb0*/  PRMT R133, R133, 0x5410, R133 ;  /* 0x0000541085857816 */ /* 0x000fce0000000085 */
.L_x_3304:
[----:B------:R-:W-:Y:S05]  /*1fbc0*/  BSYNC.RECONVERGENT B1 ;  /* 0x0000000000017941 */ /* 0x000fea0003800200 */
.L_x_3302:
        /* <DEDUP_REMOVED lines=11> */
.L_x_3306:
[----:B------:R-:W-:Y:S01]  /*1fc80*/  IMAD.MOV.U32 R57, RZ, RZ, R50 ;  /* 0x000000ffff397224 */ /* 0x000fe200078e0032 */
[----:B------:R-:W-:Y:S01]  /*1fc90*/  PRMT R56, R56, 0x7610, R54 ;  /* 0x0000761038387816 */ /* 0x000fe20000000036 */
[----:B------:R-:W-:Y:S01]  /*1fca0*/  IMAD.MOV.U32 R92, RZ, RZ, R91 ;  /* 0x000000ffff5c7224 */ /* 0x000fe200078e005b */
[----:B------:R-:W-:-:S07]  /*1fcb0*/  PRMT R133, R132, 0x7632, R133 ;  /* 0x0000763284857816 */ /* 0x000fce0000000085 */
.L_x_3307:
[----:B------:R-:W-:Y:S05]  /*1fcc0*/  BSYNC.RECONVERGENT B1 ;  /* 0x0000000000017941 */ /* 0x000fea0003800200 */
.L_x_3305:
        /* <DEDUP_REMOVED lines=11> */
.L_x_3309:
[----:B------:R-:W-:Y:S01]  /*1fd80*/  IMAD.MOV.U32 R50, RZ, RZ, R57 ;  /* 0x000000ffff327224 */ /* 0x000fe200078e0039 */
[----:B------:R-:W-:Y:S01]  /*1fd90*/  PRMT R54, R56, 0x7632, R54 ;  /* 0x0000763238367816 */ /* 0x000fe20000000036 */
[----:B------:R-:W-:Y:S01]  /*1fda0*/  IMAD.MOV.U32 R91, RZ, RZ, R90 ;  /* 0x000000ffff5b7224 */ /* 0x000fe200078e005a */
[----:B------:R-:W-:-:S07]  /*1fdb0*/  PRMT R132, R132, 0x5410, R132 ;  /* 0x0000541084847816 */ /* 0x000fce0000000084 */
.L_x_3310:
[----:B------:R-:W-:Y:S05]  /*1fdc0*/  BSYNC.RECONVERGENT B1 ;  /* 0x0000000000017941 */ /* 0x000fea0003800200 */
.L_x_3308:
        /* <DEDUP_REMOVED lines=11> */
.L_x_3312:
[----:B------:R-:W-:Y:S01]  /*1fe80*/  IMAD.MOV.U32 R57, RZ, RZ, R50 ;  /* 0x000000ffff397224 */ /* 0x000fe200078e0032 */
[----:B------:R-:W-:Y:S01]  /*1fe90*/  PRMT R56, R54, 0x7610, R56 ;  /* 0x0000761036387816 */ /* 0x000fe20000000038 */
[----:B------:R-:W-:Y:S01]  /*1fea0*/  IMAD.MOV.U32 R90, RZ, RZ, R89 ;  /* 0x000000ffff5a7224 */ /* 0x000fe200078e0059 */
[----:B------:R-:W-:-:S07]  /*1feb0*/  PRMT R132, R131, 0x7632, R132 ;  /* 0x0000763283847816 */ /* 0x000fce0000000084 */
.L_x_3313:
[----:B------:R-:W-:Y:S05]  /*1fec0*/  BSYNC.RECONVERGENT B1 ;  /* 0x0000000000017941 */ /* 0x000fea0003800200 */
.L_x_3311:
        /* <DEDUP_REMOVED lines=11> */
.L_x_3315:
[----:B------:R-:W-:Y:S01]  /*1ff80*/  IMAD.MOV.U32 R50, RZ, RZ, R57 ;  /* 0x000000ffff327224 */ /* 0x000fe200078e0039 */
[----:B------:R-:W-:Y:S01]  /*1ff90*/  PRMT R54, R54, 0x5410, R56 ;  /* 0x0000541036367816 */ /* 0x000fe20000000038 */
[----:B------:R-:W-:Y:S01]  /*1ffa0*/  IMAD.MOV.U32 R89, RZ, RZ, R88 ;  /* 0x000000ffff597224 */ /* 0x000fe200078e0058 */
[----:B------:R-:W-:-:S07]  /*1ffb0*/  PRMT R131, R131, 0x5410, R131 ;  /* 0x0000541083837816 */ /* 0x000fce0000000083 */
.L_x_3316:
[----:B------:R-:W-:Y:S05]  /*1ffc0*/  BSYNC.RECONVERGENT B1 ;  /* 0x0000000000017941 */ /* 0x000fea0003800200 */
.L_x_3314:
        /* <DEDUP_REMOVED lines=11> */
.L_x_3318:
[----:B------:R-:W-:Y:S01]  /*20080*/  IMAD.MOV.U32 R57, RZ, RZ, R50 ;  /* 0x000000ffff397224 */ /* 0x000fe200078e0032 */
[----:B------:R-:W-:Y:S01]  /*20090*/  PRMT R56, R56, 0x7610, R54 ;  /* 0x0000761038387816 */ /* 0x000fe20000000036 */
[----:B------:R-:W-:Y:S01]  /*200a0*/  IMAD.MOV.U32 R88, RZ, RZ, R87 ;  /* 0x000000ffff587224 */ /* 0x000fe200078e0057 */
[----:B------:R-:W-:-:S07]  /*200b0*/  PRMT R131, R130, 0x7632, R131 ;  /* 0x0000763282837816 */ /* 0x000fce0000000083 */
.L_x_3319:
[----:B------:R-:W-:Y:S05]  /*200c0*/  BSYNC.RECONVERGENT B1 ;  /* 0x0000000000017941 */ /* 0x000fea0003800200 */
.L_x_3317:
        /* <DEDUP_REMOVED lines=11> */
.L_x_3321:
[----:B------:R-:W-:Y:S01]  /*20180*/  IMAD.MOV.U32 R50, RZ, RZ, R57 ;  /* 0x000000ffff327224 */ /* 0x000fe200078e0039 */
[----:B------:R-:W-:Y:S01]  /*20190*/  PRMT R54, R56, 0x7632, R54 ;  /* 0x0000763238367816 */ /* 0x000fe20000000036 */
[----:B------:R-:W-:Y:S01]  /*201a0*/  IMAD.MOV.U32 R87, RZ, RZ, R86 ;  /* 0x000000ffff577224 */ /* 0x000fe200078e0056 */
[----:B------:R-:W-:-:S07]  /*201b0*/  PRMT R130, R130, 0x5410, R130 ;  /* 0x0000541082827816 */ /* 0x000fce0000000082 */
.L_x_3322:
[----:B------:R-:W-:Y:S05]  /*201c0*/  BSYNC.RECONVERGENT B1 ;  /* 0x0000000000017941 */ /* 0x000fea0003800200 */
.L_x_3320:
        /* <DEDUP_REMOVED lines=11> */
.L_x_3324:
[----:B------:R-:W-:Y:S01]  /*20280*/  IMAD.MOV.U32 R57, RZ, RZ, R50 ;  /* 0x000000ffff397224 */ /* 0x000fe200078e0032 */
[----:B------:R-:W-:Y:S01]  /*20290*/  PRMT R56, R54, 0x7610, R56 ;  /* 0x0000761036387816 */ /* 0x000fe20000000038 */
[----:B------:R-:W-:Y:S01]  /*202a0*/  IMAD.MOV.U32 R86, RZ, RZ, R85 ;  /* 0x000000ffff567224 */ /* 0x000fe200078e0055 */
[----:B------:R-:W-:-:S07]  /*202b0*/  PRMT R130, R129, 0x7632, R130 ;  /* 0x0000763281827816 */ /* 0x000fce0000000082 */
.L_x_3325:
[----:B------:R-:W-:Y:S05]  /*202c0*/  BSYNC.RECONVERGENT B1 ;  /* 0x0000000000017941 */ /* 0x000fea0003800200 */
.L_x_3323:
        /* <DEDUP_REMOVED lines=11> */
.L_x_3327:
[----:B------:R-:W-:Y:S01]  /*20380*/  IMAD.MOV.U32 R50, RZ, RZ, R57 ;  /* 0x000000ffff327224 */ /* 0x000fe200078e0039 */
[----:B------:R-:W-:Y:S01]  /*20390*/  PRMT R54, R54, 0x5410, R56 ;  /* 0x0000541036367816 */ /* 0x000fe20000000038 */
[----:B------:R-:W-:Y:S01]  /*203a0*/  IMAD.MOV.U32 R85, RZ, RZ, R84 ;  /* 0x000000ffff557224 */ /* 0x000fe200078e0054 */
[----:B------:R-:W-:-:S07]  /*203b0*/  PRMT R129, R129, 0x5410, R129 ;  /* 0x0000541081817816 */ /* 0x000fce0000000081 */
.L_x_3328:
[----:B------:R-:W-:Y:S05]  /*203c0*/  BSYNC.RECONVERGENT B1 ;  /* 0x0000000000017941 */ /* 0x000fea0003800200 */
.L_x_3326:
        /* <DEDUP_REMOVED lines=11> */
.L_x_3330:
[----:B------:R-:W-:Y:S01]  /*20480*/  IMAD.MOV.U32 R57, RZ, RZ, R50 ;  /* 0x000000ffff397224 */ /* 0x000fe200078e0032 */
[----:B------:R-:W-:Y:S01]  /*20490*/  PRMT R56, R56, 0x7610, R54 ;  /* 0x0000761038387816 */ /* 0x000fe20000000036 */
[----:B------:R-:W-:Y:S01]  /*204a0*/  IMAD.MOV.U32 R84, RZ, RZ, R3 ;  /* 0x000000ffff547224 */ /* 0x000fe200078e0003 */
[----:B------:R-:W-:-:S07]  /*204b0*/  PRMT R129, R128, 0x7632, R129 ;  /* 0x0000763280817816 */ /* 0x000fce0000000081 */
.L_x_3331:
[----:B------:R-:W-:Y:S05]  /*204c0*/  BSYNC.RECONVERGENT B1 ;  /* 0x0000000000017941 */ /* 0x000fea0003800200 */
.L_x_3329:
        /* <DEDUP_REMOVED lines=11> */
.L_x_3333:
[----:B------:R-:W-:Y:S01]  /*20580*/  IMAD.MOV.U32 R50, RZ, RZ, R57 ;  /* 0x000000ffff327224 */ /* 0x000fe200078e0039 */
[----:B------:R-:W-:Y:S01]  /*20590*/  PRMT R54, R56, 0x7632, R54 ;  /* 0x0000763238367816 */ /* 0x000fe20000000036 */
[----:B------:R-:W-:Y:S01]  /*205a0*/  IMAD.MOV.U32 R3, RZ, RZ, R2 ;  /* 0x000000ffff037224 */ /* 0x000fe200078e0002 */
[----:B------:R-:W-:-:S07]  /*205b0*/  PRMT R128, R128, 0x5410, R128 ;  /* 0x0000541080807816 */ /* 0x000fce0000000080 */
.L_x_3334:
[----:B------:R-:W-:Y:S05]  /*205c0*/  BSYNC.RECONVERGENT B1 ;  /* 0x0000000000017941 */ /* 0x000fea0003800200 */
.L_x_3332:
        /* <DEDUP_REMOVED lines=11> */
.L_x_3336:
[----:B------:R-:W-:Y:S01]  /*20680*/  IMAD.MOV.U32 R57, RZ, RZ, R50 ;  /* 0x000000ffff397224 */ /* 0x000fe200078e0032 */
[----:B------:R-:W-:Y:S01]  /*20690*/  PRMT R56, R54, 0x7610, R56 ;  /* 0x0000761036387816 */ /* 0x000fe20000000038 */
[----:B------:R-:W-:Y:S01]  /*206a0*/  IMAD.MOV.U32 R2, RZ, RZ, R5 ;  /* 0x000000ffff027224 */ /* 0x000fe200078e0005 */
[----:B------:R-:W-:-:S07]  /*206b0*/  PRMT R128, R127, 0x7632, R128 ;  /* 0x000076327f807816 */ /* 0x000fce0000000080 */
.L_x_3337:
[----:B------:R-:W-:Y:S05]  /*206c0*/  BSYNC.RECONVERGENT B1 ;  /* 0x0000000000017941 */ /* 0x000fea0003800200 */
.L_x_3335:
        /* <DEDUP_REMOVED lines=11> */
.L_x_3339:
[----:B------:R-:W-:Y:S01]  /*20780*/  IMAD.MOV.U32 R50, RZ, RZ, R57 ;  /* 0x000000ffff327224 */ /* 0x000fe200078e0039 */
[----:B------:R-:W-:Y:S01]  /*20790*/  PRMT R54, R54, 0x5410, R56 ;  /* 0x0000541036367816 */ /* 0x000fe20000000038 */
[----:B------:R-:W-:Y:S01]  /*207a0*/  IMAD.MOV.U32 R5, RZ, RZ, R4 ;  /* 0x000000ffff057224 */ /* 0x000fe200078e0004 */
[----:B------:R-:W-:-:S07]  /*207b0*/  PRMT R127, R127, 0x5410, R127 ;  /* 0x000054107f7f7816 */ /* 0x000fce000000007f */
.L_x_3340:
[----:B------:R-:W-:Y:S05]  /*207c0*/  BSYNC.RECONVERGENT B1 ;  /* 0x0000000000017941 */ /* 0x000fea0003800200 */
.L_x_3338:
        /* <DEDUP_REMOVED lines=11> */
.L_x_3342:
[----:B------:R-:W-:Y:S01]  /*20880*/  IMAD.MOV.U32 R57, RZ, RZ, R50 ;  /* 0x000000ffff397224 */ /* 0x000fe200078e0032 */
[----:B------:R-:W-:Y:S01]  /*20890*/  PRMT R56, R56, 0x7610, R54 ;  /* 0x0000761038387816 */ /* 0x000fe20000000036 */
[----:B------:R-:W-:Y:S01]  /*208a0*/  IMAD.MOV.U32 R4, RZ, RZ, R7 ;  /* 0x000000ffff047224 */ /* 0x000fe200078e0007 */
[----:B------:R-:W-:-:S07]  /*208b0*/  PRMT R127, R126, 0x7610, R127 ;  /* 0x000076107e7f7816 */ /* 0x000fce000000007f */
.L_x_3343:
[----:B------:R-:W-:Y:S05]  /*208c0*/  BSYNC.RECONVERGENT B1 ;  /* 0x0000000000017941 */ /* 0x000fea0003800200 */
.L_x_3341:
        /* <DEDUP_REMOVED lines=11> */
.L_x_3345:
[----:B------:R-:W-:Y:S01]  /*20980*/  IMAD.MOV.U32 R50, RZ, RZ, R57 ;  /* 0x000000ffff327224 */ /* 0x000fe200078e0039 */
[----:B------:R-:W-:Y:S01]  /*20990*/  PRMT R54, R56, 0x7632, R54 ;  /* 0x0000763238367816 */ /* 0x000fe20000000036 */
[----:B------:R-:W-:Y:S01]  /*209a0*/  IMAD.MOV.U32 R7, RZ, RZ, R6 ;  /* 0x000000ffff077224 */ /* 0x000fe200078e0006 */
[----:B------:R-:W-:-:S07]  /*209b0*/  PRMT R126, R104, 0x7632, R126 ;  /* 0x00007632687e7816 */ /* 0x000fce000000007e */
.L_x_3346:
[----:B------:R-:W-:Y:S05]  /*209c0*/  BSYNC.RECONVERGENT B1 ;  /* 0x0000000000017941 */ /* 0x000fea0003800200 */
.L_x_3344:
        /* <DEDUP_REMOVED lines=11> */
.L_x_3348:
[----:B------:R-:W-:Y:S01]  /*20a80*/  IMAD.MOV.U32 R57, RZ, RZ, R50 ;  /* 0x000000ffff397224 */ /* 0x000fe200078e0032 */
[----:B------:R-:W-:Y:S01]  /*20a90*/  PRMT R56, R54, 0x7610, R56 ;  /* 0x0000761036387816 */ /* 0x000fe20000000038 */
[----:B------:R-:W-:Y:S01]  /*20aa0*/  IMAD.MOV.U32 R6, RZ, RZ, R9 ;  /* 0x000000ffff067224 */ /* 0x000fe200078e0009 */
[----:B------:R-:W-:-:S07]  /*20ab0*/  PRMT R104, R104, 0x7610, R125 ;  /* 0x0000761068687816 */ /* 0x000fce000000007d */
.L_x_3349:
[----:B------:R-:W-:Y:S05]  /*20ac0*/  BSYNC.RECONVERGENT B1 ;  /* 0x0000000000017941 */ /* 0x000fea0003800200 */
.L_x_3347:
        /* <DEDUP_REMOVED lines=11> */
.L_x_3351:
[----:B------:R-:W-:Y:S01]  /*20b80*/  IMAD.MOV.U32 R50, RZ, RZ, R57 ;  /* 0x000000ffff327224 */ /* 0x000fe200078e0039 */
[----:B------:R-:W-:Y:S01]  /*20b90*/  PRMT R54, R54, 0x5410, R56 ;  /* 0x0000541036367816 */ /* 0x000fe20000000038 */
[----:B------:R-:W-:Y:S01]  /*20ba0*/  IMAD.MOV.U32 R9, RZ, RZ, R8 ;  /* 0x000000ffff097224 */ /* 0x000fe200078e0008 */
[----:B------:R-:W-:-:S07]  /*20bb0*/  PRMT R125, R125, 0x5410, R125 ;  /* 0x000054107d7d7816 */ /* 0x000fce000000007d */
.L_x_3352:
[----:B------:R-:W-:Y:S05]  /*20bc0*/  BSYNC.RECONVERGENT B1 ;  /* 0x0000000000017941 */ /* 0x000fea0003800200 */
.L_x_3350:
        /* <DEDUP_REMOVED lines=11> */
.L_x_3354:
[----:B------:R-:W-:Y:S01]  /*20c80*/  IMAD.MOV.U32 R57, RZ, RZ, R50 ;  /* 0x000000ffff397224 */ /* 0x000fe200078e0032 */
[----:B------:R-:W-:Y:S01]  /*20c90*/  PRMT R56, R56, 0x7610, R54 ;  /* 0x0000761038387816 */ /* 0x000fe20000000036 */
[----:B------:R-:W-:Y:S01]  /*20ca0*/  IMAD.MOV.U32 R8, RZ, RZ, R11 ;  /* 0x000000ffff087224 */ /* 0x000fe200078e000b */
[----:B------:R-:W-:-:S07]  /*20cb0*/  PRMT R125, R124, 0x7632, R125 ;  /* 0x000076327c7d7816 */ /* 0x000fce000000007d */
.L_x_3355:
[----:B------:R-:W-:Y:S05]  /*20cc0*/  BSYNC.RECONVERGENT B1 ;  /* 0x0000000000017941 */ /* 0x000fea0003800200 */
.L_x_3353:
        /* <DEDUP_REMOVED lines=11> */
.L_x_3357:
[----:B------:R-:W-:Y:S01]  /*20d80*/  IMAD.MOV.U32 R50, RZ, RZ, R57 ;  /* 0x000000ffff327224 */ /* 0x000fe200078e0039 */
[----:B------:R-:W-:Y:S01]  /*20d90*/  PRMT R54, R56, 0x7632, R54 ;  /* 0x0000763238367816 */ /* 0x000fe20000000036 */
[----:B------:R-:W-:Y:S01]  /*20da0*/  IMAD.MOV.U32 R11, RZ, RZ, R10 ;  /* 0x000000ffff0b7224 */ /* 0x000fe200078e000a */
[----:B------:R-:W-:-:S07]  /*20db0*/  PRMT R124, R124, 0x5410, R124 ;  /* 0x000054107c7c7816 */ /* 0x000fce000000007c */
.L_x_3358:
[----:B------:R-:W-:Y:S05]  /*20dc0*/  BSYNC.RECONVERGENT B1 ;  /* 0x0000000000017941 */ /* 0x000fea0003800200 */
.L_x_3356:
        /* <DEDUP_REMOVED lines=11> */
.L_x_3360:
[----:B------:R-:W-:Y:S01]  /*20e80*/  IMAD.MOV.U32 R57, RZ, RZ, R50 ;  /* 0x000000ffff397224 */ /* 0x000fe200078e0032 */
[----:B------:R-:W-:Y:S01]  /*20e90*/  PRMT R56, R54, 0x7610, R56 ;  /* 0x0000761036387816 */ /* 0x000fe20000000038 */
[----:B------:R-:W-:Y:S01]  /*20ea0*/  IMAD.MOV.U32 R10, RZ, RZ, R13 ;  /* 0x000000ffff0a7224 */ /* 0x000fe200078e000d */
[----:B------:R-:W-:-:S07]  /*20eb0*/  PRMT R124, R123, 0x7632, R124 ;  /* 0x000076327b7c7816 */ /* 0x000fce000000007c */
.L_x_3361:
[----:B------:R-:W-:Y:S05]  /*20ec0*/  BSYNC.RECONVERGENT B1 ;  /* 0x0000000000017941 */ /* 0x000fea0003800200 */
.L_x_3359:
        /* <DEDUP_REMOVED lines=11> */
.L_x_3363:
[----:B------:R-:W-:Y:S01]  /*20f80*/  IMAD.MOV.U32 R50, RZ, RZ, R57 ;  /* 0x000000ffff327224 */ /* 0x000fe200078e0039 */
[----:B------:R-:W-:Y:S01]  /*20f90*/  PRMT R54, R54, 0x5410, R56 ;  /* 0x0000541036367816 */ /* 0x000fe20000000038 */
[----:B------:R-:W-:Y:S01]  /*20fa0*/  IMAD.MOV.U32 R13, RZ, RZ, R12 ;  /* 0x000000ffff0d7224 */ /* 0x000fe200078e000c */
[----:B------:R-:W-:-:S07]  /*20fb0*/  PRMT R123, R123, 0x5410, R123 ;  /* 0x000054107b7b7816 */ /* 0x000fce000000007b */
.L_x_3364:
[----:B------:R-:W-:Y:S05]  /*20fc0*/  BSYNC.RECONVERGENT B1 ;  /* 0x0000000000017941 */ /* 0x000fea0003800200 */
.L_x_3362:
        /* <DEDUP_REMOVED lines=11> */
.L_x_3366:
[----:B------:R-:W-:Y:S01]  /*21080*/  IMAD.MOV.U32 R57, RZ, RZ, R50 ;  /* 0x000000ffff397224 */ /* 0x000fe200078e0032 */
[----:B------:R-:W-:Y:S01]  /*21090*/  PRMT R56, R56, 0x7610, R54 ;  /* 0x0000761038387816 */ /* 0x000fe20000000036 */
[----:B------:R-:W-:Y:S01]  /*210a0*/  IMAD.MOV.U32 R12, RZ, RZ, R15 ;  /* 0x000000ffff0c7224 */ /* 0x000fe200078e000f */
[----:B------:R-:W-:-:S07]  /*210b0*/  PRMT R123, R122, 0x7632, R123 ;  /* 0x000076327a7b7816 */ /* 0x000fce000000007b */
.L_x_3367:
[----:B------:R-:W-:Y:S05]  /*210c0*/  BSYNC.RECONVERGENT B1 ;  /* 0x0000000000017941 */ /* 0x000fea0003800200 */
.L_x_3365:
        /* <DEDUP_REMOVED lines=11> */
.L_x_3369:
[----:B------:R-:W-:Y:S01]  /*21180*/  IMAD.MOV.U32 R50, RZ, RZ, R57 ;  /* 0x000000ffff327224 */ /* 0x000fe200078e0039 */
[----:B------:R-:W-:Y:S01]  /*21190*/  PRMT R54, R56, 0x7632, R54 ;  /* 0x0000763238367816 */ /* 0x000fe20000000036 */
[----:B------:R-:W-:Y:S01]  /*211a0*/  IMAD.MOV.U32 R15, RZ, RZ, R14 ;  /* 0x000000ffff0f7224 */ /* 0x000fe200078e000e */
[----:B------:R-:W-:-:S07]  /*211b0*/  PRMT R122, R122, 0x5410, R122 ;  /* 0x000054107a7a7816 */ /* 0x000fce000000007a */
.L_x_3370:
[----:B------:R-:W-:Y:S05]  /*211c0*/  BSYNC.RECONVERGENT B1 ;  /* 0x0000000000017941 */ /* 0x000fea0003800200 */
.L_x_3368:
        /* <DEDUP_REMOVED lines=11> */
.L_x_3372:
[----:B------:R-:W-:Y:S01]  /*21280*/  IMAD.MOV.U32 R57, RZ, RZ, R50 ;  /* 0x000000ffff397224 */ /* 0x000fe200078e0032 */
[----:B------:R-:W-:Y:S01]  /*21290*/  PRMT R56, R54, 0x7610, R56 ;  /* 0x0000761036387816 */ /* 0x000fe20000000038 */
[----:B------:R-:W-:Y:S01]  /*212a0*/  IMAD.MOV.U32 R14, RZ, RZ, R17 ;  /* 0x000000ffff0e7224 */ /* 0x000fe200078e0011 */
[----:B------:R-:W-:-:S07]  /*212b0*/  PRMT R122, R121, 0x7632, R122 ;  /* 0x00007632797a7816 */ /* 0x000fce000000007a */
.L_x_3373:
[----:B------:R-:W-:Y:S05]  /*212c0*/  BSYNC.RECONVERGENT B1 ;  /* 0x0000000000017941 */ /* 0x000fea0003800200 */
.L_x_3371:
        /* <DEDUP_REMOVED lines=11> */
.L_x_3375:
[----:B------:R-:W-:Y:S01]  /*21380*/  IMAD.MOV.U32 R50, RZ, RZ, R57 ;  /* 0x000000ffff327224 */ /* 0x000fe200078e0039 */
[----:B------:R-:W-:Y:S01]  /*21390*/  PRMT R54, R54, 0x5410, R56 ;  /* 0x0000541036367816 */ /* 0x000fe20000000038 */
[----:B------:R-:W-:Y:S01]  /*213a0*/  IMAD.MOV.U32 R17, RZ, RZ, R16 ;  /* 0x000000ffff117224 */ /* 0x000fe200078e0010 */
[----:B------:R-:W-:-:S07]  /*213b0*/  PRMT R121, R121, 0x5410, R121 ;  /* 0x0000541079797816 */ /* 0x000fce0000000079 */
.L_x_3376:
[----:B------:R-:W-:Y:S05]  /*213c0*/  BSYNC.RECONVERGENT B1 ;  /* 0x0000000000017941 */ /* 0x000fea0003800200 */
.L_x_3374:
        /* <DEDUP_REMOVED lines=11> */
.L_x_3378:
[----:B------:R-:W-:Y:S01]  /*21480*/  IMAD.MOV.U32 R57, RZ, RZ, R50 ;  /* 0x000000ffff397224 */ /* 0x000fe200078e0032 */
[----:B------:R-:W-:Y:S01]  /*21490*/  PRMT R56, R56, 0x7610, R54 ;  /* 0x0000761038387816 */ /* 0x000fe20000000036 */
[----:B------:R-:W-:Y:S01]  /*214a0*/  IMAD.MOV.U32 R16, RZ, RZ, R19 ;  /* 0x000000ffff107224 */ /* 0x000fe200078e0013 */
[----:B------:R-:W-:-:S07]  /*214b0*/  PRMT R121, R120, 0x7632, R121 ;  /* 0x0000763278797816 */ /* 0x000fce0000000079 */
.L_x_3379:
[----:B------:R-:W-:Y:S05]  /*214c0*/  BSYNC.RECONVERGENT B1 ;  /* 0x0000000000017941 */ /* 0x000fea0003800200 */
.L_x_3377:
        /* <DEDUP_REMOVED lines=11> */
.L_x_3381:
[----:B------:R-:W-:Y:S01]  /*21580*/  IMAD.MOV.U32 R50, RZ, RZ, R57 ;  /* 0x000000ffff327224 */ /* 0x000fe200078e0039 */
[----:B------:R-:W-:Y:S01]  /*21590*/  PRMT R54, R56, 0x7632, R54 ;  /* 0x0000763238367816 */ /* 0x000fe20000000036 */
[----:B------:R-:W-:Y:S01]  /*215a0*/  IMAD.MOV.U32 R19, RZ, RZ, R18 ;  /* 0x000000ffff137224 */ /* 0x000fe200078e0012 */
[----:B------:R-:W-:-:S07]  /*215b0*/  PRMT R120, R120, 0x5410, R120 ;  /* 0x0000541078787816 */ /* 0x000fce0000000078 */
.L_x_3382:
[----:B------:R-:W-:Y:S05]  /*215c0*/  BSYNC.RECONVERGENT B1 ;  /* 0x0000000000017941 */ /* 0x000fea0003800200 */
.L_x_3380:
        /* <DEDUP_REMOVED lines=11> */
.L_x_3384:
[----:B------:R-:W-:Y:S01]  /*21680*/  IMAD.MOV.U32 R57, RZ, RZ, R50 ;  /* 0x000000ffff397224 */ /* 0x000fe200078e0032 */
[----:B------:R-:W-:Y:S01]  /*21690*/  PRMT R56, R54, 0x7610, R56 ;  /* 0x0000761036387816 */ /* 0x000fe20000000038 */
[----:B------:R-:W-:Y:S01]  /*216a0*/  IMAD.MOV.U32 R18, RZ, RZ, R21 ;  /* 0x000000ffff127224 */ /* 0x000fe200078e0015 */
[----:B------:R-:W-:-:S07]  /*216b0*/  PRMT R120, R119, 0x7632, R120 ;  /* 0x0000763277787816 */ /* 0x000fce0000000078 */
.L_x_3385:
[----:B------:R-:W-:Y:S05]  /*216c0*/  BSYNC.RECONVERGENT B1 ;  /* 0x0000000000017941 */ /* 0x000fea0003800200 */
.L_x_3383:
        /* <DEDUP_REMOVED lines=11> */
.L_x_3387:
[----:B------:R-:W-:Y:S01]  /*21780*/  IMAD.MOV.U32 R50, RZ, RZ, R57 ;  /* 0x000000ffff327224 */ /* 0x000fe200078e0039 */
[----:B------:R-:W-:Y:S01]  /*21790*/  PRMT R54, R54, 0x5410, R56 ;  /* 0x0000541036367816 */ /* 0x000fe20000000038 */
[----:B------:R-:W-:Y:S01]  /*217a0*/  IMAD.MOV.U32 R21, RZ, RZ, R20 ;  /* 0x000000ffff157224 */ /* 0x000fe200078e0014 */
[----:B------:R-:W-:-:S07]  /*217b0*/  PRMT R119, R119, 0x5410, R119 ;  /* 0x0000541077777816 */ /* 0x000fce0000000077 */
.L_x_3388:
[----:B------:R-:W-:Y:S05]  /*217c0*/  BSYNC.RECONVERGENT B1 ;  /* 0x0000000000017941 */ /* 0x000fea0003800200 */
.L_x_3386:
        /* <DEDUP_REMOVED lines=11> */
.L_x_3390:
[----:B------:R-:W-:Y:S01]  /*21880*/  IMAD.MOV.U32 R57, RZ, RZ, R50 ;  /* 0x000000ffff397224 */ /* 0x000fe200078e0032 */
[----:B------:R-:W-:Y:S01]  /*21890*/  PRMT R56, R56, 0x7610, R54 ;  /* 0x0000761038387816 */ /* 0x000fe20000000036 */
[----:B------:R-:W-:Y:S01]  /*218a0*/  IMAD.MOV.U32 R20, RZ, RZ, R23 ;  /* 0x000000ffff147224 */ /* 0x000fe200078e0017 */
[----:B------:R-:W-:-:S07]  /*218b0*/  PRMT R119, R118, 0x7632, R119 ;  /* 0x0000763276777816 */ /* 0x000fce0000000077 */
.L_x_3391:
[----:B------:R-:W-:Y:S05]  /*218c0*/  BSYNC.RECONVERGENT B1 ;  /* 0x0000000000017941 */ /* 0x000fea0003800200 */
.L_x_3389:
        /* <DEDUP_REMOVED lines=11> */
.L_x_3393:
[----:B------:R-:W-:Y:S01]  /*21980*/  IMAD.MOV.U32 R50, RZ, RZ, R57 ;  /* 0x000000ffff327224 */ /* 0x000fe200078e0039 */
[----:B------:R-:W-:Y:S01]  /*21990*/  PRMT R54, R56, 0x7632, R54 ;  /* 0x0000763238367816 */ /* 0x000fe20000000036 */
[----:B------:R-:W-:Y:S01]  /*219a0*/  IMAD.MOV.U32 R23, RZ, RZ, R22 ;  /* 0x000000ffff177224 */ /* 0x000fe200078e0016 */
[----:B------:R-:W-:-:S07]  /*219b0*/  PRMT R118, R118, 0x5410, R118 ;  /* 0x0000541076767816 */ /* 0x000fce0000000076 */
.L_x_3394:
[----:B------:R-:W-:Y:S05]  /*219c0*/  BSYNC.RECONVERGENT B1 ;  /* 0x0000000000017941 */ /* 0x000fea0003800200 */
.L_x_3392:
        /* <DEDUP_REMOVED lines=11> */
.L_x_3396:
[----:B------:R-:W-:Y:S01]  /*21a80*/  IMAD.MOV.U32 R57, RZ, RZ, R50 ;  /* 0x000000ffff397224 */ /* 0x000fe200078e0032 */
[----:B------:R-:W-:Y:S01]  /*21a90*/  PRMT R56, R54, 0x7610, R56 ;  /* 0x0000761036387816 */ /* 0x000fe20000000038 */
[----:B------:R-:W-:Y:S01]  /*21aa0*/  IMAD.MOV.U32 R22, RZ, RZ, R25 ;  /* 0x000000ffff167224 */ /* 0x000fe200078e0019 */
[----:B------:R-:W-:-:S07]  /*21ab0*/  PRMT R118, R117, 0x7632, R118 ;  /* 0x0000763275767816 */ /* 0x000fce0000000076 */
.L_x_3397:
[----:B------:R-:W-:Y:S05]  /*21ac0*/  BSYNC.RECONVERGENT B1 ;  /* 0x0000000000017941 */ /* 0x000fea0003800200 */
.L_x_3395:
        /* <DEDUP_REMOVED lines=11> */
.L_x_3399:
[----:B------:R-:W-:Y:S01]  /*21b80*/  IMAD.MOV.U32 R50, RZ, RZ, R57 ;  /* 0x000000ffff327224 */ /* 0x000fe200078e0039 */
[----:B------:R-:W-:Y:S01]  /*21b90*/  PRMT R54, R54, 0x5410, R56 ;  /* 0x0000541036367816 */ /* 0x000fe20000000038 */
[----:B------:R-:W-:Y:S01]  /*21ba0*/  IMAD.MOV.U32 R25, RZ, RZ, R24 ;  /* 0x000000ffff197224 */ /* 0x000fe200078e0018 */
[----:B------:R-:W-:-:S07]  /*21bb0*/  PRMT R117, R117, 0x5410, R117 ;  /* 0x0000541075757816 */ /* 0x000fce0000000075 */
.L_x_3400:
[----:B------:R-:W-:Y:S05]  /*21bc0*/  BSYNC.RECONVERGENT B1 ;  /* 0x0000000000017941 */ /* 0x000fea0003800200 */
.L_x_3398:
        /* <DEDUP_REMOVED lines=11> */
.L_x_3402:
[----:B------:R-:W-:Y:S01]  /*21c80*/  IMAD.MOV.U32 R57, RZ, RZ, R50 ;  /* 0x000000ffff397224 */ /* 0x000fe200078e0032 */
[----:B------:R-:W-:Y:S01]  /*21c90*/  PRMT R56, R56, 0x7610, R54 ;  /* 0x0000761038387816 */ /* 0x000fe20000000036 */
[----:B------:R-:W-:Y:S01]  /*21ca0*/  IMAD.MOV.U32 R24, RZ, RZ, R27 ;  /* 0x000000ffff187224 */ /* 0x000fe200078e001b */
[----:B------:R-:W-:-:S07]  /*21cb0*/  PRMT R117, R116, 0x7632, R117 ;  /* 0x0000763274757816 */ /* 0x000fce0000000075 */
.L_x_3403:
[----:B------:R-:W-:Y:S05]  /*21cc0*/  BSYNC.RECONVERGENT B1 ;  /* 0x0000000000017941 */ /* 0x000fea0003800200 */
.L_x_3401:
        /* <DEDUP_REMOVED lines=11> */
.L_x_3405:
[----:B------:R-:W-:Y:S01]  /*21d80*/  IMAD.MOV.U32 R50, RZ, RZ, R57 ;  /* 0x000000ffff327224 */ /* 0x000fe200078e0039 */
[----:B------:R-:W-:Y:S01]  /*21d90*/  PRMT R54, R56, 0x7632, R54 ;  /* 0x0000763238367816 */ /* 0x000fe20000000036 */
[----:B------:R-:W-:Y:S01]  /*21da0*/  IMAD.MOV.U32 R27, RZ, RZ, R26 ;  /* 0x000000ffff1b7224 */ /* 0x000fe200078e001a */
[----:B------:R-:W-:-:S07]  /*21db0*/  PRMT R116, R116, 0x5410, R116 ;  /* 0x0000541074747816 */ /* 0x000fce0000000074 */
.L_x_3406:
[----:B------:R-:W-:Y:S05]  /*21dc0*/  BSYNC.RECONVERGENT B1 ;  /* 0x0000000000017941 */ /* 0x000fea0003800200 */
.L_x_3404:
        /* <DEDUP_REMOVED lines=11> */
.L_x_3408:
[----:B------:R-:W-:Y:S01]  /*21e80*/  IMAD.MOV.U32 R57, RZ, RZ, R50 ;  /* 0x000000ffff397224 */ /* 0x000fe200078e0032 */
[----:B------:R-:W-:Y:S01]  /*21e90*/  PRMT R56, R54, 0x7610, R56 ;  /* 0x0000761036387816 */ /* 0x000fe20000000038 */
[----:B------:R-:W-:Y:S01]  /*21ea0*/  IMAD.MOV.U32 R26, RZ, RZ, R29 ;  /* 0x000000ffff1a7224 */ /* 0x000fe200078e001d */
[----:B------:R-:W-:-:S07]  /*21eb0*/  PRMT R116, R115, 0x7632, R116 ;  /* 0x0000763273747816 */ /* 0x000fce0000000074 */
.L_x_3409:
[----:B------:R-:W-:Y:S05]  /*21ec0*/  BSYNC.RECONVERGENT B1 ;  /* 0x0000000000017941 */ /* 0x000fea0003800200 */
.L_x_3407:
        /* <DEDUP_REMOVED lines=11> */
.L_x_3411:
[----:B------:R-:W-:Y:S01]  /*21f80*/  IMAD.MOV.U32 R50, RZ, RZ, R57 ;  /* 0x000000ffff327224 */ /* 0x000fe200078e0039 */
[----:B------:R-:W-:Y:S01]  /*21f90*/  PRMT R54, R54, 0x5410, R56 ;  /* 0x0000541036367816 */ /* 0x000fe20000000038 */
[----:B------:R-:W-:Y:S01]  /*21fa0*/  IMAD.MOV.U32 R29, RZ, RZ, R28 ;  /* 0x000000ffff1d7224 */ /* 0x000fe200078e001c */
[----:B------:R-:W-:-:S07]  /*21fb0*/  PRMT R115, R115, 0x5410, R115 ;  /* 0x0000541073737816 */ /* 0x000fce0000000073 */
.L_x_3412:
[----:B------:R-:W-:Y:S05]  /*21fc0*/  BSYNC.RECONVERGENT B1 ;  /* 0x0000000000017941 */ /* 0x000fea0003800200 */
.L_x_3410:
        /* <DEDUP_REMOVED lines=11> */
.L_x_3414:
[----:B------:R-:W-:Y:S01]  /*22080*/  IMAD.MOV.U32 R57, RZ, RZ, R50 ;  /* 0x000000ffff397224 */ /* 0x000fe200078e0032 */
[----:B------:R-:W-:Y:S01]  /*22090*/  PRMT R56, R56, 0x7610, R54 ;  /* 0x0000761038387816 */ /* 0x000fe20000000036 */
[----:B------:R-:W-:Y:S01]  /*220a0*/  IMAD.MOV.U32 R28, RZ, RZ, R31 ;  /* 0x000000ffff1c7224 */ /* 0x000fe200078e001f */
[----:B------:R-:W-:-:S07]  /*220b0*/  PRMT R115, R114, 0x7632, R115 ;  /* 0x0000763272737816 */ /* 0x000fce0000000073 */
.L_x_3415:
[----:B------:R-:W-:Y:S05]  /*220c0*/  BSYNC.RECONVERGENT B1 ;  /* 0x0000000000017941 */ /* 0x000fea0003800200 */
.L_x_3413:
        /* <DEDUP_REMOVED lines=11> */
.L_x_3417:
[----:B------:R-:W-:Y:S01]  /*22180*/  IMAD.MOV.U32 R50, RZ, RZ, R57 ;  /* 0x000000ffff327224 */ /* 0x000fe200078e0039 */
[----:B------:R-:W-:Y:S01]  /*22190*/  PRMT R54, R56, 0x7632, R54 ;  /* 0x0000763238367816 */ /* 0x000fe20000000036 */
[----:B------:R-:W-:Y:S01]  /*221a0*/  IMAD.MOV.U32 R31, RZ, RZ, R30 ;  /* 0x000000ffff1f7224 */ /* 0x000fe200078e001e */
[----:B------:R-:W-:-:S07]  /*221b0*/  PRMT R114, R114, 0x5410, R114 ;  /* 0x0000541072727816 */ /* 0x000fce0000000072 */
.L_x_3418:
[----:B------:R-:W-:Y:S05]  /*221c0*/  BSYNC.RECONVERGENT B1 ;  /* 0x0000000000017941 */ /* 0x000fea0003800200 */
.L_x_3416:
        /* <DEDUP_REMOVED lines=11> */
.L_x_3420:
[----:B------:R-:W-:Y:S01]  /*22280*/  IMAD.MOV.U32 R57, RZ, RZ, R50 ;  /* 0x000000ffff397224 */ /* 0x000fe200078e0032 */
[----:B------:R-:W-:Y:S01]  /*22290*/  PRMT R56, R54, 0x7610, R56 ;  /* 0x0000761036387816 */ /* 0x000fe20000000038 */
[----:B------:R-:W-:Y:S01]  /*222a0*/  IMAD.MOV.U32 R30, RZ, RZ, R33 ;  /* 0x000000ffff1e7224 */ /* 0x000fe200078e0021 */
[----:B------:R-:W-:-:S07]  /*222b0*/  PRMT R114, R111, 0x7632, R114 ;  /* 0x000076326f727816 */ /* 0x000fce0000000072 */
.L_x_3421:
[----:B------:R-:W-:Y:S05]  /*222c0*/  BSYNC.RECONVERGENT B1 ;  /* 0x0000000000017941 */ /* 0x000fea0003800200 */
.L_x_3419:
        /* <DEDUP_REMOVED lines=11> */
.L_x_3423:
[----:B------:R-:W-:Y:S01]  /*22380*/  IMAD.MOV.U32 R50, RZ, RZ, R57 ;  /* 0x000000ffff327224 */ /* 0x000fe200078e0039 */
[----:B------:R-:W-:Y:S01]  /*22390*/  PRMT R54, R54, 0x5410, R56 ;  /* 0x0000541036367816 */ /* 0x000fe20000000038 */
[----:B------:R-:W-:Y:S01]  /*223a0*/  IMAD.MOV.U32 R33, RZ, RZ, R32 ;  /* 0x000000ffff217224 */ /* 0x000fe200078e0020 */
[----:B------:R-:W-:-:S07]  /*223b0*/  PRMT R111, R111, 0x5410, R111 ;  /* 0x000054106f6f7816 */ /* 0x000fce000000006f */
.L_x_3424:
[----:B------:R-:W-:Y:S05]  /*223c0*/  BSYNC.RECONVERGENT B1 ;  /* 0x0000000000017941 */ /* 0x000fea0003800200 */
.L_x_3422:
        /* <DEDUP_REMOVED lines=11> */
.L_x_3426:
[----:B------:R-:W-:Y:S01]  /*22480*/  IMAD.MOV.U32 R57, RZ, RZ, R50 ;  /* 0x000000ffff397224 */ /* 0x000fe200078e0032 */
[----:B------:R-:W-:Y:S01]  /*22490*/  PRMT R56, R56, 0x7610, R54 ;  /* 0x0000761038387816 */ /* 0x000fe20000000036 */
[----:B------:R-:W-:Y:S01]  /*224a0*/  IMAD.MOV.U32 R32, RZ, RZ, R35 ;  /* 0x000000ffff207224 */ /* 0x000fe200078e0023 */
[----:B------:R-:W-:-:S07]  /*224b0*/  PRMT R111, R110, 0x7632, R111 ;  /* 0x000076326e6f7816 */ /* 0x000fce000000006f */
.L_x_3427:
[----:B------:R-:W-:Y:S05]  /*224c0*/  BSYNC.RECONVERGENT B1 ;  /* 0x0000000000017941 */ /* 0x000fea0003800200 */
.L_x_3425:
        /* <DEDUP_REMOVED lines=11> */
.L_x_3429:
[----:B------:R-:W-:Y:S01]  /*22580*/  IMAD.MOV.U32 R50, RZ, RZ, R57 ;  /* 0x000000ffff327224 */ /* 0x000fe200078e0039 */
[----:B------:R-:W-:Y:S01]  /*22590*/  PRMT R54, R56, 0x7632, R54 ;  /* 0x0000763238367816 */ /* 0x000fe20000000036 */
[----:B------:R-:W-:Y:S01]  /*225a0*/  IMAD.MOV.U32 R35, RZ, RZ, R34 ;  /* 0x000000ffff237224 */ /* 0x000fe200078e0022 */
[----:B------:R-:W-:-:S07]  /*225b0*/  PRMT R110, R110, 0x5410, R110 ;  /* 0x000054106e6e7816 */ /* 0x000fce000000006e */
.L_x_3430:
[----:B------:R-:W-:Y:S05]  /*225c0*/  BSYNC.RECONVERGENT B1 ;  /* 0x0000000000017941 */ /* 0x000fea0003800200 */
.L_x_3428:
        /* <DEDUP_REMOVED lines=11> */
.L_x_3432:
[----:B------:R-:W-:Y:S01]  /*22680*/  IMAD.MOV.U32 R57, RZ, RZ, R50 ;  /* 0x000000ffff397224 */ /* 0x000fe200078e0032 */
[----:B------:R-:W-:Y:S01]  /*22690*/  PRMT R54, R54, 0x5410, R54 ;  /* 0x0000541036367816 */ /* 0x000fe20000000036 */
[----:B------:R-:W-:Y:S01]  /*226a0*/  IMAD.MOV.U32 R34, RZ, RZ, R37 ;  /* 0x000000ffff227224 */ /* 0x000fe200078e0025 */
[----:B------:R-:W-:-:S07]  /*226b0*/  PRMT R110, R109, 0x7632, R110 ;  /* 0x000076326d6e7816 */ /* 0x000fce000000006e */
.L_x_3433:
[----:B------:R-:W-:Y:S05]  /*226c0*/  BSYNC.RECONVERGENT B1 ;  /* 0x0000000000017941 */ /* 0x000fea0003800200 */
.L_x_3431:
        /* <DEDUP_REMOVED lines=11> */
.L_x_3435:
[----:B------:R-:W-:Y:S01]  /*22780*/  IMAD.MOV.U32 R50, RZ, RZ, R57 ;  /* 0x000000ffff327224 */ /* 0x000fe200078e0039 */
[----:B------:R-:W-:Y:S01]  /*22790*/  PRMT R54, R54, 0x7632, R54 ;  /* 0x0000763236367816 */ /* 0x000fe20000000036 */
[----:B------:R-:W-:Y:S01]  /*227a0*/  IMAD.MOV.U32 R37, RZ, RZ, R36 ;  /* 0x000000ffff257224 */ /* 0x000fe200078e0024 */
[----:B------:R-:W-:-:S07]  /*227b0*/  PRMT R109, R109, 0x5410, R109 ;  /* 0x000054106d6d7816 */ /* 0x000fce000000006d */
.L_x_3436:
[----:B------:R-:W-:Y:S05]  /*227c0*/  BSYNC.RECONVERGENT B1 ;  /* 0x0000000000017941 */ /* 0x000fea0003800200 */
.L_x_3434:
        /* <DEDUP_REMOVED lines=11> */
.L_x_3438:
[----:B------:R-:W-:Y:S01]  /*22880*/  IMAD.MOV.U32 R57, RZ, RZ, R50 ;  /* 0x000000ffff397224 */ /* 0x000fe200078e0032 */
[----:B------:R-:W-:Y:S01]  /*22890*/  PRMT R54, R54, 0x5410, R54 ;  /* 0x0000541036367816 */ /* 0x000fe20000000036 */
[----:B------:R-:W-:Y:S01]  /*228a0*/  IMAD.MOV.U32 R36, RZ, RZ, R39 ;  /* 0x000000ffff247224 */ /* 0x000fe200078e0027 */
[----:B------:R-:W-:-:S07]  /*228b0*/  PRMT R109, R108, 0x7632, R109 ;  /* 0x000076326c6d7816 */ /* 0x000fce000000006d */
.L_x_3439:
[----:B------:R-:W-:Y:S05]  /*228c0*/  BSYNC.RECONVERGENT B1 ;  /* 0x0000000000017941 */ /* 0x000fea0003800200 */
.L_x_3437:
        /* <DEDUP_REMOVED lines=11> */
.L_x_3441:
[----:B------:R-:W-:Y:S01]  /*22980*/  IMAD.MOV.U32 R50, RZ, RZ, R57 ;  /* 0x000000ffff327224 */ /* 0x000fe200078e0039 */
[----:B------:R-:W-:Y:S01]  /*22990*/  PRMT R54, R54, 0x7632, R54 ;  /* 0x0000763236367816 */ /* 0x000fe20000000036 */
[----:B------:R-:W-:Y:S01]  /*229a0*/  IMAD.MOV.U32 R39, RZ, RZ, R38 ;  /* 0x000000ffff277224 */ /* 0x000fe200078e0026 */
[----:B------:R-:W-:-:S07]  /*229b0*/  PRMT R108, R108, 0x5410, R108 ;  /* 0x000054106c6c7816 */ /* 0x000fce000000006c */
.L_x_3442:
[----:B------:R-:W-:Y:S05]  /*229c0*/  BSYNC.RECONVERGENT B1 ;  /* 0x0000000000017941 */ /* 0x000fea0003800200 */
.L_x_3440:
        /* <DEDUP_REMOVED lines=11> */
.L_x_3444:
[----:B------:R-:W-:Y:S01]  /*22a80*/  IMAD.MOV.U32 R57, RZ, RZ, R50 ;  /* 0x000000ffff397224 */ /* 0x000fe200078e0032 */
[----:B------:R-:W-:Y:S01]  /*22a90*/  PRMT R56, R54, 0x7610, R56 ;  /* 0x0000761036387816 */ /* 0x000fe20000000038 */
[----:B------:R-:W-:Y:S01]  /*22aa0*/  IMAD.MOV.U32 R38, RZ, RZ, R41 ;  /* 0x000000ffff267224 */ /* 0x000fe200078e0029 */
[----:B------:R-:W-:-:S07]  /*22ab0*/  PRMT R108, R107, 0x7632, R108 ;  /* 0x000076326b6c7816 */ /* 0x000fce000000006c */
.L_x_3445:
[----:B------:R-:W-:Y:S05]  /*22ac0*/  BSYNC.RECONVERGENT B1 ;  /* 0x0000000000017941 */ /* 0x000fea0003800200 */
.L_x_3443:
        /* <DEDUP_REMOVED lines=11> */
.L_x_3447:
[----:B------:R-:W-:Y:S01]  /*22b80*/  IMAD.MOV.U32 R50, RZ, RZ, R57 ;  /* 0x000000ffff327224 */ /* 0x000fe200078e0039 */
[----:B------:R-:W-:Y:S01]  /*22b90*/  PRMT R54, R54, 0x5410, R56 ;  /* 0x0000541036367816 */ /* 0x000fe20000000038 */
[----:B------:R-:W-:Y:S01]  /*22ba0*/  IMAD.MOV.U32 R41, RZ, RZ, R40 ;  /* 0x000000ffff297224 */ /* 0x000fe200078e0028 */
[----:B------:R-:W-:-:S07]  /*22bb0*/  PRMT R107, R107, 0x5410, R107 ;  /* 0x000054106b6b7816 */ /* 0x000fce000000006b */
.L_x_3448:
[----:B------:R-:W-:Y:S05]  /*22bc0*/  BSYNC.RECONVERGENT B1 ;  /* 0x0000000000017941 */ /* 0x000fea0003800200 */
.L_x_3446:
        /* <DEDUP_REMOVED lines=11> */
.L_x_3450:
[----:B------:R-:W-:Y:S01]  /*22c80*/  IMAD.MOV.U32 R57, RZ, RZ, R50 ;  /* 0x000000ffff397224 */ /* 0x000fe200078e0032 */
[----:B------:R-:W-:Y:S01]  /*22c90*/  PRMT R56, R56, 0x7610, R54 ;  /* 0x0000761038387816 */ /* 0x000fe20000000036 */
[----:B------:R-:W-:Y:S01]  /*22ca0*/  IMAD.MOV.U32 R40, RZ, RZ, R43 ;  /* 0x000000ffff287224 */ /* 0x000fe200078e002b */
[----:B------:R-:W-:-:S07]  /*22cb0*/  PRMT R107, R106, 0x7632, R107 ;  /* 0x000076326a6b7816 */ /* 0x000fce000000006b */
.L_x_3451:
[----:B------:R-:W-:Y:S05]  /*22cc0*/  BSYNC.RECONVERGENT B1 ;  /* 0x0000000000017941 */ /* 0x000fea0003800200 */
.L_x_3449:
        /* <DEDUP_REMOVED lines=11> */
.L_x_3453:
[----:B------:R-:W-:Y:S01]  /*22d80*/  IMAD.MOV.U32 R50, RZ, RZ, R57 ;  /* 0x000000ffff327224 */ /* 0x000fe200078e0039 */
[----:B------:R-:W-:Y:S01]  /*22d90*/  PRMT R54, R56, 0x7632, R54 ;  /* 0x0000763238367816 */ /* 0x000fe20000000036 */
[----:B------:R-:W-:Y:S01]  /*22da0*/  IMAD.MOV.U32 R43, RZ, RZ, R42 ;  /* 0x000000ffff2b7224 */ /* 0x000fe200078e002a */
[----:B------:R-:W-:-:S07]  /*22db0*/  PRMT R106, R106, 0x5410, R106 ;  /* 0x000054106a6a7816 */ /* 0x000fce000000006a */
.L_x_3454:
[----:B------:R-:W-:Y:S05]  /*22dc0*/  BSYNC.RECONVERGENT B1 ;  /* 0x0000000000017941 */ /* 0x000fea0003800200 */
.L_x_3452:
        /* <DEDUP_REMOVED lines=11> */
.L_x_3456:
[----:B------:R-:W-:Y:S01]  /*22e80*/  IMAD.MOV.U32 R57, RZ, RZ, R50 ;  /* 0x000000ffff397224 */ /* 0x000fe200078e0032 */
[----:B------:R-:W-:Y:S01]  /*22e90*/  PRMT R56, R54, 0x7610, R56 ;  /* 0x0000761036387816 */ /* 0x000fe20000000038 */
[----:B------:R-:W-:Y:S01]  /*22ea0*/  IMAD.MOV.U32 R42, RZ, RZ, R45 ;  /* 0x000000ffff2a7224 */ /* 0x000fe200078e002d */
[----:B------:R-:W-:-:S07]  /*22eb0*/  PRMT R106, R105, 0x7632, R106 ;  /* 0x00007632696a7816 */ /* 0x000fce000000006a */
.L_x_3457:
[----:B------:R-:W-:Y:S05]  /*22ec0*/  BSYNC.RECONVERGENT B1 ;  /* 0x0000000000017941 */ /* 0x000fea0003800200 */
.L_x_3455:
        /* <DEDUP_REMOVED lines=11> */
.L_x_3459:
[----:B------:R-:W-:Y:S01]  /*22f80*/  IMAD.MOV.U32 R50, RZ, RZ, R57 ;  /* 0x000000ffff327224 */ /* 0x000fe200078e0039 */
[----:B------:R-:W-:Y:S01]  /*22f90*/  PRMT R54, R54, 0x5410, R56 ;  /* 0x0000541036367816 */ /* 0x000fe20000000038 */
[----:B------:R-:W-:Y:S01]  /*22fa0*/  IMAD.MOV.U32 R45, RZ, RZ, R44 ;  /* 0x000000ffff2d7224 */ /* 0x000fe200078e002c */
[----:B------:R-:W-:-:S07]  /*22fb0*/  PRMT R105, R105, 0x5410, R105 ;  /* 0x0000541069697816 */ /* 0x000fce0000000069 */
.L_x_3460:
[----:B------:R-:W-:Y:S05]  /*22fc0*/  BSYNC.RECONVERGENT B1 ;  /* 0x0000000000017941 */ /* 0x000fea0003800200 */
.L_x_3458:
        /* <DEDUP_REMOVED lines=11> */
.L_x_3462:
[----:B------:R-:W-:Y:S01]  /*23080*/  IMAD.MOV.U32 R57, RZ, RZ, R50 ;  /* 0x000000ffff397224 */ /* 0x000fe200078e0032 */
[----:B------:R-:W-:Y:S01]  /*23090*/  PRMT R54, R54, 0x7632, R54 ;  /* 0x0000763236367816 */ /* 0x000fe20000000036 */
[----:B------:R-:W-:Y:S01]  /*230a0*/  IMAD.MOV.U32 R44, RZ, RZ, R47 ;  /* 0x000000ffff2c7224 */ /* 0x000fe200078e002f */
[----:B------:R-:W-:-:S07]  /*230b0*/  PRMT R105, R104, 0x7610, R105 ;  /* 0x0000761068697816 */ /* 0x000fce0000000069 */
.L_x_3463:
[----:B------:R-:W-:Y:S05]  /*230c0*/  BSYNC.RECONVERGENT B1 ;  /* 0x0000000000017941 */ /* 0x000fea0003800200 */
.L_x_3461:
        /* <DEDUP_REMOVED lines=11> */
.L_x_3465:
[----:B------:R-:W-:Y:S01]  /*23180*/  IMAD.MOV.U32 R50, RZ, RZ, R57 ;  /* 0x000000ffff327224 */ /* 0x000fe200078e0039 */
[----:B------:R-:W-:Y:S01]  /*23190*/  PRMT R56, R54, 0x7610, R56 ;  /* 0x0000761036387816 */ /* 0x000fe20000000038 */
[----:B------:R-:W-:Y:S01]  /*231a0*/  IMAD.MOV.U32 R47, RZ, RZ, R46 ;  /* 0x000000ffff2f7224 */ /* 0x000fe200078e002e */
[----:B------:R-:W-:-:S07]  /*231b0*/  PRMT R104, R103, 0x7610, R104 ;  /* 0x0000761067687816 */ /* 0x000fce0000000068 */
.L_x_3466:
[----:B------:R-:W-:Y:S05]  /*231c0*/  BSYNC.RECONVERGENT B1 ;  /* 0x0000000000017941 */ /* 0x000fea0003800200 */
.L_x_3464:
        /* <DEDUP_REMOVED lines=11> */
.L_x_3468:
[----:B------:R-:W-:Y:S01]  /*23280*/  IMAD.MOV.U32 R57, RZ, RZ, R50 ;  /* 0x000000ffff397224 */ /* 0x000fe200078e0032 */
[----:B------:R-:W-:Y:S01]  /*23290*/  PRMT R54, R54, 0x5410, R56 ;  /* 0x0000541036367816 */ /* 0x000fe20000000038 */
[----:B------:R-:W-:Y:S01]  /*232a0*/  IMAD.MOV.U32 R46, RZ, RZ, R49 ;  /* 0x000000ffff2e7224 */ /* 0x000fe200078e0031 */
[----:B------:R-:W-:-:S07]  /*232b0*/  PRMT R103, R103, 0x7632, R103 ;  /* 0x0000763267677816 */ /* 0x000fce0000000067 */
.L_x_3469:
[----:B------:R-:W-:Y:S05]  /*232c0*/  BSYNC.RECONVERGENT B1 ;  /* 0x0000000000017941 */ /* 0x000fea0003800200 */
.L_x_3467:
        /* <DEDUP_REMOVED lines=11> */
.L_x_3471:
[----:B------:R-:W-:Y:S01]  /*23380*/  IMAD.MOV.U32 R50, RZ, RZ, R57 ;  /* 0x000000ffff327224 */ /* 0x000fe200078e0039 */
[----:B------:R-:W-:Y:S01]  /*23390*/  PRMT R56, R56, 0x7610, R54 ;  /* 0x0000761038387816 */ /* 0x000fe20000000036 */
[----:B------:R-:W-:Y:S01]  /*233a0*/  IMAD.MOV.U32 R49, RZ, RZ, R48 ;  /* 0x000000ffff317224 */ /* 0x000fe200078e0030 */
[----:B------:R-:W-:-:S07]  /*233b0*/  PRMT R103, R103, 0x5410, R102 ;  /* 0x0000541067677816 */ /* 0x000fce0000000066 */
.L_x_3472:
[----:B------:R-:W-:Y:S05]  /*233c0*/  BSYNC.RECONVERGENT B1 ;  /* 0x0000000000017941 */ /* 0x000fea0003800200 */
.L_x_3470:
        /* <DEDUP_REMOVED lines=11> */
.L_x_3474:
[----:B------:R-:W-:Y:S01]  /*23480*/  IMAD.MOV.U32 R54, RZ, RZ, R50 ;  /* 0x000000ffff367224 */ /* 0x000fe200078e0032 */
[----:B------:R-:W-:Y:S01]  /*23490*/  PRMT R57, R57, 0x7610, R56 ;  /* 0x0000761039397816 */ /* 0x000fe20000000038 */
[----:B------:R-:W-:Y:S01]  /*234a0*/  IMAD.MOV.U32 R48, RZ, RZ, R51 ;  /* 0x000000ffff307224 */ /* 0x000fe200078e0033 */
[----:B------:R-:W-:-:S07]  /*234b0*/  PRMT R102, R102, 0x7632, R102 ;  /* 0x0000763266667816 */ /* 0x000fce0000000066 */
.L_x_3475:
[----:B------:R-:W-:Y:S05]  /*234c0*/  BSYNC.RECONVERGENT B1 ;  /* 0x0000000000017941 */ /* 0x000fea0003800200 */
.L_x_3473:
        /* <DEDUP_REMOVED lines=11> */
.L_x_3477:
[----:B------:R-:W-:Y:S01]  /*23580*/  PRMT R102, R102, 0x5410, R100 ;  /* 0x0000541066667816 */ /* 0x000fe20000000064 */
[----:B------:R-:W-:Y:S01]  /*23590*/  IMAD.MOV.U32 R51, RZ, RZ, R139 ;  /* 0x000000ffff337224 */ /* 0x000fe200078e008b */
[----:B------:R-:W-:Y:S01]  /*235a0*/  PRMT R126, R126, 0x7610, R57 ;  /* 0x000076107e7e7816 */ /* 0x000fe20000000039 */
[----:B------:R-:W-:Y:S01]  /*235b0*/  IMAD.MOV.U32 R50, RZ, RZ, R54 ;  /* 0x000000ffff327224 */ /* 0x000fe200078e0036 */
[----:B------:R-:W-:Y:S01]  /*235c0*/  PRMT R100, R57, 0x7632, R100 ;  /* 0x0000763239647816 */ /* 0x000fe20000000064 */
[----:B------:R-:W-:-:S07]  /*235d0*/  IMAD.MOV.U32 R139, RZ, RZ, R54 ;  /* 0x000000ffff8b7224 */ /* 0x000fce00078e0036 */
.L_x_3478:
[----:B------:R-:W-:Y:S05]  /*235e0*/  BSYNC.RECONVERGENT B1 ;  /* 0x0000000000017941 */ /* 0x000fea0003800200 */
.L_x_3476:
        /* <DEDUP_REMOVED lines=8> */
[----:B------:R-:W-:Y:S04]  /*23670*/  LDS.128 R52, [UR4+0x5d0] ;  /* 0x0005d004ff347984 */ /* 0x000fe80008000c00 */
[----:B------:R-:W2:Y:S04]  /*23680*/  LDS.128 R64, [UR4+0x600] ;  /* 0x00060004ff407984 */ /* 0x000ea80008000c00 */
[----:B------:R-:W3:Y:S04]  /*23690*/  LDS.128 R68, [UR4+0x5f0] ;  /* 0x0005f004ff447984 */ /* 0x000ee80008000c00 */
[----:B------:R-:W-:Y:S04]  /*236a0*/  LDS.128 R76, [UR4+0x540] ;  /* 0x00054004ff4c7984 */ /* 0x000fe80008000c00 */
[----:B------:R-:W-:Y:S01]  /*236b0*/  LDS.64 R100, [UR4+0x620] ;  /* 0x00062004ff647984 */ /* 0x000fe20008000a00 */
[----:B0-----:R-:W-:-:S02]  /*236c0*/  IMAD.MOV.U32 R72, RZ, RZ, R56 ;  /* 0x000000ffff487224 */ /* 0x001fc400078e0038 */
[----:B------:R-:W-:Y:S02]  /*236d0*/  IMAD.MOV.U32 R73, RZ, RZ, R57 ;  /* 0x000000ffff497224 */ /* 0x000fe400078e0039 */
[----:B------:R-:W-:Y:S01]  /*236e0*/  IMAD.MOV.U32 R74, RZ, RZ, R58 ;  /* 0x000000ffff4a7224 */ /* 0x000fe200078e003a */
[----:B-1----:R-:W-:Y:S01]  /*236f0*/  STL.64 [R0+0x170], R60 ;  /* 0x0001703c00007387 */ /* 0x002fe20000100a00 */
[----:B------:R-:W-:-:S03]  /*23700*/  IMAD.MOV.U32 R75, RZ, RZ, R59 ;  /* 0x000000ffff4b7224 */ /* 0x000fc600078e003b */
[----:B------:R-:W0:Y:S04]  /*23710*/  LDS.128 R56, [UR4+0x5b0] ;  /* 0x0005b004ff387984 */ /* 0x000e280008000c00 */
[----:B------:R-:W-:Y:S04]  /*23720*/  STL.64 [R0+0x178], R62 ;  /* 0x0001783e00007387 */ /* 0x000fe80000100a00 */
[----:B------:R-:W1:Y:S04]  /*23730*/  LDS.128 R60, [UR4+0x5c0] ;  /* 0x0005c004ff3c7984 */ /* 0x000e680008000c00 */
[----:B------:R4:W-:Y:S04]  /*23740*/  STL.64 [R0+0x140], R72 ;  /* 0x0001404800007387 */ /* 0x0009e80000100a00 */
[----:B------:R5:W-:Y:S04]  /*23750*/  STL.64 [R0+0x148], R74 ;  /* 0x0001484a00007387 */ /* 0x000be80000100a00 */
[----:B--2---:R-:W-:Y:S01]  /*23760*/  STL.64 [R0+0x160], R64 ;  /* 0x0001604000007387 */ /* 0x004fe20000100a00 */
[----:B----4-:R-:W-:-:S03]  /*23770*/  IMAD.MOV.U32 R72, RZ, RZ, R52 ;  /* 0x000000ffff487224 */ /* 0x010fc600078e0034 */
[----:B------:R-:W-:Y:S01]  /*23780*/  STL.64 [R0+0x168], R66 ;  /* 0x0001684200007387 */ /* 0x000fe20000100a00 */
[----:B------:R-:W-:Y:S02]  /*23790*/  IMAD.MOV.U32 R73, RZ, RZ, R53 ;  /* 0x000000ffff497224 */ /* 0x000fe400078e0035 */
[----:B-----5:R-:W-:Y:S01]  /*237a0*/  IMAD.MOV.U32 R74, RZ, RZ, R54 ;  /* 0x000000ffff4a7224 */ /* 0x020fe200078e0036 */
[----:B------:R-:W2:Y:S01]  /*237b0*/  LDS.128 R64, [UR4+0x5a0] ;  /* 0x0005a004ff407984 */ /* 0x000ea20008000c00 */
[----:B------:R-:W-:-:S03]  /*237c0*/  IMAD.MOV.U32 R75, RZ, RZ, R55 ;  /* 0x000000ffff4b7224 */ /* 0x000fc600078e0037 */
[----:B------:R-:W4:Y:S04]  /*237d0*/  LDS.128 R52, [UR4+0x580] ;  /* 0x00058004ff347984 */ /* 0x000f280008000c00 */
[----:B------:R0:W-:Y:S04]  /*237e0*/  STL.64 [R0+0x130], R72 ;  /* 0x0001304800007387 */ /* 0x0001e80000100a00 */
[----:B------:R-:W-:Y:S04]  /*237f0*/  STL.64 [R0+0x138], R74 ;  /* 0x0001384a00007387 */ /* 0x000fe80000100a00 */
[----:B---3--:R-:W-:Y:S01]  /*23800*/  STL.64 [R0+0x150], R68 ;  /* 0x0001504400007387 */ /* 0x008fe20000100a00 */
[----:B0-----:R-:W-:-:S03]  /*23810*/  IMAD.MOV.U32 R72, RZ, RZ, R58 ;  /* 0x000000ffff487224 */ /* 0x001fc600078e003a */
[----:B-1----:R0:W-:Y:S01]  /*23820*/  STL.64 [R0+0x120], R60 ;  /* 0x0001203c00007387 */ /* 0x0021e20000100a00 */
[----:B------:R-:W-:-:S03]  /*23830*/  IMAD.MOV.U32 R73, RZ, RZ, R59 ;  /* 0x000000ffff497224 */ /* 0x000fc600078e003b */
[----:B------:R-:W-:Y:S04]  /*23840*/  STL.64 [R0+0x158], R70 ;  /* 0x0001584600007387 */ /* 0x000fe80000100a00 */
[----:B------:R-:W-:Y:S04]  /*23850*/  STL.64 [R0+0x118], R72 ;  /* 0x0001184800007387 */ /* 0x000fe80000100a00 */
[----:B------:R-:W1:Y:S01]  /*23860*/  LDS.128 R72, [UR4+0x550] ;  /* 0x00055004ff487984 */ /* 0x000e620008000c00 */
[----:B0-----:R-:W-:Y:S02]  /*23870*/  IMAD.MOV.U32 R60, RZ, RZ, R56 ;  /* 0x000000ffff3c7224 */ /* 0x001fe400078e0038 */
[----:B------:R-:W-:Y:S01]  /*23880*/  IMAD.MOV.U32 R61, RZ, RZ, R57 ;  /* 0x000000ffff3d7224 */ /* 0x000fe200078e0039 */
[----:B------:R-:W-:Y:S01]  /*23890*/  STL.64 [R0+0x128], R62 ;  /* 0x0001283e00007387 */ /* 0x000fe20000100a00 */
[----:B--2---:R-:W-:-:S03]  /*238a0*/  IMAD.MOV.U32 R80, RZ, RZ, R66 ;  /* 0x000000ffff507224 */ /* 0x004fc600078e0042 */
[----:B------:R-:W0:Y:S01]  /*238b0*/  LDS.128 R56, [UR4+0x570] ;  /* 0x00057004ff387984 */ /* 0x000e220008000c00 */
[----:B------:R-:W-:-:S03]  /*238c0*/  IMAD.MOV.U32 R81, RZ, RZ, R67 ;  /* 0x000000ffff517224 */ /* 0x000fc600078e0043 */
[----:B----4-:R-:W-:Y:S04]  /*238d0*/  STL.64 [R0+0xe0], R52 ;  /* 0x0000e03400007387 */ /* 0x010fe80000100a00 */
[----:B------:R-:W-:Y:S04]  /*238e0*/  STL.64 [R0+0xe8], R54 ;  /* 0x0000e83600007387 */ /* 0x000fe80000100a00 */
[----:B------:R-:W2:Y:S04]  /*238f0*/  LDS.128 R52, [UR4+0x520] ;  /* 0x00052004ff347984 */ /* 0x000ea80008000c00 */
[----:B------:R-:W-:Y:S04]  /*23900*/  STL.64 [R0+0x110], R60 ;  /* 0x0001103c00007387 */ /* 0x000fe80000100a00 */
[----:B------:R-:W-:Y:S04]  /*23910*/  STL.64 [R0+0x100], R64 ;  /* 0x0001004000007387 */ /* 0x000fe80000100a00 */
[----:B------:R-:W3:Y:S04]  /*23920*/  LDS.128 R68, [UR4+0x590] ;  /* 0x00059004ff447984 */ /* 0x000ee80008000c00 */
[----:B------:R-:W4:Y:S04]  /*23930*/  LDS.128 R60, [UR4+0x560] ;  /* 0x00056004ff3c7984 */ /* 0x000f280008000c00 */
[----:B------:R-:W-:Y:S04]  /*23940*/  LDS.128 R64, [UR4+0x530] ;  /* 0x00053004ff407984 */ /* 0x000fe80008000c00 */
[----:B-1----:R-:W-:Y:S04]  /*23950*/  STL.64 [R0+0xb0], R72 ;  /* 0x0000b04800007387 */ /* 0x002fe80000100a00 */
[----:B------:R-:W-:Y:S04]  /*23960*/  STL.64 [R0+0xb8], R74 ;  /* 0x0000b84a00007387 */ /* 0x000fe80000100a00 */
[----:B------:R-:W1:Y:S04]  /*23970*/  LDS.128 R72, [UR4+0x4a0] ;  /* 0x0004a004ff487984 */ /* 0x000e680008000c00 */
[----:B0-----:R-:W-:Y:S04]  /*23980*/  STL.64 [R0+0xd0], R56 ;  /* 0x0000d03800007387 */ /* 0x001fe80000100a00 */
[----:B------:R-:W-:Y:S04]  /*23990*/  STL.64 [R0+0xd8], R58 ;  /* 0x0000d83a00007387 */ /* 0x000fe80000100a00 */
[----:B------:R-:W0:Y:S04]  /*239a0*/  LDS.128 R56, [UR4+0x4f0] ;  /* 0x0004f004ff387984 */ /* 0x000e280008000c00 */
[----:B--2---:R-:W-:Y:S04]  /*239b0*/  STL.64 [R0+0x80], R52 ;  /* 0x0000803400007387 */ /* 0x004fe80000100a00 */
[----:B------:R-:W-:Y:S04]  /*239c0*/  STL.64 [R0+0x88], R54 ;  /* 0x0000883600007387 */ /* 0x000fe80000100a00 */
[----:B------:R-:W2:Y:S04]  /*239d0*/  LDS.128 R52, [UR4+0x4b0] ;  /* 0x0004b004ff347984 */ /* 0x000ea80008000c00 */
[----:B------:R-:W-:Y:S04]  /*239e0*/  STL.64 [R0+0x108], R80 ;  /* 0x0001085000007387 */ /* 0x000fe80000100a00 */
[----:B---3--:R-:W-:Y:S04]  /*239f0*/  STL.64 [R0+0xf0], R68 ;  /* 0x0000f04400007387 */ /* 0x008fe80000100a00 */
[----:B------:R-:W-:Y:S04]  /*23a00*/  STL.64 [R0+0xf8], R70 ;  /* 0x0000f84600007387 */ /* 0x000fe80000100a00 */
[----:B----4-:R-:W-:Y:S01]  /*23a10*/  STL.64 [R0+0xc0], R60 ;  /* 0x0000c03c00007387 */ /* 0x010fe20000100a00 */
[----:B-1----:R-:W-:-:S03]  /*23a20*/  FSETP.GT.FTZ.AND P0, PT, R113, R72, PT ;  /* 0x000000487100720b */ /* 0x002fc60003f14000 */
[----:B------:R-:W-:Y:S01]  /*23a30*/  STL.64 [R0+0xc8], R62 ;  /* 0x0000c83e00007387 */ /* 0x000fe20000100a00 */
[----:B------:R-:W-:-:S03]  /*23a40*/  FSEL R98, R113, R72, P0 ;  /* 0x0000004871627208 */ /* 0x000fc60000000000 */
[----:B------:R-:W-:Y:S04]  /*23a50*/  STL.64 [R0+0xa0], R76 ;  /* 0x0000a04c00007387 */ /* 0x000fe80000100a00 */
[----:B------:R-:W-:Y:S04]  /*23a60*/  STL.64 [R0+0xa8], R78 ;  /* 0x0000a84e00007387 */ /* 0x000fe80000100a00 */
[----:B------:R-:W-:Y:S04]  /*23a70*/  STL.64 [R0+0x90], R64 ;  /* 0x0000904000007387 */ /* 0x000fe80000100a00 */
[----:B------:R-:W-:Y:S04]  /*23a80*/  STL.64 [R0+0x98], R66 ;  /* 0x0000984200007387 */ /* 0x000fe80000100a00 */
[----:B------:R-:W1:Y:S04]  /*23a90*/  LDS.128 R68, [UR4+0x510] ;  /* 0x00051004ff447984 */ /* 0x000e680008000c00 */
[----:B------:R-:W3:Y:S04]  /*23aa0*/  LDS.128 R80, [UR4+0x500] ;  /* 0x00050004ff507984 */ /* 0x000ee80008000c00 */
[----:B------:R-:W4:Y:S04]  /*23ab0*/  LDS.128 R60, [UR4+0x4e0] ;  /* 0x0004e004ff3c7984 */ /* 0x000f280008000c00 */
[----:B------:R-:W5:Y:S04]  /*23ac0*/  LDS.128 R64, [UR4+0x4d0] ;  /* 0x0004d004ff407984 */ /* 0x000f680008000c00 */
[----:B------:R-:W5:Y:S04]  /*23ad0*/  LDS.128 R76, [UR4+0x4c0] ;  /* 0x0004c004ff4c7984 */ /* 0x000f680008000c00 */
[----:B0-----:R0:W-:Y:S04]  /*23ae0*/  STL.64 [R0+0x50], R56 ;  /* 0x0000503800007387 */ /* 0x0011e80000100a00 */
[----:B--2---:R2:W-:Y:S04]  /*23af0*/  STL.64 [R0+0x10], R52 ;  /* 0x0000103400007387 */ /* 0x0045e80000100a00 */
[----:B------:R-:W-:Y:S01]  /*23b00*/  STL.64 [R0+0x8], R74 ;  /* 0x0000084a00007387 */ /* 0x000fe20000100a00 */
[----:B0-----:R-:W-:-:S03]  /*23b10*/  FSEL R57, R72, R113, P0 ;  /* 0x0000007148397208 */ /* 0x001fc60000000000 */
[----:B------:R-:W-:Y:S01]  /*23b20*/  STL.64 [R0], R72 ;  /* 0x0000004800007387 */ /* 0x000fe20000100a00 */
[----:B--2---:R-:W-:Y:S02]  /*23b30*/  IMAD.MOV.U32 R52, RZ, RZ, R100 ;  /* 0x000000ffff347224 */ /* 0x004fe400078e0064 */
[----:B------:R-:W-:Y:S01]  /*23b40*/  FADD.FTZ R57, -R98, R57 ;  /* 0x0000003962397221 */ /* 0x000fe20000010100 */
[----:B------:R-:W-:Y:S01]  /*23b50*/  IMAD.MOV.U32 R53, RZ, RZ, R101 ;  /* 0x000000ffff357224 */ /* 0x000fe200078e0065 */
[----:B------:R0:W-:Y:S01]  /*23b60*/  STL.64 [R0+0x58], R58 ;  /* 0x0000583a00007387 */ /* 0x0001e20000100a00 */
[----:B------:R-:W-:Y:S01]  /*23b70*/  FSEL R100, R112, R73, P0 ;  /* 0x0000004970647208 */ /* 0x000fe20000000000 */
[----:B------:R-:W-:Y:S02]  /*23b80*/  FMUL.FTZ R57, R57, 1.4426950216293334961 ;  /* 0x3fb8aa3b39397820 */ /* 0x000fe40000410000 */
[----:B-1----:R-:W-:Y:S04]  /*23b90*/  STL.64 [R0+0x70], R68 ;  /* 0x0000704400007387 */ /* 0x002fe80000100a00 */
[----:B------:R-:W-:Y:S01]  /*23ba0*/  STL.64 [R0+0x78], R70 ;  /* 0x0000784600007387 */ /* 0x000fe20000100a00 */
[----:B------:R-:W1:Y:S03]  /*23bb0*/  MUFU.EX2 R57, R57 ;  /* 0x0000003900397308 */ /* 0x000e660000000800 */
[----:B---3--:R-:W-:Y:S01]  /*23bc0*/  STL.64 [R0+0x60], R80 ;  /* 0x0000605000007387 */ /* 0x008fe20000100a00 */
[----:B0-----:R-:W-:-:S03]  /*23bd0*/  FSEL R59, R73, R112, P0 ;  /* 0x00000070493b7208 */ /* 0x001fc60000000000 */
[----:B------:R-:W-:Y:S04]  /*23be0*/  STL.64 [R0+0x68], R82 ;  /* 0x0000685200007387 */ /* 0x000fe80000100a00 */
[----:B----4-:R-:W-:Y:S04]  /*23bf0*/  STL.64 [R0+0x40], R60 ;  /* 0x0000403c00007387 */ /* 0x010fe80000100a00 */
[----:B------:R-:W-:Y:S01]  /*23c00*/  STL.64 [R0+0x48], R62 ;  /* 0x0000483e00007387 */ /* 0x000fe20000100a00 */
[----:B-1----:R-:W-:-:S03]  /*23c10*/  FFMA.FTZ R100, R59, R57, R100 ;  /* 0x000000393b647223 */ /* 0x002fc60000010064 */
[----:B-----5:R-:W-:Y:S04]  /*23c20*/  STL.64 [R0+0x30], R64 ;  /* 0x0000304000007387 */ /* 0x020fe80000100a00 */
[----:B------:R-:W-:Y:S04]  /*23c30*/  STL.64 [R0+0x38], R66 ;  /* 0x0000384200007387 */ /* 0x000fe80000100a00 */
[----:B------:R-:W-:Y:S04]  /*23c40*/  STL.64 [R0+0x20], R76 ;  /* 0x0000204c00007387 */ /* 0x000fe80000100a00 */
[----:B------:R-:W-:Y:S04]  /*23c50*/  STL.64 [R0+0x28], R78 ;  /* 0x0000284e00007387 */ /* 0x000fe80000100a00 */
[----:B------:R-:W-:Y:S04]  /*23c60*/  STL.64 [R0+0x180], R52 ;  /* 0x0001803400007387 */ /* 0x000fe80000100a00 */
[----:B------:R0:W-:Y:S02]  /*23c70*/  STL.64 [R0+0x18], R54 ;  /* 0x0000183600007387 */ /* 0x0001e40000100a00 */
[----:B0-----:R-:W-:-:S07]  /*23c80*/  IMAD.MOV.U32 R54, RZ, RZ, RZ ;  /* 0x000000ffff367224 */ /* 0x001fce00078e00ff */
.L_x_3672:
[----:B------:R-:W2:Y:S04]  /*23c90*/  LDL.U16 R53, [R0+0x108] ;  /* 0x0001080000357983 */ /* 0x000ea80000100400 */
[----:B------:R0:W5:Y:S01]  /*23ca0*/  LDL R52, [R138] ;  /* 0x000000008a347983 */ /* 0x0001620000100800 */
[----:B------:R-:W-:Y:S01]  /*23cb0*/  VIADD R54, R54, 0x1 ;  /* 0x0000000136367836 */ /* 0x000fe20000000000 */
[----:B------:R-:W-:Y:S04]  /*23cc0*/  BSSY.RECONVERGENT B1, `(.L_x_3480) ;  /* 0x000000a000017945 */ /* 0x000fe80003800200 */
[----:B------:R-:W-:-:S02]  /*23cd0*/  ISETP.NE.AND P1, PT, R54, 0x40, PT ;  /* 0x000000403600780c */ /* 0x000fc40003f25270 */
[----:B--2---:R-:W-:-:S05]  /*23ce0*/  HSETP2.GT.AND P0, PT, R53.H0_H0, R136.H0_H0, PT ;  /* 0x2000008835007234 */ /* 0x004fca0003f04800 */
[----:B------:R-:W-:-:S13]  /*23cf0*/  ISETP.EQ.OR P0, PT, R97, -0x1, P0 ;  /* 0xffffffff6100780c */ /* 0x000fda0000702670 */
[----:B0-----:R-:W-:Y:S05]  /*23d00*/  @P0 BRA `(.L_x_3481) ;  /* 0x00000000000c0947 */ /* 0x001fea0003800000 */
[----:B-----5:R-:W-:-:S13]  /*23d10*/  ISETP.GE.AND P0, PT, R52, R97, PT ;  /* 0x000000613400720c */ /* 0x020fda0003f06270 */
[----:B------:R-:W-:-:S13]  /*23d20*/  HSETP2.NEU.OR P0, PT, R53.H0_H0, R136.H0_H0, P0 ;  /* 0x2000008835007234 */ /* 0x000fda000070d820 */
[----:B------:R-:W-:Y:S05]  /*23d30*/  @P0 BRA `(.L_x_3482) ;  /* 0x0000000000080947 */ /* 0x000fea0003800000 */
.L_x_3481:
[----:B------:R-:W-:Y:S01]  /*23d40*/  PRMT R136, R53, 0x7610, R136 ;  /* 0x0000761035887816 */ /* 0x000fe20000000088 */
[----:B-----5:R-:W-:-:S07]  /*23d50*/  IMAD.MOV.U32 R97, RZ, RZ, R52 ;  /* 0x000000ffff617224 */ /* 0x020fce00078e0034 */
.L_x_3482:
[----:B------:R-:W-:Y:S05]  /*23d60*/  BSYNC.RECONVERGENT B1 ;  /* 0x0000000000017941 */ /* 0x000fea0003800200 */
.L_x_3480:
[----:B------:R-:W-:Y:S01]  /*23d70*/  HSETP2.GT.AND P0, PT, R136.H0_H0, R135.H0_H0, PT ;  /* 0x2000008788007234 */ /* 0x000fe20003f04800 */
[----:B------:R-:W-:Y:S04]  /*23d80*/  BSSY.RECONVERGENT B1, `(.L_x_3483) ;  /* 0x000000c000017945 */ /* 0x000fe80003800200 */
[----:B------:R-:W-:-:S13]  /*23d90*/  ISETP.EQ.OR P0, PT, R96, -0x1, P0 ;  /* 0xffffffff6000780c */ /* 0x000fda0000702670 */
[----:B------:R-:W-:Y:S05]  /*23da0*/  @P0 BRA `(.L_x_3484) ;  /* 0x0000000000140947 */ /* 0x000fea0003800000 */
[----:B------:R-:W-:Y:S01]  /*23db0*/  ISETP.GE.AND P0, PT, R97, R96, PT ;  /* 0x000000606100720c */ /* 0x000fe20003f06270 */
[----:B------:R-:W-:Y:S01]  /*23dc0*/  IMAD.MOV.U32 R52, RZ, RZ, R96 ;  /* 0x000000ffff347224 */ /* 0x000fe200078e0060 */
[----:B------:R-:W-:-:S11]  /*23dd0*/  PRMT R55, R55, 0x5410, R135 ;  /* 0x0000541037377816 */ /* 0x000fd60000000087 */
[----:B------:R-:W-:-:S13]  /*23de0*/  HSETP2.NEU.OR P0, PT, R136.H0_H0, R135.H0_H0, P0 ;  /* 0x2000008788007234 */ /* 0x000fda000070d820 */
[----:B------:R-:W-:Y:S05]  /*23df0*/  @P0 BRA `(.L_x_3485) ;  /* 0x0000000000100947 */ /* 0x000fea0003800000 */
.L_x_3484:
[----:B------:R-:W-:Y:S01]  /*23e00*/  IMAD.MOV.U32 R52, RZ, RZ, R97 ;  /* 0x000000ffff347224 */ /* 0x000fe200078e0061 */
[----:B------:R-:W-:Y:S01]  /*23e10*/  PRMT R55, R55, 0x5410, R136 ;  /* 0x0000541037377816 */ /* 0x000fe20000000088 */
[----:B------:R-:W-:Y:S01]  /*23e20*/  IMAD.MOV.U32 R97, RZ, RZ, R96 ;  /* 0x000000ffff617224 */ /* 0x000fe200078e0060 */
[----:B------:R-:W-:-:S07]  /*23e30*/  PRMT R136, R135, 0x7610, R136 ;  /* 0x0000761087887816 */ /* 0x000fce0000000088 */
.L_x_3485:
[----:B------:R-:W-:Y:S05]  /*23e40*/  BSYNC.RECONVERGENT B1 ;  /* 0x0000000000017941 */ /* 0x000fea0003800200 */
.L_x_3483:
        /* <DEDUP_REMOVED lines=11> */
.L_x_3487:
[----:B------:R-:W-:Y:S01]  /*23f00*/  IMAD.MOV.U32 R53, RZ, RZ, R52 ;  /* 0x000000ffff357224 */ /* 0x000fe200078e0034 */
[----:B------:R-:W-:Y:S01]  /*23f10*/  PRMT R56, R56, 0x7610, R55 ;  /* 0x0000761038387816 */ /* 0x000fe20000000037 */
[----:B------:R-:W-:Y:S01]  /*23f20*/  IMAD.MOV.U32 R96, RZ, RZ, R95 ;  /* 0x000000ffff607224 */ /* 0x000fe200078e005f */
[----:B------:R-:W-:-:S07]  /*23f30*/  PRMT R135, R134, 0x7632, R135 ;  /* 0x0000763286877816 */ /* 0x000fce0000000087 */
.L_x_3488:
[----:B------:R-:W-:Y:S05]  /*23f40*/  BSYNC.RECONVERGENT B1 ;  /* 0x0000000000017941 */ /* 0x000fea0003800200 */
.L_x_3486:
        /* <DEDUP_REMOVED lines=11> */
.L_x_3490:
[----:B------:R-:W-:Y:S01]  /*24000*/  IMAD.MOV.U32 R52, RZ, RZ, R53 ;  /* 0x000000ffff347224 */ /* 0x000fe200078e0035 */
[----:B------:R-:W-:Y:S01]  /*24010*/  PRMT R55, R56, 0x7632, R55 ;  /* 0x0000763238377816 */ /* 0x000fe20000000037 */
[----:B------:R-:W-:Y:S01]  /*24020*/  IMAD.MOV.U32 R95, RZ, RZ, R94 ;  /* 0x000000ffff5f7224 */ /* 0x000fe200078e005e */
[----:B------:R-:W-:-:S07]  /*24030*/  PRMT R134, R134, 0x5410, R134 ;  /* 0x0000541086867816 */ /* 0x000fce0000000086 */
.L_x_3491:
[----:B------:R-:W-:Y:S05]  /*24040*/  BSYNC.RECONVERGENT B1 ;  /* 0x0000000000017941 */ /* 0x000fea0003800200 */
.L_x_3489:
        /* <DEDUP_REMOVED lines=11> */
.L_x_3493:
[----:B------:R-:W-:Y:S01]  /*24100*/  IMAD.MOV.U32 R53, RZ, RZ, R52 ;  /* 0x000000ffff357224 */ /* 0x000fe200078e0034 */
[----:B------:R-:W-:Y:S01]  /*24110*/  PRMT R56, R55, 0x7610, R56 ;  /* 0x0000761037387816 */ /* 0x000fe20000000038 */
[----:B------:R-:W-:Y:S01]  /*24120*/  IMAD.MOV.U32 R94, RZ, RZ, R93 ;  /* 0x000000ffff5e7224 */ /* 0x000fe200078e005d */
[----:B------:R-:W-:-:S07]  /*24130*/  PRMT R134, R133, 0x7632, R134 ;  /* 0x0000763285867816 */ /* 0x000fce0000000086 */
.L_x_3494:
[----:B------:R-:W-:Y:S05]  /*24140*/  BSYNC.RECONVERGENT B1 ;  /* 0x0000000000017941 */ /* 0x000fea0003800200 */
.L_x_3492:
        /* <DEDUP_REMOVED lines=11> */
.L_x_3496:
[----:B------:R-:W-:Y:S01]  /*24200*/  IMAD.MOV.U32 R52, RZ, RZ, R53 ;  /* 0x000000ffff347224 */ /* 0x000fe200078e0035 */
[----:B------:R-:W-:Y:S01]  /*24210*/  PRMT R55, R55, 0x5410, R56 ;  /* 0x0000541037377816 */ /* 0x000fe20000000038 */
[----:B------:R-:W-:Y:S01]  /*24220*/  IMAD.MOV.U32 R93, RZ, RZ, R92 ;  /* 0x000000ffff5d7224 */ /* 0x000fe200078e005c */
[----:B------:R-:W-:-:S07]  /*24230*/  PRMT R133, R133, 0x5410, R133 ;  /* 0x0000541085857816 */ /* 0x000fce0000000085 */
.L_x_3497:
[----:B------:R-:W-:Y:S05]  /*24240*/  BSYNC.RECONVERGENT B1 ;  /* 0x0000000000017941 */ /* 0x000fea0003800200 */
.L_x_3495:
        /* <DEDUP_REMOVED lines=11> */
.L_x_3499:
[----:B------:R-:W-:Y:S01]  /*24300*/  IMAD.MOV.U32 R53, RZ, RZ, R52 ;  /* 0x000000ffff357224 */ /* 0x000fe200078e0034 */
[----:B------:R-:W-:Y:S01]  /*24310*/  PRMT R56, R56, 0x7610, R55 ;  /* 0x0000761038387816 */ /* 0x000fe20000000037 */
[----:B------:R-:W-:Y:S01]  /*24320*/  IMAD.MOV.U32 R92, RZ, RZ, R91 ;  /* 0x000000ffff5c7224 */ /* 0x000fe200078e005b */
[----:B------:R-:W-:-:S07]  /*24330*/  PRMT R133, R132, 0x7632, R133 ;  /* 0x0000763284857816 */ /* 0x000fce0000000085 */
.L_x_3500:
[----:B------:R-:W-:Y:S05]  /*24340*/  BSYNC.RECONVERGENT B1 ;  /* 0x0000000000017941 */ /* 0x000fea0003800200 */
.L_x_3498:
        /* <DEDUP_REMOVED lines=11> */
.L_x_3502:
[----:B------:R-:W-:Y:S01]  /*24400*/  IMAD.MOV.U32 R52, RZ, RZ, R53 ;  /* 0x000000ffff347224 */ /* 0x000fe200078e0035 */
[----:B------:R-:W-:Y:S01]  /*24410*/  PRMT R55, R56, 0x7632, R55 ;  /* 0x0000763238377816 */ /* 0x000fe20000000037 */
[----:B------:R-:W-:Y:S01]  /*24420*/  IMAD.MOV.U32 R91, RZ, RZ, R90 ;  /* 0x000000ffff5b7224 */ /* 0x000fe200078e005a */
[----:B------:R-:W-:-:S07]  /*24430*/  PRMT R132, R132, 0x5410, R132 ;  /* 0x0000541084847816 */ /* 0x000fce0000000084 */
.L_x_3503:
[----:B------:R-:W-:Y:S05]  /*24440*/  BSYNC.RECONVERGENT B1 ;  /* 0x0000000000017941 */ /* 0x000fea0003800200 */
.L_x_3501:
        /* <DEDUP_REMOVED lines=11> */
.L_x_3505:
[----:B------:R-:W-:Y:S01]  /*24500*/  IMAD.MOV.U32 R53, RZ, RZ, R52 ;  /* 0x000000ffff357224 */ /* 0x000fe200078e0034 */
[----:B------:R-:W-:Y:S01]  /*24510*/  PRMT R56, R55, 0x7610, R56 ;  /* 0x0000761037387816 */ /* 0x000fe20000000038 */
[----:B------:R-:W-:Y:S01]  /*24520*/  IMAD.MOV.U32 R90, RZ, RZ, R89 ;  /* 0x000000ffff5a7224 */ /* 0x000fe200078e0059 */
[----:B------:R-:W-:-:S07]  /*24530*/  PRMT R132, R131, 0x7632, R132 ;  /* 0x0000763283847816 */ /* 0x000fce0000000084 */
.L_x_3506:
[----:B------:R-:W-:Y:S05]  /*24540*/  BSYNC.RECONVERGENT B1 ;  /* 0x0000000000017941 */ /* 0x000fea0003800200 */
.L_x_3504:
        /* <DEDUP_REMOVED lines=11> */
.L_x_3508:
[----:B------:R-:W-:Y:S01]  /*24600*/  IMAD.MOV.U32 R52, RZ, RZ, R53 ;  /* 0x000000ffff347224 */ /* 0x000fe200078e0035 */
[----:B------:R-:W-:Y:S01]  /*24610*/  PRMT R55, R55, 0x5410, R56 ;  /* 0x0000541037377816 */ /* 0x000fe20000000038 */
[----:B------:R-:W-:Y:S01]  /*24620*/  IMAD.MOV.U32 R89, RZ, RZ, R88 ;  /* 0x000000ffff597224 */ /* 0x000fe200078e0058 */
[----:B------:R-:W-:-:S07]  /*24630*/  PRMT R131, R131, 0x5410, R131 ;  /* 0x0000541083837816 */ /* 0x000fce0000000083 */
.L_x_3509:
[----:B------:R-:W-:Y:S05]  /*24640*/  BSYNC.RECONVERGENT B1 ;  /* 0x0000000000017941 */ /* 0x000fea0003800200 */
.L_x_3507:
        /* <DEDUP_REMOVED lines=11> */
.L_x_3511:
[----:B------:R-:W-:Y:S01]  /*24700*/  IMAD.MOV.U32 R53, RZ, RZ, R52 ;  /* 0x000000ffff357224 */ /* 0x000fe200078e0034 */
[----:B------:R-:W-:Y:S01]  /*24710*/  PRMT R56, R56, 0x7610, R55 ;  /* 0x0000761038387816 */ /* 0x000fe20000000037 */
[----:B------:R-:W-:Y:S01]  /*24720*/  IMAD.MOV.U32 R88, RZ, RZ, R87 ;  /* 0x000000ffff587224 */ /* 0x000fe200078e0057 */
[----:B------:R-:W-:-:S07]  /*24730*/  PRMT R131, R130, 0x7632, R131 ;  /* 0x0000763282837816 */ /* 0x000fce0000000083 */
.L_x_3512:
[----:B------:R-:W-:Y:S05]  /*24740*/  BSYNC.RECONVERGENT B1 ;  /* 0x0000000000017941 */ /* 0x000fea0003800200 */
.L_x_3510:
        /* <DEDUP_REMOVED lines=11> */
.L_x_3514:
[----:B------:R-:W-:Y:S01]  /*24800*/  IMAD.MOV.U32 R52, RZ, RZ, R53 ;  /* 0x000000ffff347224 */ /* 0x000fe200078e0035 */
[----:B------:R-:W-:Y:S01]  /*24810*/  PRMT R55, R56, 0x7632, R55 ;  /* 0x0000763238377816 */ /* 0x000fe20000000037 */
[----:B------:R-:W-:Y:S01]  /*24820*/  IMAD.MOV.U32 R87, RZ, RZ, R86 ;  /* 0x000000ffff577224 */ /* 0x000fe200078e0056 */
[----:B------:R-:W-:-:S07]  /*24830*/  PRMT R130, R130, 0x5410, R130 ;  /* 0x0000541082827816 */ /* 0x000fce0000000082 */
.L_x_3515:
[----:B------:R-:W-:Y:S05]  /*24840*/  BSYNC.RECONVERGENT B1 ;  /* 0x0000000000017941 */ /* 0x000fea0003800200 */
.L_x_3513:
        /* <DEDUP_REMOVED lines=11> */
.L_x_3517:
[----:B------:R-:W-:Y:S01]  /*24900*/  IMAD.MOV.U32 R53, RZ, RZ, R52 ;  /* 0x000000ffff357224 */ /* 0x000fe200078e0034 */
[----:B------:R-:W-:Y:S01]  /*24910*/  PRMT R56, R55, 0x7610, R56 ;  /* 0x0000761037387816 */ /* 0x000fe20000000038 */
[----:B------:R-:W-:Y:S01]  /*24920*/  IMAD.MOV.U32 R86, RZ, RZ, R85 ;  /* 0x000000ffff567224 */ /* 0x000fe200078e0055 */
[----:B------:R-:W-:-:S07]  /*24930*/  PRMT R130, R129, 0x7632, R130 ;  /* 0x0000763281827816 */ /* 0x000fce0000000082 */
.L_x_3518:
[----:B------:R-:W-:Y:S05]  /*24940*/  BSYNC.RECONVERGENT B1 ;  /* 0x0000000000017941 */ /* 0x000fea0003800200 */
.L_x_3516:
        /* <DEDUP_REMOVED lines=11> */
.L_x_3520:
[----:B------:R-:W-:Y:S01]  /*24a00*/  IMAD.MOV.U32 R52, RZ, RZ, R53 ;  /* 0x000000ffff347224 */ /* 0x000fe200078e0035 */
[----:B------:R-:W-:Y:S01]  /*24a10*/  PRMT R55, R55, 0x5410, R56 ;  /* 0x0000541037377816 */ /* 0x000fe20000000038 */
[----:B------:R-:W-:Y:S01]  /*24a20*/  IMAD.MOV.U32 R85, RZ, RZ, R84 ;  /* 0x000000ffff557224 */ /* 0x000fe200078e0054 */
[----:B------:R-:W-:-:S07]  /*24a30*/  PRMT R129, R129, 0x5410, R129 ;  /* 0x0000541081817816 */ /* 0x000fce0000000081 */
.L_x_3521:
[----:B------:R-:W-:Y:S05]  /*24a40*/  BSYNC.RECONVERGENT B1 ;  /* 0x0000000000017941 */ /* 0x000fea0003800200 */
.L_x_3519:
        /* <DEDUP_REMOVED lines=11> */
.L_x_3523:
[----:B------:R-:W-:Y:S01]  /*24b00*/  IMAD.MOV.U32 R53, RZ, RZ, R52 ;  /* 0x000000ffff357224 */ /* 0x000fe200078e0034 */
[----:B------:R-:W-:Y:S01]  /*24b10*/  PRMT R56, R56, 0x7610, R55 ;  /* 0x0000761038387816 */ /* 0x000fe20000000037 */
[----:B------:R-:W-:Y:S01]  /*24b20*/  IMAD.MOV.U32 R84, RZ, RZ, R3 ;  /* 0x000000ffff547224 */ /* 0x000fe200078e0003 */
[----:B------:R-:W-:-:S07]  /*24b30*/  PRMT R129, R128, 0x7632, R129 ;  /* 0x0000763280817816 */ /* 0x000fce0000000081 */
.L_x_3524:
[----:B------:R-:W-:Y:S05]  /*24b40*/  BSYNC.RECONVERGENT B1 ;  /* 0x0000000000017941 */ /* 0x000fea0003800200 */
.L_x_3522:
        /* <DEDUP_REMOVED lines=11> */
.L_x_3526:
[----:B------:R-:W-:Y:S01]  /*24c00*/  IMAD.MOV.U32 R52, RZ, RZ, R53 ;  /* 0x000000ffff347224 */ /* 0x000fe200078e0035 */
[----:B------:R-:W-:Y:S01]  /*24c10*/  PRMT R55, R56, 0x7632, R55 ;  /* 0x0000763238377816 */ /* 0x000fe20000000037 */
[----:B------:R-:W-:Y:S01]  /*24c20*/  IMAD.MOV.U32 R3, RZ, RZ, R2 ;  /* 0x000000ffff037224 */ /* 0x000fe200078e0002 */
[----:B------:R-:W-:-:S07]  /*24c30*/  PRMT R128, R128, 0x5410, R128 ;  /* 0x0000541080807816 */ /* 0x000fce0000000080 */
.L_x_3527:
[----:B------:R-:W-:Y:S05]  /*24c40*/  BSYNC.RECONVERGENT B1 ;  /* 0x0000000000017941 */ /* 0x000fea0003800200 */
.L_x_3525:
        /* <DEDUP_REMOVED lines=11> */
.L_x_3529:
[----:B------:R-:W-:Y:S01]  /*24d00*/  IMAD.MOV.U32 R53, RZ, RZ, R52 ;  /* 0x000000ffff357224 */ /* 0x000fe200078e0034 */
[----:B------:R-:W-:Y:S01]  /*24d10*/  PRMT R56, R55, 0x7610, R56 ;  /* 0x0000761037387816 */ /* 0x000fe20000000038 */
[----:B------:R-:W-:Y:S01]  /*24d20*/  IMAD.MOV.U32 R2, RZ, RZ, R5 ;  /* 0x000000ffff027224 */ /* 0x000fe200078e0005 */
[----:B------:R-:W-:-:S07]  /*24d30*/  PRMT R128, R127, 0x7632, R128 ;  /* 0x000076327f807816 */ /* 0x000fce0000000080 */
.L_x_3530:
[----:B------:R-:W-:Y:S05]  /*24d40*/  BSYNC.RECONVERGENT B1 ;  /* 0x0000000000017941 */ /* 0x000fea0003800200 */
.L_x_3528:
        /* <DEDUP_REMOVED lines=11> */
.L_x_3532:
[----:B------:R-:W-:Y:S01]  /*24e00*/  IMAD.MOV.U32 R52, RZ, RZ, R53 ;  /* 0x000000ffff347224 */ /* 0x000fe200078e0035 */
[----:B------:R-:W-:Y:S01]  /*24e10*/  PRMT R55, R55, 0x5410, R56 ;  /* 0x0000541037377816 */ /* 0x000fe20000000038 */
[----:B------:R-:W-:Y:S01]  /*24e20*/  IMAD.MOV.U32 R5, RZ, RZ, R4 ;  /* 0x000000ffff057224 */ /* 0x000fe200078e0004 */
[----:B------:R-:W-:-:S07]  /*24e30*/  PRMT R127, R127, 0x5410, R127 ;  /* 0x000054107f7f7816 */ /* 0x000fce000000007f */
.L_x_3533:
[----:B------:R-:W-:Y:S05]  /*24e40*/  BSYNC.RECONVERGENT B1 ;  /* 0x0000000000017941 */ /* 0x000fea0003800200 */
.L_x_3531:
        /* <DEDUP_REMOVED lines=11> */
.L_x_3535:
[----:B------:R-:W-:Y:S01]  /*24f00*/  IMAD.MOV.U32 R53, RZ, RZ, R52 ;  /* 0x000000ffff357224 */ /* 0x000fe200078e0034 */
[----:B------:R-:W-:Y:S01]  /*24f10*/  PRMT R56, R56, 0x7610, R55 ;  /* 0x0000761038387816 */ /* 0x000fe20000000037 */
[----:B------:R-:W-:Y:S01]  /*24f20*/  IMAD.MOV.U32 R4, RZ, RZ, R7 ;  /* 0x000000ffff047224 */ /* 0x000fe200078e0007 */
[----:B------:R-:W-:-:S07]  /*24f30*/  PRMT R127, R126, 0x7610, R127 ;  /* 0x000076107e7f7816 */ /* 0x000fce000000007f */
.L_x_3536:
[----:B------:R-:W-:Y:S05]  /*24f40*/  BSYNC.RECONVERGENT B1 ;  /* 0x0000000000017941 */ /* 0x000fea0003800200 */
.L_x_3534:
        /* <DEDUP_REMOVED lines=11> */
.L_x_3538:
[----:B------:R-:W-:Y:S01]  /*25000*/  IMAD.MOV.U32 R52, RZ, RZ, R53 ;  /* 0x000000ffff347224 */ /* 0x000fe200078e0035 */
[----:B------:R-:W-:Y:S01]  /*25010*/  PRMT R55, R56, 0x7632, R55 ;  /* 0x0000763238377816 */ /* 0x000fe20000000037 */
[----:B------:R-:W-:Y:S01]  /*25020*/  IMAD.MOV.U32 R7, RZ, RZ, R6 ;  /* 0x000000ffff077224 */ /* 0x000fe200078e0006 */
[----:B------:R-:W-:-:S07]  /*25030*/  PRMT R126, R104, 0x7632, R126 ;  /* 0x00007632687e7816 */ /* 0x000fce000000007e */
.L_x_3539:
[----:B------:R-:W-:Y:S05]  /*25040*/  BSYNC.RECONVERGENT B1 ;  /* 0x0000000000017941 */ /* 0x000fea0003800200 */
.L_x_3537:
        /* <DEDUP_REMOVED lines=11> */
.L_x_3541:
[----:B------:R-:W-:Y:S01]  /*25100*/  IMAD.MOV.U32 R53, RZ, RZ, R52 ;  /* 0x000000ffff357224 */ /* 0x000fe200078e0034 */
[----:B------:R-:W-:Y:S01]  /*25110*/  PRMT R56, R55, 0x7610, R56 ;  /* 0x0000761037387816 */ /* 0x000fe20000000038 */
[----:B------:R-:W-:Y:S01]  /*25120*/  IMAD.MOV.U32 R6, RZ, RZ, R9 ;  /* 0x000000ffff067224 */ /* 0x000fe200078e0009 */
[----:B------:R-:W-:-:S07]  /*25130*/  PRMT R104, R104, 0x7610, R125 ;  /* 0x0000761068687816 */ /* 0x000fce000000007d */
.L_x_3542:
[----:B------:R-:W-:Y:S05]  /*25140*/  BSYNC.RECONVERGENT B1 ;  /* 0x0000000000017941 */ /* 0x000fea0003800200 */
.L_x_3540:
        /* <DEDUP_REMOVED lines=11> */
.L_x_3544:
[----:B------:R-:W-:Y:S01]  /*25200*/  IMAD.MOV.U32 R52, RZ, RZ, R53 ;  /* 0x000000ffff347224 */ /* 0x000fe200078e0035 */
[----:B------:R-:W-:Y:S01]  /*25210*/  PRMT R55, R55, 0x5410, R56 ;  /* 0x0000541037377816 */ /* 0x000fe20000000038 */
[----:B------:R-:W-:Y:S01]  /*25220*/  IMAD.MOV.U32 R9, RZ, RZ, R8 ;  /* 0x000000ffff097224 */ /* 0x000fe200078e0008 */
[----:B------:R-:W-:-:S07]  /*25230*/  PRMT R125, R125, 0x5410, R125 ;  /* 0x000054107d7d7816 */ /* 0x000fce000000007d */
.L_x_3545:
[----:B------:R-:W-:Y:S05]  /*25240*/  BSYNC.RECONVERGENT B1 ;  /* 0x0000000000017941 */ /* 0x000fea0003800200 */
.L_x_3543:
        /* <DEDUP_REMOVED lines=11> */
.L_x_3547:
[----:B------:R-:W-:Y:S01]  /*25300*/  IMAD.MOV.U32 R53, RZ, RZ, R52 ;  /* 0x000000ffff357224 */ /* 0x000fe200078e0034 */
[----:B------:R-:W-:Y:S01]  /*25310*/  PRMT R56, R56, 0x7610, R55 ;  /* 0x0000761038387816 */ /* 0x000fe20000000037 */
[----:B------:R-:W-:Y:S01]  /*25320*/  IMAD.MOV.U32 R8, RZ, RZ, R11 ;  /* 0x000000ffff087224 */ /* 0x000fe200078e000b */
[----:B------:R-:W-:-:S07]  /*25330*/  PRMT R125, R124, 0x7632, R125 ;  /* 0x000076327c7d7816 */ /* 0x000fce000000007d */
.L_x_3548:
[----:B------:R-:W-:Y:S05]  /*25340*/  BSYNC.RECONVERGENT B1 ;  /* 0x0000000000017941 */ /* 0x000fea0003800200 */
.L_x_3546:
        /* <DEDUP_REMOVED lines=11> */
.L_x_3550:
[----:B------:R-:W-:Y:S01]  /*25400*/  IMAD.MOV.U32 R52, RZ, RZ, R53 ;  /* 0x000000ffff347224 */ /* 0x000fe200078e0035 */
[----:B------:R-:W-:Y:S01]  /*25410*/  PRMT R55, R56, 0x7632, R55 ;  /* 0x0000763238377816 */ /* 0x000fe20000000037 */
[----:B------:R-:W-:Y:S01]  /*25420*/  IMAD.MOV.U32 R11, RZ, RZ, R10 ;  /* 0x000000ffff0b7224 */ /* 0x000fe200078e000a */
[----:B------:R-:W-:-:S07]  /*25430*/  PRMT R124, R124, 0x5410, R124 ;  /* 0x000054107c7c7816 */ /* 0x000fce000000007c */
.L_x_3551:
[----:B------:R-:W-:Y:S05]  /*25440*/  BSYNC.RECONVERGENT B1 ;  /* 0x0000000000017941 */ /* 0x000fea0003800200 */
.L_x_3549:
        /* <DEDUP_REMOVED lines=11> */
.L_x_3553:
[----:B------:R-:W-:Y:S01]  /*25500*/  IMAD.MOV.U32 R53, RZ, RZ, R52 ;  /* 0x000000ffff357224 */ /* 0x000fe200078e0034 */
[----:B------:R-:W-:Y:S01]  /*25510*/  PRMT R56, R55, 0x7610, R56 ;  /* 0x0000761037387816 */ /* 0x000fe20000000038 */
[----:B------:R-:W-:Y:S01]  /*25520*/  IMAD.MOV.U32 R10, RZ, RZ, R13 ;  /* 0x000000ffff0a7224 */ /* 0x000fe200078e000d */
[----:B------:R-:W-:-:S07]  /*25530*/  PRMT R124, R123, 0x7632, R124 ;  /* 0x000076327b7c7816 */ /* 0x000fce000000007c */
.L_x_3554:
[----:B------:R-:W-:Y:S05]  /*25540*/  BSYNC.RECONVERGENT B1 ;  /* 0x0000000000017941 */ /* 0x000fea0003800200 */
.L_x_3552:
        /* <DEDUP_REMOVED lines=11> */
.L_x_3556:
[----:B------:R-:W-:Y:S01]  /*25600*/  IMAD.MOV.U32 R52, RZ, RZ, R53 ;  /* 0x000000ffff347224 */ /* 0x000fe200078e0035 */
[----:B------:R-:W-:Y:S01]  /*25610*/  PRMT R55, R55, 0x5410, R56 ;  /* 0x0000541037377816 */ /* 0x000fe20000000038 */
[----:B------:R-:W-:Y:S01]  /*25620*/  IMAD.MOV.U32 R13, RZ, RZ, R12 ;  /* 0x000000ffff0d7224 */ /* 0x000fe200078e000c */
[----:B------:R-:W-:-:S07]  /*25630*/  PRMT R123, R123, 0x5410, R123 ;  /* 0x000054107b7b7816 */ /* 0x000fce000000007b */
.L_x_3557:
[----:B------:R-:W-:Y:S05]  /*25640*/  BSYNC.RECONVERGENT B1 ;  /* 0x0000000000017941 */ /* 0x000fea0003800200 */
.L_x_3555:
        /* <DEDUP_REMOVED lines=11> */
.L_x_3559:
[----:B------:R-:W-:Y:S01]  /*25700*/  IMAD.MOV.U32 R53, RZ, RZ, R52 ;  /* 0x000000ffff357224 */ /* 0x000fe200078e0034 */
[----:B------:R-:W-:Y:S01]  /*25710*/  PRMT R56, R56, 0x7610, R55 ;  /* 0x0000761038387816 */ /* 0x000fe20000000037 */
[----:B------:R-:W-:Y:S01]  /*25720*/  IMAD.MOV.U32 R12, RZ, RZ, R15 ;  /* 0x000000ffff0c7224 */ /* 0x000fe200078e000f */
[----:B------:R-:W-:-:S07]  /*25730*/  PRMT R123, R122, 0x7632, R123 ;  /* 0x000076327a7b7816 */ /* 0x000fce000000007b */
.L_x_3560:
[----:B------:R-:W-:Y:S05]  /*25740*/  BSYNC.RECONVERGENT B1 ;  /* 0x0000000000017941 */ /* 0x000fea0003800200 */
.L_x_3558:
        /* <DEDUP_REMOVED lines=11> */
.L_x_3562:
[----:B------:R-:W-:Y:S01]  /*25800*/  IMAD.MOV.U32 R52, RZ, RZ, R53 ;  /* 0x000000ffff347224 */ /* 0x000fe200078e0035 */
[----:B------:R-:W-:Y:S01]  /*25810*/  PRMT R55, R56, 0x7632, R55 ;  /* 0x0000763238377816 */ /* 0x000fe20000000037 */
[----:B------:R-:W-:Y:S01]  /*25820*/  IMAD.MOV.U32 R15, RZ, RZ, R14 ;  /* 0x000000ffff0f7224 */ /* 0x000fe200078e000e */
[----:B------:R-:W-:-:S07]  /*25830*/  PRMT R122, R122, 0x5410, R122 ;  /* 0x000054107a7a7816 */ /* 0x000fce000000007a */
.L_x_3563:
[----:B------:R-:W-:Y:S05]  /*25840*/  BSYNC.RECONVERGENT B1 ;  /* 0x0000000000017941 */ /* 0x000fea0003800200 */
.L_x_3561:
        /* <DEDUP_REMOVED lines=11> */
.L_x_3565:
[----:B------:R-:W-:Y:S01]  /*25900*/  IMAD.MOV.U32 R53, RZ, RZ, R52 ;  /* 0x000000ffff357224 */ /* 0x000fe200078e0034 */
[----:B------:R-:W-:Y:S01]  /*25910*/  PRMT R56, R55, 0x7610, R56 ;  /* 0x0000761037387816 */ /* 0x000fe20000000038 */
[----:B------:R-:W-:Y:S01]  /*25920*/  IMAD.MOV.U32 R14, RZ, RZ, R17 ;  /* 0x000000ffff0e7224 */ /* 0x000fe200078e0011 */
[----:B------:R-:W-:-:S07]  /*25930*/  PRMT R122, R121, 0x7632, R122 ;  /* 0x00007632797a7816 */ /* 0x000fce000000007a */
.L_x_3566:
[----:B------:R-:W-:Y:S05]  /*25940*/  BSYNC.RECONVERGENT B1 ;  /* 0x0000000000017941 */ /* 0x000fea0003800200 */
.L_x_3564:
        /* <DEDUP_REMOVED lines=11> */
.L_x_3568:
[----:B------:R-:W-:Y:S01]  /*25a00*/  IMAD.MOV.U32 R52, RZ, RZ, R53 ;  /* 0x000000ffff347224 */ /* 0x000fe200078e0035 */
[----:B------:R-:W-:Y:S01]  /*25a10*/  PRMT R55, R55, 0x5410, R56 ;  /* 0x0000541037377816 */ /* 0x000fe20000000038 */
[----:B------:R-:W-:Y:S01]  /*25a20*/  IMAD.MOV.U32 R17, RZ, RZ, R16 ;  /* 0x000000ffff117224 */ /* 0x000fe200078e0010 */
[----:B------:R-:W-:-:S07]  /*25a30*/  PRMT R121, R121, 0x5410, R121 ;  /* 0x0000541079797816 */ /* 0x000fce0000000079 */
.L_x_3569:
[----:B------:R-:W-:Y:S05]  /*25a40*/  BSYNC.RECONVERGENT B1 ;  /* 0x0000000000017941 */ /* 0x000fea0003800200 */
.L_x_3567:
        /* <DEDUP_REMOVED lines=11> */
.L_x_3571:
[----:B------:R-:W-:Y:S01]  /*25b00*/  IMAD.MOV.U32 R53, RZ, RZ, R52 ;  /* 0x000000ffff357224 */ /* 0x000fe200078e0034 */
[----:B------:R-:W-:Y:S01]  /*25b10*/  PRMT R56, R56, 0x7610, R55 ;  /* 0x0000761038387816 */ /* 0x000fe20000000037 */
[----:B------:R-:W-:Y:S01]  /*25b20*/  IMAD.MOV.U32 R16, RZ, RZ, R19 ;  /* 0x000000ffff107224 */ /* 0x000fe200078e0013 */
[----:B------:R-:W-:-:S07]  /*25b30*/  PRMT R121, R120, 0x7632, R121 ;  /* 0x0000763278797816 */ /* 0x000fce0000000079 */
.L_x_3572:
[----:B------:R-:W-:Y:S05]  /*25b40*/  BSYNC.RECONVERGENT B1 ;  /* 0x0000000000017941 */ /* 0x000fea0003800200 */
.L_x_3570:
        /* <DEDUP_REMOVED lines=11> */
.L_x_3574:
[----:B------:R-:W-:Y:S01]  /*25c00*/  IMAD.MOV.U32 R52, RZ, RZ, R53 ;  /* 0x000000ffff347224 */ /* 0x000fe200078e0035 */
[----:B------:R-:W-:Y:S01]  /*25c10*/  PRMT R55, R56, 0x7632, R55 ;  /* 0x0000763238377816 */ /* 0x000fe20000000037 */
[----:B------:R-:W-:Y:S01]  /*25c20*/  IMAD.MOV.U32 R19, RZ, RZ, R18 ;  /* 0x000000ffff137224 */ /* 0x000fe200078e0012 */
[----:B------:R-:W-:-:S07]  /*25c30*/  PRMT R120, R120, 0x5410, R120 ;  /* 0x0000541078787816 */ /* 0x000fce0000000078 */
.L_x_3575:
[----:B------:R-:W-:Y:S05]  /*25c40*/  BSYNC.RECONVERGENT B1 ;  /* 0x0000000000017941 */ /* 0x000fea0003800200 */
.L_x_3573:
        /* <DEDUP_REMOVED lines=11> */
.L_x_3577:
[----:B------:R-:W-:Y:S01]  /*25d00*/  IMAD.MOV.U32 R53, RZ, RZ, R52 ;  /* 0x000000ffff357224 */ /* 0x000fe200078e0034 */
[----:B------:R-:W-:Y:S01]  /*25d10*/  PRMT R56, R55, 0x7610, R56 ;  /* 0x0000761037387816 */ /* 0x000fe20000000038 */
[----:B------:R-:W-:Y:S01]  /*25d20*/  IMAD.MOV.U32 R18, RZ, RZ, R21 ;  /* 0x000000ffff127224 */ /* 0x000fe200078e0015 */
[----:B------:R-:W-:-:S07]  /*25d30*/  PRMT R120, R119, 0x7632, R120 ;  /* 0x0000763277787816 */ /* 0x000fce0000000078 */
.L_x_3578:
[----:B------:R-:W-:Y:S05]  /*25d40*/  BSYNC.RECONVERGENT B1 ;  /* 0x0000000000017941 */ /* 0x000fea0003800200 */
.L_x_3576:
        /* <DEDUP_REMOVED lines=11> */
.L_x_3580:
[----:B------:R-:W-:Y:S01]  /*25e00*/  IMAD.MOV.U32 R52, RZ, RZ, R53 ;  /* 0x000000ffff347224 */ /* 0x000fe200078e0035 */
[----:B------:R-:W-:Y:S01]  /*25e10*/  PRMT R55, R55, 0x5410, R56 ;  /* 0x0000541037377816 */ /* 0x000fe20000000038 */
[----:B------:R-:W-:Y:S01]  /*25e20*/  IMAD.MOV.U32 R21, RZ, RZ, R20 ;  /* 0x000000ffff157224 */ /* 0x000fe200078e0014 */
[----:B------:R-:W-:-:S07]  /*25e30*/  PRMT R119, R119, 0x5410, R119 ;  /* 0x0000541077777816 */ /* 0x000fce0000000077 */
.L_x_3581:
[----:B------:R-:W-:Y:S05]  /*25e40*/  BSYNC.RECONVERGENT B1 ;  /* 0x0000000000017941 */ /* 0x000fea0003800200 */
.L_x_3579:
        /* <DEDUP_REMOVED lines=11> */
.L_x_3583:
[----:B------:R-:W-:Y:S01]  /*25f00*/  IMAD.MOV.U32 R53, RZ, RZ, R52 ;  /* 0x000000ffff357224 */ /* 0x000fe200078e0034 */
[----:B------:R-:W-:Y:S01]  /*25f10*/  PRMT R56, R56, 0x7610, R55 ;  /* 0x0000761038387816 */ /* 0x000fe20000000037 */
[----:B------:R-:W-:Y:S01]  /*25f20*/  IMAD.MOV.U32 R20, RZ, RZ, R23 ;  /* 0x000000ffff147224 */ /* 0x000fe200078e0017 */
[----:B------:R-:W-:-:S07]  /*25f30*/  PRMT R119, R118, 0x7632, R119 ;  /* 0x0000763276777816 */ /* 0x000fce0000000077 */
.L_x_3584:
[----:B------:R-:W-:Y:S05]  /*25f40*/  BSYNC.RECONVERGENT B1 ;  /* 0x0000000000017941 */ /* 0x000fea0003800200 */
.L_x_3582:
        /* <DEDUP_REMOVED lines=11> */
.L_x_3586:
[----:B------:R-:W-:Y:S01]  /*26000*/  IMAD.MOV.U32 R52, RZ, RZ, R53 ;  /* 0x000000ffff347224 */ /* 0x000fe200078e0035 */
[----:B------:R-:W-:Y:S01]  /*26010*/  PRMT R55, R56, 0x7632, R55 ;  /* 0x0000763238377816 */ /* 0x000fe20000000037 */
[----:B------:R-:W-:Y:S01]  /*26020*/  IMAD.MOV.U32 R23, RZ, RZ, R22 ;  /* 0x000000ffff177224 */ /* 0x000fe200078e0016 */
[----:B------:R-:W-:-:S07]  /*26030*/  PRMT R118, R118, 0x5410, R118 ;  /* 0x0000541076767816 */ /* 0x000fce0000000076 */
.L_x_3587:
[----:B------:R-:W-:Y:S05]  /*26040*/  BSYNC.RECONVERGENT B1 ;  /* 0x0000000000017941 */ /* 0x000fea0003800200 */
.L_x_3585:
        /* <DEDUP_REMOVED lines=11> */
.L_x_3589:
[----:B------:R-:W-:Y:S01]  /*26100*/  IMAD.MOV.U32 R53, RZ, RZ, R52 ;  /* 0x000000ffff357224 */ /* 0x000fe200078e0034 */
[----:B------:R-:W-:Y:S01]  /*26110*/  PRMT R56, R55, 0x7610, R56 ;  /* 0x0000761037387816 */ /* 0x000fe20000000038 */
[----:B------:R-:W-:Y:S01]  /*26120*/  IMAD.MOV.U32 R22, RZ, RZ, R25 ;  /* 0x000000ffff167224 */ /* 0x000fe200078e0019 */
[----:B------:R-:W-:-:S07]  /*26130*/  PRMT R118, R117, 0x7632, R118 ;  /* 0x0000763275767816 */ /* 0x000fce0000000076 */
.L_x_3590:
[----:B------:R-:W-:Y:S05]  /*26140*/  BSYNC.RECONVERGENT B1 ;  /* 0x0000000000017941 */ /* 0x000fea0003800200 */
.L_x_3588:
        /* <DEDUP_REMOVED lines=11> */
.L_x_3592:
[----:B------:R-:W-:Y:S01]  /*26200*/  IMAD.MOV.U32 R52, RZ, RZ, R53 ;  /* 0x000000ffff347224 */ /* 0x000fe200078e0035 */
[----:B------:R-:W-:Y:S01]  /*26210*/  PRMT R55, R55, 0x5410, R56 ;  /* 0x0000541037377816 */ /* 0x000fe20000000038 */
[----:B------:R-:W-:Y:S01]  /*26220*/  IMAD.MOV.U32 R25, RZ, RZ, R24 ;  /* 0x000000ffff197224 */ /* 0x000fe200078e0018 */
[----:B------:R-:W-:-:S07]  /*26230*/  PRMT R117, R117, 0x5410, R117 ;  /* 0x0000541075757816 */ /* 0x000fce0000000075 */
.L_x_3593:
[----:B------:R-:W-:Y:S05]  /*26240*/  BSYNC.RECONVERGENT B1 ;  /* 0x0000000000017941 */ /* 0x000fea0003800200 */
.L_x_3591:
        /* <DEDUP_REMOVED lines=11> */
.L_x_3595:
[----:B------:R-:W-:Y:S01]  /*26300*/  IMAD.MOV.U32 R53, RZ, RZ, R52 ;  /* 0x000000ffff357224 */ /* 0x000fe200078e0034 */
[----:B------:R-:W-:Y:S01]  /*26310*/  PRMT R56, R56, 0x7610, R55 ;  /* 0x0000761038387816 */ /* 0x000fe20000000037 */
[----:B------:R-:W-:Y:S01]  /*26320*/  IMAD.MOV.U32 R24, RZ, RZ, R27 ;  /* 0x000000ffff187224 */ /* 0x000fe200078e001b */
[----:B------:R-:W-:-:S07]  /*26330*/  PRMT R117, R116, 0x7632, R117 ;  /* 0x0000763274757816 */ /* 0x000fce0000000075 */
.L_x_3596:
[----:B------:R-:W-:Y:S05]  /*26340*/  BSYNC.RECONVERGENT B1 ;  /* 0x0000000000017941 */ /* 0x000fea0003800200 */
.L_x_3594:
        /* <DEDUP_REMOVED lines=11> */
.L_x_3598:
[----:B------:R-:W-:Y:S01]  /*26400*/  IMAD.MOV.U32 R52, RZ, RZ, R53 ;  /* 0x000000ffff347224 */ /* 0x000fe200078e0035 */
[----:B------:R-:W-:Y:S01]  /*26410*/  PRMT R55, R56, 0x7632, R55 ;  /* 0x0000763238377816 */ /* 0x000fe20000000037 */
[----:B------:R-:W-:Y:S01]  /*26420*/  IMAD.MOV.U32 R27, RZ, RZ, R26 ;  /* 0x000000ffff1b7224 */ /* 0x000fe200078e001a */
[----:B------:R-:W-:-:S07]  /*26430*/  PRMT R116, R116, 0x5410, R116 ;  /* 0x0000541074747816 */ /* 0x000fce0000000074 */
.L_x_3599:
[----:B------:R-:W-:Y:S05]  /*26440*/  BSYNC.RECONVERGENT B1 ;  /* 0x0000000000017941 */ /* 0x000fea0003800200 */
.L_x_3597:
        /* <DEDUP_REMOVED lines=11> */
.L_x_3601:
[----:B------:R-:W-:Y:S01]  /*26500*/  IMAD.MOV.U32 R53, RZ, RZ, R52 ;  /* 0x000000ffff357224 */ /* 0x000fe200078e0034 */
[----:B------:R-:W-:Y:S01]  /*26510*/  PRMT R56, R55, 0x7610, R56 ;  /* 0x0000761037387816 */ /* 0x000fe20000000038 */
[----:B------:R-:W-:Y:S01]  /*26520*/  IMAD.MOV.U32 R26, RZ, RZ, R29 ;  /* 0x000000ffff1a7224 */ /* 0x000fe200078e001d */
[----:B------:R-:W-:-:S07]  /*26530*/  PRMT R116, R115, 0x7632, R116 ;  /* 0x0000763273747816 */ /* 0x000fce0000000074 */
.L_x_3602:
[----:B------:R-:W-:Y:S05]  /*26540*/  BSYNC.RECONVERGENT B1 ;  /* 0x0000000000017941 */ /* 0x000fea0003800200 */
.L_x_3600:
        /* <DEDUP_REMOVED lines=11> */
.L_x_3604:
[----:B------:R-:W-:Y:S01]  /*26600*/  IMAD.MOV.U32 R52, RZ, RZ, R53 ;  /* 0x000000ffff347224 */ /* 0x000fe200078e0035 */
[----:B------:R-:W-:Y:S01]  /*26610*/  PRMT R55, R55, 0x5410, R56 ;  /* 0x0000541037377816 */ /* 0x000fe20000000038 */
[----:B------:R-:W-:Y:S01]  /*26620*/  IMAD.MOV.U32 R29, RZ, RZ, R28 ;  /* 0x000000ffff1d7224 */ /* 0x000fe200078e001c */
[----:B------:R-:W-:-:S07]  /*26630*/  PRMT R115, R115, 0x5410, R115 ;  /* 0x0000541073737816 */ /* 0x000fce0000000073 */
.L_x_3605:
[----:B------:R-:W-:Y:S05]  /*26640*/  BSYNC.RECONVERGENT B1 ;  /* 0x0000000000017941 */ /* 0x000fea0003800200 */
.L_x_3603:
        /* <DEDUP_REMOVED lines=11> */
.L_x_3607:
[----:B------:R-:W-:Y:S01]  /*26700*/  IMAD.MOV.U32 R53, RZ, RZ, R52 ;  /* 0x000000ffff357224 */ /* 0x000fe200078e0034 */
[----:B------:R-:W-:Y:S01]  /*26710*/  PRMT R56, R56, 0x7610, R55 ;  /* 0x0000761038387816 */ /* 0x000fe20000000037 */
[----:B------:R-:W-:Y:S01]  /*26720*/  IMAD.MOV.U32 R28, RZ, RZ, R31 ;  /* 0x000000ffff1c7224 */ /* 0x000fe200078e001f */
[----:B------:R-:W-:-:S07]  /*26730*/  PRMT R115, R114, 0x7632, R115 ;  /* 0x0000763272737816 */ /* 0x000fce0000000073 */
.L_x_3608:
[----:B------:R-:W-:Y:S05]  /*26740*/  BSYNC.RECONVERGENT B1 ;  /* 0x0000000000017941 */ /* 0x000fea0003800200 */
.L_x_3606:
        /* <DEDUP_REMOVED lines=11> */
.L_x_3610:
[----:B------:R-:W-:Y:S01]  /*26800*/  IMAD.MOV.U32 R52, RZ, RZ, R53 ;  /* 0x000000ffff347224 */ /* 0x000fe200078e0035 */
[----:B------:R-:W-:Y:S01]  /*26810*/  PRMT R55, R56, 0x7632, R55 ;  /* 0x0000763238377816 */ /* 0x000fe20000000037 */
[----:B------:R-:W-:Y:S01]  /*26820*/  IMAD.MOV.U32 R31, RZ, RZ, R30 ;  /* 0x000000ffff1f7224 */ /* 0x000fe200078e001e */
[----:B------:R-:W-:-:S07]  /*26830*/  PRMT R114, R114, 0x5410, R114 ;  /* 0x0000541072727816 */ /* 0x000fce0000000072 */
.L_x_3611:
[----:B------:R-:W-:Y:S05]  /*26840*/  BSYNC.RECONVERGENT B1 ;  /* 0x0000000000017941 */ /* 0x000fea0003800200 */
.L_x_3609:
        /* <DEDUP_REMOVED lines=11> */
.L_x_3613:
[----:B------:R-:W-:Y:S01]  /*26900*/  IMAD.MOV.U32 R53, RZ, RZ, R52 ;  /* 0x000000ffff357224 */ /* 0x000fe200078e0034 */
[----:B------:R-:W-:Y:S01]  /*26910*/  PRMT R55, R55, 0x5410, R55 ;  /* 0x0000541037377816 */ /* 0x000fe20000000037 */
[----:B------:R-:W-:Y:S01]  /*26920*/  IMAD.MOV.U32 R30, RZ, RZ, R33 ;  /* 0x000000ffff1e7224 */ /* 0x000fe200078e0021 */
[----:B------:R-:W-:-:S07]  /*26930*/  PRMT R114, R111, 0x7632, R114 ;  /* 0x000076326f727816 */ /* 0x000fce0000000072 */
.L_x_3614:
[----:B------:R-:W-:Y:S05]  /*26940*/  BSYNC.RECONVERGENT B1 ;  /* 0x0000000000017941 */ /* 0x000fea0003800200 */
.L_x_3612:
        /* <DEDUP_REMOVED lines=11> */
.L_x_3616:
[----:B------:R-:W-:Y:S01]  /*26a00*/  IMAD.MOV.U32 R52, RZ, RZ, R53 ;  /* 0x000000ffff347224 */ /* 0x000fe200078e0035 */
[----:B------:R-:W-:Y:S01]  /*26a10*/  PRMT R55, R55, 0x7632, R55 ;  /* 0x0000763237377816 */ /* 0x000fe20000000037 */
[----:B------:R-:W-:Y:S01]  /*26a20*/  IMAD.MOV.U32 R33, RZ, RZ, R32 ;  /* 0x000000ffff217224 */ /* 0x000fe200078e0020 */
[----:B------:R-:W-:-:S07]  /*26a30*/  PRMT R111, R111, 0x5410, R111 ;  /* 0x000054106f6f7816 */ /* 0x000fce000000006f */
.L_x_3617:
[----:B------:R-:W-:Y:S05]  /*26a40*/  BSYNC.RECONVERGENT B1 ;  /* 0x0000000000017941 */ /* 0x000fea0003800200 */
.L_x_3615:
        /* <DEDUP_REMOVED lines=11> */
.L_x_3619:
[----:B------:R-:W-:Y:S01]  /*26b00*/  IMAD.MOV.U32 R53, RZ, RZ, R52 ;  /* 0x000000ffff357224 */ /* 0x000fe200078e0034 */
[----:B------:R-:W-:Y:S01]  /*26b10*/  PRMT R55, R55, 0x5410, R55 ;  /* 0x0000541037377816 */ /* 0x000fe20000000037 */
[----:B------:R-:W-:Y:S01]  /*26b20*/  IMAD.MOV.U32 R32, RZ, RZ, R35 ;  /* 0x000000ffff207224 */ /* 0x000fe200078e0023 */
[----:B------:R-:W-:-:S07]  /*26b30*/  PRMT R111, R110, 0x7632, R111 ;  /* 0x000076326e6f7816 */ /* 0x000fce000000006f */
.L_x_3620:
[----:B------:R-:W-:Y:S05]  /*26b40*/  BSYNC.RECONVERGENT B1 ;  /* 0x0000000000017941 */ /* 0x000fea0003800200 */
.L_x_3618:
        /* <DEDUP_REMOVED lines=11> */
.L_x_3622:
[----:B------:R-:W-:Y:S01]  /*26c00*/  IMAD.MOV.U32 R52, RZ, RZ, R53 ;  /* 0x000000ffff347224 */ /* 0x000fe200078e0035 */
[----:B------:R-:W-:Y:S01]  /*26c10*/  PRMT R55, R55, 0x7632, R55 ;  /* 0x0000763237377816 */ /* 0x000fe20000000037 */
[----:B------:R-:W-:Y:S01]  /*26c20*/  IMAD.MOV.U32 R35, RZ, RZ, R34 ;  /* 0x000000ffff237224 */ /* 0x000fe200078e0022 */
[----:B------:R-:W-:-:S07]  /*26c30*/  PRMT R110, R110, 0x5410, R110 ;  /* 0x000054106e6e7816 */ /* 0x000fce000000006e */
.L_x_3623:
[----:B------:R-:W-:Y:S05]  /*26c40*/  BSYNC.RECONVERGENT B1 ;  /* 0x0000000000017941 */ /* 0x000fea0003800200 */
.L_x_3621:
        /* <DEDUP_REMOVED lines=11> */
.L_x_3625:
[----:B------:R-:W-:Y:S01]  /*26d00*/  IMAD.MOV.U32 R53, RZ, RZ, R52 ;  /* 0x000000ffff357224 */ /* 0x000fe200078e0034 */
[----:B------:R-:W-:Y:S01]  /*26d10*/  PRMT R56, R55, 0x7610, R56 ;  /* 0x0000761037387816 */ /* 0x000fe20000000038 */
[----:B------:R-:W-:Y:S01]  /*26d20*/  IMAD.MOV.U32 R34, RZ, RZ, R37 ;  /* 0x000000ffff227224 */ /* 0x000fe200078e0025 */
[----:B------:R-:W-:-:S07]  /*26d30*/  PRMT R110, R109, 0x7632, R110 ;  /* 0x000076326d6e7816 */ /* 0x000fce000000006e */
.L_x_3626:
[----:B------:R-:W-:Y:S05]  /*26d40*/  BSYNC.RECONVERGENT B1 ;  /* 0x0000000000017941 */ /* 0x000fea0003800200 */
.L_x_3624:
        /* <DEDUP_REMOVED lines=11> */
.L_x_3628:
[----:B------:R-:W-:Y:S01]  /*26e00*/  IMAD.MOV.U32 R52, RZ, RZ, R53 ;  /* 0x000000ffff347224 */ /* 0x000fe200078e0035 */
[----:B------:R-:W-:Y:S01]  /*26e10*/  PRMT R55, R55, 0x5410, R56 ;  /* 0x0000541037377816 */ /* 0x000fe20000000038 */
[----:B------:R-:W-:Y:S01]  /*26e20*/  IMAD.MOV.U32 R37, RZ, RZ, R36 ;  /* 0x000000ffff257224 */ /* 0x000fe200078e0024 */
[----:B------:R-:W-:-:S07]  /*26e30*/  PRMT R109, R109, 0x5410, R109 ;  /* 0x000054106d6d7816 */ /* 0x000fce000000006d */
.L_x_3629:
[----:B------:R-:W-:Y:S05]  /*26e40*/  BSYNC.RECONVERGENT B1 ;  /* 0x0000000000017941 */ /* 0x000fea0003800200 */
.L_x_3627:
        /* <DEDUP_REMOVED lines=11> */
.L_x_3631:
[----:B------:R-:W-:Y:S01]  /*26f00*/  IMAD.MOV.U32 R53, RZ, RZ, R52 ;  /* 0x000000ffff357224 */ /* 0x000fe200078e0034 */
[----:B------:R-:W-:Y:S01]  /*26f10*/  PRMT R56, R56, 0x7610, R55 ;  /* 0x0000761038387816 */ /* 0x000fe20000000037 */
[----:B------:R-:W-:Y:S01]  /*26f20*/  IMAD.MOV.U32 R36, RZ, RZ, R39 ;  /* 0x000000ffff247224 */ /* 0x000fe200078e0027 */
[----:B------:R-:W-:-:S07]  /*26f30*/  PRMT R109, R108, 0x7632, R109 ;  /* 0x000076326c6d7816 */ /* 0x000fce000000006d */
.L_x_3632:
[----:B------:R-:W-:Y:S05]  /*26f40*/  BSYNC.RECONVERGENT B1 ;  /* 0x0000000000017941 */ /* 0x000fea0003800200 */
.L_x_3630:
        /* <DEDUP_REMOVED lines=11> */
.L_x_3634:
[----:B------:R-:W-:Y:S01]  /*27000*/  IMAD.MOV.U32 R52, RZ, RZ, R53 ;  /* 0x000000ffff347224 */ /* 0x000fe200078e0035 */
[----:B------:R-:W-:Y:S01]  /*27010*/  PRMT R55, R56, 0x7632, R55 ;  /* 0x0000763238377816 */ /* 0x000fe20000000037 */
[----:B------:R-:W-:Y:S01]  /*27020*/  IMAD.MOV.U32 R39, RZ, RZ, R38 ;  /* 0x000000ffff277224 */ /* 0x000fe200078e0026 */
[----:B------:R-:W-:-:S07]  /*27030*/  PRMT R108, R108, 0x5410, R108 ;  /* 0x000054106c6c7816 */ /* 0x000fce000000006c */
.L_x_3635:
[----:B------:R-:W-:Y:S05]  /*27040*/  BSYNC.RECONVERGENT B1 ;  /* 0x0000000000017941 */ /* 0x000fea0003800200 */
.L_x_3633:
        /* <DEDUP_REMOVED lines=11> */
.L_x_3637:
[----:B------:R-:W-:Y:S01]  /*27100*/  IMAD.MOV.U32 R53, RZ, RZ, R52 ;  /* 0x000000ffff357224 */ /* 0x000fe200078e0034 */
[----:B------:R-:W-:Y:S01]  /*27110*/  PRMT R56, R55, 0x7610, R56 ;  /* 0x0000761037387816 */ /* 0x000fe20000000038 */
[----:B------:R-:W-:Y:S01]  /*27120*/  IMAD.MOV.U32 R38, RZ, RZ, R41 ;  /* 0x000000ffff267224 */ /* 0x000fe200078e0029 */
[----:B------:R-:W-:-:S07]  /*27130*/  PRMT R108, R107, 0x7632, R108 ;  /* 0x000076326b6c7816 */ /* 0x000fce000000006c */
.L_x_3638:
[----:B------:R-:W-:Y:S05]  /*27140*/  BSYNC.RECONVERGENT B1 ;  /* 0x0000000000017941 */ /* 0x000fea0003800200 */
.L_x_3636:
        /* <DEDUP_REMOVED lines=11> */
.L_x_3640:
[----:B------:R-:W-:Y:S01]  /*27200*/  IMAD.MOV.U32 R52, RZ, RZ, R53 ;  /* 0x000000ffff347224 */ /* 0x000fe200078e0035 */
[----:B------:R-:W-:Y:S01]  /*27210*/  PRMT R55, R55, 0x5410, R56 ;  /* 0x0000541037377816 */ /* 0x000fe20000000038 */
[----:B------:R-:W-:Y:S01]  /*27220*/  IMAD.MOV.U32 R41, RZ, RZ, R40 ;  /* 0x000000ffff297224 */ /* 0x000fe200078e0028 */
[----:B------:R-:W-:-:S07]  /*27230*/  PRMT R107, R107, 0x5410, R107 ;  /* 0x000054106b6b7816 */ /* 0x000fce000000006b */
.L_x_3641:
[----:B------:R-:W-:Y:S05]  /*27240*/  BSYNC.RECONVERGENT B1 ;  /* 0x0000000000017941 */ /* 0x000fea0003800200 */
.L_x_3639:
        /* <DEDUP_REMOVED lines=11> */
.L_x_3643:
[----:B------:R-:W-:Y:S01]  /*27300*/  PRMT R56, R56, 0x7610, R55 ;  /* 0x0000761038387816 */ /* 0x000fe20000000037 */
[----:B------:R-:W-:Y:S01]  /*27310*/  IMAD.MOV.U32 R53, RZ, RZ, R52 ;  /* 0x000000ffff357224 */ /* 0x000fe200078e0034 */
[----:B------:R-:W-:Y:S01]  /*27320*/  PRMT R107, R106, 0x7632, R107 ;  /* 0x000076326a6b7816 */ /* 0x000fe2000000006b */
[----:B------:R-:W-:-:S07]  /*27330*/  IMAD.MOV.U32 R40, RZ, RZ, R43 ;  /* 0x000000ffff287224 */ /* 0x000fce00078e002b */
.L_x_3644:
[----:B------:R-:W-:Y:S05]  /*27340*/  BSYNC.RECONVERGENT B1 ;  /* 0x0000000000017941 */ /* 0x000fea0003800200 */
.L_x_3642:
        /* <DEDUP_REMOVED lines=11> */
.L_x_3646:
[----:B------:R-:W-:Y:S01]  /*27400*/  PRMT R106, R106, 0x5410, R106 ;  /* 0x000054106a6a7816 */ /* 0x000fe2000000006a */
[----:B------:R-:W-:Y:S01]  /*27410*/  IMAD.MOV.U32 R52, RZ, RZ, R53 ;  /* 0x000000ffff347224 */ /* 0x000fe200078e0035 */
[----:B------:R-:W-:Y:S01]  /*27420*/  PRMT R55, R56, 0x7632, R55 ;  /* 0x0000763238377816 */ /* 0x000fe20000000037 */
[----:B------:R-:W-:-:S07]  /*27430*/  IMAD.MOV.U32 R43, RZ, RZ, R42 ;  /* 0x000000ffff2b7224 */ /* 0x000fce00078e002a */
.L_x_3647:
[----:B------:R-:W-:Y:S05]  /*27440*/  BSYNC.RECONVERGENT B1 ;  /* 0x0000000000017941 */ /* 0x000fea0003800200 */
.L_x_3645:
        /* <DEDUP_REMOVED lines=11> */
.L_x_3649:
[----:B------:R-:W-:Y:S01]  /*27500*/  PRMT R106, R105, 0x7632, R106 ;  /* 0x00007632696a7816 */ /* 0x000fe2000000006a */
[----:B------:R-:W-:Y:S01]  /*27510*/  IMAD.MOV.U32 R53, RZ, RZ, R52 ;  /* 0x000000ffff357224 */ /* 0x000fe200078e0034 */
[----:B------:R-:W-:Y:S01]  /*27520*/  PRMT R56, R55, 0x7610, R56 ;  /* 0x0000761037387816 */ /* 0x000fe20000000038 */
[----:B------:R-:W-:-:S07]  /*27530*/  IMAD.MOV.U32 R42, RZ, RZ, R45 ;  /* 0x000000ffff2a7224 */ /* 0x000fce00078e002d */
.L_x_3650:
[----:B------:R-:W-:Y:S05]  /*27540*/  BSYNC.RECONVERGENT B1 ;  /* 0x0000000000017941 */ /* 0x000fea0003800200 */
.L_x_3648:
        /* <DEDUP_REMOVED lines=11> */
.L_x_3652:
[----:B------:R-:W-:Y:S01]  /*27600*/  PRMT R105, R105, 0x5410, R105 ;  /* 0x0000541069697816 */ /* 0x000fe20000000069 */
[----:B------:R-:W-:Y:S01]  /*27610*/  IMAD.MOV.U32 R52, RZ, RZ, R53 ;  /* 0x000000ffff347224 */ /* 0x000fe200078e0035 */
[----:B------:R-:W-:Y:S01]  /*27620*/  PRMT R55, R55, 0x5410, R56 ;  /* 0x0000541037377816 */ /* 0x000fe20000000038 */
[----:B------:R-:W-:-:S07]  /*27630*/  IMAD.MOV.U32 R45, RZ, RZ, R44 ;  /* 0x000000ffff2d7224 */ /* 0x000fce00078e002c */
.L_x_3653:
[----:B------:R-:W-:Y:S05]  /*27640*/  BSYNC.RECONVERGENT B1 ;  /* 0x0000000000017941 */ /* 0x000fea0003800200 */
.L_x_3651:
        /* <DEDUP_REMOVED lines=11> */
.L_x_3655:
[----:B------:R-:W-:Y:S01]  /*27700*/  PRMT R105, R104, 0x7610, R105 ;  /* 0x0000761068697816 */ /* 0x000fe20000000069 */
[----:B------:R-:W-:Y:S01]  /*27710*/  IMAD.MOV.U32 R53, RZ, RZ, R52 ;  /* 0x000000ffff357224 */ /* 0x000fe200078e0034 */
[----:B------:R-:W-:Y:S01]  /*27720*/  PRMT R55, R55, 0x7632, R55 ;  /* 0x0000763237377816 */ /* 0x000fe20000000037 */
[----:B------:R-:W-:-:S07]  /*27730*/  IMAD.MOV.U32 R44, RZ, RZ, R47 ;  /* 0x000000ffff2c7224 */ /* 0x000fce00078e002f */
.L_x_3656:
[----:B------:R-:W-:Y:S05]  /*27740*/  BSYNC.RECONVERGENT B1 ;  /* 0x0000000000017941 */ /* 0x000fea0003800200 */
.L_x_3654:
        /* <DEDUP_REMOVED lines=11> */
.L_x_3658:
[----:B------:R-:W-:Y:S01]  /*27800*/  PRMT R104, R103, 0x7610, R104 ;  /* 0x0000761067687816 */ /* 0x000fe20000000068 */
[----:B------:R-:W-:Y:S01]  /*27810*/  IMAD.MOV.U32 R52, RZ, RZ, R53 ;  /* 0x000000ffff347224 */ /* 0x000fe200078e0035 */
[----:B------:R-:W-:Y:S01]  /*27820*/  PRMT R56, R55, 0x7610, R56 ;  /* 0x0000761037387816 */ /* 0x000fe20000000038 */
[----:B------:R-:W-:-:S07]  /*27830*/  IMAD.MOV.U32 R47, RZ, RZ, R46 ;  /* 0x000000ffff2f7224 */ /* 0x000fce00078e002e */
.L_x_3659:
[----:B------:R-:W-:Y:S05]  /*27840*/  BSYNC.RECONVERGENT B1 ;  /* 0x0000000000017941 */ /* 0x000fea0003800200 */
.L_x_3657:
        /* <DEDUP_REMOVED lines=11> */
.L_x_3661:
[----:B------:R-:W-:Y:S01]  /*27900*/  PRMT R103, R103, 0x7632, R103 ;  /* 0x0000763267677816 */ /* 0x000fe20000000067 */
[----:B------:R-:W-:Y:S01]  /*27910*/  IMAD.MOV.U32 R53, RZ, RZ, R52 ;  /* 0x000000ffff357224 */ /* 0x000fe200078e0034 */
[----:B------:R-:W-:Y:S01]  /*27920*/  PRMT R55, R55, 0x5410, R56 ;  /* 0x0000541037377816 */ /* 0x000fe20000000038 */
[----:B------:R-:W-:-:S07]  /*27930*/  IMAD.MOV.U32 R46, RZ, RZ, R49 ;  /* 0x000000ffff2e7224 */ /* 0x000fce00078e0031 */
.L_x_3662:
[----:B------:R-:W-:Y:S05]  /*27940*/  BSYNC.RECONVERGENT B1 ;  /* 0x0000000000017941 */ /* 0x000fea0003800200 */
.L_x_3660:
        /* <DEDUP_REMOVED lines=11> */
.L_x_3664:
[----:B------:R-:W-:Y:S01]  /*27a00*/  PRMT R103, R103, 0x5410, R102 ;  /* 0x0000541067677816 */ /* 0x000fe20000000066 */
[----:B------:R-:W-:Y:S01]  /*27a10*/  IMAD.MOV.U32 R52, RZ, RZ, R53 ;  /* 0x000000ffff347224 */ /* 0x000fe200078e0035 */
[----:B------:R-:W-:Y:S01]  /*27a20*/  PRMT R56, R56, 0x7610, R55 ;  /* 0x0000761038387816 */ /* 0x000fe20000000037 */
[----:B------:R-:W-:-:S07]  /*27a30*/  IMAD.MOV.U32 R49, RZ, RZ, R48 ;  /* 0x000000ffff317224 */ /* 0x000fce00078e0030 */
.L_x_3665:
[----:B------:R-:W-:Y:S05]  /*27a40*/  BSYNC.RECONVERGENT B1 ;  /* 0x0000000000017941 */ /* 0x000fea0003800200 */
.L_x_3663:
[----:B------:R-:W-:Y:S01]  /*27a50*/  HSETP2.GT.AND P0, PT, R56.H1_H1, R102.H1_H1, PT ;  /* 0x3000006638007234 */ /* 0x000fe20003f04c00 */
[----:B------:R-:W-:Y:S04]  /*27a60*/  BSSY.RECONVERGENT B1, `(.L_x_3666) ;  /* 0x000000e000017945 */ /* 0x000fe80003800200 */
[----:B------:R-:W-:-:S13]  /*27a70*/  ISETP.EQ.OR P0, PT, R51, -0x1, P0 ;  /* 0xffffffff3300780c */ /* 0x000fda0000702670 */
[----:B------:R-:W-:Y:S05]  /*27a80*/  @P0 BRA `(.L_x_3667) ;  /* 0x00000000001c0947 */ /* 0x000fea0003800000 */
[----:B------:R-:W-:Y:S01]  /*27a90*/  ISETP.GE.AND P0, PT, R52, R51, PT ;  /* 0x000000333400720c */ /* 0x000fe20003f06270 */
[----:B------:R-:W-:Y:S02]  /*27aa0*/  IMAD.MOV.U32 R53, RZ, RZ, R51 ;  /* 0x000000ffff357224 */ /* 0x000fe400078e0033 */
[----:B------:R-:W-:-:S10]  /*27ab0*/  IMAD.MOV.U32 R48, RZ, RZ, R52 ;  /* 0x000000ffff307224 */ /* 0x000fd400078e0034 */
[----:B------:R-:W-:Y:S02]  /*27ac0*/  HSETP2.NEU.OR P0, PT, R56.H1_H1, R102.H1_H1, P0 ;  /* 0x3000006638007234 */ /* 0x000fe4000070dc20 */
[----:B------:R-:W-:-:S04]  /*27ad0*/  PRMT R102, R56, 0x7632, R102 ;  /* 0x0000763238667816 */ /* 0x000fc80000000066 */
[----:B------:R-:W-:-:S07]  /*27ae0*/  PRMT R55, R55, 0x7610, R102 ;  /* 0x0000761037377816 */ /* 0x000fce0000000066 */
[----:B------:R-:W-:Y:S05]  /*27af0*/  @P0 BRA `(.L_x_3668) ;  /* 0x0000000000100947 */ /* 0x000fea0003800000 */
.L_x_3667:
[----:B------:R-:W-:Y:S01]  /*27b00*/  PRMT R102, R102, 0x7632, R102 ;  /* 0x0000763266667816 */ /* 0x000fe20000000066 */
[----:B------:R-:W-:Y:S01]  /*27b10*/  IMAD.MOV.U32 R53, RZ, RZ, R52 ;  /* 0x000000ffff357224 */ /* 0x000fe200078e0034 */
[----:B------:R-:W-:Y:S01]  /*27b20*/  PRMT R55, R55, 0x7610, R56 ;  /* 0x0000761037377816 */ /* 0x000fe20000000038 */
[----:B------:R-:W-:-:S07]  /*27b30*/  IMAD.MOV.U32 R48, RZ, RZ, R51 ;  /* 0x000000ffff307224 */ /* 0x000fce00078e0033 */
.L_x_3668:
[----:B------:R-:W-:Y:S05]  /*27b40*/  BSYNC.RECONVERGENT B1 ;  /* 0x0000000000017941 */ /* 0x000fea0003800200 */
.L_x_3666:
[----:B------:R-:W-:Y:S01]  /*27b50*/  HSETP2.GT.AND P0, PT, R55.H1_H1, R126.H1_H1, PT ;  /* 0x3000007e37007234 */ /* 0x000fe20003f04c00 */
[----:B------:R-:W-:Y:S04]  /*27b60*/  BSSY.RECONVERGENT B1, `(.L_x_3669) ;  /* 0x000000c000017945 */ /* 0x000fe80003800200 */
[----:B------:R-:W-:-:S13]  /*27b70*/  ISETP.EQ.OR P0, PT, R50, -0x1, P0 ;  /* 0xffffffff3200780c */ /* 0x000fda0000702670 */
[----:B------:R-:W-:Y:S05]  /*27b80*/  @P0 BRA `(.L_x_3670) ;  /* 0x0000000000140947 */ /* 0x000fea0003800000 */
[----:B------:R-:W-:Y:S01]  /*27b90*/  ISETP.GE.AND P0, PT, R53, R50, PT ;  /* 0x000000323500720c */ /* 0x000fe20003f06270 */
[----:B------:R-:W-:Y:S01]  /*27ba0*/  IMAD.MOV.U32 R51, RZ, RZ, R53 ;  /* 0x000000ffff337224 */ /* 0x000fe200078e0035 */
[----:B------:R-:W-:-:S11]  /*27bb0*/  PRMT R102, R102, 0x7610, R55 ;  /* 0x0000761066667816 */ /* 0x000fd60000000037 */
[----:B------:R-:W-:-:S13]  /*27bc0*/  HSETP2.NEU.OR P0, PT, R55.H1_H1, R126.H1_H1, P0 ;  /* 0x3000007e37007234 */ /* 0x000fda000070dc20 */
[----:B------:R-:W-:Y:S05]  /*27bd0*/  @P0 BRA `(.L_x_3671) ;  /* 0x0000000000100947 */ /* 0x000fea0003800000 */
.L_x_3670:
[----:B------:R-:W-:Y:S01]  /*27be0*/  PRMT R102, R102, 0x7610, R126 ;  /* 0x0000761066667816 */ /* 0x000fe2000000007e */
[----:B------:R-:W-:Y:S01]  /*27bf0*/  IMAD.MOV.U32 R51, RZ, RZ, R50 ;  /* 0x000000ffff337224 */ /* 0x000fe200078e0032 */
[----:B------:R-:W-:Y:S01]  /*27c00*/  PRMT R126, R126, 0x7610, R55 ;  /* 0x000076107e7e7816 */ /* 0x000fe20000000037 */
[----:B------:R-:W-:-:S07]  /*27c10*/  IMAD.MOV.U32 R50, RZ, RZ, R53 ;  /* 0x000000ffff327224 */ /* 0x000fce00078e0035 */
.L_x_3671:
[----:B------:R-:W-:Y:S05]  /*27c20*/  BSYNC.RECONVERGENT B1 ;  /* 0x0000000000017941 */ /* 0x000fea0003800200 */
.L_x_3669:
[----:B------:R-:W-:Y:S02]  /*27c30*/  VIADD R138, R138, 0x4 ;  /* 0x000000048a8a7836 */ /* 0x000fe40000000000 */
[----:B------:R-:W-:Y:S01]  /*27c40*/  VIADD R0, R0, 0x2 ;  /* 0x0000000200007836 */ /* 0x000fe20000000000 */
[----:B------:R-:W-:Y:S06]  /*27c50*/  @P1 BRA `(.L_x_3672) ;  /* 0xffffffc0000c1947 */ /* 0x000fec000383ffff */
.L_x_3099:
[----:B------:R-:W-:Y:S05]  /*27c60*/  BSYNC.RECONVERGENT B0 ;  /* 0x0000000000007941 */ /* 0x000fea0003800200 */
.L_x_3098:
[----:B------:R-:W-:-:S13]  /*27c70*/  ISETP.NE.AND P0, PT, R137, RZ, PT ;  /* 0x000000ff8900720c */ /* 0x000fda0003f05270 */
[----:B------:R-:W-:Y:S05]  /*27c80*/  @P0 EXIT ;  /* 0x000000000000094d */ /* 0x000fea0003800000 */
[----:B0-----:R-:W0:Y:S01]  /*27c90*/  S2R R55, SR_CTAID.X ;  /* 0x0000000000377919 */ /* 0x001e220000002500 */
[----:B------:R-:W1:Y:S08]  /*27ca0*/  LDC R54, c[0x0][0x3a0] ;  /* 0x0000e800ff367b82 */ /* 0x000e700000000800 */
[----:B------:R-:W0:Y:S01]  /*27cb0*/  LDC.64 R64, c[0x0][0x388] ;  /* 0x0000e200ff407b82 */ /* 0x000e220000000a00 */
[----:B------:R-:W3:Y:S07]  /*27cc0*/  MUFU.LG2 R100, R100 ;  /* 0x0000006400647308 */ /* 0x000eee0000000c00 */
[----:B------:R-:W4:Y:S01]  /*27cd0*/  LDC.64 R66, c[0x0][0x390] ;  /* 0x0000e400ff427b82 */ /* 0x000f220000000a00 */
[----:B-1----:R-:W-:-:S07]  /*27ce0*/  ISETP.GE.AND P0, PT, R54, 0x1, PT ;  /* 0x000000013600780c */ /* 0x002fce0003f06270 */
[----:B------:R-:W1:Y:S01]  /*27cf0*/  LDC.64 R70, c[0x0][0x398] ;  /* 0x0000e600ff467b82 */ /* 0x000e620000000a00 */
[----:B0-----:R-:W-:-:S05]  /*27d00*/  IMAD.WIDE.U32 R64, R55, 0x4, R64 ;  /* 0x0000000437407825 */ /* 0x001fca00078e0040 */
[----:B------:R-:W5:Y:S04]  /*27d10*/  @P0 LDG.E.CONSTANT R0, desc[UR8][R64.64] ;  /* 0x0000000840000981 */ /* 0x000f68000c1e9900 */
[----:B------:R-:W5:Y:S01]  /*27d20*/  @P0 LDG.E.CONSTANT R60, desc[UR8][R64.64] ;  /* 0x00000008403c0981 */ /* 0x000f62000c1e9900 */
[C---:B------:R-:W-:Y:S02]  /*27d30*/  ISETP.GE.AND P4, PT, R54.reuse, 0x2, PT ;  /* 0x000000023600780c */ /* 0x040fe40003f86270 */
[----:B------:R-:W-:-:S11]  /*27d40*/  ISETP.GE.AND P3, PT, R54, 0x3, PT ;  /* 0x000000033600780c */ /* 0x000fd60003f66270 */
[----:B------:R-:W5:Y:S04]  /*27d50*/  @P4 LDG.E.CONSTANT R62, desc[UR8][R64.64] ;  /* 0x00000008403e4981 */ /* 0x000f68000c1e9900 */
[----:B------:R-:W5:Y:S04]  /*27d60*/  @P4 LDG.E.CONSTANT R61, desc[UR8][R64.64] ;  /* 0x00000008403d4981 */ /* 0x000f68000c1e9900 */
[----:B------:R-:W5:Y:S01]  /*27d70*/  @P3 LDG.E.CONSTANT R59, desc[UR8][R64.64] ;  /* 0x00000008403b3981 */ /* 0x000f62000c1e9900 */
[----:B------:R-:W-:-:S03]  /*27d80*/  ISETP.GE.AND P2, PT, R54, 0x4, PT ;  /* 0x000000043600780c */ /* 0x000fc60003f46270 */
[----:B------:R-:W5:Y:S10]  /*27d90*/  @P3 LDG.E.CONSTANT R58, desc[UR8][R64.64] ;  /* 0x00000008403a3981 */ /* 0x000f74000c1e9900 */
[----:B--2---:R-:W2:Y:S04]  /*27da0*/  @P2 LDG.E.CONSTANT R53, desc[UR8][R64.64] ;  /* 0x0000000840352981 */ /* 0x004ea8000c1e9900 */
[----:B------:R-:W2:Y:S01]  /*27db0*/  @P2 LDG.E.CONSTANT R52, desc[UR8][R64.64] ;  /* 0x0000000840342981 */ /* 0x000ea2000c1e9900 */
[C---:B------:R-:W-:Y:S01]  /*27dc0*/  ISETP.GE.AND P1, PT, R54.reuse, 0x5, PT ;  /* 0x000000053600780c */ /* 0x040fe20003f26270 */
[----:B------:R-:W-:Y:S01]  /*27dd0*/  HADD2.F32 R57, -RZ, R126.H1_H1 ;  /* 0x3000007eff397230 */ /* 0x000fe20000004100 */
[----:B------:R-:W-:Y:S01]  /*27de0*/  ISETP.GE.AND P6, PT, R54, 0x6, PT ;  /* 0x000000063600780c */ /* 0x000fe20003fc6270 */
[----:B------:R-:W-:-:S02]  /*27df0*/  HADD2.F32 R63, -RZ, R102.H1_H1 ;  /* 0x30000066ff3f7230 */ /* 0x000fc40000004100 */
[----:B------:R-:W-:Y:S02]  /*27e00*/  IMAD R56, R55, R54, RZ ;  /* 0x0000003637387224 */ /* 0x000fe400078e02ff */
[--C-:B------:R-:W-:Y:S01]  /*27e10*/  FADD.FTZ R57, R57, -R98.reuse ;  /* 0x8000006239397221 */ /* 0x100fe20000010000 */
[----:B------:R-:W-:Y:S01]  /*27e20*/  FADD.FTZ R63, R63, -R98 ;  /* 0x800000623f3f7221 */ /* 0x000fe20000010000 */
[----:B------:R-:W-:Y:S02]  /*27e30*/  IMAD.SHL.U32 R56, R56, 0x2, RZ ;  /* 0x0000000238387824 */ /* 0x000fe400078e00ff */
[C---:B---3--:R-:W-:Y:S01]  /*27e40*/  @P0 FFMA.FTZ R57, R100.reuse, -0.69314718246459960938, R57 ;  /* 0xbf31721864390823 */ /* 0x048fe20000010039 */
[----:B------:R-:W-:Y:S01]  /*27e50*/  @P0 FFMA.FTZ R63, R100, -0.69314718246459960938, R63 ;  /* 0xbf317218643f0823 */ /* 0x000fe2000001003f */
[----:B------:R-:W3:Y:S01]  /*27e60*/  @P1 LDG.E.CONSTANT R55, desc[UR8][R64.64] ;  /* 0x0000000840371981 */ /* 0x000ee2000c1e9900 */
[----:B----4-:R-:W-:Y:S01]  /*27e70*/  IMAD.WIDE R66, R56, 0x4, R66 ;  /* 0x0000000438427825 */ /* 0x010fe200078e0242 */
[----:B------:R-:W-:-:S04]  /*27e80*/  ISETP.GE.AND P5, PT, R54, 0x7, PT ;  /* 0x000000073600780c */ /* 0x000fc80003fa6270 */
[----:B------:R0:W-:Y:S01]  /*27e90*/  @P0 STG.E desc[UR8][R66.64], R50 ;  /* 0x0000003242000986 */ /* 0x0001e2000c101908 */
[----:B-1----:R-:W-:-:S03]  /*27ea0*/  IMAD.WIDE R70, R56, 0x2, R70 ;  /* 0x0000000238467825 */ /* 0x002fc600078e0246 */
[----:B------:R-:W4:Y:S01]  /*27eb0*/  @P6 LDG.E.CONSTANT R56, desc[UR8][R64.64] ;  /* 0x0000000840386981 */ /* 0x000f22000c1e9900 */
[----:B------:R-:W-:-:S05]  /*27ec0*/  HADD2.F32 R69, -RZ, R103.H1_H1 ;  /* 0x30000067ff457230 */ /* 0x000fca0000004100 */
[----:B------:R-:W-:Y:S01]  /*27ed0*/  FADD.FTZ R69, R69, -R98 ;  /* 0x8000006245457221 */ /* 0x000fe20000010000 */
[----:B-----5:R-:W-:Y:S02]  /*27ee0*/  @P0 FADD.FTZ R0, R0, R57 ;  /* 0x0000003900000221 */ /* 0x020fe40000010000 */
[----:B------:R-:W5:Y:S01]  /*27ef0*/  @P1 LDG.E.CONSTANT R57, desc[UR8][R64.64] ;  /* 0x0000000840391981 */ /* 0x000f62000c1e9900 */
[----:B------:R-:W-:-:S03]  /*27f00*/  @P0 FADD.FTZ R63, R60, R63 ;  /* 0x0000003f3c3f0221 */ /* 0x000fc60000010000 */
[----:B------:R-:W5:Y:S02]  /*27f10*/  @P6 LDG.E.CONSTANT R60, desc[UR8][R64.64] ;  /* 0x00000008403c6981 */ /* 0x000f64000c1e9900 */
[----:B0-----:R-:W-:Y:S01]  /*27f20*/  @P0 F2FP.F16.F32.PACK_AB R50, RZ, R63 ;  /* 0x0000003fff32023e */ /* 0x001fe200000000ff */
[----:B------:R-:W-:Y:S01]  /*27f30*/  HADD2.F32 R63, -RZ, R102.H0_H0 ;  /* 0x20000066ff3f7230 */ /* 0x000fe20000004100 */
[----:B------:R-:W-:-:S04]  /*27f40*/  @P0 F2FP.F16.F32.PACK_AB R0, RZ, R0 ;  /* 0x00000000ff00023e */ /* 0x000fc800000000ff */
[----:B------:R-:W-:-:S04]  /*27f50*/  FADD.FTZ R63, R63, -R98 ;  /* 0x800000623f3f7221 */ /* 0x000fc80000010000 */
[----:B------:R-:W-:Y:S01]  /*27f60*/  @P4 FFMA.FTZ R73, R100, -0.69314718246459960938, R63 ;  /* 0xbf31721864494823 */ /* 0x000fe2000001003f */
[----:B------:R0:W-:Y:S03]  /*27f70*/  @P0 STG.E.U16 desc[UR8][R70.64], R0 ;  /* 0x0000000046000986 */ /* 0x0001e6000c101508 */
[----:B------:R-:W-:Y:S01]  /*27f80*/  @P4 FADD.FTZ R73, R62, R73 ;  /* 0x000000493e494221 */ /* 0x000fe20000010000 */
[----:B------:R1:W-:Y:S04]  /*27f90*/  @P0 STG.E desc[UR8][R66.64+0x4], R51 ;  /* 0x0000043342000986 */ /* 0x0003e8000c101908 */
[----:B------:R-:W5:Y:S04]  /*27fa0*/  @P5 LDG.E.CONSTANT R63, desc[UR8][R64.64] ;  /* 0x00000008403f5981 */ /* 0x000f68000c1e9900 */
[----:B------:R2:W-:Y:S01]  /*27fb0*/  @P0 STG.E.U16 desc[UR8][R70.64+0x2], R50 ;  /* 0x0000023246000986 */ /* 0x0005e2000c101508 */
[----:B0-----:R-:W-:Y:S01]  /*27fc0*/  @P4 FFMA.FTZ R0, R100, -0.69314718246459960938, R69 ;  /* 0xbf31721864004823 */ /* 0x001fe20000010045 */
[----:B------:R-:W-:Y:S01]  /*27fd0*/  ISETP.GE.AND P0, PT, R54, 0x8, PT ;  /* 0x000000083600780c */ /* 0x000fe20003f06270 */
[----:B------:R-:W-:Y:S01]  /*27fe0*/  HADD2.F32 R69, -RZ, R103.H0_H0 ;  /* 0x20000067ff457230 */ /* 0x000fe20000004100 */
[----:B-1----:R-:W-:Y:S01]  /*27ff0*/  @P4 F2FP.F16.F32.PACK_AB R51, RZ, R73 ;  /* 0x00000049ff33423e */ /* 0x002fe200000000ff */
[----:B------:R-:W-:Y:S01]  /*28000*/  HADD2.F32 R73, -RZ, R104.H0_H0 ;  /* 0x20000068ff497230 */ /* 0x000fe20000004100 */
[----:B------:R-:W5:Y:S02]  /*28010*/  @P5 LDG.E.CONSTANT R62, desc[UR8][R64.64] ;  /* 0x00000008403e5981 */ /* 0x000f64000c1e9900 */
[----:B------:R-:W-:Y:S01]  /*28020*/  FADD.FTZ R69, R69, -R98 ;  /* 0x8000006245457221 */ /* 0x000fe20000010000 */
[----:B------:R-:W-:Y:S01]  /*28030*/  @P4 FADD.FTZ R0, R61, R0 ;  /* 0x000000003d004221 */ /* 0x000fe20000010000 */
[----:B------:R-:W-:Y:S01]  /*28040*/  FADD.FTZ R73, R73, -R98 ;  /* 0x8000006249497221 */ /* 0x000fe20000010000 */
[----:B------:R0:W-:Y:S03]  /*28050*/  @P4 STG.E desc[UR8][R66.64+0x8], R48 ;  /* 0x0000083042004986 */ /* 0x0001e6000c101908 */
[C---:B------:R-:W-:Y:S01]  /*28060*/  @P3 FFMA.FTZ R73, R100.reuse, -0.69314718246459960938, R73 ;  /* 0xbf31721864493823 */ /* 0x040fe20000010049 */
[----:B------:R-:W-:Y:S01]  /*28070*/  @P4 F2FP.F16.F32.PACK_AB R0, RZ, R0 ;  /* 0x00000000ff00423e */ /* 0x000fe200000000ff */
[----:B------:R-:W5:Y:S04]  /*28080*/  @P0 LDG.E.CONSTANT R61, desc[UR8][R64.64] ;  /* 0x00000008403d0981 */ /* 0x000f68000c1e9900 */
[----:B--2---:R-:W2:Y:S01]  /*28090*/  @P0 LDG.E.CONSTANT R50, desc[UR8][R64.64] ;  /* 0x0000000840320981 */ /* 0x004ea2000c1e9900 */
[----:B0-----:R-:W-:Y:S01]  /*280a0*/  @P3 FFMA.FTZ R48, R100, -0.69314718246459960938, R69 ;  /* 0xbf31721864303823 */ /* 0x001fe20000010045 */
[----:B------:R-:W-:-:S03]  /*280b0*/  @P3 FADD.FTZ R58, R58, R73 ;  /* 0x000000493a3a3221 */ /* 0x000fc60000010000 */
[----:B------:R-:W-:Y:S01]  /*280c0*/  @P3 FADD.FTZ R48, R59, R48 ;  /* 0x000000303b303221 */ /* 0x000fe20000010000 */
[----:B------:R-:W-:Y:S01]  /*280d0*/  @P4 STG.E.U16 desc[UR8][R70.64+0x4], R51 ;  /* 0x0000043346004986 */ /* 0x000fe2000c101508 */
[----:B------:R-:W-:-:S03]  /*280e0*/  HADD2.F32 R59, -RZ, R105.H0_H0 ;  /* 0x20000069ff3b7230 */ /* 0x000fc60000004100 */
[----:B------:R-:W-:Y:S01]  /*280f0*/  @P4 STG.E desc[UR8][R66.64+0xc], R49 ;  /* 0x00000c3142004986 */ /* 0x000fe2000c101908 */
[----:B------:R-:W-:-:S03]  /*28100*/  @P3 F2FP.F16.F32.PACK_AB R48, RZ, R48 ;  /* 0x00000030ff30323e */ /* 0x000fc600000000ff */
[----:B------:R0:W-:Y:S01]  /*28110*/  @P4 STG.E.U16 desc[UR8][R70.64+0x6], R0 ;  /* 0x0000060046004986 */ /* 0x0001e2000c101508 */
[----:B------:R-:W-:Y:S01]  /*28120*/  ISETP.GE.AND P4, PT, R54, 0x9, PT ;  /* 0x000000093600780c */ /* 0x000fe20003f86270 */
[----:B------:R-:W-:Y:S01]  /*28130*/  FADD.FTZ R59, R59, -R98 ;  /* 0x800000623b3b7221 */ /* 0x000fe20000010000 */
[----:B------:R-:W-:Y:S01]  /*28140*/  HADD2.F32 R69, -RZ, R105.H1_H1 ;  /* 0x30000069ff457230 */ /* 0x000fe20000004100 */
[----:B------:R-:W-:Y:S04]  /*28150*/  @P3 STG.E desc[UR8][R66.64+0x10], R46 ;  /* 0x0000102e42003986 */ /* 0x000fe8000c101908 */
[----:B------:R1:W-:Y:S01]  /*28160*/  @P3 STG.E.U16 desc[UR8][R70.64+0x8], R48 ;  /* 0x0000083046003986 */ /* 0x0003e2000c101508 */
[----:B0-----:R-:W-:-:S03]  /*28170*/  @P3 F2FP.F16.F32.PACK_AB R0, RZ, R58 ;  /* 0x0000003aff00323e */ /* 0x001fc600000000ff */
[----:B------:R-:W-:Y:S01]  /*28180*/  @P3 STG.E desc[UR8][R66.64+0x14], R47 ;  /* 0x0000142f42003986 */ /* 0x000fe2000c101908 */
[----:B------:R-:W-:-:S03]  /*28190*/  @P2 FFMA.FTZ R58, R100, -0.69314718246459960938, R59 ;  /* 0xbf317218643a2823 */ /* 0x000fc6000001003b */
[----:B------:R0:W-:Y:S01]  /*281a0*/  @P3 STG.E.U16 desc[UR8][R70.64+0xa], R0 ;  /* 0x00000a0046003986 */ /* 0x0001e2000c101508 */
[----:B------:R-:W-:Y:S01]  /*281b0*/  ISETP.GE.AND P3, PT, R54, 0xa, PT ;  /* 0x0000000a3600780c */ /* 0x000fe20003f66270 */
[----:B------:R-:W-:Y:S01]  /*281c0*/  FADD.FTZ R69, R69, -R98 ;  /* 0x8000006245457221 */ /* 0x000fe20000010000 */
[----:B------:R-:W-:Y:S01]  /*281d0*/  @P2 FADD.FTZ R53, R53, R58 ;  /* 0x0000003a35352221 */ /* 0x000fe20000010000 */
[----:B------:R-:W2:Y:S02]  /*281e0*/  @P4 LDG.E.CONSTANT R51, desc[UR8][R64.64] ;  /* 0x0000000840334981 */ /* 0x000ea4000c1e9900 */
[----:B------:R-:W-:Y:S02]  /*281f0*/  @P2 FFMA.FTZ R69, R100, -0.69314718246459960938, R69 ;  /* 0xbf31721864452823 */ /* 0x000fe40000010045 */
[----:B-1----:R-:W-:Y:S01]  /*28200*/  @P2 F2FP.F16.F32.PACK_AB R48, RZ, R53 ;  /* 0x00000035ff30223e */ /* 0x002fe200000000ff */
[----:B------:R-:W2:Y:S01]  /*28210*/  @P4 LDG.E.CONSTANT R49, desc[UR8][R64.64] ;  /* 0x0000000840314981 */ /* 0x000ea2000c1e9900 */
[----:B------:R-:W-:-:S02]  /*28220*/  @P2 FADD.FTZ R46, R52, R69 ;  /* 0x00000045342e2221 */ /* 0x000fc40000010000 */
[----:B0-----:R-:W-:Y:S02]  /*28230*/  PRMT R0, R48, 0x7610, R0 ;  /* 0x0000761030007816 */ /* 0x001fe40000000000 */
[----:B------:R-:W2:Y:S01]  /*28240*/  @P3 LDG.E.CONSTANT R52, desc[UR8][R64.64] ;  /* 0x0000000840343981 */ /* 0x000ea2000c1e9900 */
[----:B------:R-:W-:-:S03]  /*28250*/  @P2 F2FP.F16.F32.PACK_AB R46, RZ, R46 ;  /* 0x0000002eff2e223e */ /* 0x000fc600000000ff */
[----:B------:R-:W-:Y:S04]  /*28260*/  @P2 STG.E desc[UR8][R66.64+0x18], R44 ;  /* 0x0000182c42002986 */ /* 0x000fe8000c101908 */
[----:B------:R3:W-:Y:S04]  /*28270*/  @P2 STG.E.U16 desc[UR8][R70.64+0xc], R0 ;  /* 0x00000c0046002986 */ /* 0x0007e8000c101508 */
[----:B------:R0:W-:Y:S04]  /*28280*/  @P2 STG.E desc[UR8][R66.64+0x1c], R45 ;  /* 0x00001c2d42002986 */ /* 0x0001e8000c101908 */
[----:B------:R-:W-:Y:S01]  /*28290*/  @P2 STG.E.U16 desc[UR8][R70.64+0xe], R46 ;  /* 0x00000e2e46002986 */ /* 0x000fe2000c101508 */
[----:B------:R-:W-:-:S03]  /*282a0*/  ISETP.GE.AND P2, PT, R54, 0xb, PT ;  /* 0x0000000b3600780c */ /* 0x000fc60003f46270 */
[----:B------:R-:W2:Y:S10]  /*282b0*/  @P3 LDG.E.CONSTANT R47, desc[UR8][R64.64] ;  /* 0x00000008402f3981 */ /* 0x000eb4000c1e9900 */
[----:B------:R-:W2:Y:S04]  /*282c0*/  @P2 LDG.E.CONSTANT R53, desc[UR8][R64.64] ;  /* 0x0000000840352981 */ /* 0x000ea8000c1e9900 */
[----:B------:R-:W2:Y:S01]  /*282d0*/  @P2 LDG.E.CONSTANT R48, desc[UR8][R64.64] ;  /* 0x0000000840302981 */ /* 0x000ea2000c1e9900 */
[----:B------:R-:W-:-:S05]  /*282e0*/  HADD2.F32 R59, -RZ, R106.H0_H0 ;  /* 0x2000006aff3b7230 */ /* 0x000fca0000004100 */
[----:B------:R-:W-:-:S04]  /*282f0*/  FADD.FTZ R59, R59, -R98 ;  /* 0x800000623b3b7221 */ /* 0x000fc80000010000 */
[----:B------:R-:W-:Y:S01]  /*28300*/  @P1 FFMA.FTZ R58, R100, -0.69314718246459960938, R59 ;  /* 0xbf317218643a1823 */ /* 0x000fe2000001003b */
[----:B------:R-:W-:-:S05]  /*28310*/  HADD2.F32 R59, -RZ, R106.H1_H1 ;  /* 0x3000006aff3b7230 */ /* 0x000fca0000004100 */
[----:B------:R-:W-:Y:S01]  /*28320*/  FADD.FTZ R59, R59, -R98 ;  /* 0x800000623b3b7221 */ /* 0x000fe20000010000 */
[--C-:B------:R-:W-:Y:S02]  /*28330*/  HADD2.F32 R69, -RZ, R107.reuse.H0_H0 ;  /* 0x2000006bff457230 */ /* 0x100fe40000004100 */
[----:B---3--:R-:W-:Y:S01]  /*28340*/  @P1 FADD.FTZ R0, R55, R58 ;  /* 0x0000003a37001221 */ /* 0x008fe20000010000 */
[C---:B------:R-:W-:Y:S01]  /*28350*/  @P1 FFMA.FTZ R44, R100.reuse, -0.69314718246459960938, R59 ;  /* 0xbf317218642c1823 */ /* 0x040fe2000001003b */
[----:B0-----:R-:W-:Y:S02]  /*28360*/  HADD2.F32 R45, -RZ, R107.H1_H1 ;  /* 0x3000006bff2d7230 */ /* 0x001fe40000004100 */
[--C-:B------:R-:W-:Y:S01]  /*28370*/  FADD.FTZ R69, R69, -R98.reuse ;  /* 0x8000006245457221 */ /* 0x100fe20000010000 */
[----:B------:R-:W-:Y:S02]  /*28380*/  @P1 F2FP.F16.F32.PACK_AB R0, RZ, R0 ;  /* 0x00000000ff00123e */ /* 0x000fe400000000ff */
[----:B------:R-:W-:Y:S01]  /*28390*/  FADD.FTZ R45, R45, -R98 ;  /* 0x800000622d2d7221 */ /* 0x000fe20000010000 */
[C---:B------:R-:W-:Y:S01]  /*283a0*/  @P6 FFMA.FTZ R69, R100.reuse, -0.69314718246459960938, R69 ;  /* 0xbf31721864456823 */ /* 0x040fe20000010045 */
[----:B------:R-:W-:Y:S02]  /*283b0*/  @P1 STG.E desc[UR8][R66.64+0x20], R42 ;  /* 0x0000202a42001986 */ /* 0x000fe4000c101908 */
[----:B------:R-:W-:-:S02]  /*283c0*/  @P6 FFMA.FTZ R55, R100, -0.69314718246459960938, R45 ;  /* 0xbf31721864376823 */ /* 0x000fc4000001002d */
[----:B------:R-:W-:Y:S01]  /*283d0*/  @P1 STG.E.U16 desc[UR8][R70.64+0x10], R0 ;  /* 0x0000100046001986 */ /* 0x000fe2000c101508 */
[----:B----4-:R-:W-:-:S03]  /*283e0*/  @P6 FADD.FTZ R56, R56, R69 ;  /* 0x0000004538386221 */ /* 0x010fc60000010000 */
[----:B------:R0:W-:Y:S01]  /*283f0*/  @P1 STG.E desc[UR8][R66.64+0x24], R43 ;  /* 0x0000242b42001986 */ /* 0x0001e2000c101908 */
[----:B------:R-:W-:Y:S01]  /*28400*/  HADD2.F32 R59, -RZ, R108.H1_H1 ;  /* 0x3000006cff3b7230 */ /* 0x000fe20000004100 */
[----:B------:R-:W-:-:S04]  /*28410*/  @P6 F2FP.F16.F32.PACK_AB R45, RZ, R56 ;  /* 0x00000038ff2d623e */ /* 0x000fc800000000ff */
[----:B0-----:R-:W-:-:S04]  /*28420*/  FADD.FTZ R43, R59, -R98 ;  /* 0x800000623b2b7221 */ /* 0x001fc80000010000 */
[----:B------:R-:W-:Y:S01]  /*28430*/  @P5 FFMA.FTZ R43, R100, -0.69314718246459960938, R43 ;  /* 0xbf317218642b5823 */ /* 0x000fe2000001002b */
[----:B-----5:R-:W-:Y:S01]  /*28440*/  @P1 FADD.FTZ R44, R57, R44 ;  /* 0x0000002c392c1221 */ /* 0x020fe20000010000 */
[----:B------:R-:W-:-:S04]  /*28450*/  HADD2.F32 R57, -RZ, R108.H0_H0 ;  /* 0x2000006cff397230 */ /* 0x000fc80000004100 */
[----:B------:R-:W-:Y:S01]  /*28460*/  @P1 F2FP.F16.F32.PACK_AB R44, RZ, R44 ;  /* 0x0000002cff2c123e */ /* 0x000fe200000000ff */
[----:B------:R-:W-:-:S04]  /*28470*/  @P6 FADD.FTZ R55, R60, R55 ;  /* 0x000000373c376221 */ /* 0x000fc80000010000 */
[----:B------:R-:W-:Y:S01]  /*28480*/  @P1 STG.E.U16 desc[UR8][R70.64+0x12], R44 ;  /* 0x0000122c46001986 */ /* 0x000fe2000c101508 */
[----:B------:R-:W-:Y:S01]  /*28490*/  ISETP.GE.AND P1, PT, R54, 0xc, PT ;  /* 0x0000000c3600780c */ /* 0x000fe20003f26270 */
[----:B------:R-:W-:Y:S01]  /*284a0*/  FADD.FTZ R57, R57, -R98 ;  /* 0x8000006239397221 */ /* 0x000fe20000010000 */
[----:B------:R-:W-:Y:S01]  /*284b0*/  @P6 F2FP.F16.F32.PACK_AB R55, RZ, R55 ;  /* 0x00000037ff37623e */ /* 0x000fe200000000ff */
[----:B------:R-:W-:Y:S02]  /*284c0*/  @P6 STG.E desc[UR8][R66.64+0x28], R40 ;  /* 0x0000282842006986 */ /* 0x000fe4000c101908 */
[----:B------:R-:W-:Y:S02]  /*284d0*/  @P5 FFMA.FTZ R0, R100, -0.69314718246459960938, R57 ;  /* 0xbf31721864005823 */ /* 0x000fe40000010039 */
[----:B------:R0:W-:Y:S01]  /*284e0*/  @P6 STG.E.U16 desc[UR8][R70.64+0x14], R45 ;  /* 0x0000142d46006986 */ /* 0x0001e2000c101508 */
[----:B------:R-:W-:-:S03]  /*284f0*/  HADD2.F32 R57, -RZ, R109.H1_H1 ;  /* 0x3000006dff397230 */ /* 0x000fc60000004100 */
[----:B------:R1:W-:Y:S04]  /*28500*/  @P6 STG.E desc[UR8][R66.64+0x2c], R41 ;  /* 0x00002c2942006986 */ /* 0x0003e8000c101908 */
[----:B------:R3:W-:Y:S01]  /*28510*/  @P6 STG.E.U16 desc[UR8][R70.64+0x16], R55 ;  /* 0x0000163746006986 */ /* 0x0007e2000c101508 */
[----:B------:R-:W-:Y:S01]  /*28520*/  @P5 FADD.FTZ R0, R63, R0 ;  /* 0x000000003f005221 */ /* 0x000fe20000010000 */
[----:B------:R-:W-:Y:S01]  /*28530*/  ISETP.GE.AND P6, PT, R54, 0xd, PT ;  /* 0x0000000d3600780c */ /* 0x000fe20003fc6270 */
[----:B0-----:R-:W-:Y:S01]  /*28540*/  HADD2.F32 R45, -RZ, R109.H0_H0 ;  /* 0x2000006dff2d7230 */ /* 0x001fe20000004100 */
[----:B------:R-:W4:Y:S02]  /*28550*/  @P1 LDG.E.CONSTANT R40, desc[UR8][R64.64] ;  /* 0x0000000840281981 */ /* 0x000f24000c1e9900 */
[----:B------:R-:W-:-:S02]  /*28560*/  @P5 F2FP.F16.F32.PACK_AB R0, RZ, R0 ;  /* 0x00000000ff00523e */ /* 0x000fc400000000ff */
[----:B-1----:R-:W5:Y:S01]  /*28570*/  @P1 LDG.E.CONSTANT R41, desc[UR8][R64.64] ;  /* 0x0000000840291981 */ /* 0x002f62000c1e9900 */
[----:B------:R-:W-:Y:S01]  /*28580*/  @P5 FADD.FTZ R43, R62, R43 ;  /* 0x0000002b3e2b5221 */ /* 0x000fe20000010000 */
[--C-:B---3--:R-:W-:Y:S01]  /*28590*/  FADD.FTZ R55, R45, -R98.reuse ;  /* 0x800000622d377221 */ /* 0x108fe20000010000 */
[----:B------:R-:W-:Y:S01]  /*285a0*/  FADD.FTZ R45, R57, -R98 ;  /* 0x80000062392d7221 */ /* 0x000fe20000010000 */
[----:B------:R-:W-:-:S03]  /*285b0*/  PRMT R44, R0, 0x7610, R44 ;  /* 0x00007610002c7816 */ /* 0x000fc6000000002c */
[----:B------:R-:W3:Y:S01]  /*285c0*/  @P6 LDG.E.CONSTANT R42, desc[UR8][R64.64] ;  /* 0x00000008402a6981 */ /* 0x000ee2000c1e9900 */
[----:B------:R-:W-:Y:S01]  /*285d0*/  @P0 FFMA.FTZ R0, R100, -0.69314718246459960938, R45 ;  /* 0xbf31721864000823 */ /* 0x000fe2000001002d */
[----:B------:R-:W-:-:S03]  /*285e0*/  @P5 F2FP.F16.F32.PACK_AB R43, RZ, R43 ;  /* 0x0000002bff2b523e */ /* 0x000fc600000000ff */
[----:B------:R-:W-:Y:S01]  /*285f0*/  @P0 FADD.FTZ R61, R61, R0 ;  /* 0x000000003d3d0221 */ /* 0x000fe20000010000 */
[----:B------:R-:W-:Y:S01]  /*28600*/  PRMT R45, R43, 0x7610, R45 ;  /* 0x000076102b2d7816 */ /* 0x000fe2000000002d */
[----:B------:R-:W3:Y:S01]  /*28610*/  @P6 LDG.E.CONSTANT R0, desc[UR8][R64.64] ;  /* 0x0000000840006981 */ /* 0x000ee2000c1e9900 */
[----:B------:R-:W-:-:S03]  /*28620*/  HADD2.F32 R43, -RZ, R110.H0_H0 ;  /* 0x2000006eff2b7230 */ /* 0x000fc60000004100 */
[----:B------:R0:W-:Y:S01]  /*28630*/  @P5 STG.E desc[UR8][R66.64+0x30], R38 ;  /* 0x0000302642005986 */ /* 0x0001e2000c101908 */
[----:B------:R-:W-:-:S03]  /*28640*/  @P0 FFMA.FTZ R55, R100, -0.69314718246459960938, R55 ;  /* 0xbf31721864370823 */ /* 0x000fc60000010037 */
[----:B------:R-:W-:Y:S01]  /*28650*/  @P5 STG.E.U16 desc[UR8][R70.64+0x18], R44 ;  /* 0x0000182c46005986 */ /* 0x000fe2000c101508 */
[----:B------:R-:W-:-:S03]  /*28660*/  FADD.FTZ R43, R43, -R98 ;  /* 0x800000622b2b7221 */ /* 0x000fc60000010000 */
[----:B------:R1:W-:Y:S04]  /*28670*/  @P5 STG.E desc[UR8][R66.64+0x34], R39 ;  /* 0x0000342742005986 */ /* 0x0003e8000c101908 */
[----:B------:R1:W-:Y:S01]  /*28680*/  @P5 STG.E.U16 desc[UR8][R70.64+0x1a], R45 ;  /* 0x00001a2d46005986 */ /* 0x0003e2000c101508 */
[----:B------:R-:W-:Y:S01]  /*28690*/  ISETP.GE.AND P5, PT, R54, 0xe, PT ;  /* 0x0000000e3600780c */ /* 0x000fe20003fa6270 */
[----:B--2---:R-:W-:Y:S01]  /*286a0*/  @P0 FADD.FTZ R50, R50, R55 ;  /* 0x0000003732320221 */ /* 0x004fe20000010000 */
[----:B0-----:R-:W-:Y:S01]  /*286b0*/  @P4 FFMA.FTZ R38, R100, -0.69314718246459960938, R43 ;  /* 0xbf31721864264823 */ /* 0x001fe2000001002b */
[----:B------:R-:W-:Y:S02]  /*286c0*/  HADD2.F32 R43, -RZ, R111.H0_H0 ;  /* 0x2000006fff2b7230 */ /* 0x000fe40000004100 */
[----:B-1----:R-:W-:Y:S01]  /*286d0*/  HADD2.F32 R39, -RZ, R110.H1_H1 ;  /* 0x3000006eff277230 */ /* 0x002fe20000004100 */
[----:B------:R-:W-:-:S02]  /*286e0*/  @P0 F2FP.F16.F32.PACK_AB R50, RZ, R50 ;  /* 0x00000032ff32023e */ /* 0x000fc400000000ff */
[--C-:B------:R-:W-:Y:S01]  /*286f0*/  FADD.FTZ R43, R43, -R98.reuse ;  /* 0x800000622b2b7221 */ /* 0x100fe20000010000 */
[----:B------:R-:W-:Y:S01]  /*28700*/  @P0 F2FP.F16.F32.PACK_AB R61, RZ, R61 ;  /* 0x0000003dff3d023e */ /* 0x000fe200000000ff */
[----:B------:R0:W-:Y:S01]  /*28710*/  @P0 STG.E desc[UR8][R66.64+0x38], R36 ;  /* 0x0000382442000986 */ /* 0x0001e2000c101908 */
[----:B------:R-:W-:Y:S01]  /*28720*/  FADD.FTZ R39, R39, -R98 ;  /* 0x8000006227277221 */ /* 0x000fe20000010000 */
[C---:B------:R-:W-:Y:S02]  /*28730*/  @P3 FFMA.FTZ R43, R100.reuse, -0.69314718246459960938, R43 ;  /* 0xbf317218642b3823 */ /* 0x040fe4000001002b */
[----:B------:R-:W-:Y:S01]  /*28740*/  @P0 STG.E.U16 desc[UR8][R70.64+0x1c], R50 ;  /* 0x00001c3246000986 */ /* 0x000fe2000c101508 */
[----:B------:R-:W-:-:S03]  /*28750*/  @P4 FFMA.FTZ R44, R100, -0.69314718246459960938, R39 ;  /* 0xbf317218642c4823 */ /* 0x000fc60000010027 */
[----:B------:R-:W-:Y:S01]  /*28760*/  @P0 STG.E desc[UR8][R66.64+0x3c], R37 ;  /* 0x00003c2542000986 */ /* 0x000fe2000c101908 */
[----:B------:R-:W-:-:S03]  /*28770*/  @P4 FADD.FTZ R51, R51, R38 ;  /* 0x0000002633334221 */ /* 0x000fc60000010000 */
[----:B------:R-:W2:Y:S01]  /*28780*/  @P5 LDG.E.CONSTANT R38, desc[UR8][R64.64] ;  /* 0x0000000840265981 */ /* 0x000ea2000c1e9900 */
[----:B------:R-:W-:-:S03]  /*28790*/  HADD2.F32 R45, -RZ, R111.H1_H1 ;  /* 0x3000006fff2d7230 */ /* 0x000fc60000004100 */
[----:B------:R-:W-:Y:S01]  /*287a0*/  @P0 STG.E.U16 desc[UR8][R70.64+0x1e], R61 ;  /* 0x00001e3d46000986 */ /* 0x000fe2000c101508 */
[----:B------:R-:W-:-:S03]  /*287b0*/  ISETP.GE.AND P0, PT, R54, 0xf, PT ;  /* 0x0000000f3600780c */ /* 0x000fc60003f06270 */
[----:B0-----:R-:W2:Y:S01]  /*287c0*/  @P5 LDG.E.CONSTANT R36, desc[UR8][R64.64] ;  /* 0x0000000840245981 */ /* 0x001ea2000c1e9900 */
[----:B------:R-:W-:Y:S01]  /*287d0*/  @P4 FADD.FTZ R44, R49, R44 ;  /* 0x0000002c312c4221 */ /* 0x000fe20000010000 */
[----:B------:R-:W-:Y:S01]  /*287e0*/  @P3 FADD.FTZ R43, R52, R43 ;  /* 0x0000002b342b3221 */ /* 0x000fe20000010000 */
[----:B------:R-:W-:Y:S01]  /*287f0*/  @P4 F2FP.F16.F32.PACK_AB R51, RZ, R51 ;  /* 0x00000033ff33423e */ /* 0x000fe200000000ff */
[----:B------:R-:W-:Y:S01]  /*28800*/  FADD.FTZ R45, R45, -R98 ;  /* 0x800000622d2d7221 */ /* 0x000fe20000010000 */
[----:B------:R0:W-:Y:S01]  /*28810*/  @P4 STG.E desc[UR8][R66.64+0x40], R34 ;  /* 0x0000402242004986 */ /* 0x0001e2000c101908 */
[----:B------:R-:W-:Y:S02]  /*28820*/  @P4 F2FP.F16.F32.PACK_AB R44, RZ, R44 ;  /* 0x0000002cff2c423e */ /* 0x000fe400000000ff */
[----:B------:R-:W-:Y:S01]  /*28830*/  @P3 F2FP.F16.F32.PACK_AB R43, RZ, R43 ;  /* 0x0000002bff2b323e */ /* 0x000fe200000000ff */
[----:B------:R-:W-:Y:S03]  /*28840*/  @P4 STG.E.U16 desc[UR8][R70.64+0x20], R51 ;  /* 0x0000203346004986 */ /* 0x000fe6000c101508 */
[----:B------:R-:W-:Y:S01]  /*28850*/  PRMT R46, R43, 0x7610, R46 ;  /* 0x000076102b2e7816 */ /* 0x000fe2000000002e */
[----:B------:R-:W-:Y:S01]  /*28860*/  @P4 STG.E desc[UR8][R66.64+0x44], R35 ;  /* 0x0000442342004986 */ /* 0x000fe2000c101908 */
[----:B------:R-:W-:-:S02]  /*28870*/  HADD2.F32 R43, -RZ, R114.H1_H1 ;  /* 0x30000072ff2b7230 */ /* 0x000fc40000004100 */
[----:B0-----:R-:W-:Y:S01]  /*28880*/  @P3 FFMA.FTZ R34, R100, -0.69314718246459960938, R45 ;  /* 0xbf31721864223823 */ /* 0x001fe2000001002d */
[----:B------:R-:W-:Y:S01]  /*28890*/  HADD2.F32 R45, -RZ, R114.H0_H0 ;  /* 0x20000072ff2d7230 */ /* 0x000fe20000004100 */
[----:B------:R-:W2:Y:S04]  /*288a0*/  @P0 LDG.E.CONSTANT R37, desc[UR8][R64.64] ;  /* 0x0000000840250981 */ /* 0x000ea8000c1e9900 */
[----:B------:R0:W-:Y:S01]  /*288b0*/  @P4 STG.E.U16 desc[UR8][R70.64+0x22], R44 ;  /* 0x0000222c46004986 */ /* 0x0001e2000c101508 */
[----:B------:R-:W-:Y:S01]  /*288c0*/  ISETP.GE.AND P4, PT, R54, 0x10, PT ;  /* 0x000000103600780c */ /* 0x000fe20003f86270 */
[----:B------:R-:W-:Y:S01]  /*288d0*/  FADD.FTZ R45, R45, -R98 ;  /* 0x800000622d2d7221 */ /* 0x000fe20000010000 */
[----:B------:R-:W-:Y:S01]  /*288e0*/  @P3 FADD.FTZ R47, R47, R34 ;  /* 0x000000222f2f3221 */ /* 0x000fe20000010000 */
[----:B------:R-:W2:Y:S01]  /*288f0*/  @P0 LDG.E.CONSTANT R39, desc[UR8][R64.64] ;  /* 0x0000000840270981 */ /* 0x000ea2000c1e9900 */
[----:B------:R-:W-:-:S03]  /*28900*/  FADD.FTZ R43, R43, -R98 ;  /* 0x800000622b2b7221 */ /* 0x000fc60000010000 */
[----:B------:R-:W-:Y:S01]  /*28910*/  @P3 F2FP.F16.F32.PACK_AB R47, RZ, R47 ;  /* 0x0000002fff2f323e */ /* 0x000fe200000000ff */
[C---:B------:R-:W-:Y:S01]  /*28920*/  @P2 FFMA.FTZ R43, R100.reuse, -0.69314718246459960938, R43 ;  /* 0xbf317218642b2823 */ /* 0x040fe2000001002b */
[----:B0-----:R-:W-:Y:S01]  /*28930*/  @P2 FFMA.FTZ R44, R100, -0.69314718246459960938, R45 ;  /* 0xbf317218642c2823 */ /* 0x001fe2000001002d */
[----:B------:R0:W-:Y:S02]  /*28940*/  @P3 STG.E desc[UR8][R66.64+0x48], R32 ;  /* 0x0000482042003986 */ /* 0x0001e4000c101908 */
[----:B------:R-:W-:Y:S01]  /*28950*/  @P2 FADD.FTZ R43, R48, R43 ;  /* 0x0000002b302b2221 */ /* 0x000fe20000010000 */
[----:B------:R-:W-:Y:S01]  /*28960*/  @P2 FADD.FTZ R44, R53, R44 ;  /* 0x0000002c352c2221 */ /* 0x000fe20000010000 */
[----:B------:R1:W-:Y:S04]  /*28970*/  @P3 STG.E.U16 desc[UR8][R70.64+0x24], R46 ;  /* 0x0000242e46003986 */ /* 0x0003e8000c101508 */
[----:B------:R-:W2:Y:S01]  /*28980*/  @P4 LDG.E.CONSTANT R35, desc[UR8][R64.64] ;  /* 0x0000000840234981 */ /* 0x000ea2000c1e9900 */
[----:B------:R-:W-:-:S03]  /*28990*/  @P2 F2FP.F16.F32.PACK_AB R44, RZ, R44 ;  /* 0x0000002cff2c223e */ /* 0x000fc600000000ff */
[----:B------:R1:W-:Y:S01]  /*289a0*/  @P3 STG.E desc[UR8][R66.64+0x4c], R33 ;  /* 0x00004c2142003986 */ /* 0x0003e2000c101908 */
[----:B0-----:R-:W-:-:S03]  /*289b0*/  @P2 F2FP.F16.F32.PACK_AB R32, RZ, R43 ;  /* 0x0000002bff20223e */ /* 0x001fc600000000ff */
[----:B------:R0:W-:Y:S01]  /*289c0*/  @P3 STG.E.U16 desc[UR8][R70.64+0x26], R47 ;  /* 0x0000262f46003986 */ /* 0x0001e2000c101508 */
[----:B------:R-:W-:-:S03]  /*289d0*/  ISETP.GE.AND P3, PT, R54, 0x11, PT ;  /* 0x000000113600780c */ /* 0x000fc60003f66270 */
[----:B------:R-:W2:Y:S01]  /*289e0*/  @P4 LDG.E.CONSTANT R34, desc[UR8][R64.64] ;  /* 0x0000000840224981 */ /* 0x000ea2000c1e9900 */
[----:B-1----:R-:W-:Y:S02]  /*289f0*/  PRMT R46, R44, 0x7610, R46 ;  /* 0x000076102c2e7816 */ /* 0x002fe4000000002e */
[----:B------:R-:W-:Y:S01]  /*28a00*/  PRMT R48, R32, 0x7610, R48 ;  /* 0x0000761020307816 */ /* 0x000fe20000000030 */
[----:B------:R-:W-:Y:S04]  /*28a10*/  @P2 STG.E desc[UR8][R66.64+0x50], R30 ;  /* 0x0000501e42002986 */ /* 0x000fe8000c101908 */
[----:B------:R-:W-:Y:S04]  /*28a20*/  @P2 STG.E.U16 desc[UR8][R70.64+0x28], R46 ;  /* 0x0000282e46002986 */ /* 0x000fe8000c101508 */
[----:B------:R1:W-:Y:S04]  /*28a30*/  @P2 STG.E desc[UR8][R66.64+0x54], R31 ;  /* 0x0000541f42002986 */ /* 0x0003e8000c101908 */
[----:B------:R-:W-:Y:S01]  /*28a40*/  @P2 STG.E.U16 desc[UR8][R70.64+0x2a], R48 ;  /* 0x00002a3046002986 */ /* 0x000fe2000c101508 */
[----:B------:R-:W-:-:S03]  /*28a50*/  ISETP.GE.AND P2, PT, R54, 0x12, PT ;  /* 0x000000123600780c */ /* 0x000fc60003f46270 */
[----:B------:R-:W2:Y:S04]  /*28a60*/  @P3 LDG.E.CONSTANT R44, desc[UR8][R64.64] ;  /* 0x00000008402c3981 */ /* 0x000ea8000c1e9900 */
[----:B------:R-:W2:Y:S06]  /*28a70*/  @P3 LDG.E.CONSTANT R43, desc[UR8][R64.64] ;  /* 0x00000008402b3981 */ /* 0x000eac000c1e9900 */
[----:B------:R-:W2:Y:S04]  /*28a80*/  @P2 LDG.E.CONSTANT R33, desc[UR8][R64.64] ;  /* 0x0000000840212981 */ /* 0x000ea8000c1e9900 */
[----:B------:R-:W2:Y:S01]  /*28a90*/  @P2 LDG.E.CONSTANT R32, desc[UR8][R64.64] ;  /* 0x0000000840202981 */ /* 0x000ea2000c1e9900 */
[----:B------:R-:W-:-:S02]  /*28aa0*/  HADD2.F32 R45, -RZ, R115.H0_H0 ;  /* 0x20000073ff2d7230 */ /* 0x000fc40000004100 */
[----:B0-----:R-:W-:-:S03]  /*28ab0*/  HADD2.F32 R47, -RZ, R115.H1_H1 ;  /* 0x30000073ff2f7230 */ /* 0x001fc60000004100 */
[--C-:B------:R-:W-:Y:S01]  /*28ac0*/  FADD.FTZ R45, R45, -R98.reuse ;  /* 0x800000622d2d7221 */ /* 0x100fe20000010000 */
[--C-:B------:R-:W-:Y:S02]  /*28ad0*/  HADD2.F32 R49, -RZ, R116.reuse.H0_H0 ;  /* 0x20000074ff317230 */ /* 0x100fe40000004100 */
[--C-:B------:R-:W-:Y:S01]  /*28ae0*/  FADD.FTZ R47, R47, -R98.reuse ;  /* 0x800000622f2f7221 */ /* 0x100fe20000010000 */
[C---:B-1----:R-:W-:Y:S01]  /*28af0*/  @P1 FFMA.FTZ R31, R100.reuse, -0.69314718246459960938, R45 ;  /* 0xbf317218641f1823 */ /* 0x042fe2000001002d */
[----:B------:R-:W-:Y:S02]  /*28b00*/  HADD2.F32 R45, -RZ, R116.H1_H1 ;  /* 0x30000074ff2d7230 */ /* 0x000fe40000004100 */
[----:B------:R-:W-:Y:S01]  /*28b10*/  @P1 FFMA.FTZ R30, R100, -0.69314718246459960938, R47 ;  /* 0xbf317218641e1823 */ /* 0x000fe2000001002f */
[--C-:B------:R-:W-:Y:S02]  /*28b20*/  FADD.FTZ R49, R49, -R98.reuse ;  /* 0x8000006231317221 */ /* 0x100fe40000010000 */
[----:B------:R-:W-:Y:S01]  /*28b30*/  FADD.FTZ R45, R45, -R98 ;  /* 0x800000622d2d7221 */ /* 0x000fe20000010000 */
[----:B------:R0:W-:Y:S01]  /*28b40*/  @P1 STG.E desc[UR8][R66.64+0x58], R28 ;  /* 0x0000581c42001986 */ /* 0x0001e2000c101908 */
[----:B----4-:R-:W-:Y:S01]  /*28b50*/  @P1 FADD.FTZ R31, R40, R31 ;  /* 0x0000001f281f1221 */ /* 0x010fe20000010000 */
[----:B-----5:R-:W-:-:S04]  /*28b60*/  @P1 FADD.FTZ R30, R41, R30 ;  /* 0x0000001e291e1221 */ /* 0x020fc80000010000 */
[----:B------:R-:W-:Y:S01]  /*28b70*/  @P1 F2FP.F16.F32.PACK_AB R31, RZ, R31 ;  /* 0x0000001fff1f123e */ /* 0x000fe200000000ff */
[----:B------:R-:W-:-:S03]  /*28b80*/  @P6 FFMA.FTZ R41, R100, -0.69314718246459960938, R49 ;  /* 0xbf31721864296823 */ /* 0x000fc60000010031 */
[----:B------:R-:W-:Y:S01]  /*28b90*/  PRMT R40, R31, 0x7610, R40 ;  /* 0x000076101f287816 */ /* 0x000fe20000000028 */
[----:B------:R-:W-:Y:S01]  /*28ba0*/  @P6 FFMA.FTZ R31, R100, -0.69314718246459960938, R45 ;  /* 0xbf317218641f6823 */ /* 0x000fe2000001002d */
[----:B------:R-:W-:Y:S01]  /*28bb0*/  @P1 F2FP.F16.F32.PACK_AB R30, RZ, R30 ;  /* 0x0000001eff1e123e */ /* 0x000fe200000000ff */
[----:B---3--:R-:W-:Y:S02]  /*28bc0*/  @P6 FADD.FTZ R41, R42, R41 ;  /* 0x000000292a296221 */ /* 0x008fe40000010000 */
[----:B------:R-:W-:Y:S01]  /*28bd0*/  @P1 STG.E.U16 desc[UR8][R70.64+0x2c], R40 ;  /* 0x00002c2846001986 */ /* 0x000fe2000c101508 */
[----:B------:R-:W-:-:S03]  /*28be0*/  @P6 FADD.FTZ R0, R0, R31 ;  /* 0x0000001f00006221 */ /* 0x000fc60000010000 */
[----:B------:R1:W-:Y:S01]  /*28bf0*/  @P1 STG.E desc[UR8][R66.64+0x5c], R29 ;  /* 0x00005c1d42001986 */ /* 0x0003e2000c101908 */
[----:B------:R-:W-:-:S03]  /*28c00*/  @P6 F2FP.F16.F32.PACK_AB R41, RZ, R41 ;  /* 0x00000029ff29623e */ /* 0x000fc600000000ff */
[----:B------:R-:W-:Y:S01]  /*28c10*/  @P1 STG.E.U16 desc[UR8][R70.64+0x2e], R30 ;  /* 0x00002e1e46001986 */ /* 0x000fe2000c101508 */
[----:B------:R-:W-:Y:S01]  /*28c20*/  ISETP.GE.AND P1, PT, R54, 0x13, PT ;  /* 0x000000133600780c */ /* 0x000fe20003f26270 */
[--C-:B------:R-:W-:Y:S01]  /*28c30*/  HADD2.F32 R31, -RZ, R117.reuse.H0_H0 ;  /* 0x20000075ff1f7230 */ /* 0x100fe20000004100 */
[----:B------:R-:W-:Y:S02]  /*28c40*/  @P6 F2FP.F16.F32.PACK_AB R0, RZ, R0 ;  /* 0x00000000ff00623e */ /* 0x000fe400000000ff */
[----:B------:R-:W-:Y:S01]  /*28c50*/  PRMT R42, R41, 0x7610, R42 ;  /* 0x00007610292a7816 */ /* 0x000fe2000000002a */
[----:B------:R-:W-:Y:S01]  /*28c60*/  HADD2.F32 R41, -RZ, R117.H1_H1 ;  /* 0x30000075ff297230 */ /* 0x000fe20000004100 */
[----:B0-----:R-:W-:Y:S01]  /*28c70*/  PRMT R28, R0, 0x7610, R28 ;  /* 0x00007610001c7816 */ /* 0x001fe2000000001c */
[----:B------:R-:W-:Y:S01]  /*28c80*/  @P6 STG.E desc[UR8][R66.64+0x60], R26 ;  /* 0x0000601a42006986 */ /* 0x000fe2000c101908 */
[--C-:B------:R-:W-:Y:S02]  /*28c90*/  FADD.FTZ R31, R31, -R98.reuse ;  /* 0x800000621f1f7221 */ /* 0x100fe40000010000 */
[----:B------:R-:W-:Y:S01]  /*28ca0*/  FADD.FTZ R45, R41, -R98 ;  /* 0x80000062292d7221 */ /* 0x000fe20000010000 */
[----:B------:R-:W-:Y:S01]  /*28cb0*/  @P6 STG.E.U16 desc[UR8][R70.64+0x30], R42 ;  /* 0x0000302a46006986 */ /* 0x000fe2000c101508 */
[----:B-1----:R-:W-:-:S03]  /*28cc0*/  @P5 FFMA.FTZ R29, R100, -0.69314718246459960938, R31 ;  /* 0xbf317218641d5823 */ /* 0x002fc6000001001f */
[----:B------:R-:W-:Y:S01]  /*28cd0*/  @P6 STG.E desc[UR8][R66.64+0x64], R27 ;  /* 0x0000641b42006986 */ /* 0x000fe2000c101908 */
[----:B------:R-:W-:-:S03]  /*28ce0*/  @P5 FFMA.FTZ R31, R100, -0.69314718246459960938, R45 ;  /* 0xbf317218641f5823 */ /* 0x000fc6000001002d */
[----:B------:R-:W-:Y:S04]  /*28cf0*/  @P6 STG.E.U16 desc[UR8][R70.64+0x32], R28 ;  /* 0x0000321c46006986 */ /* 0x000fe8000c101508 */
[----:B------:R0:W-:Y:S01]  /*28d00*/  @P5 STG.E desc[UR8][R66.64+0x68], R24 ;  /* 0x0000681842005986 */ /* 0x0001e2000c101908 */
[----:B------:R-:W-:-:S03]  /*28d10*/  HADD2.F32 R41, -RZ, R118.H0_H0 ;  /* 0x20000076ff297230 */ /* 0x000fc60000004100 */
[----:B------:R-:W3:Y:S04]  /*28d20*/  @P1 LDG.E.CONSTANT R0, desc[UR8][R64.64] ;  /* 0x0000000840001981 */ /* 0x000ee8000c1e9900 */
[----:B0-----:R-:W4:Y:S01]  /*28d30*/  @P1 LDG.E.CONSTANT R24, desc[UR8][R64.64] ;  /* 0x0000000840181981 */ /* 0x001f22000c1e9900 */
[----:B--2---:R-:W-:Y:S01]  /*28d40*/  @P5 FADD.FTZ R29, R38, R29 ;  /* 0x0000001d261d5221 */ /* 0x004fe20000010000 */
[----:B------:R-:W-:Y:S02]  /*28d50*/  HADD2.F32 R45, -RZ, R118.H1_H1 ;  /* 0x30000076ff2d7230 */ /* 0x000fe40000004100 */
[----:B------:R-:W-:Y:S02]  /*28d60*/  @P5 FADD.FTZ R31, R36, R31 ;  /* 0x0000001f241f5221 */ /* 0x000fe40000010000 */
[----:B------:R-:W-:Y:S01]  /*28d70*/  @P5 F2FP.F16.F32.PACK_AB R29, RZ, R29 ;  /* 0x0000001dff1d523e */ /* 0x000fe200000000ff */
[----:B------:R-:W-:-:S02]  /*28d80*/  FADD.FTZ R41, R41, -R98 ;  /* 0x8000006229297221 */ /* 0x000fc40000010000 */
[----:B------:R-:W-:Y:S02]  /*28d90*/  @P5 F2FP.F16.F32.PACK_AB R31, RZ, R31 ;  /* 0x0000001fff1f523e */ /* 0x000fe400000000ff */
[----:B------:R-:W-:Y:S01]  /*28da0*/  PRMT R30, R29, 0x7610, R30 ;  /* 0x000076101d1e7816 */ /* 0x000fe2000000001e */
[----:B------:R-:W-:Y:S01]  /*28db0*/  FADD.FTZ R45, R45, -R98 ;  /* 0x800000622d2d7221 */ /* 0x000fe20000010000 */
[----:B------:R-:W-:Y:S01]  /*28dc0*/  ISETP.GE.AND P6, PT, R54, 0x14, PT ;  /* 0x000000143600780c */ /* 0x000fe20003fc6270 */
[C---:B------:R-:W-:Y:S01]  /*28dd0*/  @P0 FFMA.FTZ R26, R100.reuse, -0.69314718246459960938, R41 ;  /* 0xbf317218641a0823 */ /* 0x040fe20000010029 */
[----:B------:R-:W-:Y:S01]  /*28de0*/  PRMT R36, R31, 0x7610, R36 ;  /* 0x000076101f247816 */ /* 0x000fe20000000024 */
[----:B------:R0:W-:Y:S01]  /*28df0*/  @P5 STG.E.U16 desc[UR8][R70.64+0x34], R30 ;  /* 0x0000341e46005986 */ /* 0x0001e2000c101508 */
[----:B------:R-:W-:Y:S01]  /*28e00*/  @P0 FFMA.FTZ R28, R100, -0.69314718246459960938, R45 ;  /* 0xbf317218641c0823 */ /* 0x000fe2000001002d */
[--C-:B------:R-:W-:Y:S02]  /*28e10*/  HADD2.F32 R29, -RZ, R119.reuse.H1_H1 ;  /* 0x30000077ff1d7230 */ /* 0x100fe40000004100 */
[----:B------:R1:W-:Y:S01]  /*28e20*/  @P5 STG.E desc[UR8][R66.64+0x6c], R25 ;  /* 0x00006c1942005986 */ /* 0x0003e2000c101908 */
[----:B------:R-:W-:-:S02]  /*28e30*/  HADD2.F32 R27, -RZ, R119.H0_H0 ;  /* 0x20000077ff1b7230 */ /* 0x000fc40000004100 */
[----:B------:R-:W-:Y:S01]  /*28e40*/  @P0 FADD.FTZ R26, R37, R26 ;  /* 0x0000001a251a0221 */ /* 0x000fe20000010000 */
[----:B------:R-:W-:Y:S01]  /*28e50*/  @P5 STG.E.U16 desc[UR8][R70.64+0x36], R36 ;  /* 0x0000362446005986 */ /* 0x000fe2000c101508 */
[----:B------:R-:W-:Y:S01]  /*28e60*/  ISETP.GE.AND P5, PT, R54, 0x15, PT ;  /* 0x000000153600780c */ /* 0x000fe20003fa6270 */
[--C-:B------:R-:W-:Y:S01]  /*28e70*/  FADD.FTZ R29, R29, -R98.reuse ;  /* 0x800000621d1d7221 */ /* 0x100fe20000010000 */
[----:B------:R-:W-:Y:S02]  /*28e80*/  FADD.FTZ R31, R27, -R98 ;  /* 0x800000621b1f7221 */ /* 0x000fe40000010000 */
[----:B------:R-:W2:Y:S01]  /*28e90*/  @P6 LDG.E.CONSTANT R27, desc[UR8][R64.64] ;  /* 0x00000008401b6981 */ /* 0x000ea2000c1e9900 */
[----:B------:R-:W-:Y:S01]  /*28ea0*/  @P0 FADD.FTZ R39, R39, R28 ;  /* 0x0000001c27270221 */ /* 0x000fe20000010000 */
[----:B------:R-:W-:Y:S02]  /*28eb0*/  @P0 F2FP.F16.F32.PACK_AB R28, RZ, R26 ;  /* 0x0000001aff1c023e */ /* 0x000fe400000000ff */
[----:B------:R-:W5:Y:S02]  /*28ec0*/  @P6 LDG.E.CONSTANT R26, desc[UR8][R64.64] ;  /* 0x00000008401a6981 */ /* 0x000f64000c1e9900 */
[----:B0-----:R-:W-:Y:S01]  /*28ed0*/  PRMT R30, R28, 0x7610, R30 ;  /* 0x000076101c1e7816 */ /* 0x001fe2000000001e */
[C---:B------:R-:W-:Y:S01]  /*28ee0*/  @P4 FFMA.FTZ R28, R100.reuse, -0.69314718246459960938, R29 ;  /* 0xbf317218641c4823 */ /* 0x040fe2000001001d */
[----:B------:R0:W-:Y:S01]  /*28ef0*/  @P0 STG.E desc[UR8][R66.64+0x70], R22 ;  /* 0x0000701642000986 */ /* 0x0001e2000c101908 */
[----:B-1----:R-:W-:Y:S01]  /*28f00*/  @P4 FFMA.FTZ R25, R100, -0.69314718246459960938, R31 ;  /* 0xbf31721864194823 */ /* 0x002fe2000001001f */
[--C-:B------:R-:W-:Y:S01]  /*28f10*/  HADD2.F32 R29, -RZ, R120.reuse.H0_H0 ;  /* 0x20000078ff1d7230 */ /* 0x100fe20000004100 */
[----:B------:R-:W-:Y:S01]  /*28f20*/  @P0 F2FP.F16.F32.PACK_AB R39, RZ, R39 ;  /* 0x00000027ff27023e */ /* 0x000fe200000000ff */
[----:B------:R-:W-:-:S02]  /*28f30*/  HADD2.F32 R31, -RZ, R120.H1_H1 ;  /* 0x30000078ff1f7230 */ /* 0x000fc40000004100 */
[----:B------:R-:W-:Y:S01]  /*28f40*/  @P4 FADD.FTZ R28, R35, R28 ;  /* 0x0000001c231c4221 */ /* 0x000fe20000010000 */
[----:B0-----:R-:W5:Y:S01]  /*28f50*/  @P5 LDG.E.CONSTANT R22, desc[UR8][R64.64] ;  /* 0x0000000840165981 */ /* 0x001f62000c1e9900 */
[----:B------:R-:W-:-:S03]  /*28f60*/  FADD.FTZ R29, R29, -R98 ;  /* 0x800000621d1d7221 */ /* 0x000fc60000010000 */
[----:B------:R-:W-:Y:S01]  /*28f70*/  @P4 F2FP.F16.F32.PACK_AB R28, RZ, R28 ;  /* 0x0000001cff1c423e */ /* 0x000fe200000000ff */
[----:B------:R0:W-:Y:S01]  /*28f80*/  @P0 STG.E.U16 desc[UR8][R70.64+0x38], R30 ;  /* 0x0000381e46000986 */ /* 0x0001e2000c101508 */
[----:B------:R-:W-:Y:S01]  /*28f90*/  FADD.FTZ R31, R31, -R98 ;  /* 0x800000621f1f7221 */ /* 0x000fe20000010000 */
[----:B------:R-:W-:Y:S02]  /*28fa0*/  @P4 FADD.FTZ R34, R34, R25 ;  /* 0x0000001922224221 */ /* 0x000fe40000010000 */
[----:B------:R1:W-:Y:S04]  /*28fb0*/  @P0 STG.E desc[UR8][R66.64+0x74], R23 ;  /* 0x0000741742000986 */ /* 0x0003e8000c101908 */
[----:B------:R-:W-:Y:S01]  /*28fc0*/  @P0 STG.E.U16 desc[UR8][R70.64+0x3a], R39 ;  /* 0x00003a2746000986 */ /* 0x000fe2000c101508 */
[----:B------:R-:W-:-:S02]  /*28fd0*/  @P4 F2FP.F16.F32.PACK_AB R34, RZ, R34 ;  /* 0x00000022ff22423e */ /* 0x000fc400000000ff */
[----:B------:R-:W-:Y:S01]  /*28fe0*/  ISETP.GE.AND P0, PT, R54, 0x16, PT ;  /* 0x000000163600780c */ /* 0x000fe20003f06270 */
[----:B------:R-:W5:Y:S01]  /*28ff0*/  @P5 LDG.E.CONSTANT R25, desc[UR8][R64.64] ;  /* 0x0000000840195981 */ /* 0x000f62000c1e9900 */
[----:B0-----:R-:W-:Y:S01]  /*29000*/  PRMT R30, R28, 0x7610, R30 ;  /* 0x000076101c1e7816 */ /* 0x001fe2000000001e */
[C---:B------:R-:W-:Y:S01]  /*29010*/  @P3 FFMA.FTZ R28, R100.reuse, -0.69314718246459960938, R29 ;  /* 0xbf317218641c3823 */ /* 0x040fe2000001001d */
[----:B------:R-:W-:Y:S01]  /*29020*/  @P3 FFMA.FTZ R29, R100, -0.69314718246459960938, R31 ;  /* 0xbf317218641d3823 */ /* 0x000fe2000001001f */
[----:B------:R0:W-:Y:S01]  /*29030*/  @P4 STG.E desc[UR8][R66.64+0x78], R20 ;  /* 0x0000781442004986 */ /* 0x0001e2000c101908 */
[----:B------:R-:W-:-:S03]  /*29040*/  HADD2.F32 R31, -RZ, R121.H0_H0 ;  /* 0x20000079ff1f7230 */ /* 0x000fc60000004100 */
[----:B------:R-:W-:Y:S01]  /*29050*/  @P4 STG.E.U16 desc[UR8][R70.64+0x3c], R34 ;  /* 0x00003c2246004986 */ /* 0x000fe2000c101508 */
[----:B------:R-:W-:Y:S02]  /*29060*/  HADD2.F32 R35, -RZ, R121.H1_H1 ;  /* 0x30000079ff237230 */ /* 0x000fe40000004100 */
[----:B------:R-:W-:Y:S01]  /*29070*/  @P3 FADD.FTZ R29, R44, R29 ;  /* 0x0000001d2c1d3221 */ /* 0x000fe20000010000 */
[----:B------:R-:W-:Y:S04]  /*29080*/  @P4 STG.E desc[UR8][R66.64+0x7c], R21 ;  /* 0x00007c1542004986 */ /* 0x000fe8000c101908 */
[----:B------:R0:W-:Y:S01]  /*29090*/  @P4 STG.E.U16 desc[UR8][R70.64+0x3e], R30 ;  /* 0x00003e1e46004986 */ /* 0x0001e2000c101508 */
[----:B------:R-:W-:Y:S01]  /*290a0*/  ISETP.GE.AND P4, PT, R54, 0x17, PT ;  /* 0x000000173600780c */ /* 0x000fe20003f86270 */
[----:B------:R-:W-:Y:S01]  /*290b0*/  @P3 FADD.FTZ R28, R43, R28 ;  /* 0x0000001c2b1c3221 */ /* 0x000fe20000010000 */
[--C-:B------:R-:W-:Y:S01]  /*290c0*/  FADD.FTZ R31, R31, -R98.reuse ;  /* 0x800000621f1f7221 */ /* 0x100fe20000010000 */
[----:B------:R-:W-:Y:S01]  /*290d0*/  @P3 F2FP.F16.F32.PACK_AB R29, RZ, R29 ;  /* 0x0000001dff1d323e */ /* 0x000fe200000000ff */
[----:B------:R-:W-:Y:S01]  /*290e0*/  FADD.FTZ R35, R35, -R98 ;  /* 0x8000006223237221 */ /* 0x000fe20000010000 */
[----:B-1----:R-:W5:Y:S01]  /*290f0*/  @P0 LDG.E.CONSTANT R23, desc[UR8][R64.64] ;  /* 0x0000000840170981 */ /* 0x002f62000c1e9900 */
[----:B------:R-:W-:-:S03]  /*29100*/  @P3 F2FP.F16.F32.PACK_AB R28, RZ, R28 ;  /* 0x0000001cff1c323e */ /* 0x000fc600000000ff */
[----:B0-----:R-:W5:Y:S01]  /*29110*/  @P0 LDG.E.CONSTANT R20, desc[UR8][R64.64] ;  /* 0x0000000840140981 */ /* 0x001f62000c1e9900 */
[C-C-:B------:R-:W-:Y:S01]  /*29120*/  @P2 FFMA.FTZ R30, R100.reuse, -0.69314718246459960938, R31.reuse ;  /* 0xbf317218641e2823 */ /* 0x140fe2000001001f */
[----:B------:R-:W-:Y:S01]  /*29130*/  PRMT R31, R29, 0x7610, R31 ;  /* 0x000076101d1f7816 */ /* 0x000fe2000000001f */
[----:B------:R-:W-:Y:S01]  /*29140*/  @P2 FFMA.FTZ R29, R100, -0.69314718246459960938, R35 ;  /* 0xbf317218641d2823 */ /* 0x000fe20000010023 */
[----:B------:R-:W-:Y:S01]  /*29150*/  PRMT R34, R28, 0x7610, R34 ;  /* 0x000076101c227816 */ /* 0x000fe20000000022 */
[----:B------:R-:W-:Y:S01]  /*29160*/  @P2 FADD.FTZ R30, R33, R30 ;  /* 0x0000001e211e2221 */ /* 0x000fe20000010000 */
[----:B------:R-:W5:Y:S01]  /*29170*/  @P4 LDG.E.CONSTANT R28, desc[UR8][R64.64] ;  /* 0x00000008401c4981 */ /* 0x000f62000c1e9900 */
[----:B------:R-:W-:-:S03]  /*29180*/  @P2 FADD.FTZ R29, R32, R29 ;  /* 0x0000001d201d2221 */ /* 0x000fc60000010000 */
[----:B------:R-:W-:Y:S01]  /*29190*/  @P2 F2FP.F16.F32.PACK_AB R30, RZ, R30 ;  /* 0x0000001eff1e223e */ /* 0x000fe200000000ff */
[----:B------:R0:W-:Y:S01]  /*291a0*/  @P3 STG.E desc[UR8][R66.64+0x80], R18 ;  /* 0x0000801242003986 */ /* 0x0001e2000c101908 */
[----:B------:R-:W-:Y:S02]  /*291b0*/  @P2 F2FP.F16.F32.PACK_AB R29, RZ, R29 ;  /* 0x0000001dff1d223e */ /* 0x000fe400000000ff */
[----:B------:R-:W-:Y:S01]  /*291c0*/  PRMT R35, R30, 0x7610, R35 ;  /* 0x000076101e237816 */ /* 0x000fe20000000023 */
[----:B------:R-:W-:Y:S01]  /*291d0*/  @P3 STG.E.U16 desc[UR8][R70.64+0x40], R34 ;  /* 0x0000402246003986 */ /* 0x000fe2000c101508 */
[----:B------:R-:W-:-:S03]  /*291e0*/  PRMT R32, R29, 0x7610, R32 ;  /* 0x000076101d207816 */ /* 0x000fc60000000020 */
[----:B------:R1:W-:Y:S04]  /*291f0*/  @P3 STG.E desc[UR8][R66.64+0x84], R19 ;  /* 0x0000841342003986 */ /* 0x0003e8000c101908 */
[----:B------:R-:W-:Y:S01]  /*29200*/  @P3 STG.E.U16 desc[UR8][R70.64+0x42], R31 ;  /* 0x0000421f46003986 */ /* 0x000fe2000c101508 */
[----:B------:R-:W-:-:S03]  /*29210*/  ISETP.GE.AND P3, PT, R54, 0x18, PT ;  /* 0x000000183600780c */ /* 0x000fc60003f66270 */
[----:B------:R-:W-:Y:S04]  /*29220*/  @P2 STG.E desc[UR8][R66.64+0x88], R16 ;  /* 0x0000881042002986 */ /* 0x000fe8000c101908 */
[----:B------:R-:W5:Y:S04]  /*29230*/  @P4 LDG.E.CONSTANT R21, desc[UR8][R64.64] ;  /* 0x0000000840154981 */ /* 0x000f68000c1e9900 */
[----:B------:R-:W-:Y:S04]  /*29240*/  @P2 STG.E.U16 desc[UR8][R70.64+0x44], R35 ;  /* 0x0000442346002986 */ /* 0x000fe8000c101508 */
[----:B------:R1:W-:Y:S04]  /*29250*/  @P2 STG.E desc[UR8][R66.64+0x8c], R17 ;  /* 0x00008c1142002986 */ /* 0x0003e8000c101908 */
[----:B------:R-:W-:Y:S01]  /*29260*/  @P2 STG.E.U16 desc[UR8][R70.64+0x46], R32 ;  /* 0x0000462046002986 */ /* 0x000fe2000c101508 */
[----:B------:R-:W-:-:S03]  /*29270*/  ISETP.GE.AND P2, PT, R54, 0x19, PT ;  /* 0x000000193600780c */ /* 0x000fc60003f46270 */
[----:B------:R-:W5:Y:S04]  /*29280*/  @P3 LDG.E.CONSTANT R30, desc[UR8][R64.64] ;  /* 0x00000008401e3981 */ /* 0x000f68000c1e9900 */
[----:B------:R-:W5:Y:S06]  /*29290*/  @P3 LDG.E.CONSTANT R29, desc[UR8][R64.64] ;  /* 0x00000008401d3981 */ /* 0x000f6c000c1e9900 */
[----:B0-----:R-:W5:Y:S04]  /*292a0*/  @P2 LDG.E.CONSTANT R18, desc[UR8][R64.64] ;  /* 0x0000000840122981 */ /* 0x001f68000c1e9900 */
[----:B-1----:R-:W5:Y:S01]  /*292b0*/  @P2 LDG.E.CONSTANT R19, desc[UR8][R64.64] ;  /* 0x0000000840132981 */ /* 0x002f62000c1e9900 */
[----:B------:R-:W-:-:S05]  /*292c0*/  HADD2.F32 R33, -RZ, R122.H1_H1 ;  /* 0x3000007aff217230 */ /* 0x000fca0000004100 */
[----:B------:R-:W-:Y:S01]  /*292d0*/  FADD.FTZ R17, R33, -R98 ;  /* 0x8000006221117221 */ /* 0x000fe20000010000 */
[----:B------:R-:W-:-:S03]  /*292e0*/  HADD2.F32 R31, -RZ, R122.H0_H0 ;  /* 0x2000007aff1f7230 */ /* 0x000fc60000004100 */
[----:B------:R-:W-:Y:S02]  /*292f0*/  @P1 FFMA.FTZ R17, R100, -0.69314718246459960938, R17 ;  /* 0xbf31721864111823 */ /* 0x000fe40000010011 */
[----:B------:R-:W-:-:S04]  /*29300*/  FADD.FTZ R31, R31, -R98 ;  /* 0x800000621f1f7221 */ /* 0x000fc80000010000 */
[----:B------:R-:W-:Y:S01]  /*29310*/  @P1 FFMA.FTZ R31, R100, -0.69314718246459960938, R31 ;  /* 0xbf317218641f1823 */ /* 0x000fe2000001001f */
[----:B------:R-:W-:Y:S01]  /*29320*/  HADD2.F32 R33, -RZ, R123.H1_H1 ;  /* 0x3000007bff217230 */ /* 0x000fe20000004100 */
[----:B------:R0:W-:Y:S04]  /*29330*/  @P1 STG.E desc[UR8][R66.64+0x90], R14 ;  /* 0x0000900e42001986 */ /* 0x0001e8000c101908 */
[----:B------:R-:W-:Y:S01]  /*29340*/  FADD.FTZ R33, R33, -R98 ;  /* 0x8000006221217221 */ /* 0x000fe20000010000 */
[----:B----4-:R-:W-:Y:S01]  /*29350*/  @P1 FADD.FTZ R17, R24, R17 ;  /* 0x0000001118111221 */ /* 0x010fe20000010000 */
[----:B---3--:R-:W-:-:S04]  /*29360*/  @P1 FADD.FTZ R0, R0, R31 ;  /* 0x0000001f00001221 */ /* 0x008fc80000010000 */
[----:B------:R-:W-:-:S04]  /*29370*/  @P1 F2FP.F16.F32.PACK_AB R17, RZ, R17 ;  /* 0x00000011ff11123e */ /* 0x000fc800000000ff */
[----:B------:R-:W-:Y:S01]  /*29380*/  PRMT R16, R17, 0x7610, R16 ;  /* 0x0000761011107816 */ /* 0x000fe20000000010 */
[----:B------:R-:W-:Y:S01]  /*29390*/  HADD2.F32 R17, -RZ, R124.H0_H0 ;  /* 0x2000007cff117230 */ /* 0x000fe20000004100 */
[----:B------:R-:W-:Y:S01]  /*293a0*/  @P1 F2FP.F16.F32.PACK_AB R0, RZ, R0 ;  /* 0x00000000ff00123e */ /* 0x000fe200000000ff */
[----:B------:R-:W-:-:S03]  /*293b0*/  HADD2.F32 R31, -RZ, R123.H0_H0 ;  /* 0x2000007bff1f7230 */ /* 0x000fc60000004100 */
[--C-:B------:R-:W-:Y:S01]  /*293c0*/  FADD.FTZ R17, R17, -R98.reuse ;  /* 0x8000006211117221 */ /* 0x100fe20000010000 */
[----:B------:R-:W-:Y:S01]  /*293d0*/  PRMT R35, R0, 0x7610, R35 ;  /* 0x0000761000237816 */ /* 0x000fe20000000023 */
[----:B------:R-:W-:Y:S02]  /*293e0*/  FADD.FTZ R31, R31, -R98 ;  /* 0x800000621f1f7221 */ /* 0x000fe40000010000 */
[C---:B0-----:R-:W-:Y:S01]  /*293f0*/  @P5 FFMA.FTZ R14, R100.reuse, -0.69314718246459960938, R17 ;  /* 0xbf317218640e5823 */ /* 0x041fe20000010011 */
[----:B------:R-:W-:Y:S01]  /*29400*/  HADD2.F32 R17, -RZ, R124.H1_H1 ;  /* 0x3000007cff117230 */ /* 0x000fe20000004100 */
[----:B------:R-:W-:Y:S01]  /*29410*/  @P1 STG.E.U16 desc[UR8][R70.64+0x48], R35 ;  /* 0x0000482346001986 */ /* 0x000fe2000c101508 */
[C---:B------:R-:W-:Y:S01]  /*29420*/  @P6 FFMA.FTZ R0, R100.reuse, -0.69314718246459960938, R33 ;  /* 0xbf31721864006823 */ /* 0x040fe20000010021 */
[----:B------:R-:W-:Y:S02]  /*29430*/  @P6 FFMA.FTZ R31, R100, -0.69314718246459960938, R31 ;  /* 0xbf317218641f6823 */ /* 0x000fe4000001001f */
[----:B------:R0:W-:Y:S01]  /*29440*/  @P1 STG.E desc[UR8][R66.64+0x94], R15 ;  /* 0x0000940f42001986 */ /* 0x0001e2000c101908 */
[----:B--2---:R-:W-:Y:S01]  /*29450*/  @P6 FADD.FTZ R0, R27, R0 ;  /* 0x000000001b006221 */ /* 0x004fe20000010000 */
[----:B0-----:R-:W-:Y:S01]  /*29460*/  FADD.FTZ R15, R17, -R98 ;  /* 0x80000062110f7221 */ /* 0x001fe20000010000 */
[----:B-----5:R-:W-:-:S03]  /*29470*/  @P6 FADD.FTZ R26, R26, R31 ;  /* 0x0000001f1a1a6221 */ /* 0x020fc60000010000 */
[----:B------:R-:W-:Y:S01]  /*29480*/  @P5 FFMA.FTZ R15, R100, -0.69314718246459960938, R15 ;  /* 0xbf317218640f5823 */ /* 0x000fe2000001000f */
[----:B------:R-:W-:Y:S02]  /*29490*/  @P6 F2FP.F16.F32.PACK_AB R0, RZ, R0 ;  /* 0x00000000ff00623e */ /* 0x000fe400000000ff */
[----:B------:R-:W-:Y:S01]  /*294a0*/  @P6 F2FP.F16.F32.PACK_AB R26, RZ, R26 ;  /* 0x0000001aff1a623e */ /* 0x000fe200000000ff */
[----:B------:R-:W-:Y:S01]  /*294b0*/  @P1 STG.E.U16 desc[UR8][R70.64+0x4a], R16 ;  /* 0x00004a1046001986 */ /* 0x000fe2000c101508 */
[----:B------:R-:W-:Y:S01]  /*294c0*/  PRMT R35, R0, 0x7610, R35 ;  /* 0x0000761000237816 */ /* 0x000fe20000000023 */
[----:B------:R-:W-:Y:S02]  /*294d0*/  @P5 FADD.FTZ R15, R22, R15 ;  /* 0x0000000f160f5221 */ /* 0x000fe40000010000 */
[----:B------:R-:W-:Y:S03]  /*294e0*/  @P6 STG.E desc[UR8][R66.64+0x98], R12 ;  /* 0x0000980c42006986 */ /* 0x000fe6000c101908 */
[----:B------:R-:W-:Y:S01]  /*294f0*/  @P5 F2FP.F16.F32.PACK_AB R15, RZ, R15 ;  /* 0x0000000fff0f523e */ /* 0x000fe200000000ff */
[----:B------:R-:W-:Y:S01]  /*29500*/  @P6 STG.E.U16 desc[UR8][R70.64+0x4c], R26 ;  /* 0x00004c1a46006986 */ /* 0x000fe2000c101508 */
[----:B------:R-:W-:-:S03]  /*29510*/  HADD2.F32 R17, -RZ, R125.H1_H1 ;  /* 0x3000007dff117230 */ /* 0x000fc60000004100 */
[----:B------:R-:W-:Y:S04]  /*29520*/  @P6 STG.E desc[UR8][R66.64+0x9c], R13 ;  /* 0x00009c0d42006986 */ /* 0x000fe8000c101908 */
[----:B------:R0:W-:Y:S01]  /*29530*/  @P6 STG.E.U16 desc[UR8][R70.64+0x4e], R35 ;  /* 0x00004e2346006986 */ /* 0x0001e2000c101508 */
[C---:B------:R-:W-:Y:S01]  /*29540*/  ISETP.GE.AND P6, PT, R54.reuse, 0x1b, PT ;  /* 0x0000001b3600780c */ /* 0x040fe20003fc6270 */
[----:B------:R-:W-:Y:S01]  /*29550*/  @P5 FADD.FTZ R14, R25, R14 ;  /* 0x0000000e190e5221 */ /* 0x000fe20000010000 */
[----:B------:R-:W-:Y:S01]  /*29560*/  HADD2.F32 R25, -RZ, R125.H0_H0 ;  /* 0x2000007dff197230 */ /* 0x000fe20000004100 */
[----:B0-----:R-:W-:Y:S01]  /*29570*/  PRMT R35, R15, 0x7610, R35 ;  /* 0x000076100f237816 */ /* 0x001fe20000000023 */
[----:B------:R-:W-:Y:S02]  /*29580*/  HADD2.F32 R15, -RZ, R104.H1_H1 ;  /* 0x30000068ff0f7230 */ /* 0x000fe40000004100 */
[----:B------:R-:W-:Y:S01]  /*29590*/  @P5 F2FP.F16.F32.PACK_AB R14, RZ, R14 ;  /* 0x0000000eff0e523e */ /* 0x000fe200000000ff */
[--C-:B------:R-:W-:Y:S01]  /*295a0*/  FADD.FTZ R25, R25, -R98.reuse ;  /* 0x8000006219197221 */ /* 0x100fe20000010000 */
[--C-:B------:R-:W-:Y:S01]  /*295b0*/  FADD.FTZ R13, R17, -R98.reuse ;  /* 0x80000062110d7221 */ /* 0x100fe20000010000 */
[----:B------:R-:W-:Y:S01]  /*295c0*/  ISETP.GE.AND P1, PT, R54, 0x1a, PT ;  /* 0x0000001a3600780c */ /* 0x000fe20003f26270 */
[----:B------:R-:W-:Y:S01]  /*295d0*/  FADD.FTZ R17, R15, -R98 ;  /* 0x800000620f117221 */ /* 0x000fe20000010000 */
[----:B------:R-:W-:-:S02]  /*295e0*/  HADD2.F32 R15, -RZ, R126.H0_H0 ;  /* 0x2000007eff0f7230 */ /* 0x000fc40000004100 */
[C---:B------:R-:W-:Y:S01]  /*295f0*/  @P0 FFMA.FTZ R0, R100.reuse, -0.69314718246459960938, R25 ;  /* 0xbf31721864000823 */ /* 0x040fe20000010019 */
[----:B------:R-:W-:Y:S01]  /*29600*/  @P5 STG.E desc[UR8][R66.64+0xa0], R10 ;  /* 0x0000a00a42005986 */ /* 0x000fe2000c101908 */
[----:B------:R-:W-:-:S03]  /*29610*/  @P0 FFMA.FTZ R13, R100, -0.69314718246459960938, R13 ;  /* 0xbf317218640d0823 */ /* 0x000fc6000001000d */
[----:B------:R-:W-:Y:S01]  /*29620*/  @P5 STG.E.U16 desc[UR8][R70.64+0x50], R14 ;  /* 0x0000500e46005986 */ /* 0x000fe2000c101508 */
[----:B------:R-:W-:-:S03]  /*29630*/  @P0 FADD.FTZ R0, R23, R0 ;  /* 0x0000000017000221 */ /* 0x000fc60000010000 */
[----:B------:R0:W-:Y:S01]  /*29640*/  @P5 STG.E desc[UR8][R66.64+0xa4], R11 ;  /* 0x0000a40b42005986 */ /* 0x0001e2000c101908 */
[----:B------:R-:W-:-:S03]  /*29650*/  @P0 FADD.FTZ R13, R20, R13 ;  /* 0x0000000d140d0221 */ /* 0x000fc60000010000 */
[----:B------:R-:W2:Y:S01]  /*29660*/  @P6 LDG.E.CONSTANT R12, desc[UR8][R64.64] ;  /* 0x00000008400c6981 */ /* 0x000ea2000c1e9900 */
[----:B------:R-:W-:-:S03]  /*29670*/  @P0 F2FP.F16.F32.PACK_AB R0, RZ, R0 ;  /* 0x00000000ff00023e */ /* 0x000fc600000000ff */
[----:B------:R-:W3:Y:S01]  /*29680*/  @P1 LDG.E.CONSTANT R23, desc[UR8][R64.64] ;  /* 0x0000000840171981 */ /* 0x000ee2000c1e9900 */
[----:B0-----:R-:W-:-:S03]  /*29690*/  FADD.FTZ R11, R15, -R98 ;  /* 0x800000620f0b7221 */ /* 0x001fc60000010000 */
[----:B------:R0:W-:Y:S01]  /*296a0*/  @P5 STG.E.U16 desc[UR8][R70.64+0x52], R35 ;  /* 0x0000522346005986 */ /* 0x0001e2000c101508 */
[----:B------:R-:W-:-:S03]  /*296b0*/  @P4 FFMA.FTZ R11, R100, -0.69314718246459960938, R11 ;  /* 0xbf317218640b4823 */ /* 0x000fc6000001000b */
[----:B------:R-:W-:Y:S01]  /*296c0*/  @P0 STG.E desc[UR8][R66.64+0xa8], R8 ;  /* 0x0000a80842000986 */ /* 0x000fe2000c101908 */
[----:B------:R-:W-:Y:S01]  /*296d0*/  @P0 F2FP.F16.F32.PACK_AB R13, RZ, R13 ;  /* 0x0000000dff0d023e */ /* 0x000fe200000000ff */
[----:B------:R-:W-:Y:S02]  /*296e0*/  @P4 FADD.FTZ R11, R28, R11 ;  /* 0x0000000b1c0b4221 */ /* 0x000fe40000010000 */
[----:B------:R-:W-:Y:S01]  /*296f0*/  @P0 STG.E.U16 desc[UR8][R70.64+0x54], R0 ;  /* 0x0000540046000986 */ /* 0x000fe2000c101508 */
[----:B------:R-:W-:-:S03]  /*29700*/  @P4 FFMA.FTZ R10, R100, -0.69314718246459960938, R17 ;  /* 0xbf317218640a4823 */ /* 0x000fc60000010011 */
[----:B------:R1:W-:Y:S01]  /*29710*/  @P0 STG.E desc[UR8][R66.64+0xac], R9 ;  /* 0x0000ac0942000986 */ /* 0x0003e2000c101908 */
[----:B------:R-:W-:Y:S02]  /*29720*/  @P4 F2FP.F16.F32.PACK_AB R11, RZ, R11 ;  /* 0x0000000bff0b423e */ /* 0x000fe400000000ff */
[----:B0-----:R-:W-:Y:S01]  /*29730*/  PRMT R35, R13, 0x7610, R35 ;  /* 0x000076100d237816 */ /* 0x001fe20000000023 */
[----:B------:R-:W4:Y:S01]  /*29740*/  @P1 LDG.E.CONSTANT R17, desc[UR8][R64.64] ;  /* 0x0000000840111981 */ /* 0x000f22000c1e9900 */
[--C-:B------:R-:W-:Y:S01]  /*29750*/  HADD2.F32 R13, -RZ, R127.reuse.H0_H0 ;  /* 0x2000007fff0d7230 */ /* 0x100fe20000004100 */
[----:B------:R-:W-:Y:S02]  /*29760*/  PRMT R14, R11, 0x7610, R14 ;  /* 0x000076100b0e7816 */ /* 0x000fe4000000000e */
[----:B------:R-:W5:Y:S01]  /*29770*/  @P6 LDG.E.CONSTANT R15, desc[UR8][R64.64] ;  /* 0x00000008400f6981 */ /* 0x000f62000c1e9900 */
[----:B-1----:R-:W-:Y:S02]  /*29780*/  HADD2.F32 R9, -RZ, R127.H1_H1 ;  /* 0x3000007fff097230 */ /* 0x002fe40000004100 */
[----:B------:R-:W-:Y:S01]  /*29790*/  @P4 FADD.FTZ R10, R21, R10 ;  /* 0x0000000a150a4221 */ /* 0x000fe20000010000 */
[----:B------:R-:W-:-:S02]  /*297a0*/  FADD.FTZ R13, R13, -R98 ;  /* 0x800000620d0d7221 */ /* 0x000fc40000010000 */
[--C-:B------:R-:W-:Y:S01]  /*297b0*/  FADD.FTZ R11, R9, -R98.reuse ;  /* 0x80000062090b7221 */ /* 0x100fe20000010000 */
[----:B------:R-:W-:Y:S01]  /*297c0*/  ISETP.GE.AND P5, PT, R54, 0x1c, PT ;  /* 0x0000001c3600780c */ /* 0x000fe20003fa6270 */
[----:B------:R-:W-:Y:S02]  /*297d0*/  @P0 STG.E.U16 desc[UR8][R70.64+0x56], R35 ;  /* 0x0000562346000986 */ /* 0x000fe4000c101508 */
[----:B------:R-:W-:Y:S01]  /*297e0*/  @P3 FFMA.FTZ R0, R100, -0.69314718246459960938, R11 ;  /* 0xbf31721864003823 */ /* 0x000fe2000001000b */
[--C-:B------:R-:W-:Y:S01]  /*297f0*/  HADD2.F32 R11, -RZ, R128.reuse.H0_H0 ;  /* 0x20000080ff0b7230 */ /* 0x100fe20000004100 */
[----:B------:R-:W-:Y:S01]  /*29800*/  ISETP.GE.AND P0, PT, R54, 0x1d, PT ;  /* 0x0000001d3600780c */ /* 0x000fe20003f06270 */
[----:B------:R-:W-:Y:S01]  /*29810*/  @P3 FFMA.FTZ R9, R100, -0.69314718246459960938, R13 ;  /* 0xbf31721864093823 */ /* 0x000fe2000001000d */
[----:B------:R-:W-:Y:S01]  /*29820*/  @P4 F2FP.F16.F32.PACK_AB R10, RZ, R10 ;  /* 0x0000000aff0a423e */ /* 0x000fe200000000ff */
[----:B------:R-:W-:Y:S02]  /*29830*/  HADD2.F32 R13, -RZ, R128.H1_H1 ;  /* 0x30000080ff0d7230 */ /* 0x000fe40000004100 */
[--C-:B------:R-:W-:Y:S01]  /*29840*/  FADD.FTZ R11, R11, -R98.reuse ;  /* 0x800000620b0b7221 */ /* 0x100fe20000010000 */
[----:B------:R0:W-:Y:S01]  /*29850*/  @P4 STG.E desc[UR8][R66.64+0xb0], R6 ;  /* 0x0000b00642004986 */ /* 0x0001e2000c101908 */
[----:B------:R-:W-:Y:S01]  /*29860*/  @P3 FADD.FTZ R9, R30, R9 ;  /* 0x000000091e093221 */ /* 0x000fe20000010000 */
[----:B------:R-:W-:-:S02]  /*29870*/  FADD.FTZ R13, R13, -R98 ;  /* 0x800000620d0d7221 */ /* 0x000fc40000010000 */
[----:B------:R-:W-:Y:S04]  /*29880*/  @P4 STG.E.U16 desc[UR8][R70.64+0x58], R10 ;  /* 0x0000580a46004986 */ /* 0x000fe8000c101508 */
[----:B------:R1:W-:Y:S01]  /*29890*/  @P4 STG.E desc[UR8][R66.64+0xb4], R7 ;  /* 0x0000b40742004986 */ /* 0x0003e2000c101908 */
[----:B------:R-:W-:Y:S01]  /*298a0*/  @P3 F2FP.F16.F32.PACK_AB R9, RZ, R9 ;  /* 0x00000009ff09323e */ /* 0x000fe200000000ff */
[----:B0-----:R-:W-:Y:S02]  /*298b0*/  @P2 FFMA.FTZ R6, R100, -0.69314718246459960938, R13 ;  /* 0xbf31721864062823 */ /* 0x001fe4000001000d */
[----:B------:R0:W-:Y:S01]  /*298c0*/  @P4 STG.E.U16 desc[UR8][R70.64+0x5a], R14 ;  /* 0x00005a0e46004986 */ /* 0x0001e2000c101508 */
[----:B------:R-:W-:Y:S01]  /*298d0*/  ISETP.GE.AND P4, PT, R54, 0x1e, PT ;  /* 0x0000001e3600780c */ /* 0x000fe20003f86270 */
[----:B------:R-:W-:-:S02]  /*298e0*/  @P3 FADD.FTZ R0, R29, R0 ;  /* 0x000000001d003221 */ /* 0x000fc40000010000 */
[----:B------:R-:W5:Y:S01]  /*298f0*/  @P5 LDG.E.CONSTANT R25, desc[UR8][R64.64] ;  /* 0x0000000840195981 */ /* 0x000f62000c1e9900 */
[----:B-1----:R-:W-:-:S03]  /*29900*/  @P2 FFMA.FTZ R7, R100, -0.69314718246459960938, R11 ;  /* 0xbf31721864072823 */ /* 0x002fc6000001000b */
[----:B------:R-:W5:Y:S01]  /*29910*/  @P0 LDG.E.CONSTANT R8, desc[UR8][R64.64] ;  /* 0x0000000840080981 */ /* 0x000f62000c1e9900 */
[----:B------:R-:W-:Y:S01]  /*29920*/  @P2 FADD.FTZ R6, R19, R6 ;  /* 0x0000000613062221 */ /* 0x000fe20000010000 */
[----:B------:R-:W-:Y:S01]  /*29930*/  @P2 FADD.FTZ R7, R18, R7 ;  /* 0x0000000712072221 */ /* 0x000fe20000010000 */
[----:B------:R-:W-:Y:S01]  /*29940*/  PRMT R35, R9, 0x7610, R35 ;  /* 0x0000761009237816 */ /* 0x000fe20000000023 */
[----:B------:R-:W5:Y:S01]  /*29950*/  @P5 LDG.E.CONSTANT R21, desc[UR8][R64.64] ;  /* 0x0000000840155981 */ /* 0x000f62000c1e9900 */
[----:B------:R-:W-:Y:S02]  /*29960*/  @P3 F2FP.F16.F32.PACK_AB R0, RZ, R0 ;  /* 0x00000000ff00323e */ /* 0x000fe400000000ff */
[----:B------:R-:W-:Y:S01]  /*29970*/  @P2 F2FP.F16.F32.PACK_AB R7, RZ, R7 ;  /* 0x00000007ff07223e */ /* 0x000fe200000000ff */
[----:B------:R-:W-:Y:S01]  /*29980*/  @P3 STG.E desc[UR8][R66.64+0xb8], R4 ;  /* 0x0000b80442003986 */ /* 0x000fe2000c101908 */
[----:B------:R-:W-:Y:S02]  /*29990*/  @P2 F2FP.F16.F32.PACK_AB R6, RZ, R6 ;  /* 0x00000006ff06223e */ /* 0x000fe400000000ff */
[----:B------:R-:W-:Y:S01]  /*299a0*/  PRMT R10, R7, 0x7610, R10 ;  /* 0x00007610070a7816 */ /* 0x000fe2000000000a */
[----:B------:R-:W-:Y:S01]  /*299b0*/  @P3 STG.E.U16 desc[UR8][R70.64+0x5c], R35 ;  /* 0x00005c2346003986 */ /* 0x000fe2000c101508 */
[----:B0-----:R-:W-:-:S03]  /*299c0*/  PRMT R14, R6, 0x7610, R14 ;  /* 0x00007610060e7816 */ /* 0x001fc6000000000e */
[----:B------:R-:W-:Y:S04]  /*299d0*/  @P3 STG.E desc[UR8][R66.64+0xbc], R5 ;  /* 0x0000bc0542003986 */ /* 0x000fe8000c101908 */
[----:B------:R-:W-:Y:S01]  /*299e0*/  @P3 STG.E.U16 desc[UR8][R70.64+0x5e], R0 ;  /* 0x00005e0046003986 */ /* 0x000fe2000c101508 */
[----:B------:R-:W-:-:S03]  /*299f0*/  ISETP.GE.AND P3, PT, R54, 0x1f, PT ;  /* 0x0000001f3600780c */ /* 0x000fc60003f66270 */
[----:B------:R-:W-:Y:S04]  /*29a00*/  @P2 STG.E desc[UR8][R66.64+0xc0], R2 ;  /* 0x0000c00242002986 */ /* 0x000fe8000c101908 */
[----:B------:R-:W5:Y:S04]  /*29a10*/  @P4 LDG.E.CONSTANT R9, desc[UR8][R64.64] ;  /* 0x0000000840094981 */ /* 0x000f68000c1e9900 */
[----:B------:R-:W-:Y:S04]  /*29a20*/  @P2 STG.E.U16 desc[UR8][R70.64+0x60], R10 ;  /* 0x0000600a46002986 */ /* 0x000fe8000c101508 */
[----:B------:R-:W5:Y:S04]  /*29a30*/  @P0 LDG.E.CONSTANT R27, desc[UR8][R64.64] ;  /* 0x00000008401b0981 */ /* 0x000f68000c1e9900 */
[----:B------:R0:W-:Y:S04]  /*29a40*/  @P2 STG.E desc[UR8][R66.64+0xc4], R3 ;  /* 0x0000c40342002986 */ /* 0x0001e8000c101908 */
[----:B------:R-:W-:Y:S01]  /*29a50*/  @P2 STG.E.U16 desc[UR8][R70.64+0x62], R14 ;  /* 0x0000620e46002986 */ /* 0x000fe2000c101508 */
[----:B------:R-:W-:-:S03]  /*29a60*/  ISETP.GE.AND P2, PT, R54, 0x20, PT ;  /* 0x000000203600780c */ /* 0x000fc60003f46270 */
[----:B------:R-:W5:Y:S04]  /*29a70*/  @P4 LDG.E.CONSTANT R11, desc[UR8][R64.64] ;  /* 0x00000008400b4981 */ /* 0x000f68000c1e9900 */
[----:B------:R-:W5:Y:S04]  /*29a80*/  @P3 LDG.E.CONSTANT R6, desc[UR8][R64.64] ;  /* 0x0000000840063981 */ /* 0x000f68000c1e9900 */
[----:B------:R-:W5:Y:S04]  /*29a90*/  @P3 LDG.E.CONSTANT R13, desc[UR8][R64.64] ;  /* 0x00000008400d3981 */ /* 0x000f68000c1e9900 */
[----:B------:R-:W5:Y:S01]  /*29aa0*/  @P2 LDG.E.CONSTANT R19, desc[UR8][R64.64] ;  /* 0x0000000840132981 */ /* 0x000f62000c1e9900 */
[----:B0-----:R-:W-:-:S02]  /*29ab0*/  HADD2.F32 R3, -RZ, R130.H0_H0 ;  /* 0x20000082ff037230 */ /* 0x001fc40000004100 */
[----:B------:R-:W-:-:S03]  /*29ac0*/  HADD2.F32 R5, -RZ, R129.H0_H0 ;  /* 0x20000081ff057230 */ /* 0x000fc60000004100 */
[--C-:B------:R-:W-:Y:S02]  /*29ad0*/  FADD.FTZ R3, R3, -R98.reuse ;  /* 0x8000006203037221 */ /* 0x100fe40000010000 */
[--C-:B------:R-:W-:Y:S01]  /*29ae0*/  FADD.FTZ R7, R5, -R98.reuse ;  /* 0x8000006205077221 */ /* 0x100fe20000010000 */
[----:B------:R-:W-:Y:S02]  /*29af0*/  HADD2.F32 R5, -RZ, R129.H1_H1 ;  /* 0x30000081ff057230 */ /* 0x000fe40000004100 */
[C---:B------:R-:W-:Y:S01]  /*29b00*/  @P6 FFMA.FTZ R3, R100.reuse, -0.69314718246459960938, R3 ;  /* 0xbf31721864036823 */ /* 0x040fe20000010003 */
[----:B------:R-:W-:Y:S02]  /*29b10*/  @P1 FFMA.FTZ R0, R100, -0.69314718246459960938, R7 ;  /* 0xbf31721864001823 */ /* 0x000fe40000010007 */
[----:B------:R-:W-:-:S04]  /*29b20*/  FADD.FTZ R5, R5, -R98 ;  /* 0x8000006205057221 */ /* 0x000fc80000010000 */
[----:B------:R-:W-:Y:S01]  /*29b30*/  @P1 FFMA.FTZ R2, R100, -0.69314718246459960938, R5 ;  /* 0xbf31721864021823 */ /* 0x000fe20000010005 */
[----:B------:R-:W-:-:S05]  /*29b40*/  HADD2.F32 R5, -RZ, R130.H1_H1 ;  /* 0x30000082ff057230 */ /* 0x000fca0000004100 */
[----:B------:R-:W-:Y:S01]  /*29b50*/  FADD.FTZ R5, R5, -R98 ;  /* 0x8000006205057221 */ /* 0x000fe20000010000 */
[----:B------:R-:W-:Y:S01]  /*29b60*/  @P1 STG.E desc[UR8][R66.64+0xc8], R84 ;  /* 0x0000c85442001986 */ /* 0x000fe2000c101908 */
[----:B------:R-:W-:-:S05]  /*29b70*/  HADD2.F32 R7, -RZ, R132.H1_H1 ;  /* 0x30000084ff077230 */ /* 0x000fca0000004100 */
[----:B------:R-:W-:Y:S01]  /*29b80*/  FADD.FTZ R7, R7, -R98 ;  /* 0x8000006207077221 */ /* 0x000fe20000010000 */
[----:B--2---:R-:W-:Y:S01]  /*29b90*/  @P6 FADD.FTZ R3, R12, R3 ;  /* 0x000000030c036221 */ /* 0x004fe20000010000 */
[----:B---3--:R-:W-:-:S04]  /*29ba0*/  @P1 FADD.FTZ R0, R23, R0 ;  /* 0x0000000017001221 */ /* 0x008fc80000010000 */
[----:B------:R-:W-:Y:S02]  /*29bb0*/  @P6 F2FP.F16.F32.PACK_AB R3, RZ, R3 ;  /* 0x00000003ff03623e */ /* 0x000fe400000000ff */
[----:B------:R-:W-:Y:S02]  /*29bc0*/  @P1 F2FP.F16.F32.PACK_AB R0, RZ, R0 ;  /* 0x00000000ff00123e */ /* 0x000fe400000000ff */
[----:B------:R-:W-:Y:S01]  /*29bd0*/  PRMT R10, R3, 0x7610, R10 ;  /* 0x00007610030a7816 */ /* 0x000fe2000000000a */
[----:B------:R-:W-:Y:S01]  /*29be0*/  HADD2.F32 R3, -RZ, R131.H0_H0 ;  /* 0x20000083ff037230 */ /* 0x000fe20000004100 */
[----:B------:R-:W-:Y:S01]  /*29bf0*/  PRMT R35, R0, 0x7610, R35 ;  /* 0x0000761000237816 */ /* 0x000fe20000000023 */
[----:B------:R-:W-:-:S03]  /*29c00*/  @P6 FFMA.FTZ R0, R100, -0.69314718246459960938, R5 ;  /* 0xbf31721864006823 */ /* 0x000fc60000010005 */
[----:B------:R-:W-:Y:S01]  /*29c10*/  FADD.FTZ R5, R3, -R98 ;  /* 0x8000006203057221 */ /* 0x000fe20000010000 */
[----:B----4-:R-:W-:-:S05]  /*29c20*/  @P1 FADD.FTZ R2, R17, R2 ;  /* 0x0000000211021221 */ /* 0x010fca0000010000 */
[----:B------:R-:W-:Y:S01]  /*29c30*/  @P1 F2FP.F16.F32.PACK_AB R2, RZ, R2 ;  /* 0x00000002ff02123e */ /* 0x000fe200000000ff */
[----:B-----5:R-:W-:Y:S01]  /*29c40*/  @P6 FADD.FTZ R0, R15, R0 ;  /* 0x000000000f006221 */ /* 0x020fe20000010000 */
[----:B------:R-:W-:Y:S02]  /*29c50*/  HADD2.F32 R3, -RZ, R131.H1_H1 ;  /* 0x30000083ff037230 */ /* 0x000fe40000004100 */
[----:B------:R-:W-:Y:S01]  /*29c60*/  PRMT R4, R2, 0x7610, R4 ;  /* 0x0000761002047816 */ /* 0x000fe20000000004 */
[----:B------:R-:W-:Y:S01]  /*29c70*/  @P5 FFMA.FTZ R2, R100, -0.69314718246459960938, R5 ;  /* 0xbf31721864025823 */ /* 0x000fe20000010005 */
[----:B------:R-:W-:Y:S01]  /*29c80*/  HADD2.F32 R5, -RZ, R132.H0_H0 ;  /* 0x20000084ff057230 */ /* 0x000fe20000004100 */
[----:B------:R-:W-:Y:S01]  /*29c90*/  @P6 F2FP.F16.F32.PACK_AB R0, RZ, R0 ;  /* 0x00000000ff00623e */ /* 0x000fe200000000ff */
[--C-:B------:R-:W-:Y:S01]  /*29ca0*/  FADD.FTZ R3, R3, -R98.reuse ;  /* 0x8000006203037221 */ /* 0x100fe20000010000 */
[----:B------:R0:W-:Y:S02]  /*29cb0*/  @P1 STG.E.U16 desc[UR8][R70.64+0x64], R35 ;  /* 0x0000642346001986 */ /* 0x0001e4000c101508 */
[----:B------:R-:W-:-:S02]  /*29cc0*/  FADD.FTZ R5, R5, -R98 ;  /* 0x8000006205057221 */ /* 0x000fc40000010000 */
[----:B------:R-:W-:Y:S01]  /*29cd0*/  @P1 STG.E desc[UR8][R66.64+0xcc], R85 ;  /* 0x0000cc5542001986 */ /* 0x000fe2000c101908 */
[----:B0-----:R-:W-:Y:S01]  /*29ce0*/  PRMT R35, R0, 0x7610, R35 ;  /* 0x0000761000237816 */ /* 0x001fe20000000023 */
[C---:B------:R-:W-:Y:S01]  /*29cf0*/  @P5 FFMA.FTZ R0, R100.reuse, -0.69314718246459960938, R3 ;  /* 0xbf31721864005823 */ /* 0x040fe20000010003 */
[----:B------:R-:W-:Y:S01]  /*29d00*/  @P0 FFMA.FTZ R3, R100, -0.69314718246459960938, R5 ;  /* 0xbf31721864030823 */ /* 0x000fe20000010005 */
[----:B------:R-:W-:Y:S01]  /*29d10*/  HADD2.F32 R5, -RZ, R133.H0_H0 ;  /* 0x20000085ff057230 */ /* 0x000fe20000004100 */
[----:B------:R0:W-:Y:S04]  /*29d20*/  @P1 STG.E.U16 desc[UR8][R70.64+0x66], R4 ;  /* 0x0000660446001986 */ /* 0x0001e8000c101508 */
[----:B------:R-:W-:Y:S01]  /*29d30*/  @P6 STG.E desc[UR8][R66.64+0xd0], R86 ;  /* 0x0000d05642006986 */ /* 0x000fe2000c101908 */
[----:B------:R-:W-:Y:S01]  /*29d40*/  FADD.FTZ R5, R5, -R98 ;  /* 0x8000006205057221 */ /* 0x000fe20000010000 */
[----:B------:R-:W-:Y:S01]  /*29d50*/  @P5 FADD.FTZ R0, R25, R0 ;  /* 0x0000000019005221 */ /* 0x000fe20000010000 */
[----:B------:R-:W-:-:S04]  /*29d60*/  @P0 FADD.FTZ R3, R8, R3 ;  /* 0x0000000308030221 */ /* 0x000fc80000010000 */
[----:B------:R-:W-:Y:S01]  /*29d70*/  @P5 F2FP.F16.F32.PACK_AB R0, RZ, R0 ;  /* 0x00000000ff00523e */ /* 0x000fe200000000ff */
[----:B------:R-:W-:Y:S01]  /*29d80*/  @P6 STG.E.U16 desc[UR8][R70.64+0x68], R10 ;  /* 0x0000680a46006986 */ /* 0x000fe2000c101508 */
[----:B------:R-:W-:-:S03]  /*29d90*/  @P0 F2FP.F16.F32.PACK_AB R3, RZ, R3 ;  /* 0x00000003ff03023e */ /* 0x000fc600000000ff */
[----:B------:R-:W-:Y:S01]  /*29da0*/  @P6 STG.E desc[UR8][R66.64+0xd4], R87 ;  /* 0x0000d45742006986 */ /* 0x000fe2000c101908 */
[----:B------:R-:W-:-:S03]  /*29db0*/  @P5 FADD.FTZ R2, R21, R2 ;  /* 0x0000000215025221 */ /* 0x000fc60000010000 */
[----:B------:R1:W-:Y:S01]  /*29dc0*/  @P6 STG.E.U16 desc[UR8][R70.64+0x6a], R35 ;  /* 0x00006a2346006986 */ /* 0x0003e2000c101508 */
[----:B------:R-:W-:Y:S01]  /*29dd0*/  PRMT R8, R3, 0x7610, R8 ;  /* 0x0000761003087816 */ /* 0x000fe20000000008 */
[----:B0-----:R-:W-:Y:S01]  /*29de0*/  @P0 FFMA.FTZ R4, R100, -0.69314718246459960938, R7 ;  /* 0xbf31721864040823 */ /* 0x001fe20000010007 */
[----:B------:R-:W-:Y:S01]  /*29df0*/  HADD2.F32 R3, -RZ, R133.H1_H1 ;  /* 0x30000085ff037230 */ /* 0x000fe20000004100 */
[----:B------:R-:W-:Y:S01]  /*29e00*/  @P5 F2FP.F16.F32.PACK_AB R2, RZ, R2 ;  /* 0x00000002ff02523e */ /* 0x000fe200000000ff */
[--C-:B------:R-:W-:Y:S01]  /*29e10*/  HADD2.F32 R7, -RZ, R134.reuse.H1_H1 ;  /* 0x30000086ff077230 */ /* 0x100fe20000004100 */
[----:B-1----:R-:W-:Y:S01]  /*29e20*/  PRMT R35, R0, 0x7610, R35 ;  /* 0x0000761000237816 */ /* 0x002fe20000000023 */
[----:B------:R-:W-:Y:S01]  /*29e30*/  @P4 FFMA.FTZ R0, R100, -0.69314718246459960938, R5 ;  /* 0xbf31721864004823 */ /* 0x000fe20000010005 */
[----:B------:R-:W-:Y:S02]  /*29e40*/  HADD2.F32 R5, -RZ, R134.H0_H0 ;  /* 0x20000086ff057230 */ /* 0x000fe40000004100 */
[----:B------:R-:W-:Y:S01]  /*29e50*/  FADD.FTZ R3, R3, -R98 ;  /* 0x8000006203037221 */ /* 0x000fe20000010000 */
[----:B------:R-:W-:Y:S01]  /*29e60*/  @P4 FADD.FTZ R0, R9, R0 ;  /* 0x0000000009004221 */ /* 0x000fe20000010000 */
[----:B------:R-:W-:Y:S01]  /*29e70*/  HADD2.F32 R9, -RZ, R135.H0_H0 ;  /* 0x20000087ff097230 */ /* 0x000fe20000004100 */
[----:B------:R-:W-:Y:S01]  /*29e80*/  @P5 STG.E desc[UR8][R66.64+0xd8], R88 ;  /* 0x0000d85842005986 */ /* 0x000fe2000c101908 */
[----:B------:R-:W-:Y:S01]  /*29e90*/  FADD.FTZ R5, R5, -R98 ;  /* 0x8000006205057221 */ /* 0x000fe20000010000 */
[----:B------:R-:W-:-:S02]  /*29ea0*/  @P0 FADD.FTZ R4, R27, R4 ;  /* 0x000000041b040221 */ /* 0x000fc40000010000 */
[----:B------:R0:W-:Y:S01]  /*29eb0*/  @P5 STG.E.U16 desc[UR8][R70.64+0x6c], R2 ;  /* 0x00006c0246005986 */ /* 0x0001e2000c101508 */
[----:B------:R-:W-:Y:S01]  /*29ec0*/  @P4 F2FP.F16.F32.PACK_AB R0, RZ, R0 ;  /* 0x00000000ff00423e */ /* 0x000fe200000000ff */
[--C-:B------:R-:W-:Y:S02]  /*29ed0*/  FADD.FTZ R7, R7, -R98.reuse ;  /* 0x8000006207077221 */ /* 0x100fe40000010000 */
[----:B------:R-:W-:Y:S01]  /*29ee0*/  @P5 STG.E desc[UR8][R66.64+0xdc], R89 ;  /* 0x0000dc5942005986 */ /* 0x000fe2000c101908 */
[----:B------:R-:W-:Y:S01]  /*29ef0*/  @P0 F2FP.F16.F32.PACK_AB R4, RZ, R4 ;  /* 0x00000004ff04023e */ /* 0x000fe200000000ff */
[----:B------:R-:W-:Y:S02]  /*29f00*/  FADD.FTZ R9, R9, -R98 ;  /* 0x8000006209097221 */ /* 0x000fe40000010000 */
[----:B------:R1:W-:Y:S01]  /*29f10*/  @P5 STG.E.U16 desc[UR8][R70.64+0x6e], R35 ;  /* 0x00006e2346005986 */ /* 0x0003e2000c101508 */
[----:B0-----:R-:W-:-:S03]  /*29f20*/  @P4 FFMA.FTZ R2, R100, -0.69314718246459960938, R3 ;  /* 0xbf31721864024823 */ /* 0x001fc60000010003 */
[----:B------:R-:W-:Y:S01]  /*29f30*/  @P0 STG.E desc[UR8][R66.64+0xe0], R90 ;  /* 0x0000e05a42000986 */ /* 0x000fe2000c101908 */
[----:B------:R-:W-:Y:S01]  /*29f40*/  @P3 FFMA.FTZ R3, R100, -0.69314718246459960938, R5 ;  /* 0xbf31721864033823 */ /* 0x000fe20000010005 */
[----:B------:R-:W-:Y:S02]  /*29f50*/  @P4 FADD.FTZ R2, R11, R2 ;  /* 0x000000020b024221 */ /* 0x000fe40000010000 */
[----:B------:R-:W-:Y:S01]  /*29f60*/  @P0 STG.E.U16 desc[UR8][R70.64+0x70], R8 ;  /* 0x0000700846000986 */ /* 0x000fe2000c101508 */
[----:B-1----:R-:W-:-:S03]  /*29f70*/  PRMT R35, R0, 0x7610, R35 ;  /* 0x0000761000237816 */ /* 0x002fc60000000023 */
[----:B------:R-:W-:Y:S01]  /*29f80*/  @P0 STG.E desc[UR8][R66.64+0xe4], R91 ;  /* 0x0000e45b42000986 */ /* 0x000fe2000c101908 */
[----:B------:R-:W-:Y:S01]  /*29f90*/  @P3 FFMA.FTZ R0, R100, -0.69314718246459960938, R7 ;  /* 0xbf31721864003823 */ /* 0x000fe20000010007 */
[----:B------:R-:W-:Y:S02]  /*29fa0*/  @P3 FADD.FTZ R3, R6, R3 ;  /* 0x0000000306033221 */ /* 0x000fe40000010000 */
[----:B------:R0:W-:Y:S01]  /*29fb0*/  @P0 STG.E.U16 desc[UR8][R70.64+0x72], R4 ;  /* 0x0000720446000986 */ /* 0x0001e2000c101508 */
[----:B------:R-:W-:Y:S01]  /*29fc0*/  @P3 FADD.FTZ R0, R13, R0 ;  /* 0x000000000d003221 */ /* 0x000fe20000010000 */
[----:B------:R-:W-:Y:S02]  /*29fd0*/  @P4 F2FP.F16.F32.PACK_AB R2, RZ, R2 ;  /* 0x00000002ff02423e */ /* 0x000fe400000000ff */
[----:B------:R1:W-:Y:S01]  /*29fe0*/  @P4 STG.E desc[UR8][R66.64+0xe8], R92 ;  /* 0x0000e85c42004986 */ /* 0x0003e2000c101908 */
[----:B------:R-:W-:Y:S01]  /*29ff0*/  @P3 F2FP.F16.F32.PACK_AB R3, RZ, R3 ;  /* 0x00000003ff03323e */ /* 0x000fe200000000ff */
[----:B0-----:R-:W-:-:S02]  /*2a000*/  @P2 FFMA.FTZ R4, R100, -0.69314718246459960938, R9 ;  /* 0xbf31721864042823 */ /* 0x001fc40000010009 */
[----:B------:R1:W-:Y:S02]  /*2a010*/  @P4 STG.E.U16 desc[UR8][R70.64+0x74], R35 ;  /* 0x0000742346004986 */ /* 0x0003e4000c101508 */
[----:B------:R-:W-:Y:S02]  /*2a020*/  @P2 FADD.FTZ R4, R19, R4 ;  /* 0x0000000413042221 */ /* 0x000fe40000010000 */
[----:B------:R1:W-:Y:S01]  /*2a030*/  @P4 STG.E desc[UR8][R66.64+0xec], R93 ;  /* 0x0000ec5d42004986 */ /* 0x0003e2000c101908 */
[----:B------:R-:W-:-:S03]  /*2a040*/  @P3 F2FP.F16.F32.PACK_AB R0, RZ, R0 ;  /* 0x00000000ff00323e */ /* 0x000fc600000000ff */
[----:B------:R1:W-:Y:S01]  /*2a050*/  @P4 STG.E.U16 desc[UR8][R70.64+0x76], R2 ;  /* 0x0000760246004986 */ /* 0x0003e2000c101508 */
[----:B------:R-:W-:-:S03]  /*2a060*/  @P2 F2FP.F16.F32.PACK_AB R4, RZ, R4 ;  /* 0x00000004ff04223e */ /* 0x000fc600000000ff */
[----:B------:R1:W-:Y:S04]  /*2a070*/  @P3 STG.E desc[UR8][R66.64+0xf0], R94 ;  /* 0x0000f05e42003986 */ /* 0x0003e8000c101908 */
[----:B------:R1:W-:Y:S04]  /*2a080*/  @P3 STG.E.U16 desc[UR8][R70.64+0x78], R3 ;  /* 0x0000780346003986 */ /* 0x0003e8000c101508 */
[----:B------:R1:W-:Y:S04]  /*2a090*/  @P3 STG.E desc[UR8][R66.64+0xf4], R95 ;  /* 0x0000f45f42003986 */ /* 0x0003e8000c101908 */
[----:B------:R1:W-:Y:S04]  /*2a0a0*/  @P3 STG.E.U16 desc[UR8][R70.64+0x7a], R0 ;  /* 0x00007a0046003986 */ /* 0x0003e8000c101508 */
[----:B------:R1:W-:Y:S04]  /*2a0b0*/  @P2 STG.E desc[UR8][R66.64+0xf8], R96 ;  /* 0x0000f86042002986 */ /* 0x0003e8000c101908 */
[----:B------:R1:W-:Y:S01]  /*2a0c0*/  @P2 STG.E.U16 desc[UR8][R70.64+0x7c], R4 ;  /* 0x00007c0446002986 */ /* 0x0003e2000c101508 */
[----:B------:R-:W-:Y:S05]  /*2a0d0*/  @!P2 EXIT ;  /* 0x000000000000a94d */ /* 0x000fea0003800000 */
[----:B------:R-:W2:Y:S01]  /*2a0e0*/  LDG.E.CONSTANT R65, desc[UR8][R64.64] ;  /* 0x0000000840417981 */ /* 0x000ea2000c1e9900 */
[----:B-1----:R-:W-:-:S03]  /*2a0f0*/  HADD2.F32 R3, -RZ, R136.H0_H0 ;  /* 0x20000088ff037230 */ /* 0x002fc60000004100 */
[----:B------:R-:W-:Y:S02]  /*2a100*/  STG.E desc[UR8][R66.64+0xfc], R97 ;  /* 0x0000fc6142007986 */ /* 0x000fe4000c101908 */
[----:B------:R-:W-:-:S04]  /*2a110*/  FADD.FTZ R3, R3, -R98 ;  /* 0x8000006203037221 */ /* 0x000fc80000010000 */
[----:B------:R-:W-:-:S04]  /*2a120*/  FFMA.FTZ R0, R100, -0.69314718246459960938, R3 ;  /* 0xbf31721864007823 */ /* 0x000fc80000010003 */
[----:B--2---:R-:W-:-:S05]  /*2a130*/  FADD.FTZ R0, R65, R0 ;  /* 0x0000000041007221 */ /* 0x004fca0000010000 */
[----:B------:R-:W-:-:S05]  /*2a140*/  F2FP.F16.F32.PACK_AB R0, RZ, R0 ;  /* 0x00000000ff00723e */ /* 0x000fca00000000ff */
[----:B------:R-:W-:Y:S01]  /*2a150*/  STG.E.U16 desc[UR8][R70.64+0x7e], R0 ;  /* 0x00007e0046007986 */ /* 0x000fe2000c101508 */
[----:B------:R-:W-:Y:S05]  /*2a160*/  EXIT ;  /* 0x000000000000794d */ /* 0x000fea0003800000 */
.L_x_3673:
        /* <DEDUP_REMOVED lines=9> */
.L_x_38453:


//--------------------- .text._ZN17fastertransformer38beam_online_softmax_topk_stage2_kernelI6__halfLi64ELi64EEEvPKfS3_PiPT_ii --------------------------
	.section	.text._ZN17fastertransformer38beam_online_softmax_topk_stage2_kernelI6__halfLi64ELi64EEEvPKfS3_PiPT_ii,"ax",@progbits
	.align	128
        .global         _ZN17fastertransformer38beam_online_softmax_topk_stage2_kernelI6__halfLi64ELi64EEEvPKfS3_PiPT_ii
        .type           _ZN17fastertransformer38beam_online_softmax_topk_stage2_kernelI6__halfLi64ELi64EEEvPKfS3_PiPT_ii,@function
        .size           _ZN17fastertransformer38beam_online_softmax_topk_stage2_kernelI6__halfLi64ELi64EEEvPKfS3_PiPT_ii,(.L_x_38454 - _ZN17fastertransformer38beam_online_softmax_topk_stage2_kernelI6__halfLi64ELi64EEEvPKfS3_PiPT_ii)
        .other          _ZN17fastertransformer38beam_online_softmax_topk_stage2_kernelI6__halfLi64ELi64EEEvPKfS3_PiPT_ii,@"STO_CUDA_ENTRY STV_DEFAULT"
_ZN17fastertransformer38beam_online_softmax_topk_stage2_kernelI6__halfLi64ELi64EEEvPKfS3_PiPT_ii:
.text._ZN17fastertransformer38beam_online_softmax_topk_stage2_kernelI6__halfLi64ELi64EEEvPKfS3_PiPT_ii:
        /* <DEDUP_REMOVED lines=14> */
[----:B------:R-:W-:Y:S02]  /*00e0*/  IMAD.MOV.U32 R0, RZ, RZ, R1 ;  /* 0x000000ffff007224 */ /* 0x000fe400078e0001 */
[----:B------:R-:W-:Y:S01]  /*00f0*/  IMAD.MOV.U32 R136, RZ, RZ, 0xfbff ;  /* 0x0000fbffff887424 */ /* 0x000fe200078e00ff */
[----:B------:R-:W-:Y:S01]  /*0100*/  STL.64 [R1+0x1a0], R2 ;  /* 0x0001a00201007387 */ /* 0x000fe20000100a00 */
[----:B------:R-:W-:-:S02]  /*0110*/  VIADD R50, R1, 0x188 ;  /* 0x0000018801327836 */ /* 0x000fc40000000000 */
[----:B------:R-:W-:Y:S01]  /*0120*/  IMAD.MOV.U32 R101, RZ, RZ, -0x38802000 ;  /* 0xc77fe000ff657424 */ /* 0x000fe200078e00ff */
[----:B------:R-:W-:Y:S01]  /*0130*/  STL.64 [R1+0x1a8], R2 ;  /* 0x0001a80201007387 */ /* 0x000fe20000100a00 */
[--C-:B------:R-:W-:Y:S02]  /*0140*/  IMAD.MOV.U32 R76, RZ, RZ, R0.reuse ;  /* 0x000000ffff4c7224 */ /* 0x100fe400078e0000 */
[--C-:B------:R-:W-:Y:S01]  /*0150*/  IMAD.MOV.U32 R77, RZ, RZ, R0.reuse ;  /* 0x000000ffff4d7224 */ /* 0x100fe200078e0000 */
[----:B------:R-:W-:Y:S01]  /*0160*/  STL.64 [R1+0x1b0], R2 ;  /* 0x0001b00201007387 */ /* 0x000fe20000100a00 */
[--C-:B------:R-:W-:Y:S02]  /*0170*/  IMAD.MOV.U32 R78, RZ, RZ, R0.reuse ;  /* 0x000000ffff4e7224 */ /* 0x100fe400078e0000 */
[--C-:B------:R-:W-:Y:S01]  /*0180*/  IMAD.MOV.U32 R79, RZ, RZ, R0.reuse ;  /* 0x000000ffff4f7224 */ /* 0x100fe200078e0000 */
[----:B------:R-:W-:Y:S01]  /*0190*/  STL.64 [R1+0x1b8], R2 ;  /* 0x0001b80201007387 */ /* 0x000fe20000100a00 */
[----:B------:R-:W-:-:S03]  /*01a0*/  IMAD.MOV.U32 R82, RZ, RZ, R0 ;  /* 0x000000ffff527224 */ /* 0x000fc600078e0000 */
        /* <DEDUP_REMOVED lines=65> */
[----:B------:R-:W-:-:S02]  /*05c0*/  IMAD.X R7, RZ, RZ, R10, P0 ;  /* 0x000000ffff077224 */ /* 0x000fc400000e060a */
[----:B------:R-:W-:Y:S01]  /*05d0*/  IMAD.MOV R9, RZ, RZ, -R5 ;  /* 0x000000ffff097224 */ /* 0x000fe200078e0a05 */
[----:B------:R-:W-:-:S05]  /*05e0*/  LOP3.LUT R6, R3, 0xc0, RZ, 0xc0, !PT ;  /* 0x000000c003067812 */ /* 0x000fca00078ec0ff */
[----:B------:R-:W-:Y:S01]  /*05f0*/  IMAD.IADD R5, R6, 0x1, R51 ;  /* 0x0000000106057824 */ /* 0x000fe200078e0233 */
[----:B-1----:R-:W-:-:S04]  /*0600*/  LEA R11, P0, R12, UR8, 0x2 ;  /* 0x000000080c0b7c11 */ /* 0x002fc8000f8010ff */
[----:B------:R-:W-:Y:S01]  /*0610*/  LEA.HI.X R12, R12, UR9, R7, 0x2, P0 ;  /* 0x000000090c0c7c11 */ /* 0x000fe200080f1407 */
[----:B0-----:R-:W-:-:S06]  /*0620*/  ULEA UR4, UR5, UR4, 0x18 ;  /* 0x0000000405047291 */ /* 0x001fcc000f8ec0ff */
[----:B------:R-:W-:-:S07]  /*0630*/  LEA R3, R51, UR4, 0x2 ;  /* 0x0000000433037c11 */ /* 0x000fce000f8e10ff */
.L_x_3678:
[----:B------:R-:W-:Y:S02]  /*0640*/  IMAD.MOV.U32 R6, RZ, RZ, R11 ;  /* 0x000000ffff067224 */ /* 0x000fe400078e000b */
[----:B------:R-:W-:-:S05]  /*0650*/  IMAD.MOV.U32 R7, RZ, RZ, R12 ;  /* 0x000000ffff077224 */ /* 0x000fca00078e000c */
[----:B------:R-:W2:Y:S01]  /*0660*/  LDG.E.CONSTANT R6, desc[UR6][R6.64] ;  /* 0x0000000606067981 */ /* 0x000ea2000c1e9900 */
[----:B------:R-:W-:Y:S01]  /*0670*/  VIADD R9, R9, 0x1 ;  /* 0x0000000109097836 */ /* 0x000fe20000000000 */
[----:B------:R-:W-:-:S04]  /*0680*/  IADD3 R11, P2, PT, R11, 0x100, RZ ;  /* 0x000001000b0b7810 */ /* 0x000fc80007f5e0ff */
[----:B------:R-:W-:Y:S01]  /*0690*/  ISETP.NE.AND P0, PT, R9, RZ, PT ;  /* 0x000000ff0900720c */ /* 0x000fe20003f05270 */
[----:B------:R-:W-:Y:S01]  /*06a0*/  IMAD.X R12, RZ, RZ, R12, P2 ;  /* 0x000000ffff0c7224 */ /* 0x000fe200010e060c */
[----:B--2---:R0:W-:Y:S02]  /*06b0*/  STS [R3], R6 ;  /* 0x0000000603007388 */ /* 0x0041e40000000800 */
[----:B0-----:R-:W-:-:S09]  /*06c0*/  VIADD R3, R3, 0x100 ;  /* 0x0000010003037836 */ /* 0x001fd20000000000 */
[----:B------:R-:W-:Y:S05]  /*06d0*/  @P0 BRA `(.L_x_3678) ;  /* 0xfffffffc00d80947 */ /* 0x000fea000383ffff */
.L_x_3677:
[----:B------:R-:W-:Y:S05]  /*06e0*/  BSYNC.RECONVERGENT B1 ;  /* 0x0000000000017941 */ /* 0x000fea0003800200 */
.L_x_3676:
[----:B------:R-:W-:Y:S05]  /*06f0*/  @!P1 BRA `(.L_x_3675) ;  /* 0x00000004007c9947 */ /* 0x000fea0003800000 */
[----:B------:R-:W0:Y:S01]  /*0700*/  S2UR UR5, SR_CgaCtaId ;  /* 0x00000000000579c3 */ /* 0x000e220000008800 */
[----:B------:R-:W1:Y:S01]  /*0710*/  LDCU.64 UR8, c[0x0][0x380] ;  /* 0x00007000ff0877ac */ /* 0x000e620008000a00 */
[----:B------:R-:W-:Y:S01]  /*0720*/  IADD3 R3, P0, PT, R8, R5, RZ ;  /* 0x0000000508037210 */ /* 0x000fe20007f1e0ff */
[----:B------:R-:W-:Y:S01]  /*0730*/  IMAD.IADD R7, R2, 0x1, -R5 ;  /* 0x0000000102077824 */ /* 0x000fe200078e0a05 */
[----:B------:R-:W-:Y:S01]  /*0740*/  BSSY.RECONVERGENT B1, `(.L_x_3679) ;  /* 0x0000036000017945 */ /* 0x000fe20003800200 */
[----:B------:R-:W-:Y:S02]  /*0750*/  UMOV UR4, 0x400 ;  /* 0x0000040000047882 */ /* 0x000fe40000000000 */
[----:B------:R-:W-:Y:S01]  /*0760*/  IMAD.X R10, RZ, RZ, R10, P0 ;  /* 0x000000ffff0a7224 */ /* 0x000fe200000e060a */
[----:B------:R-:W-:Y:S01]  /*0770*/  UIADD3 UR4, UPT, UPT, UR4, 0x4a0, URZ ;  /* 0x000004a004047890 */ /* 0x000fe2000fffe0ff */
[----:B------:R-:W-:Y:S02]  /*0780*/  ISETP.GT.AND P1, PT, R7, 0x300, PT ;  /* 0x000003000700780c */ /* 0x000fe40003f24270 */
[----:B-1----:R-:W-:-:S04]  /*0790*/  LEA R6, P0, R3, UR8, 0x2 ;  /* 0x0000000803067c11 */ /* 0x002fc8000f8010ff */
[----:B------:R-:W-:Y:S01]  /*07a0*/  LEA.HI.X R3, R3, UR9, R10, 0x2, P0 ;  /* 0x0000000903037c11 */ /* 0x000fe200080f140a */
[----:B0-----:R-:W-:Y:S01]  /*07b0*/  ULEA UR4, UR5, UR4, 0x18 ;  /* 0x0000000405047291 */ /* 0x001fe2000f8ec0ff */
[----:B------:R-:W-:-:S05]  /*07c0*/  IADD3 R6, P0, PT, R6, 0x200, RZ ;  /* 0x0000020006067810 */ /* 0x000fca0007f1e0ff */
[----:B------:R-:W-:Y:S01]  /*07d0*/  IMAD.X R7, RZ, RZ, R3, P0 ;  /* 0x000000ffff077224 */ /* 0x000fe200000e0603 */
[----:B------:R-:W-:Y:S02]  /*07e0*/  LEA R3, R5, UR4, 0x2 ;  /* 0x0000000405037c11 */ /* 0x000fe4000f8e10ff */
[----:B------:R-:W-:-:S03]  /*07f0*/  PLOP3.LUT P0, PT, PT, PT, PT, 0x80, 0x8 ;  /* 0x000000000008781c */ /* 0x000fc60003f0f070 */
[----:B------:R-:W-:Y:S01]  /*0800*/  VIADD R3, R3, 0x200 ;  /* 0x0000020003037836 */ /* 0x000fe20000000000 */
[----:B------:R-:W-:Y:S09]  /*0810*/  @!P1 BRA `(.L_x_3680) ;  /* 0x0000000000a09947 */ /* 0x000ff20003800000 */
[----:B------:R-:W-:Y:S01]  /*0820*/  PLOP3.LUT P0, PT, PT, PT, PT, 0x8, 0x80 ;  /* 0x000000000080781c */ /* 0x000fe20003f0e170 */
[----:B------:R-:W-:-:S12]  /*0830*/  VIADD R40, R2, 0xfffffd00 ;  /* 0xfffffd0002287836 */ /* 0x000fd80000000000 */
.L_x_3681:
        /* <DEDUP_REMOVED lines=38> */
.L_x_3680:
[----:B------:R-:W-:Y:S05]  /*0aa0*/  BSYNC.RECONVERGENT B1 ;  /* 0x0000000000017941 */ /* 0x000fea0003800200 */
.L_x_3679:
        /* <DEDUP_REMOVED lines=25> */
.L_x_3683:
[----:B------:R-:W-:Y:S05]  /*0c40*/  BSYNC.RECONVERGENT B1 ;  /* 0x0000000000017941 */ /* 0x000fea0003800200 */
.L_x_3682:
        /* <DEDUP_REMOVED lines=10> */
.L_x_3675:
[----:B------:R-:W-:Y:S05]  /*0cf0*/  BSYNC.RECONVERGENT B0 ;  /* 0x0000000000007941 */ /* 0x000fea0003800200 */
.L_x_3674:
        /* <DEDUP_REMOVED lines=91> */
[----:B---3--:R-:W-:Y:S02]  /*12b0*/  IMAD.MOV.U32 R7, RZ, RZ, -0x1 ;  /* 0xffffffffff077424 */ /* 0x008fe400078e00ff */
        /* <DEDUP_REMOVED lines=44> */
[----:B------:R-:W0:Y:S01]  /*1580*/  LDC R2, c[0x0][0x3a0] ;  /* 0x0000e800ff027b82 */ /* 0x000e220000000800 */
[----:B------:R-:W-:Y:S01]  /*1590*/  IMAD R100, R51, 0x208, RZ ;  /* 0x0000020833647824 */ /* 0x000fe200078e02ff */
[----:B0-----:R-:W-:-:S13]  /*15a0*/  ISETP.GE.AND P0, PT, R2, 0x1, PT ;  /* 0x000000010200780c */ /* 0x001fda0003f06270 */
[----:B------:R-:W-:Y:S05]  /*15b0*/  @!P0 BRA `(.L_x_3686) ;  /* 0x0000000800e08947 */ /* 0x000fea0003800000 */
[----:B------:R-:W-:Y:S02]  /*15c0*/  IMAD.SHL.U32 R2, R2, 0x2, RZ ;  /* 0x0000000202027824 */ /* 0x000fe400078e00ff */
[----:B------:R-:W-:-:S03]  /*15d0*/  IMAD.MOV.U32 R3, RZ, RZ, RZ ;  /* 0x000000ffff037224 */ /* 0x000fc600078e00ff */
[C---:B------:R-:W-:Y:S02]  /*15e0*/  ISETP.GE.AND P0, PT, R2.reuse, 0x4, PT ;  /* 0x000000040200780c */ /* 0x040fe40003f06270 */
[----:B------:R-:W-:-:S04]  /*15f0*/  VIMNMX R4, PT, PT, R2, 0x1, !PT ;  /* 0x0000000102047848 */ /* 0x000fc80007fe0100 */
[----:B------:R-:W-:-:S07]  /*1600*/  LOP3.LUT R2, R4, 0x3, RZ, 0xc0, !PT ;  /* 0x0000000304027812 */ /* 0x000fce00078ec0ff */
[----:B------:R-:W-:Y:S05]  /*1610*/  @!P0 BRA `(.L_x_3687) ;  /* 0x00000008006c8947 */ /* 0x000fea0003800000 */
[----:B------:R-:W0:Y:S01]  /*1620*/  S2R R6, SR_CgaCtaId ;  /* 0x0000000000067919 */ /* 0x000e220000008800 */
[----:B------:R-:W-:Y:S01]  /*1630*/  LOP3.LUT R3, R4, 0x7ffffffc, RZ, 0xc0, !PT ;  /* 0x7ffffffc04037812 */ /* 0x000fe200078ec0ff */
[----:B------:R-:W-:Y:S01]  /*1640*/  VIADD R35, R1, 0x296 ;  /* 0x0000029601237836 */ /* 0x000fe20000000000 */
[----:B------:R-:W-:Y:S01]  /*1650*/  MOV R5, 0x400 ;  /* 0x0000040000057802 */ /* 0x000fe20000000f00 */
[----:B------:R-:W-:Y:S02]  /*1660*/  IMAD.MOV.U32 R34, RZ, RZ, R50 ;  /* 0x000000ffff227224 */ /* 0x000fe400078e0032 */
[----:B------:R-:W-:Y:S02]  /*1670*/  IMAD.MOV R4, RZ, RZ, -R3 ;  /* 0x000000ffff047224 */ /* 0x000fe400078e0a03 */
[----:B------:R-:W-:-:S03]  /*1680*/  VIADD R5, R5, 0x4a0 ;  /* 0x000004a005057836 */ /* 0x000fc60000000000 */
[----:B------:R-:W-:Y:S02]  /*1690*/  ISETP.GE.AND P0, PT, R4, RZ, PT ;  /* 0x000000ff0400720c */ /* 0x000fe40003f06270 */
[----:B0-----:R-:W-:-:S04]  /*16a0*/  LEA R5, R6, R5, 0x18 ;  /* 0x0000000506057211 */ /* 0x001fc800078ec0ff */
[----:B------:R-:W-:-:S07]  /*16b0*/  IADD3 R5, PT, PT, R100, 0x108, R5 ;  /* 0x0000010864057810 */ /* 0x000fce0007ffe005 */
[----:B------:R-:W-:Y:S05]  /*16c0*/  @P0 BRA `(.L_x_3688) ;  /* 0x0000000400e40947 */ /* 0x000fea0003800000 */
[----:B------:R-:W-:Y:S01]  /*16d0*/  IMAD.MOV R6, RZ, RZ, -R4 ;  /* 0x000000ffff067224 */ /* 0x000fe200078e0a04 */
[----:B------:R-:W-:-:S04]  /*16e0*/  PLOP3.LUT P0, PT, PT, PT, PT, 0x80, 0x8 ;  /* 0x000000000008781c */ /* 0x000fc80003f0f070 */
[----:B------:R-:W-:-:S13]  /*16f0*/  ISETP.GT.AND P1, PT, R6, 0xc, PT ;  /* 0x0000000c0600780c */ /* 0x000fda0003f24270 */
[----:B------:R-:W-:Y:S05]  /*1700*/  @!P1 BRA `(.L_x_3689) ;  /* 0x0000000400289947 */ /* 0x000fea0003800000 */
[----:B------:R-:W-:-:S13]  /*1710*/  PLOP3.LUT P0, PT, PT, PT, PT, 0x8, 0x80 ;  /* 0x000000000080781c */ /* 0x000fda0003f0e170 */
.L_x_3690:
[----:B------:R-:W0:Y:S01]  /*1720*/  LDS.64 R8, [R5+-0x8] ;  /* 0xfffff80005087984 */ /* 0x000e220000000a00 */
[----:B------:R-:W-:-:S03]  /*1730*/  VIADD R4, R4, 0x10 ;  /* 0x0000001004047836 */ /* 0x000fc60000000000 */
[----:B------:R-:W1:Y:S02]  /*1740*/  LDS.64 R12, [R5] ;  /* 0x00000000050c7984 */ /* 0x000e640000000a00 */
[----:B------:R-:W-:Y:S02]  /*1750*/  ISETP.GE.AND P1, PT, R4, -0xc, PT ;  /* 0xfffffff40400780c */ /* 0x000fe40003f26270 */
        /* <DEDUP_REMOVED lines=68> */
[----:B------:R-:W-:Y:S06]  /*1ba0*/  @!P1 BRA `(.L_x_3690) ;  /* 0xfffffff800dc9947 */ /* 0x000fec000383ffff */
.L_x_3689:
[----:B------:R-:W-:-:S05]  /*1bb0*/  IMAD.MOV R6, RZ, RZ, -R4 ;  /* 0x000000ffff067224 */ /* 0x000fca00078e0a04 */
[----:B------:R-:W-:-:S13]  /*1bc0*/  ISETP.GT.AND P1, PT, R6, 0x4, PT ;  /* 0x000000040600780c */ /* 0x000fda0003f24270 */
[----:B------:R-:W-:Y:S05]  /*1bd0*/  @!P1 BRA `(.L_x_3691) ;  /* 0x0000000000989947 */ /* 0x000fea0003800000 */
[----:B------:R-:W0:Y:S01]  /*1be0*/  LDS.64 R8, [R5+-0x8] ;  /* 0xfffff80005087984 */ /* 0x000e220000000a00 */
[----:B------:R-:W-:Y:S01]  /*1bf0*/  PLOP3.LUT P0, PT, PT, PT, PT, 0x8, 0x80 ;  /* 0x000000000080781c */ /* 0x000fe20003f0e170 */
[----:B------:R-:W-:Y:S02]  /*1c00*/  VIADD R4, R4, 0x8 ;  /* 0x0000000804047836 */ /* 0x000fe40000000000 */
        /* <DEDUP_REMOVED lines=35> */
.L_x_3691:
[----:B------:R-:W-:-:S13]  /*1e40*/  ISETP.NE.OR P0, PT, R4, RZ, P0 ;  /* 0x000000ff0400720c */ /* 0x000fda0000705670 */
[----:B------:R-:W-:Y:S05]  /*1e50*/  @!P0 BRA `(.L_x_3687) ;  /* 0x00000000005c8947 */ /* 0x000fea0003800000 */
.L_x_3688:
[----:B------:R-:W0:Y:S01]  /*1e60*/  LDS.64 R8, [R5+-0x8] ;  /* 0xfffff80005087984 */ /* 0x000e220000000a00 */
[----:B------:R-:W-:-:S03]  /*1e70*/  VIADD R4, R4, 0x4 ;  /* 0x0000000404047836 */ /* 0x000fc60000000000 */
[----:B------:R-:W1:Y:S02]  /*1e80*/  LDS.64 R12, [R5] ;  /* 0x00000000050c7984 */ /* 0x000e640000000a00 */
[----:B------:R-:W-:Y:S02]  /*1e90*/  ISETP.NE.AND P0, PT, R4, RZ, PT ;  /* 0x000000ff0400720c */ /* 0x000fe40003f05270 */
[----:B------:R-:W2:Y:S04]  /*1ea0*/  LDS.64 R6, [R5+-0x108] ;  /* 0xfffef80005067984 */ /* 0x000ea80000000a00 */
[----:B------:R3:W4:Y:S02]  /*1eb0*/  LDS.64 R10, [R5+-0x100] ;  /* 0xffff0000050a7984 */ /* 0x0007240000000a00 */
[----:B---3--:R-:W-:Y:S01]  /*1ec0*/  VIADD R5, R5, 0x10 ;  /* 0x0000001005057836 */ /* 0x008fe20000000000 */
[----:B0-----:R-:W-:-:S02]  /*1ed0*/  F2FP.F16.F32.PACK_AB R8, R9, R8 ;  /* 0x000000080908723e */ /* 0x001fc400000000ff */
        /* <DEDUP_REMOVED lines=14> */
[----:B------:R-:W-:Y:S06]  /*1fc0*/  @P0 BRA `(.L_x_3688) ;  /* 0xfffffffc00a40947 */ /* 0x000fec000383ffff */
.L_x_3687:
[----:B------:R-:W-:-:S13]  /*1fd0*/  ISETP.NE.AND P0, PT, R2, RZ, PT ;  /* 0x000000ff0200720c */ /* 0x000fda0003f05270 */
[----:B------:R-:W-:Y:S05]  /*1fe0*/  @!P0 BRA `(.L_x_3686) ;  /* 0x0000000000548947 */ /* 0x000fea0003800000 */
[----:B------:R-:W0:Y:S01]  /*1ff0*/  S2R R7, SR_CgaCtaId ;  /* 0x0000000000077919 */ /* 0x000e220000008800 */
[----:B------:R-:W-:Y:S01]  /*2000*/  MOV R4, 0x400 ;  /* 0x0000040000047802 */ /* 0x000fe20000000f00 */
[----:B------:R-:W-:Y:S02]  /*2010*/  IMAD R5, R3, 0x4, R100 ;  /* 0x0000000403057824 */ /* 0x000fe400078e0264 */
[----:B------:R-:W-:Y:S02]  /*2020*/  IMAD.MOV R2, RZ, RZ, -R2 ;  /* 0x000000ffff027224 */ /* 0x000fe400078e0a02 */
[----:B------:R-:W-:-:S05]  /*2030*/  VIADD R4, R4, 0x4a0 ;  /* 0x000004a004047836 */ /* 0x000fca0000000000 */
[----:B0-----:R-:W-:Y:S01]  /*2040*/  LEA R6, R7, R4, 0x18 ;  /* 0x0000000407067211 */ /* 0x001fe200078ec0ff */
[C-C-:B------:R-:W-:Y:S02]  /*2050*/  IMAD R4, R3.reuse, 0x2, R50.reuse ;  /* 0x0000000203047824 */ /* 0x140fe400078e0232 */
[----:B------:R-:W-:Y:S01]  /*2060*/  IMAD R50, R3, 0x4, R50 ;  /* 0x0000000403327824 */ /* 0x000fe200078e0232 */
[----:B------:R-:W-:Y:S01]  /*2070*/  IADD3 R5, PT, PT, R5, 0x100, R6 ;  /* 0x0000010005057810 */ /* 0x000fe20007ffe006 */
[----:B------:R-:W-:-:S07]  /*2080*/  VIADD R6, R4, 0x108 ;  /* 0x0000010804067836 */ /* 0x000fce0000000000 */
.L_x_3692:
[----:B------:R-:W0:Y:S01]  /*2090*/  LDS R4, [R5] ;  /* 0x0000000005047984 */ /* 0x000e220000000800 */
[----:B------:R-:W-:-:S03]  /*20a0*/  VIADD R2, R2, 0x1 ;  /* 0x0000000102027836 */ /* 0x000fc60000000000 */
[----:B------:R1:W2:Y:S02]  /*20b0*/  LDS R3, [R5+-0x100] ;  /* 0xffff000005037984 */ /* 0x0002a40000000800 */
[----:B------:R-:W-:Y:S01]  /*20c0*/  ISETP.NE.AND P0, PT, R2, RZ, PT ;  /* 0x000000ff0200720c */ /* 0x000fe20003f05270 */
[----:B-1----:R-:W-:Y:S01]  /*20d0*/  VIADD R5, R5, 0x4 ;  /* 0x0000000405057836 */ /* 0x002fe20000000000 */
[----:B0-----:R-:W-:Y:S01]  /*20e0*/  F2FP.F16.F32.PACK_AB R4, RZ, R4 ;  /* 0x00000004ff04723e */ /* 0x001fe200000000ff */
[----:B--2---:R0:W-:Y:S04]  /*20f0*/  STL [R50+0x8], R3 ;  /* 0x0000080332007387 */ /* 0x0041e80000100800 */
[----:B------:R1:W-:Y:S01]  /*2100*/  STL.U16 [R6], R4 ;  /* 0x0000000406007387 */ /* 0x0003e20000100400 */
[----:B0-----:R-:W-:-:S02]  /*2110*/  VIADD R50, R50, 0x4 ;  /* 0x0000000432327836 */ /* 0x001fc40000000000 */
[----:B-1----:R-:W-:-:S03]  /*2120*/  VIADD R6, R6, 0x2 ;  /* 0x0000000206067836 */ /* 0x002fc60000000000 */
[----:B------:R-:W-:Y:S05]  /*2130*/  @P0 BRA `(.L_x_3692) ;  /* 0xfffffffc00d40947 */ /* 0x000fea000383ffff */
.L_x_3686:
        /* <DEDUP_REMOVED lines=55> */
[----:B------:R0:W-:Y:S01]  /*24b0*/  STL.64 [R1+0x188], R112 ;  /* 0x0001887001007387 */ /* 0x0001e20000100a00 */
[----:B--2---:R-:W-:Y:S02]  /*24c0*/  PRMT R109, R105, 0x7610, R104 ;  /* 0x00007610696d7816 */ /* 0x004fe40000000068 */
[----:B---3--:R-:W-:Y:S02]  /*24d0*/  PRMT R108, R102, 0x7610, R105 ;  /* 0x00007610666c7816 */ /* 0x008fe40000000069 */
[----:B------:R-:W-:Y:S02]  /*24e0*/  PRMT R107, R103, 0x7610, R102 ;  /* 0x00007610676b7816 */ /* 0x000fe40000000066 */
[----:B----4-:R-:W-:Y:S02]  /*24f0*/  PRMT R106, R80, 0x7610, R103 ;  /* 0x00007610506a7816 */ /* 0x010fe40000000067 */
        /* <DEDUP_REMOVED lines=27> */
[C---:B------:R-:W-:Y:S02]  /*26b0*/  PRMT R135, R73.reuse, 0x7610, R135 ;  /* 0x0000761049877816 */ /* 0x040fe40000000087 */
[----:B0-----:R-:W-:-:S07]  /*26c0*/  PRMT R136, R73, 0x7632, R136 ;  /* 0x0000763249887816 */ /* 0x001fce0000000088 */
.L_x_3685:
[----:B------:R-:W-:Y:S05]  /*26d0*/  BSYNC.RECONVERGENT B0 ;  /* 0x0000000000007941 */ /* 0x000fea0003800200 */
.L_x_3684:
[----:B-----5:R-:W-:Y:S01]  /*26e0*/  SHFL.DOWN PT, R62, R48, 0x1, 0x1f ;  /* 0x08201f00303e7f89 */ /* 0x020fe200000e0000 */
[----:B------:R-:W-:Y:S01]  /*26f0*/  PRMT R135, R135, 0x5410, R136 ;  /* 0x0000541087877816 */ /* 0x000fe20000000088 */
[----:B------:R-:W-:Y:S01]  /*2700*/  BSSY.RECONVERGENT B0, `(.L_x_3693) ;  /* 0x00004cc000007945 */ /* 0x000fe20003800200 */
[----:B------:R-:W-:Y:S01]  /*2710*/  IMAD.MOV.U32 R69, RZ, RZ, R101 ;  /* 0x000000ffff457224 */ /* 0x000fe200078e0065 */
[----:B------:R-:W0:Y:S04]  /*2720*/  SHFL.DOWN PT, R63, R49, 0x1, 0x1f ;  /* 0x08201f00313f7f89 */ /* 0x000e2800000e0000 */
[----:B------:R-:W-:Y:S04]  /*2730*/  SHFL.DOWN PT, R58, R38, 0x1, 0x1f ;  /* 0x08201f00263a7f89 */ /* 0x000fe800000e0000 */
[----:B------:R-:W-:Y:S04]  /*2740*/  SHFL.DOWN PT, R59, R39, 0x1, 0x1f ;  /* 0x08201f00273b7f89 */ /* 0x000fe800000e0000 */
[----:B------:R-:W-:Y:S04]  /*2750*/  SHFL.DOWN PT, R50, R46, 0x1, 0x1f ;  /* 0x08201f002e327f89 */ /* 0x000fe800000e0000 */
[----:B------:R-:W-:Y:S04]  /*2760*/  SHFL.DOWN PT, R51, R47, 0x1, 0x1f ;  /* 0x08201f002f337f89 */ /* 0x000fe800000e0000 */
[----:B------:R-:W-:Y:S04]  /*2770*/  SHFL.DOWN PT, R56, R40, 0x1, 0x1f ;  /* 0x08201f0028387f89 */ /* 0x000fe800000e0000 */
[----:B0-----:R-:W-:Y:S04]  /*2780*/  STL.64 [R82+0x8], R62 ;  /* 0x0000083e52007387 */ /* 0x001fe80000100a00 */
[----:B------:R-:W-:Y:S04]  /*2790*/  SHFL.DOWN PT, R62, R34, 0x1, 0x1f ;  /* 0x08201f00223e7f89 */ /* 0x000fe800000e0000 */
[----:B------:R-:W0:Y:S04]  /*27a0*/  SHFL.DOWN PT, R63, R35, 0x1, 0x1f ;  /* 0x08201f00233f7f89 */ /* 0x000e2800000e0000 */
[----:B------:R-:W1:Y:S04]  /*27b0*/  SHFL.DOWN PT, R57, R41, 0x1, 0x1f ;  /* 0x08201f0029397f89 */ /* 0x000e6800000e0000 */
[----:B------:R-:W-:Y:S04]  /*27c0*/  SHFL.DOWN PT, R52, R44, 0x1, 0x1f ;  /* 0x08201f002c347f89 */ /* 0x000fe800000e0000 */
[----:B------:R-:W2:Y:S04]  /*27d0*/  SHFL.DOWN PT, R53, R45, 0x1, 0x1f ;  /* 0x08201f002d357f89 */ /* 0x000ea800000e0000 */
[----:B------:R-:W-:Y:S04]  /*27e0*/  SHFL.DOWN PT, R60, R36, 0x1, 0x1f ;  /* 0x08201f00243c7f89 */ /* 0x000fe800000e0000 */
[----:B------:R-:W3:Y:S04]  /*27f0*/  SHFL.DOWN PT, R61, R37, 0x1, 0x1f ;  /* 0x08201f00253d7f89 */ /* 0x000ee800000e0000 */
[----:B------:R-:W-:Y:S04]  /*2800*/  SHFL.DOWN PT, R54, R42, 0x1, 0x1f ;  /* 0x08201f002a367f89 */ /* 0x000fe800000e0000 */
[----:B------:R-:W4:Y:S04]  /*2810*/  SHFL.DOWN PT, R55, R43, 0x1, 0x1f ;  /* 0x08201f002b377f89 */ /* 0x000f2800000e0000 */
[----:B0-----:R0:W-:Y:S04]  /*2820*/  STL.64 [R82+0x40], R62 ;  /* 0x0000403e52007387 */ /* 0x0011e80000100a00 */
[----:B------:R-:W-:Y:S04]  /*2830*/  SHFL.DOWN PT, R64, R32, 0x1, 0x1f ;  /* 0x08201f0020407f89 */ /* 0x000fe800000e0000 */
[----:B------:R-:W4:Y:S04]  /*2840*/  SHFL.DOWN PT, R65, R33, 0x1, 0x1f ;  /* 0x08201f0021417f89 */ /* 0x000f2800000e0000 */
[----:B------:R-:W-:Y:S01]  /*2850*/  STL.64 [R82+0x30], R58 ;  /* 0x0000303a52007387 */ /* 0x000fe20000100a00 */
[----:B0-----:R-:W-:-:S02]  /*2860*/  PRMT R62, R109, 0x7610, R108 ;  /* 0x000076106d3e7816 */ /* 0x001fc4000000006c */
[----:B------:R-:W-:Y:S01]  /*2870*/  PRMT R63, R110, 0x7610, R109 ;  /* 0x000076106e3f7816 */ /* 0x000fe2000000006d */
[----:B------:R-:W-:Y:S04]  /*2880*/  SHFL.DOWN PT, R58, R20, 0x1, 0x1f ;  /* 0x08201f00143a7f89 */ /* 0x000fe800000e0000 */
[----:B------:R-:W0:Y:S04]  /*2890*/  SHFL.DOWN PT, R59, R21, 0x1, 0x1f ;  /* 0x08201f00153b7f89 */ /* 0x000e2800000e0000 */
[----:B------:R-:W-:Y:S04]  /*28a0*/  STL.64 [R82+0x10], R50 ;  /* 0x0000103252007387 */ /* 0x000fe80000100a00 */
[----:B-1----:R-:W-:Y:S04]  /*28b0*/  STL.64 [R82+0x28], R56 ;  /* 0x0000283852007387 */ /* 0x002fe80000100a00 */
[----:B------:R-:W-:Y:S04]  /*28c0*/  SHFL.DOWN PT, R50, R28, 0x1, 0x1f ;  /* 0x08201f001c327f89 */ /* 0x000fe800000e0000 */
[----:B------:R-:W1:Y:S04]  /*28d0*/  SHFL.DOWN PT, R51, R29, 0x1, 0x1f ;  /* 0x08201f001d337f89 */ /* 0x000e6800000e0000 */
[----:B------:R-:W-:Y:S04]  /*28e0*/  SHFL.DOWN PT, R56, R22, 0x1, 0x1f ;  /* 0x08201f0016387f89 */ /* 0x000fe800000e0000 */
[----:B------:R-:W1:Y:S04]  /*28f0*/  SHFL.DOWN PT, R57, R23, 0x1, 0x1f ;  /* 0x08201f0017397f89 */ /* 0x000e6800000e0000 */
[----:B------:R-:W1:Y:S04]  /*2900*/  SHFL.DOWN PT, R62, R62, 0x1, 0x1f ;  /* 0x08201f003e3e7f89 */ /* 0x000e6800000e0000 */
[----:B--2---:R-:W-:Y:S04]  /*2910*/  STL.64 [R82+0x18], R52 ;  /* 0x0000183452007387 */ /* 0x004fe80000100a00 */
[----:B------:R-:W-:Y:S04]  /*2920*/  SHFL.DOWN PT, R52, R26, 0x1, 0x1f ;  /* 0x08201f001a347f89 */ /* 0x000fe800000e0000 */
        /* <DEDUP_REMOVED lines=8> */
[----:B------:R2:W-:Y:S04]  /*29b0*/  STL.64 [R82+0x48], R64 ;  /* 0x0000484052007387 */ /* 0x0005e80000100a00 */
[----:B0-----:R0:W-:Y:S04]  /*29c0*/  STL.64 [R82+0x78], R58 ;  /* 0x0000783a52007387 */ /* 0x0011e80000100a00 */
[----:B-1----:R-:W-:Y:S01]  /*29d0*/  STL.64 [R82+0x58], R50 ;  /* 0x0000583252007387 */ /* 0x002fe20000100a00 */
[----:B--2---:R-:W-:-:S03]  /*29e0*/  PRMT R65, R108, 0x7610, R107 ;  /* 0x000076106c417816 */ /* 0x004fc6000000006b */
[----:B------:R1:W-:Y:S01]  /*29f0*/  STL.64 [R82+0x70], R56 ;  /* 0x0000703852007387 */ /* 0x0003e20000100a00 */
[----:B0-----:R-:W-:-:S03]  /*2a00*/  PRMT R59, R107, 0x7610, R106 ;  /* 0x000076106b3b7816 */ /* 0x001fc6000000006a */
[----:B------:R-:W-:Y:S01]  /*2a10*/  SHFL.DOWN PT, R50, R16, 0x1, 0x1f ;  /* 0x08201f0010327f89 */ /* 0x000fe200000e0000 */
[----:B------:R-:W-:-:S03]  /*2a20*/  PRMT R58, R106, 0x7610, R105 ;  /* 0x000076106a3a7816 */ /* 0x000fc60000000069 */
[----:B------:R-:W0:Y:S01]  /*2a30*/  SHFL.DOWN PT, R51, R17, 0x1, 0x1f ;  /* 0x08201f0011337f89 */ /* 0x000e2200000e0000 */
[----:B-1----:R-:W-:-:S03]  /*2a40*/  IMAD.MOV.U32 R57, RZ, RZ, R62 ;  /* 0x000000ffff397224 */ /* 0x002fc600078e003e */
[----:B------:R-:W1:Y:S01]  /*2a50*/  SHFL.DOWN PT, R65, R65, 0x1, 0x1f ;  /* 0x08201f0041417f89 */ /* 0x000e6200000e0000 */
[----:B------:R-:W-:Y:S01]  /*2a60*/  PRMT R62, R105, 0x7610, R104 ;  /* 0x00007610693e7816 */ /* 0x000fe20000000068 */
[----:B------:R-:W-:Y:S02]  /*2a70*/  IMAD.MOV.U32 R56, RZ, RZ, R63 ;  /* 0x000000ffff387224 */ /* 0x000fe400078e003f */
[----:B------:R2:W-:Y:S04]  /*2a80*/  SHFL.DOWN PT, R64, R59, 0x1, 0x1f ;  /* 0x08201f003b407f89 */ /* 0x0005e800000e0000 */
[----:B------:R-:W-:Y:S04]  /*2a90*/  STL.64 [R82+0x60], R52 ;  /* 0x0000603452007387 */ /* 0x000fe80000100a00 */
[----:B------:R-:W-:Y:S01]  /*2aa0*/  SHFL.DOWN PT, R52, R14, 0x1, 0x1f ;  /* 0x08201f000e347f89 */ /* 0x000fe200000e0000 */
[----:B--2---:R-:W-:-:S03]  /*2ab0*/  PRMT R59, R102, 0x7610, R110 ;  /* 0x00007610663b7816 */ /* 0x004fc6000000006e */
[----:B------:R-:W2:Y:S04]  /*2ac0*/  SHFL.DOWN PT, R53, R15, 0x1, 0x1f ;  /* 0x08201f000f357f89 */ /* 0x000ea800000e0000 */
[----:B------:R-:W2:Y:S04]  /*2ad0*/  SHFL.DOWN PT, R63, R58, 0x1, 0x1f ;  /* 0x08201f003a3f7f89 */ /* 0x000ea800000e0000 */
[----:B------:R-:W2:Y:S04]  /*2ae0*/  SHFL.DOWN PT, R62, R62, 0x1, 0x1f ;  /* 0x08201f003e3e7f89 */ /* 0x000ea800000e0000 */
[----:B---3--:R3:W-:Y:S04]  /*2af0*/  STL.64 [R82+0x80], R60 ;  /* 0x0000803c52007387 */ /* 0x0087e80000100a00 */
[----:B----4-:R-:W-:Y:S04]  /*2b00*/  STL.64 [R82+0x68], R54 ;  /* 0x0000683652007387 */ /* 0x010fe80000100a00 */
[----:B------:R-:W-:Y:S01]  /*2b10*/  SHFL.DOWN PT, R54, R12, 0x1, 0x1f ;  /* 0x08201f000c367f89 */ /* 0x000fe200000e0000 */
[----:B---3--:R-:W-:-:S03]  /*2b20*/  PRMT R61, R104, 0x7610, R103 ;  /* 0x00007610683d7816 */ /* 0x008fc60000000067 */
[----:B------:R-:W3:Y:S01]  /*2b30*/  SHFL.DOWN PT, R55, R13, 0x1, 0x1f ;  /* 0x08201f000d377f89 */ /* 0x000ee200000e0000 */
[----:B------:R-:W-:-:S03]  /*2b40*/  PRMT R60, R103, 0x7610, R102 ;  /* 0x00007610673c7816 */ /* 0x000fc60000000066 */
[----:B------:R-:W-:Y:S04]  /*2b50*/  STL.64 [R82+0x108], R56 ;  /* 0x0001083852007387 */ /* 0x000fe80000100a00 */
[----:B------:R-:W-:Y:S04]  /*2b60*/  SHFL.DOWN PT, R61, R61, 0x1, 0x1f ;  /* 0x08201f003d3d7f89 */ /* 0x000fe800000e0000 */
[----:B------:R-:W-:Y:S04]  /*2b70*/  SHFL.DOWN PT, R60, R60, 0x1, 0x1f ;  /* 0x08201f003c3c7f89 */ /* 0x000fe800000e0000 */
[----:B------:R-:W-:Y:S04]  /*2b80*/  SHFL.DOWN PT, R56, R10, 0x1, 0x1f ;  /* 0x08201f000a387f89 */ /* 0x000fe800000e0000 */
[----:B------:R-:W4:Y:S04]  /*2b90*/  SHFL.DOWN PT, R57, R11, 0x1, 0x1f ;  /* 0x08201f000b397f89 */ /* 0x000f2800000e0000 */
[----:B0-----:R1:W-:Y:S04]  /*2ba0*/  STL.64 [R82+0x88], R50 ;  /* 0x0000883252007387 */ /* 0x0013e80000100a00 */
[----:B------:R-:W-:Y:S04]  /*2bb0*/  SHFL.DOWN PT, R59, R59, 0x1, 0x1f ;  /* 0x08201f003b3b7f89 */ /* 0x000fe800000e0000 */
[----:B------:R-:W-:Y:S01]  /*2bc0*/  SHFL.DOWN PT, R58, R111, 0x1, 0x1f ;  /* 0x08201f006f3a7f89 */ /* 0x000fe200000e0000 */
[----:B-1----:R-:W-:-:S03]  /*2bd0*/  IMAD.MOV.U32 R50, RZ, RZ, R65 ;  /* 0x000000ffff327224 */ /* 0x002fc600078e0041 */
[----:B--2---:R0:W-:Y:S01]  /*2be0*/  STL.64 [R82+0x90], R52 ;  /* 0x0000903452007387 */ /* 0x0041e20000100a00 */
[----:B------:R-:W-:-:S03]  /*2bf0*/  IMAD.MOV.U32 R51, RZ, RZ, R64 ;  /* 0x000000ffff337224 */ /* 0x000fc600078e0040 */
[----:B------:R-:W-:Y:S04]  /*2c00*/  SHFL.DOWN PT, R65, R114, 0x1, 0x1f ;  /* 0x08201f0072417f89 */ /* 0x000fe800000e0000 */
[----:B------:R-:W-:Y:S01]  /*2c10*/  STL.64 [R82+0x110], R50 ;  /* 0x0001103252007387 */ /* 0x000fe20000100a00 */
[----:B0-----:R-:W-:-:S03]  /*2c20*/  IMAD.MOV.U32 R52, RZ, RZ, R63 ;  /* 0x000000ffff347224 */ /* 0x001fc600078e003f */
[----:B------:R-:W-:Y:S01]  /*2c30*/  SHFL.DOWN PT, R50, R8, 0x1, 0x1f ;  /* 0x08201f0008327f89 */ /* 0x000fe200000e0000 */
[----:B------:R-:W-:-:S03]  /*2c40*/  IMAD.MOV.U32 R53, RZ, RZ, R62 ;  /* 0x000000ffff357224 */ /* 0x000fc600078e003e */
[----:B------:R-:W0:Y:S04]  /*2c50*/  SHFL.DOWN PT, R51, R9, 0x1, 0x1f ;  /* 0x08201f0009337f89 */ /* 0x000e2800000e0000 */
[----:B------:R-:W-:Y:S04]  /*2c60*/  SHFL.DOWN PT, R64, R115, 0x1, 0x1f ;  /* 0x08201f0073407f89 */ /* 0x000fe800000e0000 */
[----:B------:R-:W-:Y:S04]  /*2c70*/  STL.64 [R82+0x118], R52 ;  /* 0x0001183452007387 */ /* 0x000fe80000100a00 */
[----:B------:R-:W-:Y:S04]  /*2c80*/  SHFL.DOWN PT, R52, R6, 0x1, 0x1f ;  /* 0x08201f0006347f89 */ /* 0x000fe800000e0000 */
[----:B------:R-:W1:Y:S04]  /*2c90*/  SHFL.DOWN PT, R53, R7, 0x1, 0x1f ;  /* 0x08201f0007357f89 */ /* 0x000e6800000e0000 */
[----:B------:R-:W2:Y:S04]  /*2ca0*/  SHFL.DOWN PT, R63, R116, 0x1, 0x1f ;  /* 0x08201f00743f7f89 */ /* 0x000ea800000e0000 */
[----:B------:R-:W2:Y:S04]  /*2cb0*/  SHFL.DOWN PT, R62, R117, 0x1, 0x1f ;  /* 0x08201f00753e7f89 */ /* 0x000ea800000e0000 */
[----:B---3--:R3:W-:Y:S04]  /*2cc0*/  STL.64 [R82+0x98], R54 ;  /* 0x0000983652007387 */ /* 0x0087e80000100a00 */
[----:B----4-:R4:W-:Y:S04]  /*2cd0*/  STL.64 [R82+0xa0], R56 ;  /* 0x0000a03852007387 */ /* 0x0109e80000100a00 */
[----:B0-----:R0:W-:Y:S01]  /*2ce0*/  STL.64 [R82+0xa8], R50 ;  /* 0x0000a83252007387 */ /* 0x0011e20000100a00 */
[----:B---3--:R-:W-:-:S03]  /*2cf0*/  IMAD.MOV.U32 R54, RZ, RZ, R61 ;  /* 0x000000ffff367224 */ /* 0x008fc600078e003d */
[----:B-1----:R2:W-:Y:S01]  /*2d00*/  STL.64 [R82+0xb0], R52 ;  /* 0x0000b03452007387 */ /* 0x0025e20000100a00 */
[----:B------:R-:W-:Y:S02]  /*2d10*/  IMAD.MOV.U32 R55, RZ, RZ, R60 ;  /* 0x000000ffff377224 */ /* 0x000fe400078e003c */
[----:B----4-:R-:W-:Y:S01]  /*2d20*/  IMAD.MOV.U32 R56, RZ, RZ, R59 ;  /* 0x000000ffff387224 */ /* 0x010fe200078e003b */
[----:B------:R-:W-:Y:S01]  /*2d30*/  SHFL.DOWN PT, R61, R118, 0x1, 0x1f ;  /* 0x08201f00763d7f89 */ /* 0x000fe200000e0000 */
[----:B------:R-:W-:Y:S02]  /*2d40*/  IMAD.MOV.U32 R57, RZ, RZ, R58 ;  /* 0x000000ffff397224 */ /* 0x000fe400078e003a */
[----:B0-----:R-:W-:Y:S01]  /*2d50*/  IMAD.MOV.U32 R50, RZ, RZ, R65 ;  /* 0x000000ffff327224 */ /* 0x001fe200078e0041 */
[----:B------:R-:W-:Y:S01]  /*2d60*/  STL.64 [R82+0x120], R54 ;  /* 0x0001203652007387 */ /* 0x000fe20000100a00 */
[----:B------:R-:W-:-:S03]  /*2d70*/  IMAD.MOV.U32 R51, RZ, RZ, R64 ;  /* 0x000000ffff337224 */ /* 0x000fc600078e0040 */
[----:B------:R-:W-:Y:S01]  /*2d80*/  SHFL.DOWN PT, R54, R4, 0x1, 0x1f ;  /* 0x08201f0004367f89 */ /* 0x000fe200000e0000 */
[----:B--2---:R-:W-:Y:S02]  /*2d90*/  IMAD.MOV.U32 R52, RZ, RZ, R63 ;  /* 0x000000ffff347224 */ /* 0x004fe400078e003f */
[----:B------:R-:W-:Y:S01]  /*2da0*/  IMAD.MOV.U32 R53, RZ, RZ, R62 ;  /* 0x000000ffff357224 */ /* 0x000fe200078e003e */
[----:B------:R-:W0:Y:S04]  /*2db0*/  SHFL.DOWN PT, R55, R5, 0x1, 0x1f ;  /* 0x08201f0005377f89 */ /* 0x000e2800000e0000 */
[----:B------:R-:W-:Y:S04]  /*2dc0*/  SHFL.DOWN PT, R60, R119, 0x1, 0x1f ;  /* 0x08201f00773c7f89 */ /* 0x000fe800000e0000 */
[----:B------:R-:W-:Y:S04]  /*2dd0*/  STL.64 [R82+0x128], R56 ;  /* 0x0001283852007387 */ /* 0x000fe80000100a00 */
[----:B------:R-:W-:Y:S04]  /*2de0*/  SHFL.DOWN PT, R56, R2, 0x1, 0x1f ;  /* 0x08201f0002387f89 */ /* 0x000fe800000e0000 */
[----:B------:R-:W1:Y:S04]  /*2df0*/  SHFL.DOWN PT, R57, R3, 0x1, 0x1f ;  /* 0x08201f0003397f89 */ /* 0x000e6800000e0000 */
[----:B------:R-:W-:Y:S04]  /*2e00*/  SHFL.DOWN PT, R59, R120, 0x1, 0x1f ;  /* 0x08201f00783b7f89 */ /* 0x000fe800000e0000 */
        /* <DEDUP_REMOVED lines=8> */
[----:B------:R-:W3:Y:S04]  /*2e90*/  SHFL.DOWN PT, R53, R87, 0x1, 0x1f ;  /* 0x08201f0057357f89 */ /* 0x000ee800000e0000 */
[----:B------:R-:W4:Y:S04]  /*2ea0*/  SHFL.DOWN PT, R63, R124, 0x1, 0x1f ;  /* 0x08201f007c3f7f89 */ /* 0x000f2800000e0000 */
[----:B------:R-:W4:Y:S04]  /*2eb0*/  SHFL.DOWN PT, R62, R125, 0x1, 0x1f ;  /* 0x08201f007d3e7f89 */ /* 0x000f2800000e0000 */
[----:B0-----:R0:W-:Y:S04]  /*2ec0*/  STL.64 [R82+0xb8], R54 ;  /* 0x0000b83652007387 */ /* 0x0011e80000100a00 */
[----:B-1----:R1:W-:Y:S04]  /*2ed0*/  STL.64 [R82+0xc0], R56 ;  /* 0x0000c03852007387 */ /* 0x0023e80000100a00 */
[----:B--2---:R2:W-:Y:S01]  /*2ee0*/  STL.64 [R82+0xc8], R50 ;  /* 0x0000c83252007387 */ /* 0x0045e20000100a00 */
[----:B0-----:R-:W-:-:S03]  /*2ef0*/  IMAD.MOV.U32 R54, RZ, RZ, R61 ;  /* 0x000000ffff367224 */ /* 0x001fc600078e003d */
[----:B---3--:R-:W-:Y:S01]  /*2f00*/  STL.64 [R82+0xd0], R52 ;  /* 0x0000d03452007387 */ /* 0x008fe20000100a00 */
[----:B------:R-:W-:Y:S02]  /*2f10*/  IMAD.MOV.U32 R55, RZ, RZ, R60 ;  /* 0x000000ffff377224 */ /* 0x000fe400078e003c */
[----:B-1----:R-:W-:Y:S01]  /*2f20*/  IMAD.MOV.U32 R56, RZ, RZ, R59 ;  /* 0x000000ffff387224 */ /* 0x002fe200078e003b */
[----:B------:R-:W0:Y:S01]  /*2f30*/  SHFL.DOWN PT, R61, R126, 0x1, 0x1f ;  /* 0x08201f007e3d7f89 */ /* 0x000e2200000e0000 */
[----:B------:R-:W-:Y:S02]  /*2f40*/  IMAD.MOV.U32 R57, RZ, RZ, R58 ;  /* 0x000000ffff397224 */ /* 0x000fe400078e003a */
[----:B--2---:R-:W-:Y:S01]  /*2f50*/  IMAD.MOV.U32 R50, RZ, RZ, R65 ;  /* 0x000000ffff327224 */ /* 0x004fe200078e0041 */
[----:B------:R-:W1:Y:S01]  /*2f60*/  SHFL.DOWN PT, R60, R127, 0x1, 0x1f ;  /* 0x08201f007f3c7f89 */ /* 0x000e6200000e0000 */
[----:B------:R-:W-:-:S03]  /*2f70*/  IMAD.MOV.U32 R51, RZ, RZ, R64 ;  /* 0x000000ffff337224 */ /* 0x000fc600078e0040 */
[----:B------:R-:W-:Y:S04]  /*2f80*/  SHFL.DOWN PT, R59, R128, 0x1, 0x1f ;  /* 0x08201f00803b7f89 */ /* 0x000fe800000e0000 */
[----:B------:R-:W-:Y:S04]  /*2f90*/  SHFL.DOWN PT, R58, R129, 0x1, 0x1f ;  /* 0x08201f00813a7f89 */ /* 0x000fe800000e0000 */
[----:B------:R-:W-:Y:S04]  /*2fa0*/  STL.64 [R82+0x140], R54 ;  /* 0x0001403652007387 */ /* 0x000fe80000100a00 */
[----:B------:R-:W-:Y:S04]  /*2fb0*/  STL.64 [R82+0x148], R56 ;  /* 0x0001483852007387 */ /* 0x000fe80000100a00 */
[----:B------:R-:W-:Y:S04]  /*2fc0*/  SHFL.DOWN PT, R54, R88, 0x1, 0x1f ;  /* 0x08201f0058367f89 */ /* 0x000fe800000e0000 */
[----:B------:R-:W2:Y:S04]  /*2fd0*/  SHFL.DOWN PT, R55, R89, 0x1, 0x1f ;  /* 0x08201f0059377f89 */ /* 0x000ea800000e0000 */
[----:B------:R-:W-:Y:S04]  /*2fe0*/  SHFL.DOWN PT, R56, R90, 0x1, 0x1f ;  /* 0x08201f005a387f89 */ /* 0x000fe800000e0000 */
[----:B------:R-:W3:Y:S04]  /*2ff0*/  SHFL.DOWN PT, R57, R91, 0x1, 0x1f ;  /* 0x08201f005b397f89 */ /* 0x000ee800000e0000 */
[----:B------:R4:W-:Y:S04]  /*3000*/  STL.64 [R82+0x150], R50 ;  /* 0x0001503252007387 */ /* 0x0009e80000100a00 */
[----:B------:R-:W-:Y:S04]  /*3010*/  SHFL.DOWN PT, R52, R92, 0x1, 0x1f ;  /* 0x08201f005c347f89 */ /* 0x000fe800000e0000 */
[----:B------:R-:W3:Y:S01]  /*3020*/  SHFL.DOWN PT, R53, R93, 0x1, 0x1f ;  /* 0x08201f005d357f89 */ /* 0x000ee200000e0000 */
[----:B----4-:R-:W-:-:S03]  /*3030*/  IMAD.MOV.U32 R50, RZ, RZ, R63 ;  /* 0x000000ffff327224 */ /* 0x010fc600078e003f */
        /* <DEDUP_REMOVED lines=8> */
[----:B-1----:R-:W-:Y:S01]  /*30c0*/  IMAD.MOV.U32 R51, RZ, RZ, R60 ;  /* 0x000000ffff337224 */ /* 0x002fe200078e003c */
[----:B------:R-:W-:Y:S04]  /*30d0*/  SHFL.DOWN PT, R61, R134, 0x1, 0x1f ;  /* 0x08201f00863d7f89 */ /* 0x000fe800000e0000 */
[----:B------:R1:W-:Y:S04]  /*30e0*/  STL.64 [R82+0x160], R50 ;  /* 0x0001603252007387 */ /* 0x0003e80000100a00 */
[----:B------:R-:W-:Y:S04]  /*30f0*/  SHFL.DOWN PT, R60, R135, 0x1, 0x1f ;  /* 0x08201f00873c7f89 */ /* 0x000fe800000e0000 */
[----:B--2---:R-:W-:Y:S01]  /*3100*/  STL.64 [R82+0xd8], R54 ;  /* 0x0000d83652007387 */ /* 0x004fe20000100a00 */
[----:B-1----:R-:W-:-:S03]  /*3110*/  IMAD.MOV.U32 R50, RZ, RZ, R59 ;  /* 0x000000ffff327224 */ /* 0x002fc600078e003b */
[----:B---3--:R-:W-:Y:S01]  /*3120*/  STL.64 [R82+0xe0], R56 ;  /* 0x0000e03852007387 */ /* 0x008fe20000100a00 */
[----:B------:R-:W-:-:S03]  /*3130*/  IMAD.MOV.U32 R51, RZ, RZ, R58 ;  /* 0x000000ffff337224 */ /* 0x000fc600078e003a */
[----:B------:R-:W-:Y:S04]  /*3140*/  SHFL.DOWN PT, R66, R30, 0x1, 0x1f ;  /* 0x08201f001e427f89 */ /* 0x000fe800000e0000 */
[----:B------:R-:W-:Y:S01]  /*3150*/  STL.64 [R82+0x168], R50 ;  /* 0x0001683252007387 */ /* 0x000fe20000100a00 */
[----:B0-----:R-:W-:-:S03]  /*3160*/  ISETP.GT.AND P0, PT, R72, 0x1e, PT ;  /* 0x0000001e4800780c */ /* 0x001fc60003f04270 */
        /* <DEDUP_REMOVED lines=12> */
[----:B--2---:R-:W-:-:S03]  /*3230*/  IMAD.MOV.U32 R52, RZ, RZ, R65 ;  /* 0x000000ffff347224 */ /* 0x004fc600078e0041 */
[----:B------:R-:W-:Y:S01]  /*3240*/  STL.64 [R82+0xf8], R56 ;  /* 0x0000f83852007387 */ /* 0x000fe20000100a00 */
[----:B------:R-:W-:-:S03]  /*3250*/  IMAD.MOV.U32 R53, RZ, RZ, R64 ;  /* 0x000000ffff357224 */ /* 0x000fc600078e0040 */
[----:B---3--:R-:W-:Y:S04]  /*3260*/  STL.64 [R82+0x100], R58 ;  /* 0x0001003a52007387 */ /* 0x008fe80000100a00 */
[----:B------:R0:W-:Y:S04]  /*3270*/  STL.64 [R82+0x170], R52 ;  /* 0x0001703452007387 */ /* 0x0001e80000100a00 */
[----:B----4-:R-:W-:Y:S01]  /*3280*/  STL.64 [R82], R50 ;  /* 0x0000003252007387 */ /* 0x010fe20000100a00 */
        /* <DEDUP_REMOVED lines=8> */
[CC--:B------:R-:W-:Y:S01]  /*3310*/  FSETP.GT.FTZ.AND P0, PT, R101.reuse, R50.reuse, PT ;  /* 0x000000326500720b */ /* 0x0c0fe20003f14000 */
[----:B0-----:R-:W-:Y:S01]  /*3320*/  IMAD.MOV.U32 R52, RZ, RZ, R48 ;  /* 0x000000ffff347224 */ /* 0x001fe200078e0030 */
[----:B------:R-:W-:Y:S02]  /*3330*/  PRMT R55, R110, 0x7610, R55 ;  /* 0x000076106e377816 */ /* 0x000fe40000000037 */
[----:B------:R-:W-:Y:S02]  /*3340*/  FSEL R69, R101, R50, P0 ;  /* 0x0000003265457208 */ /* 0x000fe40000000000 */
[----:B------:R-:W-:Y:S02]  /*3350*/  FSEL R54, R50, R101, P0 ;  /* 0x0000006532367208 */ /* 0x000fe40000000000 */
[----:B------:R-:W-:Y:S02]  /*3360*/  FSEL R53, R100, R51, P0 ;  /* 0x0000003364357208 */ /* 0x000fe40000000000 */
[----:B------:R-:W-:Y:S01]  /*3370*/  FSEL R100, R51, R100, P0 ;  /* 0x0000006433647208 */ /* 0x000fe20000000000 */
[----:B------:R-:W-:-:S04]  /*3380*/  FADD.FTZ R54, -R69, R54 ;  /* 0x0000003645367221 */ /* 0x000fc80000010100 */
[----:B------:R-:W-:-:S04]  /*3390*/  FMUL.FTZ R54, R54, 1.4426950216293334961 ;  /* 0x3fb8aa3b36367820 */ /* 0x000fc80000410000 */
[----:B------:R-:W0:Y:S02]  /*33a0*/  MUFU.EX2 R50, R54 ;  /* 0x0000003600327308 */ /* 0x000e240000000800 */
[----:B0-----:R-:W-:Y:S01]  /*33b0*/  FFMA.FTZ R100, R100, R50, R53 ;  /* 0x0000003264647223 */ /* 0x001fe20000010035 */
[----:B------:R-:W-:Y:S02]  /*33c0*/  VIADD R50, R82, 0x8 ;  /* 0x0000000852327836 */ /* 0x000fe40000000000 */
[----:B------:R-:W-:-:S07]  /*33d0*/  IMAD.MOV.U32 R53, RZ, RZ, RZ ;  /* 0x000000ffff357224 */ /* 0x000fce00078e00ff */
.L_x_3884:
        /* <DEDUP_REMOVED lines=20> */
.L_x_3696:
[----:B------:R-:W-:Y:S01]  /*3520*/  IMAD.MOV.U32 R48, RZ, RZ, R99 ;  /* 0x000000ffff307224 */ /* 0x000fe200078e0063 */
[----:B------:R-:W-:Y:S01]  /*3530*/  PRMT R54, R54, 0x5410, R136 ;  /* 0x0000541036367816 */ /* 0x000fe20000000088 */
[----:B------:R-:W-:Y:S01]  /*3540*/  IMAD.MOV.U32 R99, RZ, RZ, R98 ;  /* 0x000000ffff637224 */ /* 0x000fe200078e0062 */
[----:B------:R-:W-:-:S07]  /*3550*/  PRMT R136, R135, 0x7610, R136 ;  /* 0x0000761087887816 */ /* 0x000fce0000000088 */
.L_x_3697:
[----:B------:R-:W-:Y:S05]  /*3560*/  BSYNC.RECONVERGENT B1 ;  /* 0x0000000000017941 */ /* 0x000fea0003800200 */
.L_x_3695:
        /* <DEDUP_REMOVED lines=11> */
.L_x_3699:
[----:B------:R-:W-:Y:S01]  /*3620*/  IMAD.MOV.U32 R51, RZ, RZ, R48 ;  /* 0x000000ffff337224 */ /* 0x000fe200078e0030 */
[----:B------:R-:W-:Y:S01]  /*3630*/  PRMT R55, R55, 0x7610, R54 ;  /* 0x0000761037377816 */ /* 0x000fe20000000036 */
[----:B------:R-:W-:Y:S01]  /*3640*/  IMAD.MOV.U32 R98, RZ, RZ, R97 ;  /* 0x000000ffff627224 */ /* 0x000fe200078e0061 */
[----:B------:R-:W-:-:S07]  /*3650*/  PRMT R135, R134, 0x7632, R135 ;  /* 0x0000763286877816 */ /* 0x000fce0000000087 */
.L_x_3700:
[----:B------:R-:W-:Y:S05]  /*3660*/  BSYNC.RECONVERGENT B1 ;  /* 0x0000000000017941 */ /* 0x000fea0003800200 */
.L_x_3698:
        /* <DEDUP_REMOVED lines=11> */
.L_x_3702:
[----:B------:R-:W-:Y:S01]  /*3720*/  IMAD.MOV.U32 R48, RZ, RZ, R51 ;  /* 0x000000ffff307224 */ /* 0x000fe200078e0033 */
[----:B------:R-:W-:Y:S01]  /*3730*/  PRMT R54, R55, 0x7632, R54 ;  /* 0x0000763237367816 */ /* 0x000fe20000000036 */
[----:B------:R-:W-:Y:S01]  /*3740*/  IMAD.MOV.U32 R97, RZ, RZ, R96 ;  /* 0x000000ffff617224 */ /* 0x000fe200078e0060 */
[----:B------:R-:W-:-:S07]  /*3750*/  PRMT R134, R134, 0x5410, R134 ;  /* 0x0000541086867816 */ /* 0x000fce0000000086 */
.L_x_3703:
[----:B------:R-:W-:Y:S05]  /*3760*/  BSYNC.RECONVERGENT B1 ;  /* 0x0000000000017941 */ /* 0x000fea0003800200 */
.L_x_3701:
        /* <DEDUP_REMOVED lines=11> */
.L_x_3705:
[----:B------:R-:W-:Y:S01]  /*3820*/  IMAD.MOV.U32 R51, RZ, RZ, R48 ;  /* 0x000000ffff337224 */ /* 0x000fe200078e0030 */
[----:B------:R-:W-:Y:S01]  /*3830*/  PRMT R56, R54, 0x7610, R56 ;  /* 0x0000761036387816 */ /* 0x000fe20000000038 */
[----:B------:R-:W-:Y:S01]  /*3840*/  IMAD.MOV.U32 R96, RZ, RZ, R95 ;  /* 0x000000ffff607224 */ /* 0x000fe200078e005f */
[----:B------:R-:W-:-:S07]  /*3850*/  PRMT R134, R133, 0x7632, R134 ;  /* 0x0000763285867816 */ /* 0x000fce0000000086 */
.L_x_3706:
[----:B------:R-:W-:Y:S05]  /*3860*/  BSYNC.RECONVERGENT B1 ;  /* 0x0000000000017941 */ /* 0x000fea0003800200 */
.L_x_3704:
        /* <DEDUP_REMOVED lines=11> */
.L_x_3708:
[----:B------:R-:W-:Y:S01]  /*3920*/  IMAD.MOV.U32 R48, RZ, RZ, R51 ;  /* 0x000000ffff307224 */ /* 0x000fe200078e0033 */
[----:B------:R-:W-:Y:S01]  /*3930*/  PRMT R54, R54, 0x5410, R56 ;  /* 0x0000541036367816 */ /* 0x000fe20000000038 */
[----:B------:R-:W-:Y:S01]  /*3940*/  IMAD.MOV.U32 R95, RZ, RZ, R94 ;  /* 0x000000ffff5f7224 */ /* 0x000fe200078e005e */
[----:B------:R-:W-:-:S07]  /*3950*/  PRMT R133, R133, 0x5410, R133 ;  /* 0x0000541085857816 */ /* 0x000fce0000000085 */
.L_x_3709:
[----:B------:R-:W-:Y:S05]  /*3960*/  BSYNC.RECONVERGENT B1 ;  /* 0x0000000000017941 */ /* 0x000fea0003800200 */
.L_x_3707:
        /* <DEDUP_REMOVED lines=11> */
.L_x_3711:
[----:B------:R-:W-:Y:S01]  /*3a20*/  IMAD.MOV.U32 R51, RZ, RZ, R48 ;  /* 0x000000ffff337224 */ /* 0x000fe200078e0030 */
[----:B------:R-:W-:Y:S01]  /*3a30*/  PRMT R55, R55, 0x7610, R54 ;  /* 0x0000761037377816 */ /* 0x000fe20000000036 */
[----:B------:R-:W-:Y:S01]  /*3a40*/  IMAD.MOV.U32 R94, RZ, RZ, R93 ;  /* 0x000000ffff5e7224 */ /* 0x000fe200078e005d */
[----:B------:R-:W-:-:S07]  /*3a50*/  PRMT R133, R132, 0x7632, R133 ;  /* 0x0000763284857816 */ /* 0x000fce0000000085 */
.L_x_3712:
[----:B------:R-:W-:Y:S05]  /*3a60*/  BSYNC.RECONVERGENT B1 ;  /* 0x0000000000017941 */ /* 0x000fea0003800200 */
.L_x_3710:
        /* <DEDUP_REMOVED lines=11> */
.L_x_3714:
[----:B------:R-:W-:Y:S01]  /*3b20*/  IMAD.MOV.U32 R48, RZ, RZ, R51 ;  /* 0x000000ffff307224 */ /* 0x000fe200078e0033 */
[----:B------:R-:W-:Y:S01]  /*3b30*/  PRMT R54, R55, 0x7632, R54 ;  /* 0x0000763237367816 */ /* 0x000fe20000000036 */
[----:B------:R-:W-:Y:S01]  /*3b40*/  IMAD.MOV.U32 R93, RZ, RZ, R92 ;  /* 0x000000ffff5d7224 */ /* 0x000fe200078e005c */
[----:B------:R-:W-:-:S07]  /*3b50*/  PRMT R132, R132, 0x5410, R132 ;  /* 0x0000541084847816 */ /* 0x000fce0000000084 */
.L_x_3715:
[----:B------:R-:W-:Y:S05]  /*3b60*/  BSYNC.RECONVERGENT B1 ;  /* 0x0000000000017941 */ /* 0x000fea0003800200 */
.L_x_3713:
        /* <DEDUP_REMOVED lines=11> */
.L_x_3717:
[----:B------:R-:W-:Y:S01]  /*3c20*/  IMAD.MOV.U32 R51, RZ, RZ, R48 ;  /* 0x000000ffff337224 */ /* 0x000fe200078e0030 */
[----:B------:R-:W-:Y:S01]  /*3c30*/  PRMT R56, R54, 0x7610, R56 ;  /* 0x0000761036387816 */ /* 0x000fe20000000038 */
[----:B------:R-:W-:Y:S01]  /*3c40*/  IMAD.MOV.U32 R92, RZ, RZ, R91 ;  /* 0x000000ffff5c7224 */ /* 0x000fe200078e005b */
[----:B------:R-:W-:-:S07]  /*3c50*/  PRMT R132, R131, 0x7632, R132 ;  /* 0x0000763283847816 */ /* 0x000fce0000000084 */
.L_x_3718:
[----:B------:R-:W-:Y:S05]  /*3c60*/  BSYNC.RECONVERGENT B1 ;  /* 0x0000000000017941 */ /* 0x000fea0003800200 */
.L_x_3716:
        /* <DEDUP_REMOVED lines=11> */
.L_x_3720:
[----:B------:R-:W-:Y:S01]  /*3d20*/  IMAD.MOV.U32 R48, RZ, RZ, R51 ;  /* 0x000000ffff307224 */ /* 0x000fe200078e0033 */
[----:B------:R-:W-:Y:S01]  /*3d30*/  PRMT R54, R54, 0x5410, R56 ;  /* 0x0000541036367816 */ /* 0x000fe20000000038 */
[----:B------:R-:W-:Y:S01]  /*3d40*/  IMAD.MOV.U32 R91, RZ, RZ, R90 ;  /* 0x000000ffff5b7224 */ /* 0x000fe200078e005a */
[----:B------:R-:W-:-:S07]  /*3d50*/  PRMT R131, R131, 0x5410, R131 ;  /* 0x0000541083837816 */ /* 0x000fce0000000083 */
.L_x_3721:
[----:B------:R-:W-:Y:S05]  /*3d60*/  BSYNC.RECONVERGENT B1 ;  /* 0x0000000000017941 */ /* 0x000fea0003800200 */
.L_x_3719:
        /* <DEDUP_REMOVED lines=11> */
.L_x_3723:
[----:B------:R-:W-:Y:S01]  /*3e20*/  IMAD.MOV.U32 R51, RZ, RZ, R48 ;  /* 0x000000ffff337224 */ /* 0x000fe200078e0030 */
[----:B------:R-:W-:Y:S01]  /*3e30*/  PRMT R55, R55, 0x7610, R54 ;  /* 0x0000761037377816 */ /* 0x000fe20000000036 */
[----:B------:R-:W-:Y:S01]  /*3e40*/  IMAD.MOV.U32 R90, RZ, RZ, R89 ;  /* 0x000000ffff5a7224 */ /* 0x000fe200078e0059 */
[----:B------:R-:W-:-:S07]  /*3e50*/  PRMT R131, R130, 0x7632, R131 ;  /* 0x0000763282837816 */ /* 0x000fce0000000083 */
.L_x_3724:
[----:B------:R-:W-:Y:S05]  /*3e60*/  BSYNC.RECONVERGENT B1 ;  /* 0x0000000000017941 */ /* 0x000fea0003800200 */
.L_x_3722:
        /* <DEDUP_REMOVED lines=11> */
.L_x_3726:
[----:B------:R-:W-:Y:S01]  /*3f20*/  IMAD.MOV.U32 R48, RZ, RZ, R51 ;  /* 0x000000ffff307224 */ /* 0x000fe200078e0033 */
[----:B------:R-:W-:Y:S01]  /*3f30*/  PRMT R54, R55, 0x7632, R54 ;  /* 0x0000763237367816 */ /* 0x000fe20000000036 */
[----:B------:R-:W-:Y:S01]  /*3f40*/  IMAD.MOV.U32 R89, RZ, RZ, R88 ;  /* 0x000000ffff597224 */ /* 0x000fe200078e0058 */
[----:B------:R-:W-:-:S07]  /*3f50*/  PRMT R130, R130, 0x5410, R130 ;  /* 0x0000541082827816 */ /* 0x000fce0000000082 */
.L_x_3727:
[----:B------:R-:W-:Y:S05]  /*3f60*/  BSYNC.RECONVERGENT B1 ;  /* 0x0000000000017941 */ /* 0x000fea0003800200 */
.L_x_3725:
        /* <DEDUP_REMOVED lines=11> */
.L_x_3729:
[----:B------:R-:W-:Y:S01]  /*4020*/  IMAD.MOV.U32 R51, RZ, RZ, R48 ;  /* 0x000000ffff337224 */ /* 0x000fe200078e0030 */
[----:B------:R-:W-:Y:S01]  /*4030*/  PRMT R56, R54, 0x7610, R56 ;  /* 0x0000761036387816 */ /* 0x000fe20000000038 */
[----:B------:R-:W-:Y:S01]  /*4040*/  IMAD.MOV.U32 R88, RZ, RZ, R87 ;  /* 0x000000ffff587224 */ /* 0x000fe200078e0057 */
[----:B------:R-:W-:-:S07]  /*4050*/  PRMT R130, R129, 0x7632, R130 ;  /* 0x0000763281827816 */ /* 0x000fce0000000082 */
.L_x_3730:
[----:B------:R-:W-:Y:S05]  /*4060*/  BSYNC.RECONVERGENT B1 ;  /* 0x0000000000017941 */ /* 0x000fea0003800200 */
.L_x_3728:
        /* <DEDUP_REMOVED lines=11> */
.L_x_3732:
[----:B------:R-:W-:Y:S01]  /*4120*/  IMAD.MOV.U32 R48, RZ, RZ, R51 ;  /* 0x000000ffff307224 */ /* 0x000fe200078e0033 */
[----:B------:R-:W-:Y:S01]  /*4130*/  PRMT R54, R54, 0x5410, R56 ;  /* 0x0000541036367816 */ /* 0x000fe20000000038 */
[----:B------:R-:W-:Y:S01]  /*4140*/  IMAD.MOV.U32 R87, RZ, RZ, R86 ;  /* 0x000000ffff577224 */ /* 0x000fe200078e0056 */
[----:B------:R-:W-:-:S07]  /*4150*/  PRMT R129, R129, 0x5410, R129 ;  /* 0x0000541081817816 */ /* 0x000fce0000000081 */
.L_x_3733:
[----:B------:R-:W-:Y:S05]  /*4160*/  BSYNC.RECONVERGENT B1 ;  /* 0x0000000000017941 */ /* 0x000fea0003800200 */
.L_x_3731:
        /* <DEDUP_REMOVED lines=11> */
.L_x_3735:
[----:B------:R-:W-:Y:S01]  /*4220*/  IMAD.MOV.U32 R51, RZ, RZ, R48 ;  /* 0x000000ffff337224 */ /* 0x000fe200078e0030 */
[----:B------:R-:W-:Y:S01]  /*4230*/  PRMT R55, R55, 0x7610, R54 ;  /* 0x0000761037377816 */ /* 0x000fe20000000036 */
[----:B------:R-:W-:Y:S01]  /*4240*/  IMAD.MOV.U32 R86, RZ, RZ, R85 ;  /* 0x000000ffff567224 */ /* 0x000fe200078e0055 */
[----:B------:R-:W-:-:S07]  /*4250*/  PRMT R129, R128, 0x7632, R129 ;  /* 0x0000763280817816 */ /* 0x000fce0000000081 */
.L_x_3736:
[----:B------:R-:W-:Y:S05]  /*4260*/  BSYNC.RECONVERGENT B1 ;  /* 0x0000000000017941 */ /* 0x000fea0003800200 */
.L_x_3734:
        /* <DEDUP_REMOVED lines=11> */
.L_x_3738:
[----:B------:R-:W-:Y:S01]  /*4320*/  IMAD.MOV.U32 R48, RZ, RZ, R51 ;  /* 0x000000ffff307224 */ /* 0x000fe200078e0033 */
[----:B------:R-:W-:Y:S01]  /*4330*/  PRMT R54, R55, 0x7632, R54 ;  /* 0x0000763237367816 */ /* 0x000fe20000000036 */
[----:B------:R-:W-:Y:S01]  /*4340*/  IMAD.MOV.U32 R85, RZ, RZ, R84 ;  /* 0x000000ffff557224 */ /* 0x000fe200078e0054 */
[----:B------:R-:W-:-:S07]  /*4350*/  PRMT R128, R128, 0x5410, R128 ;  /* 0x0000541080807816 */ /* 0x000fce0000000080 */
.L_x_3739:
[----:B------:R-:W-:Y:S05]  /*4360*/  BSYNC.RECONVERGENT B1 ;  /* 0x0000000000017941 */ /* 0x000fea0003800200 */
.L_x_3737:
        /* <DEDUP_REMOVED lines=11> */
.L_x_3741:
[----:B------:R-:W-:Y:S01]  /*4420*/  IMAD.MOV.U32 R51, RZ, RZ, R48 ;  /* 0x000000ffff337224 */ /* 0x000fe200078e0030 */
[----:B------:R-:W-:Y:S01]  /*4430*/  PRMT R56, R54, 0x7610, R56 ;  /* 0x0000761036387816 */ /* 0x000fe20000000038 */
[----:B------:R-:W-:Y:S01]  /*4440*/  IMAD.MOV.U32 R84, RZ, RZ, R3 ;  /* 0x000000ffff547224 */ /* 0x000fe200078e0003 */
[----:B------:R-:W-:-:S07]  /*4450*/  PRMT R128, R127, 0x7632, R128 ;  /* 0x000076327f807816 */ /* 0x000fce0000000080 */
.L_x_3742:
[----:B------:R-:W-:Y:S05]  /*4460*/  BSYNC.RECONVERGENT B1 ;  /* 0x0000000000017941 */ /* 0x000fea0003800200 */
.L_x_3740:
        /* <DEDUP_REMOVED lines=11> */
.L_x_3744:
[----:B------:R-:W-:Y:S01]  /*4520*/  IMAD.MOV.U32 R48, RZ, RZ, R51 ;  /* 0x000000ffff307224 */ /* 0x000fe200078e0033 */
[----:B------:R-:W-:Y:S01]  /*4530*/  PRMT R54, R54, 0x5410, R56 ;  /* 0x0000541036367816 */ /* 0x000fe20000000038 */
[----:B------:R-:W-:Y:S01]  /*4540*/  IMAD.MOV.U32 R3, RZ, RZ, R2 ;  /* 0x000000ffff037224 */ /* 0x000fe200078e0002 */
[----:B------:R-:W-:-:S07]  /*4550*/  PRMT R127, R127, 0x5410, R127 ;  /* 0x000054107f7f7816 */ /* 0x000fce000000007f */
.L_x_3745:
[----:B------:R-:W-:Y:S05]  /*4560*/  BSYNC.RECONVERGENT B1 ;  /* 0x0000000000017941 */ /* 0x000fea0003800200 */
.L_x_3743:
        /* <DEDUP_REMOVED lines=11> */
.L_x_3747:
[----:B------:R-:W-:Y:S01]  /*4620*/  IMAD.MOV.U32 R51, RZ, RZ, R48 ;  /* 0x000000ffff337224 */ /* 0x000fe200078e0030 */
[----:B------:R-:W-:Y:S01]  /*4630*/  PRMT R55, R55, 0x7610, R54 ;  /* 0x0000761037377816 */ /* 0x000fe20000000036 */
[----:B------:R-:W-:Y:S01]  /*4640*/  IMAD.MOV.U32 R2, RZ, RZ, R5 ;  /* 0x000000ffff027224 */ /* 0x000fe200078e0005 */
[----:B------:R-:W-:-:S07]  /*4650*/  PRMT R127, R126, 0x7632, R127 ;  /* 0x000076327e7f7816 */ /* 0x000fce000000007f */
.L_x_3748:
[----:B------:R-:W-:Y:S05]  /*4660*/  BSYNC.RECONVERGENT B1 ;  /* 0x0000000000017941 */ /* 0x000fea0003800200 */
.L_x_3746:
        /* <DEDUP_REMOVED lines=11> */
.L_x_3750:
[----:B------:R-:W-:Y:S01]  /*4720*/  IMAD.MOV.U32 R48, RZ, RZ, R51 ;  /* 0x000000ffff307224 */ /* 0x000fe200078e0033 */
[----:B------:R-:W-:Y:S01]  /*4730*/  PRMT R54, R55, 0x7632, R54 ;  /* 0x0000763237367816 */ /* 0x000fe20000000036 */
[----:B------:R-:W-:Y:S01]  /*4740*/  IMAD.MOV.U32 R5, RZ, RZ, R4 ;  /* 0x000000ffff057224 */ /* 0x000fe200078e0004 */
[----:B------:R-:W-:-:S07]  /*4750*/  PRMT R126, R126, 0x5410, R126 ;  /* 0x000054107e7e7816 */ /* 0x000fce000000007e */
.L_x_3751:
[----:B------:R-:W-:Y:S05]  /*4760*/  BSYNC.RECONVERGENT B1 ;  /* 0x0000000000017941 */ /* 0x000fea0003800200 */
.L_x_3749:
        /* <DEDUP_REMOVED lines=11> */
.L_x_3753:
[----:B------:R-:W-:Y:S01]  /*4820*/  IMAD.MOV.U32 R51, RZ, RZ, R48 ;  /* 0x000000ffff337224 */ /* 0x000fe200078e0030 */
[----:B------:R-:W-:Y:S01]  /*4830*/  PRMT R56, R54, 0x7610, R56 ;  /* 0x0000761036387816 */ /* 0x000fe20000000038 */
[----:B------:R-:W-:Y:S01]  /*4840*/  IMAD.MOV.U32 R4, RZ, RZ, R7 ;  /* 0x000000ffff047224 */ /* 0x000fe200078e0007 */
[----:B------:R-:W-:-:S07]  /*4850*/  PRMT R126, R125, 0x7632, R126 ;  /* 0x000076327d7e7816 */ /* 0x000fce000000007e */
.L_x_3754:
[----:B------:R-:W-:Y:S05]  /*4860*/  BSYNC.RECONVERGENT B1 ;  /* 0x0000000000017941 */ /* 0x000fea0003800200 */
.L_x_3752:
        /* <DEDUP_REMOVED lines=11> */
.L_x_3756:
[----:B------:R-:W-:Y:S01]  /*4920*/  IMAD.MOV.U32 R48, RZ, RZ, R51 ;  /* 0x000000ffff307224 */ /* 0x000fe200078e0033 */
[----:B------:R-:W-:Y:S01]  /*4930*/  PRMT R54, R54, 0x5410, R56 ;  /* 0x0000541036367816 */ /* 0x000fe20000000038 */
[----:B------:R-:W-:Y:S01]  /*4940*/  IMAD.MOV.U32 R7, RZ, RZ, R6 ;  /* 0x000000ffff077224 */ /* 0x000fe200078e0006 */
[----:B------:R-:W-:-:S07]  /*4950*/  PRMT R125, R125, 0x5410, R125 ;  /* 0x000054107d7d7816 */ /* 0x000fce000000007d */
.L_x_3757:
[----:B------:R-:W-:Y:S05]  /*4960*/  BSYNC.RECONVERGENT B1 ;  /* 0x0000000000017941 */ /* 0x000fea0003800200 */
.L_x_3755:
        /* <DEDUP_REMOVED lines=11> */
.L_x_3759:
[----:B------:R-:W-:Y:S01]  /*4a20*/  IMAD.MOV.U32 R51, RZ, RZ, R48 ;  /* 0x000000ffff337224 */ /* 0x000fe200078e0030 */
[----:B------:R-:W-:Y:S01]  /*4a30*/  PRMT R55, R55, 0x7610, R54 ;  /* 0x0000761037377816 */ /* 0x000fe20000000036 */
[----:B------:R-:W-:Y:S01]  /*4a40*/  IMAD.MOV.U32 R6, RZ, RZ, R9 ;  /* 0x000000ffff067224 */ /* 0x000fe200078e0009 */
[----:B------:R-:W-:-:S07]  /*4a50*/  PRMT R125, R124, 0x7632, R125 ;  /* 0x000076327c7d7816 */ /* 0x000fce000000007d */
.L_x_3760:
[----:B------:R-:W-:Y:S05]  /*4a60*/  BSYNC.RECONVERGENT B1 ;  /* 0x0000000000017941 */ /* 0x000fea0003800200 */
.L_x_3758:
        /* <DEDUP_REMOVED lines=11> */
.L_x_3762:
[----:B------:R-:W-:Y:S01]  /*4b20*/  IMAD.MOV.U32 R48, RZ, RZ, R51 ;  /* 0x000000ffff307224 */ /* 0x000fe200078e0033 */
[----:B------:R-:W-:Y:S01]  /*4b30*/  PRMT R54, R55, 0x7632, R54 ;  /* 0x0000763237367816 */ /* 0x000fe20000000036 */
[----:B------:R-:W-:Y:S01]  /*4b40*/  IMAD.MOV.U32 R9, RZ, RZ, R8 ;  /* 0x000000ffff097224 */ /* 0x000fe200078e0008 */
[----:B------:R-:W-:-:S07]  /*4b50*/  PRMT R124, R124, 0x5410, R124 ;  /* 0x000054107c7c7816 */ /* 0x000fce000000007c */
.L_x_3763:
[----:B------:R-:W-:Y:S05]  /*4b60*/  BSYNC.RECONVERGENT B1 ;  /* 0x0000000000017941 */ /* 0x000fea0003800200 */
.L_x_3761:
        /* <DEDUP_REMOVED lines=11> */
.L_x_3765:
[----:B------:R-:W-:Y:S01]  /*4c20*/  IMAD.MOV.U32 R51, RZ, RZ, R48 ;  /* 0x000000ffff337224 */ /* 0x000fe200078e0030 */
[----:B------:R-:W-:Y:S01]  /*4c30*/  PRMT R56, R54, 0x7610, R56 ;  /* 0x0000761036387816 */ /* 0x000fe20000000038 */
[----:B------:R-:W-:Y:S01]  /*4c40*/  IMAD.MOV.U32 R8, RZ, RZ, R11 ;  /* 0x000000ffff087224 */ /* 0x000fe200078e000b */
[----:B------:R-:W-:-:S07]  /*4c50*/  PRMT R124, R123, 0x7632, R124 ;  /* 0x000076327b7c7816 */ /* 0x000fce000000007c */
.L_x_3766:
[----:B------:R-:W-:Y:S05]  /*4c60*/  BSYNC.RECONVERGENT B1 ;  /* 0x0000000000017941 */ /* 0x000fea0003800200 */
.L_x_3764:
        /* <DEDUP_REMOVED lines=11> */
.L_x_3768:
[----:B------:R-:W-:Y:S01]  /*4d20*/  IMAD.MOV.U32 R48, RZ, RZ, R51 ;  /* 0x000000ffff307224 */ /* 0x000fe200078e0033 */
[----:B------:R-:W-:Y:S01]  /*4d30*/  PRMT R54, R54, 0x5410, R56 ;  /* 0x0000541036367816 */ /* 0x000fe20000000038 */
[----:B------:R-:W-:Y:S01]  /*4d40*/  IMAD.MOV.U32 R11, RZ, RZ, R10 ;  /* 0x000000ffff0b7224 */ /* 0x000fe200078e000a */
[----:B------:R-:W-:-:S07]  /*4d50*/  PRMT R123, R123, 0x5410, R123 ;  /* 0x000054107b7b7816 */ /* 0x000fce000000007b */
.L_x_3769:
[----:B------:R-:W-:Y:S05]  /*4d60*/  BSYNC.RECONVERGENT B1 ;  /* 0x0000000000017941 */ /* 0x000fea0003800200 */
.L_x_3767:
        /* <DEDUP_REMOVED lines=11> */
.L_x_3771:
[----:B------:R-:W-:Y:S01]  /*4e20*/  IMAD.MOV.U32 R51, RZ, RZ, R48 ;  /* 0x000000ffff337224 */ /* 0x000fe200078e0030 */
[----:B------:R-:W-:Y:S01]  /*4e30*/  PRMT R55, R55, 0x7610, R54 ;  /* 0x0000761037377816 */ /* 0x000fe20000000036 */
[----:B------:R-:W-:Y:S01]  /*4e40*/  IMAD.MOV.U32 R10, RZ, RZ, R13 ;  /* 0x000000ffff0a7224 */ /* 0x000fe200078e000d */
[----:B------:R-:W-:-:S07]  /*4e50*/  PRMT R123, R122, 0x7632, R123 ;  /* 0x000076327a7b7816 */ /* 0x000fce000000007b */
.L_x_3772:
[----:B------:R-:W-:Y:S05]  /*4e60*/  BSYNC.RECONVERGENT B1 ;  /* 0x0000000000017941 */ /* 0x000fea0003800200 */
.L_x_3770:
        /* <DEDUP_REMOVED lines=11> */
.L_x_3774:
[----:B------:R-:W-:Y:S01]  /*4f20*/  IMAD.MOV.U32 R48, RZ, RZ, R51 ;  /* 0x000000ffff307224 */ /* 0x000fe200078e0033 */
[----:B------:R-:W-:Y:S01]  /*4f30*/  PRMT R54, R55, 0x7632, R54 ;  /* 0x0000763237367816 */ /* 0x000fe20000000036 */
[----:B------:R-:W-:Y:S01]  /*4f40*/  IMAD.MOV.U32 R13, RZ, RZ, R12 ;  /* 0x000000ffff0d7224 */ /* 0x000fe200078e000c */
[----:B------:R-:W-:-:S07]  /*4f50*/  PRMT R122, R122, 0x5410, R122 ;  /* 0x000054107a7a7816 */ /* 0x000fce000000007a */
.L_x_3775:
[----:B------:R-:W-:Y:S05]  /*4f60*/  BSYNC.RECONVERGENT B1 ;  /* 0x0000000000017941 */ /* 0x000fea0003800200 */
.L_x_3773:
        /* <DEDUP_REMOVED lines=11> */
.L_x_3777:
[----:B------:R-:W-:Y:S01]  /*5020*/  IMAD.MOV.U32 R51, RZ, RZ, R48 ;  /* 0x000000ffff337224 */ /* 0x000fe200078e0030 */
[----:B------:R-:W-:Y:S01]  /*5030*/  PRMT R56, R54, 0x7610, R56 ;  /* 0x0000761036387816 */ /* 0x000fe20000000038 */
[----:B------:R-:W-:Y:S01]  /*5040*/  IMAD.MOV.U32 R12, RZ, RZ, R15 ;  /* 0x000000ffff0c7224 */ /* 0x000fe200078e000f */
[----:B------:R-:W-:-:S07]  /*5050*/  PRMT R122, R121, 0x7632, R122 ;  /* 0x00007632797a7816 */ /* 0x000fce000000007a */
.L_x_3778:
[----:B------:R-:W-:Y:S05]  /*5060*/  BSYNC.RECONVERGENT B1 ;  /* 0x0000000000017941 */ /* 0x000fea0003800200 */
.L_x_3776:
        /* <DEDUP_REMOVED lines=11> */
.L_x_3780:
[----:B------:R-:W-:Y:S01]  /*5120*/  IMAD.MOV.U32 R48, RZ, RZ, R51 ;  /* 0x000000ffff307224 */ /* 0x000fe200078e0033 */
[----:B------:R-:W-:Y:S01]  /*5130*/  PRMT R54, R54, 0x5410, R56 ;  /* 0x0000541036367816 */ /* 0x000fe20000000038 */
[----:B------:R-:W-:Y:S01]  /*5140*/  IMAD.MOV.U32 R15, RZ, RZ, R14 ;  /* 0x000000ffff0f7224 */ /* 0x000fe200078e000e */
[----:B------:R-:W-:-:S07]  /*5150*/  PRMT R121, R121, 0x5410, R121 ;  /* 0x0000541079797816 */ /* 0x000fce0000000079 */
.L_x_3781:
[----:B------:R-:W-:Y:S05]  /*5160*/  BSYNC.RECONVERGENT B1 ;  /* 0x0000000000017941 */ /* 0x000fea0003800200 */
.L_x_3779:
        /* <DEDUP_REMOVED lines=11> */
.L_x_3783:
[----:B------:R-:W-:Y:S01]  /*5220*/  IMAD.MOV.U32 R51, RZ, RZ, R48 ;  /* 0x000000ffff337224 */ /* 0x000fe200078e0030 */
[----:B------:R-:W-:Y:S01]  /*5230*/  PRMT R55, R55, 0x7610, R54 ;  /* 0x0000761037377816 */ /* 0x000fe20000000036 */
[----:B------:R-:W-:Y:S01]  /*5240*/  IMAD.MOV.U32 R14, RZ, RZ, R17 ;  /* 0x000000ffff0e7224 */ /* 0x000fe200078e0011 */
[----:B------:R-:W-:-:S07]  /*5250*/  PRMT R121, R120, 0x7632, R121 ;  /* 0x0000763278797816 */ /* 0x000fce0000000079 */
.L_x_3784:
[----:B------:R-:W-:Y:S05]  /*5260*/  BSYNC.RECONVERGENT B1 ;  /* 0x0000000000017941 */ /* 0x000fea0003800200 */
.L_x_3782:
        /* <DEDUP_REMOVED lines=11> */
.L_x_3786:
[----:B------:R-:W-:Y:S01]  /*5320*/  IMAD.MOV.U32 R48, RZ, RZ, R51 ;  /* 0x000000ffff307224 */ /* 0x000fe200078e0033 */
[----:B------:R-:W-:Y:S01]  /*5330*/  PRMT R54, R55, 0x7632, R54 ;  /* 0x0000763237367816 */ /* 0x000fe20000000036 */
[----:B------:R-:W-:Y:S01]  /*5340*/  IMAD.MOV.U32 R17, RZ, RZ, R16 ;  /* 0x000000ffff117224 */ /* 0x000fe200078e0010 */
[----:B------:R-:W-:-:S07]  /*5350*/  PRMT R120, R120, 0x5410, R120 ;  /* 0x0000541078787816 */ /* 0x000fce0000000078 */
.L_x_3787:
[----:B------:R-:W-:Y:S05]  /*5360*/  BSYNC.RECONVERGENT B1 ;  /* 0x0000000000017941 */ /* 0x000fea0003800200 */
.L_x_3785:
        /* <DEDUP_REMOVED lines=11> */
.L_x_3789:
[----:B------:R-:W-:Y:S01]  /*5420*/  IMAD.MOV.U32 R51, RZ, RZ, R48 ;  /* 0x000000ffff337224 */ /* 0x000fe200078e0030 */
[----:B------:R-:W-:Y:S01]  /*5430*/  PRMT R56, R54, 0x7610, R56 ;  /* 0x0000761036387816 */ /* 0x000fe20000000038 */
[----:B------:R-:W-:Y:S01]  /*5440*/  IMAD.MOV.U32 R16, RZ, RZ, R19 ;  /* 0x000000ffff107224 */ /* 0x000fe200078e0013 */
[----:B------:R-:W-:-:S07]  /*5450*/  PRMT R120, R119, 0x7632, R120 ;  /* 0x0000763277787816 */ /* 0x000fce0000000078 */
.L_x_3790:
[----:B------:R-:W-:Y:S05]  /*5460*/  BSYNC.RECONVERGENT B1 ;  /* 0x0000000000017941 */ /* 0x000fea0003800200 */
.L_x_3788:
        /* <DEDUP_REMOVED lines=11> */
.L_x_3792:
[----:B------:R-:W-:Y:S01]  /*5520*/  IMAD.MOV.U32 R48, RZ, RZ, R51 ;  /* 0x000000ffff307224 */ /* 0x000fe200078e0033 */
[----:B------:R-:W-:Y:S01]  /*5530*/  PRMT R54, R54, 0x5410, R56 ;  /* 0x0000541036367816 */ /* 0x000fe20000000038 */
[----:B------:R-:W-:Y:S01]  /*5540*/  IMAD.MOV.U32 R19, RZ, RZ, R18 ;  /* 0x000000ffff137224 */ /* 0x000fe200078e0012 */
[----:B------:R-:W-:-:S07]  /*5550*/  PRMT R119, R119, 0x5410, R119 ;  /* 0x0000541077777816 */ /* 0x000fce0000000077 */
.L_x_3793:
[----:B------:R-:W-:Y:S05]  /*5560*/  BSYNC.RECONVERGENT B1 ;  /* 0x0000000000017941 */ /* 0x000fea0003800200 */
.L_x_3791:
        /* <DEDUP_REMOVED lines=11> */
.L_x_3795:
[----:B------:R-:W-:Y:S01]  /*5620*/  IMAD.MOV.U32 R51, RZ, RZ, R48 ;  /* 0x000000ffff337224 */ /* 0x000fe200078e0030 */
[----:B------:R-:W-:Y:S01]  /*5630*/  PRMT R55, R55, 0x7610, R54 ;  /* 0x0000761037377816 */ /* 0x000fe20000000036 */
[----:B------:R-:W-:Y:S01]  /*5640*/  IMAD.MOV.U32 R18, RZ, RZ, R21 ;  /* 0x000000ffff127224 */ /* 0x000fe200078e0015 */
[----:B------:R-:W-:-:S07]  /*5650*/  PRMT R119, R118, 0x7632, R119 ;  /* 0x0000763276777816 */ /* 0x000fce0000000077 */
.L_x_3796:
[----:B------:R-:W-:Y:S05]  /*5660*/  BSYNC.RECONVERGENT B1 ;  /* 0x0000000000017941 */ /* 0x000fea0003800200 */
.L_x_3794:
        /* <DEDUP_REMOVED lines=11> */
.L_x_3798:
[----:B------:R-:W-:Y:S01]  /*5720*/  IMAD.MOV.U32 R48, RZ, RZ, R51 ;  /* 0x000000ffff307224 */ /* 0x000fe200078e0033 */
[----:B------:R-:W-:Y:S01]  /*5730*/  PRMT R54, R55, 0x7632, R54 ;  /* 0x0000763237367816 */ /* 0x000fe20000000036 */
[----:B------:R-:W-:Y:S01]  /*5740*/  IMAD.MOV.U32 R21, RZ, RZ, R20 ;  /* 0x000000ffff157224 */ /* 0x000fe200078e0014 */
[----:B------:R-:W-:-:S07]  /*5750*/  PRMT R118, R118, 0x5410, R118 ;  /* 0x0000541076767816 */ /* 0x000fce0000000076 */
.L_x_3799:
[----:B------:R-:W-:Y:S05]  /*5760*/  BSYNC.RECONVERGENT B1 ;  /* 0x0000000000017941 */ /* 0x000fea0003800200 */
.L_x_3797:
        /* <DEDUP_REMOVED lines=11> */
.L_x_3801:
[----:B------:R-:W-:Y:S01]  /*5820*/  IMAD.MOV.U32 R51, RZ, RZ, R48 ;  /* 0x000000ffff337224 */ /* 0x000fe200078e0030 */
[----:B------:R-:W-:Y:S01]  /*5830*/  PRMT R56, R54, 0x7610, R56 ;  /* 0x0000761036387816 */ /* 0x000fe20000000038 */
[----:B------:R-:W-:Y:S01]  /*5840*/  IMAD.MOV.U32 R20, RZ, RZ, R23 ;  /* 0x000000ffff147224 */ /* 0x000fe200078e0017 */
[----:B------:R-:W-:-:S07]  /*5850*/  PRMT R118, R117, 0x7632, R118 ;  /* 0x0000763275767816 */ /* 0x000fce0000000076 */
.L_x_3802:
[----:B------:R-:W-:Y:S05]  /*5860*/  BSYNC.RECONVERGENT B1 ;  /* 0x0000000000017941 */ /* 0x000fea0003800200 */
.L_x_3800:
        /* <DEDUP_REMOVED lines=11> */
.L_x_3804:
[----:B------:R-:W-:Y:S01]  /*5920*/  IMAD.MOV.U32 R48, RZ, RZ, R51 ;  /* 0x000000ffff307224 */ /* 0x000fe200078e0033 */
[----:B------:R-:W-:Y:S01]  /*5930*/  PRMT R54, R54, 0x5410, R56 ;  /* 0x0000541036367816 */ /* 0x000fe20000000038 */
[----:B------:R-:W-:Y:S01]  /*5940*/  IMAD.MOV.U32 R23, RZ, RZ, R22 ;  /* 0x000000ffff177224 */ /* 0x000fe200078e0016 */
[----:B------:R-:W-:-:S07]  /*5950*/  PRMT R117, R117, 0x5410, R117 ;  /* 0x0000541075757816 */ /* 0x000fce0000000075 */
.L_x_3805:
[----:B------:R-:W-:Y:S05]  /*5960*/  BSYNC.RECONVERGENT B1 ;  /* 0x0000000000017941 */ /* 0x000fea0003800200 */
.L_x_3803:
        /* <DEDUP_REMOVED lines=11> */
.L_x_3807:
[----:B------:R-:W-:Y:S01]  /*5a20*/  IMAD.MOV.U32 R51, RZ, RZ, R48 ;  /* 0x000000ffff337224 */ /* 0x000fe200078e0030 */
[----:B------:R-:W-:Y:S01]  /*5a30*/  PRMT R55, R55, 0x7610, R54 ;  /* 0x0000761037377816 */ /* 0x000fe20000000036 */
[----:B------:R-:W-:Y:S01]  /*5a40*/  IMAD.MOV.U32 R22, RZ, RZ, R25 ;  /* 0x000000ffff167224 */ /* 0x000fe200078e0019 */
[----:B------:R-:W-:-:S07]  /*5a50*/  PRMT R117, R116, 0x7632, R117 ;  /* 0x0000763274757816 */ /* 0x000fce0000000075 */
.L_x_3808:
[----:B------:R-:W-:Y:S05]  /*5a60*/  BSYNC.RECONVERGENT B1 ;  /* 0x0000000000017941 */ /* 0x000fea0003800200 */
.L_x_3806:
        /* <DEDUP_REMOVED lines=11> */
.L_x_3810:
[----:B------:R-:W-:Y:S01]  /*5b20*/  IMAD.MOV.U32 R48, RZ, RZ, R51 ;  /* 0x000000ffff307224 */ /* 0x000fe200078e0033 */
[----:B------:R-:W-:Y:S01]  /*5b30*/  PRMT R54, R55, 0x7632, R54 ;  /* 0x0000763237367816 */ /* 0x000fe20000000036 */
[----:B------:R-:W-:Y:S01]  /*5b40*/  IMAD.MOV.U32 R25, RZ, RZ, R24 ;  /* 0x000000ffff197224 */ /* 0x000fe200078e0018 */
[----:B------:R-:W-:-:S07]  /*5b50*/  PRMT R116, R116, 0x5410, R116 ;  /* 0x0000541074747816 */ /* 0x000fce0000000074 */
.L_x_3811:
[----:B------:R-:W-:Y:S05]  /*5b60*/  BSYNC.RECONVERGENT B1 ;  /* 0x0000000000017941 */ /* 0x000fea0003800200 */
.L_x_3809:
        /* <DEDUP_REMOVED lines=11> */
.L_x_3813:
[----:B------:R-:W-:Y:S01]  /*5c20*/  IMAD.MOV.U32 R51, RZ, RZ, R48 ;  /* 0x000000ffff337224 */ /* 0x000fe200078e0030 */
[----:B------:R-:W-:Y:S01]  /*5c30*/  PRMT R56, R54, 0x7610, R56 ;  /* 0x0000761036387816 */ /* 0x000fe20000000038 */
[----:B------:R-:W-:Y:S01]  /*5c40*/  IMAD.MOV.U32 R24, RZ, RZ, R27 ;  /* 0x000000ffff187224 */ /* 0x000fe200078e001b */
[----:B------:R-:W-:-:S07]  /*5c50*/  PRMT R116, R115, 0x7632, R116 ;  /* 0x0000763273747816 */ /* 0x000fce0000000074 */
.L_x_3814:
[----:B------:R-:W-:Y:S05]  /*5c60*/  BSYNC.RECONVERGENT B1 ;  /* 0x0000000000017941 */ /* 0x000fea0003800200 */
.L_x_3812:
        /* <DEDUP_REMOVED lines=11> */
.L_x_3816:
[----:B------:R-:W-:Y:S01]  /*5d20*/  IMAD.MOV.U32 R48, RZ, RZ, R51 ;  /* 0x000000ffff307224 */ /* 0x000fe200078e0033 */
[----:B------:R-:W-:Y:S01]  /*5d30*/  PRMT R54, R54, 0x5410, R56 ;  /* 0x0000541036367816 */ /* 0x000fe20000000038 */
[----:B------:R-:W-:Y:S01]  /*5d40*/  IMAD.MOV.U32 R27, RZ, RZ, R26 ;  /* 0x000000ffff1b7224 */ /* 0x000fe200078e001a */
[----:B------:R-:W-:-:S07]  /*5d50*/  PRMT R115, R115, 0x5410, R115 ;  /* 0x0000541073737816 */ /* 0x000fce0000000073 */
.L_x_3817:
[----:B------:R-:W-:Y:S05]  /*5d60*/  BSYNC.RECONVERGENT B1 ;  /* 0x0000000000017941 */ /* 0x000fea0003800200 */
.L_x_3815:
        /* <DEDUP_REMOVED lines=11> */
.L_x_3819:
[----:B------:R-:W-:Y:S01]  /*5e20*/  IMAD.MOV.U32 R51, RZ, RZ, R48 ;  /* 0x000000ffff337224 */ /* 0x000fe200078e0030 */
[----:B------:R-:W-:Y:S01]  /*5e30*/  PRMT R55, R55, 0x7610, R54 ;  /* 0x0000761037377816 */ /* 0x000fe20000000036 */
[----:B------:R-:W-:Y:S01]  /*5e40*/  IMAD.MOV.U32 R26, RZ, RZ, R29 ;  /* 0x000000ffff1a7224 */ /* 0x000fe200078e001d */
[----:B------:R-:W-:-:S07]  /*5e50*/  PRMT R115, R114, 0x7632, R115 ;  /* 0x0000763272737816 */ /* 0x000fce0000000073 */
.L_x_3820:
[----:B------:R-:W-:Y:S05]  /*5e60*/  BSYNC.RECONVERGENT B1 ;  /* 0x0000000000017941 */ /* 0x000fea0003800200 */
.L_x_3818:
        /* <DEDUP_REMOVED lines=11> */
.L_x_3822:
[----:B------:R-:W-:Y:S01]  /*5f20*/  IMAD.MOV.U32 R48, RZ, RZ, R51 ;  /* 0x000000ffff307224 */ /* 0x000fe200078e0033 */
[----:B------:R-:W-:Y:S01]  /*5f30*/  PRMT R54, R55, 0x7632, R54 ;  /* 0x0000763237367816 */ /* 0x000fe20000000036 */
[----:B------:R-:W-:Y:S01]  /*5f40*/  IMAD.MOV.U32 R29, RZ, RZ, R28 ;  /* 0x000000ffff1d7224 */ /* 0x000fe200078e001c */
[----:B------:R-:W-:-:S07]  /*5f50*/  PRMT R114, R114, 0x5410, R114 ;  /* 0x0000541072727816 */ /* 0x000fce0000000072 */
.L_x_3823:
[----:B------:R-:W-:Y:S05]  /*5f60*/  BSYNC.RECONVERGENT B1 ;  /* 0x0000000000017941 */ /* 0x000fea0003800200 */
.L_x_3821:
        /* <DEDUP_REMOVED lines=11> */
.L_x_3825:
[----:B------:R-:W-:Y:S01]  /*6020*/  IMAD.MOV.U32 R51, RZ, RZ, R48 ;  /* 0x000000ffff337224 */ /* 0x000fe200078e0030 */
[----:B------:R-:W-:Y:S01]  /*6030*/  PRMT R55, R55, 0x5410, R54 ;  /* 0x0000541037377816 */ /* 0x000fe20000000036 */
[----:B------:R-:W-:Y:S01]  /*6040*/  IMAD.MOV.U32 R28, RZ, RZ, R31 ;  /* 0x000000ffff1c7224 */ /* 0x000fe200078e001f */
[----:B------:R-:W-:-:S07]  /*6050*/  PRMT R114, R111, 0x7632, R114 ;  /* 0x000076326f727816 */ /* 0x000fce0000000072 */
.L_x_3826:
[----:B------:R-:W-:Y:S05]  /*6060*/  BSYNC.RECONVERGENT B1 ;  /* 0x0000000000017941 */ /* 0x000fea0003800200 */
.L_x_3824:
        /* <DEDUP_REMOVED lines=11> */
.L_x_3828:
[----:B------:R-:W-:Y:S01]  /*6120*/  IMAD.MOV.U32 R48, RZ, RZ, R51 ;  /* 0x000000ffff307224 */ /* 0x000fe200078e0033 */
[----:B------:R-:W-:Y:S01]  /*6130*/  PRMT R54, R54, 0x7610, R55 ;  /* 0x0000761036367816 */ /* 0x000fe20000000037 */
[----:B------:R-:W-:Y:S01]  /*6140*/  IMAD.MOV.U32 R31, RZ, RZ, R30 ;  /* 0x000000ffff1f7224 */ /* 0x000fe200078e001e */
[----:B------:R-:W-:-:S07]  /*6150*/  PRMT R111, R111, 0x5410, R111 ;  /* 0x000054106f6f7816 */ /* 0x000fce000000006f */
.L_x_3829:
[----:B------:R-:W-:Y:S05]  /*6160*/  BSYNC.RECONVERGENT B1 ;  /* 0x0000000000017941 */ /* 0x000fea0003800200 */
.L_x_3827:
        /* <DEDUP_REMOVED lines=11> */
.L_x_3831:
[----:B------:R-:W-:Y:S01]  /*6220*/  IMAD.MOV.U32 R51, RZ, RZ, R48 ;  /* 0x000000ffff337224 */ /* 0x000fe200078e0030 */
[----:B------:R-:W-:Y:S01]  /*6230*/  PRMT R55, R55, 0x7610, R54 ;  /* 0x0000761037377816 */ /* 0x000fe20000000036 */
[----:B------:R-:W-:Y:S01]  /*6240*/  IMAD.MOV.U32 R30, RZ, RZ, R33 ;  /* 0x000000ffff1e7224 */ /* 0x000fe200078e0021 */
[----:B------:R-:W-:-:S07]  /*6250*/  PRMT R111, R110, 0x7632, R111 ;  /* 0x000076326e6f7816 */ /* 0x000fce000000006f */
.L_x_3832:
[----:B------:R-:W-:Y:S05]  /*6260*/  BSYNC.RECONVERGENT B1 ;  /* 0x0000000000017941 */ /* 0x000fea0003800200 */
.L_x_3830:
        /* <DEDUP_REMOVED lines=11> */
.L_x_3834:
[----:B------:R-:W-:Y:S01]  /*6320*/  IMAD.MOV.U32 R48, RZ, RZ, R51 ;  /* 0x000000ffff307224 */ /* 0x000fe200078e0033 */
[----:B------:R-:W-:Y:S01]  /*6330*/  PRMT R54, R54, 0x7610, R55 ;  /* 0x0000761036367816 */ /* 0x000fe20000000037 */
[----:B------:R-:W-:Y:S01]  /*6340*/  IMAD.MOV.U32 R33, RZ, RZ, R32 ;  /* 0x000000ffff217224 */ /* 0x000fe200078e0020 */
[----:B------:R-:W-:-:S07]  /*6350*/  PRMT R110, R110, 0x5410, R102 ;  /* 0x000054106e6e7816 */ /* 0x000fce0000000066 */
.L_x_3835:
[----:B------:R-:W-:Y:S05]  /*6360*/  BSYNC.RECONVERGENT B1 ;  /* 0x0000000000017941 */ /* 0x000fea0003800200 */
.L_x_3833:
        /* <DEDUP_REMOVED lines=11> */
.L_x_3837:
[----:B------:R-:W-:Y:S01]  /*6420*/  IMAD.MOV.U32 R51, RZ, RZ, R48 ;  /* 0x000000ffff337224 */ /* 0x000fe200078e0030 */
[----:B------:R-:W-:Y:S01]  /*6430*/  PRMT R54, R54, 0x7632, R54 ;  /* 0x0000763236367816 */ /* 0x000fe20000000036 */
[----:B------:R-:W-:Y:S01]  /*6440*/  IMAD.MOV.U32 R32, RZ, RZ, R35 ;  /* 0x000000ffff207224 */ /* 0x000fe200078e0023 */
[----:B------:R-:W-:-:S07]  /*6450*/  PRMT R102, R102, 0x7632, R102 ;  /* 0x0000763266667816 */ /* 0x000fce0000000066 */
.L_x_3838:
[----:B------:R-:W-:Y:S05]  /*6460*/  BSYNC.RECONVERGENT B1 ;  /* 0x0000000000017941 */ /* 0x000fea0003800200 */
.L_x_3836:
        /* <DEDUP_REMOVED lines=11> */
.L_x_3840:
[----:B------:R-:W-:Y:S01]  /*6520*/  IMAD.MOV.U32 R48, RZ, RZ, R51 ;  /* 0x000000ffff307224 */ /* 0x000fe200078e0033 */
[----:B------:R-:W-:Y:S01]  /*6530*/  PRMT R56, R54, 0x7610, R56 ;  /* 0x0000761036387816 */ /* 0x000fe20000000038 */
[----:B------:R-:W-:Y:S01]  /*6540*/  IMAD.MOV.U32 R35, RZ, RZ, R34 ;  /* 0x000000ffff237224 */ /* 0x000fe200078e0022 */
[----:B------:R-:W-:-:S07]  /*6550*/  PRMT R102, R102, 0x5410, R103 ;  /* 0x0000541066667816 */ /* 0x000fce0000000067 */
.L_x_3841:
[----:B------:R-:W-:Y:S05]  /*6560*/  BSYNC.RECONVERGENT B1 ;  /* 0x0000000000017941 */ /* 0x000fea0003800200 */
.L_x_3839:
        /* <DEDUP_REMOVED lines=11> */
.L_x_3843:
[----:B------:R-:W-:Y:S01]  /*6620*/  IMAD.MOV.U32 R51, RZ, RZ, R48 ;  /* 0x000000ffff337224 */ /* 0x000fe200078e0030 */
[----:B------:R-:W-:Y:S01]  /*6630*/  PRMT R54, R54, 0x5410, R56 ;  /* 0x0000541036367816 */ /* 0x000fe20000000038 */
[----:B------:R-:W-:Y:S01]  /*6640*/  IMAD.MOV.U32 R34, RZ, RZ, R37 ;  /* 0x000000ffff227224 */ /* 0x000fe200078e0025 */
[----:B------:R-:W-:-:S07]  /*6650*/  PRMT R103, R103, 0x7632, R103 ;  /* 0x0000763267677816 */ /* 0x000fce0000000067 */
.L_x_3844:
[----:B------:R-:W-:Y:S05]  /*6660*/  BSYNC.RECONVERGENT B1 ;  /* 0x0000000000017941 */ /* 0x000fea0003800200 */
.L_x_3842:
        /* <DEDUP_REMOVED lines=11> */
.L_x_3846:
[----:B------:R-:W-:Y:S01]  /*6720*/  IMAD.MOV.U32 R48, RZ, RZ, R51 ;  /* 0x000000ffff307224 */ /* 0x000fe200078e0033 */
[----:B------:R-:W-:Y:S01]  /*6730*/  PRMT R55, R55, 0x7610, R54 ;  /* 0x0000761037377816 */ /* 0x000fe20000000036 */
[----:B------:R-:W-:Y:S01]  /*6740*/  IMAD.MOV.U32 R37, RZ, RZ, R36 ;  /* 0x000000ffff257224 */ /* 0x000fe200078e0024 */
[----:B------:R-:W-:-:S07]  /*6750*/  PRMT R103, R103, 0x5410, R104 ;  /* 0x0000541067677816 */ /* 0x000fce0000000068 */
.L_x_3847:
[----:B------:R-:W-:Y:S05]  /*6760*/  BSYNC.RECONVERGENT B1 ;  /* 0x0000000000017941 */ /* 0x000fea0003800200 */
.L_x_3845:
        /* <DEDUP_REMOVED lines=11> */
.L_x_3849:
[----:B------:R-:W-:Y:S01]  /*6820*/  IMAD.MOV.U32 R51, RZ, RZ, R48 ;  /* 0x000000ffff337224 */ /* 0x000fe200078e0030 */
[----:B------:R-:W-:Y:S01]  /*6830*/  PRMT R54, R55, 0x7632, R54 ;  /* 0x0000763237367816 */ /* 0x000fe20000000036 */
[----:B------:R-:W-:Y:S01]  /*6840*/  IMAD.MOV.U32 R36, RZ, RZ, R39 ;  /* 0x000000ffff247224 */ /* 0x000fe200078e0027 */
[----:B------:R-:W-:-:S07]  /*6850*/  PRMT R104, R104, 0x7632, R104 ;  /* 0x0000763268687816 */ /* 0x000fce0000000068 */
.L_x_3850:
[----:B------:R-:W-:Y:S05]  /*6860*/  BSYNC.RECONVERGENT B1 ;  /* 0x0000000000017941 */ /* 0x000fea0003800200 */
.L_x_3848:
        /* <DEDUP_REMOVED lines=11> */
.L_x_3852:
[----:B------:R-:W-:Y:S01]  /*6920*/  IMAD.MOV.U32 R48, RZ, RZ, R51 ;  /* 0x000000ffff307224 */ /* 0x000fe200078e0033 */
[----:B------:R-:W-:Y:S01]  /*6930*/  PRMT R56, R54, 0x7610, R56 ;  /* 0x0000761036387816 */ /* 0x000fe20000000038 */
[----:B------:R-:W-:Y:S01]  /*6940*/  IMAD.MOV.U32 R39, RZ, RZ, R38 ;  /* 0x000000ffff277224 */ /* 0x000fe200078e0026 */
[----:B------:R-:W-:-:S07]  /*6950*/  PRMT R104, R104, 0x5410, R105 ;  /* 0x0000541068687816 */ /* 0x000fce0000000069 */
.L_x_3853:
[----:B------:R-:W-:Y:S05]  /*6960*/  BSYNC.RECONVERGENT B1 ;  /* 0x0000000000017941 */ /* 0x000fea0003800200 */
.L_x_3851:
        /* <DEDUP_REMOVED lines=11> */
.L_x_3855:
[----:B------:R-:W-:Y:S01]  /*6a20*/  IMAD.MOV.U32 R51, RZ, RZ, R48 ;  /* 0x000000ffff337224 */ /* 0x000fe200078e0030 */
[----:B------:R-:W-:Y:S01]  /*6a30*/  PRMT R54, R54, 0x5410, R56 ;  /* 0x0000541036367816 */ /* 0x000fe20000000038 */
[----:B------:R-:W-:Y:S01]  /*6a40*/  IMAD.MOV.U32 R38, RZ, RZ, R41 ;  /* 0x000000ffff267224 */ /* 0x000fe200078e0029 */
[----:B------:R-:W-:-:S07]  /*6a50*/  PRMT R105, R105, 0x7632, R105 ;  /* 0x0000763269697816 */ /* 0x000fce0000000069 */
.L_x_3856:
[----:B------:R-:W-:Y:S05]  /*6a60*/  BSYNC.RECONVERGENT B1 ;  /* 0x0000000000017941 */ /* 0x000fea0003800200 */
.L_x_3854:
        /* <DEDUP_REMOVED lines=11> */
.L_x_3858:
[----:B------:R-:W-:Y:S01]  /*6b20*/  IMAD.MOV.U32 R48, RZ, RZ, R51 ;  /* 0x000000ffff307224 */ /* 0x000fe200078e0033 */
[----:B------:R-:W-:Y:S01]  /*6b30*/  PRMT R55, R55, 0x7610, R54 ;  /* 0x0000761037377816 */ /* 0x000fe20000000036 */
[----:B------:R-:W-:Y:S01]  /*6b40*/  IMAD.MOV.U32 R41, RZ, RZ, R40 ;  /* 0x000000ffff297224 */ /* 0x000fe200078e0028 */
[----:B------:R-:W-:-:S07]  /*6b50*/  PRMT R105, R105, 0x5410, R106 ;  /* 0x0000541069697816 */ /* 0x000fce000000006a */
.L_x_3859:
[----:B------:R-:W-:Y:S05]  /*6b60*/  BSYNC.RECONVERGENT B1 ;  /* 0x0000000000017941 */ /* 0x000fea0003800200 */
.L_x_3857:
        /* <DEDUP_REMOVED lines=11> */
.L_x_3861:
[----:B------:R-:W-:Y:S01]  /*6c20*/  IMAD.MOV.U32 R51, RZ, RZ, R48 ;  /* 0x000000ffff337224 */ /* 0x000fe200078e0030 */
[----:B------:R-:W-:Y:S01]  /*6c30*/  PRMT R54, R55, 0x7632, R54 ;  /* 0x0000763237367816 */ /* 0x000fe20000000036 */
[----:B------:R-:W-:Y:S01]  /*6c40*/  IMAD.MOV.U32 R40, RZ, RZ, R43 ;  /* 0x000000ffff287224 */ /* 0x000fe200078e002b */
[----:B------:R-:W-:-:S07]  /*6c50*/  PRMT R106, R106, 0x7632, R106 ;  /* 0x000076326a6a7816 */ /* 0x000fce000000006a */
.L_x_3862:
[----:B------:R-:W-:Y:S05]  /*6c60*/  BSYNC.RECONVERGENT B1 ;  /* 0x0000000000017941 */ /* 0x000fea0003800200 */
.L_x_3860:
        /* <DEDUP_REMOVED lines=11> */
.L_x_3864:
[----:B------:R-:W-:Y:S01]  /*6d20*/  IMAD.MOV.U32 R48, RZ, RZ, R51 ;  /* 0x000000ffff307224 */ /* 0x000fe200078e0033 */
[----:B------:R-:W-:Y:S01]  /*6d30*/  PRMT R56, R54, 0x7610, R56 ;  /* 0x0000761036387816 */ /* 0x000fe20000000038 */
[----:B------:R-:W-:Y:S01]  /*6d40*/  IMAD.MOV.U32 R43, RZ, RZ, R42 ;  /* 0x000000ffff2b7224 */ /* 0x000fe200078e002a */
[----:B------:R-:W-:-:S07]  /*6d50*/  PRMT R106, R106, 0x5410, R107 ;  /* 0x000054106a6a7816 */ /* 0x000fce000000006b */
.L_x_3865:
[----:B------:R-:W-:Y:S05]  /*6d60*/  BSYNC.RECONVERGENT B1 ;  /* 0x0000000000017941 */ /* 0x000fea0003800200 */
.L_x_3863:
        /* <DEDUP_REMOVED lines=11> */
.L_x_3867:
[----:B------:R-:W-:Y:S01]  /*6e20*/  IMAD.MOV.U32 R51, RZ, RZ, R48 ;  /* 0x000000ffff337224 */ /* 0x000fe200078e0030 */
[----:B------:R-:W-:Y:S01]  /*6e30*/  PRMT R54, R56, 0x7610, R54 ;  /* 0x0000761038367816 */ /* 0x000fe20000000036 */
[----:B------:R-:W-:Y:S01]  /*6e40*/  IMAD.MOV.U32 R42, RZ, RZ, R45 ;  /* 0x000000ffff2a7224 */ /* 0x000fe200078e002d */
[----:B------:R-:W-:-:S07]  /*6e50*/  PRMT R107, R107, 0x7632, R107 ;  /* 0x000076326b6b7816 */ /* 0x000fce000000006b */
.L_x_3868:
[----:B------:R-:W-:Y:S05]  /*6e60*/  BSYNC.RECONVERGENT B1 ;  /* 0x0000000000017941 */ /* 0x000fea0003800200 */
.L_x_3866:
        /* <DEDUP_REMOVED lines=11> */
.L_x_3870:
[----:B------:R-:W-:Y:S01]  /*6f20*/  IMAD.MOV.U32 R48, RZ, RZ, R51 ;  /* 0x000000ffff307224 */ /* 0x000fe200078e0033 */
[----:B------:R-:W-:Y:S01]  /*6f30*/  PRMT R54, R54, 0x5410, R54 ;  /* 0x0000541036367816 */ /* 0x000fe20000000036 */
[----:B------:R-:W-:Y:S01]  /*6f40*/  IMAD.MOV.U32 R45, RZ, RZ, R44 ;  /* 0x000000ffff2d7224 */ /* 0x000fe200078e002c */
[----:B------:R-:W-:-:S07]  /*6f50*/  PRMT R107, R107, 0x5410, R108 ;  /* 0x000054106b6b7816 */ /* 0x000fce000000006c */
.L_x_3871:
[----:B------:R-:W-:Y:S05]  /*6f60*/  BSYNC.RECONVERGENT B1 ;  /* 0x0000000000017941 */ /* 0x000fea0003800200 */
.L_x_3869:
        /* <DEDUP_REMOVED lines=11> */
.L_x_3873:
[----:B------:R-:W-:Y:S01]  /*7020*/  IMAD.MOV.U32 R51, RZ, RZ, R48 ;  /* 0x000000ffff337224 */ /* 0x000fe200078e0030 */
[----:B------:R-:W-:Y:S01]  /*7030*/  PRMT R54, R54, 0x7632, R54 ;  /* 0x0000763236367816 */ /* 0x000fe20000000036 */
[----:B------:R-:W-:Y:S01]  /*7040*/  IMAD.MOV.U32 R44, RZ, RZ, R47 ;  /* 0x000000ffff2c7224 */ /* 0x000fe200078e002f */
[----:B------:R-:W-:-:S07]  /*7050*/  PRMT R108, R108, 0x7632, R108 ;  /* 0x000076326c6c7816 */ /* 0x000fce000000006c */
.L_x_3874:
[----:B------:R-:W-:Y:S05]  /*7060*/  BSYNC.RECONVERGENT B1 ;  /* 0x0000000000017941 */ /* 0x000fea0003800200 */
.L_x_3872:
        /* <DEDUP_REMOVED lines=11> */
.L_x_3876:
[----:B------:R-:W-:Y:S01]  /*7120*/  IMAD.MOV.U32 R48, RZ, RZ, R51 ;  /* 0x000000ffff307224 */ /* 0x000fe200078e0033 */
[----:B------:R-:W-:Y:S01]  /*7130*/  PRMT R54, R54, 0x5410, R54 ;  /* 0x0000541036367816 */ /* 0x000fe20000000036 */
[----:B------:R-:W-:Y:S01]  /*7140*/  IMAD.MOV.U32 R47, RZ, RZ, R46 ;  /* 0x000000ffff2f7224 */ /* 0x000fe200078e002e */
[----:B------:R-:W-:-:S07]  /*7150*/  PRMT R108, R108, 0x5410, R109 ;  /* 0x000054106c6c7816 */ /* 0x000fce000000006d */
.L_x_3877:
[----:B------:R-:W-:Y:S05]  /*7160*/  BSYNC.RECONVERGENT B1 ;  /* 0x0000000000017941 */ /* 0x000fea0003800200 */
.L_x_3875:
        /* <DEDUP_REMOVED lines=11> */
.L_x_3879:
[----:B------:R-:W-:Y:S01]  /*7220*/  IMAD.MOV.U32 R51, RZ, RZ, R48 ;  /* 0x000000ffff337224 */ /* 0x000fe200078e0030 */
[----:B------:R-:W-:Y:S01]  /*7230*/  PRMT R54, R54, 0x7632, R54 ;  /* 0x0000763236367816 */ /* 0x000fe20000000036 */
[----:B------:R-:W-:Y:S01]  /*7240*/  IMAD.MOV.U32 R46, RZ, RZ, R49 ;  /* 0x000000ffff2e7224 */ /* 0x000fe200078e0031 */
[----:B------:R-:W-:-:S07]  /*7250*/  PRMT R109, R109, 0x7632, R109 ;  /* 0x000076326d6d7816 */ /* 0x000fce000000006d */
.L_x_3880:
[----:B------:R-:W-:Y:S05]  /*7260*/  BSYNC.RECONVERGENT B1 ;  /* 0x0000000000017941 */ /* 0x000fea0003800200 */
.L_x_3878:
        /* <DEDUP_REMOVED lines=11> */
.L_x_3882:
[----:B------:R-:W-:Y:S01]  /*7320*/  PRMT R109, R109, 0x5410, R55 ;  /* 0x000054106d6d7816 */ /* 0x000fe20000000037 */
[----:B------:R-:W-:Y:S01]  /*7330*/  IMAD.MOV.U32 R49, RZ, RZ, R52 ;  /* 0x000000ffff317224 */ /* 0x000fe200078e0034 */
[C---:B------:R-:W-:Y:S01]  /*7340*/  PRMT R110, R54.reuse, 0x7610, R110 ;  /* 0x00007610366e7816 */ /* 0x040fe2000000006e */
[----:B------:R-:W-:Y:S01]  /*7350*/  IMAD.MOV.U32 R48, RZ, RZ, R51 ;  /* 0x000000ffff307224 */ /* 0x000fe200078e0033 */
[----:B------:R-:W-:Y:S01]  /*7360*/  PRMT R55, R54, 0x7610, R55 ;  /* 0x0000761036377816 */ /* 0x000fe20000000037 */
[----:B------:R-:W-:-:S07]  /*7370*/  IMAD.MOV.U32 R52, RZ, RZ, R51 ;  /* 0x000000ffff347224 */ /* 0x000fce00078e0033 */
.L_x_3883:
[----:B------:R-:W-:Y:S05]  /*7380*/  BSYNC.RECONVERGENT B1 ;  /* 0x0000000000017941 */ /* 0x000fea0003800200 */
.L_x_3881:
[----:B------:R-:W-:Y:S02]  /*7390*/  VIADD R50, R50, 0x4 ;  /* 0x0000000432327836 */ /* 0x000fe40000000000 */
[----:B------:R-:W-:Y:S01]  /*73a0*/  VIADD R82, R82, 0x2 ;  /* 0x0000000252527836 */ /* 0x000fe20000000000 */
[----:B------:R-:W-:Y:S06]  /*73b0*/  @P1 BRA `(.L_x_3884) ;  /* 0xffffffc000081947 */ /* 0x000fec000383ffff */
.L_x_3694:
[----:B------:R-:W-:Y:S05]  /*73c0*/  BSYNC.RECONVERGENT B0 ;  /* 0x0000000000007941 */ /* 0x000fea0003800200 */
.L_x_3693:
[----:B------:R-:W-:Y:S01]  /*73d0*/  SHFL.DOWN PT, R62, R48, 0x2, 0x1f ;  /* 0x08401f00303e7f89 */ /* 0x000fe200000e0000 */
[----:B------:R-:W-:Y:S01]  /*73e0*/  PRMT R135, R135, 0x5410, R136 ;  /* 0x0000541087877816 */ /* 0x000fe20000000088 */
[----:B------:R-:W-:Y:S01]  /*73f0*/  BSSY.RECONVERGENT B0, `(.L_x_3885) ;  /* 0x00004ca000007945 */ /* 0x000fe20003800200 */
[----:B------:R-:W-:Y:S01]  /*7400*/  ISETP.GT.AND P0, PT, R72, 0x1d, PT ;  /* 0x0000001d4800780c */ /* 0x000fe20003f04270 */
[----:B------:R-:W1:Y:S01]  /*7410*/  SHFL.DOWN PT, R63, R49, 0x2, 0x1f ;  /* 0x08401f00313f7f89 */ /* 0x000e6200000e0000 */
[----:B------:R-:W-:-:S03]  /*7420*/  IMAD.MOV.U32 R71, RZ, RZ, R69 ;  /* 0x000000ffff477224 */ /* 0x000fc600078e0045 */
[----:B------:R-:W-:Y:S04]  /*7430*/  SHFL.DOWN PT, R58, R38, 0x2, 0x1f ;  /* 0x08401f00263a7f89 */ /* 0x000fe800000e0000 */
[----:B------:R-:W-:Y:S04]  /*7440*/  SHFL.DOWN PT, R59, R39, 0x2, 0x1f ;  /* 0x08401f00273b7f89 */ /* 0x000fe800000e0000 */
[----:B------:R-:W-:Y:S04]  /*7450*/  SHFL.DOWN PT, R50, R46, 0x2, 0x1f ;  /* 0x08401f002e327f89 */ /* 0x000fe800000e0000 */
[----:B------:R-:W-:Y:S04]  /*7460*/  SHFL.DOWN PT, R51, R47, 0x2, 0x1f ;  /* 0x08401f002f337f89 */ /* 0x000fe800000e0000 */
[----:B------:R-:W-:Y:S04]  /*7470*/  SHFL.DOWN PT, R56, R40, 0x2, 0x1f ;  /* 0x08401f0028387f89 */ /* 0x000fe800000e0000 */
[----:B-1----:R-:W-:Y:S04]  /*7480*/  STL.64 [R79+0x8], R62 ;  /* 0x0000083e4f007387 */ /* 0x002fe80000100a00 */
[----:B------:R-:W-:Y:S04]  /*7490*/  SHFL.DOWN PT, R62, R34, 0x2, 0x1f ;  /* 0x08401f00223e7f89 */ /* 0x000fe800000e0000 */
[----:B------:R-:W1:Y:S04]  /*74a0*/  SHFL.DOWN PT, R63, R35, 0x2, 0x1f ;  /* 0x08401f00233f7f89 */ /* 0x000e6800000e0000 */
[----:B------:R-:W2:Y:S04]  /*74b0*/  SHFL.DOWN PT, R57, R41, 0x2, 0x1f ;  /* 0x08401f0029397f89 */ /* 0x000ea800000e0000 */
[----:B0-----:R-:W-:Y:S04]  /*74c0*/  SHFL.DOWN PT, R52, R44, 0x2, 0x1f ;  /* 0x08401f002c347f89 */ /* 0x001fe800000e0000 */
[----:B------:R-:W0:Y:S04]  /*74d0*/  SHFL.DOWN PT, R53, R45, 0x2, 0x1f ;  /* 0x08401f002d357f89 */ /* 0x000e2800000e0000 */
[----:B------:R-:W-:Y:S04]  /*74e0*/  SHFL.DOWN PT, R60, R36, 0x2, 0x1f ;  /* 0x08401f00243c7f89 */ /* 0x000fe800000e0000 */
[----:B------:R-:W3:Y:S04]  /*74f0*/  SHFL.DOWN PT, R61, R37, 0x2, 0x1f ;  /* 0x08401f00253d7f89 */ /* 0x000ee800000e0000 */
[----:B------:R-:W-:Y:S04]  /*7500*/  SHFL.DOWN PT, R54, R42, 0x2, 0x1f ;  /* 0x08401f002a367f89 */ /* 0x000fe800000e0000 */
[----:B------:R-:W4:Y:S04]  /*7510*/  SHFL.DOWN PT, R55, R43, 0x2, 0x1f ;  /* 0x08401f002b377f89 */ /* 0x000f2800000e0000 */
[----:B-1----:R1:W-:Y:S04]  /*7520*/  STL.64 [R79+0x40], R62 ;  /* 0x0000403e4f007387 */ /* 0x0023e80000100a00 */
[----:B------:R-:W-:Y:S04]  /*7530*/  SHFL.DOWN PT, R64, R32, 0x2, 0x1f ;  /* 0x08401f0020407f89 */ /* 0x000fe800000e0000 */
[----:B------:R-:W5:Y:S04]  /*7540*/  SHFL.DOWN PT, R65, R33, 0x2, 0x1f ;  /* 0x08401f0021417f89 */ /* 0x000f6800000e0000 */
[----:B------:R-:W-:Y:S01]  /*7550*/  STL.64 [R79+0x30], R58 ;  /* 0x0000303a4f007387 */ /* 0x000fe20000100a00 */
[----:B-1----:R-:W-:-:S02]  /*7560*/  PRMT R62, R109, 0x7610, R108 ;  /* 0x000076106d3e7816 */ /* 0x002fc4000000006c */
[----:B------:R-:W-:Y:S01]  /*7570*/  PRMT R63, R110, 0x7610, R109 ;  /* 0x000076106e3f7816 */ /* 0x000fe2000000006d */
[----:B------:R-:W-:Y:S04]  /*7580*/  SHFL.DOWN PT, R58, R20, 0x2, 0x1f ;  /* 0x08401f00143a7f89 */ /* 0x000fe800000e0000 */
[----:B------:R-:W1:Y:S04]  /*7590*/  SHFL.DOWN PT, R59, R21, 0x2, 0x1f ;  /* 0x08401f00153b7f89 */ /* 0x000e6800000e0000 */
[----:B------:R-:W-:Y:S04]  /*75a0*/  STL.64 [R79+0x10], R50 ;  /* 0x000010324f007387 */ /* 0x000fe80000100a00 */
[----:B--2---:R-:W-:Y:S04]  /*75b0*/  STL.64 [R79+0x28], R56 ;  /* 0x000028384f007387 */ /* 0x004fe80000100a00 */
[----:B------:R-:W-:Y:S04]  /*75c0*/  SHFL.DOWN PT, R50, R28, 0x2, 0x1f ;  /* 0x08401f001c327f89 */ /* 0x000fe800000e0000 */
[----:B------:R-:W2:Y:S04]  /*75d0*/  SHFL.DOWN PT, R51, R29, 0x2, 0x1f ;  /* 0x08401f001d337f89 */ /* 0x000ea800000e0000 */
[----:B------:R-:W-:Y:S04]  /*75e0*/  SHFL.DOWN PT, R56, R22, 0x2, 0x1f ;  /* 0x08401f0016387f89 */ /* 0x000fe800000e0000 */
[----:B------:R-:W2:Y:S04]  /*75f0*/  SHFL.DOWN PT, R57, R23, 0x2, 0x1f ;  /* 0x08401f0017397f89 */ /* 0x000ea800000e0000 */
[----:B------:R-:W2:Y:S04]  /*7600*/  SHFL.DOWN PT, R62, R62, 0x2, 0x1f ;  /* 0x08401f003e3e7f89 */ /* 0x000ea800000e0000 */
[----:B0-----:R-:W-:Y:S04]  /*7610*/  STL.64 [R79+0x18], R52 ;  /* 0x000018344f007387 */ /* 0x001fe80000100a00 */
[----:B------:R-:W-:Y:S04]  /*7620*/  SHFL.DOWN PT, R52, R26, 0x2, 0x1f ;  /* 0x08401f001a347f89 */ /* 0x000fe800000e0000 */
[----:B------:R-:W-:Y:S04]  /*7630*/  SHFL.DOWN PT, R53, R27, 0x2, 0x1f ;  /* 0x08401f001b357f89 */ /* 0x000fe800000e0000 */
[----:B------:R-:W0:Y:S04]  /*7640*/  SHFL.DOWN PT, R63, R63, 0x2, 0x1f ;  /* 0x08401f003f3f7f89 */ /* 0x000e2800000e0000 */
[----:B---3--:R-:W-:Y:S04]  /*7650*/  STL.64 [R79+0x38], R60 ;  /* 0x0000383c4f007387 */ /* 0x008fe80000100a00 */
[----:B------:R-:W-:Y:S04]  /*7660*/  SHFL.DOWN PT, R60, R18, 0x2, 0x1f ;  /* 0x08401f00123c7f89 */ /* 0x000fe800000e0000 */
[----:B------:R-:W3:Y:S04]  /*7670*/  SHFL.DOWN PT, R61, R19, 0x2, 0x1f ;  /* 0x08401f00133d7f89 */ /* 0x000ee800000e0000 */
[----:B----4-:R-:W-:Y:S04]  /*7680*/  STL.64 [R79+0x20], R54 ;  /* 0x000020364f007387 */ /* 0x010fe80000100a00 */
[----:B------:R-:W-:Y:S04]  /*7690*/  SHFL.DOWN PT, R54, R24, 0x2, 0x1f ;  /* 0x08401f0018367f89 */ /* 0x000fe800000e0000 */
[----:B------:R-:W4:Y:S04]  /*76a0*/  SHFL.DOWN PT, R55, R25, 0x2, 0x1f ;  /* 0x08401f0019377f89 */ /* 0x000f2800000e0000 */
[----:B-----5:R5:W-:Y:S04]  /*76b0*/  STL.64 [R79+0x48], R64 ;  /* 0x000048404f007387 */ /* 0x020be80000100a00 */
[----:B-1----:R1:W-:Y:S04]  /*76c0*/  STL.64 [R79+0x78], R58 ;  /* 0x0000783a4f007387 */ /* 0x0023e80000100a00 */
[----:B--2---:R-:W-:Y:S01]  /*76d0*/  STL.64 [R79+0x58], R50 ;  /* 0x000058324f007387 */ /* 0x004fe20000100a00 */
[----:B-----5:R-:W-:-:S03]  /*76e0*/  PRMT R65, R108, 0x7610, R107 ;  /* 0x000076106c417816 */ /* 0x020fc6000000006b */
[----:B------:R2:W-:Y:S01]  /*76f0*/  STL.64 [R79+0x70], R56 ;  /* 0x000070384f007387 */ /* 0x0005e20000100a00 */
[----:B-1----:R-:W-:-:S03]  /*7700*/  PRMT R59, R107, 0x7610, R106 ;  /* 0x000076106b3b7816 */ /* 0x002fc6000000006a */
[----:B------:R-:W-:Y:S01]  /*7710*/  SHFL.DOWN PT, R50, R16, 0x2, 0x1f ;  /* 0x08401f0010327f89 */ /* 0x000fe200000e0000 */
[----:B------:R-:W-:-:S03]  /*7720*/  PRMT R58, R106, 0x7610, R105 ;  /* 0x000076106a3a7816 */ /* 0x000fc60000000069 */
[----:B------:R-:W1:Y:S01]  /*7730*/  SHFL.DOWN PT, R51, R17, 0x2, 0x1f ;  /* 0x08401f0011337f89 */ /* 0x000e6200000e0000 */
[----:B--2---:R-:W-:-:S03]  /*7740*/  IMAD.MOV.U32 R57, RZ, RZ, R62 ;  /* 0x000000ffff397224 */ /* 0x004fc600078e003e */
[----:B------:R-:W2:Y:S01]  /*7750*/  SHFL.DOWN PT, R65, R65, 0x2, 0x1f ;  /* 0x08401f0041417f89 */ /* 0x000ea200000e0000 */
[----:B------:R-:W-:Y:S01]  /*7760*/  PRMT R62, R105, 0x7610, R104 ;  /* 0x00007610693e7816 */ /* 0x000fe20000000068 */
[----:B0-----:R-:W-:Y:S02]  /*7770*/  IMAD.MOV.U32 R56, RZ, RZ, R63 ;  /* 0x000000ffff387224 */ /* 0x001fe400078e003f */
[----:B------:R0:W-:Y:S04]  /*7780*/  SHFL.DOWN PT, R64, R59, 0x2, 0x1f ;  /* 0x08401f003b407f89 */ /* 0x0001e800000e0000 */
[----:B------:R-:W-:Y:S04]  /*7790*/  STL.64 [R79+0x60], R52 ;  /* 0x000060344f007387 */ /* 0x000fe80000100a00 */
[----:B------:R-:W-:Y:S01]  /*77a0*/  SHFL.DOWN PT, R52, R14, 0x2, 0x1f ;  /* 0x08401f000e347f89 */ /* 0x000fe200000e0000 */
[----:B0-----:R-:W-:-:S03]  /*77b0*/  PRMT R59, R102, 0x7610, R110 ;  /* 0x00007610663b7816 */ /* 0x001fc6000000006e */
[----:B------:R-:W0:Y:S04]  /*77c0*/  SHFL.DOWN PT, R53, R15, 0x2, 0x1f ;  /* 0x08401f000f357f89 */ /* 0x000e2800000e0000 */
[----:B------:R-:W5:Y:S04]  /*77d0*/  SHFL.DOWN PT, R63, R58, 0x2, 0x1f ;  /* 0x08401f003a3f7f89 */ /* 0x000f6800000e0000 */
[----:B------:R-:W5:Y:S04]  /*77e0*/  SHFL.DOWN PT, R62, R62, 0x2, 0x1f ;  /* 0x08401f003e3e7f89 */ /* 0x000f6800000e0000 */
        /* <DEDUP_REMOVED lines=11> */
[----:B-1----:R2:W-:Y:S04]  /*78a0*/  STL.64 [R79+0x88], R50 ;  /* 0x000088324f007387 */ /* 0x0025e80000100a00 */
[----:B------:R-:W-:Y:S04]  /*78b0*/  SHFL.DOWN PT, R59, R59, 0x2, 0x1f ;  /* 0x08401f003b3b7f89 */ /* 0x000fe800000e0000 */
[----:B------:R-:W-:Y:S01]  /*78c0*/  SHFL.DOWN PT, R58, R111, 0x2, 0x1f ;  /* 0x08401f006f3a7f89 */ /* 0x000fe200000e0000 */
[----:B--2---:R-:W-:-:S03]  /*78d0*/  IMAD.MOV.U32 R50, RZ, RZ, R65 ;  /* 0x000000ffff327224 */ /* 0x004fc600078e0041 */
[----:B0-----:R5:W-:Y:S01]  /*78e0*/  STL.64 [R79+0x90], R52 ;  /* 0x000090344f007387 */ /* 0x001be20000100a00 */
[----:B------:R-:W-:-:S03]  /*78f0*/  IMAD.MOV.U32 R51, RZ, RZ, R64 ;  /* 0x000000ffff337224 */ /* 0x000fc600078e0040 */
[----:B------:R-:W-:Y:S04]  /*7900*/  SHFL.DOWN PT, R65, R114, 0x2, 0x1f ;  /* 0x08401f0072417f89 */ /* 0x000fe800000e0000 */
[----:B------:R-:W-:Y:S01]  /*7910*/  STL.64 [R79+0x110], R50 ;  /* 0x000110324f007387 */ /* 0x000fe20000100a00 */
[----:B-----5:R-:W-:-:S03]  /*7920*/  IMAD.MOV.U32 R52, RZ, RZ, R63 ;  /* 0x000000ffff347224 */ /* 0x020fc600078e003f */
        /* <DEDUP_REMOVED lines=8> */
[----:B------:R-:W5:Y:S04]  /*79b0*/  SHFL.DOWN PT, R62, R117, 0x2, 0x1f ;  /* 0x08401f00753e7f89 */ /* 0x000f6800000e0000 */
        /* <DEDUP_REMOVED lines=14> */
[----:B-----5:R-:W-:Y:S01]  /*7aa0*/  IMAD.MOV.U32 R53, RZ, RZ, R62 ;  /* 0x000000ffff357224 */ /* 0x020fe200078e003e */
        /* <DEDUP_REMOVED lines=16> */
[----:B------:R-:W5:Y:S04]  /*7bb0*/  SHFL.DOWN PT, R62, R125, 0x2, 0x1f ;  /* 0x08401f007d3e7f89 */ /* 0x000f6800000e0000 */
        /* <DEDUP_REMOVED lines=10> */
[----:B------:R-:W-:Y:S01]  /*7c60*/  SHFL.DOWN PT, R60, R127, 0x2, 0x1f ;  /* 0x08401f007f3c7f89 */ /* 0x000fe200000e0000 */
[----:B------:R-:W-:-:S03]  /*7c70*/  IMAD.MOV.U32 R51, RZ, RZ, R64 ;  /* 0x000000ffff337224 */ /* 0x000fc600078e0040 */
[----:B------:R-:W-:Y:S04]  /*7c80*/  SHFL.DOWN PT, R59, R128, 0x2, 0x1f ;  /* 0x08401f00803b7f89 */ /* 0x000fe800000e0000 */
[----:B------:R-:W-:Y:S04]  /*7c90*/  SHFL.DOWN PT, R58, R129, 0x2, 0x1f ;  /* 0x08401f00813a7f89 */ /* 0x000fe800000e0000 */
[----:B------:R-:W-:Y:S04]  /*7ca0*/  STL.64 [R79+0x140], R54 ;  /* 0x000140364f007387 */ /* 0x000fe80000100a00 */
[----:B------:R-:W-:Y:S04]  /*7cb0*/  STL.64 [R79+0x148], R56 ;  /* 0x000148384f007387 */ /* 0x000fe80000100a00 */
[----:B------:R-:W-:Y:S04]  /*7cc0*/  SHFL.DOWN PT, R54, R88, 0x2, 0x1f ;  /* 0x08401f0058367f89 */ /* 0x000fe800000e0000 */
[----:B------:R-:W1:Y:S04]  /*7cd0*/  SHFL.DOWN PT, R55, R89, 0x2, 0x1f ;  /* 0x08401f0059377f89 */ /* 0x000e6800000e0000 */
[----:B------:R-:W-:Y:S04]  /*7ce0*/  SHFL.DOWN PT, R56, R90, 0x2, 0x1f ;  /* 0x08401f005a387f89 */ /* 0x000fe800000e0000 */
[----:B------:R-:W2:Y:S04]  /*7cf0*/  SHFL.DOWN PT, R57, R91, 0x2, 0x1f ;  /* 0x08401f005b397f89 */ /* 0x000ea800000e0000 */
[----:B------:R4:W-:Y:S04]  /*7d00*/  STL.64 [R79+0x150], R50 ;  /* 0x000150324f007387 */ /* 0x0009e80000100a00 */
[----:B------:R-:W-:Y:S04]  /*7d10*/  SHFL.DOWN PT, R52, R92, 0x2, 0x1f ;  /* 0x08401f005c347f89 */ /* 0x000fe800000e0000 */
[----:B------:R-:W3:Y:S01]  /*7d20*/  SHFL.DOWN PT, R53, R93, 0x2, 0x1f ;  /* 0x08401f005d357f89 */ /* 0x000ee200000e0000 */
[----:B----4-:R-:W-:-:S03]  /*7d30*/  IMAD.MOV.U32 R50, RZ, RZ, R63 ;  /* 0x000000ffff327224 */ /* 0x010fc600078e003f */
[----:B------:R-:W-:Y:S01]  /*7d40*/  SHFL.DOWN PT, R65, R130, 0x2, 0x1f ;  /* 0x08401f0082417f89 */ /* 0x000fe200000e0000 */
[----:B-----5:R-:W-:-:S03]  /*7d50*/  IMAD.MOV.U32 R51, RZ, RZ, R62 ;  /* 0x000000ffff337224 */ /* 0x020fc600078e003e */
[----:B------:R-:W-:Y:S04]  /*7d60*/  SHFL.DOWN PT, R64, R131, 0x2, 0x1f ;  /* 0x08401f0083407f89 */ /* 0x000fe800000e0000 */
[----:B------:R0:W-:Y:S04]  /*7d70*/  STL.64 [R79+0x158], R50 ;  /* 0x000158324f007387 */ /* 0x0001e80000100a00 */
[----:B------:R-:W-:Y:S04]  /*7d80*/  SHFL.DOWN PT, R63, R132, 0x2, 0x1f ;  /* 0x08401f00843f7f89 */ /* 0x000fe800000e0000 */
[----:B------:R-:W-:Y:S01]  /*7d90*/  SHFL.DOWN PT, R62, R133, 0x2, 0x1f ;  /* 0x08401f00853e7f89 */ /* 0x000fe200000e0000 */
[----:B0-----:R-:W-:-:S03]  /*7da0*/  IMAD.MOV.U32 R50, RZ, RZ, R61 ;  /* 0x000000ffff327224 */ /* 0x001fc600078e003d */
[----:B-1----:R-:W-:Y:S01]  /*7db0*/  STL.64 [R79+0xd8], R54 ;  /* 0x0000d8364f007387 */ /* 0x002fe20000100a00 */
[----:B------:R-:W-:-:S03]  /*7dc0*/  IMAD.MOV.U32 R51, RZ, RZ, R60 ;  /* 0x000000ffff337224 */ /* 0x000fc600078e003c */
[----:B------:R-:W-:Y:S04]  /*7dd0*/  SHFL.DOWN PT, R61, R134, 0x2, 0x1f ;  /* 0x08401f00863d7f89 */ /* 0x000fe800000e0000 */
[----:B------:R0:W-:Y:S04]  /*7de0*/  STL.64 [R79+0x160], R50 ;  /* 0x000160324f007387 */ /* 0x0001e80000100a00 */
[----:B------:R-:W-:Y:S04]  /*7df0*/  SHFL.DOWN PT, R60, R135, 0x2, 0x1f ;  /* 0x08401f00873c7f89 */ /* 0x000fe800000e0000 */
[----:B--2---:R-:W-:Y:S01]  /*7e00*/  STL.64 [R79+0xe0], R56 ;  /* 0x0000e0384f007387 */ /* 0x004fe20000100a00 */
[----:B0-----:R-:W-:-:S03]  /*7e10*/  IMAD.MOV.U32 R50, RZ, RZ, R59 ;  /* 0x000000ffff327224 */ /* 0x001fc600078e003b */
[----:B------:R-:W-:Y:S01]  /*7e20*/  SHFL.DOWN PT, R66, R30, 0x2, 0x1f ;  /* 0x08401f001e427f89 */ /* 0x000fe200000e0000 */
[----:B------:R-:W-:-:S03]  /*7e30*/  IMAD.MOV.U32 R51, RZ, RZ, R58 ;  /* 0x000000ffff337224 */ /* 0x000fc600078e003a */
[----:B------:R-:W0:Y:S04]  /*7e40*/  SHFL.DOWN PT, R67, R31, 0x2, 0x1f ;  /* 0x08401f001f437f89 */ /* 0x000e2800000e0000 */
[----:B------:R-:W-:Y:S04]  /*7e50*/  STL.64 [R79+0x168], R50 ;  /* 0x000168324f007387 */ /* 0x000fe80000100a00 */
[----:B------:R-:W-:Y:S04]  /*7e60*/  SHFL.DOWN PT, R54, R94, 0x2, 0x1f ;  /* 0x08401f005e367f89 */ /* 0x000fe800000e0000 */
[----:B------:R-:W1:Y:S04]  /*7e70*/  SHFL.DOWN PT, R55, R95, 0x2, 0x1f ;  /* 0x08401f005f377f89 */ /* 0x000e6800000e0000 */
[----:B------:R-:W-:Y:S04]  /*7e80*/  SHFL.DOWN PT, R56, R96, 0x2, 0x1f ;  /* 0x08401f0060387f89 */ /* 0x000fe800000e0000 */
[----:B------:R-:W2:Y:S04]  /*7e90*/  SHFL.DOWN PT, R57, R97, 0x2, 0x1f ;  /* 0x08401f0061397f89 */ /* 0x000ea800000e0000 */
[----:B------:R-:W-:Y:S04]  /*7ea0*/  SHFL.DOWN PT, R58, R98, 0x2, 0x1f ;  /* 0x08401f00623a7f89 */ /* 0x000fe800000e0000 */
[----:B------:R-:W4:Y:S04]  /*7eb0*/  SHFL.DOWN PT, R59, R99, 0x2, 0x1f ;  /* 0x08401f00633b7f89 */ /* 0x000f2800000e0000 */
[----:B------:R-:W-:Y:S04]  /*7ec0*/  SHFL.DOWN PT, R50, R69, 0x2, 0x1f ;  /* 0x08401f0045327f89 */ /* 0x000fe800000e0000 */
[----:B------:R-:W5:Y:S04]  /*7ed0*/  SHFL.DOWN PT, R51, R100, 0x2, 0x1f ;  /* 0x08401f0064337f89 */ /* 0x000f6800000e0000 */
[----:B---3--:R3:W-:Y:S04]  /*7ee0*/  STL.64 [R79+0xe8], R52 ;  /* 0x0000e8344f007387 */ /* 0x0087e80000100a00 */
[----:B0-----:R-:W-:Y:S04]  /*7ef0*/  STL.64 [R79+0x50], R66 ;  /* 0x000050424f007387 */ /* 0x001fe80000100a00 */
[----:B-1----:R-:W-:Y:S01]  /*7f00*/  STL.64 [R79+0xf0], R54 ;  /* 0x0000f0364f007387 */ /* 0x002fe20000100a00 */
[----:B---3--:R-:W-:-:S03]  /*7f10*/  IMAD.MOV.U32 R52, RZ, RZ, R65 ;  /* 0x000000ffff347224 */ /* 0x008fc600078e0041 */
[----:B--2---:R-:W-:Y:S01]  /*7f20*/  STL.64 [R79+0xf8], R56 ;  /* 0x0000f8384f007387 */ /* 0x004fe20000100a00 */
[----:B------:R-:W-:-:S03]  /*7f30*/  IMAD.MOV.U32 R53, RZ, RZ, R64 ;  /* 0x000000ffff357224 */ /* 0x000fc600078e0040 */
[----:B----4-:R-:W-:Y:S04]  /*7f40*/  STL.64 [R79+0x100], R58 ;  /* 0x0001003a4f007387 */ /* 0x010fe80000100a00 */
[----:B------:R0:W-:Y:S04]  /*7f50*/  STL.64 [R79+0x170], R52 ;  /* 0x000170344f007387 */ /* 0x0001e80000100a00 */
[----:B-----5:R-:W-:Y:S01]  /*7f60*/  STL.64 [R79], R50 ;  /* 0x000000324f007387 */ /* 0x020fe20000100a00 */
        /* <DEDUP_REMOVED lines=20> */
.L_x_4076:
        /* <DEDUP_REMOVED lines=20> */
.L_x_3888:
[----:B------:R-:W-:Y:S01]  /*81f0*/  IMAD.MOV.U32 R48, RZ, RZ, R99 ;  /* 0x000000ffff307224 */ /* 0x000fe200078e0063 */
[----:B------:R-:W-:Y:S01]  /*8200*/  PRMT R54, R54, 0x5410, R136 ;  /* 0x0000541036367816 */ /* 0x000fe20000000088 */
[----:B------:R-:W-:Y:S01]  /*8210*/  IMAD.MOV.U32 R99, RZ, RZ, R98 ;  /* 0x000000ffff637224 */ /* 0x000fe200078e0062 */
[----:B------:R-:W-:-:S07]  /*8220*/  PRMT R136, R135, 0x7610, R136 ;  /* 0x0000761087887816 */ /* 0x000fce0000000088 */
.L_x_3889:
[----:B------:R-:W-:Y:S05]  /*8230*/  BSYNC.RECONVERGENT B1 ;  /* 0x0000000000017941 */ /* 0x000fea0003800200 */
.L_x_3887:
        /* <DEDUP_REMOVED lines=11> */
.L_x_3891:
[----:B------:R-:W-:Y:S01]  /*82f0*/  IMAD.MOV.U32 R51, RZ, RZ, R48 ;  /* 0x000000ffff337224 */ /* 0x000fe200078e0030 */
[----:B------:R-:W-:Y:S01]  /*8300*/  PRMT R55, R55, 0x7610, R54 ;  /* 0x0000761037377816 */ /* 0x000fe20000000036 */
[----:B------:R-:W-:Y:S01]  /*8310*/  IMAD.MOV.U32 R98, RZ, RZ, R97 ;  /* 0x000000ffff627224 */ /* 0x000fe200078e0061 */
[----:B------:R-:W-:-:S07]  /*8320*/  PRMT R135, R134, 0x7632, R135 ;  /* 0x0000763286877816 */ /* 0x000fce0000000087 */
.L_x_3892:
[----:B------:R-:W-:Y:S05]  /*8330*/  BSYNC.RECONVERGENT B1 ;  /* 0x0000000000017941 */ /* 0x000fea0003800200 */
.L_x_3890:
        /* <DEDUP_REMOVED lines=11> */
.L_x_3894:
[----:B------:R-:W-:Y:S01]  /*83f0*/  IMAD.MOV.U32 R48, RZ, RZ, R51 ;  /* 0x000000ffff307224 */ /* 0x000fe200078e0033 */
[----:B------:R-:W-:Y:S01]  /*8400*/  PRMT R54, R55, 0x7632, R54 ;  /* 0x0000763237367816 */ /* 0x000fe20000000036 */
[----:B------:R-:W-:Y:S01]  /*8410*/  IMAD.MOV.U32 R97, RZ, RZ, R96 ;  /* 0x000000ffff617224 */ /* 0x000fe200078e0060 */
[----:B------:R-:W-:-:S07]  /*8420*/  PRMT R134, R134, 0x5410, R134 ;  /* 0x0000541086867816 */ /* 0x000fce0000000086 */
.L_x_3895:
[----:B------:R-:W-:Y:S05]  /*8430*/  BSYNC.RECONVERGENT B1 ;  /* 0x0000000000017941 */ /* 0x000fea0003800200 */
.L_x_3893:
        /* <DEDUP_REMOVED lines=11> */
.L_x_3897:
[----:B------:R-:W-:Y:S01]  /*84f0*/  IMAD.MOV.U32 R51, RZ, RZ, R48 ;  /* 0x000000ffff337224 */ /* 0x000fe200078e0030 */
[----:B------:R-:W-:Y:S01]  /*8500*/  PRMT R56, R54, 0x7610, R56 ;  /* 0x0000761036387816 */ /* 0x000fe20000000038 */
[----:B------:R-:W-:Y:S01]  /*8510*/  IMAD.MOV.U32 R96, RZ, RZ, R95 ;  /* 0x000000ffff607224 */ /* 0x000fe200078e005f */
[----:B------:R-:W-:-:S07]  /*8520*/  PRMT R134, R133, 0x7632, R134 ;  /* 0x0000763285867816 */ /* 0x000fce0000000086 */
.L_x_3898:
[----:B------:R-:W-:Y:S05]  /*8530*/  BSYNC.RECONVERGENT B1 ;  /* 0x0000000000017941 */ /* 0x000fea0003800200 */
.L_x_3896:
        /* <DEDUP_REMOVED lines=11> */
.L_x_3900:
[----:B------:R-:W-:Y:S01]  /*85f0*/  IMAD.MOV.U32 R48, RZ, RZ, R51 ;  /* 0x000000ffff307224 */ /* 0x000fe200078e0033 */
[----:B------:R-:W-:Y:S01]  /*8600*/  PRMT R54, R54, 0x5410, R56 ;  /* 0x0000541036367816 */ /* 0x000fe20000000038 */
[----:B------:R-:W-:Y:S01]  /*8610*/  IMAD.MOV.U32 R95, RZ, RZ, R94 ;  /* 0x000000ffff5f7224 */ /* 0x000fe200078e005e */
[----:B------:R-:W-:-:S07]  /*8620*/  PRMT R133, R133, 0x5410, R133 ;  /* 0x0000541085857816 */ /* 0x000fce0000000085 */
.L_x_3901:
[----:B------:R-:W-:Y:S05]  /*8630*/  BSYNC.RECONVERGENT B1 ;  /* 0x0000000000017941 */ /* 0x000fea0003800200 */
.L_x_3899:
        /* <DEDUP_REMOVED lines=11> */
.L_x_3903:
[----:B------:R-:W-:Y:S01]  /*86f0*/  IMAD.MOV.U32 R51, RZ, RZ, R48 ;  /* 0x000000ffff337224 */ /* 0x000fe200078e0030 */
[----:B------:R-:W-:Y:S01]  /*8700*/  PRMT R55, R55, 0x7610, R54 ;  /* 0x0000761037377816 */ /* 0x000fe20000000036 */
[----:B------:R-:W-:Y:S01]  /*8710*/  IMAD.MOV.U32 R94, RZ, RZ, R93 ;  /* 0x000000ffff5e7224 */ /* 0x000fe200078e005d */
[----:B------:R-:W-:-:S07]  /*8720*/  PRMT R133, R132, 0x7632, R133 ;  /* 0x0000763284857816 */ /* 0x000fce0000000085 */
.L_x_3904:
[----:B------:R-:W-:Y:S05]  /*8730*/  BSYNC.RECONVERGENT B1 ;  /* 0x0000000000017941 */ /* 0x000fea0003800200 */
.L_x_3902:
        /* <DEDUP_REMOVED lines=11> */
.L_x_3906:
[----:B------:R-:W-:Y:S01]  /*87f0*/  IMAD.MOV.U32 R48, RZ, RZ, R51 ;  /* 0x000000ffff307224 */ /* 0x000fe200078e0033 */
[----:B------:R-:W-:Y:S01]  /*8800*/  PRMT R54, R55, 0x7632, R54 ;  /* 0x0000763237367816 */ /* 0x000fe20000000036 */
[----:B------:R-:W-:Y:S01]  /*8810*/  IMAD.MOV.U32 R93, RZ, RZ, R92 ;  /* 0x000000ffff5d7224 */ /* 0x000fe200078e005c */
[----:B------:R-:W-:-:S07]  /*8820*/  PRMT R132, R132, 0x5410, R132 ;  /* 0x0000541084847816 */ /* 0x000fce0000000084 */
.L_x_3907:
[----:B------:R-:W-:Y:S05]  /*8830*/  BSYNC.RECONVERGENT B1 ;  /* 0x0000000000017941 */ /* 0x000fea0003800200 */
.L_x_3905:
        /* <DEDUP_REMOVED lines=11> */
.L_x_3909:
[----:B------:R-:W-:Y:S01]  /*88f0*/  IMAD.MOV.U32 R51, RZ, RZ, R48 ;  /* 0x000000ffff337224 */ /* 0x000fe200078e0030 */
[----:B------:R-:W-:Y:S01]  /*8900*/  PRMT R56, R54, 0x7610, R56 ;  /* 0x0000761036387816 */ /* 0x000fe20000000038 */
[----:B------:R-:W-:Y:S01]  /*8910*/  IMAD.MOV.U32 R92, RZ, RZ, R91 ;  /* 0x000000ffff5c7224 */ /* 0x000fe200078e005b */
[----:B------:R-:W-:-:S07]  /*8920*/  PRMT R132, R131, 0x7632, R132 ;  /* 0x0000763283847816 */ /* 0x000fce0000000084 */
.L_x_3910:
[----:B------:R-:W-:Y:S05]  /*8930*/  BSYNC.RECONVERGENT B1 ;  /* 0x0000000000017941 */ /* 0x000fea0003800200 */
.L_x_3908:
        /* <DEDUP_REMOVED lines=11> */
.L_x_3912:
[----:B------:R-:W-:Y:S01]  /*89f0*/  IMAD.MOV.U32 R48, RZ, RZ, R51 ;  /* 0x000000ffff307224 */ /* 0x000fe200078e0033 */
[----:B------:R-:W-:Y:S01]  /*8a00*/  PRMT R54, R54, 0x5410, R56 ;  /* 0x0000541036367816 */ /* 0x000fe20000000038 */
[----:B------:R-:W-:Y:S01]  /*8a10*/  IMAD.MOV.U32 R91, RZ, RZ, R90 ;  /* 0x000000ffff5b7224 */ /* 0x000fe200078e005a */
[----:B------:R-:W-:-:S07]  /*8a20*/  PRMT R131, R131, 0x5410, R131 ;  /* 0x0000541083837816 */ /* 0x000fce0000000083 */
.L_x_3913:
[----:B------:R-:W-:Y:S05]  /*8a30*/  BSYNC.RECONVERGENT B1 ;  /* 0x0000000000017941 */ /* 0x000fea0003800200 */
.L_x_3911:
        /* <DEDUP_REMOVED lines=11> */
.L_x_3915:
[----:B------:R-:W-:Y:S01]  /*8af0*/  IMAD.MOV.U32 R51, RZ, RZ, R48 ;  /* 0x000000ffff337224 */ /* 0x000fe200078e0030 */
[----:B------:R-:W-:Y:S01]  /*8b00*/  PRMT R55, R55, 0x7610, R54 ;  /* 0x0000761037377816 */ /* 0x000fe20000000036 */
[----:B------:R-:W-:Y:S01]  /*8b10*/  IMAD.MOV.U32 R90, RZ, RZ, R89 ;  /* 0x000000ffff5a7224 */ /* 0x000fe200078e0059 */
[----:B------:R-:W-:-:S07]  /*8b20*/  PRMT R131, R130, 0x7632, R131 ;  /* 0x0000763282837816 */ /* 0x000fce0000000083 */
.L_x_3916:
[----:B------:R-:W-:Y:S05]  /*8b30*/  BSYNC.RECONVERGENT B1 ;  /* 0x0000000000017941 */ /* 0x000fea0003800200 */
.L_x_3914:
        /* <DEDUP_REMOVED lines=11> */
.L_x_3918:
[----:B------:R-:W-:Y:S01]  /*8bf0*/  IMAD.MOV.U32 R48, RZ, RZ, R51 ;  /* 0x000000ffff307224 */ /* 0x000fe200078e0033 */
[----:B------:R-:W-:Y:S01]  /*8c00*/  PRMT R54, R55, 0x7632, R54 ;  /* 0x0000763237367816 */ /* 0x000fe20000000036 */
[----:B------:R-:W-:Y:S01]  /*8c10*/  IMAD.MOV.U32 R89, RZ, RZ, R88 ;  /* 0x000000ffff597224 */ /* 0x000fe200078e0058 */
[----:B------:R-:W-:-:S07]  /*8c20*/  PRMT R130, R130, 0x5410, R130 ;  /* 0x0000541082827816 */ /* 0x000fce0000000082 */
.L_x_3919:
[----:B------:R-:W-:Y:S05]  /*8c30*/  BSYNC.RECONVERGENT B1 ;  /* 0x0000000000017941 */ /* 0x000fea0003800200 */
.L_x_3917:
        /* <DEDUP_REMOVED lines=11> */
.L_x_3921:
[----:B------:R-:W-:Y:S01]  /*8cf0*/  IMAD.MOV.U32 R51, RZ, RZ, R48 ;  /* 0x000000ffff337224 */ /* 0x000fe200078e0030 */
[----:B------:R-:W-:Y:S01]  /*8d00*/  PRMT R56, R54, 0x7610, R56 ;  /* 0x0000761036387816 */ /* 0x000fe20000000038 */
[----:B------:R-:W-:Y:S01]  /*8d10*/  IMAD.MOV.U32 R88, RZ, RZ, R87 ;  /* 0x000000ffff587224 */ /* 0x000fe200078e0057 */
[----:B------:R-:W-:-:S07]  /*8d20*/  PRMT R130, R129, 0x7632, R130 ;  /* 0x0000763281827816 */ /* 0x000fce0000000082 */
.L_x_3922:
[----:B------:R-:W-:Y:S05]  /*8d30*/  BSYNC.RECONVERGENT B1 ;  /* 0x0000000000017941 */ /* 0x000fea0003800200 */
.L_x_3920:
        /* <DEDUP_REMOVED lines=11> */
.L_x_3924:
[----:B------:R-:W-:Y:S01]  /*8df0*/  IMAD.MOV.U32 R48, RZ, RZ, R51 ;  /* 0x000000ffff307224 */ /* 0x000fe200078e0033 */
[----:B------:R-:W-:Y:S01]  /*8e00*/  PRMT R54, R54, 0x5410, R56 ;  /* 0x0000541036367816 */ /* 0x000fe20000000038 */
[----:B------:R-:W-:Y:S01]  /*8e10*/  IMAD.MOV.U32 R87, RZ, RZ, R86 ;  /* 0x000000ffff577224 */ /* 0x000fe200078e0056 */
[----:B------:R-:W-:-:S07]  /*8e20*/  PRMT R129, R129, 0x5410, R129 ;  /* 0x0000541081817816 */ /* 0x000fce0000000081 */
.L_x_3925:
[----:B------:R-:W-:Y:S05]  /*8e30*/  BSYNC.RECONVERGENT B1 ;  /* 0x0000000000017941 */ /* 0x000fea0003800200 */
.L_x_3923:
        /* <DEDUP_REMOVED lines=11> */
.L_x_3927:
[----:B------:R-:W-:Y:S01]  /*8ef0*/  IMAD.MOV.U32 R51, RZ, RZ, R48 ;  /* 0x000000ffff337224 */ /* 0x000fe200078e0030 */
[----:B------:R-:W-:Y:S01]  /*8f00*/  PRMT R55, R55, 0x7610, R54 ;  /* 0x0000761037377816 */ /* 0x000fe20000000036 */
[----:B------:R-:W-:Y:S01]  /*8f10*/  IMAD.MOV.U32 R86, RZ, RZ, R85 ;  /* 0x000000ffff567224 */ /* 0x000fe200078e0055 */
[----:B------:R-:W-:-:S07]  /*8f20*/  PRMT R129, R128, 0x7632, R129 ;  /* 0x0000763280817816 */ /* 0x000fce0000000081 */
.L_x_3928:
[----:B------:R-:W-:Y:S05]  /*8f30*/  BSYNC.RECONVERGENT B1 ;  /* 0x0000000000017941 */ /* 0x000fea0003800200 */
.L_x_3926:
        /* <DEDUP_REMOVED lines=11> */
.L_x_3930:
[----:B------:R-:W-:Y:S01]  /*8ff0*/  IMAD.MOV.U32 R48, RZ, RZ, R51 ;  /* 0x000000ffff307224 */ /* 0x000fe200078e0033 */
[----:B------:R-:W-:Y:S01]  /*9000*/  PRMT R54, R55, 0x7632, R54 ;  /* 0x0000763237367816 */ /* 0x000fe20000000036 */
[----:B------:R-:W-:Y:S01]  /*9010*/  IMAD.MOV.U32 R85, RZ, RZ, R84 ;  /* 0x000000ffff557224 */ /* 0x000fe200078e0054 */
[----:B------:R-:W-:-:S07]  /*9020*/  PRMT R128, R128, 0x5410, R128 ;  /* 0x0000541080807816 */ /* 0x000fce0000000080 */
.L_x_3931:
[----:B------:R-:W-:Y:S05]  /*9030*/  BSYNC.RECONVERGENT B1 ;  /* 0x0000000000017941 */ /* 0x000fea0003800200 */
.L_x_3929:
        /* <DEDUP_REMOVED lines=11> */
.L_x_3933:
[----:B------:R-:W-:Y:S01]  /*90f0*/  IMAD.MOV.U32 R51, RZ, RZ, R48 ;  /* 0x000000ffff337224 */ /* 0x000fe200078e0030 */
[----:B------:R-:W-:Y:S01]  /*9100*/  PRMT R56, R54, 0x7610, R56 ;  /* 0x0000761036387816 */ /* 0x000fe20000000038 */
[----:B------:R-:W-:Y:S01]  /*9110*/  IMAD.MOV.U32 R84, RZ, RZ, R3 ;  /* 0x000000ffff547224 */ /* 0x000fe200078e0003 */
[----:B------:R-:W-:-:S07]  /*9120*/  PRMT R128, R127, 0x7632, R128 ;  /* 0x000076327f807816 */ /* 0x000fce0000000080 */
.L_x_3934:
[----:B------:R-:W-:Y:S05]  /*9130*/  BSYNC.RECONVERGENT B1 ;  /* 0x0000000000017941 */ /* 0x000fea0003800200 */
.L_x_3932:
        /* <DEDUP_REMOVED lines=11> */
.L_x_3936:
[----:B------:R-:W-:Y:S01]  /*91f0*/  IMAD.MOV.U32 R48, RZ, RZ, R51 ;  /* 0x000000ffff307224 */ /* 0x000fe200078e0033 */
[----:B------:R-:W-:Y:S01]  /*9200*/  PRMT R54, R54, 0x5410, R56 ;  /* 0x0000541036367816 */ /* 0x000fe20000000038 */
[----:B------:R-:W-:Y:S01]  /*9210*/  IMAD.MOV.U32 R3, RZ, RZ, R2 ;  /* 0x000000ffff037224 */ /* 0x000fe200078e0002 */
[----:B------:R-:W-:-:S07]  /*9220*/  PRMT R127, R127, 0x5410, R127 ;  /* 0x000054107f7f7816 */ /* 0x000fce000000007f */
.L_x_3937:
[----:B------:R-:W-:Y:S05]  /*9230*/  BSYNC.RECONVERGENT B1 ;  /* 0x0000000000017941 */ /* 0x000fea0003800200 */
.L_x_3935:
        /* <DEDUP_REMOVED lines=11> */
.L_x_3939:
[----:B------:R-:W-:Y:S01]  /*92f0*/  IMAD.MOV.U32 R51, RZ, RZ, R48 ;  /* 0x000000ffff337224 */ /* 0x000fe200078e0030 */
[----:B------:R-:W-:Y:S01]  /*9300*/  PRMT R55, R55, 0x7610, R54 ;  /* 0x0000761037377816 */ /* 0x000fe20000000036 */
[----:B------:R-:W-:Y:S01]  /*9310*/  IMAD.MOV.U32 R2, RZ, RZ, R5 ;  /* 0x000000ffff027224 */ /* 0x000fe200078e0005 */
[----:B------:R-:W-:-:S07]  /*9320*/  PRMT R127, R126, 0x7632, R127 ;  /* 0x000076327e7f7816 */ /* 0x000fce000000007f */
.L_x_3940:
[----:B------:R-:W-:Y:S05]  /*9330*/  BSYNC.RECONVERGENT B1 ;  /* 0x0000000000017941 */ /* 0x000fea0003800200 */
.L_x_3938:
        /* <DEDUP_REMOVED lines=11> */
.L_x_3942:
[----:B------:R-:W-:Y:S01]  /*93f0*/  IMAD.MOV.U32 R48, RZ, RZ, R51 ;  /* 0x000000ffff307224 */ /* 0x000fe200078e0033 */
[----:B------:R-:W-:Y:S01]  /*9400*/  PRMT R54, R55, 0x7632, R54 ;  /* 0x0000763237367816 */ /* 0x000fe20000000036 */
[----:B------:R-:W-:Y:S01]  /*9410*/  IMAD.MOV.U32 R5, RZ, RZ, R4 ;  /* 0x000000ffff057224 */ /* 0x000fe200078e0004 */
[----:B------:R-:W-:-:S07]  /*9420*/  PRMT R126, R126, 0x5410, R126 ;  /* 0x000054107e7e7816 */ /* 0x000fce000000007e */
.L_x_3943:
[----:B------:R-:W-:Y:S05]  /*9430*/  BSYNC.RECONVERGENT B1 ;  /* 0x0000000000017941 */ /* 0x000fea0003800200 */
.L_x_3941:
        /* <DEDUP_REMOVED lines=11> */
.L_x_3945:
[----:B------:R-:W-:Y:S01]  /*94f0*/  IMAD.MOV.U32 R51, RZ, RZ, R48 ;  /* 0x000000ffff337224 */ /* 0x000fe200078e0030 */
[----:B------:R-:W-:Y:S01]  /*9500*/  PRMT R56, R54, 0x7610, R56 ;  /* 0x0000761036387816 */ /* 0x000fe20000000038 */
[----:B------:R-:W-:Y:S01]  /*9510*/  IMAD.MOV.U32 R4, RZ, RZ, R7 ;  /* 0x000000ffff047224 */ /* 0x000fe200078e0007 */
[----:B------:R-:W-:-:S07]  /*9520*/  PRMT R126, R125, 0x7632, R126 ;  /* 0x000076327d7e7816 */ /* 0x000fce000000007e */
.L_x_3946:
[----:B------:R-:W-:Y:S05]  /*9530*/  BSYNC.RECONVERGENT B1 ;  /* 0x0000000000017941 */ /* 0x000fea0003800200 */
.L_x_3944:
        /* <DEDUP_REMOVED lines=11> */
.L_x_3948:
[----:B------:R-:W-:Y:S01]  /*95f0*/  IMAD.MOV.U32 R48, RZ, RZ, R51 ;  /* 0x000000ffff307224 */ /* 0x000fe200078e0033 */
[----:B------:R-:W-:Y:S01]  /*9600*/  PRMT R54, R54, 0x5410, R56 ;  /* 0x0000541036367816 */ /* 0x000fe20000000038 */
[----:B------:R-:W-:Y:S01]  /*9610*/  IMAD.MOV.U32 R7, RZ, RZ, R6 ;  /* 0x000000ffff077224 */ /* 0x000fe200078e0006 */
[----:B------:R-:W-:-:S07]  /*9620*/  PRMT R125, R125, 0x5410, R125 ;  /* 0x000054107d7d7816 */ /* 0x000fce000000007d */
.L_x_3949:
[----:B------:R-:W-:Y:S05]  /*9630*/  BSYNC.RECONVERGENT B1 ;  /* 0x0000000000017941 */ /* 0x000fea0003800200 */
.L_x_3947:
        /* <DEDUP_REMOVED lines=11> */
.L_x_3951:
[----:B------:R-:W-:Y:S01]  /*96f0*/  IMAD.MOV.U32 R51, RZ, RZ, R48 ;  /* 0x000000ffff337224 */ /* 0x000fe200078e0030 */
[----:B------:R-:W-:Y:S01]  /*9700*/  PRMT R55, R55, 0x7610, R54 ;  /* 0x0000761037377816 */ /* 0x000fe20000000036 */
[----:B------:R-:W-:Y:S01]  /*9710*/  IMAD.MOV.U32 R6, RZ, RZ, R9 ;  /* 0x000000ffff067224 */ /* 0x000fe200078e0009 */
[----:B------:R-:W-:-:S07]  /*9720*/  PRMT R125, R124, 0x7632, R125 ;  /* 0x000076327c7d7816 */ /* 0x000fce000000007d */
.L_x_3952:
[----:B------:R-:W-:Y:S05]  /*9730*/  BSYNC.RECONVERGENT B1 ;  /* 0x0000000000017941 */ /* 0x000fea0003800200 */
.L_x_3950:
        /* <DEDUP_REMOVED lines=11> */
.L_x_3954:
[----:B------:R-:W-:Y:S01]  /*97f0*/  IMAD.MOV.U32 R48, RZ, RZ, R51 ;  /* 0x000000ffff307224 */ /* 0x000fe200078e0033 */
[----:B------:R-:W-:Y:S01]  /*9800*/  PRMT R54, R55, 0x7632, R54 ;  /* 0x0000763237367816 */ /* 0x000fe20000000036 */
[----:B------:R-:W-:Y:S01]  /*9810*/  IMAD.MOV.U32 R9, RZ, RZ, R8 ;  /* 0x000000ffff097224 */ /* 0x000fe200078e0008 */
[----:B------:R-:W-:-:S07]  /*9820*/  PRMT R124, R124, 0x5410, R124 ;  /* 0x000054107c7c7816 */ /* 0x000fce000000007c */
.L_x_3955:
[----:B------:R-:W-:Y:S05]  /*9830*/  BSYNC.RECONVERGENT B1 ;  /* 0x0000000000017941 */ /* 0x000fea0003800200 */
.L_x_3953:
        /* <DEDUP_REMOVED lines=11> */
.L_x_3957:
[----:B------:R-:W-:Y:S01]  /*98f0*/  IMAD.MOV.U32 R51, RZ, RZ, R48 ;  /* 0x000000ffff337224 */ /* 0x000fe200078e0030 */
[----:B------:R-:W-:Y:S01]  /*9900*/  PRMT R56, R54, 0x7610, R56 ;  /* 0x0000761036387816 */ /* 0x000fe20000000038 */
[----:B------:R-:W-:Y:S01]  /*9910*/  IMAD.MOV.U32 R8, RZ, RZ, R11 ;  /* 0x000000ffff087224 */ /* 0x000fe200078e000b */
[----:B------:R-:W-:-:S07]  /*9920*/  PRMT R124, R123, 0x7632, R124 ;  /* 0x000076327b7c7816 */ /* 0x000fce000000007c */
.L_x_3958:
[----:B------:R-:W-:Y:S05]  /*9930*/  BSYNC.RECONVERGENT B1 ;  /* 0x0000000000017941 */ /* 0x000fea0003800200 */
.L_x_3956:
        /* <DEDUP_REMOVED lines=11> */
.L_x_3960:
[----:B------:R-:W-:Y:S01]  /*99f0*/  IMAD.MOV.U32 R48, RZ, RZ, R51 ;  /* 0x000000ffff307224 */ /* 0x000fe200078e0033 */
[----:B------:R-:W-:Y:S01]  /*9a00*/  PRMT R54, R54, 0x5410, R56 ;  /* 0x0000541036367816 */ /* 0x000fe20000000038 */
[----:B------:R-:W-:Y:S01]  /*9a10*/  IMAD.MOV.U32 R11, RZ, RZ, R10 ;  /* 0x000000ffff0b7224 */ /* 0x000fe200078e000a */
[----:B------:R-:W-:-:S07]  /*9a20*/  PRMT R123, R123, 0x5410, R123 ;  /* 0x000054107b7b7816 */ /* 0x000fce000000007b */
.L_x_3961:
[----:B------:R-:W-:Y:S05]  /*9a30*/  BSYNC.RECONVERGENT B1 ;  /* 0x0000000000017941 */ /* 0x000fea0003800200 */
.L_x_3959:
        /* <DEDUP_REMOVED lines=11> */
.L_x_3963:
[----:B------:R-:W-:Y:S01]  /*9af0*/  IMAD.MOV.U32 R51, RZ, RZ, R48 ;  /* 0x000000ffff337224 */ /* 0x000fe200078e0030 */
[----:B------:R-:W-:Y:S01]  /*9b00*/  PRMT R55, R55, 0x7610, R54 ;  /* 0x0000761037377816 */ /* 0x000fe20000000036 */
[----:B------:R-:W-:Y:S01]  /*9b10*/  IMAD.MOV.U32 R10, RZ, RZ, R13 ;  /* 0x000000ffff0a7224 */ /* 0x000fe200078e000d */
[----:B------:R-:W-:-:S07]  /*9b20*/  PRMT R123, R122, 0x7632, R123 ;  /* 0x000076327a7b7816 */ /* 0x000fce000000007b */
.L_x_3964:
[----:B------:R-:W-:Y:S05]  /*9b30*/  BSYNC.RECONVERGENT B1 ;  /* 0x0000000000017941 */ /* 0x000fea0003800200 */
.L_x_3962:
        /* <DEDUP_REMOVED lines=11> */
.L_x_3966:
[----:B------:R-:W-:Y:S01]  /*9bf0*/  IMAD.MOV.U32 R48, RZ, RZ, R51 ;  /* 0x000000ffff307224 */ /* 0x000fe200078e0033 */
[----:B------:R-:W-:Y:S01]  /*9c00*/  PRMT R54, R55, 0x7632, R54 ;  /* 0x0000763237367816 */ /* 0x000fe20000000036 */
[----:B------:R-:W-:Y:S01]  /*9c10*/  IMAD.MOV.U32 R13, RZ, RZ, R12 ;  /* 0x000000ffff0d7224 */ /* 0x000fe200078e000c */
[----:B------:R-:W-:-:S07]  /*9c20*/  PRMT R122, R122, 0x5410, R122 ;  /* 0x000054107a7a7816 */ /* 0x000fce000000007a */
.L_x_3967:
[----:B------:R-:W-:Y:S05]  /*9c30*/  BSYNC.RECONVERGENT B1 ;  /* 0x0000000000017941 */ /* 0x000fea0003800200 */
.L_x_3965:
        /* <DEDUP_REMOVED lines=11> */
.L_x_3969:
[----:B------:R-:W-:Y:S01]  /*9cf0*/  IMAD.MOV.U32 R51, RZ, RZ, R48 ;  /* 0x000000ffff337224 */ /* 0x000fe200078e0030 */
[----:B------:R-:W-:Y:S01]  /*9d00*/  PRMT R56, R54, 0x7610, R56 ;  /* 0x0000761036387816 */ /* 0x000fe20000000038 */
[----:B------:R-:W-:Y:S01]  /*9d10*/  IMAD.MOV.U32 R12, RZ, RZ, R15 ;  /* 0x000000ffff0c7224 */ /* 0x000fe200078e000f */
[----:B------:R-:W-:-:S07]  /*9d20*/  PRMT R122, R121, 0x7632, R122 ;  /* 0x00007632797a7816 */ /* 0x000fce000000007a */
.L_x_3970:
[----:B------:R-:W-:Y:S05]  /*9d30*/  BSYNC.RECONVERGENT B1 ;  /* 0x0000000000017941 */ /* 0x000fea0003800200 */
.L_x_3968:
        /* <DEDUP_REMOVED lines=11> */
.L_x_3972:
[----:B------:R-:W-:Y:S01]  /*9df0*/  IMAD.MOV.U32 R48, RZ, RZ, R51 ;  /* 0x000000ffff307224 */ /* 0x000fe200078e0033 */
[----:B------:R-:W-:Y:S01]  /*9e00*/  PRMT R54, R54, 0x5410, R56 ;  /* 0x0000541036367816 */ /* 0x000fe20000000038 */
[----:B------:R-:W-:Y:S01]  /*9e10*/  IMAD.MOV.U32 R15, RZ, RZ, R14 ;  /* 0x000000ffff0f7224 */ /* 0x000fe200078e000e */
[----:B------:R-:W-:-:S07]  /*9e20*/  PRMT R121, R121, 0x5410, R121 ;  /* 0x0000541079797816 */ /* 0x000fce0000000079 */
.L_x_3973:
[----:B------:R-:W-:Y:S05]  /*9e30*/  BSYNC.RECONVERGENT B1 ;  /* 0x0000000000017941 */ /* 0x000fea0003800200 */
.L_x_3971:
        /* <DEDUP_REMOVED lines=11> */
.L_x_3975:
[----:B------:R-:W-:Y:S01]  /*9ef0*/  IMAD.MOV.U32 R51, RZ, RZ, R48 ;  /* 0x000000ffff337224 */ /* 0x000fe200078e0030 */
[----:B------:R-:W-:Y:S01]  /*9f00*/  PRMT R55, R55, 0x7610, R54 ;  /* 0x0000761037377816 */ /* 0x000fe20000000036 */
[----:B------:R-:W-:Y:S01]  /*9f10*/  IMAD.MOV.U32 R14, RZ, RZ, R17 ;  /* 0x000000ffff0e7224 */ /* 0x000fe200078e0011 */
[----:B------:R-:W-:-:S07]  /*9f20*/  PRMT R121, R120, 0x7632, R121 ;  /* 0x0000763278797816 */ /* 0x000fce0000000079 */
.L_x_3976:
[----:B------:R-:W-:Y:S05]  /*9f30*/  BSYNC.RECONVERGENT B1 ;  /* 0x0000000000017941 */ /* 0x000fea0003800200 */
.L_x_3974:
        /* <DEDUP_REMOVED lines=11> */
.L_x_3978:
[----:B------:R-:W-:Y:S01]  /*9ff0*/  IMAD.MOV.U32 R48, RZ, RZ, R51 ;  /* 0x000000ffff307224 */ /* 0x000fe200078e0033 */
[----:B------:R-:W-:Y:S01]  /*a000*/  PRMT R54, R55, 0x7632, R54 ;  /* 0x0000763237367816 */ /* 0x000fe20000000036 */
[----:B------:R-:W-:Y:S01]  /*a010*/  IMAD.MOV.U32 R17, RZ, RZ, R16 ;  /* 0x000000ffff117224 */ /* 0x000fe200078e0010 */
[----:B------:R-:W-:-:S07]  /*a020*/  PRMT R120, R120, 0x5410, R120 ;  /* 0x0000541078787816 */ /* 0x000fce0000000078 */
.L_x_3979:
[----:B------:R-:W-:Y:S05]  /*a030*/  BSYNC.RECONVERGENT B1 ;  /* 0x0000000000017941 */ /* 0x000fea0003800200 */
.L_x_3977:
        /* <DEDUP_REMOVED lines=11> */
.L_x_3981:
[----:B------:R-:W-:Y:S01]  /*a0f0*/  IMAD.MOV.U32 R51, RZ, RZ, R48 ;  /* 0x000000ffff337224 */ /* 0x000fe200078e0030 */
[----:B------:R-:W-:Y:S01]  /*a100*/  PRMT R56, R54, 0x7610, R56 ;  /* 0x0000761036387816 */ /* 0x000fe20000000038 */
[----:B------:R-:W-:Y:S01]  /*a110*/  IMAD.MOV.U32 R16, RZ, RZ, R19 ;  /* 0x000000ffff107224 */ /* 0x000fe200078e0013 */
[----:B------:R-:W-:-:S07]  /*a120*/  PRMT R120, R119, 0x7632, R120 ;  /* 0x0000763277787816 */ /* 0x000fce0000000078 */
.L_x_3982:
[----:B------:R-:W-:Y:S05]  /*a130*/  BSYNC.RECONVERGENT B1 ;  /* 0x0000000000017941 */ /* 0x000fea0003800200 */
.L_x_3980:
        /* <DEDUP_REMOVED lines=11> */
.L_x_3984:
[----:B------:R-:W-:Y:S01]  /*a1f0*/  IMAD.MOV.U32 R48, RZ, RZ, R51 ;  /* 0x000000ffff307224 */ /* 0x000fe200078e0033 */
[----:B------:R-:W-:Y:S01]  /*a200*/  PRMT R54, R54, 0x5410, R56 ;  /* 0x0000541036367816 */ /* 0x000fe20000000038 */
[----:B------:R-:W-:Y:S01]  /*a210*/  IMAD.MOV.U32 R19, RZ, RZ, R18 ;  /* 0x000000ffff137224 */ /* 0x000fe200078e0012 */
[----:B------:R-:W-:-:S07]  /*a220*/  PRMT R119, R119, 0x5410, R119 ;  /* 0x0000541077777816 */ /* 0x000fce0000000077 */
.L_x_3985:
[----:B------:R-:W-:Y:S05]  /*a230*/  BSYNC.RECONVERGENT B1 ;  /* 0x0000000000017941 */ /* 0x000fea0003800200 */
.L_x_3983:
        /* <DEDUP_REMOVED lines=11> */
.L_x_3987:
[----:B------:R-:W-:Y:S01]  /*a2f0*/  IMAD.MOV.U32 R51, RZ, RZ, R48 ;  /* 0x000000ffff337224 */ /* 0x000fe200078e0030 */
[----:B------:R-:W-:Y:S01]  /*a300*/  PRMT R55, R55, 0x7610, R54 ;  /* 0x0000761037377816 */ /* 0x000fe20000000036 */
[----:B------:R-:W-:Y:S01]  /*a310*/  IMAD.MOV.U32 R18, RZ, RZ, R21 ;  /* 0x000000ffff127224 */ /* 0x000fe200078e0015 */
[----:B------:R-:W-:-:S07]  /*a320*/  PRMT R119, R118, 0x7632, R119 ;  /* 0x0000763276777816 */ /* 0x000fce0000000077 */
.L_x_3988:
[----:B------:R-:W-:Y:S05]  /*a330*/  BSYNC.RECONVERGENT B1 ;  /* 0x0000000000017941 */ /* 0x000fea0003800200 */
.L_x_3986:
        /* <DEDUP_REMOVED lines=11> */
.L_x_3990:
[----:B------:R-:W-:Y:S01]  /*a3f0*/  IMAD.MOV.U32 R48, RZ, RZ, R51 ;  /* 0x000000ffff307224 */ /* 0x000fe200078e0033 */
[----:B------:R-:W-:Y:S01]  /*a400*/  PRMT R54, R55, 0x7632, R54 ;  /* 0x0000763237367816 */ /* 0x000fe20000000036 */
[----:B------:R-:W-:Y:S01]  /*a410*/  IMAD.MOV.U32 R21, RZ, RZ, R20 ;  /* 0x000000ffff157224 */ /* 0x000fe200078e0014 */
[----:B------:R-:W-:-:S07]  /*a420*/  PRMT R118, R118, 0x5410, R118 ;  /* 0x0000541076767816 */ /* 0x000fce0000000076 */
.L_x_3991:
[----:B------:R-:W-:Y:S05]  /*a430*/  BSYNC.RECONVERGENT B1 ;  /* 0x0000000000017941 */ /* 0x000fea0003800200 */
.L_x_3989:
        /* <DEDUP_REMOVED lines=11> */
.L_x_3993:
[----:B------:R-:W-:Y:S01]  /*a4f0*/  IMAD.MOV.U32 R51, RZ, RZ, R48 ;  /* 0x000000ffff337224 */ /* 0x000fe200078e0030 */
[----:B------:R-:W-:Y:S01]  /*a500*/  PRMT R56, R54, 0x7610, R56 ;  /* 0x0000761036387816 */ /* 0x000fe20000000038 */
[----:B------:R-:W-:Y:S01]  /*a510*/  IMAD.MOV.U32 R20, RZ, RZ, R23 ;  /* 0x000000ffff147224 */ /* 0x000fe200078e0017 */
[----:B------:R-:W-:-:S07]  /*a520*/  PRMT R118, R117, 0x7632, R118 ;  /* 0x0000763275767816 */ /* 0x000fce0000000076 */
.L_x_3994:
[----:B------:R-:W-:Y:S05]  /*a530*/  BSYNC.RECONVERGENT B1 ;  /* 0x0000000000017941 */ /* 0x000fea0003800200 */
.L_x_3992:
        /* <DEDUP_REMOVED lines=11> */
.L_x_3996:
[----:B------:R-:W-:Y:S01]  /*a5f0*/  IMAD.MOV.U32 R48, RZ, RZ, R51 ;  /* 0x000000ffff307224 */ /* 0x000fe200078e0033 */
[----:B------:R-:W-:Y:S01]  /*a600*/  PRMT R54, R54, 0x5410, R56 ;  /* 0x0000541036367816 */ /* 0x000fe20000000038 */
[----:B------:R-:W-:Y:S01]  /*a610*/  IMAD.MOV.U32 R23, RZ, RZ, R22 ;  /* 0x000000ffff177224 */ /* 0x000fe200078e0016 */
[----:B------:R-:W-:-:S07]  /*a620*/  PRMT R117, R117, 0x5410, R117 ;  /* 0x0000541075757816 */ /* 0x000fce0000000075 */
.L_x_3997:
[----:B------:R-:W-:Y:S05]  /*a630*/  BSYNC.RECONVERGENT B1 ;  /* 0x0000000000017941 */ /* 0x000fea0003800200 */
.L_x_3995:
        /* <DEDUP_REMOVED lines=11> */
.L_x_3999:
[----:B------:R-:W-:Y:S01]  /*a6f0*/  IMAD.MOV.U32 R51, RZ, RZ, R48 ;  /* 0x000000ffff337224 */ /* 0x000fe200078e0030 */
[----:B------:R-:W-:Y:S01]  /*a700*/  PRMT R55, R55, 0x7610, R54 ;  /* 0x0000761037377816 */ /* 0x000fe20000000036 */
[----:B------:R-:W-:Y:S01]  /*a710*/  IMAD.MOV.U32 R22, RZ, RZ, R25 ;  /* 0x000000ffff167224 */ /* 0x000fe200078e0019 */
[----:B------:R-:W-:-:S07]  /*a720*/  PRMT R117, R116, 0x7632, R117 ;  /* 0x0000763274757816 */ /* 0x000fce0000000075 */
.L_x_4000:
[----:B------:R-:W-:Y:S05]  /*a730*/  BSYNC.RECONVERGENT B1 ;  /* 0x0000000000017941 */ /* 0x000fea0003800200 */
.L_x_3998:
        /* <DEDUP_REMOVED lines=11> */
.L_x_4002:
[----:B------:R-:W-:Y:S01]  /*a7f0*/  IMAD.MOV.U32 R48, RZ, RZ, R51 ;  /* 0x000000ffff307224 */ /* 0x000fe200078e0033 */
[----:B------:R-:W-:Y:S01]  /*a800*/  PRMT R54, R55, 0x7632, R54 ;  /* 0x0000763237367816 */ /* 0x000fe20000000036 */
[----:B------:R-:W-:Y:S01]  /*a810*/  IMAD.MOV.U32 R25, RZ, RZ, R24 ;  /* 0x000000ffff197224 */ /* 0x000fe200078e0018 */
[----:B------:R-:W-:-:S07]  /*a820*/  PRMT R116, R116, 0x5410, R116 ;  /* 0x0000541074747816 */ /* 0x000fce0000000074 */
.L_x_4003:
[----:B------:R-:W-:Y:S05]  /*a830*/  BSYNC.RECONVERGENT B1 ;  /* 0x0000000000017941 */ /* 0x000fea0003800200 */
.L_x_4001:
        /* <DEDUP_REMOVED lines=11> */
.L_x_4005:
[----:B------:R-:W-:Y:S01]  /*a8f0*/  IMAD.MOV.U32 R51, RZ, RZ, R48 ;  /* 0x000000ffff337224 */ /* 0x000fe200078e0030 */
[----:B------:R-:W-:Y:S01]  /*a900*/  PRMT R56, R54, 0x7610, R56 ;  /* 0x0000761036387816 */ /* 0x000fe20000000038 */
[----:B------:R-:W-:Y:S01]  /*a910*/  IMAD.MOV.U32 R24, RZ, RZ, R27 ;  /* 0x000000ffff187224 */ /* 0x000fe200078e001b */
[----:B------:R-:W-:-:S07]  /*a920*/  PRMT R116, R115, 0x7632, R116 ;  /* 0x0000763273747816 */ /* 0x000fce0000000074 */
.L_x_4006:
[----:B------:R-:W-:Y:S05]  /*a930*/  BSYNC.RECONVERGENT B1 ;  /* 0x0000000000017941 */ /* 0x000fea0003800200 */
.L_x_4004:
        /* <DEDUP_REMOVED lines=11> */
.L_x_4008:
[----:B------:R-:W-:Y:S01]  /*a9f0*/  IMAD.MOV.U32 R48, RZ, RZ, R51 ;  /* 0x000000ffff307224 */ /* 0x000fe200078e0033 */
[----:B------:R-:W-:Y:S01]  /*aa00*/  PRMT R54, R54, 0x5410, R56 ;  /* 0x0000541036367816 */ /* 0x000fe20000000038 */
[----:B------:R-:W-:Y:S01]  /*aa10*/  IMAD.MOV.U32 R27, RZ, RZ, R26 ;  /* 0x000000ffff1b7224 */ /* 0x000fe200078e001a */
[----:B------:R-:W-:-:S07]  /*aa20*/  PRMT R115, R115, 0x5410, R115 ;  /* 0x0000541073737816 */ /* 0x000fce0000000073 */
.L_x_4009:
[----:B------:R-:W-:Y:S05]  /*aa30*/  BSYNC.RECONVERGENT B1 ;  /* 0x0000000000017941 */ /* 0x000fea0003800200 */
.L_x_4007:
        /* <DEDUP_REMOVED lines=11> */
.L_x_4011:
[----:B------:R-:W-:Y:S01]  /*aaf0*/  IMAD.MOV.U32 R51, RZ, RZ, R48 ;  /* 0x000000ffff337224 */ /* 0x000fe200078e0030 */
[----:B------:R-:W-:Y:S01]  /*ab00*/  PRMT R55, R55, 0x7610, R54 ;  /* 0x0000761037377816 */ /* 0x000fe20000000036 */
[----:B------:R-:W-:Y:S01]  /*ab10*/  IMAD.MOV.U32 R26, RZ, RZ, R29 ;  /* 0x000000ffff1a7224 */ /* 0x000fe200078e001d */
[----:B------:R-:W-:-:S07]  /*ab20*/  PRMT R115, R114, 0x7632, R115 ;  /* 0x0000763272737816 */ /* 0x000fce0000000073 */
.L_x_4012:
[----:B------:R-:W-:Y:S05]  /*ab30*/  BSYNC.RECONVERGENT B1 ;  /* 0x0000000000017941 */ /* 0x000fea0003800200 */
.L_x_4010:
        /* <DEDUP_REMOVED lines=11> */
.L_x_4014:
[----:B------:R-:W-:Y:S01]  /*abf0*/  IMAD.MOV.U32 R48, RZ, RZ, R51 ;  /* 0x000000ffff307224 */ /* 0x000fe200078e0033 */
[----:B------:R-:W-:Y:S01]  /*ac00*/  PRMT R54, R55, 0x7632, R54 ;  /* 0x0000763237367816 */ /* 0x000fe20000000036 */
[----:B------:R-:W-:Y:S01]  /*ac10*/  IMAD.MOV.U32 R29, RZ, RZ, R28 ;  /* 0x000000ffff1d7224 */ /* 0x000fe200078e001c */
[----:B------:R-:W-:-:S07]  /*ac20*/  PRMT R114, R114, 0x5410, R114 ;  /* 0x0000541072727816 */ /* 0x000fce0000000072 */
.L_x_4015:
[----:B------:R-:W-:Y:S05]  /*ac30*/  BSYNC.RECONVERGENT B1 ;  /* 0x0000000000017941 */ /* 0x000fea0003800200 */
.L_x_4013:
        /* <DEDUP_REMOVED lines=11> */
.L_x_4017:
[----:B------:R-:W-:Y:S01]  /*acf0*/  IMAD.MOV.U32 R51, RZ, RZ, R48 ;  /* 0x000000ffff337224 */ /* 0x000fe200078e0030 */
[----:B------:R-:W-:Y:S01]  /*ad00*/  PRMT R55, R55, 0x5410, R54 ;  /* 0x0000541037377816 */ /* 0x000fe20000000036 */
[----:B------:R-:W-:Y:S01]  /*ad10*/  IMAD.MOV.U32 R28, RZ, RZ, R31 ;  /* 0x000000ffff1c7224 */ /* 0x000fe200078e001f */
[----:B------:R-:W-:-:S07]  /*ad20*/  PRMT R114, R111, 0x7632, R114 ;  /* 0x000076326f727816 */ /* 0x000fce0000000072 */
.L_x_4018:
[----:B------:R-:W-:Y:S05]  /*ad30*/  BSYNC.RECONVERGENT B1 ;  /* 0x0000000000017941 */ /* 0x000fea0003800200 */
.L_x_4016:
        /* <DEDUP_REMOVED lines=11> */
.L_x_4020:
[----:B------:R-:W-:Y:S01]  /*adf0*/  IMAD.MOV.U32 R48, RZ, RZ, R51 ;  /* 0x000000ffff307224 */ /* 0x000fe200078e0033 */
[----:B------:R-:W-:Y:S01]  /*ae00*/  PRMT R54, R54, 0x7610, R55 ;  /* 0x0000761036367816 */ /* 0x000fe20000000037 */
[----:B------:R-:W-:Y:S01]  /*ae10*/  IMAD.MOV.U32 R31, RZ, RZ, R30 ;  /* 0x000000ffff1f7224 */ /* 0x000fe200078e001e */
[----:B------:R-:W-:-:S07]  /*ae20*/  PRMT R111, R111, 0x5410, R111 ;  /* 0x000054106f6f7816 */ /* 0x000fce000000006f */
.L_x_4021:
[----:B------:R-:W-:Y:S05]  /*ae30*/  BSYNC.RECONVERGENT B1 ;  /* 0x0000000000017941 */ /* 0x000fea0003800200 */
.L_x_4019:
        /* <DEDUP_REMOVED lines=11> */
.L_x_4023:
[----:B------:R-:W-:Y:S01]  /*aef0*/  IMAD.MOV.U32 R51, RZ, RZ, R48 ;  /* 0x000000ffff337224 */ /* 0x000fe200078e0030 */
[----:B------:R-:W-:Y:S01]  /*af00*/  PRMT R55, R55, 0x7610, R54 ;  /* 0x0000761037377816 */ /* 0x000fe20000000036 */
[----:B------:R-:W-:Y:S01]  /*af10*/  IMAD.MOV.U32 R30, RZ, RZ, R33 ;  /* 0x000000ffff1e7224 */ /* 0x000fe200078e0021 */
[----:B------:R-:W-:-:S07]  /*af20*/  PRMT R111, R110, 0x7632, R111 ;  /* 0x000076326e6f7816 */ /* 0x000fce000000006f */
.L_x_4024:
[----:B------:R-:W-:Y:S05]  /*af30*/  BSYNC.RECONVERGENT B1 ;  /* 0x0000000000017941 */ /* 0x000fea0003800200 */
.L_x_4022:
        /* <DEDUP_REMOVED lines=11> */
.L_x_4026:
[----:B------:R-:W-:Y:S01]  /*aff0*/  IMAD.MOV.U32 R48, RZ, RZ, R51 ;  /* 0x000000ffff307224 */ /* 0x000fe200078e0033 */
[----:B------:R-:W-:Y:S01]  /*b000*/  PRMT R54, R54, 0x7610, R55 ;  /* 0x0000761036367816 */ /* 0x000fe20000000037 */
[----:B------:R-:W-:Y:S01]  /*b010*/  IMAD.MOV.U32 R33, RZ, RZ, R32 ;  /* 0x000000ffff217224 */ /* 0x000fe200078e0020 */
[----:B------:R-:W-:-:S07]  /*b020*/  PRMT R110, R110, 0x5410, R102 ;  /* 0x000054106e6e7816 */ /* 0x000fce0000000066 */
.L_x_4027:
[----:B------:R-:W-:Y:S05]  /*b030*/  BSYNC.RECONVERGENT B1 ;  /* 0x0000000000017941 */ /* 0x000fea0003800200 */
.L_x_4025:
        /* <DEDUP_REMOVED lines=11> */
.L_x_4029:
[----:B------:R-:W-:Y:S01]  /*b0f0*/  IMAD.MOV.U32 R51, RZ, RZ, R48 ;  /* 0x000000ffff337224 */ /* 0x000fe200078e0030 */
[----:B------:R-:W-:Y:S01]  /*b100*/  PRMT R54, R54, 0x7632, R54 ;  /* 0x0000763236367816 */ /* 0x000fe20000000036 */
[----:B------:R-:W-:Y:S01]  /*b110*/  IMAD.MOV.U32 R32, RZ, RZ, R35 ;  /* 0x000000ffff207224 */ /* 0x000fe200078e0023 */
[----:B------:R-:W-:-:S07]  /*b120*/  PRMT R102, R102, 0x7632, R102 ;  /* 0x0000763266667816 */ /* 0x000fce0000000066 */
.L_x_4030:
[----:B------:R-:W-:Y:S05]  /*b130*/  BSYNC.RECONVERGENT B1 ;  /* 0x0000000000017941 */ /* 0x000fea0003800200 */
.L_x_4028:
        /* <DEDUP_REMOVED lines=11> */
.L_x_4032:
[----:B------:R-:W-:Y:S01]  /*b1f0*/  IMAD.MOV.U32 R48, RZ, RZ, R51 ;  /* 0x000000ffff307224 */ /* 0x000fe200078e0033 */
[----:B------:R-:W-:Y:S01]  /*b200*/  PRMT R56, R54, 0x7610, R56 ;  /* 0x0000761036387816 */ /* 0x000fe20000000038 */
[----:B------:R-:W-:Y:S01]  /*b210*/  IMAD.MOV.U32 R35, RZ, RZ, R34 ;  /* 0x000000ffff237224 */ /* 0x000fe200078e0022 */
[----:B------:R-:W-:-:S07]  /*b220*/  PRMT R102, R102, 0x5410, R103 ;  /* 0x0000541066667816 */ /* 0x000fce0000000067 */
.L_x_4033:
[----:B------:R-:W-:Y:S05]  /*b230*/  BSYNC.RECONVERGENT B1 ;  /* 0x0000000000017941 */ /* 0x000fea0003800200 */
.L_x_4031:
        /* <DEDUP_REMOVED lines=11> */
.L_x_4035:
[----:B------:R-:W-:Y:S01]  /*b2f0*/  IMAD.MOV.U32 R51, RZ, RZ, R48 ;  /* 0x000000ffff337224 */ /* 0x000fe200078e0030 */
[----:B------:R-:W-:Y:S01]  /*b300*/  PRMT R54, R54, 0x5410, R56 ;  /* 0x0000541036367816 */ /* 0x000fe20000000038 */
[----:B------:R-:W-:Y:S01]  /*b310*/  IMAD.MOV.U32 R34, RZ, RZ, R37 ;  /* 0x000000ffff227224 */ /* 0x000fe200078e0025 */
[----:B------:R-:W-:-:S07]  /*b320*/  PRMT R103, R103, 0x7632, R103 ;  /* 0x0000763267677816 */ /* 0x000fce0000000067 */
.L_x_4036:
[----:B------:R-:W-:Y:S05]  /*b330*/  BSYNC.RECONVERGENT B1 ;  /* 0x0000000000017941 */ /* 0x000fea0003800200 */
.L_x_4034:
        /* <DEDUP_REMOVED lines=11> */
.L_x_4038:
[----:B------:R-:W-:Y:S01]  /*b3f0*/  IMAD.MOV.U32 R48, RZ, RZ, R51 ;  /* 0x000000ffff307224 */ /* 0x000fe200078e0033 */
[----:B------:R-:W-:Y:S01]  /*b400*/  PRMT R55, R55, 0x7610, R54 ;  /* 0x0000761037377816 */ /* 0x000fe20000000036 */
[----:B------:R-:W-:Y:S01]  /*b410*/  IMAD.MOV.U32 R37, RZ, RZ, R36 ;  /* 0x000000ffff257224 */ /* 0x000fe200078e0024 */
[----:B------:R-:W-:-:S07]  /*b420*/  PRMT R103, R103, 0x5410, R104 ;  /* 0x0000541067677816 */ /* 0x000fce0000000068 */
.L_x_4039:
[----:B------:R-:W-:Y:S05]  /*b430*/  BSYNC.RECONVERGENT B1 ;  /* 0x0000000000017941 */ /* 0x000fea0003800200 */
.L_x_4037:
        /* <DEDUP_REMOVED lines=11> */
.L_x_4041:
[----:B------:R-:W-:Y:S01]  /*b4f0*/  IMAD.MOV.U32 R51, RZ, RZ, R48 ;  /* 0x000000ffff337224 */ /* 0x000fe200078e0030 */
[----:B------:R-:W-:Y:S01]  /*b500*/  PRMT R54, R55, 0x7632, R54 ;  /* 0x0000763237367816 */ /* 0x000fe20000000036 */
[----:B------:R-:W-:Y:S01]  /*b510*/  IMAD.MOV.U32 R36, RZ, RZ, R39 ;  /* 0x000000ffff247224 */ /* 0x000fe200078e0027 */
[----:B------:R-:W-:-:S07]  /*b520*/  PRMT R104, R104, 0x7632, R104 ;  /* 0x0000763268687816 */ /* 0x000fce0000000068 */
.L_x_4042:
[----:B------:R-:W-:Y:S05]  /*b530*/  BSYNC.RECONVERGENT B1 ;  /* 0x0000000000017941 */ /* 0x000fea0003800200 */
.L_x_4040:
        /* <DEDUP_REMOVED lines=11> */
.L_x_4044:
[----:B------:R-:W-:Y:S01]  /*b5f0*/  IMAD.MOV.U32 R48, RZ, RZ, R51 ;  /* 0x000000ffff307224 */ /* 0x000fe200078e0033 */
[----:B------:R-:W-:Y:S01]  /*b600*/  PRMT R56, R54, 0x7610, R56 ;  /* 0x0000761036387816 */ /* 0x000fe20000000038 */
[----:B------:R-:W-:Y:S01]  /*b610*/  IMAD.MOV.U32 R39, RZ, RZ, R38 ;  /* 0x000000ffff277224 */ /* 0x000fe200078e0026 */
[----:B------:R-:W-:-:S07]  /*b620*/  PRMT R104, R104, 0x5410, R105 ;  /* 0x0000541068687816 */ /* 0x000fce0000000069 */
.L_x_4045:
[----:B------:R-:W-:Y:S05]  /*b630*/  BSYNC.RECONVERGENT B1 ;  /* 0x0000000000017941 */ /* 0x000fea0003800200 */
.L_x_4043:
        /* <DEDUP_REMOVED lines=11> */
.L_x_4047:
[----:B------:R-:W-:Y:S01]  /*b6f0*/  IMAD.MOV.U32 R51, RZ, RZ, R48 ;  /* 0x000000ffff337224 */ /* 0x000fe200078e0030 */
[----:B------:R-:W-:Y:S01]  /*b700*/  PRMT R54, R54, 0x5410, R56 ;  /* 0x0000541036367816 */ /* 0x000fe20000000038 */
[----:B------:R-:W-:Y:S01]  /*b710*/  IMAD.MOV.U32 R38, RZ, RZ, R41 ;  /* 0x000000ffff267224 */ /* 0x000fe200078e0029 */
[----:B------:R-:W-:-:S07]  /*b720*/  PRMT R105, R105, 0x7632, R105 ;  /* 0x0000763269697816 */ /* 0x000fce0000000069 */
.L_x_4048:
[----:B------:R-:W-:Y:S05]  /*b730*/  BSYNC.RECONVERGENT B1 ;  /* 0x0000000000017941 */ /* 0x000fea0003800200 */
.L_x_4046:
        /* <DEDUP_REMOVED lines=11> */
.L_x_4050:
[----:B------:R-:W-:Y:S01]  /*b7f0*/  IMAD.MOV.U32 R48, RZ, RZ, R51 ;  /* 0x000000ffff307224 */ /* 0x000fe200078e0033 */
[----:B------:R-:W-:Y:S01]  /*b800*/  PRMT R55, R55, 0x7610, R54 ;  /* 0x0000761037377816 */ /* 0x000fe20000000036 */
[----:B------:R-:W-:Y:S01]  /*b810*/  IMAD.MOV.U32 R41, RZ, RZ, R40 ;  /* 0x000000ffff297224 */ /* 0x000fe200078e0028 */
[----:B------:R-:W-:-:S07]  /*b820*/  PRMT R105, R105, 0x5410, R106 ;  /* 0x0000541069697816 */ /* 0x000fce000000006a */
.L_x_4051:
[----:B------:R-:W-:Y:S05]  /*b830*/  BSYNC.RECONVERGENT B1 ;  /* 0x0000000000017941 */ /* 0x000fea0003800200 */
.L_x_4049:
        /* <DEDUP_REMOVED lines=11> */
.L_x_4053:
[----:B------:R-:W-:Y:S01]  /*b8f0*/  IMAD.MOV.U32 R51, RZ, RZ, R48 ;  /* 0x000000ffff337224 */ /* 0x000fe200078e0030 */
[----:B------:R-:W-:Y:S01]  /*b900*/  PRMT R54, R55, 0x7632, R54 ;  /* 0x0000763237367816 */ /* 0x000fe20000000036 */
[----:B------:R-:W-:Y:S01]  /*b910*/  IMAD.MOV.U32 R40, RZ, RZ, R43 ;  /* 0x000000ffff287224 */ /* 0x000fe200078e002b */
[----:B------:R-:W-:-:S07]  /*b920*/  PRMT R106, R106, 0x7632, R106 ;  /* 0x000076326a6a7816 */ /* 0x000fce000000006a */
.L_x_4054:
[----:B------:R-:W-:Y:S05]  /*b930*/  BSYNC.RECONVERGENT B1 ;  /* 0x0000000000017941 */ /* 0x000fea0003800200 */
.L_x_4052:
        /* <DEDUP_REMOVED lines=11> */
.L_x_4056:
[----:B------:R-:W-:Y:S01]  /*b9f0*/  IMAD.MOV.U32 R48, RZ, RZ, R51 ;  /* 0x000000ffff307224 */ /* 0x000fe200078e0033 */
[----:B------:R-:W-:Y:S01]  /*ba00*/  PRMT R56, R54, 0x7610, R56 ;  /* 0x0000761036387816 */ /* 0x000fe20000000038 */
[----:B------:R-:W-:Y:S01]  /*ba10*/  IMAD.MOV.U32 R43, RZ, RZ, R42 ;  /* 0x000000ffff2b7224 */ /* 0x000fe200078e002a */
[----:B------:R-:W-:-:S07]  /*ba20*/  PRMT R106, R106, 0x5410, R107 ;  /* 0x000054106a6a7816 */ /* 0x000fce000000006b */
.L_x_4057:
[----:B------:R-:W-:Y:S05]  /*ba30*/  BSYNC.RECONVERGENT B1 ;  /* 0x0000000000017941 */ /* 0x000fea0003800200 */
.L_x_4055:
        /* <DEDUP_REMOVED lines=11> */
.L_x_4059:
[----:B------:R-:W-:Y:S01]  /*baf0*/  IMAD.MOV.U32 R51, RZ, RZ, R48 ;  /* 0x000000ffff337224 */ /* 0x000fe200078e0030 */
[----:B------:R-:W-:Y:S01]  /*bb00*/  PRMT R54, R56, 0x7610, R54 ;  /* 0x0000761038367816 */ /* 0x000fe20000000036 */
[----:B------:R-:W-:Y:S01]  /*bb10*/  IMAD.MOV.U32 R42, RZ, RZ, R45 ;  /* 0x000000ffff2a7224 */ /* 0x000fe200078e002d */
[----:B------:R-:W-:-:S07]  /*bb20*/  PRMT R107, R107, 0x7632, R107 ;  /* 0x000076326b6b7816 */ /* 0x000fce000000006b */
.L_x_4060:
[----:B------:R-:W-:Y:S05]  /*bb30*/  BSYNC.RECONVERGENT B1 ;  /* 0x0000000000017941 */ /* 0x000fea0003800200 */
.L_x_4058:
        /* <DEDUP_REMOVED lines=11> */
.L_x_4062:
[----:B------:R-:W-:Y:S01]  /*bbf0*/  IMAD.MOV.U32 R48, RZ, RZ, R51 ;  /* 0x000000ffff307224 */ /* 0x000fe200078e0033 */
[----:B------:R-:W-:Y:S01]  /*bc00*/  PRMT R54, R54, 0x5410, R54 ;  /* 0x0000541036367816 */ /* 0x000fe20000000036 */
[----:B------:R-:W-:Y:S01]  /*bc10*/  IMAD.MOV.U32 R45, RZ, RZ, R44 ;  /* 0x000000ffff2d7224 */ /* 0x000fe200078e002c */
[----:B------:R-:W-:-:S07]  /*bc20*/  PRMT R107, R107, 0x5410, R108 ;  /* 0x000054106b6b7816 */ /* 0x000fce000000006c */
.L_x_4063:
[----:B------:R-:W-:Y:S05]  /*bc30*/  BSYNC.RECONVERGENT B1 ;  /* 0x0000000000017941 */ /* 0x000fea0003800200 */
.L_x_4061:
        /* <DEDUP_REMOVED lines=11> */
.L_x_4065:
[----:B------:R-:W-:Y:S01]  /*bcf0*/  IMAD.MOV.U32 R51, RZ, RZ, R48 ;  /* 0x000000ffff337224 */ /* 0x000fe200078e0030 */
[----:B------:R-:W-:Y:S01]  /*bd00*/  PRMT R54, R54, 0x7632, R54 ;  /* 0x0000763236367816 */ /* 0x000fe20000000036 */
[----:B------:R-:W-:Y:S01]  /*bd10*/  IMAD.MOV.U32 R44, RZ, RZ, R47 ;  /* 0x000000ffff2c7224 */ /* 0x000fe200078e002f */
[----:B------:R-:W-:-:S07]  /*bd20*/  PRMT R108, R108, 0x7632, R108 ;  /* 0x000076326c6c7816 */ /* 0x000fce000000006c */
.L_x_4066:
[----:B------:R-:W-:Y:S05]  /*bd30*/  BSYNC.RECONVERGENT B1 ;  /* 0x0000000000017941 */ /* 0x000fea0003800200 */
.L_x_4064:
        /* <DEDUP_REMOVED lines=11> */
.L_x_4068:
[----:B------:R-:W-:Y:S01]  /*bdf0*/  IMAD.MOV.U32 R48, RZ, RZ, R51 ;  /* 0x000000ffff307224 */ /* 0x000fe200078e0033 */
[----:B------:R-:W-:Y:S01]  /*be00*/  PRMT R54, R54, 0x5410, R54 ;  /* 0x0000541036367816 */ /* 0x000fe20000000036 */
[----:B------:R-:W-:Y:S01]  /*be10*/  IMAD.MOV.U32 R47, RZ, RZ, R46 ;  /* 0x000000ffff2f7224 */ /* 0x000fe200078e002e */
[----:B------:R-:W-:-:S07]  /*be20*/  PRMT R108, R108, 0x5410, R109 ;  /* 0x000054106c6c7816 */ /* 0x000fce000000006d */
.L_x_4069:
[----:B------:R-:W-:Y:S05]  /*be30*/  BSYNC.RECONVERGENT B1 ;  /* 0x0000000000017941 */ /* 0x000fea0003800200 */
.L_x_4067:
        /* <DEDUP_REMOVED lines=11> */
.L_x_4071:
[----:B------:R-:W-:Y:S01]  /*bef0*/  IMAD.MOV.U32 R51, RZ, RZ, R48 ;  /* 0x000000ffff337224 */ /* 0x000fe200078e0030 */
[----:B------:R-:W-:Y:S01]  /*bf00*/  PRMT R54, R54, 0x7632, R54 ;  /* 0x0000763236367816 */ /* 0x000fe20000000036 */
[----:B------:R-:W-:Y:S01]  /*bf10*/  IMAD.MOV.U32 R46, RZ, RZ, R49 ;  /* 0x000000ffff2e7224 */ /* 0x000fe200078e0031 */
[----:B------:R-:W-:-:S07]  /*bf20*/  PRMT R109, R109, 0x7632, R109 ;  /* 0x000076326d6d7816 */ /* 0x000fce000000006d */
.L_x_4072:
[----:B------:R-:W-:Y:S05]  /*bf30*/  BSYNC.RECONVERGENT B1 ;  /* 0x0000000000017941 */ /* 0x000fea0003800200 */
.L_x_4070:
        /* <DEDUP_REMOVED lines=11> */
.L_x_4074:
[----:B------:R-:W-:Y:S01]  /*bff0*/  PRMT R109, R109, 0x5410, R55 ;  /* 0x000054106d6d7816 */ /* 0x000fe20000000037 */
[----:B------:R-:W-:Y:S01]  /*c000*/  IMAD.MOV.U32 R49, RZ, RZ, R52 ;  /* 0x000000ffff317224 */ /* 0x000fe200078e0034 */
[C---:B------:R-:W-:Y:S01]  /*c010*/  PRMT R110, R54.reuse, 0x7610, R110 ;  /* 0x00007610366e7816 */ /* 0x040fe2000000006e */
[----:B------:R-:W-:Y:S01]  /*c020*/  IMAD.MOV.U32 R48, RZ, RZ, R51 ;  /* 0x000000ffff307224 */ /* 0x000fe200078e0033 */
[----:B------:R-:W-:Y:S01]  /*c030*/  PRMT R55, R54, 0x7610, R55 ;  /* 0x0000761036377816 */ /* 0x000fe20000000037 */
[----:B------:R-:W-:-:S07]  /*c040*/  IMAD.MOV.U32 R52, RZ, RZ, R51 ;  /* 0x000000ffff347224 */ /* 0x000fce00078e0033 */
.L_x_4075:
[----:B------:R-:W-:Y:S05]  /*c050*/  BSYNC.RECONVERGENT B1 ;  /* 0x0000000000017941 */ /* 0x000fea0003800200 */
.L_x_4073:
[----:B------:R-:W-:Y:S02]  /*c060*/  VIADD R50, R50, 0x4 ;  /* 0x0000000432327836 */ /* 0x000fe40000000000 */
[----:B------:R-:W-:Y:S01]  /*c070*/  VIADD R79, R79, 0x2 ;  /* 0x000000024f4f7836 */ /* 0x000fe20000000000 */
[----:B------:R-:W-:Y:S06]  /*c080*/  @P1 BRA `(.L_x_4076) ;  /* 0xffffffc000081947 */ /* 0x000fec000383ffff */
.L_x_3886:
[----:B------:R-:W-:Y:S05]  /*c090*/  BSYNC.RECONVERGENT B0 ;  /* 0x0000000000007941 */ /* 0x000fea0003800200 */
.L_x_3885:
        /* <DEDUP_REMOVED lines=11> */
[----:B-1----:R-:W-:Y:S04]  /*c150*/  STL.64 [R78+0x20], R64 ;  /* 0x000020404e007387 */ /* 0x002fe80000100a00 */
[----:B------:R-:W-:Y:S04]  /*c160*/  SHFL.DOWN PT, R64, R26, 0x4, 0x1f ;  /* 0x08801f001a407f89 */ /* 0x000fe800000e0000 */
[----:B------:R-:W1:Y:S04]  /*c170*/  SHFL.DOWN PT, R65, R27, 0x4, 0x1f ;  /* 0x08801f001b417f89 */ /* 0x000e6800000e0000 */
[----:B------:R-:W4:Y:S04]  /*c180*/  SHFL.DOWN PT, R63, R45, 0x4, 0x1f ;  /* 0x08801f002d3f7f89 */ /* 0x000f2800000e0000 */
[----:B------:R-:W-:Y:S04]  /*c190*/  SHFL.DOWN PT, R66, R24, 0x4, 0x1f ;  /* 0x08801f0018427f89 */ /* 0x000fe800000e0000 */
[----:B------:R-:W5:Y:S04]  /*c1a0*/  SHFL.DOWN PT, R67, R25, 0x4, 0x1f ;  /* 0x08801f0019437f89 */ /* 0x000f6800000e0000 */
[----:B--2---:R-:W-:Y:S04]  /*c1b0*/  STL.64 [R78+0x8], R58 ;  /* 0x0000083a4e007387 */ /* 0x004fe80000100a00 */
[----:B------:R-:W-:Y:S04]  /*c1c0*/  SHFL.DOWN PT, R58, R32, 0x4, 0x1f ;  /* 0x08801f00203a7f89 */ /* 0x000fe800000e0000 */
[----:B------:R-:W2:Y:S04]  /*c1d0*/  SHFL.DOWN PT, R59, R33, 0x4, 0x1f ;  /* 0x08801f00213b7f89 */ /* 0x000ea800000e0000 */
[----:B---3--:R-:W-:Y:S04]  /*c1e0*/  STL.64 [R78+0x10], R60 ;  /* 0x0000103c4e007387 */ /* 0x008fe80000100a00 */
[----:B------:R-:W-:Y:S04]  /*c1f0*/  SHFL.DOWN PT, R60, R30, 0x4, 0x1f ;  /* 0x08801f001e3c7f89 */ /* 0x000fe800000e0000 */
[----:B------:R-:W3:Y:S04]  /*c200*/  SHFL.DOWN PT, R61, R31, 0x4, 0x1f ;  /* 0x08801f001f3d7f89 */ /* 0x000ee800000e0000 */
[----:B------:R-:W-:Y:S04]  /*c210*/  SHFL.DOWN PT, R50, R40, 0x4, 0x1f ;  /* 0x08801f0028327f89 */ /* 0x000fe800000e0000 */
[----:B------:R-:W3:Y:S04]  /*c220*/  SHFL.DOWN PT, R51, R41, 0x4, 0x1f ;  /* 0x08801f0029337f89 */ /* 0x000ee800000e0000 */
[----:B------:R-:W-:Y:S04]  /*c230*/  SHFL.DOWN PT, R54, R36, 0x4, 0x1f ;  /* 0x08801f0024367f89 */ /* 0x000fe800000e0000 */
[----:B------:R-:W3:Y:S04]  /*c240*/  SHFL.DOWN PT, R55, R37, 0x4, 0x1f ;  /* 0x08801f0025377f89 */ /* 0x000ee800000e0000 */
[----:B-1----:R1:W-:Y:S04]  /*c250*/  STL.64 [R78+0x60], R64 ;  /* 0x000060404e007387 */ /* 0x0023e80000100a00 */
[----:B----4-:R-:W-:Y:S04]  /*c260*/  STL.64 [R78+0x18], R62 ;  /* 0x0000183e4e007387 */ /* 0x010fe80000100a00 */
[----:B------:R-:W-:Y:S01]  /*c270*/  SHFL.DOWN PT, R62, R28, 0x4, 0x1f ;  /* 0x08801f001c3e7f89 */ /* 0x000fe200000e0000 */
[----:B-1----:R-:W-:-:S03]  /*c280*/  PRMT R64, R110, 0x7610, R109 ;  /* 0x000076106e407816 */ /* 0x002fc6000000006d */
[----:B------:R-:W1:Y:S01]  /*c290*/  SHFL.DOWN PT, R63, R29, 0x4, 0x1f ;  /* 0x08801f001d3f7f89 */ /* 0x000e6200000e0000 */
[----:B------:R-:W-:-:S03]  /*c2a0*/  PRMT R65, R108, 0x7610, R107 ;  /* 0x000076106c417816 */ /* 0x000fc6000000006b */
[----:B-----5:R-:W-:Y:S04]  /*c2b0*/  STL.64 [R78+0x68], R66 ;  /* 0x000068424e007387 */ /* 0x020fe80000100a00 */
[----:B------:R4:W-:Y:S04]  /*c2c0*/  SHFL.DOWN PT, R67, R64, 0x4, 0x1f ;  /* 0x08801f0040437f89 */ /* 0x0009e800000e0000 */
[----:B0-----:R-:W-:Y:S01]  /*c2d0*/  SHFL.DOWN PT, R52, R38, 0x4, 0x1f ;  /* 0x08801f0026347f89 */ /* 0x001fe200000e0000 */
[----:B----4-:R-:W-:-:S03]  /*c2e0*/  PRMT R64, R107, 0x7610, R106 ;  /* 0x000076106b407816 */ /* 0x010fc6000000006a */
[----:B------:R-:W0:Y:S01]  /*c2f0*/  SHFL.DOWN PT, R53, R39, 0x4, 0x1f ;  /* 0x08801f0027357f89 */ /* 0x000e2200000e0000 */
[----:B------:R-:W-:-:S03]  /*c300*/  PRMT R66, R109, 0x7610, R108 ;  /* 0x000076106d427816 */ /* 0x000fc6000000006c */
[----:B--2---:R-:W-:Y:S04]  /*c310*/  STL.64 [R78+0x48], R58 ;  /* 0x0000483a4e007387 */ /* 0x004fe80000100a00 */
[----:B------:R-:W-:Y:S04]  /*c320*/  SHFL.DOWN PT, R58, R14, 0x4, 0x1f ;  /* 0x08801f000e3a7f89 */ /* 0x000fe800000e0000 */
[----:B------:R-:W2:Y:S04]  /*c330*/  SHFL.DOWN PT, R59, R15, 0x4, 0x1f ;  /* 0x08801f000f3b7f89 */ /* 0x000ea800000e0000 */
[----:B------:R-:W4:Y:S04]  /*c340*/  SHFL.DOWN PT, R65, R65, 0x4, 0x1f ;  /* 0x08801f0041417f89 */ /* 0x000f2800000e0000 */
[----:B------:R-:W-:Y:S04]  /*c350*/  SHFL.DOWN PT, R64, R64, 0x4, 0x1f ;  /* 0x08801f0040407f89 */ /* 0x000fe800000e0000 */
[----:B---3--:R-:W-:Y:S04]  /*c360*/  STL.64 [R78+0x50], R60 ;  /* 0x0000503c4e007387 */ /* 0x008fe80000100a00 */
[----:B------:R-:W-:Y:S04]  /*c370*/  SHFL.DOWN PT, R60, R12, 0x4, 0x1f ;  /* 0x08801f000c3c7f89 */ /* 0x000fe800000e0000 */
[----:B------:R-:W3:Y:S04]  /*c380*/  SHFL.DOWN PT, R61, R13, 0x4, 0x1f ;  /* 0x08801f000d3d7f89 */ /* 0x000ee800000e0000 */
[----:B------:R-:W-:Y:S04]  /*c390*/  STL.64 [R78+0x28], R50 ;  /* 0x000028324e007387 */ /* 0x000fe80000100a00 */
[----:B------:R-:W-:Y:S04]  /*c3a0*/  STL.64 [R78+0x38], R54 ;  /* 0x000038364e007387 */ /* 0x000fe80000100a00 */
[----:B------:R-:W-:Y:S04]  /*c3b0*/  SHFL.DOWN PT, R50, R22, 0x4, 0x1f ;  /* 0x08801f0016327f89 */ /* 0x000fe800000e0000 */
[----:B------:R-:W5:Y:S04]  /*c3c0*/  SHFL.DOWN PT, R51, R23, 0x4, 0x1f ;  /* 0x08801f0017337f89 */ /* 0x000f6800000e0000 */
[----:B------:R-:W-:Y:S04]  /*c3d0*/  SHFL.DOWN PT, R54, R18, 0x4, 0x1f ;  /* 0x08801f0012367f89 */ /* 0x000fe800000e0000 */
[----:B------:R-:W5:Y:S04]  /*c3e0*/  SHFL.DOWN PT, R55, R19, 0x4, 0x1f ;  /* 0x08801f0013377f89 */ /* 0x000f6800000e0000 */
[----:B------:R-:W-:Y:S04]  /*c3f0*/  SHFL.DOWN PT, R66, R66, 0x4, 0x1f ;  /* 0x08801f0042427f89 */ /* 0x000fe800000e0000 */
[----:B-1----:R-:W-:Y:S04]  /*c400*/  STL.64 [R78+0x58], R62 ;  /* 0x0000583e4e007387 */ /* 0x002fe80000100a00 */
[----:B------:R-:W-:Y:S04]  /*c410*/  SHFL.DOWN PT, R62, R10, 0x4, 0x1f ;  /* 0x08801f000a3e7f89 */ /* 0x000fe800000e0000 */
[----:B------:R-:W1:Y:S04]  /*c420*/  SHFL.DOWN PT, R63, R11, 0x4, 0x1f ;  /* 0x08801f000b3f7f89 */ /* 0x000e6800000e0000 */
[----:B0-----:R-:W-:Y:S04]  /*c430*/  STL.64 [R78+0x30], R52 ;  /* 0x000030344e007387 */ /* 0x001fe80000100a00 */
[----:B------:R-:W-:Y:S04]  /*c440*/  SHFL.DOWN PT, R52, R20, 0x4, 0x1f ;  /* 0x08801f0014347f89 */ /* 0x000fe800000e0000 */
[----:B------:R-:W0:Y:S04]  /*c450*/  SHFL.DOWN PT, R53, R21, 0x4, 0x1f ;  /* 0x08801f0015357f89 */ /* 0x000e2800000e0000 */
[----:B--2---:R4:W-:Y:S04]  /*c460*/  STL.64 [R78+0x90], R58 ;  /* 0x0000903a4e007387 */ /* 0x0049e80000100a00 */
[----:B------:R-:W-:Y:S04]  /*c470*/  SHFL.DOWN PT, R56, R34, 0x4, 0x1f ;  /* 0x08801f0022387f89 */ /* 0x000fe800000e0000 */
[----:B------:R-:W2:Y:S01]  /*c480*/  SHFL.DOWN PT, R57, R35, 0x4, 0x1f ;  /* 0x08801f0023397f89 */ /* 0x000ea200000e0000 */
[----:B----4-:R-:W-:-:S03]  /*c490*/  IMAD.MOV.U32 R58, RZ, RZ, R65 ;  /* 0x000000ffff3a7224 */ /* 0x010fc600078e0041 */
[----:B---3--:R3:W-:Y:S01]  /*c4a0*/  STL.64 [R78+0x98], R60 ;  /* 0x0000983c4e007387 */ /* 0x0087e20000100a00 */
[----:B------:R-:W-:-:S03]  /*c4b0*/  IMAD.MOV.U32 R59, RZ, RZ, R64 ;  /* 0x000000ffff3b7224 */ /* 0x000fc600078e0040 */
[----:B-----5:R-:W-:Y:S04]  /*c4c0*/  STL.64 [R78+0x70], R50 ;  /* 0x000070324e007387 */ /* 0x020fe80000100a00 */
[----:B------:R4:W-:Y:S01]  /*c4d0*/  STL.64 [R78+0x110], R58 ;  /* 0x0001103a4e007387 */ /* 0x0009e20000100a00 */
[----:B---3--:R-:W-:-:S03]  /*c4e0*/  PRMT R60, R106, 0x7610, R105 ;  /* 0x000076106a3c7816 */ /* 0x008fc60000000069 */
[----:B------:R3:W-:Y:S04]  /*c4f0*/  STL.64 [R78+0x80], R54 ;  /* 0x000080364e007387 */ /* 0x0007e80000100a00 */
[----:B------:R-:W-:Y:S01]  /*c500*/  SHFL.DOWN PT, R50, R8, 0x4, 0x1f ;  /* 0x08801f0008327f89 */ /* 0x000fe200000e0000 */
[----:B----4-:R-:W-:-:S03]  /*c510*/  PRMT R59, R105, 0x7610, R104 ;  /* 0x00007610693b7816 */ /* 0x010fc60000000068 */
[----:B------:R-:W4:Y:S01]  /*c520*/  SHFL.DOWN PT, R51, R9, 0x4, 0x1f ;  /* 0x08801f0009337f89 */ /* 0x000f2200000e0000 */
[----:B------:R-:W-:Y:S01]  /*c530*/  PRMT R58, R104, 0x7610, R103 ;  /* 0x00007610683a7816 */ /* 0x000fe20000000067 */
[----:B---3--:R-:W-:Y:S02]  /*c540*/  IMAD.MOV.U32 R54, RZ, RZ, R67 ;  /* 0x000000ffff367224 */ /* 0x008fe400078e0043 */
[----:B-1----:R1:W-:Y:S01]  /*c550*/  STL.64 [R78+0xa0], R62 ;  /* 0x0000a03e4e007387 */ /* 0x0023e20000100a00 */
[----:B------:R-:W-:-:S03]  /*c560*/  IMAD.MOV.U32 R55, RZ, RZ, R66 ;  /* 0x000000ffff377224 */ /* 0x000fc600078e0042 */
[----:B------:R-:W3:Y:S04]  /*c570*/  SHFL.DOWN PT, R67, R60, 0x4, 0x1f ;  /* 0x08801f003c437f89 */ /* 0x000ee800000e0000 */
[----:B------:R5:W3:Y:S04]  /*c580*/  SHFL.DOWN PT, R66, R59, 0x4, 0x1f ;  /* 0x08801f003b427f89 */ /* 0x000ae800000e0000 */
[----:B------:R-:W-:Y:S01]  /*c590*/  SHFL.DOWN PT, R65, R58, 0x4, 0x1f ;  /* 0x08801f003a417f89 */ /* 0x000fe200000e0000 */
[----:B-1----:R-:W-:Y:S02]  /*c5a0*/  PRMT R63, R102, 0x7610, R110 ;  /* 0x00007610663f7816 */ /* 0x002fe4000000006e */
[----:B-----5:R-:W-:Y:S01]  /*c5b0*/  PRMT R59, R103, 0x7610, R102 ;  /* 0x00007610673b7816 */ /* 0x020fe20000000066 */
[----:B0-----:R-:W-:Y:S04]  /*c5c0*/  STL.64 [R78+0x78], R52 ;  /* 0x000078344e007387 */ /* 0x001fe80000100a00 */
[----:B------:R-:W-:Y:S04]  /*c5d0*/  SHFL.DOWN PT, R64, R59, 0x4, 0x1f ;  /* 0x08801f003b407f89 */ /* 0x000fe800000e0000 */
[----:B------:R-:W-:Y:S04]  /*c5e0*/  SHFL.DOWN PT, R52, R6, 0x4, 0x1f ;  /* 0x08801f0006347f89 */ /* 0x000fe800000e0000 */
[----:B------:R-:W0:Y:S04]  /*c5f0*/  SHFL.DOWN PT, R53, R7, 0x4, 0x1f ;  /* 0x08801f0007357f89 */ /* 0x000e2800000e0000 */
[----:B------:R-:W1:Y:S04]  /*c600*/  SHFL.DOWN PT, R63, R63, 0x4, 0x1f ;  /* 0x08801f003f3f7f89 */ /* 0x000e6800000e0000 */
[----:B------:R-:W5:Y:S04]  /*c610*/  SHFL.DOWN PT, R62, R111, 0x4, 0x1f ;  /* 0x08801f006f3e7f89 */ /* 0x000f6800000e0000 */
[----:B--2---:R-:W-:Y:S04]  /*c620*/  STL.64 [R78+0x40], R56 ;  /* 0x000040384e007387 */ /* 0x004fe80000100a00 */
[----:B------:R-:W-:Y:S04]  /*c630*/  SHFL.DOWN PT, R56, R16, 0x4, 0x1f ;  /* 0x08801f0010387f89 */ /* 0x000fe800000e0000 */
[----:B------:R-:W2:Y:S04]  /*c640*/  SHFL.DOWN PT, R57, R17, 0x4, 0x1f ;  /* 0x08801f0011397f89 */ /* 0x000ea800000e0000 */
[----:B----4-:R3:W-:Y:S04]  /*c650*/  STL.64 [R78+0xa8], R50 ;  /* 0x0000a8324e007387 */ /* 0x0107e80000100a00 */
[----:B------:R-:W-:Y:S04]  /*c660*/  STL.64 [R78+0x108], R54 ;  /* 0x000108364e007387 */ /* 0x000fe80000100a00 */
[----:B------:R-:W-:Y:S01]  /*c670*/  SHFL.DOWN PT, R54, R4, 0x4, 0x1f ;  /* 0x08801f0004367f89 */ /* 0x000fe200000e0000 */
[----:B---3--:R-:W-:-:S03]  /*c680*/  IMAD.MOV.U32 R50, RZ, RZ, R67 ;  /* 0x000000ffff327224 */ /* 0x008fc600078e0043 */
[----:B------:R-:W3:Y:S01]  /*c690*/  SHFL.DOWN PT, R55, R5, 0x4, 0x1f ;  /* 0x08801f0005377f89 */ /* 0x000ee200000e0000 */
[----:B------:R-:W-:-:S03]  /*c6a0*/  IMAD.MOV.U32 R51, RZ, RZ, R66 ;  /* 0x000000ffff337224 */ /* 0x000fc600078e0042 */
[----:B------:R-:W-:Y:S04]  /*c6b0*/  SHFL.DOWN PT, R61, R114, 0x4, 0x1f ;  /* 0x08801f00723d7f89 */ /* 0x000fe800000e0000 */
[----:B------:R4:W-:Y:S04]  /*c6c0*/  STL.64 [R78+0x118], R50 ;  /* 0x000118324e007387 */ /* 0x0009e80000100a00 */
[----:B------:R-:W-:Y:S04]  /*c6d0*/  SHFL.DOWN PT, R60, R115, 0x4, 0x1f ;  /* 0x08801f00733c7f89 */ /* 0x000fe800000e0000 */
[----:B0-----:R1:W-:Y:S01]  /*c6e0*/  STL.64 [R78+0xb0], R52 ;  /* 0x0000b0344e007387 */ /* 0x0013e20000100a00 */
[----:B----4-:R-:W-:-:S03]  /*c6f0*/  IMAD.MOV.U32 R50, RZ, RZ, R65 ;  /* 0x000000ffff327224 */ /* 0x010fc600078e0041 */
[----:B------:R-:W-:Y:S01]  /*c700*/  SHFL.DOWN PT, R58, R116, 0x4, 0x1f ;  /* 0x08801f00743a7f89 */ /* 0x000fe200000e0000 */
[----:B------:R-:W-:-:S03]  /*c710*/  IMAD.MOV.U32 R51, RZ, RZ, R64 ;  /* 0x000000ffff337224 */ /* 0x000fc600078e0040 */
[----:B------:R-:W0:Y:S01]  /*c720*/  SHFL.DOWN PT, R59, R117, 0x4, 0x1f ;  /* 0x08801f00753b7f89 */ /* 0x000e2200000e0000 */
[----:B-1----:R-:W-:-:S03]  /*c730*/  IMAD.MOV.U32 R52, RZ, RZ, R63 ;  /* 0x000000ffff347224 */ /* 0x002fc600078e003f */
[----:B------:R-:W-:Y:S01]  /*c740*/  STL.64 [R78+0x120], R50 ;  /* 0x000120324e007387 */ /* 0x000fe20000100a00 */
[----:B-----5:R-:W-:-:S03]  /*c750*/  IMAD.MOV.U32 R53, RZ, RZ, R62 ;  /* 0x000000ffff357224 */ /* 0x020fc600078e003e */
[----:B------:R-:W-:Y:S04]  /*c760*/  SHFL.DOWN PT, R50, R84, 0x4, 0x1f ;  /* 0x08801f0054327f89 */ /* 0x000fe800000e0000 */
[----:B------:R-:W1:Y:S04]  /*c770*/  SHFL.DOWN PT, R51, R85, 0x4, 0x1f ;  /* 0x08801f0055337f89 */ /* 0x000e6800000e0000 */
[----:B------:R-:W4:Y:S04]  /*c780*/  SHFL.DOWN PT, R67, R118, 0x4, 0x1f ;  /* 0x08801f0076437f89 */ /* 0x000f2800000e0000 */
[----:B------:R-:W5:Y:S04]  /*c790*/  SHFL.DOWN PT, R66, R119, 0x4, 0x1f ;  /* 0x08801f0077427f89 */ /* 0x000f6800000e0000 */
[----:B--2---:R-:W-:Y:S04]  /*c7a0*/  STL.64 [R78+0x88], R56 ;  /* 0x000088384e007387 */ /* 0x004fe80000100a00 */
[----:B------:R-:W-:Y:S04]  /*c7b0*/  SHFL.DOWN PT, R56, R2, 0x4, 0x1f ;  /* 0x08801f0002387f89 */ /* 0x000fe800000e0000 */
[----:B------:R-:W2:Y:S04]  /*c7c0*/  SHFL.DOWN PT, R57, R3, 0x4, 0x1f ;  /* 0x08801f0003397f89 */ /* 0x000ea800000e0000 */
[----:B------:R-:W-:Y:S04]  /*c7d0*/  STL.64 [R78+0x128], R52 ;  /* 0x000128344e007387 */ /* 0x000fe80000100a00 */
[----:B------:R-:W-:Y:S04]  /*c7e0*/  SHFL.DOWN PT, R52, R86, 0x4, 0x1f ;  /* 0x08801f0056347f89 */ /* 0x000fe800000e0000 */
[----:B------:R-:W2:Y:S04]  /*c7f0*/  SHFL.DOWN PT, R53, R87, 0x4, 0x1f ;  /* 0x08801f0057357f89 */ /* 0x000ea800000e0000 */
[----:B------:R-:W2:Y:S04]  /*c800*/  SHFL.DOWN PT, R65, R120, 0x4, 0x1f ;  /* 0x08801f0078417f89 */ /* 0x000ea800000e0000 */
[----:B------:R-:W2:Y:S04]  /*c810*/  SHFL.DOWN PT, R64, R121, 0x4, 0x1f ;  /* 0x08801f0079407f89 */ /* 0x000ea800000e0000 */
[----:B------:R-:W2:Y:S04]  /*c820*/  SHFL.DOWN PT, R63, R122, 0x4, 0x1f ;  /* 0x08801f007a3f7f89 */ /* 0x000ea800000e0000 */
[----:B------:R-:W-:Y:S04]  /*c830*/  SHFL.DOWN PT, R62, R123, 0x4, 0x1f ;  /* 0x08801f007b3e7f89 */ /* 0x000fe800000e0000 */
[----:B---3--:R3:W-:Y:S04]  /*c840*/  STL.64 [R78+0xb8], R54 ;  /* 0x0000b8364e007387 */ /* 0x0087e80000100a00 */
[----:B0-----:R-:W-:Y:S04]  /*c850*/  STL.64 [R78+0x138], R58 ;  /* 0x0001383a4e007387 */ /* 0x001fe80000100a00 */
[----:B-1----:R4:W-:Y:S01]  /*c860*/  STL.64 [R78+0xc8], R50 ;  /* 0x0000c8324e007387 */ /* 0x0029e20000100a00 */
[----:B---3--:R-:W-:-:S03]  /*c870*/  IMAD.MOV.U32 R54, RZ, RZ, R61 ;  /* 0x000000ffff367224 */ /* 0x008fc600078e003d */
[----:B------:R-:W-:Y:S01]  /*c880*/  SHFL.DOWN PT, R59, R126, 0x4, 0x1f ;  /* 0x08801f007e3b7f89 */ /* 0x000fe200000e0000 */
[----:B------:R-:W-:-:S03]  /*c890*/  IMAD.MOV.U32 R55, RZ, RZ, R60 ;  /* 0x000000ffff377224 */ /* 0x000fc600078e003c */
[----:B------:R-:W-:Y:S01]  /*c8a0*/  SHFL.DOWN PT, R61, R124, 0x4, 0x1f ;  /* 0x08801f007c3d7f89 */ /* 0x000fe200000e0000 */
[----:B----4-:R-:W-:-:S03]  /*c8b0*/  IMAD.MOV.U32 R50, RZ, RZ, R67 ;  /* 0x000000ffff327224 */ /* 0x010fc600078e0043 */
[----:B------:R-:W-:Y:S01]  /*c8c0*/  SHFL.DOWN PT, R60, R125, 0x4, 0x1f ;  /* 0x08801f007d3c7f89 */ /* 0x000fe200000e0000 */
[----:B-----5:R-:W-:-:S03]  /*c8d0*/  IMAD.MOV.U32 R51, RZ, RZ, R66 ;  /* 0x000000ffff337224 */ /* 0x020fc600078e0042 */
[----:B------:R-:W-:Y:S04]  /*c8e0*/  SHFL.DOWN PT, R58, R127, 0x4, 0x1f ;  /* 0x08801f007f3a7f89 */ /* 0x000fe800000e0000 */
[----:B--2---:R-:W-:Y:S04]  /*c8f0*/  STL.64 [R78+0xc0], R56 ;  /* 0x0000c0384e007387 */ /* 0x004fe80000100a00 */
[----:B------:R-:W-:Y:S04]  /*c900*/  STL.64 [R78+0x130], R54 ;  /* 0x000130364e007387 */ /* 0x000fe80000100a00 */
[----:B------:R-:W-:Y:S04]  /*c910*/  SHFL.DOWN PT, R54, R88, 0x4, 0x1f ;  /* 0x08801f0058367f89 */ /* 0x000fe800000e0000 */
[----:B------:R-:W0:Y:S04]  /*c920*/  SHFL.DOWN PT, R55, R89, 0x4, 0x1f ;  /* 0x08801f0059377f89 */ /* 0x000e2800000e0000 */
[----:B------:R-:W-:Y:S04]  /*c930*/  SHFL.DOWN PT, R56, R90, 0x4, 0x1f ;  /* 0x08801f005a387f89 */ /* 0x000fe800000e0000 */
[----:B------:R-:W1:Y:S04]  /*c940*/  SHFL.DOWN PT, R57, R91, 0x4, 0x1f ;  /* 0x08801f005b397f89 */ /* 0x000e6800000e0000 */
[----:B------:R-:W-:Y:S04]  /*c950*/  STL.64 [R78+0xd0], R52 ;  /* 0x0000d0344e007387 */ /* 0x000fe80000100a00 */
[----:B------:R2:W-:Y:S04]  /*c960*/  STL.64 [R78+0x140], R50 ;  /* 0x000140324e007387 */ /* 0x0005e80000100a00 */
[----:B------:R-:W-:Y:S04]  /*c970*/  SHFL.DOWN PT, R52, R92, 0x4, 0x1f ;  /* 0x08801f005c347f89 */ /* 0x000fe800000e0000 */
[----:B------:R-:W3:Y:S01]  /*c980*/  SHFL.DOWN PT, R53, R93, 0x4, 0x1f ;  /* 0x08801f005d357f89 */ /* 0x000ee200000e0000 */
[----:B--2---:R-:W-:-:S03]  /*c990*/  IMAD.MOV.U32 R50, RZ, RZ, R65 ;  /* 0x000000ffff327224 */ /* 0x004fc600078e0041 */
[----:B------:R-:W-:Y:S01]  /*c9a0*/  SHFL.DOWN PT, R67, R128, 0x4, 0x1f ;  /* 0x08801f0080437f89 */ /* 0x000fe200000e0000 */
[----:B------:R-:W-:-:S03]  /*c9b0*/  IMAD.MOV.U32 R51, RZ, RZ, R64 ;  /* 0x000000ffff337224 */ /* 0x000fc600078e0040 */
[----:B------:R-:W-:Y:S04]  /*c9c0*/  SHFL.DOWN PT, R66, R129, 0x4, 0x1f ;  /* 0x08801f0081427f89 */ /* 0x000fe800000e0000 */
[----:B------:R2:W-:Y:S04]  /*c9d0*/  STL.64 [R78+0x148], R50 ;  /* 0x000148324e007387 */ /* 0x0005e80000100a00 */
[----:B------:R-:W-:Y:S04]  /*c9e0*/  SHFL.DOWN PT, R65, R130, 0x4, 0x1f ;  /* 0x08801f0082417f89 */ /* 0x000fe800000e0000 */
[----:B------:R-:W-:Y:S01]  /*c9f0*/  SHFL.DOWN PT, R64, R131, 0x4, 0x1f ;  /* 0x08801f0083407f89 */ /* 0x000fe200000e0000 */
[----:B--2---:R-:W-:-:S03]  /*ca00*/  IMAD.MOV.U32 R50, RZ, RZ, R63 ;  /* 0x000000ffff327224 */ /* 0x004fc600078e003f */
[----:B0-----:R-:W-:Y:S01]  /*ca10*/  STL.64 [R78+0xd8], R54 ;  /* 0x0000d8364e007387 */ /* 0x001fe20000100a00 */
[----:B------:R-:W-:-:S03]  /*ca20*/  IMAD.MOV.U32 R51, RZ, RZ, R62 ;  /* 0x000000ffff337224 */ /* 0x000fc600078e003e */
[----:B------:R-:W-:Y:S04]  /*ca30*/  SHFL.DOWN PT, R63, R132, 0x4, 0x1f ;  /* 0x08801f00843f7f89 */ /* 0x000fe800000e0000 */
[----:B------:R0:W-:Y:S04]  /*ca40*/  STL.64 [R78+0x150], R50 ;  /* 0x000150324e007387 */ /* 0x0001e80000100a00 */
[----:B------:R-:W-:Y:S04]  /*ca50*/  SHFL.DOWN PT, R62, R133, 0x4, 0x1f ;  /* 0x08801f00853e7f89 */ /* 0x000fe800000e0000 */
[----:B-1----:R-:W-:Y:S01]  /*ca60*/  STL.64 [R78+0xe0], R56 ;  /* 0x0000e0384e007387 */ /* 0x002fe20000100a00 */
[----:B0-----:R-:W-:-:S03]  /*ca70*/  IMAD.MOV.U32 R50, RZ, RZ, R61 ;  /* 0x000000ffff327224 */ /* 0x001fc600078e003d */
[----:B------:R-:W-:Y:S01]  /*ca80*/  SHFL.DOWN PT, R54, R94, 0x4, 0x1f ;  /* 0x08801f005e367f89 */ /* 0x000fe200000e0000 */
[----:B------:R-:W-:-:S03]  /*ca90*/  IMAD.MOV.U32 R51, RZ, RZ, R60 ;  /* 0x000000ffff337224 */ /* 0x000fc600078e003c */
[----:B------:R-:W-:Y:S04]  /*caa0*/  SHFL.DOWN PT, R61, R134, 0x4, 0x1f ;  /* 0x08801f00863d7f89 */ /* 0x000fe800000e0000 */
[----:B------:R0:W-:Y:S04]  /*cab0*/  STL.64 [R78+0x158], R50 ;  /* 0x000158324e007387 */ /* 0x0001e80000100a00 */
[----:B------:R-:W-:Y:S04]  /*cac0*/  SHFL.DOWN PT, R60, R135, 0x4, 0x1f ;  /* 0x08801f00873c7f89 */ /* 0x000fe800000e0000 */
[----:B------:R-:W1:Y:S01]  /*cad0*/  SHFL.DOWN PT, R55, R95, 0x4, 0x1f ;  /* 0x08801f005f377f89 */ /* 0x000e6200000e0000 */
[----:B0-----:R-:W-:-:S03]  /*cae0*/  IMAD.MOV.U32 R50, RZ, RZ, R59 ;  /* 0x000000ffff327224 */ /* 0x001fc600078e003b */
[----:B------:R-:W-:Y:S01]  /*caf0*/  SHFL.DOWN PT, R56, R96, 0x4, 0x1f ;  /* 0x08801f0060387f89 */ /* 0x000fe200000e0000 */
[----:B------:R-:W-:-:S03]  /*cb00*/  IMAD.MOV.U32 R51, RZ, RZ, R58 ;  /* 0x000000ffff337224 */ /* 0x000fc600078e003a */
[----:B------:R-:W0:Y:S04]  /*cb10*/  SHFL.DOWN PT, R57, R97, 0x4, 0x1f ;  /* 0x08801f0061397f89 */ /* 0x000e2800000e0000 */
[----:B------:R-:W-:Y:S04]  /*cb20*/  STL.64 [R78+0x160], R50 ;  /* 0x000160324e007387 */ /* 0x000fe80000100a00 */
[----:B------:R-:W-:Y:S04]  /*cb30*/  SHFL.DOWN PT, R58, R98, 0x4, 0x1f ;  /* 0x08801f00623a7f89 */ /* 0x000fe800000e0000 */
[----:B------:R-:W2:Y:S04]  /*cb40*/  SHFL.DOWN PT, R59, R99, 0x4, 0x1f ;  /* 0x08801f00633b7f89 */ /* 0x000ea800000e0000 */
[----:B------:R-:W-:Y:S04]  /*cb50*/  SHFL.DOWN PT, R50, R71, 0x4, 0x1f ;  /* 0x08801f0047327f89 */ /* 0x000fe800000e0000 */
[----:B------:R-:W4:Y:S04]  /*cb60*/  SHFL.DOWN PT, R51, R100, 0x4, 0x1f ;  /* 0x08801f0064337f89 */ /* 0x000f2800000e0000 */
[----:B---3--:R3:W-:Y:S04]  /*cb70*/  STL.64 [R78+0xe8], R52 ;  /* 0x0000e8344e007387 */ /* 0x0087e80000100a00 */
[----:B-1----:R-:W-:Y:S04]  /*cb80*/  STL.64 [R78+0xf0], R54 ;  /* 0x0000f0364e007387 */ /* 0x002fe80000100a00 */
[----:B0-----:R-:W-:Y:S01]  /*cb90*/  STL.64 [R78+0xf8], R56 ;  /* 0x0000f8384e007387 */ /* 0x001fe20000100a00 */
[----:B---3--:R-:W-:-:S03]  /*cba0*/  IMAD.MOV.U32 R52, RZ, RZ, R67 ;  /* 0x000000ffff347224 */ /* 0x008fc600078e0043 */
[----:B--2---:R-:W-:Y:S01]  /*cbb0*/  STL.64 [R78+0x100], R58 ;  /* 0x0001003a4e007387 */ /* 0x004fe20000100a00 */
[----:B------:R-:W-:-:S05]  /*cbc0*/  IMAD.MOV.U32 R53, RZ, RZ, R66 ;  /* 0x000000ffff357224 */ /* 0x000fca00078e0042 */
[----:B------:R0:W-:Y:S04]  /*cbd0*/  STL.64 [R78+0x168], R52 ;  /* 0x000168344e007387 */ /* 0x0001e80000100a00 */
[----:B----4-:R-:W-:Y:S01]  /*cbe0*/  STL.64 [R78], R50 ;  /* 0x000000324e007387 */ /* 0x010fe20000100a00 */
        /* <DEDUP_REMOVED lines=23> */
.L_x_4268:
        /* <DEDUP_REMOVED lines=20> */
.L_x_4080:
[----:B------:R-:W-:Y:S01]  /*cea0*/  IMAD.MOV.U32 R48, RZ, RZ, R99 ;  /* 0x000000ffff307224 */ /* 0x000fe200078e0063 */
[----:B------:R-:W-:Y:S01]  /*ceb0*/  PRMT R54, R54, 0x5410, R136 ;  /* 0x0000541036367816 */ /* 0x000fe20000000088 */
[----:B------:R-:W-:Y:S01]  /*cec0*/  IMAD.MOV.U32 R99, RZ, RZ, R98 ;  /* 0x000000ffff637224 */ /* 0x000fe200078e0062 */
[----:B------:R-:W-:-:S07]  /*ced0*/  PRMT R136, R135, 0x7610, R136 ;  /* 0x0000761087887816 */ /* 0x000fce0000000088 */
.L_x_4081:
[----:B------:R-:W-:Y:S05]  /*cee0*/  BSYNC.RECONVERGENT B1 ;  /* 0x0000000000017941 */ /* 0x000fea0003800200 */
.L_x_4079:
        /* <DEDUP_REMOVED lines=11> */
.L_x_4083:
[----:B------:R-:W-:Y:S01]  /*cfa0*/  IMAD.MOV.U32 R51, RZ, RZ, R48 ;  /* 0x000000ffff337224 */ /* 0x000fe200078e0030 */
[----:B------:R-:W-:Y:S01]  /*cfb0*/  PRMT R55, R55, 0x7610, R54 ;  /* 0x0000761037377816 */ /* 0x000fe20000000036 */
[----:B------:R-:W-:Y:S01]  /*cfc0*/  IMAD.MOV.U32 R98, RZ, RZ, R97 ;  /* 0x000000ffff627224 */ /* 0x000fe200078e0061 */
[----:B------:R-:W-:-:S07]  /*cfd0*/  PRMT R135, R134, 0x7632, R135 ;  /* 0x0000763286877816 */ /* 0x000fce0000000087 */
.L_x_4084:
[----:B------:R-:W-:Y:S05]  /*cfe0*/  BSYNC.RECONVERGENT B1 ;  /* 0x0000000000017941 */ /* 0x000fea0003800200 */
.L_x_4082:
        /* <DEDUP_REMOVED lines=11> */
.L_x_4086:
[----:B------:R-:W-:Y:S01]  /*d0a0*/  IMAD.MOV.U32 R48, RZ, RZ, R51 ;  /* 0x000000ffff307224 */ /* 0x000fe200078e0033 */
[----:B------:R-:W-:Y:S01]  /*d0b0*/  PRMT R54, R55, 0x7632, R54 ;  /* 0x0000763237367816 */ /* 0x000fe20000000036 */
[----:B------:R-:W-:Y:S01]  /*d0c0*/  IMAD.MOV.U32 R97, RZ, RZ, R96 ;  /* 0x000000ffff617224 */ /* 0x000fe200078e0060 */
[----:B------:R-:W-:-:S07]  /*d0d0*/  PRMT R134, R134, 0x5410, R134 ;  /* 0x0000541086867816 */ /* 0x000fce0000000086 */
.L_x_4087:
[----:B------:R-:W-:Y:S05]  /*d0e0*/  BSYNC.RECONVERGENT B1 ;  /* 0x0000000000017941 */ /* 0x000fea0003800200 */
.L_x_4085:
        /* <DEDUP_REMOVED lines=11> */
.L_x_4089:
[----:B------:R-:W-:Y:S01]  /*d1a0*/  IMAD.MOV.U32 R51, RZ, RZ, R48 ;  /* 0x000000ffff337224 */ /* 0x000fe200078e0030 */
[----:B------:R-:W-:Y:S01]  /*d1b0*/  PRMT R56, R54, 0x7610, R56 ;  /* 0x0000761036387816 */ /* 0x000fe20000000038 */
[----:B------:R-:W-:Y:S01]  /*d1c0*/  IMAD.MOV.U32 R96, RZ, RZ, R95 ;  /* 0x000000ffff607224 */ /* 0x000fe200078e005f */
[----:B------:R-:W-:-:S07]  /*d1d0*/  PRMT R134, R133, 0x7632, R134 ;  /* 0x0000763285867816 */ /* 0x000fce0000000086 */
.L_x_4090:
[----:B------:R-:W-:Y:S05]  /*d1e0*/  BSYNC.RECONVERGENT B1 ;  /* 0x0000000000017941 */ /* 0x000fea0003800200 */
.L_x_4088:
        /* <DEDUP_REMOVED lines=11> */
.L_x_4092:
[----:B------:R-:W-:Y:S01]  /*d2a0*/  IMAD.MOV.U32 R48, RZ, RZ, R51 ;  /* 0x000000ffff307224 */ /* 0x000fe200078e0033 */
[----:B------:R-:W-:Y:S01]  /*d2b0*/  PRMT R54, R54, 0x5410, R56 ;  /* 0x0000541036367816 */ /* 0x000fe20000000038 */
[----:B------:R-:W-:Y:S01]  /*d2c0*/  IMAD.MOV.U32 R95, RZ, RZ, R94 ;  /* 0x000000ffff5f7224 */ /* 0x000fe200078e005e */
[----:B------:R-:W-:-:S07]  /*d2d0*/  PRMT R133, R133, 0x5410, R133 ;  /* 0x0000541085857816 */ /* 0x000fce0000000085 */
.L_x_4093:
[----:B------:R-:W-:Y:S05]  /*d2e0*/  BSYNC.RECONVERGENT B1 ;  /* 0x0000000000017941 */ /* 0x000fea0003800200 */
.L_x_4091:
        /* <DEDUP_REMOVED lines=11> */
.L_x_4095:
[----:B------:R-:W-:Y:S01]  /*d3a0*/  IMAD.MOV.U32 R51, RZ, RZ, R48 ;  /* 0x000000ffff337224 */ /* 0x000fe200078e0030 */
[----:B------:R-:W-:Y:S01]  /*d3b0*/  PRMT R55, R55, 0x7610, R54 ;  /* 0x0000761037377816 */ /* 0x000fe20000000036 */
[----:B------:R-:W-:Y:S01]  /*d3c0*/  IMAD.MOV.U32 R94, RZ, RZ, R93 ;  /* 0x000000ffff5e7224 */ /* 0x000fe200078e005d */
[----:B------:R-:W-:-:S07]  /*d3d0*/  PRMT R133, R132, 0x7632, R133 ;  /* 0x0000763284857816 */ /* 0x000fce0000000085 */
.L_x_4096:
[----:B------:R-:W-:Y:S05]  /*d3e0*/  BSYNC.RECONVERGENT B1 ;  /* 0x0000000000017941 */ /* 0x000fea0003800200 */
.L_x_4094:
        /* <DEDUP_REMOVED lines=11> */
.L_x_4098:
[----:B------:R-:W-:Y:S01]  /*d4a0*/  IMAD.MOV.U32 R48, RZ, RZ, R51 ;  /* 0x000000ffff307224 */ /* 0x000fe200078e0033 */
[----:B------:R-:W-:Y:S01]  /*d4b0*/  PRMT R54, R55, 0x7632, R54 ;  /* 0x0000763237367816 */ /* 0x000fe20000000036 */
[----:B------:R-:W-:Y:S01]  /*d4c0*/  IMAD.MOV.U32 R93, RZ, RZ, R92 ;  /* 0x000000ffff5d7224 */ /* 0x000fe200078e005c */
[----:B------:R-:W-:-:S07]  /*d4d0*/  PRMT R132, R132, 0x5410, R132 ;  /* 0x0000541084847816 */ /* 0x000fce0000000084 */
.L_x_4099:
[----:B------:R-:W-:Y:S05]  /*d4e0*/  BSYNC.RECONVERGENT B1 ;  /* 0x0000000000017941 */ /* 0x000fea0003800200 */
.L_x_4097:
        /* <DEDUP_REMOVED lines=11> */
.L_x_4101:
[----:B------:R-:W-:Y:S01]  /*d5a0*/  IMAD.MOV.U32 R51, RZ, RZ, R48 ;  /* 0x000000ffff337224 */ /* 0x000fe200078e0030 */
[----:B------:R-:W-:Y:S01]  /*d5b0*/  PRMT R56, R54, 0x7610, R56 ;  /* 0x0000761036387816 */ /* 0x000fe20000000038 */
[----:B------:R-:W-:Y:S01]  /*d5c0*/  IMAD.MOV.U32 R92, RZ, RZ, R91 ;  /* 0x000000ffff5c7224 */ /* 0x000fe200078e005b */
[----:B------:R-:W-:-:S07]  /*d5d0*/  PRMT R132, R131, 0x7632, R132 ;  /* 0x0000763283847816 */ /* 0x000fce0000000084 */
.L_x_4102:
[----:B------:R-:W-:Y:S05]  /*d5e0*/  BSYNC.RECONVERGENT B1 ;  /* 0x0000000000017941 */ /* 0x000fea0003800200 */
.L_x_4100:
        /* <DEDUP_REMOVED lines=11> */
.L_x_4104:
[----:B------:R-:W-:Y:S01]  /*d6a0*/  IMAD.MOV.U32 R48, RZ, RZ, R51 ;  /* 0x000000ffff307224 */ /* 0x000fe200078e0033 */
[----:B------:R-:W-:Y:S01]  /*d6b0*/  PRMT R54, R54, 0x5410, R56 ;  /* 0x0000541036367816 */ /* 0x000fe20000000038 */
[----:B------:R-:W-:Y:S01]  /*d6c0*/  IMAD.MOV.U32 R91, RZ, RZ, R90 ;  /* 0x000000ffff5b7224 */ /* 0x000fe200078e005a */
[----:B------:R-:W-:-:S07]  /*d6d0*/  PRMT R131, R131, 0x5410, R131 ;  /* 0x0000541083837816 */ /* 0x000fce0000000083 */
.L_x_4105:
[----:B------:R-:W-:Y:S05]  /*d6e0*/  BSYNC.RECONVERGENT B1 ;  /* 0x0000000000017941 */ /* 0x000fea0003800200 */
.L_x_4103:
        /* <DEDUP_REMOVED lines=11> */
.L_x_4107:
[----:B------:R-:W-:Y:S01]  /*d7a0*/  IMAD.MOV.U32 R51, RZ, RZ, R48 ;  /* 0x000000ffff337224 */ /* 0x000fe200078e0030 */
[----:B------:R-:W-:Y:S01]  /*d7b0*/  PRMT R55, R55, 0x7610, R54 ;  /* 0x0000761037377816 */ /* 0x000fe20000000036 */
[----:B------:R-:W-:Y:S01]  /*d7c0*/  IMAD.MOV.U32 R90, RZ, RZ, R89 ;  /* 0x000000ffff5a7224 */ /* 0x000fe200078e0059 */
[----:B------:R-:W-:-:S07]  /*d7d0*/  PRMT R131, R130, 0x7632, R131 ;  /* 0x0000763282837816 */ /* 0x000fce0000000083 */
.L_x_4108:
[----:B------:R-:W-:Y:S05]  /*d7e0*/  BSYNC.RECONVERGENT B1 ;  /* 0x0000000000017941 */ /* 0x000fea0003800200 */
.L_x_4106:
        /* <DEDUP_REMOVED lines=11> */
.L_x_4110:
[----:B------:R-:W-:Y:S01]  /*d8a0*/  IMAD.MOV.U32 R48, RZ, RZ, R51 ;  /* 0x000000ffff307224 */ /* 0x000fe200078e0033 */
[----:B------:R-:W-:Y:S01]  /*d8b0*/  PRMT R54, R55, 0x7632, R54 ;  /* 0x0000763237367816 */ /* 0x000fe20000000036 */
[----:B------:R-:W-:Y:S01]  /*d8c0*/  IMAD.MOV.U32 R89, RZ, RZ, R88 ;  /* 0x000000ffff597224 */ /* 0x000fe200078e0058 */
[----:B------:R-:W-:-:S07]  /*d8d0*/  PRMT R130, R130, 0x5410, R130 ;  /* 0x0000541082827816 */ /* 0x000fce0000000082 */
.L_x_4111:
[----:B------:R-:W-:Y:S05]  /*d8e0*/  BSYNC.RECONVERGENT B1 ;  /* 0x0000000000017941 */ /* 0x000fea0003800200 */
.L_x_4109:
        /* <DEDUP_REMOVED lines=11> */
.L_x_4113:
[----:B------:R-:W-:Y:S01]  /*d9a0*/  IMAD.MOV.U32 R51, RZ, RZ, R48 ;  /* 0x000000ffff337224 */ /* 0x000fe200078e0030 */
[----:B------:R-:W-:Y:S01]  /*d9b0*/  PRMT R56, R54, 0x7610, R56 ;  /* 0x0000761036387816 */ /* 0x000fe20000000038 */
[----:B------:R-:W-:Y:S01]  /*d9c0*/  IMAD.MOV.U32 R88, RZ, RZ, R87 ;  /* 0x000000ffff587224 */ /* 0x000fe200078e0057 */
[----:B------:R-:W-:-:S07]  /*d9d0*/  PRMT R130, R129, 0x7632, R130 ;  /* 0x0000763281827816 */ /* 0x000fce0000000082 */
.L_x_4114:
[----:B------:R-:W-:Y:S05]  /*d9e0*/  BSYNC.RECONVERGENT B1 ;  /* 0x0000000000017941 */ /* 0x000fea0003800200 */
.L_x_4112:
        /* <DEDUP_REMOVED lines=11> */
.L_x_4116:
[----:B------:R-:W-:Y:S01]  /*daa0*/  IMAD.MOV.U32 R48, RZ, RZ, R51 ;  /* 0x000000ffff307224 */ /* 0x000fe200078e0033 */
[----:B------:R-:W-:Y:S01]  /*dab0*/  PRMT R54, R54, 0x5410, R56 ;  /* 0x0000541036367816 */ /* 0x000fe20000000038 */
[----:B------:R-:W-:Y:S01]  /*dac0*/  IMAD.MOV.U32 R87, RZ, RZ, R86 ;  /* 0x000000ffff577224 */ /* 0x000fe200078e0056 */
[----:B------:R-:W-:-:S07]  /*dad0*/  PRMT R129, R129, 0x5410, R129 ;  /* 0x0000541081817816 */ /* 0x000fce0000000081 */
.L_x_4117:
[----:B------:R-:W-:Y:S05]  /*dae0*/  BSYNC.RECONVERGENT B1 ;  /* 0x0000000000017941 */ /* 0x000fea0003800200 */
.L_x_4115:
        /* <DEDUP_REMOVED lines=11> */
.L_x_4119:
[----:B------:R-:W-:Y:S01]  /*dba0*/  IMAD.MOV.U32 R51, RZ, RZ, R48 ;  /* 0x000000ffff337224 */ /* 0x000fe200078e0030 */
[----:B------:R-:W-:Y:S01]  /*dbb0*/  PRMT R55, R55, 0x7610, R54 ;  /* 0x0000761037377816 */ /* 0x000fe20000000036 */
[----:B------:R-:W-:Y:S01]  /*dbc0*/  IMAD.MOV.U32 R86, RZ, RZ, R85 ;  /* 0x000000ffff567224 */ /* 0x000fe200078e0055 */
[----:B------:R-:W-:-:S07]  /*dbd0*/  PRMT R129, R128, 0x7632, R129 ;  /* 0x0000763280817816 */ /* 0x000fce0000000081 */
.L_x_4120:
[----:B------:R-:W-:Y:S05]  /*dbe0*/  BSYNC.RECONVERGENT B1 ;  /* 0x0000000000017941 */ /* 0x000fea0003800200 */
.L_x_4118:
        /* <DEDUP_REMOVED lines=11> */
.L_x_4122:
[----:B------:R-:W-:Y:S01]  /*dca0*/  IMAD.MOV.U32 R48, RZ, RZ, R51 ;  /* 0x000000ffff307224 */ /* 0x000fe200078e0033 */
[----:B------:R-:W-:Y:S01]  /*dcb0*/  PRMT R54, R55, 0x7632, R54 ;  /* 0x0000763237367816 */ /* 0x000fe20000000036 */
[----:B------:R-:W-:Y:S01]  /*dcc0*/  IMAD.MOV.U32 R85, RZ, RZ, R84 ;  /* 0x000000ffff557224 */ /* 0x000fe200078e0054 */
[----:B------:R-:W-:-:S07]  /*dcd0*/  PRMT R128, R128, 0x5410, R128 ;  /* 0x0000541080807816 */ /* 0x000fce0000000080 */
.L_x_4123:
[----:B------:R-:W-:Y:S05]  /*dce0*/  BSYNC.RECONVERGENT B1 ;  /* 0x0000000000017941 */ /* 0x000fea0003800200 */
.L_x_4121:
        /* <DEDUP_REMOVED lines=11> */
.L_x_4125:
[----:B------:R-:W-:Y:S01]  /*dda0*/  IMAD.MOV.U32 R51, RZ, RZ, R48 ;  /* 0x000000ffff337224 */ /* 0x000fe200078e0030 */
[----:B------:R-:W-:Y:S01]  /*ddb0*/  PRMT R56, R54, 0x7610, R56 ;  /* 0x0000761036387816 */ /* 0x000fe20000000038 */
[----:B------:R-:W-:Y:S01]  /*ddc0*/  IMAD.MOV.U32 R84, RZ, RZ, R3 ;  /* 0x000000ffff547224 */ /* 0x000fe200078e0003 */
[----:B------:R-:W-:-:S07]  /*ddd0*/  PRMT R128, R127, 0x7632, R128 ;  /* 0x000076327f807816 */ /* 0x000fce0000000080 */
.L_x_4126:
[----:B------:R-:W-:Y:S05]  /*dde0*/  BSYNC.RECONVERGENT B1 ;  /* 0x0000000000017941 */ /* 0x000fea0003800200 */
.L_x_4124:
        /* <DEDUP_REMOVED lines=11> */
.L_x_4128:
[----:B------:R-:W-:Y:S01]  /*dea0*/  IMAD.MOV.U32 R48, RZ, RZ, R51 ;  /* 0x000000ffff307224 */ /* 0x000fe200078e0033 */
[----:B------:R-:W-:Y:S01]  /*deb0*/  PRMT R54, R54, 0x5410, R56 ;  /* 0x0000541036367816 */ /* 0x000fe20000000038 */
[----:B------:R-:W-:Y:S01]  /*dec0*/  IMAD.MOV.U32 R3, RZ, RZ, R2 ;  /* 0x000000ffff037224 */ /* 0x000fe200078e0002 */
[----:B------:R-:W-:-:S07]  /*ded0*/  PRMT R127, R127, 0x5410, R127 ;  /* 0x000054107f7f7816 */ /* 0x000fce000000007f */
.L_x_4129:
[----:B------:R-:W-:Y:S05]  /*dee0*/  BSYNC.RECONVERGENT B1 ;  /* 0x0000000000017941 */ /* 0x000fea0003800200 */
.L_x_4127:
        /* <DEDUP_REMOVED lines=11> */
.L_x_4131:
[----:B------:R-:W-:Y:S01]  /*dfa0*/  IMAD.MOV.U32 R51, RZ, RZ, R48 ;  /* 0x000000ffff337224 */ /* 0x000fe200078e0030 */
[----:B------:R-:W-:Y:S01]  /*dfb0*/  PRMT R55, R55, 0x7610, R54 ;  /* 0x0000761037377816 */ /* 0x000fe20000000036 */
[----:B------:R-:W-:Y:S01]  /*dfc0*/  IMAD.MOV.U32 R2, RZ, RZ, R5 ;  /* 0x000000ffff027224 */ /* 0x000fe200078e0005 */
[----:B------:R-:W-:-:S07]  /*dfd0*/  PRMT R127, R126, 0x7632, R127 ;  /* 0x000076327e7f7816 */ /* 0x000fce000000007f */
.L_x_4132:
[----:B------:R-:W-:Y:S05]  /*dfe0*/  BSYNC.RECONVERGENT B1 ;  /* 0x0000000000017941 */ /* 0x000fea0003800200 */
.L_x_4130:
        /* <DEDUP_REMOVED lines=11> */
.L_x_4134:
[----:B------:R-:W-:Y:S01]  /*e0a0*/  IMAD.MOV.U32 R48, RZ, RZ, R51 ;  /* 0x000000ffff307224 */ /* 0x000fe200078e0033 */
[----:B------:R-:W-:Y:S01]  /*e0b0*/  PRMT R54, R55, 0x7632, R54 ;  /* 0x0000763237367816 */ /* 0x000fe20000000036 */
[----:B------:R-:W-:Y:S01]  /*e0c0*/  IMAD.MOV.U32 R5, RZ, RZ, R4 ;  /* 0x000000ffff057224 */ /* 0x000fe200078e0004 */
[----:B------:R-:W-:-:S07]  /*e0d0*/  PRMT R126, R126, 0x5410, R126 ;  /* 0x000054107e7e7816 */ /* 0x000fce000000007e */
.L_x_4135:
[----:B------:R-:W-:Y:S05]  /*e0e0*/  BSYNC.RECONVERGENT B1 ;  /* 0x0000000000017941 */ /* 0x000fea0003800200 */
.L_x_4133:
        /* <DEDUP_REMOVED lines=11> */
.L_x_4137:
[----:B------:R-:W-:Y:S01]  /*e1a0*/  IMAD.MOV.U32 R51, RZ, RZ, R48 ;  /* 0x000000ffff337224 */ /* 0x000fe200078e0030 */
[----:B------:R-:W-:Y:S01]  /*e1b0*/  PRMT R56, R54, 0x7610, R56 ;  /* 0x0000761036387816 */ /* 0x000fe20000000038 */
[----:B------:R-:W-:Y:S01]  /*e1c0*/  IMAD.MOV.U32 R4, RZ, RZ, R7 ;  /* 0x000000ffff047224 */ /* 0x000fe200078e0007 */
[----:B------:R-:W-:-:S07]  /*e1d0*/  PRMT R126, R125, 0x7632, R126 ;  /* 0x000076327d7e7816 */ /* 0x000fce000000007e */
.L_x_4138:
[----:B------:R-:W-:Y:S05]  /*e1e0*/  BSYNC.RECONVERGENT B1 ;  /* 0x0000000000017941 */ /* 0x000fea0003800200 */
.L_x_4136:
        /* <DEDUP_REMOVED lines=11> */
.L_x_4140:
[----:B------:R-:W-:Y:S01]  /*e2a0*/  IMAD.MOV.U32 R48, RZ, RZ, R51 ;  /* 0x000000ffff307224 */ /* 0x000fe200078e0033 */
[----:B------:R-:W-:Y:S01]  /*e2b0*/  PRMT R54, R54, 0x5410, R56 ;  /* 0x0000541036367816 */ /* 0x000fe20000000038 */
[----:B------:R-:W-:Y:S01]  /*e2c0*/  IMAD.MOV.U32 R7, RZ, RZ, R6 ;  /* 0x000000ffff077224 */ /* 0x000fe200078e0006 */
[----:B------:R-:W-:-:S07]  /*e2d0*/  PRMT R125, R125, 0x5410, R125 ;  /* 0x000054107d7d7816 */ /* 0x000fce000000007d */
.L_x_4141:
[----:B------:R-:W-:Y:S05]  /*e2e0*/  BSYNC.RECONVERGENT B1 ;  /* 0x0000000000017941 */ /* 0x000fea0003800200 */
.L_x_4139:
        /* <DEDUP_REMOVED lines=11> */
.L_x_4143:
[----:B------:R-:W-:Y:S01]  /*e3a0*/  IMAD.MOV.U32 R51, RZ, RZ, R48 ;  /* 0x000000ffff337224 */ /* 0x000fe200078e0030 */
[----:B------:R-:W-:Y:S01]  /*e3b0*/  PRMT R55, R55, 0x7610, R54 ;  /* 0x0000761037377816 */ /* 0x000fe20000000036 */
[----:B------:R-:W-:Y:S01]  /*e3c0*/  IMAD.MOV.U32 R6, RZ, RZ, R9 ;  /* 0x000000ffff067224 */ /* 0x000fe200078e0009 */
[----:B------:R-:W-:-:S07]  /*e3d0*/  PRMT R125, R124, 0x7632, R125 ;  /* 0x000076327c7d7816 */ /* 0x000fce000000007d */
.L_x_4144:
[----:B------:R-:W-:Y:S05]  /*e3e0*/  BSYNC.RECONVERGENT B1 ;  /* 0x0000000000017941 */ /* 0x000fea0003800200 */
.L_x_4142:
        /* <DEDUP_REMOVED lines=11> */
.L_x_4146:
[----:B------:R-:W-:Y:S01]  /*e4a0*/  IMAD.MOV.U32 R48, RZ, RZ, R51 ;  /* 0x000000ffff307224 */ /* 0x000fe200078e0033 */
[----:B------:R-:W-:Y:S01]  /*e4b0*/  PRMT R54, R55, 0x7632, R54 ;  /* 0x0000763237367816 */ /* 0x000fe20000000036 */
[----:B------:R-:W-:Y:S01]  /*e4c0*/  IMAD.MOV.U32 R9, RZ, RZ, R8 ;  /* 0x000000ffff097224 */ /* 0x000fe200078e0008 */
[----:B------:R-:W-:-:S07]  /*e4d0*/  PRMT R124, R124, 0x5410, R124 ;  /* 0x000054107c7c7816 */ /* 0x000fce000000007c */
.L_x_4147:
[----:B------:R-:W-:Y:S05]  /*e4e0*/  BSYNC.RECONVERGENT B1 ;  /* 0x0000000000017941 */ /* 0x000fea0003800200 */
.L_x_4145:
        /* <DEDUP_REMOVED lines=11> */
.L_x_4149:
[----:B------:R-:W-:Y:S01]  /*e5a0*/  IMAD.MOV.U32 R51, RZ, RZ, R48 ;  /* 0x000000ffff337224 */ /* 0x000fe200078e0030 */
[----:B------:R-:W-:Y:S01]  /*e5b0*/  PRMT R56, R54, 0x7610, R56 ;  /* 0x0000761036387816 */ /* 0x000fe20000000038 */
[----:B------:R-:W-:Y:S01]  /*e5c0*/  IMAD.MOV.U32 R8, RZ, RZ, R11 ;  /* 0x000000ffff087224 */ /* 0x000fe200078e000b */
[----:B------:R-:W-:-:S07]  /*e5d0*/  PRMT R124, R123, 0x7632, R124 ;  /* 0x000076327b7c7816 */ /* 0x000fce000000007c */
.L_x_4150:
[----:B------:R-:W-:Y:S05]  /*e5e0*/  BSYNC.RECONVERGENT B1 ;  /* 0x0000000000017941 */ /* 0x000fea0003800200 */
.L_x_4148:
        /* <DEDUP_REMOVED lines=11> */
.L_x_4152:
[----:B------:R-:W-:Y:S01]  /*e6a0*/  IMAD.MOV.U32 R48, RZ, RZ, R51 ;  /* 0x000000ffff307224 */ /* 0x000fe200078e0033 */
[----:B------:R-:W-:Y:S01]  /*e6b0*/  PRMT R54, R54, 0x5410, R56 ;  /* 0x0000541036367816 */ /* 0x000fe20000000038 */
[----:B------:R-:W-:Y:S01]  /*e6c0*/  IMAD.MOV.U32 R11, RZ, RZ, R10 ;  /* 0x000000ffff0b7224 */ /* 0x000fe200078e000a */
[----:B------:R-:W-:-:S07]  /*e6d0*/  PRMT R123, R123, 0x5410, R123 ;  /* 0x000054107b7b7816 */ /* 0x000fce000000007b */
.L_x_4153:
[----:B------:R-:W-:Y:S05]  /*e6e0*/  BSYNC.RECONVERGENT B1 ;  /* 0x0000000000017941 */ /* 0x000fea0003800200 */
.L_x_4151:
        /* <DEDUP_REMOVED lines=11> */
.L_x_4155:
[----:B------:R-:W-:Y:S01]  /*e7a0*/  IMAD.MOV.U32 R51, RZ, RZ, R48 ;  /* 0x000000ffff337224 */ /* 0x000fe200078e0030 */
[----:B------:R-:W-:Y:S01]  /*e7b0*/  PRMT R55, R55, 0x7610, R54 ;  /* 0x0000761037377816 */ /* 0x000fe20000000036 */
[----:B------:R-:W-:Y:S01]  /*e7c0*/  IMAD.MOV.U32 R10, RZ, RZ, R13 ;  /* 0x000000ffff0a7224 */ /* 0x000fe200078e000d */
[----:B------:R-:W-:-:S07]  /*e7d0*/  PRMT R123, R122, 0x7632, R123 ;  /* 0x000076327a7b7816 */ /* 0x000fce000000007b */
.L_x_4156:
[----:B------:R-:W-:Y:S05]  /*e7e0*/  BSYNC.RECONVERGENT B1 ;  /* 0x0000000000017941 */ /* 0x000fea0003800200 */
.L_x_4154:
        /* <DEDUP_REMOVED lines=11> */
.L_x_4158:
[----:B------:R-:W-:Y:S01]  /*e8a0*/  IMAD.MOV.U32 R48, RZ, RZ, R51 ;  /* 0x000000ffff307224 */ /* 0x000fe200078e0033 */
[----:B------:R-:W-:Y:S01]  /*e8b0*/  PRMT R54, R55, 0x7632, R54 ;  /* 0x0000763237367816 */ /* 0x000fe20000000036 */
[----:B------:R-:W-:Y:S01]  /*e8c0*/  IMAD.MOV.U32 R13, RZ, RZ, R12 ;  /* 0x000000ffff0d7224 */ /* 0x000fe200078e000c */
[----:B------:R-:W-:-:S07]  /*e8d0*/  PRMT R122, R122, 0x5410, R122 ;  /* 0x000054107a7a7816 */ /* 0x000fce000000007a */
.L_x_4159:
[----:B------:R-:W-:Y:S05]  /*e8e0*/  BSYNC.RECONVERGENT B1 ;  /* 0x0000000000017941 */ /* 0x000fea0003800200 */
.L_x_4157:
        /* <DEDUP_REMOVED lines=11> */
.L_x_4161:
[----:B------:R-:W-:Y:S01]  /*e9a0*/  IMAD.MOV.U32 R51, RZ, RZ, R48 ;  /* 0x000000ffff337224 */ /* 0x000fe200078e0030 */
[----:B------:R-:W-:Y:S01]  /*e9b0*/  PRMT R56, R54, 0x7610, R56 ;  /* 0x0000761036387816 */ /* 0x000fe20000000038 */
[----:B------:R-:W-:Y:S01]  /*e9c0*/  IMAD.MOV.U32 R12, RZ, RZ, R15 ;  /* 0x000000ffff0c7224 */ /* 0x000fe200078e000f */
[----:B------:R-:W-:-:S07]  /*e9d0*/  PRMT R122, R121, 0x7632, R122 ;  /* 0x00007632797a7816 */ /* 0x000fce000000007a */
.L_x_4162:
[----:B------:R-:W-:Y:S05]  /*e9e0*/  BSYNC.RECONVERGENT B1 ;  /* 0x0000000000017941 */ /* 0x000fea0003800200 */
.L_x_4160:
        /* <DEDUP_REMOVED lines=11> */
.L_x_4164:
[----:B------:R-:W-:Y:S01]  /*eaa0*/  IMAD.MOV.U32 R48, RZ, RZ, R51 ;  /* 0x000000ffff307224 */ /* 0x000fe200078e0033 */
[----:B------:R-:W-:Y:S01]  /*eab0*/  PRMT R54, R54, 0x5410, R56 ;  /* 0x0000541036367816 */ /* 0x000fe20000000038 */
[----:B------:R-:W-:Y:S01]  /*eac0*/  IMAD.MOV.U32 R15, RZ, RZ, R14 ;  /* 0x000000ffff0f7224 */ /* 0x000fe200078e000e */
[----:B------:R-:W-:-:S07]  /*ead0*/  PRMT R121, R121, 0x5410, R121 ;  /* 0x0000541079797816 */ /* 0x000fce0000000079 */
.L_x_4165:
[----:B------:R-:W-:Y:S05]  /*eae0*/  BSYNC.RECONVERGENT B1 ;  /* 0x0000000000017941 */ /* 0x000fea0003800200 */
.L_x_4163:
        /* <DEDUP_REMOVED lines=11> */
.L_x_4167:
[----:B------:R-:W-:Y:S01]  /*eba0*/  IMAD.MOV.U32 R51, RZ, RZ, R48 ;  /* 0x000000ffff337224 */ /* 0x000fe200078e0030 */
[----:B------:R-:W-:Y:S01]  /*ebb0*/  PRMT R55, R55, 0x7610, R54 ;  /* 0x0000761037377816 */ /* 0x000fe20000000036 */
[----:B------:R-:W-:Y:S01]  /*ebc0*/  IMAD.MOV.U32 R14, RZ, RZ, R17 ;  /* 0x000000ffff0e7224 */ /* 0x000fe200078e0011 */
[----:B------:R-:W-:-:S07]  /*ebd0*/  PRMT R121, R120, 0x7632, R121 ;  /* 0x0000763278797816 */ /* 0x000fce0000000079 */
.L_x_4168:
[----:B------:R-:W-:Y:S05]  /*ebe0*/  BSYNC.RECONVERGENT B1 ;  /* 0x0000000000017941 */ /* 0x000fea0003800200 */
.L_x_4166:
        /* <DEDUP_REMOVED lines=11> */
.L_x_4170:
[----:B------:R-:W-:Y:S01]  /*eca0*/  IMAD.MOV.U32 R48, RZ, RZ, R51 ;  /* 0x000000ffff307224 */ /* 0x000fe200078e0033 */
[----:B------:R-:W-:Y:S01]  /*ecb0*/  PRMT R54, R55, 0x7632, R54 ;  /* 0x0000763237367816 */ /* 0x000fe20000000036 */
[----:B------:R-:W-:Y:S01]  /*ecc0*/  IMAD.MOV.U32 R17, RZ, RZ, R16 ;  /* 0x000000ffff117224 */ /* 0x000fe200078e0010 */
[----:B------:R-:W-:-:S07]  /*ecd0*/  PRMT R120, R120, 0x5410, R120 ;  /* 0x0000541078787816 */ /* 0x000fce0000000078 */
.L_x_4171:
[----:B------:R-:W-:Y:S05]  /*ece0*/  BSYNC.RECONVERGENT B1 ;  /* 0x0000000000017941 */ /* 0x000fea0003800200 */
.L_x_4169:
        /* <DEDUP_REMOVED lines=11> */
.L_x_4173:
[----:B------:R-:W-:Y:S01]  /*eda0*/  IMAD.MOV.U32 R51, RZ, RZ, R48 ;  /* 0x000000ffff337224 */ /* 0x000fe200078e0030 */
[----:B------:R-:W-:Y:S01]  /*edb0*/  PRMT R56, R54, 0x7610, R56 ;  /* 0x0000761036387816 */ /* 0x000fe20000000038 */
[----:B------:R-:W-:Y:S01]  /*edc0*/  IMAD.MOV.U32 R16, RZ, RZ, R19 ;  /* 0x000000ffff107224 */ /* 0x000fe200078e0013 */
[----:B------:R-:W-:-:S07]  /*edd0*/  PRMT R120, R119, 0x7632, R120 ;  /* 0x0000763277787816 */ /* 0x000fce0000000078 */
.L_x_4174:
[----:B------:R-:W-:Y:S05]  /*ede0*/  BSYNC.RECONVERGENT B1 ;  /* 0x0000000000017941 */ /* 0x000fea0003800200 */
.L_x_4172:
        /* <DEDUP_REMOVED lines=11> */
.L_x_4176:
[----:B------:R-:W-:Y:S01]  /*eea0*/  IMAD.MOV.U32 R48, RZ, RZ, R51 ;  /* 0x000000ffff307224 */ /* 0x000fe200078e0033 */
[----:B------:R-:W-:Y:S01]  /*eeb0*/  PRMT R54, R54, 0x5410, R56 ;  /* 0x0000541036367816 */ /* 0x000fe20000000038 */
[----:B------:R-:W-:Y:S01]  /*eec0*/  IMAD.MOV.U32 R19, RZ, RZ, R18 ;  /* 0x000000ffff137224 */ /* 0x000fe200078e0012 */
[----:B------:R-:W-:-:S07]  /*eed0*/  PRMT R119, R119, 0x5410, R119 ;  /* 0x0000541077777816 */ /* 0x000fce0000000077 */
.L_x_4177:
[----:B------:R-:W-:Y:S05]  /*eee0*/  BSYNC.RECONVERGENT B1 ;  /* 0x0000000000017941 */ /* 0x000fea0003800200 */
.L_x_4175:
        /* <DEDUP_REMOVED lines=11> */
.L_x_4179:
[----:B------:R-:W-:Y:S01]  /*efa0*/  IMAD.MOV.U32 R51, RZ, RZ, R48 ;  /* 0x000000ffff337224 */ /* 0x000fe200078e0030 */
[----:B------:R-:W-:Y:S01]  /*efb0*/  PRMT R55, R55, 0x7610, R54 ;  /* 0x0000761037377816 */ /* 0x000fe20000000036 */
[----:B------:R-:W-:Y:S01]  /*efc0*/  IMAD.MOV.U32 R18, RZ, RZ, R21 ;  /* 0x000000ffff127224 */ /* 0x000fe200078e0015 */
[----:B------:R-:W-:-:S07]  /*efd0*/  PRMT R119, R118, 0x7632, R119 ;  /* 0x0000763276777816 */ /* 0x000fce0000000077 */
.L_x_4180:
[----:B------:R-:W-:Y:S05]  /*efe0*/  BSYNC.RECONVERGENT B1 ;  /* 0x0000000000017941 */ /* 0x000fea0003800200 */
.L_x_4178:
        /* <DEDUP_REMOVED lines=11> */
.L_x_4182:
[----:B------:R-:W-:Y:S01]  /*f0a0*/  IMAD.MOV.U32 R48, RZ, RZ, R51 ;  /* 0x000000ffff307224 */ /* 0x000fe200078e0033 */
[----:B------:R-:W-:Y:S01]  /*f0b0*/  PRMT R54, R55, 0x7632, R54 ;  /* 0x0000763237367816 */ /* 0x000fe20000000036 */
[----:B------:R-:W-:Y:S01]  /*f0c0*/  IMAD.MOV.U32 R21, RZ, RZ, R20 ;  /* 0x000000ffff157224 */ /* 0x000fe200078e0014 */
[----:B------:R-:W-:-:S07]  /*f0d0*/  PRMT R118, R118, 0x5410, R118 ;  /* 0x0000541076767816 */ /* 0x000fce0000000076 */
.L_x_4183:
[----:B------:R-:W-:Y:S05]  /*f0e0*/  BSYNC.RECONVERGENT B1 ;  /* 0x0000000000017941 */ /* 0x000fea0003800200 */
.L_x_4181:
        /* <DEDUP_REMOVED lines=11> */
.L_x_4185:
[----:B------:R-:W-:Y:S01]  /*f1a0*/  IMAD.MOV.U32 R51, RZ, RZ, R48 ;  /* 0x000000ffff337224 */ /* 0x000fe200078e0030 */
[----:B------:R-:W-:Y:S01]  /*f1b0*/  PRMT R56, R54, 0x7610, R56 ;  /* 0x0000761036387816 */ /* 0x000fe20000000038 */
[----:B------:R-:W-:Y:S01]  /*f1c0*/  IMAD.MOV.U32 R20, RZ, RZ, R23 ;  /* 0x000000ffff147224 */ /* 0x000fe200078e0017 */
[----:B------:R-:W-:-:S07]  /*f1d0*/  PRMT R118, R117, 0x7632, R118 ;  /* 0x0000763275767816 */ /* 0x000fce0000000076 */
.L_x_4186:
[----:B------:R-:W-:Y:S05]  /*f1e0*/  BSYNC.RECONVERGENT B1 ;  /* 0x0000000000017941 */ /* 0x000fea0003800200 */
.L_x_4184:
        /* <DEDUP_REMOVED lines=11> */
.L_x_4188:
[----:B------:R-:W-:Y:S01]  /*f2a0*/  IMAD.MOV.U32 R48, RZ, RZ, R51 ;  /* 0x000000ffff307224 */ /* 0x000fe200078e0033 */
[----:B------:R-:W-:Y:S01]  /*f2b0*/  PRMT R54, R54, 0x5410, R56 ;  /* 0x0000541036367816 */ /* 0x000fe20000000038 */
[----:B------:R-:W-:Y:S01]  /*f2c0*/  IMAD.MOV.U32 R23, RZ, RZ, R22 ;  /* 0x000000ffff177224 */ /* 0x000fe200078e0016 */
[----:B------:R-:W-:-:S07]  /*f2d0*/  PRMT R117, R117, 0x5410, R117 ;  /* 0x0000541075757816 */ /* 0x000fce0000000075 */
.L_x_4189:
[----:B------:R-:W-:Y:S05]  /*f2e0*/  BSYNC.RECONVERGENT B1 ;  /* 0x0000000000017941 */ /* 0x000fea0003800200 */
.L_x_4187:
        /* <DEDUP_REMOVED lines=11> */
.L_x_4191:
[----:B------:R-:W-:Y:S01]  /*f3a0*/  IMAD.MOV.U32 R51, RZ, RZ, R48 ;  /* 0x000000ffff337224 */ /* 0x000fe200078e0030 */
[----:B------:R-:W-:Y:S01]  /*f3b0*/  PRMT R55, R55, 0x7610, R54 ;  /* 0x0000761037377816 */ /* 0x000fe20000000036 */
[----:B------:R-:W-:Y:S01]  /*f3c0*/  IMAD.MOV.U32 R22, RZ, RZ, R25 ;  /* 0x000000ffff167224 */ /* 0x000fe200078e0019 */
[----:B------:R-:W-:-:S07]  /*f3d0*/  PRMT R117, R116, 0x7632, R117 ;  /* 0x0000763274757816 */ /* 0x000fce0000000075 */
.L_x_4192:
[----:B------:R-:W-:Y:S05]  /*f3e0*/  BSYNC.RECONVERGENT B1 ;  /* 0x0000000000017941 */ /* 0x000fea0003800200 */
.L_x_4190:
        /* <DEDUP_REMOVED lines=11> */
.L_x_4194:
[----:B------:R-:W-:Y:S01]  /*f4a0*/  IMAD.MOV.U32 R48, RZ, RZ, R51 ;  /* 0x000000ffff307224 */ /* 0x000fe200078e0033 */
[----:B------:R-:W-:Y:S01]  /*f4b0*/  PRMT R54, R55, 0x7632, R54 ;  /* 0x0000763237367816 */ /* 0x000fe20000000036 */
[----:B------:R-:W-:Y:S01]  /*f4c0*/  IMAD.MOV.U32 R25, RZ, RZ, R24 ;  /* 0x000000ffff197224 */ /* 0x000fe200078e0018 */
[----:B------:R-:W-:-:S07]  /*f4d0*/  PRMT R116, R116, 0x5410, R116 ;  /* 0x0000541074747816 */ /* 0x000fce0000000074 */
.L_x_4195:
[----:B------:R-:W-:Y:S05]  /*f4e0*/  BSYNC.RECONVERGENT B1 ;  /* 0x0000000000017941 */ /* 0x000fea0003800200 */
.L_x_4193:
        /* <DEDUP_REMOVED lines=11> */
.L_x_4197:
[----:B------:R-:W-:Y:S01]  /*f5a0*/  IMAD.MOV.U32 R51, RZ, RZ, R48 ;  /* 0x000000ffff337224 */ /* 0x000fe200078e0030 */
[----:B------:R-:W-:Y:S01]  /*f5b0*/  PRMT R56, R54, 0x7610, R56 ;  /* 0x0000761036387816 */ /* 0x000fe20000000038 */
[----:B------:R-:W-:Y:S01]  /*f5c0*/  IMAD.MOV.U32 R24, RZ, RZ, R27 ;  /* 0x000000ffff187224 */ /* 0x000fe200078e001b */
[----:B------:R-:W-:-:S07]  /*f5d0*/  PRMT R116, R115, 0x7632, R116 ;  /* 0x0000763273747816 */ /* 0x000fce0000000074 */
.L_x_4198:
[----:B------:R-:W-:Y:S05]  /*f5e0*/  BSYNC.RECONVERGENT B1 ;  /* 0x0000000000017941 */ /* 0x000fea0003800200 */
.L_x_4196:
        /* <DEDUP_REMOVED lines=11> */
.L_x_4200:
[----:B------:R-:W-:Y:S01]  /*f6a0*/  IMAD.MOV.U32 R48, RZ, RZ, R51 ;  /* 0x000000ffff307224 */ /* 0x000fe200078e0033 */
[----:B------:R-:W-:Y:S01]  /*f6b0*/  PRMT R54, R54, 0x5410, R56 ;  /* 0x0000541036367816 */ /* 0x000fe20000000038 */
[----:B------:R-:W-:Y:S01]  /*f6c0*/  IMAD.MOV.U32 R27, RZ, RZ, R26 ;  /* 0x000000ffff1b7224 */ /* 0x000fe200078e001a */
[----:B------:R-:W-:-:S07]  /*f6d0*/  PRMT R115, R115, 0x5410, R115 ;  /* 0x0000541073737816 */ /* 0x000fce0000000073 */
.L_x_4201:
[----:B------:R-:W-:Y:S05]  /*f6e0*/  BSYNC.RECONVERGENT B1 ;  /* 0x0000000000017941 */ /* 0x000fea0003800200 */
.L_x_4199:
        /* <DEDUP_REMOVED lines=11> */
.L_x_4203:
[----:B------:R-:W-:Y:S01]  /*f7a0*/  IMAD.MOV.U32 R51, RZ, RZ, R48 ;  /* 0x000000ffff337224 */ /* 0x000fe200078e0030 */
[----:B------:R-:W-:Y:S01]  /*f7b0*/  PRMT R55, R55, 0x7610, R54 ;  /* 0x0000761037377816 */ /* 0x000fe20000000036 */
[----:B------:R-:W-:Y:S01]  /*f7c0*/  IMAD.MOV.U32 R26, RZ, RZ, R29 ;  /* 0x000000ffff1a7224 */ /* 0x000fe200078e001d */
[----:B------:R-:W-:-:S07]  /*f7d0*/  PRMT R115, R114, 0x7632, R115 ;  /* 0x0000763272737816 */ /* 0x000fce0000000073 */
.L_x_4204:
[----:B------:R-:W-:Y:S05]  /*f7e0*/  BSYNC.RECONVERGENT B1 ;  /* 0x0000000000017941 */ /* 0x000fea0003800200 */
.L_x_4202:
        /* <DEDUP_REMOVED lines=11> */
.L_x_4206:
[----:B------:R-:W-:Y:S01]  /*f8a0*/  IMAD.MOV.U32 R48, RZ, RZ, R51 ;  /* 0x000000ffff307224 */ /* 0x000fe200078e0033 */
[----:B------:R-:W-:Y:S01]  /*f8b0*/  PRMT R54, R55, 0x7632, R54 ;  /* 0x0000763237367816 */ /* 0x000fe20000000036 */
[----:B------:R-:W-:Y:S01]  /*f8c0*/  IMAD.MOV.U32 R29, RZ, RZ, R28 ;  /* 0x000000ffff1d7224 */ /* 0x000fe200078e001c */
[----:B------:R-:W-:-:S07]  /*f8d0*/  PRMT R114, R114, 0x5410, R114 ;  /* 0x0000541072727816 */ /* 0x000fce0000000072 */
.L_x_4207:
[----:B------:R-:W-:Y:S05]  /*f8e0*/  BSYNC.RECONVERGENT B1 ;  /* 0x0000000000017941 */ /* 0x000fea0003800200 */
.L_x_4205:
        /* <DEDUP_REMOVED lines=11> */
.L_x_4209:
[----:B------:R-:W-:Y:S01]  /*f9a0*/  IMAD.MOV.U32 R51, RZ, RZ, R48 ;  /* 0x000000ffff337224 */ /* 0x000fe200078e0030 */
[----:B------:R-:W-:Y:S01]  /*f9b0*/  PRMT R55, R55, 0x5410, R54 ;  /* 0x0000541037377816 */ /* 0x000fe20000000036 */
[----:B------:R-:W-:Y:S01]  /*f9c0*/  IMAD.MOV.U32 R28, RZ, RZ, R31 ;  /* 0x000000ffff1c7224 */ /* 0x000fe200078e001f */
[----:B------:R-:W-:-:S07]  /*f9d0*/  PRMT R114, R111, 0x7632, R114 ;  /* 0x000076326f727816 */ /* 0x000fce0000000072 */
.L_x_4210:
[----:B------:R-:W-:Y:S05]  /*f9e0*/  BSYNC.RECONVERGENT B1 ;  /* 0x0000000000017941 */ /* 0x000fea0003800200 */
.L_x_4208:
        /* <DEDUP_REMOVED lines=11> */
.L_x_4212:
[----:B------:R-:W-:Y:S01]  /*faa0*/  IMAD.MOV.U32 R48, RZ, RZ, R51 ;  /* 0x000000ffff307224 */ /* 0x000fe200078e0033 */
[----:B------:R-:W-:Y:S01]  /*fab0*/  PRMT R54, R54, 0x7610, R55 ;  /* 0x0000761036367816 */ /* 0x000fe20000000037 */
[----:B------:R-:W-:Y:S01]  /*fac0*/  IMAD.MOV.U32 R31, RZ, RZ, R30 ;  /* 0x000000ffff1f7224 */ /* 0x000fe200078e001e */
[----:B------:R-:W-:-:S07]  /*fad0*/  PRMT R111, R111, 0x5410, R111 ;  /* 0x000054106f6f7816 */ /* 0x000fce000000006f */
.L_x_4213:
[----:B------:R-:W-:Y:S05]  /*fae0*/  BSYNC.RECONVERGENT B1 ;  /* 0x0000000000017941 */ /* 0x000fea0003800200 */
.L_x_4211:
        /* <DEDUP_REMOVED lines=11> */
.L_x_4215:
[----:B------:R-:W-:Y:S01]  /*fba0*/  IMAD.MOV.U32 R51, RZ, RZ, R48 ;  /* 0x000000ffff337224 */ /* 0x000fe200078e0030 */
[----:B------:R-:W-:Y:S01]  /*fbb0*/  PRMT R55, R55, 0x7610, R54 ;  /* 0x0000761037377816 */ /* 0x000fe20000000036 */
[----:B------:R-:W-:Y:S01]  /*fbc0*/  IMAD.MOV.U32 R30, RZ, RZ, R33 ;  /* 0x000000ffff1e7224 */ /* 0x000fe200078e0021 */
[----:B------:R-:W-:-:S07]  /*fbd0*/  PRMT R111, R110, 0x7632, R111 ;  /* 0x000076326e6f7816 */ /* 0x000fce000000006f */
.L_x_4216:
[----:B------:R-:W-:Y:S05]  /*fbe0*/  BSYNC.RECONVERGENT B1 ;  /* 0x0000000000017941 */ /* 0x000fea0003800200 */
.L_x_4214:
        /* <DEDUP_REMOVED lines=11> */
.L_x_4218:
[----:B------:R-:W-:Y:S01]  /*fca0*/  IMAD.MOV.U32 R48, RZ, RZ, R51 ;  /* 0x000000ffff307224 */ /* 0x000fe200078e0033 */
[----:B------:R-:W-:Y:S01]  /*fcb0*/  PRMT R54, R54, 0x7610, R55 ;  /* 0x0000761036367816 */ /* 0x000fe20000000037 */
[----:B------:R-:W-:Y:S01]  /*fcc0*/  IMAD.MOV.U32 R33, RZ, RZ, R32 ;  /* 0x000000ffff217224 */ /* 0x000fe200078e0020 */
[----:B------:R-:W-:-:S07]  /*fcd0*/  PRMT R110, R110, 0x5410, R102 ;  /* 0x000054106e6e7816 */ /* 0x000fce0000000066 */
.L_x_4219:
[----:B------:R-:W-:Y:S05]  /*fce0*/  BSYNC.RECONVERGENT B1 ;  /* 0x0000000000017941 */ /* 0x000fea0003800200 */
.L_x_4217:
        /* <DEDUP_REMOVED lines=11> */
.L_x_4221:
[----:B------:R-:W-:Y:S01]  /*fda0*/  IMAD.MOV.U32 R51, RZ, RZ, R48 ;  /* 0x000000ffff337224 */ /* 0x000fe200078e0030 */
[----:B------:R-:W-:Y:S01]  /*fdb0*/  PRMT R54, R54, 0x7632, R54 ;  /* 0x0000763236367816 */ /* 0x000fe20000000036 */
[----:B------:R-:W-:Y:S01]  /*fdc0*/  IMAD.MOV.U32 R32, RZ, RZ, R35 ;  /* 0x000000ffff207224 */ /* 0x000fe200078e0023 */
[----:B------:R-:W-:-:S07]  /*fdd0*/  PRMT R102, R102, 0x7632, R102 ;  /* 0x0000763266667816 */ /* 0x000fce0000000066 */
.L_x_4222:
[----:B------:R-:W-:Y:S05]  /*fde0*/  BSYNC.RECONVERGENT B1 ;  /* 0x0000000000017941 */ /* 0x000fea0003800200 */
.L_x_4220:
        /* <DEDUP_REMOVED lines=11> */
.L_x_4224:
[----:B------:R-:W-:Y:S01]  /*fea0*/  IMAD.MOV.U32 R48, RZ, RZ, R51 ;  /* 0x000000ffff307224 */ /* 0x000fe200078e0033 */
[----:B------:R-:W-:Y:S01]  /*feb0*/  PRMT R56, R54, 0x7610, R56 ;  /* 0x0000761036387816 */ /* 0x000fe20000000038 */
[----:B------:R-:W-:Y:S01]  /*fec0*/  IMAD.MOV.U32 R35, RZ, RZ, R34 ;  /* 0x000000ffff237224 */ /* 0x000fe200078e0022 */
[----:B------:R-:W-:-:S07]  /*fed0*/  PRMT R102, R102, 0x5410, R103 ;  /* 0x0000541066667816 */ /* 0x000fce0000000067 */
.L_x_4225:
[----:B------:R-:W-:Y:S05]  /*fee0*/  BSYNC.RECONVERGENT B1 ;  /* 0x0000000000017941 */ /* 0x000fea0003800200 */
.L_x_4223:
        /* <DEDUP_REMOVED lines=11> */
.L_x_4227:
[----:B------:R-:W-:Y:S01]  /*ffa0*/  IMAD.MOV.U32 R51, RZ, RZ, R48 ;  /* 0x000000ffff337224 */ /* 0x000fe200078e0030 */
[----:B------:R-:W-:Y:S01]  /*ffb0*/  PRMT R54, R54, 0x5410, R56 ;  /* 0x0000541036367816 */ /* 0x000fe20000000038 */
[----:B------:R-:W-:Y:S01]  /*ffc0*/  IMAD.MOV.U32 R34, RZ, RZ, R37 ;  /* 0x000000ffff227224 */ /* 0x000fe200078e0025 */
[----:B------:R-:W-:-:S07]  /*ffd0*/  PRMT R103, R103, 0x7632, R103 ;  /* 0x0000763267677816 */ /* 0x000fce0000000067 */
.L_x_4228:
[----:B------:R-:W-:Y:S05]  /*ffe0*/  BSYNC.RECONVERGENT B1 ;  /* 0x0000000000017941 */ /* 0x000fea0003800200 */
.L_x_4226:
        /* <DEDUP_REMOVED lines=11> */
.L_x_4230:
[----:B------:R-:W-:Y:S01]  /*100a0*/  IMAD.MOV.U32 R48, RZ, RZ, R51 ;  /* 0x000000ffff307224 */ /* 0x000fe200078e0033 */
[----:B------:R-:W-:Y:S01]  /*100b0*/  PRMT R55, R55, 0x7610, R54 ;  /* 0x0000761037377816 */ /* 0x000fe20000000036 */
[----:B------:R-:W-:Y:S01]  /*100c0*/  IMAD.MOV.U32 R37, RZ, RZ, R36 ;  /* 0x000000ffff257224 */ /* 0x000fe200078e0024 */
[----:B------:R-:W-:-:S07]  /*100d0*/  PRMT R103, R103, 0x5410, R104 ;  /* 0x0000541067677816 */ /* 0x000fce0000000068 */
.L_x_4231:
[----:B------:R-:W-:Y:S05]  /*100e0*/  BSYNC.RECONVERGENT B1 ;  /* 0x0000000000017941 */ /* 0x000fea0003800200 */
.L_x_4229:
        /* <DEDUP_REMOVED lines=11> */
.L_x_4233:
[----:B------:R-:W-:Y:S01]  /*101a0*/  IMAD.MOV.U32 R51, RZ, RZ, R48 ;  /* 0x000000ffff337224 */ /* 0x000fe200078e0030 */
[----:B------:R-:W-:Y:S01]  /*101b0*/  PRMT R54, R55, 0x7632, R54 ;  /* 0x0000763237367816 */ /* 0x000fe20000000036 */
[----:B------:R-:W-:Y:S01]  /*101c0*/  IMAD.MOV.U32 R36, RZ, RZ, R39 ;  /* 0x000000ffff247224 */ /* 0x000fe200078e0027 */
[----:B------:R-:W-:-:S07]  /*101d0*/  PRMT R104, R104, 0x7632, R104 ;  /* 0x0000763268687816 */ /* 0x000fce0000000068 */
.L_x_4234:
[----:B------:R-:W-:Y:S05]  /*101e0*/  BSYNC.RECONVERGENT B1 ;  /* 0x0000000000017941 */ /* 0x000fea0003800200 */
.L_x_4232:
        /* <DEDUP_REMOVED lines=11> */
.L_x_4236:
[----:B------:R-:W-:Y:S01]  /*102a0*/  IMAD.MOV.U32 R48, RZ, RZ, R51 ;  /* 0x000000ffff307224 */ /* 0x000fe200078e0033 */
[----:B------:R-:W-:Y:S01]  /*102b0*/  PRMT R56, R54, 0x7610, R56 ;  /* 0x0000761036387816 */ /* 0x000fe20000000038 */
[----:B------:R-:W-:Y:S01]  /*102c0*/  IMAD.MOV.U32 R39, RZ, RZ, R38 ;  /* 0x000000ffff277224 */ /* 0x000fe200078e0026 */
[----:B------:R-:W-:-:S07]  /*102d0*/  PRMT R104, R104, 0x5410, R105 ;  /* 0x0000541068687816 */ /* 0x000fce0000000069 */
.L_x_4237:
[----:B------:R-:W-:Y:S05]  /*102e0*/  BSYNC.RECONVERGENT B1 ;  /* 0x0000000000017941 */ /* 0x000fea0003800200 */
.L_x_4235:
        /* <DEDUP_REMOVED lines=11> */
.L_x_4239:
[----:B------:R-:W-:Y:S01]  /*103a0*/  IMAD.MOV.U32 R51, RZ, RZ, R48 ;  /* 0x000000ffff337224 */ /* 0x000fe200078e0030 */
[----:B------:R-:W-:Y:S01]  /*103b0*/  PRMT R54, R54, 0x5410, R56 ;  /* 0x0000541036367816 */ /* 0x000fe20000000038 */
[----:B------:R-:W-:Y:S01]  /*103c0*/  IMAD.MOV.U32 R38, RZ, RZ, R41 ;  /* 0x000000ffff267224 */ /* 0x000fe200078e0029 */
[----:B------:R-:W-:-:S07]  /*103d0*/  PRMT R105, R105, 0x7632, R105 ;  /* 0x0000763269697816 */ /* 0x000fce0000000069 */
.L_x_4240:
[----:B------:R-:W-:Y:S05]  /*103e0*/  BSYNC.RECONVERGENT B1 ;  /* 0x0000000000017941 */ /* 0x000fea0003800200 */
.L_x_4238:
        /* <DEDUP_REMOVED lines=11> */
.L_x_4242:
[----:B------:R-:W-:Y:S01]  /*104a0*/  IMAD.MOV.U32 R48, RZ, RZ, R51 ;  /* 0x000000ffff307224 */ /* 0x000fe200078e0033 */
[----:B------:R-:W-:Y:S01]  /*104b0*/  PRMT R55, R55, 0x7610, R54 ;  /* 0x0000761037377816 */ /* 0x000fe20000000036 */
[----:B------:R-:W-:Y:S01]  /*104c0*/  IMAD.MOV.U32 R41, RZ, RZ, R40 ;  /* 0x000000ffff297224 */ /* 0x000fe200078e0028 */
[----:B------:R-:W-:-:S07]  /*104d0*/  PRMT R105, R105, 0x5410, R106 ;  /* 0x0000541069697816 */ /* 0x000fce000000006a */
.L_x_4243:
[----:B------:R-:W-:Y:S05]  /*104e0*/  BSYNC.RECONVERGENT B1 ;  /* 0x0000000000017941 */ /* 0x000fea0003800200 */
.L_x_4241:
        /* <DEDUP_REMOVED lines=11> */
.L_x_4245:
[----:B------:R-:W-:Y:S01]  /*105a0*/  IMAD.MOV.U32 R51, RZ, RZ, R48 ;  /* 0x000000ffff337224 */ /* 0x000fe200078e0030 */
[----:B------:R-:W-:Y:S01]  /*105b0*/  PRMT R54, R55, 0x7632, R54 ;  /* 0x0000763237367816 */ /* 0x000fe20000000036 */
[----:B------:R-:W-:Y:S01]  /*105c0*/  IMAD.MOV.U32 R40, RZ, RZ, R43 ;  /* 0x000000ffff287224 */ /* 0x000fe200078e002b */
[----:B------:R-:W-:-:S07]  /*105d0*/  PRMT R106, R106, 0x7632, R106 ;  /* 0x000076326a6a7816 */ /* 0x000fce000000006a */
.L_x_4246:
[----:B------:R-:W-:Y:S05]  /*105e0*/  BSYNC.RECONVERGENT B1 ;  /* 0x0000000000017941 */ /* 0x000fea0003800200 */
.L_x_4244:
        /* <DEDUP_REMOVED lines=11> */
.L_x_4248:
[----:B------:R-:W-:Y:S01]  /*106a0*/  IMAD.MOV.U32 R48, RZ, RZ, R51 ;  /* 0x000000ffff307224 */ /* 0x000fe200078e0033 */
[----:B------:R-:W-:Y:S01]  /*106b0*/  PRMT R56, R54, 0x7610, R56 ;  /* 0x0000761036387816 */ /* 0x000fe20000000038 */
[----:B------:R-:W-:Y:S01]  /*106c0*/  IMAD.MOV.U32 R43, RZ, RZ, R42 ;  /* 0x000000ffff2b7224 */ /* 0x000fe200078e002a */
[----:B------:R-:W-:-:S07]  /*106d0*/  PRMT R106, R106, 0x5410, R107 ;  /* 0x000054106a6a7816 */ /* 0x000fce000000006b */
.L_x_4249:
[----:B------:R-:W-:Y:S05]  /*106e0*/  BSYNC.RECONVERGENT B1 ;  /* 0x0000000000017941 */ /* 0x000fea0003800200 */
.L_x_4247:
        /* <DEDUP_REMOVED lines=11> */
.L_x_4251:
[----:B------:R-:W-:Y:S01]  /*107a0*/  IMAD.MOV.U32 R51, RZ, RZ, R48 ;  /* 0x000000ffff337224 */ /* 0x000fe200078e0030 */
[----:B------:R-:W-:Y:S01]  /*107b0*/  PRMT R54, R56, 0x7610, R54 ;  /* 0x0000761038367816 */ /* 0x000fe20000000036 */
[----:B------:R-:W-:Y:S01]  /*107c0*/  IMAD.MOV.U32 R42, RZ, RZ, R45 ;  /* 0x000000ffff2a7224 */ /* 0x000fe200078e002d */
[----:B------:R-:W-:-:S07]  /*107d0*/  PRMT R107, R107, 0x7632, R107 ;  /* 0x000076326b6b7816 */ /* 0x000fce000000006b */
.L_x_4252:
[----:B------:R-:W-:Y:S05]  /*107e0*/  BSYNC.RECONVERGENT B1 ;  /* 0x0000000000017941 */ /* 0x000fea0003800200 */
.L_x_4250:
        /* <DEDUP_REMOVED lines=11> */
.L_x_4254:
[----:B------:R-:W-:Y:S01]  /*108a0*/  IMAD.MOV.U32 R48, RZ, RZ, R51 ;  /* 0x000000ffff307224 */ /* 0x000fe200078e0033 */
[----:B------:R-:W-:Y:S01]  /*108b0*/  PRMT R54, R54, 0x5410, R54 ;  /* 0x0000541036367816 */ /* 0x000fe20000000036 */
[----:B------:R-:W-:Y:S01]  /*108c0*/  IMAD.MOV.U32 R45, RZ, RZ, R44 ;  /* 0x000000ffff2d7224 */ /* 0x000fe200078e002c */
[----:B------:R-:W-:-:S07]  /*108d0*/  PRMT R107, R107, 0x5410, R108 ;  /* 0x000054106b6b7816 */ /* 0x000fce000000006c */
.L_x_4255:
[----:B------:R-:W-:Y:S05]  /*108e0*/  BSYNC.RECONVERGENT B1 ;  /* 0x0000000000017941 */ /* 0x000fea0003800200 */
.L_x_4253:
        /* <DEDUP_REMOVED lines=11> */
.L_x_4257:
[----:B------:R-:W-:Y:S01]  /*109a0*/  IMAD.MOV.U32 R51, RZ, RZ, R48 ;  /* 0x000000ffff337224 */ /* 0x000fe200078e0030 */
[----:B------:R-:W-:Y:S01]  /*109b0*/  PRMT R54, R54, 0x7632, R54 ;  /* 0x0000763236367816 */ /* 0x000fe20000000036 */
[----:B------:R-:W-:Y:S01]  /*109c0*/  IMAD.MOV.U32 R44, RZ, RZ, R47 ;  /* 0x000000ffff2c7224 */ /* 0x000fe200078e002f */
[----:B------:R-:W-:-:S07]  /*109d0*/  PRMT R108, R108, 0x7632, R108 ;  /* 0x000076326c6c7816 */ /* 0x000fce000000006c */
.L_x_4258:
[----:B------:R-:W-:Y:S05]  /*109e0*/  BSYNC.RECONVERGENT B1 ;  /* 0x0000000000017941 */ /* 0x000fea0003800200 */
.L_x_4256:
        /* <DEDUP_REMOVED lines=11> */
.L_x_4260:
[----:B------:R-:W-:Y:S01]  /*10aa0*/  IMAD.MOV.U32 R48, RZ, RZ, R51 ;  /* 0x000000ffff307224 */ /* 0x000fe200078e0033 */
[----:B------:R-:W-:Y:S01]  /*10ab0*/  PRMT R54, R54, 0x5410, R54 ;  /* 0x0000541036367816 */ /* 0x000fe20000000036 */
[----:B------:R-:W-:Y:S01]  /*10ac0*/  IMAD.MOV.U32 R47, RZ, RZ, R46 ;  /* 0x000000ffff2f7224 */ /* 0x000fe200078e002e */
[----:B------:R-:W-:-:S07]  /*10ad0*/  PRMT R108, R108, 0x5410, R109 ;  /* 0x000054106c6c7816 */ /* 0x000fce000000006d */
.L_x_4261:
[----:B------:R-:W-:Y:S05]  /*10ae0*/  BSYNC.RECONVERGENT B1 ;  /* 0x0000000000017941 */ /* 0x000fea0003800200 */
.L_x_4259:
        /* <DEDUP_REMOVED lines=11> */
.L_x_4263:
[----:B------:R-:W-:Y:S01]  /*10ba0*/  IMAD.MOV.U32 R51, RZ, RZ, R48 ;  /* 0x000000ffff337224 */ /* 0x000fe200078e0030 */
[----:B------:R-:W-:Y:S01]  /*10bb0*/  PRMT R54, R54, 0x7632, R54 ;  /* 0x0000763236367816 */ /* 0x000fe20000000036 */
[----:B------:R-:W-:Y:S01]  /*10bc0*/  IMAD.MOV.U32 R46, RZ, RZ, R49 ;  /* 0x000000ffff2e7224 */ /* 0x000fe200078e0031 */
[----:B------:R-:W-:-:S07]  /*10bd0*/  PRMT R109, R109, 0x7632, R109 ;  /* 0x000076326d6d7816 */ /* 0x000fce000000006d */
.L_x_4264:
[----:B------:R-:W-:Y:S05]  /*10be0*/  BSYNC.RECONVERGENT B1 ;  /* 0x0000000000017941 */ /* 0x000fea0003800200 */
.L_x_4262:
        /* <DEDUP_REMOVED lines=11> */
.L_x_4266:
[----:B------:R-:W-:Y:S01]  /*10ca0*/  PRMT R109, R109, 0x5410, R55 ;  /* 0x000054106d6d7816 */ /* 0x000fe20000000037 */
[----:B------:R-:W-:Y:S01]  /*10cb0*/  IMAD.MOV.U32 R49, RZ, RZ, R52 ;  /* 0x000000ffff317224 */ /* 0x000fe200078e0034 */
[C---:B------:R-:W-:Y:S01]  /*10cc0*/  PRMT R110, R54.reuse, 0x7610, R110 ;  /* 0x00007610366e7816 */ /* 0x040fe2000000006e */
[----:B------:R-:W-:Y:S01]  /*10cd0*/  IMAD.MOV.U32 R48, RZ, RZ, R51 ;  /* 0x000000ffff307224 */ /* 0x000fe200078e0033 */
[----:B------:R-:W-:Y:S01]  /*10ce0*/  PRMT R55, R54, 0x7610, R55 ;  /* 0x0000761036377816 */ /* 0x000fe20000000037 */
[----:B------:R-:W-:-:S07]  /*10cf0*/  IMAD.MOV.U32 R52, RZ, RZ, R51 ;  /* 0x000000ffff347224 */ /* 0x000fce00078e0033 */
.L_x_4267:
[----:B------:R-:W-:Y:S05]  /*10d00*/  BSYNC.RECONVERGENT B1 ;  /* 0x0000000000017941 */ /* 0x000fea0003800200 */
.L_x_4265:
[----:B------:R-:W-:Y:S02]  /*10d10*/  VIADD R50, R50, 0x4 ;  /* 0x0000000432327836 */ /* 0x000fe40000000000 */
[----:B------:R-:W-:Y:S01]  /*10d20*/  VIADD R78, R78, 0x2 ;  /* 0x000000024e4e7836 */ /* 0x000fe20000000000 */
[----:B------:R-:W-:Y:S06]  /*10d30*/  @P1 BRA `(.L_x_4268) ;  /* 0xffffffc000081947 */ /* 0x000fec000383ffff */
.L_x_4078:
[----:B------:R-:W-:Y:S05]  /*10d40*/  BSYNC.RECONVERGENT B0 ;  /* 0x0000000000007941 */ /* 0x000fea0003800200 */
.L_x_4077:
        /* <DEDUP_REMOVED lines=12> */
[----:B-1----:R-:W-:Y:S04]  /*10e10*/  STL.64 [R77+0x20], R64 ;  /* 0x000020404d007387 */ /* 0x002fe80000100a00 */
        /* <DEDUP_REMOVED lines=14> */
[----:B----4-:R-:W-:Y:S04]  /*10f00*/  STL.64 [R77+0x18], R62 ;  /* 0x0000183e4d007387 */ /* 0x010fe80000100a00 */
[----:B------:R-:W-:Y:S04]  /*10f10*/  SHFL.DOWN PT, R62, R28, 0x8, 0x1f ;  /* 0x09001f001c3e7f89 */ /* 0x000fe800000e0000 */
[----:B------:R-:W4:Y:S04]  /*10f20*/  SHFL.DOWN PT, R63, R29, 0x8, 0x1f ;  /* 0x09001f001d3f7f89 */ /* 0x000f2800000e0000 */
[----:B-1----:R1:W-:Y:S04]  /*10f30*/  STL.64 [R77+0x60], R64 ;  /* 0x000060404d007387 */ /* 0x0023e80000100a00 */
[----:B0-----:R-:W-:Y:S04]  /*10f40*/  SHFL.DOWN PT, R52, R38, 0x8, 0x1f ;  /* 0x09001f0026347f89 */ /* 0x001fe800000e0000 */
[----:B------:R-:W0:Y:S01]  /*10f50*/  SHFL.DOWN PT, R53, R39, 0x8, 0x1f ;  /* 0x09001f0027357f89 */ /* 0x000e2200000e0000 */
[----:B-1----:R-:W-:-:S03]  /*10f60*/  PRMT R65, R108, 0x7610, R107 ;  /* 0x000076106c417816 */ /* 0x002fc6000000006b */
[----:B--2---:R-:W-:Y:S01]  /*10f70*/  STL.64 [R77+0x48], R58 ;  /* 0x0000483a4d007387 */ /* 0x004fe20000100a00 */
[----:B------:R-:W-:-:S03]  /*10f80*/  PRMT R64, R107, 0x7610, R106 ;  /* 0x000076106b407816 */ /* 0x000fc6000000006a */
[----:B------:R-:W-:Y:S04]  /*10f90*/  SHFL.DOWN PT, R58, R14, 0x8, 0x1f ;  /* 0x09001f000e3a7f89 */ /* 0x000fe800000e0000 */
[----:B------:R-:W1:Y:S04]  /*10fa0*/  SHFL.DOWN PT, R59, R15, 0x8, 0x1f ;  /* 0x09001f000f3b7f89 */ /* 0x000e6800000e0000 */
[----:B------:R-:W2:Y:S04]  /*10fb0*/  SHFL.DOWN PT, R65, R65, 0x8, 0x1f ;  /* 0x09001f0041417f89 */ /* 0x000ea800000e0000 */
[----:B------:R-:W-:Y:S04]  /*10fc0*/  SHFL.DOWN PT, R64, R64, 0x8, 0x1f ;  /* 0x09001f0040407f89 */ /* 0x000fe800000e0000 */
[----:B---3--:R3:W-:Y:S04]  /*10fd0*/  STL.64 [R77+0x68], R66 ;  /* 0x000068424d007387 */ /* 0x0087e80000100a00 */
[----:B-----5:R-:W-:Y:S04]  /*10fe0*/  STL.64 [R77+0x50], R60 ;  /* 0x0000503c4d007387 */ /* 0x020fe80000100a00 */
[----:B------:R-:W-:Y:S01]  /*10ff0*/  SHFL.DOWN PT, R60, R12, 0x8, 0x1f ;  /* 0x09001f000c3c7f89 */ /* 0x000fe200000e0000 */
[----:B---3--:R-:W-:-:S03]  /*11000*/  PRMT R67, R110, 0x7610, R109 ;  /* 0x000076106e437816 */ /* 0x008fc6000000006d */
[----:B------:R-:W3:Y:S01]  /*11010*/  SHFL.DOWN PT, R61, R13, 0x8, 0x1f ;  /* 0x09001f000d3d7f89 */ /* 0x000ee200000e0000 */
[----:B------:R-:W-:-:S03]  /*11020*/  PRMT R66, R109, 0x7610, R108 ;  /* 0x000076106d427816 */ /* 0x000fc6000000006c */
[----:B------:R-:W-:Y:S04]  /*11030*/  STL.64 [R77+0x28], R50 ;  /* 0x000028324d007387 */ /* 0x000fe80000100a00 */
[----:B------:R-:W-:Y:S04]  /*11040*/  STL.64 [R77+0x38], R54 ;  /* 0x000038364d007387 */ /* 0x000fe80000100a00 */
[----:B------:R-:W-:Y:S04]  /*11050*/  SHFL.DOWN PT, R50, R22, 0x8, 0x1f ;  /* 0x09001f0016327f89 */ /* 0x000fe800000e0000 */
[----:B------:R-:W5:Y:S04]  /*11060*/  SHFL.DOWN PT, R51, R23, 0x8, 0x1f ;  /* 0x09001f0017337f89 */ /* 0x000f6800000e0000 */
[----:B------:R-:W-:Y:S04]  /*11070*/  SHFL.DOWN PT, R54, R18, 0x8, 0x1f ;  /* 0x09001f0012367f89 */ /* 0x000fe800000e0000 */
[----:B------:R-:W5:Y:S04]  /*11080*/  SHFL.DOWN PT, R55, R19, 0x8, 0x1f ;  /* 0x09001f0013377f89 */ /* 0x000f6800000e0000 */
[----:B------:R-:W5:Y:S04]  /*11090*/  SHFL.DOWN PT, R67, R67, 0x8, 0x1f ;  /* 0x09001f0043437f89 */ /* 0x000f6800000e0000 */
[----:B------:R-:W-:Y:S04]  /*110a0*/  SHFL.DOWN PT, R66, R66, 0x8, 0x1f ;  /* 0x09001f0042427f89 */ /* 0x000fe800000e0000 */
[----:B----4-:R-:W-:Y:S04]  /*110b0*/  STL.64 [R77+0x58], R62 ;  /* 0x0000583e4d007387 */ /* 0x010fe80000100a00 */
[----:B------:R-:W-:Y:S04]  /*110c0*/  SHFL.DOWN PT, R62, R10, 0x8, 0x1f ;  /* 0x09001f000a3e7f89 */ /* 0x000fe800000e0000 */
[----:B------:R-:W4:Y:S04]  /*110d0*/  SHFL.DOWN PT, R63, R11, 0x8, 0x1f ;  /* 0x09001f000b3f7f89 */ /* 0x000f2800000e0000 */
[----:B0-----:R-:W-:Y:S04]  /*110e0*/  STL.64 [R77+0x30], R52 ;  /* 0x000030344d007387 */ /* 0x001fe80000100a00 */
[----:B------:R-:W-:Y:S04]  /*110f0*/  SHFL.DOWN PT, R52, R20, 0x8, 0x1f ;  /* 0x09001f0014347f89 */ /* 0x000fe800000e0000 */
[----:B------:R-:W0:Y:S04]  /*11100*/  SHFL.DOWN PT, R53, R21, 0x8, 0x1f ;  /* 0x09001f0015357f89 */ /* 0x000e2800000e0000 */
[----:B-1----:R2:W-:Y:S04]  /*11110*/  STL.64 [R77+0x90], R58 ;  /* 0x0000903a4d007387 */ /* 0x0025e80000100a00 */
[----:B------:R-:W-:Y:S04]  /*11120*/  SHFL.DOWN PT, R56, R34, 0x8, 0x1f ;  /* 0x09001f0022387f89 */ /* 0x000fe800000e0000 */
[----:B------:R-:W1:Y:S01]  /*11130*/  SHFL.DOWN PT, R57, R35, 0x8, 0x1f ;  /* 0x09001f0023397f89 */ /* 0x000e6200000e0000 */
[----:B--2---:R-:W-:-:S03]  /*11140*/  IMAD.MOV.U32 R58, RZ, RZ, R65 ;  /* 0x000000ffff3a7224 */ /* 0x004fc600078e0041 */
[----:B---3--:R2:W-:Y:S01]  /*11150*/  STL.64 [R77+0x98], R60 ;  /* 0x0000983c4d007387 */ /* 0x0085e20000100a00 */
[----:B------:R-:W-:-:S03]  /*11160*/  IMAD.MOV.U32 R59, RZ, RZ, R64 ;  /* 0x000000ffff3b7224 */ /* 0x000fc600078e0040 */
[----:B-----5:R-:W-:Y:S04]  /*11170*/  STL.64 [R77+0x70], R50 ;  /* 0x000070324d007387 */ /* 0x020fe80000100a00 */
[----:B------:R3:W-:Y:S01]  /*11180*/  STL.64 [R77+0x110], R58 ;  /* 0x0001103a4d007387 */ /* 0x0007e20000100a00 */
[----:B--2---:R-:W-:-:S03]  /*11190*/  PRMT R60, R106, 0x7610, R105 ;  /* 0x000076106a3c7816 */ /* 0x004fc60000000069 */
[----:B------:R2:W-:Y:S04]  /*111a0*/  STL.64 [R77+0x80], R54 ;  /* 0x000080364d007387 */ /* 0x0005e80000100a00 */
[----:B------:R-:W-:Y:S01]  /*111b0*/  SHFL.DOWN PT, R50, R8, 0x8, 0x1f ;  /* 0x09001f0008327f89 */ /* 0x000fe200000e0000 */
[----:B---3--:R-:W-:-:S03]  /*111c0*/  PRMT R59, R105, 0x7610, R104 ;  /* 0x00007610693b7816 */ /* 0x008fc60000000068 */
[----:B------:R-:W3:Y:S01]  /*111d0*/  SHFL.DOWN PT, R51, R9, 0x8, 0x1f ;  /* 0x09001f0009337f89 */ /* 0x000ee200000e0000 */
[----:B------:R-:W-:Y:S01]  /*111e0*/  PRMT R58, R104, 0x7610, R103 ;  /* 0x00007610683a7816 */ /* 0x000fe20000000067 */
[----:B--2---:R-:W-:Y:S02]  /*111f0*/  IMAD.MOV.U32 R54, RZ, RZ, R67 ;  /* 0x000000ffff367224 */ /* 0x004fe400078e0043 */
[----:B----4-:R2:W-:Y:S01]  /*11200*/  STL.64 [R77+0xa0], R62 ;  /* 0x0000a03e4d007387 */ /* 0x0105e20000100a00 */
[----:B------:R-:W-:-:S03]  /*11210*/  IMAD.MOV.U32 R55, RZ, RZ, R66 ;  /* 0x000000ffff377224 */ /* 0x000fc600078e0042 */
[----:B------:R-:W4:Y:S04]  /*11220*/  SHFL.DOWN PT, R67, R60, 0x8, 0x1f ;  /* 0x09001f003c437f89 */ /* 0x000f2800000e0000 */
[----:B------:R5:W4:Y:S04]  /*11230*/  SHFL.DOWN PT, R66, R59, 0x8, 0x1f ;  /* 0x09001f003b427f89 */ /* 0x000b2800000e0000 */
[----:B------:R-:W-:Y:S01]  /*11240*/  SHFL.DOWN PT, R65, R58, 0x8, 0x1f ;  /* 0x09001f003a417f89 */ /* 0x000fe200000e0000 */
[----:B--2---:R-:W-:Y:S02]  /*11250*/  PRMT R63, R102, 0x7610, R110 ;  /* 0x00007610663f7816 */ /* 0x004fe4000000006e */
[----:B-----5:R-:W-:Y:S01]  /*11260*/  PRMT R59, R103, 0x7610, R102 ;  /* 0x00007610673b7816 */ /* 0x020fe20000000066 */
[----:B0-----:R-:W-:Y:S04]  /*11270*/  STL.64 [R77+0x78], R52 ;  /* 0x000078344d007387 */ /* 0x001fe80000100a00 */
[----:B------:R-:W-:Y:S04]  /*11280*/  SHFL.DOWN PT, R64, R59, 0x8, 0x1f ;  /* 0x09001f003b407f89 */ /* 0x000fe800000e0000 */
[----:B------:R-:W-:Y:S04]  /*11290*/  SHFL.DOWN PT, R52, R6, 0x8, 0x1f ;  /* 0x09001f0006347f89 */ /* 0x000fe800000e0000 */
[----:B------:R-:W0:Y:S04]  /*112a0*/  SHFL.DOWN PT, R53, R7, 0x8, 0x1f ;  /* 0x09001f0007357f89 */ /* 0x000e2800000e0000 */
[----:B------:R-:W2:Y:S04]  /*112b0*/  SHFL.DOWN PT, R63, R63, 0x8, 0x1f ;  /* 0x09001f003f3f7f89 */ /* 0x000ea800000e0000 */
[----:B------:R-:W5:Y:S04]  /*112c0*/  SHFL.DOWN PT, R62, R111, 0x8, 0x1f ;  /* 0x09001f006f3e7f89 */ /* 0x000f6800000e0000 */
[----:B-1----:R-:W-:Y:S04]  /*112d0*/  STL.64 [R77+0x40], R56 ;  /* 0x000040384d007387 */ /* 0x002fe80000100a00 */
[----:B------:R-:W-:Y:S04]  /*112e0*/  SHFL.DOWN PT, R56, R16, 0x8, 0x1f ;  /* 0x09001f0010387f89 */ /* 0x000fe800000e0000 */
[----:B------:R-:W1:Y:S04]  /*112f0*/  SHFL.DOWN PT, R57, R17, 0x8, 0x1f ;  /* 0x09001f0011397f89 */ /* 0x000e6800000e0000 */
[----:B---3--:R4:W-:Y:S04]  /*11300*/  STL.64 [R77+0xa8], R50 ;  /* 0x0000a8324d007387 */ /* 0x0089e80000100a00 */
[----:B------:R-:W-:Y:S04]  /*11310*/  STL.64 [R77+0x108], R54 ;  /* 0x000108364d007387 */ /* 0x000fe80000100a00 */
[----:B------:R-:W-:Y:S01]  /*11320*/  SHFL.DOWN PT, R54, R4, 0x8, 0x1f ;  /* 0x09001f0004367f89 */ /* 0x000fe200000e0000 */
[----:B----4-:R-:W-:-:S03]  /*11330*/  IMAD.MOV.U32 R50, RZ, RZ, R67 ;  /* 0x000000ffff327224 */ /* 0x010fc600078e0043 */
        /* <DEDUP_REMOVED lines=10> */
[----:B--2---:R-:W-:-:S03]  /*113e0*/  IMAD.MOV.U32 R52, RZ, RZ, R63 ;  /* 0x000000ffff347224 */ /* 0x004fc600078e003f */
[----:B------:R-:W-:Y:S01]  /*113f0*/  STL.64 [R77+0x120], R50 ;  /* 0x000120324d007387 */ /* 0x000fe20000100a00 */
[----:B-----5:R-:W-:-:S03]  /*11400*/  IMAD.MOV.U32 R53, RZ, RZ, R62 ;  /* 0x000000ffff357224 */ /* 0x020fc600078e003e */
[----:B------:R-:W-:Y:S04]  /*11410*/  SHFL.DOWN PT, R50, R84, 0x8, 0x1f ;  /* 0x09001f0054327f89 */ /* 0x000fe800000e0000 */
[----:B------:R-:W2:Y:S04]  /*11420*/  SHFL.DOWN PT, R51, R85, 0x8, 0x1f ;  /* 0x09001f0055337f89 */ /* 0x000ea800000e0000 */
[----:B------:R-:W4:Y:S04]  /*11430*/  SHFL.DOWN PT, R67, R118, 0x8, 0x1f ;  /* 0x09001f0076437f89 */ /* 0x000f2800000e0000 */
[----:B------:R-:W5:Y:S04]  /*11440*/  SHFL.DOWN PT, R66, R119, 0x8, 0x1f ;  /* 0x09001f0077427f89 */ /* 0x000f6800000e0000 */
[----:B-1----:R-:W-:Y:S04]  /*11450*/  STL.64 [R77+0x88], R56 ;  /* 0x000088384d007387 */ /* 0x002fe80000100a00 */
[----:B------:R-:W-:Y:S04]  /*11460*/  SHFL.DOWN PT, R56, R2, 0x8, 0x1f ;  /* 0x09001f0002387f89 */ /* 0x000fe800000e0000 */
[----:B------:R-:W1:Y:S04]  /*11470*/  SHFL.DOWN PT, R57, R3, 0x8, 0x1f ;  /* 0x09001f0003397f89 */ /* 0x000e6800000e0000 */
[----:B------:R-:W-:Y:S04]  /*11480*/  STL.64 [R77+0x128], R52 ;  /* 0x000128344d007387 */ /* 0x000fe80000100a00 */
[----:B------:R-:W-:Y:S04]  /*11490*/  SHFL.DOWN PT, R52, R86, 0x8, 0x1f ;  /* 0x09001f0056347f89 */ /* 0x000fe800000e0000 */
[----:B------:R-:W1:Y:S04]  /*114a0*/  SHFL.DOWN PT, R53, R87, 0x8, 0x1f ;  /* 0x09001f0057357f89 */ /* 0x000e6800000e0000 */
[----:B------:R-:W1:Y:S04]  /*114b0*/  SHFL.DOWN PT, R65, R120, 0x8, 0x1f ;  /* 0x09001f0078417f89 */ /* 0x000e6800000e0000 */
[----:B------:R-:W1:Y:S04]  /*114c0*/  SHFL.DOWN PT, R64, R121, 0x8, 0x1f ;  /* 0x09001f0079407f89 */ /* 0x000e6800000e0000 */
[----:B------:R-:W1:Y:S04]  /*114d0*/  SHFL.DOWN PT, R63, R122, 0x8, 0x1f ;  /* 0x09001f007a3f7f89 */ /* 0x000e6800000e0000 */
[----:B------:R-:W-:Y:S04]  /*114e0*/  SHFL.DOWN PT, R62, R123, 0x8, 0x1f ;  /* 0x09001f007b3e7f89 */ /* 0x000fe800000e0000 */
[----:B---3--:R3:W-:Y:S04]  /*114f0*/  STL.64 [R77+0xb8], R54 ;  /* 0x0000b8364d007387 */ /* 0x0087e80000100a00 */
[----:B0-----:R-:W-:Y:S04]  /*11500*/  STL.64 [R77+0x138], R58 ;  /* 0x0001383a4d007387 */ /* 0x001fe80000100a00 */
[----:B--2---:R4:W-:Y:S01]  /*11510*/  STL.64 [R77+0xc8], R50 ;  /* 0x0000c8324d007387 */ /* 0x0049e20000100a00 */
        /* <DEDUP_REMOVED lines=8> */
[----:B-1----:R-:W-:Y:S04]  /*115a0*/  STL.64 [R77+0xc0], R56 ;  /* 0x0000c0384d007387 */ /* 0x002fe80000100a00 */
        /* <DEDUP_REMOVED lines=70> */
.L_x_4460:
        /* <DEDUP_REMOVED lines=20> */
.L_x_4272:
[----:B------:R-:W-:Y:S01]  /*11b50*/  IMAD.MOV.U32 R48, RZ, RZ, R99 ;  /* 0x000000ffff307224 */ /* 0x000fe200078e0063 */
[----:B------:R-:W-:Y:S01]  /*11b60*/  PRMT R54, R54, 0x5410, R136 ;  /* 0x0000541036367816 */ /* 0x000fe20000000088 */
[----:B------:R-:W-:Y:S01]  /*11b70*/  IMAD.MOV.U32 R99, RZ, RZ, R98 ;  /* 0x000000ffff637224 */ /* 0x000fe200078e0062 */
[----:B------:R-:W-:-:S07]  /*11b80*/  PRMT R136, R135, 0x7610, R136 ;  /* 0x0000761087887816 */ /* 0x000fce0000000088 */
.L_x_4273:
[----:B------:R-:W-:Y:S05]  /*11b90*/  BSYNC.RECONVERGENT B1 ;  /* 0x0000000000017941 */ /* 0x000fea0003800200 */
.L_x_4271:
        /* <DEDUP_REMOVED lines=11> */
.L_x_4275:
[----:B------:R-:W-:Y:S01]  /*11c50*/  IMAD.MOV.U32 R51, RZ, RZ, R48 ;  /* 0x000000ffff337224 */ /* 0x000fe200078e0030 */
[----:B------:R-:W-:Y:S01]  /*11c60*/  PRMT R55, R55, 0x7610, R54 ;  /* 0x0000761037377816 */ /* 0x000fe20000000036 */
[----:B------:R-:W-:Y:S01]  /*11c70*/  IMAD.MOV.U32 R98, RZ, RZ, R97 ;  /* 0x000000ffff627224 */ /* 0x000fe200078e0061 */
[----:B------:R-:W-:-:S07]  /*11c80*/  PRMT R135, R134, 0x7632, R135 ;  /* 0x0000763286877816 */ /* 0x000fce0000000087 */
.L_x_4276:
[----:B------:R-:W-:Y:S05]  /*11c90*/  BSYNC.RECONVERGENT B1 ;  /* 0x0000000000017941 */ /* 0x000fea0003800200 */
.L_x_4274:
        /* <DEDUP_REMOVED lines=11> */
.L_x_4278:
[----:B------:R-:W-:Y:S01]  /*11d50*/  IMAD.MOV.U32 R48, RZ, RZ, R51 ;  /* 0x000000ffff307224 */ /* 0x000fe200078e0033 */
[----:B------:R-:W-:Y:S01]  /*11d60*/  PRMT R54, R55, 0x7632, R54 ;  /* 0x0000763237367816 */ /* 0x000fe20000000036 */
[----:B------:R-:W-:Y:S01]  /*11d70*/  IMAD.MOV.U32 R97, RZ, RZ, R96 ;  /* 0x000000ffff617224 */ /* 0x000fe200078e0060 */
[----:B------:R-:W-:-:S07]  /*11d80*/  PRMT R134, R134, 0x5410, R134 ;  /* 0x0000541086867816 */ /* 0x000fce0000000086 */
.L_x_4279:
[----:B------:R-:W-:Y:S05]  /*11d90*/  BSYNC.RECONVERGENT B1 ;  /* 0x0000000000017941 */ /* 0x000fea0003800200 */
.L_x_4277:
        /* <DEDUP_REMOVED lines=11> */
.L_x_4281:
[----:B------:R-:W-:Y:S01]  /*11e50*/  IMAD.MOV.U32 R51, RZ, RZ, R48 ;  /* 0x000000ffff337224 */ /* 0x000fe200078e0030 */
[----:B------:R-:W-:Y:S01]  /*11e60*/  PRMT R56, R54, 0x7610, R56 ;  /* 0x0000761036387816 */ /* 0x000fe20000000038 */
[----:B------:R-:W-:Y:S01]  /*11e70*/  IMAD.MOV.U32 R96, RZ, RZ, R95 ;  /* 0x000000ffff607224 */ /* 0x000fe200078e005f */
[----:B------:R-:W-:-:S07]  /*11e80*/  PRMT R134, R133, 0x7632, R134 ;  /* 0x0000763285867816 */ /* 0x000fce0000000086 */
.L_x_4282:
[----:B------:R-:W-:Y:S05]  /*11e90*/  BSYNC.RECONVERGENT B1 ;  /* 0x0000000000017941 */ /* 0x000fea0003800200 */
.L_x_4280:
        /* <DEDUP_REMOVED lines=11> */
.L_x_4284:
[----:B------:R-:W-:Y:S01]  /*11f50*/  IMAD.MOV.U32 R48, RZ, RZ, R51 ;  /* 0x000000ffff307224 */ /* 0x000fe200078e0033 */
[----:B------:R-:W-:Y:S01]  /*11f60*/  PRMT R54, R54, 0x5410, R56 ;  /* 0x0000541036367816 */ /* 0x000fe20000000038 */
[----:B------:R-:W-:Y:S01]  /*11f70*/  IMAD.MOV.U32 R95, RZ, RZ, R94 ;  /* 0x000000ffff5f7224 */ /* 0x000fe200078e005e */
[----:B------:R-:W-:-:S07]  /*11f80*/  PRMT R133, R133, 0x5410, R133 ;  /* 0x0000541085857816 */ /* 0x000fce0000000085 */
.L_x_4285:
[----:B------:R-:W-:Y:S05]  /*11f90*/  BSYNC.RECONVERGENT B1 ;  /* 0x0000000000017941 */ /* 0x000fea0003800200 */
.L_x_4283:
        /* <DEDUP_REMOVED lines=11> */
.L_x_4287:
[----:B------:R-:W-:Y:S01]  /*12050*/  IMAD.MOV.U32 R51, RZ, RZ, R48 ;  /* 0x000000ffff337224 */ /* 0x000fe200078e0030 */
[----:B------:R-:W-:Y:S01]  /*12060*/  PRMT R55, R55, 0x7610, R54 ;  /* 0x0000761037377816 */ /* 0x000fe20000000036 */
[----:B------:R-:W-:Y:S01]  /*12070*/  IMAD.MOV.U32 R94, RZ, RZ, R93 ;  /* 0x000000ffff5e7224 */ /* 0x000fe200078e005d */
[----:B------:R-:W-:-:S07]  /*12080*/  PRMT R133, R132, 0x7632, R133 ;  /* 0x0000763284857816 */ /* 0x000fce0000000085 */
.L_x_4288:
[----:B------:R-:W-:Y:S05]  /*12090*/  BSYNC.RECONVERGENT B1 ;  /* 0x0000000000017941 */ /* 0x000fea0003800200 */
.L_x_4286:
        /* <DEDUP_REMOVED lines=11> */
.L_x_4290:
[----:B------:R-:W-:Y:S01]  /*12150*/  IMAD.MOV.U32 R48, RZ, RZ, R51 ;  /* 0x000000ffff307224 */ /* 0x000fe200078e0033 */
[----:B------:R-:W-:Y:S01]  /*12160*/  PRMT R54, R55, 0x7632, R54 ;  /* 0x0000763237367816 */ /* 0x000fe20000000036 */
[----:B------:R-:W-:Y:S01]  /*12170*/  IMAD.MOV.U32 R93, RZ, RZ, R92 ;  /* 0x000000ffff5d7224 */ /* 0x000fe200078e005c */
[----:B------:R-:W-:-:S07]  /*12180*/  PRMT R132, R132, 0x5410, R132 ;  /* 0x0000541084847816 */ /* 0x000fce0000000084 */
.L_x_4291:
[----:B------:R-:W-:Y:S05]  /*12190*/  BSYNC.RECONVERGENT B1 ;  /* 0x0000000000017941 */ /* 0x000fea0003800200 */
.L_x_4289:
        /* <DEDUP_REMOVED lines=11> */
.L_x_4293:
[----:B------:R-:W-:Y:S01]  /*12250*/  IMAD.MOV.U32 R51, RZ, RZ, R48 ;  /* 0x000000ffff337224 */ /* 0x000fe200078e0030 */
[----:B------:R-:W-:Y:S01]  /*12260*/  PRMT R56, R54, 0x7610, R56 ;  /* 0x0000761036387816 */ /* 0x000fe20000000038 */
[----:B------:R-:W-:Y:S01]  /*12270*/  IMAD.MOV.U32 R92, RZ, RZ, R91 ;  /* 0x000000ffff5c7224 */ /* 0x000fe200078e005b */
[----:B------:R-:W-:-:S07]  /*12280*/  PRMT R132, R131, 0x7632, R132 ;  /* 0x0000763283847816 */ /* 0x000fce0000000084 */
.L_x_4294:
[----:B------:R-:W-:Y:S05]  /*12290*/  BSYNC.RECONVERGENT B1 ;  /* 0x0000000000017941 */ /* 0x000fea0003800200 */
.L_x_4292:
        /* <DEDUP_REMOVED lines=11> */
.L_x_4296:
[----:B------:R-:W-:Y:S01]  /*12350*/  IMAD.MOV.U32 R48, RZ, RZ, R51 ;  /* 0x000000ffff307224 */ /* 0x000fe200078e0033 */
[----:B------:R-:W-:Y:S01]  /*12360*/  PRMT R54, R54, 0x5410, R56 ;  /* 0x0000541036367816 */ /* 0x000fe20000000038 */
[----:B------:R-:W-:Y:S01]  /*12370*/  IMAD.MOV.U32 R91, RZ, RZ, R90 ;  /* 0x000000ffff5b7224 */ /* 0x000fe200078e005a */
[----:B------:R-:W-:-:S07]  /*12380*/  PRMT R131, R131, 0x5410, R131 ;  /* 0x0000541083837816 */ /* 0x000fce0000000083 */
.L_x_4297:
[----:B------:R-:W-:Y:S05]  /*12390*/  BSYNC.RECONVERGENT B1 ;  /* 0x0000000000017941 */ /* 0x000fea0003800200 */
.L_x_4295:
        /* <DEDUP_REMOVED lines=11> */
.L_x_4299:
[----:B------:R-:W-:Y:S01]  /*12450*/  IMAD.MOV.U32 R51, RZ, RZ, R48 ;  /* 0x000000ffff337224 */ /* 0x000fe200078e0030 */
[----:B------:R-:W-:Y:S01]  /*12460*/  PRMT R55, R55, 0x7610, R54 ;  /* 0x0000761037377816 */ /* 0x000fe20000000036 */
[----:B------:R-:W-:Y:S01]  /*12470*/  IMAD.MOV.U32 R90, RZ, RZ, R89 ;  /* 0x000000ffff5a7224 */ /* 0x000fe200078e0059 */
[----:B------:R-:W-:-:S07]  /*12480*/  PRMT R131, R130, 0x7632, R131 ;  /* 0x0000763282837816 */ /* 0x000fce0000000083 */
.L_x_4300:
[----:B------:R-:W-:Y:S05]  /*12490*/  BSYNC.RECONVERGENT B1 ;  /* 0x0000000000017941 */ /* 0x000fea0003800200 */
.L_x_4298:
        /* <DEDUP_REMOVED lines=11> */
.L_x_4302:
[----:B------:R-:W-:Y:S01]  /*12550*/  IMAD.MOV.U32 R48, RZ, RZ, R51 ;  /* 0x000000ffff307224 */ /* 0x000fe200078e0033 */
[----:B------:R-:W-:Y:S01]  /*12560*/  PRMT R54, R55, 0x7632, R54 ;  /* 0x0000763237367816 */ /* 0x000fe20000000036 */
[----:B------:R-:W-:Y:S01]  /*12570*/  IMAD.MOV.U32 R89, RZ, RZ, R88 ;  /* 0x000000ffff597224 */ /* 0x000fe200078e0058 */
[----:B------:R-:W-:-:S07]  /*12580*/  PRMT R130, R130, 0x5410, R130 ;  /* 0x0000541082827816 */ /* 0x000fce0000000082 */
.L_x_4303:
[----:B------:R-:W-:Y:S05]  /*12590*/  BSYNC.RECONVERGENT B1 ;  /* 0x0000000000017941 */ /* 0x000fea0003800200 */
.L_x_4301:
        /* <DEDUP_REMOVED lines=11> */
.L_x_4305:
[----:B------:R-:W-:Y:S01]  /*12650*/  IMAD.MOV.U32 R51, RZ, RZ, R48 ;  /* 0x000000ffff337224 */ /* 0x000fe200078e0030 */
[----:B------:R-:W-:Y:S01]  /*12660*/  PRMT R56, R54, 0x7610, R56 ;  /* 0x0000761036387816 */ /* 0x000fe20000000038 */
[----:B------:R-:W-:Y:S01]  /*12670*/  IMAD.MOV.U32 R88, RZ, RZ, R87 ;  /* 0x000000ffff587224 */ /* 0x000fe200078e0057 */
[----:B------:R-:W-:-:S07]  /*12680*/  PRMT R130, R129, 0x7632, R130 ;  /* 0x0000763281827816 */ /* 0x000fce0000000082 */
.L_x_4306:
[----:B------:R-:W-:Y:S05]  /*12690*/  BSYNC.RECONVERGENT B1 ;  /* 0x0000000000017941 */ /* 0x000fea0003800200 */
.L_x_4304:
        /* <DEDUP_REMOVED lines=11> */
.L_x_4308:
[----:B------:R-:W-:Y:S01]  /*12750*/  IMAD.MOV.U32 R48, RZ, RZ, R51 ;  /* 0x000000ffff307224 */ /* 0x000fe200078e0033 */
[----:B------:R-:W-:Y:S01]  /*12760*/  PRMT R54, R54, 0x5410, R56 ;  /* 0x0000541036367816 */ /* 0x000fe20000000038 */
[----:B------:R-:W-:Y:S01]  /*12770*/  IMAD.MOV.U32 R87, RZ, RZ, R86 ;  /* 0x000000ffff577224 */ /* 0x000fe200078e0056 */
[----:B------:R-:W-:-:S07]  /*12780*/  PRMT R129, R129, 0x5410, R129 ;  /* 0x0000541081817816 */ /* 0x000fce0000000081 */
.L_x_4309:
[----:B------:R-:W-:Y:S05]  /*12790*/  BSYNC.RECONVERGENT B1 ;  /* 0x0000000000017941 */ /* 0x000fea0003800200 */
.L_x_4307:
        /* <DEDUP_REMOVED lines=11> */
.L_x_4311:
[----:B------:R-:W-:Y:S01]  /*12850*/  IMAD.MOV.U32 R51, RZ, RZ, R48 ;  /* 0x000000ffff337224 */ /* 0x000fe200078e0030 */
[----:B------:R-:W-:Y:S01]  /*12860*/  PRMT R55, R55, 0x7610, R54 ;  /* 0x0000761037377816 */ /* 0x000fe20000000036 */
[----:B------:R-:W-:Y:S01]  /*12870*/  IMAD.MOV.U32 R86, RZ, RZ, R85 ;  /* 0x000000ffff567224 */ /* 0x000fe200078e0055 */
[----:B------:R-:W-:-:S07]  /*12880*/  PRMT R129, R128, 0x7632, R129 ;  /* 0x0000763280817816 */ /* 0x000fce0000000081 */
.L_x_4312:
[----:B------:R-:W-:Y:S05]  /*12890*/  BSYNC.RECONVERGENT B1 ;  /* 0x0000000000017941 */ /* 0x000fea0003800200 */
.L_x_4310:
        /* <DEDUP_REMOVED lines=11> */
.L_x_4314:
[----:B------:R-:W-:Y:S01]  /*12950*/  IMAD.MOV.U32 R48, RZ, RZ, R51 ;  /* 0x000000ffff307224 */ /* 0x000fe200078e0033 */
[----:B------:R-:W-:Y:S01]  /*12960*/  PRMT R54, R55, 0x7632, R54 ;  /* 0x0000763237367816 */ /* 0x000fe20000000036 */
[----:B------:R-:W-:Y:S01]  /*12970*/  IMAD.MOV.U32 R85, RZ, RZ, R84 ;  /* 0x000000ffff557224 */ /* 0x000fe200078e0054 */
[----:B------:R-:W-:-:S07]  /*12980*/  PRMT R128, R128, 0x5410, R128 ;  /* 0x0000541080807816 */ /* 0x000fce0000000080 */
.L_x_4315:
[----:B------:R-:W-:Y:S05]  /*12990*/  BSYNC.RECONVERGENT B1 ;  /* 0x0000000000017941 */ /* 0x000fea0003800200 */
.L_x_4313:
        /* <DEDUP_REMOVED lines=11> */
.L_x_4317:
[----:B------:R-:W-:Y:S01]  /*12a50*/  IMAD.MOV.U32 R51, RZ, RZ, R48 ;  /* 0x000000ffff337224 */ /* 0x000fe200078e0030 */
[----:B------:R-:W-:Y:S01]  /*12a60*/  PRMT R56, R54, 0x7610, R56 ;  /* 0x0000761036387816 */ /* 0x000fe20000000038 */
[----:B------:R-:W-:Y:S01]  /*12a70*/  IMAD.MOV.U32 R84, RZ, RZ, R3 ;  /* 0x000000ffff547224 */ /* 0x000fe200078e0003 */
[----:B------:R-:W-:-:S07]  /*12a80*/  PRMT R128, R127, 0x7632, R128 ;  /* 0x000076327f807816 */ /* 0x000fce0000000080 */
.L_x_4318:
[----:B------:R-:W-:Y:S05]  /*12a90*/  BSYNC.RECONVERGENT B1 ;  /* 0x0000000000017941 */ /* 0x000fea0003800200 */
.L_x_4316:
        /* <DEDUP_REMOVED lines=11> */
.L_x_4320:
[----:B------:R-:W-:Y:S01]  /*12b50*/  IMAD.MOV.U32 R48, RZ, RZ, R51 ;  /* 0x000000ffff307224 */ /* 0x000fe200078e0033 */
[----:B------:R-:W-:Y:S01]  /*12b60*/  PRMT R54, R54, 0x5410, R56 ;  /* 0x0000541036367816 */ /* 0x000fe20000000038 */
[----:B------:R-:W-:Y:S01]  /*12b70*/  IMAD.MOV.U32 R3, RZ, RZ, R2 ;  /* 0x000000ffff037224 */ /* 0x000fe200078e0002 */
[----:B------:R-:W-:-:S07]  /*12b80*/  PRMT R127, R127, 0x5410, R127 ;  /* 0x000054107f7f7816 */ /* 0x000fce000000007f */
.L_x_4321:
[----:B------:R-:W-:Y:S05]  /*12b90*/  BSYNC.RECONVERGENT B1 ;  /* 0x0000000000017941 */ /* 0x000fea0003800200 */
.L_x_4319:
        /* <DEDUP_REMOVED lines=11> */
.L_x_4323:
[----:B------:R-:W-:Y:S01]  /*12c50*/  IMAD.MOV.U32 R51, RZ, RZ, R48 ;  /* 0x000000ffff337224 */ /* 0x000fe200078e0030 */
[----:B------:R-:W-:Y:S01]  /*12c60*/  PRMT R55, R55, 0x7610, R54 ;  /* 0x0000761037377816 */ /* 0x000fe20000000036 */
[----:B------:R-:W-:Y:S01]  /*12c70*/  IMAD.MOV.U32 R2, RZ, RZ, R5 ;  /* 0x000000ffff027224 */ /* 0x000fe200078e0005 */
[----:B------:R-:W-:-:S07]  /*12c80*/  PRMT R127, R126, 0x7632, R127 ;  /* 0x000076327e7f7816 */ /* 0x000fce000000007f */
.L_x_4324:
[----:B------:R-:W-:Y:S05]  /*12c90*/  BSYNC.RECONVERGENT B1 ;  /* 0x0000000000017941 */ /* 0x000fea0003800200 */
.L_x_4322:
        /* <DEDUP_REMOVED lines=11> */
.L_x_4326:
[----:B------:R-:W-:Y:S01]  /*12d50*/  IMAD.MOV.U32 R48, RZ, RZ, R51 ;  /* 0x000000ffff307224 */ /* 0x000fe200078e0033 */
[----:B------:R-:W-:Y:S01]  /*12d60*/  PRMT R54, R55, 0x7632, R54 ;  /* 0x0000763237367816 */ /* 0x000fe20000000036 */
[----:B------:R-:W-:Y:S01]  /*12d70*/  IMAD.MOV.U32 R5, RZ, RZ, R4 ;  /* 0x000000ffff057224 */ /* 0x000fe200078e0004 */
[----:B------:R-:W-:-:S07]  /*12d80*/  PRMT R126, R126, 0x5410, R126 ;  /* 0x000054107e7e7816 */ /* 0x000fce000000007e */
.L_x_4327:
[----:B------:R-:W-:Y:S05]  /*12d90*/  BSYNC.RECONVERGENT B1 ;  /* 0x0000000000017941 */ /* 0x000fea0003800200 */
.L_x_4325:
        /* <DEDUP_REMOVED lines=11> */
.L_x_4329:
[----:B------:R-:W-:Y:S01]  /*12e50*/  IMAD.MOV.U32 R51, RZ, RZ, R48 ;  /* 0x000000ffff337224 */ /* 0x000fe200078e0030 */
[----:B------:R-:W-:Y:S01]  /*12e60*/  PRMT R56, R54, 0x7610, R56 ;  /* 0x0000761036387816 */ /* 0x000fe20000000038 */
[----:B------:R-:W-:Y:S01]  /*12e70*/  IMAD.MOV.U32 R4, RZ, RZ, R7 ;  /* 0x000000ffff047224 */ /* 0x000fe200078e0007 */
[----:B------:R-:W-:-:S07]  /*12e80*/  PRMT R126, R125, 0x7632, R126 ;  /* 0x000076327d7e7816 */ /* 0x000fce000000007e */
.L_x_4330:
[----:B------:R-:W-:Y:S05]  /*12e90*/  BSYNC.RECONVERGENT B1 ;  /* 0x0000000000017941 */ /* 0x000fea0003800200 */
.L_x_4328:
        /* <DEDUP_REMOVED lines=11> */
.L_x_4332:
[----:B------:R-:W-:Y:S01]  /*12f50*/  IMAD.MOV.U32 R48, RZ, RZ, R51 ;  /* 0x000000ffff307224 */ /* 0x000fe200078e0033 */
[----:B------:R-:W-:Y:S01]  /*12f60*/  PRMT R54, R54, 0x5410, R56 ;  /* 0x0000541036367816 */ /* 0x000fe20000000038 */
[----:B------:R-:W-:Y:S01]  /*12f70*/  IMAD.MOV.U32 R7, RZ, RZ, R6 ;  /* 0x000000ffff077224 */ /* 0x000fe200078e0006 */
[----:B------:R-:W-:-:S07]  /*12f80*/  PRMT R125, R125, 0x5410, R125 ;  /* 0x000054107d7d7816 */ /* 0x000fce000000007d */
.L_x_4333:
[----:B------:R-:W-:Y:S05]  /*12f90*/  BSYNC.RECONVERGENT B1 ;  /* 0x0000000000017941 */ /* 0x000fea0003800200 */
.L_x_4331:
        /* <DEDUP_REMOVED lines=11> */
.L_x_4335:
[----:B------:R-:W-:Y:S01]  /*13050*/  IMAD.MOV.U32 R51, RZ, RZ, R48 ;  /* 0x000000ffff337224 */ /* 0x000fe200078e0030 */
[----:B------:R-:W-:Y:S01]  /*13060*/  PRMT R55, R55, 0x7610, R54 ;  /* 0x0000761037377816 */ /* 0x000fe20000000036 */
[----:B------:R-:W-:Y:S01]  /*13070*/  IMAD.MOV.U32 R6, RZ, RZ, R9 ;  /* 0x000000ffff067224 */ /* 0x000fe200078e0009 */
[----:B------:R-:W-:-:S07]  /*13080*/  PRMT R125, R124, 0x7632, R125 ;  /* 0x000076327c7d7816 */ /* 0x000fce000000007d */
.L_x_4336:
[----:B------:R-:W-:Y:S05]  /*13090*/  BSYNC.RECONVERGENT B1 ;  /* 0x0000000000017941 */ /* 0x000fea0003800200 */
.L_x_4334:
        /* <DEDUP_REMOVED lines=11> */
.L_x_4338:
[----:B------:R-:W-:Y:S01]  /*13150*/  IMAD.MOV.U32 R48, RZ, RZ, R51 ;  /* 0x000000ffff307224 */ /* 0x000fe200078e0033 */
[----:B------:R-:W-:Y:S01]  /*13160*/  PRMT R54, R55, 0x7632, R54 ;  /* 0x0000763237367816 */ /* 0x000fe20000000036 */
[----:B------:R-:W-:Y:S01]  /*13170*/  IMAD.MOV.U32 R9, RZ, RZ, R8 ;  /* 0x000000ffff097224 */ /* 0x000fe200078e0008 */
[----:B------:R-:W-:-:S07]  /*13180*/  PRMT R124, R124, 0x5410, R124 ;  /* 0x000054107c7c7816 */ /* 0x000fce000000007c */
.L_x_4339:
[----:B------:R-:W-:Y:S05]  /*13190*/  BSYNC.RECONVERGENT B1 ;  /* 0x0000000000017941 */ /* 0x000fea0003800200 */
.L_x_4337:
        /* <DEDUP_REMOVED lines=11> */
.L_x_4341:
[----:B------:R-:W-:Y:S01]  /*13250*/  IMAD.MOV.U32 R51, RZ, RZ, R48 ;  /* 0x000000ffff337224 */ /* 0x000fe200078e0030 */
[----:B------:R-:W-:Y:S01]  /*13260*/  PRMT R56, R54, 0x7610, R56 ;  /* 0x0000761036387816 */ /* 0x000fe20000000038 */
[----:B------:R-:W-:Y:S01]  /*13270*/  IMAD.MOV.U32 R8, RZ, RZ, R11 ;  /* 0x000000ffff087224 */ /* 0x000fe200078e000b */
[----:B------:R-:W-:-:S07]  /*13280*/  PRMT R124, R123, 0x7632, R124 ;  /* 0x000076327b7c7816 */ /* 0x000fce000000007c */
.L_x_4342:
[----:B------:R-:W-:Y:S05]  /*13290*/  BSYNC.RECONVERGENT B1 ;  /* 0x0000000000017941 */ /* 0x000fea0003800200 */
.L_x_4340:
        /* <DEDUP_REMOVED lines=11> */
.L_x_4344:
[----:B------:R-:W-:Y:S01]  /*13350*/  IMAD.MOV.U32 R48, RZ, RZ, R51 ;  /* 0x000000ffff307224 */ /* 0x000fe200078e0033 */
[----:B------:R-:W-:Y:S01]  /*13360*/  PRMT R54, R54, 0x5410, R56 ;  /* 0x0000541036367816 */ /* 0x000fe20000000038 */
[----:B------:R-:W-:Y:S01]  /*13370*/  IMAD.MOV.U32 R11, RZ, RZ, R10 ;  /* 0x000000ffff0b7224 */ /* 0x000fe200078e000a */
[----:B------:R-:W-:-:S07]  /*13380*/  PRMT R123, R123, 0x5410, R123 ;  /* 0x000054107b7b7816 */ /* 0x000fce000000007b */
.L_x_4345:
[----:B------:R-:W-:Y:S05]  /*13390*/  BSYNC.RECONVERGENT B1 ;  /* 0x0000000000017941 */ /* 0x000fea0003800200 */
.L_x_4343:
        /* <DEDUP_REMOVED lines=11> */
.L_x_4347:
[----:B------:R-:W-:Y:S01]  /*13450*/  IMAD.MOV.U32 R51, RZ, RZ, R48 ;  /* 0x000000ffff337224 */ /* 0x000fe200078e0030 */
[----:B------:R-:W-:Y:S01]  /*13460*/  PRMT R55, R55, 0x7610, R54 ;  /* 0x0000761037377816 */ /* 0x000fe20000000036 */
[----:B------:R-:W-:Y:S01]  /*13470*/  IMAD.MOV.U32 R10, RZ, RZ, R13 ;  /* 0x000000ffff0a7224 */ /* 0x000fe200078e000d */
[----:B------:R-:W-:-:S07]  /*13480*/  PRMT R123, R122, 0x7632, R123 ;  /* 0x000076327a7b7816 */ /* 0x000fce000000007b */
.L_x_4348:
[----:B------:R-:W-:Y:S05]  /*13490*/  BSYNC.RECONVERGENT B1 ;  /* 0x0000000000017941 */ /* 0x000fea0003800200 */
.L_x_4346:
        /* <DEDUP_REMOVED lines=11> */
.L_x_4350:
[----:B------:R-:W-:Y:S01]  /*13550*/  IMAD.MOV.U32 R48, RZ, RZ, R51 ;  /* 0x000000ffff307224 */ /* 0x000fe200078e0033 */
[----:B------:R-:W-:Y:S01]  /*13560*/  PRMT R54, R55, 0x7632, R54 ;  /* 0x0000763237367816 */ /* 0x000fe20000000036 */
[----:B------:R-:W-:Y:S01]  /*13570*/  IMAD.MOV.U32 R13, RZ, RZ, R12 ;  /* 0x000000ffff0d7224 */ /* 0x000fe200078e000c */
[----:B------:R-:W-:-:S07]  /*13580*/  PRMT R122, R122, 0x5410, R122 ;  /* 0x000054107a7a7816 */ /* 0x000fce000000007a */
.L_x_4351:
[----:B------:R-:W-:Y:S05]  /*13590*/  BSYNC.RECONVERGENT B1 ;  /* 0x0000000000017941 */ /* 0x000fea0003800200 */
.L_x_4349:
        /* <DEDUP_REMOVED lines=11> */
.L_x_4353:
[----:B------:R-:W-:Y:S01]  /*13650*/  IMAD.MOV.U32 R51, RZ, RZ, R48 ;  /* 0x000000ffff337224 */ /* 0x000fe200078e0030 */
[----:B------:R-:W-:Y:S01]  /*13660*/  PRMT R56, R54, 0x7610, R56 ;  /* 0x0000761036387816 */ /* 0x000fe20000000038 */
[----:B------:R-:W-:Y:S01]  /*13670*/  IMAD.MOV.U32 R12, RZ, RZ, R15 ;  /* 0x000000ffff0c7224 */ /* 0x000fe200078e000f */
[----:B------:R-:W-:-:S07]  /*13680*/  PRMT R122, R121, 0x7632, R122 ;  /* 0x00007632797a7816 */ /* 0x000fce000000007a */
.L_x_4354:
[----:B------:R-:W-:Y:S05]  /*13690*/  BSYNC.RECONVERGENT B1 ;  /* 0x0000000000017941 */ /* 0x000fea0003800200 */
.L_x_4352:
        /* <DEDUP_REMOVED lines=11> */
.L_x_4356:
[----:B------:R-:W-:Y:S01]  /*13750*/  IMAD.MOV.U32 R48, RZ, RZ, R51 ;  /* 0x000000ffff307224 */ /* 0x000fe200078e0033 */
[----:B------:R-:W-:Y:S01]  /*13760*/  PRMT R54, R54, 0x5410, R56 ;  /* 0x0000541036367816 */ /* 0x000fe20000000038 */
[----:B------:R-:W-:Y:S01]  /*13770*/  IMAD.MOV.U32 R15, RZ, RZ, R14 ;  /* 0x000000ffff0f7224 */ /* 0x000fe200078e000e */
[----:B------:R-:W-:-:S07]  /*13780*/  PRMT R121, R121, 0x5410, R121 ;  /* 0x0000541079797816 */ /* 0x000fce0000000079 */
.L_x_4357:
[----:B------:R-:W-:Y:S05]  /*13790*/  BSYNC.RECONVERGENT B1 ;  /* 0x0000000000017941 */ /* 0x000fea0003800200 */
.L_x_4355:
        /* <DEDUP_REMOVED lines=11> */
.L_x_4359:
[----:B------:R-:W-:Y:S01]  /*13850*/  IMAD.MOV.U32 R51, RZ, RZ, R48 ;  /* 0x000000ffff337224 */ /* 0x000fe200078e0030 */
[----:B------:R-:W-:Y:S01]  /*13860*/  PRMT R55, R55, 0x7610, R54 ;  /* 0x0000761037377816 */ /* 0x000fe20000000036 */
[----:B------:R-:W-:Y:S01]  /*13870*/  IMAD.MOV.U32 R14, RZ, RZ, R17 ;  /* 0x000000ffff0e7224 */ /* 0x000fe200078e0011 */
[----:B------:R-:W-:-:S07]  /*13880*/  PRMT R121, R120, 0x7632, R121 ;  /* 0x0000763278797816 */ /* 0x000fce0000000079 */
.L_x_4360:
[----:B------:R-:W-:Y:S05]  /*13890*/  BSYNC.RECONVERGENT B1 ;  /* 0x0000000000017941 */ /* 0x000fea0003800200 */
.L_x_4358:
        /* <DEDUP_REMOVED lines=11> */
.L_x_4362:
[----:B------:R-:W-:Y:S01]  /*13950*/  IMAD.MOV.U32 R48, RZ, RZ, R51 ;  /* 0x000000ffff307224 */ /* 0x000fe200078e0033 */
[----:B------:R-:W-:Y:S01]  /*13960*/  PRMT R54, R55, 0x7632, R54 ;  /* 0x0000763237367816 */ /* 0x000fe20000000036 */
[----:B------:R-:W-:Y:S01]  /*13970*/  IMAD.MOV.U32 R17, RZ, RZ, R16 ;  /* 0x000000ffff117224 */ /* 0x000fe200078e0010 */
[----:B------:R-:W-:-:S07]  /*13980*/  PRMT R120, R120, 0x5410, R120 ;  /* 0x0000541078787816 */ /* 0x000fce0000000078 */
.L_x_4363:
[----:B------:R-:W-:Y:S05]  /*13990*/  BSYNC.RECONVERGENT B1 ;  /* 0x0000000000017941 */ /* 0x000fea0003800200 */
.L_x_4361:
        /* <DEDUP_REMOVED lines=11> */
.L_x_4365:
[----:B------:R-:W-:Y:S01]  /*13a50*/  IMAD.MOV.U32 R51, RZ, RZ, R48 ;  /* 0x000000ffff337224 */ /* 0x000fe200078e0030 */
[----:B------:R-:W-:Y:S01]  /*13a60*/  PRMT R56, R54, 0x7610, R56 ;  /* 0x0000761036387816 */ /* 0x000fe20000000038 */
[----:B------:R-:W-:Y:S01]  /*13a70*/  IMAD.MOV.U32 R16, RZ, RZ, R19 ;  /* 0x000000ffff107224 */ /* 0x000fe200078e0013 */
[----:B------:R-:W-:-:S07]  /*13a80*/  PRMT R120, R119, 0x7632, R120 ;  /* 0x0000763277787816 */ /* 0x000fce0000000078 */
.L_x_4366:
[----:B------:R-:W-:Y:S05]  /*13a90*/  BSYNC.RECONVERGENT B1 ;  /* 0x0000000000017941 */ /* 0x000fea0003800200 */
.L_x_4364:
        /* <DEDUP_REMOVED lines=11> */
.L_x_4368:
[----:B------:R-:W-:Y:S01]  /*13b50*/  IMAD.MOV.U32 R48, RZ, RZ, R51 ;  /* 0x000000ffff307224 */ /* 0x000fe200078e0033 */
[----:B------:R-:W-:Y:S01]  /*13b60*/  PRMT R54, R54, 0x5410, R56 ;  /* 0x0000541036367816 */ /* 0x000fe20000000038 */
[----:B------:R-:W-:Y:S01]  /*13b70*/  IMAD.MOV.U32 R19, RZ, RZ, R18 ;  /* 0x000000ffff137224 */ /* 0x000fe200078e0012 */
[----:B------:R-:W-:-:S07]  /*13b80*/  PRMT R119, R119, 0x5410, R119 ;  /* 0x0000541077777816 */ /* 0x000fce0000000077 */
.L_x_4369:
[----:B------:R-:W-:Y:S05]  /*13b90*/  BSYNC.RECONVERGENT B1 ;  /* 0x0000000000017941 */ /* 0x000fea0003800200 */
.L_x_4367:
        /* <DEDUP_REMOVED lines=11> */
.L_x_4371:
[----:B------:R-:W-:Y:S01]  /*13c50*/  IMAD.MOV.U32 R51, RZ, RZ, R48 ;  /* 0x000000ffff337224 */ /* 0x000fe200078e0030 */
[----:B------:R-:W-:Y:S01]  /*13c60*/  PRMT R55, R55, 0x7610, R54 ;  /* 0x0000761037377816 */ /* 0x000fe20000000036 */
[----:B------:R-:W-:Y:S01]  /*13c70*/  IMAD.MOV.U32 R18, RZ, RZ, R21 ;  /* 0x000000ffff127224 */ /* 0x000fe200078e0015 */
[----:B------:R-:W-:-:S07]  /*13c80*/  PRMT R119, R118, 0x7632, R119 ;  /* 0x0000763276777816 */ /* 0x000fce0000000077 */
.L_x_4372:
[----:B------:R-:W-:Y:S05]  /*13c90*/  BSYNC.RECONVERGENT B1 ;  /* 0x0000000000017941 */ /* 0x000fea0003800200 */
.L_x_4370:
        /* <DEDUP_REMOVED lines=11> */
.L_x_4374:
[----:B------:R-:W-:Y:S01]  /*13d50*/  IMAD.MOV.U32 R48, RZ, RZ, R51 ;  /* 0x000000ffff307224 */ /* 0x000fe200078e0033 */
[----:B------:R-:W-:Y:S01]  /*13d60*/  PRMT R54, R55, 0x7632, R54 ;  /* 0x0000763237367816 */ /* 0x000fe20000000036 */
[----:B------:R-:W-:Y:S01]  /*13d70*/  IMAD.MOV.U32 R21, RZ, RZ, R20 ;  /* 0x000000ffff157224 */ /* 0x000fe200078e0014 */
[----:B------:R-:W-:-:S07]  /*13d80*/  PRMT R118, R118, 0x5410, R118 ;  /* 0x0000541076767816 */ /* 0x000fce0000000076 */
.L_x_4375:
[----:B------:R-:W-:Y:S05]  /*13d90*/  BSYNC.RECONVERGENT B1 ;  /* 0x0000000000017941 */ /* 0x000fea0003800200 */
.L_x_4373:
        /* <DEDUP_REMOVED lines=11> */
.L_x_4377:
[----:B------:R-:W-:Y:S01]  /*13e50*/  IMAD.MOV.U32 R51, RZ, RZ, R48 ;  /* 0x000000ffff337224 */ /* 0x000fe200078e0030 */
[----:B------:R-:W-:Y:S01]  /*13e60*/  PRMT R56, R54, 0x7610, R56 ;  /* 0x0000761036387816 */ /* 0x000fe20000000038 */
[----:B------:R-:W-:Y:S01]  /*13e70*/  IMAD.MOV.U32 R20, RZ, RZ, R23 ;  /* 0x000000ffff147224 */ /* 0x000fe200078e0017 */
[----:B------:R-:W-:-:S07]  /*13e80*/  PRMT R118, R117, 0x7632, R118 ;  /* 0x0000763275767816 */ /* 0x000fce0000000076 */
.L_x_4378:
[----:B------:R-:W-:Y:S05]  /*13e90*/  BSYNC.RECONVERGENT B1 ;  /* 0x0000000000017941 */ /* 0x000fea0003800200 */
.L_x_4376:
        /* <DEDUP_REMOVED lines=11> */
.L_x_4380:
[----:B------:R-:W-:Y:S01]  /*13f50*/  IMAD.MOV.U32 R48, RZ, RZ, R51 ;  /* 0x000000ffff307224 */ /* 0x000fe200078e0033 */
[----:B------:R-:W-:Y:S01]  /*13f60*/  PRMT R54, R54, 0x5410, R56 ;  /* 0x0000541036367816 */ /* 0x000fe20000000038 */
[----:B------:R-:W-:Y:S01]  /*13f70*/  IMAD.MOV.U32 R23, RZ, RZ, R22 ;  /* 0x000000ffff177224 */ /* 0x000fe200078e0016 */
[----:B------:R-:W-:-:S07]  /*13f80*/  PRMT R117, R117, 0x5410, R117 ;  /* 0x0000541075757816 */ /* 0x000fce0000000075 */
.L_x_4381:
[----:B------:R-:W-:Y:S05]  /*13f90*/  BSYNC.RECONVERGENT B1 ;  /* 0x0000000000017941 */ /* 0x000fea0003800200 */
.L_x_4379:
        /* <DEDUP_REMOVED lines=11> */
.L_x_4383:
[----:B------:R-:W-:Y:S01]  /*14050*/  IMAD.MOV.U32 R51, RZ, RZ, R48 ;  /* 0x000000ffff337224 */ /* 0x000fe200078e0030 */
[----:B------:R-:W-:Y:S01]  /*14060*/  PRMT R55, R55, 0x7610, R54 ;  /* 0x0000761037377816 */ /* 0x000fe20000000036 */
[----:B------:R-:W-:Y:S01]  /*14070*/  IMAD.MOV.U32 R22, RZ, RZ, R25 ;  /* 0x000000ffff167224 */ /* 0x000fe200078e0019 */
[----:B------:R-:W-:-:S07]  /*14080*/  PRMT R117, R116, 0x7632, R117 ;  /* 0x0000763274757816 */ /* 0x000fce0000000075 */
.L_x_4384:
[----:B------:R-:W-:Y:S05]  /*14090*/  BSYNC.RECONVERGENT B1 ;  /* 0x0000000000017941 */ /* 0x000fea0003800200 */
.L_x_4382:
        /* <DEDUP_REMOVED lines=11> */
.L_x_4386:
[----:B------:R-:W-:Y:S01]  /*14150*/  IMAD.MOV.U32 R48, RZ, RZ, R51 ;  /* 0x000000ffff307224 */ /* 0x000fe200078e0033 */
[----:B------:R-:W-:Y:S01]  /*14160*/  PRMT R54, R55, 0x7632, R54 ;  /* 0x0000763237367816 */ /* 0x000fe20000000036 */
[----:B------:R-:W-:Y:S01]  /*14170*/  IMAD.MOV.U32 R25, RZ, RZ, R24 ;  /* 0x000000ffff197224 */ /* 0x000fe200078e0018 */
[----:B------:R-:W-:-:S07]  /*14180*/  PRMT R116, R116, 0x5410, R116 ;  /* 0x0000541074747816 */ /* 0x000fce0000000074 */
.L_x_4387:
[----:B------:R-:W-:Y:S05]  /*14190*/  BSYNC.RECONVERGENT B1 ;  /* 0x0000000000017941 */ /* 0x000fea0003800200 */
.L_x_4385:
        /* <DEDUP_REMOVED lines=11> */
.L_x_4389:
[----:B------:R-:W-:Y:S01]  /*14250*/  IMAD.MOV.U32 R51, RZ, RZ, R48 ;  /* 0x000000ffff337224 */ /* 0x000fe200078e0030 */
[----:B------:R-:W-:Y:S01]  /*14260*/  PRMT R56, R54, 0x7610, R56 ;  /* 0x0000761036387816 */ /* 0x000fe20000000038 */
[----:B------:R-:W-:Y:S01]  /*14270*/  IMAD.MOV.U32 R24, RZ, RZ, R27 ;  /* 0x000000ffff187224 */ /* 0x000fe200078e001b */
[----:B------:R-:W-:-:S07]  /*14280*/  PRMT R116, R115, 0x7632, R116 ;  /* 0x0000763273747816 */ /* 0x000fce0000000074 */
.L_x_4390:
[----:B------:R-:W-:Y:S05]  /*14290*/  BSYNC.RECONVERGENT B1 ;  /* 0x0000000000017941 */ /* 0x000fea0003800200 */
.L_x_4388:
        /* <DEDUP_REMOVED lines=11> */
.L_x_4392:
[----:B------:R-:W-:Y:S01]  /*14350*/  IMAD.MOV.U32 R48, RZ, RZ, R51 ;  /* 0x000000ffff307224 */ /* 0x000fe200078e0033 */
[----:B------:R-:W-:Y:S01]  /*14360*/  PRMT R54, R54, 0x5410, R56 ;  /* 0x0000541036367816 */ /* 0x000fe20000000038 */
[----:B------:R-:W-:Y:S01]  /*14370*/  IMAD.MOV.U32 R27, RZ, RZ, R26 ;  /* 0x000000ffff1b7224 */ /* 0x000fe200078e001a */
[----:B------:R-:W-:-:S07]  /*14380*/  PRMT R115, R115, 0x5410, R115 ;  /* 0x0000541073737816 */ /* 0x000fce0000000073 */
.L_x_4393:
[----:B------:R-:W-:Y:S05]  /*14390*/  BSYNC.RECONVERGENT B1 ;  /* 0x0000000000017941 */ /* 0x000fea0003800200 */
.L_x_4391:
        /* <DEDUP_REMOVED lines=11> */
.L_x_4395:
[----:B------:R-:W-:Y:S01]  /*14450*/  IMAD.MOV.U32 R51, RZ, RZ, R48 ;  /* 0x000000ffff337224 */ /* 0x000fe200078e0030 */
[----:B------:R-:W-:Y:S01]  /*14460*/  PRMT R55, R55, 0x7610, R54 ;  /* 0x0000761037377816 */ /* 0x000fe20000000036 */
[----:B------:R-:W-:Y:S01]  /*14470*/  IMAD.MOV.U32 R26, RZ, RZ, R29 ;  /* 0x000000ffff1a7224 */ /* 0x000fe200078e001d */
[----:B------:R-:W-:-:S07]  /*14480*/  PRMT R115, R114, 0x7632, R115 ;  /* 0x0000763272737816 */ /* 0x000fce0000000073 */
.L_x_4396:
[----:B------:R-:W-:Y:S05]  /*14490*/  BSYNC.RECONVERGENT B1 ;  /* 0x0000000000017941 */ /* 0x000fea0003800200 */
.L_x_4394:
        /* <DEDUP_REMOVED lines=11> */
.L_x_4398:
[----:B------:R-:W-:Y:S01]  /*14550*/  IMAD.MOV.U32 R48, RZ, RZ, R51 ;  /* 0x000000ffff307224 */ /* 0x000fe200078e0033 */
[----:B------:R-:W-:Y:S01]  /*14560*/  PRMT R54, R55, 0x7632, R54 ;  /* 0x0000763237367816 */ /* 0x000fe20000000036 */
[----:B------:R-:W-:Y:S01]  /*14570*/  IMAD.MOV.U32 R29, RZ, RZ, R28 ;  /* 0x000000ffff1d7224 */ /* 0x000fe200078e001c */
[----:B------:R-:W-:-:S07]  /*14580*/  PRMT R114, R114, 0x5410, R114 ;  /* 0x0000541072727816 */ /* 0x000fce0000000072 */
.L_x_4399:
[----:B------:R-:W-:Y:S05]  /*14590*/  BSYNC.RECONVERGENT B1 ;  /* 0x0000000000017941 */ /* 0x000fea0003800200 */
.L_x_4397:
        /* <DEDUP_REMOVED lines=11> */
.L_x_4401:
[----:B------:R-:W-:Y:S01]  /*14650*/  IMAD.MOV.U32 R51, RZ, RZ, R48 ;  /* 0x000000ffff337224 */ /* 0x000fe200078e0030 */
[----:B------:R-:W-:Y:S01]  /*14660*/  PRMT R55, R55, 0x5410, R54 ;  /* 0x0000541037377816 */ /* 0x000fe20000000036 */
[----:B------:R-:W-:Y:S01]  /*14670*/  IMAD.MOV.U32 R28, RZ, RZ, R31 ;  /* 0x000000ffff1c7224 */ /* 0x000fe200078e001f */
[----:B------:R-:W-:-:S07]  /*14680*/  PRMT R114, R111, 0x7632, R114 ;  /* 0x000076326f727816 */ /* 0x000fce0000000072 */
.L_x_4402:
[----:B------:R-:W-:Y:S05]  /*14690*/  BSYNC.RECONVERGENT B1 ;  /* 0x0000000000017941 */ /* 0x000fea0003800200 */
.L_x_4400:
        /* <DEDUP_REMOVED lines=11> */
.L_x_4404:
[----:B------:R-:W-:Y:S01]  /*14750*/  IMAD.MOV.U32 R48, RZ, RZ, R51 ;  /* 0x000000ffff307224 */ /* 0x000fe200078e0033 */
[----:B------:R-:W-:Y:S01]  /*14760*/  PRMT R54, R54, 0x7610, R55 ;  /* 0x0000761036367816 */ /* 0x000fe20000000037 */
[----:B------:R-:W-:Y:S01]  /*14770*/  IMAD.MOV.U32 R31, RZ, RZ, R30 ;  /* 0x000000ffff1f7224 */ /* 0x000fe200078e001e */
[----:B------:R-:W-:-:S07]  /*14780*/  PRMT R111, R111, 0x5410, R111 ;  /* 0x000054106f6f7816 */ /* 0x000fce000000006f */
.L_x_4405:
[----:B------:R-:W-:Y:S05]  /*14790*/  BSYNC.RECONVERGENT B1 ;  /* 0x0000000000017941 */ /* 0x000fea0003800200 */
.L_x_4403:
        /* <DEDUP_REMOVED lines=11> */
.L_x_4407:
[----:B------:R-:W-:Y:S01]  /*14850*/  IMAD.MOV.U32 R51, RZ, RZ, R48 ;  /* 0x000000ffff337224 */ /* 0x000fe200078e0030 */
[----:B------:R-:W-:Y:S01]  /*14860*/  PRMT R55, R55, 0x7610, R54 ;  /* 0x0000761037377816 */ /* 0x000fe20000000036 */
[----:B------:R-:W-:Y:S01]  /*14870*/  IMAD.MOV.U32 R30, RZ, RZ, R33 ;  /* 0x000000ffff1e7224 */ /* 0x000fe200078e0021 */
[----:B------:R-:W-:-:S07]  /*14880*/  PRMT R111, R110, 0x7632, R111 ;  /* 0x000076326e6f7816 */ /* 0x000fce000000006f */
.L_x_4408:
[----:B------:R-:W-:Y:S05]  /*14890*/  BSYNC.RECONVERGENT B1 ;  /* 0x0000000000017941 */ /* 0x000fea0003800200 */
.L_x_4406:
        /* <DEDUP_REMOVED lines=11> */
.L_x_4410:
[----:B------:R-:W-:Y:S01]  /*14950*/  IMAD.MOV.U32 R48, RZ, RZ, R51 ;  /* 0x000000ffff307224 */ /* 0x000fe200078e0033 */
[----:B------:R-:W-:Y:S01]  /*14960*/  PRMT R54, R54, 0x7610, R55 ;  /* 0x0000761036367816 */ /* 0x000fe20000000037 */
[----:B------:R-:W-:Y:S01]  /*14970*/  IMAD.MOV.U32 R33, RZ, RZ, R32 ;  /* 0x000000ffff217224 */ /* 0x000fe200078e0020 */
[----:B------:R-:W-:-:S07]  /*14980*/  PRMT R110, R110, 0x5410, R102 ;  /* 0x000054106e6e7816 */ /* 0x000fce0000000066 */
.L_x_4411:
[----:B------:R-:W-:Y:S05]  /*14990*/  BSYNC.RECONVERGENT B1 ;  /* 0x0000000000017941 */ /* 0x000fea0003800200 */
.L_x_4409:
        /* <DEDUP_REMOVED lines=11> */
.L_x_4413:
[----:B------:R-:W-:Y:S01]  /*14a50*/  IMAD.MOV.U32 R51, RZ, RZ, R48 ;  /* 0x000000ffff337224 */ /* 0x000fe200078e0030 */
[----:B------:R-:W-:Y:S01]  /*14a60*/  PRMT R54, R54, 0x7632, R54 ;  /* 0x0000763236367816 */ /* 0x000fe20000000036 */
[----:B------:R-:W-:Y:S01]  /*14a70*/  IMAD.MOV.U32 R32, RZ, RZ, R35 ;  /* 0x000000ffff207224 */ /* 0x000fe200078e0023 */
[----:B------:R-:W-:-:S07]  /*14a80*/  PRMT R102, R102, 0x7632, R102 ;  /* 0x0000763266667816 */ /* 0x000fce0000000066 */
.L_x_4414:
[----:B------:R-:W-:Y:S05]  /*14a90*/  BSYNC.RECONVERGENT B1 ;  /* 0x0000000000017941 */ /* 0x000fea0003800200 */
.L_x_4412:
        /* <DEDUP_REMOVED lines=11> */
.L_x_4416:
[----:B------:R-:W-:Y:S01]  /*14b50*/  IMAD.MOV.U32 R48, RZ, RZ, R51 ;  /* 0x000000ffff307224 */ /* 0x000fe200078e0033 */
[----:B------:R-:W-:Y:S01]  /*14b60*/  PRMT R56, R54, 0x7610, R56 ;  /* 0x0000761036387816 */ /* 0x000fe20000000038 */
[----:B------:R-:W-:Y:S01]  /*14b70*/  IMAD.MOV.U32 R35, RZ, RZ, R34 ;  /* 0x000000ffff237224 */ /* 0x000fe200078e0022 */
[----:B------:R-:W-:-:S07]  /*14b80*/  PRMT R102, R102, 0x5410, R103 ;  /* 0x0000541066667816 */ /* 0x000fce0000000067 */
.L_x_4417:
[----:B------:R-:W-:Y:S05]  /*14b90*/  BSYNC.RECONVERGENT B1 ;  /* 0x0000000000017941 */ /* 0x000fea0003800200 */
.L_x_4415:
        /* <DEDUP_REMOVED lines=11> */
.L_x_4419:
[----:B------:R-:W-:Y:S01]  /*14c50*/  IMAD.MOV.U32 R51, RZ, RZ, R48 ;  /* 0x000000ffff337224 */ /* 0x000fe200078e0030 */
[----:B------:R-:W-:Y:S01]  /*14c60*/  PRMT R54, R54, 0x5410, R56 ;  /* 0x0000541036367816 */ /* 0x000fe20000000038 */
[----:B------:R-:W-:Y:S01]  /*14c70*/  IMAD.MOV.U32 R34, RZ, RZ, R37 ;  /* 0x000000ffff227224 */ /* 0x000fe200078e0025 */
[----:B------:R-:W-:-:S07]  /*14c80*/  PRMT R103, R103, 0x7632, R103 ;  /* 0x0000763267677816 */ /* 0x000fce0000000067 */
.L_x_4420:
[----:B------:R-:W-:Y:S05]  /*14c90*/  BSYNC.RECONVERGENT B1 ;  /* 0x0000000000017941 */ /* 0x000fea0003800200 */
.L_x_4418:
        /* <DEDUP_REMOVED lines=11> */
.L_x_4422:
[----:B------:R-:W-:Y:S01]  /*14d50*/  IMAD.MOV.U32 R48, RZ, RZ, R51 ;  /* 0x000000ffff307224 */ /* 0x000fe200078e0033 */
[----:B------:R-:W-:Y:S01]  /*14d60*/  PRMT R55, R55, 0x7610, R54 ;  /* 0x0000761037377816 */ /* 0x000fe20000000036 */
[----:B------:R-:W-:Y:S01]  /*14d70*/  IMAD.MOV.U32 R37, RZ, RZ, R36 ;  /* 0x000000ffff257224 */ /* 0x000fe200078e0024 */
[----:B------:R-:W-:-:S07]  /*14d80*/  PRMT R103, R103, 0x5410, R104 ;  /* 0x0000541067677816 */ /* 0x000fce0000000068 */
.L_x_4423:
[----:B------:R-:W-:Y:S05]  /*14d90*/  BSYNC.RECONVERGENT B1 ;  /* 0x0000000000017941 */ /* 0x000fea0003800200 */
.L_x_4421:
        /* <DEDUP_REMOVED lines=11> */
.L_x_4425:
[----:B------:R-:W-:Y:S01]  /*14e50*/  IMAD.MOV.U32 R51, RZ, RZ, R48 ;  /* 0x000000ffff337224 */ /* 0x000fe200078e0030 */
[----:B------:R-:W-:Y:S01]  /*14e60*/  PRMT R54, R55, 0x7632, R54 ;  /* 0x0000763237367816 */ /* 0x000fe20000000036 */
[----:B------:R-:W-:Y:S01]  /*14e70*/  IMAD.MOV.U32 R36, RZ, RZ, R39 ;  /* 0x000000ffff247224 */ /* 0x000fe200078e0027 */
[----:B------:R-:W-:-:S07]  /*14e80*/  PRMT R104, R104, 0x7632, R104 ;  /* 0x0000763268687816 */ /* 0x000fce0000000068 */
.L_x_4426:
[----:B------:R-:W-:Y:S05]  /*14e90*/  BSYNC.RECONVERGENT B1 ;  /* 0x0000000000017941 */ /* 0x000fea0003800200 */
.L_x_4424:
        /* <DEDUP_REMOVED lines=11> */
.L_x_4428:
[----:B------:R-:W-:Y:S01]  /*14f50*/  IMAD.MOV.U32 R48, RZ, RZ, R51 ;  /* 0x000000ffff307224 */ /* 0x000fe200078e0033 */
[----:B------:R-:W-:Y:S01]  /*14f60*/  PRMT R56, R54, 0x7610, R56 ;  /* 0x0000761036387816 */ /* 0x000fe20000000038 */
[----:B------:R-:W-:Y:S01]  /*14f70*/  IMAD.MOV.U32 R39, RZ, RZ, R38 ;  /* 0x000000ffff277224 */ /* 0x000fe200078e0026 */
[----:B------:R-:W-:-:S07]  /*14f80*/  PRMT R104, R104, 0x5410, R105 ;  /* 0x0000541068687816 */ /* 0x000fce0000000069 */
.L_x_4429:
[----:B------:R-:W-:Y:S05]  /*14f90*/  BSYNC.RECONVERGENT B1 ;  /* 0x0000000000017941 */ /* 0x000fea0003800200 */
.L_x_4427:
        /* <DEDUP_REMOVED lines=11> */
.L_x_4431:
[----:B------:R-:W-:Y:S01]  /*15050*/  IMAD.MOV.U32 R51, RZ, RZ, R48 ;  /* 0x000000ffff337224 */ /* 0x000fe200078e0030 */
[----:B------:R-:W-:Y:S01]  /*15060*/  PRMT R54, R54, 0x5410, R56 ;  /* 0x0000541036367816 */ /* 0x000fe20000000038 */
[----:B------:R-:W-:Y:S01]  /*15070*/  IMAD.MOV.U32 R38, RZ, RZ, R41 ;  /* 0x000000ffff267224 */ /* 0x000fe200078e0029 */
[----:B------:R-:W-:-:S07]  /*15080*/  PRMT R105, R105, 0x7632, R105 ;  /* 0x0000763269697816 */ /* 0x000fce0000000069 */
.L_x_4432:
[----:B------:R-:W-:Y:S05]  /*15090*/  BSYNC.RECONVERGENT B1 ;  /* 0x0000000000017941 */ /* 0x000fea0003800200 */
.L_x_4430:
        /* <DEDUP_REMOVED lines=11> */
.L_x_4434:
[----:B------:R-:W-:Y:S01]  /*15150*/  IMAD.MOV.U32 R48, RZ, RZ, R51 ;  /* 0x000000ffff307224 */ /* 0x000fe200078e0033 */
[----:B------:R-:W-:Y:S01]  /*15160*/  PRMT R55, R55, 0x7610, R54 ;  /* 0x0000761037377816 */ /* 0x000fe20000000036 */
[----:B------:R-:W-:Y:S01]  /*15170*/  IMAD.MOV.U32 R41, RZ, RZ, R40 ;  /* 0x000000ffff297224 */ /* 0x000fe200078e0028 */
[----:B------:R-:W-:-:S07]  /*15180*/  PRMT R105, R105, 0x5410, R106 ;  /* 0x0000541069697816 */ /* 0x000fce000000006a */
.L_x_4435:
[----:B------:R-:W-:Y:S05]  /*15190*/  BSYNC.RECONVERGENT B1 ;  /* 0x0000000000017941 */ /* 0x000fea0003800200 */
.L_x_4433:
        /* <DEDUP_REMOVED lines=11> */
.L_x_4437:
[----:B------:R-:W-:Y:S01]  /*15250*/  IMAD.MOV.U32 R51, RZ, RZ, R48 ;  /* 0x000000ffff337224 */ /* 0x000fe200078e0030 */
[----:B------:R-:W-:Y:S01]  /*15260*/  PRMT R54, R55, 0x7632, R54 ;  /* 0x0000763237367816 */ /* 0x000fe20000000036 */
[----:B------:R-:W-:Y:S01]  /*15270*/  IMAD.MOV.U32 R40, RZ, RZ, R43 ;  /* 0x000000ffff287224 */ /* 0x000fe200078e002b */
[----:B------:R-:W-:-:S07]  /*15280*/  PRMT R106, R106, 0x7632, R106 ;  /* 0x000076326a6a7816 */ /* 0x000fce000000006a */
.L_x_4438:
[----:B------:R-:W-:Y:S05]  /*15290*/  BSYNC.RECONVERGENT B1 ;  /* 0x0000000000017941 */ /* 0x000fea0003800200 */
.L_x_4436:
        /* <DEDUP_REMOVED lines=11> */
.L_x_4440:
[----:B------:R-:W-:Y:S01]  /*15350*/  IMAD.MOV.U32 R48, RZ, RZ, R51 ;  /* 0x000000ffff307224 */ /* 0x000fe200078e0033 */
[----:B------:R-:W-:Y:S01]  /*15360*/  PRMT R56, R54, 0x7610, R56 ;  /* 0x0000761036387816 */ /* 0x000fe20000000038 */
[----:B------:R-:W-:Y:S01]  /*15370*/  IMAD.MOV.U32 R43, RZ, RZ, R42 ;  /* 0x000000ffff2b7224 */ /* 0x000fe200078e002a */
[----:B------:R-:W-:-:S07]  /*15380*/  PRMT R106, R106, 0x5410, R107 ;  /* 0x000054106a6a7816 */ /* 0x000fce000000006b */
.L_x_4441:
[----:B------:R-:W-:Y:S05]  /*15390*/  BSYNC.RECONVERGENT B1 ;  /* 0x0000000000017941 */ /* 0x000fea0003800200 */
.L_x_4439:
        /* <DEDUP_REMOVED lines=11> */
.L_x_4443:
[----:B------:R-:W-:Y:S01]  /*15450*/  IMAD.MOV.U32 R51, RZ, RZ, R48 ;  /* 0x000000ffff337224 */ /* 0x000fe200078e0030 */
[----:B------:R-:W-:Y:S01]  /*15460*/  PRMT R54, R56, 0x7610, R54 ;  /* 0x0000761038367816 */ /* 0x000fe20000000036 */
[----:B------:R-:W-:Y:S01]  /*15470*/  IMAD.MOV.U32 R42, RZ, RZ, R45 ;  /* 0x000000ffff2a7224 */ /* 0x000fe200078e002d */
[----:B------:R-:W-:-:S07]  /*15480*/  PRMT R107, R107, 0x7632, R107 ;  /* 0x000076326b6b7816 */ /* 0x000fce000000006b */
.L_x_4444:
[----:B------:R-:W-:Y:S05]  /*15490*/  BSYNC.RECONVERGENT B1 ;  /* 0x0000000000017941 */ /* 0x000fea0003800200 */
.L_x_4442:
        /* <DEDUP_REMOVED lines=11> */
.L_x_4446:
[----:B------:R-:W-:Y:S01]  /*15550*/  IMAD.MOV.U32 R48, RZ, RZ, R51 ;  /* 0x000000ffff307224 */ /* 0x000fe200078e0033 */
[----:B------:R-:W-:Y:S01]  /*15560*/  PRMT R54, R54, 0x5410, R54 ;  /* 0x0000541036367816 */ /* 0x000fe20000000036 */
[----:B------:R-:W-:Y:S01]  /*15570*/  IMAD.MOV.U32 R45, RZ, RZ, R44 ;  /* 0x000000ffff2d7224 */ /* 0x000fe200078e002c */
[----:B------:R-:W-:-:S07]  /*15580*/  PRMT R107, R107, 0x5410, R108 ;  /* 0x000054106b6b7816 */ /* 0x000fce000000006c */
.L_x_4447:
[----:B------:R-:W-:Y:S05]  /*15590*/  BSYNC.RECONVERGENT B1 ;  /* 0x0000000000017941 */ /* 0x000fea0003800200 */
.L_x_4445:
        /* <DEDUP_REMOVED lines=11> */
.L_x_4449:
[----:B------:R-:W-:Y:S01]  /*15650*/  IMAD.MOV.U32 R51, RZ, RZ, R48 ;  /* 0x000000ffff337224 */ /* 0x000fe200078e0030 */
[----:B------:R-:W-:Y:S01]  /*15660*/  PRMT R54, R54, 0x7632, R54 ;  /* 0x0000763236367816 */ /* 0x000fe20000000036 */
[----:B------:R-:W-:Y:S01]  /*15670*/  IMAD.MOV.U32 R44, RZ, RZ, R47 ;  /* 0x000000ffff2c7224 */ /* 0x000fe200078e002f */
[----:B------:R-:W-:-:S07]  /*15680*/  PRMT R108, R108, 0x7632, R108 ;  /* 0x000076326c6c7816 */ /* 0x000fce000000006c */
.L_x_4450:
[----:B------:R-:W-:Y:S05]  /*15690*/  BSYNC.RECONVERGENT B1 ;  /* 0x0000000000017941 */ /* 0x000fea0003800200 */
.L_x_4448:
        /* <DEDUP_REMOVED lines=11> */
.L_x_4452:
[----:B------:R-:W-:Y:S01]  /*15750*/  IMAD.MOV.U32 R48, RZ, RZ, R51 ;  /* 0x000000ffff307224 */ /* 0x000fe200078e0033 */
[----:B------:R-:W-:Y:S01]  /*15760*/  PRMT R54, R54, 0x5410, R54 ;  /* 0x0000541036367816 */ /* 0x000fe20000000036 */
[----:B------:R-:W-:Y:S01]  /*15770*/  IMAD.MOV.U32 R47, RZ, RZ, R46 ;  /* 0x000000ffff2f7224 */ /* 0x000fe200078e002e */
[----:B------:R-:W-:-:S07]  /*15780*/  PRMT R108, R108, 0x5410, R109 ;  /* 0x000054106c6c7816 */ /* 0x000fce000000006d */
.L_x_4453:
[----:B------:R-:W-:Y:S05]  /*15790*/  BSYNC.RECONVERGENT B1 ;  /* 0x0000000000017941 */ /* 0x000fea0003800200 */
.L_x_4451:
        /* <DEDUP_REMOVED lines=11> */
.L_x_4455:
[----:B------:R-:W-:Y:S01]  /*15850*/  IMAD.MOV.U32 R51, RZ, RZ, R48 ;  /* 0x000000ffff337224 */ /* 0x000fe200078e0030 */
[----:B------:R-:W-:Y:S01]  /*15860*/  PRMT R54, R54, 0x7632, R54 ;  /* 0x0000763236367816 */ /* 0x000fe20000000036 */
[----:B------:R-:W-:Y:S01]  /*15870*/  IMAD.MOV.U32 R46, RZ, RZ, R49 ;  /* 0x000000ffff2e7224 */ /* 0x000fe200078e0031 */
[----:B------:R-:W-:-:S07]  /*15880*/  PRMT R109, R109, 0x7632, R109 ;  /* 0x000076326d6d7816 */ /* 0x000fce000000006d */
.L_x_4456:
[----:B------:R-:W-:Y:S05]  /*15890*/  BSYNC.RECONVERGENT B1 ;  /* 0x0000000000017941 */ /* 0x000fea0003800200 */
.L_x_4454:
        /* <DEDUP_REMOVED lines=11> */
.L_x_4458:
[----:B------:R-:W-:Y:S01]  /*15950*/  PRMT R109, R109, 0x5410, R55 ;  /* 0x000054106d6d7816 */ /* 0x000fe20000000037 */
[----:B------:R-:W-:Y:S01]  /*15960*/  IMAD.MOV.U32 R49, RZ, RZ, R52 ;  /* 0x000000ffff317224 */ /* 0x000fe200078e0034 */
[C---:B------:R-:W-:Y:S01]  /*15970*/  PRMT R110, R54.reuse, 0x7610, R110 ;  /* 0x00007610366e7816 */ /* 0x040fe2000000006e */
[----:B------:R-:W-:Y:S01]  /*15980*/  IMAD.MOV.U32 R48, RZ, RZ, R51 ;  /* 0x000000ffff307224 */ /* 0x000fe200078e0033 */
[----:B------:R-:W-:Y:S01]  /*15990*/  PRMT R55, R54, 0x7610, R55 ;  /* 0x0000761036377816 */ /* 0x000fe20000000037 */
[----:B------:R-:W-:-:S07]  /*159a0*/  IMAD.MOV.U32 R52, RZ, RZ, R51 ;  /* 0x000000ffff347224 */ /* 0x000fce00078e0033 */
.L_x_4459:
[----:B------:R-:W-:Y:S05]  /*159b0*/  BSYNC.RECONVERGENT B1 ;  /* 0x0000000000017941 */ /* 0x000fea0003800200 */
.L_x_4457:
[----:B------:R-:W-:Y:S02]  /*159c0*/  VIADD R50, R50, 0x4 ;  /* 0x0000000432327836 */ /* 0x000fe40000000000 */
[----:B------:R-:W-:Y:S01]  /*159d0*/  VIADD R77, R77, 0x2 ;  /* 0x000000024d4d7836 */ /* 0x000fe20000000000 */
[----:B------:R-:W-:Y:S06]  /*159e0*/  @P1 BRA `(.L_x_4460) ;  /* 0xffffffc000081947 */ /* 0x000fec000383ffff */
.L_x_4270:
[----:B------:R-:W-:Y:S05]  /*159f0*/  BSYNC.RECONVERGENT B0 ;  /* 0x0000000000007941 */ /* 0x000fea0003800200 */
.L_x_4269:
        /* <DEDUP_REMOVED lines=29> */
[----:B-----5:R-:W-:Y:S04]  /*15bd0*/  STL.64 [R76+0x40], R64 ;  /* 0x000040404c007387 */ /* 0x020fe80000100a00 */
[----:B------:R-:W-:Y:S04]  /*15be0*/  SHFL.DOWN PT, R64, R12, 0x10, 0x1f ;  /* 0x0a001f000c407f89 */ /* 0x000fe800000e0000 */
[----:B------:R-:W5:Y:S04]  /*15bf0*/  SHFL.DOWN PT, R65, R13, 0x10, 0x1f ;  /* 0x0a001f000d417f89 */ /* 0x000f6800000e0000 */
[----:B0-----:R-:W-:Y:S04]  /*15c00*/  SHFL.DOWN PT, R52, R46, 0x10, 0x1f ;  /* 0x0a001f002e347f89 */ /* 0x001fe800000e0000 */
[----:B------:R-:W0:Y:S04]  /*15c10*/  SHFL.DOWN PT, R53, R47, 0x10, 0x1f ;  /* 0x0a001f002f357f89 */ /* 0x000e2800000e0000 */
[----:B------:R-:W-:Y:S04]  /*15c20*/  SHFL.DOWN PT, R56, R42, 0x10, 0x1f ;  /* 0x0a001f002a387f89 */ /* 0x000fe800000e0000 */
[----:B------:R-:W0:Y:S04]  /*15c30*/  SHFL.DOWN PT, R57, R43, 0x10, 0x1f ;  /* 0x0a001f002b397f89 */ /* 0x000e2800000e0000 */
[----:B-1----:R1:W-:Y:S04]  /*15c40*/  STL.64 [R76+0x88], R60 ;  /* 0x0000883c4c007387 */ /* 0x0023e80000100a00 */
[----:B--2---:R2:W-:Y:S04]  /*15c50*/  STL.64 [R76+0x90], R62 ;  /* 0x0000903e4c007387 */ /* 0x0045e80000100a00 */
[----:B------:R-:W-:Y:S01]  /*15c60*/  SHFL.DOWN PT, R58, R40, 0x10, 0x1f ;  /* 0x0a001f00283a7f89 */ /* 0x000fe200000e0000 */
[----:B-1----:R-:W-:-:S03]  /*15c70*/  PRMT R61, R109, 0x7610, R108 ;  /* 0x000076106d3d7816 */ /* 0x002fc6000000006c */
[----:B------:R-:W1:Y:S01]  /*15c80*/  SHFL.DOWN PT, R59, R41, 0x10, 0x1f ;  /* 0x0a001f00293b7f89 */ /* 0x000e6200000e0000 */
[----:B------:R-:W-:Y:S02]  /*15c90*/  PRMT R60, R108, 0x7610, R107 ;  /* 0x000076106c3c7816 */ /* 0x000fe4000000006b */
[----:B--2---:R-:W-:Y:S01]  /*15ca0*/  PRMT R62, R110, 0x7610, R109 ;  /* 0x000076106e3e7816 */ /* 0x004fe2000000006d */
[----:B---3--:R-:W-:Y:S01]  /*15cb0*/  STL.64 [R76+0x60], R50 ;  /* 0x000060324c007387 */ /* 0x008fe20000100a00 */
[----:B------:R-:W-:-:S03]  /*15cc0*/  PRMT R63, R104, 0x7610, R103 ;  /* 0x00007610683f7816 */ /* 0x000fc60000000067 */
[----:B----4-:R-:W-:Y:S04]  /*15cd0*/  STL.64 [R76+0x50], R68 ;  /* 0x000050444c007387 */ /* 0x010fe80000100a00 */
[----:B------:R-:W-:Y:S04]  /*15ce0*/  STL.64 [R76+0xa0], R66 ;  /* 0x0000a0424c007387 */ /* 0x000fe80000100a00 */
[----:B------:R-:W-:Y:S04]  /*15cf0*/  SHFL.DOWN PT, R50, R8, 0x10, 0x1f ;  /* 0x0a001f0008327f89 */ /* 0x000fe800000e0000 */
[----:B------:R-:W2:Y:S04]  /*15d00*/  SHFL.DOWN PT, R51, R9, 0x10, 0x1f ;  /* 0x0a001f0009337f89 */ /* 0x000ea800000e0000 */
[----:B------:R3:W-:Y:S04]  /*15d10*/  SHFL.DOWN PT, R69, R62, 0x10, 0x1f ;  /* 0x0a001f003e457f89 */ /* 0x0007e800000e0000 */
[----:B------:R4:W-:Y:S04]  /*15d20*/  SHFL.DOWN PT, R68, R61, 0x10, 0x1f ;  /* 0x0a001f003d447f89 */ /* 0x0009e800000e0000 */
[----:B------:R5:W-:Y:S01]  /*15d30*/  SHFL.DOWN PT, R67, R60, 0x10, 0x1f ;  /* 0x0a001f003c437f89 */ /* 0x000be200000e0000 */
[----:B---3--:R-:W-:-:S03]  /*15d40*/  PRMT R62, R103, 0x7610, R102 ;  /* 0x00007610673e7816 */ /* 0x008fc60000000066 */
[----:B------:R-:W-:Y:S01]  /*15d50*/  STL.64 [R76+0x18], R54 ;  /* 0x000018364c007387 */ /* 0x000fe20000100a00 */
[----:B----4-:R-:W-:Y:S02]  /*15d60*/  PRMT R61, R102, 0x7610, R110 ;  /* 0x00007610663d7816 */ /* 0x010fe4000000006e */
[----:B-----5:R-:W-:Y:S01]  /*15d70*/  PRMT R60, R107, 0x7610, R106 ;  /* 0x000076106b3c7816 */ /* 0x020fe2000000006a */
[----:B------:R-:W-:Y:S04]  /*15d80*/  SHFL.DOWN PT, R54, R22, 0x10, 0x1f ;  /* 0x0a001f0016367f89 */ /* 0x000fe800000e0000 */
[----:B------:R-:W3:Y:S04]  /*15d90*/  SHFL.DOWN PT, R55, R23, 0x10, 0x1f ;  /* 0x0a001f0017377f89 */ /* 0x000ee800000e0000 */
[----:B------:R4:W-:Y:S04]  /*15da0*/  STL.64 [R76+0x98], R64 ;  /* 0x000098404c007387 */ /* 0x0009e80000100a00 */
[----:B------:R-:W-:Y:S04]  /*15db0*/  SHFL.DOWN PT, R66, R60, 0x10, 0x1f ;  /* 0x0a001f003c427f89 */ /* 0x000fe800000e0000 */
[----:B0-----:R-:W-:Y:S01]  /*15dc0*/  STL.64 [R76+0x10], R52 ;  /* 0x000010344c007387 */ /* 0x001fe20000100a00 */
[----:B----4-:R-:W-:-:S03]  /*15dd0*/  PRMT R65, R106, 0x7610, R105 ;  /* 0x000076106a417816 */ /* 0x010fc60000000069 */
[----:B------:R-:W-:Y:S01]  /*15de0*/  STL.64 [R76+0x20], R56 ;  /* 0x000020384c007387 */ /* 0x000fe20000100a00 */
[----:B------:R-:W-:-:S03]  /*15df0*/  PRMT R64, R105, 0x7610, R104 ;  /* 0x0000761069407816 */ /* 0x000fc60000000068 */
[----:B------:R-:W-:Y:S04]  /*15e00*/  SHFL.DOWN PT, R52, R24, 0x10, 0x1f ;  /* 0x0a001f0018347f89 */ /* 0x000fe800000e0000 */
[----:B------:R-:W-:Y:S04]  /*15e10*/  SHFL.DOWN PT, R65, R65, 0x10, 0x1f ;  /* 0x0a001f0041417f89 */ /* 0x000fe800000e0000 */
[----:B------:R-:W-:Y:S04]  /*15e20*/  SHFL.DOWN PT, R64, R64, 0x10, 0x1f ;  /* 0x0a001f0040407f89 */ /* 0x000fe800000e0000 */
[----:B------:R-:W0:Y:S04]  /*15e30*/  SHFL.DOWN PT, R53, R25, 0x10, 0x1f ;  /* 0x0a001f0019357f89 */ /* 0x000e2800000e0000 */
[----:B------:R-:W-:Y:S04]  /*15e40*/  SHFL.DOWN PT, R56, R20, 0x10, 0x1f ;  /* 0x0a001f0014387f89 */ /* 0x000fe800000e0000 */
[----:B------:R-:W4:Y:S04]  /*15e50*/  SHFL.DOWN PT, R57, R21, 0x10, 0x1f ;  /* 0x0a001f0015397f89 */ /* 0x000f2800000e0000 */
[----:B-1----:R-:W-:Y:S04]  /*15e60*/  STL.64 [R76+0x28], R58 ;  /* 0x0000283a4c007387 */ /* 0x002fe80000100a00 */
[----:B------:R-:W-:Y:S04]  /*15e70*/  SHFL.DOWN PT, R58, R18, 0x10, 0x1f ;  /* 0x0a001f00123a7f89 */ /* 0x000fe800000e0000 */
[----:B------:R-:W1:Y:S04]  /*15e80*/  SHFL.DOWN PT, R59, R19, 0x10, 0x1f ;  /* 0x0a001f00133b7f89 */ /* 0x000e6800000e0000 */
[----:B--2---:R2:W-:Y:S04]  /*15e90*/  STL.64 [R76+0xa8], R50 ;  /* 0x0000a8324c007387 */ /* 0x0045e80000100a00 */
[----:B---3--:R-:W-:Y:S04]  /*15ea0*/  STL.64 [R76+0x70], R54 ;  /* 0x000070364c007387 */ /* 0x008fe80000100a00 */
[----:B------:R-:W-:Y:S01]  /*15eb0*/  SHFL.DOWN PT, R54, R4, 0x10, 0x1f ;  /* 0x0a001f0004367f89 */ /* 0x000fe200000e0000 */
[----:B--2---:R-:W-:-:S03]  /*15ec0*/  IMAD.MOV.U32 R50, RZ, RZ, R69 ;  /* 0x000000ffff327224 */ /* 0x004fc600078e0045 */
[----:B------:R-:W2:Y:S01]  /*15ed0*/  SHFL.DOWN PT, R55, R5, 0x10, 0x1f ;  /* 0x0a001f0005377f89 */ /* 0x000ea200000e0000 */
[----:B------:R-:W-:-:S03]  /*15ee0*/  IMAD.MOV.U32 R51, RZ, RZ, R68 ;  /* 0x000000ffff337224 */ /* 0x000fc600078e0044 */
[----:B------:R-:W3:Y:S04]  /*15ef0*/  SHFL.DOWN PT, R63, R63, 0x10, 0x1f ;  /* 0x0a001f003f3f7f89 */ /* 0x000ee800000e0000 */
[----:B------:R5:W-:Y:S04]  /*15f00*/  STL.64 [R76+0x108], R50 ;  /* 0x000108324c007387 */ /* 0x000be80000100a00 */
[----:B------:R-:W-:Y:S04]  /*15f10*/  SHFL.DOWN PT, R62, R62, 0x10, 0x1f ;  /* 0x0a001f003e3e7f89 */ /* 0x000fe800000e0000 */
[----:B0-----:R-:W-:Y:S01]  /*15f20*/  STL.64 [R76+0x68], R52 ;  /* 0x000068344c007387 */ /* 0x001fe20000100a00 */
[----:B-----5:R-:W-:-:S03]  /*15f30*/  IMAD.MOV.U32 R50, RZ, RZ, R67 ;  /* 0x000000ffff327224 */ /* 0x020fc600078e0043 */
[----:B----4-:R-:W-:Y:S01]  /*15f40*/  STL.64 [R76+0x78], R56 ;  /* 0x000078384c007387 */ /* 0x010fe20000100a00 */
[----:B------:R-:W-:-:S03]  /*15f50*/  IMAD.MOV.U32 R51, RZ, RZ, R66 ;  /* 0x000000ffff337224 */ /* 0x000fc600078e0042 */
[----:B------:R-:W-:Y:S04]  /*15f60*/  SHFL.DOWN PT, R52, R6, 0x10, 0x1f ;  /* 0x0a001f0006347f89 */ /* 0x000fe800000e0000 */
[----:B------:R0:W-:Y:S04]  /*15f70*/  STL.64 [R76+0x110], R50 ;  /* 0x000110324c007387 */ /* 0x0001e80000100a00 */
[----:B------:R-:W4:Y:S04]  /*15f80*/  SHFL.DOWN PT, R53, R7, 0x10, 0x1f ;  /* 0x0a001f0007357f89 */ /* 0x000f2800000e0000 */
[----:B------:R-:W-:Y:S01]  /*15f90*/  SHFL.DOWN PT, R56, R2, 0x10, 0x1f ;  /* 0x0a001f0002387f89 */ /* 0x000fe200000e0000 */
[----:B0-----:R-:W-:-:S03]  /*15fa0*/  IMAD.MOV.U32 R50, RZ, RZ, R65 ;  /* 0x000000ffff327224 */ /* 0x001fc600078e0041 */
[----:B------:R-:W0:Y:S01]  /*15fb0*/  SHFL.DOWN PT, R57, R3, 0x10, 0x1f ;  /* 0x0a001f0003397f89 */ /* 0x000e2200000e0000 */
[----:B------:R-:W-:-:S03]  /*15fc0*/  IMAD.MOV.U32 R51, RZ, RZ, R64 ;  /* 0x000000ffff337224 */ /* 0x000fc600078e0040 */
[----:B------:R-:W5:Y:S04]  /*15fd0*/  SHFL.DOWN PT, R61, R61, 0x10, 0x1f ;  /* 0x0a001f003d3d7f89 */ /* 0x000f6800000e0000 */
[----:B------:R-:W-:Y:S04]  /*15fe0*/  STL.64 [R76+0x118], R50 ;  /* 0x000118324c007387 */ /* 0x000fe80000100a00 */
[----:B------:R-:W-:Y:S04]  /*15ff0*/  SHFL.DOWN PT, R60, R111, 0x10, 0x1f ;  /* 0x0a001f006f3c7f89 */ /* 0x000fe800000e0000 */
[----:B------:R-:W-:Y:S04]  /*16000*/  SHFL.DOWN PT, R50, R86, 0x10, 0x1f ;  /* 0x0a001f0056327f89 */ /* 0x000fe800000e0000 */
[----:B------:R-:W5:Y:S04]  /*16010*/  SHFL.DOWN PT, R51, R87, 0x10, 0x1f ;  /* 0x0a001f0057337f89 */ /* 0x000f6800000e0000 */
[----:B------:R-:W5:Y:S04]  /*16020*/  SHFL.DOWN PT, R69, R114, 0x10, 0x1f ;  /* 0x0a001f0072457f89 */ /* 0x000f6800000e0000 */
[----:B------:R-:W-:Y:S04]  /*16030*/  SHFL.DOWN PT, R68, R115, 0x10, 0x1f ;  /* 0x0a001f0073447f89 */ /* 0x000fe800000e0000 */
[----:B-1----:R-:W-:Y:S04]  /*16040*/  STL.64 [R76+0x80], R58 ;  /* 0x0000803a4c007387 */ /* 0x002fe80000100a00 */
[----:B------:R-:W-:Y:S04]  /*16050*/  SHFL.DOWN PT, R58, R84, 0x10, 0x1f ;  /* 0x0a001f00543a7f89 */ /* 0x000fe800000e0000 */
[----:B------:R-:W1:Y:S04]  /*16060*/  SHFL.DOWN PT, R59, R85, 0x10, 0x1f ;  /* 0x0a001f00553b7f89 */ /* 0x000e6800000e0000 */
[----:B------:R-:W1:Y:S04]  /*16070*/  SHFL.DOWN PT, R67, R116, 0x10, 0x1f ;  /* 0x0a001f0074437f89 */ /* 0x000e6800000e0000 */
[----:B------:R-:W1:Y:S04]  /*16080*/  SHFL.DOWN PT, R66, R117, 0x10, 0x1f ;  /* 0x0a001f0075427f89 */ /* 0x000e6800000e0000 */
[----:B--2---:R3:W-:Y:S04]  /*16090*/  STL.64 [R76+0xb8], R54 ;  /* 0x0000b8364c007387 */ /* 0x0047e80000100a00 */
[----:B------:R-:W-:Y:S04]  /*160a0*/  SHFL.DOWN PT, R65, R118, 0x10, 0x1f ;  /* 0x0a001f0076417f89 */ /* 0x000fe800000e0000 */
[----:B------:R-:W-:Y:S01]  /*160b0*/  SHFL.DOWN PT, R64, R119, 0x10, 0x1f ;  /* 0x0a001f0077407f89 */ /* 0x000fe200000e0000 */
[----:B---3--:R-:W-:-:S03]  /*160c0*/  IMAD.MOV.U32 R54, RZ, RZ, R63 ;  /* 0x000000ffff367224 */ /* 0x008fc600078e003f */
[----:B----4-:R-:W-:Y:S01]  /*160d0*/  STL.64 [R76+0xb0], R52 ;  /* 0x0000b0344c007387 */ /* 0x010fe20000100a00 */
[----:B------:R-:W-:-:S03]  /*160e0*/  IMAD.MOV.U32 R55, RZ, RZ, R62 ;  /* 0x000000ffff377224 */ /* 0x000fc600078e003e */
[----:B------:R-:W-:Y:S04]  /*160f0*/  SHFL.DOWN PT, R63, R120, 0x10, 0x1f ;  /* 0x0a001f00783f7f89 */ /* 0x000fe800000e0000 */
[----:B------:R-:W-:Y:S04]  /*16100*/  STL.64 [R76+0x120], R54 ;  /* 0x000120364c007387 */ /* 0x000fe80000100a00 */
[----:B------:R-:W-:Y:S04]  /*16110*/  SHFL.DOWN PT, R54, R90, 0x10, 0x1f ;  /* 0x0a001f005a367f89 */ /* 0x000fe800000e0000 */
[----:B------:R-:W2:Y:S04]  /*16120*/  SHFL.DOWN PT, R55, R91, 0x10, 0x1f ;  /* 0x0a001f005b377f89 */ /* 0x000ea800000e0000 */
[----:B------:R-:W-:Y:S04]  /*16130*/  SHFL.DOWN PT, R62, R121, 0x10, 0x1f ;  /* 0x0a001f00793e7f89 */ /* 0x000fe800000e0000 */
[----:B0-----:R5:W-:Y:S04]  /*16140*/  STL.64 [R76+0xc0], R56 ;  /* 0x0000c0384c007387 */ /* 0x001be80000100a00 */
[----:B------:R-:W-:Y:S04]  /*16150*/  SHFL.DOWN PT, R52, R88, 0x10, 0x1f ;  /* 0x0a001f0058347f89 */ /* 0x000fe800000e0000 */
[----:B------:R-:W0:Y:S01]  /*16160*/  SHFL.DOWN PT, R53, R89, 0x10, 0x1f ;  /* 0x0a001f0059357f89 */ /* 0x000e2200000e0000 */
[----:B-----5:R-:W-:-:S03]  /*16170*/  IMAD.MOV.U32 R56, RZ, RZ, R61 ;  /* 0x000000ffff387224 */ /* 0x020fc600078e003d */
[----:B------:R3:W-:Y:S01]  /*16180*/  STL.64 [R76+0xd0], R50 ;  /* 0x0000d0324c007387 */ /* 0x0007e20000100a00 */
[----:B------:R-:W-:-:S03]  /*16190*/  IMAD.MOV.U32 R57, RZ, RZ, R60 ;  /* 0x000000ffff397224 */ /* 0x000fc600078e003c */
[----:B------:R-:W-:Y:S04]  /*161a0*/  SHFL.DOWN PT, R61, R122, 0x10, 0x1f ;  /* 0x0a001f007a3d7f89 */ /* 0x000fe800000e0000 */
[----:B------:R-:W-:Y:S01]  /*161b0*/  SHFL.DOWN PT, R60, R123, 0x10, 0x1f ;  /* 0x0a001f007b3c7f89 */ /* 0x000fe200000e0000 */
[----:B---3--:R-:W-:-:S03]  /*161c0*/  IMAD.MOV.U32 R50, RZ, RZ, R69 ;  /* 0x000000ffff327224 */ /* 0x008fc600078e0045 */
[----:B-1----:R-:W-:Y:S01]  /*161d0*/  STL.64 [R76+0xc8], R58 ;  /* 0x0000c83a4c007387 */ /* 0x002fe20000100a00 */
[----:B------:R-:W-:-:S03]  /*161e0*/  IMAD.MOV.U32 R51, RZ, RZ, R68 ;  /* 0x000000ffff337224 */ /* 0x000fc600078e0044 */
[----:B------:R-:W-:Y:S04]  /*161f0*/  SHFL.DOWN PT, R59, R124, 0x10, 0x1f ;  /* 0x0a001f007c3b7f89 */ /* 0x000fe800000e0000 */
[----:B------:R1:W-:Y:S04]  /*16200*/  STL.64 [R76+0x130], R50 ;  /* 0x000130324c007387 */ /* 0x0003e80000100a00 */
[----:B------:R-:W-:Y:S04]  /*16210*/  SHFL.DOWN PT, R58, R125, 0x10, 0x1f ;  /* 0x0a001f007d3a7f89 */ /* 0x000fe800000e0000 */
[----:B------:R-:W-:Y:S01]  /*16220*/  STL.64 [R76+0x128], R56 ;  /* 0x000128384c007387 */ /* 0x000fe20000100a00 */
[----:B-1----:R-:W-:-:S03]  /*16230*/  IMAD.MOV.U32 R50, RZ, RZ, R67 ;  /* 0x000000ffff327224 */ /* 0x002fc600078e0043 */
[----:B------:R-:W-:Y:S01]  /*16240*/  SHFL.DOWN PT, R56, R92, 0x10, 0x1f ;  /* 0x0a001f005c387f89 */ /* 0x000fe200000e0000 */
[----:B------:R-:W-:-:S03]  /*16250*/  IMAD.MOV.U32 R51, RZ, RZ, R66 ;  /* 0x000000ffff337224 */ /* 0x000fc600078e0042 */
[----:B------:R-:W1:Y:S04]  /*16260*/  SHFL.DOWN PT, R57, R93, 0x10, 0x1f ;  /* 0x0a001f005d397f89 */ /* 0x000e6800000e0000 */
[----:B------:R3:W-:Y:S04]  /*16270*/  STL.64 [R76+0x138], R50 ;  /* 0x000138324c007387 */ /* 0x0007e80000100a00 */
[----:B--2---:R-:W-:Y:S04]  /*16280*/  STL.64 [R76+0xe0], R54 ;  /* 0x0000e0364c007387 */ /* 0x004fe80000100a00 */
[----:B------:R-:W-:Y:S01]  /*16290*/  SHFL.DOWN PT, R54, R96, 0x10, 0x1f ;  /* 0x0a001f0060367f89 */ /* 0x000fe200000e0000 */
[----:B---3--:R-:W-:-:S03]  /*162a0*/  IMAD.MOV.U32 R50, RZ, RZ, R65 ;  /* 0x000000ffff327224 */ /* 0x008fc600078e0041 */
[----:B------:R-:W2:Y:S01]  /*162b0*/  SHFL.DOWN PT, R55, R97, 0x10, 0x1f ;  /* 0x0a001f0061377f89 */ /* 0x000ea200000e0000 */
[----:B------:R-:W-:-:S03]  /*162c0*/  IMAD.MOV.U32 R51, RZ, RZ, R64 ;  /* 0x000000ffff337224 */ /* 0x000fc600078e0040 */
[----:B0-----:R0:W-:Y:S04]  /*162d0*/  STL.64 [R76+0xd8], R52 ;  /* 0x0000d8344c007387 */ /* 0x0011e80000100a00 */
[----:B------:R3:W-:Y:S04]  /*162e0*/  STL.64 [R76+0x140], R50 ;  /* 0x000140324c007387 */ /* 0x0007e80000100a00 */
[----:B-1----:R-:W-:Y:S01]  /*162f0*/  STL.64 [R76+0xe8], R56 ;  /* 0x0000e8384c007387 */ /* 0x002fe20000100a00 */
[----:B0-----:R-:W-:-:S03]  /*16300*/  IMAD.MOV.U32 R52, RZ, RZ, R61 ;  /* 0x000000ffff347224 */ /* 0x001fc600078e003d */
[----:B------:R-:W-:Y:S01]  /*16310*/  SHFL.DOWN PT, R70, R28, 0x10, 0x1f ;  /* 0x0a001f001c467f89 */ /* 0x000fe200000e0000 */
[----:B------:R-:W-:Y:S02]  /*16320*/  IMAD.MOV.U32 R53, RZ, RZ, R60 ;  /* 0x000000ffff357224 */ /* 0x000fe400078e003c */
[----:B---3--:R-:W-:Y:S01]  /*16330*/  IMAD.MOV.U32 R50, RZ, RZ, R63 ;  /* 0x000000ffff327224 */ /* 0x008fe200078e003f */
[----:B------:R-:W-:Y:S01]  /*16340*/  SHFL.DOWN PT, R61, R132, 0x10, 0x1f ;  /* 0x0a001f00843d7f89 */ /* 0x000fe200000e0000 */
[----:B------:R-:W-:-:S03]  /*16350*/  IMAD.MOV.U32 R51, RZ, RZ, R62 ;  /* 0x000000ffff337224 */ /* 0x000fc600078e003e */
[----:B------:R-:W0:Y:S04]  /*16360*/  SHFL.DOWN PT, R63, R130, 0x10, 0x1f ;  /* 0x0a001f00823f7f89 */ /* 0x000e2800000e0000 */
[----:B------:R-:W1:Y:S04]  /*16370*/  SHFL.DOWN PT, R62, R131, 0x10, 0x1f ;  /* 0x0a001f00833e7f89 */ /* 0x000e6800000e0000 */
[----:B------:R-:W-:Y:S04]  /*16380*/  SHFL.DOWN PT, R60, R133, 0x10, 0x1f ;  /* 0x0a001f00853c7f89 */ /* 0x000fe800000e0000 */
[----:B------:R3:W-:Y:S04]  /*16390*/  STL.64 [R76+0x150], R52 ;  /* 0x000150344c007387 */ /* 0x0007e80000100a00 */
[----:B------:R-:W4:Y:S04]  /*163a0*/  SHFL.DOWN PT, R71, R29, 0x10, 0x1f ;  /* 0x0a001f001d477f89 */ /* 0x000f2800000e0000 */
[----:B------:R-:W-:Y:S01]  /*163b0*/  SHFL.DOWN PT, R56, R98, 0x10, 0x1f ;  /* 0x0a001f0062387f89 */ /* 0x000fe200000e0000 */
[----:B---3--:R-:W-:-:S03]  /*163c0*/  IMAD.MOV.U32 R52, RZ, RZ, R59 ;  /* 0x000000ffff347224 */ /* 0x008fc600078e003b */
[----:B------:R-:W3:Y:S01]  /*163d0*/  SHFL.DOWN PT, R57, R99, 0x10, 0x1f ;  /* 0x0a001f0063397f89 */ /* 0x000ee200000e0000 */
[----:B------:R-:W-:-:S03]  /*163e0*/  IMAD.MOV.U32 R53, RZ, RZ, R58 ;  /* 0x000000ffff357224 */ /* 0x000fc600078e003a */
[----:B------:R-:W-:Y:S04]  /*163f0*/  SHFL.DOWN PT, R59, R134, 0x10, 0x1f ;  /* 0x0a001f00863b7f89 */ /* 0x000fe800000e0000 */
[----:B------:R-:W-:Y:S04]  /*16400*/  SHFL.DOWN PT, R58, R135, 0x10, 0x1f ;  /* 0x0a001f00873a7f89 */ /* 0x000fe800000e0000 */
[----:B------:R-:W-:Y:S04]  /*16410*/  STL.64 [R76+0x158], R52 ;  /* 0x000158344c007387 */ /* 0x000fe80000100a00 */
[----:B------:R-:W-:Y:S04]  /*16420*/  SHFL.DOWN PT, R52, R73, 0x10, 0x1f ;  /* 0x0a001f0049347f89 */ /* 0x000fe800000e0000 */
[----:B------:R-:W5:Y:S04]  /*16430*/  SHFL.DOWN PT, R53, R100, 0x10, 0x1f ;  /* 0x0a001f0064357f89 */ /* 0x000f6800000e0000 */
[----:B------:R-:W-:Y:S04]  /*16440*/  STL.64 [R76+0x148], R50 ;  /* 0x000148324c007387 */ /* 0x000fe80000100a00 */
[----:B--2---:R0:W-:Y:S04]  /*16450*/  STL.64 [R76+0xf8], R54 ;  /* 0x0000f8364c007387 */ /* 0x0041e80000100a00 */
[----:B------:R-:W-:Y:S04]  /*16460*/  SHFL.DOWN PT, R50, R94, 0x10, 0x1f ;  /* 0x0a001f005e327f89 */ /* 0x000fe800000e0000 */
[----:B------:R-:W2:Y:S01]  /*16470*/  SHFL.DOWN PT, R51, R95, 0x10, 0x1f ;  /* 0x0a001f005f337f89 */ /* 0x000ea200000e0000 */
[----:B0-----:R-:W-:-:S03]  /*16480*/  IMAD.MOV.U32 R54, RZ, RZ, R63 ;  /* 0x000000ffff367224 */ /* 0x001fc600078e003f */
[----:B------:R-:W0:Y:S01]  /*16490*/  SHFL.DOWN PT, R67, R126, 0x10, 0x1f ;  /* 0x0a001f007e437f89 */ /* 0x000e2200000e0000 */
[----:B-1----:R-:W-:-:S03]  /*164a0*/  IMAD.MOV.U32 R55, RZ, RZ, R62 ;  /* 0x000000ffff377224 */ /* 0x002fc600078e003e */
[----:B------:R-:W1:Y:S04]  /*164b0*/  SHFL.DOWN PT, R66, R127, 0x10, 0x1f ;  /* 0x0a001f007f427f89 */ /* 0x000e6800000e0000 */
[----:B------:R4:W-:Y:S04]  /*164c0*/  STL.64 [R76+0x170], R54 ;  /* 0x000170364c007387 */ /* 0x0009e80000100a00 */
[----:B------:R-:W1:Y:S04]  /*164d0*/  SHFL.DOWN PT, R65, R128, 0x10, 0x1f ;  /* 0x0a001f0080417f89 */ /* 0x000e6800000e0000 */
[----:B------:R-:W1:Y:S01]  /*164e0*/  SHFL.DOWN PT, R64, R129, 0x10, 0x1f ;  /* 0x0a001f0081407f89 */ /* 0x000e6200000e0000 */
[----:B----4-:R-:W-:-:S03]  /*164f0*/  IMAD.MOV.U32 R54, RZ, RZ, R61 ;  /* 0x000000ffff367224 */ /* 0x010fc600078e003d */
[----:B------:R-:W-:Y:S01]  /*16500*/  STL.64 [R76+0x58], R70 ;  /* 0x000058464c007387 */ /* 0x000fe20000100a00 */
[----:B------:R-:W-:-:S03]  /*16510*/  IMAD.MOV.U32 R55, RZ, RZ, R60 ;  /* 0x000000ffff377224 */ /* 0x000fc600078e003c */
[----:B---3--:R-:W-:Y:S04]  /*16520*/  STL.64 [R76+0x100], R56 ;  /* 0x000100384c007387 */ /* 0x008fe80000100a00 */
[----:B------:R3:W-:Y:S04]  /*16530*/  STL.64 [R76+0x178], R54 ;  /* 0x000178364c007387 */ /* 0x0007e80000100a00 */
[----:B-----5:R-:W-:Y:S04]  /*16540*/  STL.64 [R76], R52 ;  /* 0x000000344c007387 */ /* 0x020fe80000100a00 */
[----:B--2---:R0:W-:Y:S01]  /*16550*/  STL.64 [R76+0xf0], R50 ;  /* 0x0000f0324c007387 */ /* 0x0041e20000100a00 */
[----:B---3--:R-:W-:-:S02]  /*16560*/  IMAD.MOV.U32 R54, RZ, RZ, R59 ;  /* 0x000000ffff367224 */ /* 0x008fc400078e003b */
[----:B------:R-:W-:-:S05]  /*16570*/  IMAD.MOV.U32 R55, RZ, RZ, R58 ;  /* 0x000000ffff377224 */ /* 0x000fca00078e003a */
[----:B------:R-:W-:Y:S01]  /*16580*/  STL.64 [R76+0x180], R54 ;  /* 0x000180364c007387 */ /* 0x000fe20000100a00 */
[----:B0-----:R-:W-:Y:S02]  /*16590*/  IMAD.MOV.U32 R50, RZ, RZ, R67 ;  /* 0x000000ffff327224 */ /* 0x001fe400078e0043 */
[----:B-1----:R-:W-:-:S05]  /*165a0*/  IMAD.MOV.U32 R51, RZ, RZ, R66 ;  /* 0x000000ffff337224 */ /* 0x002fca00078e0042 */
[----:B------:R0:W-:Y:S02]  /*165b0*/  STL.64 [R76+0x160], R50 ;  /* 0x000160324c007387 */ /* 0x0001e40000100a00 */
[----:B0-----:R-:W-:Y:S02]  /*165c0*/  IMAD.MOV.U32 R50, RZ, RZ, R65 ;  /* 0x000000ffff327224 */ /* 0x001fe400078e0041 */
[----:B------:R-:W-:-:S05]  /*165d0*/  IMAD.MOV.U32 R51, RZ, RZ, R64 ;  /* 0x000000ffff337224 */ /* 0x000fca00078e0040 */
[----:B------:R0:W-:Y:S02]  /*165e0*/  STL.64 [R76+0x168], R50 ;  /* 0x000168324c007387 */ /* 0x0001e40000100a00 */
[----:B0-----:R-:W-:Y:S01]  /*165f0*/  IMAD.MOV.U32 R50, RZ, RZ, R73 ;  /* 0x000000ffff327224 */ /* 0x001fe200078e0049 */
[----:B------:R-:W-:Y:S06]  /*16600*/  @P0 BRA `(.L_x_4462) ;  /* 0x00000040002c0947 */ /* 0x000fec0003800000 */
[CC--:B------:R-:W-:Y:S01]  /*16610*/  FSETP.GT.FTZ.AND P0, PT, R73.reuse, R52.reuse, PT ;  /* 0x000000344900720b */ /* 0x0c0fe20003f14000 */
[----:B------:R-:W-:Y:S01]  /*16620*/  IMAD.MOV.U32 R54, RZ, RZ, RZ ;  /* 0x000000ffff367224 */ /* 0x000fe200078e00ff */
[----:B------:R-:W-:Y:S02]  /*16630*/  PRMT R57, R110, 0x7610, R57 ;  /* 0x000076106e397816 */ /* 0x000fe40000000039 */
        /* <DEDUP_REMOVED lines=10> */
.L_x_4652:
        /* <DEDUP_REMOVED lines=20> */
.L_x_4464:
[----:B------:R-:W-:Y:S01]  /*16820*/  IMAD.MOV.U32 R48, RZ, RZ, R99 ;  /* 0x000000ffff307224 */ /* 0x000fe200078e0063 */
[----:B------:R-:W-:Y:S01]  /*16830*/  PRMT R52, R52, 0x5410, R136 ;  /* 0x0000541034347816 */ /* 0x000fe20000000088 */
[----:B------:R-:W-:Y:S01]  /*16840*/  IMAD.MOV.U32 R99, RZ, RZ, R98 ;  /* 0x000000ffff637224 */ /* 0x000fe200078e0062 */
[----:B------:R-:W-:-:S07]  /*16850*/  PRMT R136, R135, 0x7610, R136 ;  /* 0x0000761087887816 */ /* 0x000fce0000000088 */
.L_x_4465:
[----:B------:R-:W-:Y:S05]  /*16860*/  BSYNC.RECONVERGENT B1 ;  /* 0x0000000000017941 */ /* 0x000fea0003800200 */
.L_x_4463:
        /* <DEDUP_REMOVED lines=11> */
.L_x_4467:
[----:B------:R-:W-:Y:S01]  /*16920*/  IMAD.MOV.U32 R55, RZ, RZ, R48 ;  /* 0x000000ffff377224 */ /* 0x000fe200078e0030 */
[----:B------:R-:W-:Y:S01]  /*16930*/  PRMT R56, R56, 0x7610, R52 ;  /* 0x0000761038387816 */ /* 0x000fe20000000034 */
[----:B------:R-:W-:Y:S01]  /*16940*/  IMAD.MOV.U32 R98, RZ, RZ, R97 ;  /* 0x000000ffff627224 */ /* 0x000fe200078e0061 */
[----:B------:R-:W-:-:S07]  /*16950*/  PRMT R135, R134, 0x7632, R135 ;  /* 0x0000763286877816 */ /* 0x000fce0000000087 */
.L_x_4468:
[----:B------:R-:W-:Y:S05]  /*16960*/  BSYNC.RECONVERGENT B1 ;  /* 0x0000000000017941 */ /* 0x000fea0003800200 */
.L_x_4466:
        /* <DEDUP_REMOVED lines=11> */
.L_x_4470:
[----:B------:R-:W-:Y:S01]  /*16a20*/  IMAD.MOV.U32 R48, RZ, RZ, R55 ;  /* 0x000000ffff307224 */ /* 0x000fe200078e0037 */
[----:B------:R-:W-:Y:S01]  /*16a30*/  PRMT R52, R56, 0x7632, R52 ;  /* 0x0000763238347816 */ /* 0x000fe20000000034 */
[----:B------:R-:W-:Y:S01]  /*16a40*/  IMAD.MOV.U32 R97, RZ, RZ, R96 ;  /* 0x000000ffff617224 */ /* 0x000fe200078e0060 */
[----:B------:R-:W-:-:S07]  /*16a50*/  PRMT R134, R134, 0x5410, R134 ;  /* 0x0000541086867816 */ /* 0x000fce0000000086 */
.L_x_4471:
[----:B------:R-:W-:Y:S05]  /*16a60*/  BSYNC.RECONVERGENT B1 ;  /* 0x0000000000017941 */ /* 0x000fea0003800200 */
.L_x_4469:
        /* <DEDUP_REMOVED lines=11> */
.L_x_4473:
[----:B------:R-:W-:Y:S01]  /*16b20*/  IMAD.MOV.U32 R55, RZ, RZ, R48 ;  /* 0x000000ffff377224 */ /* 0x000fe200078e0030 */
[----:B------:R-:W-:Y:S01]  /*16b30*/  PRMT R56, R52, 0x7610, R56 ;  /* 0x0000761034387816 */ /* 0x000fe20000000038 */
[----:B------:R-:W-:Y:S01]  /*16b40*/  IMAD.MOV.U32 R96, RZ, RZ, R95 ;  /* 0x000000ffff607224 */ /* 0x000fe200078e005f */
[----:B------:R-:W-:-:S07]  /*16b50*/  PRMT R134, R133, 0x7632, R134 ;  /* 0x0000763285867816 */ /* 0x000fce0000000086 */
.L_x_4474:
[----:B------:R-:W-:Y:S05]  /*16b60*/  BSYNC.RECONVERGENT B1 ;  /* 0x0000000000017941 */ /* 0x000fea0003800200 */
.L_x_4472:
        /* <DEDUP_REMOVED lines=11> */
.L_x_4476:
[----:B------:R-:W-:Y:S01]  /*16c20*/  IMAD.MOV.U32 R48, RZ, RZ, R55 ;  /* 0x000000ffff307224 */ /* 0x000fe200078e0037 */
[----:B------:R-:W-:Y:S01]  /*16c30*/  PRMT R52, R52, 0x5410, R56 ;  /* 0x0000541034347816 */ /* 0x000fe20000000038 */
[----:B------:R-:W-:Y:S01]  /*16c40*/  IMAD.MOV.U32 R95, RZ, RZ, R94 ;  /* 0x000000ffff5f7224 */ /* 0x000fe200078e005e */
[----:B------:R-:W-:-:S07]  /*16c50*/  PRMT R133, R133, 0x5410, R133 ;  /* 0x0000541085857816 */ /* 0x000fce0000000085 */
.L_x_4477:
[----:B------:R-:W-:Y:S05]  /*16c60*/  BSYNC.RECONVERGENT B1 ;  /* 0x0000000000017941 */ /* 0x000fea0003800200 */
.L_x_4475:
        /* <DEDUP_REMOVED lines=11> */
.L_x_4479:
[----:B------:R-:W-:Y:S01]  /*16d20*/  IMAD.MOV.U32 R55, RZ, RZ, R48 ;  /* 0x000000ffff377224 */ /* 0x000fe200078e0030 */
[----:B------:R-:W-:Y:S01]  /*16d30*/  PRMT R56, R56, 0x7610, R52 ;  /* 0x0000761038387816 */ /* 0x000fe20000000034 */
[----:B------:R-:W-:Y:S01]  /*16d40*/  IMAD.MOV.U32 R94, RZ, RZ, R93 ;  /* 0x000000ffff5e7224 */ /* 0x000fe200078e005d */
[----:B------:R-:W-:-:S07]  /*16d50*/  PRMT R133, R132, 0x7632, R133 ;  /* 0x0000763284857816 */ /* 0x000fce0000000085 */
.L_x_4480:
[----:B------:R-:W-:Y:S05]  /*16d60*/  BSYNC.RECONVERGENT B1 ;  /* 0x0000000000017941 */ /* 0x000fea0003800200 */
.L_x_4478:
        /* <DEDUP_REMOVED lines=11> */
.L_x_4482:
[----:B------:R-:W-:Y:S01]  /*16e20*/  IMAD.MOV.U32 R48, RZ, RZ, R55 ;  /* 0x000000ffff307224 */ /* 0x000fe200078e0037 */
[----:B------:R-:W-:Y:S01]  /*16e30*/  PRMT R52, R56, 0x7632, R52 ;  /* 0x0000763238347816 */ /* 0x000fe20000000034 */
[----:B------:R-:W-:Y:S01]  /*16e40*/  IMAD.MOV.U32 R93, RZ, RZ, R92 ;  /* 0x000000ffff5d7224 */ /* 0x000fe200078e005c */
[----:B------:R-:W-:-:S07]  /*16e50*/  PRMT R132, R132, 0x5410, R132 ;  /* 0x0000541084847816 */ /* 0x000fce0000000084 */
.L_x_4483:
[----:B------:R-:W-:Y:S05]  /*16e60*/  BSYNC.RECONVERGENT B1 ;  /* 0x0000000000017941 */ /* 0x000fea0003800200 */
.L_x_4481:
        /* <DEDUP_REMOVED lines=11> */
.L_x_4485:
[----:B------:R-:W-:Y:S01]  /*16f20*/  IMAD.MOV.U32 R55, RZ, RZ, R48 ;  /* 0x000000ffff377224 */ /* 0x000fe200078e0030 */
[----:B------:R-:W-:Y:S01]  /*16f30*/  PRMT R56, R52, 0x7610, R56 ;  /* 0x0000761034387816 */ /* 0x000fe20000000038 */
[----:B------:R-:W-:Y:S01]  /*16f40*/  IMAD.MOV.U32 R92, RZ, RZ, R91 ;  /* 0x000000ffff5c7224 */ /* 0x000fe200078e005b */
[----:B------:R-:W-:-:S07]  /*16f50*/  PRMT R132, R131, 0x7632, R132 ;  /* 0x0000763283847816 */ /* 0x000fce0000000084 */
.L_x_4486:
[----:B------:R-:W-:Y:S05]  /*16f60*/  BSYNC.RECONVERGENT B1 ;  /* 0x0000000000017941 */ /* 0x000fea0003800200 */
.L_x_4484:
        /* <DEDUP_REMOVED lines=11> */
.L_x_4488:
[----:B------:R-:W-:Y:S01]  /*17020*/  IMAD.MOV.U32 R48, RZ, RZ, R55 ;  /* 0x000000ffff307224 */ /* 0x000fe200078e0037 */
[----:B------:R-:W-:Y:S01]  /*17030*/  PRMT R52, R52, 0x5410, R56 ;  /* 0x0000541034347816 */ /* 0x000fe20000000038 */
[----:B------:R-:W-:Y:S01]  /*17040*/  IMAD.MOV.U32 R91, RZ, RZ, R90 ;  /* 0x000000ffff5b7224 */ /* 0x000fe200078e005a */
[----:B------:R-:W-:-:S07]  /*17050*/  PRMT R131, R131, 0x5410, R131 ;  /* 0x0000541083837816 */ /* 0x000fce0000000083 */
.L_x_4489:
[----:B------:R-:W-:Y:S05]  /*17060*/  BSYNC.RECONVERGENT B1 ;  /* 0x0000000000017941 */ /* 0x000fea0003800200 */
.L_x_4487:
        /* <DEDUP_REMOVED lines=11> */
.L_x_4491:
[----:B------:R-:W-:Y:S01]  /*17120*/  IMAD.MOV.U32 R55, RZ, RZ, R48 ;  /* 0x000000ffff377224 */ /* 0x000fe200078e0030 */
[----:B------:R-:W-:Y:S01]  /*17130*/  PRMT R56, R56, 0x7610, R52 ;  /* 0x0000761038387816 */ /* 0x000fe20000000034 */
[----:B------:R-:W-:Y:S01]  /*17140*/  IMAD.MOV.U32 R90, RZ, RZ, R89 ;  /* 0x000000ffff5a7224 */ /* 0x000fe200078e0059 */
[----:B------:R-:W-:-:S07]  /*17150*/  PRMT R131, R130, 0x7632, R131 ;  /* 0x0000763282837816 */ /* 0x000fce0000000083 */
.L_x_4492:
[----:B------:R-:W-:Y:S05]  /*17160*/  BSYNC.RECONVERGENT B1 ;  /* 0x0000000000017941 */ /* 0x000fea0003800200 */
.L_x_4490:
        /* <DEDUP_REMOVED lines=11> */
.L_x_4494:
[----:B------:R-:W-:Y:S01]  /*17220*/  IMAD.MOV.U32 R48, RZ, RZ, R55 ;  /* 0x000000ffff307224 */ /* 0x000fe200078e0037 */
[----:B------:R-:W-:Y:S01]  /*17230*/  PRMT R52, R56, 0x7632, R52 ;  /* 0x0000763238347816 */ /* 0x000fe20000000034 */
[----:B------:R-:W-:Y:S01]  /*17240*/  IMAD.MOV.U32 R89, RZ, RZ, R88 ;  /* 0x000000ffff597224 */ /* 0x000fe200078e0058 */
[----:B------:R-:W-:-:S07]  /*17250*/  PRMT R130, R130, 0x5410, R130 ;  /* 0x0000541082827816 */ /* 0x000fce0000000082 */
.L_x_4495:
[----:B------:R-:W-:Y:S05]  /*17260*/  BSYNC.RECONVERGENT B1 ;  /* 0x0000000000017941 */ /* 0x000fea0003800200 */
.L_x_4493:
        /* <DEDUP_REMOVED lines=11> */
.L_x_4497:
[----:B------:R-:W-:Y:S01]  /*17320*/  IMAD.MOV.U32 R55, RZ, RZ, R48 ;  /* 0x000000ffff377224 */ /* 0x000fe200078e0030 */
[----:B------:R-:W-:Y:S01]  /*17330*/  PRMT R56, R52, 0x7610, R56 ;  /* 0x0000761034387816 */ /* 0x000fe20000000038 */
[----:B------:R-:W-:Y:S01]  /*17340*/  IMAD.MOV.U32 R88, RZ, RZ, R87 ;  /* 0x000000ffff587224 */ /* 0x000fe200078e0057 */
[----:B------:R-:W-:-:S07]  /*17350*/  PRMT R130, R129, 0x7632, R130 ;  /* 0x0000763281827816 */ /* 0x000fce0000000082 */
.L_x_4498:
[----:B------:R-:W-:Y:S05]  /*17360*/  BSYNC.RECONVERGENT B1 ;  /* 0x0000000000017941 */ /* 0x000fea0003800200 */
.L_x_4496:
        /* <DEDUP_REMOVED lines=11> */
.L_x_4500:
[----:B------:R-:W-:Y:S01]  /*17420*/  IMAD.MOV.U32 R48, RZ, RZ, R55 ;  /* 0x000000ffff307224 */ /* 0x000fe200078e0037 */
[----:B------:R-:W-:Y:S01]  /*17430*/  PRMT R52, R52, 0x5410, R56 ;  /* 0x0000541034347816 */ /* 0x000fe20000000038 */
[----:B------:R-:W-:Y:S01]  /*17440*/  IMAD.MOV.U32 R87, RZ, RZ, R86 ;  /* 0x000000ffff577224 */ /* 0x000fe200078e0056 */
[----:B------:R-:W-:-:S07]  /*17450*/  PRMT R129, R129, 0x5410, R129 ;  /* 0x0000541081817816 */ /* 0x000fce0000000081 */
.L_x_4501:
[----:B------:R-:W-:Y:S05]  /*17460*/  BSYNC.RECONVERGENT B1 ;  /* 0x0000000000017941 */ /* 0x000fea0003800200 */
.L_x_4499:
        /* <DEDUP_REMOVED lines=11> */
.L_x_4503:
[----:B------:R-:W-:Y:S01]  /*17520*/  IMAD.MOV.U32 R55, RZ, RZ, R48 ;  /* 0x000000ffff377224 */ /* 0x000fe200078e0030 */
[----:B------:R-:W-:Y:S01]  /*17530*/  PRMT R56, R56, 0x7610, R52 ;  /* 0x0000761038387816 */ /* 0x000fe20000000034 */
[----:B------:R-:W-:Y:S01]  /*17540*/  IMAD.MOV.U32 R86, RZ, RZ, R85 ;  /* 0x000000ffff567224 */ /* 0x000fe200078e0055 */
[----:B------:R-:W-:-:S07]  /*17550*/  PRMT R129, R128, 0x7632, R129 ;  /* 0x0000763280817816 */ /* 0x000fce0000000081 */
.L_x_4504:
[----:B------:R-:W-:Y:S05]  /*17560*/  BSYNC.RECONVERGENT B1 ;  /* 0x0000000000017941 */ /* 0x000fea0003800200 */
.L_x_4502:
        /* <DEDUP_REMOVED lines=11> */
.L_x_4506:
[----:B------:R-:W-:Y:S01]  /*17620*/  IMAD.MOV.U32 R48, RZ, RZ, R55 ;  /* 0x000000ffff307224 */ /* 0x000fe200078e0037 */
[----:B------:R-:W-:Y:S01]  /*17630*/  PRMT R52, R56, 0x7632, R52 ;  /* 0x0000763238347816 */ /* 0x000fe20000000034 */
[----:B------:R-:W-:Y:S01]  /*17640*/  IMAD.MOV.U32 R85, RZ, RZ, R84 ;  /* 0x000000ffff557224 */ /* 0x000fe200078e0054 */
[----:B------:R-:W-:-:S07]  /*17650*/  PRMT R128, R128, 0x5410, R128 ;  /* 0x0000541080807816 */ /* 0x000fce0000000080 */
.L_x_4507:
[----:B------:R-:W-:Y:S05]  /*17660*/  BSYNC.RECONVERGENT B1 ;  /* 0x0000000000017941 */ /* 0x000fea0003800200 */
.L_x_4505:
        /* <DEDUP_REMOVED lines=11> */
.L_x_4509:
[----:B------:R-:W-:Y:S01]  /*17720*/  IMAD.MOV.U32 R55, RZ, RZ, R48 ;  /* 0x000000ffff377224 */ /* 0x000fe200078e0030 */
[----:B------:R-:W-:Y:S01]  /*17730*/  PRMT R56, R52, 0x7610, R56 ;  /* 0x0000761034387816 */ /* 0x000fe20000000038 */
[----:B------:R-:W-:Y:S01]  /*17740*/  IMAD.MOV.U32 R84, RZ, RZ, R3 ;  /* 0x000000ffff547224 */ /* 0x000fe200078e0003 */
[----:B------:R-:W-:-:S07]  /*17750*/  PRMT R128, R127, 0x7632, R128 ;  /* 0x000076327f807816 */ /* 0x000fce0000000080 */
.L_x_4510:
[----:B------:R-:W-:Y:S05]  /*17760*/  BSYNC.RECONVERGENT B1 ;  /* 0x0000000000017941 */ /* 0x000fea0003800200 */
.L_x_4508:
        /* <DEDUP_REMOVED lines=11> */
.L_x_4512:
[----:B------:R-:W-:Y:S01]  /*17820*/  IMAD.MOV.U32 R48, RZ, RZ, R55 ;  /* 0x000000ffff307224 */ /* 0x000fe200078e0037 */
[----:B------:R-:W-:Y:S01]  /*17830*/  PRMT R52, R52, 0x5410, R56 ;  /* 0x0000541034347816 */ /* 0x000fe20000000038 */
[----:B------:R-:W-:Y:S01]  /*17840*/  IMAD.MOV.U32 R3, RZ, RZ, R2 ;  /* 0x000000ffff037224 */ /* 0x000fe200078e0002 */
[----:B------:R-:W-:-:S07]  /*17850*/  PRMT R127, R127, 0x5410, R127 ;  /* 0x000054107f7f7816 */ /* 0x000fce000000007f */
.L_x_4513:
[----:B------:R-:W-:Y:S05]  /*17860*/  BSYNC.RECONVERGENT B1 ;  /* 0x0000000000017941 */ /* 0x000fea0003800200 */
.L_x_4511:
        /* <DEDUP_REMOVED lines=11> */
.L_x_4515:
[----:B------:R-:W-:Y:S01]  /*17920*/  IMAD.MOV.U32 R55, RZ, RZ, R48 ;  /* 0x000000ffff377224 */ /* 0x000fe200078e0030 */
[----:B------:R-:W-:Y:S01]  /*17930*/  PRMT R56, R56, 0x7610, R52 ;  /* 0x0000761038387816 */ /* 0x000fe20000000034 */
[----:B------:R-:W-:Y:S01]  /*17940*/  IMAD.MOV.U32 R2, RZ, RZ, R5 ;  /* 0x000000ffff027224 */ /* 0x000fe200078e0005 */
[----:B------:R-:W-:-:S07]  /*17950*/  PRMT R127, R126, 0x7632, R127 ;  /* 0x000076327e7f7816 */ /* 0x000fce000000007f */
.L_x_4516:
[----:B------:R-:W-:Y:S05]  /*17960*/  BSYNC.RECONVERGENT B1 ;  /* 0x0000000000017941 */ /* 0x000fea0003800200 */
.L_x_4514:
        /* <DEDUP_REMOVED lines=11> */
.L_x_4518:
[----:B------:R-:W-:Y:S01]  /*17a20*/  IMAD.MOV.U32 R48, RZ, RZ, R55 ;  /* 0x000000ffff307224 */ /* 0x000fe200078e0037 */
[----:B------:R-:W-:Y:S01]  /*17a30*/  PRMT R52, R56, 0x7632, R52 ;  /* 0x0000763238347816 */ /* 0x000fe20000000034 */
[----:B------:R-:W-:Y:S01]  /*17a40*/  IMAD.MOV.U32 R5, RZ, RZ, R4 ;  /* 0x000000ffff057224 */ /* 0x000fe200078e0004 */
[----:B------:R-:W-:-:S07]  /*17a50*/  PRMT R126, R126, 0x5410, R126 ;  /* 0x000054107e7e7816 */ /* 0x000fce000000007e */
.L_x_4519:
[----:B------:R-:W-:Y:S05]  /*17a60*/  BSYNC.RECONVERGENT B1 ;  /* 0x0000000000017941 */ /* 0x000fea0003800200 */
.L_x_4517:
        /* <DEDUP_REMOVED lines=11> */
.L_x_4521:
[----:B------:R-:W-:Y:S01]  /*17b20*/  IMAD.MOV.U32 R55, RZ, RZ, R48 ;  /* 0x000000ffff377224 */ /* 0x000fe200078e0030 */
[----:B------:R-:W-:Y:S01]  /*17b30*/  PRMT R56, R52, 0x7610, R56 ;  /* 0x0000761034387816 */ /* 0x000fe20000000038 */
[----:B------:R-:W-:Y:S01]  /*17b40*/  IMAD.MOV.U32 R4, RZ, RZ, R7 ;  /* 0x000000ffff047224 */ /* 0x000fe200078e0007 */
[----:B------:R-:W-:-:S07]  /*17b50*/  PRMT R126, R125, 0x7632, R126 ;  /* 0x000076327d7e7816 */ /* 0x000fce000000007e */
.L_x_4522:
[----:B------:R-:W-:Y:S05]  /*17b60*/  BSYNC.RECONVERGENT B1 ;  /* 0x0000000000017941 */ /* 0x000fea0003800200 */
.L_x_4520:
        /* <DEDUP_REMOVED lines=11> */
.L_x_4524:
[----:B------:R-:W-:Y:S01]  /*17c20*/  IMAD.MOV.U32 R48, RZ, RZ, R55 ;  /* 0x000000ffff307224 */ /* 0x000fe200078e0037 */
[----:B------:R-:W-:Y:S01]  /*17c30*/  PRMT R52, R52, 0x5410, R56 ;  /* 0x0000541034347816 */ /* 0x000fe20000000038 */
[----:B------:R-:W-:Y:S01]  /*17c40*/  IMAD.MOV.U32 R7, RZ, RZ, R6 ;  /* 0x000000ffff077224 */ /* 0x000fe200078e0006 */
[----:B------:R-:W-:-:S07]  /*17c50*/  PRMT R125, R125, 0x5410, R125 ;  /* 0x000054107d7d7816 */ /* 0x000fce000000007d */
.L_x_4525:
[----:B------:R-:W-:Y:S05]  /*17c60*/  BSYNC.RECONVERGENT B1 ;  /* 0x0000000000017941 */ /* 0x000fea0003800200 */
.L_x_4523:
        /* <DEDUP_REMOVED lines=11> */
.L_x_4527:
[----:B------:R-:W-:Y:S01]  /*17d20*/  IMAD.MOV.U32 R55, RZ, RZ, R48 ;  /* 0x000000ffff377224 */ /* 0x000fe200078e0030 */
[----:B------:R-:W-:Y:S01]  /*17d30*/  PRMT R56, R56, 0x7610, R52 ;  /* 0x0000761038387816 */ /* 0x000fe20000000034 */
[----:B------:R-:W-:Y:S01]  /*17d40*/  IMAD.MOV.U32 R6, RZ, RZ, R9 ;  /* 0x000000ffff067224 */ /* 0x000fe200078e0009 */
[----:B------:R-:W-:-:S07]  /*17d50*/  PRMT R125, R124, 0x7632, R125 ;  /* 0x000076327c7d7816 */ /* 0x000fce000000007d */
.L_x_4528:
[----:B------:R-:W-:Y:S05]  /*17d60*/  BSYNC.RECONVERGENT B1 ;  /* 0x0000000000017941 */ /* 0x000fea0003800200 */
.L_x_4526:
        /* <DEDUP_REMOVED lines=11> */
.L_x_4530:
[----:B------:R-:W-:Y:S01]  /*17e20*/  IMAD.MOV.U32 R48, RZ, RZ, R55 ;  /* 0x000000ffff307224 */ /* 0x000fe200078e0037 */
[----:B------:R-:W-:Y:S01]  /*17e30*/  PRMT R52, R56, 0x7632, R52 ;  /* 0x0000763238347816 */ /* 0x000fe20000000034 */
[----:B------:R-:W-:Y:S01]  /*17e40*/  IMAD.MOV.U32 R9, RZ, RZ, R8 ;  /* 0x000000ffff097224 */ /* 0x000fe200078e0008 */
[----:B------:R-:W-:-:S07]  /*17e50*/  PRMT R124, R124, 0x5410, R124 ;  /* 0x000054107c7c7816 */ /* 0x000fce000000007c */
.L_x_4531:
[----:B------:R-:W-:Y:S05]  /*17e60*/  BSYNC.RECONVERGENT B1 ;  /* 0x0000000000017941 */ /* 0x000fea0003800200 */
.L_x_4529:
        /* <DEDUP_REMOVED lines=11> */
.L_x_4533:
[----:B------:R-:W-:Y:S01]  /*17f20*/  IMAD.MOV.U32 R55, RZ, RZ, R48 ;  /* 0x000000ffff377224 */ /* 0x000fe200078e0030 */
[----:B------:R-:W-:Y:S01]  /*17f30*/  PRMT R56, R52, 0x7610, R56 ;  /* 0x0000761034387816 */ /* 0x000fe20000000038 */
[----:B------:R-:W-:Y:S01]  /*17f40*/  IMAD.MOV.U32 R8, RZ, RZ, R11 ;  /* 0x000000ffff087224 */ /* 0x000fe200078e000b */
[----:B------:R-:W-:-:S07]  /*17f50*/  PRMT R124, R123, 0x7632, R124 ;  /* 0x000076327b7c7816 */ /* 0x000fce000000007c */
.L_x_4534:
[----:B------:R-:W-:Y:S05]  /*17f60*/  BSYNC.RECONVERGENT B1 ;  /* 0x0000000000017941 */ /* 0x000fea0003800200 */
.L_x_4532:
        /* <DEDUP_REMOVED lines=11> */
.L_x_4536:
[----:B------:R-:W-:Y:S01]  /*18020*/  IMAD.MOV.U32 R48, RZ, RZ, R55 ;  /* 0x000000ffff307224 */ /* 0x000fe200078e0037 */
[----:B------:R-:W-:Y:S01]  /*18030*/  PRMT R52, R52, 0x5410, R56 ;  /* 0x0000541034347816 */ /* 0x000fe20000000038 */
[----:B------:R-:W-:Y:S01]  /*18040*/  IMAD.MOV.U32 R11, RZ, RZ, R10 ;  /* 0x000000ffff0b7224 */ /* 0x000fe200078e000a */
[----:B------:R-:W-:-:S07]  /*18050*/  PRMT R123, R123, 0x5410, R123 ;  /* 0x000054107b7b7816 */ /* 0x000fce000000007b */
.L_x_4537:
[----:B------:R-:W-:Y:S05]  /*18060*/  BSYNC.RECONVERGENT B1 ;  /* 0x0000000000017941 */ /* 0x000fea0003800200 */
.L_x_4535:
        /* <DEDUP_REMOVED lines=11> */
.L_x_4539:
[----:B------:R-:W-:Y:S01]  /*18120*/  IMAD.MOV.U32 R55, RZ, RZ, R48 ;  /* 0x000000ffff377224 */ /* 0x000fe200078e0030 */
[----:B------:R-:W-:Y:S01]  /*18130*/  PRMT R56, R56, 0x7610, R52 ;  /* 0x0000761038387816 */ /* 0x000fe20000000034 */
[----:B------:R-:W-:Y:S01]  /*18140*/  IMAD.MOV.U32 R10, RZ, RZ, R13 ;  /* 0x000000ffff0a7224 */ /* 0x000fe200078e000d */
[----:B------:R-:W-:-:S07]  /*18150*/  PRMT R123, R122, 0x7632, R123 ;  /* 0x000076327a7b7816 */ /* 0x000fce000000007b */
.L_x_4540:
[----:B------:R-:W-:Y:S05]  /*18160*/  BSYNC.RECONVERGENT B1 ;  /* 0x0000000000017941 */ /* 0x000fea0003800200 */
.L_x_4538:
        /* <DEDUP_REMOVED lines=11> */
.L_x_4542:
[----:B------:R-:W-:Y:S01]  /*18220*/  IMAD.MOV.U32 R48, RZ, RZ, R55 ;  /* 0x000000ffff307224 */ /* 0x000fe200078e0037 */
[----:B------:R-:W-:Y:S01]  /*18230*/  PRMT R52, R56, 0x7632, R52 ;  /* 0x0000763238347816 */ /* 0x000fe20000000034 */
[----:B------:R-:W-:Y:S01]  /*18240*/  IMAD.MOV.U32 R13, RZ, RZ, R12 ;  /* 0x000000ffff0d7224 */ /* 0x000fe200078e000c */
[----:B------:R-:W-:-:S07]  /*18250*/  PRMT R122, R122, 0x5410, R122 ;  /* 0x000054107a7a7816 */ /* 0x000fce000000007a */
.L_x_4543:
[----:B------:R-:W-:Y:S05]  /*18260*/  BSYNC.RECONVERGENT B1 ;  /* 0x0000000000017941 */ /* 0x000fea0003800200 */
.L_x_4541:
        /* <DEDUP_REMOVED lines=11> */
.L_x_4545:
[----:B------:R-:W-:Y:S01]  /*18320*/  IMAD.MOV.U32 R55, RZ, RZ, R48 ;  /* 0x000000ffff377224 */ /* 0x000fe200078e0030 */
[----:B------:R-:W-:Y:S01]  /*18330*/  PRMT R56, R52, 0x7610, R56 ;  /* 0x0000761034387816 */ /* 0x000fe20000000038 */
[----:B------:R-:W-:Y:S01]  /*18340*/  IMAD.MOV.U32 R12, RZ, RZ, R15 ;  /* 0x000000ffff0c7224 */ /* 0x000fe200078e000f */
[----:B------:R-:W-:-:S07]  /*18350*/  PRMT R122, R121, 0x7632, R122 ;  /* 0x00007632797a7816 */ /* 0x000fce000000007a */
.L_x_4546:
[----:B------:R-:W-:Y:S05]  /*18360*/  BSYNC.RECONVERGENT B1 ;  /* 0x0000000000017941 */ /* 0x000fea0003800200 */
.L_x_4544:
        /* <DEDUP_REMOVED lines=11> */
.L_x_4548:
[----:B------:R-:W-:Y:S01]  /*18420*/  IMAD.MOV.U32 R48, RZ, RZ, R55 ;  /* 0x000000ffff307224 */ /* 0x000fe200078e0037 */
[----:B------:R-:W-:Y:S01]  /*18430*/  PRMT R52, R52, 0x5410, R56 ;  /* 0x0000541034347816 */ /* 0x000fe20000000038 */
[----:B------:R-:W-:Y:S01]  /*18440*/  IMAD.MOV.U32 R15, RZ, RZ, R14 ;  /* 0x000000ffff0f7224 */ /* 0x000fe200078e000e */
[----:B------:R-:W-:-:S07]  /*18450*/  PRMT R121, R121, 0x5410, R121 ;  /* 0x0000541079797816 */ /* 0x000fce0000000079 */
.L_x_4549:
[----:B------:R-:W-:Y:S05]  /*18460*/  BSYNC.RECONVERGENT B1 ;  /* 0x0000000000017941 */ /* 0x000fea0003800200 */
.L_x_4547:
        /* <DEDUP_REMOVED lines=11> */
.L_x_4551:
[----:B------:R-:W-:Y:S01]  /*18520*/  IMAD.MOV.U32 R55, RZ, RZ, R48 ;  /* 0x000000ffff377224 */ /* 0x000fe200078e0030 */
[----:B------:R-:W-:Y:S01]  /*18530*/  PRMT R56, R56, 0x7610, R52 ;  /* 0x0000761038387816 */ /* 0x000fe20000000034 */
[----:B------:R-:W-:Y:S01]  /*18540*/  IMAD.MOV.U32 R14, RZ, RZ, R17 ;  /* 0x000000ffff0e7224 */ /* 0x000fe200078e0011 */
[----:B------:R-:W-:-:S07]  /*18550*/  PRMT R121, R120, 0x7632, R121 ;  /* 0x0000763278797816 */ /* 0x000fce0000000079 */
.L_x_4552:
[----:B------:R-:W-:Y:S05]  /*18560*/  BSYNC.RECONVERGENT B1 ;  /* 0x0000000000017941 */ /* 0x000fea0003800200 */
.L_x_4550:
        /* <DEDUP_REMOVED lines=11> */
.L_x_4554:
[----:B------:R-:W-:Y:S01]  /*18620*/  IMAD.MOV.U32 R48, RZ, RZ, R55 ;  /* 0x000000ffff307224 */ /* 0x000fe200078e0037 */
[----:B------:R-:W-:Y:S01]  /*18630*/  PRMT R52, R56, 0x7632, R52 ;  /* 0x0000763238347816 */ /* 0x000fe20000000034 */
[----:B------:R-:W-:Y:S01]  /*18640*/  IMAD.MOV.U32 R17, RZ, RZ, R16 ;  /* 0x000000ffff117224 */ /* 0x000fe200078e0010 */
[----:B------:R-:W-:-:S07]  /*18650*/  PRMT R120, R120, 0x5410, R120 ;  /* 0x0000541078787816 */ /* 0x000fce0000000078 */
.L_x_4555:
[----:B------:R-:W-:Y:S05]  /*18660*/  BSYNC.RECONVERGENT B1 ;  /* 0x0000000000017941 */ /* 0x000fea0003800200 */
.L_x_4553:
        /* <DEDUP_REMOVED lines=11> */
.L_x_4557:
[----:B------:R-:W-:Y:S01]  /*18720*/  IMAD.MOV.U32 R55, RZ, RZ, R48 ;  /* 0x000000ffff377224 */ /* 0x000fe200078e0030 */
[----:B------:R-:W-:Y:S01]  /*18730*/  PRMT R56, R52, 0x7610, R56 ;  /* 0x0000761034387816 */ /* 0x000fe20000000038 */
[----:B------:R-:W-:Y:S01]  /*18740*/  IMAD.MOV.U32 R16, RZ, RZ, R19 ;  /* 0x000000ffff107224 */ /* 0x000fe200078e0013 */
[----:B------:R-:W-:-:S07]  /*18750*/  PRMT R120, R119, 0x7632, R120 ;  /* 0x0000763277787816 */ /* 0x000fce0000000078 */
.L_x_4558:
[----:B------:R-:W-:Y:S05]  /*18760*/  BSYNC.RECONVERGENT B1 ;  /* 0x0000000000017941 */ /* 0x000fea0003800200 */
.L_x_4556:
        /* <DEDUP_REMOVED lines=11> */
.L_x_4560:
[----:B------:R-:W-:Y:S01]  /*18820*/  IMAD.MOV.U32 R48, RZ, RZ, R55 ;  /* 0x000000ffff307224 */ /* 0x000fe200078e0037 */
[----:B------:R-:W-:Y:S01]  /*18830*/  PRMT R52, R52, 0x5410, R56 ;  /* 0x0000541034347816 */ /* 0x000fe20000000038 */
[----:B------:R-:W-:Y:S01]  /*18840*/  IMAD.MOV.U32 R19, RZ, RZ, R18 ;  /* 0x000000ffff137224 */ /* 0x000fe200078e0012 */
[----:B------:R-:W-:-:S07]  /*18850*/  PRMT R119, R119, 0x5410, R119 ;  /* 0x0000541077777816 */ /* 0x000fce0000000077 */
.L_x_4561:
[----:B------:R-:W-:Y:S05]  /*18860*/  BSYNC.RECONVERGENT B1 ;  /* 0x0000000000017941 */ /* 0x000fea0003800200 */
.L_x_4559:
        /* <DEDUP_REMOVED lines=11> */
.L_x_4563:
[----:B------:R-:W-:Y:S01]  /*18920*/  IMAD.MOV.U32 R55, RZ, RZ, R48 ;  /* 0x000000ffff377224 */ /* 0x000fe200078e0030 */
[----:B------:R-:W-:Y:S01]  /*18930*/  PRMT R56, R56, 0x7610, R52 ;  /* 0x0000761038387816 */ /* 0x000fe20000000034 */
[----:B------:R-:W-:Y:S01]  /*18940*/  IMAD.MOV.U32 R18, RZ, RZ, R21 ;  /* 0x000000ffff127224 */ /* 0x000fe200078e0015 */
[----:B------:R-:W-:-:S07]  /*18950*/  PRMT R119, R118, 0x7632, R119 ;  /* 0x0000763276777816 */ /* 0x000fce0000000077 */
.L_x_4564:
[----:B------:R-:W-:Y:S05]  /*18960*/  BSYNC.RECONVERGENT B1 ;  /* 0x0000000000017941 */ /* 0x000fea0003800200 */
.L_x_4562:
        /* <DEDUP_REMOVED lines=11> */
.L_x_4566:
[----:B------:R-:W-:Y:S01]  /*18a20*/  IMAD.MOV.U32 R48, RZ, RZ, R55 ;  /* 0x000000ffff307224 */ /* 0x000fe200078e0037 */
[----:B------:R-:W-:Y:S01]  /*18a30*/  PRMT R52, R56, 0x7632, R52 ;  /* 0x0000763238347816 */ /* 0x000fe20000000034 */
[----:B------:R-:W-:Y:S01]  /*18a40*/  IMAD.MOV.U32 R21, RZ, RZ, R20 ;  /* 0x000000ffff157224 */ /* 0x000fe200078e0014 */
[----:B------:R-:W-:-:S07]  /*18a50*/  PRMT R118, R118, 0x5410, R118 ;  /* 0x0000541076767816 */ /* 0x000fce0000000076 */
.L_x_4567:
[----:B------:R-:W-:Y:S05]  /*18a60*/  BSYNC.RECONVERGENT B1 ;  /* 0x0000000000017941 */ /* 0x000fea0003800200 */
.L_x_4565:
        /* <DEDUP_REMOVED lines=11> */
.L_x_4569:
[----:B------:R-:W-:Y:S01]  /*18b20*/  IMAD.MOV.U32 R55, RZ, RZ, R48 ;  /* 0x000000ffff377224 */ /* 0x000fe200078e0030 */
[----:B------:R-:W-:Y:S01]  /*18b30*/  PRMT R56, R52, 0x7610, R56 ;  /* 0x0000761034387816 */ /* 0x000fe20000000038 */
[----:B------:R-:W-:Y:S01]  /*18b40*/  IMAD.MOV.U32 R20, RZ, RZ, R23 ;  /* 0x000000ffff147224 */ /* 0x000fe200078e0017 */
[----:B------:R-:W-:-:S07]  /*18b50*/  PRMT R118, R117, 0x7632, R118 ;  /* 0x0000763275767816 */ /* 0x000fce0000000076 */
.L_x_4570:
[----:B------:R-:W-:Y:S05]  /*18b60*/  BSYNC.RECONVERGENT B1 ;  /* 0x0000000000017941 */ /* 0x000fea0003800200 */
.L_x_4568:
        /* <DEDUP_REMOVED lines=11> */
.L_x_4572:
[----:B------:R-:W-:Y:S01]  /*18c20*/  IMAD.MOV.U32 R48, RZ, RZ, R55 ;  /* 0x000000ffff307224 */ /* 0x000fe200078e0037 */
[----:B------:R-:W-:Y:S01]  /*18c30*/  PRMT R52, R52, 0x5410, R56 ;  /* 0x0000541034347816 */ /* 0x000fe20000000038 */
[----:B------:R-:W-:Y:S01]  /*18c40*/  IMAD.MOV.U32 R23, RZ, RZ, R22 ;  /* 0x000000ffff177224 */ /* 0x000fe200078e0016 */
[----:B------:R-:W-:-:S07]  /*18c50*/  PRMT R117, R117, 0x5410, R117 ;  /* 0x0000541075757816 */ /* 0x000fce0000000075 */
.L_x_4573:
[----:B------:R-:W-:Y:S05]  /*18c60*/  BSYNC.RECONVERGENT B1 ;  /* 0x0000000000017941 */ /* 0x000fea0003800200 */
.L_x_4571:
        /* <DEDUP_REMOVED lines=11> */
.L_x_4575:
[----:B------:R-:W-:Y:S01]  /*18d20*/  IMAD.MOV.U32 R55, RZ, RZ, R48 ;  /* 0x000000ffff377224 */ /* 0x000fe200078e0030 */
[----:B------:R-:W-:Y:S01]  /*18d30*/  PRMT R56, R56, 0x7610, R52 ;  /* 0x0000761038387816 */ /* 0x000fe20000000034 */
[----:B------:R-:W-:Y:S01]  /*18d40*/  IMAD.MOV.U32 R22, RZ, RZ, R25 ;  /* 0x000000ffff167224 */ /* 0x000fe200078e0019 */
[----:B------:R-:W-:-:S07]  /*18d50*/  PRMT R117, R116, 0x7632, R117 ;  /* 0x0000763274757816 */ /* 0x000fce0000000075 */
.L_x_4576:
[----:B------:R-:W-:Y:S05]  /*18d60*/  BSYNC.RECONVERGENT B1 ;  /* 0x0000000000017941 */ /* 0x000fea0003800200 */
.L_x_4574:
        /* <DEDUP_REMOVED lines=11> */
.L_x_4578:
[----:B------:R-:W-:Y:S01]  /*18e20*/  IMAD.MOV.U32 R48, RZ, RZ, R55 ;  /* 0x000000ffff307224 */ /* 0x000fe200078e0037 */
[----:B------:R-:W-:Y:S01]  /*18e30*/  PRMT R52, R56, 0x7632, R52 ;  /* 0x0000763238347816 */ /* 0x000fe20000000034 */
[----:B------:R-:W-:Y:S01]  /*18e40*/  IMAD.MOV.U32 R25, RZ, RZ, R24 ;  /* 0x000000ffff197224 */ /* 0x000fe200078e0018 */
[----:B------:R-:W-:-:S07]  /*18e50*/  PRMT R116, R116, 0x5410, R116 ;  /* 0x0000541074747816 */ /* 0x000fce0000000074 */
.L_x_4579:
[----:B------:R-:W-:Y:S05]  /*18e60*/  BSYNC.RECONVERGENT B1 ;  /* 0x0000000000017941 */ /* 0x000fea0003800200 */
.L_x_4577:
        /* <DEDUP_REMOVED lines=11> */
.L_x_4581:
[----:B------:R-:W-:Y:S01]  /*18f20*/  IMAD.MOV.U32 R55, RZ, RZ, R48 ;  /* 0x000000ffff377224 */ /* 0x000fe200078e0030 */
[----:B------:R-:W-:Y:S01]  /*18f30*/  PRMT R56, R52, 0x7610, R56 ;  /* 0x0000761034387816 */ /* 0x000fe20000000038 */
[----:B------:R-:W-:Y:S01]  /*18f40*/  IMAD.MOV.U32 R24, RZ, RZ, R27 ;  /* 0x000000ffff187224 */ /* 0x000fe200078e001b */
[----:B------:R-:W-:-:S07]  /*18f50*/  PRMT R116, R115, 0x7632, R116 ;  /* 0x0000763273747816 */ /* 0x000fce0000000074 */
.L_x_4582:
[----:B------:R-:W-:Y:S05]  /*18f60*/  BSYNC.RECONVERGENT B1 ;  /* 0x0000000000017941 */ /* 0x000fea0003800200 */
.L_x_4580:
        /* <DEDUP_REMOVED lines=11> */
.L_x_4584:
[----:B------:R-:W-:Y:S01]  /*19020*/  IMAD.MOV.U32 R48, RZ, RZ, R55 ;  /* 0x000000ffff307224 */ /* 0x000fe200078e0037 */
[----:B------:R-:W-:Y:S01]  /*19030*/  PRMT R52, R52, 0x5410, R56 ;  /* 0x0000541034347816 */ /* 0x000fe20000000038 */
[----:B------:R-:W-:Y:S01]  /*19040*/  IMAD.MOV.U32 R27, RZ, RZ, R26 ;  /* 0x000000ffff1b7224 */ /* 0x000fe200078e001a */
[----:B------:R-:W-:-:S07]  /*19050*/  PRMT R115, R115, 0x5410, R115 ;  /* 0x0000541073737816 */ /* 0x000fce0000000073 */
.L_x_4585:
[----:B------:R-:W-:Y:S05]  /*19060*/  BSYNC.RECONVERGENT B1 ;  /* 0x0000000000017941 */ /* 0x000fea0003800200 */
.L_x_4583:
        /* <DEDUP_REMOVED lines=11> */
.L_x_4587:
[----:B------:R-:W-:Y:S01]  /*19120*/  IMAD.MOV.U32 R55, RZ, RZ, R48 ;  /* 0x000000ffff377224 */ /* 0x000fe200078e0030 */
[----:B------:R-:W-:Y:S01]  /*19130*/  PRMT R56, R56, 0x7610, R52 ;  /* 0x0000761038387816 */ /* 0x000fe20000000034 */
[----:B------:R-:W-:Y:S01]  /*19140*/  IMAD.MOV.U32 R26, RZ, RZ, R29 ;  /* 0x000000ffff1a7224 */ /* 0x000fe200078e001d */
[----:B------:R-:W-:-:S07]  /*19150*/  PRMT R115, R114, 0x7632, R115 ;  /* 0x0000763272737816 */ /* 0x000fce0000000073 */
.L_x_4588:
[----:B------:R-:W-:Y:S05]  /*19160*/  BSYNC.RECONVERGENT B1 ;  /* 0x0000000000017941 */ /* 0x000fea0003800200 */
.L_x_4586:
        /* <DEDUP_REMOVED lines=11> */
.L_x_4590:
[----:B------:R-:W-:Y:S01]  /*19220*/  IMAD.MOV.U32 R48, RZ, RZ, R55 ;  /* 0x000000ffff307224 */ /* 0x000fe200078e0037 */
[----:B------:R-:W-:Y:S01]  /*19230*/  PRMT R52, R56, 0x7632, R52 ;  /* 0x0000763238347816 */ /* 0x000fe20000000034 */
[----:B------:R-:W-:Y:S01]  /*19240*/  IMAD.MOV.U32 R29, RZ, RZ, R28 ;  /* 0x000000ffff1d7224 */ /* 0x000fe200078e001c */
[----:B------:R-:W-:-:S07]  /*19250*/  PRMT R114, R114, 0x5410, R114 ;  /* 0x0000541072727816 */ /* 0x000fce0000000072 */
.L_x_4591:
[----:B------:R-:W-:Y:S05]  /*19260*/  BSYNC.RECONVERGENT B1 ;  /* 0x0000000000017941 */ /* 0x000fea0003800200 */
.L_x_4589:
        /* <DEDUP_REMOVED lines=11> */
.L_x_4593:
[----:B------:R-:W-:Y:S01]  /*19320*/  IMAD.MOV.U32 R55, RZ, RZ, R48 ;  /* 0x000000ffff377224 */ /* 0x000fe200078e0030 */
[----:B------:R-:W-:Y:S01]  /*19330*/  PRMT R56, R52, 0x7610, R56 ;  /* 0x0000761034387816 */ /* 0x000fe20000000038 */
[----:B------:R-:W-:Y:S01]  /*19340*/  IMAD.MOV.U32 R28, RZ, RZ, R31 ;  /* 0x000000ffff1c7224 */ /* 0x000fe200078e001f */
[----:B------:R-:W-:-:S07]  /*19350*/  PRMT R114, R111, 0x7632, R114 ;  /* 0x000076326f727816 */ /* 0x000fce0000000072 */
.L_x_4594:
[----:B------:R-:W-:Y:S05]  /*19360*/  BSYNC.RECONVERGENT B1 ;  /* 0x0000000000017941 */ /* 0x000fea0003800200 */
.L_x_4592:
        /* <DEDUP_REMOVED lines=11> */
.L_x_4596:
[----:B------:R-:W-:Y:S01]  /*19420*/  IMAD.MOV.U32 R48, RZ, RZ, R55 ;  /* 0x000000ffff307224 */ /* 0x000fe200078e0037 */
[----:B------:R-:W-:Y:S01]  /*19430*/  PRMT R52, R52, 0x5410, R56 ;  /* 0x0000541034347816 */ /* 0x000fe20000000038 */
[----:B------:R-:W-:Y:S01]  /*19440*/  IMAD.MOV.U32 R31, RZ, RZ, R30 ;  /* 0x000000ffff1f7224 */ /* 0x000fe200078e001e */
[----:B------:R-:W-:-:S07]  /*19450*/  PRMT R111, R111, 0x5410, R111 ;  /* 0x000054106f6f7816 */ /* 0x000fce000000006f */
.L_x_4597:
[----:B------:R-:W-:Y:S05]  /*19460*/  BSYNC.RECONVERGENT B1 ;  /* 0x0000000000017941 */ /* 0x000fea0003800200 */
.L_x_4595:
        /* <DEDUP_REMOVED lines=11> */
.L_x_4599:
[----:B------:R-:W-:Y:S01]  /*19520*/  IMAD.MOV.U32 R55, RZ, RZ, R48 ;  /* 0x000000ffff377224 */ /* 0x000fe200078e0030 */
[----:B------:R-:W-:Y:S01]  /*19530*/  PRMT R56, R56, 0x7610, R52 ;  /* 0x0000761038387816 */ /* 0x000fe20000000034 */
[----:B------:R-:W-:Y:S01]  /*19540*/  IMAD.MOV.U32 R30, RZ, RZ, R33 ;  /* 0x000000ffff1e7224 */ /* 0x000fe200078e0021 */
[----:B------:R-:W-:-:S07]  /*19550*/  PRMT R111, R110, 0x7632, R111 ;  /* 0x000076326e6f7816 */ /* 0x000fce000000006f */
.L_x_4600:
[----:B------:R-:W-:Y:S05]  /*19560*/  BSYNC.RECONVERGENT B1 ;  /* 0x0000000000017941 */ /* 0x000fea0003800200 */
.L_x_4598:
        /* <DEDUP_REMOVED lines=11> */
.L_x_4602:
[----:B------:R-:W-:Y:S01]  /*19620*/  IMAD.MOV.U32 R48, RZ, RZ, R55 ;  /* 0x000000ffff307224 */ /* 0x000fe200078e0037 */
[----:B------:R-:W-:Y:S01]  /*19630*/  PRMT R52, R52, 0x7610, R56 ;  /* 0x0000761034347816 */ /* 0x000fe20000000038 */
[----:B------:R-:W-:Y:S01]  /*19640*/  IMAD.MOV.U32 R33, RZ, RZ, R32 ;  /* 0x000000ffff217224 */ /* 0x000fe200078e0020 */
[----:B------:R-:W-:-:S07]  /*19650*/  PRMT R110, R110, 0x5410, R102 ;  /* 0x000054106e6e7816 */ /* 0x000fce0000000066 */
.L_x_4603:
[----:B------:R-:W-:Y:S05]  /*19660*/  BSYNC.RECONVERGENT B1 ;  /* 0x0000000000017941 */ /* 0x000fea0003800200 */
.L_x_4601:
        /* <DEDUP_REMOVED lines=11> */
.L_x_4605:
[----:B------:R-:W-:Y:S01]  /*19720*/  IMAD.MOV.U32 R55, RZ, RZ, R48 ;  /* 0x000000ffff377224 */ /* 0x000fe200078e0030 */
[----:B------:R-:W-:Y:S01]  /*19730*/  PRMT R52, R52, 0x7632, R52 ;  /* 0x0000763234347816 */ /* 0x000fe20000000034 */
[----:B------:R-:W-:Y:S01]  /*19740*/  IMAD.MOV.U32 R32, RZ, RZ, R35 ;  /* 0x000000ffff207224 */ /* 0x000fe200078e0023 */
[----:B------:R-:W-:-:S07]  /*19750*/  PRMT R102, R102, 0x7632, R102 ;  /* 0x0000763266667816 */ /* 0x000fce0000000066 */
.L_x_4606:
[----:B------:R-:W-:Y:S05]  /*19760*/  BSYNC.RECONVERGENT B1 ;  /* 0x0000000000017941 */ /* 0x000fea0003800200 */
.L_x_4604:
        /* <DEDUP_REMOVED lines=11> */
.L_x_4608:
[----:B------:R-:W-:Y:S01]  /*19820*/  IMAD.MOV.U32 R48, RZ, RZ, R55 ;  /* 0x000000ffff307224 */ /* 0x000fe200078e0037 */
[----:B------:R-:W-:Y:S01]  /*19830*/  PRMT R56, R52, 0x7610, R56 ;  /* 0x0000761034387816 */ /* 0x000fe20000000038 */
[----:B------:R-:W-:Y:S01]  /*19840*/  IMAD.MOV.U32 R35, RZ, RZ, R34 ;  /* 0x000000ffff237224 */ /* 0x000fe200078e0022 */
[----:B------:R-:W-:-:S07]  /*19850*/  PRMT R102, R102, 0x5410, R103 ;  /* 0x0000541066667816 */ /* 0x000fce0000000067 */
.L_x_4609:
[----:B------:R-:W-:Y:S05]  /*19860*/  BSYNC.RECONVERGENT B1 ;  /* 0x0000000000017941 */ /* 0x000fea0003800200 */
.L_x_4607:
        /* <DEDUP_REMOVED lines=11> */
.L_x_4611:
[----:B------:R-:W-:Y:S01]  /*19920*/  IMAD.MOV.U32 R55, RZ, RZ, R48 ;  /* 0x000000ffff377224 */ /* 0x000fe200078e0030 */
[----:B------:R-:W-:Y:S01]  /*19930*/  PRMT R52, R56, 0x7610, R52 ;  /* 0x0000761038347816 */ /* 0x000fe20000000034 */
[----:B------:R-:W-:Y:S01]  /*19940*/  IMAD.MOV.U32 R34, RZ, RZ, R37 ;  /* 0x000000ffff227224 */ /* 0x000fe200078e0025 */
[----:B------:R-:W-:-:S07]  /*19950*/  PRMT R103, R103, 0x7632, R103 ;  /* 0x0000763267677816 */ /* 0x000fce0000000067 */
.L_x_4612:
[----:B------:R-:W-:Y:S05]  /*19960*/  BSYNC.RECONVERGENT B1 ;  /* 0x0000000000017941 */ /* 0x000fea0003800200 */
.L_x_4610:
        /* <DEDUP_REMOVED lines=11> */
.L_x_4614:
[----:B------:R-:W-:Y:S01]  /*19a20*/  IMAD.MOV.U32 R48, RZ, RZ, R55 ;  /* 0x000000ffff307224 */ /* 0x000fe200078e0037 */
[----:B------:R-:W-:Y:S01]  /*19a30*/  PRMT R52, R52, 0x5410, R52 ;  /* 0x0000541034347816 */ /* 0x000fe20000000034 */
[----:B------:R-:W-:Y:S01]  /*19a40*/  IMAD.MOV.U32 R37, RZ, RZ, R36 ;  /* 0x000000ffff257224 */ /* 0x000fe200078e0024 */
[----:B------:R-:W-:-:S07]  /*19a50*/  PRMT R103, R103, 0x5410, R104 ;  /* 0x0000541067677816 */ /* 0x000fce0000000068 */
.L_x_4615:
[----:B------:R-:W-:Y:S05]  /*19a60*/  BSYNC.RECONVERGENT B1 ;  /* 0x0000000000017941 */ /* 0x000fea0003800200 */
.L_x_4613:
        /* <DEDUP_REMOVED lines=11> */
.L_x_4617:
[----:B------:R-:W-:Y:S01]  /*19b20*/  IMAD.MOV.U32 R55, RZ, RZ, R48 ;  /* 0x000000ffff377224 */ /* 0x000fe200078e0030 */
[----:B------:R-:W-:Y:S01]  /*19b30*/  PRMT R52, R52, 0x7632, R52 ;  /* 0x0000763234347816 */ /* 0x000fe20000000034 */
[----:B------:R-:W-:Y:S01]  /*19b40*/  IMAD.MOV.U32 R36, RZ, RZ, R39 ;  /* 0x000000ffff247224 */ /* 0x000fe200078e0027 */
[----:B------:R-:W-:-:S07]  /*19b50*/  PRMT R104, R104, 0x7632, R104 ;  /* 0x0000763268687816 */ /* 0x000fce0000000068 */
.L_x_4618:
[----:B------:R-:W-:Y:S05]  /*19b60*/  BSYNC.RECONVERGENT B1 ;  /* 0x0000000000017941 */ /* 0x000fea0003800200 */
.L_x_4616:
        /* <DEDUP_REMOVED lines=11> */
.L_x_4620:
[----:B------:R-:W-:Y:S01]  /*19c20*/  IMAD.MOV.U32 R48, RZ, RZ, R55 ;  /* 0x000000ffff307224 */ /* 0x000fe200078e0037 */
[----:B------:R-:W-:Y:S01]  /*19c30*/  PRMT R52, R52, 0x5410, R52 ;  /* 0x0000541034347816 */ /* 0x000fe20000000034 */
[----:B------:R-:W-:Y:S01]  /*19c40*/  IMAD.MOV.U32 R39, RZ, RZ, R38 ;  /* 0x000000ffff277224 */ /* 0x000fe200078e0026 */
[----:B------:R-:W-:-:S07]  /*19c50*/  PRMT R104, R104, 0x5410, R105 ;  /* 0x0000541068687816 */ /* 0x000fce0000000069 */
.L_x_4621:
[----:B------:R-:W-:Y:S05]  /*19c60*/  BSYNC.RECONVERGENT B1 ;  /* 0x0000000000017941 */ /* 0x000fea0003800200 */
.L_x_4619:
        /* <DEDUP_REMOVED lines=11> */
.L_x_4623:
[----:B------:R-:W-:Y:S01]  /*19d20*/  IMAD.MOV.U32 R55, RZ, RZ, R48 ;  /* 0x000000ffff377224 */ /* 0x000fe200078e0030 */
[----:B------:R-:W-:Y:S01]  /*19d30*/  PRMT R56, R56, 0x7610, R52 ;  /* 0x0000761038387816 */ /* 0x000fe20000000034 */
[----:B------:R-:W-:Y:S01]  /*19d40*/  IMAD.MOV.U32 R38, RZ, RZ, R41 ;  /* 0x000000ffff267224 */ /* 0x000fe200078e0029 */
[----:B------:R-:W-:-:S07]  /*19d50*/  PRMT R105, R105, 0x7632, R105 ;  /* 0x0000763269697816 */ /* 0x000fce0000000069 */
.L_x_4624:
[----:B------:R-:W-:Y:S05]  /*19d60*/  BSYNC.RECONVERGENT B1 ;  /* 0x0000000000017941 */ /* 0x000fea0003800200 */
.L_x_4622:
        /* <DEDUP_REMOVED lines=11> */
.L_x_4626:
[----:B------:R-:W-:Y:S01]  /*19e20*/  IMAD.MOV.U32 R48, RZ, RZ, R55 ;  /* 0x000000ffff307224 */ /* 0x000fe200078e0037 */
[----:B------:R-:W-:Y:S01]  /*19e30*/  PRMT R52, R52, 0x7610, R56 ;  /* 0x0000761034347816 */ /* 0x000fe20000000038 */
[----:B------:R-:W-:Y:S01]  /*19e40*/  IMAD.MOV.U32 R41, RZ, RZ, R40 ;  /* 0x000000ffff297224 */ /* 0x000fe200078e0028 */
[----:B------:R-:W-:-:S07]  /*19e50*/  PRMT R105, R105, 0x5410, R106 ;  /* 0x0000541069697816 */ /* 0x000fce000000006a */
.L_x_4627:
[----:B------:R-:W-:Y:S05]  /*19e60*/  BSYNC.RECONVERGENT B1 ;  /* 0x0000000000017941 */ /* 0x000fea0003800200 */
.L_x_4625:
        /* <DEDUP_REMOVED lines=11> */
.L_x_4629:
[----:B------:R-:W-:Y:S01]  /*19f20*/  IMAD.MOV.U32 R55, RZ, RZ, R48 ;  /* 0x000000ffff377224 */ /* 0x000fe200078e0030 */
[----:B------:R-:W-:Y:S01]  /*19f30*/  PRMT R52, R52, 0x7632, R52 ;  /* 0x0000763234347816 */ /* 0x000fe20000000034 */
[----:B------:R-:W-:Y:S01]  /*19f40*/  IMAD.MOV.U32 R40, RZ, RZ, R43 ;  /* 0x000000ffff287224 */ /* 0x000fe200078e002b */
[----:B------:R-:W-:-:S07]  /*19f50*/  PRMT R106, R106, 0x7632, R106 ;  /* 0x000076326a6a7816 */ /* 0x000fce000000006a */
.L_x_4630:
[----:B------:R-:W-:Y:S05]  /*19f60*/  BSYNC.RECONVERGENT B1 ;  /* 0x0000000000017941 */ /* 0x000fea0003800200 */
.L_x_4628:
        /* <DEDUP_REMOVED lines=11> */
.L_x_4632:
[----:B------:R-:W-:Y:S01]  /*1a020*/  IMAD.MOV.U32 R48, RZ, RZ, R55 ;  /* 0x000000ffff307224 */ /* 0x000fe200078e0037 */
[----:B------:R-:W-:Y:S01]  /*1a030*/  PRMT R56, R52, 0x7610, R56 ;  /* 0x0000761034387816 */ /* 0x000fe20000000038 */
[----:B------:R-:W-:Y:S01]  /*1a040*/  IMAD.MOV.U32 R43, RZ, RZ, R42 ;  /* 0x000000ffff2b7224 */ /* 0x000fe200078e002a */
[----:B------:R-:W-:-:S07]  /*1a050*/  PRMT R106, R106, 0x5410, R107 ;  /* 0x000054106a6a7816 */ /* 0x000fce000000006b */
.L_x_4633:
[----:B------:R-:W-:Y:S05]  /*1a060*/  BSYNC.RECONVERGENT B1 ;  /* 0x0000000000017941 */ /* 0x000fea0003800200 */
.L_x_4631:
        /* <DEDUP_REMOVED lines=11> */
.L_x_4635:
[----:B------:R-:W-:Y:S01]  /*1a120*/  IMAD.MOV.U32 R55, RZ, RZ, R48 ;  /* 0x000000ffff377224 */ /* 0x000fe200078e0030 */
[----:B------:R-:W-:Y:S01]  /*1a130*/  PRMT R52, R52, 0x5410, R56 ;  /* 0x0000541034347816 */ /* 0x000fe20000000038 */
[----:B------:R-:W-:Y:S01]  /*1a140*/  IMAD.MOV.U32 R42, RZ, RZ, R45 ;  /* 0x000000ffff2a7224 */ /* 0x000fe200078e002d */
[----:B------:R-:W-:-:S07]  /*1a150*/  PRMT R107, R107, 0x7632, R107 ;  /* 0x000076326b6b7816 */ /* 0x000fce000000006b */
.L_x_4636:
[----:B------:R-:W-:Y:S05]  /*1a160*/  BSYNC.RECONVERGENT B1 ;  /* 0x0000000000017941 */ /* 0x000fea0003800200 */
.L_x_4634:
        /* <DEDUP_REMOVED lines=11> */
.L_x_4638:
[----:B------:R-:W-:Y:S01]  /*1a220*/  IMAD.MOV.U32 R48, RZ, RZ, R55 ;  /* 0x000000ffff307224 */ /* 0x000fe200078e0037 */
[----:B------:R-:W-:Y:S01]  /*1a230*/  PRMT R56, R56, 0x7610, R52 ;  /* 0x0000761038387816 */ /* 0x000fe20000000034 */
[----:B------:R-:W-:Y:S01]  /*1a240*/  IMAD.MOV.U32 R45, RZ, RZ, R44 ;  /* 0x000000ffff2d7224 */ /* 0x000fe200078e002c */
[----:B------:R-:W-:-:S07]  /*1a250*/  PRMT R107, R107, 0x5410, R108 ;  /* 0x000054106b6b7816 */ /* 0x000fce000000006c */
.L_x_4639:
[----:B------:R-:W-:Y:S05]  /*1a260*/  BSYNC.RECONVERGENT B1 ;  /* 0x0000000000017941 */ /* 0x000fea0003800200 */
.L_x_4637:
        /* <DEDUP_REMOVED lines=11> */
.L_x_4641:
[----:B------:R-:W-:Y:S01]  /*1a320*/  IMAD.MOV.U32 R55, RZ, RZ, R48 ;  /* 0x000000ffff377224 */ /* 0x000fe200078e0030 */
[----:B------:R-:W-:Y:S01]  /*1a330*/  PRMT R52, R56, 0x7632, R52 ;  /* 0x0000763238347816 */ /* 0x000fe20000000034 */
[----:B------:R-:W-:Y:S01]  /*1a340*/  IMAD.MOV.U32 R44, RZ, RZ, R47 ;  /* 0x000000ffff2c7224 */ /* 0x000fe200078e002f */
[----:B------:R-:W-:-:S07]  /*1a350*/  PRMT R108, R108, 0x7632, R108 ;  /* 0x000076326c6c7816 */ /* 0x000fce000000006c */
.L_x_4642:
[----:B------:R-:W-:Y:S05]  /*1a360*/  BSYNC.RECONVERGENT B1 ;  /* 0x0000000000017941 */ /* 0x000fea0003800200 */
.L_x_4640:
        /* <DEDUP_REMOVED lines=11> */
.L_x_4644:
[----:B------:R-:W-:Y:S01]  /*1a420*/  IMAD.MOV.U32 R48, RZ, RZ, R55 ;  /* 0x000000ffff307224 */ /* 0x000fe200078e0037 */
[----:B------:R-:W-:Y:S01]  /*1a430*/  PRMT R56, R52, 0x7610, R56 ;  /* 0x0000761034387816 */ /* 0x000fe20000000038 */
[----:B------:R-:W-:Y:S01]  /*1a440*/  IMAD.MOV.U32 R47, RZ, RZ, R46 ;  /* 0x000000ffff2f7224 */ /* 0x000fe200078e002e */
[----:B------:R-:W-:-:S07]  /*1a450*/  PRMT R108, R108, 0x5410, R109 ;  /* 0x000054106c6c7816 */ /* 0x000fce000000006d */
.L_x_4645:
[----:B------:R-:W-:Y:S05]  /*1a460*/  BSYNC.RECONVERGENT B1 ;  /* 0x0000000000017941 */ /* 0x000fea0003800200 */
.L_x_4643:
        /* <DEDUP_REMOVED lines=11> */
.L_x_4647:
[----:B------:R-:W-:Y:S01]  /*1a520*/  IMAD.MOV.U32 R52, RZ, RZ, R48 ;  /* 0x000000ffff347224 */ /* 0x000fe200078e0030 */
[----:B------:R-:W-:Y:S01]  /*1a530*/  PRMT R55, R56, 0x7610, R55 ;  /* 0x0000761038377816 */ /* 0x000fe20000000037 */
[----:B------:R-:W-:Y:S01]  /*1a540*/  IMAD.MOV.U32 R46, RZ, RZ, R49 ;  /* 0x000000ffff2e7224 */ /* 0x000fe200078e0031 */
[----:B------:R-:W-:-:S07]  /*1a550*/  PRMT R109, R109, 0x7632, R109 ;  /* 0x000076326d6d7816 */ /* 0x000fce000000006d */
.L_x_4648:
[----:B------:R-:W-:Y:S05]  /*1a560*/  BSYNC.RECONVERGENT B1 ;  /* 0x0000000000017941 */ /* 0x000fea0003800200 */
.L_x_4646:
        /* <DEDUP_REMOVED lines=11> */
.L_x_4650:
[----:B------:R-:W-:Y:S01]  /*1a620*/  PRMT R109, R109, 0x5410, R57 ;  /* 0x000054106d6d7816 */ /* 0x000fe20000000039 */
[----:B------:R-:W-:Y:S01]  /*1a630*/  IMAD.MOV.U32 R49, RZ, RZ, R53 ;  /* 0x000000ffff317224 */ /* 0x000fe200078e0035 */
[C---:B------:R-:W-:Y:S01]  /*1a640*/  PRMT R110, R55.reuse, 0x7610, R110 ;  /* 0x00007610376e7816 */ /* 0x040fe2000000006e */
[--C-:B------:R-:W-:Y:S01]  /*1a650*/  IMAD.MOV.U32 R48, RZ, RZ, R52.reuse ;  /* 0x000000ffff307224 */ /* 0x100fe200078e0034 */
[----:B------:R-:W-:Y:S01]  /*1a660*/  PRMT R57, R55, 0x7610, R57 ;  /* 0x0000761037397816 */ /* 0x000fe20000000039 */
[----:B------:R-:W-:-:S07]  /*1a670*/  IMAD.MOV.U32 R53, RZ, RZ, R52 ;  /* 0x000000ffff357224 */ /* 0x000fce00078e0034 */
.L_x_4651:
[----:B------:R-:W-:Y:S05]  /*1a680*/  BSYNC.RECONVERGENT B1 ;  /* 0x0000000000017941 */ /* 0x000fea0003800200 */
.L_x_4649:
[----:B------:R-:W-:Y:S02]  /*1a690*/  VIADD R51, R51, 0x4 ;  /* 0x0000000433337836 */ /* 0x000fe40000000000 */
[----:B------:R-:W-:Y:S01]  /*1a6a0*/  VIADD R76, R76, 0x2 ;  /* 0x000000024c4c7836 */ /* 0x000fe20000000000 */
[----:B------:R-:W-:Y:S06]  /*1a6b0*/  @P1 BRA `(.L_x_4652) ;  /* 0xffffffc000081947 */ /* 0x000fec000383ffff */
.L_x_4462:
[----:B------:R-:W-:Y:S05]  /*1a6c0*/  BSYNC.RECONVERGENT B0 ;  /* 0x0000000000007941 */ /* 0x000fea0003800200 */
.L_x_4461:
[----:B------:R-:W0:Y:S01]  /*1a6d0*/  S2R R101, SR_TID.X ;  /* 0x0000000000657919 */ /* 0x000e220000002100 */
[----:B------:R-:W-:Y:S01]  /*1a6e0*/  ISETP.NE.AND P0, PT, R72, RZ, PT ;  /* 0x000000ff4800720c */ /* 0x000fe20003f05270 */
[----:B------:R-:W-:-:S12]  /*1a6f0*/  BSSY.RECONVERGENT B0, `(.L_x_4653) ;  /* 0x0000056000007945 */ /* 0x000fd80003800200 */
[----:B------:R-:W-:Y:S05]  /*1a700*/  @P0 BRA `(.L_x_4654) ;  /* 0x0000000400500947 */ /* 0x000fea0003800000 */
[----:B------:R-:W1:Y:S01]  /*1a710*/  S2R R51, SR_CgaCtaId ;  /* 0x0000000000337919 */ /* 0x000e620000008800 */
[----:B------:R-:W-:Y:S02]  /*1a720*/  MOV R52, 0x400 ;  /* 0x0000040000347802 */ /* 0x000fe40000000f00 */
[----:B------:R-:W-:Y:S01]  /*1a730*/  PRMT R54, R110, 0x7610, R109 ;  /* 0x000076106e367816 */ /* 0x000fe2000000006d */
[----:B------:R-:W2:Y:S01]  /*1a740*/  S2R R53, SR_TID.X ;  /* 0x0000000000357919 */ /* 0x000ea20000002100 */
[----:B------:R-:W-:Y:S02]  /*1a750*/  PRMT R55, R109, 0x7610, R108 ;  /* 0x000076106d377816 */ /* 0x000fe4000000006c */
[----:B-1----:R-:W-:Y:S02]  /*1a760*/  LEA R51, R51, R52, 0x18 ;  /* 0x0000003433337211 */ /* 0x002fe400078ec0ff */
[----:B------:R-:W-:Y:S02]  /*1a770*/  PRMT R52, R108, 0x7610, R107 ;  /* 0x000076106c347816 */ /* 0x000fe4000000006b */
[----:B--2---:R-:W-:-:S02]  /*1a780*/  SHF.R.U32.HI R56, RZ, 0x5, R53 ;  /* 0x00000005ff387819 */ /* 0x004fc40000011635 */
[----:B------:R-:W-:-:S03]  /*1a790*/  PRMT R53, R107, 0x7610, R106 ;  /* 0x000076106b357816 */ /* 0x000fc6000000006a */
[----:B------:R-:W-:Y:S02]  /*1a7a0*/  IMAD R56, R56, 0x188, R51 ;  /* 0x0000018838387824 */ /* 0x000fe400078e0233 */
[----:B------:R-:W-:-:S03]  /*1a7b0*/  IMAD.MOV.U32 R51, RZ, RZ, R100 ;  /* 0x000000ffff337224 */ /* 0x000fc600078e0064 */
[----:B------:R1:W-:Y:S04]  /*1a7c0*/  STS.64 [R56+0x118], R52 ;  /* 0x0001183438007388 */ /* 0x0003e80000000a00 */
[----:B------:R2:W-:Y:S04]  /*1a7d0*/  STS.64 [R56+0x110], R54 ;  /* 0x0001103638007388 */ /* 0x0005e80000000a00 */
[----:B------:R-:W-:Y:S01]  /*1a7e0*/  STS.64 [R56+0x138], R114 ;  /* 0x0001387238007388 */ /* 0x000fe20000000a00 */
[----:B-1----:R-:W-:-:S03]  /*1a7f0*/  PRMT R52, R104, 0x7610, R103 ;  /* 0x0000761068347816 */ /* 0x002fc60000000067 */
[----:B------:R-:W-:Y:S01]  /*1a800*/  STS.64 [R56+0x140], R116 ;  /* 0x0001407438007388 */ /* 0x000fe20000000a00 */
[----:B------:R-:W-:Y:S02]  /*1a810*/  PRMT R53, R103, 0x7610, R102 ;  /* 0x0000761067357816 */ /* 0x000fe40000000066 */
[----:B--2---:R-:W-:Y:S01]  /*1a820*/  PRMT R54, R106, 0x7610, R105 ;  /* 0x000076106a367816 */ /* 0x004fe20000000069 */
[----:B------:R-:W-:Y:S01]  /*1a830*/  STS.64 [R56+0x8], R50 ;  /* 0x0000083238007388 */ /* 0x000fe20000000a00 */
[----:B------:R-:W-:-:S03]  /*1a840*/  PRMT R55, R105, 0x7610, R104 ;  /* 0x0000761069377816 */ /* 0x000fc60000000068 */
[----:B------:R1:W-:Y:S04]  /*1a850*/  STS.64 [R56+0x128], R52 ;  /* 0x0001283438007388 */ /* 0x0003e80000000a00 */
[----:B------:R-:W-:Y:S04]  /*1a860*/  STS.64 [R56+0x120], R54 ;  /* 0x0001203638007388 */ /* 0x000fe80000000a00 */
[----:B------:R-:W-:Y:S01]  /*1a870*/  STS.64 [R56+0x10], R48 ;  /* 0x0000103038007388 */ /* 0x000fe20000000a00 */
[----:B-1----:R-:W-:Y:S01]  /*1a880*/  PRMT R52, R102, 0x7610, R110 ;  /* 0x0000761066347816 */ /* 0x002fe2000000006e */
        /* <DEDUP_REMOVED lines=54> */
[----:B-1----:R-:W-:-:S02]  /*1abf0*/  IMAD.MOV.U32 R52, RZ, RZ, R132 ;  /* 0x000000ffff347224 */ /* 0x002fc400078e0084 */
[----:B------:R-:W-:-:S05]  /*1ac00*/  IMAD.MOV.U32 R53, RZ, RZ, R133 ;  /* 0x000000ffff357224 */ /* 0x000fca00078e0085 */
[----:B------:R1:W-:Y:S02]  /*1ac10*/  STS.64 [R56+0x180], R52 ;  /* 0x0001803438007388 */ /* 0x0003e40000000a00 */
[----:B-1----:R-:W-:Y:S01]  /*1ac20*/  IMAD.MOV.U32 R52, RZ, RZ, R134 ;  /* 0x000000ffff347224 */ /* 0x002fe200078e0086 */
[----:B------:R-:W-:-:S05]  /*1ac30*/  PRMT R53, R135, 0x5410, R136 ;  /* 0x0000541087357816 */ /* 0x000fca0000000088 */
[----:B------:R1:W-:Y:S02]  /*1ac40*/  STS.64 [R56+0x188], R52 ;  /* 0x0001883438007388 */ /* 0x0003e40000000a00 */
.L_x_4654:
[----:B------:R-:W-:Y:S05]  /*1ac50*/  BSYNC.RECONVERGENT B0 ;  /* 0x0000000000007941 */ /* 0x000fea0003800200 */
.L_x_4653:
[----:B------:R-:W-:Y:S01]  /*1ac60*/  BAR.SYNC.DEFER_BLOCKING 0x0 ;  /* 0x0000000000007b1d */ /* 0x000fe20000010000 */
[----:B0-----:R-:W-:-:S05]  /*1ac70*/  ISETP.NE.AND P0, PT, R101, RZ, PT ;  /* 0x000000ff6500720c */ /* 0x001fca0003f05270 */
[----:B------:R-:W-:Y:S08]  /*1ac80*/  BSSY.RECONVERGENT B0, `(.L_x_4655) ;  /* 0x000045f000007945 */ /* 0x000ff00003800200 */
[----:B------:R-:W-:Y:S05]  /*1ac90*/  @P0 BRA `(.L_x_4656) ;  /* 0x0000004400740947 */ /* 0x000fea0003800000 */
[----:B------:R-:W0:Y:S01]  /*1aca0*/  S2UR UR5, SR_CgaCtaId ;  /* 0x00000000000579c3 */ /* 0x000e220000008800 */
[----:B------:R-:W-:Y:S02]  /*1acb0*/  UMOV UR4, 0x400 ;  /* 0x0000040000047882 */ /* 0x000fe40000000000 */
[----:B0-----:R-:W-:-:S09]  /*1acc0*/  ULEA UR4, UR5, UR4, 0x18 ;  /* 0x0000000405047291 */ /* 0x001fd2000f8ec0ff */
[----:B-1----:R-:W0:Y:S04]  /*1acd0*/  LDS.128 R52, [UR4+0x300] ;  /* 0x00030004ff347984 */ /* 0x002e280008000c00 */
        /* <DEDUP_REMOVED lines=25> */
[----:B-1----:R-:W-:Y:S01]  /*1ae70*/  STL.64 [R0+0x110], R56 ;  /* 0x0001103800007387 */ /* 0x002fe20000100a00 */
[----:B0-----:R-:W-:-:S03]  /*1ae80*/  IMAD.MOV.U32 R52, RZ, RZ, R58 ;  /* 0x000000ffff347224 */ /* 0x001fc600078e003a */
[----:B------:R-:W-:Y:S01]  /*1ae90*/  STL.64 [R0+0xf8], R78 ;  /* 0x0000f84e00007387 */ /* 0x000fe20000100a00 */
[----:B------:R-:W-:-:S03]  /*1aea0*/  IMAD.MOV.U32 R53, RZ, RZ, R59 ;  /* 0x000000ffff357224 */ /* 0x000fc600078e003b */
[----:B------:R-:W0:Y:S04]  /*1aeb0*/  LDS.128 R68, [UR4+0x270] ;  /* 0x00027004ff447984 */ /* 0x000e280008000c00 */
[----:B------:R-:W-:Y:S04]  /*1aec0*/  STL.64 [R0+0x118], R52 ;  /* 0x0001183400007387 */ /* 0x000fe80000100a00 */
[----:B------:R-:W1:Y:S04]  /*1aed0*/  LDS.128 R52, [UR4+0x230] ;  /* 0x00023004ff347984 */ /* 0x000e680008000c00 */
[----:B------:R-:W2:Y:S04]  /*1aee0*/  LDS.128 R64, [UR4+0x260] ;  /* 0x00026004ff407984 */ /* 0x000ea80008000c00 */
[----:B------:R-:W3:Y:S04]  /*1aef0*/  LDS.128 R60, [UR4+0x250] ;  /* 0x00025004ff3c7984 */ /* 0x000ee80008000c00 */
[----:B------:R-:W4:Y:S04]  /*1af00*/  LDS.128 R56, [UR4+0x240] ;  /* 0x00024004ff387984 */ /* 0x000f280008000c00 */
[----:B------:R-:W5:Y:S04]  /*1af10*/  LDS.128 R72, [UR4+0x220] ;  /* 0x00022004ff487984 */ /* 0x000f680008000c00 */
[----:B------:R-:W5:Y:S04]  /*1af20*/  LDS.128 R76, [UR4+0x210] ;  /* 0x00021004ff4c7984 */ /* 0x000f680008000c00 */
[----:B------:R-:W-:Y:S04]  /*1af30*/  STL.64 [R0+0x108], R80 ;  /* 0x0001085000007387 */ /* 0x000fe80000100a00 */
[----:B------:R-:W-:Y:S04]  /*1af40*/  LDS.128 R80, [UR4+0x200] ;  /* 0x00020004ff507984 */ /* 0x000fe80008000c00 */
[----:B0-----:R-:W-:Y:S04]  /*1af50*/  STL.64 [R0+0xe0], R68 ;  /* 0x0000e04400007387 */ /* 0x001fe80000100a00 */
[----:B------:R-:W-:Y:S04]  /*1af60*/  STL.64 [R0+0xe8], R70 ;  /* 0x0000e84600007387 */ /* 0x000fe80000100a00 */
[----:B-1----:R-:W-:Y:S04]  /*1af70*/  STL.64 [R0+0xa0], R52 ;  /* 0x0000a03400007387 */ /* 0x002fe80000100a00 */
[----:B------:R-:W-:Y:S04]  /*1af80*/  STL.64 [R0+0xa8], R54 ;  /* 0x0000a83600007387 */ /* 0x000fe80000100a00 */
[----:B------:R-:W0:Y:S04]  /*1af90*/  LDS.128 R52, [UR4+0x190] ;  /* 0x00019004ff347984 */ /* 0x000e280008000c00 */
        /* <DEDUP_REMOVED lines=9> */
[----:B------:R-:W-:Y:S01]  /*1b030*/  STL.64 [R0+0x88], R78 ;  /* 0x0000884e00007387 */ /* 0x000fe20000100a00 */
[----:B0-----:R-:W-:-:S03]  /*1b040*/  FSETP.GT.FTZ.AND P0, PT, R50, R52, PT ;  /* 0x000000343200720b */ /* 0x001fc60003f14000 */
[----:B------:R-:W0:Y:S01]  /*1b050*/  LDS.128 R68, [UR4+0x1f0] ;  /* 0x0001f004ff447984 */ /* 0x000e220008000c00 */
[----:B------:R-:W-:Y:S02]  /*1b060*/  FSEL R51, R50, R52, P0 ;  /* 0x0000003432337208 */ /* 0x000fe40000000000 */
[----:B------:R-:W-:Y:S01]  /*1b070*/  FSEL R50, R52, R50, P0 ;  /* 0x0000003234327208 */ /* 0x000fe20000000000 */
[----:B------:R-:W1:Y:S04]  /*1b080*/  LDS.128 R64, [UR4+0x1e0] ;  /* 0x0001e004ff407984 */ /* 0x000e680008000c00 */
[----:B------:R-:W2:Y:S01]  /*1b090*/  LDS.128 R60, [UR4+0x1d0] ;  /* 0x0001d004ff3c7984 */ /* 0x000ea20008000c00 */
[----:B------:R-:W-:-:S03]  /*1b0a0*/  FADD.FTZ R50, -R51, R50 ;  /* 0x0000003233327221 */ /* 0x000fc60000010100 */
[----:B------:R-:W3:Y:S01]  /*1b0b0*/  LDS.128 R56, [UR4+0x1c0] ;  /* 0x0001c004ff387984 */ /* 0x000ee20008000c00 */
[----:B------:R-:W-:-:S03]  /*1b0c0*/  FMUL.FTZ R50, R50, 1.4426950216293334961 ;  /* 0x3fb8aa3b32327820 */ /* 0x000fc60000410000 */
[----:B------:R-:W4:Y:S03]  /*1b0d0*/  LDS.128 R72, [UR4+0x1b0] ;  /* 0x0001b004ff487984 */ /* 0x000f260008000c00 */
[----:B------:R-:W5:Y:S01]  /*1b0e0*/  MUFU.EX2 R50, R50 ;  /* 0x0000003200327308 */ /* 0x000f620000000800 */
[----:B------:R-:W5:Y:S04]  /*1b0f0*/  LDS.128 R76, [UR4+0x1a0] ;  /* 0x0001a004ff4c7984 */ /* 0x000f680008000c00 */
        /* <DEDUP_REMOVED lines=11> */
[----:B----4-:R-:W-:Y:S04]  /*1b1b0*/  STL.64 [R0+0x20], R72 ;  /* 0x0000204800007387 */ /* 0x010fe80000100a00 */
[----:B------:R-:W-:Y:S04]  /*1b1c0*/  STL.64 [R0+0x28], R74 ;  /* 0x0000284a00007387 */ /* 0x000fe80000100a00 */
[----:B-----5:R-:W-:Y:S04]  /*1b1d0*/  STL.64 [R0+0x10], R76 ;  /* 0x0000104c00007387 */ /* 0x020fe80000100a00 */
[----:B------:R-:W-:Y:S04]  /*1b1e0*/  STL.64 [R0+0x18], R78 ;  /* 0x0000184e00007387 */ /* 0x000fe80000100a00 */
[----:B------:R-:W-:Y:S04]  /*1b1f0*/  STL.64 [R0], R52 ;  /* 0x0000003400007387 */ /* 0x000fe80000100a00 */
[----:B------:R0:W-:Y:S02]  /*1b200*/  STL.64 [R0+0x30], R56 ;  /* 0x0000303800007387 */ /* 0x0001e40000100a00 */
[----:B0-----:R-:W-:Y:S01]  /*1b210*/  FSEL R57, R100, R53, P0 ;  /* 0x0000003564397208 */ /* 0x001fe20000000000 */
[----:B------:R-:W-:Y:S01]  /*1b220*/  VIADD R56, R0, 0x8 ;  /* 0x0000000800387836 */ /* 0x000fe20000000000 */
[----:B------:R-:W-:-:S05]  /*1b230*/  FSEL R100, R53, R100, P0 ;  /* 0x0000006435647208 */ /* 0x000fca0000000000 */
[----:B------:R-:W-:Y:S01]  /*1b240*/  FFMA.FTZ R100, R100, R50, R57 ;  /* 0x0000003264647223 */ /* 0x000fe20000010039 */
[----:B------:R-:W-:-:S07]  /*1b250*/  IMAD.MOV.U32 R57, RZ, RZ, RZ ;  /* 0x000000ffff397224 */ /* 0x000fce00078e00ff */
.L_x_4846:
        /* <DEDUP_REMOVED lines=20> */
.L_x_4658:
[----:B------:R-:W-:Y:S01]  /*1b3a0*/  IMAD.MOV.U32 R50, RZ, RZ, R99 ;  /* 0x000000ffff327224 */ /* 0x000fe200078e0063 */
[----:B------:R-:W-:Y:S01]  /*1b3b0*/  PRMT R52, R52, 0x5410, R136 ;  /* 0x0000541034347816 */ /* 0x000fe20000000088 */
[----:B------:R-:W-:Y:S01]  /*1b3c0*/  IMAD.MOV.U32 R99, RZ, RZ, R98 ;  /* 0x000000ffff637224 */ /* 0x000fe200078e0062 */
[----:B------:R-:W-:-:S07]  /*1b3d0*/  PRMT R136, R135, 0x7610, R136 ;  /* 0x0000761087887816 */ /* 0x000fce0000000088 */
.L_x_4659:
[----:B------:R-:W-:Y:S05]  /*1b3e0*/  BSYNC.RECONVERGENT B1 ;  /* 0x0000000000017941 */ /* 0x000fea0003800200 */
.L_x_4657:
        /* <DEDUP_REMOVED lines=11> */
.L_x_4661:
[----:B------:R-:W-:Y:S01]  /*1b4a0*/  IMAD.MOV.U32 R53, RZ, RZ, R50 ;  /* 0x000000ffff357224 */ /* 0x000fe200078e0032 */
[----:B------:R-:W-:Y:S01]  /*1b4b0*/  PRMT R54, R54, 0x7610, R52 ;  /* 0x0000761036367816 */ /* 0x000fe20000000034 */
[----:B------:R-:W-:Y:S01]  /*1b4c0*/  IMAD.MOV.U32 R98, RZ, RZ, R97 ;  /* 0x000000ffff627224 */ /* 0x000fe200078e0061 */
[----:B------:R-:W-:-:S07]  /*1b4d0*/  PRMT R135, R134, 0x7632, R135 ;  /* 0x0000763286877816 */ /* 0x000fce0000000087 */
.L_x_4662:
[----:B------:R-:W-:Y:S05]  /*1b4e0*/  BSYNC.RECONVERGENT B1 ;  /* 0x0000000000017941 */ /* 0x000fea0003800200 */
.L_x_4660:
        /* <DEDUP_REMOVED lines=11> */
.L_x_4664:
[----:B------:R-:W-:Y:S01]  /*1b5a0*/  IMAD.MOV.U32 R50, RZ, RZ, R53 ;  /* 0x000000ffff327224 */ /* 0x000fe200078e0035 */
[----:B------:R-:W-:Y:S01]  /*1b5b0*/  PRMT R52, R54, 0x7632, R52 ;  /* 0x0000763236347816 */ /* 0x000fe20000000034 */
[----:B------:R-:W-:Y:S01]  /*1b5c0*/  IMAD.MOV.U32 R97, RZ, RZ, R96 ;  /* 0x000000ffff617224 */ /* 0x000fe200078e0060 */
[----:B------:R-:W-:-:S07]  /*1b5d0*/  PRMT R134, R134, 0x5410, R134 ;  /* 0x0000541086867816 */ /* 0x000fce0000000086 */
.L_x_4665:
[----:B------:R-:W-:Y:S05]  /*1b5e0*/  BSYNC.RECONVERGENT B1 ;  /* 0x0000000000017941 */ /* 0x000fea0003800200 */
.L_x_4663:
        /* <DEDUP_REMOVED lines=11> */
.L_x_4667:
[----:B------:R-:W-:Y:S01]  /*1b6a0*/  IMAD.MOV.U32 R53, RZ, RZ, R50 ;  /* 0x000000ffff357224 */ /* 0x000fe200078e0032 */
[----:B------:R-:W-:Y:S01]  /*1b6b0*/  PRMT R54, R52, 0x7610, R54 ;  /* 0x0000761034367816 */ /* 0x000fe20000000036 */
[----:B------:R-:W-:Y:S01]  /*1b6c0*/  IMAD.MOV.U32 R96, RZ, RZ, R95 ;  /* 0x000000ffff607224 */ /* 0x000fe200078e005f */
[----:B------:R-:W-:-:S07]  /*1b6d0*/  PRMT R134, R133, 0x7632, R134 ;  /* 0x0000763285867816 */ /* 0x000fce0000000086 */
.L_x_4668:
[----:B------:R-:W-:Y:S05]  /*1b6e0*/  BSYNC.RECONVERGENT B1 ;  /* 0x0000000000017941 */ /* 0x000fea0003800200 */
.L_x_4666:
        /* <DEDUP_REMOVED lines=11> */
.L_x_4670:
[----:B------:R-:W-:Y:S01]  /*1b7a0*/  IMAD.MOV.U32 R50, RZ, RZ, R53 ;  /* 0x000000ffff327224 */ /* 0x000fe200078e0035 */
[----:B------:R-:W-:Y:S01]  /*1b7b0*/  PRMT R52, R52, 0x5410, R54 ;  /* 0x0000541034347816 */ /* 0x000fe20000000036 */
[----:B------:R-:W-:Y:S01]  /*1b7c0*/  IMAD.MOV.U32 R95, RZ, RZ, R94 ;  /* 0x000000ffff5f7224 */ /* 0x000fe200078e005e */
[----:B------:R-:W-:-:S07]  /*1b7d0*/  PRMT R133, R133, 0x5410, R133 ;  /* 0x0000541085857816 */ /* 0x000fce0000000085 */
.L_x_4671:
[----:B------:R-:W-:Y:S05]  /*1b7e0*/  BSYNC.RECONVERGENT B1 ;  /* 0x0000000000017941 */ /* 0x000fea0003800200 */
.L_x_4669:
        /* <DEDUP_REMOVED lines=11> */
.L_x_4673:
[----:B------:R-:W-:Y:S01]  /*1b8a0*/  IMAD.MOV.U32 R53, RZ, RZ, R50 ;  /* 0x000000ffff357224 */ /* 0x000fe200078e0032 */
[----:B------:R-:W-:Y:S01]  /*1b8b0*/  PRMT R54, R54, 0x7610, R52 ;  /* 0x0000761036367816 */ /* 0x000fe20000000034 */
[----:B------:R-:W-:Y:S01]  /*1b8c0*/  IMAD.MOV.U32 R94, RZ, RZ, R93 ;  /* 0x000000ffff5e7224 */ /* 0x000fe200078e005d */
[----:B------:R-:W-:-:S07]  /*1b8d0*/  PRMT R133, R132, 0x7632, R133 ;  /* 0x0000763284857816 */ /* 0x000fce0000000085 */
.L_x_4674:
[----:B------:R-:W-:Y:S05]  /*1b8e0*/  BSYNC.RECONVERGENT B1 ;  /* 0x0000000000017941 */ /* 0x000fea0003800200 */
.L_x_4672:
        /* <DEDUP_REMOVED lines=11> */
.L_x_4676:
[----:B------:R-:W-:Y:S01]  /*1b9a0*/  IMAD.MOV.U32 R50, RZ, RZ, R53 ;  /* 0x000000ffff327224 */ /* 0x000fe200078e0035 */
[----:B------:R-:W-:Y:S01]  /*1b9b0*/  PRMT R52, R54, 0x7632, R52 ;  /* 0x0000763236347816 */ /* 0x000fe20000000034 */
[----:B------:R-:W-:Y:S01]  /*1b9c0*/  IMAD.MOV.U32 R93, RZ, RZ, R92 ;  /* 0x000000ffff5d7224 */ /* 0x000fe200078e005c */
[----:B------:R-:W-:-:S07]  /*1b9d0*/  PRMT R132, R132, 0x5410, R132 ;  /* 0x0000541084847816 */ /* 0x000fce0000000084 */
.L_x_4677:
[----:B------:R-:W-:Y:S05]  /*1b9e0*/  BSYNC.RECONVERGENT B1 ;  /* 0x0000000000017941 */ /* 0x000fea0003800200 */
.L_x_4675:
        /* <DEDUP_REMOVED lines=11> */
.L_x_4679:
[----:B------:R-:W-:Y:S01]  /*1baa0*/  IMAD.MOV.U32 R53, RZ, RZ, R50 ;  /* 0x000000ffff357224 */ /* 0x000fe200078e0032 */
[----:B------:R-:W-:Y:S01]  /*1bab0*/  PRMT R54, R52, 0x7610, R54 ;  /* 0x0000761034367816 */ /* 0x000fe20000000036 */
[----:B------:R-:W-:Y:S01]  /*1bac0*/  IMAD.MOV.U32 R92, RZ, RZ, R91 ;  /* 0x000000ffff5c7224 */ /* 0x000fe200078e005b */
[----:B------:R-:W-:-:S07]  /*1bad0*/  PRMT R132, R131, 0x7632, R132 ;  /* 0x0000763283847816 */ /* 0x000fce0000000084 */
.L_x_4680:
[----:B------:R-:W-:Y:S05]  /*1bae0*/  BSYNC.RECONVERGENT B1 ;  /* 0x0000000000017941 */ /* 0x000fea0003800200 */
.L_x_4678:
        /* <DEDUP_REMOVED lines=11> */
.L_x_4682:
[----:B------:R-:W-:Y:S01]  /*1bba0*/  IMAD.MOV.U32 R50, RZ, RZ, R53 ;  /* 0x000000ffff327224 */ /* 0x000fe200078e0035 */
[----:B------:R-:W-:Y:S01]  /*1bbb0*/  PRMT R52, R52, 0x5410, R54 ;  /* 0x0000541034347816 */ /* 0x000fe20000000036 */
[----:B------:R-:W-:Y:S01]  /*1bbc0*/  IMAD.MOV.U32 R91, RZ, RZ, R90 ;  /* 0x000000ffff5b7224 */ /* 0x000fe200078e005a */
[----:B------:R-:W-:-:S07]  /*1bbd0*/  PRMT R131, R131, 0x5410, R131 ;  /* 0x0000541083837816 */ /* 0x000fce0000000083 */
.L_x_4683:
[----:B------:R-:W-:Y:S05]  /*1bbe0*/  BSYNC.RECONVERGENT B1 ;  /* 0x0000000000017941 */ /* 0x000fea0003800200 */
.L_x_4681:
        /* <DEDUP_REMOVED lines=11> */
.L_x_4685:
[----:B------:R-:W-:Y:S01]  /*1bca0*/  IMAD.MOV.U32 R53, RZ, RZ, R50 ;  /* 0x000000ffff357224 */ /* 0x000fe200078e0032 */
[----:B------:R-:W-:Y:S01]  /*1bcb0*/  PRMT R54, R54, 0x7610, R52 ;  /* 0x0000761036367816 */ /* 0x000fe20000000034 */
[----:B------:R-:W-:Y:S01]  /*1bcc0*/  IMAD.MOV.U32 R90, RZ, RZ, R89 ;  /* 0x000000ffff5a7224 */ /* 0x000fe200078e0059 */
[----:B------:R-:W-:-:S07]  /*1bcd0*/  PRMT R131, R130, 0x7632, R131 ;  /* 0x0000763282837816 */ /* 0x000fce0000000083 */
.L_x_4686:
[----:B------:R-:W-:Y:S05]  /*1bce0*/  BSYNC.RECONVERGENT B1 ;  /* 0x0000000000017941 */ /* 0x000fea0003800200 */
.L_x_4684:
        /* <DEDUP_REMOVED lines=11> */
.L_x_4688:
[----:B------:R-:W-:Y:S01]  /*1bda0*/  IMAD.MOV.U32 R50, RZ, RZ, R53 ;  /* 0x000000ffff327224 */ /* 0x000fe200078e0035 */
[----:B------:R-:W-:Y:S01]  /*1bdb0*/  PRMT R52, R54, 0x7632, R52 ;  /* 0x0000763236347816 */ /* 0x000fe20000000034 */
[----:B------:R-:W-:Y:S01]  /*1bdc0*/  IMAD.MOV.U32 R89, RZ, RZ, R88 ;  /* 0x000000ffff597224 */ /* 0x000fe200078e0058 */
[----:B------:R-:W-:-:S07]  /*1bdd0*/  PRMT R130, R130, 0x5410, R130 ;  /* 0x0000541082827816 */ /* 0x000fce0000000082 */
.L_x_4689:
[----:B------:R-:W-:Y:S05]  /*1bde0*/  BSYNC.RECONVERGENT B1 ;  /* 0x0000000000017941 */ /* 0x000fea0003800200 */
.L_x_4687:
        /* <DEDUP_REMOVED lines=11> */
.L_x_4691:
[----:B------:R-:W-:Y:S01]  /*1bea0*/  IMAD.MOV.U32 R53, RZ, RZ, R50 ;  /* 0x000000ffff357224 */ /* 0x000fe200078e0032 */
[----:B------:R-:W-:Y:S01]  /*1beb0*/  PRMT R54, R52, 0x7610, R54 ;  /* 0x0000761034367816 */ /* 0x000fe20000000036 */
[----:B------:R-:W-:Y:S01]  /*1bec0*/  IMAD.MOV.U32 R88, RZ, RZ, R87 ;  /* 0x000000ffff587224 */ /* 0x000fe200078e0057 */
[----:B------:R-:W-:-:S07]  /*1bed0*/  PRMT R130, R129, 0x7632, R130 ;  /* 0x0000763281827816 */ /* 0x000fce0000000082 */
.L_x_4692:
[----:B------:R-:W-:Y:S05]  /*1bee0*/  BSYNC.RECONVERGENT B1 ;  /* 0x0000000000017941 */ /* 0x000fea0003800200 */
.L_x_4690:
        /* <DEDUP_REMOVED lines=11> */
.L_x_4694:
[----:B------:R-:W-:Y:S01]  /*1bfa0*/  IMAD.MOV.U32 R50, RZ, RZ, R53 ;  /* 0x000000ffff327224 */ /* 0x000fe200078e0035 */
[----:B------:R-:W-:Y:S01]  /*1bfb0*/  PRMT R52, R52, 0x5410, R54 ;  /* 0x0000541034347816 */ /* 0x000fe20000000036 */
[----:B------:R-:W-:Y:S01]  /*1bfc0*/  IMAD.MOV.U32 R87, RZ, RZ, R86 ;  /* 0x000000ffff577224 */ /* 0x000fe200078e0056 */
[----:B------:R-:W-:-:S07]  /*1bfd0*/  PRMT R129, R129, 0x5410, R129 ;  /* 0x0000541081817816 */ /* 0x000fce0000000081 */
.L_x_4695:
[----:B------:R-:W-:Y:S05]  /*1bfe0*/  BSYNC.RECONVERGENT B1 ;  /* 0x0000000000017941 */ /* 0x000fea0003800200 */
.L_x_4693:
        /* <DEDUP_REMOVED lines=11> */
.L_x_4697:
[----:B------:R-:W-:Y:S01]  /*1c0a0*/  IMAD.MOV.U32 R53, RZ, RZ, R50 ;  /* 0x000000ffff357224 */ /* 0x000fe200078e0032 */
[----:B------:R-:W-:Y:S01]  /*1c0b0*/  PRMT R54, R54, 0x7610, R52 ;  /* 0x0000761036367816 */ /* 0x000fe20000000034 */
[----:B------:R-:W-:Y:S01]  /*1c0c0*/  IMAD.MOV.U32 R86, RZ, RZ, R85 ;  /* 0x000000ffff567224 */ /* 0x000fe200078e0055 */
[----:B------:R-:W-:-:S07]  /*1c0d0*/  PRMT R129, R128, 0x7632, R129 ;  /* 0x0000763280817816 */ /* 0x000fce0000000081 */
.L_x_4698:
[----:B------:R-:W-:Y:S05]  /*1c0e0*/  BSYNC.RECONVERGENT B1 ;  /* 0x0000000000017941 */ /* 0x000fea0003800200 */
.L_x_4696:
        /* <DEDUP_REMOVED lines=11> */
.L_x_4700:
[----:B------:R-:W-:Y:S01]  /*1c1a0*/  IMAD.MOV.U32 R50, RZ, RZ, R53 ;  /* 0x000000ffff327224 */ /* 0x000fe200078e0035 */
[----:B------:R-:W-:Y:S01]  /*1c1b0*/  PRMT R52, R54, 0x7632, R52 ;  /* 0x0000763236347816 */ /* 0x000fe20000000034 */
[----:B------:R-:W-:Y:S01]  /*1c1c0*/  IMAD.MOV.U32 R85, RZ, RZ, R84 ;  /* 0x000000ffff557224 */ /* 0x000fe200078e0054 */
[----:B------:R-:W-:-:S07]  /*1c1d0*/  PRMT R128, R128, 0x5410, R128 ;  /* 0x0000541080807816 */ /* 0x000fce0000000080 */
.L_x_4701:
[----:B------:R-:W-:Y:S05]  /*1c1e0*/  BSYNC.RECONVERGENT B1 ;  /* 0x0000000000017941 */ /* 0x000fea0003800200 */
.L_x_4699:
        /* <DEDUP_REMOVED lines=11> */
.L_x_4703:
[----:B------:R-:W-:Y:S01]  /*1c2a0*/  IMAD.MOV.U32 R53, RZ, RZ, R50 ;  /* 0x000000ffff357224 */ /* 0x000fe200078e0032 */
[----:B------:R-:W-:Y:S01]  /*1c2b0*/  PRMT R54, R52, 0x7610, R54 ;  /* 0x0000761034367816 */ /* 0x000fe20000000036 */
[----:B------:R-:W-:Y:S01]  /*1c2c0*/  IMAD.MOV.U32 R84, RZ, RZ, R3 ;  /* 0x000000ffff547224 */ /* 0x000fe200078e0003 */
[----:B------:R-:W-:-:S07]  /*1c2d0*/  PRMT R128, R127, 0x7632, R128 ;  /* 0x000076327f807816 */ /* 0x000fce0000000080 */
.L_x_4704:
[----:B------:R-:W-:Y:S05]  /*1c2e0*/  BSYNC.RECONVERGENT B1 ;  /* 0x0000000000017941 */ /* 0x000fea0003800200 */
.L_x_4702:
        /* <DEDUP_REMOVED lines=11> */
.L_x_4706:
[----:B------:R-:W-:Y:S01]  /*1c3a0*/  IMAD.MOV.U32 R50, RZ, RZ, R53 ;  /* 0x000000ffff327224 */ /* 0x000fe200078e0035 */
[----:B------:R-:W-:Y:S01]  /*1c3b0*/  PRMT R52, R52, 0x5410, R54 ;  /* 0x0000541034347816 */ /* 0x000fe20000000036 */
[----:B------:R-:W-:Y:S01]  /*1c3c0*/  IMAD.MOV.U32 R3, RZ, RZ, R2 ;  /* 0x000000ffff037224 */ /* 0x000fe200078e0002 */
[----:B------:R-:W-:-:S07]  /*1c3d0*/  PRMT R127, R127, 0x5410, R127 ;  /* 0x000054107f7f7816 */ /* 0x000fce000000007f */
.L_x_4707:
[----:B------:R-:W-:Y:S05]  /*1c3e0*/  BSYNC.RECONVERGENT B1 ;  /* 0x0000000000017941 */ /* 0x000fea0003800200 */
.L_x_4705:
        /* <DEDUP_REMOVED lines=11> */
.L_x_4709:
[----:B------:R-:W-:Y:S01]  /*1c4a0*/  IMAD.MOV.U32 R53, RZ, RZ, R50 ;  /* 0x000000ffff357224 */ /* 0x000fe200078e0032 */
[----:B------:R-:W-:Y:S01]  /*1c4b0*/  PRMT R54, R54, 0x7610, R52 ;  /* 0x0000761036367816 */ /* 0x000fe20000000034 */
[----:B------:R-:W-:Y:S01]  /*1c4c0*/  IMAD.MOV.U32 R2, RZ, RZ, R5 ;  /* 0x000000ffff027224 */ /* 0x000fe200078e0005 */
[----:B------:R-:W-:-:S07]  /*1c4d0*/  PRMT R127, R126, 0x7632, R127 ;  /* 0x000076327e7f7816 */ /* 0x000fce000000007f */
.L_x_4710:
[----:B------:R-:W-:Y:S05]  /*1c4e0*/  BSYNC.RECONVERGENT B1 ;  /* 0x0000000000017941 */ /* 0x000fea0003800200 */
.L_x_4708:
        /* <DEDUP_REMOVED lines=11> */
.L_x_4712:
[----:B------:R-:W-:Y:S01]  /*1c5a0*/  IMAD.MOV.U32 R50, RZ, RZ, R53 ;  /* 0x000000ffff327224 */ /* 0x000fe200078e0035 */
[----:B------:R-:W-:Y:S01]  /*1c5b0*/  PRMT R52, R54, 0x7632, R52 ;  /* 0x0000763236347816 */ /* 0x000fe20000000034 */
[----:B------:R-:W-:Y:S01]  /*1c5c0*/  IMAD.MOV.U32 R5, RZ, RZ, R4 ;  /* 0x000000ffff057224 */ /* 0x000fe200078e0004 */
[----:B------:R-:W-:-:S07]  /*1c5d0*/  PRMT R126, R126, 0x5410, R126 ;  /* 0x000054107e7e7816 */ /* 0x000fce000000007e */
.L_x_4713:
[----:B------:R-:W-:Y:S05]  /*1c5e0*/  BSYNC.RECONVERGENT B1 ;  /* 0x0000000000017941 */ /* 0x000fea0003800200 */
.L_x_4711:
        /* <DEDUP_REMOVED lines=11> */
.L_x_4715:
[----:B------:R-:W-:Y:S01]  /*1c6a0*/  IMAD.MOV.U32 R53, RZ, RZ, R50 ;  /* 0x000000ffff357224 */ /* 0x000fe200078e0032 */
[----:B------:R-:W-:Y:S01]  /*1c6b0*/  PRMT R54, R52, 0x7610, R54 ;  /* 0x0000761034367816 */ /* 0x000fe20000000036 */
[----:B------:R-:W-:Y:S01]  /*1c6c0*/  IMAD.MOV.U32 R4, RZ, RZ, R7 ;  /* 0x000000ffff047224 */ /* 0x000fe200078e0007 */
[----:B------:R-:W-:-:S07]  /*1c6d0*/  PRMT R126, R125, 0x7632, R126 ;  /* 0x000076327d7e7816 */ /* 0x000fce000000007e */
.L_x_4716:
[----:B------:R-:W-:Y:S05]  /*1c6e0*/  BSYNC.RECONVERGENT B1 ;  /* 0x0000000000017941 */ /* 0x000fea0003800200 */
.L_x_4714:
        /* <DEDUP_REMOVED lines=11> */
.L_x_4718:
[----:B------:R-:W-:Y:S01]  /*1c7a0*/  IMAD.MOV.U32 R50, RZ, RZ, R53 ;  /* 0x000000ffff327224 */ /* 0x000fe200078e0035 */
[----:B------:R-:W-:Y:S01]  /*1c7b0*/  PRMT R52, R52, 0x5410, R54 ;  /* 0x0000541034347816 */ /* 0x000fe20000000036 */
[----:B------:R-:W-:Y:S01]  /*1c7c0*/  IMAD.MOV.U32 R7, RZ, RZ, R6 ;  /* 0x000000ffff077224 */ /* 0x000fe200078e0006 */
[----:B------:R-:W-:-:S07]  /*1c7d0*/  PRMT R125, R125, 0x5410, R125 ;  /* 0x000054107d7d7816 */ /* 0x000fce000000007d */
.L_x_4719:
[----:B------:R-:W-:Y:S05]  /*1c7e0*/  BSYNC.RECONVERGENT B1 ;  /* 0x0000000000017941 */ /* 0x000fea0003800200 */
.L_x_4717:
        /* <DEDUP_REMOVED lines=11> */
.L_x_4721:
[----:B------:R-:W-:Y:S01]  /*1c8a0*/  IMAD.MOV.U32 R53, RZ, RZ, R50 ;  /* 0x000000ffff357224 */ /* 0x000fe200078e0032 */
[----:B------:R-:W-:Y:S01]  /*1c8b0*/  PRMT R54, R54, 0x7610, R52 ;  /* 0x0000761036367816 */ /* 0x000fe20000000034 */
[----:B------:R-:W-:Y:S01]  /*1c8c0*/  IMAD.MOV.U32 R6, RZ, RZ, R9 ;  /* 0x000000ffff067224 */ /* 0x000fe200078e0009 */
[----:B------:R-:W-:-:S07]  /*1c8d0*/  PRMT R125, R124, 0x7632, R125 ;  /* 0x000076327c7d7816 */ /* 0x000fce000000007d */
.L_x_4722:
[----:B------:R-:W-:Y:S05]  /*1c8e0*/  BSYNC.RECONVERGENT B1 ;  /* 0x0000000000017941 */ /* 0x000fea0003800200 */
.L_x_4720:
        /* <DEDUP_REMOVED lines=11> */
.L_x_4724:
[----:B------:R-:W-:Y:S01]  /*1c9a0*/  IMAD.MOV.U32 R50, RZ, RZ, R53 ;  /* 0x000000ffff327224 */ /* 0x000fe200078e0035 */
[----:B------:R-:W-:Y:S01]  /*1c9b0*/  PRMT R52, R54, 0x7632, R52 ;  /* 0x0000763236347816 */ /* 0x000fe20000000034 */
[----:B------:R-:W-:Y:S01]  /*1c9c0*/  IMAD.MOV.U32 R9, RZ, RZ, R8 ;  /* 0x000000ffff097224 */ /* 0x000fe200078e0008 */
[----:B------:R-:W-:-:S07]  /*1c9d0*/  PRMT R124, R124, 0x5410, R124 ;  /* 0x000054107c7c7816 */ /* 0x000fce000000007c */
.L_x_4725:
[----:B------:R-:W-:Y:S05]  /*1c9e0*/  BSYNC.RECONVERGENT B1 ;  /* 0x0000000000017941 */ /* 0x000fea0003800200 */
.L_x_4723:
        /* <DEDUP_REMOVED lines=11> */
.L_x_4727:
[----:B------:R-:W-:Y:S01]  /*1caa0*/  IMAD.MOV.U32 R53, RZ, RZ, R50 ;  /* 0x000000ffff357224 */ /* 0x000fe200078e0032 */
[----:B------:R-:W-:Y:S01]  /*1cab0*/  PRMT R54, R52, 0x7610, R54 ;  /* 0x0000761034367816 */ /* 0x000fe20000000036 */
[----:B------:R-:W-:Y:S01]  /*1cac0*/  IMAD.MOV.U32 R8, RZ, RZ, R11 ;  /* 0x000000ffff087224 */ /* 0x000fe200078e000b */
[----:B------:R-:W-:-:S07]  /*1cad0*/  PRMT R124, R123, 0x7632, R124 ;  /* 0x000076327b7c7816 */ /* 0x000fce000000007c */
.L_x_4728:
[----:B------:R-:W-:Y:S05]  /*1cae0*/  BSYNC.RECONVERGENT B1 ;  /* 0x0000000000017941 */ /* 0x000fea0003800200 */
.L_x_4726:
        /* <DEDUP_REMOVED lines=11> */
.L_x_4730:
[----:B------:R-:W-:Y:S01]  /*1cba0*/  IMAD.MOV.U32 R50, RZ, RZ, R53 ;  /* 0x000000ffff327224 */ /* 0x000fe200078e0035 */
[----:B------:R-:W-:Y:S01]  /*1cbb0*/  PRMT R52, R52, 0x5410, R54 ;  /* 0x0000541034347816 */ /* 0x000fe20000000036 */
[----:B------:R-:W-:Y:S01]  /*1cbc0*/  IMAD.MOV.U32 R11, RZ, RZ, R10 ;  /* 0x000000ffff0b7224 */ /* 0x000fe200078e000a */
[----:B------:R-:W-:-:S07]  /*1cbd0*/  PRMT R123, R123, 0x5410, R123 ;  /* 0x000054107b7b7816 */ /* 0x000fce000000007b */
.L_x_4731:
[----:B------:R-:W-:Y:S05]  /*1cbe0*/  BSYNC.RECONVERGENT B1 ;  /* 0x0000000000017941 */ /* 0x000fea0003800200 */
.L_x_4729:
        /* <DEDUP_REMOVED lines=11> */
.L_x_4733:
[----:B------:R-:W-:Y:S01]  /*1cca0*/  IMAD.MOV.U32 R53, RZ, RZ, R50 ;  /* 0x000000ffff357224 */ /* 0x000fe200078e0032 */
[----:B------:R-:W-:Y:S01]  /*1ccb0*/  PRMT R54, R54, 0x7610, R52 ;  /* 0x0000761036367816 */ /* 0x000fe20000000034 */
[----:B------:R-:W-:Y:S01]  /*1ccc0*/  IMAD.MOV.U32 R10, RZ, RZ, R13 ;  /* 0x000000ffff0a7224 */ /* 0x000fe200078e000d */
[----:B------:R-:W-:-:S07]  /*1ccd0*/  PRMT R123, R122, 0x7632, R123 ;  /* 0x000076327a7b7816 */ /* 0x000fce000000007b */
.L_x_4734:
[----:B------:R-:W-:Y:S05]  /*1cce0*/  BSYNC.RECONVERGENT B1 ;  /* 0x0000000000017941 */ /* 0x000fea0003800200 */
.L_x_4732:
        /* <DEDUP_REMOVED lines=11> */
.L_x_4736:
[----:B------:R-:W-:Y:S01]  /*1cda0*/  IMAD.MOV.U32 R50, RZ, RZ, R53 ;  /* 0x000000ffff327224 */ /* 0x000fe200078e0035 */
[----:B------:R-:W-:Y:S01]  /*1cdb0*/  PRMT R52, R54, 0x7632, R52 ;  /* 0x0000763236347816 */ /* 0x000fe20000000034 */
[----:B------:R-:W-:Y:S01]  /*1cdc0*/  IMAD.MOV.U32 R13, RZ, RZ, R12 ;  /* 0x000000ffff0d7224 */ /* 0x000fe200078e000c */
[----:B------:R-:W-:-:S07]  /*1cdd0*/  PRMT R122, R122, 0x5410, R122 ;  /* 0x000054107a7a7816 */ /* 0x000fce000000007a */
.L_x_4737:
[----:B------:R-:W-:Y:S05]  /*1cde0*/  BSYNC.RECONVERGENT B1 ;  /* 0x0000000000017941 */ /* 0x000fea0003800200 */
.L_x_4735:
        /* <DEDUP_REMOVED lines=11> */
.L_x_4739:
[----:B------:R-:W-:Y:S01]  /*1cea0*/  IMAD.MOV.U32 R53, RZ, RZ, R50 ;  /* 0x000000ffff357224 */ /* 0x000fe200078e0032 */
[----:B------:R-:W-:Y:S01]  /*1ceb0*/  PRMT R54, R52, 0x7610, R54 ;  /* 0x0000761034367816 */ /* 0x000fe20000000036 */
[----:B------:R-:W-:Y:S01]  /*1cec0*/  IMAD.MOV.U32 R12, RZ, RZ, R15 ;  /* 0x000000ffff0c7224 */ /* 0x000fe200078e000f */
[----:B------:R-:W-:-:S07]  /*1ced0*/  PRMT R122, R121, 0x7632, R122 ;  /* 0x00007632797a7816 */ /* 0x000fce000000007a */
.L_x_4740:
[----:B------:R-:W-:Y:S05]  /*1cee0*/  BSYNC.RECONVERGENT B1 ;  /* 0x0000000000017941 */ /* 0x000fea0003800200 */
.L_x_4738:
        /* <DEDUP_REMOVED lines=11> */
.L_x_4742:
[----:B------:R-:W-:Y:S01]  /*1cfa0*/  IMAD.MOV.U32 R50, RZ, RZ, R53 ;  /* 0x000000ffff327224 */ /* 0x000fe200078e0035 */
[----:B------:R-:W-:Y:S01]  /*1cfb0*/  PRMT R52, R52, 0x5410, R54 ;  /* 0x0000541034347816 */ /* 0x000fe20000000036 */
[----:B------:R-:W-:Y:S01]  /*1cfc0*/  IMAD.MOV.U32 R15, RZ, RZ, R14 ;  /* 0x000000ffff0f7224 */ /* 0x000fe200078e000e */
[----:B------:R-:W-:-:S07]  /*1cfd0*/  PRMT R121, R121, 0x5410, R121 ;  /* 0x0000541079797816 */ /* 0x000fce0000000079 */
.L_x_4743:
[----:B------:R-:W-:Y:S05]  /*1cfe0*/  BSYNC.RECONVERGENT B1 ;  /* 0x0000000000017941 */ /* 0x000fea0003800200 */
.L_x_4741:
        /* <DEDUP_REMOVED lines=11> */
.L_x_4745:
[----:B------:R-:W-:Y:S01]  /*1d0a0*/  IMAD.MOV.U32 R53, RZ, RZ, R50 ;  /* 0x000000ffff357224 */ /* 0x000fe200078e0032 */
[----:B------:R-:W-:Y:S01]  /*1d0b0*/  PRMT R54, R54, 0x7610, R52 ;  /* 0x0000761036367816 */ /* 0x000fe20000000034 */
[----:B------:R-:W-:Y:S01]  /*1d0c0*/  IMAD.MOV.U32 R14, RZ, RZ, R17 ;  /* 0x000000ffff0e7224 */ /* 0x000fe200078e0011 */
[----:B------:R-:W-:-:S07]  /*1d0d0*/  PRMT R121, R120, 0x7632, R121 ;  /* 0x0000763278797816 */ /* 0x000fce0000000079 */
.L_x_4746:
[----:B------:R-:W-:Y:S05]  /*1d0e0*/  BSYNC.RECONVERGENT B1 ;  /* 0x0000000000017941 */ /* 0x000fea0003800200 */
.L_x_4744:
        /* <DEDUP_REMOVED lines=11> */
.L_x_4748:
[----:B------:R-:W-:Y:S01]  /*1d1a0*/  IMAD.MOV.U32 R50, RZ, RZ, R53 ;  /* 0x000000ffff327224 */ /* 0x000fe200078e0035 */
[----:B------:R-:W-:Y:S01]  /*1d1b0*/  PRMT R52, R54, 0x7632, R52 ;  /* 0x0000763236347816 */ /* 0x000fe20000000034 */
[----:B------:R-:W-:Y:S01]  /*1d1c0*/  IMAD.MOV.U32 R17, RZ, RZ, R16 ;  /* 0x000000ffff117224 */ /* 0x000fe200078e0010 */
[----:B------:R-:W-:-:S07]  /*1d1d0*/  PRMT R120, R120, 0x5410, R120 ;  /* 0x0000541078787816 */ /* 0x000fce0000000078 */
.L_x_4749:
[----:B------:R-:W-:Y:S05]  /*1d1e0*/  BSYNC.RECONVERGENT B1 ;  /* 0x0000000000017941 */ /* 0x000fea0003800200 */
.L_x_4747:
        /* <DEDUP_REMOVED lines=11> */
.L_x_4751:
[----:B------:R-:W-:Y:S01]  /*1d2a0*/  IMAD.MOV.U32 R53, RZ, RZ, R50 ;  /* 0x000000ffff357224 */ /* 0x000fe200078e0032 */
[----:B------:R-:W-:Y:S01]  /*1d2b0*/  PRMT R54, R52, 0x7610, R54 ;  /* 0x0000761034367816 */ /* 0x000fe20000000036 */
[----:B------:R-:W-:Y:S01]  /*1d2c0*/  IMAD.MOV.U32 R16, RZ, RZ, R19 ;  /* 0x000000ffff107224 */ /* 0x000fe200078e0013 */
[----:B------:R-:W-:-:S07]  /*1d2d0*/  PRMT R120, R119, 0x7632, R120 ;  /* 0x0000763277787816 */ /* 0x000fce0000000078 */
.L_x_4752:
[----:B------:R-:W-:Y:S05]  /*1d2e0*/  BSYNC.RECONVERGENT B1 ;  /* 0x0000000000017941 */ /* 0x000fea0003800200 */
.L_x_4750:
        /* <DEDUP_REMOVED lines=11> */
.L_x_4754:
[----:B------:R-:W-:Y:S01]  /*1d3a0*/  IMAD.MOV.U32 R50, RZ, RZ, R53 ;  /* 0x000000ffff327224 */ /* 0x000fe200078e0035 */
[----:B------:R-:W-:Y:S01]  /*1d3b0*/  PRMT R52, R52, 0x5410, R54 ;  /* 0x0000541034347816 */ /* 0x000fe20000000036 */
[----:B------:R-:W-:Y:S01]  /*1d3c0*/  IMAD.MOV.U32 R19, RZ, RZ, R18 ;  /* 0x000000ffff137224 */ /* 0x000fe200078e0012 */
[----:B------:R-:W-:-:S07]  /*1d3d0*/  PRMT R119, R119, 0x5410, R119 ;  /* 0x0000541077777816 */ /* 0x000fce0000000077 */
.L_x_4755:
[----:B------:R-:W-:Y:S05]  /*1d3e0*/  BSYNC.RECONVERGENT B1 ;  /* 0x0000000000017941 */ /* 0x000fea0003800200 */
.L_x_4753:
        /* <DEDUP_REMOVED lines=11> */
.L_x_4757:
[----:B------:R-:W-:Y:S01]  /*1d4a0*/  IMAD.MOV.U32 R53, RZ, RZ, R50 ;  /* 0x000000ffff357224 */ /* 0x000fe200078e0032 */
[----:B------:R-:W-:Y:S01]  /*1d4b0*/  PRMT R54, R54, 0x7610, R52 ;  /* 0x0000761036367816 */ /* 0x000fe20000000034 */
[----:B------:R-:W-:Y:S01]  /*1d4c0*/  IMAD.MOV.U32 R18, RZ, RZ, R21 ;  /* 0x000000ffff127224 */ /* 0x000fe200078e0015 */
[----:B------:R-:W-:-:S07]  /*1d4d0*/  PRMT R119, R118, 0x7632, R119 ;  /* 0x0000763276777816 */ /* 0x000fce0000000077 */
.L_x_4758:
[----:B------:R-:W-:Y:S05]  /*1d4e0*/  BSYNC.RECONVERGENT B1 ;  /* 0x0000000000017941 */ /* 0x000fea0003800200 */
.L_x_4756:
        /* <DEDUP_REMOVED lines=11> */
.L_x_4760:
[----:B------:R-:W-:Y:S01]  /*1d5a0*/  IMAD.MOV.U32 R50, RZ, RZ, R53 ;  /* 0x000000ffff327224 */ /* 0x000fe200078e0035 */
[----:B------:R-:W-:Y:S01]  /*1d5b0*/  PRMT R52, R54, 0x7632, R52 ;  /* 0x0000763236347816 */ /* 0x000fe20000000034 */
[----:B------:R-:W-:Y:S01]  /*1d5c0*/  IMAD.MOV.U32 R21, RZ, RZ, R20 ;  /* 0x000000ffff157224 */ /* 0x000fe200078e0014 */
[----:B------:R-:W-:-:S07]  /*1d5d0*/  PRMT R118, R118, 0x5410, R118 ;  /* 0x0000541076767816 */ /* 0x000fce0000000076 */
.L_x_4761:
[----:B------:R-:W-:Y:S05]  /*1d5e0*/  BSYNC.RECONVERGENT B1 ;  /* 0x0000000000017941 */ /* 0x000fea0003800200 */
.L_x_4759:
        /* <DEDUP_REMOVED lines=11> */
.L_x_4763:
[----:B------:R-:W-:Y:S01]  /*1d6a0*/  IMAD.MOV.U32 R53, RZ, RZ, R50 ;  /* 0x000000ffff357224 */ /* 0x000fe200078e0032 */
[----:B------:R-:W-:Y:S01]  /*1d6b0*/  PRMT R54, R52, 0x7610, R54 ;  /* 0x0000761034367816 */ /* 0x000fe20000000036 */
[----:B------:R-:W-:Y:S01]  /*1d6c0*/  IMAD.MOV.U32 R20, RZ, RZ, R23 ;  /* 0x000000ffff147224 */ /* 0x000fe200078e0017 */
[----:B------:R-:W-:-:S07]  /*1d6d0*/  PRMT R118, R117, 0x7632, R118 ;  /* 0x0000763275767816 */ /* 0x000fce0000000076 */
.L_x_4764:
[----:B------:R-:W-:Y:S05]  /*1d6e0*/  BSYNC.RECONVERGENT B1 ;  /* 0x0000000000017941 */ /* 0x000fea0003800200 */
.L_x_4762:
        /* <DEDUP_REMOVED lines=11> */
.L_x_4766:
[----:B------:R-:W-:Y:S01]  /*1d7a0*/  IMAD.MOV.U32 R50, RZ, RZ, R53 ;  /* 0x000000ffff327224 */ /* 0x000fe200078e0035 */
[----:B------:R-:W-:Y:S01]  /*1d7b0*/  PRMT R52, R52, 0x5410, R54 ;  /* 0x0000541034347816 */ /* 0x000fe20000000036 */
[----:B------:R-:W-:Y:S01]  /*1d7c0*/  IMAD.MOV.U32 R23, RZ, RZ, R22 ;  /* 0x000000ffff177224 */ /* 0x000fe200078e0016 */
[----:B------:R-:W-:-:S07]  /*1d7d0*/  PRMT R117, R117, 0x5410, R117 ;  /* 0x0000541075757816 */ /* 0x000fce0000000075 */
.L_x_4767:
[----:B------:R-:W-:Y:S05]  /*1d7e0*/  BSYNC.RECONVERGENT B1 ;  /* 0x0000000000017941 */ /* 0x000fea0003800200 */
.L_x_4765:
        /* <DEDUP_REMOVED lines=11> */
.L_x_4769:
[----:B------:R-:W-:Y:S01]  /*1d8a0*/  IMAD.MOV.U32 R53, RZ, RZ, R50 ;  /* 0x000000ffff357224 */ /* 0x000fe200078e0032 */
[----:B------:R-:W-:Y:S01]  /*1d8b0*/  PRMT R54, R54, 0x7610, R52 ;  /* 0x0000761036367816 */ /* 0x000fe20000000034 */
[----:B------:R-:W-:Y:S01]  /*1d8c0*/  IMAD.MOV.U32 R22, RZ, RZ, R25 ;  /* 0x000000ffff167224 */ /* 0x000fe200078e0019 */
[----:B------:R-:W-:-:S07]  /*1d8d0*/  PRMT R117, R116, 0x7632, R117 ;  /* 0x0000763274757816 */ /* 0x000fce0000000075 */
.L_x_4770:
[----:B------:R-:W-:Y:S05]  /*1d8e0*/  BSYNC.RECONVERGENT B1 ;  /* 0x0000000000017941 */ /* 0x000fea0003800200 */
.L_x_4768:
        /* <DEDUP_REMOVED lines=11> */
.L_x_4772:
[----:B------:R-:W-:Y:S01]  /*1d9a0*/  IMAD.MOV.U32 R50, RZ, RZ, R53 ;  /* 0x000000ffff327224 */ /* 0x000fe200078e0035 */
[----:B------:R-:W-:Y:S01]  /*1d9b0*/  PRMT R52, R54, 0x7632, R52 ;  /* 0x0000763236347816 */ /* 0x000fe20000000034 */
[----:B------:R-:W-:Y:S01]  /*1d9c0*/  IMAD.MOV.U32 R25, RZ, RZ, R24 ;  /* 0x000000ffff197224 */ /* 0x000fe200078e0018 */
[----:B------:R-:W-:-:S07]  /*1d9d0*/  PRMT R116, R116, 0x5410, R116 ;  /* 0x0000541074747816 */ /* 0x000fce0000000074 */
.L_x_4773:
[----:B------:R-:W-:Y:S05]  /*1d9e0*/  BSYNC.RECONVERGENT B1 ;  /* 0x0000000000017941 */ /* 0x000fea0003800200 */
.L_x_4771:
        /* <DEDUP_REMOVED lines=11> */
.L_x_4775:
[----:B------:R-:W-:Y:S01]  /*1daa0*/  IMAD.MOV.U32 R53, RZ, RZ, R50 ;  /* 0x000000ffff357224 */ /* 0x000fe200078e0032 */
[----:B------:R-:W-:Y:S01]  /*1dab0*/  PRMT R54, R52, 0x7610, R54 ;  /* 0x0000761034367816 */ /* 0x000fe20000000036 */
[----:B------:R-:W-:Y:S01]  /*1dac0*/  IMAD.MOV.U32 R24, RZ, RZ, R27 ;  /* 0x000000ffff187224 */ /* 0x000fe200078e001b */
[----:B------:R-:W-:-:S07]  /*1dad0*/  PRMT R116, R115, 0x7632, R116 ;  /* 0x0000763273747816 */ /* 0x000fce0000000074 */
.L_x_4776:
[----:B------:R-:W-:Y:S05]  /*1dae0*/  BSYNC.RECONVERGENT B1 ;  /* 0x0000000000017941 */ /* 0x000fea0003800200 */
.L_x_4774:
        /* <DEDUP_REMOVED lines=11> */
.L_x_4778:
[----:B------:R-:W-:Y:S01]  /*1dba0*/  IMAD.MOV.U32 R50, RZ, RZ, R53 ;  /* 0x000000ffff327224 */ /* 0x000fe200078e0035 */
[----:B------:R-:W-:Y:S01]  /*1dbb0*/  PRMT R52, R52, 0x5410, R54 ;  /* 0x0000541034347816 */ /* 0x000fe20000000036 */
[----:B------:R-:W-:Y:S01]  /*1dbc0*/  IMAD.MOV.U32 R27, RZ, RZ, R26 ;  /* 0x000000ffff1b7224 */ /* 0x000fe200078e001a */
[----:B------:R-:W-:-:S07]  /*1dbd0*/  PRMT R115, R115, 0x5410, R115 ;  /* 0x0000541073737816 */ /* 0x000fce0000000073 */
.L_x_4779:
[----:B------:R-:W-:Y:S05]  /*1dbe0*/  BSYNC.RECONVERGENT B1 ;  /* 0x0000000000017941 */ /* 0x000fea0003800200 */
.L_x_4777:
        /* <DEDUP_REMOVED lines=11> */
.L_x_4781:
[----:B------:R-:W-:Y:S01]  /*1dca0*/  IMAD.MOV.U32 R53, RZ, RZ, R50 ;  /* 0x000000ffff357224 */ /* 0x000fe200078e0032 */
[----:B------:R-:W-:Y:S01]  /*1dcb0*/  PRMT R54, R54, 0x7610, R52 ;  /* 0x0000761036367816 */ /* 0x000fe20000000034 */
[----:B------:R-:W-:Y:S01]  /*1dcc0*/  IMAD.MOV.U32 R26, RZ, RZ, R29 ;  /* 0x000000ffff1a7224 */ /* 0x000fe200078e001d */
[----:B------:R-:W-:-:S07]  /*1dcd0*/  PRMT R115, R114, 0x7632, R115 ;  /* 0x0000763272737816 */ /* 0x000fce0000000073 */
.L_x_4782:
[----:B------:R-:W-:Y:S05]  /*1dce0*/  BSYNC.RECONVERGENT B1 ;  /* 0x0000000000017941 */ /* 0x000fea0003800200 */
.L_x_4780:
        /* <DEDUP_REMOVED lines=11> */
.L_x_4784:
[----:B------:R-:W-:Y:S01]  /*1dda0*/  IMAD.MOV.U32 R50, RZ, RZ, R53 ;  /* 0x000000ffff327224 */ /* 0x000fe200078e0035 */
[----:B------:R-:W-:Y:S01]  /*1ddb0*/  PRMT R52, R54, 0x7632, R52 ;  /* 0x0000763236347816 */ /* 0x000fe20000000034 */
[----:B------:R-:W-:Y:S01]  /*1ddc0*/  IMAD.MOV.U32 R29, RZ, RZ, R28 ;  /* 0x000000ffff1d7224 */ /* 0x000fe200078e001c */
[----:B------:R-:W-:-:S07]  /*1ddd0*/  PRMT R114, R114, 0x5410, R114 ;  /* 0x0000541072727816 */ /* 0x000fce0000000072 */
.L_x_4785:
[----:B------:R-:W-:Y:S05]  /*1dde0*/  BSYNC.RECONVERGENT B1 ;  /* 0x0000000000017941 */ /* 0x000fea0003800200 */
.L_x_4783:
        /* <DEDUP_REMOVED lines=11> */
.L_x_4787:
[----:B------:R-:W-:Y:S01]  /*1dea0*/  IMAD.MOV.U32 R53, RZ, RZ, R50 ;  /* 0x000000ffff357224 */ /* 0x000fe200078e0032 */
[----:B------:R-:W-:Y:S01]  /*1deb0*/  PRMT R54, R52, 0x7610, R54 ;  /* 0x0000761034367816 */ /* 0x000fe20000000036 */
[----:B------:R-:W-:Y:S01]  /*1dec0*/  IMAD.MOV.U32 R28, RZ, RZ, R31 ;  /* 0x000000ffff1c7224 */ /* 0x000fe200078e001f */
[----:B------:R-:W-:-:S07]  /*1ded0*/  PRMT R114, R111, 0x7632, R114 ;  /* 0x000076326f727816 */ /* 0x000fce0000000072 */
.L_x_4788:
[----:B------:R-:W-:Y:S05]  /*1dee0*/  BSYNC.RECONVERGENT B1 ;  /* 0x0000000000017941 */ /* 0x000fea0003800200 */
.L_x_4786:
        /* <DEDUP_REMOVED lines=11> */
.L_x_4790:
[----:B------:R-:W-:Y:S01]  /*1dfa0*/  IMAD.MOV.U32 R50, RZ, RZ, R53 ;  /* 0x000000ffff327224 */ /* 0x000fe200078e0035 */
[----:B------:R-:W-:Y:S01]  /*1dfb0*/  PRMT R52, R52, 0x5410, R54 ;  /* 0x0000541034347816 */ /* 0x000fe20000000036 */
[----:B------:R-:W-:Y:S01]  /*1dfc0*/  IMAD.MOV.U32 R31, RZ, RZ, R30 ;  /* 0x000000ffff1f7224 */ /* 0x000fe200078e001e */
[----:B------:R-:W-:-:S07]  /*1dfd0*/  PRMT R111, R111, 0x5410, R111 ;  /* 0x000054106f6f7816 */ /* 0x000fce000000006f */
.L_x_4791:
[----:B------:R-:W-:Y:S05]  /*1dfe0*/  BSYNC.RECONVERGENT B1 ;  /* 0x0000000000017941 */ /* 0x000fea0003800200 */
.L_x_4789:
        /* <DEDUP_REMOVED lines=11> */
.L_x_4793:
[----:B------:R-:W-:Y:S01]  /*1e0a0*/  IMAD.MOV.U32 R53, RZ, RZ, R50 ;  /* 0x000000ffff357224 */ /* 0x000fe200078e0032 */
[----:B------:R-:W-:Y:S01]  /*1e0b0*/  PRMT R54, R54, 0x7610, R52 ;  /* 0x0000761036367816 */ /* 0x000fe20000000034 */
[----:B------:R-:W-:Y:S01]  /*1e0c0*/  IMAD.MOV.U32 R30, RZ, RZ, R33 ;  /* 0x000000ffff1e7224 */ /* 0x000fe200078e0021 */
[----:B------:R-:W-:-:S07]  /*1e0d0*/  PRMT R111, R110, 0x7632, R111 ;  /* 0x000076326e6f7816 */ /* 0x000fce000000006f */
.L_x_4794:
[----:B------:R-:W-:Y:S05]  /*1e0e0*/  BSYNC.RECONVERGENT B1 ;  /* 0x0000000000017941 */ /* 0x000fea0003800200 */
.L_x_4792:
        /* <DEDUP_REMOVED lines=11> */
.L_x_4796:
[----:B------:R-:W-:Y:S01]  /*1e1a0*/  IMAD.MOV.U32 R50, RZ, RZ, R53 ;  /* 0x000000ffff327224 */ /* 0x000fe200078e0035 */
[----:B------:R-:W-:Y:S01]  /*1e1b0*/  PRMT R52, R52, 0x7610, R54 ;  /* 0x0000761034347816 */ /* 0x000fe20000000036 */
[----:B------:R-:W-:Y:S01]  /*1e1c0*/  IMAD.MOV.U32 R33, RZ, RZ, R32 ;  /* 0x000000ffff217224 */ /* 0x000fe200078e0020 */
[----:B------:R-:W-:-:S07]  /*1e1d0*/  PRMT R110, R110, 0x5410, R102 ;  /* 0x000054106e6e7816 */ /* 0x000fce0000000066 */
.L_x_4797:
[----:B------:R-:W-:Y:S05]  /*1e1e0*/  BSYNC.RECONVERGENT B1 ;  /* 0x0000000000017941 */ /* 0x000fea0003800200 */
.L_x_4795:
        /* <DEDUP_REMOVED lines=11> */
.L_x_4799:
[----:B------:R-:W-:Y:S01]  /*1e2a0*/  IMAD.MOV.U32 R53, RZ, RZ, R50 ;  /* 0x000000ffff357224 */ /* 0x000fe200078e0032 */
[----:B------:R-:W-:Y:S01]  /*1e2b0*/  PRMT R52, R52, 0x7632, R52 ;  /* 0x0000763234347816 */ /* 0x000fe20000000034 */
[----:B------:R-:W-:Y:S01]  /*1e2c0*/  IMAD.MOV.U32 R32, RZ, RZ, R35 ;  /* 0x000000ffff207224 */ /* 0x000fe200078e0023 */
[----:B------:R-:W-:-:S07]  /*1e2d0*/  PRMT R102, R102, 0x7632, R102 ;  /* 0x0000763266667816 */ /* 0x000fce0000000066 */
.L_x_4800:
[----:B------:R-:W-:Y:S05]  /*1e2e0*/  BSYNC.RECONVERGENT B1 ;  /* 0x0000000000017941 */ /* 0x000fea0003800200 */
.L_x_4798:
        /* <DEDUP_REMOVED lines=11> */
.L_x_4802:
[----:B------:R-:W-:Y:S01]  /*1e3a0*/  IMAD.MOV.U32 R50, RZ, RZ, R53 ;  /* 0x000000ffff327224 */ /* 0x000fe200078e0035 */
[----:B------:R-:W-:Y:S01]  /*1e3b0*/  PRMT R54, R52, 0x7610, R54 ;  /* 0x0000761034367816 */ /* 0x000fe20000000036 */
[----:B------:R-:W-:Y:S01]  /*1e3c0*/  IMAD.MOV.U32 R35, RZ, RZ, R34 ;  /* 0x000000ffff237224 */ /* 0x000fe200078e0022 */
[----:B------:R-:W-:-:S07]  /*1e3d0*/  PRMT R102, R102, 0x5410, R103 ;  /* 0x0000541066667816 */ /* 0x000fce0000000067 */
.L_x_4803:
[----:B------:R-:W-:Y:S05]  /*1e3e0*/  BSYNC.RECONVERGENT B1 ;  /* 0x0000000000017941 */ /* 0x000fea0003800200 */
.L_x_4801:
        /* <DEDUP_REMOVED lines=11> */
.L_x_4805:
[----:B------:R-:W-:Y:S01]  /*1e4a0*/  IMAD.MOV.U32 R53, RZ, RZ, R50 ;  /* 0x000000ffff357224 */ /* 0x000fe200078e0032 */
[----:B------:R-:W-:Y:S01]  /*1e4b0*/  PRMT R52, R54, 0x7610, R52 ;  /* 0x0000761036347816 */ /* 0x000fe20000000034 */
[----:B------:R-:W-:Y:S01]  /*1e4c0*/  IMAD.MOV.U32 R34, RZ, RZ, R37 ;  /* 0x000000ffff227224 */ /* 0x000fe200078e0025 */
[----:B------:R-:W-:-:S07]  /*1e4d0*/  PRMT R103, R103, 0x7632, R103 ;  /* 0x0000763267677816 */ /* 0x000fce0000000067 */
.L_x_4806:
[----:B------:R-:W-:Y:S05]  /*1e4e0*/  BSYNC.RECONVERGENT B1 ;  /* 0x0000000000017941 */ /* 0x000fea0003800200 */
.L_x_4804:
        /* <DEDUP_REMOVED lines=11> */
.L_x_4808:
[----:B------:R-:W-:Y:S01]  /*1e5a0*/  IMAD.MOV.U32 R50, RZ, RZ, R53 ;  /* 0x000000ffff327224 */ /* 0x000fe200078e0035 */
[----:B------:R-:W-:Y:S01]  /*1e5b0*/  PRMT R52, R52, 0x5410, R52 ;  /* 0x0000541034347816 */ /* 0x000fe20000000034 */
[----:B------:R-:W-:Y:S01]  /*1e5c0*/  IMAD.MOV.U32 R37, RZ, RZ, R36 ;  /* 0x000000ffff257224 */ /* 0x000fe200078e0024 */
[----:B------:R-:W-:-:S07]  /*1e5d0*/  PRMT R103, R103, 0x5410, R104 ;  /* 0x0000541067677816 */ /* 0x000fce0000000068 */
.L_x_4809:
[----:B------:R-:W-:Y:S05]  /*1e5e0*/  BSYNC.RECONVERGENT B1 ;  /* 0x0000000000017941 */ /* 0x000fea0003800200 */
.L_x_4807:
        /* <DEDUP_REMOVED lines=11> */
.L_x_4811:
[----:B------:R-:W-:Y:S01]  /*1e6a0*/  IMAD.MOV.U32 R53, RZ, RZ, R50 ;  /* 0x000000ffff357224 */ /* 0x000fe200078e0032 */
[----:B------:R-:W-:Y:S01]  /*1e6b0*/  PRMT R52, R52, 0x7632, R52 ;  /* 0x0000763234347816 */ /* 0x000fe20000000034 */
[----:B------:R-:W-:Y:S01]  /*1e6c0*/  IMAD.MOV.U32 R36, RZ, RZ, R39 ;  /* 0x000000ffff247224 */ /* 0x000fe200078e0027 */
[----:B------:R-:W-:-:S07]  /*1e6d0*/  PRMT R104, R104, 0x7632, R104 ;  /* 0x0000763268687816 */ /* 0x000fce0000000068 */
.L_x_4812:
[----:B------:R-:W-:Y:S05]  /*1e6e0*/  BSYNC.RECONVERGENT B1 ;  /* 0x0000000000017941 */ /* 0x000fea0003800200 */
.L_x_4810:
        /* <DEDUP_REMOVED lines=11> */
.L_x_4814:
[----:B------:R-:W-:Y:S01]  /*1e7a0*/  IMAD.MOV.U32 R50, RZ, RZ, R53 ;  /* 0x000000ffff327224 */ /* 0x000fe200078e0035 */
[----:B------:R-:W-:Y:S01]  /*1e7b0*/  PRMT R52, R52, 0x5410, R52 ;  /* 0x0000541034347816 */ /* 0x000fe20000000034 */
[----:B------:R-:W-:Y:S01]  /*1e7c0*/  IMAD.MOV.U32 R39, RZ, RZ, R38 ;  /* 0x000000ffff277224 */ /* 0x000fe200078e0026 */
[----:B------:R-:W-:-:S07]  /*1e7d0*/  PRMT R104, R104, 0x5410, R105 ;  /* 0x0000541068687816 */ /* 0x000fce0000000069 */
.L_x_4815:
[----:B------:R-:W-:Y:S05]  /*1e7e0*/  BSYNC.RECONVERGENT B1 ;  /* 0x0000000000017941 */ /* 0x000fea0003800200 */
.L_x_4813:
        /* <DEDUP_REMOVED lines=11> */
.L_x_4817:
[----:B------:R-:W-:Y:S01]  /*1e8a0*/  IMAD.MOV.U32 R53, RZ, RZ, R50 ;  /* 0x000000ffff357224 */ /* 0x000fe200078e0032 */
[----:B------:R-:W-:Y:S01]  /*1e8b0*/  PRMT R54, R54, 0x7610, R52 ;  /* 0x0000761036367816 */ /* 0x000fe20000000034 */
[----:B------:R-:W-:Y:S01]  /*1e8c0*/  IMAD.MOV.U32 R38, RZ, RZ, R41 ;  /* 0x000000ffff267224 */ /* 0x000fe200078e0029 */
[----:B------:R-:W-:-:S07]  /*1e8d0*/  PRMT R105, R105, 0x7632, R105 ;  /* 0x0000763269697816 */ /* 0x000fce0000000069 */
.L_x_4818:
[----:B------:R-:W-:Y:S05]  /*1e8e0*/  BSYNC.RECONVERGENT B1 ;  /* 0x0000000000017941 */ /* 0x000fea0003800200 */
.L_x_4816:
        /* <DEDUP_REMOVED lines=11> */
.L_x_4820:
[----:B------:R-:W-:Y:S01]  /*1e9a0*/  IMAD.MOV.U32 R50, RZ, RZ, R53 ;  /* 0x000000ffff327224 */ /* 0x000fe200078e0035 */
[----:B------:R-:W-:Y:S01]  /*1e9b0*/  PRMT R52, R52, 0x7610, R54 ;  /* 0x0000761034347816 */ /* 0x000fe20000000036 */
[----:B------:R-:W-:Y:S01]  /*1e9c0*/  IMAD.MOV.U32 R41, RZ, RZ, R40 ;  /* 0x000000ffff297224 */ /* 0x000fe200078e0028 */
[----:B------:R-:W-:-:S07]  /*1e9d0*/  PRMT R105, R105, 0x5410, R106 ;  /* 0x0000541069697816 */ /* 0x000fce000000006a */
.L_x_4821:
[----:B------:R-:W-:Y:S05]  /*1e9e0*/  BSYNC.RECONVERGENT B1 ;  /* 0x0000000000017941 */ /* 0x000fea0003800200 */
.L_x_4819:
        /* <DEDUP_REMOVED lines=11> */
.L_x_4823:
[----:B------:R-:W-:Y:S01]  /*1eaa0*/  IMAD.MOV.U32 R53, RZ, RZ, R50 ;  /* 0x000000ffff357224 */ /* 0x000fe200078e0032 */
[----:B------:R-:W-:Y:S01]  /*1eab0*/  PRMT R52, R52, 0x7632, R52 ;  /* 0x0000763234347816 */ /* 0x000fe20000000034 */
[----:B------:R-:W-:Y:S01]  /*1eac0*/  IMAD.MOV.U32 R40, RZ, RZ, R43 ;  /* 0x000000ffff287224 */ /* 0x000fe200078e002b */
[----:B------:R-:W-:-:S07]  /*1ead0*/  PRMT R106, R106, 0x7632, R106 ;  /* 0x000076326a6a7816 */ /* 0x000fce000000006a */
.L_x_4824:
[----:B------:R-:W-:Y:S05]  /*1eae0*/  BSYNC.RECONVERGENT B1 ;  /* 0x0000000000017941 */ /* 0x000fea0003800200 */
.L_x_4822:
        /* <DEDUP_REMOVED lines=11> */
.L_x_4826:
[----:B------:R-:W-:Y:S01]  /*1eba0*/  IMAD.MOV.U32 R50, RZ, RZ, R53 ;  /* 0x000000ffff327224 */ /* 0x000fe200078e0035 */
[----:B------:R-:W-:Y:S01]  /*1ebb0*/  PRMT R54, R52, 0x7610, R54 ;  /* 0x0000761034367816 */ /* 0x000fe20000000036 */
[----:B------:R-:W-:Y:S01]  /*1ebc0*/  IMAD.MOV.U32 R43, RZ, RZ, R42 ;  /* 0x000000ffff2b7224 */ /* 0x000fe200078e002a */
[----:B------:R-:W-:-:S07]  /*1ebd0*/  PRMT R106, R106, 0x5410, R107 ;  /* 0x000054106a6a7816 */ /* 0x000fce000000006b */
.L_x_4827:
[----:B------:R-:W-:Y:S05]  /*1ebe0*/  BSYNC.RECONVERGENT B1 ;  /* 0x0000000000017941 */ /* 0x000fea0003800200 */
.L_x_4825:
        /* <DEDUP_REMOVED lines=11> */
.L_x_4829:
[----:B------:R-:W-:Y:S01]  /*1eca0*/  IMAD.MOV.U32 R53, RZ, RZ, R50 ;  /* 0x000000ffff357224 */ /* 0x000fe200078e0032 */
[----:B------:R-:W-:Y:S01]  /*1ecb0*/  PRMT R52, R52, 0x5410, R54 ;  /* 0x0000541034347816 */ /* 0x000fe20000000036 */
[----:B------:R-:W-:Y:S01]  /*1ecc0*/  IMAD.MOV.U32 R42, RZ, RZ, R45 ;  /* 0x000000ffff2a7224 */ /* 0x000fe200078e002d */
[----:B------:R-:W-:-:S07]  /*1ecd0*/  PRMT R107, R107, 0x7632, R107 ;  /* 0x000076326b6b7816 */ /* 0x000fce000000006b */
.L_x_4830:
[----:B------:R-:W-:Y:S05]  /*1ece0*/  BSYNC.RECONVERGENT B1 ;  /* 0x0000000000017941 */ /* 0x000fea0003800200 */
.L_x_4828:
        /* <DEDUP_REMOVED lines=11> */
.L_x_4832:
[----:B------:R-:W-:Y:S01]  /*1eda0*/  IMAD.MOV.U32 R50, RZ, RZ, R53 ;  /* 0x000000ffff327224 */ /* 0x000fe200078e0035 */
[----:B------:R-:W-:Y:S01]  /*1edb0*/  PRMT R54, R52, 0x7632, R54 ;  /* 0x0000763234367816 */ /* 0x000fe20000000036 */
[----:B------:R-:W-:Y:S01]  /*1edc0*/  IMAD.MOV.U32 R45, RZ, RZ, R44 ;  /* 0x000000ffff2d7224 */ /* 0x000fe200078e002c */
[----:B------:R-:W-:-:S07]  /*1edd0*/  PRMT R107, R107, 0x5410, R108 ;  /* 0x000054106b6b7816 */ /* 0x000fce000000006c */
.L_x_4833:
[----:B------:R-:W-:Y:S05]  /*1ede0*/  BSYNC.RECONVERGENT B1 ;  /* 0x0000000000017941 */ /* 0x000fea0003800200 */
.L_x_4831:
        /* <DEDUP_REMOVED lines=11> */
.L_x_4835:
[----:B------:R-:W-:Y:S01]  /*1eea0*/  IMAD.MOV.U32 R53, RZ, RZ, R50 ;  /* 0x000000ffff357224 */ /* 0x000fe200078e0032 */
[----:B------:R-:W-:Y:S01]  /*1eeb0*/  PRMT R52, R54, 0x7610, R52 ;  /* 0x0000761036347816 */ /* 0x000fe20000000034 */
[----:B------:R-:W-:Y:S01]  /*1eec0*/  IMAD.MOV.U32 R44, RZ, RZ, R47 ;  /* 0x000000ffff2c7224 */ /* 0x000fe200078e002f */
[----:B------:R-:W-:-:S07]  /*1eed0*/  PRMT R108, R108, 0x7632, R108 ;  /* 0x000076326c6c7816 */ /* 0x000fce000000006c */
.L_x_4836:
[----:B------:R-:W-:Y:S05]  /*1eee0*/  BSYNC.RECONVERGENT B1 ;  /* 0x0000000000017941 */ /* 0x000fea0003800200 */
.L_x_4834:
        /* <DEDUP_REMOVED lines=11> */
.L_x_4838:
[----:B------:R-:W-:Y:S01]  /*1efa0*/  IMAD.MOV.U32 R50, RZ, RZ, R53 ;  /* 0x000000ffff327224 */ /* 0x000fe200078e0035 */
[----:B------:R-:W-:Y:S01]  /*1efb0*/  PRMT R54, R52, 0x7610, R54 ;  /* 0x0000761034367816 */ /* 0x000fe20000000036 */
[----:B------:R-:W-:Y:S01]  /*1efc0*/  IMAD.MOV.U32 R47, RZ, RZ, R46 ;  /* 0x000000ffff2f7224 */ /* 0x000fe200078e002e */
[----:B------:R-:W-:-:S07]  /*1efd0*/  PRMT R108, R108, 0x5410, R109 ;  /* 0x000054106c6c7816 */ /* 0x000fce000000006d */
.L_x_4839:
[----:B------:R-:W-:Y:S05]  /*1efe0*/  BSYNC.RECONVERGENT B1 ;  /* 0x0000000000017941 */ /* 0x000fea0003800200 */
.L_x_4837:
        /* <DEDUP_REMOVED lines=11> */
.L_x_4841:
[----:B------:R-:W-:Y:S01]  /*1f0a0*/  IMAD.MOV.U32 R53, RZ, RZ, R50 ;  /* 0x000000ffff357224 */ /* 0x000fe200078e0032 */
[----:B------:R-:W-:Y:S01]  /*1f0b0*/  PRMT R54, R54, 0x5410, R54 ;  /* 0x0000541036367816 */ /* 0x000fe20000000036 */
[----:B------:R-:W-:Y:S01]  /*1f0c0*/  IMAD.MOV.U32 R46, RZ, RZ, R49 ;  /* 0x000000ffff2e7224 */ /* 0x000fe200078e0031 */
[----:B------:R-:W-:-:S07]  /*1f0d0*/  PRMT R109, R109, 0x7632, R109 ;  /* 0x000076326d6d7816 */ /* 0x000fce000000006d */
.L_x_4842:
[----:B------:R-:W-:Y:S05]  /*1f0e0*/  BSYNC.RECONVERGENT B1 ;  /* 0x0000000000017941 */ /* 0x000fea0003800200 */
.L_x_4840:
        /* <DEDUP_REMOVED lines=11> */
.L_x_4844:
[----:B------:R-:W-:Y:S01]  /*1f1a0*/  PRMT R109, R109, 0x5410, R110 ;  /* 0x000054106d6d7816 */ /* 0x000fe2000000006e */
[----:B------:R-:W-:Y:S01]  /*1f1b0*/  IMAD.MOV.U32 R49, RZ, RZ, R48 ;  /* 0x000000ffff317224 */ /* 0x000fe200078e0030 */
[C---:B------:R-:W-:Y:S01]  /*1f1c0*/  PRMT R50, R54.reuse, 0x7632, R50 ;  /* 0x0000763236327816 */ /* 0x040fe20000000032 */
[--C-:B------:R-:W-:Y:S01]  /*1f1d0*/  IMAD.MOV.U32 R52, RZ, RZ, R53.reuse ;  /* 0x000000ffff347224 */ /* 0x100fe200078e0035 */
[----:B------:R-:W-:Y:S01]  /*1f1e0*/  PRMT R110, R54, 0x7632, R110 ;  /* 0x00007632366e7816 */ /* 0x000fe2000000006e */
[----:B------:R-:W-:-:S07]  /*1f1f0*/  IMAD.MOV.U32 R48, RZ, RZ, R53 ;  /* 0x000000ffff307224 */ /* 0x000fce00078e0035 */
.L_x_4845:
[----:B------:R-:W-:Y:S05]  /*1f200*/  BSYNC.RECONVERGENT B1 ;  /* 0x0000000000017941 */ /* 0x000fea0003800200 */
.L_x_4843:
[----:B------:R-:W-:Y:S02]  /*1f210*/  VIADD R56, R56, 0x4 ;  /* 0x0000000438387836 */ /* 0x000fe40000000000 */
[----:B------:R-:W-:Y:S01]  /*1f220*/  VIADD R0, R0, 0x2 ;  /* 0x0000000200007836 */ /* 0x000fe20000000000 */
[----:B------:R-:W-:Y:S06]  /*1f230*/  @P1 BRA `(.L_x_4846) ;  /* 0xffffffc000081947 */ /* 0x000fec000383ffff */
[----:B------:R-:W-:Y:S01]  /*1f240*/  PRMT R110, R50, 0x7610, R110 ;  /* 0x00007610326e7816 */ /* 0x000fe2000000006e */
[----:B------:R-:W-:Y:S02]  /*1f250*/  IMAD.MOV.U32 R50, RZ, RZ, R51 ;  /* 0x000000ffff327224 */ /* 0x000fe400078e0033 */
[----:B------:R-:W-:-:S07]  /*1f260*/  IMAD.MOV.U32 R48, RZ, RZ, R52 ;  /* 0x000000ffff307224 */ /* 0x000fce00078e0034 */
.L_x_4656:
[----:B------:R-:W-:Y:S05]  /*1f270*/  BSYNC.RECONVERGENT B0 ;  /* 0x0000000000007941 */ /* 0x000fea0003800200 */
.L_x_4655:
[----:B------:R-:W-:-:S13]  /*1f280*/  ISETP.NE.AND P0, PT, R101, RZ, PT ;  /* 0x000000ff6500720c */ /* 0x000fda0003f05270 */
[----:B------:R-:W-:Y:S05]  /*1f290*/  @P0 EXIT ;  /* 0x000000000000094d */ /* 0x000fea0003800000 */
[----:B------:R-:W0:Y:S01]  /*1f2a0*/  S2R R54, SR_CTAID.X ;  /* 0x0000000000367919 */ /* 0x000e220000002500 */
[----:B-1----:R-:W1:Y:S08]  /*1f2b0*/  LDC R53, c[0x0][0x3a0] ;  /* 0x0000e800ff357b82 */ /* 0x002e700000000800 */
[----:B------:R-:W0:Y:S01]  /*1f2c0*/  LDC.64 R64, c[0x0][0x388] ;  /* 0x0000e200ff407b82 */ /* 0x000e220000000a00 */
[----:B------:R-:W2:Y:S07]  /*1f2d0*/  MUFU.LG2 R100, R100 ;  /* 0x0000006400647308 */ /* 0x000eae0000000c00 */
[----:B------:R-:W3:Y:S01]  /*1f2e0*/  LDC.64 R66, c[0x0][0x390] ;  /* 0x0000e400ff427b82 */ /* 0x000ee20000000a00 */
[----:B-1----:R-:W-:-:S07]  /*1f2f0*/  ISETP.GE.AND P0, PT, R53, 0x1, PT ;  /* 0x000000013500780c */ /* 0x002fce0003f06270 */
[----:B------:R-:W1:Y:S01]  /*1f300*/  LDC.64 R70, c[0x0][0x398] ;  /* 0x0000e600ff467b82 */ /* 0x000e620000000a00 */
[----:B0-----:R-:W-:-:S05]  /*1f310*/  IMAD.WIDE.U32 R64, R54, 0x4, R64 ;  /* 0x0000000436407825 */ /* 0x001fca00078e0040 */
[----:B------:R-:W4:Y:S01]  /*1f320*/  @P0 LDG.E.CONSTANT R0, desc[UR6][R64.64] ;  /* 0x0000000640000981 */ /* 0x000f22000c1e9900 */
[----:B------:R-:W-:-:S03]  /*1f330*/  ISETP.GE.AND P4, PT, R53, 0x2, PT ;  /* 0x000000023500780c */ /* 0x000fc60003f86270 */
[----:B------:R-:W5:Y:S01]  /*1f340*/  @P0 LDG.E.CONSTANT R59, desc[UR6][R64.64] ;  /* 0x00000006403b0981 */ /* 0x000f62000c1e9900 */
[----:B------:R-:W-:-:S09]  /*1f350*/  ISETP.GE.AND P3, PT, R53, 0x3, PT ;  /* 0x000000033500780c */ /* 0x000fd20003f66270 */
[----:B------:R-:W5:Y:S04]  /*1f360*/  @P4 LDG.E.CONSTANT R60, desc[UR6][R64.64] ;  /* 0x00000006403c4981 */ /* 0x000f68000c1e9900 */
[----:B------:R-:W5:Y:S04]  /*1f370*/  @P4 LDG.E.CONSTANT R61, desc[UR6][R64.64] ;  /* 0x00000006403d4981 */ /* 0x000f68000c1e9900 */
[----:B------:R-:W5:Y:S01]  /*1f380*/  @P3 LDG.E.CONSTANT R57, desc[UR6][R64.64] ;  /* 0x0000000640393981 */ /* 0x000f62000c1e9900 */
[----:B------:R-:W-:-:S03]  /*1f390*/  ISETP.GE.AND P2, PT, R53, 0x4, PT ;  /* 0x000000043500780c */ /* 0x000fc60003f46270 */
[----:B------:R-:W5:Y:S10]  /*1f3a0*/  @P3 LDG.E.CONSTANT R58, desc[UR6][R64.64] ;  /* 0x00000006403a3981 */ /* 0x000f74000c1e9900 */
[----:B------:R-:W5:Y:S04]  /*1f3b0*/  @P2 LDG.E.CONSTANT R52, desc[UR6][R64.64] ;  /* 0x0000000640342981 */ /* 0x000f68000c1e9900 */
[----:B------:R-:W5:Y:S01]  /*1f3c0*/  @P2 LDG.E.CONSTANT R51, desc[UR6][R64.64] ;  /* 0x0000000640332981 */ /* 0x000f62000c1e9900 */
[----:B------:R-:W-:Y:S01]  /*1f3d0*/  HADD2.F32 R63, -RZ, R110.H0_H0 ;  /* 0x2000006eff3f7230 */ /* 0x000fe20000004100 */
[----:B------:R-:W-:-:S02]  /*1f3e0*/  ISETP.GE.AND P1, PT, R53, 0x5, PT ;  /* 0x000000053500780c */ /* 0x000fc40003f26270 */
[----:B------:R-:W-:Y:S02]  /*1f3f0*/  ISETP.GE.AND P6, PT, R53, 0x6, PT ;  /* 0x000000063500780c */ /* 0x000fe40003fc6270 */
[----:B------:R-:W-:Y:S01]  /*1f400*/  FADD.FTZ R63, R63, -R50 ;  /* 0x800000323f3f7221 */ /* 0x000fe20000010000 */
[----:B------:R-:W-:-:S03]  /*1f410*/  IMAD R55, R54, R53, RZ ;  /* 0x0000003536377224 */ /* 0x000fc600078e02ff */
[----:B--2---:R-:W-:Y:S01]  /*1f420*/  @P0 FFMA.FTZ R63, R100, -0.69314718246459960938, R63 ;  /* 0xbf317218643f0823 */ /* 0x004fe2000001003f */
[----:B------:R-:W-:-:S04]  /*1f430*/  IMAD.SHL.U32 R55, R55, 0x2, RZ ;  /* 0x0000000237377824 */ /* 0x000fc800078e00ff */
[----:B------:R-:W2:Y:S01]  /*1f440*/  @P1 LDG.E.CONSTANT R54, desc[UR6][R64.64] ;  /* 0x0000000640361981 */ /* 0x000ea2000c1e9900 */
[----:B---3--:R-:W-:-:S03]  /*1f450*/  IMAD.WIDE R66, R55, 0x4, R66 ;  /* 0x0000000437427825 */ /* 0x008fc600078e0242 */
[----:B------:R-:W3:Y:S01]  /*1f460*/  @P1 LDG.E.CONSTANT R56, desc[UR6][R64.64] ;  /* 0x0000000640381981 */ /* 0x000ee2000c1e9900 */
[----:B-1----:R-:W-:-:S03]  /*1f470*/  IMAD.WIDE R70, R55, 0x2, R70 ;  /* 0x0000000237467825 */ /* 0x002fc600078e0246 */
[----:B------:R-:W3:Y:S01]  /*1f480*/  @P6 LDG.E.CONSTANT R55, desc[UR6][R64.64] ;  /* 0x0000000640376981 */ /* 0x000ee2000c1e9900 */
[----:B------:R-:W-:Y:S01]  /*1f490*/  HADD2.F32 R69, -RZ, R108.H1_H1 ;  /* 0x3000006cff457230 */ /* 0x000fe20000004100 */
[----:B------:R-:W-:-:S04]  /*1f4a0*/  ISETP.GE.AND P5, PT, R53, 0x7, PT ;  /* 0x000000073500780c */ /* 0x000fc80003fa6270 */
[----:B------:R-:W-:Y:S01]  /*1f4b0*/  FADD.FTZ R69, R69, -R50 ;  /* 0x8000003245457221 */ /* 0x000fe20000010000 */
[----:B------:R0:W-:Y:S03]  /*1f4c0*/  @P0 STG.E desc[UR6][R66.64], R48 ;  /* 0x0000003042000986 */ /* 0x0001e6000c101906 */
[----:B------:R-:W-:Y:S01]  /*1f4d0*/  @P4 FFMA.FTZ R69, R100, -0.69314718246459960938, R69 ;  /* 0xbf31721864454823 */ /* 0x000fe20000010045 */
[----:B----4-:R-:W-:Y:S01]  /*1f4e0*/  @P0 FADD.FTZ R0, R0, R63 ;  /* 0x0000003f00000221 */ /* 0x010fe20000010000 */
[----:B------:R-:W-:-:S05]  /*1f4f0*/  HADD2.F32 R63, -RZ, R109.H1_H1 ;  /* 0x3000006dff3f7230 */ /* 0x000fca0000004100 */
[----:B------:R-:W-:-:S04]  /*1f500*/  FADD.FTZ R63, R63, -R50 ;  /* 0x800000323f3f7221 */ /* 0x000fc80000010000 */
[----:B------:R-:W-:Y:S01]  /*1f510*/  @P0 FFMA.FTZ R62, R100, -0.69314718246459960938, R63 ;  /* 0xbf317218643e0823 */ /* 0x000fe2000001003f */
[----:B------:R-:W-:Y:S01]  /*1f520*/  HADD2.F32 R63, -RZ, R109.H0_H0 ;  /* 0x2000006dff3f7230 */ /* 0x000fe20000004100 */
[----:B------:R-:W-:Y:S02]  /*1f530*/  @P0 F2FP.F16.F32.PACK_AB R0, RZ, R0 ;  /* 0x00000000ff00023e */ /* 0x000fe400000000ff */
[----:B-----5:R-:W-:Y:S02]  /*1f540*/  @P0 FADD.FTZ R62, R59, R62 ;  /* 0x0000003e3b3e0221 */ /* 0x020fe40000010000 */
[----:B------:R-:W4:Y:S01]  /*1f550*/  @P6 LDG.E.CONSTANT R59, desc[UR6][R64.64] ;  /* 0x00000006403b6981 */ /* 0x000f22000c1e9900 */
[----:B------:R-:W-:-:S03]  /*1f560*/  FADD.FTZ R63, R63, -R50 ;  /* 0x800000323f3f7221 */ /* 0x000fc60000010000 */
[----:B------:R1:W-:Y:S01]  /*1f570*/  @P0 STG.E.U16 desc[UR6][R70.64], R0 ;  /* 0x0000000046000986 */ /* 0x0003e2000c101506 */
[----:B------:R-:W-:Y:S01]  /*1f580*/  @P4 FADD.FTZ R60, R60, R69 ;  /* 0x000000453c3c4221 */ /* 0x000fe20000010000 */
[----:B0-----:R-:W-:Y:S01]  /*1f590*/  @P0 F2FP.F16.F32.PACK_AB R48, RZ, R62 ;  /* 0x0000003eff30023e */ /* 0x001fe200000000ff */
[----:B------:R-:W-:Y:S01]  /*1f5a0*/  HADD2.F32 R69, -RZ, R107.H1_H1 ;  /* 0x3000006bff457230 */ /* 0x000fe20000004100 */
[----:B------:R0:W-:Y:S01]  /*1f5b0*/  @P0 STG.E desc[UR6][R66.64+0x4], R49 ;  /* 0x0000043142000986 */ /* 0x0001e2000c101906 */
[----:B-1----:R-:W-:-:S03]  /*1f5c0*/  @P4 FFMA.FTZ R0, R100, -0.69314718246459960938, R63 ;  /* 0xbf31721864004823 */ /* 0x002fc6000001003f */
[----:B------:R-:W5:Y:S01]  /*1f5d0*/  @P5 LDG.E.CONSTANT R62, desc[UR6][R64.64] ;  /* 0x00000006403e5981 */ /* 0x000f62000c1e9900 */
[----:B------:R-:W-:-:S03]  /*1f5e0*/  @P4 FADD.FTZ R0, R61, R0 ;  /* 0x000000003d004221 */ /* 0x000fc60000010000 */
[----:B------:R-:W5:Y:S01]  /*1f5f0*/  @P5 LDG.E.CONSTANT R61, desc[UR6][R64.64] ;  /* 0x00000006403d5981 */ /* 0x000f62000c1e9900 */
[----:B------:R-:W-:-:S03]  /*1f600*/  FADD.FTZ R69, R69, -R50 ;  /* 0x8000003245457221 */ /* 0x000fc60000010000 */
[----:B------:R1:W-:Y:S01]  /*1f610*/  @P0 STG.E.U16 desc[UR6][R70.64+0x2], R48 ;  /* 0x0000023046000986 */ /* 0x0003e2000c101506 */
[----:B------:R-:W-:-:S03]  /*1f620*/  ISETP.GE.AND P0, PT, R53, 0x8, PT ;  /* 0x000000083500780c */ /* 0x000fc60003f06270 */
[----:B------:R2:W-:Y:S01]  /*1f630*/  @P4 STG.E desc[UR6][R66.64+0x8], R46 ;  /* 0x0000082e42004986 */ /* 0x0005e2000c101906 */
[----:B0-----:R-:W-:Y:S01]  /*1f640*/  @P4 F2FP.F16.F32.PACK_AB R49, RZ, R0 ;  /* 0x00000000ff31423e */ /* 0x001fe200000000ff */
[----:B------:R-:W-:Y:S01]  /*1f650*/  HADD2.F32 R63, -RZ, R108.H0_H0 ;  /* 0x2000006cff3f7230 */ /* 0x000fe20000004100 */
[----:B------:R-:W-:-:S03]  /*1f660*/  @P4 F2FP.F16.F32.PACK_AB R0, RZ, R60 ;  /* 0x0000003cff00423e */ /* 0x000fc600000000ff */
[----:B------:R-:W-:Y:S04]  /*1f670*/  @P4 STG.E.U16 desc[UR6][R70.64+0x4], R49 ;  /* 0x0000043146004986 */ /* 0x000fe8000c101506 */
[----:B-1----:R-:W5:Y:S01]  /*1f680*/  @P0 LDG.E.CONSTANT R48, desc[UR6][R64.64] ;  /* 0x0000000640300981 */ /* 0x002f62000c1e9900 */
[----:B--2---:R-:W-:Y:S01]  /*1f690*/  @P3 FFMA.FTZ R46, R100, -0.69314718246459960938, R69 ;  /* 0xbf317218642e3823 */ /* 0x004fe20000010045 */
[----:B------:R-:W-:Y:S02]  /*1f6a0*/  FADD.FTZ R63, R63, -R50 ;  /* 0x800000323f3f7221 */ /* 0x000fe40000010000 */
[----:B------:R-:W2:Y:S01]  /*1f6b0*/  @P0 LDG.E.CONSTANT R60, desc[UR6][R64.64] ;  /* 0x00000006403c0981 */ /* 0x000ea2000c1e9900 */
[----:B------:R-:W-:-:S03]  /*1f6c0*/  @P3 FADD.FTZ R57, R57, R46 ;  /* 0x0000002e39393221 */ /* 0x000fc60000010000 */
[----:B------:R-:W-:Y:S01]  /*1f6d0*/  @P4 STG.E desc[UR6][R66.64+0xc], R47 ;  /* 0x00000c2f42004986 */ /* 0x000fe2000c101906 */
[----:B------:R-:W-:-:S03]  /*1f6e0*/  @P3 FFMA.FTZ R63, R100, -0.69314718246459960938, R63 ;  /* 0xbf317218643f3823 */ /* 0x000fc6000001003f */
[----:B------:R0:W-:Y:S01]  /*1f6f0*/  @P4 STG.E.U16 desc[UR6][R70.64+0x6], R0 ;  /* 0x0000060046004986 */ /* 0x0001e2000c101506 */
[----:B------:R-:W-:Y:S01]  /*1f700*/  ISETP.GE.AND P4, PT, R53, 0x9, PT ;  /* 0x000000093500780c */ /* 0x000fe20003f86270 */
[----:B------:R-:W-:Y:S01]  /*1f710*/  @P3 FADD.FTZ R58, R58, R63 ;  /* 0x0000003f3a3a3221 */ /* 0x000fe20000010000 */
[----:B------:R-:W-:Y:S01]  /*1f720*/  HADD2.F32 R63, -RZ, R106.H1_H1 ;  /* 0x3000006aff3f7230 */ /* 0x000fe20000004100 */
[----:B0-----:R-:W-:Y:S01]  /*1f730*/  @P3 F2FP.F16.F32.PACK_AB R0, RZ, R57 ;  /* 0x00000039ff00323e */ /* 0x001fe200000000ff */
[----:B------:R-:W-:Y:S01]  /*1f740*/  HADD2.F32 R57, -RZ, R107.H0_H0 ;  /* 0x2000006bff397230 */ /* 0x000fe20000004100 */
[----:B------:R0:W-:Y:S04]  /*1f750*/  @P3 STG.E desc[UR6][R66.64+0x10], R44 ;  /* 0x0000102c42003986 */ /* 0x0001e8000c101906 */
[--C-:B------:R-:W-:Y:S01]  /*1f760*/  FADD.FTZ R57, R57, -R50.reuse ;  /* 0x8000003239397221 */ /* 0x100fe20000010000 */
[----:B------:R-:W-:Y:S01]  /*1f770*/  @P3 F2FP.F16.F32.PACK_AB R46, RZ, R58 ;  /* 0x0000003aff2e323e */ /* 0x000fe200000000ff */
[----:B------:R-:W-:-:S02]  /*1f780*/  FADD.FTZ R63, R63, -R50 ;  /* 0x800000323f3f7221 */ /* 0x000fc40000010000 */
[----:B------:R-:W2:Y:S01]  /*1f790*/  @P4 LDG.E.CONSTANT R49, desc[UR6][R64.64] ;  /* 0x0000000640314981 */ /* 0x000ea2000c1e9900 */
[----:B------:R-:W-:-:S03]  /*1f7a0*/  @P2 FFMA.FTZ R57, R100, -0.69314718246459960938, R57 ;  /* 0xbf31721864392823 */ /* 0x000fc60000010039 */
[----:B------:R-:W2:Y:S01]  /*1f7b0*/  @P4 LDG.E.CONSTANT R47, desc[UR6][R64.64] ;  /* 0x00000006402f4981 */ /* 0x000ea2000c1e9900 */
[----:B------:R-:W-:Y:S01]  /*1f7c0*/  @P2 FADD.FTZ R52, R52, R57 ;  /* 0x0000003934342221 */ /* 0x000fe20000010000 */
[----:B0-----:R-:W-:Y:S02]  /*1f7d0*/  @P2 FFMA.FTZ R44, R100, -0.69314718246459960938, R63 ;  /* 0xbf317218642c2823 */ /* 0x001fe4000001003f */
[----:B------:R0:W-:Y:S04]  /*1f7e0*/  @P3 STG.E.U16 desc[UR6][R70.64+0x8], R46 ;  /* 0x0000082e46003986 */ /* 0x0001e8000c101506 */
[----:B------:R-:W-:Y:S01]  /*1f7f0*/  @P3 STG.E desc[UR6][R66.64+0x14], R45 ;  /* 0x0000142d42003986 */ /* 0x000fe2000c101906 */
[----:B------:R-:W-:-:S03]  /*1f800*/  @P2 FADD.FTZ R44, R51, R44 ;  /* 0x0000002c332c2221 */ /* 0x000fc60000010000 */
[----:B------:R1:W-:Y:S01]  /*1f810*/  @P3 STG.E.U16 desc[UR6][R70.64+0xa], R0 ;  /* 0x00000a0046003986 */ /* 0x0003e2000c101506 */
[----:B------:R-:W-:Y:S02]  /*1f820*/  ISETP.GE.AND P3, PT, R53, 0xa, PT ;  /* 0x0000000a3500780c */ /* 0x000fe40003f66270 */
[----:B0-----:R-:W-:Y:S02]  /*1f830*/  @P2 F2FP.F16.F32.PACK_AB R46, RZ, R52 ;  /* 0x00000034ff2e223e */ /* 0x001fe400000000ff */
[----:B------:R-:W-:Y:S01]  /*1f840*/  @P2 F2FP.F16.F32.PACK_AB R44, RZ, R44 ;  /* 0x0000002cff2c223e */ /* 0x000fe200000000ff */
[----:B------:R-:W-:Y:S01]  /*1f850*/  @P2 STG.E desc[UR6][R66.64+0x18], R42 ;  /* 0x0000182a42002986 */ /* 0x000fe2000c101906 */
[----:B-1----:R-:W-:-:S07]  /*1f860*/  PRMT R0, R46, 0x7610, R0 ;  /* 0x000076102e007816 */ /* 0x002fce0000000000 */
[----:B------:R-:W2:Y:S04]  /*1f870*/  @P3 LDG.E.CONSTANT R51, desc[UR6][R64.64] ;  /* 0x0000000640333981 */ /* 0x000ea8000c1e9900 */
[----:B------:R-:W-:Y:S04]  /*1f880*/  @P2 STG.E.U16 desc[UR6][R70.64+0xc], R0 ;  /* 0x00000c0046002986 */ /* 0x000fe8000c101506 */
[----:B------:R0:W-:Y:S04]  /*1f890*/  @P2 STG.E desc[UR6][R66.64+0x1c], R43 ;  /* 0x00001c2b42002986 */ /* 0x0001e8000c101906 */
[----:B------:R1:W-:Y:S01]  /*1f8a0*/  @P2 STG.E.U16 desc[UR6][R70.64+0xe], R44 ;  /* 0x00000e2c46002986 */ /* 0x0003e2000c101506 */
[----:B------:R-:W-:-:S03]  /*1f8b0*/  ISETP.GE.AND P2, PT, R53, 0xb, PT ;  /* 0x0000000b3500780c */ /* 0x000fc60003f46270 */
[----:B------:R-:W2:Y:S10]  /*1f8c0*/  @P3 LDG.E.CONSTANT R45, desc[UR6][R64.64] ;  /* 0x00000006402d3981 */ /* 0x000eb4000c1e9900 */
[----:B------:R-:W2:Y:S04]  /*1f8d0*/  @P2 LDG.E.CONSTANT R52, desc[UR6][R64.64] ;  /* 0x0000000640342981 */ /* 0x000ea8000c1e9900 */
[----:B------:R-:W2:Y:S01]  /*1f8e0*/  @P2 LDG.E.CONSTANT R46, desc[UR6][R64.64] ;  /* 0x00000006402e2981 */ /* 0x000ea2000c1e9900 */
[----:B------:R-:W-:-:S02]  /*1f8f0*/  HADD2.F32 R57, -RZ, R106.H0_H0 ;  /* 0x2000006aff397230 */ /* 0x000fc40000004100 */
[--C-:B------:R-:W-:Y:S02]  /*1f900*/  HADD2.F32 R63, -RZ, R105.reuse.H1_H1 ;  /* 0x30000069ff3f7230 */ /* 0x100fe40000004100 */
[----:B------:R-:W-:Y:S02]  /*1f910*/  HADD2.F32 R69, -RZ, R105.H0_H0 ;  /* 0x20000069ff457230 */ /* 0x000fe40000004100 */
[--C-:B------:R-:W-:Y:S01]  /*1f920*/  FADD.FTZ R57, R57, -R50.reuse ;  /* 0x8000003239397221 */ /* 0x100fe20000010000 */
[----:B------:R-:W-:-:S03]  /*1f930*/  FADD.FTZ R63, R63, -R50 ;  /* 0x800000323f3f7221 */ /* 0x000fc60000010000 */
[C---:B------:R-:W-:Y:S01]  /*1f940*/  @P1 FFMA.FTZ R57, R100.reuse, -0.69314718246459960938, R57 ;  /* 0xbf31721864391823 */ /* 0x040fe20000010039 */
[--C-:B------:R-:W-:Y:S01]  /*1f950*/  FADD.FTZ R69, R69, -R50.reuse ;  /* 0x8000003245457221 */ /* 0x100fe20000010000 */
[----:B------:R-:W-:Y:S01]  /*1f960*/  @P1 FFMA.FTZ R63, R100, -0.69314718246459960938, R63 ;  /* 0xbf317218643f1823 */ /* 0x000fe2000001003f */
[----:B0-----:R-:W-:Y:S02]  /*1f970*/  HADD2.F32 R43, -RZ, R104.H1_H1 ;  /* 0x30000068ff2b7230 */ /* 0x001fe40000004100 */
[----:B------:R-:W-:Y:S01]  /*1f980*/  @P1 FADD.FTZ R0, R54, R57 ;  /* 0x0000003936001221 */ /* 0x000fe20000010000 */
[----:B------:R-:W-:Y:S01]  /*1f990*/  @P6 FFMA.FTZ R42, R100, -0.69314718246459960938, R69 ;  /* 0xbf317218642a6823 */ /* 0x000fe20000010045 */
[----:B---3--:R-:W-:Y:S01]  /*1f9a0*/  @P1 FADD.FTZ R56, R56, R63 ;  /* 0x0000003f38381221 */ /* 0x008fe20000010000 */
[----:B------:R-:W-:Y:S02]  /*1f9b0*/  FADD.FTZ R43, R43, -R50 ;  /* 0x800000322b2b7221 */ /* 0x000fe40000010000 */
[----:B------:R-:W-:Y:S01]  /*1f9c0*/  @P1 F2FP.F16.F32.PACK_AB R0, RZ, R0 ;  /* 0x00000000ff00123e */ /* 0x000fe200000000ff */
[----:B------:R-:W-:Y:S01]  /*1f9d0*/  @P6 FADD.FTZ R55, R55, R42 ;  /* 0x0000002a37376221 */ /* 0x000fe20000010000 */
[----:B------:R-:W-:Y:S01]  /*1f9e0*/  @P1 F2FP.F16.F32.PACK_AB R42, RZ, R56 ;  /* 0x00000038ff2a123e */ /* 0x000fe200000000ff */
[----:B------:R-:W-:Y:S01]  /*1f9f0*/  @P1 STG.E desc[UR6][R66.64+0x20], R40 ;  /* 0x0000202842001986 */ /* 0x000fe2000c101906 */
[----:B-1----:R-:W-:Y:S01]  /*1fa00*/  @P6 FFMA.FTZ R44, R100, -0.69314718246459960938, R43 ;  /* 0xbf317218642c6823 */ /* 0x002fe2000001002b */
[----:B------:R-:W-:-:S02]  /*1fa10*/  HADD2.F32 R57, -RZ, R103.H1_H1 ;  /* 0x30000067ff397230 */ /* 0x000fc40000004100 */
[----:B------:R-:W-:Y:S04]  /*1fa20*/  @P1 STG.E.U16 desc[UR6][R70.64+0x10], R0 ;  /* 0x0000100046001986 */ /* 0x000fe8000c101506 */
[----:B------:R-:W-:Y:S01]  /*1fa30*/  @P1 STG.E desc[UR6][R66.64+0x24], R41 ;  /* 0x0000242942001986 */ /* 0x000fe2000c101906 */
[----:B------:R-:W-:-:S03]  /*1fa40*/  @P6 F2FP.F16.F32.PACK_AB R43, RZ, R55 ;  /* 0x00000037ff2b623e */ /* 0x000fc600000000ff */
[----:B------:R-:W-:Y:S01]  /*1fa50*/  @P1 STG.E.U16 desc[UR6][R70.64+0x12], R42 ;  /* 0x0000122a46001986 */ /* 0x000fe2000c101506 */
[----:B------:R-:W-:Y:S01]  /*1fa60*/  ISETP.GE.AND P1, PT, R53, 0xc, PT ;  /* 0x0000000c3500780c */ /* 0x000fe20003f26270 */
[----:B------:R-:W-:Y:S02]  /*1fa70*/  HADD2.F32 R55, -RZ, R104.H0_H0 ;  /* 0x20000068ff377230 */ /* 0x000fe40000004100 */
[--C-:B------:R-:W-:Y:S01]  /*1fa80*/  FADD.FTZ R57, R57, -R50.reuse ;  /* 0x8000003239397221 */ /* 0x100fe20000010000 */
[----:B------:R0:W-:Y:S02]  /*1fa90*/  @P6 STG.E desc[UR6][R66.64+0x28], R38 ;  /* 0x0000282642006986 */ /* 0x0001e4000c101906 */
[--C-:B------:R-:W-:Y:S02]  /*1faa0*/  FADD.FTZ R55, R55, -R50.reuse ;  /* 0x8000003237377221 */ /* 0x100fe40000010000 */
[----:B------:R1:W-:Y:S04]  /*1fab0*/  @P6 STG.E.U16 desc[UR6][R70.64+0x14], R43 ;  /* 0x0000142b46006986 */ /* 0x0003e8000c101506 */
[----:B------:R3:W-:Y:S01]  /*1fac0*/  @P6 STG.E desc[UR6][R66.64+0x2c], R39 ;  /* 0x00002c2742006986 */ /* 0x0007e2000c101906 */
[C---:B0-----:R-:W-:Y:S01]  /*1fad0*/  @P5 FFMA.FTZ R38, R100.reuse, -0.69314718246459960938, R57 ;  /* 0xbf31721864265823 */ /* 0x041fe20000010039 */
[----:B------:R-:W-:Y:S01]  /*1fae0*/  @P5 FFMA.FTZ R55, R100, -0.69314718246459960938, R55 ;  /* 0xbf31721864375823 */ /* 0x000fe20000010037 */
[----:B-1----:R-:W-:Y:S01]  /*1faf0*/  HADD2.F32 R43, -RZ, R102.H1_H1 ;  /* 0x30000066ff2b7230 */ /* 0x002fe20000004100 */
[----:B---3--:R-:W3:Y:S04]  /*1fb00*/  @P1 LDG.E.CONSTANT R39, desc[UR6][R64.64] ;  /* 0x0000000640271981 */ /* 0x008ee8000c1e9900 */
[----:B------:R-:W-:-:S04]  /*1fb10*/  FADD.FTZ R43, R43, -R50 ;  /* 0x800000322b2b7221 */ /* 0x000fc80000010000 */
[----:B------:R-:W-:Y:S01]  /*1fb20*/  @P0 FFMA.FTZ R43, R100, -0.69314718246459960938, R43 ;  /* 0xbf317218642b0823 */ /* 0x000fe2000001002b */
[----:B----4-:R-:W-:-:S05]  /*1fb30*/  @P6 FADD.FTZ R44, R59, R44 ;  /* 0x0000002c3b2c6221 */ /* 0x010fca0000010000 */
[----:B------:R-:W-:-:S05]  /*1fb40*/  @P6 F2FP.F16.F32.PACK_AB R44, RZ, R44 ;  /* 0x0000002cff2c623e */ /* 0x000fca00000000ff */
[----:B------:R0:W-:Y:S01]  /*1fb50*/  @P6 STG.E.U16 desc[UR6][R70.64+0x16], R44 ;  /* 0x0000162c46006986 */ /* 0x0001e2000c101506 */
[----:B------:R-:W-:Y:S01]  /*1fb60*/  ISETP.GE.AND P6, PT, R53, 0xd, PT ;  /* 0x0000000d3500780c */ /* 0x000fe20003fc6270 */
[----:B-----5:R-:W-:Y:S01]  /*1fb70*/  @P5 FADD.FTZ R0, R62, R55 ;  /* 0x000000373e005221 */ /* 0x020fe20000010000 */
[----:B------:R-:W-:Y:S02]  /*1fb80*/  @P5 FADD.FTZ R41, R61, R38 ;  /* 0x000000263d295221 */ /* 0x000fe40000010000 */
[----:B------:R-:W4:Y:S01]  /*1fb90*/  @P1 LDG.E.CONSTANT R38, desc[UR6][R64.64] ;  /* 0x0000000640261981 */ /* 0x000f22000c1e9900 */
[----:B------:R-:W-:Y:S01]  /*1fba0*/  HADD2.F32 R55, -RZ, R103.H0_H0 ;  /* 0x20000067ff377230 */ /* 0x000fe20000004100 */
[----:B------:R-:W-:Y:S02]  /*1fbb0*/  @P5 F2FP.F16.F32.PACK_AB R0, RZ, R0 ;  /* 0x00000000ff00523e */ /* 0x000fe400000000ff */
[----:B------:R-:W-:-:S05]  /*1fbc0*/  @P5 F2FP.F16.F32.PACK_AB R41, RZ, R41 ;  /* 0x00000029ff29523e */ /* 0x000fca00000000ff */
[----:B------:R-:W5:Y:S01]  /*1fbd0*/  @P6 LDG.E.CONSTANT R40, desc[UR6][R64.64] ;  /* 0x0000000640286981 */ /* 0x000f62000c1e9900 */
[----:B------:R-:W-:Y:S01]  /*1fbe0*/  FADD.FTZ R55, R55, -R50 ;  /* 0x8000003237377221 */ /* 0x000fe20000010000 */
[----:B------:R-:W-:Y:S02]  /*1fbf0*/  PRMT R42, R0, 0x7610, R42 ;  /* 0x00007610002a7816 */ /* 0x000fe4000000002a */
[----:B0-----:R-:W-:Y:S01]  /*1fc00*/  PRMT R44, R41, 0x7610, R44 ;  /* 0x00007610292c7816 */ /* 0x001fe2000000002c */
[----:B------:R-:W-:Y:S01]  /*1fc10*/  @P0 FFMA.FTZ R55, R100, -0.69314718246459960938, R55 ;  /* 0xbf31721864370823 */ /* 0x000fe20000010037 */
[----:B------:R-:W5:Y:S01]  /*1fc20*/  @P6 LDG.E.CONSTANT R0, desc[UR6][R64.64] ;  /* 0x0000000640006981 */ /* 0x000f62000c1e9900 */
[----:B------:R-:W-:-:S03]  /*1fc30*/  HADD2.F32 R41, -RZ, R102.H0_H0 ;  /* 0x20000066ff297230 */ /* 0x000fc60000004100 */
[----:B------:R-:W-:Y:S01]  /*1fc40*/  @P5 STG.E desc[UR6][R66.64+0x30], R36 ;  /* 0x0000302442005986 */ /* 0x000fe2000c101906 */
[----:B------:R-:W-:-:S03]  /*1fc50*/  @P0 FADD.FTZ R48, R48, R55 ;  /* 0x0000003730300221 */ /* 0x000fc60000010000 */
[----:B------:R-:W-:Y:S01]  /*1fc60*/  @P5 STG.E.U16 desc[UR6][R70.64+0x18], R42 ;  /* 0x0000182a46005986 */ /* 0x000fe2000c101506 */
[----:B--2---:R-:W-:-:S03]  /*1fc70*/  @P0 FADD.FTZ R43, R60, R43 ;  /* 0x0000002b3c2b0221 */ /* 0x004fc60000010000 */
[----:B------:R0:W-:Y:S01]  /*1fc80*/  @P5 STG.E desc[UR6][R66.64+0x34], R37 ;  /* 0x0000342542005986 */ /* 0x0001e2000c101906 */
[----:B------:R-:W-:-:S03]  /*1fc90*/  @P0 F2FP.F16.F32.PACK_AB R48, RZ, R48 ;  /* 0x00000030ff30023e */ /* 0x000fc600000000ff */
[----:B------:R-:W-:Y:S01]  /*1fca0*/  @P5 STG.E.U16 desc[UR6][R70.64+0x1a], R44 ;  /* 0x00001a2c46005986 */ /* 0x000fe2000c101506 */
[----:B------:R-:W-:Y:S01]  /*1fcb0*/  ISETP.GE.AND P5, PT, R53, 0xe, PT ;  /* 0x0000000e3500780c */ /* 0x000fe20003fa6270 */
[----:B------:R-:W-:Y:S01]  /*1fcc0*/  FADD.FTZ R41, R41, -R50 ;  /* 0x8000003229297221 */ /* 0x000fe20000010000 */
[----:B------:R-:W-:Y:S01]  /*1fcd0*/  @P0 F2FP.F16.F32.PACK_AB R43, RZ, R43 ;  /* 0x0000002bff2b023e */ /* 0x000fe200000000ff */
[----:B------:R1:W-:Y:S01]  /*1fce0*/  @P0 STG.E desc[UR6][R66.64+0x38], R34 ;  /* 0x0000382242000986 */ /* 0x0003e2000c101906 */
[----:B0-----:R-:W-:-:S03]  /*1fcf0*/  HADD2.F32 R37, -RZ, R110.H1_H1 ;  /* 0x3000006eff257230 */ /* 0x001fc60000004100 */
[----:B------:R-:W-:Y:S01]  /*1fd00*/  @P0 STG.E.U16 desc[UR6][R70.64+0x1c], R48 ;  /* 0x00001c3046000986 */ /* 0x000fe2000c101506 */
[C---:B------:R-:W-:Y:S01]  /*1fd10*/  @P4 FFMA.FTZ R36, R100.reuse, -0.69314718246459960938, R41 ;  /* 0xbf31721864244823 */ /* 0x040fe20000010029 */
[----:B------:R-:W-:Y:S02]  /*1fd20*/  FADD.FTZ R37, R37, -R50 ;  /* 0x8000003225257221 */ /* 0x000fe40000010000 */
[----:B------:R-:W-:Y:S04]  /*1fd30*/  @P0 STG.E desc[UR6][R66.64+0x3c], R35 ;  /* 0x00003c2342000986 */ /* 0x000fe8000c101906 */
[----:B------:R0:W-:Y:S01]  /*1fd40*/  @P0 STG.E.U16 desc[UR6][R70.64+0x1e], R43 ;  /* 0x00001e2b46000986 */ /* 0x0001e2000c101506 */
[----:B------:R-:W-:Y:S01]  /*1fd50*/  ISETP.GE.AND P0, PT, R53, 0xf, PT ;  /* 0x0000000f3500780c */ /* 0x000fe20003f06270 */
[----:B------:R-:W-:Y:S01]  /*1fd60*/  @P4 FFMA.FTZ R42, R100, -0.69314718246459960938, R37 ;  /* 0xbf317218642a4823 */ /* 0x000fe20000010025 */
[----:B------:R-:W-:Y:S01]  /*1fd70*/  @P4 FADD.FTZ R49, R49, R36 ;  /* 0x0000002431314221 */ /* 0x000fe20000010000 */
[----:B-1----:R-:W2:Y:S01]  /*1fd80*/  @P5 LDG.E.CONSTANT R34, desc[UR6][R64.64] ;  /* 0x0000000640225981 */ /* 0x002ea2000c1e9900 */
[----:B------:R-:W-:-:S03]  /*1fd90*/  HADD2.F32 R41, -RZ, R111.H0_H0 ;  /* 0x2000006fff297230 */ /* 0x000fc60000004100 */
[----:B------:R-:W2:Y:S01]  /*1fda0*/  @P5 LDG.E.CONSTANT R36, desc[UR6][R64.64] ;  /* 0x0000000640245981 */ /* 0x000ea2000c1e9900 */
[----:B------:R-:W-:Y:S01]  /*1fdb0*/  @P4 FADD.FTZ R42, R47, R42 ;  /* 0x0000002a2f2a4221 */ /* 0x000fe20000010000 */
[--C-:B------:R-:W-:Y:S01]  /*1fdc0*/  FADD.FTZ R41, R41, -R50.reuse ;  /* 0x8000003229297221 */ /* 0x100fe20000010000 */
[----:B0-----:R-:W-:Y:S01]  /*1fdd0*/  HADD2.F32 R43, -RZ, R111.H1_H1 ;  /* 0x3000006fff2b7230 */ /* 0x001fe20000004100 */
[----:B------:R-:W-:Y:S01]  /*1fde0*/  @P4 F2FP.F16.F32.PACK_AB R49, RZ, R49 ;  /* 0x00000031ff31423e */ /* 0x000fe200000000ff */
[----:B------:R0:W-:Y:S01]  /*1fdf0*/  @P4 STG.E desc[UR6][R66.64+0x40], R32 ;  /* 0x0000402042004986 */ /* 0x0001e2000c101906 */
[----:B------:R-:W-:Y:S02]  /*1fe00*/  @P4 F2FP.F16.F32.PACK_AB R42, RZ, R42 ;  /* 0x0000002aff2a423e */ /* 0x000fe400000000ff */
[----:B------:R-:W-:Y:S01]  /*1fe10*/  FADD.FTZ R43, R43, -R50 ;  /* 0x800000322b2b7221 */ /* 0x000fe20000010000 */
[----:B------:R-:W2:Y:S01]  /*1fe20*/  @P0 LDG.E.CONSTANT R35, desc[UR6][R64.64] ;  /* 0x0000000640230981 */ /* 0x000ea2000c1e9900 */
[----:B------:R-:W-:-:S02]  /*1fe30*/  PRMT R44, R42, 0x7610, R44 ;  /* 0x000076102a2c7816 */ /* 0x000fc4000000002c */
[C---:B------:R-:W-:Y:S01]  /*1fe40*/  @P3 FFMA.FTZ R42, R100.reuse, -0.69314718246459960938, R43 ;  /* 0xbf317218642a3823 */ /* 0x040fe2000001002b */
[----:B------:R-:W-:Y:S01]  /*1fe50*/  @P4 STG.E.U16 desc[UR6][R70.64+0x20], R49 ;  /* 0x0000203146004986 */ /* 0x000fe2000c101506 */
[----:B0-----:R-:W-:Y:S01]  /*1fe60*/  @P3 FFMA.FTZ R32, R100, -0.69314718246459960938, R41 ;  /* 0xbf31721864203823 */ /* 0x001fe20000010029 */
[--C-:B------:R-:W-:Y:S02]  /*1fe70*/  HADD2.F32 R41, -RZ, R114.reuse.H0_H0 ;  /* 0x20000072ff297230 */ /* 0x100fe40000004100 */
[----:B------:R0:W-:Y:S01]  /*1fe80*/  @P4 STG.E desc[UR6][R66.64+0x44], R33 ;  /* 0x0000442142004986 */ /* 0x0001e2000c101906 */
[----:B------:R-:W-:-:S03]  /*1fe90*/  HADD2.F32 R43, -RZ, R114.H1_H1 ;  /* 0x30000072ff2b7230 */ /* 0x000fc60000004100 */
[----:B------:R1:W-:Y:S01]  /*1fea0*/  @P4 STG.E.U16 desc[UR6][R70.64+0x22], R44 ;  /* 0x0000222c46004986 */ /* 0x0003e2000c101506 */
[----:B------:R-:W-:Y:S01]  /*1feb0*/  @P3 FADD.FTZ R32, R51, R32 ;  /* 0x0000002033203221 */ /* 0x000fe20000010000 */
[----:B------:R-:W-:Y:S01]  /*1fec0*/  ISETP.GE.AND P4, PT, R53, 0x10, PT ;  /* 0x000000103500780c */ /* 0x000fe20003f86270 */
[--C-:B------:R-:W-:Y:S01]  /*1fed0*/  FADD.FTZ R41, R41, -R50.reuse ;  /* 0x8000003229297221 */ /* 0x100fe20000010000 */
[----:B------:R-:W2:Y:S01]  /*1fee0*/  @P0 LDG.E.CONSTANT R37, desc[UR6][R64.64] ;  /* 0x0000000640250981 */ /* 0x000ea2000c1e9900 */
[----:B------:R-:W-:Y:S01]  /*1fef0*/  FADD.FTZ R43, R43, -R50 ;  /* 0x800000322b2b7221 */ /* 0x000fe20000010000 */
[----:B0-----:R-:W-:Y:S01]  /*1ff00*/  @P3 F2FP.F16.F32.PACK_AB R33, RZ, R32 ;  /* 0x00000020ff21323e */ /* 0x001fe200000000ff */
[C---:B------:R-:W-:Y:S02]  /*1ff10*/  @P2 FFMA.FTZ R41, R100.reuse, -0.69314718246459960938, R41 ;  /* 0xbf31721864292823 */ /* 0x040fe40000010029 */
[----:B------:R-:W-:Y:S01]  /*1ff20*/  @P2 FFMA.FTZ R43, R100, -0.69314718246459960938, R43 ;  /* 0xbf317218642b2823 */ /* 0x000fe2000001002b */
[----:B-1----:R-:W-:Y:S01]  /*1ff30*/  PRMT R44, R33, 0x7610, R44 ;  /* 0x00007610212c7816 */ /* 0x002fe2000000002c */
[----:B------:R-:W-:Y:S01]  /*1ff40*/  @P3 FADD.FTZ R42, R45, R42 ;  /* 0x0000002a2d2a3221 */ /* 0x000fe20000010000 */
[----:B------:R-:W-:Y:S04]  /*1ff50*/  @P3 STG.E desc[UR6][R66.64+0x48], R30 ;  /* 0x0000481e42003986 */ /* 0x000fe8000c101906 */
[----:B------:R-:W-:Y:S01]  /*1ff60*/  @P3 F2FP.F16.F32.PACK_AB R42, RZ, R42 ;  /* 0x0000002aff2a323e */ /* 0x000fe200000000ff */
[----:B------:R0:W-:Y:S01]  /*1ff70*/  @P3 STG.E.U16 desc[UR6][R70.64+0x24], R44 ;  /* 0x0000242c46003986 */ /* 0x0001e2000c101506 */
[----:B------:R-:W-:-:S03]  /*1ff80*/  @P2 FADD.FTZ R41, R52, R41 ;  /* 0x0000002934292221 */ /* 0x000fc60000010000 */
[----:B------:R-:W2:Y:S01]  /*1ff90*/  @P4 LDG.E.CONSTANT R33, desc[UR6][R64.64] ;  /* 0x0000000640214981 */ /* 0x000ea2000c1e9900 */
[----:B------:R-:W-:-:S03]  /*1ffa0*/  @P2 FADD.FTZ R43, R46, R43 ;  /* 0x0000002b2e2b2221 */ /* 0x000fc60000010000 */
[----:B------:R-:W-:Y:S01]  /*1ffb0*/  @P3 STG.E desc[UR6][R66.64+0x4c], R31 ;  /* 0x00004c1f42003986 */ /* 0x000fe2000c101906 */
[----:B------:R-:W-:-:S03]  /*1ffc0*/  @P2 F2FP.F16.F32.PACK_AB R41, RZ, R41 ;  /* 0x00000029ff29223e */ /* 0x000fc600000000ff */
[----:B------:R1:W-:Y:S01]  /*1ffd0*/  @P3 STG.E.U16 desc[UR6][R70.64+0x26], R42 ;  /* 0x0000262a46003986 */ /* 0x0003e2000c101506 */
[----:B------:R-:W-:Y:S02]  /*1ffe0*/  ISETP.GE.AND P3, PT, R53, 0x11, PT ;  /* 0x000000113500780c */ /* 0x000fe40003f66270 */
[----:B------:R-:W-:Y:S01]  /*1fff0*/  @P2 F2FP.F16.F32.PACK_AB R43, RZ, R43 ;  /* 0x0000002bff2b223e */ /* 0x000fe200000000ff */
[----:B------:R-:W2:Y:S01]  /*20000*/  @P4 LDG.E.CONSTANT R32, desc[UR6][R64.64] ;  /* 0x0000000640204981 */ /* 0x000ea2000c1e9900 */
[----:B0-----:R-:W-:Y:S02]  /*20010*/  PRMT R44, R41, 0x7610, R44 ;  /* 0x00007610292c7816 */ /* 0x001fe4000000002c */
[----:B------:R-:W-:Y:S01]  /*20020*/  PRMT R46, R43, 0x7610, R46 ;  /* 0x000076102b2e7816 */ /* 0x000fe2000000002e */
[----:B------:R-:W-:Y:S04]  /*20030*/  @P2 STG.E desc[UR6][R66.64+0x50], R28 ;  /* 0x0000501c42002986 */ /* 0x000fe8000c101906 */
[----:B------:R-:W-:Y:S04]  /*20040*/  @P2 STG.E.U16 desc[UR6][R70.64+0x28], R44 ;  /* 0x0000282c46002986 */ /* 0x000fe8000c101506 */
[----:B------:R0:W-:Y:S04]  /*20050*/  @P2 STG.E desc[UR6][R66.64+0x54], R29 ;  /* 0x0000541d42002986 */ /* 0x0001e8000c101906 */
[----:B------:R-:W-:Y:S01]  /*20060*/  @P2 STG.E.U16 desc[UR6][R70.64+0x2a], R46 ;  /* 0x00002a2e46002986 */ /* 0x000fe2000c101506 */
[----:B------:R-:W-:-:S03]  /*20070*/  ISETP.GE.AND P2, PT, R53, 0x12, PT ;  /* 0x000000123500780c */ /* 0x000fc60003f46270 */
[----:B-1----:R-:W2:Y:S04]  /*20080*/  @P3 LDG.E.CONSTANT R42, desc[UR6][R64.64] ;  /* 0x00000006402a3981 */ /* 0x002ea8000c1e9900 */
[----:B------:R-:W2:Y:S06]  /*20090*/  @P3 LDG.E.CONSTANT R41, desc[UR6][R64.64] ;  /* 0x0000000640293981 */ /* 0x000eac000c1e9900 */
[----:B------:R-:W2:Y:S04]  /*200a0*/  @P2 LDG.E.CONSTANT R31, desc[UR6][R64.64] ;  /* 0x00000006401f2981 */ /* 0x000ea8000c1e9900 */
[----:B------:R-:W2:Y:S01]  /*200b0*/  @P2 LDG.E.CONSTANT R30, desc[UR6][R64.64] ;  /* 0x00000006401e2981 */ /* 0x000ea2000c1e9900 */
[----:B------:R-:W-:-:S02]  /*200c0*/  HADD2.F32 R43, -RZ, R115.H0_H0 ;  /* 0x20000073ff2b7230 */ /* 0x000fc40000004100 */
[----:B------:R-:W-:-:S03]  /*200d0*/  HADD2.F32 R45, -RZ, R115.H1_H1 ;  /* 0x30000073ff2d7230 */ /* 0x000fc60000004100 */
[--C-:B------:R-:W-:Y:S01]  /*200e0*/  FADD.FTZ R43, R43, -R50.reuse ;  /* 0x800000322b2b7221 */ /* 0x100fe20000010000 */
[--C-:B------:R-:W-:Y:S02]  /*200f0*/  HADD2.F32 R47, -RZ, R116.reuse.H0_H0 ;  /* 0x20000074ff2f7230 */ /* 0x100fe40000004100 */
[--C-:B------:R-:W-:Y:S01]  /*20100*/  FADD.FTZ R45, R45, -R50.reuse ;  /* 0x800000322d2d7221 */ /* 0x100fe20000010000 */
[C---:B0-----:R-:W-:Y:S01]  /*20110*/  @P1 FFMA.FTZ R29, R100.reuse, -0.69314718246459960938, R43 ;  /* 0xbf317218641d1823 */ /* 0x041fe2000001002b */
[----:B------:R-:W-:Y:S02]  /*20120*/  HADD2.F32 R43, -RZ, R116.H1_H1 ;  /* 0x30000074ff2b7230 */ /* 0x000fe40000004100 */
[----:B------:R-:W-:Y:S01]  /*20130*/  @P1 FFMA.FTZ R28, R100, -0.69314718246459960938, R45 ;  /* 0xbf317218641c1823 */ /* 0x000fe2000001002d */
[----:B------:R-:W-:-:S03]  /*20140*/  FADD.FTZ R47, R47, -R50 ;  /* 0x800000322f2f7221 */ /* 0x000fc60000010000 */
[----:B---3--:R-:W-:Y:S01]  /*20150*/  @P1 FADD.FTZ R28, R39, R28 ;  /* 0x0000001c271c1221 */ /* 0x008fe20000010000 */
[----:B------:R-:W-:Y:S01]  /*20160*/  FADD.FTZ R43, R43, -R50 ;  /* 0x800000322b2b7221 */ /* 0x000fe20000010000 */
[----:B------:R-:W-:Y:S01]  /*20170*/  @P6 FFMA.FTZ R39, R100, -0.69314718246459960938, R47 ;  /* 0xbf31721864276823 */ /* 0x000fe2000001002f */
[----:B------:R0:W-:Y:S02]  /*20180*/  @P1 STG.E desc[UR6][R66.64+0x58], R26 ;  /* 0x0000581a42001986 */ /* 0x0001e4000c101906 */
[----:B------:R-:W-:Y:S01]  /*20190*/  @P1 F2FP.F16.F32.PACK_AB R28, RZ, R28 ;  /* 0x0000001cff1c123e */ /* 0x000fe200000000ff */
[----:B----4-:R-:W-:-:S05]  /*201a0*/  @P1 FADD.FTZ R29, R38, R29 ;  /* 0x0000001d261d1221 */ /* 0x010fca0000010000 */
[----:B------:R-:W-:Y:S01]  /*201b0*/  @P1 F2FP.F16.F32.PACK_AB R29, RZ, R29 ;  /* 0x0000001dff1d123e */ /* 0x000fe200000000ff */
[----:B-----5:R-:W-:-:S03]  /*201c0*/  @P6 FADD.FTZ R39, R40, R39 ;  /* 0x0000002728276221 */ /* 0x020fc60000010000 */
[----:B------:R-:W-:Y:S01]  /*201d0*/  PRMT R38, R29, 0x7610, R38 ;  /* 0x000076101d267816 */ /* 0x000fe20000000026 */
[----:B------:R-:W-:Y:S01]  /*201e0*/  @P6 FFMA.FTZ R29, R100, -0.69314718246459960938, R43 ;  /* 0xbf317218641d6823 */ /* 0x000fe2000001002b */
[----:B------:R-:W-:-:S03]  /*201f0*/  @P6 F2FP.F16.F32.PACK_AB R39, RZ, R39 ;  /* 0x00000027ff27623e */ /* 0x000fc600000000ff */
[----:B------:R-:W-:Y:S01]  /*20200*/  @P1 STG.E.U16 desc[UR6][R70.64+0x2c], R38 ;  /* 0x00002c2646001986 */ /* 0x000fe2000c101506 */
[----:B------:R-:W-:-:S03]  /*20210*/  @P6 FADD.FTZ R0, R0, R29 ;  /* 0x0000001d00006221 */ /* 0x000fc60000010000 */
[----:B------:R1:W-:Y:S04]  /*20220*/  @P1 STG.E desc[UR6][R66.64+0x5c], R27 ;  /* 0x00005c1b42001986 */ /* 0x0003e8000c101906 */
        /* <DEDUP_REMOVED lines=8> */
[----:B------:R-:W-:-:S02]  /*202b0*/  FADD.FTZ R29, R29, -R50 ;  /* 0x800000321d1d7221 */ /* 0x000fc40000010000 */
[----:B------:R-:W-:Y:S01]  /*202c0*/  FADD.FTZ R43, R39, -R50 ;  /* 0x80000032272b7221 */ /* 0x000fe20000010000 */
[----:B------:R-:W-:Y:S01]  /*202d0*/  @P6 STG.E.U16 desc[UR6][R70.64+0x30], R40 ;  /* 0x0000302846006986 */ /* 0x000fe2000c101506 */
[----:B-1----:R-:W-:-:S03]  /*202e0*/  @P5 FFMA.FTZ R27, R100, -0.69314718246459960938, R29 ;  /* 0xbf317218641b5823 */ /* 0x002fc6000001001d */
[----:B------:R-:W-:Y:S01]  /*202f0*/  @P6 STG.E desc[UR6][R66.64+0x64], R25 ;  /* 0x0000641942006986 */ /* 0x000fe2000c101906 */
[----:B------:R-:W-:-:S03]  /*20300*/  HADD2.F32 R39, -RZ, R118.H0_H0 ;  /* 0x20000076ff277230 */ /* 0x000fc60000004100 */
[----:B------:R-:W-:Y:S01]  /*20310*/  @P6 STG.E.U16 desc[UR6][R70.64+0x32], R26 ;  /* 0x0000321a46006986 */ /* 0x000fe2000c101506 */
[----:B------:R-:W-:-:S03]  /*20320*/  @P5 FFMA.FTZ R29, R100, -0.69314718246459960938, R43 ;  /* 0xbf317218641d5823 */ /* 0x000fc6000001002b */
[----:B------:R0:W-:Y:S01]  /*20330*/  @P5 STG.E desc[UR6][R66.64+0x68], R22 ;  /* 0x0000681642005986 */ /* 0x0001e2000c101906 */
[----:B------:R-:W-:Y:S01]  /*20340*/  FADD.FTZ R39, R39, -R50 ;  /* 0x8000003227277221 */ /* 0x000fe20000010000 */
[----:B--2---:R-:W-:Y:S02]  /*20350*/  @P5 FADD.FTZ R29, R34, R29 ;  /* 0x0000001d221d5221 */ /* 0x004fe40000010000 */
[----:B------:R-:W2:Y:S01]  /*20360*/  @P1 LDG.E.CONSTANT R0, desc[UR6][R64.64] ;  /* 0x0000000640001981 */ /* 0x000ea2000c1e9900 */
[----:B------:R-:W-:-:S03]  /*20370*/  @P5 FADD.FTZ R27, R36, R27 ;  /* 0x0000001b241b5221 */ /* 0x000fc60000010000 */
[----:B0-----:R-:W3:Y:S02]  /*20380*/  @P1 LDG.E.CONSTANT R22, desc[UR6][R64.64] ;  /* 0x0000000640161981 */ /* 0x001ee4000c1e9900 */
[----:B------:R-:W-:Y:S01]  /*20390*/  @P5 F2FP.F16.F32.PACK_AB R27, RZ, R27 ;  /* 0x0000001bff1b523e */ /* 0x000fe200000000ff */
[----:B------:R-:W-:Y:S01]  /*203a0*/  @P0 FFMA.FTZ R24, R100, -0.69314718246459960938, R39 ;  /* 0xbf31721864180823 */ /* 0x000fe20000010027 */
[----:B------:R-:W-:Y:S01]  /*203b0*/  HADD2.F32 R43, -RZ, R118.H1_H1 ;  /* 0x30000076ff2b7230 */ /* 0x000fe20000004100 */
[----:B------:R-:W-:Y:S02]  /*203c0*/  @P5 F2FP.F16.F32.PACK_AB R29, RZ, R29 ;  /* 0x0000001dff1d523e */ /* 0x000fe400000000ff */
[----:B------:R-:W-:Y:S01]  /*203d0*/  PRMT R28, R27, 0x7610, R28 ;  /* 0x000076101b1c7816 */ /* 0x000fe2000000001c */
[----:B------:R-:W-:Y:S01]  /*203e0*/  @P0 FADD.FTZ R24, R35, R24 ;  /* 0x0000001823180221 */ /* 0x000fe20000010000 */
[----:B------:R-:W-:Y:S01]  /*203f0*/  ISETP.GE.AND P6, PT, R53, 0x14, PT ;  /* 0x000000143500780c */ /* 0x000fe20003fc6270 */
[----:B------:R-:W-:Y:S01]  /*20400*/  FADD.FTZ R43, R43, -R50 ;  /* 0x800000322b2b7221 */ /* 0x000fe20000010000 */
[----:B------:R-:W-:Y:S01]  /*20410*/  PRMT R35, R29, 0x7610, R35 ;  /* 0x000076101d237816 */ /* 0x000fe20000000023 */
[----:B------:R0:W-:Y:S01]  /*20420*/  @P5 STG.E.U16 desc[UR6][R70.64+0x34], R28 ;  /* 0x0000341c46005986 */ /* 0x0001e2000c101506 */
[----:B------:R-:W-:-:S02]  /*20430*/  HADD2.F32 R27, -RZ, R119.H1_H1 ;  /* 0x30000077ff1b7230 */ /* 0x000fc40000004100 */
[----:B------:R-:W-:Y:S01]  /*20440*/  @P0 FFMA.FTZ R26, R100, -0.69314718246459960938, R43 ;  /* 0xbf317218641a0823 */ /* 0x000fe2000001002b */
[----:B------:R1:W-:Y:S01]  /*20450*/  @P5 STG.E desc[UR6][R66.64+0x6c], R23 ;  /* 0x00006c1742005986 */ /* 0x0003e2000c101906 */
[----:B------:R-:W-:-:S03]  /*20460*/  HADD2.F32 R25, -RZ, R119.H0_H0 ;  /* 0x20000077ff197230 */ /* 0x000fc60000004100 */
[----:B------:R-:W-:Y:S01]  /*20470*/  @P5 STG.E.U16 desc[UR6][R70.64+0x36], R35 ;  /* 0x0000362346005986 */ /* 0x000fe2000c101506 */
[----:B------:R-:W-:Y:S01]  /*20480*/  ISETP.GE.AND P5, PT, R53, 0x15, PT ;  /* 0x000000153500780c */ /* 0x000fe20003fa6270 */
[----:B------:R-:W-:Y:S01]  /*20490*/  FADD.FTZ R27, R27, -R50 ;  /* 0x800000321b1b7221 */ /* 0x000fe20000010000 */
[----:B------:R-:W-:Y:S01]  /*204a0*/  @P0 FADD.FTZ R37, R37, R26 ;  /* 0x0000001a25250221 */ /* 0x000fe20000010000 */
[----:B------:R-:W-:Y:S01]  /*204b0*/  @P0 F2FP.F16.F32.PACK_AB R26, RZ, R24 ;  /* 0x00000018ff1a023e */ /* 0x000fe200000000ff */
[----:B------:R-:W-:Y:S01]  /*204c0*/  FADD.FTZ R29, R25, -R50 ;  /* 0x80000032191d7221 */ /* 0x000fe20000010000 */
[----:B------:R-:W4:Y:S02]  /*204d0*/  @P6 LDG.E.CONSTANT R24, desc[UR6][R64.64] ;  /* 0x0000000640186981 */ /* 0x000f24000c1e9900 */
[----:B0-----:R-:W-:Y:S02]  /*204e0*/  PRMT R28, R26, 0x7610, R28 ;  /* 0x000076101a1c7816 */ /* 0x001fe4000000001c */
[----:B------:R-:W5:Y:S01]  /*204f0*/  @P6 LDG.E.CONSTANT R25, desc[UR6][R64.64] ;  /* 0x0000000640196981 */ /* 0x000f62000c1e9900 */
[C---:B------:R-:W-:Y:S01]  /*20500*/  @P4 FFMA.FTZ R26, R100.reuse, -0.69314718246459960938, R27 ;  /* 0xbf317218641a4823 */ /* 0x040fe2000001001b */
[----:B-1----:R-:W-:-:S02]  /*20510*/  @P4 FFMA.FTZ R23, R100, -0.69314718246459960938, R29 ;  /* 0xbf31721864174823 */ /* 0x002fc4000001001d */
[----:B------:R0:W-:Y:S01]  /*20520*/  @P0 STG.E desc[UR6][R66.64+0x70], R20 ;  /* 0x0000701442000986 */ /* 0x0001e2000c101906 */
[--C-:B------:R-:W-:Y:S01]  /*20530*/  HADD2.F32 R27, -RZ, R120.reuse.H0_H0 ;  /* 0x20000078ff1b7230 */ /* 0x100fe20000004100 */
[----:B------:R-:W-:Y:S01]  /*20540*/  @P0 F2FP.F16.F32.PACK_AB R37, RZ, R37 ;  /* 0x00000025ff25023e */ /* 0x000fe200000000ff */
[----:B------:R-:W-:Y:S01]  /*20550*/  HADD2.F32 R29, -RZ, R120.H1_H1 ;  /* 0x30000078ff1d7230 */ /* 0x000fe20000004100 */
[----:B------:R-:W-:Y:S02]  /*20560*/  @P0 STG.E.U16 desc[UR6][R70.64+0x38], R28 ;  /* 0x0000381c46000986 */ /* 0x000fe4000c101506 */
[----:B------:R-:W-:Y:S02]  /*20570*/  FADD.FTZ R27, R27, -R50 ;  /* 0x800000321b1b7221 */ /* 0x000fe40000010000 */
[----:B0-----:R-:W5:Y:S01]  /*20580*/  @P5 LDG.E.CONSTANT R20, desc[UR6][R64.64] ;  /* 0x0000000640145981 */ /* 0x001f62000c1e9900 */
[----:B------:R-:W-:Y:S01]  /*20590*/  @P4 FADD.FTZ R26, R33, R26 ;  /* 0x0000001a211a4221 */ /* 0x000fe20000010000 */
[----:B------:R-:W-:-:S02]  /*205a0*/  FADD.FTZ R29, R29, -R50 ;  /* 0x800000321d1d7221 */ /* 0x000fc40000010000 */
[----:B------:R0:W-:Y:S02]  /*205b0*/  @P0 STG.E desc[UR6][R66.64+0x74], R21 ;  /* 0x0000741542000986 */ /* 0x0001e4000c101906 */
[----:B------:R-:W-:Y:S02]  /*205c0*/  @P4 F2FP.F16.F32.PACK_AB R26, RZ, R26 ;  /* 0x0000001aff1a423e */ /* 0x000fe400000000ff */
[----:B------:R-:W-:Y:S01]  /*205d0*/  @P0 STG.E.U16 desc[UR6][R70.64+0x3a], R37 ;  /* 0x00003a2546000986 */ /* 0x000fe2000c101506 */
[----:B------:R-:W-:Y:S01]  /*205e0*/  @P4 FADD.FTZ R32, R32, R23 ;  /* 0x0000001720204221 */ /* 0x000fe20000010000 */
[----:B------:R-:W-:Y:S02]  /*205f0*/  ISETP.GE.AND P0, PT, R53, 0x16, PT ;  /* 0x000000163500780c */ /* 0x000fe40003f06270 */
[----:B------:R-:W5:Y:S01]  /*20600*/  @P5 LDG.E.CONSTANT R23, desc[UR6][R64.64] ;  /* 0x0000000640175981 */ /* 0x000f62000c1e9900 */
[----:B------:R-:W-:Y:S02]  /*20610*/  PRMT R35, R26, 0x7610, R35 ;  /* 0x000076101a237816 */ /* 0x000fe40000000023 */
[----:B------:R-:W-:Y:S01]  /*20620*/  @P4 F2FP.F16.F32.PACK_AB R32, RZ, R32 ;  /* 0x00000020ff20423e */ /* 0x000fe200000000ff */
[C---:B------:R-:W-:Y:S01]  /*20630*/  @P3 FFMA.FTZ R26, R100.reuse, -0.69314718246459960938, R27 ;  /* 0xbf317218641a3823 */ /* 0x040fe2000001001b */
[----:B------:R-:W-:Y:S01]  /*20640*/  @P3 FFMA.FTZ R27, R100, -0.69314718246459960938, R29 ;  /* 0xbf317218641b3823 */ /* 0x000fe2000001001d */
[----:B------:R-:W-:Y:S01]  /*20650*/  @P4 STG.E desc[UR6][R66.64+0x78], R18 ;  /* 0x0000781242004986 */ /* 0x000fe2000c101906 */
[----:B------:R-:W-:-:S03]  /*20660*/  HADD2.F32 R29, -RZ, R121.H0_H0 ;  /* 0x20000079ff1d7230 */ /* 0x000fc60000004100 */
[----:B------:R-:W-:Y:S01]  /*20670*/  @P4 STG.E.U16 desc[UR6][R70.64+0x3c], R32 ;  /* 0x00003c2046004986 */ /* 0x000fe2000c101506 */
[----:B------:R-:W-:-:S03]  /*20680*/  HADD2.F32 R33, -RZ, R121.H1_H1 ;  /* 0x30000079ff217230 */ /* 0x000fc60000004100 */
[----:B------:R-:W-:Y:S04]  /*20690*/  @P4 STG.E desc[UR6][R66.64+0x7c], R19 ;  /* 0x00007c1342004986 */ /* 0x000fe8000c101906 */
[----:B------:R1:W-:Y:S01]  /*206a0*/  @P4 STG.E.U16 desc[UR6][R70.64+0x3e], R35 ;  /* 0x00003e2346004986 */ /* 0x0003e2000c101506 */
[----:B------:R-:W-:Y:S01]  /*206b0*/  @P3 FADD.FTZ R27, R42, R27 ;  /* 0x0000001b2a1b3221 */ /* 0x000fe20000010000 */
[----:B------:R-:W-:Y:S01]  /*206c0*/  ISETP.GE.AND P4, PT, R53, 0x17, PT ;  /* 0x000000173500780c */ /* 0x000fe20003f86270 */
[----:B------:R-:W-:Y:S01]  /*206d0*/  FADD.FTZ R29, R29, -R50 ;  /* 0x800000321d1d7221 */ /* 0x000fe20000010000 */
[----:B------:R-:W-:Y:S01]  /*206e0*/  @P3 FADD.FTZ R26, R41, R26 ;  /* 0x0000001a291a3221 */ /* 0x000fe20000010000 */
[----:B------:R-:W-:Y:S01]  /*206f0*/  FADD.FTZ R33, R33, -R50 ;  /* 0x8000003221217221 */ /* 0x000fe20000010000 */
[----:B------:R-:W-:Y:S01]  /*20700*/  @P3 F2FP.F16.F32.PACK_AB R27, RZ, R27 ;  /* 0x0000001bff1b323e */ /* 0x000fe200000000ff */
[----:B0-----:R-:W5:Y:S01]  /*20710*/  @P0 LDG.E.CONSTANT R21, desc[UR6][R64.64] ;  /* 0x0000000640150981 */ /* 0x001f62000c1e9900 */
[----:B------:R-:W-:Y:S01]  /*20720*/  @P2 FFMA.FTZ R28, R100, -0.69314718246459960938, R29 ;  /* 0xbf317218641c2823 */ /* 0x000fe2000001001d */
[----:B------:R-:W-:-:S02]  /*20730*/  @P3 F2FP.F16.F32.PACK_AB R26, RZ, R26 ;  /* 0x0000001aff1a323e */ /* 0x000fc400000000ff */
[----:B------:R-:W-:Y:S01]  /*20740*/  PRMT R29, R27, 0x7610, R29 ;  /* 0x000076101b1d7816 */ /* 0x000fe2000000001d */
[----:B------:R-:W-:Y:S01]  /*20750*/  @P2 FFMA.FTZ R27, R100, -0.69314718246459960938, R33 ;  /* 0xbf317218641b2823 */ /* 0x000fe20000010021 */
[----:B------:R-:W-:Y:S01]  /*20760*/  @P2 FADD.FTZ R28, R31, R28 ;  /* 0x0000001c1f1c2221 */ /* 0x000fe20000010000 */
[----:B-1----:R-:W-:Y:S01]  /*20770*/  PRMT R35, R26, 0x7610, R35 ;  /* 0x000076101a237816 */ /* 0x002fe20000000023 */
[----:B------:R-:W5:Y:S01]  /*20780*/  @P0 LDG.E.CONSTANT R18, desc[UR6][R64.64] ;  /* 0x0000000640120981 */ /* 0x000f62000c1e9900 */
[----:B------:R-:W-:-:S03]  /*20790*/  @P2 FADD.FTZ R27, R30, R27 ;  /* 0x0000001b1e1b2221 */ /* 0x000fc60000010000 */
[----:B------:R-:W5:Y:S01]  /*207a0*/  @P4 LDG.E.CONSTANT R26, desc[UR6][R64.64] ;  /* 0x00000006401a4981 */ /* 0x000f62000c1e9900 */
[----:B------:R-:W-:Y:S02]  /*207b0*/  @P2 F2FP.F16.F32.PACK_AB R28, RZ, R28 ;  /* 0x0000001cff1c223e */ /* 0x000fe400000000ff */
[----:B------:R-:W-:Y:S01]  /*207c0*/  @P2 F2FP.F16.F32.PACK_AB R27, RZ, R27 ;  /* 0x0000001bff1b223e */ /* 0x000fe200000000ff */
[----:B------:R-:W-:Y:S04]  /*207d0*/  @P3 STG.E desc[UR6][R66.64+0x80], R16 ;  /* 0x0000801042003986 */ /* 0x000fe8000c101906 */
[----:B------:R0:W-:Y:S01]  /*207e0*/  @P3 STG.E.U16 desc[UR6][R70.64+0x40], R35 ;  /* 0x0000402346003986 */ /* 0x0001e2000c101506 */
[----:B------:R-:W-:-:S03]  /*207f0*/  PRMT R30, R27, 0x7610, R30 ;  /* 0x000076101b1e7816 */ /* 0x000fc6000000001e */
[----:B------:R1:W-:Y:S04]  /*20800*/  @P3 STG.E desc[UR6][R66.64+0x84], R17 ;  /* 0x0000841142003986 */ /* 0x0003e8000c101906 */
[----:B------:R-:W-:Y:S01]  /*20810*/  @P3 STG.E.U16 desc[UR6][R70.64+0x42], R29 ;  /* 0x0000421d46003986 */ /* 0x000fe2000c101506 */
[----:B0-----:R-:W-:-:S03]  /*20820*/  PRMT R35, R28, 0x7610, R35 ;  /* 0x000076101c237816 */ /* 0x001fc60000000023 */
[----:B------:R-:W-:Y:S01]  /*20830*/  @P2 STG.E desc[UR6][R66.64+0x88], R14 ;  /* 0x0000880e42002986 */ /* 0x000fe2000c101906 */
[----:B------:R-:W-:-:S03]  /*20840*/  ISETP.GE.AND P3, PT, R53, 0x18, PT ;  /* 0x000000183500780c */ /* 0x000fc60003f66270 */
[----:B------:R-:W5:Y:S04]  /*20850*/  @P4 LDG.E.CONSTANT R19, desc[UR6][R64.64] ;  /* 0x0000000640134981 */ /* 0x000f68000c1e9900 */
[----:B------:R-:W-:Y:S04]  /*20860*/  @P2 STG.E.U16 desc[UR6][R70.64+0x44], R35 ;  /* 0x0000442346002986 */ /* 0x000fe8000c101506 */
[----:B------:R0:W-:Y:S04]  /*20870*/  @P2 STG.E desc[UR6][R66.64+0x8c], R15 ;  /* 0x00008c0f42002986 */ /* 0x0001e8000c101906 */
[----:B------:R-:W-:Y:S01]  /*20880*/  @P2 STG.E.U16 desc[UR6][R70.64+0x46], R30 ;  /* 0x0000461e46002986 */ /* 0x000fe2000c101506 */
[----:B------:R-:W-:-:S03]  /*20890*/  ISETP.GE.AND P2, PT, R53, 0x19, PT ;  /* 0x000000193500780c */ /* 0x000fc60003f46270 */
[----:B------:R-:W5:Y:S04]  /*208a0*/  @P3 LDG.E.CONSTANT R28, desc[UR6][R64.64] ;  /* 0x00000006401c3981 */ /* 0x000f68000c1e9900 */
[----:B------:R-:W5:Y:S06]  /*208b0*/  @P3 LDG.E.CONSTANT R27, desc[UR6][R64.64] ;  /* 0x00000006401b3981 */ /* 0x000f6c000c1e9900 */
[----:B------:R-:W5:Y:S04]  /*208c0*/  @P2 LDG.E.CONSTANT R16, desc[UR6][R64.64] ;  /* 0x0000000640102981 */ /* 0x000f68000c1e9900 */
[----:B-1----:R-:W5:Y:S01]  /*208d0*/  @P2 LDG.E.CONSTANT R17, desc[UR6][R64.64] ;  /* 0x0000000640112981 */ /* 0x002f62000c1e9900 */
[----:B------:R-:W-:-:S05]  /*208e0*/  HADD2.F32 R31, -RZ, R122.H1_H1 ;  /* 0x3000007aff1f7230 */ /* 0x000fca0000004100 */
[----:B0-----:R-:W-:Y:S01]  /*208f0*/  FADD.FTZ R15, R31, -R50 ;  /* 0x800000321f0f7221 */ /* 0x001fe20000010000 */
[----:B------:R-:W-:-:S03]  /*20900*/  HADD2.F32 R29, -RZ, R122.H0_H0 ;  /* 0x2000007aff1d7230 */ /* 0x000fc60000004100 */
[----:B------:R-:W-:Y:S02]  /*20910*/  @P1 FFMA.FTZ R15, R100, -0.69314718246459960938, R15 ;  /* 0xbf317218640f1823 */ /* 0x000fe4000001000f */
[----:B------:R-:W-:-:S04]  /*20920*/  FADD.FTZ R29, R29, -R50 ;  /* 0x800000321d1d7221 */ /* 0x000fc80000010000 */
[----:B------:R-:W-:Y:S01]  /*20930*/  @P1 FFMA.FTZ R29, R100, -0.69314718246459960938, R29 ;  /* 0xbf317218641d1823 */ /* 0x000fe2000001001d */
[----:B------:R-:W-:Y:S01]  /*20940*/  HADD2.F32 R31, -RZ, R123.H1_H1 ;  /* 0x3000007bff1f7230 */ /* 0x000fe20000004100 */
[----:B------:R0:W-:Y:S04]  /*20950*/  @P1 STG.E desc[UR6][R66.64+0x90], R12 ;  /* 0x0000900c42001986 */ /* 0x0001e8000c101906 */
[----:B------:R-:W-:Y:S01]  /*20960*/  FADD.FTZ R31, R31, -R50 ;  /* 0x800000321f1f7221 */ /* 0x000fe20000010000 */
[----:B---3--:R-:W-:Y:S01]  /*20970*/  @P1 FADD.FTZ R15, R22, R15 ;  /* 0x0000000f160f1221 */ /* 0x008fe20000010000 */
[----:B--2---:R-:W-:-:S04]  /*20980*/  @P1 FADD.FTZ R0, R0, R29 ;  /* 0x0000001d00001221 */ /* 0x004fc80000010000 */
        /* <DEDUP_REMOVED lines=13> */
[----:B------:R0:W-:Y:S02]  /*20a60*/  @P1 STG.E desc[UR6][R66.64+0x94], R13 ;  /* 0x0000940d42001986 */ /* 0x0001e4000c101906 */
[----:B----4-:R-:W-:Y:S01]  /*20a70*/  @P6 FADD.FTZ R24, R24, R29 ;  /* 0x0000001d18186221 */ /* 0x010fe20000010000 */
[----:B-----5:R-:W-:Y:S01]  /*20a80*/  @P6 FADD.FTZ R0, R25, R0 ;  /* 0x0000000019006221 */ /* 0x020fe20000010000 */
[----:B0-----:R-:W-:-:S04]  /*20a90*/  FADD.FTZ R13, R15, -R50 ;  /* 0x800000320f0d7221 */ /* 0x001fc80000010000 */
[----:B------:R-:W-:Y:S01]  /*20aa0*/  @P6 F2FP.F16.F32.PACK_AB R0, RZ, R0 ;  /* 0x00000000ff00623e */ /* 0x000fe200000000ff */
[----:B------:R-:W-:Y:S01]  /*20ab0*/  @P5 FFMA.FTZ R13, R100, -0.69314718246459960938, R13 ;  /* 0xbf317218640d5823 */ /* 0x000fe2000001000d */
        /* <DEDUP_REMOVED lines=10> */
[----:B------:R-:W-:Y:S01]  /*20b60*/  @P5 FADD.FTZ R12, R23, R12 ;  /* 0x0000000c170c5221 */ /* 0x000fe20000010000 */
[----:B------:R-:W-:Y:S01]  /*20b70*/  HADD2.F32 R23, -RZ, R125.H0_H0 ;  /* 0x2000007dff177230 */ /* 0x000fe20000004100 */
[----:B------:R-:W-:-:S03]  /*20b80*/  ISETP.GE.AND P6, PT, R53, 0x1b, PT ;  /* 0x0000001b3500780c */ /* 0x000fc60003fc6270 */
[----:B------:R-:W-:Y:S01]  /*20b90*/  @P5 F2FP.F16.F32.PACK_AB R12, RZ, R12 ;  /* 0x0000000cff0c523e */ /* 0x000fe200000000ff */
[--C-:B------:R-:W-:Y:S01]  /*20ba0*/  FADD.FTZ R23, R23, -R50.reuse ;  /* 0x8000003217177221 */ /* 0x100fe20000010000 */
[----:B0-----:R-:W-:Y:S01]  /*20bb0*/  PRMT R35, R13, 0x7610, R35 ;  /* 0x000076100d237816 */ /* 0x001fe20000000023 */
[--C-:B------:R-:W-:Y:S02]  /*20bc0*/  HADD2.F32 R13, -RZ, R126.reuse.H0_H0 ;  /* 0x2000007eff0d7230 */ /* 0x100fe40000004100 */
[--C-:B------:R-:W-:Y:S01]  /*20bd0*/  FADD.FTZ R11, R15, -R50.reuse ;  /* 0x800000320f0b7221 */ /* 0x100fe20000010000 */
[----:B------:R-:W-:Y:S01]  /*20be0*/  ISETP.GE.AND P1, PT, R53, 0x1a, PT ;  /* 0x0000001a3500780c */ /* 0x000fe20003f26270 */
[----:B------:R-:W-:Y:S01]  /*20bf0*/  @P5 STG.E desc[UR6][R66.64+0xa0], R8 ;  /* 0x0000a00842005986 */ /* 0x000fe2000c101906 */
[----:B------:R-:W-:Y:S01]  /*20c00*/  FADD.FTZ R15, R13, -R50 ;  /* 0x800000320d0f7221 */ /* 0x000fe20000010000 */
[----:B------:R-:W-:Y:S02]  /*20c10*/  HADD2.F32 R13, -RZ, R126.H1_H1 ;  /* 0x3000007eff0d7230 */ /* 0x000fe40000004100 */
[C---:B------:R-:W-:Y:S01]  /*20c20*/  @P0 FFMA.FTZ R0, R100.reuse, -0.69314718246459960938, R23 ;  /* 0xbf31721864000823 */ /* 0x040fe20000010017 */
[----:B------:R-:W-:Y:S04]  /*20c30*/  @P5 STG.E.U16 desc[UR6][R70.64+0x50], R12 ;  /* 0x0000500c46005986 */ /* 0x000fe8000c101506 */
[----:B------:R0:W-:Y:S01]  /*20c40*/  @P5 STG.E desc[UR6][R66.64+0xa4], R9 ;  /* 0x0000a40942005986 */ /* 0x0001e2000c101906 */
[----:B------:R-:W-:Y:S01]  /*20c50*/  @P0 FADD.FTZ R0, R21, R0 ;  /* 0x0000000015000221 */ /* 0x000fe20000010000 */
[----:B------:R-:W-:-:S02]  /*20c60*/  @P0 FFMA.FTZ R11, R100, -0.69314718246459960938, R11 ;  /* 0xbf317218640b0823 */ /* 0x000fc4000001000b */
[----:B------:R-:W2:Y:S02]  /*20c70*/  @P6 LDG.E.CONSTANT R10, desc[UR6][R64.64] ;  /* 0x00000006400a6981 */ /* 0x000ea4000c1e9900 */
[----:B------:R-:W-:Y:S02]  /*20c80*/  @P0 F2FP.F16.F32.PACK_AB R0, RZ, R0 ;  /* 0x00000000ff00023e */ /* 0x000fe400000000ff */
[----:B------:R-:W3:Y:S01]  /*20c90*/  @P1 LDG.E.CONSTANT R21, desc[UR6][R64.64] ;  /* 0x0000000640151981 */ /* 0x000ee2000c1e9900 */
[----:B0-----:R-:W-:-:S03]  /*20ca0*/  FADD.FTZ R9, R13, -R50 ;  /* 0x800000320d097221 */ /* 0x001fc60000010000 */
[----:B------:R0:W-:Y:S01]  /*20cb0*/  @P5 STG.E.U16 desc[UR6][R70.64+0x52], R35 ;  /* 0x0000522346005986 */ /* 0x0001e2000c101506 */
[----:B------:R-:W-:Y:S01]  /*20cc0*/  @P4 FFMA.FTZ R9, R100, -0.69314718246459960938, R9 ;  /* 0xbf31721864094823 */ /* 0x000fe20000010009 */
[----:B------:R-:W-:Y:S02]  /*20cd0*/  @P0 FADD.FTZ R11, R18, R11 ;  /* 0x0000000b120b0221 */ /* 0x000fe40000010000 */
[----:B------:R-:W-:Y:S01]  /*20ce0*/  @P0 STG.E desc[UR6][R66.64+0xa8], R6 ;  /* 0x0000a80642000986 */ /* 0x000fe2000c101906 */
[----:B------:R-:W-:Y:S01]  /*20cf0*/  @P4 FADD.FTZ R9, R26, R9 ;  /* 0x000000091a094221 */ /* 0x000fe20000010000 */
[----:B------:R-:W-:Y:S02]  /*20d00*/  @P4 FFMA.FTZ R8, R100, -0.69314718246459960938, R15 ;  /* 0xbf31721864084823 */ /* 0x000fe4000001000f */
[----:B------:R-:W-:Y:S01]  /*20d10*/  @P0 STG.E.U16 desc[UR6][R70.64+0x54], R0 ;  /* 0x0000540046000986 */ /* 0x000fe2000c101506 */
[----:B------:R-:W-:Y:S02]  /*20d20*/  @P0 F2FP.F16.F32.PACK_AB R11, RZ, R11 ;  /* 0x0000000bff0b023e */ /* 0x000fe400000000ff */
[----:B------:R-:W-:Y:S01]  /*20d30*/  @P4 F2FP.F16.F32.PACK_AB R9, RZ, R9 ;  /* 0x00000009ff09423e */ /* 0x000fe200000000ff */
[----:B------:R1:W-:Y:S04]  /*20d40*/  @P0 STG.E desc[UR6][R66.64+0xac], R7 ;  /* 0x0000ac0742000986 */ /* 0x0003e8000c101906 */
[----:B------:R-:W4:Y:S01]  /*20d50*/  @P1 LDG.E.CONSTANT R15, desc[UR6][R64.64] ;  /* 0x00000006400f1981 */ /* 0x000f22000c1e9900 */
[----:B------:R-:W-:-:S02]  /*20d60*/  PRMT R12, R9, 0x7610, R12 ;  /* 0x00007610090c7816 */ /* 0x000fc4000000000c */
[----:B0-----:R-:W-:Y:S01]  /*20d70*/  PRMT R35, R11, 0x7610, R35 ;  /* 0x000076100b237816 */ /* 0x001fe20000000023 */
[----:B------:R-:W5:Y:S01]  /*20d80*/  @P6 LDG.E.CONSTANT R13, desc[UR6][R64.64] ;  /* 0x00000006400d6981 */ /* 0x000f62000c1e9900 */
[--C-:B-1----:R-:W-:Y:S02]  /*20d90*/  HADD2.F32 R7, -RZ, R127.reuse.H1_H1 ;  /* 0x3000007fff077230 */ /* 0x102fe40000004100 */
[----:B------:R-:W-:Y:S01]  /*20da0*/  @P4 FADD.FTZ R8, R19, R8 ;  /* 0x0000000813084221 */ /* 0x000fe20000010000 */
[----:B------:R-:W-:Y:S02]  /*20db0*/  HADD2.F32 R11, -RZ, R127.H0_H0 ;  /* 0x2000007fff0b7230 */ /* 0x000fe40000004100 */
[----:B------:R-:W-:Y:S01]  /*20dc0*/  FADD.FTZ R9, R7, -R50 ;  /* 0x8000003207097221 */ /* 0x000fe20000010000 */
[----:B------:R-:W-:Y:S01]  /*20dd0*/  ISETP.GE.AND P5, PT, R53, 0x1c, PT ;  /* 0x0000001c3500780c */ /* 0x000fe20003fa6270 */
[----:B------:R-:W-:Y:S02]  /*20de0*/  @P0 STG.E.U16 desc[UR6][R70.64+0x56], R35 ;  /* 0x0000562346000986 */ /* 0x000fe4000c101506 */
[----:B------:R-:W-:Y:S01]  /*20df0*/  @P3 FFMA.FTZ R0, R100, -0.69314718246459960938, R9 ;  /* 0xbf31721864003823 */ /* 0x000fe20000010009 */
[----:B------:R-:W-:-:S02]  /*20e00*/  HADD2.F32 R9, -RZ, R128.H0_H0 ;  /* 0x20000080ff097230 */ /* 0x000fc40000004100 */
[--C-:B------:R-:W-:Y:S01]  /*20e10*/  FADD.FTZ R11, R11, -R50.reuse ;  /* 0x800000320b0b7221 */ /* 0x100fe20000010000 */
[----:B------:R-:W-:Y:S02]  /*20e20*/  ISETP.GE.AND P0, PT, R53, 0x1d, PT ;  /* 0x0000001d3500780c */ /* 0x000fe40003f06270 */
[----:B------:R-:W-:Y:S01]  /*20e30*/  @P4 F2FP.F16.F32.PACK_AB R8, RZ, R8 ;  /* 0x00000008ff08423e */ /* 0x000fe200000000ff */
[----:B------:R-:W-:Y:S01]  /*20e40*/  @P3 FFMA.FTZ R7, R100, -0.69314718246459960938, R11 ;  /* 0xbf31721864073823 */ /* 0x000fe2000001000b */
[----:B------:R-:W-:Y:S01]  /*20e50*/  FADD.FTZ R9, R9, -R50 ;  /* 0x8000003209097221 */ /* 0x000fe20000010000 */
[----:B------:R-:W-:Y:S01]  /*20e60*/  @P4 STG.E desc[UR6][R66.64+0xb0], R4 ;  /* 0x0000b00442004986 */ /* 0x000fe2000c101906 */
[----:B------:R-:W-:-:S03]  /*20e70*/  HADD2.F32 R11, -RZ, R128.H1_H1 ;  /* 0x30000080ff0b7230 */ /* 0x000fc60000004100 */
[----:B------:R-:W-:Y:S04]  /*20e80*/  @P4 STG.E.U16 desc[UR6][R70.64+0x58], R8 ;  /* 0x0000580846004986 */ /* 0x000fe8000c101506 */
[----:B------:R0:W-:Y:S01]  /*20e90*/  @P4 STG.E desc[UR6][R66.64+0xb4], R5 ;  /* 0x0000b40542004986 */ /* 0x0001e2000c101906 */
[----:B------:R-:W-:Y:S01]  /*20ea0*/  FADD.FTZ R11, R11, -R50 ;  /* 0x800000320b0b7221 */ /* 0x000fe20000010000 */
[----:B------:R-:W-:Y:S02]  /*20eb0*/  @P3 FADD.FTZ R7, R28, R7 ;  /* 0x000000071c073221 */ /* 0x000fe40000010000 */
[----:B------:R-:W-:Y:S01]  /*20ec0*/  @P4 STG.E.U16 desc[UR6][R70.64+0x5a], R12 ;  /* 0x00005a0c46004986 */ /* 0x000fe2000c101506 */
[----:B------:R-:W-:Y:S01]  /*20ed0*/  ISETP.GE.AND P4, PT, R53, 0x1e, PT ;  /* 0x0000001e3500780c */ /* 0x000fe20003f86270 */
[----:B------:R-:W-:-:S02]  /*20ee0*/  @P3 FADD.FTZ R0, R27, R0 ;  /* 0x000000001b003221 */ /* 0x000fc40000010000 */
[----:B------:R-:W5:Y:S01]  /*20ef0*/  @P5 LDG.E.CONSTANT R23, desc[UR6][R64.64] ;  /* 0x0000000640175981 */ /* 0x000f62000c1e9900 */
[----:B0-----:R-:W-:-:S03]  /*20f00*/  @P2 FFMA.FTZ R5, R100, -0.69314718246459960938, R9 ;  /* 0xbf31721864052823 */ /* 0x001fc60000010009 */
[----:B------:R-:W5:Y:S01]  /*20f10*/  @P0 LDG.E.CONSTANT R6, desc[UR6][R64.64] ;  /* 0x0000000640060981 */ /* 0x000f62000c1e9900 */
[----:B------:R-:W-:Y:S01]  /*20f20*/  @P2 FFMA.FTZ R4, R100, -0.69314718246459960938, R11 ;  /* 0xbf31721864042823 */ /* 0x000fe2000001000b */
[----:B------:R-:W-:Y:S01]  /*20f30*/  @P2 FADD.FTZ R5, R16, R5 ;  /* 0x0000000510052221 */ /* 0x000fe20000010000 */
[----:B------:R-:W-:Y:S02]  /*20f40*/  @P3 F2FP.F16.F32.PACK_AB R7, RZ, R7 ;  /* 0x00000007ff07323e */ /* 0x000fe400000000ff */
[----:B------:R-:W-:Y:S01]  /*20f50*/  @P2 FADD.FTZ R4, R17, R4 ;  /* 0x0000000411042221 */ /* 0x000fe20000010000 */
[----:B------:R-:W-:Y:S01]  /*20f60*/  @P3 F2FP.F16.F32.PACK_AB R0, RZ, R0 ;  /* 0x00000000ff00323e */ /* 0x000fe200000000ff */
[----:B------:R-:W5:Y:S01]  /*20f70*/  @P5 LDG.E.CONSTANT R19, desc[UR6][R64.64] ;  /* 0x0000000640135981 */ /* 0x000f62000c1e9900 */
[----:B------:R-:W-:-:S03]  /*20f80*/  @P2 F2FP.F16.F32.PACK_AB R5, RZ, R5 ;  /* 0x00000005ff05223e */ /* 0x000fc600000000ff */
[----:B------:R-:W-:Y:S01]  /*20f90*/  @P3 STG.E desc[UR6][R66.64+0xb8], R2 ;  /* 0x0000b80242003986 */ /* 0x000fe2000c101906 */
[----:B------:R-:W-:Y:S02]  /*20fa0*/  PRMT R35, R5, 0x7610, R35 ;  /* 0x0000761005237816 */ /* 0x000fe40000000023 */
[----:B------:R-:W-:Y:S01]  /*20fb0*/  @P2 F2FP.F16.F32.PACK_AB R4, RZ, R4 ;  /* 0x00000004ff04223e */ /* 0x000fe200000000ff */
[----:B------:R-:W-:Y:S04]  /*20fc0*/  @P3 STG.E.U16 desc[UR6][R70.64+0x5c], R7 ;  /* 0x00005c0746003986 */ /* 0x000fe8000c101506 */
[----:B------:R0:W-:Y:S04]  /*20fd0*/  @P3 STG.E desc[UR6][R66.64+0xbc], R3 ;  /* 0x0000bc0342003986 */ /* 0x0001e8000c101906 */
[----:B------:R1:W-:Y:S01]  /*20fe0*/  @P3 STG.E.U16 desc[UR6][R70.64+0x5e], R0 ;  /* 0x00005e0046003986 */ /* 0x0003e2000c101506 */
[----:B------:R-:W-:-:S03]  /*20ff0*/  ISETP.GE.AND P3, PT, R53, 0x1f, PT ;  /* 0x0000001f3500780c */ /* 0x000fc60003f66270 */
[----:B------:R-:W-:Y:S04]  /*21000*/  @P2 STG.E desc[UR6][R66.64+0xc0], R84 ;  /* 0x0000c05442002986 */ /* 0x000fe8000c101906 */
[----:B------:R-:W5:Y:S04]  /*21010*/  @P4 LDG.E.CONSTANT R9, desc[UR6][R64.64] ;  /* 0x0000000640094981 */ /* 0x000f68000c1e9900 */
[----:B------:R3:W-:Y:S04]  /*21020*/  @P2 STG.E.U16 desc[UR6][R70.64+0x60], R35 ;  /* 0x0000602346002986 */ /* 0x0007e8000c101506 */
[----:B------:R-:W5:Y:S04]  /*21030*/  @P0 LDG.E.CONSTANT R25, desc[UR6][R64.64] ;  /* 0x0000000640190981 */ /* 0x000f68000c1e9900 */
[----:B------:R-:W-:Y:S04]  /*21040*/  @P2 STG.E desc[UR6][R66.64+0xc4], R85 ;  /* 0x0000c45542002986 */ /* 0x000fe8000c101906 */
[----:B------:R5:W-:Y:S01]  /*21050*/  @P2 STG.E.U16 desc[UR6][R70.64+0x62], R4 ;  /* 0x0000620446002986 */ /* 0x000be2000c101506 */
[----:B------:R-:W-:-:S03]  /*21060*/  ISETP.GE.AND P2, PT, R53, 0x20, PT ;  /* 0x000000203500780c */ /* 0x000fc60003f46270 */
[----:B------:R-:W5:Y:S04]  /*21070*/  @P4 LDG.E.CONSTANT R11, desc[UR6][R64.64] ;  /* 0x00000006400b4981 */ /* 0x000f68000c1e9900 */
[----:B------:R-:W5:Y:S04]  /*21080*/  @P3 LDG.E.CONSTANT R8, desc[UR6][R64.64] ;  /* 0x0000000640083981 */ /* 0x000f68000c1e9900 */
[----:B------:R-:W5:Y:S04]  /*21090*/  @P3 LDG.E.CONSTANT R17, desc[UR6][R64.64] ;  /* 0x0000000640113981 */ /* 0x000f68000c1e9900 */
[----:B------:R-:W5:Y:S01]  /*210a0*/  @P2 LDG.E.CONSTANT R27, desc[UR6][R64.64] ;  /* 0x00000006401b2981 */ /* 0x000f62000c1e9900 */
[----:B0-----:R-:W-:-:S05]  /*210b0*/  HADD2.F32 R3, -RZ, R129.H0_H0 ;  /* 0x20000081ff037230 */ /* 0x001fca0000004100 */
[----:B------:R-:W-:Y:S01]  /*210c0*/  FADD.FTZ R5, R3, -R50 ;  /* 0x8000003203057221 */ /* 0x000fe20000010000 */
[----:B------:R-:W-:-:S03]  /*210d0*/  HADD2.F32 R3, -RZ, R129.H1_H1 ;  /* 0x30000081ff037230 */ /* 0x000fc60000004100 */
[----:B-1----:R-:W-:Y:S01]  /*210e0*/  @P1 FFMA.FTZ R0, R100, -0.69314718246459960938, R5 ;  /* 0xbf31721864001823 */ /* 0x002fe20000010005 */
[----:B------:R-:W-:Y:S02]  /*210f0*/  HADD2.F32 R5, -RZ, R130.H0_H0 ;  /* 0x20000082ff057230 */ /* 0x000fe40000004100 */
[----:B------:R-:W-:-:S03]  /*21100*/  FADD.FTZ R3, R3, -R50 ;  /* 0x8000003203037221 */ /* 0x000fc60000010000 */
[----:B------:R-:W-:Y:S01]  /*21110*/  FADD.FTZ R5, R5, -R50 ;  /* 0x8000003205057221 */ /* 0x000fe20000010000 */
[----:B------:R-:W-:-:S03]  /*21120*/  @P1 FFMA.FTZ R2, R100, -0.69314718246459960938, R3 ;  /* 0xbf31721864021823 */ /* 0x000fc60000010003 */
        /* <DEDUP_REMOVED lines=51> */
[----:B------:R-:W-:Y:S01]  /*21460*/  @P5 STG.E desc[UR6][R66.64+0xd8], R90 ;  /* 0x0000d85a42005986 */ /* 0x000fe2000c101906 */
[----:B------:R-:W-:Y:S01]  /*21470*/  @P4 FADD.FTZ R0, R9, R0 ;  /* 0x0000000009004221 */ /* 0x000fe20000010000 */
[----:B------:R-:W-:-:S02]  /*21480*/  HADD2.F32 R9, -RZ, R135.H0_H0 ;  /* 0x20000087ff097230 */ /* 0x000fc40000004100 */
[----:B------:R-:W-:Y:S01]  /*21490*/  FADD.FTZ R5, R5, -R50 ;  /* 0x8000003205057221 */ /* 0x000fe20000010000 */
[----:B------:R0:W-:Y:S01]  /*214a0*/  @P5 STG.E.U16 desc[UR6][R70.64+0x6c], R2 ;  /* 0x00006c0246005986 */ /* 0x0001e2000c101506 */
[----:B------:R-:W-:Y:S01]  /*214b0*/  @P0 FADD.FTZ R4, R25, R4 ;  /* 0x0000000419040221 */ /* 0x000fe20000010000 */
[----:B------:R-:W-:Y:S02]  /*214c0*/  @P4 F2FP.F16.F32.PACK_AB R0, RZ, R0 ;  /* 0x00000000ff00423e */ /* 0x000fe400000000ff */
[----:B------:R-:W-:Y:S01]  /*214d0*/  @P5 STG.E desc[UR6][R66.64+0xdc], R91 ;  /* 0x0000dc5b42005986 */ /* 0x000fe2000c101906 */
[--C-:B------:R-:W-:Y:S01]  /*214e0*/  FADD.FTZ R7, R7, -R50.reuse ;  /* 0x8000003207077221 */ /* 0x100fe20000010000 */
[----:B------:R-:W-:Y:S02]  /*214f0*/  @P0 F2FP.F16.F32.PACK_AB R4, RZ, R4 ;  /* 0x00000004ff04023e */ /* 0x000fe400000000ff */
[----:B------:R1:W-:Y:S01]  /*21500*/  @P5 STG.E.U16 desc[UR6][R70.64+0x6e], R35 ;  /* 0x00006e2346005986 */ /* 0x0003e2000c101506 */
[C---:B0-----:R-:W-:Y:S01]  /*21510*/  @P4 FFMA.FTZ R2, R100.reuse, -0.69314718246459960938, R3 ;  /* 0xbf31721864024823 */ /* 0x041fe20000010003 */
[----:B------:R-:W-:Y:S01]  /*21520*/  @P3 FFMA.FTZ R3, R100, -0.69314718246459960938, R5 ;  /* 0xbf31721864033823 */ /* 0x000fe20000010005 */
[----:B------:R-:W-:Y:S01]  /*21530*/  FADD.FTZ R9, R9, -R50 ;  /* 0x8000003209097221 */ /* 0x000fe20000010000 */
[----:B------:R-:W-:Y:S01]  /*21540*/  @P0 STG.E desc[UR6][R66.64+0xe0], R92 ;  /* 0x0000e05c42000986 */ /* 0x000fe2000c101906 */
[----:B------:R-:W-:-:S03]  /*21550*/  @P4 FADD.FTZ R2, R11, R2 ;  /* 0x000000020b024221 */ /* 0x000fc60000010000 */
        /* <DEDUP_REMOVED lines=33> */
.L_x_4847:
        /* <DEDUP_REMOVED lines=9> */
.L_x_38454:


//--------------------- .text._ZN17fastertransformer38beam_online_softmax_topk_stage2_kernelI6__halfLi64ELi32EEEvPKfS3_PiPT_ii --------------------------
	.section	.text._ZN17fastertransformer38beam_online_softmax_topk_stage2_kernelI6__halfLi64ELi32EEEvPKfS3_PiPT_ii,"ax",@progbits
	.align	128
        .global         _ZN17fastertransformer38beam_online_softmax_topk_stage2_kernelI6__halfLi64ELi32EEEvPKfS3_PiPT_ii
        .type           _ZN17fastertransformer38beam_online_softmax_topk_stage2_kernelI6__halfLi64ELi32EEEvPKfS3_PiPT_ii,@function
        .size           _ZN17fastertransformer38beam_online_softmax_topk_stage2_kernelI6__halfLi64ELi32EEEvPKfS3_PiPT_ii,(.L_x_38455 - _ZN17fastertransformer38beam_online_softmax_topk_stage2_kernelI6__halfLi64ELi32EEEvPKfS3_PiPT_ii)
        .other          _ZN17fastertransformer38beam_online_softmax_topk_stage2_kernelI6__halfLi64ELi32EEEvPKfS3_PiPT_ii,@"STO_CUDA_ENTRY STV_DEFAULT"
_ZN17fastertransformer38beam_online_softmax_topk_stage2_kernelI6__halfLi64ELi32EEEvPKfS3_PiPT_ii:
.text._ZN17fastertransformer38beam_online_softmax_topk_stage2_kernelI6__halfLi64ELi32EEEvPKfS3_PiPT_ii:
        /* <DEDUP_REMOVED lines=17> */
[----:B------:R-:W-:Y:S01]  /*0110*/  VIADD R70, R1, 0x188 ;  /* 0x0000018801467836 */ /* 0x000fe20000000000 */
[----:B------:R-:W-:Y:S01]  /*0120*/  PRMT R91, R91, 0x5410, R91 ;  /* 0x000054105b5b7816 */ /* 0x000fe2000000005b */
[--C-:B------:R-:W-:Y:S01]  /*0130*/  IMAD.MOV.U32 R120, RZ, RZ, R0.reuse ;  /* 0x000000ffff787224 */ /* 0x100fe200078e0000 */
[----:B------:R-:W-:Y:S01]  /*0140*/  STL.64 [R1+0x1a8], R2 ;  /* 0x0001a80201007387 */ /* 0x000fe20000100a00 */
[----:B------:R-:W-:-:S02]  /*0150*/  IMAD.MOV.U32 R122, RZ, RZ, R0 ;  /* 0x000000ffff7a7224 */ /* 0x000fc400078e0000 */
        /* <DEDUP_REMOVED lines=33> */
[----:B--2---:R-:W-:-:S02]  /*0370*/  IMAD R2, R4, 0x82, RZ ;  /* 0x0000008204027824 */ /* 0x004fc400078e02ff */
[----:B------:R-:W-:Y:S01]  /*0380*/  IMAD.MOV.U32 R3, RZ, RZ, -0x38802000 ;  /* 0xc77fe000ff037424 */ /* 0x000fe200078e00ff */
        /* <DEDUP_REMOVED lines=16> */
[----:B------:R-:W0:Y:S01]  /*0490*/  S2UR UR4, SR_CTAID.X ;  /* 0x00000000000479c3 */ /* 0x000e220000002500 */
[----:B------:R-:W-:Y:S01]  /*04a0*/  LOP3.LUT R5, RZ, R71, RZ, 0x33, !PT ;  /* 0x00000047ff057212 */ /* 0x000fe200078e33ff */
[----:B------:R-:W-:Y:S01]  /*04b0*/  BSSY.RECONVERGENT B1, `(.L_x_4850) ;  /* 0x0000021000017945 */ /* 0x000fe20003800200 */
[----:B---3--:R-:W-:-:S03]  /*04c0*/  IMAD.MOV.U32 R9, RZ, RZ, R71 ;  /* 0x000000ffff097224 */ /* 0x008fc600078e0047 */
[----:B------:R-:W-:-:S05]  /*04d0*/  IMAD.IADD R5, R2, 0x1, R5 ;  /* 0x0000000102057824 */ /* 0x000fca00078e0205 */
[C---:B------:R-:W-:Y:S02]  /*04e0*/  LOP3.LUT R6, R5.reuse, 0x60, RZ, 0xc0, !PT ;  /* 0x0000006005067812 */ /* 0x040fe400078ec0ff */
[----:B------:R-:W-:Y:S02]  /*04f0*/  ISETP.GE.U32.AND P1, PT, R5, 0x60, PT ;  /* 0x000000600500780c */ /* 0x000fe40003f26070 */
[----:B------:R-:W-:Y:S01]  /*0500*/  ISETP.NE.AND P0, PT, R6, 0x60, PT ;  /* 0x000000600600780c */ /* 0x000fe20003f05270 */
[----:B0-----:R-:W-:-:S05]  /*0510*/  IMAD R8, R2, UR4, RZ ;  /* 0x0000000402087c24 */ /* 0x001fca000f8e02ff */
[----:B------:R-:W-:-:S07]  /*0520*/  SHF.R.S32.HI R11, RZ, 0x1f, R8 ;  /* 0x0000001fff0b7819 */ /* 0x000fce0000011408 */
[----:B------:R-:W-:Y:S05]  /*0530*/  @!P0 BRA `(.L_x_4851) ;  /* 0x0000000000608947 */ /* 0x000fea0003800000 */
[----:B------:R-:W0:Y:S01]  /*0540*/  S2UR UR5, SR_CgaCtaId ;  /* 0x00000000000579c3 */ /* 0x000e220000008800 */
[----:B------:R-:W1:Y:S01]  /*0550*/  LDCU.64 UR8, c[0x0][0x380] ;  /* 0x00007000ff0877ac */ /* 0x000e620008000a00 */
[----:B------:R-:W-:Y:S02]  /*0560*/  IADD3 R13, P0, PT, R8, R71, RZ ;  /* 0x00000047080d7210 */ /* 0x000fe40007f1e0ff */
[----:B------:R-:W-:Y:S01]  /*0570*/  LEA.HI R5, R5, 0x1, RZ, 0x1b ;  /* 0x0000000105057811 */ /* 0x000fe200078fd8ff */
[----:B------:R-:W-:Y:S02]  /*0580*/  UMOV UR4, 0x400 ;  /* 0x0000040000047882 */ /* 0x000fe40000000000 */
[----:B------:R-:W-:Y:S02]  /*0590*/  IMAD.X R10, RZ, RZ, R11, P0 ;  /* 0x000000ffff0a7224 */ /* 0x000fe400000e060b */
[C---:B------:R-:W-:Y:S01]  /*05a0*/  IMAD.SHL.U32 R6, R5.reuse, 0x20, RZ ;  /* 0x0000002005067824 */ /* 0x040fe200078e00ff */
[----:B------:R-:W-:-:S04]  /*05b0*/  LOP3.LUT R5, R5, 0x3, RZ, 0xc0, !PT ;  /* 0x0000000305057812 */ /* 0x000fc800078ec0ff */
[----:B------:R-:W-:Y:S02]  /*05c0*/  LOP3.LUT R9, R71, 0x60, R6, 0xf8, !PT ;  /* 0x0000006047097812 */ /* 0x000fe400078ef806 */
[----:B-1----:R-:W-:-:S04]  /*05d0*/  LEA R12, P0, R13, UR8, 0x2 ;  /* 0x000000080d0c7c11 */ /* 0x002fc8000f8010ff */
[----:B------:R-:W-:Y:S01]  /*05e0*/  LEA.HI.X R13, R13, UR9, R10, 0x2, P0 ;  /* 0x000000090d0d7c11 */ /* 0x000fe200080f140a */
[----:B0-----:R-:W-:Y:S01]  /*05f0*/  ULEA UR4, UR5, UR4, 0x18 ;  /* 0x0000000405047291 */ /* 0x001fe2000f8ec0ff */
[----:B------:R-:W-:-:S05]  /*0600*/  IMAD.MOV R10, RZ, RZ, -R5 ;  /* 0x000000ffff0a7224 */ /* 0x000fca00078e0a05 */
[----:B------:R-:W-:-:S07]  /*0610*/  LEA R5, R71, UR4, 0x2 ;  /* 0x0000000447057c11 */ /* 0x000fce000f8e10ff */
.L_x_4852:
        /* <DEDUP_REMOVED lines=10> */
.L_x_4851:
[----:B------:R-:W-:Y:S05]  /*06c0*/  BSYNC.RECONVERGENT B1 ;  /* 0x0000000000017941 */ /* 0x000fea0003800200 */
.L_x_4850:
[----:B------:R-:W-:Y:S05]  /*06d0*/  @!P1 BRA `(.L_x_4849) ;  /* 0x0000000400789947 */ /* 0x000fea0003800000 */
[----:B------:R-:W0:Y:S01]  /*06e0*/  S2UR UR5, SR_CgaCtaId ;  /* 0x00000000000579c3 */ /* 0x000e220000008800 */
[----:B------:R-:W1:Y:S01]  /*06f0*/  LDCU.64 UR8, c[0x0][0x380] ;  /* 0x00007000ff0877ac */ /* 0x000e620008000a00 */
[----:B------:R-:W-:Y:S01]  /*0700*/  IMAD.IADD R5, R2, 0x1, -R9 ;  /* 0x0000000102057824 */ /* 0x000fe200078e0a09 */
[----:B------:R-:W-:Y:S01]  /*0710*/  IADD3 R7, P0, PT, R8, R9, RZ ;  /* 0x0000000908077210 */ /* 0x000fe20007f1e0ff */
[----:B------:R-:W-:Y:S01]  /*0720*/  BSSY.RECONVERGENT B1, `(.L_x_4853) ;  /* 0x0000035000017945 */ /* 0x000fe20003800200 */
[----:B------:R-:W-:Y:S02]  /*0730*/  UMOV UR4, 0x400 ;  /* 0x0000040000047882 */ /* 0x000fe40000000000 */
[----:B------:R-:W-:Y:S01]  /*0740*/  ISETP.GT.AND P1, PT, R5, 0x180, PT ;  /* 0x000001800500780c */ /* 0x000fe20003f24270 */
[----:B------:R-:W-:Y:S01]  /*0750*/  IMAD.X R8, RZ, RZ, R11, P0 ;  /* 0x000000ffff087224 */ /* 0x000fe200000e060b */
[----:B-1----:R-:W-:-:S04]  /*0760*/  LEA R6, P0, R7, UR8, 0x2 ;  /* 0x0000000807067c11 */ /* 0x002fc8000f8010ff */
[----:B------:R-:W-:Y:S01]  /*0770*/  LEA.HI.X R7, R7, UR9, R8, 0x2, P0 ;  /* 0x0000000907077c11 */ /* 0x000fe200080f1408 */
[----:B0-----:R-:W-:Y:S01]  /*0780*/  ULEA UR4, UR5, UR4, 0x18 ;  /* 0x0000000405047291 */ /* 0x001fe2000f8ec0ff */
[----:B------:R-:W-:-:S05]  /*0790*/  IADD3 R6, P0, PT, R6, 0x100, RZ ;  /* 0x0000010006067810 */ /* 0x000fca0007f1e0ff */
[----:B------:R-:W-:Y:S01]  /*07a0*/  LEA R5, R9, UR4, 0x2 ;  /* 0x0000000409057c11 */ /* 0x000fe2000f8e10ff */
[----:B------:R-:W-:Y:S01]  /*07b0*/  IMAD.X R7, RZ, RZ, R7, P0 ;  /* 0x000000ffff077224 */ /* 0x000fe200000e0607 */
[----:B------:R-:W-:-:S03]  /*07c0*/  PLOP3.LUT P0, PT, PT, PT, PT, 0x80, 0x8 ;  /* 0x000000000008781c */ /* 0x000fc60003f0f070 */
[----:B------:R-:W-:Y:S01]  /*07d0*/  VIADD R5, R5, 0x100 ;  /* 0x0000010005057836 */ /* 0x000fe20000000000 */
[----:B------:R-:W-:Y:S09]  /*07e0*/  @!P1 BRA `(.L_x_4854) ;  /* 0x0000000000a09947 */ /* 0x000ff20003800000 */
[----:B------:R-:W-:Y:S01]  /*07f0*/  PLOP3.LUT P0, PT, PT, PT, PT, 0x8, 0x80 ;  /* 0x000000000080781c */ /* 0x000fe20003f0e170 */
[----:B------:R-:W-:-:S12]  /*0800*/  VIADD R40, R2, 0xfffffe80 ;  /* 0xfffffe8002287836 */ /* 0x000fd80000000000 */
.L_x_4855:
        /* <DEDUP_REMOVED lines=38> */
.L_x_4854:
[----:B------:R-:W-:Y:S05]  /*0a70*/  BSYNC.RECONVERGENT B1 ;  /* 0x0000000000017941 */ /* 0x000fea0003800200 */
.L_x_4853:
        /* <DEDUP_REMOVED lines=25> */
.L_x_4857:
[----:B------:R-:W-:Y:S05]  /*0c10*/  BSYNC.RECONVERGENT B1 ;  /* 0x0000000000017941 */ /* 0x000fea0003800200 */
.L_x_4856:
        /* <DEDUP_REMOVED lines=10> */
.L_x_4849:
[----:B------:R-:W-:Y:S05]  /*0cc0*/  BSYNC.RECONVERGENT B0 ;  /* 0x0000000000007941 */ /* 0x000fea0003800200 */
.L_x_4848:
[----:B------:R-:W-:Y:S01]  /*0cd0*/  ISETP.GE.U32.AND P0, PT, R71, R4, PT ;  /* 0x000000044700720c */ /* 0x000fe20003f06070 */
[----:B------:R-:W-:Y:S01]  /*0ce0*/  IMAD.MOV.U32 R100, RZ, RZ, 0xfbff ;  /* 0x0000fbffff647424 */ /* 0x000fe200078e00ff */
[----:B------:R-:W-:Y:S01]  /*0cf0*/  BAR.SYNC.DEFER_BLOCKING 0x0 ;  /* 0x0000000000007b1d */ /* 0x000fe20000010000 */
[----:B------:R-:W-:Y:S02]  /*0d00*/  IMAD.MOV.U32 R99, RZ, RZ, 0xfbff ;  /* 0x0000fbffff637424 */ /* 0x000fe400078e00ff */
[----:B0-----:R-:W-:Y:S01]  /*0d10*/  IMAD.MOV.U32 R2, RZ, RZ, 0xfbff ;  /* 0x0000fbffff027424 */ /* 0x001fe200078e00ff */
[----:B------:R-:W-:Y:S01]  /*0d20*/  PRMT R100, R100, 0x5410, R100 ;  /* 0x0000541064647816 */ /* 0x000fe20000000064 */
[----:B------:R-:W-:Y:S01]  /*0d30*/  IMAD.MOV.U32 R90, RZ, RZ, 0xfbff ;  /* 0x0000fbffff5a7424 */ /* 0x000fe200078e00ff */
[----:B------:R-:W-:Y:S01]  /*0d40*/  PRMT R99, R99, 0x5410, R99 ;  /* 0x0000541063637816 */ /* 0x000fe20000000063 */
[----:B------:R-:W-:Y:S01]  /*0d50*/  IMAD.MOV.U32 R5, RZ, RZ, 0xfbff ;  /* 0x0000fbffff057424 */ /* 0x000fe200078e00ff */
[----:B------:R-:W-:Y:S01]  /*0d60*/  BSSY.RECONVERGENT B0, `(.L_x_4858) ;  /* 0x0000190000007945 */ /* 0x000fe20003800200 */
[----:B------:R-:W-:Y:S01]  /*0d70*/  IMAD.MOV.U32 R119, RZ, RZ, 0xfbff ;  /* 0x0000fbffff777424 */ /* 0x000fe200078e00ff */
[C---:B------:R-:W-:Y:S01]  /*0d80*/  PRMT R91, R2.reuse, 0x7610, R91 ;  /* 0x00007610025b7816 */ /* 0x040fe2000000005b */
[----:B------:R-:W-:Y:S01]  /*0d90*/  IMAD.MOV.U32 R118, RZ, RZ, 0xfbff ;  /* 0x0000fbffff767424 */ /* 0x000fe200078e00ff */
[----:B------:R-:W-:Y:S01]  /*0da0*/  PRMT R90, R5, 0x5410, R90 ;  /* 0x00005410055a7816 */ /* 0x000fe2000000005a */
        /* <DEDUP_REMOVED lines=54> */
[----:B------:R-:W-:Y:S01]  /*1110*/  IMAD.MOV.U32 R5, RZ, RZ, -0x1 ;  /* 0xffffffffff057424 */ /* 0x000fe200078e00ff */
[----:B------:R-:W-:Y:S01]  /*1120*/  PRMT R94, R94, 0x5410, R4 ;  /* 0x000054105e5e7816 */ /* 0x000fe20000000004 */
[----:B---3--:R-:W-:Y:S01]  /*1130*/  IMAD.MOV.U32 R7, RZ, RZ, -0x1 ;  /* 0xffffffffff077424 */ /* 0x008fe200078e00ff */
        /* <DEDUP_REMOVED lines=81> */
[----:B------:R-:W-:-:S05]  /*1650*/  IMAD.MOV R4, RZ, RZ, -R5 ;  /* 0x000000ffff047224 */ /* 0x000fca00078e0a05 */
        /* <DEDUP_REMOVED lines=9> */
.L_x_4864:
        /* <DEDUP_REMOVED lines=25> */
[----:B------:R3:W-:Y:S04]  /*1880*/  STL.U16 [R37+-0x6], R7 ;  /* 0xfffffa0725007387 */ /* 0x0007e80000100400 */
[----:B------:R5:W-:Y:S01]  /*1890*/  STL [R36+0xc], R9 ;  /* 0x00000c0924007387 */ /* 0x000be20000100800 */
[----:B----4-:R-:W-:Y:S02]  /*18a0*/  F2FP.F16.F32.PACK_AB R26, R27, R26 ;  /* 0x0000001a1b1a723e */ /* 0x010fe400000000ff */
[----:B------:R-:W-:Y:S01]  /*18b0*/  PRMT R8, R14, 0x7632, R8 ;  /* 0x000076320e087816 */ /* 0x000fe20000000008 */
[----:B------:R-:W-:Y:S01]  /*18c0*/  STL.U16 [R37+-0x4], R38 ;  /* 0xfffffc2625007387 */ /* 0x000fe20000100400 */
[----:B---3--:R-:W-:-:S03]  /*18d0*/  PRMT R7, R18, 0x7632, R7 ;  /* 0x0000763212077816 */ /* 0x008fc60000000007 */
[----:B------:R3:W4:Y:S01]  /*18e0*/  LDS.64 R14, [R6+-0xd0] ;  /* 0xffff3000060e7984 */ /* 0x0007220000000a00 */
[----:B-----5:R-:W-:Y:S02]  /*18f0*/  F2FP.F16.F32.PACK_AB R30, R31, R30 ;  /* 0x0000001e1f1e723e */ /* 0x020fe400000000ff */
[----:B------:R-:W-:Y:S01]  /*1900*/  PRMT R9, R22, 0x7632, R9 ;  /* 0x0000763216097816 */ /* 0x000fe20000000009 */
[----:B------:R-:W-:Y:S04]  /*1910*/  STL [R36+0x10], R12 ;  /* 0x0000100c24007387 */ /* 0x000fe80000100800 */
[----:B------:R-:W-:Y:S01]  /*1920*/  STL.U16 [R37+-0x2], R39 ;  /* 0xfffffe2725007387 */ /* 0x000fe20000100400 */
[----:B0-----:R-:W-:Y:S01]  /*1930*/  F2FP.F16.F32.PACK_AB R32, R33, R32 ;  /* 0x000000202120723e */ /* 0x001fe200000000ff */
[----:B---3--:R-:W-:-:S02]  /*1940*/  VIADD R6, R6, 0x40 ;  /* 0x0000004006067836 */ /* 0x008fc40000000000 */
[----:B------:R-:W-:Y:S04]  /*1950*/  STL [R36+0x14], R13 ;  /* 0x0000140d24007387 */ /* 0x000fe80000100800 */
[----:B------:R0:W-:Y:S01]  /*1960*/  STL.U16 [R37], R8 ;  /* 0x0000000825007387 */ /* 0x0001e20000100400 */
[----:B-1----:R-:W-:-:S03]  /*1970*/  F2FP.F16.F32.PACK_AB R34, R35, R34 ;  /* 0x000000222322723e */ /* 0x002fc600000000ff */
        /* <DEDUP_REMOVED lines=20> */
[----:B--2---:R-:W-:Y:S04]  /*1ac0*/  STL [R36+0x38], R10 ;  /* 0x0000380a24007387 */ /* 0x004fe80000100800 */
[----:B------:R-:W-:Y:S01]  /*1ad0*/  STL.U16 [R37+0x12], R32 ;  /* 0x0000122025007387 */ /* 0x000fe20000100400 */
[----:B0-----:R-:W-:-:S03]  /*1ae0*/  VIADD R7, R36, 0x40 ;  /* 0x0000004024077836 */ /* 0x001fc60000000000 */
[----:B------:R-:W-:Y:S04]  /*1af0*/  STL [R36+0x3c], R11 ;  /* 0x00003c0b24007387 */ /* 0x000fe80000100800 */
[----:B------:R-:W-:Y:S04]  /*1b00*/  STL.U16 [R37+0x14], R9 ;  /* 0x0000140925007387 */ /* 0x000fe80000100400 */
[----:B----4-:R-:W-:Y:S04]  /*1b10*/  STL [R36+0x40], R14 ;  /* 0x0000400e24007387 */ /* 0x010fe80000100800 */
[----:B------:R-:W-:Y:S04]  /*1b20*/  STL.U16 [R37+0x16], R34 ;  /* 0x0000162225007387 */ /* 0x000fe80000100400 */
[----:B------:R0:W-:Y:S04]  /*1b30*/  STL [R36+0x44], R15 ;  /* 0x0000440f24007387 */ /* 0x0001e80000100800 */
[----:B------:R1:W-:Y:S01]  /*1b40*/  STL.U16 [R37+0x18], R8 ;  /* 0x0000180825007387 */ /* 0x0003e20000100400 */
[----:B0-----:R-:W-:-:S02]  /*1b50*/  IMAD.MOV.U32 R36, RZ, RZ, R7 ;  /* 0x000000ffff247224 */ /* 0x001fc400078e0007 */
[----:B-1----:R-:W-:Y:S01]  /*1b60*/  VIADD R37, R37, 0x20 ;  /* 0x0000002025257836 */ /* 0x002fe20000000000 */
[----:B------:R-:W-:Y:S06]  /*1b70*/  @!P1 BRA `(.L_x_4864) ;  /* 0xfffffff800dc9947 */ /* 0x000fec000383ffff */
.L_x_4863:
        /* <DEDUP_REMOVED lines=19> */
[----:B------:R-:W-:Y:S01]  /*1cb0*/  STL.U16 [R37+-0x6], R10 ;  /* 0xfffffa0a25007387 */ /* 0x000fe20000100400 */
[----:B---3--:R-:W-:-:S03]  /*1cc0*/  F2FP.F16.F32.PACK_AB R18, R19, R18 ;  /* 0x000000121312723e */ /* 0x008fc600000000ff */
[----:B------:R1:W-:Y:S01]  /*1cd0*/  STL [R36+0xc], R9 ;  /* 0x00000c0924007387 */ /* 0x0003e20000100800 */
[----:B0-----:R-:W-:-:S03]  /*1ce0*/  PRMT R8, R18, 0x7632, R8 ;  /* 0x0000763212087816 */ /* 0x001fc60000000008 */
[----:B------:R0:W-:Y:S01]  /*1cf0*/  STL.U16 [R37+-0x4], R7 ;  /* 0xfffffc0725007387 */ /* 0x0001e20000100400 */
[----:B----4-:R-:W-:-:S03]  /*1d00*/  F2FP.F16.F32.PACK_AB R22, R23, R22 ;  /* 0x000000161716723e */ /* 0x010fc600000000ff */
[----:B------:R-:W-:Y:S01]  /*1d10*/  STL [R36+0x10], R12 ;  /* 0x0000100c24007387 */ /* 0x000fe20000100800 */
[----:B-1----:R-:W-:-:S03]  /*1d20*/  PRMT R9, R22, 0x7632, R9 ;  /* 0x0000763216097816 */ /* 0x002fc60000000009 */
[----:B------:R-:W-:Y:S01]  /*1d30*/  STL.U16 [R37+-0x2], R14 ;  /* 0xfffffe0e25007387 */ /* 0x000fe20000100400 */
[----:B0-----:R-:W-:-:S03]  /*1d40*/  VIADD R7, R36, 0x20 ;  /* 0x0000002024077836 */ /* 0x001fc60000000000 */
        /* <DEDUP_REMOVED lines=12> */
.L_x_4865:
[----:B------:R-:W-:-:S13]  /*1e10*/  ISETP.NE.OR P0, PT, R4, RZ, P0 ;  /* 0x000000ff0400720c */ /* 0x000fda0000705670 */
[----:B------:R-:W-:Y:S05]  /*1e20*/  @!P0 BRA `(.L_x_4861) ;  /* 0x00000000005c8947 */ /* 0x000fea0003800000 */
.L_x_4862:
[----:B------:R-:W0:Y:S01]  /*1e30*/  LDS.64 R10, [R6+-0x8] ;  /* 0xfffff800060a7984 */ /* 0x000e220000000a00 */
[----:B------:R-:W-:Y:S02]  /*1e40*/  VIADD R4, R4, 0x4 ;  /* 0x0000000404047836 */ /* 0x000fe40000000000 */
[----:B------:R-:W-:Y:S01]  /*1e50*/  VIADD R7, R36, 0x10 ;  /* 0x0000001024077836 */ /* 0x000fe20000000000 */
        /* <DEDUP_REMOVED lines=8> */
[----:B--2---:R-:W-:Y:S01]  /*1ee0*/  STL [R36+0x8], R8 ;  /* 0x0000080824007387 */ /* 0x004fe20000100800 */
[----:B------:R-:W-:-:S03]  /*1ef0*/  PRMT R15, R14, 0x7632, R15 ;  /* 0x000076320e0f7816 */ /* 0x000fc6000000000f */
[----:B------:R-:W-:Y:S04]  /*1f00*/  STL.U16 [R37+-0x6], R10 ;  /* 0xfffffa0a25007387 */ /* 0x000fe80000100400 */
[----:B------:R-:W-:Y:S04]  /*1f10*/  STL [R36+0xc], R9 ;  /* 0x00000c0924007387 */ /* 0x000fe80000100800 */
        /* <DEDUP_REMOVED lines=8> */
.L_x_4861:
[----:B------:R-:W-:-:S13]  /*1fa0*/  ISETP.NE.AND P0, PT, R3, RZ, PT ;  /* 0x000000ff0300720c */ /* 0x000fda0003f05270 */
[----:B------:R-:W-:Y:S05]  /*1fb0*/  @!P0 BRA `(.L_x_4860) ;  /* 0x0000000000508947 */ /* 0x000fea0003800000 */
[----:B------:R-:W0:Y:S01]  /*1fc0*/  S2R R7, SR_CgaCtaId ;  /* 0x0000000000077919 */ /* 0x000e220000008800 */
[----:B------:R-:W-:Y:S01]  /*1fd0*/  MOV R4, 0x400 ;  /* 0x0000040000047802 */ /* 0x000fe20000000f00 */
[----:B------:R-:W-:Y:S02]  /*1fe0*/  IMAD R6, R5, 0x4, R2 ;  /* 0x0000000405067824 */ /* 0x000fe400078e0202 */
[----:B------:R-:W-:Y:S01]  /*1ff0*/  IMAD.MOV R3, RZ, RZ, -R3 ;  /* 0x000000ffff037224 */ /* 0x000fe200078e0a03 */
[----:B0-----:R-:W-:Y:S01]  /*2000*/  LEA R9, R7, R4, 0x18 ;  /* 0x0000000407097211 */ /* 0x001fe200078ec0ff */
[C-C-:B------:R-:W-:Y:S02]  /*2010*/  IMAD R4, R5.reuse, 0x2, R70.reuse ;  /* 0x0000000205047824 */ /* 0x140fe400078e0246 */
[----:B------:R-:W-:Y:S01]  /*2020*/  IMAD R7, R5, 0x4, R70 ;  /* 0x0000000405077824 */ /* 0x000fe200078e0246 */
[----:B------:R-:W-:Y:S01]  /*2030*/  IADD3 R6, PT, PT, R6, 0x100, R9 ;  /* 0x0000010006067810 */ /* 0x000fe20007ffe009 */
[----:B------:R-:W-:-:S07]  /*2040*/  VIADD R8, R4, 0x108 ;  /* 0x0000010804087836 */ /* 0x000fce0000000000 */
.L_x_4866:
        /* <DEDUP_REMOVED lines=11> */
.L_x_4860:
[----:B------:R-:W2:Y:S04]  /*2100*/  LDL.64 R100, [R1+0x298] ;  /* 0x0002980001647983 */ /* 0x000ea80000100a00 */
        /* <DEDUP_REMOVED lines=49> */
[----:B-1----:R-:W-:-:S09]  /*2420*/  ULEA UR4, UR5, UR4, 0x18 ;  /* 0x0000000405047291 */ /* 0x002fd2000f8ec0ff */
[----:B------:R-:W1:Y:S02]  /*2430*/  LDS.64 R2, [R2+UR4+0x200] ;  /* 0x0002000402027984 */ /* 0x000e640008000a00 */
[----:B-1----:R-:W-:Y:S02]  /*2440*/  IMAD.MOV.U32 R104, RZ, RZ, R3 ;  /* 0x000000ffff687224 */ /* 0x002fe400078e0003 */
[----:B------:R-:W-:-:S05]  /*2450*/  IMAD.MOV.U32 R105, RZ, RZ, R2 ;  /* 0x000000ffff697224 */ /* 0x000fca00078e0002 */
[----:B------:R1:W-:Y:S01]  /*2460*/  STL.64 [R1+0x188], R104 ;  /* 0x0001886801007387 */ /* 0x0003e20000100a00 */
[----:B--2---:R-:W-:Y:S02]  /*2470*/  PRMT R94, R100, 0x5432, R100 ;  /* 0x00005432645e7816 */ /* 0x004fe40000000064 */
[C---:B---3--:R-:W-:Y:S02]  /*2480*/  PRMT R100, R99.reuse, 0x7610, R70 ;  /* 0x0000761063647816 */ /* 0x048fe40000000046 */
        /* <DEDUP_REMOVED lines=8> */
[--C-:B------:R-:W-:Y:S02]  /*2510*/  PRMT R68, R68, 0x5410, R69.reuse ;  /* 0x0000541044447816 */ /* 0x100fe40000000045 */
[----:B------:R-:W-:-:S02]  /*2520*/  PRMT R69, R70, 0x7610, R69 ;  /* 0x0000761046457816 */ /* 0x000fc40000000045 */
[----:B------:R-:W-:Y:S02]  /*2530*/  PRMT R101, R71, 0x7610, R71 ;  /* 0x0000761047657816 */ /* 0x000fe40000000047 */
[----:B------:R-:W-:Y:S02]  /*2540*/  PRMT R102, R72, 0x7610, R72 ;  /* 0x0000761048667816 */ /* 0x000fe40000000048 */
[----:B------:R-:W-:Y:S02]  /*2550*/  PRMT R103, R73, 0x7610, R73 ;  /* 0x0000761049677816 */ /* 0x000fe40000000049 */
[----:B-1----:R-:W-:Y:S02]  /*2560*/  PRMT R104, R74, 0x7610, R74 ;  /* 0x000076104a687816 */ /* 0x002fe4000000004a */
        /* <DEDUP_REMOVED lines=15> */
.L_x_4859:
[----:B------:R-:W-:Y:S05]  /*2660*/  BSYNC.RECONVERGENT B0 ;  /* 0x0000000000007941 */ /* 0x000fea0003800200 */
.L_x_4858:
[----:B-----5:R-:W-:Y:S01]  /*2670*/  SHFL.DOWN PT, R78, R58, 0x1, 0x1f ;  /* 0x08201f003a4e7f89 */ /* 0x020fe200000e0000 */
[----:B------:R-:W-:Y:S01]  /*2680*/  BSSY.RECONVERGENT B0, `(.L_x_4867) ;  /* 0x00004e1000007945 */ /* 0x000fe20003800200 */
[----:B------:R-:W-:Y:S02]  /*2690*/  IMAD.MOV.U32 R88, RZ, RZ, R3 ;  /* 0x000000ffff587224 */ /* 0x000fe400078e0003 */
[----:B------:R-:W0:Y:S04]  /*26a0*/  SHFL.DOWN PT, R79, R59, 0x1, 0x1f ;  /* 0x08201f003b4f7f89 */ /* 0x000e2800000e0000 */
[----:B------:R-:W-:Y:S04]  /*26b0*/  SHFL.DOWN PT, R70, R66, 0x1, 0x1f ;  /* 0x08201f0042467f89 */ /* 0x000fe800000e0000 */
[----:B------:R-:W1:Y:S04]  /*26c0*/  SHFL.DOWN PT, R71, R67, 0x1, 0x1f ;  /* 0x08201f0043477f89 */ /* 0x000e6800000e0000 */
[----:B------:R-:W-:Y:S04]  /*26d0*/  SHFL.DOWN PT, R82, R44, 0x1, 0x1f ;  /* 0x08201f002c527f89 */ /* 0x000fe800000e0000 */
[----:B------:R-:W-:Y:S04]  /*26e0*/  SHFL.DOWN PT, R83, R45, 0x1, 0x1f ;  /* 0x08201f002d537f89 */ /* 0x000fe800000e0000 */
[----:B------:R-:W-:Y:S04]  /*26f0*/  SHFL.DOWN PT, R84, R42, 0x1, 0x1f ;  /* 0x08201f002a547f89 */ /* 0x000fe800000e0000 */
[----:B0-----:R-:W-:Y:S04]  /*2700*/  STL.64 [R124+0x28], R78 ;  /* 0x0000284e7c007387 */ /* 0x001fe80000100a00 */
[----:B------:R-:W-:Y:S04]  /*2710*/  SHFL.DOWN PT, R78, R48, 0x1, 0x1f ;  /* 0x08201f00304e7f89 */ /* 0x000fe800000e0000 */
[----:B------:R-:W0:Y:S04]  /*2720*/  SHFL.DOWN PT, R79, R49, 0x1, 0x1f ;  /* 0x08201f00314f7f89 */ /* 0x000e2800000e0000 */
        /* <DEDUP_REMOVED lines=8> */
[----:B0-----:R0:W-:Y:S04]  /*27b0*/  STL.64 [R124+0x50], R78 ;  /* 0x0000504e7c007387 */ /* 0x0011e80000100a00 */
[----:B------:R4:W-:Y:S04]  /*27c0*/  STL.64 [R124+0x60], R82 ;  /* 0x000060527c007387 */ /* 0x0009e80000100a00 */
[----:B--2---:R-:W-:Y:S01]  /*27d0*/  STL.64 [R124+0x68], R84 ;  /* 0x000068547c007387 */ /* 0x004fe20000100a00 */
[----:B0-----:R-:W-:-:S03]  /*27e0*/  PRMT R79, R96, 0x5432, R96 ;  /* 0x00005432604f7816 */ /* 0x001fc60000000060 */
[----:B---3--:R-:W-:Y:S01]  /*27f0*/  STL.64 [R124+0x70], R86 ;  /* 0x000070567c007387 */ /* 0x008fe20000100a00 */
[----:B------:R-:W-:Y:S02]  /*2800*/  PRMT R78, R95, 0x5432, R95 ;  /* 0x000054325f4e7816 */ /* 0x000fe4000000005f */
[----:B----4-:R-:W-:Y:S01]  /*2810*/  PRMT R82, R94, 0x5432, R94 ;  /* 0x000054325e527816 */ /* 0x010fe2000000005e */
[----:B------:R-:W-:Y:S04]  /*2820*/  STL.64 [R124+0x20], R76 ;  /* 0x0000204c7c007387 */ /* 0x000fe80000100a00 */
[----:B------:R-:W-:Y:S04]  /*2830*/  SHFL.DOWN PT, R87, R79, 0x1, 0x1f ;  /* 0x08201f004f577f89 */ /* 0x000fe800000e0000 */
[----:B------:R-:W-:Y:S04]  /*2840*/  SHFL.DOWN PT, R86, R78, 0x1, 0x1f ;  /* 0x08201f004e567f89 */ /* 0x000fe800000e0000 */
[----:B------:R0:W-:Y:S04]  /*2850*/  SHFL.DOWN PT, R85, R82, 0x1, 0x1f ;  /* 0x08201f0052557f89 */ /* 0x0001e800000e0000 */
[----:B------:R-:W-:Y:S04]  /*2860*/  SHFL.DOWN PT, R76, R50, 0x1, 0x1f ;  /* 0x08201f00324c7f89 */ /* 0x000fe800000e0000 */
[----:B------:R-:W2:Y:S01]  /*2870*/  SHFL.DOWN PT, R77, R51, 0x1, 0x1f ;  /* 0x08201f00334d7f89 */ /* 0x000ea200000e0000 */
[----:B0-----:R-:W-:-:S03]  /*2880*/  PRMT R82, R93, 0x5432, R93 ;  /* 0x000054325d527816 */ /* 0x001fc6000000005d */
[----:B------:R-:W-:Y:S04]  /*2890*/  SHFL.DOWN PT, R78, R30, 0x1, 0x1f ;  /* 0x08201f001e4e7f89 */ /* 0x000fe800000e0000 */
[----:B------:R-:W0:Y:S04]  /*28a0*/  SHFL.DOWN PT, R79, R31, 0x1, 0x1f ;  /* 0x08201f001f4f7f89 */ /* 0x000e2800000e0000 */
[----:B-1----:R-:W-:Y:S04]  /*28b0*/  STL.64 [R124+0x30], R70 ;  /* 0x000030467c007387 */ /* 0x002fe80000100a00 */
[----:B------:R-:W-:Y:S04]  /*28c0*/  SHFL.DOWN PT, R80, R46, 0x1, 0x1f ;  /* 0x08201f002e507f89 */ /* 0x000fe800000e0000 */
[----:B------:R-:W1:Y:S04]  /*28d0*/  SHFL.DOWN PT, R81, R47, 0x1, 0x1f ;  /* 0x08201f002f517f89 */ /* 0x000e6800000e0000 */
[----:B------:R-:W-:Y:S04]  /*28e0*/  SHFL.DOWN PT, R70, R38, 0x1, 0x1f ;  /* 0x08201f0026467f89 */ /* 0x000fe800000e0000 */
[----:B------:R-:W3:Y:S04]  /*28f0*/  SHFL.DOWN PT, R71, R39, 0x1, 0x1f ;  /* 0x08201f0027477f89 */ /* 0x000ee800000e0000 */
[----:B------:R4:W-:Y:S04]  /*2900*/  SHFL.DOWN PT, R84, R82, 0x1, 0x1f ;  /* 0x08201f0052547f89 */ /* 0x0009e800000e0000 */
[----:B--2---:R-:W-:Y:S01]  /*2910*/  STL.64 [R124+0x48], R76 ;  /* 0x0000484c7c007387 */ /* 0x004fe20000100a00 */
[----:B----4-:R-:W-:-:S03]  /*2920*/  PRMT R82, R92, 0x5432, R92 ;  /* 0x000054325c527816 */ /* 0x010fc6000000005c */
[----:B0-----:R-:W-:Y:S04]  /*2930*/  STL.64 [R124+0x98], R78 ;  /* 0x0000984e7c007387 */ /* 0x001fe80000100a00 */
[----:B------:R0:W-:Y:S04]  /*2940*/  SHFL.DOWN PT, R83, R82, 0x1, 0x1f ;  /* 0x08201f0052537f89 */ /* 0x0001e800000e0000 */
[----:B------:R-:W-:Y:S01]  /*2950*/  SHFL.DOWN PT, R76, R32, 0x1, 0x1f ;  /* 0x08201f00204c7f89 */ /* 0x000fe200000e0000 */
[----:B0-----:R-:W-:-:S03]  /*2960*/  PRMT R82, R100, 0x5410, R99 ;  /* 0x0000541064527816 */ /* 0x001fc60000000063 */
[----:B------:R-:W0:Y:S01]  /*2970*/  SHFL.DOWN PT, R77, R33, 0x1, 0x1f ;  /* 0x08201f00214d7f89 */ /* 0x000e2200000e0000 */
[----:B------:R-:W-:Y:S02]  /*2980*/  PRMT R78, R97, 0x5432, R97 ;  /* 0x00005432614e7816 */ /* 0x000fe40000000061 */
[----:B------:R-:W-:Y:S01]  /*2990*/  PRMT R79, R98, 0x5432, R98 ;  /* 0x00005432624f7816 */ /* 0x000fe20000000062 */
[----:B-1----:R-:W-:Y:S04]  /*29a0*/  STL.64 [R124+0x58], R80 ;  /* 0x000058507c007387 */ /* 0x002fe80000100a00 */
[----:B------:R-:W-:Y:S04]  /*29b0*/  SHFL.DOWN PT, R82, R82, 0x1, 0x1f ;  /* 0x08201f0052527f89 */ /* 0x000fe800000e0000 */
[----:B---3--:R1:W-:Y:S04]  /*29c0*/  STL.64 [R124+0x78], R70 ;  /* 0x000078467c007387 */ /* 0x0083e80000100a00 */
[----:B------:R-:W-:Y:S04]  /*29d0*/  SHFL.DOWN PT, R80, R28, 0x1, 0x1f ;  /* 0x08201f001c507f89 */ /* 0x000fe800000e0000 */
[----:B------:R-:W2:Y:S01]  /*29e0*/  SHFL.DOWN PT, R81, R29, 0x1, 0x1f ;  /* 0x08201f001d517f89 */ /* 0x000ea200000e0000 */
[----:B-1----:R-:W-:-:S03]  /*29f0*/  IMAD.MOV.U32 R70, RZ, RZ, R87 ;  /* 0x000000ffff467224 */ /* 0x002fc600078e0057 */
[----:B0-----:R-:W-:Y:S01]  /*2a00*/  STL.64 [R124+0x90], R76 ;  /* 0x0000904c7c007387 */ /* 0x001fe20000100a00 */
[----:B------:R-:W-:-:S03]  /*2a10*/  IMAD.MOV.U32 R71, RZ, RZ, R86 ;  /* 0x000000ffff477224 */ /* 0x000fc600078e0056 */
[----:B------:R0:W-:Y:S04]  /*2a20*/  SHFL.DOWN PT, R86, R78, 0x1, 0x1f ;  /* 0x08201f004e567f89 */ /* 0x0001e800000e0000 */
[----:B------:R1:W-:Y:S01]  /*2a30*/  STL.64 [R124+0x108], R70 ;  /* 0x000108467c007387 */ /* 0x0003e20000100a00 */
[----:B0-----:R-:W-:-:S03]  /*2a40*/  PRMT R78, R68, 0x7632, R69 ;  /* 0x00007632444e7816 */ /* 0x001fc60000000045 */
[----:B------:R-:W-:Y:S01]  /*2a50*/  SHFL.DOWN PT, R87, R79, 0x1, 0x1f ;  /* 0x08201f004f577f89 */ /* 0x000fe200000e0000 */
[----:B------:R-:W-:-:S03]  /*2a60*/  PRMT R77, R68, 0x7610, R99 ;  /* 0x00007610444d7816 */ /* 0x000fc60000000063 */
[----:B------:R-:W-:Y:S01]  /*2a70*/  SHFL.DOWN PT, R72, R64, 0x1, 0x1f ;  /* 0x08201f0040487f89 */ /* 0x000fe200000e0000 */
[----:B-1----:R-:W-:-:S03]  /*2a80*/  IMAD.MOV.U32 R70, RZ, RZ, R85 ;  /* 0x000000ffff467224 */ /* 0x002fc600078e0055 */
[----:B--2---:R-:W-:Y:S01]  /*2a90*/  STL.64 [R124+0xa0], R80 ;  /* 0x0000a0507c007387 */ /* 0x004fe20000100a00 */
[----:B------:R-:W-:-:S03]  /*2aa0*/  IMAD.MOV.U32 R71, RZ, RZ, R84 ;  /* 0x000000ffff477224 */ /* 0x000fc600078e0054 */
[----:B------:R0:W-:Y:S04]  /*2ab0*/  SHFL.DOWN PT, R84, R78, 0x1, 0x1f ;  /* 0x08201f004e547f89 */ /* 0x0001e800000e0000 */
[----:B------:R1:W-:Y:S01]  /*2ac0*/  STL.64 [R124+0x110], R70 ;  /* 0x000110467c007387 */ /* 0x0003e20000100a00 */
[----:B0-----:R-:W-:-:S03]  /*2ad0*/  PRMT R78, R69, 0x7610, R100 ;  /* 0x00007610454e7816 */ /* 0x001fc60000000064 */
[----:B------:R-:W-:Y:S04]  /*2ae0*/  SHFL.DOWN PT, R85, R77, 0x1, 0x1f ;  /* 0x08201f004d557f89 */ /* 0x000fe800000e0000 */
[----:B------:R-:W0:Y:S01]  /*2af0*/  SHFL.DOWN PT, R73, R65, 0x1, 0x1f ;  /* 0x08201f0041497f89 */ /* 0x000e2200000e0000 */
[----:B-1----:R-:W-:-:S03]  /*2b00*/  IMAD.MOV.U32 R70, RZ, RZ, R83 ;  /* 0x000000ffff467224 */ /* 0x002fc600078e0053 */
[----:B------:R-:W-:Y:S01]  /*2b10*/  SHFL.DOWN PT, R74, R62, 0x1, 0x1f ;  /* 0x08201f003e4a7f89 */ /* 0x000fe200000e0000 */
[----:B------:R-:W-:-:S03]  /*2b20*/  IMAD.MOV.U32 R71, RZ, RZ, R82 ;  /* 0x000000ffff477224 */ /* 0x000fc600078e0052 */
[----:B------:R1:W-:Y:S04]  /*2b30*/  SHFL.DOWN PT, R83, R78, 0x1, 0x1f ;  /* 0x08201f004e537f89 */ /* 0x0003e800000e0000 */
[----:B------:R-:W-:Y:S01]  /*2b40*/  STL.64 [R124+0x118], R70 ;  /* 0x000118467c007387 */ /* 0x000fe20000100a00 */
[----:B-1----:R-:W-:-:S03]  /*2b50*/  IMAD.MOV.U32 R78, RZ, RZ, R101 ;  /* 0x000000ffff4e7224 */ /* 0x002fc600078e0065 */
[----:B------:R-:W-:Y:S04]  /*2b60*/  SHFL.DOWN PT, R70, R26, 0x1, 0x1f ;  /* 0x08201f001a467f89 */ /* 0x000fe800000e0000 */
[----:B------:R-:W1:Y:S04]  /*2b70*/  SHFL.DOWN PT, R71, R27, 0x1, 0x1f ;  /* 0x08201f001b477f89 */ /* 0x000e6800000e0000 */
[----:B------:R2:W-:Y:S04]  /*2b80*/  SHFL.DOWN PT, R82, R78, 0x1, 0x1f ;  /* 0x08201f004e527f89 */ /* 0x0005e800000e0000 */
[----:B------:R-:W3:Y:S01]  /*2b90*/  SHFL.DOWN PT, R75, R63, 0x1, 0x1f ;  /* 0x08201f003f4b7f89 */ /* 0x000ee200000e0000 */
[----:B--2---:R-:W-:-:S03]  /*2ba0*/  IMAD.MOV.U32 R78, RZ, RZ, R102 ;  /* 0x000000ffff4e7224 */ /* 0x004fc600078e0066 */
[----:B0-----:R-:W-:Y:S04]  /*2bb0*/  STL.64 [R124+0x10], R72 ;  /* 0x000010487c007387 */ /* 0x001fe80000100a00 */
[----:B------:R0:W-:Y:S04]  /*2bc0*/  SHFL.DOWN PT, R81, R78, 0x1, 0x1f ;  /* 0x08201f004e517f89 */ /* 0x0001e800000e0000 */
[----:B------:R-:W-:Y:S01]  /*2bd0*/  SHFL.DOWN PT, R72, R54, 0x1, 0x1f ;  /* 0x08201f0036487f89 */ /* 0x000fe200000e0000 */
[----:B0-----:R-:W-:-:S03]  /*2be0*/  IMAD.MOV.U32 R78, RZ, RZ, R103 ;  /* 0x000000ffff4e7224 */ /* 0x001fc600078e0067 */
[----:B-1----:R-:W-:Y:S04]  /*2bf0*/  STL.64 [R124+0xa8], R70 ;  /* 0x0000a8467c007387 */ /* 0x002fe80000100a00 */
[----:B------:R0:W-:Y:S04]  /*2c00*/  SHFL.DOWN PT, R80, R78, 0x1, 0x1f ;  /* 0x08201f004e507f89 */ /* 0x0001e800000e0000 */
[----:B------:R-:W1:Y:S01]  /*2c10*/  SHFL.DOWN PT, R73, R55, 0x1, 0x1f ;  /* 0x08201f0037497f89 */ /* 0x000e6200000e0000 */
[----:B0-----:R-:W-:-:S03]  /*2c20*/  IMAD.MOV.U32 R78, RZ, RZ, R104 ;  /* 0x000000ffff4e7224 */ /* 0x001fc600078e0068 */
[----:B------:R-:W-:Y:S01]  /*2c30*/  SHFL.DOWN PT, R76, R20, 0x1, 0x1f ;  /* 0x08201f00144c7f89 */ /* 0x000fe200000e0000 */
[----:B------:R-:W-:Y:S02]  /*2c40*/  IMAD.MOV.U32 R70, RZ, RZ, R87 ;  /* 0x000000ffff467224 */ /* 0x000fe400078e0057 */
[----:B------:R-:W-:Y:S01]  /*2c50*/  IMAD.MOV.U32 R71, RZ, RZ, R86 ;  /* 0x000000ffff477224 */ /* 0x000fe200078e0056 */
[----:B------:R0:W-:Y:S04]  /*2c60*/  SHFL.DOWN PT, R79, R78, 0x1, 0x1f ;  /* 0x08201f004e4f7f89 */ /* 0x0001e800000e0000 */
[----:B------:R2:W-:Y:S01]  /*2c70*/  STL.64 [R124+0x120], R70 ;  /* 0x000120467c007387 */ /* 0x0005e20000100a00 */
[----:B0-----:R-:W-:-:S03]  /*2c80*/  IMAD.MOV.U32 R78, RZ, RZ, R105 ;  /* 0x000000ffff4e7224 */ /* 0x001fc600078e0069 */
[----:B------:R-:W0:Y:S04]  /*2c90*/  SHFL.DOWN PT, R77, R21, 0x1, 0x1f ;  /* 0x08201f00154d7f89 */ /* 0x000e2800000e0000 */
[----:B---3--:R-:W-:Y:S01]  /*2ca0*/  STL.64 [R124+0x18], R74 ;  /* 0x0000184a7c007387 */ /* 0x008fe20000100a00 */
[----:B--2---:R-:W-:-:S03]  /*2cb0*/  IMAD.MOV.U32 R70, RZ, RZ, R85 ;  /* 0x000000ffff467224 */ /* 0x004fc600078e0055 */
[----:B------:R-:W-:Y:S01]  /*2cc0*/  SHFL.DOWN PT, R78, R78, 0x1, 0x1f ;  /* 0x08201f004e4e7f89 */ /* 0x000fe200000e0000 */
[----:B------:R-:W-:-:S03]  /*2cd0*/  IMAD.MOV.U32 R71, RZ, RZ, R84 ;  /* 0x000000ffff477224 */ /* 0x000fc600078e0054 */
[----:B------:R-:W-:Y:S04]  /*2ce0*/  SHFL.DOWN PT, R74, R52, 0x1, 0x1f ;  /* 0x08201f00344a7f89 */ /* 0x000fe800000e0000 */
[----:B------:R2:W-:Y:S04]  /*2cf0*/  STL.64 [R124+0x128], R70 ;  /* 0x000128467c007387 */ /* 0x0005e80000100a00 */
[----:B------:R-:W3:Y:S04]  /*2d00*/  SHFL.DOWN PT, R75, R53, 0x1, 0x1f ;  /* 0x08201f00354b7f89 */ /* 0x000ee800000e0000 */
[----:B-1----:R-:W-:Y:S01]  /*2d10*/  STL.64 [R124+0x38], R72 ;  /* 0x000038487c007387 */ /* 0x002fe20000100a00 */
[----:B--2---:R-:W-:-:S03]  /*2d20*/  IMAD.MOV.U32 R70, RZ, RZ, R83 ;  /* 0x000000ffff467224 */ /* 0x004fc600078e0053 */
[----:B------:R-:W-:Y:S01]  /*2d30*/  SHFL.DOWN PT, R72, R36, 0x1, 0x1f ;  /* 0x08201f0024487f89 */ /* 0x000fe200000e0000 */
[----:B------:R-:W-:-:S03]  /*2d40*/  IMAD.MOV.U32 R71, RZ, RZ, R82 ;  /* 0x000000ffff477224 */ /* 0x000fc600078e0052 */
[----:B------:R-:W1:Y:S04]  /*2d50*/  SHFL.DOWN PT, R73, R37, 0x1, 0x1f ;  /* 0x08201f0025497f89 */ /* 0x000e6800000e0000 */
[----:B------:R2:W-:Y:S04]  /*2d60*/  STL.64 [R124+0x130], R70 ;  /* 0x000130467c007387 */ /* 0x0005e80000100a00 */
[----:B0-----:R0:W-:Y:S04]  /*2d70*/  STL.64 [R124+0xc0], R76 ;  /* 0x0000c04c7c007387 */ /* 0x0011e80000100a00 */
[----:B---3--:R-:W-:Y:S01]  /*2d80*/  STL.64 [R124+0x40], R74 ;  /* 0x0000404a7c007387 */ /* 0x008fe20000100a00 */
[----:B--2---:R-:W-:-:S03]  /*2d90*/  IMAD.MOV.U32 R70, RZ, RZ, R81 ;  /* 0x000000ffff467224 */ /* 0x004fc600078e0051 */
[----:B------:R-:W-:Y:S01]  /*2da0*/  SHFL.DOWN PT, R74, R34, 0x1, 0x1f ;  /* 0x08201f00224a7f89 */ /* 0x000fe200000e0000 */
[----:B------:R-:W-:Y:S02]  /*2db0*/  IMAD.MOV.U32 R71, RZ, RZ, R80 ;  /* 0x000000ffff477224 */ /* 0x000fe400078e0050 */
[----:B0-----:R-:W-:Y:S01]  /*2dc0*/  IMAD.MOV.U32 R77, RZ, RZ, R108 ;  /* 0x000000ffff4d7224 */ /* 0x001fe200078e006c */
[----:B------:R-:W0:Y:S04]  /*2dd0*/  SHFL.DOWN PT, R75, R35, 0x1, 0x1f ;  /* 0x08201f00234b7f89 */ /* 0x000e2800000e0000 */
[----:B------:R2:W-:Y:S04]  /*2de0*/  STL.64 [R124+0x138], R70 ;  /* 0x000138467c007387 */ /* 0x0005e80000100a00 */
[----:B------:R-:W-:Y:S04]  /*2df0*/  SHFL.DOWN PT, R85, R77, 0x1, 0x1f ;  /* 0x08201f004d557f89 */ /* 0x000fe800000e0000 */
[----:B-1----:R-:W-:Y:S01]  /*2e00*/  STL.64 [R124+0x80], R72 ;  /* 0x000080487c007387 */ /* 0x002fe20000100a00 */
[----:B--2---:R-:W-:-:S03]  /*2e10*/  IMAD.MOV.U32 R71, RZ, RZ, R78 ;  /* 0x000000ffff477224 */ /* 0x004fc600078e004e */
[----:B------:R-:W-:Y:S01]  /*2e20*/  SHFL.DOWN PT, R72, R24, 0x1, 0x1f ;  /* 0x08201f0018487f89 */ /* 0x000fe200000e0000 */
[----:B------:R-:W-:Y:S02]  /*2e30*/  IMAD.MOV.U32 R78, RZ, RZ, R107 ;  /* 0x000000ffff4e7224 */ /* 0x000fe400078e006b */
[----:B------:R-:W-:Y:S01]  /*2e40*/  IMAD.MOV.U32 R70, RZ, RZ, R79 ;  /* 0x000000ffff467224 */ /* 0x000fe200078e004f */
[----:B------:R-:W-:Y:S01]  /*2e50*/  SHFL.DOWN PT, R73, R25, 0x1, 0x1f ;  /* 0x08201f0019497f89 */ /* 0x000fe200000e0000 */
[----:B------:R-:W-:-:S03]  /*2e60*/  IMAD.MOV.U32 R79, RZ, RZ, R106 ;  /* 0x000000ffff4f7224 */ /* 0x000fc600078e006a */
[----:B------:R1:W-:Y:S04]  /*2e70*/  SHFL.DOWN PT, R86, R78, 0x1, 0x1f ;  /* 0x08201f004e567f89 */ /* 0x0003e800000e0000 */
[----:B------:R-:W-:Y:S01]  /*2e80*/  STL.64 [R124+0x140], R70 ;  /* 0x000140467c007387 */ /* 0x000fe20000100a00 */
[----:B-1----:R-:W-:-:S03]  /*2e90*/  IMAD.MOV.U32 R78, RZ, RZ, R109 ;  /* 0x000000ffff4e7224 */ /* 0x002fc600078e006d */
[----:B------:R-:W-:Y:S04]  /*2ea0*/  SHFL.DOWN PT, R70, R18, 0x1, 0x1f ;  /* 0x08201f0012467f89 */ /* 0x000fe800000e0000 */
[----:B------:R1:W-:Y:S04]  /*2eb0*/  SHFL.DOWN PT, R84, R78, 0x1, 0x1f ;  /* 0x08201f004e547f89 */ /* 0x0003e800000e0000 */
[----:B------:R-:W2:Y:S01]  /*2ec0*/  SHFL.DOWN PT, R71, R19, 0x1, 0x1f ;  /* 0x08201f0013477f89 */ /* 0x000ea200000e0000 */
[----:B-1----:R-:W-:-:S03]  /*2ed0*/  IMAD.MOV.U32 R78, RZ, RZ, R110 ;  /* 0x000000ffff4e7224 */ /* 0x002fc600078e006e */
[----:B------:R-:W1:Y:S04]  /*2ee0*/  SHFL.DOWN PT, R87, R79, 0x1, 0x1f ;  /* 0x08201f004f577f89 */ /* 0x000e6800000e0000 */
[----:B------:R3:W-:Y:S04]  /*2ef0*/  SHFL.DOWN PT, R83, R78, 0x1, 0x1f ;  /* 0x08201f004e537f89 */ /* 0x0007e800000e0000 */
[----:B0-----:R-:W-:Y:S01]  /*2f00*/  STL.64 [R124+0x88], R74 ;  /* 0x0000884a7c007387 */ /* 0x001fe20000100a00 */
[----:B---3--:R-:W-:-:S03]  /*2f10*/  IMAD.MOV.U32 R78, RZ, RZ, R111 ;  /* 0x000000ffff4e7224 */ /* 0x008fc600078e006f */
[----:B------:R-:W-:Y:S04]  /*2f20*/  SHFL.DOWN PT, R74, R22, 0x1, 0x1f ;  /* 0x08201f00164a7f89 */ /* 0x000fe800000e0000 */
[----:B------:R0:W-:Y:S04]  /*2f30*/  SHFL.DOWN PT, R82, R78, 0x1, 0x1f ;  /* 0x08201f004e527f89 */ /* 0x0001e800000e0000 */
[----:B--2---:R1:W-:Y:S01]  /*2f40*/  STL.64 [R124+0xc8], R70 ;  /* 0x0000c8467c007387 */ /* 0x0043e20000100a00 */
[----:B0-----:R-:W-:-:S03]  /*2f50*/  IMAD.MOV.U32 R78, RZ, RZ, R112 ;  /* 0x000000ffff4e7224 */ /* 0x001fc600078e0070 */
[----:B------:R-:W0:Y:S04]  /*2f60*/  SHFL.DOWN PT, R75, R23, 0x1, 0x1f ;  /* 0x08201f00174b7f89 */ /* 0x000e2800000e0000 */
[----:B------:R2:W-:Y:S01]  /*2f70*/  SHFL.DOWN PT, R81, R78, 0x1, 0x1f ;  /* 0x08201f004e517f89 */ /* 0x0005e200000e0000 */
[----:B-1----:R-:W-:-:S03]  /*2f80*/  IMAD.MOV.U32 R70, RZ, RZ, R87 ;  /* 0x000000ffff467224 */ /* 0x002fc600078e0057 */
[----:B------:R-:W-:Y:S01]  /*2f90*/  STL.64 [R124+0xb0], R72 ;  /* 0x0000b0487c007387 */ /* 0x000fe20000100a00 */
[----:B------:R-:W-:Y:S02]  /*2fa0*/  IMAD.MOV.U32 R71, RZ, RZ, R86 ;  /* 0x000000ffff477224 */ /* 0x000fe400078e0056 */
[----:B--2---:R-:W-:Y:S01]  /*2fb0*/  IMAD.MOV.U32 R78, RZ, RZ, R113 ;  /* 0x000000ffff4e7224 */ /* 0x004fe200078e0071 */
[----:B------:R-:W-:Y:S04]  /*2fc0*/  SHFL.DOWN PT, R72, R16, 0x1, 0x1f ;  /* 0x08201f0010487f89 */ /* 0x000fe800000e0000 */
[----:B------:R1:W-:Y:S04]  /*2fd0*/  SHFL.DOWN PT, R80, R78, 0x1, 0x1f ;  /* 0x08201f004e507f89 */ /* 0x0003e800000e0000 */
[----:B------:R2:W-:Y:S01]  /*2fe0*/  STL.64 [R124+0x148], R70 ;  /* 0x000148467c007387 */ /* 0x0005e20000100a00 */
[----:B-1----:R-:W-:-:S03]  /*2ff0*/  IMAD.MOV.U32 R78, RZ, RZ, R114 ;  /* 0x000000ffff4e7224 */ /* 0x002fc600078e0072 */
[----:B------:R-:W1:Y:S04]  /*3000*/  SHFL.DOWN PT, R73, R17, 0x1, 0x1f ;  /* 0x08201f0011497f89 */ /* 0x000e6800000e0000 */
[----:B------:R3:W-:Y:S01]  /*3010*/  SHFL.DOWN PT, R79, R78, 0x1, 0x1f ;  /* 0x08201f004e4f7f89 */ /* 0x0007e200000e0000 */
[----:B--2---:R-:W-:-:S03]  /*3020*/  IMAD.MOV.U32 R70, RZ, RZ, R85 ;  /* 0x000000ffff467224 */ /* 0x004fc600078e0055 */
[----:B0-----:R-:W-:Y:S01]  /*3030*/  STL.64 [R124+0xb8], R74 ;  /* 0x0000b84a7c007387 */ /* 0x001fe20000100a00 */
[----:B------:R-:W-:Y:S02]  /*3040*/  IMAD.MOV.U32 R71, RZ, RZ, R84 ;  /* 0x000000ffff477224 */ /* 0x000fe400078e0054 */
[----:B---3--:R-:W-:Y:S01]  /*3050*/  IMAD.MOV.U32 R78, RZ, RZ, R115 ;  /* 0x000000ffff4e7224 */ /* 0x008fe200078e0073 */
[----:B------:R-:W-:Y:S04]  /*3060*/  SHFL.DOWN PT, R74, R14, 0x1, 0x1f ;  /* 0x08201f000e4a7f89 */ /* 0x000fe800000e0000 */
[----:B------:R0:W-:Y:S04]  /*3070*/  STL.64 [R124+0x150], R70 ;  /* 0x000150467c007387 */ /* 0x0001e80000100a00 */
[----:B------:R-:W-:Y:S04]  /*3080*/  SHFL.DOWN PT, R78, R78, 0x1, 0x1f ;  /* 0x08201f004e4e7f89 */ /* 0x000fe800000e0000 */
[----:B------:R-:W2:Y:S01]  /*3090*/  SHFL.DOWN PT, R75, R15, 0x1, 0x1f ;  /* 0x08201f000f4b7f89 */ /* 0x000ea200000e0000 */
[----:B0-----:R-:W-:-:S03]  /*30a0*/  IMAD.MOV.U32 R70, RZ, RZ, R83 ;  /* 0x000000ffff467224 */ /* 0x001fc600078e0053 */
[----:B------:R-:W-:Y:S01]  /*30b0*/  SHFL.DOWN PT, R76, R12, 0x1, 0x1f ;  /* 0x08201f000c4c7f89 */ /* 0x000fe200000e0000 */
[----:B------:R-:W-:-:S03]  /*30c0*/  IMAD.MOV.U32 R71, RZ, RZ, R82 ;  /* 0x000000ffff477224 */ /* 0x000fc600078e0052 */
[----:B------:R-:W0:Y:S04]  /*30d0*/  SHFL.DOWN PT, R77, R13, 0x1, 0x1f ;  /* 0x08201f000d4d7f89 */ /* 0x000e2800000e0000 */
[----:B------:R3:W-:Y:S04]  /*30e0*/  STL.64 [R124+0x158], R70 ;  /* 0x000158467c007387 */ /* 0x0007e80000100a00 */
[----:B-1----:R-:W-:Y:S04]  /*30f0*/  STL.64 [R124+0xd0], R72 ;  /* 0x0000d0487c007387 */ /* 0x002fe80000100a00 */
[----:B------:R-:W-:Y:S01]  /*3100*/  SHFL.DOWN PT, R72, R10, 0x1, 0x1f ;  /* 0x08201f000a487f89 */ /* 0x000fe200000e0000 */
[----:B---3--:R-:W-:-:S03]  /*3110*/  IMAD.MOV.U32 R70, RZ, RZ, R81 ;  /* 0x000000ffff467224 */ /* 0x008fc600078e0051 */
[----:B------:R-:W1:Y:S01]  /*3120*/  SHFL.DOWN PT, R73, R11, 0x1, 0x1f ;  /* 0x08201f000b497f89 */ /* 0x000e6200000e0000 */
[----:B------:R-:W-:Y:S01]  /*3130*/  IMAD.MOV.U32 R71, RZ, RZ, R80 ;  /* 0x000000ffff477224 */ /* 0x000fe200078e0050 */
[----:B------:R-:W3:Y:S04]  /*3140*/  S2R R121, SR_LANEID ;  /* 0x0000000000797919 */ /* 0x000ee80000000000 */
[----:B------:R4:W-:Y:S04]  /*3150*/  STL.64 [R124+0x160], R70 ;  /* 0x000160467c007387 */ /* 0x0009e80000100a00 */
[----:B--2---:R-:W-:Y:S04]  /*3160*/  STL.64 [R124+0xd8], R74 ;  /* 0x0000d84a7c007387 */ /* 0x004fe80000100a00 */
[----:B0-----:R-:W-:Y:S01]  /*3170*/  STL.64 [R124+0xe0], R76 ;  /* 0x0000e04c7c007387 */ /* 0x001fe20000100a00 */
[----:B----4-:R-:W-:-:S03]  /*3180*/  IMAD.MOV.U32 R70, RZ, RZ, R79 ;  /* 0x000000ffff467224 */ /* 0x010fc600078e004f */
[----:B------:R-:W-:Y:S01]  /*3190*/  SHFL.DOWN PT, R74, R8, 0x1, 0x1f ;  /* 0x08201f00084a7f89 */ /* 0x000fe200000e0000 */
[----:B------:R-:W-:-:S03]  /*31a0*/  IMAD.MOV.U32 R71, RZ, RZ, R78 ;  /* 0x000000ffff477224 */ /* 0x000fc600078e004e */
[----:B------:R-:W0:Y:S04]  /*31b0*/  SHFL.DOWN PT, R75, R9, 0x1, 0x1f ;  /* 0x08201f00094b7f89 */ /* 0x000e2800000e0000 */
[----:B------:R2:W-:Y:S04]  /*31c0*/  STL.64 [R124+0x168], R70 ;  /* 0x000168467c007387 */ /* 0x0005e80000100a00 */
[----:B------:R-:W-:Y:S01]  /*31d0*/  SHFL.DOWN PT, R76, R6, 0x1, 0x1f ;  /* 0x08201f00064c7f89 */ /* 0x000fe200000e0000 */
[----:B---3--:R-:W-:-:S03]  /*31e0*/  ISETP.GT.AND P0, PT, R121, 0x1e, PT ;  /* 0x0000001e7900780c */ /* 0x008fc60003f04270 */
[----:B------:R-:W3:Y:S01]  /*31f0*/  SHFL.DOWN PT, R77, R7, 0x1, 0x1f ;  /* 0x08201f00074d7f89 */ /* 0x000ee200000e0000 */
[----:B--2---:R-:W-:-:S03]  /*3200*/  IMAD.MOV.U32 R70, RZ, RZ, R117 ;  /* 0x000000ffff467224 */ /* 0x004fc600078e0075 */
[----:B------:R-:W-:Y:S01]  /*3210*/  SHFL.DOWN PT, R78, R4, 0x1, 0x1f ;  /* 0x08201f00044e7f89 */ /* 0x000fe200000e0000 */
[----:B------:R-:W-:-:S03]  /*3220*/  IMAD.MOV.U32 R71, RZ, RZ, R116 ;  /* 0x000000ffff477224 */ /* 0x000fc600078e0074 */
[----:B------:R2:W-:Y:S04]  /*3230*/  SHFL.DOWN PT, R84, R70, 0x1, 0x1f ;  /* 0x08201f0046547f89 */ /* 0x0005e800000e0000 */
[----:B------:R-:W4:Y:S01]  /*3240*/  SHFL.DOWN PT, R85, R71, 0x1, 0x1f ;  /* 0x08201f0047557f89 */ /* 0x000f2200000e0000 */
[----:B--2---:R-:W-:-:S03]  /*3250*/  IMAD.MOV.U32 R70, RZ, RZ, R118 ;  /* 0x000000ffff467224 */ /* 0x004fc600078e0076 */
[----:B------:R-:W2:Y:S04]  /*3260*/  SHFL.DOWN PT, R79, R5, 0x1, 0x1f ;  /* 0x08201f00054f7f89 */ /* 0x000ea800000e0000 */
[----:B------:R1:W2:Y:S04]  /*3270*/  SHFL.DOWN PT, R83, R70, 0x1, 0x1f ;  /* 0x08201f0046537f89 */ /* 0x0002a800000e0000 */
[----:B------:R-:W-:Y:S01]  /*3280*/  SHFL.DOWN PT, R71, R2, 0x1, 0x1f ;  /* 0x08201f0002477f89 */ /* 0x000fe200000e0000 */
[----:B-1----:R-:W-:-:S03]  /*3290*/  IMAD.MOV.U32 R70, RZ, RZ, R119 ;  /* 0x000000ffff467224 */ /* 0x002fc600078e0077 */
[----:B------:R-:W-:Y:S04]  /*32a0*/  STL.64 [R124+0xe8], R72 ;  /* 0x0000e8487c007387 */ /* 0x000fe80000100a00 */
[----:B------:R1:W2:Y:S04]  /*32b0*/  SHFL.DOWN PT, R82, R70, 0x1, 0x1f ;  /* 0x08201f0046527f89 */ /* 0x0002a800000e0000 */
[----:B0-----:R-:W-:Y:S01]  /*32c0*/  STL.64 [R124+0xf0], R74 ;  /* 0x0000f04a7c007387 */ /* 0x001fe20000100a00 */
[----:B-1----:R-:W-:-:S03]  /*32d0*/  IMAD.MOV.U32 R70, RZ, RZ, R90 ;  /* 0x000000ffff467224 */ /* 0x002fc600078e005a */
[----:B---3--:R-:W-:Y:S01]  /*32e0*/  STL.64 [R124+0xf8], R76 ;  /* 0x0000f84c7c007387 */ /* 0x008fe20000100a00 */
[----:B----4-:R-:W-:Y:S02]  /*32f0*/  IMAD.MOV.U32 R72, RZ, RZ, R85 ;  /* 0x000000ffff487224 */ /* 0x010fe400078e0055 */
[----:B------:R-:W-:Y:S01]  /*3300*/  IMAD.MOV.U32 R73, RZ, RZ, R84 ;  /* 0x000000ffff497224 */ /* 0x000fe200078e0054 */
[----:B------:R0:W1:Y:S04]  /*3310*/  SHFL.DOWN PT, R81, R70, 0x1, 0x1f ;  /* 0x08201f0046517f89 */ /* 0x00006800000e0000 */
[----:B------:R3:W-:Y:S01]  /*3320*/  STL.64 [R124+0x170], R72 ;  /* 0x000170487c007387 */ /* 0x0007e20000100a00 */
[----:B0-----:R-:W-:-:S03]  /*3330*/  IMAD.MOV.U32 R70, RZ, RZ, R91 ;  /* 0x000000ffff467224 */ /* 0x001fc600078e005b */
[----:B--2---:R-:W-:Y:S04]  /*3340*/  STL.64 [R124+0x100], R78 ;  /* 0x0001004e7c007387 */ /* 0x004fe80000100a00 */
[----:B------:R-:W0:Y:S01]  /*3350*/  SHFL.DOWN PT, R80, R70, 0x1, 0x1f ;  /* 0x08201f0046507f89 */ /* 0x000e2200000e0000 */
[----:B---3--:R-:W-:-:S03]  /*3360*/  IMAD.MOV.U32 R72, RZ, RZ, R83 ;  /* 0x000000ffff487224 */ /* 0x008fc600078e0053 */
[----:B------:R-:W2:Y:S01]  /*3370*/  SHFL.DOWN PT, R70, R3, 0x1, 0x1f ;  /* 0x08201f0003467f89 */ /* 0x000ea200000e0000 */
[----:B------:R-:W-:-:S05]  /*3380*/  IMAD.MOV.U32 R73, RZ, RZ, R82 ;  /* 0x000000ffff497224 */ /* 0x000fca00078e0052 */
[----:B------:R1:W-:Y:S02]  /*3390*/  STL.64 [R124+0x178], R72 ;  /* 0x000178487c007387 */ /* 0x0003e40000100a00 */
[----:B-1----:R-:W-:Y:S02]  /*33a0*/  IMAD.MOV.U32 R72, RZ, RZ, R81 ;  /* 0x000000ffff487224 */ /* 0x002fe400078e0051 */
[----:B0-----:R-:W-:Y:S01]  /*33b0*/  IMAD.MOV.U32 R73, RZ, RZ, R80 ;  /* 0x000000ffff497224 */ /* 0x001fe200078e0050 */
[----:B--2---:R0:W-:Y:S04]  /*33c0*/  STL.64 [R124], R70 ;  /* 0x000000467c007387 */ /* 0x0041e80000100a00 */
[----:B------:R0:W-:Y:S01]  /*33d0*/  STL.64 [R124+0x180], R72 ;  /* 0x000180487c007387 */ /* 0x0001e20000100a00 */
[----:B------:R-:W-:Y:S06]  /*33e0*/  BAR.SYNC.DEFER_BLOCKING 0x0 ;  /* 0x0000000000007b1d */ /* 0x000fec0000010000 */
[----:B------:R-:W-:Y:S05]  /*33f0*/  @P0 BRA `(.L_x_4868) ;  /* 0x0000004000240947 */ /* 0x000fea0003800000 */
[CC--:B------:R-:W-:Y:S01]  /*3400*/  FSETP.GT.FTZ.AND P0, PT, R3.reuse, R70.reuse, PT ;  /* 0x000000460300720b */ /* 0x0c0fe20003f14000 */
[----:B0-----:R-:W-:Y:S01]  /*3410*/  IMAD.MOV.U32 R72, RZ, RZ, RZ ;  /* 0x000000ffff487224 */ /* 0x001fe200078e00ff */
[----:B------:R-:W-:Y:S02]  /*3420*/  PRMT R73, R96, 0x7632, R73 ;  /* 0x0000763260497816 */ /* 0x000fe40000000049 */
[----:B------:R-:W-:Y:S02]  /*3430*/  FSEL R88, R3, R70, P0 ;  /* 0x0000004603587208 */ /* 0x000fe40000000000 */
[----:B------:R-:W-:Y:S02]  /*3440*/  FSEL R3, R70, R3, P0 ;  /* 0x0000000346037208 */ /* 0x000fe40000000000 */
[----:B------:R-:W-:Y:S02]  /*3450*/  FSEL R70, R2, R71, P0 ;  /* 0x0000004702467208 */ /* 0x000fe40000000000 */
[----:B------:R-:W-:Y:S01]  /*3460*/  FSEL R2, R71, R2, P0 ;  /* 0x0000000247027208 */ /* 0x000fe20000000000 */
[----:B------:R-:W-:Y:S01]  /*3470*/  FADD.FTZ R3, -R88, R3 ;  /* 0x0000000358037221 */ /* 0x000fe20000010100 */
[----:B------:R-:W-:-:S03]  /*3480*/  IMAD.MOV.U32 R71, RZ, RZ, R66 ;  /* 0x000000ffff477224 */ /* 0x000fc600078e0042 */
[----:B------:R-:W-:-:S06]  /*3490*/  FMUL.FTZ R3, R3, 1.4426950216293334961 ;  /* 0x3fb8aa3b03037820 */ /* 0x000fcc0000410000 */
[----:B------:R-:W0:Y:S02]  /*34a0*/  MUFU.EX2 R3, R3 ;  /* 0x0000000300037308 */ /* 0x000e240000000800 */
[----:B0-----:R-:W-:Y:S01]  /*34b0*/  FFMA.FTZ R2, R2, R3, R70 ;  /* 0x0000000302027223 */ /* 0x001fe20000010046 */
[----:B------:R-:W-:-:S07]  /*34c0*/  VIADD R3, R124, 0x8 ;  /* 0x000000087c037836 */ /* 0x000fce0000000000 */
.L_x_5058:
        /* <DEDUP_REMOVED lines=20> */
.L_x_4870:
[----:B------:R-:W-:Y:S01]  /*3610*/  IMAD.MOV.U32 R66, RZ, RZ, R5 ;  /* 0x000000ffff427224 */ /* 0x000fe200078e0005 */
[--C-:B------:R-:W-:Y:S01]  /*3620*/  PRMT R73, R73, 0x7610, R91.reuse ;  /* 0x0000761049497816 */ /* 0x100fe2000000005b */
[----:B------:R-:W-:Y:S01]  /*3630*/  IMAD.MOV.U32 R5, RZ, RZ, R4 ;  /* 0x000000ffff057224 */ /* 0x000fe200078e0004 */
[----:B------:R-:W-:-:S07]  /*3640*/  PRMT R91, R91, 0x5410, R91 ;  /* 0x000054105b5b7816 */ /* 0x000fce000000005b */
.L_x_4871:
[----:B------:R-:W-:Y:S05]  /*3650*/  BSYNC.RECONVERGENT B1 ;  /* 0x0000000000017941 */ /* 0x000fea0003800200 */
.L_x_4869:
        /* <DEDUP_REMOVED lines=11> */
.L_x_4873:
[----:B------:R-:W-:Y:S01]  /*3710*/  IMAD.MOV.U32 R70, RZ, RZ, R66 ;  /* 0x000000ffff467224 */ /* 0x000fe200078e0042 */
[----:B------:R-:W-:Y:S01]  /*3720*/  PRMT R74, R74, 0x7610, R73 ;  /* 0x000076104a4a7816 */ /* 0x000fe20000000049 */
[----:B------:R-:W-:Y:S01]  /*3730*/  IMAD.MOV.U32 R4, RZ, RZ, R7 ;  /* 0x000000ffff047224 */ /* 0x000fe200078e0007 */
[----:B------:R-:W-:-:S07]  /*3740*/  PRMT R91, R90, 0x7632, R91 ;  /* 0x000076325a5b7816 */ /* 0x000fce000000005b */
.L_x_4874:
[----:B------:R-:W-:Y:S05]  /*3750*/  BSYNC.RECONVERGENT B1 ;  /* 0x0000000000017941 */ /* 0x000fea0003800200 */
.L_x_4872:
        /* <DEDUP_REMOVED lines=11> */
.L_x_4876:
[----:B------:R-:W-:Y:S01]  /*3810*/  IMAD.MOV.U32 R66, RZ, RZ, R70 ;  /* 0x000000ffff427224 */ /* 0x000fe200078e0046 */
[----:B------:R-:W-:Y:S01]  /*3820*/  PRMT R74, R74, 0x7632, R74 ;  /* 0x000076324a4a7816 */ /* 0x000fe2000000004a */
[----:B------:R-:W-:Y:S01]  /*3830*/  IMAD.MOV.U32 R7, RZ, RZ, R6 ;  /* 0x000000ffff077224 */ /* 0x000fe200078e0006 */
[----:B------:R-:W-:-:S07]  /*3840*/  PRMT R90, R90, 0x5410, R90 ;  /* 0x000054105a5a7816 */ /* 0x000fce000000005a */
.L_x_4877:
[----:B------:R-:W-:Y:S05]  /*3850*/  BSYNC.RECONVERGENT B1 ;  /* 0x0000000000017941 */ /* 0x000fea0003800200 */
.L_x_4875:
        /* <DEDUP_REMOVED lines=11> */
.L_x_4879:
[----:B------:R-:W-:Y:S01]  /*3910*/  IMAD.MOV.U32 R70, RZ, RZ, R66 ;  /* 0x000000ffff467224 */ /* 0x000fe200078e0042 */
[----:B------:R-:W-:Y:S01]  /*3920*/  PRMT R75, R74, 0x7610, R75 ;  /* 0x000076104a4b7816 */ /* 0x000fe2000000004b */
[----:B------:R-:W-:Y:S01]  /*3930*/  IMAD.MOV.U32 R6, RZ, RZ, R9 ;  /* 0x000000ffff067224 */ /* 0x000fe200078e0009 */
[----:B------:R-:W-:-:S07]  /*3940*/  PRMT R90, R119, 0x7632, R90 ;  /* 0x00007632775a7816 */ /* 0x000fce000000005a */
.L_x_4880:
[----:B------:R-:W-:Y:S05]  /*3950*/  BSYNC.RECONVERGENT B1 ;  /* 0x0000000000017941 */ /* 0x000fea0003800200 */
.L_x_4878:
        /* <DEDUP_REMOVED lines=11> */
.L_x_4882:
[----:B------:R-:W-:Y:S01]  /*3a10*/  IMAD.MOV.U32 R66, RZ, RZ, R70 ;  /* 0x000000ffff427224 */ /* 0x000fe200078e0046 */
[----:B------:R-:W-:Y:S01]  /*3a20*/  PRMT R73, R73, 0x5410, R75 ;  /* 0x0000541049497816 */ /* 0x000fe2000000004b */
[----:B------:R-:W-:Y:S01]  /*3a30*/  IMAD.MOV.U32 R9, RZ, RZ, R8 ;  /* 0x000000ffff097224 */ /* 0x000fe200078e0008 */
[----:B------:R-:W-:-:S07]  /*3a40*/  PRMT R119, R119, 0x5410, R119 ;  /* 0x0000541077777816 */ /* 0x000fce0000000077 */
.L_x_4883:
[----:B------:R-:W-:Y:S05]  /*3a50*/  BSYNC.RECONVERGENT B1 ;  /* 0x0000000000017941 */ /* 0x000fea0003800200 */
.L_x_4881:
        /* <DEDUP_REMOVED lines=11> */
.L_x_4885:
[----:B------:R-:W-:Y:S01]  /*3b10*/  IMAD.MOV.U32 R70, RZ, RZ, R66 ;  /* 0x000000ffff467224 */ /* 0x000fe200078e0042 */
[----:B------:R-:W-:Y:S01]  /*3b20*/  PRMT R74, R74, 0x7610, R73 ;  /* 0x000076104a4a7816 */ /* 0x000fe20000000049 */
[----:B------:R-:W-:Y:S01]  /*3b30*/  IMAD.MOV.U32 R8, RZ, RZ, R11 ;  /* 0x000000ffff087224 */ /* 0x000fe200078e000b */
[----:B------:R-:W-:-:S07]  /*3b40*/  PRMT R119, R118, 0x7632, R119 ;  /* 0x0000763276777816 */ /* 0x000fce0000000077 */
.L_x_4886:
[----:B------:R-:W-:Y:S05]  /*3b50*/  BSYNC.RECONVERGENT B1 ;  /* 0x0000000000017941 */ /* 0x000fea0003800200 */
.L_x_4884:
        /* <DEDUP_REMOVED lines=11> */
.L_x_4888:
[----:B------:R-:W-:Y:S01]  /*3c10*/  IMAD.MOV.U32 R66, RZ, RZ, R70 ;  /* 0x000000ffff427224 */ /* 0x000fe200078e0046 */
[----:B------:R-:W-:Y:S01]  /*3c20*/  PRMT R74, R74, 0x7632, R74 ;  /* 0x000076324a4a7816 */ /* 0x000fe2000000004a */
[----:B------:R-:W-:Y:S01]  /*3c30*/  IMAD.MOV.U32 R11, RZ, RZ, R10 ;  /* 0x000000ffff0b7224 */ /* 0x000fe200078e000a */
[----:B------:R-:W-:-:S07]  /*3c40*/  PRMT R118, R118, 0x5410, R118 ;  /* 0x0000541076767816 */ /* 0x000fce0000000076 */
.L_x_4889:
[----:B------:R-:W-:Y:S05]  /*3c50*/  BSYNC.RECONVERGENT B1 ;  /* 0x0000000000017941 */ /* 0x000fea0003800200 */
.L_x_4887:
        /* <DEDUP_REMOVED lines=11> */
.L_x_4891:
[----:B------:R-:W-:Y:S01]  /*3d10*/  IMAD.MOV.U32 R70, RZ, RZ, R66 ;  /* 0x000000ffff467224 */ /* 0x000fe200078e0042 */
[----:B------:R-:W-:Y:S01]  /*3d20*/  PRMT R75, R74, 0x7610, R75 ;  /* 0x000076104a4b7816 */ /* 0x000fe2000000004b */
[----:B------:R-:W-:Y:S01]  /*3d30*/  IMAD.MOV.U32 R10, RZ, RZ, R13 ;  /* 0x000000ffff0a7224 */ /* 0x000fe200078e000d */
[----:B------:R-:W-:-:S07]  /*3d40*/  PRMT R118, R117, 0x7632, R118 ;  /* 0x0000763275767816 */ /* 0x000fce0000000076 */
.L_x_4892:
[----:B------:R-:W-:Y:S05]  /*3d50*/  BSYNC.RECONVERGENT B1 ;  /* 0x0000000000017941 */ /* 0x000fea0003800200 */
.L_x_4890:
        /* <DEDUP_REMOVED lines=11> */
.L_x_4894:
[----:B------:R-:W-:Y:S01]  /*3e10*/  IMAD.MOV.U32 R66, RZ, RZ, R70 ;  /* 0x000000ffff427224 */ /* 0x000fe200078e0046 */
[----:B------:R-:W-:Y:S01]  /*3e20*/  PRMT R73, R73, 0x5410, R75 ;  /* 0x0000541049497816 */ /* 0x000fe2000000004b */
[----:B------:R-:W-:Y:S01]  /*3e30*/  IMAD.MOV.U32 R13, RZ, RZ, R12 ;  /* 0x000000ffff0d7224 */ /* 0x000fe200078e000c */
[----:B------:R-:W-:-:S07]  /*3e40*/  PRMT R117, R117, 0x5410, R117 ;  /* 0x0000541075757816 */ /* 0x000fce0000000075 */
.L_x_4895:
[----:B------:R-:W-:Y:S05]  /*3e50*/  BSYNC.RECONVERGENT B1 ;  /* 0x0000000000017941 */ /* 0x000fea0003800200 */
.L_x_4893:
        /* <DEDUP_REMOVED lines=11> */
.L_x_4897:
[----:B------:R-:W-:Y:S01]  /*3f10*/  IMAD.MOV.U32 R70, RZ, RZ, R66 ;  /* 0x000000ffff467224 */ /* 0x000fe200078e0042 */
[----:B------:R-:W-:Y:S01]  /*3f20*/  PRMT R74, R74, 0x7610, R73 ;  /* 0x000076104a4a7816 */ /* 0x000fe20000000049 */
[----:B------:R-:W-:Y:S01]  /*3f30*/  IMAD.MOV.U32 R12, RZ, RZ, R15 ;  /* 0x000000ffff0c7224 */ /* 0x000fe200078e000f */
[----:B------:R-:W-:-:S07]  /*3f40*/  PRMT R117, R116, 0x7632, R117 ;  /* 0x0000763274757816 */ /* 0x000fce0000000075 */
.L_x_4898:
[----:B------:R-:W-:Y:S05]  /*3f50*/  BSYNC.RECONVERGENT B1 ;  /* 0x0000000000017941 */ /* 0x000fea0003800200 */
.L_x_4896:
        /* <DEDUP_REMOVED lines=11> */
.L_x_4900:
[----:B------:R-:W-:Y:S01]  /*4010*/  IMAD.MOV.U32 R66, RZ, RZ, R70 ;  /* 0x000000ffff427224 */ /* 0x000fe200078e0046 */
[----:B------:R-:W-:Y:S01]  /*4020*/  PRMT R74, R74, 0x7632, R74 ;  /* 0x000076324a4a7816 */ /* 0x000fe2000000004a */
[----:B------:R-:W-:Y:S01]  /*4030*/  IMAD.MOV.U32 R15, RZ, RZ, R14 ;  /* 0x000000ffff0f7224 */ /* 0x000fe200078e000e */
[----:B------:R-:W-:-:S07]  /*4040*/  PRMT R116, R116, 0x5410, R116 ;  /* 0x0000541074747816 */ /* 0x000fce0000000074 */
.L_x_4901:
[----:B------:R-:W-:Y:S05]  /*4050*/  BSYNC.RECONVERGENT B1 ;  /* 0x0000000000017941 */ /* 0x000fea0003800200 */
.L_x_4899:
        /* <DEDUP_REMOVED lines=11> */
.L_x_4903:
[----:B------:R-:W-:Y:S01]  /*4110*/  IMAD.MOV.U32 R70, RZ, RZ, R66 ;  /* 0x000000ffff467224 */ /* 0x000fe200078e0042 */
[----:B------:R-:W-:Y:S01]  /*4120*/  PRMT R75, R74, 0x7610, R75 ;  /* 0x000076104a4b7816 */ /* 0x000fe2000000004b */
[----:B------:R-:W-:Y:S01]  /*4130*/  IMAD.MOV.U32 R14, RZ, RZ, R17 ;  /* 0x000000ffff0e7224 */ /* 0x000fe200078e0011 */
[----:B------:R-:W-:-:S07]  /*4140*/  PRMT R116, R115, 0x7632, R116 ;  /* 0x0000763273747816 */ /* 0x000fce0000000074 */
.L_x_4904:
[----:B------:R-:W-:Y:S05]  /*4150*/  BSYNC.RECONVERGENT B1 ;  /* 0x0000000000017941 */ /* 0x000fea0003800200 */
.L_x_4902:
        /* <DEDUP_REMOVED lines=11> */
.L_x_4906:
[----:B------:R-:W-:Y:S01]  /*4210*/  IMAD.MOV.U32 R66, RZ, RZ, R70 ;  /* 0x000000ffff427224 */ /* 0x000fe200078e0046 */
[----:B------:R-:W-:Y:S01]  /*4220*/  PRMT R73, R73, 0x5410, R75 ;  /* 0x0000541049497816 */ /* 0x000fe2000000004b */
[----:B------:R-:W-:Y:S01]  /*4230*/  IMAD.MOV.U32 R17, RZ, RZ, R16 ;  /* 0x000000ffff117224 */ /* 0x000fe200078e0010 */
[----:B------:R-:W-:-:S07]  /*4240*/  PRMT R115, R115, 0x5410, R115 ;  /* 0x0000541073737816 */ /* 0x000fce0000000073 */
.L_x_4907:
[----:B------:R-:W-:Y:S05]  /*4250*/  BSYNC.RECONVERGENT B1 ;  /* 0x0000000000017941 */ /* 0x000fea0003800200 */
.L_x_4905:
        /* <DEDUP_REMOVED lines=11> */
.L_x_4909:
[----:B------:R-:W-:Y:S01]  /*4310*/  IMAD.MOV.U32 R70, RZ, RZ, R66 ;  /* 0x000000ffff467224 */ /* 0x000fe200078e0042 */
[----:B------:R-:W-:Y:S01]  /*4320*/  PRMT R74, R74, 0x7610, R73 ;  /* 0x000076104a4a7816 */ /* 0x000fe20000000049 */
[----:B------:R-:W-:Y:S01]  /*4330*/  IMAD.MOV.U32 R16, RZ, RZ, R19 ;  /* 0x000000ffff107224 */ /* 0x000fe200078e0013 */
[----:B------:R-:W-:-:S07]  /*4340*/  PRMT R115, R114, 0x7632, R115 ;  /* 0x0000763272737816 */ /* 0x000fce0000000073 */
.L_x_4910:
[----:B------:R-:W-:Y:S05]  /*4350*/  BSYNC.RECONVERGENT B1 ;  /* 0x0000000000017941 */ /* 0x000fea0003800200 */
.L_x_4908:
        /* <DEDUP_REMOVED lines=11> */
.L_x_4912:
[----:B------:R-:W-:Y:S01]  /*4410*/  IMAD.MOV.U32 R66, RZ, RZ, R70 ;  /* 0x000000ffff427224 */ /* 0x000fe200078e0046 */
[----:B------:R-:W-:Y:S01]  /*4420*/  PRMT R74, R74, 0x7632, R74 ;  /* 0x000076324a4a7816 */ /* 0x000fe2000000004a */
[----:B------:R-:W-:Y:S01]  /*4430*/  IMAD.MOV.U32 R19, RZ, RZ, R18 ;  /* 0x000000ffff137224 */ /* 0x000fe200078e0012 */
[----:B------:R-:W-:-:S07]  /*4440*/  PRMT R114, R114, 0x5410, R114 ;  /* 0x0000541072727816 */ /* 0x000fce0000000072 */
.L_x_4913:
[----:B------:R-:W-:Y:S05]  /*4450*/  BSYNC.RECONVERGENT B1 ;  /* 0x0000000000017941 */ /* 0x000fea0003800200 */
.L_x_4911:
        /* <DEDUP_REMOVED lines=11> */
.L_x_4915:
[----:B------:R-:W-:Y:S01]  /*4510*/  IMAD.MOV.U32 R70, RZ, RZ, R66 ;  /* 0x000000ffff467224 */ /* 0x000fe200078e0042 */
[----:B------:R-:W-:Y:S01]  /*4520*/  PRMT R75, R74, 0x7610, R75 ;  /* 0x000076104a4b7816 */ /* 0x000fe2000000004b */
[----:B------:R-:W-:Y:S01]  /*4530*/  IMAD.MOV.U32 R18, RZ, RZ, R21 ;  /* 0x000000ffff127224 */ /* 0x000fe200078e0015 */
[----:B------:R-:W-:-:S07]  /*4540*/  PRMT R114, R113, 0x7632, R114 ;  /* 0x0000763271727816 */ /* 0x000fce0000000072 */
.L_x_4916:
[----:B------:R-:W-:Y:S05]  /*4550*/  BSYNC.RECONVERGENT B1 ;  /* 0x0000000000017941 */ /* 0x000fea0003800200 */
.L_x_4914:
        /* <DEDUP_REMOVED lines=11> */
.L_x_4918:
[----:B------:R-:W-:Y:S01]  /*4610*/  IMAD.MOV.U32 R66, RZ, RZ, R70 ;  /* 0x000000ffff427224 */ /* 0x000fe200078e0046 */
[----:B------:R-:W-:Y:S01]  /*4620*/  PRMT R73, R73, 0x5410, R75 ;  /* 0x0000541049497816 */ /* 0x000fe2000000004b */
[----:B------:R-:W-:Y:S01]  /*4630*/  IMAD.MOV.U32 R21, RZ, RZ, R20 ;  /* 0x000000ffff157224 */ /* 0x000fe200078e0014 */
[----:B------:R-:W-:-:S07]  /*4640*/  PRMT R113, R113, 0x5410, R113 ;  /* 0x0000541071717816 */ /* 0x000fce0000000071 */
.L_x_4919:
[----:B------:R-:W-:Y:S05]  /*4650*/  BSYNC.RECONVERGENT B1 ;  /* 0x0000000000017941 */ /* 0x000fea0003800200 */
.L_x_4917:
        /* <DEDUP_REMOVED lines=11> */
.L_x_4921:
[----:B------:R-:W-:Y:S01]  /*4710*/  IMAD.MOV.U32 R70, RZ, RZ, R66 ;  /* 0x000000ffff467224 */ /* 0x000fe200078e0042 */
[----:B------:R-:W-:Y:S01]  /*4720*/  PRMT R74, R74, 0x7610, R73 ;  /* 0x000076104a4a7816 */ /* 0x000fe20000000049 */
[----:B------:R-:W-:Y:S01]  /*4730*/  IMAD.MOV.U32 R20, RZ, RZ, R23 ;  /* 0x000000ffff147224 */ /* 0x000fe200078e0017 */
[----:B------:R-:W-:-:S07]  /*4740*/  PRMT R113, R112, 0x7632, R113 ;  /* 0x0000763270717816 */ /* 0x000fce0000000071 */
.L_x_4922:
[----:B------:R-:W-:Y:S05]  /*4750*/  BSYNC.RECONVERGENT B1 ;  /* 0x0000000000017941 */ /* 0x000fea0003800200 */
.L_x_4920:
        /* <DEDUP_REMOVED lines=11> */
.L_x_4924:
[----:B------:R-:W-:Y:S01]  /*4810*/  IMAD.MOV.U32 R66, RZ, RZ, R70 ;  /* 0x000000ffff427224 */ /* 0x000fe200078e0046 */
[----:B------:R-:W-:Y:S01]  /*4820*/  PRMT R74, R74, 0x7632, R74 ;  /* 0x000076324a4a7816 */ /* 0x000fe2000000004a */
[----:B------:R-:W-:Y:S01]  /*4830*/  IMAD.MOV.U32 R23, RZ, RZ, R22 ;  /* 0x000000ffff177224 */ /* 0x000fe200078e0016 */
[----:B------:R-:W-:-:S07]  /*4840*/  PRMT R112, R112, 0x5410, R112 ;  /* 0x0000541070707816 */ /* 0x000fce0000000070 */
.L_x_4925:
[----:B------:R-:W-:Y:S05]  /*4850*/  BSYNC.RECONVERGENT B1 ;  /* 0x0000000000017941 */ /* 0x000fea0003800200 */
.L_x_4923:
        /* <DEDUP_REMOVED lines=11> */
.L_x_4927:
[----:B------:R-:W-:Y:S01]  /*4910*/  IMAD.MOV.U32 R70, RZ, RZ, R66 ;  /* 0x000000ffff467224 */ /* 0x000fe200078e0042 */
[----:B------:R-:W-:Y:S01]  /*4920*/  PRMT R75, R74, 0x7610, R75 ;  /* 0x000076104a4b7816 */ /* 0x000fe2000000004b */
[----:B------:R-:W-:Y:S01]  /*4930*/  IMAD.MOV.U32 R22, RZ, RZ, R25 ;  /* 0x000000ffff167224 */ /* 0x000fe200078e0019 */
[----:B------:R-:W-:-:S07]  /*4940*/  PRMT R112, R111, 0x7632, R112 ;  /* 0x000076326f707816 */ /* 0x000fce0000000070 */
.L_x_4928:
[----:B------:R-:W-:Y:S05]  /*4950*/  BSYNC.RECONVERGENT B1 ;  /* 0x0000000000017941 */ /* 0x000fea0003800200 */
.L_x_4926:
        /* <DEDUP_REMOVED lines=11> */
.L_x_4930:
[----:B------:R-:W-:Y:S01]  /*4a10*/  IMAD.MOV.U32 R66, RZ, RZ, R70 ;  /* 0x000000ffff427224 */ /* 0x000fe200078e0046 */
[----:B------:R-:W-:Y:S01]  /*4a20*/  PRMT R73, R73, 0x5410, R75 ;  /* 0x0000541049497816 */ /* 0x000fe2000000004b */
[----:B------:R-:W-:Y:S01]  /*4a30*/  IMAD.MOV.U32 R25, RZ, RZ, R24 ;  /* 0x000000ffff197224 */ /* 0x000fe200078e0018 */
[----:B------:R-:W-:-:S07]  /*4a40*/  PRMT R111, R111, 0x5410, R111 ;  /* 0x000054106f6f7816 */ /* 0x000fce000000006f */
.L_x_4931:
[----:B------:R-:W-:Y:S05]  /*4a50*/  BSYNC.RECONVERGENT B1 ;  /* 0x0000000000017941 */ /* 0x000fea0003800200 */
.L_x_4929:
        /* <DEDUP_REMOVED lines=11> */
.L_x_4933:
[----:B------:R-:W-:Y:S01]  /*4b10*/  IMAD.MOV.U32 R70, RZ, RZ, R66 ;  /* 0x000000ffff467224 */ /* 0x000fe200078e0042 */
[----:B------:R-:W-:Y:S01]  /*4b20*/  PRMT R74, R74, 0x7610, R73 ;  /* 0x000076104a4a7816 */ /* 0x000fe20000000049 */
[----:B------:R-:W-:Y:S01]  /*4b30*/  IMAD.MOV.U32 R24, RZ, RZ, R27 ;  /* 0x000000ffff187224 */ /* 0x000fe200078e001b */
[----:B------:R-:W-:-:S07]  /*4b40*/  PRMT R111, R110, 0x7632, R111 ;  /* 0x000076326e6f7816 */ /* 0x000fce000000006f */
.L_x_4934:
[----:B------:R-:W-:Y:S05]  /*4b50*/  BSYNC.RECONVERGENT B1 ;  /* 0x0000000000017941 */ /* 0x000fea0003800200 */
.L_x_4932:
        /* <DEDUP_REMOVED lines=11> */
.L_x_4936:
[----:B------:R-:W-:Y:S01]  /*4c10*/  IMAD.MOV.U32 R66, RZ, RZ, R70 ;  /* 0x000000ffff427224 */ /* 0x000fe200078e0046 */
[----:B------:R-:W-:Y:S01]  /*4c20*/  PRMT R74, R74, 0x7632, R74 ;  /* 0x000076324a4a7816 */ /* 0x000fe2000000004a */
[----:B------:R-:W-:Y:S01]  /*4c30*/  IMAD.MOV.U32 R27, RZ, RZ, R26 ;  /* 0x000000ffff1b7224 */ /* 0x000fe200078e001a */
[----:B------:R-:W-:-:S07]  /*4c40*/  PRMT R110, R110, 0x5410, R110 ;  /* 0x000054106e6e7816 */ /* 0x000fce000000006e */
.L_x_4937:
[----:B------:R-:W-:Y:S05]  /*4c50*/  BSYNC.RECONVERGENT B1 ;  /* 0x0000000000017941 */ /* 0x000fea0003800200 */
.L_x_4935:
        /* <DEDUP_REMOVED lines=11> */
.L_x_4939:
[----:B------:R-:W-:Y:S01]  /*4d10*/  IMAD.MOV.U32 R70, RZ, RZ, R66 ;  /* 0x000000ffff467224 */ /* 0x000fe200078e0042 */
[----:B------:R-:W-:Y:S01]  /*4d20*/  PRMT R75, R74, 0x7610, R75 ;  /* 0x000076104a4b7816 */ /* 0x000fe2000000004b */
[----:B------:R-:W-:Y:S01]  /*4d30*/  IMAD.MOV.U32 R26, RZ, RZ, R29 ;  /* 0x000000ffff1a7224 */ /* 0x000fe200078e001d */
[----:B------:R-:W-:-:S07]  /*4d40*/  PRMT R110, R109, 0x7632, R110 ;  /* 0x000076326d6e7816 */ /* 0x000fce000000006e */
.L_x_4940:
[----:B------:R-:W-:Y:S05]  /*4d50*/  BSYNC.RECONVERGENT B1 ;  /* 0x0000000000017941 */ /* 0x000fea0003800200 */
.L_x_4938:
        /* <DEDUP_REMOVED lines=11> */
.L_x_4942:
[----:B------:R-:W-:Y:S01]  /*4e10*/  IMAD.MOV.U32 R66, RZ, RZ, R70 ;  /* 0x000000ffff427224 */ /* 0x000fe200078e0046 */
[----:B------:R-:W-:Y:S01]  /*4e20*/  PRMT R73, R73, 0x5410, R75 ;  /* 0x0000541049497816 */ /* 0x000fe2000000004b */
[----:B------:R-:W-:Y:S01]  /*4e30*/  IMAD.MOV.U32 R29, RZ, RZ, R28 ;  /* 0x000000ffff1d7224 */ /* 0x000fe200078e001c */
[----:B------:R-:W-:-:S07]  /*4e40*/  PRMT R109, R109, 0x5410, R109 ;  /* 0x000054106d6d7816 */ /* 0x000fce000000006d */
.L_x_4943:
[----:B------:R-:W-:Y:S05]  /*4e50*/  BSYNC.RECONVERGENT B1 ;  /* 0x0000000000017941 */ /* 0x000fea0003800200 */
.L_x_4941:
        /* <DEDUP_REMOVED lines=11> */
.L_x_4945:
[----:B------:R-:W-:Y:S01]  /*4f10*/  IMAD.MOV.U32 R70, RZ, RZ, R66 ;  /* 0x000000ffff467224 */ /* 0x000fe200078e0042 */
[----:B------:R-:W-:Y:S01]  /*4f20*/  PRMT R74, R74, 0x7610, R73 ;  /* 0x000076104a4a7816 */ /* 0x000fe20000000049 */
[----:B------:R-:W-:Y:S01]  /*4f30*/  IMAD.MOV.U32 R28, RZ, RZ, R31 ;  /* 0x000000ffff1c7224 */ /* 0x000fe200078e001f */
[----:B------:R-:W-:-:S07]  /*4f40*/  PRMT R109, R108, 0x7632, R109 ;  /* 0x000076326c6d7816 */ /* 0x000fce000000006d */
.L_x_4946:
[----:B------:R-:W-:Y:S05]  /*4f50*/  BSYNC.RECONVERGENT B1 ;  /* 0x0000000000017941 */ /* 0x000fea0003800200 */
.L_x_4944:
        /* <DEDUP_REMOVED lines=11> */
.L_x_4948:
[----:B------:R-:W-:Y:S01]  /*5010*/  IMAD.MOV.U32 R66, RZ, RZ, R70 ;  /* 0x000000ffff427224 */ /* 0x000fe200078e0046 */
[----:B------:R-:W-:Y:S01]  /*5020*/  PRMT R74, R74, 0x7632, R74 ;  /* 0x000076324a4a7816 */ /* 0x000fe2000000004a */
[----:B------:R-:W-:Y:S01]  /*5030*/  IMAD.MOV.U32 R31, RZ, RZ, R30 ;  /* 0x000000ffff1f7224 */ /* 0x000fe200078e001e */
[----:B------:R-:W-:-:S07]  /*5040*/  PRMT R108, R108, 0x5410, R108 ;  /* 0x000054106c6c7816 */ /* 0x000fce000000006c */
.L_x_4949:
[----:B------:R-:W-:Y:S05]  /*5050*/  BSYNC.RECONVERGENT B1 ;  /* 0x0000000000017941 */ /* 0x000fea0003800200 */
.L_x_4947:
        /* <DEDUP_REMOVED lines=11> */
.L_x_4951:
[----:B------:R-:W-:Y:S01]  /*5110*/  IMAD.MOV.U32 R70, RZ, RZ, R66 ;  /* 0x000000ffff467224 */ /* 0x000fe200078e0042 */
[----:B------:R-:W-:Y:S01]  /*5120*/  PRMT R75, R74, 0x7610, R75 ;  /* 0x000076104a4b7816 */ /* 0x000fe2000000004b */
[----:B------:R-:W-:Y:S01]  /*5130*/  IMAD.MOV.U32 R30, RZ, RZ, R33 ;  /* 0x000000ffff1e7224 */ /* 0x000fe200078e0021 */
[----:B------:R-:W-:-:S07]  /*5140*/  PRMT R108, R107, 0x7632, R108 ;  /* 0x000076326b6c7816 */ /* 0x000fce000000006c */
.L_x_4952:
[----:B------:R-:W-:Y:S05]  /*5150*/  BSYNC.RECONVERGENT B1 ;  /* 0x0000000000017941 */ /* 0x000fea0003800200 */
.L_x_4950:
        /* <DEDUP_REMOVED lines=11> */
.L_x_4954:
[----:B------:R-:W-:Y:S01]  /*5210*/  IMAD.MOV.U32 R66, RZ, RZ, R70 ;  /* 0x000000ffff427224 */ /* 0x000fe200078e0046 */
[----:B------:R-:W-:Y:S01]  /*5220*/  PRMT R73, R73, 0x5410, R75 ;  /* 0x0000541049497816 */ /* 0x000fe2000000004b */
[----:B------:R-:W-:Y:S01]  /*5230*/  IMAD.MOV.U32 R33, RZ, RZ, R32 ;  /* 0x000000ffff217224 */ /* 0x000fe200078e0020 */
[----:B------:R-:W-:-:S07]  /*5240*/  PRMT R107, R107, 0x5410, R107 ;  /* 0x000054106b6b7816 */ /* 0x000fce000000006b */
.L_x_4955:
[----:B------:R-:W-:Y:S05]  /*5250*/  BSYNC.RECONVERGENT B1 ;  /* 0x0000000000017941 */ /* 0x000fea0003800200 */
.L_x_4953:
        /* <DEDUP_REMOVED lines=11> */
.L_x_4957:
[----:B------:R-:W-:Y:S01]  /*5310*/  IMAD.MOV.U32 R70, RZ, RZ, R66 ;  /* 0x000000ffff467224 */ /* 0x000fe200078e0042 */
[----:B------:R-:W-:Y:S01]  /*5320*/  PRMT R74, R74, 0x7610, R73 ;  /* 0x000076104a4a7816 */ /* 0x000fe20000000049 */
[----:B------:R-:W-:Y:S01]  /*5330*/  IMAD.MOV.U32 R32, RZ, RZ, R35 ;  /* 0x000000ffff207224 */ /* 0x000fe200078e0023 */
[----:B------:R-:W-:-:S07]  /*5340*/  PRMT R107, R106, 0x7632, R107 ;  /* 0x000076326a6b7816 */ /* 0x000fce000000006b */
.L_x_4958:
[----:B------:R-:W-:Y:S05]  /*5350*/  BSYNC.RECONVERGENT B1 ;  /* 0x0000000000017941 */ /* 0x000fea0003800200 */
.L_x_4956:
        /* <DEDUP_REMOVED lines=11> */
.L_x_4960:
[----:B------:R-:W-:Y:S01]  /*5410*/  IMAD.MOV.U32 R66, RZ, RZ, R70 ;  /* 0x000000ffff427224 */ /* 0x000fe200078e0046 */
[----:B------:R-:W-:Y:S01]  /*5420*/  PRMT R74, R74, 0x7632, R74 ;  /* 0x000076324a4a7816 */ /* 0x000fe2000000004a */
[----:B------:R-:W-:Y:S01]  /*5430*/  IMAD.MOV.U32 R35, RZ, RZ, R34 ;  /* 0x000000ffff237224 */ /* 0x000fe200078e0022 */
[----:B------:R-:W-:-:S07]  /*5440*/  PRMT R106, R106, 0x5410, R106 ;  /* 0x000054106a6a7816 */ /* 0x000fce000000006a */
.L_x_4961:
[----:B------:R-:W-:Y:S05]  /*5450*/  BSYNC.RECONVERGENT B1 ;  /* 0x0000000000017941 */ /* 0x000fea0003800200 */
.L_x_4959:
        /* <DEDUP_REMOVED lines=11> */
.L_x_4963:
[----:B------:R-:W-:Y:S01]  /*5510*/  IMAD.MOV.U32 R70, RZ, RZ, R66 ;  /* 0x000000ffff467224 */ /* 0x000fe200078e0042 */
[----:B------:R-:W-:Y:S01]  /*5520*/  PRMT R75, R74, 0x7610, R75 ;  /* 0x000076104a4b7816 */ /* 0x000fe2000000004b */
[----:B------:R-:W-:Y:S01]  /*5530*/  IMAD.MOV.U32 R34, RZ, RZ, R37 ;  /* 0x000000ffff227224 */ /* 0x000fe200078e0025 */
[----:B------:R-:W-:-:S07]  /*5540*/  PRMT R106, R105, 0x7632, R106 ;  /* 0x00007632696a7816 */ /* 0x000fce000000006a */
.L_x_4964:
[----:B------:R-:W-:Y:S05]  /*5550*/  BSYNC.RECONVERGENT B1 ;  /* 0x0000000000017941 */ /* 0x000fea0003800200 */
.L_x_4962:
        /* <DEDUP_REMOVED lines=11> */
.L_x_4966:
[----:B------:R-:W-:Y:S01]  /*5610*/  IMAD.MOV.U32 R66, RZ, RZ, R70 ;  /* 0x000000ffff427224 */ /* 0x000fe200078e0046 */
[----:B------:R-:W-:Y:S01]  /*5620*/  PRMT R73, R73, 0x5410, R75 ;  /* 0x0000541049497816 */ /* 0x000fe2000000004b */
[----:B------:R-:W-:Y:S01]  /*5630*/  IMAD.MOV.U32 R37, RZ, RZ, R36 ;  /* 0x000000ffff257224 */ /* 0x000fe200078e0024 */
[----:B------:R-:W-:-:S07]  /*5640*/  PRMT R105, R105, 0x5410, R105 ;  /* 0x0000541069697816 */ /* 0x000fce0000000069 */
.L_x_4967:
[----:B------:R-:W-:Y:S05]  /*5650*/  BSYNC.RECONVERGENT B1 ;  /* 0x0000000000017941 */ /* 0x000fea0003800200 */
.L_x_4965:
        /* <DEDUP_REMOVED lines=11> */
.L_x_4969:
[----:B------:R-:W-:Y:S01]  /*5710*/  IMAD.MOV.U32 R70, RZ, RZ, R66 ;  /* 0x000000ffff467224 */ /* 0x000fe200078e0042 */
[----:B------:R-:W-:Y:S01]  /*5720*/  PRMT R74, R74, 0x7610, R73 ;  /* 0x000076104a4a7816 */ /* 0x000fe20000000049 */
[----:B------:R-:W-:Y:S01]  /*5730*/  IMAD.MOV.U32 R36, RZ, RZ, R39 ;  /* 0x000000ffff247224 */ /* 0x000fe200078e0027 */
[----:B------:R-:W-:-:S07]  /*5740*/  PRMT R105, R104, 0x7632, R105 ;  /* 0x0000763268697816 */ /* 0x000fce0000000069 */
.L_x_4970:
[----:B------:R-:W-:Y:S05]  /*5750*/  BSYNC.RECONVERGENT B1 ;  /* 0x0000000000017941 */ /* 0x000fea0003800200 */
.L_x_4968:
        /* <DEDUP_REMOVED lines=11> */
.L_x_4972:
[----:B------:R-:W-:Y:S01]  /*5810*/  IMAD.MOV.U32 R66, RZ, RZ, R70 ;  /* 0x000000ffff427224 */ /* 0x000fe200078e0046 */
[----:B------:R-:W-:Y:S01]  /*5820*/  PRMT R74, R74, 0x7632, R74 ;  /* 0x000076324a4a7816 */ /* 0x000fe2000000004a */
[----:B------:R-:W-:Y:S01]  /*5830*/  IMAD.MOV.U32 R39, RZ, RZ, R38 ;  /* 0x000000ffff277224 */ /* 0x000fe200078e0026 */
[----:B------:R-:W-:-:S07]  /*5840*/  PRMT R104, R104, 0x5410, R104 ;  /* 0x0000541068687816 */ /* 0x000fce0000000068 */
.L_x_4973:
[----:B------:R-:W-:Y:S05]  /*5850*/  BSYNC.RECONVERGENT B1 ;  /* 0x0000000000017941 */ /* 0x000fea0003800200 */
.L_x_4971:
        /* <DEDUP_REMOVED lines=11> */
.L_x_4975:
[----:B------:R-:W-:Y:S01]  /*5910*/  IMAD.MOV.U32 R70, RZ, RZ, R66 ;  /* 0x000000ffff467224 */ /* 0x000fe200078e0042 */
[----:B------:R-:W-:Y:S01]  /*5920*/  PRMT R75, R74, 0x7610, R75 ;  /* 0x000076104a4b7816 */ /* 0x000fe2000000004b */
[----:B------:R-:W-:Y:S01]  /*5930*/  IMAD.MOV.U32 R38, RZ, RZ, R41 ;  /* 0x000000ffff267224 */ /* 0x000fe200078e0029 */
[----:B------:R-:W-:-:S07]  /*5940*/  PRMT R104, R103, 0x7632, R104 ;  /* 0x0000763267687816 */ /* 0x000fce0000000068 */
.L_x_4976:
[----:B------:R-:W-:Y:S05]  /*5950*/  BSYNC.RECONVERGENT B1 ;  /* 0x0000000000017941 */ /* 0x000fea0003800200 */
.L_x_4974:
        /* <DEDUP_REMOVED lines=11> */
.L_x_4978:
[----:B------:R-:W-:Y:S01]  /*5a10*/  IMAD.MOV.U32 R66, RZ, RZ, R70 ;  /* 0x000000ffff427224 */ /* 0x000fe200078e0046 */
[----:B------:R-:W-:Y:S01]  /*5a20*/  PRMT R73, R73, 0x5410, R75 ;  /* 0x0000541049497816 */ /* 0x000fe2000000004b */
[----:B------:R-:W-:Y:S01]  /*5a30*/  IMAD.MOV.U32 R41, RZ, RZ, R40 ;  /* 0x000000ffff297224 */ /* 0x000fe200078e0028 */
[----:B------:R-:W-:-:S07]  /*5a40*/  PRMT R103, R103, 0x5410, R103 ;  /* 0x0000541067677816 */ /* 0x000fce0000000067 */
.L_x_4979:
[----:B------:R-:W-:Y:S05]  /*5a50*/  BSYNC.RECONVERGENT B1 ;  /* 0x0000000000017941 */ /* 0x000fea0003800200 */
.L_x_4977:
        /* <DEDUP_REMOVED lines=11> */
.L_x_4981:
[----:B------:R-:W-:Y:S01]  /*5b10*/  IMAD.MOV.U32 R70, RZ, RZ, R66 ;  /* 0x000000ffff467224 */ /* 0x000fe200078e0042 */
[----:B------:R-:W-:Y:S01]  /*5b20*/  PRMT R74, R74, 0x7610, R73 ;  /* 0x000076104a4a7816 */ /* 0x000fe20000000049 */
[----:B------:R-:W-:Y:S01]  /*5b30*/  IMAD.MOV.U32 R40, RZ, RZ, R43 ;  /* 0x000000ffff287224 */ /* 0x000fe200078e002b */
[----:B------:R-:W-:-:S07]  /*5b40*/  PRMT R103, R102, 0x7632, R103 ;  /* 0x0000763266677816 */ /* 0x000fce0000000067 */
.L_x_4982:
[----:B------:R-:W-:Y:S05]  /*5b50*/  BSYNC.RECONVERGENT B1 ;  /* 0x0000000000017941 */ /* 0x000fea0003800200 */
.L_x_4980:
        /* <DEDUP_REMOVED lines=11> */
.L_x_4984:
[----:B------:R-:W-:Y:S01]  /*5c10*/  IMAD.MOV.U32 R66, RZ, RZ, R70 ;  /* 0x000000ffff427224 */ /* 0x000fe200078e0046 */
[----:B------:R-:W-:Y:S01]  /*5c20*/  PRMT R74, R74, 0x7632, R74 ;  /* 0x000076324a4a7816 */ /* 0x000fe2000000004a */
[----:B------:R-:W-:Y:S01]  /*5c30*/  IMAD.MOV.U32 R43, RZ, RZ, R42 ;  /* 0x000000ffff2b7224 */ /* 0x000fe200078e002a */
[----:B------:R-:W-:-:S07]  /*5c40*/  PRMT R102, R102, 0x5410, R102 ;  /* 0x0000541066667816 */ /* 0x000fce0000000066 */
.L_x_4985:
[----:B------:R-:W-:Y:S05]  /*5c50*/  BSYNC.RECONVERGENT B1 ;  /* 0x0000000000017941 */ /* 0x000fea0003800200 */
.L_x_4983:
        /* <DEDUP_REMOVED lines=11> */
.L_x_4987:
[----:B------:R-:W-:Y:S01]  /*5d10*/  IMAD.MOV.U32 R70, RZ, RZ, R66 ;  /* 0x000000ffff467224 */ /* 0x000fe200078e0042 */
[----:B------:R-:W-:Y:S01]  /*5d20*/  PRMT R75, R74, 0x7610, R75 ;  /* 0x000076104a4b7816 */ /* 0x000fe2000000004b */
[----:B------:R-:W-:Y:S01]  /*5d30*/  IMAD.MOV.U32 R42, RZ, RZ, R45 ;  /* 0x000000ffff2a7224 */ /* 0x000fe200078e002d */
[----:B------:R-:W-:-:S07]  /*5d40*/  PRMT R102, R101, 0x7632, R102 ;  /* 0x0000763265667816 */ /* 0x000fce0000000066 */
.L_x_4988:
[----:B------:R-:W-:Y:S05]  /*5d50*/  BSYNC.RECONVERGENT B1 ;  /* 0x0000000000017941 */ /* 0x000fea0003800200 */
.L_x_4986:
        /* <DEDUP_REMOVED lines=11> */
.L_x_4990:
[----:B------:R-:W-:Y:S01]  /*5e10*/  IMAD.MOV.U32 R66, RZ, RZ, R70 ;  /* 0x000000ffff427224 */ /* 0x000fe200078e0046 */
[----:B------:R-:W-:Y:S01]  /*5e20*/  PRMT R73, R73, 0x5410, R75 ;  /* 0x0000541049497816 */ /* 0x000fe2000000004b */
[----:B------:R-:W-:Y:S01]  /*5e30*/  IMAD.MOV.U32 R45, RZ, RZ, R44 ;  /* 0x000000ffff2d7224 */ /* 0x000fe200078e002c */
[----:B------:R-:W-:-:S07]  /*5e40*/  PRMT R101, R101, 0x5410, R101 ;  /* 0x0000541065657816 */ /* 0x000fce0000000065 */
.L_x_4991:
[----:B------:R-:W-:Y:S05]  /*5e50*/  BSYNC.RECONVERGENT B1 ;  /* 0x0000000000017941 */ /* 0x000fea0003800200 */
.L_x_4989:
        /* <DEDUP_REMOVED lines=11> */
.L_x_4993:
[----:B------:R-:W-:Y:S01]  /*5f10*/  IMAD.MOV.U32 R70, RZ, RZ, R66 ;  /* 0x000000ffff467224 */ /* 0x000fe200078e0042 */
[----:B------:R-:W-:Y:S01]  /*5f20*/  PRMT R74, R73, 0x7632, R74 ;  /* 0x00007632494a7816 */ /* 0x000fe2000000004a */
[----:B------:R-:W-:Y:S01]  /*5f30*/  IMAD.MOV.U32 R44, RZ, RZ, R47 ;  /* 0x000000ffff2c7224 */ /* 0x000fe200078e002f */
[----:B------:R-:W-:-:S07]  /*5f40*/  PRMT R101, R100, 0x7632, R101 ;  /* 0x0000763264657816 */ /* 0x000fce0000000065 */
.L_x_4994:
[----:B------:R-:W-:Y:S05]  /*5f50*/  BSYNC.RECONVERGENT B1 ;  /* 0x0000000000017941 */ /* 0x000fea0003800200 */
.L_x_4992:
        /* <DEDUP_REMOVED lines=11> */
.L_x_4996:
[----:B------:R-:W-:Y:S01]  /*6010*/  IMAD.MOV.U32 R66, RZ, RZ, R70 ;  /* 0x000000ffff427224 */ /* 0x000fe200078e0046 */
[----:B------:R-:W-:Y:S01]  /*6020*/  PRMT R75, R74, 0x7610, R75 ;  /* 0x000076104a4b7816 */ /* 0x000fe2000000004b */
[----:B------:R-:W-:Y:S01]  /*6030*/  IMAD.MOV.U32 R47, RZ, RZ, R46 ;  /* 0x000000ffff2f7224 */ /* 0x000fe200078e002e */
[----:B------:R-:W-:-:S07]  /*6040*/  PRMT R100, R100, 0x5410, R69 ;  /* 0x0000541064647816 */ /* 0x000fce0000000045 */
.L_x_4997:
[----:B------:R-:W-:Y:S05]  /*6050*/  BSYNC.RECONVERGENT B1 ;  /* 0x0000000000017941 */ /* 0x000fea0003800200 */
.L_x_4995:
        /* <DEDUP_REMOVED lines=11> */
.L_x_4999:
[----:B------:R-:W-:Y:S01]  /*6110*/  IMAD.MOV.U32 R70, RZ, RZ, R66 ;  /* 0x000000ffff467224 */ /* 0x000fe200078e0042 */
[----:B------:R-:W-:Y:S01]  /*6120*/  PRMT R73, R73, 0x5410, R75 ;  /* 0x0000541049497816 */ /* 0x000fe2000000004b */
[----:B------:R-:W-:Y:S01]  /*6130*/  IMAD.MOV.U32 R46, RZ, RZ, R49 ;  /* 0x000000ffff2e7224 */ /* 0x000fe200078e0031 */
[----:B------:R-:W-:-:S07]  /*6140*/  PRMT R69, R69, 0x7632, R69 ;  /* 0x0000763245457816 */ /* 0x000fce0000000045 */
.L_x_5000:
[----:B------:R-:W-:Y:S05]  /*6150*/  BSYNC.RECONVERGENT B1 ;  /* 0x0000000000017941 */ /* 0x000fea0003800200 */
.L_x_4998:
        /* <DEDUP_REMOVED lines=11> */
.L_x_5002:
[----:B------:R-:W-:Y:S01]  /*6210*/  IMAD.MOV.U32 R66, RZ, RZ, R70 ;  /* 0x000000ffff427224 */ /* 0x000fe200078e0046 */
[----:B------:R-:W-:Y:S01]  /*6220*/  PRMT R74, R73, 0x7632, R74 ;  /* 0x00007632494a7816 */ /* 0x000fe2000000004a */
[----:B------:R-:W-:Y:S01]  /*6230*/  IMAD.MOV.U32 R49, RZ, RZ, R48 ;  /* 0x000000ffff317224 */ /* 0x000fe200078e0030 */
[----:B------:R-:W-:-:S07]  /*6240*/  PRMT R69, R69, 0x7610, R68 ;  /* 0x0000761045457816 */ /* 0x000fce0000000044 */
.L_x_5003:
[----:B------:R-:W-:Y:S05]  /*6250*/  BSYNC.RECONVERGENT B1 ;  /* 0x0000000000017941 */ /* 0x000fea0003800200 */
.L_x_5001:
        /* <DEDUP_REMOVED lines=11> */
.L_x_5005:
[----:B------:R-:W-:Y:S01]  /*6310*/  IMAD.MOV.U32 R70, RZ, RZ, R66 ;  /* 0x000000ffff467224 */ /* 0x000fe200078e0042 */
[----:B------:R-:W-:Y:S01]  /*6320*/  PRMT R73, R73, 0x5410, R74 ;  /* 0x0000541049497816 */ /* 0x000fe2000000004a */
[----:B------:R-:W-:Y:S01]  /*6330*/  IMAD.MOV.U32 R48, RZ, RZ, R51 ;  /* 0x000000ffff307224 */ /* 0x000fe200078e0033 */
[----:B------:R-:W-:-:S07]  /*6340*/  PRMT R68, R68, 0x7610, R99 ;  /* 0x0000761044447816 */ /* 0x000fce0000000063 */
.L_x_5006:
[----:B------:R-:W-:Y:S05]  /*6350*/  BSYNC.RECONVERGENT B1 ;  /* 0x0000000000017941 */ /* 0x000fea0003800200 */
.L_x_5004:
        /* <DEDUP_REMOVED lines=11> */
.L_x_5008:
[----:B------:R-:W-:Y:S01]  /*6410*/  IMAD.MOV.U32 R66, RZ, RZ, R70 ;  /* 0x000000ffff427224 */ /* 0x000fe200078e0046 */
[----:B------:R-:W-:Y:S01]  /*6420*/  PRMT R74, R73, 0x7632, R74 ;  /* 0x00007632494a7816 */ /* 0x000fe2000000004a */
[----:B------:R-:W-:Y:S01]  /*6430*/  IMAD.MOV.U32 R51, RZ, RZ, R50 ;  /* 0x000000ffff337224 */ /* 0x000fe200078e0032 */
[----:B------:R-:W-:-:S07]  /*6440*/  PRMT R99, R99, 0x5410, R68 ;  /* 0x0000541063637816 */ /* 0x000fce0000000044 */
.L_x_5009:
[----:B------:R-:W-:Y:S05]  /*6450*/  BSYNC.RECONVERGENT B1 ;  /* 0x0000000000017941 */ /* 0x000fea0003800200 */
.L_x_5007:
        /* <DEDUP_REMOVED lines=11> */
.L_x_5011:
[----:B------:R-:W-:Y:S01]  /*6510*/  IMAD.MOV.U32 R70, RZ, RZ, R66 ;  /* 0x000000ffff467224 */ /* 0x000fe200078e0042 */
[----:B------:R-:W-:Y:S01]  /*6520*/  PRMT R75, R74, 0x7610, R75 ;  /* 0x000076104a4b7816 */ /* 0x000fe2000000004b */
[----:B------:R-:W-:Y:S01]  /*6530*/  IMAD.MOV.U32 R50, RZ, RZ, R53 ;  /* 0x000000ffff327224 */ /* 0x000fe200078e0035 */
[----:B------:R-:W-:-:S07]  /*6540*/  PRMT R68, R97, 0x7610, R68 ;  /* 0x0000761061447816 */ /* 0x000fce0000000044 */
.L_x_5012:
[----:B------:R-:W-:Y:S05]  /*6550*/  BSYNC.RECONVERGENT B1 ;  /* 0x0000000000017941 */ /* 0x000fea0003800200 */
.L_x_5010:
        /* <DEDUP_REMOVED lines=11> */
.L_x_5014:
[----:B------:R-:W-:Y:S01]  /*6610*/  IMAD.MOV.U32 R66, RZ, RZ, R70 ;  /* 0x000000ffff427224 */ /* 0x000fe200078e0046 */
[----:B------:R-:W-:Y:S01]  /*6620*/  PRMT R73, R73, 0x5410, R75 ;  /* 0x0000541049497816 */ /* 0x000fe2000000004b */
[----:B------:R-:W-:Y:S01]  /*6630*/  IMAD.MOV.U32 R53, RZ, RZ, R52 ;  /* 0x000000ffff357224 */ /* 0x000fe200078e0034 */
[----:B------:R-:W-:-:S07]  /*6640*/  PRMT R97, R97, 0x7632, R97 ;  /* 0x0000763261617816 */ /* 0x000fce0000000061 */
.L_x_5015:
[----:B------:R-:W-:Y:S05]  /*6650*/  BSYNC.RECONVERGENT B1 ;  /* 0x0000000000017941 */ /* 0x000fea0003800200 */
.L_x_5013:
        /* <DEDUP_REMOVED lines=11> */
.L_x_5017:
[----:B------:R-:W-:Y:S01]  /*6710*/  IMAD.MOV.U32 R70, RZ, RZ, R66 ;  /* 0x000000ffff467224 */ /* 0x000fe200078e0042 */
[----:B------:R-:W-:Y:S01]  /*6720*/  PRMT R74, R74, 0x7610, R73 ;  /* 0x000076104a4a7816 */ /* 0x000fe20000000049 */
[----:B------:R-:W-:Y:S01]  /*6730*/  IMAD.MOV.U32 R52, RZ, RZ, R55 ;  /* 0x000000ffff347224 */ /* 0x000fe200078e0037 */
[----:B------:R-:W-:-:S07]  /*6740*/  PRMT R97, R97, 0x5410, R98 ;  /* 0x0000541061617816 */ /* 0x000fce0000000062 */
.L_x_5018:
[----:B------:R-:W-:Y:S05]  /*6750*/  BSYNC.RECONVERGENT B1 ;  /* 0x0000000000017941 */ /* 0x000fea0003800200 */
.L_x_5016:
        /* <DEDUP_REMOVED lines=11> */
.L_x_5020:
[----:B------:R-:W-:Y:S01]  /*6810*/  IMAD.MOV.U32 R66, RZ, RZ, R70 ;  /* 0x000000ffff427224 */ /* 0x000fe200078e0046 */
[----:B------:R-:W-:Y:S01]  /*6820*/  PRMT R74, R74, 0x7632, R74 ;  /* 0x000076324a4a7816 */ /* 0x000fe2000000004a */
[----:B------:R-:W-:Y:S01]  /*6830*/  IMAD.MOV.U32 R55, RZ, RZ, R54 ;  /* 0x000000ffff377224 */ /* 0x000fe200078e0036 */
[----:B------:R-:W-:-:S07]  /*6840*/  PRMT R98, R98, 0x7632, R98 ;  /* 0x0000763262627816 */ /* 0x000fce0000000062 */
.L_x_5021:
[----:B------:R-:W-:Y:S05]  /*6850*/  BSYNC.RECONVERGENT B1 ;  /* 0x0000000000017941 */ /* 0x000fea0003800200 */
.L_x_5019:
        /* <DEDUP_REMOVED lines=11> */
.L_x_5023:
[----:B------:R-:W-:Y:S01]  /*6910*/  IMAD.MOV.U32 R70, RZ, RZ, R66 ;  /* 0x000000ffff467224 */ /* 0x000fe200078e0042 */
[----:B------:R-:W-:Y:S01]  /*6920*/  PRMT R73, R73, 0x5410, R74 ;  /* 0x0000541049497816 */ /* 0x000fe2000000004a */
[----:B------:R-:W-:Y:S01]  /*6930*/  IMAD.MOV.U32 R54, RZ, RZ, R57 ;  /* 0x000000ffff367224 */ /* 0x000fe200078e0039 */
[----:B------:R-:W-:-:S07]  /*6940*/  PRMT R98, R98, 0x5410, R99 ;  /* 0x0000541062627816 */ /* 0x000fce0000000063 */
.L_x_5024:
[----:B------:R-:W-:Y:S05]  /*6950*/  BSYNC.RECONVERGENT B1 ;  /* 0x0000000000017941 */ /* 0x000fea0003800200 */
.L_x_5022:
        /* <DEDUP_REMOVED lines=11> */
.L_x_5026:
[----:B------:R-:W-:Y:S01]  /*6a10*/  IMAD.MOV.U32 R66, RZ, RZ, R70 ;  /* 0x000000ffff427224 */ /* 0x000fe200078e0046 */
[----:B------:R-:W-:Y:S01]  /*6a20*/  PRMT R74, R74, 0x7610, R73 ;  /* 0x000076104a4a7816 */ /* 0x000fe20000000049 */
[----:B------:R-:W-:Y:S01]  /*6a30*/  IMAD.MOV.U32 R57, RZ, RZ, R56 ;  /* 0x000000ffff397224 */ /* 0x000fe200078e0038 */
[----:B------:R-:W-:-:S07]  /*6a40*/  PRMT R99, R100, 0x7610, R99 ;  /* 0x0000761064637816 */ /* 0x000fce0000000063 */
.L_x_5027:
[----:B------:R-:W-:Y:S05]  /*6a50*/  BSYNC.RECONVERGENT B1 ;  /* 0x0000000000017941 */ /* 0x000fea0003800200 */
.L_x_5025:
        /* <DEDUP_REMOVED lines=11> */
.L_x_5029:
[----:B------:R-:W-:Y:S01]  /*6b10*/  IMAD.MOV.U32 R70, RZ, RZ, R66 ;  /* 0x000000ffff467224 */ /* 0x000fe200078e0042 */
[----:B------:R-:W-:Y:S01]  /*6b20*/  PRMT R73, R73, 0x7610, R74 ;  /* 0x0000761049497816 */ /* 0x000fe2000000004a */
[----:B------:R-:W-:Y:S01]  /*6b30*/  IMAD.MOV.U32 R56, RZ, RZ, R59 ;  /* 0x000000ffff387224 */ /* 0x000fe200078e003b */
[----:B------:R-:W-:-:S07]  /*6b40*/  PRMT R100, R92, 0x7610, R100 ;  /* 0x000076105c647816 */ /* 0x000fce0000000064 */
.L_x_5030:
[----:B------:R-:W-:Y:S05]  /*6b50*/  BSYNC.RECONVERGENT B1 ;  /* 0x0000000000017941 */ /* 0x000fea0003800200 */
.L_x_5028:
        /* <DEDUP_REMOVED lines=11> */
.L_x_5032:
[----:B------:R-:W-:Y:S01]  /*6c10*/  IMAD.MOV.U32 R66, RZ, RZ, R70 ;  /* 0x000000ffff427224 */ /* 0x000fe200078e0046 */
[----:B------:R-:W-:Y:S01]  /*6c20*/  PRMT R74, R73, 0x7632, R74 ;  /* 0x00007632494a7816 */ /* 0x000fe2000000004a */
[----:B------:R-:W-:Y:S01]  /*6c30*/  IMAD.MOV.U32 R59, RZ, RZ, R58 ;  /* 0x000000ffff3b7224 */ /* 0x000fe200078e003a */
[----:B------:R-:W-:-:S07]  /*6c40*/  PRMT R92, R92, 0x7632, R92 ;  /* 0x000076325c5c7816 */ /* 0x000fce000000005c */
.L_x_5033:
[----:B------:R-:W-:Y:S05]  /*6c50*/  BSYNC.RECONVERGENT B1 ;  /* 0x0000000000017941 */ /* 0x000fea0003800200 */
.L_x_5031:
        /* <DEDUP_REMOVED lines=11> */
.L_x_5035:
[----:B------:R-:W-:Y:S01]  /*6d10*/  IMAD.MOV.U32 R70, RZ, RZ, R66 ;  /* 0x000000ffff467224 */ /* 0x000fe200078e0042 */
[----:B------:R-:W-:Y:S01]  /*6d20*/  PRMT R75, R74, 0x7610, R75 ;  /* 0x000076104a4b7816 */ /* 0x000fe2000000004b */
[----:B------:R-:W-:Y:S01]  /*6d30*/  IMAD.MOV.U32 R58, RZ, RZ, R61 ;  /* 0x000000ffff3a7224 */ /* 0x000fe200078e003d */
[----:B------:R-:W-:-:S07]  /*6d40*/  PRMT R92, R92, 0x5410, R93 ;  /* 0x000054105c5c7816 */ /* 0x000fce000000005d */
.L_x_5036:
[----:B------:R-:W-:Y:S05]  /*6d50*/  BSYNC.RECONVERGENT B1 ;  /* 0x0000000000017941 */ /* 0x000fea0003800200 */
.L_x_5034:
        /* <DEDUP_REMOVED lines=11> */
.L_x_5038:
[----:B------:R-:W-:Y:S01]  /*6e10*/  IMAD.MOV.U32 R66, RZ, RZ, R70 ;  /* 0x000000ffff427224 */ /* 0x000fe200078e0046 */
[----:B------:R-:W-:Y:S01]  /*6e20*/  PRMT R73, R73, 0x5410, R75 ;  /* 0x0000541049497816 */ /* 0x000fe2000000004b */
[----:B------:R-:W-:Y:S01]  /*6e30*/  IMAD.MOV.U32 R61, RZ, RZ, R60 ;  /* 0x000000ffff3d7224 */ /* 0x000fe200078e003c */
[----:B------:R-:W-:-:S07]  /*6e40*/  PRMT R93, R93, 0x7632, R93 ;  /* 0x000076325d5d7816 */ /* 0x000fce000000005d */
.L_x_5039:
[----:B------:R-:W-:Y:S05]  /*6e50*/  BSYNC.RECONVERGENT B1 ;  /* 0x0000000000017941 */ /* 0x000fea0003800200 */
.L_x_5037:
        /* <DEDUP_REMOVED lines=11> */
.L_x_5041:
[----:B------:R-:W-:Y:S01]  /*6f10*/  IMAD.MOV.U32 R70, RZ, RZ, R66 ;  /* 0x000000ffff467224 */ /* 0x000fe200078e0042 */
[----:B------:R-:W-:Y:S01]  /*6f20*/  PRMT R74, R74, 0x7610, R73 ;  /* 0x000076104a4a7816 */ /* 0x000fe20000000049 */
[----:B------:R-:W-:Y:S01]  /*6f30*/  IMAD.MOV.U32 R60, RZ, RZ, R63 ;  /* 0x000000ffff3c7224 */ /* 0x000fe200078e003f */
[----:B------:R-:W-:-:S07]  /*6f40*/  PRMT R93, R93, 0x5410, R94 ;  /* 0x000054105d5d7816 */ /* 0x000fce000000005e */
.L_x_5042:
[----:B------:R-:W-:Y:S05]  /*6f50*/  BSYNC.RECONVERGENT B1 ;  /* 0x0000000000017941 */ /* 0x000fea0003800200 */
.L_x_5040:
        /* <DEDUP_REMOVED lines=11> */
.L_x_5044:
[----:B------:R-:W-:Y:S01]  /*7010*/  IMAD.MOV.U32 R66, RZ, RZ, R70 ;  /* 0x000000ffff427224 */ /* 0x000fe200078e0046 */
[----:B------:R-:W-:Y:S01]  /*7020*/  PRMT R74, R74, 0x7632, R74 ;  /* 0x000076324a4a7816 */ /* 0x000fe2000000004a */
[----:B------:R-:W-:Y:S01]  /*7030*/  IMAD.MOV.U32 R63, RZ, RZ, R62 ;  /* 0x000000ffff3f7224 */ /* 0x000fe200078e003e */
[----:B------:R-:W-:-:S07]  /*7040*/  PRMT R94, R94, 0x7632, R94 ;  /* 0x000076325e5e7816 */ /* 0x000fce000000005e */
.L_x_5045:
[----:B------:R-:W-:Y:S05]  /*7050*/  BSYNC.RECONVERGENT B1 ;  /* 0x0000000000017941 */ /* 0x000fea0003800200 */
.L_x_5043:
        /* <DEDUP_REMOVED lines=11> */
.L_x_5047:
[----:B------:R-:W-:Y:S01]  /*7110*/  IMAD.MOV.U32 R70, RZ, RZ, R66 ;  /* 0x000000ffff467224 */ /* 0x000fe200078e0042 */
[----:B------:R-:W-:Y:S01]  /*7120*/  PRMT R75, R74, 0x7610, R75 ;  /* 0x000076104a4b7816 */ /* 0x000fe2000000004b */
[----:B------:R-:W-:Y:S01]  /*7130*/  IMAD.MOV.U32 R62, RZ, RZ, R65 ;  /* 0x000000ffff3e7224 */ /* 0x000fe200078e0041 */
[----:B------:R-:W-:-:S07]  /*7140*/  PRMT R94, R94, 0x5410, R95 ;  /* 0x000054105e5e7816 */ /* 0x000fce000000005f */
.L_x_5048:
[----:B------:R-:W-:Y:S05]  /*7150*/  BSYNC.RECONVERGENT B1 ;  /* 0x0000000000017941 */ /* 0x000fea0003800200 */
.L_x_5046:
        /* <DEDUP_REMOVED lines=11> */
.L_x_5050:
[----:B------:R-:W-:Y:S01]  /*7210*/  IMAD.MOV.U32 R66, RZ, RZ, R70 ;  /* 0x000000ffff427224 */ /* 0x000fe200078e0046 */
[----:B------:R-:W-:Y:S01]  /*7220*/  PRMT R73, R73, 0x5410, R75 ;  /* 0x0000541049497816 */ /* 0x000fe2000000004b */
[----:B------:R-:W-:Y:S01]  /*7230*/  IMAD.MOV.U32 R65, RZ, RZ, R64 ;  /* 0x000000ffff417224 */ /* 0x000fe200078e0040 */
[----:B------:R-:W-:-:S07]  /*7240*/  PRMT R95, R95, 0x7632, R95 ;  /* 0x000076325f5f7816 */ /* 0x000fce000000005f */
.L_x_5051:
[----:B------:R-:W-:Y:S05]  /*7250*/  BSYNC.RECONVERGENT B1 ;  /* 0x0000000000017941 */ /* 0x000fea0003800200 */
.L_x_5049:
        /* <DEDUP_REMOVED lines=11> */
.L_x_5053:
[----:B------:R-:W-:Y:S01]  /*7310*/  IMAD.MOV.U32 R70, RZ, RZ, R66 ;  /* 0x000000ffff467224 */ /* 0x000fe200078e0042 */
[----:B------:R-:W-:Y:S01]  /*7320*/  PRMT R74, R73, 0x7632, R74 ;  /* 0x00007632494a7816 */ /* 0x000fe2000000004a */
[----:B------:R-:W-:Y:S01]  /*7330*/  IMAD.MOV.U32 R64, RZ, RZ, R67 ;  /* 0x000000ffff407224 */ /* 0x000fe200078e0043 */
[----:B------:R-:W-:-:S07]  /*7340*/  PRMT R95, R95, 0x5410, R96 ;  /* 0x000054105f5f7816 */ /* 0x000fce0000000060 */
.L_x_5054:
[----:B------:R-:W-:Y:S05]  /*7350*/  BSYNC.RECONVERGENT B1 ;  /* 0x0000000000017941 */ /* 0x000fea0003800200 */
.L_x_5052:
        /* <DEDUP_REMOVED lines=10> */
.L_x_5056:
[----:B------:R-:W-:Y:S01]  /*7400*/  PRMT R96, R73, 0x5410, R74 ;  /* 0x0000541049607816 */ /* 0x000fe2000000004a */
[----:B------:R-:W-:Y:S01]  /*7410*/  IMAD.MOV.U32 R67, RZ, RZ, R71 ;  /* 0x000000ffff437224 */ /* 0x000fe200078e0047 */
[----:B------:R-:W-:Y:S01]  /*7420*/  PRMT R73, R74, 0x7610, R73 ;  /* 0x000076104a497816 */ /* 0x000fe20000000049 */
[--C-:B------:R-:W-:Y:S02]  /*7430*/  IMAD.MOV.U32 R66, RZ, RZ, R70.reuse ;  /* 0x000000ffff427224 */ /* 0x100fe400078e0046 */
[----:B------:R-:W-:-:S07]  /*7440*/  IMAD.MOV.U32 R71, RZ, RZ, R70 ;  /* 0x000000ffff477224 */ /* 0x000fce00078e0046 */
.L_x_5057:
[----:B------:R-:W-:Y:S05]  /*7450*/  BSYNC.RECONVERGENT B1 ;  /* 0x0000000000017941 */ /* 0x000fea0003800200 */
.L_x_5055:
[----:B------:R-:W-:Y:S02]  /*7460*/  VIADD R3, R3, 0x4 ;  /* 0x0000000403037836 */ /* 0x000fe40000000000 */
[----:B------:R-:W-:Y:S01]  /*7470*/  VIADD R124, R124, 0x2 ;  /* 0x000000027c7c7836 */ /* 0x000fe20000000000 */
[----:B------:R-:W-:Y:S06]  /*7480*/  @P1 BRA `(.L_x_5058) ;  /* 0xffffffc000101947 */ /* 0x000fec000383ffff */
.L_x_4868:
[----:B------:R-:W-:Y:S05]  /*7490*/  BSYNC.RECONVERGENT B0 ;  /* 0x0000000000007941 */ /* 0x000fea0003800200 */
.L_x_4867:
[----:B0-----:R-:W-:Y:S01]  /*74a0*/  SHFL.DOWN PT, R70, R66, 0x2, 0x1f ;  /* 0x08401f0042467f89 */ /* 0x001fe200000e0000 */
[----:B------:R-:W-:Y:S01]  /*74b0*/  PRMT R3, R95, 0x5432, R95 ;  /* 0x000054325f037816 */ /* 0x000fe2000000005f */
[----:B------:R-:W-:Y:S01]  /*74c0*/  BSSY.RECONVERGENT B0, `(.L_x_5059) ;  /* 0x00004de000007945 */ /* 0x000fe20003800200 */
[----:B------:R-:W-:Y:S01]  /*74d0*/  ISETP.GT.AND P0, PT, R121, 0x1d, PT ;  /* 0x0000001d7900780c */ /* 0x000fe20003f04270 */
[----:B------:R-:W0:Y:S04]  /*74e0*/  SHFL.DOWN PT, R71, R67, 0x2, 0x1f ;  /* 0x08401f0043477f89 */ /* 0x000e2800000e0000 */
[----:B------:R-:W-:Y:S04]  /*74f0*/  SHFL.DOWN PT, R84, R44, 0x2, 0x1f ;  /* 0x08401f002c547f89 */ /* 0x000fe800000e0000 */
[----:B------:R-:W1:Y:S04]  /*7500*/  SHFL.DOWN PT, R85, R45, 0x2, 0x1f ;  /* 0x08401f002d557f89 */ /* 0x000e6800000e0000 */
[----:B------:R-:W-:Y:S04]  /*7510*/  SHFL.DOWN PT, R78, R50, 0x2, 0x1f ;  /* 0x08401f00324e7f89 */ /* 0x000fe800000e0000 */
[----:B------:R-:W2:Y:S04]  /*7520*/  SHFL.DOWN PT, R79, R51, 0x2, 0x1f ;  /* 0x08401f00334f7f89 */ /* 0x000ea800000e0000 */
[----:B------:R-:W-:Y:S04]  /*7530*/  SHFL.DOWN PT, R76, R60, 0x2, 0x1f ;  /* 0x08401f003c4c7f89 */ /* 0x000fe800000e0000 */
[----:B0-----:R-:W-:Y:S04]  /*7540*/  STL.64 [R123+0x8], R70 ;  /* 0x000008467b007387 */ /* 0x001fe80000100a00 */
[----:B------:R-:W-:Y:S04]  /*7550*/  SHFL.DOWN PT, R70, R58, 0x2, 0x1f ;  /* 0x08401f003a467f89 */ /* 0x000fe800000e0000 */
[----:B------:R-:W0:Y:S04]  /*7560*/  SHFL.DOWN PT, R71, R59, 0x2, 0x1f ;  /* 0x08401f003b477f89 */ /* 0x000e2800000e0000 */
[----:B------:R-:W3:Y:S04]  /*7570*/  SHFL.DOWN PT, R77, R61, 0x2, 0x1f ;  /* 0x08401f003d4d7f89 */ /* 0x000ee800000e0000 */
[----:B------:R-:W-:Y:S04]  /*7580*/  SHFL.DOWN PT, R86, R42, 0x2, 0x1f ;  /* 0x08401f002a567f89 */ /* 0x000fe800000e0000 */
[----:B------:R-:W4:Y:S04]  /*7590*/  SHFL.DOWN PT, R87, R43, 0x2, 0x1f ;  /* 0x08401f002b577f89 */ /* 0x000f2800000e0000 */
[----:B------:R-:W-:Y:S04]  /*75a0*/  SHFL.DOWN PT, R82, R46, 0x2, 0x1f ;  /* 0x08401f002e527f89 */ /* 0x000fe800000e0000 */
[----:B------:R-:W5:Y:S04]  /*75b0*/  SHFL.DOWN PT, R83, R47, 0x2, 0x1f ;  /* 0x08401f002f537f89 */ /* 0x000f6800000e0000 */
[----:B-1----:R-:W-:Y:S04]  /*75c0*/  STL.64 [R123+0x60], R84 ;  /* 0x000060547b007387 */ /* 0x002fe80000100a00 */
[----:B------:R1:W-:Y:S04]  /*75d0*/  SHFL.DOWN PT, R85, R3, 0x2, 0x1f ;  /* 0x08401f0003557f89 */ /* 0x0003e800000e0000 */
[----:B--2---:R2:W-:Y:S01]  /*75e0*/  STL.64 [R123+0x48], R78 ;  /* 0x0000484e7b007387 */ /* 0x0045e20000100a00 */
[----:B-1----:R-:W-:-:S03]  /*75f0*/  PRMT R3, R94, 0x5432, R94 ;  /* 0x000054325e037816 */ /* 0x002fc6000000005e */
[----:B0-----:R-:W-:Y:S04]  /*7600*/  STL.64 [R123+0x28], R70 ;  /* 0x000028467b007387 */ /* 0x001fe80000100a00 */
[----:B---3--:R-:W-:Y:S01]  /*7610*/  STL.64 [R123+0x20], R76 ;  /* 0x0000204c7b007387 */ /* 0x008fe20000100a00 */
[----:B--2---:R-:W-:-:S03]  /*7620*/  PRMT R78, R96, 0x5432, R96 ;  /* 0x00005432604e7816 */ /* 0x004fc60000000060 */
[----:B----4-:R-:W-:Y:S04]  /*7630*/  STL.64 [R123+0x68], R86 ;  /* 0x000068567b007387 */ /* 0x010fe80000100a00 */
[----:B------:R-:W-:Y:S04]  /*7640*/  SHFL.DOWN PT, R70, R40, 0x2, 0x1f ;  /* 0x08401f0028467f89 */ /* 0x000fe800000e0000 */
[----:B------:R-:W0:Y:S04]  /*7650*/  SHFL.DOWN PT, R71, R41, 0x2, 0x1f ;  /* 0x08401f0029477f89 */ /* 0x000e2800000e0000 */
[----:B------:R1:W-:Y:S04]  /*7660*/  SHFL.DOWN PT, R84, R3, 0x2, 0x1f ;  /* 0x08401f0003547f89 */ /* 0x0003e800000e0000 */
[----:B------:R-:W-:Y:S04]  /*7670*/  SHFL.DOWN PT, R76, R52, 0x2, 0x1f ;  /* 0x08401f00344c7f89 */ /* 0x000fe800000e0000 */
[----:B------:R-:W2:Y:S01]  /*7680*/  SHFL.DOWN PT, R77, R53, 0x2, 0x1f ;  /* 0x08401f00354d7f89 */ /* 0x000ea200000e0000 */
[----:B-1----:R-:W-:-:S03]  /*7690*/  PRMT R3, R93, 0x5432, R93 ;  /* 0x000054325d037816 */ /* 0x002fc6000000005d */
[----:B------:R-:W1:Y:S04]  /*76a0*/  SHFL.DOWN PT, R86, R78, 0x2, 0x1f ;  /* 0x08401f004e567f89 */ /* 0x000e6800000e0000 */
[----:B------:R-:W-:Y:S04]  /*76b0*/  SHFL.DOWN PT, R80, R48, 0x2, 0x1f ;  /* 0x08401f0030507f89 */ /* 0x000fe800000e0000 */
[----:B------:R-:W3:Y:S04]  /*76c0*/  SHFL.DOWN PT, R81, R49, 0x2, 0x1f ;  /* 0x08401f0031517f89 */ /* 0x000ee800000e0000 */
[----:B------:R-:W-:Y:S04]  /*76d0*/  SHFL.DOWN PT, R3, R3, 0x2, 0x1f ;  /* 0x08401f0003037f89 */ /* 0x000fe800000e0000 */
[----:B-----5:R-:W-:Y:S04]  /*76e0*/  STL.64 [R123+0x58], R82 ;  /* 0x000058527b007387 */ /* 0x020fe80000100a00 */
[----:B------:R-:W-:Y:S04]  /*76f0*/  SHFL.DOWN PT, R82, R28, 0x2, 0x1f ;  /* 0x08401f001c527f89 */ /* 0x000fe800000e0000 */
[----:B------:R-:W4:Y:S04]  /*7700*/  SHFL.DOWN PT, R83, R29, 0x2, 0x1f ;  /* 0x08401f001d537f89 */ /* 0x000f2800000e0000 */
[----:B0-----:R1:W-:Y:S04]  /*7710*/  STL.64 [R123+0x70], R70 ;  /* 0x000070467b007387 */ /* 0x0013e80000100a00 */
[----:B--2---:R-:W-:Y:S04]  /*7720*/  STL.64 [R123+0x40], R76 ;  /* 0x0000404c7b007387 */ /* 0x004fe80000100a00 */
[----:B------:R-:W-:Y:S01]  /*7730*/  SHFL.DOWN PT, R76, R34, 0x2, 0x1f ;  /* 0x08401f00224c7f89 */ /* 0x000fe200000e0000 */
[----:B-1----:R-:W-:-:S03]  /*7740*/  IMAD.MOV.U32 R70, RZ, RZ, R86 ;  /* 0x000000ffff467224 */ /* 0x002fc600078e0056 */
[----:B------:R-:W0:Y:S01]  /*7750*/  SHFL.DOWN PT, R77, R35, 0x2, 0x1f ;  /* 0x08401f00234d7f89 */ /* 0x000e2200000e0000 */
[----:B------:R-:W-:-:S03]  /*7760*/  IMAD.MOV.U32 R71, RZ, RZ, R85 ;  /* 0x000000ffff477224 */ /* 0x000fc600078e0055 */
[----:B------:R-:W-:Y:S04]  /*7770*/  SHFL.DOWN PT, R78, R32, 0x2, 0x1f ;  /* 0x08401f00204e7f89 */ /* 0x000fe800000e0000 */
[----:B------:R-:W1:Y:S04]  /*7780*/  SHFL.DOWN PT, R79, R33, 0x2, 0x1f ;  /* 0x08401f00214f7f89 */ /* 0x000e6800000e0000 */
[----:B---3--:R-:W-:Y:S04]  /*7790*/  STL.64 [R123+0x50], R80 ;  /* 0x000050507b007387 */ /* 0x008fe80000100a00 */
[----:B------:R-:W-:Y:S04]  /*77a0*/  SHFL.DOWN PT, R80, R30, 0x2, 0x1f ;  /* 0x08401f001e507f89 */ /* 0x000fe800000e0000 */
[----:B------:R-:W2:Y:S04]  /*77b0*/  SHFL.DOWN PT, R81, R31, 0x2, 0x1f ;  /* 0x08401f001f517f89 */ /* 0x000ea800000e0000 */
[----:B------:R3:W-:Y:S04]  /*77c0*/  STL.64 [R123+0x108], R70 ;  /* 0x000108467b007387 */ /* 0x0007e80000100a00 */
[----:B----4-:R-:W-:Y:S04]  /*77d0*/  STL.64 [R123+0xa0], R82 ;  /* 0x0000a0527b007387 */ /* 0x010fe80000100a00 */
[----:B0-----:R0:W-:Y:S01]  /*77e0*/  STL.64 [R123+0x88], R76 ;  /* 0x0000884c7b007387 */ /* 0x0011e20000100a00 */
[----:B---3--:R-:W-:Y:S01]  /*77f0*/  IMAD.MOV.U32 R71, RZ, RZ, R3 ;  /* 0x000000ffff477224 */ /* 0x008fe200078e0003 */
[----:B------:R-:W-:Y:S01]  /*7800*/  PRMT R3, R98, 0x5432, R98 ;  /* 0x0000543262037816 */ /* 0x000fe20000000062 */
[----:B------:R-:W-:Y:S01]  /*7810*/  IMAD.MOV.U32 R70, RZ, RZ, R84 ;  /* 0x000000ffff467224 */ /* 0x000fe200078e0054 */
[----:B-1----:R-:W-:Y:S04]  /*7820*/  STL.64 [R123+0x90], R78 ;  /* 0x0000904e7b007387 */ /* 0x002fe80000100a00 */
[----:B------:R1:W-:Y:S01]  /*7830*/  SHFL.DOWN PT, R84, R3, 0x2, 0x1f ;  /* 0x08401f0003547f89 */ /* 0x0003e200000e0000 */
[----:B0-----:R-:W-:-:S03]  /*7840*/  PRMT R77, R100, 0x5410, R99 ;  /* 0x00005410644d7816 */ /* 0x001fc60000000063 */
[----:B--2---:R-:W-:Y:S01]  /*7850*/  STL.64 [R123+0x98], R80 ;  /* 0x000098507b007387 */ /* 0x004fe20000100a00 */
[----:B-1----:R-:W-:-:S03]  /*7860*/  PRMT R3, R97, 0x5432, R97 ;  /* 0x0000543261037816 */ /* 0x002fc60000000061 */
[----:B------:R-:W-:Y:S01]  /*7870*/  STL.64 [R123+0x110], R70 ;  /* 0x000110467b007387 */ /* 0x000fe20000100a00 */
[----:B------:R-:W-:-:S03]  /*7880*/  PRMT R78, R92, 0x5432, R92 ;  /* 0x000054325c4e7816 */ /* 0x000fc6000000005c */
[----:B------:R0:W-:Y:S04]  /*7890*/  SHFL.DOWN PT, R83, R3, 0x2, 0x1f ;  /* 0x08401f0003537f89 */ /* 0x0001e800000e0000 */
[----:B------:R-:W-:Y:S01]  /*78a0*/  SHFL.DOWN PT, R70, R26, 0x2, 0x1f ;  /* 0x08401f001a467f89 */ /* 0x000fe200000e0000 */
[----:B0-----:R-:W-:-:S03]  /*78b0*/  PRMT R3, R68, 0x7610, R99 ;  /* 0x0000761044037816 */ /* 0x001fc60000000063 */
[----:B------:R-:W0:Y:S04]  /*78c0*/  SHFL.DOWN PT, R71, R27, 0x2, 0x1f ;  /* 0x08401f001b477f89 */ /* 0x000e2800000e0000 */
[----:B------:R1:W-:Y:S04]  /*78d0*/  SHFL.DOWN PT, R82, R3, 0x2, 0x1f ;  /* 0x08401f0003527f89 */ /* 0x0003e800000e0000 */
[----:B------:R-:W2:Y:S01]  /*78e0*/  SHFL.DOWN PT, R86, R78, 0x2, 0x1f ;  /* 0x08401f004e567f89 */ /* 0x000ea200000e0000 */
[----:B-1----:R-:W-:-:S03]  /*78f0*/  PRMT R3, R68, 0x7632, R69 ;  /* 0x0000763244037816 */ /* 0x002fc60000000045 */
[----:B------:R-:W1:Y:S04]  /*7900*/  SHFL.DOWN PT, R85, R77, 0x2, 0x1f ;  /* 0x08401f004d557f89 */ /* 0x000e6800000e0000 */
[----:B------:R3:W-:Y:S04]  /*7910*/  SHFL.DOWN PT, R81, R3, 0x2, 0x1f ;  /* 0x08401f0003517f89 */ /* 0x0007e800000e0000 */
[----:B------:R-:W-:Y:S01]  /*7920*/  SHFL.DOWN PT, R72, R64, 0x2, 0x1f ;  /* 0x08401f0040487f89 */ /* 0x000fe200000e0000 */
[----:B---3--:R-:W-:-:S03]  /*7930*/  PRMT R3, R69, 0x7610, R100 ;  /* 0x0000761045037816 */ /* 0x008fc60000000064 */
[----:B------:R-:W3:Y:S04]  /*7940*/  SHFL.DOWN PT, R73, R65, 0x2, 0x1f ;  /* 0x08401f0041497f89 */ /* 0x000ee800000e0000 */
[----:B------:R4:W-:Y:S04]  /*7950*/  SHFL.DOWN PT, R80, R3, 0x2, 0x1f ;  /* 0x08401f0003507f89 */ /* 0x0009e800000e0000 */
[----:B0-----:R2:W-:Y:S01]  /*7960*/  STL.64 [R123+0xa8], R70 ;  /* 0x0000a8467b007387 */ /* 0x0015e20000100a00 */
[----:B----4-:R-:W-:-:S03]  /*7970*/  IMAD.MOV.U32 R3, RZ, RZ, R101 ;  /* 0x000000ffff037224 */ /* 0x010fc600078e0065 */
[----:B------:R-:W-:Y:S04]  /*7980*/  SHFL.DOWN PT, R74, R62, 0x2, 0x1f ;  /* 0x08401f003e4a7f89 */ /* 0x000fe800000e0000 */
[----:B------:R0:W-:Y:S01]  /*7990*/  SHFL.DOWN PT, R79, R3, 0x2, 0x1f ;  /* 0x08401f00034f7f89 */ /* 0x0001e200000e0000 */
[----:B--2---:R-:W-:-:S03]  /*79a0*/  IMAD.MOV.U32 R70, RZ, RZ, R86 ;  /* 0x000000ffff467224 */ /* 0x004fc600078e0056 */
[----:B------:R-:W2:Y:S01]  /*79b0*/  SHFL.DOWN PT, R75, R63, 0x2, 0x1f ;  /* 0x08401f003f4b7f89 */ /* 0x000ea200000e0000 */
[----:B-1----:R-:W-:Y:S02]  /*79c0*/  IMAD.MOV.U32 R71, RZ, RZ, R85 ;  /* 0x000000ffff477224 */ /* 0x002fe400078e0055 */
[----:B0-----:R-:W-:Y:S01]  /*79d0*/  IMAD.MOV.U32 R3, RZ, RZ, R102 ;  /* 0x000000ffff037224 */ /* 0x001fe200078e0066 */
[----:B---3--:R-:W-:Y:S04]  /*79e0*/  STL.64 [R123+0x10], R72 ;  /* 0x000010487b007387 */ /* 0x008fe80000100a00 */
[----:B------:R0:W-:Y:S04]  /*79f0*/  SHFL.DOWN PT, R78, R3, 0x2, 0x1f ;  /* 0x08401f00034e7f89 */ /* 0x0001e800000e0000 */
[----:B------:R1:W-:Y:S01]  /*7a00*/  STL.64 [R123+0x118], R70 ;  /* 0x000118467b007387 */ /* 0x0003e20000100a00 */
[----:B0-----:R-:W-:-:S03]  /*7a10*/  IMAD.MOV.U32 R3, RZ, RZ, R103 ;  /* 0x000000ffff037224 */ /* 0x001fc600078e0067 */
[----:B------:R-:W-:Y:S04]  /*7a20*/  SHFL.DOWN PT, R72, R56, 0x2, 0x1f ;  /* 0x08401f0038487f89 */ /* 0x000fe800000e0000 */
[----:B------:R-:W0:Y:S01]  /*7a30*/  SHFL.DOWN PT, R73, R57, 0x2, 0x1f ;  /* 0x08401f0039497f89 */ /* 0x000e2200000e0000 */
[----:B-1----:R-:W-:-:S03]  /*7a40*/  IMAD.MOV.U32 R70, RZ, RZ, R84 ;  /* 0x000000ffff467224 */ /* 0x002fc600078e0054 */
[----:B------:R-:W-:Y:S01]  /*7a50*/  SHFL.DOWN PT, R3, R3, 0x2, 0x1f ;  /* 0x08401f0003037f89 */ /* 0x000fe200000e0000 */
[----:B------:R-:W-:-:S03]  /*7a60*/  IMAD.MOV.U32 R71, RZ, RZ, R83 ;  /* 0x000000ffff477224 */ /* 0x000fc600078e0053 */
[----:B------:R-:W-:Y:S04]  /*7a70*/  SHFL.DOWN PT, R76, R20, 0x2, 0x1f ;  /* 0x08401f00144c7f89 */ /* 0x000fe800000e0000 */
[----:B------:R1:W-:Y:S04]  /*7a80*/  STL.64 [R123+0x120], R70 ;  /* 0x000120467b007387 */ /* 0x0003e80000100a00 */
[----:B------:R-:W3:Y:S04]  /*7a90*/  SHFL.DOWN PT, R77, R21, 0x2, 0x1f ;  /* 0x08401f00154d7f89 */ /* 0x000ee800000e0000 */
[----:B--2---:R-:W-:Y:S01]  /*7aa0*/  STL.64 [R123+0x18], R74 ;  /* 0x0000184a7b007387 */ /* 0x004fe20000100a00 */
[----:B-1----:R-:W-:-:S03]  /*7ab0*/  IMAD.MOV.U32 R70, RZ, RZ, R82 ;  /* 0x000000ffff467224 */ /* 0x002fc600078e0052 */
        /* <DEDUP_REMOVED lines=9> */
[----:B---3--:R2:W-:Y:S04]  /*7b50*/  STL.64 [R123+0xc0], R76 ;  /* 0x0000c04c7b007387 */ /* 0x0085e80000100a00 */
[----:B------:R3:W-:Y:S04]  /*7b60*/  STL.64 [R123+0x130], R70 ;  /* 0x000130467b007387 */ /* 0x0007e80000100a00 */
[----:B-1----:R-:W-:Y:S01]  /*7b70*/  STL.64 [R123+0x38], R74 ;  /* 0x0000384a7b007387 */ /* 0x002fe20000100a00 */
[----:B--2---:R-:W-:-:S03]  /*7b80*/  IMAD.MOV.U32 R77, RZ, RZ, R105 ;  /* 0x000000ffff4d7224 */ /* 0x004fc600078e0069 */
[----:B------:R-:W-:Y:S01]  /*7b90*/  SHFL.DOWN PT, R74, R36, 0x2, 0x1f ;  /* 0x08401f00244a7f89 */ /* 0x000fe200000e0000 */
[----:B---3--:R-:W-:-:S03]  /*7ba0*/  IMAD.MOV.U32 R71, RZ, RZ, R3 ;  /* 0x000000ffff477224 */ /* 0x008fc600078e0003 */
        /* <DEDUP_REMOVED lines=18> */
[----:B------:R-:W3:Y:S01]  /*7cd0*/  SHFL.DOWN PT, R73, R25, 0x2, 0x1f ;  /* 0x08401f0019497f89 */ /* 0x000ee200000e0000 */
[----:B0-----:R-:W-:-:S03]  /*7ce0*/  IMAD.MOV.U32 R3, RZ, RZ, R110 ;  /* 0x000000ffff037224 */ /* 0x001fc600078e006e */
[----:B--2---:R-:W-:Y:S04]  /*7cf0*/  STL.64 [R123+0xc8], R70 ;  /* 0x0000c8467b007387 */ /* 0x004fe80000100a00 */
[----:B------:R0:W-:Y:S04]  /*7d00*/  SHFL.DOWN PT, R80, R3, 0x2, 0x1f ;  /* 0x08401f0003507f89 */ /* 0x0001e800000e0000 */
[----:B------:R-:W-:Y:S01]  /*7d10*/  STL.64 [R123+0x80], R74 ;  /* 0x0000804a7b007387 */ /* 0x000fe20000100a00 */
[----:B0-----:R-:W-:-:S03]  /*7d20*/  IMAD.MOV.U32 R3, RZ, RZ, R111 ;  /* 0x000000ffff037224 */ /* 0x001fc600078e006f */
[----:B------:R-:W-:Y:S01]  /*7d30*/  SHFL.DOWN PT, R74, R22, 0x2, 0x1f ;  /* 0x08401f00164a7f89 */ /* 0x000fe200000e0000 */
[----:B-1----:R-:W-:Y:S02]  /*7d40*/  IMAD.MOV.U32 R70, RZ, RZ, R86 ;  /* 0x000000ffff467224 */ /* 0x002fe400078e0056 */
[----:B------:R-:W-:Y:S01]  /*7d50*/  IMAD.MOV.U32 R71, RZ, RZ, R85 ;  /* 0x000000ffff477224 */ /* 0x000fe200078e0055 */
[----:B------:R0:W-:Y:S04]  /*7d60*/  SHFL.DOWN PT, R79, R3, 0x2, 0x1f ;  /* 0x08401f00034f7f89 */ /* 0x0001e800000e0000 */
[----:B------:R1:W-:Y:S01]  /*7d70*/  STL.64 [R123+0x140], R70 ;  /* 0x000140467b007387 */ /* 0x0003e20000100a00 */
[----:B0-----:R-:W-:-:S03]  /*7d80*/  IMAD.MOV.U32 R3, RZ, RZ, R112 ;  /* 0x000000ffff037224 */ /* 0x001fc600078e0070 */
[----:B------:R-:W0:Y:S04]  /*7d90*/  SHFL.DOWN PT, R75, R23, 0x2, 0x1f ;  /* 0x08401f00174b7f89 */ /* 0x000e2800000e0000 */
[----:B------:R2:W-:Y:S01]  /*7da0*/  SHFL.DOWN PT, R78, R3, 0x2, 0x1f ;  /* 0x08401f00034e7f89 */ /* 0x0005e200000e0000 */
[----:B-1----:R-:W-:-:S03]  /*7db0*/  IMAD.MOV.U32 R70, RZ, RZ, R84 ;  /* 0x000000ffff467224 */ /* 0x002fc600078e0054 */
[----:B---3--:R-:W-:Y:S01]  /*7dc0*/  STL.64 [R123+0xb0], R72 ;  /* 0x0000b0487b007387 */ /* 0x008fe20000100a00 */
[----:B------:R-:W-:Y:S02]  /*7dd0*/  IMAD.MOV.U32 R71, RZ, RZ, R83 ;  /* 0x000000ffff477224 */ /* 0x000fe400078e0053 */
[----:B--2---:R-:W-:Y:S01]  /*7de0*/  IMAD.MOV.U32 R3, RZ, RZ, R113 ;  /* 0x000000ffff037224 */ /* 0x004fe200078e0071 */
[----:B------:R-:W-:Y:S04]  /*7df0*/  SHFL.DOWN PT, R72, R16, 0x2, 0x1f ;  /* 0x08401f0010487f89 */ /* 0x000fe800000e0000 */
[----:B------:R1:W-:Y:S04]  /*7e00*/  STL.64 [R123+0x148], R70 ;  /* 0x000148467b007387 */ /* 0x0003e80000100a00 */
[----:B------:R-:W-:Y:S04]  /*7e10*/  SHFL.DOWN PT, R3, R3, 0x2, 0x1f ;  /* 0x08401f0003037f89 */ /* 0x000fe800000e0000 */
[----:B------:R-:W2:Y:S01]  /*7e20*/  SHFL.DOWN PT, R73, R17, 0x2, 0x1f ;  /* 0x08401f0011497f89 */ /* 0x000ea200000e0000 */
[----:B-1----:R-:W-:-:S03]  /*7e30*/  IMAD.MOV.U32 R70, RZ, RZ, R82 ;  /* 0x000000ffff467224 */ /* 0x002fc600078e0052 */
[----:B0-----:R-:W-:Y:S01]  /*7e40*/  STL.64 [R123+0xb8], R74 ;  /* 0x0000b84a7b007387 */ /* 0x001fe20000100a00 */
[----:B------:R-:W-:-:S03]  /*7e50*/  IMAD.MOV.U32 R71, RZ, RZ, R81 ;  /* 0x000000ffff477224 */ /* 0x000fc600078e0051 */
[----:B------:R-:W-:Y:S04]  /*7e60*/  SHFL.DOWN PT, R74, R14, 0x2, 0x1f ;  /* 0x08401f000e4a7f89 */ /* 0x000fe800000e0000 */
[----:B------:R0:W-:Y:S04]  /*7e70*/  STL.64 [R123+0x150], R70 ;  /* 0x000150467b007387 */ /* 0x0001e80000100a00 */
[----:B------:R-:W1:Y:S04]  /*7e80*/  SHFL.DOWN PT, R75, R15, 0x2, 0x1f ;  /* 0x08401f000f4b7f89 */ /* 0x000e6800000e0000 */
[----:B------:R-:W-:Y:S01]  /*7e90*/  SHFL.DOWN PT, R76, R12, 0x2, 0x1f ;  /* 0x08401f000c4c7f89 */ /* 0x000fe200000e0000 */
[----:B0-----:R-:W-:-:S03]  /*7ea0*/  IMAD.MOV.U32 R70, RZ, RZ, R80 ;  /* 0x000000ffff467224 */ /* 0x001fc600078e0050 */
[----:B------:R-:W0:Y:S01]  /*7eb0*/  SHFL.DOWN PT, R77, R13, 0x2, 0x1f ;  /* 0x08401f000d4d7f89 */ /* 0x000e2200000e0000 */
[----:B------:R-:W-:-:S03]  /*7ec0*/  IMAD.MOV.U32 R71, RZ, RZ, R79 ;  /* 0x000000ffff477224 */ /* 0x000fc600078e004f */
[----:B--2---:R-:W-:Y:S04]  /*7ed0*/  STL.64 [R123+0xd0], R72 ;  /* 0x0000d0487b007387 */ /* 0x004fe80000100a00 */
[----:B------:R2:W-:Y:S04]  /*7ee0*/  STL.64 [R123+0x158], R70 ;  /* 0x000158467b007387 */ /* 0x0005e80000100a00 */
[----:B------:R-:W-:Y:S04]  /*7ef0*/  SHFL.DOWN PT, R72, R10, 0x2, 0x1f ;  /* 0x08401f000a487f89 */ /* 0x000fe800000e0000 */
[----:B------:R-:W3:Y:S01]  /*7f00*/  SHFL.DOWN PT, R73, R11, 0x2, 0x1f ;  /* 0x08401f000b497f89 */ /* 0x000ee200000e0000 */
[----:B--2---:R-:W-:-:S03]  /*7f10*/  IMAD.MOV.U32 R71, RZ, RZ, R3 ;  /* 0x000000ffff477224 */ /* 0x004fc600078e0003 */
[----:B-1----:R-:W-:Y:S01]  /*7f20*/  STL.64 [R123+0xd8], R74 ;  /* 0x0000d84a7b007387 */ /* 0x002fe20000100a00 */
[----:B------:R-:W-:Y:S02]  /*7f30*/  IMAD.MOV.U32 R3, RZ, RZ, R116 ;  /* 0x000000ffff037224 */ /* 0x000fe400078e0074 */
[----:B------:R-:W-:Y:S01]  /*7f40*/  IMAD.MOV.U32 R70, RZ, RZ, R78 ;  /* 0x000000ffff467224 */ /* 0x000fe200078e004e */
[----:B0-----:R-:W-:Y:S04]  /*7f50*/  STL.64 [R123+0xe0], R76 ;  /* 0x0000e04c7b007387 */ /* 0x001fe80000100a00 */
[----:B------:R0:W-:Y:S04]  /*7f60*/  SHFL.DOWN PT, R84, R3, 0x2, 0x1f ;  /* 0x08401f0003547f89 */ /* 0x0001e800000e0000 */
[----:B------:R1:W-:Y:S01]  /*7f70*/  STL.64 [R123+0x160], R70 ;  /* 0x000160467b007387 */ /* 0x0003e20000100a00 */
[----:B0-----:R-:W-:-:S03]  /*7f80*/  IMAD.MOV.U32 R3, RZ, RZ, R117 ;  /* 0x000000ffff037224 */ /* 0x001fc600078e0075 */
[----:B------:R-:W-:Y:S04]  /*7f90*/  SHFL.DOWN PT, R74, R8, 0x2, 0x1f ;  /* 0x08401f00084a7f89 */ /* 0x000fe800000e0000 */
[----:B------:R0:W-:Y:S01]  /*7fa0*/  SHFL.DOWN PT, R83, R3, 0x2, 0x1f ;  /* 0x08401f0003537f89 */ /* 0x0001e200000e0000 */
[----:B-1----:R-:W-:-:S03]  /*7fb0*/  IMAD.MOV.U32 R71, RZ, RZ, R114 ;  /* 0x000000ffff477224 */ /* 0x002fc600078e0072 */
[----:B------:R-:W1:Y:S01]  /*7fc0*/  SHFL.DOWN PT, R75, R9, 0x2, 0x1f ;  /* 0x08401f00094b7f89 */ /* 0x000e6200000e0000 */
[----:B------:R-:W-:Y:S02]  /*7fd0*/  IMAD.MOV.U32 R70, RZ, RZ, R115 ;  /* 0x000000ffff467224 */ /* 0x000fe400078e0073 */
[----:B0-----:R-:W-:Y:S01]  /*7fe0*/  IMAD.MOV.U32 R3, RZ, RZ, R118 ;  /* 0x000000ffff037224 */ /* 0x001fe200078e0076 */
[----:B------:R-:W-:Y:S04]  /*7ff0*/  SHFL.DOWN PT, R86, R71, 0x2, 0x1f ;  /* 0x08401f0047567f89 */ /* 0x000fe800000e0000 */
[----:B------:R0:W-:Y:S04]  /*8000*/  SHFL.DOWN PT, R82, R3, 0x2, 0x1f ;  /* 0x08401f0003527f89 */ /* 0x0001e800000e0000 */
[----:B------:R-:W-:Y:S01]  /*8010*/  SHFL.DOWN PT, R85, R70, 0x2, 0x1f ;  /* 0x08401f0046557f89 */ /* 0x000fe200000e0000 */
[----:B0-----:R-:W-:-:S03]  /*8020*/  IMAD.MOV.U32 R3, RZ, RZ, R119 ;  /* 0x000000ffff037224 */ /* 0x001fc600078e0077 */
[----:B------:R-:W-:Y:S04]  /*8030*/  SHFL.DOWN PT, R76, R6, 0x2, 0x1f ;  /* 0x08401f00064c7f89 */ /* 0x000fe800000e0000 */
[----:B------:R0:W-:Y:S04]  /*8040*/  SHFL.DOWN PT, R81, R3, 0x2, 0x1f ;  /* 0x08401f0003517f89 */ /* 0x0001e800000e0000 */
[----:B------:R-:W2:Y:S01]  /*8050*/  SHFL.DOWN PT, R77, R7, 0x2, 0x1f ;  /* 0x08401f00074d7f89 */ /* 0x000ea200000e0000 */
[----:B0-----:R-:W-:-:S03]  /*8060*/  IMAD.MOV.U32 R3, RZ, RZ, R90 ;  /* 0x000000ffff037224 */ /* 0x001fc600078e005a */
[----:B------:R-:W-:Y:S04]  /*8070*/  SHFL.DOWN PT, R78, R4, 0x2, 0x1f ;  /* 0x08401f00044e7f89 */ /* 0x000fe800000e0000 */
[----:B------:R0:W-:Y:S04]  /*8080*/  SHFL.DOWN PT, R80, R3, 0x2, 0x1f ;  /* 0x08401f0003507f89 */ /* 0x0001e800000e0000 */
[----:B------:R-:W4:Y:S01]  /*8090*/  SHFL.DOWN PT, R79, R5, 0x2, 0x1f ;  /* 0x08401f00054f7f89 */ /* 0x000f2200000e0000 */
[----:B0-----:R-:W-:-:S03]  /*80a0*/  IMAD.MOV.U32 R3, RZ, RZ, R91 ;  /* 0x000000ffff037224 */ /* 0x001fc600078e005b */
[----:B------:R-:W-:Y:S04]  /*80b0*/  SHFL.DOWN PT, R70, R88, 0x2, 0x1f ;  /* 0x08401f0058467f89 */ /* 0x000fe800000e0000 */
[----:B------:R-:W0:Y:S04]  /*80c0*/  SHFL.DOWN PT, R71, R2, 0x2, 0x1f ;  /* 0x08401f0002477f89 */ /* 0x000e2800000e0000 */
[----:B------:R-:W5:Y:S04]  /*80d0*/  SHFL.DOWN PT, R3, R3, 0x2, 0x1f ;  /* 0x08401f0003037f89 */ /* 0x000f6800000e0000 */
[----:B---3--:R3:W-:Y:S04]  /*80e0*/  STL.64 [R123+0xe8], R72 ;  /* 0x0000e8487b007387 */ /* 0x0087e80000100a00 */
[----:B-1----:R-:W-:Y:S04]  /*80f0*/  STL.64 [R123+0xf0], R74 ;  /* 0x0000f04a7b007387 */ /* 0x002fe80000100a00 */
[----:B--2---:R-:W-:Y:S01]  /*8100*/  STL.64 [R123+0xf8], R76 ;  /* 0x0000f84c7b007387 */ /* 0x004fe20000100a00 */
[----:B---3--:R-:W-:-:S03]  /*8110*/  IMAD.MOV.U32 R72, RZ, RZ, R86 ;  /* 0x000000ffff487224 */ /* 0x008fc600078e0056 */
[----:B----4-:R-:W-:Y:S01]  /*8120*/  STL.64 [R123+0x100], R78 ;  /* 0x0001004e7b007387 */ /* 0x010fe20000100a00 */
[----:B------:R-:W-:-:S03]  /*8130*/  IMAD.MOV.U32 R73, RZ, RZ, R85 ;  /* 0x000000ffff497224 */ /* 0x000fc600078e0055 */
[----:B0-----:R-:W-:Y:S04]  /*8140*/  STL.64 [R123], R70 ;  /* 0x000000467b007387 */ /* 0x001fe80000100a00 */
        /* <DEDUP_REMOVED lines=8> */
[----:B-----5:R-:W-:Y:S02]  /*81d0*/  IMAD.MOV.U32 R73, RZ, RZ, R3 ;  /* 0x000000ffff497224 */ /* 0x020fe400078e0003 */
[----:B------:R-:W-:-:S03]  /*81e0*/  IMAD.MOV.U32 R3, RZ, RZ, R88 ;  /* 0x000000ffff037224 */ /* 0x000fc600078e0058 */
[----:B------:R0:W-:Y:S01]  /*81f0*/  STL.64 [R123+0x180], R72 ;  /* 0x000180487b007387 */ /* 0x0001e20000100a00 */
[----:B------:R-:W-:Y:S05]  /*8200*/  @P0 BRA `(.L_x_5060) ;  /* 0x0000004000240947 */ /* 0x000fea0003800000 */
[-C--:B------:R-:W-:Y:S01]  /*8210*/  FSETP.GT.FTZ.AND P0, PT, R88, R70.reuse, PT ;  /* 0x000000465800720b */ /* 0x080fe20003f14000 */
[----:B0-----:R-:W-:Y:S01]  /*8220*/  IMAD.MOV.U32 R72, RZ, RZ, R66 ;  /* 0x000000ffff487224 */ /* 0x001fe200078e0042 */
[----:B------:R-:W-:Y:S02]  /*8230*/  PRMT R74, R96, 0x7632, R74 ;  /* 0x00007632604a7816 */ /* 0x000fe4000000004a */
[----:B------:R-:W-:Y:S02]  /*8240*/  FSEL R3, R88, R70, P0 ;  /* 0x0000004658037208 */ /* 0x000fe40000000000 */
[----:B------:R-:W-:Y:S02]  /*8250*/  FSEL R70, R70, R88, P0 ;  /* 0x0000005846467208 */ /* 0x000fe40000000000 */
[----:B------:R-:W-:Y:S02]  /*8260*/  FSEL R73, R2, R71, P0 ;  /* 0x0000004702497208 */ /* 0x000fe40000000000 */
[----:B------:R-:W-:Y:S01]  /*8270*/  FSEL R2, R71, R2, P0 ;  /* 0x0000000247027208 */ /* 0x000fe20000000000 */
[----:B------:R-:W-:-:S04]  /*8280*/  FADD.FTZ R70, -R3, R70 ;  /* 0x0000004603467221 */ /* 0x000fc80000010100 */
[----:B------:R-:W-:-:S06]  /*8290*/  FMUL.FTZ R70, R70, 1.4426950216293334961 ;  /* 0x3fb8aa3b46467820 */ /* 0x000fcc0000410000 */
[----:B------:R-:W0:Y:S02]  /*82a0*/  MUFU.EX2 R70, R70 ;  /* 0x0000004600467308 */ /* 0x000e240000000800 */
[----:B0-----:R-:W-:Y:S01]  /*82b0*/  FFMA.FTZ R2, R2, R70, R73 ;  /* 0x0000004602027223 */ /* 0x001fe20000010049 */
[----:B------:R-:W-:Y:S02]  /*82c0*/  VIADD R70, R123, 0x8 ;  /* 0x000000087b467836 */ /* 0x000fe40000000000 */
[----:B------:R-:W-:-:S07]  /*82d0*/  IMAD.MOV.U32 R73, RZ, RZ, RZ ;  /* 0x000000ffff497224 */ /* 0x000fce00078e00ff */
.L_x_5250:
        /* <DEDUP_REMOVED lines=20> */
.L_x_5062:
[----:B------:R-:W-:Y:S01]  /*8420*/  IMAD.MOV.U32 R66, RZ, RZ, R5 ;  /* 0x000000ffff427224 */ /* 0x000fe200078e0005 */
[--C-:B------:R-:W-:Y:S01]  /*8430*/  PRMT R74, R74, 0x7610, R91.reuse ;  /* 0x000076104a4a7816 */ /* 0x100fe2000000005b */
[----:B------:R-:W-:Y:S01]  /*8440*/  IMAD.MOV.U32 R5, RZ, RZ, R4 ;  /* 0x000000ffff057224 */ /* 0x000fe200078e0004 */
[----:B------:R-:W-:-:S07]  /*8450*/  PRMT R91, R91, 0x5410, R91 ;  /* 0x000054105b5b7816 */ /* 0x000fce000000005b */
.L_x_5063:
[----:B------:R-:W-:Y:S05]  /*8460*/  BSYNC.RECONVERGENT B1 ;  /* 0x0000000000017941 */ /* 0x000fea0003800200 */
.L_x_5061:
        /* <DEDUP_REMOVED lines=11> */
.L_x_5065:
[----:B------:R-:W-:Y:S01]  /*8520*/  IMAD.MOV.U32 R71, RZ, RZ, R66 ;  /* 0x000000ffff477224 */ /* 0x000fe200078e0042 */
[----:B------:R-:W-:Y:S01]  /*8530*/  PRMT R75, R75, 0x7610, R74 ;  /* 0x000076104b4b7816 */ /* 0x000fe2000000004a */
[----:B------:R-:W-:Y:S01]  /*8540*/  IMAD.MOV.U32 R4, RZ, RZ, R7 ;  /* 0x000000ffff047224 */ /* 0x000fe200078e0007 */
[----:B------:R-:W-:-:S07]  /*8550*/  PRMT R91, R90, 0x7632, R91 ;  /* 0x000076325a5b7816 */ /* 0x000fce000000005b */
.L_x_5066:
[----:B------:R-:W-:Y:S05]  /*8560*/  BSYNC.RECONVERGENT B1 ;  /* 0x0000000000017941 */ /* 0x000fea0003800200 */
.L_x_5064:
        /* <DEDUP_REMOVED lines=11> */
.L_x_5068:
[----:B------:R-:W-:Y:S01]  /*8620*/  IMAD.MOV.U32 R66, RZ, RZ, R71 ;  /* 0x000000ffff427224 */ /* 0x000fe200078e0047 */
[----:B------:R-:W-:Y:S01]  /*8630*/  PRMT R75, R75, 0x7632, R75 ;  /* 0x000076324b4b7816 */ /* 0x000fe2000000004b */
[----:B------:R-:W-:Y:S01]  /*8640*/  IMAD.MOV.U32 R7, RZ, RZ, R6 ;  /* 0x000000ffff077224 */ /* 0x000fe200078e0006 */
[----:B------:R-:W-:-:S07]  /*8650*/  PRMT R90, R90, 0x5410, R90 ;  /* 0x000054105a5a7816 */ /* 0x000fce000000005a */
.L_x_5069:
[----:B------:R-:W-:Y:S05]  /*8660*/  BSYNC.RECONVERGENT B1 ;  /* 0x0000000000017941 */ /* 0x000fea0003800200 */
.L_x_5067:
        /* <DEDUP_REMOVED lines=11> */
.L_x_5071:
[----:B------:R-:W-:Y:S01]  /*8720*/  IMAD.MOV.U32 R71, RZ, RZ, R66 ;  /* 0x000000ffff477224 */ /* 0x000fe200078e0042 */
[----:B------:R-:W-:Y:S01]  /*8730*/  PRMT R76, R75, 0x7610, R76 ;  /* 0x000076104b4c7816 */ /* 0x000fe2000000004c */
[----:B------:R-:W-:Y:S01]  /*8740*/  IMAD.MOV.U32 R6, RZ, RZ, R9 ;  /* 0x000000ffff067224 */ /* 0x000fe200078e0009 */
[----:B------:R-:W-:-:S07]  /*8750*/  PRMT R90, R119, 0x7632, R90 ;  /* 0x00007632775a7816 */ /* 0x000fce000000005a */
.L_x_5072:
[----:B------:R-:W-:Y:S05]  /*8760*/  BSYNC.RECONVERGENT B1 ;  /* 0x0000000000017941 */ /* 0x000fea0003800200 */
.L_x_5070:
        /* <DEDUP_REMOVED lines=11> */
.L_x_5074:
[----:B------:R-:W-:Y:S01]  /*8820*/  IMAD.MOV.U32 R66, RZ, RZ, R71 ;  /* 0x000000ffff427224 */ /* 0x000fe200078e0047 */
[----:B------:R-:W-:Y:S01]  /*8830*/  PRMT R74, R74, 0x5410, R76 ;  /* 0x000054104a4a7816 */ /* 0x000fe2000000004c */
[----:B------:R-:W-:Y:S01]  /*8840*/  IMAD.MOV.U32 R9, RZ, RZ, R8 ;  /* 0x000000ffff097224 */ /* 0x000fe200078e0008 */
[----:B------:R-:W-:-:S07]  /*8850*/  PRMT R119, R119, 0x5410, R119 ;  /* 0x0000541077777816 */ /* 0x000fce0000000077 */
.L_x_5075:
[----:B------:R-:W-:Y:S05]  /*8860*/  BSYNC.RECONVERGENT B1 ;  /* 0x0000000000017941 */ /* 0x000fea0003800200 */
.L_x_5073:
        /* <DEDUP_REMOVED lines=11> */
.L_x_5077:
[----:B------:R-:W-:Y:S01]  /*8920*/  IMAD.MOV.U32 R71, RZ, RZ, R66 ;  /* 0x000000ffff477224 */ /* 0x000fe200078e0042 */
[----:B------:R-:W-:Y:S01]  /*8930*/  PRMT R75, R75, 0x7610, R74 ;  /* 0x000076104b4b7816 */ /* 0x000fe2000000004a */
[----:B------:R-:W-:Y:S01]  /*8940*/  IMAD.MOV.U32 R8, RZ, RZ, R11 ;  /* 0x000000ffff087224 */ /* 0x000fe200078e000b */
[----:B------:R-:W-:-:S07]  /*8950*/  PRMT R119, R118, 0x7632, R119 ;  /* 0x0000763276777816 */ /* 0x000fce0000000077 */
.L_x_5078:
[----:B------:R-:W-:Y:S05]  /*8960*/  BSYNC.RECONVERGENT B1 ;  /* 0x0000000000017941 */ /* 0x000fea0003800200 */
.L_x_5076:
        /* <DEDUP_REMOVED lines=11> */
.L_x_5080:
[----:B------:R-:W-:Y:S01]  /*8a20*/  IMAD.MOV.U32 R66, RZ, RZ, R71 ;  /* 0x000000ffff427224 */ /* 0x000fe200078e0047 */
[----:B------:R-:W-:Y:S01]  /*8a30*/  PRMT R75, R75, 0x7632, R75 ;  /* 0x000076324b4b7816 */ /* 0x000fe2000000004b */
[----:B------:R-:W-:Y:S01]  /*8a40*/  IMAD.MOV.U32 R11, RZ, RZ, R10 ;  /* 0x000000ffff0b7224 */ /* 0x000fe200078e000a */
[----:B------:R-:W-:-:S07]  /*8a50*/  PRMT R118, R118, 0x5410, R118 ;  /* 0x0000541076767816 */ /* 0x000fce0000000076 */
.L_x_5081:
[----:B------:R-:W-:Y:S05]  /*8a60*/  BSYNC.RECONVERGENT B1 ;  /* 0x0000000000017941 */ /* 0x000fea0003800200 */
.L_x_5079:
        /* <DEDUP_REMOVED lines=11> */
.L_x_5083:
[----:B------:R-:W-:Y:S01]  /*8b20*/  IMAD.MOV.U32 R71, RZ, RZ, R66 ;  /* 0x000000ffff477224 */ /* 0x000fe200078e0042 */
[----:B------:R-:W-:Y:S01]  /*8b30*/  PRMT R76, R75, 0x7610, R76 ;  /* 0x000076104b4c7816 */ /* 0x000fe2000000004c */
[----:B------:R-:W-:Y:S01]  /*8b40*/  IMAD.MOV.U32 R10, RZ, RZ, R13 ;  /* 0x000000ffff0a7224 */ /* 0x000fe200078e000d */
[----:B------:R-:W-:-:S07]  /*8b50*/  PRMT R118, R117, 0x7632, R118 ;  /* 0x0000763275767816 */ /* 0x000fce0000000076 */
.L_x_5084:
[----:B------:R-:W-:Y:S05]  /*8b60*/  BSYNC.RECONVERGENT B1 ;  /* 0x0000000000017941 */ /* 0x000fea0003800200 */
.L_x_5082:
        /* <DEDUP_REMOVED lines=11> */
.L_x_5086:
[----:B------:R-:W-:Y:S01]  /*8c20*/  IMAD.MOV.U32 R66, RZ, RZ, R71 ;  /* 0x000000ffff427224 */ /* 0x000fe200078e0047 */
[----:B------:R-:W-:Y:S01]  /*8c30*/  PRMT R74, R74, 0x5410, R76 ;  /* 0x000054104a4a7816 */ /* 0x000fe2000000004c */
[----:B------:R-:W-:Y:S01]  /*8c40*/  IMAD.MOV.U32 R13, RZ, RZ, R12 ;  /* 0x000000ffff0d7224 */ /* 0x000fe200078e000c */
[----:B------:R-:W-:-:S07]  /*8c50*/  PRMT R117, R117, 0x5410, R117 ;  /* 0x0000541075757816 */ /* 0x000fce0000000075 */
.L_x_5087:
[----:B------:R-:W-:Y:S05]  /*8c60*/  BSYNC.RECONVERGENT B1 ;  /* 0x0000000000017941 */ /* 0x000fea0003800200 */
.L_x_5085:
        /* <DEDUP_REMOVED lines=11> */
.L_x_5089:
[----:B------:R-:W-:Y:S01]  /*8d20*/  IMAD.MOV.U32 R71, RZ, RZ, R66 ;  /* 0x000000ffff477224 */ /* 0x000fe200078e0042 */
[----:B------:R-:W-:Y:S01]  /*8d30*/  PRMT R75, R75, 0x7610, R74 ;  /* 0x000076104b4b7816 */ /* 0x000fe2000000004a */
[----:B------:R-:W-:Y:S01]  /*8d40*/  IMAD.MOV.U32 R12, RZ, RZ, R15 ;  /* 0x000000ffff0c7224 */ /* 0x000fe200078e000f */
[----:B------:R-:W-:-:S07]  /*8d50*/  PRMT R117, R116, 0x7632, R117 ;  /* 0x0000763274757816 */ /* 0x000fce0000000075 */
.L_x_5090:
[----:B------:R-:W-:Y:S05]  /*8d60*/  BSYNC.RECONVERGENT B1 ;  /* 0x0000000000017941 */ /* 0x000fea0003800200 */
.L_x_5088:
        /* <DEDUP_REMOVED lines=11> */
.L_x_5092:
[----:B------:R-:W-:Y:S01]  /*8e20*/  IMAD.MOV.U32 R66, RZ, RZ, R71 ;  /* 0x000000ffff427224 */ /* 0x000fe200078e0047 */
[----:B------:R-:W-:Y:S01]  /*8e30*/  PRMT R75, R75, 0x7632, R75 ;  /* 0x000076324b4b7816 */ /* 0x000fe2000000004b */
[----:B------:R-:W-:Y:S01]  /*8e40*/  IMAD.MOV.U32 R15, RZ, RZ, R14 ;  /* 0x000000ffff0f7224 */ /* 0x000fe200078e000e */
[----:B------:R-:W-:-:S07]  /*8e50*/  PRMT R116, R116, 0x5410, R116 ;  /* 0x0000541074747816 */ /* 0x000fce0000000074 */
.L_x_5093:
[----:B------:R-:W-:Y:S05]  /*8e60*/  BSYNC.RECONVERGENT B1 ;  /* 0x0000000000017941 */ /* 0x000fea0003800200 */
.L_x_5091:
        /* <DEDUP_REMOVED lines=11> */
.L_x_5095:
[----:B------:R-:W-:Y:S01]  /*8f20*/  IMAD.MOV.U32 R71, RZ, RZ, R66 ;  /* 0x000000ffff477224 */ /* 0x000fe200078e0042 */
[----:B------:R-:W-:Y:S01]  /*8f30*/  PRMT R76, R75, 0x7610, R76 ;  /* 0x000076104b4c7816 */ /* 0x000fe2000000004c */
[----:B------:R-:W-:Y:S01]  /*8f40*/  IMAD.MOV.U32 R14, RZ, RZ, R17 ;  /* 0x000000ffff0e7224 */ /* 0x000fe200078e0011 */
[----:B------:R-:W-:-:S07]  /*8f50*/  PRMT R116, R115, 0x7632, R116 ;  /* 0x0000763273747816 */ /* 0x000fce0000000074 */
.L_x_5096:
[----:B------:R-:W-:Y:S05]  /*8f60*/  BSYNC.RECONVERGENT B1 ;  /* 0x0000000000017941 */ /* 0x000fea0003800200 */
.L_x_5094:
        /* <DEDUP_REMOVED lines=11> */
.L_x_5098:
[----:B------:R-:W-:Y:S01]  /*9020*/  IMAD.MOV.U32 R66, RZ, RZ, R71 ;  /* 0x000000ffff427224 */ /* 0x000fe200078e0047 */
[----:B------:R-:W-:Y:S01]  /*9030*/  PRMT R74, R74, 0x5410, R76 ;  /* 0x000054104a4a7816 */ /* 0x000fe2000000004c */
[----:B------:R-:W-:Y:S01]  /*9040*/  IMAD.MOV.U32 R17, RZ, RZ, R16 ;  /* 0x000000ffff117224 */ /* 0x000fe200078e0010 */
[----:B------:R-:W-:-:S07]  /*9050*/  PRMT R115, R115, 0x5410, R115 ;  /* 0x0000541073737816 */ /* 0x000fce0000000073 */
.L_x_5099:
[----:B------:R-:W-:Y:S05]  /*9060*/  BSYNC.RECONVERGENT B1 ;  /* 0x0000000000017941 */ /* 0x000fea0003800200 */
.L_x_5097:
        /* <DEDUP_REMOVED lines=11> */
.L_x_5101:
[----:B------:R-:W-:Y:S01]  /*9120*/  IMAD.MOV.U32 R71, RZ, RZ, R66 ;  /* 0x000000ffff477224 */ /* 0x000fe200078e0042 */
[----:B------:R-:W-:Y:S01]  /*9130*/  PRMT R75, R75, 0x7610, R74 ;  /* 0x000076104b4b7816 */ /* 0x000fe2000000004a */
[----:B------:R-:W-:Y:S01]  /*9140*/  IMAD.MOV.U32 R16, RZ, RZ, R19 ;  /* 0x000000ffff107224 */ /* 0x000fe200078e0013 */
[----:B------:R-:W-:-:S07]  /*9150*/  PRMT R115, R114, 0x7632, R115 ;  /* 0x0000763272737816 */ /* 0x000fce0000000073 */
.L_x_5102:
[----:B------:R-:W-:Y:S05]  /*9160*/  BSYNC.RECONVERGENT B1 ;  /* 0x0000000000017941 */ /* 0x000fea0003800200 */
.L_x_5100:
        /* <DEDUP_REMOVED lines=11> */
.L_x_5104:
[----:B------:R-:W-:Y:S01]  /*9220*/  IMAD.MOV.U32 R66, RZ, RZ, R71 ;  /* 0x000000ffff427224 */ /* 0x000fe200078e0047 */
[----:B------:R-:W-:Y:S01]  /*9230*/  PRMT R75, R75, 0x7632, R75 ;  /* 0x000076324b4b7816 */ /* 0x000fe2000000004b */
[----:B------:R-:W-:Y:S01]  /*9240*/  IMAD.MOV.U32 R19, RZ, RZ, R18 ;  /* 0x000000ffff137224 */ /* 0x000fe200078e0012 */
[----:B------:R-:W-:-:S07]  /*9250*/  PRMT R114, R114, 0x5410, R114 ;  /* 0x0000541072727816 */ /* 0x000fce0000000072 */
.L_x_5105:
[----:B------:R-:W-:Y:S05]  /*9260*/  BSYNC.RECONVERGENT B1 ;  /* 0x0000000000017941 */ /* 0x000fea0003800200 */
.L_x_5103:
        /* <DEDUP_REMOVED lines=11> */
.L_x_5107:
[----:B------:R-:W-:Y:S01]  /*9320*/  IMAD.MOV.U32 R71, RZ, RZ, R66 ;  /* 0x000000ffff477224 */ /* 0x000fe200078e0042 */
[----:B------:R-:W-:Y:S01]  /*9330*/  PRMT R76, R75, 0x7610, R76 ;  /* 0x000076104b4c7816 */ /* 0x000fe2000000004c */
[----:B------:R-:W-:Y:S01]  /*9340*/  IMAD.MOV.U32 R18, RZ, RZ, R21 ;  /* 0x000000ffff127224 */ /* 0x000fe200078e0015 */
[----:B------:R-:W-:-:S07]  /*9350*/  PRMT R114, R113, 0x7632, R114 ;  /* 0x0000763271727816 */ /* 0x000fce0000000072 */
.L_x_5108:
[----:B------:R-:W-:Y:S05]  /*9360*/  BSYNC.RECONVERGENT B1 ;  /* 0x0000000000017941 */ /* 0x000fea0003800200 */
.L_x_5106:
        /* <DEDUP_REMOVED lines=11> */
.L_x_5110:
[----:B------:R-:W-:Y:S01]  /*9420*/  IMAD.MOV.U32 R66, RZ, RZ, R71 ;  /* 0x000000ffff427224 */ /* 0x000fe200078e0047 */
[----:B------:R-:W-:Y:S01]  /*9430*/  PRMT R74, R74, 0x5410, R76 ;  /* 0x000054104a4a7816 */ /* 0x000fe2000000004c */
[----:B------:R-:W-:Y:S01]  /*9440*/  IMAD.MOV.U32 R21, RZ, RZ, R20 ;  /* 0x000000ffff157224 */ /* 0x000fe200078e0014 */
[----:B------:R-:W-:-:S07]  /*9450*/  PRMT R113, R113, 0x5410, R113 ;  /* 0x0000541071717816 */ /* 0x000fce0000000071 */
.L_x_5111:
[----:B------:R-:W-:Y:S05]  /*9460*/  BSYNC.RECONVERGENT B1 ;  /* 0x0000000000017941 */ /* 0x000fea0003800200 */
.L_x_5109:
        /* <DEDUP_REMOVED lines=11> */
.L_x_5113:
[----:B------:R-:W-:Y:S01]  /*9520*/  IMAD.MOV.U32 R71, RZ, RZ, R66 ;  /* 0x000000ffff477224 */ /* 0x000fe200078e0042 */
[----:B------:R-:W-:Y:S01]  /*9530*/  PRMT R75, R75, 0x7610, R74 ;  /* 0x000076104b4b7816 */ /* 0x000fe2000000004a */
[----:B------:R-:W-:Y:S01]  /*9540*/  IMAD.MOV.U32 R20, RZ, RZ, R23 ;  /* 0x000000ffff147224 */ /* 0x000fe200078e0017 */
[----:B------:R-:W-:-:S07]  /*9550*/  PRMT R113, R112, 0x7632, R113 ;  /* 0x0000763270717816 */ /* 0x000fce0000000071 */
.L_x_5114:
[----:B------:R-:W-:Y:S05]  /*9560*/  BSYNC.RECONVERGENT B1 ;  /* 0x0000000000017941 */ /* 0x000fea0003800200 */
.L_x_5112:
        /* <DEDUP_REMOVED lines=11> */
.L_x_5116:
[----:B------:R-:W-:Y:S01]  /*9620*/  IMAD.MOV.U32 R66, RZ, RZ, R71 ;  /* 0x000000ffff427224 */ /* 0x000fe200078e0047 */
[----:B------:R-:W-:Y:S01]  /*9630*/  PRMT R75, R75, 0x7632, R75 ;  /* 0x000076324b4b7816 */ /* 0x000fe2000000004b */
[----:B------:R-:W-:Y:S01]  /*9640*/  IMAD.MOV.U32 R23, RZ, RZ, R22 ;  /* 0x000000ffff177224 */ /* 0x000fe200078e0016 */
[----:B------:R-:W-:-:S07]  /*9650*/  PRMT R112, R112, 0x5410, R112 ;  /* 0x0000541070707816 */ /* 0x000fce0000000070 */
.L_x_5117:
[----:B------:R-:W-:Y:S05]  /*9660*/  BSYNC.RECONVERGENT B1 ;  /* 0x0000000000017941 */ /* 0x000fea0003800200 */
.L_x_5115:
        /* <DEDUP_REMOVED lines=11> */
.L_x_5119:
[----:B------:R-:W-:Y:S01]  /*9720*/  IMAD.MOV.U32 R71, RZ, RZ, R66 ;  /* 0x000000ffff477224 */ /* 0x000fe200078e0042 */
[----:B------:R-:W-:Y:S01]  /*9730*/  PRMT R76, R75, 0x7610, R76 ;  /* 0x000076104b4c7816 */ /* 0x000fe2000000004c */
[----:B------:R-:W-:Y:S01]  /*9740*/  IMAD.MOV.U32 R22, RZ, RZ, R25 ;  /* 0x000000ffff167224 */ /* 0x000fe200078e0019 */
[----:B------:R-:W-:-:S07]  /*9750*/  PRMT R112, R111, 0x7632, R112 ;  /* 0x000076326f707816 */ /* 0x000fce0000000070 */
.L_x_5120:
[----:B------:R-:W-:Y:S05]  /*9760*/  BSYNC.RECONVERGENT B1 ;  /* 0x0000000000017941 */ /* 0x000fea0003800200 */
.L_x_5118:
        /* <DEDUP_REMOVED lines=11> */
.L_x_5122:
[----:B------:R-:W-:Y:S01]  /*9820*/  IMAD.MOV.U32 R66, RZ, RZ, R71 ;  /* 0x000000ffff427224 */ /* 0x000fe200078e0047 */
[----:B------:R-:W-:Y:S01]  /*9830*/  PRMT R74, R74, 0x5410, R76 ;  /* 0x000054104a4a7816 */ /* 0x000fe2000000004c */
[----:B------:R-:W-:Y:S01]  /*9840*/  IMAD.MOV.U32 R25, RZ, RZ, R24 ;  /* 0x000000ffff197224 */ /* 0x000fe200078e0018 */
[----:B------:R-:W-:-:S07]  /*9850*/  PRMT R111, R111, 0x5410, R111 ;  /* 0x000054106f6f7816 */ /* 0x000fce000000006f */
.L_x_5123:
[----:B------:R-:W-:Y:S05]  /*9860*/  BSYNC.RECONVERGENT B1 ;  /* 0x0000000000017941 */ /* 0x000fea0003800200 */
.L_x_5121:
        /* <DEDUP_REMOVED lines=11> */
.L_x_5125:
[----:B------:R-:W-:Y:S01]  /*9920*/  IMAD.MOV.U32 R71, RZ, RZ, R66 ;  /* 0x000000ffff477224 */ /* 0x000fe200078e0042 */
[----:B------:R-:W-:Y:S01]  /*9930*/  PRMT R75, R75, 0x7610, R74 ;  /* 0x000076104b4b7816 */ /* 0x000fe2000000004a */
[----:B------:R-:W-:Y:S01]  /*9940*/  IMAD.MOV.U32 R24, RZ, RZ, R27 ;  /* 0x000000ffff187224 */ /* 0x000fe200078e001b */
[----:B------:R-:W-:-:S07]  /*9950*/  PRMT R111, R110, 0x7632, R111 ;  /* 0x000076326e6f7816 */ /* 0x000fce000000006f */
.L_x_5126:
[----:B------:R-:W-:Y:S05]  /*9960*/  BSYNC.RECONVERGENT B1 ;  /* 0x0000000000017941 */ /* 0x000fea0003800200 */
.L_x_5124:
        /* <DEDUP_REMOVED lines=11> */
.L_x_5128:
[----:B------:R-:W-:Y:S01]  /*9a20*/  IMAD.MOV.U32 R66, RZ, RZ, R71 ;  /* 0x000000ffff427224 */ /* 0x000fe200078e0047 */
[----:B------:R-:W-:Y:S01]  /*9a30*/  PRMT R75, R75, 0x7632, R75 ;  /* 0x000076324b4b7816 */ /* 0x000fe2000000004b */
[----:B------:R-:W-:Y:S01]  /*9a40*/  IMAD.MOV.U32 R27, RZ, RZ, R26 ;  /* 0x000000ffff1b7224 */ /* 0x000fe200078e001a */
[----:B------:R-:W-:-:S07]  /*9a50*/  PRMT R110, R110, 0x5410, R110 ;  /* 0x000054106e6e7816 */ /* 0x000fce000000006e */
.L_x_5129:
[----:B------:R-:W-:Y:S05]  /*9a60*/  BSYNC.RECONVERGENT B1 ;  /* 0x0000000000017941 */ /* 0x000fea0003800200 */
.L_x_5127:
        /* <DEDUP_REMOVED lines=11> */
.L_x_5131:
[----:B------:R-:W-:Y:S01]  /*9b20*/  IMAD.MOV.U32 R71, RZ, RZ, R66 ;  /* 0x000000ffff477224 */ /* 0x000fe200078e0042 */
[----:B------:R-:W-:Y:S01]  /*9b30*/  PRMT R76, R75, 0x7610, R76 ;  /* 0x000076104b4c7816 */ /* 0x000fe2000000004c */
[----:B------:R-:W-:Y:S01]  /*9b40*/  IMAD.MOV.U32 R26, RZ, RZ, R29 ;  /* 0x000000ffff1a7224 */ /* 0x000fe200078e001d */
[----:B------:R-:W-:-:S07]  /*9b50*/  PRMT R110, R109, 0x7632, R110 ;  /* 0x000076326d6e7816 */ /* 0x000fce000000006e */
.L_x_5132:
[----:B------:R-:W-:Y:S05]  /*9b60*/  BSYNC.RECONVERGENT B1 ;  /* 0x0000000000017941 */ /* 0x000fea0003800200 */
.L_x_5130:
        /* <DEDUP_REMOVED lines=11> */
.L_x_5134:
[----:B------:R-:W-:Y:S01]  /*9c20*/  IMAD.MOV.U32 R66, RZ, RZ, R71 ;  /* 0x000000ffff427224 */ /* 0x000fe200078e0047 */
[----:B------:R-:W-:Y:S01]  /*9c30*/  PRMT R74, R74, 0x5410, R76 ;  /* 0x000054104a4a7816 */ /* 0x000fe2000000004c */
[----:B------:R-:W-:Y:S01]  /*9c40*/  IMAD.MOV.U32 R29, RZ, RZ, R28 ;  /* 0x000000ffff1d7224 */ /* 0x000fe200078e001c */
[----:B------:R-:W-:-:S07]  /*9c50*/  PRMT R109, R109, 0x5410, R109 ;  /* 0x000054106d6d7816 */ /* 0x000fce000000006d */
.L_x_5135:
[----:B------:R-:W-:Y:S05]  /*9c60*/  BSYNC.RECONVERGENT B1 ;  /* 0x0000000000017941 */ /* 0x000fea0003800200 */
.L_x_5133:
        /* <DEDUP_REMOVED lines=11> */
.L_x_5137:
[----:B------:R-:W-:Y:S01]  /*9d20*/  IMAD.MOV.U32 R71, RZ, RZ, R66 ;  /* 0x000000ffff477224 */ /* 0x000fe200078e0042 */
[----:B------:R-:W-:Y:S01]  /*9d30*/  PRMT R75, R75, 0x7610, R74 ;  /* 0x000076104b4b7816 */ /* 0x000fe2000000004a */
[----:B------:R-:W-:Y:S01]  /*9d40*/  IMAD.MOV.U32 R28, RZ, RZ, R31 ;  /* 0x000000ffff1c7224 */ /* 0x000fe200078e001f */
[----:B------:R-:W-:-:S07]  /*9d50*/  PRMT R109, R108, 0x7632, R109 ;  /* 0x000076326c6d7816 */ /* 0x000fce000000006d */
.L_x_5138:
[----:B------:R-:W-:Y:S05]  /*9d60*/  BSYNC.RECONVERGENT B1 ;  /* 0x0000000000017941 */ /* 0x000fea0003800200 */
.L_x_5136:
        /* <DEDUP_REMOVED lines=11> */
.L_x_5140:
[----:B------:R-:W-:Y:S01]  /*9e20*/  IMAD.MOV.U32 R66, RZ, RZ, R71 ;  /* 0x000000ffff427224 */ /* 0x000fe200078e0047 */
[----:B------:R-:W-:Y:S01]  /*9e30*/  PRMT R75, R75, 0x7632, R75 ;  /* 0x000076324b4b7816 */ /* 0x000fe2000000004b */
[----:B------:R-:W-:Y:S01]  /*9e40*/  IMAD.MOV.U32 R31, RZ, RZ, R30 ;  /* 0x000000ffff1f7224 */ /* 0x000fe200078e001e */
[----:B------:R-:W-:-:S07]  /*9e50*/  PRMT R108, R108, 0x5410, R108 ;  /* 0x000054106c6c7816 */ /* 0x000fce000000006c */
.L_x_5141:
[----:B------:R-:W-:Y:S05]  /*9e60*/  BSYNC.RECONVERGENT B1 ;  /* 0x0000000000017941 */ /* 0x000fea0003800200 */
.L_x_5139:
        /* <DEDUP_REMOVED lines=11> */
.L_x_5143:
[----:B------:R-:W-:Y:S01]  /*9f20*/  IMAD.MOV.U32 R71, RZ, RZ, R66 ;  /* 0x000000ffff477224 */ /* 0x000fe200078e0042 */
[----:B------:R-:W-:Y:S01]  /*9f30*/  PRMT R76, R75, 0x7610, R76 ;  /* 0x000076104b4c7816 */ /* 0x000fe2000000004c */
[----:B------:R-:W-:Y:S01]  /*9f40*/  IMAD.MOV.U32 R30, RZ, RZ, R33 ;  /* 0x000000ffff1e7224 */ /* 0x000fe200078e0021 */
[----:B------:R-:W-:-:S07]  /*9f50*/  PRMT R108, R107, 0x7632, R108 ;  /* 0x000076326b6c7816 */ /* 0x000fce000000006c */
.L_x_5144:
[----:B------:R-:W-:Y:S05]  /*9f60*/  BSYNC.RECONVERGENT B1 ;  /* 0x0000000000017941 */ /* 0x000fea0003800200 */
.L_x_5142:
        /* <DEDUP_REMOVED lines=11> */
.L_x_5146:
[----:B------:R-:W-:Y:S01]  /*a020*/  IMAD.MOV.U32 R66, RZ, RZ, R71 ;  /* 0x000000ffff427224 */ /* 0x000fe200078e0047 */
[----:B------:R-:W-:Y:S01]  /*a030*/  PRMT R74, R74, 0x5410, R76 ;  /* 0x000054104a4a7816 */ /* 0x000fe2000000004c */
[----:B------:R-:W-:Y:S01]  /*a040*/  IMAD.MOV.U32 R33, RZ, RZ, R32 ;  /* 0x000000ffff217224 */ /* 0x000fe200078e0020 */
[----:B------:R-:W-:-:S07]  /*a050*/  PRMT R107, R107, 0x5410, R107 ;  /* 0x000054106b6b7816 */ /* 0x000fce000000006b */
.L_x_5147:
[----:B------:R-:W-:Y:S05]  /*a060*/  BSYNC.RECONVERGENT B1 ;  /* 0x0000000000017941 */ /* 0x000fea0003800200 */
.L_x_5145:
        /* <DEDUP_REMOVED lines=11> */
.L_x_5149:
[----:B------:R-:W-:Y:S01]  /*a120*/  IMAD.MOV.U32 R71, RZ, RZ, R66 ;  /* 0x000000ffff477224 */ /* 0x000fe200078e0042 */
[----:B------:R-:W-:Y:S01]  /*a130*/  PRMT R75, R75, 0x7610, R74 ;  /* 0x000076104b4b7816 */ /* 0x000fe2000000004a */
[----:B------:R-:W-:Y:S01]  /*a140*/  IMAD.MOV.U32 R32, RZ, RZ, R35 ;  /* 0x000000ffff207224 */ /* 0x000fe200078e0023 */
[----:B------:R-:W-:-:S07]  /*a150*/  PRMT R107, R106, 0x7632, R107 ;  /* 0x000076326a6b7816 */ /* 0x000fce000000006b */
.L_x_5150:
[----:B------:R-:W-:Y:S05]  /*a160*/  BSYNC.RECONVERGENT B1 ;  /* 0x0000000000017941 */ /* 0x000fea0003800200 */
.L_x_5148:
        /* <DEDUP_REMOVED lines=11> */
.L_x_5152:
[----:B------:R-:W-:Y:S01]  /*a220*/  IMAD.MOV.U32 R66, RZ, RZ, R71 ;  /* 0x000000ffff427224 */ /* 0x000fe200078e0047 */
[----:B------:R-:W-:Y:S01]  /*a230*/  PRMT R75, R75, 0x7632, R75 ;  /* 0x000076324b4b7816 */ /* 0x000fe2000000004b */
[----:B------:R-:W-:Y:S01]  /*a240*/  IMAD.MOV.U32 R35, RZ, RZ, R34 ;  /* 0x000000ffff237224 */ /* 0x000fe200078e0022 */
[----:B------:R-:W-:-:S07]  /*a250*/  PRMT R106, R106, 0x5410, R106 ;  /* 0x000054106a6a7816 */ /* 0x000fce000000006a */
.L_x_5153:
[----:B------:R-:W-:Y:S05]  /*a260*/  BSYNC.RECONVERGENT B1 ;  /* 0x0000000000017941 */ /* 0x000fea0003800200 */
.L_x_5151:
        /* <DEDUP_REMOVED lines=11> */
.L_x_5155:
[----:B------:R-:W-:Y:S01]  /*a320*/  IMAD.MOV.U32 R71, RZ, RZ, R66 ;  /* 0x000000ffff477224 */ /* 0x000fe200078e0042 */
[----:B------:R-:W-:Y:S01]  /*a330*/  PRMT R76, R75, 0x7610, R76 ;  /* 0x000076104b4c7816 */ /* 0x000fe2000000004c */
[----:B------:R-:W-:Y:S01]  /*a340*/  IMAD.MOV.U32 R34, RZ, RZ, R37 ;  /* 0x000000ffff227224 */ /* 0x000fe200078e0025 */
[----:B------:R-:W-:-:S07]  /*a350*/  PRMT R106, R105, 0x7632, R106 ;  /* 0x00007632696a7816 */ /* 0x000fce000000006a */
.L_x_5156:
[----:B------:R-:W-:Y:S05]  /*a360*/  BSYNC.RECONVERGENT B1 ;  /* 0x0000000000017941 */ /* 0x000fea0003800200 */
.L_x_5154:
        /* <DEDUP_REMOVED lines=11> */
.L_x_5158:
[----:B------:R-:W-:Y:S01]  /*a420*/  IMAD.MOV.U32 R66, RZ, RZ, R71 ;  /* 0x000000ffff427224 */ /* 0x000fe200078e0047 */
[----:B------:R-:W-:Y:S01]  /*a430*/  PRMT R74, R74, 0x5410, R76 ;  /* 0x000054104a4a7816 */ /* 0x000fe2000000004c */
[----:B------:R-:W-:Y:S01]  /*a440*/  IMAD.MOV.U32 R37, RZ, RZ, R36 ;  /* 0x000000ffff257224 */ /* 0x000fe200078e0024 */
[----:B------:R-:W-:-:S07]  /*a450*/  PRMT R105, R105, 0x5410, R105 ;  /* 0x0000541069697816 */ /* 0x000fce0000000069 */
.L_x_5159:
[----:B------:R-:W-:Y:S05]  /*a460*/  BSYNC.RECONVERGENT B1 ;  /* 0x0000000000017941 */ /* 0x000fea0003800200 */
.L_x_5157:
        /* <DEDUP_REMOVED lines=11> */
.L_x_5161:
[----:B------:R-:W-:Y:S01]  /*a520*/  IMAD.MOV.U32 R71, RZ, RZ, R66 ;  /* 0x000000ffff477224 */ /* 0x000fe200078e0042 */
[----:B------:R-:W-:Y:S01]  /*a530*/  PRMT R75, R75, 0x7610, R74 ;  /* 0x000076104b4b7816 */ /* 0x000fe2000000004a */
[----:B------:R-:W-:Y:S01]  /*a540*/  IMAD.MOV.U32 R36, RZ, RZ, R39 ;  /* 0x000000ffff247224 */ /* 0x000fe200078e0027 */
[----:B------:R-:W-:-:S07]  /*a550*/  PRMT R105, R104, 0x7632, R105 ;  /* 0x0000763268697816 */ /* 0x000fce0000000069 */
.L_x_5162:
[----:B------:R-:W-:Y:S05]  /*a560*/  BSYNC.RECONVERGENT B1 ;  /* 0x0000000000017941 */ /* 0x000fea0003800200 */
.L_x_5160:
        /* <DEDUP_REMOVED lines=11> */
.L_x_5164:
[----:B------:R-:W-:Y:S01]  /*a620*/  IMAD.MOV.U32 R66, RZ, RZ, R71 ;  /* 0x000000ffff427224 */ /* 0x000fe200078e0047 */
[----:B------:R-:W-:Y:S01]  /*a630*/  PRMT R75, R75, 0x7632, R75 ;  /* 0x000076324b4b7816 */ /* 0x000fe2000000004b */
[----:B------:R-:W-:Y:S01]  /*a640*/  IMAD.MOV.U32 R39, RZ, RZ, R38 ;  /* 0x000000ffff277224 */ /* 0x000fe200078e0026 */
[----:B------:R-:W-:-:S07]  /*a650*/  PRMT R104, R104, 0x5410, R104 ;  /* 0x0000541068687816 */ /* 0x000fce0000000068 */
.L_x_5165:
[----:B------:R-:W-:Y:S05]  /*a660*/  BSYNC.RECONVERGENT B1 ;  /* 0x0000000000017941 */ /* 0x000fea0003800200 */
.L_x_5163:
        /* <DEDUP_REMOVED lines=11> */
.L_x_5167:
[----:B------:R-:W-:Y:S01]  /*a720*/  IMAD.MOV.U32 R71, RZ, RZ, R66 ;  /* 0x000000ffff477224 */ /* 0x000fe200078e0042 */
[----:B------:R-:W-:Y:S01]  /*a730*/  PRMT R76, R75, 0x7610, R76 ;  /* 0x000076104b4c7816 */ /* 0x000fe2000000004c */
[----:B------:R-:W-:Y:S01]  /*a740*/  IMAD.MOV.U32 R38, RZ, RZ, R41 ;  /* 0x000000ffff267224 */ /* 0x000fe200078e0029 */
[----:B------:R-:W-:-:S07]  /*a750*/  PRMT R104, R103, 0x7632, R104 ;  /* 0x0000763267687816 */ /* 0x000fce0000000068 */
.L_x_5168:
[----:B------:R-:W-:Y:S05]  /*a760*/  BSYNC.RECONVERGENT B1 ;  /* 0x0000000000017941 */ /* 0x000fea0003800200 */
.L_x_5166:
        /* <DEDUP_REMOVED lines=11> */
.L_x_5170:
[----:B------:R-:W-:Y:S01]  /*a820*/  IMAD.MOV.U32 R66, RZ, RZ, R71 ;  /* 0x000000ffff427224 */ /* 0x000fe200078e0047 */
[----:B------:R-:W-:Y:S01]  /*a830*/  PRMT R74, R74, 0x5410, R76 ;  /* 0x000054104a4a7816 */ /* 0x000fe2000000004c */
[----:B------:R-:W-:Y:S01]  /*a840*/  IMAD.MOV.U32 R41, RZ, RZ, R40 ;  /* 0x000000ffff297224 */ /* 0x000fe200078e0028 */
[----:B------:R-:W-:-:S07]  /*a850*/  PRMT R103, R103, 0x5410, R103 ;  /* 0x0000541067677816 */ /* 0x000fce0000000067 */
.L_x_5171:
[----:B------:R-:W-:Y:S05]  /*a860*/  BSYNC.RECONVERGENT B1 ;  /* 0x0000000000017941 */ /* 0x000fea0003800200 */
.L_x_5169:
        /* <DEDUP_REMOVED lines=11> */
.L_x_5173:
[----:B------:R-:W-:Y:S01]  /*a920*/  IMAD.MOV.U32 R71, RZ, RZ, R66 ;  /* 0x000000ffff477224 */ /* 0x000fe200078e0042 */
[----:B------:R-:W-:Y:S01]  /*a930*/  PRMT R75, R75, 0x7610, R74 ;  /* 0x000076104b4b7816 */ /* 0x000fe2000000004a */
[----:B------:R-:W-:Y:S01]  /*a940*/  IMAD.MOV.U32 R40, RZ, RZ, R43 ;  /* 0x000000ffff287224 */ /* 0x000fe200078e002b */
[----:B------:R-:W-:-:S07]  /*a950*/  PRMT R103, R102, 0x7632, R103 ;  /* 0x0000763266677816 */ /* 0x000fce0000000067 */
.L_x_5174:
[----:B------:R-:W-:Y:S05]  /*a960*/  BSYNC.RECONVERGENT B1 ;  /* 0x0000000000017941 */ /* 0x000fea0003800200 */
.L_x_5172:
        /* <DEDUP_REMOVED lines=11> */
.L_x_5176:
[----:B------:R-:W-:Y:S01]  /*aa20*/  IMAD.MOV.U32 R66, RZ, RZ, R71 ;  /* 0x000000ffff427224 */ /* 0x000fe200078e0047 */
[----:B------:R-:W-:Y:S01]  /*aa30*/  PRMT R75, R75, 0x7632, R75 ;  /* 0x000076324b4b7816 */ /* 0x000fe2000000004b */
[----:B------:R-:W-:Y:S01]  /*aa40*/  IMAD.MOV.U32 R43, RZ, RZ, R42 ;  /* 0x000000ffff2b7224 */ /* 0x000fe200078e002a */
[----:B------:R-:W-:-:S07]  /*aa50*/  PRMT R102, R102, 0x5410, R102 ;  /* 0x0000541066667816 */ /* 0x000fce0000000066 */
.L_x_5177:
[----:B------:R-:W-:Y:S05]  /*aa60*/  BSYNC.RECONVERGENT B1 ;  /* 0x0000000000017941 */ /* 0x000fea0003800200 */
.L_x_5175:
        /* <DEDUP_REMOVED lines=11> */
.L_x_5179:
[----:B------:R-:W-:Y:S01]  /*ab20*/  IMAD.MOV.U32 R71, RZ, RZ, R66 ;  /* 0x000000ffff477224 */ /* 0x000fe200078e0042 */
[----:B------:R-:W-:Y:S01]  /*ab30*/  PRMT R76, R75, 0x7610, R76 ;  /* 0x000076104b4c7816 */ /* 0x000fe2000000004c */
[----:B------:R-:W-:Y:S01]  /*ab40*/  IMAD.MOV.U32 R42, RZ, RZ, R45 ;  /* 0x000000ffff2a7224 */ /* 0x000fe200078e002d */
[----:B------:R-:W-:-:S07]  /*ab50*/  PRMT R102, R101, 0x7632, R102 ;  /* 0x0000763265667816 */ /* 0x000fce0000000066 */
.L_x_5180:
[----:B------:R-:W-:Y:S05]  /*ab60*/  BSYNC.RECONVERGENT B1 ;  /* 0x0000000000017941 */ /* 0x000fea0003800200 */
.L_x_5178:
        /* <DEDUP_REMOVED lines=11> */
.L_x_5182:
[----:B------:R-:W-:Y:S01]  /*ac20*/  IMAD.MOV.U32 R66, RZ, RZ, R71 ;  /* 0x000000ffff427224 */ /* 0x000fe200078e0047 */
[----:B------:R-:W-:Y:S01]  /*ac30*/  PRMT R74, R74, 0x5410, R76 ;  /* 0x000054104a4a7816 */ /* 0x000fe2000000004c */
[----:B------:R-:W-:Y:S01]  /*ac40*/  IMAD.MOV.U32 R45, RZ, RZ, R44 ;  /* 0x000000ffff2d7224 */ /* 0x000fe200078e002c */
[----:B------:R-:W-:-:S07]  /*ac50*/  PRMT R101, R101, 0x5410, R101 ;  /* 0x0000541065657816 */ /* 0x000fce0000000065 */
.L_x_5183:
[----:B------:R-:W-:Y:S05]  /*ac60*/  BSYNC.RECONVERGENT B1 ;  /* 0x0000000000017941 */ /* 0x000fea0003800200 */
.L_x_5181:
        /* <DEDUP_REMOVED lines=11> */
.L_x_5185:
[----:B------:R-:W-:Y:S01]  /*ad20*/  IMAD.MOV.U32 R71, RZ, RZ, R66 ;  /* 0x000000ffff477224 */ /* 0x000fe200078e0042 */
[----:B------:R-:W-:Y:S01]  /*ad30*/  PRMT R75, R74, 0x7632, R75 ;  /* 0x000076324a4b7816 */ /* 0x000fe2000000004b */
[----:B------:R-:W-:Y:S01]  /*ad40*/  IMAD.MOV.U32 R44, RZ, RZ, R47 ;  /* 0x000000ffff2c7224 */ /* 0x000fe200078e002f */
[----:B------:R-:W-:-:S07]  /*ad50*/  PRMT R101, R100, 0x7632, R101 ;  /* 0x0000763264657816 */ /* 0x000fce0000000065 */
.L_x_5186:
[----:B------:R-:W-:Y:S05]  /*ad60*/  BSYNC.RECONVERGENT B1 ;  /* 0x0000000000017941 */ /* 0x000fea0003800200 */
.L_x_5184:
        /* <DEDUP_REMOVED lines=11> */
.L_x_5188:
[----:B------:R-:W-:Y:S01]  /*ae20*/  IMAD.MOV.U32 R66, RZ, RZ, R71 ;  /* 0x000000ffff427224 */ /* 0x000fe200078e0047 */
[----:B------:R-:W-:Y:S01]  /*ae30*/  PRMT R76, R75, 0x7610, R76 ;  /* 0x000076104b4c7816 */ /* 0x000fe2000000004c */
[----:B------:R-:W-:Y:S01]  /*ae40*/  IMAD.MOV.U32 R47, RZ, RZ, R46 ;  /* 0x000000ffff2f7224 */ /* 0x000fe200078e002e */
[----:B------:R-:W-:-:S07]  /*ae50*/  PRMT R100, R100, 0x5410, R69 ;  /* 0x0000541064647816 */ /* 0x000fce0000000045 */
.L_x_5189:
[----:B------:R-:W-:Y:S05]  /*ae60*/  BSYNC.RECONVERGENT B1 ;  /* 0x0000000000017941 */ /* 0x000fea0003800200 */
.L_x_5187:
        /* <DEDUP_REMOVED lines=11> */
.L_x_5191:
[----:B------:R-:W-:Y:S01]  /*af20*/  IMAD.MOV.U32 R71, RZ, RZ, R66 ;  /* 0x000000ffff477224 */ /* 0x000fe200078e0042 */
[----:B------:R-:W-:Y:S01]  /*af30*/  PRMT R74, R74, 0x5410, R76 ;  /* 0x000054104a4a7816 */ /* 0x000fe2000000004c */
[----:B------:R-:W-:Y:S01]  /*af40*/  IMAD.MOV.U32 R46, RZ, RZ, R49 ;  /* 0x000000ffff2e7224 */ /* 0x000fe200078e0031 */
[----:B------:R-:W-:-:S07]  /*af50*/  PRMT R69, R69, 0x7632, R69 ;  /* 0x0000763245457816 */ /* 0x000fce0000000045 */
.L_x_5192:
[----:B------:R-:W-:Y:S05]  /*af60*/  BSYNC.RECONVERGENT B1 ;  /* 0x0000000000017941 */ /* 0x000fea0003800200 */
.L_x_5190:
        /* <DEDUP_REMOVED lines=11> */
.L_x_5194:
[----:B------:R-:W-:Y:S01]  /*b020*/  IMAD.MOV.U32 R66, RZ, RZ, R71 ;  /* 0x000000ffff427224 */ /* 0x000fe200078e0047 */
[----:B------:R-:W-:Y:S01]  /*b030*/  PRMT R75, R74, 0x7632, R75 ;  /* 0x000076324a4b7816 */ /* 0x000fe2000000004b */
[----:B------:R-:W-:Y:S01]  /*b040*/  IMAD.MOV.U32 R49, RZ, RZ, R48 ;  /* 0x000000ffff317224 */ /* 0x000fe200078e0030 */
[----:B------:R-:W-:-:S07]  /*b050*/  PRMT R69, R69, 0x7610, R68 ;  /* 0x0000761045457816 */ /* 0x000fce0000000044 */
.L_x_5195:
[----:B------:R-:W-:Y:S05]  /*b060*/  BSYNC.RECONVERGENT B1 ;  /* 0x0000000000017941 */ /* 0x000fea0003800200 */
.L_x_5193:
        /* <DEDUP_REMOVED lines=11> */
.L_x_5197:
[----:B------:R-:W-:Y:S01]  /*b120*/  IMAD.MOV.U32 R71, RZ, RZ, R66 ;  /* 0x000000ffff477224 */ /* 0x000fe200078e0042 */
[----:B------:R-:W-:Y:S01]  /*b130*/  PRMT R74, R74, 0x5410, R75 ;  /* 0x000054104a4a7816 */ /* 0x000fe2000000004b */
[----:B------:R-:W-:Y:S01]  /*b140*/  IMAD.MOV.U32 R48, RZ, RZ, R51 ;  /* 0x000000ffff307224 */ /* 0x000fe200078e0033 */
[----:B------:R-:W-:-:S07]  /*b150*/  PRMT R68, R68, 0x7610, R99 ;  /* 0x0000761044447816 */ /* 0x000fce0000000063 */
.L_x_5198:
[----:B------:R-:W-:Y:S05]  /*b160*/  BSYNC.RECONVERGENT B1 ;  /* 0x0000000000017941 */ /* 0x000fea0003800200 */
.L_x_5196:
        /* <DEDUP_REMOVED lines=11> */
.L_x_5200:
[----:B------:R-:W-:Y:S01]  /*b220*/  IMAD.MOV.U32 R66, RZ, RZ, R71 ;  /* 0x000000ffff427224 */ /* 0x000fe200078e0047 */
[----:B------:R-:W-:Y:S01]  /*b230*/  PRMT R75, R74, 0x7632, R75 ;  /* 0x000076324a4b7816 */ /* 0x000fe2000000004b */
[----:B------:R-:W-:Y:S01]  /*b240*/  IMAD.MOV.U32 R51, RZ, RZ, R50 ;  /* 0x000000ffff337224 */ /* 0x000fe200078e0032 */
[----:B------:R-:W-:-:S07]  /*b250*/  PRMT R99, R99, 0x5410, R68 ;  /* 0x0000541063637816 */ /* 0x000fce0000000044 */
.L_x_5201:
[----:B------:R-:W-:Y:S05]  /*b260*/  BSYNC.RECONVERGENT B1 ;  /* 0x0000000000017941 */ /* 0x000fea0003800200 */
.L_x_5199:
        /* <DEDUP_REMOVED lines=11> */
.L_x_5203:
[----:B------:R-:W-:Y:S01]  /*b320*/  IMAD.MOV.U32 R71, RZ, RZ, R66 ;  /* 0x000000ffff477224 */ /* 0x000fe200078e0042 */
[----:B------:R-:W-:Y:S01]  /*b330*/  PRMT R76, R75, 0x7610, R76 ;  /* 0x000076104b4c7816 */ /* 0x000fe2000000004c */
[----:B------:R-:W-:Y:S01]  /*b340*/  IMAD.MOV.U32 R50, RZ, RZ, R53 ;  /* 0x000000ffff327224 */ /* 0x000fe200078e0035 */
[----:B------:R-:W-:-:S07]  /*b350*/  PRMT R68, R97, 0x7610, R68 ;  /* 0x0000761061447816 */ /* 0x000fce0000000044 */
.L_x_5204:
[----:B------:R-:W-:Y:S05]  /*b360*/  BSYNC.RECONVERGENT B1 ;  /* 0x0000000000017941 */ /* 0x000fea0003800200 */
.L_x_5202:
        /* <DEDUP_REMOVED lines=11> */
.L_x_5206:
[----:B------:R-:W-:Y:S01]  /*b420*/  IMAD.MOV.U32 R66, RZ, RZ, R71 ;  /* 0x000000ffff427224 */ /* 0x000fe200078e0047 */
[----:B------:R-:W-:Y:S01]  /*b430*/  PRMT R74, R74, 0x5410, R76 ;  /* 0x000054104a4a7816 */ /* 0x000fe2000000004c */
[----:B------:R-:W-:Y:S01]  /*b440*/  IMAD.MOV.U32 R53, RZ, RZ, R52 ;  /* 0x000000ffff357224 */ /* 0x000fe200078e0034 */
[----:B------:R-:W-:-:S07]  /*b450*/  PRMT R97, R97, 0x7632, R97 ;  /* 0x0000763261617816 */ /* 0x000fce0000000061 */
.L_x_5207:
[----:B------:R-:W-:Y:S05]  /*b460*/  BSYNC.RECONVERGENT B1 ;  /* 0x0000000000017941 */ /* 0x000fea0003800200 */
.L_x_5205:
        /* <DEDUP_REMOVED lines=11> */
.L_x_5209:
[----:B------:R-:W-:Y:S01]  /*b520*/  IMAD.MOV.U32 R71, RZ, RZ, R66 ;  /* 0x000000ffff477224 */ /* 0x000fe200078e0042 */
[----:B------:R-:W-:Y:S01]  /*b530*/  PRMT R75, R75, 0x7610, R74 ;  /* 0x000076104b4b7816 */ /* 0x000fe2000000004a */
[----:B------:R-:W-:Y:S01]  /*b540*/  IMAD.MOV.U32 R52, RZ, RZ, R55 ;  /* 0x000000ffff347224 */ /* 0x000fe200078e0037 */
[----:B------:R-:W-:-:S07]  /*b550*/  PRMT R97, R97, 0x5410, R98 ;  /* 0x0000541061617816 */ /* 0x000fce0000000062 */
.L_x_5210:
[----:B------:R-:W-:Y:S05]  /*b560*/  BSYNC.RECONVERGENT B1 ;  /* 0x0000000000017941 */ /* 0x000fea0003800200 */
.L_x_5208:
        /* <DEDUP_REMOVED lines=11> */
.L_x_5212:
[----:B------:R-:W-:Y:S01]  /*b620*/  IMAD.MOV.U32 R66, RZ, RZ, R71 ;  /* 0x000000ffff427224 */ /* 0x000fe200078e0047 */
[----:B------:R-:W-:Y:S01]  /*b630*/  PRMT R75, R75, 0x7632, R75 ;  /* 0x000076324b4b7816 */ /* 0x000fe2000000004b */
[----:B------:R-:W-:Y:S01]  /*b640*/  IMAD.MOV.U32 R55, RZ, RZ, R54 ;  /* 0x000000ffff377224 */ /* 0x000fe200078e0036 */
[----:B------:R-:W-:-:S07]  /*b650*/  PRMT R98, R98, 0x7632, R98 ;  /* 0x0000763262627816 */ /* 0x000fce0000000062 */
.L_x_5213:
[----:B------:R-:W-:Y:S05]  /*b660*/  BSYNC.RECONVERGENT B1 ;  /* 0x0000000000017941 */ /* 0x000fea0003800200 */
.L_x_5211:
        /* <DEDUP_REMOVED lines=11> */
.L_x_5215:
[----:B------:R-:W-:Y:S01]  /*b720*/  IMAD.MOV.U32 R71, RZ, RZ, R66 ;  /* 0x000000ffff477224 */ /* 0x000fe200078e0042 */
[----:B------:R-:W-:Y:S01]  /*b730*/  PRMT R74, R74, 0x5410, R75 ;  /* 0x000054104a4a7816 */ /* 0x000fe2000000004b */
[----:B------:R-:W-:Y:S01]  /*b740*/  IMAD.MOV.U32 R54, RZ, RZ, R57 ;  /* 0x000000ffff367224 */ /* 0x000fe200078e0039 */
[----:B------:R-:W-:-:S07]  /*b750*/  PRMT R98, R98, 0x5410, R99 ;  /* 0x0000541062627816 */ /* 0x000fce0000000063 */
.L_x_5216:
[----:B------:R-:W-:Y:S05]  /*b760*/  BSYNC.RECONVERGENT B1 ;  /* 0x0000000000017941 */ /* 0x000fea0003800200 */
.L_x_5214:
        /* <DEDUP_REMOVED lines=11> */
.L_x_5218:
[----:B------:R-:W-:Y:S01]  /*b820*/  IMAD.MOV.U32 R66, RZ, RZ, R71 ;  /* 0x000000ffff427224 */ /* 0x000fe200078e0047 */
[----:B------:R-:W-:Y:S01]  /*b830*/  PRMT R75, R75, 0x7610, R74 ;  /* 0x000076104b4b7816 */ /* 0x000fe2000000004a */
[----:B------:R-:W-:Y:S01]  /*b840*/  IMAD.MOV.U32 R57, RZ, RZ, R56 ;  /* 0x000000ffff397224 */ /* 0x000fe200078e0038 */
[----:B------:R-:W-:-:S07]  /*b850*/  PRMT R99, R100, 0x7610, R99 ;  /* 0x0000761064637816 */ /* 0x000fce0000000063 */
.L_x_5219:
[----:B------:R-:W-:Y:S05]  /*b860*/  BSYNC.RECONVERGENT B1 ;  /* 0x0000000000017941 */ /* 0x000fea0003800200 */
.L_x_5217:
        /* <DEDUP_REMOVED lines=11> */
.L_x_5221:
[----:B------:R-:W-:Y:S01]  /*b920*/  IMAD.MOV.U32 R71, RZ, RZ, R66 ;  /* 0x000000ffff477224 */ /* 0x000fe200078e0042 */
[----:B------:R-:W-:Y:S01]  /*b930*/  PRMT R74, R74, 0x7610, R75 ;  /* 0x000076104a4a7816 */ /* 0x000fe2000000004b */
[----:B------:R-:W-:Y:S01]  /*b940*/  IMAD.MOV.U32 R56, RZ, RZ, R59 ;  /* 0x000000ffff387224 */ /* 0x000fe200078e003b */
[----:B------:R-:W-:-:S07]  /*b950*/  PRMT R100, R92, 0x7610, R100 ;  /* 0x000076105c647816 */ /* 0x000fce0000000064 */
.L_x_5222:
[----:B------:R-:W-:Y:S05]  /*b960*/  BSYNC.RECONVERGENT B1 ;  /* 0x0000000000017941 */ /* 0x000fea0003800200 */
.L_x_5220:
        /* <DEDUP_REMOVED lines=11> */
.L_x_5224:
[----:B------:R-:W-:Y:S01]  /*ba20*/  IMAD.MOV.U32 R66, RZ, RZ, R71 ;  /* 0x000000ffff427224 */ /* 0x000fe200078e0047 */
[----:B------:R-:W-:Y:S01]  /*ba30*/  PRMT R75, R74, 0x7632, R75 ;  /* 0x000076324a4b7816 */ /* 0x000fe2000000004b */
[----:B------:R-:W-:Y:S01]  /*ba40*/  IMAD.MOV.U32 R59, RZ, RZ, R58 ;  /* 0x000000ffff3b7224 */ /* 0x000fe200078e003a */
[----:B------:R-:W-:-:S07]  /*ba50*/  PRMT R92, R92, 0x7632, R92 ;  /* 0x000076325c5c7816 */ /* 0x000fce000000005c */
.L_x_5225:
[----:B------:R-:W-:Y:S05]  /*ba60*/  BSYNC.RECONVERGENT B1 ;  /* 0x0000000000017941 */ /* 0x000fea0003800200 */
.L_x_5223:
        /* <DEDUP_REMOVED lines=11> */
.L_x_5227:
[----:B------:R-:W-:Y:S01]  /*bb20*/  IMAD.MOV.U32 R71, RZ, RZ, R66 ;  /* 0x000000ffff477224 */ /* 0x000fe200078e0042 */
[----:B------:R-:W-:Y:S01]  /*bb30*/  PRMT R76, R75, 0x7610, R76 ;  /* 0x000076104b4c7816 */ /* 0x000fe2000000004c */
[----:B------:R-:W-:Y:S01]  /*bb40*/  IMAD.MOV.U32 R58, RZ, RZ, R61 ;  /* 0x000000ffff3a7224 */ /* 0x000fe200078e003d */
[----:B------:R-:W-:-:S07]  /*bb50*/  PRMT R92, R92, 0x5410, R93 ;  /* 0x000054105c5c7816 */ /* 0x000fce000000005d */
.L_x_5228:
[----:B------:R-:W-:Y:S05]  /*bb60*/  BSYNC.RECONVERGENT B1 ;  /* 0x0000000000017941 */ /* 0x000fea0003800200 */
.L_x_5226:
        /* <DEDUP_REMOVED lines=11> */
.L_x_5230:
[----:B------:R-:W-:Y:S01]  /*bc20*/  IMAD.MOV.U32 R66, RZ, RZ, R71 ;  /* 0x000000ffff427224 */ /* 0x000fe200078e0047 */
[----:B------:R-:W-:Y:S01]  /*bc30*/  PRMT R74, R74, 0x5410, R76 ;  /* 0x000054104a4a7816 */ /* 0x000fe2000000004c */
[----:B------:R-:W-:Y:S01]  /*bc40*/  IMAD.MOV.U32 R61, RZ, RZ, R60 ;  /* 0x000000ffff3d7224 */ /* 0x000fe200078e003c */
[----:B------:R-:W-:-:S07]  /*bc50*/  PRMT R93, R93, 0x7632, R93 ;  /* 0x000076325d5d7816 */ /* 0x000fce000000005d */
.L_x_5231:
[----:B------:R-:W-:Y:S05]  /*bc60*/  BSYNC.RECONVERGENT B1 ;  /* 0x0000000000017941 */ /* 0x000fea0003800200 */
.L_x_5229:
        /* <DEDUP_REMOVED lines=11> */
.L_x_5233:
[----:B------:R-:W-:Y:S01]  /*bd20*/  IMAD.MOV.U32 R71, RZ, RZ, R66 ;  /* 0x000000ffff477224 */ /* 0x000fe200078e0042 */
[----:B------:R-:W-:Y:S01]  /*bd30*/  PRMT R75, R75, 0x7610, R74 ;  /* 0x000076104b4b7816 */ /* 0x000fe2000000004a */
[----:B------:R-:W-:Y:S01]  /*bd40*/  IMAD.MOV.U32 R60, RZ, RZ, R63 ;  /* 0x000000ffff3c7224 */ /* 0x000fe200078e003f */
[----:B------:R-:W-:-:S07]  /*bd50*/  PRMT R93, R93, 0x5410, R94 ;  /* 0x000054105d5d7816 */ /* 0x000fce000000005e */
.L_x_5234:
[----:B------:R-:W-:Y:S05]  /*bd60*/  BSYNC.RECONVERGENT B1 ;  /* 0x0000000000017941 */ /* 0x000fea0003800200 */
.L_x_5232:
        /* <DEDUP_REMOVED lines=11> */
.L_x_5236:
[----:B------:R-:W-:Y:S01]  /*be20*/  IMAD.MOV.U32 R66, RZ, RZ, R71 ;  /* 0x000000ffff427224 */ /* 0x000fe200078e0047 */
[----:B------:R-:W-:Y:S01]  /*be30*/  PRMT R75, R75, 0x7632, R75 ;  /* 0x000076324b4b7816 */ /* 0x000fe2000000004b */
[----:B------:R-:W-:Y:S01]  /*be40*/  IMAD.MOV.U32 R63, RZ, RZ, R62 ;  /* 0x000000ffff3f7224 */ /* 0x000fe200078e003e */
[----:B------:R-:W-:-:S07]  /*be50*/  PRMT R94, R94, 0x7632, R94 ;  /* 0x000076325e5e7816 */ /* 0x000fce000000005e */
.L_x_5237:
[----:B------:R-:W-:Y:S05]  /*be60*/  BSYNC.RECONVERGENT B1 ;  /* 0x0000000000017941 */ /* 0x000fea0003800200 */
.L_x_5235:
        /* <DEDUP_REMOVED lines=11> */
.L_x_5239:
[----:B------:R-:W-:Y:S01]  /*bf20*/  IMAD.MOV.U32 R71, RZ, RZ, R66 ;  /* 0x000000ffff477224 */ /* 0x000fe200078e0042 */
[----:B------:R-:W-:Y:S01]  /*bf30*/  PRMT R76, R75, 0x7610, R76 ;  /* 0x000076104b4c7816 */ /* 0x000fe2000000004c */
[----:B------:R-:W-:Y:S01]  /*bf40*/  IMAD.MOV.U32 R62, RZ, RZ, R65 ;  /* 0x000000ffff3e7224 */ /* 0x000fe200078e0041 */
[----:B------:R-:W-:-:S07]  /*bf50*/  PRMT R94, R94, 0x5410, R95 ;  /* 0x000054105e5e7816 */ /* 0x000fce000000005f */
.L_x_5240:
[----:B------:R-:W-:Y:S05]  /*bf60*/  BSYNC.RECONVERGENT B1 ;  /* 0x0000000000017941 */ /* 0x000fea0003800200 */
.L_x_5238:
        /* <DEDUP_REMOVED lines=11> */
.L_x_5242:
[----:B------:R-:W-:Y:S01]  /*c020*/  IMAD.MOV.U32 R66, RZ, RZ, R71 ;  /* 0x000000ffff427224 */ /* 0x000fe200078e0047 */
[----:B------:R-:W-:Y:S01]  /*c030*/  PRMT R74, R74, 0x5410, R76 ;  /* 0x000054104a4a7816 */ /* 0x000fe2000000004c */
[----:B------:R-:W-:Y:S01]  /*c040*/  IMAD.MOV.U32 R65, RZ, RZ, R64 ;  /* 0x000000ffff417224 */ /* 0x000fe200078e0040 */
[----:B------:R-:W-:-:S07]  /*c050*/  PRMT R95, R95, 0x7632, R95 ;  /* 0x000076325f5f7816 */ /* 0x000fce000000005f */
.L_x_5243:
[----:B------:R-:W-:Y:S05]  /*c060*/  BSYNC.RECONVERGENT B1 ;  /* 0x0000000000017941 */ /* 0x000fea0003800200 */
.L_x_5241:
        /* <DEDUP_REMOVED lines=11> */
.L_x_5245:
[----:B------:R-:W-:Y:S01]  /*c120*/  IMAD.MOV.U32 R71, RZ, RZ, R66 ;  /* 0x000000ffff477224 */ /* 0x000fe200078e0042 */
[----:B------:R-:W-:Y:S01]  /*c130*/  PRMT R75, R75, 0x7610, R74 ;  /* 0x000076104b4b7816 */ /* 0x000fe2000000004a */
[----:B------:R-:W-:Y:S01]  /*c140*/  IMAD.MOV.U32 R64, RZ, RZ, R67 ;  /* 0x000000ffff407224 */ /* 0x000fe200078e0043 */
[----:B------:R-:W-:-:S07]  /*c150*/  PRMT R95, R95, 0x5410, R96 ;  /* 0x000054105f5f7816 */ /* 0x000fce0000000060 */
.L_x_5246:
[----:B------:R-:W-:Y:S05]  /*c160*/  BSYNC.RECONVERGENT B1 ;  /* 0x0000000000017941 */ /* 0x000fea0003800200 */
.L_x_5244:
        /* <DEDUP_REMOVED lines=10> */
.L_x_5248:
[----:B------:R-:W-:Y:S01]  /*c210*/  PRMT R96, R74, 0x7610, R75 ;  /* 0x000076104a607816 */ /* 0x000fe2000000004b */
[----:B------:R-:W-:Y:S01]  /*c220*/  IMAD.MOV.U32 R67, RZ, RZ, R72 ;  /* 0x000000ffff437224 */ /* 0x000fe200078e0048 */
[----:B------:R-:W-:Y:S01]  /*c230*/  PRMT R74, R75, 0x7632, R74 ;  /* 0x000076324b4a7816 */ /* 0x000fe2000000004a */
[--C-:B------:R-:W-:Y:S02]  /*c240*/  IMAD.MOV.U32 R66, RZ, RZ, R71.reuse ;  /* 0x000000ffff427224 */ /* 0x100fe400078e0047 */
[----:B------:R-:W-:-:S07]  /*c250*/  IMAD.MOV.U32 R72, RZ, RZ, R71 ;  /* 0x000000ffff487224 */ /* 0x000fce00078e0047 */
.L_x_5249:
[----:B------:R-:W-:Y:S05]  /*c260*/  BSYNC.RECONVERGENT B1 ;  /* 0x0000000000017941 */ /* 0x000fea0003800200 */
.L_x_5247:
[----:B------:R-:W-:Y:S02]  /*c270*/  VIADD R70, R70, 0x4 ;  /* 0x0000000446467836 */ /* 0x000fe40000000000 */
[----:B------:R-:W-:Y:S01]  /*c280*/  VIADD R123, R123, 0x2 ;  /* 0x000000027b7b7836 */ /* 0x000fe20000000000 */
[----:B------:R-:W-:Y:S06]  /*c290*/  @P1 BRA `(.L_x_5250) ;  /* 0xffffffc000101947 */ /* 0x000fec000383ffff */
.L_x_5060:
[----:B------:R-:W-:Y:S05]  /*c2a0*/  BSYNC.RECONVERGENT B0 ;  /* 0x0000000000007941 */ /* 0x000fea0003800200 */
.L_x_5059:
[----:B------:R-:W-:Y:S01]  /*c2b0*/  SHFL.DOWN PT, R70, R66, 0x4, 0x1f ;  /* 0x08801f0042467f89 */ /* 0x000fe200000e0000 */
[----:B------:R-:W-:Y:S01]  /*c2c0*/  ISETP.GT.AND P0, PT, R121, 0x1b, PT ;  /* 0x0000001b7900780c */ /* 0x000fe20003f04270 */
[----:B------:R-:W-:Y:S01]  /*c2d0*/  BSSY.RECONVERGENT B0, `(.L_x_5251) ;  /* 0x00004de000007945 */ /* 0x000fe20003800200 */
[----:B0-----:R-:W-:Y:S01]  /*c2e0*/  IMAD.MOV.U32 R123, RZ, RZ, R3 ;  /* 0x000000ffff7b7224 */ /* 0x001fe200078e0003 */
        /* <DEDUP_REMOVED lines=14> */
[----:B-1----:R1:W-:Y:S04]  /*c3d0*/  STL.64 [R122+0x48], R78 ;  /* 0x0000484e7a007387 */ /* 0x0023e80000100a00 */
[----:B--2---:R2:W-:Y:S04]  /*c3e0*/  STL.64 [R122+0x50], R80 ;  /* 0x000050507a007387 */ /* 0x0045e80000100a00 */
[----:B0-----:R-:W-:Y:S01]  /*c3f0*/  STL.64 [R122+0x28], R70 ;  /* 0x000028467a007387 */ /* 0x001fe20000100a00 */
[----:B-1----:R-:W-:-:S03]  /*c400*/  PRMT R79, R95, 0x5432, R95 ;  /* 0x000054325f4f7816 */ /* 0x002fc6000000005f */
[----:B---3--:R0:W-:Y:S01]  /*c410*/  STL.64 [R122+0x60], R84 ;  /* 0x000060547a007387 */ /* 0x0081e20000100a00 */
[----:B--2---:R-:W-:-:S03]  /*c420*/  PRMT R80, R96, 0x5432, R96 ;  /* 0x0000543260507816 */ /* 0x004fc60000000060 */
[----:B----4-:R-:W-:Y:S04]  /*c430*/  STL.64 [R122+0x68], R86 ;  /* 0x000068567a007387 */ /* 0x010fe80000100a00 */
[----:B------:R-:W-:Y:S04]  /*c440*/  SHFL.DOWN PT, R70, R40, 0x4, 0x1f ;  /* 0x08801f0028467f89 */ /* 0x000fe800000e0000 */
[----:B------:R-:W1:Y:S01]  /*c450*/  SHFL.DOWN PT, R71, R41, 0x4, 0x1f ;  /* 0x08801f0029477f89 */ /* 0x000e6200000e0000 */
[----:B0-----:R-:W-:-:S03]  /*c460*/  PRMT R84, R94, 0x5432, R94 ;  /* 0x000054325e547816 */ /* 0x001fc6000000005e */
[----:B------:R-:W-:Y:S04]  /*c470*/  SHFL.DOWN PT, R87, R80, 0x4, 0x1f ;  /* 0x08801f0050577f89 */ /* 0x000fe800000e0000 */
[----:B------:R-:W-:Y:S04]  /*c480*/  SHFL.DOWN PT, R86, R79, 0x4, 0x1f ;  /* 0x08801f004f567f89 */ /* 0x000fe800000e0000 */
[----:B------:R-:W-:Y:S04]  /*c490*/  SHFL.DOWN PT, R78, R32, 0x4, 0x1f ;  /* 0x08801f00204e7f89 */ /* 0x000fe800000e0000 */
[----:B------:R-:W0:Y:S04]  /*c4a0*/  SHFL.DOWN PT, R79, R33, 0x4, 0x1f ;  /* 0x08801f00214f7f89 */ /* 0x000e2800000e0000 */
[----:B------:R2:W-:Y:S04]  /*c4b0*/  SHFL.DOWN PT, R85, R84, 0x4, 0x1f ;  /* 0x08801f0054557f89 */ /* 0x0005e800000e0000 */
[----:B-----5:R-:W-:Y:S01]  /*c4c0*/  STL.64 [R122+0x58], R82 ;  /* 0x000058527a007387 */ /* 0x020fe20000100a00 */
[----:B--2---:R-:W-:-:S03]  /*c4d0*/  PRMT R84, R93, 0x5432, R93 ;  /* 0x000054325d547816 */ /* 0x004fc6000000005d */
[----:B------:R-:W-:Y:S04]  /*c4e0*/  SHFL.DOWN PT, R82, R28, 0x4, 0x1f ;  /* 0x08801f001c527f89 */ /* 0x000fe800000e0000 */
[----:B------:R-:W2:Y:S04]  /*c4f0*/  SHFL.DOWN PT, R83, R29, 0x4, 0x1f ;  /* 0x08801f001d537f89 */ /* 0x000ea800000e0000 */
[----:B------:R-:W-:Y:S04]  /*c500*/  SHFL.DOWN PT, R84, R84, 0x4, 0x1f ;  /* 0x08801f0054547f89 */ /* 0x000fe800000e0000 */
[----:B------:R-:W-:Y:S04]  /*c510*/  SHFL.DOWN PT, R80, R30, 0x4, 0x1f ;  /* 0x08801f001e507f89 */ /* 0x000fe800000e0000 */
[----:B------:R-:W3:Y:S04]  /*c520*/  SHFL.DOWN PT, R81, R31, 0x4, 0x1f ;  /* 0x08801f001f517f89 */ /* 0x000ee800000e0000 */
[----:B-1----:R1:W-:Y:S04]  /*c530*/  STL.64 [R122+0x70], R70 ;  /* 0x000070467a007387 */ /* 0x0023e80000100a00 */
[----:B0-----:R0:W-:Y:S04]  /*c540*/  STL.64 [R122+0x90], R78 ;  /* 0x0000904e7a007387 */ /* 0x0011e80000100a00 */
[----:B--2---:R-:W-:Y:S01]  /*c550*/  STL.64 [R122+0xa0], R82 ;  /* 0x0000a0527a007387 */ /* 0x004fe20000100a00 */
[----:B-1----:R-:W-:-:S03]  /*c560*/  IMAD.MOV.U32 R70, RZ, RZ, R87 ;  /* 0x000000ffff467224 */ /* 0x002fc600078e0057 */
[----:B------:R-:W-:Y:S01]  /*c570*/  SHFL.DOWN PT, R72, R64, 0x4, 0x1f ;  /* 0x08801f0040487f89 */ /* 0x000fe200000e0000 */
[----:B------:R-:W-:Y:S01]  /*c580*/  IMAD.MOV.U32 R71, RZ, RZ, R86 ;  /* 0x000000ffff477224 */ /* 0x000fe200078e0056 */
[----:B0-----:R-:W-:Y:S02]  /*c590*/  PRMT R78, R98, 0x5432, R98 ;  /* 0x00005432624e7816 */ /* 0x001fe40000000062 */
[----:B------:R-:W-:Y:S01]  /*c5a0*/  SHFL.DOWN PT, R73, R65, 0x4, 0x1f ;  /* 0x08801f0041497f89 */ /* 0x000fe200000e0000 */
[----:B------:R-:W-:-:S03]  /*c5b0*/  PRMT R79, R100, 0x5410, R99 ;  /* 0x00005410644f7816 */ /* 0x000fc60000000063 */
[----:B------:R0:W-:Y:S04]  /*c5c0*/  STL.64 [R122+0x108], R70 ;  /* 0x000108467a007387 */ /* 0x0001e80000100a00 */
[----:B---3--:R1:W-:Y:S04]  /*c5d0*/  STL.64 [R122+0x98], R80 ;  /* 0x000098507a007387 */ /* 0x0083e80000100a00 */
[----:B------:R-:W-:Y:S01]  /*c5e0*/  SHFL.DOWN PT, R86, R79, 0x4, 0x1f ;  /* 0x08801f004f567f89 */ /* 0x000fe200000e0000 */
[----:B0-----:R-:W-:-:S03]  /*c5f0*/  IMAD.MOV.U32 R70, RZ, RZ, R85 ;  /* 0x000000ffff467224 */ /* 0x001fc600078e0055 */
[----:B------:R-:W-:Y:S01]  /*c600*/  SHFL.DOWN PT, R74, R62, 0x4, 0x1f ;  /* 0x08801f003e4a7f89 */ /* 0x000fe200000e0000 */
[----:B------:R-:W-:Y:S01]  /*c610*/  IMAD.MOV.U32 R71, RZ, RZ, R84 ;  /* 0x000000ffff477224 */ /* 0x000fe200078e0054 */
[----:B-1----:R-:W-:Y:S02]  /*c620*/  PRMT R80, R92, 0x5432, R92 ;  /* 0x000054325c507816 */ /* 0x002fe4000000005c */
[----:B------:R0:W-:Y:S04]  /*c630*/  SHFL.DOWN PT, R85, R78, 0x4, 0x1f ;  /* 0x08801f004e557f89 */ /* 0x0001e800000e0000 */
[----:B------:R-:W-:Y:S01]  /*c640*/  STL.64 [R122+0x110], R70 ;  /* 0x000110467a007387 */ /* 0x000fe20000100a00 */
[----:B0-----:R-:W-:-:S03]  /*c650*/  PRMT R78, R97, 0x5432, R97 ;  /* 0x00005432614e7816 */ /* 0x001fc60000000061 */
[----:B------:R-:W-:Y:S04]  /*c660*/  SHFL.DOWN PT, R70, R26, 0x4, 0x1f ;  /* 0x08801f001a467f89 */ /* 0x000fe800000e0000 */
[----:B------:R0:W-:Y:S04]  /*c670*/  SHFL.DOWN PT, R84, R78, 0x4, 0x1f ;  /* 0x08801f004e547f89 */ /* 0x0001e800000e0000 */
[----:B------:R-:W1:Y:S01]  /*c680*/  SHFL.DOWN PT, R71, R27, 0x4, 0x1f ;  /* 0x08801f001b477f89 */ /* 0x000e6200000e0000 */
[----:B0-----:R-:W-:-:S03]  /*c690*/  PRMT R78, R68, 0x7610, R99 ;  /* 0x00007610444e7816 */ /* 0x001fc60000000063 */
[----:B------:R-:W0:Y:S04]  /*c6a0*/  SHFL.DOWN PT, R87, R80, 0x4, 0x1f ;  /* 0x08801f0050577f89 */ /* 0x000e2800000e0000 */
[----:B------:R2:W-:Y:S04]  /*c6b0*/  SHFL.DOWN PT, R83, R78, 0x4, 0x1f ;  /* 0x08801f004e537f89 */ /* 0x0005e800000e0000 */
[----:B------:R-:W3:Y:S01]  /*c6c0*/  SHFL.DOWN PT, R75, R63, 0x4, 0x1f ;  /* 0x08801f003f4b7f89 */ /* 0x000ee200000e0000 */
[----:B--2---:R-:W-:-:S03]  /*c6d0*/  PRMT R78, R68, 0x7632, R69 ;  /* 0x00007632444e7816 */ /* 0x004fc60000000045 */
[----:B------:R-:W-:Y:S04]  /*c6e0*/  SHFL.DOWN PT, R76, R60, 0x4, 0x1f ;  /* 0x08801f003c4c7f89 */ /* 0x000fe800000e0000 */
[----:B------:R2:W-:Y:S04]  /*c6f0*/  SHFL.DOWN PT, R82, R78, 0x4, 0x1f ;  /* 0x08801f004e527f89 */ /* 0x0005e800000e0000 */
[----:B-1----:R0:W-:Y:S01]  /*c700*/  STL.64 [R122+0xa8], R70 ;  /* 0x0000a8467a007387 */ /* 0x0021e20000100a00 */
[----:B--2---:R-:W-:-:S03]  /*c710*/  PRMT R78, R69, 0x7610, R100 ;  /* 0x00007610454e7816 */ /* 0x004fc60000000064 */
[----:B------:R-:W1:Y:S04]  /*c720*/  SHFL.DOWN PT, R77, R61, 0x4, 0x1f ;  /* 0x08801f003d4d7f89 */ /* 0x000e6800000e0000 */
[----:B------:R2:W-:Y:S01]  /*c730*/  SHFL.DOWN PT, R81, R78, 0x4, 0x1f ;  /* 0x08801f004e517f89 */ /* 0x0005e200000e0000 */
[----:B0-----:R-:W-:-:S03]  /*c740*/  IMAD.MOV.U32 R70, RZ, RZ, R87 ;  /* 0x000000ffff467224 */ /* 0x001fc600078e0057 */
[----:B------:R-:W-:Y:S01]  /*c750*/  STL.64 [R122+0x10], R72 ;  /* 0x000010487a007387 */ /* 0x000fe20000100a00 */
[----:B------:R-:W-:Y:S02]  /*c760*/  IMAD.MOV.U32 R71, RZ, RZ, R86 ;  /* 0x000000ffff477224 */ /* 0x000fe400078e0056 */
[----:B--2---:R-:W-:Y:S01]  /*c770*/  IMAD.MOV.U32 R78, RZ, RZ, R101 ;  /* 0x000000ffff4e7224 */ /* 0x004fe200078e0065 */
[----:B------:R-:W-:Y:S04]  /*c780*/  SHFL.DOWN PT, R72, R56, 0x4, 0x1f ;  /* 0x08801f0038487f89 */ /* 0x000fe800000e0000 */
[----:B------:R0:W-:Y:S04]  /*c790*/  SHFL.DOWN PT, R80, R78, 0x4, 0x1f ;  /* 0x08801f004e507f89 */ /* 0x0001e800000e0000 */
[----:B------:R2:W-:Y:S01]  /*c7a0*/  STL.64 [R122+0x118], R70 ;  /* 0x000118467a007387 */ /* 0x0005e20000100a00 */
[----:B0-----:R-:W-:-:S03]  /*c7b0*/  IMAD.MOV.U32 R78, RZ, RZ, R102 ;  /* 0x000000ffff4e7224 */ /* 0x001fc600078e0066 */
[----:B------:R-:W0:Y:S04]  /*c7c0*/  SHFL.DOWN PT, R73, R57, 0x4, 0x1f ;  /* 0x08801f0039497f89 */ /* 0x000e2800000e0000 */
[----:B------:R4:W-:Y:S01]  /*c7d0*/  SHFL.DOWN PT, R79, R78, 0x4, 0x1f ;  /* 0x08801f004e4f7f89 */ /* 0x0009e200000e0000 */
[----:B--2---:R-:W-:-:S03]  /*c7e0*/  IMAD.MOV.U32 R70, RZ, RZ, R85 ;  /* 0x000000ffff467224 */ /* 0x004fc600078e0055 */
[----:B---3--:R-:W-:Y:S01]  /*c7f0*/  STL.64 [R122+0x18], R74 ;  /* 0x0000184a7a007387 */ /* 0x008fe20000100a00 */
[----:B------:R-:W-:Y:S02]  /*c800*/  IMAD.MOV.U32 R71, RZ, RZ, R84 ;  /* 0x000000ffff477224 */ /* 0x000fe400078e0054 */
[----:B----4-:R-:W-:Y:S01]  /*c810*/  IMAD.MOV.U32 R78, RZ, RZ, R103 ;  /* 0x000000ffff4e7224 */ /* 0x010fe200078e0067 */
[----:B-1----:R-:W-:Y:S04]  /*c820*/  STL.64 [R122+0x20], R76 ;  /* 0x0000204c7a007387 */ /* 0x002fe80000100a00 */
[----:B------:R1:W-:Y:S04]  /*c830*/  STL.64 [R122+0x120], R70 ;  /* 0x000120467a007387 */ /* 0x0003e80000100a00 */
[----:B------:R-:W-:Y:S04]  /*c840*/  SHFL.DOWN PT, R78, R78, 0x4, 0x1f ;  /* 0x08801f004e4e7f89 */ /* 0x000fe800000e0000 */
[----:B------:R-:W-:Y:S01]  /*c850*/  SHFL.DOWN PT, R74, R54, 0x4, 0x1f ;  /* 0x08801f00364a7f89 */ /* 0x000fe200000e0000 */
[----:B-1----:R-:W-:-:S03]  /*c860*/  IMAD.MOV.U32 R70, RZ, RZ, R83 ;  /* 0x000000ffff467224 */ /* 0x002fc600078e0053 */
[----:B------:R-:W1:Y:S01]  /*c870*/  SHFL.DOWN PT, R75, R55, 0x4, 0x1f ;  /* 0x08801f00374b7f89 */ /* 0x000e6200000e0000 */
[----:B------:R-:W-:-:S03]  /*c880*/  IMAD.MOV.U32 R71, RZ, RZ, R82 ;  /* 0x000000ffff477224 */ /* 0x000fc600078e0052 */
[----:B------:R-:W-:Y:S04]  /*c890*/  SHFL.DOWN PT, R76, R52, 0x4, 0x1f ;  /* 0x08801f00344c7f89 */ /* 0x000fe800000e0000 */
[----:B------:R2:W-:Y:S04]  /*c8a0*/  STL.64 [R122+0x128], R70 ;  /* 0x000128467a007387 */ /* 0x0005e80000100a00 */
[----:B------:R-:W3:Y:S04]  /*c8b0*/  SHFL.DOWN PT, R77, R53, 0x4, 0x1f ;  /* 0x08801f00354d7f89 */ /* 0x000ee800000e0000 */
[----:B0-----:R-:W-:Y:S01]  /*c8c0*/  STL.64 [R122+0x30], R72 ;  /* 0x000030487a007387 */ /* 0x001fe20000100a00 */
[----:B--2---:R-:W-:-:S03]  /*c8d0*/  IMAD.MOV.U32 R70, RZ, RZ, R81 ;  /* 0x000000ffff467224 */ /* 0x004fc600078e0051 */
[----:B------:R-:W-:Y:S01]  /*c8e0*/  SHFL.DOWN PT, R72, R38, 0x4, 0x1f ;  /* 0x08801f0026487f89 */ /* 0x000fe200000e0000 */
[----:B------:R-:W-:Y:S02]  /*c8f0*/  IMAD.MOV.U32 R71, RZ, RZ, R80 ;  /* 0x000000ffff477224 */ /* 0x000fe400078e0050 */
[----:B------:R-:W-:Y:S01]  /*c900*/  IMAD.MOV.U32 R80, RZ, RZ, R104 ;  /* 0x000000ffff507224 */ /* 0x000fe200078e0068 */
[----:B------:R-:W0:Y:S04]  /*c910*/  SHFL.DOWN PT, R73, R39, 0x4, 0x1f ;  /* 0x08801f0027497f89 */ /* 0x000e2800000e0000 */
[----:B------:R2:W-:Y:S04]  /*c920*/  STL.64 [R122+0x130], R70 ;  /* 0x000130467a007387 */ /* 0x0005e80000100a00 */
[----:B------:R-:W-:Y:S04]  /*c930*/  SHFL.DOWN PT, R87, R80, 0x4, 0x1f ;  /* 0x08801f0050577f89 */ /* 0x000fe800000e0000 */
[----:B-1----:R-:W-:Y:S01]  /*c940*/  STL.64 [R122+0x38], R74 ;  /* 0x0000384a7a007387 */ /* 0x002fe20000100a00 */
[----:B--2---:R-:W-:-:S03]  /*c950*/  IMAD.MOV.U32 R71, RZ, RZ, R78 ;  /* 0x000000ffff477224 */ /* 0x004fc600078e004e */
[----:B---3--:R-:W-:Y:S01]  /*c960*/  STL.64 [R122+0x40], R76 ;  /* 0x0000404c7a007387 */ /* 0x008fe20000100a00 */
        /* <DEDUP_REMOVED lines=11> */
[----:B------:R-:W-:Y:S04]  /*ca20*/  SHFL.DOWN PT, R86, R79, 0x4, 0x1f ;  /* 0x08801f004f567f89 */ /* 0x000fe800000e0000 */
[----:B------:R1:W-:Y:S04]  /*ca30*/  SHFL.DOWN PT, R83, R78, 0x4, 0x1f ;  /* 0x08801f004e537f89 */ /* 0x0003e800000e0000 */
[----:B------:R-:W3:Y:S01]  /*ca40*/  SHFL.DOWN PT, R75, R37, 0x4, 0x1f ;  /* 0x08801f00254b7f89 */ /* 0x000ee200000e0000 */
[----:B-1----:R-:W-:-:S03]  /*ca50*/  IMAD.MOV.U32 R78, RZ, RZ, R109 ;  /* 0x000000ffff4e7224 */ /* 0x002fc600078e006d */
[----:B------:R-:W-:Y:S04]  /*ca60*/  SHFL.DOWN PT, R76, R34, 0x4, 0x1f ;  /* 0x08801f00224c7f89 */ /* 0x000fe800000e0000 */
[----:B------:R1:W-:Y:S04]  /*ca70*/  SHFL.DOWN PT, R82, R78, 0x4, 0x1f ;  /* 0x08801f004e527f89 */ /* 0x0003e800000e0000 */
[----:B------:R-:W4:Y:S01]  /*ca80*/  SHFL.DOWN PT, R77, R35, 0x4, 0x1f ;  /* 0x08801f00234d7f89 */ /* 0x000f2200000e0000 */
[----:B-1----:R-:W-:-:S03]  /*ca90*/  IMAD.MOV.U32 R78, RZ, RZ, R110 ;  /* 0x000000ffff4e7224 */ /* 0x002fc600078e006e */
[----:B0-----:R-:W-:Y:S04]  /*caa0*/  STL.64 [R122+0x78], R72 ;  /* 0x000078487a007387 */ /* 0x001fe80000100a00 */
[----:B------:R0:W-:Y:S04]  /*cab0*/  SHFL.DOWN PT, R81, R78, 0x4, 0x1f ;  /* 0x08801f004e517f89 */ /* 0x0001e800000e0000 */
[----:B------:R-:W-:Y:S01]  /*cac0*/  SHFL.DOWN PT, R72, R24, 0x4, 0x1f ;  /* 0x08801f0018487f89 */ /* 0x000fe200000e0000 */
[----:B0-----:R-:W-:-:S03]  /*cad0*/  IMAD.MOV.U32 R78, RZ, RZ, R111 ;  /* 0x000000ffff4e7224 */ /* 0x001fc600078e006f */
[----:B------:R-:W0:Y:S04]  /*cae0*/  SHFL.DOWN PT, R73, R25, 0x4, 0x1f ;  /* 0x08801f0019497f89 */ /* 0x000e2800000e0000 */
[----:B------:R1:W-:Y:S04]  /*caf0*/  SHFL.DOWN PT, R80, R78, 0x4, 0x1f ;  /* 0x08801f004e507f89 */ /* 0x0003e800000e0000 */
[----:B--2---:R2:W-:Y:S01]  /*cb00*/  STL.64 [R122+0xc8], R70 ;  /* 0x0000c8467a007387 */ /* 0x0045e20000100a00 */
[----:B-1----:R-:W-:-:S03]  /*cb10*/  IMAD.MOV.U32 R78, RZ, RZ, R112 ;  /* 0x000000ffff4e7224 */ /* 0x002fc600078e0070 */
[----:B---3--:R-:W-:Y:S04]  /*cb20*/  STL.64 [R122+0x80], R74 ;  /* 0x0000804a7a007387 */ /* 0x008fe80000100a00 */
[----:B------:R1:W-:Y:S01]  /*cb30*/  SHFL.DOWN PT, R79, R78, 0x4, 0x1f ;  /* 0x08801f004e4f7f89 */ /* 0x0003e200000e0000 */
[----:B--2---:R-:W-:-:S03]  /*cb40*/  IMAD.MOV.U32 R70, RZ, RZ, R87 ;  /* 0x000000ffff467224 */ /* 0x004fc600078e0057 */
[----:B----4-:R-:W-:Y:S01]  /*cb50*/  STL.64 [R122+0x88], R76 ;  /* 0x0000884c7a007387 */ /* 0x010fe20000100a00 */
[----:B------:R-:W-:Y:S02]  /*cb60*/  IMAD.MOV.U32 R71, RZ, RZ, R86 ;  /* 0x000000ffff477224 */ /* 0x000fe400078e0056 */
[----:B-1----:R-:W-:Y:S01]  /*cb70*/  IMAD.MOV.U32 R78, RZ, RZ, R113 ;  /* 0x000000ffff4e7224 */ /* 0x002fe200078e0071 */
[----:B------:R-:W-:Y:S04]  /*cb80*/  SHFL.DOWN PT, R74, R22, 0x4, 0x1f ;  /* 0x08801f00164a7f89 */ /* 0x000fe800000e0000 */
[----:B------:R1:W-:Y:S04]  /*cb90*/  STL.64 [R122+0x140], R70 ;  /* 0x000140467a007387 */ /* 0x0003e80000100a00 */
[----:B------:R-:W-:Y:S04]  /*cba0*/  SHFL.DOWN PT, R78, R78, 0x4, 0x1f ;  /* 0x08801f004e4e7f89 */ /* 0x000fe800000e0000 */
[----:B------:R-:W2:Y:S01]  /*cbb0*/  SHFL.DOWN PT, R75, R23, 0x4, 0x1f ;  /* 0x08801f00174b7f89 */ /* 0x000ea200000e0000 */
[----:B-1----:R-:W-:-:S03]  /*cbc0*/  IMAD.MOV.U32 R70, RZ, RZ, R85 ;  /* 0x000000ffff467224 */ /* 0x002fc600078e0055 */
[----:B------:R-:W-:Y:S01]  /*cbd0*/  SHFL.DOWN PT, R76, R20, 0x4, 0x1f ;  /* 0x08801f00144c7f89 */ /* 0x000fe200000e0000 */
[----:B------:R-:W-:-:S03]  /*cbe0*/  IMAD.MOV.U32 R71, RZ, RZ, R84 ;  /* 0x000000ffff477224 */ /* 0x000fc600078e0054 */
[----:B------:R-:W1:Y:S04]  /*cbf0*/  SHFL.DOWN PT, R77, R21, 0x4, 0x1f ;  /* 0x08801f00154d7f89 */ /* 0x000e6800000e0000 */
[----:B------:R3:W-:Y:S04]  /*cc00*/  STL.64 [R122+0x148], R70 ;  /* 0x000148467a007387 */ /* 0x0007e80000100a00 */
[----:B0-----:R-:W-:Y:S04]  /*cc10*/  STL.64 [R122+0xb0], R72 ;  /* 0x0000b0487a007387 */ /* 0x001fe80000100a00 */
[----:B------:R-:W-:Y:S01]  /*cc20*/  SHFL.DOWN PT, R72, R16, 0x4, 0x1f ;  /* 0x08801f0010487f89 */ /* 0x000fe200000e0000 */
[----:B---3--:R-:W-:-:S03]  /*cc30*/  IMAD.MOV.U32 R70, RZ, RZ, R83 ;  /* 0x000000ffff467224 */ /* 0x008fc600078e0053 */
[----:B------:R-:W0:Y:S01]  /*cc40*/  SHFL.DOWN PT, R73, R17, 0x4, 0x1f ;  /* 0x08801f0011497f89 */ /* 0x000e2200000e0000 */
[----:B------:R-:W-:-:S03]  /*cc50*/  IMAD.MOV.U32 R71, RZ, RZ, R82 ;  /* 0x000000ffff477224 */ /* 0x000fc600078e0052 */
[----:B--2---:R-:W-:Y:S04]  /*cc60*/  STL.64 [R122+0xb8], R74 ;  /* 0x0000b84a7a007387 */ /* 0x004fe80000100a00 */
[----:B------:R2:W-:Y:S04]  /*cc70*/  STL.64 [R122+0x150], R70 ;  /* 0x000150467a007387 */ /* 0x0005e80000100a00 */
[----:B-1----:R-:W-:Y:S04]  /*cc80*/  STL.64 [R122+0xc0], R76 ;  /* 0x0000c04c7a007387 */ /* 0x002fe80000100a00 */
[----:B------:R-:W-:Y:S01]  /*cc90*/  SHFL.DOWN PT, R74, R14, 0x4, 0x1f ;  /* 0x08801f000e4a7f89 */ /* 0x000fe200000e0000 */
[----:B--2---:R-:W-:-:S03]  /*cca0*/  IMAD.MOV.U32 R70, RZ, RZ, R81 ;  /* 0x000000ffff467224 */ /* 0x004fc600078e0051 */
[----:B------:R-:W1:Y:S01]  /*ccb0*/  SHFL.DOWN PT, R75, R15, 0x4, 0x1f ;  /* 0x08801f000f4b7f89 */ /* 0x000e6200000e0000 */
[----:B------:R-:W-:Y:S02]  /*ccc0*/  IMAD.MOV.U32 R71, RZ, RZ, R80 ;  /* 0x000000ffff477224 */ /* 0x000fe400078e0050 */
[----:B------:R-:W-:Y:S01]  /*ccd0*/  IMAD.MOV.U32 R80, RZ, RZ, R114 ;  /* 0x000000ffff507224 */ /* 0x000fe200078e0072 */
[----:B------:R-:W-:Y:S04]  /*cce0*/  SHFL.DOWN PT, R76, R12, 0x4, 0x1f ;  /* 0x08801f000c4c7f89 */ /* 0x000fe800000e0000 */
[----:B------:R2:W-:Y:S04]  /*ccf0*/  STL.64 [R122+0x158], R70 ;  /* 0x000158467a007387 */ /* 0x0005e80000100a00 */
[----:B------:R-:W3:Y:S04]  /*cd00*/  SHFL.DOWN PT, R77, R13, 0x4, 0x1f ;  /* 0x08801f000d4d7f89 */ /* 0x000ee800000e0000 */
[----:B0-----:R-:W-:Y:S01]  /*cd10*/  STL.64 [R122+0xd0], R72 ;  /* 0x0000d0487a007387 */ /* 0x001fe20000100a00 */
[----:B--2---:R-:W-:-:S03]  /*cd20*/  IMAD.MOV.U32 R70, RZ, RZ, R79 ;  /* 0x000000ffff467224 */ /* 0x004fc600078e004f */
[----:B------:R-:W-:Y:S01]  /*cd30*/  SHFL.DOWN PT, R72, R10, 0x4, 0x1f ;  /* 0x08801f000a487f89 */ /* 0x000fe200000e0000 */
[----:B------:R-:W-:-:S03]  /*cd40*/  IMAD.MOV.U32 R71, RZ, RZ, R78 ;  /* 0x000000ffff477224 */ /* 0x000fc600078e004e */
[----:B------:R-:W0:Y:S04]  /*cd50*/  SHFL.DOWN PT, R73, R11, 0x4, 0x1f ;  /* 0x08801f000b497f89 */ /* 0x000e2800000e0000 */
[----:B------:R2:W-:Y:S04]  /*cd60*/  STL.64 [R122+0x160], R70 ;  /* 0x000160467a007387 */ /* 0x0005e80000100a00 */
[----:B------:R-:W-:Y:S04]  /*cd70*/  SHFL.DOWN PT, R87, R80, 0x4, 0x1f ;  /* 0x08801f0050577f89 */ /* 0x000fe800000e0000 */
[----:B-1----:R-:W-:Y:S01]  /*cd80*/  STL.64 [R122+0xd8], R74 ;  /* 0x0000d84a7a007387 */ /* 0x002fe20000100a00 */
[----:B--2---:R-:W-:-:S03]  /*cd90*/  IMAD.MOV.U32 R70, RZ, RZ, R116 ;  /* 0x000000ffff467224 */ /* 0x004fc600078e0074 */
[----:B---3--:R-:W-:Y:S01]  /*cda0*/  STL.64 [R122+0xe0], R76 ;  /* 0x0000e04c7a007387 */ /* 0x008fe20000100a00 */
[----:B------:R-:W-:-:S03]  /*cdb0*/  IMAD.MOV.U32 R71, RZ, RZ, R115 ;  /* 0x000000ffff477224 */ /* 0x000fc600078e0073 */
[----:B------:R1:W-:Y:S04]  /*cdc0*/  SHFL.DOWN PT, R85, R70, 0x4, 0x1f ;  /* 0x08801f0046557f89 */ /* 0x0003e800000e0000 */
[----:B------:R-:W-:Y:S01]  /*cdd0*/  SHFL.DOWN PT, R86, R71, 0x4, 0x1f ;  /* 0x08801f0047567f89 */ /* 0x000fe200000e0000 */
        /* <DEDUP_REMOVED lines=13> */
[----:B------:R-:W-:Y:S04]  /*ceb0*/  SHFL.DOWN PT, R71, R2, 0x4, 0x1f ;  /* 0x08801f0002477f89 */ /* 0x000fe800000e0000 */
[----:B------:R1:W-:Y:S04]  /*cec0*/  SHFL.DOWN PT, R81, R70, 0x4, 0x1f ;  /* 0x08801f0046517f89 */ /* 0x0003e800000e0000 */
[----:B0-----:R0:W-:Y:S01]  /*ced0*/  STL.64 [R122+0xe8], R72 ;  /* 0x0000e8487a007387 */ /* 0x0011e20000100a00 */
[----:B-1----:R-:W-:-:S03]  /*cee0*/  IMAD.MOV.U32 R70, RZ, RZ, R91 ;  /* 0x000000ffff467224 */ /* 0x002fc600078e005b */
[----:B--2---:R-:W-:Y:S04]  /*cef0*/  STL.64 [R122+0xf0], R74 ;  /* 0x0000f04a7a007387 */ /* 0x004fe80000100a00 */
[----:B------:R-:W-:Y:S01]  /*cf00*/  SHFL.DOWN PT, R80, R70, 0x4, 0x1f ;  /* 0x08801f0046507f89 */ /* 0x000fe200000e0000 */
[----:B0-----:R-:W-:-:S03]  /*cf10*/  IMAD.MOV.U32 R72, RZ, RZ, R87 ;  /* 0x000000ffff487224 */ /* 0x001fc600078e0057 */
[----:B------:R-:W0:Y:S01]  /*cf20*/  SHFL.DOWN PT, R70, R3, 0x4, 0x1f ;  /* 0x08801f0003467f89 */ /* 0x000e2200000e0000 */
[----:B------:R-:W-:-:S03]  /*cf30*/  IMAD.MOV.U32 R73, RZ, RZ, R86 ;  /* 0x000000ffff497224 */ /* 0x000fc600078e0056 */
[----:B---3--:R-:W-:Y:S04]  /*cf40*/  STL.64 [R122+0xf8], R76 ;  /* 0x0000f84c7a007387 */ /* 0x008fe80000100a00 */
[----:B------:R1:W-:Y:S04]  /*cf50*/  STL.64 [R122+0x168], R72 ;  /* 0x000168487a007387 */ /* 0x0003e80000100a00 */
[----:B----4-:R-:W-:Y:S01]  /*cf60*/  STL.64 [R122+0x100], R78 ;  /* 0x0001004e7a007387 */ /* 0x010fe20000100a00 */
[----:B-1----:R-:W-:Y:S02]  /*cf70*/  IMAD.MOV.U32 R72, RZ, RZ, R85 ;  /* 0x000000ffff487224 */ /* 0x002fe400078e0055 */
[----:B------:R-:W-:Y:S01]  /*cf80*/  IMAD.MOV.U32 R73, RZ, RZ, R84 ;  /* 0x000000ffff497224 */ /* 0x000fe200078e0054 */
[----:B0-----:R-:W-:Y:S04]  /*cf90*/  STL.64 [R122], R70 ;  /* 0x000000467a007387 */ /* 0x001fe80000100a00 */
[----:B------:R0:W-:Y:S02]  /*cfa0*/  STL.64 [R122+0x170], R72 ;  /* 0x000170487a007387 */ /* 0x0001e40000100a00 */
[----:B0-----:R-:W-:-:S02]  /*cfb0*/  IMAD.MOV.U32 R72, RZ, RZ, R83 ;  /* 0x000000ffff487224 */ /* 0x001fc400078e0053 */
[----:B------:R-:W-:-:S05]  /*cfc0*/  IMAD.MOV.U32 R73, RZ, RZ, R82 ;  /* 0x000000ffff497224 */ /* 0x000fca00078e0052 */
[----:B------:R0:W-:Y:S02]  /*cfd0*/  STL.64 [R122+0x178], R72 ;  /* 0x000178487a007387 */ /* 0x0001e40000100a00 */
[----:B0-----:R-:W-:Y:S02]  /*cfe0*/  IMAD.MOV.U32 R72, RZ, RZ, R81 ;  /* 0x000000ffff487224 */ /* 0x001fe400078e0051 */
[----:B------:R-:W-:-:S05]  /*cff0*/  IMAD.MOV.U32 R73, RZ, RZ, R80 ;  /* 0x000000ffff497224 */ /* 0x000fca00078e0050 */
[----:B------:R0:W-:Y:S01]  /*d000*/  STL.64 [R122+0x180], R72 ;  /* 0x000180487a007387 */ /* 0x0001e20000100a00 */
        /* <DEDUP_REMOVED lines=14> */
.L_x_5442:
        /* <DEDUP_REMOVED lines=20> */
.L_x_5254:
[----:B------:R-:W-:Y:S01]  /*d230*/  IMAD.MOV.U32 R66, RZ, RZ, R5 ;  /* 0x000000ffff427224 */ /* 0x000fe200078e0005 */
[--C-:B------:R-:W-:Y:S01]  /*d240*/  PRMT R73, R73, 0x7610, R91.reuse ;  /* 0x0000761049497816 */ /* 0x100fe2000000005b */
[----:B------:R-:W-:Y:S01]  /*d250*/  IMAD.MOV.U32 R5, RZ, RZ, R4 ;  /* 0x000000ffff057224 */ /* 0x000fe200078e0004 */
[----:B------:R-:W-:-:S07]  /*d260*/  PRMT R91, R91, 0x5410, R91 ;  /* 0x000054105b5b7816 */ /* 0x000fce000000005b */
.L_x_5255:
[----:B------:R-:W-:Y:S05]  /*d270*/  BSYNC.RECONVERGENT B1 ;  /* 0x0000000000017941 */ /* 0x000fea0003800200 */
.L_x_5253:
        /* <DEDUP_REMOVED lines=11> */
.L_x_5257:
[----:B------:R-:W-:Y:S01]  /*d330*/  IMAD.MOV.U32 R70, RZ, RZ, R66 ;  /* 0x000000ffff467224 */ /* 0x000fe200078e0042 */
[----:B------:R-:W-:Y:S01]  /*d340*/  PRMT R74, R74, 0x7610, R73 ;  /* 0x000076104a4a7816 */ /* 0x000fe20000000049 */
[----:B------:R-:W-:Y:S01]  /*d350*/  IMAD.MOV.U32 R4, RZ, RZ, R7 ;  /* 0x000000ffff047224 */ /* 0x000fe200078e0007 */
[----:B------:R-:W-:-:S07]  /*d360*/  PRMT R91, R90, 0x7632, R91 ;  /* 0x000076325a5b7816 */ /* 0x000fce000000005b */
.L_x_5258:
[----:B------:R-:W-:Y:S05]  /*d370*/  BSYNC.RECONVERGENT B1 ;  /* 0x0000000000017941 */ /* 0x000fea0003800200 */
.L_x_5256:
        /* <DEDUP_REMOVED lines=11> */
.L_x_5260:
[----:B------:R-:W-:Y:S01]  /*d430*/  IMAD.MOV.U32 R66, RZ, RZ, R70 ;  /* 0x000000ffff427224 */ /* 0x000fe200078e0046 */
[----:B------:R-:W-:Y:S01]  /*d440*/  PRMT R74, R74, 0x7632, R74 ;  /* 0x000076324a4a7816 */ /* 0x000fe2000000004a */
[----:B------:R-:W-:Y:S01]  /*d450*/  IMAD.MOV.U32 R7, RZ, RZ, R6 ;  /* 0x000000ffff077224 */ /* 0x000fe200078e0006 */
[----:B------:R-:W-:-:S07]  /*d460*/  PRMT R90, R90, 0x5410, R90 ;  /* 0x000054105a5a7816 */ /* 0x000fce000000005a */
.L_x_5261:
[----:B------:R-:W-:Y:S05]  /*d470*/  BSYNC.RECONVERGENT B1 ;  /* 0x0000000000017941 */ /* 0x000fea0003800200 */
.L_x_5259:
        /* <DEDUP_REMOVED lines=11> */
.L_x_5263:
[----:B------:R-:W-:Y:S01]  /*d530*/  IMAD.MOV.U32 R70, RZ, RZ, R66 ;  /* 0x000000ffff467224 */ /* 0x000fe200078e0042 */
[----:B------:R-:W-:Y:S01]  /*d540*/  PRMT R75, R74, 0x7610, R75 ;  /* 0x000076104a4b7816 */ /* 0x000fe2000000004b */
[----:B------:R-:W-:Y:S01]  /*d550*/  IMAD.MOV.U32 R6, RZ, RZ, R9 ;  /* 0x000000ffff067224 */ /* 0x000fe200078e0009 */
[----:B------:R-:W-:-:S07]  /*d560*/  PRMT R90, R119, 0x7632, R90 ;  /* 0x00007632775a7816 */ /* 0x000fce000000005a */
.L_x_5264:
[----:B------:R-:W-:Y:S05]  /*d570*/  BSYNC.RECONVERGENT B1 ;  /* 0x0000000000017941 */ /* 0x000fea0003800200 */
.L_x_5262:
        /* <DEDUP_REMOVED lines=11> */
.L_x_5266:
[----:B------:R-:W-:Y:S01]  /*d630*/  IMAD.MOV.U32 R66, RZ, RZ, R70 ;  /* 0x000000ffff427224 */ /* 0x000fe200078e0046 */
[----:B------:R-:W-:Y:S01]  /*d640*/  PRMT R73, R73, 0x5410, R75 ;  /* 0x0000541049497816 */ /* 0x000fe2000000004b */
[----:B------:R-:W-:Y:S01]  /*d650*/  IMAD.MOV.U32 R9, RZ, RZ, R8 ;  /* 0x000000ffff097224 */ /* 0x000fe200078e0008 */
[----:B------:R-:W-:-:S07]  /*d660*/  PRMT R119, R119, 0x5410, R119 ;  /* 0x0000541077777816 */ /* 0x000fce0000000077 */
.L_x_5267:
[----:B------:R-:W-:Y:S05]  /*d670*/  BSYNC.RECONVERGENT B1 ;  /* 0x0000000000017941 */ /* 0x000fea0003800200 */
.L_x_5265:
        /* <DEDUP_REMOVED lines=11> */
.L_x_5269:
[----:B------:R-:W-:Y:S01]  /*d730*/  IMAD.MOV.U32 R70, RZ, RZ, R66 ;  /* 0x000000ffff467224 */ /* 0x000fe200078e0042 */
[----:B------:R-:W-:Y:S01]  /*d740*/  PRMT R74, R74, 0x7610, R73 ;  /* 0x000076104a4a7816 */ /* 0x000fe20000000049 */
[----:B------:R-:W-:Y:S01]  /*d750*/  IMAD.MOV.U32 R8, RZ, RZ, R11 ;  /* 0x000000ffff087224 */ /* 0x000fe200078e000b */
[----:B------:R-:W-:-:S07]  /*d760*/  PRMT R119, R118, 0x7632, R119 ;  /* 0x0000763276777816 */ /* 0x000fce0000000077 */
.L_x_5270:
[----:B------:R-:W-:Y:S05]  /*d770*/  BSYNC.RECONVERGENT B1 ;  /* 0x0000000000017941 */ /* 0x000fea0003800200 */
.L_x_5268:
        /* <DEDUP_REMOVED lines=11> */
.L_x_5272:
[----:B------:R-:W-:Y:S01]  /*d830*/  IMAD.MOV.U32 R66, RZ, RZ, R70 ;  /* 0x000000ffff427224 */ /* 0x000fe200078e0046 */
[----:B------:R-:W-:Y:S01]  /*d840*/  PRMT R74, R74, 0x7632, R74 ;  /* 0x000076324a4a7816 */ /* 0x000fe2000000004a */
[----:B------:R-:W-:Y:S01]  /*d850*/  IMAD.MOV.U32 R11, RZ, RZ, R10 ;  /* 0x000000ffff0b7224 */ /* 0x000fe200078e000a */
[----:B------:R-:W-:-:S07]  /*d860*/  PRMT R118, R118, 0x5410, R118 ;  /* 0x0000541076767816 */ /* 0x000fce0000000076 */
.L_x_5273:
[----:B------:R-:W-:Y:S05]  /*d870*/  BSYNC.RECONVERGENT B1 ;  /* 0x0000000000017941 */ /* 0x000fea0003800200 */
.L_x_5271:
        /* <DEDUP_REMOVED lines=11> */
.L_x_5275:
[----:B------:R-:W-:Y:S01]  /*d930*/  IMAD.MOV.U32 R70, RZ, RZ, R66 ;  /* 0x000000ffff467224 */ /* 0x000fe200078e0042 */
[----:B------:R-:W-:Y:S01]  /*d940*/  PRMT R75, R74, 0x7610, R75 ;  /* 0x000076104a4b7816 */ /* 0x000fe2000000004b */
[----:B------:R-:W-:Y:S01]  /*d950*/  IMAD.MOV.U32 R10, RZ, RZ, R13 ;  /* 0x000000ffff0a7224 */ /* 0x000fe200078e000d */
[----:B------:R-:W-:-:S07]  /*d960*/  PRMT R118, R117, 0x7632, R118 ;  /* 0x0000763275767816 */ /* 0x000fce0000000076 */
.L_x_5276:
[----:B------:R-:W-:Y:S05]  /*d970*/  BSYNC.RECONVERGENT B1 ;  /* 0x0000000000017941 */ /* 0x000fea0003800200 */
.L_x_5274:
        /* <DEDUP_REMOVED lines=11> */
.L_x_5278:
[----:B------:R-:W-:Y:S01]  /*da30*/  IMAD.MOV.U32 R66, RZ, RZ, R70 ;  /* 0x000000ffff427224 */ /* 0x000fe200078e0046 */
[----:B------:R-:W-:Y:S01]  /*da40*/  PRMT R73, R73, 0x5410, R75 ;  /* 0x0000541049497816 */ /* 0x000fe2000000004b */
[----:B------:R-:W-:Y:S01]  /*da50*/  IMAD.MOV.U32 R13, RZ, RZ, R12 ;  /* 0x000000ffff0d7224 */ /* 0x000fe200078e000c */
[----:B------:R-:W-:-:S07]  /*da60*/  PRMT R117, R117, 0x5410, R117 ;  /* 0x0000541075757816 */ /* 0x000fce0000000075 */
.L_x_5279:
[----:B------:R-:W-:Y:S05]  /*da70*/  BSYNC.RECONVERGENT B1 ;  /* 0x0000000000017941 */ /* 0x000fea0003800200 */
.L_x_5277:
        /* <DEDUP_REMOVED lines=11> */
.L_x_5281:
[----:B------:R-:W-:Y:S01]  /*db30*/  IMAD.MOV.U32 R70, RZ, RZ, R66 ;  /* 0x000000ffff467224 */ /* 0x000fe200078e0042 */
[----:B------:R-:W-:Y:S01]  /*db40*/  PRMT R74, R74, 0x7610, R73 ;  /* 0x000076104a4a7816 */ /* 0x000fe20000000049 */
[----:B------:R-:W-:Y:S01]  /*db50*/  IMAD.MOV.U32 R12, RZ, RZ, R15 ;  /* 0x000000ffff0c7224 */ /* 0x000fe200078e000f */
[----:B------:R-:W-:-:S07]  /*db60*/  PRMT R117, R116, 0x7632, R117 ;  /* 0x0000763274757816 */ /* 0x000fce0000000075 */
.L_x_5282:
[----:B------:R-:W-:Y:S05]  /*db70*/  BSYNC.RECONVERGENT B1 ;  /* 0x0000000000017941 */ /* 0x000fea0003800200 */
.L_x_5280:
        /* <DEDUP_REMOVED lines=11> */
.L_x_5284:
[----:B------:R-:W-:Y:S01]  /*dc30*/  IMAD.MOV.U32 R66, RZ, RZ, R70 ;  /* 0x000000ffff427224 */ /* 0x000fe200078e0046 */
[----:B------:R-:W-:Y:S01]  /*dc40*/  PRMT R74, R74, 0x7632, R74 ;  /* 0x000076324a4a7816 */ /* 0x000fe2000000004a */
[----:B------:R-:W-:Y:S01]  /*dc50*/  IMAD.MOV.U32 R15, RZ, RZ, R14 ;  /* 0x000000ffff0f7224 */ /* 0x000fe200078e000e */
[----:B------:R-:W-:-:S07]  /*dc60*/  PRMT R116, R116, 0x5410, R116 ;  /* 0x0000541074747816 */ /* 0x000fce0000000074 */
.L_x_5285:
[----:B------:R-:W-:Y:S05]  /*dc70*/  BSYNC.RECONVERGENT B1 ;  /* 0x0000000000017941 */ /* 0x000fea0003800200 */
.L_x_5283:
        /* <DEDUP_REMOVED lines=11> */
.L_x_5287:
[----:B------:R-:W-:Y:S01]  /*dd30*/  IMAD.MOV.U32 R70, RZ, RZ, R66 ;  /* 0x000000ffff467224 */ /* 0x000fe200078e0042 */
[----:B------:R-:W-:Y:S01]  /*dd40*/  PRMT R75, R74, 0x7610, R75 ;  /* 0x000076104a4b7816 */ /* 0x000fe2000000004b */
[----:B------:R-:W-:Y:S01]  /*dd50*/  IMAD.MOV.U32 R14, RZ, RZ, R17 ;  /* 0x000000ffff0e7224 */ /* 0x000fe200078e0011 */
[----:B------:R-:W-:-:S07]  /*dd60*/  PRMT R116, R115, 0x7632, R116 ;  /* 0x0000763273747816 */ /* 0x000fce0000000074 */
.L_x_5288:
[----:B------:R-:W-:Y:S05]  /*dd70*/  BSYNC.RECONVERGENT B1 ;  /* 0x0000000000017941 */ /* 0x000fea0003800200 */
.L_x_5286:
        /* <DEDUP_REMOVED lines=11> */
.L_x_5290:
[----:B------:R-:W-:Y:S01]  /*de30*/  IMAD.MOV.U32 R66, RZ, RZ, R70 ;  /* 0x000000ffff427224 */ /* 0x000fe200078e0046 */
[----:B------:R-:W-:Y:S01]  /*de40*/  PRMT R73, R73, 0x5410, R75 ;  /* 0x0000541049497816 */ /* 0x000fe2000000004b */
[----:B------:R-:W-:Y:S01]  /*de50*/  IMAD.MOV.U32 R17, RZ, RZ, R16 ;  /* 0x000000ffff117224 */ /* 0x000fe200078e0010 */
[----:B------:R-:W-:-:S07]  /*de60*/  PRMT R115, R115, 0x5410, R115 ;  /* 0x0000541073737816 */ /* 0x000fce0000000073 */
.L_x_5291:
[----:B------:R-:W-:Y:S05]  /*de70*/  BSYNC.RECONVERGENT B1 ;  /* 0x0000000000017941 */ /* 0x000fea0003800200 */
.L_x_5289:
        /* <DEDUP_REMOVED lines=11> */
.L_x_5293:
[----:B------:R-:W-:Y:S01]  /*df30*/  IMAD.MOV.U32 R70, RZ, RZ, R66 ;  /* 0x000000ffff467224 */ /* 0x000fe200078e0042 */
[----:B------:R-:W-:Y:S01]  /*df40*/  PRMT R74, R74, 0x7610, R73 ;  /* 0x000076104a4a7816 */ /* 0x000fe20000000049 */
[----:B------:R-:W-:Y:S01]  /*df50*/  IMAD.MOV.U32 R16, RZ, RZ, R19 ;  /* 0x000000ffff107224 */ /* 0x000fe200078e0013 */
[----:B------:R-:W-:-:S07]  /*df60*/  PRMT R115, R114, 0x7632, R115 ;  /* 0x0000763272737816 */ /* 0x000fce0000000073 */
.L_x_5294:
[----:B------:R-:W-:Y:S05]  /*df70*/  BSYNC.RECONVERGENT B1 ;  /* 0x0000000000017941 */ /* 0x000fea0003800200 */
.L_x_5292:
        /* <DEDUP_REMOVED lines=11> */
.L_x_5296:
[----:B------:R-:W-:Y:S01]  /*e030*/  IMAD.MOV.U32 R66, RZ, RZ, R70 ;  /* 0x000000ffff427224 */ /* 0x000fe200078e0046 */
[----:B------:R-:W-:Y:S01]  /*e040*/  PRMT R74, R74, 0x7632, R74 ;  /* 0x000076324a4a7816 */ /* 0x000fe2000000004a */
[----:B------:R-:W-:Y:S01]  /*e050*/  IMAD.MOV.U32 R19, RZ, RZ, R18 ;  /* 0x000000ffff137224 */ /* 0x000fe200078e0012 */
[----:B------:R-:W-:-:S07]  /*e060*/  PRMT R114, R114, 0x5410, R114 ;  /* 0x0000541072727816 */ /* 0x000fce0000000072 */
.L_x_5297:
[----:B------:R-:W-:Y:S05]  /*e070*/  BSYNC.RECONVERGENT B1 ;  /* 0x0000000000017941 */ /* 0x000fea0003800200 */
.L_x_5295:
        /* <DEDUP_REMOVED lines=11> */
.L_x_5299:
[----:B------:R-:W-:Y:S01]  /*e130*/  IMAD.MOV.U32 R70, RZ, RZ, R66 ;  /* 0x000000ffff467224 */ /* 0x000fe200078e0042 */
[----:B------:R-:W-:Y:S01]  /*e140*/  PRMT R75, R74, 0x7610, R75 ;  /* 0x000076104a4b7816 */ /* 0x000fe2000000004b */
[----:B------:R-:W-:Y:S01]  /*e150*/  IMAD.MOV.U32 R18, RZ, RZ, R21 ;  /* 0x000000ffff127224 */ /* 0x000fe200078e0015 */
[----:B------:R-:W-:-:S07]  /*e160*/  PRMT R114, R113, 0x7632, R114 ;  /* 0x0000763271727816 */ /* 0x000fce0000000072 */
.L_x_5300:
[----:B------:R-:W-:Y:S05]  /*e170*/  BSYNC.RECONVERGENT B1 ;  /* 0x0000000000017941 */ /* 0x000fea0003800200 */
.L_x_5298:
        /* <DEDUP_REMOVED lines=11> */
.L_x_5302:
[----:B------:R-:W-:Y:S01]  /*e230*/  IMAD.MOV.U32 R66, RZ, RZ, R70 ;  /* 0x000000ffff427224 */ /* 0x000fe200078e0046 */
[----:B------:R-:W-:Y:S01]  /*e240*/  PRMT R73, R73, 0x5410, R75 ;  /* 0x0000541049497816 */ /* 0x000fe2000000004b */
[----:B------:R-:W-:Y:S01]  /*e250*/  IMAD.MOV.U32 R21, RZ, RZ, R20 ;  /* 0x000000ffff157224 */ /* 0x000fe200078e0014 */
[----:B------:R-:W-:-:S07]  /*e260*/  PRMT R113, R113, 0x5410, R113 ;  /* 0x0000541071717816 */ /* 0x000fce0000000071 */
.L_x_5303:
[----:B------:R-:W-:Y:S05]  /*e270*/  BSYNC.RECONVERGENT B1 ;  /* 0x0000000000017941 */ /* 0x000fea0003800200 */
.L_x_5301:
        /* <DEDUP_REMOVED lines=11> */
.L_x_5305:
[----:B------:R-:W-:Y:S01]  /*e330*/  IMAD.MOV.U32 R70, RZ, RZ, R66 ;  /* 0x000000ffff467224 */ /* 0x000fe200078e0042 */
[----:B------:R-:W-:Y:S01]  /*e340*/  PRMT R74, R74, 0x7610, R73 ;  /* 0x000076104a4a7816 */ /* 0x000fe20000000049 */
[----:B------:R-:W-:Y:S01]  /*e350*/  IMAD.MOV.U32 R20, RZ, RZ, R23 ;  /* 0x000000ffff147224 */ /* 0x000fe200078e0017 */
[----:B------:R-:W-:-:S07]  /*e360*/  PRMT R113, R112, 0x7632, R113 ;  /* 0x0000763270717816 */ /* 0x000fce0000000071 */
.L_x_5306:
[----:B------:R-:W-:Y:S05]  /*e370*/  BSYNC.RECONVERGENT B1 ;  /* 0x0000000000017941 */ /* 0x000fea0003800200 */
.L_x_5304:
        /* <DEDUP_REMOVED lines=11> */
.L_x_5308:
[----:B------:R-:W-:Y:S01]  /*e430*/  IMAD.MOV.U32 R66, RZ, RZ, R70 ;  /* 0x000000ffff427224 */ /* 0x000fe200078e0046 */
[----:B------:R-:W-:Y:S01]  /*e440*/  PRMT R74, R74, 0x7632, R74 ;  /* 0x000076324a4a7816 */ /* 0x000fe2000000004a */
[----:B------:R-:W-:Y:S01]  /*e450*/  IMAD.MOV.U32 R23, RZ, RZ, R22 ;  /* 0x000000ffff177224 */ /* 0x000fe200078e0016 */
[----:B------:R-:W-:-:S07]  /*e460*/  PRMT R112, R112, 0x5410, R112 ;  /* 0x0000541070707816 */ /* 0x000fce0000000070 */
.L_x_5309:
[----:B------:R-:W-:Y:S05]  /*e470*/  BSYNC.RECONVERGENT B1 ;  /* 0x0000000000017941 */ /* 0x000fea0003800200 */
.L_x_5307:
        /* <DEDUP_REMOVED lines=11> */
.L_x_5311:
[----:B------:R-:W-:Y:S01]  /*e530*/  IMAD.MOV.U32 R70, RZ, RZ, R66 ;  /* 0x000000ffff467224 */ /* 0x000fe200078e0042 */
[----:B------:R-:W-:Y:S01]  /*e540*/  PRMT R75, R74, 0x7610, R75 ;  /* 0x000076104a4b7816 */ /* 0x000fe2000000004b */
[----:B------:R-:W-:Y:S01]  /*e550*/  IMAD.MOV.U32 R22, RZ, RZ, R25 ;  /* 0x000000ffff167224 */ /* 0x000fe200078e0019 */
[----:B------:R-:W-:-:S07]  /*e560*/  PRMT R112, R111, 0x7632, R112 ;  /* 0x000076326f707816 */ /* 0x000fce0000000070 */
.L_x_5312:
[----:B------:R-:W-:Y:S05]  /*e570*/  BSYNC.RECONVERGENT B1 ;  /* 0x0000000000017941 */ /* 0x000fea0003800200 */
.L_x_5310:
        /* <DEDUP_REMOVED lines=11> */
.L_x_5314:
[----:B------:R-:W-:Y:S01]  /*e630*/  IMAD.MOV.U32 R66, RZ, RZ, R70 ;  /* 0x000000ffff427224 */ /* 0x000fe200078e0046 */
[----:B------:R-:W-:Y:S01]  /*e640*/  PRMT R73, R73, 0x5410, R75 ;  /* 0x0000541049497816 */ /* 0x000fe2000000004b */
[----:B------:R-:W-:Y:S01]  /*e650*/  IMAD.MOV.U32 R25, RZ, RZ, R24 ;  /* 0x000000ffff197224 */ /* 0x000fe200078e0018 */
[----:B------:R-:W-:-:S07]  /*e660*/  PRMT R111, R111, 0x5410, R111 ;  /* 0x000054106f6f7816 */ /* 0x000fce000000006f */
.L_x_5315:
[----:B------:R-:W-:Y:S05]  /*e670*/  BSYNC.RECONVERGENT B1 ;  /* 0x0000000000017941 */ /* 0x000fea0003800200 */
.L_x_5313:
        /* <DEDUP_REMOVED lines=11> */
.L_x_5317:
[----:B------:R-:W-:Y:S01]  /*e730*/  IMAD.MOV.U32 R70, RZ, RZ, R66 ;  /* 0x000000ffff467224 */ /* 0x000fe200078e0042 */
[----:B------:R-:W-:Y:S01]  /*e740*/  PRMT R74, R74, 0x7610, R73 ;  /* 0x000076104a4a7816 */ /* 0x000fe20000000049 */
[----:B------:R-:W-:Y:S01]  /*e750*/  IMAD.MOV.U32 R24, RZ, RZ, R27 ;  /* 0x000000ffff187224 */ /* 0x000fe200078e001b */
[----:B------:R-:W-:-:S07]  /*e760*/  PRMT R111, R110, 0x7632, R111 ;  /* 0x000076326e6f7816 */ /* 0x000fce000000006f */
.L_x_5318:
[----:B------:R-:W-:Y:S05]  /*e770*/  BSYNC.RECONVERGENT B1 ;  /* 0x0000000000017941 */ /* 0x000fea0003800200 */
.L_x_5316:
        /* <DEDUP_REMOVED lines=11> */
.L_x_5320:
[----:B------:R-:W-:Y:S01]  /*e830*/  IMAD.MOV.U32 R66, RZ, RZ, R70 ;  /* 0x000000ffff427224 */ /* 0x000fe200078e0046 */
[----:B------:R-:W-:Y:S01]  /*e840*/  PRMT R74, R74, 0x7632, R74 ;  /* 0x000076324a4a7816 */ /* 0x000fe2000000004a */
[----:B------:R-:W-:Y:S01]  /*e850*/  IMAD.MOV.U32 R27, RZ, RZ, R26 ;  /* 0x000000ffff1b7224 */ /* 0x000fe200078e001a */
[----:B------:R-:W-:-:S07]  /*e860*/  PRMT R110, R110, 0x5410, R110 ;  /* 0x000054106e6e7816 */ /* 0x000fce000000006e */
.L_x_5321:
[----:B------:R-:W-:Y:S05]  /*e870*/  BSYNC.RECONVERGENT B1 ;  /* 0x0000000000017941 */ /* 0x000fea0003800200 */
.L_x_5319:
        /* <DEDUP_REMOVED lines=11> */
.L_x_5323:
[----:B------:R-:W-:Y:S01]  /*e930*/  IMAD.MOV.U32 R70, RZ, RZ, R66 ;  /* 0x000000ffff467224 */ /* 0x000fe200078e0042 */
[----:B------:R-:W-:Y:S01]  /*e940*/  PRMT R75, R74, 0x7610, R75 ;  /* 0x000076104a4b7816 */ /* 0x000fe2000000004b */
[----:B------:R-:W-:Y:S01]  /*e950*/  IMAD.MOV.U32 R26, RZ, RZ, R29 ;  /* 0x000000ffff1a7224 */ /* 0x000fe200078e001d */
[----:B------:R-:W-:-:S07]  /*e960*/  PRMT R110, R109, 0x7632, R110 ;  /* 0x000076326d6e7816 */ /* 0x000fce000000006e */
.L_x_5324:
[----:B------:R-:W-:Y:S05]  /*e970*/  BSYNC.RECONVERGENT B1 ;  /* 0x0000000000017941 */ /* 0x000fea0003800200 */
.L_x_5322:
        /* <DEDUP_REMOVED lines=11> */
.L_x_5326:
[----:B------:R-:W-:Y:S01]  /*ea30*/  IMAD.MOV.U32 R66, RZ, RZ, R70 ;  /* 0x000000ffff427224 */ /* 0x000fe200078e0046 */
[----:B------:R-:W-:Y:S01]  /*ea40*/  PRMT R73, R73, 0x5410, R75 ;  /* 0x0000541049497816 */ /* 0x000fe2000000004b */
[----:B------:R-:W-:Y:S01]  /*ea50*/  IMAD.MOV.U32 R29, RZ, RZ, R28 ;  /* 0x000000ffff1d7224 */ /* 0x000fe200078e001c */
[----:B------:R-:W-:-:S07]  /*ea60*/  PRMT R109, R109, 0x5410, R109 ;  /* 0x000054106d6d7816 */ /* 0x000fce000000006d */
.L_x_5327:
[----:B------:R-:W-:Y:S05]  /*ea70*/  BSYNC.RECONVERGENT B1 ;  /* 0x0000000000017941 */ /* 0x000fea0003800200 */
.L_x_5325:
        /* <DEDUP_REMOVED lines=11> */
.L_x_5329:
[----:B------:R-:W-:Y:S01]  /*eb30*/  IMAD.MOV.U32 R70, RZ, RZ, R66 ;  /* 0x000000ffff467224 */ /* 0x000fe200078e0042 */
[----:B------:R-:W-:Y:S01]  /*eb40*/  PRMT R74, R74, 0x7610, R73 ;  /* 0x000076104a4a7816 */ /* 0x000fe20000000049 */
[----:B------:R-:W-:Y:S01]  /*eb50*/  IMAD.MOV.U32 R28, RZ, RZ, R31 ;  /* 0x000000ffff1c7224 */ /* 0x000fe200078e001f */
[----:B------:R-:W-:-:S07]  /*eb60*/  PRMT R109, R108, 0x7632, R109 ;  /* 0x000076326c6d7816 */ /* 0x000fce000000006d */
.L_x_5330:
[----:B------:R-:W-:Y:S05]  /*eb70*/  BSYNC.RECONVERGENT B1 ;  /* 0x0000000000017941 */ /* 0x000fea0003800200 */
.L_x_5328:
        /* <DEDUP_REMOVED lines=11> */
.L_x_5332:
[----:B------:R-:W-:Y:S01]  /*ec30*/  IMAD.MOV.U32 R66, RZ, RZ, R70 ;  /* 0x000000ffff427224 */ /* 0x000fe200078e0046 */
[----:B------:R-:W-:Y:S01]  /*ec40*/  PRMT R74, R74, 0x7632, R74 ;  /* 0x000076324a4a7816 */ /* 0x000fe2000000004a */
[----:B------:R-:W-:Y:S01]  /*ec50*/  IMAD.MOV.U32 R31, RZ, RZ, R30 ;  /* 0x000000ffff1f7224 */ /* 0x000fe200078e001e */
[----:B------:R-:W-:-:S07]  /*ec60*/  PRMT R108, R108, 0x5410, R108 ;  /* 0x000054106c6c7816 */ /* 0x000fce000000006c */
.L_x_5333:
[----:B------:R-:W-:Y:S05]  /*ec70*/  BSYNC.RECONVERGENT B1 ;  /* 0x0000000000017941 */ /* 0x000fea0003800200 */
.L_x_5331:
        /* <DEDUP_REMOVED lines=11> */
.L_x_5335:
[----:B------:R-:W-:Y:S01]  /*ed30*/  IMAD.MOV.U32 R70, RZ, RZ, R66 ;  /* 0x000000ffff467224 */ /* 0x000fe200078e0042 */
[----:B------:R-:W-:Y:S01]  /*ed40*/  PRMT R75, R74, 0x7610, R75 ;  /* 0x000076104a4b7816 */ /* 0x000fe2000000004b */
[----:B------:R-:W-:Y:S01]  /*ed50*/  IMAD.MOV.U32 R30, RZ, RZ, R33 ;  /* 0x000000ffff1e7224 */ /* 0x000fe200078e0021 */
[----:B------:R-:W-:-:S07]  /*ed60*/  PRMT R108, R107, 0x7632, R108 ;  /* 0x000076326b6c7816 */ /* 0x000fce000000006c */
.L_x_5336:
[----:B------:R-:W-:Y:S05]  /*ed70*/  BSYNC.RECONVERGENT B1 ;  /* 0x0000000000017941 */ /* 0x000fea0003800200 */
.L_x_5334:
        /* <DEDUP_REMOVED lines=11> */
.L_x_5338:
[----:B------:R-:W-:Y:S01]  /*ee30*/  IMAD.MOV.U32 R66, RZ, RZ, R70 ;  /* 0x000000ffff427224 */ /* 0x000fe200078e0046 */
[----:B------:R-:W-:Y:S01]  /*ee40*/  PRMT R73, R73, 0x5410, R75 ;  /* 0x0000541049497816 */ /* 0x000fe2000000004b */
[----:B------:R-:W-:Y:S01]  /*ee50*/  IMAD.MOV.U32 R33, RZ, RZ, R32 ;  /* 0x000000ffff217224 */ /* 0x000fe200078e0020 */
[----:B------:R-:W-:-:S07]  /*ee60*/  PRMT R107, R107, 0x5410, R107 ;  /* 0x000054106b6b7816 */ /* 0x000fce000000006b */
.L_x_5339:
[----:B------:R-:W-:Y:S05]  /*ee70*/  BSYNC.RECONVERGENT B1 ;  /* 0x0000000000017941 */ /* 0x000fea0003800200 */
.L_x_5337:
        /* <DEDUP_REMOVED lines=11> */
.L_x_5341:
[----:B------:R-:W-:Y:S01]  /*ef30*/  IMAD.MOV.U32 R70, RZ, RZ, R66 ;  /* 0x000000ffff467224 */ /* 0x000fe200078e0042 */
[----:B------:R-:W-:Y:S01]  /*ef40*/  PRMT R74, R74, 0x7610, R73 ;  /* 0x000076104a4a7816 */ /* 0x000fe20000000049 */
[----:B------:R-:W-:Y:S01]  /*ef50*/  IMAD.MOV.U32 R32, RZ, RZ, R35 ;  /* 0x000000ffff207224 */ /* 0x000fe200078e0023 */
[----:B------:R-:W-:-:S07]  /*ef60*/  PRMT R107, R106, 0x7632, R107 ;  /* 0x000076326a6b7816 */ /* 0x000fce000000006b */
.L_x_5342:
[----:B------:R-:W-:Y:S05]  /*ef70*/  BSYNC.RECONVERGENT B1 ;  /* 0x0000000000017941 */ /* 0x000fea0003800200 */
.L_x_5340:
        /* <DEDUP_REMOVED lines=11> */
.L_x_5344:
[----:B------:R-:W-:Y:S01]  /*f030*/  IMAD.MOV.U32 R66, RZ, RZ, R70 ;  /* 0x000000ffff427224 */ /* 0x000fe200078e0046 */
[----:B------:R-:W-:Y:S01]  /*f040*/  PRMT R74, R74, 0x7632, R74 ;  /* 0x000076324a4a7816 */ /* 0x000fe2000000004a */
[----:B------:R-:W-:Y:S01]  /*f050*/  IMAD.MOV.U32 R35, RZ, RZ, R34 ;  /* 0x000000ffff237224 */ /* 0x000fe200078e0022 */
[----:B------:R-:W-:-:S07]  /*f060*/  PRMT R106, R106, 0x5410, R106 ;  /* 0x000054106a6a7816 */ /* 0x000fce000000006a */
.L_x_5345:
[----:B------:R-:W-:Y:S05]  /*f070*/  BSYNC.RECONVERGENT B1 ;  /* 0x0000000000017941 */ /* 0x000fea0003800200 */
.L_x_5343:
        /* <DEDUP_REMOVED lines=11> */
.L_x_5347:
[----:B------:R-:W-:Y:S01]  /*f130*/  IMAD.MOV.U32 R70, RZ, RZ, R66 ;  /* 0x000000ffff467224 */ /* 0x000fe200078e0042 */
[----:B------:R-:W-:Y:S01]  /*f140*/  PRMT R75, R74, 0x7610, R75 ;  /* 0x000076104a4b7816 */ /* 0x000fe2000000004b */
[----:B------:R-:W-:Y:S01]  /*f150*/  IMAD.MOV.U32 R34, RZ, RZ, R37 ;  /* 0x000000ffff227224 */ /* 0x000fe200078e0025 */
[----:B------:R-:W-:-:S07]  /*f160*/  PRMT R106, R105, 0x7632, R106 ;  /* 0x00007632696a7816 */ /* 0x000fce000000006a */
.L_x_5348:
[----:B------:R-:W-:Y:S05]  /*f170*/  BSYNC.RECONVERGENT B1 ;  /* 0x0000000000017941 */ /* 0x000fea0003800200 */
.L_x_5346:
        /* <DEDUP_REMOVED lines=11> */
.L_x_5350:
[----:B------:R-:W-:Y:S01]  /*f230*/  IMAD.MOV.U32 R66, RZ, RZ, R70 ;  /* 0x000000ffff427224 */ /* 0x000fe200078e0046 */
[----:B------:R-:W-:Y:S01]  /*f240*/  PRMT R73, R73, 0x5410, R75 ;  /* 0x0000541049497816 */ /* 0x000fe2000000004b */
[----:B------:R-:W-:Y:S01]  /*f250*/  IMAD.MOV.U32 R37, RZ, RZ, R36 ;  /* 0x000000ffff257224 */ /* 0x000fe200078e0024 */
[----:B------:R-:W-:-:S07]  /*f260*/  PRMT R105, R105, 0x5410, R105 ;  /* 0x0000541069697816 */ /* 0x000fce0000000069 */
.L_x_5351:
[----:B------:R-:W-:Y:S05]  /*f270*/  BSYNC.RECONVERGENT B1 ;  /* 0x0000000000017941 */ /* 0x000fea0003800200 */
.L_x_5349:
        /* <DEDUP_REMOVED lines=11> */
.L_x_5353:
[----:B------:R-:W-:Y:S01]  /*f330*/  IMAD.MOV.U32 R70, RZ, RZ, R66 ;  /* 0x000000ffff467224 */ /* 0x000fe200078e0042 */
[----:B------:R-:W-:Y:S01]  /*f340*/  PRMT R74, R74, 0x7610, R73 ;  /* 0x000076104a4a7816 */ /* 0x000fe20000000049 */
[----:B------:R-:W-:Y:S01]  /*f350*/  IMAD.MOV.U32 R36, RZ, RZ, R39 ;  /* 0x000000ffff247224 */ /* 0x000fe200078e0027 */
[----:B------:R-:W-:-:S07]  /*f360*/  PRMT R105, R104, 0x7632, R105 ;  /* 0x0000763268697816 */ /* 0x000fce0000000069 */
.L_x_5354:
[----:B------:R-:W-:Y:S05]  /*f370*/  BSYNC.RECONVERGENT B1 ;  /* 0x0000000000017941 */ /* 0x000fea0003800200 */
.L_x_5352:
        /* <DEDUP_REMOVED lines=11> */
.L_x_5356:
[----:B------:R-:W-:Y:S01]  /*f430*/  IMAD.MOV.U32 R66, RZ, RZ, R70 ;  /* 0x000000ffff427224 */ /* 0x000fe200078e0046 */
[----:B------:R-:W-:Y:S01]  /*f440*/  PRMT R74, R74, 0x7632, R74 ;  /* 0x000076324a4a7816 */ /* 0x000fe2000000004a */
[----:B------:R-:W-:Y:S01]  /*f450*/  IMAD.MOV.U32 R39, RZ, RZ, R38 ;  /* 0x000000ffff277224 */ /* 0x000fe200078e0026 */
[----:B------:R-:W-:-:S07]  /*f460*/  PRMT R104, R104, 0x5410, R104 ;  /* 0x0000541068687816 */ /* 0x000fce0000000068 */
.L_x_5357:
[----:B------:R-:W-:Y:S05]  /*f470*/  BSYNC.RECONVERGENT B1 ;  /* 0x0000000000017941 */ /* 0x000fea0003800200 */
.L_x_5355:
        /* <DEDUP_REMOVED lines=11> */
.L_x_5359:
[----:B------:R-:W-:Y:S01]  /*f530*/  IMAD.MOV.U32 R70, RZ, RZ, R66 ;  /* 0x000000ffff467224 */ /* 0x000fe200078e0042 */
[----:B------:R-:W-:Y:S01]  /*f540*/  PRMT R75, R74, 0x7610, R75 ;  /* 0x000076104a4b7816 */ /* 0x000fe2000000004b */
[----:B------:R-:W-:Y:S01]  /*f550*/  IMAD.MOV.U32 R38, RZ, RZ, R41 ;  /* 0x000000ffff267224 */ /* 0x000fe200078e0029 */
[----:B------:R-:W-:-:S07]  /*f560*/  PRMT R104, R103, 0x7632, R104 ;  /* 0x0000763267687816 */ /* 0x000fce0000000068 */
.L_x_5360:
[----:B------:R-:W-:Y:S05]  /*f570*/  BSYNC.RECONVERGENT B1 ;  /* 0x0000000000017941 */ /* 0x000fea0003800200 */
.L_x_5358:
        /* <DEDUP_REMOVED lines=11> */
.L_x_5362:
[----:B------:R-:W-:Y:S01]  /*f630*/  IMAD.MOV.U32 R66, RZ, RZ, R70 ;  /* 0x000000ffff427224 */ /* 0x000fe200078e0046 */
[----:B------:R-:W-:Y:S01]  /*f640*/  PRMT R73, R73, 0x5410, R75 ;  /* 0x0000541049497816 */ /* 0x000fe2000000004b */
[----:B------:R-:W-:Y:S01]  /*f650*/  IMAD.MOV.U32 R41, RZ, RZ, R40 ;  /* 0x000000ffff297224 */ /* 0x000fe200078e0028 */
[----:B------:R-:W-:-:S07]  /*f660*/  PRMT R103, R103, 0x5410, R103 ;  /* 0x0000541067677816 */ /* 0x000fce0000000067 */
.L_x_5363:
[----:B------:R-:W-:Y:S05]  /*f670*/  BSYNC.RECONVERGENT B1 ;  /* 0x0000000000017941 */ /* 0x000fea0003800200 */
.L_x_5361:
        /* <DEDUP_REMOVED lines=11> */
.L_x_5365:
[----:B------:R-:W-:Y:S01]  /*f730*/  IMAD.MOV.U32 R70, RZ, RZ, R66 ;  /* 0x000000ffff467224 */ /* 0x000fe200078e0042 */
[----:B------:R-:W-:Y:S01]  /*f740*/  PRMT R74, R74, 0x7610, R73 ;  /* 0x000076104a4a7816 */ /* 0x000fe20000000049 */
[----:B------:R-:W-:Y:S01]  /*f750*/  IMAD.MOV.U32 R40, RZ, RZ, R43 ;  /* 0x000000ffff287224 */ /* 0x000fe200078e002b */
[----:B------:R-:W-:-:S07]  /*f760*/  PRMT R103, R102, 0x7632, R103 ;  /* 0x0000763266677816 */ /* 0x000fce0000000067 */
.L_x_5366:
[----:B------:R-:W-:Y:S05]  /*f770*/  BSYNC.RECONVERGENT B1 ;  /* 0x0000000000017941 */ /* 0x000fea0003800200 */
.L_x_5364:
        /* <DEDUP_REMOVED lines=11> */
.L_x_5368:
[----:B------:R-:W-:Y:S01]  /*f830*/  IMAD.MOV.U32 R66, RZ, RZ, R70 ;  /* 0x000000ffff427224 */ /* 0x000fe200078e0046 */
[----:B------:R-:W-:Y:S01]  /*f840*/  PRMT R74, R74, 0x7632, R74 ;  /* 0x000076324a4a7816 */ /* 0x000fe2000000004a */
[----:B------:R-:W-:Y:S01]  /*f850*/  IMAD.MOV.U32 R43, RZ, RZ, R42 ;  /* 0x000000ffff2b7224 */ /* 0x000fe200078e002a */
[----:B------:R-:W-:-:S07]  /*f860*/  PRMT R102, R102, 0x5410, R102 ;  /* 0x0000541066667816 */ /* 0x000fce0000000066 */
.L_x_5369:
[----:B------:R-:W-:Y:S05]  /*f870*/  BSYNC.RECONVERGENT B1 ;  /* 0x0000000000017941 */ /* 0x000fea0003800200 */
.L_x_5367:
        /* <DEDUP_REMOVED lines=11> */
.L_x_5371:
[----:B------:R-:W-:Y:S01]  /*f930*/  IMAD.MOV.U32 R70, RZ, RZ, R66 ;  /* 0x000000ffff467224 */ /* 0x000fe200078e0042 */
[----:B------:R-:W-:Y:S01]  /*f940*/  PRMT R75, R74, 0x7610, R75 ;  /* 0x000076104a4b7816 */ /* 0x000fe2000000004b */
[----:B------:R-:W-:Y:S01]  /*f950*/  IMAD.MOV.U32 R42, RZ, RZ, R45 ;  /* 0x000000ffff2a7224 */ /* 0x000fe200078e002d */
[----:B------:R-:W-:-:S07]  /*f960*/  PRMT R102, R101, 0x7632, R102 ;  /* 0x0000763265667816 */ /* 0x000fce0000000066 */
.L_x_5372:
[----:B------:R-:W-:Y:S05]  /*f970*/  BSYNC.RECONVERGENT B1 ;  /* 0x0000000000017941 */ /* 0x000fea0003800200 */
.L_x_5370:
        /* <DEDUP_REMOVED lines=11> */
.L_x_5374:
[----:B------:R-:W-:Y:S01]  /*fa30*/  IMAD.MOV.U32 R66, RZ, RZ, R70 ;  /* 0x000000ffff427224 */ /* 0x000fe200078e0046 */
[----:B------:R-:W-:Y:S01]  /*fa40*/  PRMT R73, R73, 0x5410, R75 ;  /* 0x0000541049497816 */ /* 0x000fe2000000004b */
[----:B------:R-:W-:Y:S01]  /*fa50*/  IMAD.MOV.U32 R45, RZ, RZ, R44 ;  /* 0x000000ffff2d7224 */ /* 0x000fe200078e002c */
[----:B------:R-:W-:-:S07]  /*fa60*/  PRMT R101, R101, 0x5410, R101 ;  /* 0x0000541065657816 */ /* 0x000fce0000000065 */
.L_x_5375:
[----:B------:R-:W-:Y:S05]  /*fa70*/  BSYNC.RECONVERGENT B1 ;  /* 0x0000000000017941 */ /* 0x000fea0003800200 */
.L_x_5373:
        /* <DEDUP_REMOVED lines=11> */
.L_x_5377:
[----:B------:R-:W-:Y:S01]  /*fb30*/  IMAD.MOV.U32 R70, RZ, RZ, R66 ;  /* 0x000000ffff467224 */ /* 0x000fe200078e0042 */
[----:B------:R-:W-:Y:S01]  /*fb40*/  PRMT R74, R73, 0x7632, R74 ;  /* 0x00007632494a7816 */ /* 0x000fe2000000004a */
[----:B------:R-:W-:Y:S01]  /*fb50*/  IMAD.MOV.U32 R44, RZ, RZ, R47 ;  /* 0x000000ffff2c7224 */ /* 0x000fe200078e002f */
[----:B------:R-:W-:-:S07]  /*fb60*/  PRMT R101, R100, 0x7632, R101 ;  /* 0x0000763264657816 */ /* 0x000fce0000000065 */
.L_x_5378:
[----:B------:R-:W-:Y:S05]  /*fb70*/  BSYNC.RECONVERGENT B1 ;  /* 0x0000000000017941 */ /* 0x000fea0003800200 */
.L_x_5376:
        /* <DEDUP_REMOVED lines=11> */
.L_x_5380:
[----:B------:R-:W-:Y:S01]  /*fc30*/  IMAD.MOV.U32 R66, RZ, RZ, R70 ;  /* 0x000000ffff427224 */ /* 0x000fe200078e0046 */
[----:B------:R-:W-:Y:S01]  /*fc40*/  PRMT R75, R74, 0x7610, R75 ;  /* 0x000076104a4b7816 */ /* 0x000fe2000000004b */
[----:B------:R-:W-:Y:S01]  /*fc50*/  IMAD.MOV.U32 R47, RZ, RZ, R46 ;  /* 0x000000ffff2f7224 */ /* 0x000fe200078e002e */
[----:B------:R-:W-:-:S07]  /*fc60*/  PRMT R100, R100, 0x5410, R69 ;  /* 0x0000541064647816 */ /* 0x000fce0000000045 */
.L_x_5381:
[----:B------:R-:W-:Y:S05]  /*fc70*/  BSYNC.RECONVERGENT B1 ;  /* 0x0000000000017941 */ /* 0x000fea0003800200 */
.L_x_5379:
        /* <DEDUP_REMOVED lines=11> */
.L_x_5383:
[----:B------:R-:W-:Y:S01]  /*fd30*/  IMAD.MOV.U32 R70, RZ, RZ, R66 ;  /* 0x000000ffff467224 */ /* 0x000fe200078e0042 */
[----:B------:R-:W-:Y:S01]  /*fd40*/  PRMT R73, R73, 0x5410, R75 ;  /* 0x0000541049497816 */ /* 0x000fe2000000004b */
[----:B------:R-:W-:Y:S01]  /*fd50*/  IMAD.MOV.U32 R46, RZ, RZ, R49 ;  /* 0x000000ffff2e7224 */ /* 0x000fe200078e0031 */
[----:B------:R-:W-:-:S07]  /*fd60*/  PRMT R69, R69, 0x7632, R69 ;  /* 0x0000763245457816 */ /* 0x000fce0000000045 */
.L_x_5384:
[----:B------:R-:W-:Y:S05]  /*fd70*/  BSYNC.RECONVERGENT B1 ;  /* 0x0000000000017941 */ /* 0x000fea0003800200 */
.L_x_5382:
        /* <DEDUP_REMOVED lines=11> */
.L_x_5386:
[----:B------:R-:W-:Y:S01]  /*fe30*/  IMAD.MOV.U32 R66, RZ, RZ, R70 ;  /* 0x000000ffff427224 */ /* 0x000fe200078e0046 */
[----:B------:R-:W-:Y:S01]  /*fe40*/  PRMT R74, R73, 0x7632, R74 ;  /* 0x00007632494a7816 */ /* 0x000fe2000000004a */
[----:B------:R-:W-:Y:S01]  /*fe50*/  IMAD.MOV.U32 R49, RZ, RZ, R48 ;  /* 0x000000ffff317224 */ /* 0x000fe200078e0030 */
[----:B------:R-:W-:-:S07]  /*fe60*/  PRMT R69, R69, 0x7610, R68 ;  /* 0x0000761045457816 */ /* 0x000fce0000000044 */
.L_x_5387:
[----:B------:R-:W-:Y:S05]  /*fe70*/  BSYNC.RECONVERGENT B1 ;  /* 0x0000000000017941 */ /* 0x000fea0003800200 */
.L_x_5385:
        /* <DEDUP_REMOVED lines=11> */
.L_x_5389:
[----:B------:R-:W-:Y:S01]  /*ff30*/  IMAD.MOV.U32 R70, RZ, RZ, R66 ;  /* 0x000000ffff467224 */ /* 0x000fe200078e0042 */
[----:B------:R-:W-:Y:S01]  /*ff40*/  PRMT R73, R73, 0x5410, R74 ;  /* 0x0000541049497816 */ /* 0x000fe2000000004a */
[----:B------:R-:W-:Y:S01]  /*ff50*/  IMAD.MOV.U32 R48, RZ, RZ, R51 ;  /* 0x000000ffff307224 */ /* 0x000fe200078e0033 */
[----:B------:R-:W-:-:S07]  /*ff60*/  PRMT R68, R68, 0x7610, R99 ;  /* 0x0000761044447816 */ /* 0x000fce0000000063 */
.L_x_5390:
[----:B------:R-:W-:Y:S05]  /*ff70*/  BSYNC.RECONVERGENT B1 ;  /* 0x0000000000017941 */ /* 0x000fea0003800200 */
.L_x_5388:
        /* <DEDUP_REMOVED lines=11> */
.L_x_5392:
[----:B------:R-:W-:Y:S01]  /*10030*/  IMAD.MOV.U32 R66, RZ, RZ, R70 ;  /* 0x000000ffff427224 */ /* 0x000fe200078e0046 */
[----:B------:R-:W-:Y:S01]  /*10040*/  PRMT R74, R73, 0x7632, R74 ;  /* 0x00007632494a7816 */ /* 0x000fe2000000004a */
[----:B------:R-:W-:Y:S01]  /*10050*/  IMAD.MOV.U32 R51, RZ, RZ, R50 ;  /* 0x000000ffff337224 */ /* 0x000fe200078e0032 */
[----:B------:R-:W-:-:S07]  /*10060*/  PRMT R99, R99, 0x5410, R68 ;  /* 0x0000541063637816 */ /* 0x000fce0000000044 */
.L_x_5393:
[----:B------:R-:W-:Y:S05]  /*10070*/  BSYNC.RECONVERGENT B1 ;  /* 0x0000000000017941 */ /* 0x000fea0003800200 */
.L_x_5391:
        /* <DEDUP_REMOVED lines=11> */
.L_x_5395:
[----:B------:R-:W-:Y:S01]  /*10130*/  IMAD.MOV.U32 R70, RZ, RZ, R66 ;  /* 0x000000ffff467224 */ /* 0x000fe200078e0042 */
[----:B------:R-:W-:Y:S01]  /*10140*/  PRMT R75, R74, 0x7610, R75 ;  /* 0x000076104a4b7816 */ /* 0x000fe2000000004b */
[----:B------:R-:W-:Y:S01]  /*10150*/  IMAD.MOV.U32 R50, RZ, RZ, R53 ;  /* 0x000000ffff327224 */ /* 0x000fe200078e0035 */
[----:B------:R-:W-:-:S07]  /*10160*/  PRMT R68, R97, 0x7610, R68 ;  /* 0x0000761061447816 */ /* 0x000fce0000000044 */
.L_x_5396:
[----:B------:R-:W-:Y:S05]  /*10170*/  BSYNC.RECONVERGENT B1 ;  /* 0x0000000000017941 */ /* 0x000fea0003800200 */
.L_x_5394:
        /* <DEDUP_REMOVED lines=11> */
.L_x_5398:
[----:B------:R-:W-:Y:S01]  /*10230*/  IMAD.MOV.U32 R66, RZ, RZ, R70 ;  /* 0x000000ffff427224 */ /* 0x000fe200078e0046 */
[----:B------:R-:W-:Y:S01]  /*10240*/  PRMT R73, R73, 0x5410, R75 ;  /* 0x0000541049497816 */ /* 0x000fe2000000004b */
[----:B------:R-:W-:Y:S01]  /*10250*/  IMAD.MOV.U32 R53, RZ, RZ, R52 ;  /* 0x000000ffff357224 */ /* 0x000fe200078e0034 */
[----:B------:R-:W-:-:S07]  /*10260*/  PRMT R97, R97, 0x7632, R97 ;  /* 0x0000763261617816 */ /* 0x000fce0000000061 */
.L_x_5399:
[----:B------:R-:W-:Y:S05]  /*10270*/  BSYNC.RECONVERGENT B1 ;  /* 0x0000000000017941 */ /* 0x000fea0003800200 */
.L_x_5397:
        /* <DEDUP_REMOVED lines=11> */
.L_x_5401:
[----:B------:R-:W-:Y:S01]  /*10330*/  IMAD.MOV.U32 R70, RZ, RZ, R66 ;  /* 0x000000ffff467224 */ /* 0x000fe200078e0042 */
[----:B------:R-:W-:Y:S01]  /*10340*/  PRMT R74, R74, 0x7610, R73 ;  /* 0x000076104a4a7816 */ /* 0x000fe20000000049 */
[----:B------:R-:W-:Y:S01]  /*10350*/  IMAD.MOV.U32 R52, RZ, RZ, R55 ;  /* 0x000000ffff347224 */ /* 0x000fe200078e0037 */
[----:B------:R-:W-:-:S07]  /*10360*/  PRMT R97, R97, 0x5410, R98 ;  /* 0x0000541061617816 */ /* 0x000fce0000000062 */
.L_x_5402:
[----:B------:R-:W-:Y:S05]  /*10370*/  BSYNC.RECONVERGENT B1 ;  /* 0x0000000000017941 */ /* 0x000fea0003800200 */
.L_x_5400:
        /* <DEDUP_REMOVED lines=11> */
.L_x_5404:
[----:B------:R-:W-:Y:S01]  /*10430*/  IMAD.MOV.U32 R66, RZ, RZ, R70 ;  /* 0x000000ffff427224 */ /* 0x000fe200078e0046 */
[----:B------:R-:W-:Y:S01]  /*10440*/  PRMT R74, R74, 0x7632, R74 ;  /* 0x000076324a4a7816 */ /* 0x000fe2000000004a */
[----:B------:R-:W-:Y:S01]  /*10450*/  IMAD.MOV.U32 R55, RZ, RZ, R54 ;  /* 0x000000ffff377224 */ /* 0x000fe200078e0036 */
[----:B------:R-:W-:-:S07]  /*10460*/  PRMT R98, R98, 0x7632, R98 ;  /* 0x0000763262627816 */ /* 0x000fce0000000062 */
.L_x_5405:
[----:B------:R-:W-:Y:S05]  /*10470*/  BSYNC.RECONVERGENT B1 ;  /* 0x0000000000017941 */ /* 0x000fea0003800200 */
.L_x_5403:
        /* <DEDUP_REMOVED lines=11> */
.L_x_5407:
[----:B------:R-:W-:Y:S01]  /*10530*/  IMAD.MOV.U32 R70, RZ, RZ, R66 ;  /* 0x000000ffff467224 */ /* 0x000fe200078e0042 */
[----:B------:R-:W-:Y:S01]  /*10540*/  PRMT R73, R73, 0x5410, R74 ;  /* 0x0000541049497816 */ /* 0x000fe2000000004a */
[----:B------:R-:W-:Y:S01]  /*10550*/  IMAD.MOV.U32 R54, RZ, RZ, R57 ;  /* 0x000000ffff367224 */ /* 0x000fe200078e0039 */
[----:B------:R-:W-:-:S07]  /*10560*/  PRMT R98, R98, 0x5410, R99 ;  /* 0x0000541062627816 */ /* 0x000fce0000000063 */
.L_x_5408:
[----:B------:R-:W-:Y:S05]  /*10570*/  BSYNC.RECONVERGENT B1 ;  /* 0x0000000000017941 */ /* 0x000fea0003800200 */
.L_x_5406:
        /* <DEDUP_REMOVED lines=11> */
.L_x_5410:
[----:B------:R-:W-:Y:S01]  /*10630*/  IMAD.MOV.U32 R66, RZ, RZ, R70 ;  /* 0x000000ffff427224 */ /* 0x000fe200078e0046 */
[----:B------:R-:W-:Y:S01]  /*10640*/  PRMT R74, R74, 0x7610, R73 ;  /* 0x000076104a4a7816 */ /* 0x000fe20000000049 */
[----:B------:R-:W-:Y:S01]  /*10650*/  IMAD.MOV.U32 R57, RZ, RZ, R56 ;  /* 0x000000ffff397224 */ /* 0x000fe200078e0038 */
[----:B------:R-:W-:-:S07]  /*10660*/  PRMT R99, R100, 0x7610, R99 ;  /* 0x0000761064637816 */ /* 0x000fce0000000063 */
.L_x_5411:
[----:B------:R-:W-:Y:S05]  /*10670*/  BSYNC.RECONVERGENT B1 ;  /* 0x0000000000017941 */ /* 0x000fea0003800200 */
.L_x_5409:
        /* <DEDUP_REMOVED lines=11> */
.L_x_5413:
[----:B------:R-:W-:Y:S01]  /*10730*/  IMAD.MOV.U32 R70, RZ, RZ, R66 ;  /* 0x000000ffff467224 */ /* 0x000fe200078e0042 */
[----:B------:R-:W-:Y:S01]  /*10740*/  PRMT R73, R73, 0x7610, R74 ;  /* 0x0000761049497816 */ /* 0x000fe2000000004a */
[----:B------:R-:W-:Y:S01]  /*10750*/  IMAD.MOV.U32 R56, RZ, RZ, R59 ;  /* 0x000000ffff387224 */ /* 0x000fe200078e003b */
[----:B------:R-:W-:-:S07]  /*10760*/  PRMT R100, R92, 0x7610, R100 ;  /* 0x000076105c647816 */ /* 0x000fce0000000064 */
.L_x_5414:
[----:B------:R-:W-:Y:S05]  /*10770*/  BSYNC.RECONVERGENT B1 ;  /* 0x0000000000017941 */ /* 0x000fea0003800200 */
.L_x_5412:
        /* <DEDUP_REMOVED lines=11> */
.L_x_5416:
[----:B------:R-:W-:Y:S01]  /*10830*/  IMAD.MOV.U32 R66, RZ, RZ, R70 ;  /* 0x000000ffff427224 */ /* 0x000fe200078e0046 */
[----:B------:R-:W-:Y:S01]  /*10840*/  PRMT R74, R73, 0x7632, R74 ;  /* 0x00007632494a7816 */ /* 0x000fe2000000004a */
[----:B------:R-:W-:Y:S01]  /*10850*/  IMAD.MOV.U32 R59, RZ, RZ, R58 ;  /* 0x000000ffff3b7224 */ /* 0x000fe200078e003a */
[----:B------:R-:W-:-:S07]  /*10860*/  PRMT R92, R92, 0x7632, R92 ;  /* 0x000076325c5c7816 */ /* 0x000fce000000005c */
.L_x_5417:
[----:B------:R-:W-:Y:S05]  /*10870*/  BSYNC.RECONVERGENT B1 ;  /* 0x0000000000017941 */ /* 0x000fea0003800200 */
.L_x_5415:
        /* <DEDUP_REMOVED lines=11> */
.L_x_5419:
[----:B------:R-:W-:Y:S01]  /*10930*/  IMAD.MOV.U32 R70, RZ, RZ, R66 ;  /* 0x000000ffff467224 */ /* 0x000fe200078e0042 */
[----:B------:R-:W-:Y:S01]  /*10940*/  PRMT R75, R74, 0x7610, R75 ;  /* 0x000076104a4b7816 */ /* 0x000fe2000000004b */
[----:B------:R-:W-:Y:S01]  /*10950*/  IMAD.MOV.U32 R58, RZ, RZ, R61 ;  /* 0x000000ffff3a7224 */ /* 0x000fe200078e003d */
[----:B------:R-:W-:-:S07]  /*10960*/  PRMT R92, R92, 0x5410, R93 ;  /* 0x000054105c5c7816 */ /* 0x000fce000000005d */
.L_x_5420:
[----:B------:R-:W-:Y:S05]  /*10970*/  BSYNC.RECONVERGENT B1 ;  /* 0x0000000000017941 */ /* 0x000fea0003800200 */
.L_x_5418:
        /* <DEDUP_REMOVED lines=11> */
.L_x_5422:
[----:B------:R-:W-:Y:S01]  /*10a30*/  IMAD.MOV.U32 R66, RZ, RZ, R70 ;  /* 0x000000ffff427224 */ /* 0x000fe200078e0046 */
[----:B------:R-:W-:Y:S01]  /*10a40*/  PRMT R73, R73, 0x5410, R75 ;  /* 0x0000541049497816 */ /* 0x000fe2000000004b */
[----:B------:R-:W-:Y:S01]  /*10a50*/  IMAD.MOV.U32 R61, RZ, RZ, R60 ;  /* 0x000000ffff3d7224 */ /* 0x000fe200078e003c */
[----:B------:R-:W-:-:S07]  /*10a60*/  PRMT R93, R93, 0x7632, R93 ;  /* 0x000076325d5d7816 */ /* 0x000fce000000005d */
.L_x_5423:
[----:B------:R-:W-:Y:S05]  /*10a70*/  BSYNC.RECONVERGENT B1 ;  /* 0x0000000000017941 */ /* 0x000fea0003800200 */
.L_x_5421:
        /* <DEDUP_REMOVED lines=11> */
.L_x_5425:
[----:B------:R-:W-:Y:S01]  /*10b30*/  IMAD.MOV.U32 R70, RZ, RZ, R66 ;  /* 0x000000ffff467224 */ /* 0x000fe200078e0042 */
[----:B------:R-:W-:Y:S01]  /*10b40*/  PRMT R74, R74, 0x7610, R73 ;  /* 0x000076104a4a7816 */ /* 0x000fe20000000049 */
[----:B------:R-:W-:Y:S01]  /*10b50*/  IMAD.MOV.U32 R60, RZ, RZ, R63 ;  /* 0x000000ffff3c7224 */ /* 0x000fe200078e003f */
[----:B------:R-:W-:-:S07]  /*10b60*/  PRMT R93, R93, 0x5410, R94 ;  /* 0x000054105d5d7816 */ /* 0x000fce000000005e */
.L_x_5426:
[----:B------:R-:W-:Y:S05]  /*10b70*/  BSYNC.RECONVERGENT B1 ;  /* 0x0000000000017941 */ /* 0x000fea0003800200 */
.L_x_5424:
        /* <DEDUP_REMOVED lines=11> */
.L_x_5428:
[----:B------:R-:W-:Y:S01]  /*10c30*/  IMAD.MOV.U32 R66, RZ, RZ, R70 ;  /* 0x000000ffff427224 */ /* 0x000fe200078e0046 */
[----:B------:R-:W-:Y:S01]  /*10c40*/  PRMT R74, R74, 0x7632, R74 ;  /* 0x000076324a4a7816 */ /* 0x000fe2000000004a */
[----:B------:R-:W-:Y:S01]  /*10c50*/  IMAD.MOV.U32 R63, RZ, RZ, R62 ;  /* 0x000000ffff3f7224 */ /* 0x000fe200078e003e */
[----:B------:R-:W-:-:S07]  /*10c60*/  PRMT R94, R94, 0x7632, R94 ;  /* 0x000076325e5e7816 */ /* 0x000fce000000005e */
.L_x_5429:
[----:B------:R-:W-:Y:S05]  /*10c70*/  BSYNC.RECONVERGENT B1 ;  /* 0x0000000000017941 */ /* 0x000fea0003800200 */
.L_x_5427:
        /* <DEDUP_REMOVED lines=11> */
.L_x_5431:
[----:B------:R-:W-:Y:S01]  /*10d30*/  IMAD.MOV.U32 R70, RZ, RZ, R66 ;  /* 0x000000ffff467224 */ /* 0x000fe200078e0042 */
[----:B------:R-:W-:Y:S01]  /*10d40*/  PRMT R75, R74, 0x7610, R75 ;  /* 0x000076104a4b7816 */ /* 0x000fe2000000004b */
[----:B------:R-:W-:Y:S01]  /*10d50*/  IMAD.MOV.U32 R62, RZ, RZ, R65 ;  /* 0x000000ffff3e7224 */ /* 0x000fe200078e0041 */
[----:B------:R-:W-:-:S07]  /*10d60*/  PRMT R94, R94, 0x5410, R95 ;  /* 0x000054105e5e7816 */ /* 0x000fce000000005f */
.L_x_5432:
[----:B------:R-:W-:Y:S05]  /*10d70*/  BSYNC.RECONVERGENT B1 ;  /* 0x0000000000017941 */ /* 0x000fea0003800200 */
.L_x_5430:
        /* <DEDUP_REMOVED lines=11> */
.L_x_5434:
[----:B------:R-:W-:Y:S01]  /*10e30*/  IMAD.MOV.U32 R66, RZ, RZ, R70 ;  /* 0x000000ffff427224 */ /* 0x000fe200078e0046 */
[----:B------:R-:W-:Y:S01]  /*10e40*/  PRMT R73, R73, 0x5410, R75 ;  /* 0x0000541049497816 */ /* 0x000fe2000000004b */
[----:B------:R-:W-:Y:S01]  /*10e50*/  IMAD.MOV.U32 R65, RZ, RZ, R64 ;  /* 0x000000ffff417224 */ /* 0x000fe200078e0040 */
[----:B------:R-:W-:-:S07]  /*10e60*/  PRMT R95, R95, 0x7632, R95 ;  /* 0x000076325f5f7816 */ /* 0x000fce000000005f */
.L_x_5435:
[----:B------:R-:W-:Y:S05]  /*10e70*/  BSYNC.RECONVERGENT B1 ;  /* 0x0000000000017941 */ /* 0x000fea0003800200 */
.L_x_5433:
        /* <DEDUP_REMOVED lines=11> */
.L_x_5437:
[----:B------:R-:W-:Y:S01]  /*10f30*/  IMAD.MOV.U32 R70, RZ, RZ, R66 ;  /* 0x000000ffff467224 */ /* 0x000fe200078e0042 */
[----:B------:R-:W-:Y:S01]  /*10f40*/  PRMT R74, R73, 0x7632, R74 ;  /* 0x00007632494a7816 */ /* 0x000fe2000000004a */
[----:B------:R-:W-:Y:S01]  /*10f50*/  IMAD.MOV.U32 R64, RZ, RZ, R67 ;  /* 0x000000ffff407224 */ /* 0x000fe200078e0043 */
[----:B------:R-:W-:-:S07]  /*10f60*/  PRMT R95, R95, 0x5410, R96 ;  /* 0x000054105f5f7816 */ /* 0x000fce0000000060 */
.L_x_5438:
[----:B------:R-:W-:Y:S05]  /*10f70*/  BSYNC.RECONVERGENT B1 ;  /* 0x0000000000017941 */ /* 0x000fea0003800200 */
.L_x_5436:
        /* <DEDUP_REMOVED lines=10> */
.L_x_5440:
[----:B------:R-:W-:Y:S01]  /*11020*/  PRMT R96, R73, 0x5410, R74 ;  /* 0x0000541049607816 */ /* 0x000fe2000000004a */
[----:B------:R-:W-:Y:S01]  /*11030*/  IMAD.MOV.U32 R67, RZ, RZ, R71 ;  /* 0x000000ffff437224 */ /* 0x000fe200078e0047 */
[----:B------:R-:W-:Y:S01]  /*11040*/  PRMT R73, R74, 0x7610, R73 ;  /* 0x000076104a497816 */ /* 0x000fe20000000049 */
[--C-:B------:R-:W-:Y:S02]  /*11050*/  IMAD.MOV.U32 R66, RZ, RZ, R70.reuse ;  /* 0x000000ffff427224 */ /* 0x100fe400078e0046 */
[----:B------:R-:W-:-:S07]  /*11060*/  IMAD.MOV.U32 R71, RZ, RZ, R70 ;  /* 0x000000ffff477224 */ /* 0x000fce00078e0046 */
.L_x_5441:
[----:B------:R-:W-:Y:S05]  /*11070*/  BSYNC.RECONVERGENT B1 ;  /* 0x0000000000017941 */ /* 0x000fea0003800200 */
.L_x_5439:
[----:B------:R-:W-:Y:S02]  /*11080*/  VIADD R3, R3, 0x4 ;  /* 0x0000000403037836 */ /* 0x000fe40000000000 */
[----:B------:R-:W-:Y:S01]  /*11090*/  VIADD R122, R122, 0x2 ;  /* 0x000000027a7a7836 */ /* 0x000fe20000000000 */
[----:B------:R-:W-:Y:S06]  /*110a0*/  @P1 BRA `(.L_x_5442) ;  /* 0xffffffc000101947 */ /* 0x000fec000383ffff */
.L_x_5252:
[----:B------:R-:W-:Y:S05]  /*110b0*/  BSYNC.RECONVERGENT B0 ;  /* 0x0000000000007941 */ /* 0x000fea0003800200 */
.L_x_5251:
        /* <DEDUP_REMOVED lines=14> */
[----:B------:R-:W0:Y:S04]  /*111a0*/  SHFL.DOWN PT, R83, R55, 0x8, 0x1f ;  /* 0x09001f0037537f89 */ /* 0x000e2800000e0000 */
[----:B------:R-:W-:Y:S04]  /*111b0*/  SHFL.DOWN PT, R88, R48, 0x8, 0x1f ;  /* 0x09001f0030587f89 */ /* 0x000fe800000e0000 */
[----:B------:R-:W0:Y:S04]  /*111c0*/  SHFL.DOWN PT, R89, R49, 0x8, 0x1f ;  /* 0x09001f0031597f89 */ /* 0x000e2800000e0000 */
[----:B-1----:R-:W-:Y:S04]  /*111d0*/  STL.64 [R120+0x48], R86 ;  /* 0x0000485678007387 */ /* 0x002fe80000100a00 */
[----:B------:R-:W-:Y:S04]  /*111e0*/  SHFL.DOWN PT, R86, R30, 0x8, 0x1f ;  /* 0x09001f001e567f89 */ /* 0x000fe800000e0000 */
[----:B------:R-:W1:Y:S04]  /*111f0*/  SHFL.DOWN PT, R87, R31, 0x8, 0x1f ;  /* 0x09001f001f577f89 */ /* 0x000e6800000e0000 */
[----:B--2---:R-:W-:Y:S04]  /*11200*/  STL.64 [R120+0x40], R84 ;  /* 0x0000405478007387 */ /* 0x004fe80000100a00 */
        /* <DEDUP_REMOVED lines=8> */
[----:B-----5:R-:W-:Y:S04]  /*11290*/  STL.64 [R120+0x8], R70 ;  /* 0x0000084678007387 */ /* 0x020fe80000100a00 */
[----:B0-----:R-:W-:Y:S04]  /*112a0*/  STL.64 [R120+0x38], R82 ;  /* 0x0000385278007387 */ /* 0x001fe80000100a00 */
[----:B------:R-:W-:Y:S04]  /*112b0*/  STL.64 [R120+0x50], R88 ;  /* 0x0000505878007387 */ /* 0x000fe80000100a00 */
[----:B------:R-:W-:Y:S04]  /*112c0*/  SHFL.DOWN PT, R70, R46, 0x8, 0x1f ;  /* 0x09001f002e467f89 */ /* 0x000fe800000e0000 */
[----:B------:R-:W0:Y:S04]  /*112d0*/  SHFL.DOWN PT, R71, R47, 0x8, 0x1f ;  /* 0x09001f002f477f89 */ /* 0x000e2800000e0000 */
[----:B------:R-:W-:Y:S04]  /*112e0*/  SHFL.DOWN PT, R82, R34, 0x8, 0x1f ;  /* 0x09001f0022527f89 */ /* 0x000fe800000e0000 */
[----:B------:R-:W5:Y:S04]  /*112f0*/  SHFL.DOWN PT, R83, R35, 0x8, 0x1f ;  /* 0x09001f0023537f89 */ /* 0x000f6800000e0000 */
[----:B------:R-:W-:Y:S04]  /*11300*/  SHFL.DOWN PT, R88, R28, 0x8, 0x1f ;  /* 0x09001f001c587f89 */ /* 0x000fe800000e0000 */
[----:B------:R-:W5:Y:S04]  /*11310*/  SHFL.DOWN PT, R89, R29, 0x8, 0x1f ;  /* 0x09001f001d597f89 */ /* 0x000f6800000e0000 */
[----:B-1----:R-:W-:Y:S04]  /*11320*/  STL.64 [R120+0x98], R86 ;  /* 0x0000985678007387 */ /* 0x002fe80000100a00 */
[----:B------:R1:W-:Y:S04]  /*11330*/  SHFL.DOWN PT, R86, R3, 0x8, 0x1f ;  /* 0x09001f0003567f89 */ /* 0x0003e800000e0000 */
[----:B--2---:R-:W-:Y:S01]  /*11340*/  STL.64 [R120+0x90], R84 ;  /* 0x0000905478007387 */ /* 0x004fe20000100a00 */
[----:B-1----:R-:W-:-:S03]  /*11350*/  PRMT R3, R93, 0x5432, R93 ;  /* 0x000054325d037816 */ /* 0x002fc6000000005d */
[----:B---3--:R-:W-:Y:S04]  /*11360*/  STL.64 [R120+0x78], R78 ;  /* 0x0000784e78007387 */ /* 0x008fe80000100a00 */
[----:B------:R1:W-:Y:S04]  /*11370*/  SHFL.DOWN PT, R85, R3, 0x8, 0x1f ;  /* 0x09001f0003557f89 */ /* 0x0003e800000e0000 */
[----:B----4-:R2:W-:Y:S01]  /*11380*/  STL.64 [R120+0x80], R80 ;  /* 0x0000805078007387 */ /* 0x0105e20000100a00 */
[----:B-1----:R-:W-:-:S03]  /*11390*/  PRMT R3, R92, 0x5432, R92 ;  /* 0x000054325c037816 */ /* 0x002fc6000000005c */
[----:B0-----:R-:W-:Y:S01]  /*113a0*/  STL.64 [R120+0x58], R70 ;  /* 0x0000584678007387 */ /* 0x001fe20000100a00 */
[----:B------:R-:W-:-:S03]  /*113b0*/  PRMT R79, R95, 0x5432, R95 ;  /* 0x000054325f4f7816 */ /* 0x000fc6000000005f */
[----:B------:R0:W-:Y:S01]  /*113c0*/  SHFL.DOWN PT, R84, R3, 0x8, 0x1f ;  /* 0x09001f0003547f89 */ /* 0x0001e200000e0000 */
[----:B--2---:R-:W-:-:S03]  /*113d0*/  PRMT R80, R96, 0x5432, R96 ;  /* 0x0000543260507816 */ /* 0x004fc60000000060 */
[----:B-----5:R-:W-:Y:S01]  /*113e0*/  STL.64 [R120+0x88], R82 ;  /* 0x0000885278007387 */ /* 0x020fe20000100a00 */
[----:B0-----:R-:W-:-:S03]  /*113f0*/  PRMT R3, R100, 0x5410, R99 ;  /* 0x0000541064037816 */ /* 0x001fc60000000063 */
[----:B------:R-:W-:Y:S04]  /*11400*/  STL.64 [R120+0xa0], R88 ;  /* 0x0000a05878007387 */ /* 0x000fe80000100a00 */
[----:B------:R-:W-:Y:S04]  /*11410*/  SHFL.DOWN PT, R70, R26, 0x8, 0x1f ;  /* 0x09001f001a467f89 */ /* 0x000fe800000e0000 */
[----:B------:R-:W0:Y:S04]  /*11420*/  SHFL.DOWN PT, R71, R27, 0x8, 0x1f ;  /* 0x09001f001b477f89 */ /* 0x000e2800000e0000 */
[----:B------:R1:W-:Y:S04]  /*11430*/  SHFL.DOWN PT, R83, R3, 0x8, 0x1f ;  /* 0x09001f0003537f89 */ /* 0x0003e800000e0000 */
[----:B------:R-:W2:Y:S04]  /*11440*/  SHFL.DOWN PT, R88, R80, 0x8, 0x1f ;  /* 0x09001f0050587f89 */ /* 0x000ea800000e0000 */
[----:B------:R-:W3:Y:S01]  /*11450*/  SHFL.DOWN PT, R87, R79, 0x8, 0x1f ;  /* 0x09001f004f577f89 */ /* 0x000ee200000e0000 */
[----:B-1----:R-:W-:-:S03]  /*11460*/  PRMT R3, R98, 0x5432, R98 ;  /* 0x0000543262037816 */ /* 0x002fc60000000062 */
[----:B------:R-:W-:Y:S04]  /*11470*/  SHFL.DOWN PT, R72, R64, 0x8, 0x1f ;  /* 0x09001f0040487f89 */ /* 0x000fe800000e0000 */
[----:B------:R1:W-:Y:S04]  /*11480*/  SHFL.DOWN PT, R82, R3, 0x8, 0x1f ;  /* 0x09001f0003527f89 */ /* 0x0003e800000e0000 */
[----:B0-----:R2:W-:Y:S01]  /*11490*/  STL.64 [R120+0xa8], R70 ;  /* 0x0000a84678007387 */ /* 0x0015e20000100a00 */
[----:B-1----:R-:W-:-:S03]  /*114a0*/  PRMT R3, R97, 0x5432, R97 ;  /* 0x0000543261037816 */ /* 0x002fc60000000061 */
[----:B------:R-:W0:Y:S04]  /*114b0*/  SHFL.DOWN PT, R73, R65, 0x8, 0x1f ;  /* 0x09001f0041497f89 */ /* 0x000e2800000e0000 */
[----:B------:R1:W-:Y:S01]  /*114c0*/  SHFL.DOWN PT, R81, R3, 0x8, 0x1f ;  /* 0x09001f0003517f89 */ /* 0x0003e200000e0000 */
[----:B--2---:R-:W-:-:S03]  /*114d0*/  IMAD.MOV.U32 R70, RZ, RZ, R88 ;  /* 0x000000ffff467224 */ /* 0x004fc600078e0058 */
[----:B------:R-:W-:Y:S01]  /*114e0*/  SHFL.DOWN PT, R78, R18, 0x8, 0x1f ;  /* 0x09001f00124e7f89 */ /* 0x000fe200000e0000 */
[----:B---3--:R-:W-:Y:S01]  /*114f0*/  IMAD.MOV.U32 R71, RZ, RZ, R87 ;  /* 0x000000ffff477224 */ /* 0x008fe200078e0057 */
[C---:B-1----:R-:W-:Y:S02]  /*11500*/  PRMT R3, R68.reuse, 0x7610, R99 ;  /* 0x0000761044037816 */ /* 0x042fe40000000063 */
[----:B------:R-:W1:Y:S04]  /*11510*/  SHFL.DOWN PT, R79, R19, 0x8, 0x1f ;  /* 0x09001f00134f7f89 */ /* 0x000e6800000e0000 */
[----:B------:R2:W-:Y:S04]  /*11520*/  SHFL.DOWN PT, R80, R3, 0x8, 0x1f ;  /* 0x09001f0003507f89 */ /* 0x0005e800000e0000 */
[----:B------:R3:W-:Y:S01]  /*11530*/  STL.64 [R120+0x108], R70 ;  /* 0x0001084678007387 */ /* 0x0007e20000100a00 */
[----:B--2---:R-:W-:-:S03]  /*11540*/  PRMT R3, R68, 0x7632, R69 ;  /* 0x0000763244037816 */ /* 0x004fc60000000045 */
[----:B0-----:R-:W-:Y:S04]  /*11550*/  STL.64 [R120+0x10], R72 ;  /* 0x0000104878007387 */ /* 0x001fe80000100a00 */
[----:B------:R-:W-:Y:S01]  /*11560*/  SHFL.DOWN PT, R72, R44, 0x8, 0x1f ;  /* 0x09001f002c487f89 */ /* 0x000fe200000e0000 */
[----:B---3--:R-:W-:-:S03]  /*11570*/  IMAD.MOV.U32 R70, RZ, RZ, R86 ;  /* 0x000000ffff467224 */ /* 0x008fc600078e0056 */
        /* <DEDUP_REMOVED lines=8> */
[----:B------:R-:W-:-:S03]  /*11600*/  IMAD.MOV.U32 R71, RZ, RZ, R83 ;  /* 0x000000ffff477224 */ /* 0x000fc600078e0053 */
[----:B------:R-:W2:Y:S04]  /*11610*/  SHFL.DOWN PT, R77, R61, 0x8, 0x1f ;  /* 0x09001f003d4d7f89 */ /* 0x000ea800000e0000 */
[----:B------:R4:W-:Y:S04]  /*11620*/  STL.64 [R120+0x118], R70 ;  /* 0x0001184678007387 */ /* 0x0009e80000100a00 */
[----:B-1----:R1:W-:Y:S04]  /*11630*/  STL.64 [R120+0xc8], R78 ;  /* 0x0000c84e78007387 */ /* 0x0023e80000100a00 */
[----:B0-----:R-:W-:Y:S01]  /*11640*/  STL.64 [R120+0x60], R72 ;  /* 0x0000604878007387 */ /* 0x001fe20000100a00 */
[----:B----4-:R-:W-:-:S03]  /*11650*/  IMAD.MOV.U32 R70, RZ, RZ, R82 ;  /* 0x000000ffff467224 */ /* 0x010fc600078e0052 */
[----:B------:R-:W-:Y:S01]  /*11660*/  SHFL.DOWN PT, R72, R24, 0x8, 0x1f ;  /* 0x09001f0018487f89 */ /* 0x000fe200000e0000 */
[----:B------:R-:W-:Y:S02]  /*11670*/  IMAD.MOV.U32 R71, RZ, RZ, R81 ;  /* 0x000000ffff477224 */ /* 0x000fe400078e0051 */
[----:B-1----:R-:W-:Y:S01]  /*11680*/  IMAD.MOV.U32 R79, RZ, RZ, R101 ;  /* 0x000000ffff4f7224 */ /* 0x002fe200078e0065 */
[----:B------:R-:W-:Y:S01]  /*11690*/  SHFL.DOWN PT, R73, R25, 0x8, 0x1f ;  /* 0x09001f0019497f89 */ /* 0x000fe200000e0000 */
[----:B------:R-:W-:-:S03]  /*116a0*/  IMAD.MOV.U32 R78, RZ, RZ, R102 ;  /* 0x000000ffff4e7224 */ /* 0x000fc600078e0066 */
[----:B------:R0:W-:Y:S04]  /*116b0*/  STL.64 [R120+0x120], R70 ;  /* 0x0001204678007387 */ /* 0x0001e80000100a00 */
[----:B------:R-:W-:Y:S04]  /*116c0*/  SHFL.DOWN PT, R87, R79, 0x8, 0x1f ;  /* 0x09001f004f577f89 */ /* 0x000fe800000e0000 */
[----:B------:R-:W-:Y:S01]  /*116d0*/  SHFL.DOWN PT, R86, R78, 0x8, 0x1f ;  /* 0x09001f004e567f89 */ /* 0x000fe200000e0000 */
[----:B0-----:R-:W-:-:S03]  /*116e0*/  IMAD.MOV.U32 R71, RZ, RZ, R3 ;  /* 0x000000ffff477224 */ /* 0x001fc600078e0003 */
[----:B---3--:R-:W-:Y:S01]  /*116f0*/  STL.64 [R120+0x18], R74 ;  /* 0x0000184a78007387 */ /* 0x008fe20000100a00 */
[----:B------:R-:W-:Y:S02]  /*11700*/  IMAD.MOV.U32 R3, RZ, RZ, R103 ;  /* 0x000000ffff037224 */ /* 0x000fe400078e0067 */
[----:B------:R-:W-:Y:S01]  /*11710*/  IMAD.MOV.U32 R70, RZ, RZ, R80 ;  /* 0x000000ffff467224 */ /* 0x000fe200078e0050 */
[----:B------:R-:W-:Y:S01]  /*11720*/  PRMT R80, R69, 0x7610, R100 ;  /* 0x0000761045507816 */ /* 0x000fe20000000064 */
[----:B--2---:R-:W-:Y:S04]  /*11730*/  STL.64 [R120+0x20], R76 ;  /* 0x0000204c78007387 */ /* 0x004fe80000100a00 */
[----:B------:R0:W-:Y:S04]  /*11740*/  SHFL.DOWN PT, R85, R3, 0x8, 0x1f ;  /* 0x09001f0003557f89 */ /* 0x0001e800000e0000 */
[----:B------:R-:W-:Y:S01]  /*11750*/  STL.64 [R120+0x128], R70 ;  /* 0x0001284678007387 */ /* 0x000fe20000100a00 */
[----:B0-----:R-:W-:-:S03]  /*11760*/  IMAD.MOV.U32 R3, RZ, RZ, R104 ;  /* 0x000000ffff037224 */ /* 0x001fc600078e0068 */
[----:B------:R-:W-:Y:S04]  /*11770*/  SHFL.DOWN PT, R70, R16, 0x8, 0x1f ;  /* 0x09001f0010467f89 */ /* 0x000fe800000e0000 */
[----:B------:R0:W-:Y:S04]  /*11780*/  SHFL.DOWN PT, R84, R3, 0x8, 0x1f ;  /* 0x09001f0003547f89 */ /* 0x0001e800000e0000 */
[----:B------:R-:W1:Y:S01]  /*11790*/  SHFL.DOWN PT, R71, R17, 0x8, 0x1f ;  /* 0x09001f0011477f89 */ /* 0x000e6200000e0000 */
[----:B0-----:R-:W-:-:S03]  /*117a0*/  IMAD.MOV.U32 R3, RZ, RZ, R105 ;  /* 0x000000ffff037224 */ /* 0x001fc600078e0069 */
[----:B------:R-:W0:Y:S04]  /*117b0*/  SHFL.DOWN PT, R88, R80, 0x8, 0x1f ;  /* 0x09001f0050587f89 */ /* 0x000e2800000e0000 */
[----:B------:R2:W-:Y:S04]  /*117c0*/  SHFL.DOWN PT, R83, R3, 0x8, 0x1f ;  /* 0x09001f0003537f89 */ /* 0x0005e800000e0000 */
[----:B------:R-:W-:Y:S01]  /*117d0*/  SHFL.DOWN PT, R74, R42, 0x8, 0x1f ;  /* 0x09001f002a4a7f89 */ /* 0x000fe200000e0000 */
[----:B--2---:R-:W-:-:S03]  /*117e0*/  IMAD.MOV.U32 R3, RZ, RZ, R106 ;  /* 0x000000ffff037224 */ /* 0x004fc600078e006a */
[----:B------:R-:W2:Y:S04]  /*117f0*/  SHFL.DOWN PT, R75, R43, 0x8, 0x1f ;  /* 0x09001f002b4b7f89 */ /* 0x000ea800000e0000 */
[----:B------:R3:W-:Y:S04]  /*11800*/  SHFL.DOWN PT, R82, R3, 0x8, 0x1f ;  /* 0x09001f0003527f89 */ /* 0x0007e800000e0000 */
[----:B------:R-:W-:Y:S01]  /*11810*/  SHFL.DOWN PT, R76, R40, 0x8, 0x1f ;  /* 0x09001f00284c7f89 */ /* 0x000fe200000e0000 */
[----:B---3--:R-:W-:-:S03]  /*11820*/  IMAD.MOV.U32 R3, RZ, RZ, R107 ;  /* 0x000000ffff037224 */ /* 0x008fc600078e006b */
[----:B------:R-:W3:Y:S04]  /*11830*/  SHFL.DOWN PT, R77, R41, 0x8, 0x1f ;  /* 0x09001f00294d7f89 */ /* 0x000ee800000e0000 */
[----:B------:R4:W-:Y:S04]  /*11840*/  SHFL.DOWN PT, R81, R3, 0x8, 0x1f ;  /* 0x09001f0003517f89 */ /* 0x0009e800000e0000 */
[----:B-1----:R0:W-:Y:S01]  /*11850*/  STL.64 [R120+0xd0], R70 ;  /* 0x0000d04678007387 */ /* 0x0021e20000100a00 */
[----:B----4-:R-:W-:-:S03]  /*11860*/  IMAD.MOV.U32 R3, RZ, RZ, R108 ;  /* 0x000000ffff037224 */ /* 0x010fc600078e006c */
[----:B------:R-:W-:Y:S04]  /*11870*/  STL.64 [R120+0xb0], R72 ;  /* 0x0000b04878007387 */ /* 0x000fe80000100a00 */
[----:B------:R1:W-:Y:S01]  /*11880*/  SHFL.DOWN PT, R80, R3, 0x8, 0x1f ;  /* 0x09001f0003507f89 */ /* 0x0003e200000e0000 */
[----:B0-----:R-:W-:-:S03]  /*11890*/  IMAD.MOV.U32 R70, RZ, RZ, R88 ;  /* 0x000000ffff467224 */ /* 0x001fc600078e0058 */
[----:B------:R-:W-:Y:S01]  /*118a0*/  SHFL.DOWN PT, R72, R14, 0x8, 0x1f ;  /* 0x09001f000e487f89 */ /* 0x000fe200000e0000 */
[----:B------:R-:W-:Y:S02]  /*118b0*/  IMAD.MOV.U32 R71, RZ, RZ, R87 ;  /* 0x000000ffff477224 */ /* 0x000fe400078e0057 */
[----:B-1----:R-:W-:Y:S01]  /*118c0*/  IMAD.MOV.U32 R3, RZ, RZ, R109 ;  /* 0x000000ffff037224 */ /* 0x002fe200078e006d */
[----:B------:R-:W0:Y:S04]  /*118d0*/  SHFL.DOWN PT, R73, R15, 0x8, 0x1f ;  /* 0x09001f000f497f89 */ /* 0x000e2800000e0000 */
[----:B------:R1:W-:Y:S04]  /*118e0*/  SHFL.DOWN PT, R79, R3, 0x8, 0x1f ;  /* 0x09001f00034f7f89 */ /* 0x0003e800000e0000 */
[----:B------:R4:W-:Y:S01]  /*118f0*/  STL.64 [R120+0x130], R70 ;  /* 0x0001304678007387 */ /* 0x0009e20000100a00 */
[----:B-1----:R-:W-:-:S03]  /*11900*/  IMAD.MOV.U32 R3, RZ, RZ, R110 ;  /* 0x000000ffff037224 */ /* 0x002fc600078e006e */
[----:B--2---:R-:W-:Y:S04]  /*11910*/  STL.64 [R120+0x68], R74 ;  /* 0x0000684a78007387 */ /* 0x004fe80000100a00 */
[----:B------:R1:W-:Y:S01]  /*11920*/  SHFL.DOWN PT, R78, R3, 0x8, 0x1f ;  /* 0x09001f00034e7f89 */ /* 0x0003e200000e0000 */
[----:B----4-:R-:W-:-:S03]  /*11930*/  IMAD.MOV.U32 R70, RZ, RZ, R86 ;  /* 0x000000ffff467224 */ /* 0x010fc600078e0056 */
[----:B---3--:R-:W-:Y:S01]  /*11940*/  STL.64 [R120+0x70], R76 ;  /* 0x0000704c78007387 */ /* 0x008fe20000100a00 */
        /* <DEDUP_REMOVED lines=27> */
[----:B------:R-:W2:Y:S04]  /*11b00*/  SHFL.DOWN PT, R86, R80, 0x8, 0x1f ;  /* 0x09001f0050567f89 */ /* 0x000ea800000e0000 */
[----:B------:R-:W3:Y:S01]  /*11b10*/  SHFL.DOWN PT, R85, R79, 0x8, 0x1f ;  /* 0x09001f004f557f89 */ /* 0x000ee200000e0000 */
[----:B-1----:R-:W-:-:S03]  /*11b20*/  IMAD.MOV.U32 R71, RZ, RZ, R3 ;  /* 0x000000ffff477224 */ /* 0x002fc600078e0003 */
[----:B------:R-:W1:Y:S01]  /*11b30*/  SHFL.DOWN PT, R77, R11, 0x8, 0x1f ;  /* 0x09001f000b4d7f89 */ /* 0x000e6200000e0000 */
[----:B------:R-:W-:Y:S02]  /*11b40*/  IMAD.MOV.U32 R3, RZ, RZ, R117 ;  /* 0x000000ffff037224 */ /* 0x000fe400078e0075 */
[----:B------:R-:W-:Y:S01]  /*11b50*/  IMAD.MOV.U32 R70, RZ, RZ, R78 ;  /* 0x000000ffff467224 */ /* 0x000fe200078e004e */
[----:B0-----:R-:W-:Y:S01]  /*11b60*/  STL.64 [R120+0xf0], R72 ;  /* 0x0000f04878007387 */ /* 0x001fe20000100a00 */
[----:B------:R-:W-:-:S03]  /*11b70*/  IMAD.MOV.U32 R78, RZ, RZ, R114 ;  /* 0x000000ffff4e7224 */ /* 0x000fc600078e0072 */
[----:B------:R0:W-:Y:S04]  /*11b80*/  SHFL.DOWN PT, R81, R3, 0x8, 0x1f ;  /* 0x09001f0003517f89 */ /* 0x0001e800000e0000 */
[----:B------:R4:W-:Y:S01]  /*11b90*/  STL.64 [R120+0x158], R70 ;  /* 0x0001584678007387 */ /* 0x0009e20000100a00 */
[----:B0-----:R-:W-:-:S03]  /*11ba0*/  IMAD.MOV.U32 R3, RZ, RZ, R118 ;  /* 0x000000ffff037224 */ /* 0x001fc600078e0076 */
[----:B------:R-:W-:Y:S01]  /*11bb0*/  SHFL.DOWN PT, R84, R78, 0x8, 0x1f ;  /* 0x09001f004e547f89 */ /* 0x000fe200000e0000 */
[----:B--2---:R-:W-:Y:S02]  /*11bc0*/  IMAD.MOV.U32 R72, RZ, RZ, R86 ;  /* 0x000000ffff487224 */ /* 0x004fe400078e0056 */
[----:B---3--:R-:W-:Y:S01]  /*11bd0*/  IMAD.MOV.U32 R73, RZ, RZ, R85 ;  /* 0x000000ffff497224 */ /* 0x008fe200078e0055 */
[----:B------:R0:W-:Y:S01]  /*11be0*/  SHFL.DOWN PT, R80, R3, 0x8, 0x1f ;  /* 0x09001f0003507f89 */ /* 0x0001e200000e0000 */
[----:B----4-:R-:W-:-:S03]  /*11bf0*/  IMAD.MOV.U32 R71, RZ, RZ, R115 ;  /* 0x000000ffff477224 */ /* 0x010fc600078e0073 */
[----:B------:R-:W-:Y:S01]  /*11c00*/  STL.64 [R120+0xe0], R74 ;  /* 0x0000e04a78007387 */ /* 0x000fe20000100a00 */
[----:B------:R-:W-:-:S03]  /*11c10*/  IMAD.MOV.U32 R70, RZ, RZ, R116 ;  /* 0x000000ffff467224 */ /* 0x000fc600078e0074 */
[----:B------:R-:W-:Y:S01]  /*11c20*/  SHFL.DOWN PT, R83, R71, 0x8, 0x1f ;  /* 0x09001f0047537f89 */ /* 0x000fe200000e0000 */
[----:B0-----:R-:W-:-:S03]  /*11c30*/  IMAD.MOV.U32 R3, RZ, RZ, R119 ;  /* 0x000000ffff037224 */ /* 0x001fc600078e0077 */
[----:B------:R-:W-:Y:S04]  /*11c40*/  SHFL.DOWN PT, R82, R70, 0x8, 0x1f ;  /* 0x09001f0046527f89 */ /* 0x000fe800000e0000 */
[----:B------:R0:W-:Y:S04]  /*11c50*/  SHFL.DOWN PT, R79, R3, 0x8, 0x1f ;  /* 0x09001f00034f7f89 */ /* 0x0001e800000e0000 */
[----:B-1----:R-:W-:Y:S01]  /*11c60*/  STL.64 [R120+0xe8], R76 ;  /* 0x0000e84c78007387 */ /* 0x002fe20000100a00 */
[----:B0-----:R-:W-:-:S03]  /*11c70*/  IMAD.MOV.U32 R3, RZ, RZ, R90 ;  /* 0x000000ffff037224 */ /* 0x001fc600078e005a */
[----:B------:R-:W-:Y:S04]  /*11c80*/  SHFL.DOWN PT, R74, R6, 0x8, 0x1f ;  /* 0x09001f00064a7f89 */ /* 0x000fe800000e0000 */
[----:B------:R0:W-:Y:S04]  /*11c90*/  SHFL.DOWN PT, R78, R3, 0x8, 0x1f ;  /* 0x09001f00034e7f89 */ /* 0x0001e800000e0000 */
[----:B------:R-:W1:Y:S01]  /*11ca0*/  SHFL.DOWN PT, R75, R7, 0x8, 0x1f ;  /* 0x09001f00074b7f89 */ /* 0x000e6200000e0000 */
[----:B0-----:R-:W-:-:S03]  /*11cb0*/  IMAD.MOV.U32 R3, RZ, RZ, R91 ;  /* 0x000000ffff037224 */ /* 0x001fc600078e005b */
[----:B------:R-:W-:Y:S04]  /*11cc0*/  SHFL.DOWN PT, R76, R4, 0x8, 0x1f ;  /* 0x09001f00044c7f89 */ /* 0x000fe800000e0000 */
[----:B------:R-:W0:Y:S04]  /*11cd0*/  SHFL.DOWN PT, R77, R5, 0x8, 0x1f ;  /* 0x09001f00054d7f89 */ /* 0x000e2800000e0000 */
[----:B------:R-:W-:Y:S04]  /*11ce0*/  SHFL.DOWN PT, R3, R3, 0x8, 0x1f ;  /* 0x09001f0003037f89 */ /* 0x000fe800000e0000 */
[----:B------:R-:W-:Y:S04]  /*11cf0*/  SHFL.DOWN PT, R70, R123, 0x8, 0x1f ;  /* 0x09001f007b467f89 */ /* 0x000fe800000e0000 */
[----:B------:R-:W2:Y:S04]  /*11d00*/  SHFL.DOWN PT, R71, R2, 0x8, 0x1f ;  /* 0x09001f0002477f89 */ /* 0x000ea800000e0000 */
[----:B------:R3:W-:Y:S04]  /*11d10*/  STL.64 [R120+0x160], R72 ;  /* 0x0001604878007387 */ /* 0x0007e80000100a00 */
[----:B-1----:R-:W-:Y:S04]  /*11d20*/  STL.64 [R120+0xf8], R74 ;  /* 0x0000f84a78007387 */ /* 0x002fe80000100a00 */
[----:B0-----:R-:W-:Y:S01]  /*11d30*/  STL.64 [R120+0x100], R76 ;  /* 0x0001004c78007387 */ /* 0x001fe20000100a00 */
[----:B---3--:R-:W-:-:S02]  /*11d40*/  IMAD.MOV.U32 R72, RZ, RZ, R84 ;  /* 0x000000ffff487224 */ /* 0x008fc400078e0054 */
[----:B------:R-:W-:-:S05]  /*11d50*/  IMAD.MOV.U32 R73, RZ, RZ, R83 ;  /* 0x000000ffff497224 */ /* 0x000fca00078e0053 */
[----:B------:R0:W-:Y:S04]  /*11d60*/  STL.64 [R120+0x168], R72 ;  /* 0x0001684878007387 */ /* 0x0001e80000100a00 */
[----:B--2---:R-:W-:Y:S01]  /*11d70*/  STL.64 [R120], R70 ;  /* 0x0000004678007387 */ /* 0x004fe20000100a00 */
[----:B0-----:R-:W-:Y:S02]  /*11d80*/  IMAD.MOV.U32 R72, RZ, RZ, R82 ;  /* 0x000000ffff487224 */ /* 0x001fe400078e0052 */
[----:B------:R-:W-:-:S05]  /*11d90*/  IMAD.MOV.U32 R73, RZ, RZ, R81 ;  /* 0x000000ffff497224 */ /* 0x000fca00078e0051 */
[----:B------:R0:W-:Y:S02]  /*11da0*/  STL.64 [R120+0x170], R72 ;  /* 0x0001704878007387 */ /* 0x0001e40000100a00 */
[----:B0-----:R-:W-:Y:S02]  /*11db0*/  IMAD.MOV.U32 R72, RZ, RZ, R80 ;  /* 0x000000ffff487224 */ /* 0x001fe400078e0050 */
[----:B------:R-:W-:-:S05]  /*11dc0*/  IMAD.MOV.U32 R73, RZ, RZ, R79 ;  /* 0x000000ffff497224 */ /* 0x000fca00078e004f */
[----:B------:R0:W-:Y:S02]  /*11dd0*/  STL.64 [R120+0x178], R72 ;  /* 0x0001784878007387 */ /* 0x0001e40000100a00 */
[----:B0-----:R-:W-:Y:S02]  /*11de0*/  IMAD.MOV.U32 R72, RZ, RZ, R78 ;  /* 0x000000ffff487224 */ /* 0x001fe400078e004e */
[----:B------:R-:W-:Y:S02]  /*11df0*/  IMAD.MOV.U32 R73, RZ, RZ, R3 ;  /* 0x000000ffff497224 */ /* 0x000fe400078e0003 */
[----:B------:R-:W-:-:S03]  /*11e00*/  IMAD.MOV.U32 R3, RZ, RZ, R123 ;  /* 0x000000ffff037224 */ /* 0x000fc600078e007b */
        /* <DEDUP_REMOVED lines=15> */
.L_x_5634:
        /* <DEDUP_REMOVED lines=20> */
.L_x_5446:
[----:B------:R-:W-:Y:S01]  /*12040*/  IMAD.MOV.U32 R66, RZ, RZ, R5 ;  /* 0x000000ffff427224 */ /* 0x000fe200078e0005 */
[--C-:B------:R-:W-:Y:S01]  /*12050*/  PRMT R74, R74, 0x7610, R91.reuse ;  /* 0x000076104a4a7816 */ /* 0x100fe2000000005b */
[----:B------:R-:W-:Y:S01]  /*12060*/  IMAD.MOV.U32 R5, RZ, RZ, R4 ;  /* 0x000000ffff057224 */ /* 0x000fe200078e0004 */
[----:B------:R-:W-:-:S07]  /*12070*/  PRMT R91, R91, 0x5410, R91 ;  /* 0x000054105b5b7816 */ /* 0x000fce000000005b */
.L_x_5447:
[----:B------:R-:W-:Y:S05]  /*12080*/  BSYNC.RECONVERGENT B1 ;  /* 0x0000000000017941 */ /* 0x000fea0003800200 */
.L_x_5445:
        /* <DEDUP_REMOVED lines=11> */
.L_x_5449:
[----:B------:R-:W-:Y:S01]  /*12140*/  IMAD.MOV.U32 R71, RZ, RZ, R66 ;  /* 0x000000ffff477224 */ /* 0x000fe200078e0042 */
[----:B------:R-:W-:Y:S01]  /*12150*/  PRMT R75, R75, 0x7610, R74 ;  /* 0x000076104b4b7816 */ /* 0x000fe2000000004a */
[----:B------:R-:W-:Y:S01]  /*12160*/  IMAD.MOV.U32 R4, RZ, RZ, R7 ;  /* 0x000000ffff047224 */ /* 0x000fe200078e0007 */
[----:B------:R-:W-:-:S07]  /*12170*/  PRMT R91, R90, 0x7632, R91 ;  /* 0x000076325a5b7816 */ /* 0x000fce000000005b */
.L_x_5450:
[----:B------:R-:W-:Y:S05]  /*12180*/  BSYNC.RECONVERGENT B1 ;  /* 0x0000000000017941 */ /* 0x000fea0003800200 */
.L_x_5448:
        /* <DEDUP_REMOVED lines=11> */
.L_x_5452:
[----:B------:R-:W-:Y:S01]  /*12240*/  IMAD.MOV.U32 R66, RZ, RZ, R71 ;  /* 0x000000ffff427224 */ /* 0x000fe200078e0047 */
[----:B------:R-:W-:Y:S01]  /*12250*/  PRMT R75, R75, 0x7632, R75 ;  /* 0x000076324b4b7816 */ /* 0x000fe2000000004b */
[----:B------:R-:W-:Y:S01]  /*12260*/  IMAD.MOV.U32 R7, RZ, RZ, R6 ;  /* 0x000000ffff077224 */ /* 0x000fe200078e0006 */
[----:B------:R-:W-:-:S07]  /*12270*/  PRMT R90, R90, 0x5410, R90 ;  /* 0x000054105a5a7816 */ /* 0x000fce000000005a */
.L_x_5453:
[----:B------:R-:W-:Y:S05]  /*12280*/  BSYNC.RECONVERGENT B1 ;  /* 0x0000000000017941 */ /* 0x000fea0003800200 */
.L_x_5451:
        /* <DEDUP_REMOVED lines=11> */
.L_x_5455:
[----:B------:R-:W-:Y:S01]  /*12340*/  IMAD.MOV.U32 R71, RZ, RZ, R66 ;  /* 0x000000ffff477224 */ /* 0x000fe200078e0042 */
[----:B------:R-:W-:Y:S01]  /*12350*/  PRMT R76, R75, 0x7610, R76 ;  /* 0x000076104b4c7816 */ /* 0x000fe2000000004c */
[----:B------:R-:W-:Y:S01]  /*12360*/  IMAD.MOV.U32 R6, RZ, RZ, R9 ;  /* 0x000000ffff067224 */ /* 0x000fe200078e0009 */
[----:B------:R-:W-:-:S07]  /*12370*/  PRMT R90, R119, 0x7632, R90 ;  /* 0x00007632775a7816 */ /* 0x000fce000000005a */
.L_x_5456:
[----:B------:R-:W-:Y:S05]  /*12380*/  BSYNC.RECONVERGENT B1 ;  /* 0x0000000000017941 */ /* 0x000fea0003800200 */
.L_x_5454:
        /* <DEDUP_REMOVED lines=11> */
.L_x_5458:
[----:B------:R-:W-:Y:S01]  /*12440*/  IMAD.MOV.U32 R66, RZ, RZ, R71 ;  /* 0x000000ffff427224 */ /* 0x000fe200078e0047 */
[----:B------:R-:W-:Y:S01]  /*12450*/  PRMT R74, R74, 0x5410, R76 ;  /* 0x000054104a4a7816 */ /* 0x000fe2000000004c */
[----:B------:R-:W-:Y:S01]  /*12460*/  IMAD.MOV.U32 R9, RZ, RZ, R8 ;  /* 0x000000ffff097224 */ /* 0x000fe200078e0008 */
[----:B------:R-:W-:-:S07]  /*12470*/  PRMT R119, R119, 0x5410, R119 ;  /* 0x0000541077777816 */ /* 0x000fce0000000077 */
.L_x_5459:
[----:B------:R-:W-:Y:S05]  /*12480*/  BSYNC.RECONVERGENT B1 ;  /* 0x0000000000017941 */ /* 0x000fea0003800200 */
.L_x_5457:
        /* <DEDUP_REMOVED lines=11> */
.L_x_5461:
[----:B------:R-:W-:Y:S01]  /*12540*/  IMAD.MOV.U32 R71, RZ, RZ, R66 ;  /* 0x000000ffff477224 */ /* 0x000fe200078e0042 */
[----:B------:R-:W-:Y:S01]  /*12550*/  PRMT R75, R75, 0x7610, R74 ;  /* 0x000076104b4b7816 */ /* 0x000fe2000000004a */
[----:B------:R-:W-:Y:S01]  /*12560*/  IMAD.MOV.U32 R8, RZ, RZ, R11 ;  /* 0x000000ffff087224 */ /* 0x000fe200078e000b */
[----:B------:R-:W-:-:S07]  /*12570*/  PRMT R119, R118, 0x7632, R119 ;  /* 0x0000763276777816 */ /* 0x000fce0000000077 */
.L_x_5462:
[----:B------:R-:W-:Y:S05]  /*12580*/  BSYNC.RECONVERGENT B1 ;  /* 0x0000000000017941 */ /* 0x000fea0003800200 */
.L_x_5460:
        /* <DEDUP_REMOVED lines=11> */
.L_x_5464:
[----:B------:R-:W-:Y:S01]  /*12640*/  IMAD.MOV.U32 R66, RZ, RZ, R71 ;  /* 0x000000ffff427224 */ /* 0x000fe200078e0047 */
[----:B------:R-:W-:Y:S01]  /*12650*/  PRMT R75, R75, 0x7632, R75 ;  /* 0x000076324b4b7816 */ /* 0x000fe2000000004b */
[----:B------:R-:W-:Y:S01]  /*12660*/  IMAD.MOV.U32 R11, RZ, RZ, R10 ;  /* 0x000000ffff0b7224 */ /* 0x000fe200078e000a */
[----:B------:R-:W-:-:S07]  /*12670*/  PRMT R118, R118, 0x5410, R118 ;  /* 0x0000541076767816 */ /* 0x000fce0000000076 */
.L_x_5465:
[----:B------:R-:W-:Y:S05]  /*12680*/  BSYNC.RECONVERGENT B1 ;  /* 0x0000000000017941 */ /* 0x000fea0003800200 */
.L_x_5463:
        /* <DEDUP_REMOVED lines=11> */
.L_x_5467:
[----:B------:R-:W-:Y:S01]  /*12740*/  IMAD.MOV.U32 R71, RZ, RZ, R66 ;  /* 0x000000ffff477224 */ /* 0x000fe200078e0042 */
[----:B------:R-:W-:Y:S01]  /*12750*/  PRMT R76, R75, 0x7610, R76 ;  /* 0x000076104b4c7816 */ /* 0x000fe2000000004c */
[----:B------:R-:W-:Y:S01]  /*12760*/  IMAD.MOV.U32 R10, RZ, RZ, R13 ;  /* 0x000000ffff0a7224 */ /* 0x000fe200078e000d */
[----:B------:R-:W-:-:S07]  /*12770*/  PRMT R118, R117, 0x7632, R118 ;  /* 0x0000763275767816 */ /* 0x000fce0000000076 */
.L_x_5468:
[----:B------:R-:W-:Y:S05]  /*12780*/  BSYNC.RECONVERGENT B1 ;  /* 0x0000000000017941 */ /* 0x000fea0003800200 */
.L_x_5466:
        /* <DEDUP_REMOVED lines=11> */
.L_x_5470:
[----:B------:R-:W-:Y:S01]  /*12840*/  IMAD.MOV.U32 R66, RZ, RZ, R71 ;  /* 0x000000ffff427224 */ /* 0x000fe200078e0047 */
[----:B------:R-:W-:Y:S01]  /*12850*/  PRMT R74, R74, 0x5410, R76 ;  /* 0x000054104a4a7816 */ /* 0x000fe2000000004c */
[----:B------:R-:W-:Y:S01]  /*12860*/  IMAD.MOV.U32 R13, RZ, RZ, R12 ;  /* 0x000000ffff0d7224 */ /* 0x000fe200078e000c */
[----:B------:R-:W-:-:S07]  /*12870*/  PRMT R117, R117, 0x5410, R117 ;  /* 0x0000541075757816 */ /* 0x000fce0000000075 */
.L_x_5471:
[----:B------:R-:W-:Y:S05]  /*12880*/  BSYNC.RECONVERGENT B1 ;  /* 0x0000000000017941 */ /* 0x000fea0003800200 */
.L_x_5469:
        /* <DEDUP_REMOVED lines=11> */
.L_x_5473:
[----:B------:R-:W-:Y:S01]  /*12940*/  IMAD.MOV.U32 R71, RZ, RZ, R66 ;  /* 0x000000ffff477224 */ /* 0x000fe200078e0042 */
[----:B------:R-:W-:Y:S01]  /*12950*/  PRMT R75, R75, 0x7610, R74 ;  /* 0x000076104b4b7816 */ /* 0x000fe2000000004a */
[----:B------:R-:W-:Y:S01]  /*12960*/  IMAD.MOV.U32 R12, RZ, RZ, R15 ;  /* 0x000000ffff0c7224 */ /* 0x000fe200078e000f */
[----:B------:R-:W-:-:S07]  /*12970*/  PRMT R117, R116, 0x7632, R117 ;  /* 0x0000763274757816 */ /* 0x000fce0000000075 */
.L_x_5474:
[----:B------:R-:W-:Y:S05]  /*12980*/  BSYNC.RECONVERGENT B1 ;  /* 0x0000000000017941 */ /* 0x000fea0003800200 */
.L_x_5472:
        /* <DEDUP_REMOVED lines=11> */
.L_x_5476:
[----:B------:R-:W-:Y:S01]  /*12a40*/  IMAD.MOV.U32 R66, RZ, RZ, R71 ;  /* 0x000000ffff427224 */ /* 0x000fe200078e0047 */
[----:B------:R-:W-:Y:S01]  /*12a50*/  PRMT R75, R75, 0x7632, R75 ;  /* 0x000076324b4b7816 */ /* 0x000fe2000000004b */
[----:B------:R-:W-:Y:S01]  /*12a60*/  IMAD.MOV.U32 R15, RZ, RZ, R14 ;  /* 0x000000ffff0f7224 */ /* 0x000fe200078e000e */
[----:B------:R-:W-:-:S07]  /*12a70*/  PRMT R116, R116, 0x5410, R116 ;  /* 0x0000541074747816 */ /* 0x000fce0000000074 */
.L_x_5477:
[----:B------:R-:W-:Y:S05]  /*12a80*/  BSYNC.RECONVERGENT B1 ;  /* 0x0000000000017941 */ /* 0x000fea0003800200 */
.L_x_5475:
        /* <DEDUP_REMOVED lines=11> */
.L_x_5479:
[----:B------:R-:W-:Y:S01]  /*12b40*/  IMAD.MOV.U32 R71, RZ, RZ, R66 ;  /* 0x000000ffff477224 */ /* 0x000fe200078e0042 */
[----:B------:R-:W-:Y:S01]  /*12b50*/  PRMT R76, R75, 0x7610, R76 ;  /* 0x000076104b4c7816 */ /* 0x000fe2000000004c */
[----:B------:R-:W-:Y:S01]  /*12b60*/  IMAD.MOV.U32 R14, RZ, RZ, R17 ;  /* 0x000000ffff0e7224 */ /* 0x000fe200078e0011 */
[----:B------:R-:W-:-:S07]  /*12b70*/  PRMT R116, R115, 0x7632, R116 ;  /* 0x0000763273747816 */ /* 0x000fce0000000074 */
.L_x_5480:
[----:B------:R-:W-:Y:S05]  /*12b80*/  BSYNC.RECONVERGENT B1 ;  /* 0x0000000000017941 */ /* 0x000fea0003800200 */
.L_x_5478:
        /* <DEDUP_REMOVED lines=11> */
.L_x_5482:
[----:B------:R-:W-:Y:S01]  /*12c40*/  IMAD.MOV.U32 R66, RZ, RZ, R71 ;  /* 0x000000ffff427224 */ /* 0x000fe200078e0047 */
[----:B------:R-:W-:Y:S01]  /*12c50*/  PRMT R74, R74, 0x5410, R76 ;  /* 0x000054104a4a7816 */ /* 0x000fe2000000004c */
[----:B------:R-:W-:Y:S01]  /*12c60*/  IMAD.MOV.U32 R17, RZ, RZ, R16 ;  /* 0x000000ffff117224 */ /* 0x000fe200078e0010 */
[----:B------:R-:W-:-:S07]  /*12c70*/  PRMT R115, R115, 0x5410, R115 ;  /* 0x0000541073737816 */ /* 0x000fce0000000073 */
.L_x_5483:
[----:B------:R-:W-:Y:S05]  /*12c80*/  BSYNC.RECONVERGENT B1 ;  /* 0x0000000000017941 */ /* 0x000fea0003800200 */
.L_x_5481:
        /* <DEDUP_REMOVED lines=11> */
.L_x_5485:
[----:B------:R-:W-:Y:S01]  /*12d40*/  IMAD.MOV.U32 R71, RZ, RZ, R66 ;  /* 0x000000ffff477224 */ /* 0x000fe200078e0042 */
[----:B------:R-:W-:Y:S01]  /*12d50*/  PRMT R75, R75, 0x7610, R74 ;  /* 0x000076104b4b7816 */ /* 0x000fe2000000004a */
[----:B------:R-:W-:Y:S01]  /*12d60*/  IMAD.MOV.U32 R16, RZ, RZ, R19 ;  /* 0x000000ffff107224 */ /* 0x000fe200078e0013 */
[----:B------:R-:W-:-:S07]  /*12d70*/  PRMT R115, R114, 0x7632, R115 ;  /* 0x0000763272737816 */ /* 0x000fce0000000073 */
.L_x_5486:
[----:B------:R-:W-:Y:S05]  /*12d80*/  BSYNC.RECONVERGENT B1 ;  /* 0x0000000000017941 */ /* 0x000fea0003800200 */
.L_x_5484:
        /* <DEDUP_REMOVED lines=11> */
.L_x_5488:
[----:B------:R-:W-:Y:S01]  /*12e40*/  IMAD.MOV.U32 R66, RZ, RZ, R71 ;  /* 0x000000ffff427224 */ /* 0x000fe200078e0047 */
[----:B------:R-:W-:Y:S01]  /*12e50*/  PRMT R75, R75, 0x7632, R75 ;  /* 0x000076324b4b7816 */ /* 0x000fe2000000004b */
[----:B------:R-:W-:Y:S01]  /*12e60*/  IMAD.MOV.U32 R19, RZ, RZ, R18 ;  /* 0x000000ffff137224 */ /* 0x000fe200078e0012 */
[----:B------:R-:W-:-:S07]  /*12e70*/  PRMT R114, R114, 0x5410, R114 ;  /* 0x0000541072727816 */ /* 0x000fce0000000072 */
.L_x_5489:
[----:B------:R-:W-:Y:S05]  /*12e80*/  BSYNC.RECONVERGENT B1 ;  /* 0x0000000000017941 */ /* 0x000fea0003800200 */
.L_x_5487:
        /* <DEDUP_REMOVED lines=11> */
.L_x_5491:
[----:B------:R-:W-:Y:S01]  /*12f40*/  IMAD.MOV.U32 R71, RZ, RZ, R66 ;  /* 0x000000ffff477224 */ /* 0x000fe200078e0042 */
[----:B------:R-:W-:Y:S01]  /*12f50*/  PRMT R76, R75, 0x7610, R76 ;  /* 0x000076104b4c7816 */ /* 0x000fe2000000004c */
[----:B------:R-:W-:Y:S01]  /*12f60*/  IMAD.MOV.U32 R18, RZ, RZ, R21 ;  /* 0x000000ffff127224 */ /* 0x000fe200078e0015 */
[----:B------:R-:W-:-:S07]  /*12f70*/  PRMT R114, R113, 0x7632, R114 ;  /* 0x0000763271727816 */ /* 0x000fce0000000072 */
.L_x_5492:
[----:B------:R-:W-:Y:S05]  /*12f80*/  BSYNC.RECONVERGENT B1 ;  /* 0x0000000000017941 */ /* 0x000fea0003800200 */
.L_x_5490:
        /* <DEDUP_REMOVED lines=11> */
.L_x_5494:
[----:B------:R-:W-:Y:S01]  /*13040*/  IMAD.MOV.U32 R66, RZ, RZ, R71 ;  /* 0x000000ffff427224 */ /* 0x000fe200078e0047 */
[----:B------:R-:W-:Y:S01]  /*13050*/  PRMT R74, R74, 0x5410, R76 ;  /* 0x000054104a4a7816 */ /* 0x000fe2000000004c */
[----:B------:R-:W-:Y:S01]  /*13060*/  IMAD.MOV.U32 R21, RZ, RZ, R20 ;  /* 0x000000ffff157224 */ /* 0x000fe200078e0014 */
[----:B------:R-:W-:-:S07]  /*13070*/  PRMT R113, R113, 0x5410, R113 ;  /* 0x0000541071717816 */ /* 0x000fce0000000071 */
.L_x_5495:
[----:B------:R-:W-:Y:S05]  /*13080*/  BSYNC.RECONVERGENT B1 ;  /* 0x0000000000017941 */ /* 0x000fea0003800200 */
.L_x_5493:
        /* <DEDUP_REMOVED lines=11> */
.L_x_5497:
[----:B------:R-:W-:Y:S01]  /*13140*/  IMAD.MOV.U32 R71, RZ, RZ, R66 ;  /* 0x000000ffff477224 */ /* 0x000fe200078e0042 */
[----:B------:R-:W-:Y:S01]  /*13150*/  PRMT R75, R75, 0x7610, R74 ;  /* 0x000076104b4b7816 */ /* 0x000fe2000000004a */
[----:B------:R-:W-:Y:S01]  /*13160*/  IMAD.MOV.U32 R20, RZ, RZ, R23 ;  /* 0x000000ffff147224 */ /* 0x000fe200078e0017 */
[----:B------:R-:W-:-:S07]  /*13170*/  PRMT R113, R112, 0x7632, R113 ;  /* 0x0000763270717816 */ /* 0x000fce0000000071 */
.L_x_5498:
[----:B------:R-:W-:Y:S05]  /*13180*/  BSYNC.RECONVERGENT B1 ;  /* 0x0000000000017941 */ /* 0x000fea0003800200 */
.L_x_5496:
        /* <DEDUP_REMOVED lines=11> */
.L_x_5500:
[----:B------:R-:W-:Y:S01]  /*13240*/  IMAD.MOV.U32 R66, RZ, RZ, R71 ;  /* 0x000000ffff427224 */ /* 0x000fe200078e0047 */
[----:B------:R-:W-:Y:S01]  /*13250*/  PRMT R75, R75, 0x7632, R75 ;  /* 0x000076324b4b7816 */ /* 0x000fe2000000004b */
[----:B------:R-:W-:Y:S01]  /*13260*/  IMAD.MOV.U32 R23, RZ, RZ, R22 ;  /* 0x000000ffff177224 */ /* 0x000fe200078e0016 */
[----:B------:R-:W-:-:S07]  /*13270*/  PRMT R112, R112, 0x5410, R112 ;  /* 0x0000541070707816 */ /* 0x000fce0000000070 */
.L_x_5501:
[----:B------:R-:W-:Y:S05]  /*13280*/  BSYNC.RECONVERGENT B1 ;  /* 0x0000000000017941 */ /* 0x000fea0003800200 */
.L_x_5499:
        /* <DEDUP_REMOVED lines=11> */
.L_x_5503:
[----:B------:R-:W-:Y:S01]  /*13340*/  IMAD.MOV.U32 R71, RZ, RZ, R66 ;  /* 0x000000ffff477224 */ /* 0x000fe200078e0042 */
[----:B------:R-:W-:Y:S01]  /*13350*/  PRMT R76, R75, 0x7610, R76 ;  /* 0x000076104b4c7816 */ /* 0x000fe2000000004c */
[----:B------:R-:W-:Y:S01]  /*13360*/  IMAD.MOV.U32 R22, RZ, RZ, R25 ;  /* 0x000000ffff167224 */ /* 0x000fe200078e0019 */
[----:B------:R-:W-:-:S07]  /*13370*/  PRMT R112, R111, 0x7632, R112 ;  /* 0x000076326f707816 */ /* 0x000fce0000000070 */
.L_x_5504:
[----:B------:R-:W-:Y:S05]  /*13380*/  BSYNC.RECONVERGENT B1 ;  /* 0x0000000000017941 */ /* 0x000fea0003800200 */
.L_x_5502:
        /* <DEDUP_REMOVED lines=11> */
.L_x_5506:
[----:B------:R-:W-:Y:S01]  /*13440*/  IMAD.MOV.U32 R66, RZ, RZ, R71 ;  /* 0x000000ffff427224 */ /* 0x000fe200078e0047 */
[----:B------:R-:W-:Y:S01]  /*13450*/  PRMT R74, R74, 0x5410, R76 ;  /* 0x000054104a4a7816 */ /* 0x000fe2000000004c */
[----:B------:R-:W-:Y:S01]  /*13460*/  IMAD.MOV.U32 R25, RZ, RZ, R24 ;  /* 0x000000ffff197224 */ /* 0x000fe200078e0018 */
[----:B------:R-:W-:-:S07]  /*13470*/  PRMT R111, R111, 0x5410, R111 ;  /* 0x000054106f6f7816 */ /* 0x000fce000000006f */
.L_x_5507:
[----:B------:R-:W-:Y:S05]  /*13480*/  BSYNC.RECONVERGENT B1 ;  /* 0x0000000000017941 */ /* 0x000fea0003800200 */
.L_x_5505:
        /* <DEDUP_REMOVED lines=11> */
.L_x_5509:
[----:B------:R-:W-:Y:S01]  /*13540*/  IMAD.MOV.U32 R71, RZ, RZ, R66 ;  /* 0x000000ffff477224 */ /* 0x000fe200078e0042 */
[----:B------:R-:W-:Y:S01]  /*13550*/  PRMT R75, R75, 0x7610, R74 ;  /* 0x000076104b4b7816 */ /* 0x000fe2000000004a */
[----:B------:R-:W-:Y:S01]  /*13560*/  IMAD.MOV.U32 R24, RZ, RZ, R27 ;  /* 0x000000ffff187224 */ /* 0x000fe200078e001b */
[----:B------:R-:W-:-:S07]  /*13570*/  PRMT R111, R110, 0x7632, R111 ;  /* 0x000076326e6f7816 */ /* 0x000fce000000006f */
.L_x_5510:
[----:B------:R-:W-:Y:S05]  /*13580*/  BSYNC.RECONVERGENT B1 ;  /* 0x0000000000017941 */ /* 0x000fea0003800200 */
.L_x_5508:
        /* <DEDUP_REMOVED lines=11> */
.L_x_5512:
[----:B------:R-:W-:Y:S01]  /*13640*/  IMAD.MOV.U32 R66, RZ, RZ, R71 ;  /* 0x000000ffff427224 */ /* 0x000fe200078e0047 */
[----:B------:R-:W-:Y:S01]  /*13650*/  PRMT R75, R75, 0x7632, R75 ;  /* 0x000076324b4b7816 */ /* 0x000fe2000000004b */
[----:B------:R-:W-:Y:S01]  /*13660*/  IMAD.MOV.U32 R27, RZ, RZ, R26 ;  /* 0x000000ffff1b7224 */ /* 0x000fe200078e001a */
[----:B------:R-:W-:-:S07]  /*13670*/  PRMT R110, R110, 0x5410, R110 ;  /* 0x000054106e6e7816 */ /* 0x000fce000000006e */
.L_x_5513:
[----:B------:R-:W-:Y:S05]  /*13680*/  BSYNC.RECONVERGENT B1 ;  /* 0x0000000000017941 */ /* 0x000fea0003800200 */
.L_x_5511:
        /* <DEDUP_REMOVED lines=11> */
.L_x_5515:
[----:B------:R-:W-:Y:S01]  /*13740*/  IMAD.MOV.U32 R71, RZ, RZ, R66 ;  /* 0x000000ffff477224 */ /* 0x000fe200078e0042 */
[----:B------:R-:W-:Y:S01]  /*13750*/  PRMT R76, R75, 0x7610, R76 ;  /* 0x000076104b4c7816 */ /* 0x000fe2000000004c */
[----:B------:R-:W-:Y:S01]  /*13760*/  IMAD.MOV.U32 R26, RZ, RZ, R29 ;  /* 0x000000ffff1a7224 */ /* 0x000fe200078e001d */
[----:B------:R-:W-:-:S07]  /*13770*/  PRMT R110, R109, 0x7632, R110 ;  /* 0x000076326d6e7816 */ /* 0x000fce000000006e */
.L_x_5516:
[----:B------:R-:W-:Y:S05]  /*13780*/  BSYNC.RECONVERGENT B1 ;  /* 0x0000000000017941 */ /* 0x000fea0003800200 */
.L_x_5514:
        /* <DEDUP_REMOVED lines=11> */
.L_x_5518:
[----:B------:R-:W-:Y:S01]  /*13840*/  IMAD.MOV.U32 R66, RZ, RZ, R71 ;  /* 0x000000ffff427224 */ /* 0x000fe200078e0047 */
[----:B------:R-:W-:Y:S01]  /*13850*/  PRMT R74, R74, 0x5410, R76 ;  /* 0x000054104a4a7816 */ /* 0x000fe2000000004c */
[----:B------:R-:W-:Y:S01]  /*13860*/  IMAD.MOV.U32 R29, RZ, RZ, R28 ;  /* 0x000000ffff1d7224 */ /* 0x000fe200078e001c */
[----:B------:R-:W-:-:S07]  /*13870*/  PRMT R109, R109, 0x5410, R109 ;  /* 0x000054106d6d7816 */ /* 0x000fce000000006d */
.L_x_5519:
[----:B------:R-:W-:Y:S05]  /*13880*/  BSYNC.RECONVERGENT B1 ;  /* 0x0000000000017941 */ /* 0x000fea0003800200 */
.L_x_5517:
        /* <DEDUP_REMOVED lines=11> */
.L_x_5521:
[----:B------:R-:W-:Y:S01]  /*13940*/  IMAD.MOV.U32 R71, RZ, RZ, R66 ;  /* 0x000000ffff477224 */ /* 0x000fe200078e0042 */
[----:B------:R-:W-:Y:S01]  /*13950*/  PRMT R75, R75, 0x7610, R74 ;  /* 0x000076104b4b7816 */ /* 0x000fe2000000004a */
[----:B------:R-:W-:Y:S01]  /*13960*/  IMAD.MOV.U32 R28, RZ, RZ, R31 ;  /* 0x000000ffff1c7224 */ /* 0x000fe200078e001f */
[----:B------:R-:W-:-:S07]  /*13970*/  PRMT R109, R108, 0x7632, R109 ;  /* 0x000076326c6d7816 */ /* 0x000fce000000006d */
.L_x_5522:
[----:B------:R-:W-:Y:S05]  /*13980*/  BSYNC.RECONVERGENT B1 ;  /* 0x0000000000017941 */ /* 0x000fea0003800200 */
.L_x_5520:
        /* <DEDUP_REMOVED lines=11> */
.L_x_5524:
[----:B------:R-:W-:Y:S01]  /*13a40*/  IMAD.MOV.U32 R66, RZ, RZ, R71 ;  /* 0x000000ffff427224 */ /* 0x000fe200078e0047 */
[----:B------:R-:W-:Y:S01]  /*13a50*/  PRMT R75, R75, 0x7632, R75 ;  /* 0x000076324b4b7816 */ /* 0x000fe2000000004b */
[----:B------:R-:W-:Y:S01]  /*13a60*/  IMAD.MOV.U32 R31, RZ, RZ, R30 ;  /* 0x000000ffff1f7224 */ /* 0x000fe200078e001e */
[----:B------:R-:W-:-:S07]  /*13a70*/  PRMT R108, R108, 0x5410, R108 ;  /* 0x000054106c6c7816 */ /* 0x000fce000000006c */
.L_x_5525:
[----:B------:R-:W-:Y:S05]  /*13a80*/  BSYNC.RECONVERGENT B1 ;  /* 0x0000000000017941 */ /* 0x000fea0003800200 */
.L_x_5523:
        /* <DEDUP_REMOVED lines=11> */
.L_x_5527:
[----:B------:R-:W-:Y:S01]  /*13b40*/  IMAD.MOV.U32 R71, RZ, RZ, R66 ;  /* 0x000000ffff477224 */ /* 0x000fe200078e0042 */
[----:B------:R-:W-:Y:S01]  /*13b50*/  PRMT R76, R75, 0x7610, R76 ;  /* 0x000076104b4c7816 */ /* 0x000fe2000000004c */
[----:B------:R-:W-:Y:S01]  /*13b60*/  IMAD.MOV.U32 R30, RZ, RZ, R33 ;  /* 0x000000ffff1e7224 */ /* 0x000fe200078e0021 */
[----:B------:R-:W-:-:S07]  /*13b70*/  PRMT R108, R107, 0x7632, R108 ;  /* 0x000076326b6c7816 */ /* 0x000fce000000006c */
.L_x_5528:
[----:B------:R-:W-:Y:S05]  /*13b80*/  BSYNC.RECONVERGENT B1 ;  /* 0x0000000000017941 */ /* 0x000fea0003800200 */
.L_x_5526:
        /* <DEDUP_REMOVED lines=11> */
.L_x_5530:
[----:B------:R-:W-:Y:S01]  /*13c40*/  IMAD.MOV.U32 R66, RZ, RZ, R71 ;  /* 0x000000ffff427224 */ /* 0x000fe200078e0047 */
[----:B------:R-:W-:Y:S01]  /*13c50*/  PRMT R74, R74, 0x5410, R76 ;  /* 0x000054104a4a7816 */ /* 0x000fe2000000004c */
[----:B------:R-:W-:Y:S01]  /*13c60*/  IMAD.MOV.U32 R33, RZ, RZ, R32 ;  /* 0x000000ffff217224 */ /* 0x000fe200078e0020 */
[----:B------:R-:W-:-:S07]  /*13c70*/  PRMT R107, R107, 0x5410, R107 ;  /* 0x000054106b6b7816 */ /* 0x000fce000000006b */
.L_x_5531:
[----:B------:R-:W-:Y:S05]  /*13c80*/  BSYNC.RECONVERGENT B1 ;  /* 0x0000000000017941 */ /* 0x000fea0003800200 */
.L_x_5529:
        /* <DEDUP_REMOVED lines=11> */
.L_x_5533:
[----:B------:R-:W-:Y:S01]  /*13d40*/  IMAD.MOV.U32 R71, RZ, RZ, R66 ;  /* 0x000000ffff477224 */ /* 0x000fe200078e0042 */
[----:B------:R-:W-:Y:S01]  /*13d50*/  PRMT R75, R75, 0x7610, R74 ;  /* 0x000076104b4b7816 */ /* 0x000fe2000000004a */
[----:B------:R-:W-:Y:S01]  /*13d60*/  IMAD.MOV.U32 R32, RZ, RZ, R35 ;  /* 0x000000ffff207224 */ /* 0x000fe200078e0023 */
[----:B------:R-:W-:-:S07]  /*13d70*/  PRMT R107, R106, 0x7632, R107 ;  /* 0x000076326a6b7816 */ /* 0x000fce000000006b */
.L_x_5534:
[----:B------:R-:W-:Y:S05]  /*13d80*/  BSYNC.RECONVERGENT B1 ;  /* 0x0000000000017941 */ /* 0x000fea0003800200 */
.L_x_5532:
        /* <DEDUP_REMOVED lines=11> */
.L_x_5536:
[----:B------:R-:W-:Y:S01]  /*13e40*/  IMAD.MOV.U32 R66, RZ, RZ, R71 ;  /* 0x000000ffff427224 */ /* 0x000fe200078e0047 */
[----:B------:R-:W-:Y:S01]  /*13e50*/  PRMT R75, R75, 0x7632, R75 ;  /* 0x000076324b4b7816 */ /* 0x000fe2000000004b */
[----:B------:R-:W-:Y:S01]  /*13e60*/  IMAD.MOV.U32 R35, RZ, RZ, R34 ;  /* 0x000000ffff237224 */ /* 0x000fe200078e0022 */
[----:B------:R-:W-:-:S07]  /*13e70*/  PRMT R106, R106, 0x5410, R106 ;  /* 0x000054106a6a7816 */ /* 0x000fce000000006a */
.L_x_5537:
[----:B------:R-:W-:Y:S05]  /*13e80*/  BSYNC.RECONVERGENT B1 ;  /* 0x0000000000017941 */ /* 0x000fea0003800200 */
.L_x_5535:
        /* <DEDUP_REMOVED lines=11> */
.L_x_5539:
[----:B------:R-:W-:Y:S01]  /*13f40*/  IMAD.MOV.U32 R71, RZ, RZ, R66 ;  /* 0x000000ffff477224 */ /* 0x000fe200078e0042 */
[----:B------:R-:W-:Y:S01]  /*13f50*/  PRMT R76, R75, 0x7610, R76 ;  /* 0x000076104b4c7816 */ /* 0x000fe2000000004c */
[----:B------:R-:W-:Y:S01]  /*13f60*/  IMAD.MOV.U32 R34, RZ, RZ, R37 ;  /* 0x000000ffff227224 */ /* 0x000fe200078e0025 */
[----:B------:R-:W-:-:S07]  /*13f70*/  PRMT R106, R105, 0x7632, R106 ;  /* 0x00007632696a7816 */ /* 0x000fce000000006a */
.L_x_5540:
[----:B------:R-:W-:Y:S05]  /*13f80*/  BSYNC.RECONVERGENT B1 ;  /* 0x0000000000017941 */ /* 0x000fea0003800200 */
.L_x_5538:
        /* <DEDUP_REMOVED lines=11> */
.L_x_5542:
[----:B------:R-:W-:Y:S01]  /*14040*/  IMAD.MOV.U32 R66, RZ, RZ, R71 ;  /* 0x000000ffff427224 */ /* 0x000fe200078e0047 */
[----:B------:R-:W-:Y:S01]  /*14050*/  PRMT R74, R74, 0x5410, R76 ;  /* 0x000054104a4a7816 */ /* 0x000fe2000000004c */
[----:B------:R-:W-:Y:S01]  /*14060*/  IMAD.MOV.U32 R37, RZ, RZ, R36 ;  /* 0x000000ffff257224 */ /* 0x000fe200078e0024 */
[----:B------:R-:W-:-:S07]  /*14070*/  PRMT R105, R105, 0x5410, R105 ;  /* 0x0000541069697816 */ /* 0x000fce0000000069 */
.L_x_5543:
[----:B------:R-:W-:Y:S05]  /*14080*/  BSYNC.RECONVERGENT B1 ;  /* 0x0000000000017941 */ /* 0x000fea0003800200 */
.L_x_5541:
        /* <DEDUP_REMOVED lines=11> */
.L_x_5545:
[----:B------:R-:W-:Y:S01]  /*14140*/  IMAD.MOV.U32 R71, RZ, RZ, R66 ;  /* 0x000000ffff477224 */ /* 0x000fe200078e0042 */
[----:B------:R-:W-:Y:S01]  /*14150*/  PRMT R75, R75, 0x7610, R74 ;  /* 0x000076104b4b7816 */ /* 0x000fe2000000004a */
[----:B------:R-:W-:Y:S01]  /*14160*/  IMAD.MOV.U32 R36, RZ, RZ, R39 ;  /* 0x000000ffff247224 */ /* 0x000fe200078e0027 */
[----:B------:R-:W-:-:S07]  /*14170*/  PRMT R105, R104, 0x7632, R105 ;  /* 0x0000763268697816 */ /* 0x000fce0000000069 */
.L_x_5546:
[----:B------:R-:W-:Y:S05]  /*14180*/  BSYNC.RECONVERGENT B1 ;  /* 0x0000000000017941 */ /* 0x000fea0003800200 */
.L_x_5544:
        /* <DEDUP_REMOVED lines=11> */
.L_x_5548:
[----:B------:R-:W-:Y:S01]  /*14240*/  IMAD.MOV.U32 R66, RZ, RZ, R71 ;  /* 0x000000ffff427224 */ /* 0x000fe200078e0047 */
[----:B------:R-:W-:Y:S01]  /*14250*/  PRMT R75, R75, 0x7632, R75 ;  /* 0x000076324b4b7816 */ /* 0x000fe2000000004b */
[----:B------:R-:W-:Y:S01]  /*14260*/  IMAD.MOV.U32 R39, RZ, RZ, R38 ;  /* 0x000000ffff277224 */ /* 0x000fe200078e0026 */
[----:B------:R-:W-:-:S07]  /*14270*/  PRMT R104, R104, 0x5410, R104 ;  /* 0x0000541068687816 */ /* 0x000fce0000000068 */
.L_x_5549:
[----:B------:R-:W-:Y:S05]  /*14280*/  BSYNC.RECONVERGENT B1 ;  /* 0x0000000000017941 */ /* 0x000fea0003800200 */
.L_x_5547:
        /* <DEDUP_REMOVED lines=11> */
.L_x_5551:
[----:B------:R-:W-:Y:S01]  /*14340*/  IMAD.MOV.U32 R71, RZ, RZ, R66 ;  /* 0x000000ffff477224 */ /* 0x000fe200078e0042 */
[----:B------:R-:W-:Y:S01]  /*14350*/  PRMT R76, R75, 0x7610, R76 ;  /* 0x000076104b4c7816 */ /* 0x000fe2000000004c */
[----:B------:R-:W-:Y:S01]  /*14360*/  IMAD.MOV.U32 R38, RZ, RZ, R41 ;  /* 0x000000ffff267224 */ /* 0x000fe200078e0029 */
[----:B------:R-:W-:-:S07]  /*14370*/  PRMT R104, R103, 0x7632, R104 ;  /* 0x0000763267687816 */ /* 0x000fce0000000068 */
.L_x_5552:
[----:B------:R-:W-:Y:S05]  /*14380*/  BSYNC.RECONVERGENT B1 ;  /* 0x0000000000017941 */ /* 0x000fea0003800200 */
.L_x_5550:
        /* <DEDUP_REMOVED lines=11> */
.L_x_5554:
[----:B------:R-:W-:Y:S01]  /*14440*/  IMAD.MOV.U32 R66, RZ, RZ, R71 ;  /* 0x000000ffff427224 */ /* 0x000fe200078e0047 */
[----:B------:R-:W-:Y:S01]  /*14450*/  PRMT R74, R74, 0x5410, R76 ;  /* 0x000054104a4a7816 */ /* 0x000fe2000000004c */
[----:B------:R-:W-:Y:S01]  /*14460*/  IMAD.MOV.U32 R41, RZ, RZ, R40 ;  /* 0x000000ffff297224 */ /* 0x000fe200078e0028 */
[----:B------:R-:W-:-:S07]  /*14470*/  PRMT R103, R103, 0x5410, R103 ;  /* 0x0000541067677816 */ /* 0x000fce0000000067 */
.L_x_5555:
[----:B------:R-:W-:Y:S05]  /*14480*/  BSYNC.RECONVERGENT B1 ;  /* 0x0000000000017941 */ /* 0x000fea0003800200 */
.L_x_5553:
        /* <DEDUP_REMOVED lines=11> */
.L_x_5557:
[----:B------:R-:W-:Y:S01]  /*14540*/  IMAD.MOV.U32 R71, RZ, RZ, R66 ;  /* 0x000000ffff477224 */ /* 0x000fe200078e0042 */
[----:B------:R-:W-:Y:S01]  /*14550*/  PRMT R75, R75, 0x7610, R74 ;  /* 0x000076104b4b7816 */ /* 0x000fe2000000004a */
[----:B------:R-:W-:Y:S01]  /*14560*/  IMAD.MOV.U32 R40, RZ, RZ, R43 ;  /* 0x000000ffff287224 */ /* 0x000fe200078e002b */
[----:B------:R-:W-:-:S07]  /*14570*/  PRMT R103, R102, 0x7632, R103 ;  /* 0x0000763266677816 */ /* 0x000fce0000000067 */
.L_x_5558:
[----:B------:R-:W-:Y:S05]  /*14580*/  BSYNC.RECONVERGENT B1 ;  /* 0x0000000000017941 */ /* 0x000fea0003800200 */
.L_x_5556:
        /* <DEDUP_REMOVED lines=11> */
.L_x_5560:
[----:B------:R-:W-:Y:S01]  /*14640*/  IMAD.MOV.U32 R66, RZ, RZ, R71 ;  /* 0x000000ffff427224 */ /* 0x000fe200078e0047 */
[----:B------:R-:W-:Y:S01]  /*14650*/  PRMT R75, R75, 0x7632, R75 ;  /* 0x000076324b4b7816 */ /* 0x000fe2000000004b */
[----:B------:R-:W-:Y:S01]  /*14660*/  IMAD.MOV.U32 R43, RZ, RZ, R42 ;  /* 0x000000ffff2b7224 */ /* 0x000fe200078e002a */
[----:B------:R-:W-:-:S07]  /*14670*/  PRMT R102, R102, 0x5410, R102 ;  /* 0x0000541066667816 */ /* 0x000fce0000000066 */
.L_x_5561:
[----:B------:R-:W-:Y:S05]  /*14680*/  BSYNC.RECONVERGENT B1 ;  /* 0x0000000000017941 */ /* 0x000fea0003800200 */
.L_x_5559:
        /* <DEDUP_REMOVED lines=11> */
.L_x_5563:
[----:B------:R-:W-:Y:S01]  /*14740*/  IMAD.MOV.U32 R71, RZ, RZ, R66 ;  /* 0x000000ffff477224 */ /* 0x000fe200078e0042 */
[----:B------:R-:W-:Y:S01]  /*14750*/  PRMT R76, R75, 0x7610, R76 ;  /* 0x000076104b4c7816 */ /* 0x000fe2000000004c */
[----:B------:R-:W-:Y:S01]  /*14760*/  IMAD.MOV.U32 R42, RZ, RZ, R45 ;  /* 0x000000ffff2a7224 */ /* 0x000fe200078e002d */
[----:B------:R-:W-:-:S07]  /*14770*/  PRMT R102, R101, 0x7632, R102 ;  /* 0x0000763265667816 */ /* 0x000fce0000000066 */
.L_x_5564:
[----:B------:R-:W-:Y:S05]  /*14780*/  BSYNC.RECONVERGENT B1 ;  /* 0x0000000000017941 */ /* 0x000fea0003800200 */
.L_x_5562:
        /* <DEDUP_REMOVED lines=11> */
.L_x_5566:
[----:B------:R-:W-:Y:S01]  /*14840*/  IMAD.MOV.U32 R66, RZ, RZ, R71 ;  /* 0x000000ffff427224 */ /* 0x000fe200078e0047 */
[----:B------:R-:W-:Y:S01]  /*14850*/  PRMT R74, R74, 0x5410, R76 ;  /* 0x000054104a4a7816 */ /* 0x000fe2000000004c */
[----:B------:R-:W-:Y:S01]  /*14860*/  IMAD.MOV.U32 R45, RZ, RZ, R44 ;  /* 0x000000ffff2d7224 */ /* 0x000fe200078e002c */
[----:B------:R-:W-:-:S07]  /*14870*/  PRMT R101, R101, 0x5410, R101 ;  /* 0x0000541065657816 */ /* 0x000fce0000000065 */
.L_x_5567:
[----:B------:R-:W-:Y:S05]  /*14880*/  BSYNC.RECONVERGENT B1 ;  /* 0x0000000000017941 */ /* 0x000fea0003800200 */
.L_x_5565:
        /* <DEDUP_REMOVED lines=11> */
.L_x_5569:
[----:B------:R-:W-:Y:S01]  /*14940*/  IMAD.MOV.U32 R71, RZ, RZ, R66 ;  /* 0x000000ffff477224 */ /* 0x000fe200078e0042 */
[----:B------:R-:W-:Y:S01]  /*14950*/  PRMT R75, R74, 0x7632, R75 ;  /* 0x000076324a4b7816 */ /* 0x000fe2000000004b */
[----:B------:R-:W-:Y:S01]  /*14960*/  IMAD.MOV.U32 R44, RZ, RZ, R47 ;  /* 0x000000ffff2c7224 */ /* 0x000fe200078e002f */
[----:B------:R-:W-:-:S07]  /*14970*/  PRMT R101, R100, 0x7632, R101 ;  /* 0x0000763264657816 */ /* 0x000fce0000000065 */
.L_x_5570:
[----:B------:R-:W-:Y:S05]  /*14980*/  BSYNC.RECONVERGENT B1 ;  /* 0x0000000000017941 */ /* 0x000fea0003800200 */
.L_x_5568:
        /* <DEDUP_REMOVED lines=11> */
.L_x_5572:
[----:B------:R-:W-:Y:S01]  /*14a40*/  IMAD.MOV.U32 R66, RZ, RZ, R71 ;  /* 0x000000ffff427224 */ /* 0x000fe200078e0047 */
[----:B------:R-:W-:Y:S01]  /*14a50*/  PRMT R76, R75, 0x7610, R76 ;  /* 0x000076104b4c7816 */ /* 0x000fe2000000004c */
[----:B------:R-:W-:Y:S01]  /*14a60*/  IMAD.MOV.U32 R47, RZ, RZ, R46 ;  /* 0x000000ffff2f7224 */ /* 0x000fe200078e002e */
[----:B------:R-:W-:-:S07]  /*14a70*/  PRMT R100, R100, 0x5410, R69 ;  /* 0x0000541064647816 */ /* 0x000fce0000000045 */
.L_x_5573:
[----:B------:R-:W-:Y:S05]  /*14a80*/  BSYNC.RECONVERGENT B1 ;  /* 0x0000000000017941 */ /* 0x000fea0003800200 */
.L_x_5571:
        /* <DEDUP_REMOVED lines=11> */
.L_x_5575:
[----:B------:R-:W-:Y:S01]  /*14b40*/  IMAD.MOV.U32 R71, RZ, RZ, R66 ;  /* 0x000000ffff477224 */ /* 0x000fe200078e0042 */
[----:B------:R-:W-:Y:S01]  /*14b50*/  PRMT R74, R74, 0x5410, R76 ;  /* 0x000054104a4a7816 */ /* 0x000fe2000000004c */
[----:B------:R-:W-:Y:S01]  /*14b60*/  IMAD.MOV.U32 R46, RZ, RZ, R49 ;  /* 0x000000ffff2e7224 */ /* 0x000fe200078e0031 */
[----:B------:R-:W-:-:S07]  /*14b70*/  PRMT R69, R69, 0x7632, R69 ;  /* 0x0000763245457816 */ /* 0x000fce0000000045 */
.L_x_5576:
[----:B------:R-:W-:Y:S05]  /*14b80*/  BSYNC.RECONVERGENT B1 ;  /* 0x0000000000017941 */ /* 0x000fea0003800200 */
.L_x_5574:
        /* <DEDUP_REMOVED lines=11> */
.L_x_5578:
[----:B------:R-:W-:Y:S01]  /*14c40*/  IMAD.MOV.U32 R66, RZ, RZ, R71 ;  /* 0x000000ffff427224 */ /* 0x000fe200078e0047 */
[----:B------:R-:W-:Y:S01]  /*14c50*/  PRMT R75, R74, 0x7632, R75 ;  /* 0x000076324a4b7816 */ /* 0x000fe2000000004b */
[----:B------:R-:W-:Y:S01]  /*14c60*/  IMAD.MOV.U32 R49, RZ, RZ, R48 ;  /* 0x000000ffff317224 */ /* 0x000fe200078e0030 */
[----:B------:R-:W-:-:S07]  /*14c70*/  PRMT R69, R69, 0x7610, R68 ;  /* 0x0000761045457816 */ /* 0x000fce0000000044 */
.L_x_5579:
[----:B------:R-:W-:Y:S05]  /*14c80*/  BSYNC.RECONVERGENT B1 ;  /* 0x0000000000017941 */ /* 0x000fea0003800200 */
.L_x_5577:
        /* <DEDUP_REMOVED lines=11> */
.L_x_5581:
[----:B------:R-:W-:Y:S01]  /*14d40*/  IMAD.MOV.U32 R71, RZ, RZ, R66 ;  /* 0x000000ffff477224 */ /* 0x000fe200078e0042 */
[----:B------:R-:W-:Y:S01]  /*14d50*/  PRMT R74, R74, 0x5410, R75 ;  /* 0x000054104a4a7816 */ /* 0x000fe2000000004b */
[----:B------:R-:W-:Y:S01]  /*14d60*/  IMAD.MOV.U32 R48, RZ, RZ, R51 ;  /* 0x000000ffff307224 */ /* 0x000fe200078e0033 */
[----:B------:R-:W-:-:S07]  /*14d70*/  PRMT R68, R68, 0x7610, R99 ;  /* 0x0000761044447816 */ /* 0x000fce0000000063 */
.L_x_5582:
[----:B------:R-:W-:Y:S05]  /*14d80*/  BSYNC.RECONVERGENT B1 ;  /* 0x0000000000017941 */ /* 0x000fea0003800200 */
.L_x_5580:
        /* <DEDUP_REMOVED lines=11> */
.L_x_5584:
[----:B------:R-:W-:Y:S01]  /*14e40*/  IMAD.MOV.U32 R66, RZ, RZ, R71 ;  /* 0x000000ffff427224 */ /* 0x000fe200078e0047 */
[----:B------:R-:W-:Y:S01]  /*14e50*/  PRMT R75, R74, 0x7632, R75 ;  /* 0x000076324a4b7816 */ /* 0x000fe2000000004b */
[----:B------:R-:W-:Y:S01]  /*14e60*/  IMAD.MOV.U32 R51, RZ, RZ, R50 ;  /* 0x000000ffff337224 */ /* 0x000fe200078e0032 */
[----:B------:R-:W-:-:S07]  /*14e70*/  PRMT R99, R99, 0x5410, R68 ;  /* 0x0000541063637816 */ /* 0x000fce0000000044 */
.L_x_5585:
[----:B------:R-:W-:Y:S05]  /*14e80*/  BSYNC.RECONVERGENT B1 ;  /* 0x0000000000017941 */ /* 0x000fea0003800200 */
.L_x_5583:
        /* <DEDUP_REMOVED lines=11> */
.L_x_5587:
[----:B------:R-:W-:Y:S01]  /*14f40*/  IMAD.MOV.U32 R71, RZ, RZ, R66 ;  /* 0x000000ffff477224 */ /* 0x000fe200078e0042 */
[----:B------:R-:W-:Y:S01]  /*14f50*/  PRMT R76, R75, 0x7610, R76 ;  /* 0x000076104b4c7816 */ /* 0x000fe2000000004c */
[----:B------:R-:W-:Y:S01]  /*14f60*/  IMAD.MOV.U32 R50, RZ, RZ, R53 ;  /* 0x000000ffff327224 */ /* 0x000fe200078e0035 */
[----:B------:R-:W-:-:S07]  /*14f70*/  PRMT R68, R97, 0x7610, R68 ;  /* 0x0000761061447816 */ /* 0x000fce0000000044 */
.L_x_5588:
[----:B------:R-:W-:Y:S05]  /*14f80*/  BSYNC.RECONVERGENT B1 ;  /* 0x0000000000017941 */ /* 0x000fea0003800200 */
.L_x_5586:
        /* <DEDUP_REMOVED lines=11> */
.L_x_5590:
[----:B------:R-:W-:Y:S01]  /*15040*/  IMAD.MOV.U32 R66, RZ, RZ, R71 ;  /* 0x000000ffff427224 */ /* 0x000fe200078e0047 */
[----:B------:R-:W-:Y:S01]  /*15050*/  PRMT R74, R74, 0x5410, R76 ;  /* 0x000054104a4a7816 */ /* 0x000fe2000000004c */
[----:B------:R-:W-:Y:S01]  /*15060*/  IMAD.MOV.U32 R53, RZ, RZ, R52 ;  /* 0x000000ffff357224 */ /* 0x000fe200078e0034 */
[----:B------:R-:W-:-:S07]  /*15070*/  PRMT R97, R97, 0x7632, R97 ;  /* 0x0000763261617816 */ /* 0x000fce0000000061 */
.L_x_5591:
[----:B------:R-:W-:Y:S05]  /*15080*/  BSYNC.RECONVERGENT B1 ;  /* 0x0000000000017941 */ /* 0x000fea0003800200 */
.L_x_5589:
        /* <DEDUP_REMOVED lines=11> */
.L_x_5593:
[----:B------:R-:W-:Y:S01]  /*15140*/  IMAD.MOV.U32 R71, RZ, RZ, R66 ;  /* 0x000000ffff477224 */ /* 0x000fe200078e0042 */
[----:B------:R-:W-:Y:S01]  /*15150*/  PRMT R75, R75, 0x7610, R74 ;  /* 0x000076104b4b7816 */ /* 0x000fe2000000004a */
[----:B------:R-:W-:Y:S01]  /*15160*/  IMAD.MOV.U32 R52, RZ, RZ, R55 ;  /* 0x000000ffff347224 */ /* 0x000fe200078e0037 */
[----:B------:R-:W-:-:S07]  /*15170*/  PRMT R97, R97, 0x5410, R98 ;  /* 0x0000541061617816 */ /* 0x000fce0000000062 */
.L_x_5594:
[----:B------:R-:W-:Y:S05]  /*15180*/  BSYNC.RECONVERGENT B1 ;  /* 0x0000000000017941 */ /* 0x000fea0003800200 */
.L_x_5592:
        /* <DEDUP_REMOVED lines=11> */
.L_x_5596:
[----:B------:R-:W-:Y:S01]  /*15240*/  IMAD.MOV.U32 R66, RZ, RZ, R71 ;  /* 0x000000ffff427224 */ /* 0x000fe200078e0047 */
[----:B------:R-:W-:Y:S01]  /*15250*/  PRMT R75, R75, 0x7632, R75 ;  /* 0x000076324b4b7816 */ /* 0x000fe2000000004b */
[----:B------:R-:W-:Y:S01]  /*15260*/  IMAD.MOV.U32 R55, RZ, RZ, R54 ;  /* 0x000000ffff377224 */ /* 0x000fe200078e0036 */
[----:B------:R-:W-:-:S07]  /*15270*/  PRMT R98, R98, 0x7632, R98 ;  /* 0x0000763262627816 */ /* 0x000fce0000000062 */
.L_x_5597:
[----:B------:R-:W-:Y:S05]  /*15280*/  BSYNC.RECONVERGENT B1 ;  /* 0x0000000000017941 */ /* 0x000fea0003800200 */
.L_x_5595:
        /* <DEDUP_REMOVED lines=11> */
.L_x_5599:
[----:B------:R-:W-:Y:S01]  /*15340*/  IMAD.MOV.U32 R71, RZ, RZ, R66 ;  /* 0x000000ffff477224 */ /* 0x000fe200078e0042 */
[----:B------:R-:W-:Y:S01]  /*15350*/  PRMT R74, R74, 0x5410, R75 ;  /* 0x000054104a4a7816 */ /* 0x000fe2000000004b */
[----:B------:R-:W-:Y:S01]  /*15360*/  IMAD.MOV.U32 R54, RZ, RZ, R57 ;  /* 0x000000ffff367224 */ /* 0x000fe200078e0039 */
[----:B------:R-:W-:-:S07]  /*15370*/  PRMT R98, R98, 0x5410, R99 ;  /* 0x0000541062627816 */ /* 0x000fce0000000063 */
.L_x_5600:
[----:B------:R-:W-:Y:S05]  /*15380*/  BSYNC.RECONVERGENT B1 ;  /* 0x0000000000017941 */ /* 0x000fea0003800200 */
.L_x_5598:
        /* <DEDUP_REMOVED lines=11> */
.L_x_5602:
[----:B------:R-:W-:Y:S01]  /*15440*/  IMAD.MOV.U32 R66, RZ, RZ, R71 ;  /* 0x000000ffff427224 */ /* 0x000fe200078e0047 */
[----:B------:R-:W-:Y:S01]  /*15450*/  PRMT R75, R75, 0x7610, R74 ;  /* 0x000076104b4b7816 */ /* 0x000fe2000000004a */
[----:B------:R-:W-:Y:S01]  /*15460*/  IMAD.MOV.U32 R57, RZ, RZ, R56 ;  /* 0x000000ffff397224 */ /* 0x000fe200078e0038 */
[----:B------:R-:W-:-:S07]  /*15470*/  PRMT R99, R100, 0x7610, R99 ;  /* 0x0000761064637816 */ /* 0x000fce0000000063 */
.L_x_5603:
[----:B------:R-:W-:Y:S05]  /*15480*/  BSYNC.RECONVERGENT B1 ;  /* 0x0000000000017941 */ /* 0x000fea0003800200 */
.L_x_5601:
        /* <DEDUP_REMOVED lines=11> */
.L_x_5605:
[----:B------:R-:W-:Y:S01]  /*15540*/  IMAD.MOV.U32 R71, RZ, RZ, R66 ;  /* 0x000000ffff477224 */ /* 0x000fe200078e0042 */
[----:B------:R-:W-:Y:S01]  /*15550*/  PRMT R74, R74, 0x7610, R75 ;  /* 0x000076104a4a7816 */ /* 0x000fe2000000004b */
[----:B------:R-:W-:Y:S01]  /*15560*/  IMAD.MOV.U32 R56, RZ, RZ, R59 ;  /* 0x000000ffff387224 */ /* 0x000fe200078e003b */
[----:B------:R-:W-:-:S07]  /*15570*/  PRMT R100, R92, 0x7610, R100 ;  /* 0x000076105c647816 */ /* 0x000fce0000000064 */
.L_x_5606:
[----:B------:R-:W-:Y:S05]  /*15580*/  BSYNC.RECONVERGENT B1 ;  /* 0x0000000000017941 */ /* 0x000fea0003800200 */
.L_x_5604:
        /* <DEDUP_REMOVED lines=11> */
.L_x_5608:
[----:B------:R-:W-:Y:S01]  /*15640*/  IMAD.MOV.U32 R66, RZ, RZ, R71 ;  /* 0x000000ffff427224 */ /* 0x000fe200078e0047 */
[----:B------:R-:W-:Y:S01]  /*15650*/  PRMT R75, R74, 0x7632, R75 ;  /* 0x000076324a4b7816 */ /* 0x000fe2000000004b */
[----:B------:R-:W-:Y:S01]  /*15660*/  IMAD.MOV.U32 R59, RZ, RZ, R58 ;  /* 0x000000ffff3b7224 */ /* 0x000fe200078e003a */
[----:B------:R-:W-:-:S07]  /*15670*/  PRMT R92, R92, 0x7632, R92 ;  /* 0x000076325c5c7816 */ /* 0x000fce000000005c */
.L_x_5609:
[----:B------:R-:W-:Y:S05]  /*15680*/  BSYNC.RECONVERGENT B1 ;  /* 0x0000000000017941 */ /* 0x000fea0003800200 */
.L_x_5607:
        /* <DEDUP_REMOVED lines=11> */
.L_x_5611:
[----:B------:R-:W-:Y:S01]  /*15740*/  IMAD.MOV.U32 R71, RZ, RZ, R66 ;  /* 0x000000ffff477224 */ /* 0x000fe200078e0042 */
[----:B------:R-:W-:Y:S01]  /*15750*/  PRMT R76, R75, 0x7610, R76 ;  /* 0x000076104b4c7816 */ /* 0x000fe2000000004c */
[----:B------:R-:W-:Y:S01]  /*15760*/  IMAD.MOV.U32 R58, RZ, RZ, R61 ;  /* 0x000000ffff3a7224 */ /* 0x000fe200078e003d */
[----:B------:R-:W-:-:S07]  /*15770*/  PRMT R92, R92, 0x5410, R93 ;  /* 0x000054105c5c7816 */ /* 0x000fce000000005d */
.L_x_5612:
[----:B------:R-:W-:Y:S05]  /*15780*/  BSYNC.RECONVERGENT B1 ;  /* 0x0000000000017941 */ /* 0x000fea0003800200 */
.L_x_5610:
        /* <DEDUP_REMOVED lines=11> */
.L_x_5614:
[----:B------:R-:W-:Y:S01]  /*15840*/  IMAD.MOV.U32 R66, RZ, RZ, R71 ;  /* 0x000000ffff427224 */ /* 0x000fe200078e0047 */
[----:B------:R-:W-:Y:S01]  /*15850*/  PRMT R74, R74, 0x5410, R76 ;  /* 0x000054104a4a7816 */ /* 0x000fe2000000004c */
[----:B------:R-:W-:Y:S01]  /*15860*/  IMAD.MOV.U32 R61, RZ, RZ, R60 ;  /* 0x000000ffff3d7224 */ /* 0x000fe200078e003c */
[----:B------:R-:W-:-:S07]  /*15870*/  PRMT R93, R93, 0x7632, R93 ;  /* 0x000076325d5d7816 */ /* 0x000fce000000005d */
.L_x_5615:
[----:B------:R-:W-:Y:S05]  /*15880*/  BSYNC.RECONVERGENT B1 ;  /* 0x0000000000017941 */ /* 0x000fea0003800200 */
.L_x_5613:
        /* <DEDUP_REMOVED lines=11> */
.L_x_5617:
[----:B------:R-:W-:Y:S01]  /*15940*/  IMAD.MOV.U32 R71, RZ, RZ, R66 ;  /* 0x000000ffff477224 */ /* 0x000fe200078e0042 */
[----:B------:R-:W-:Y:S01]  /*15950*/  PRMT R75, R75, 0x7610, R74 ;  /* 0x000076104b4b7816 */ /* 0x000fe2000000004a */
[----:B------:R-:W-:Y:S01]  /*15960*/  IMAD.MOV.U32 R60, RZ, RZ, R63 ;  /* 0x000000ffff3c7224 */ /* 0x000fe200078e003f */
[----:B------:R-:W-:-:S07]  /*15970*/  PRMT R93, R93, 0x5410, R94 ;  /* 0x000054105d5d7816 */ /* 0x000fce000000005e */
.L_x_5618:
[----:B------:R-:W-:Y:S05]  /*15980*/  BSYNC.RECONVERGENT B1 ;  /* 0x0000000000017941 */ /* 0x000fea0003800200 */
.L_x_5616:
        /* <DEDUP_REMOVED lines=11> */
.L_x_5620:
[----:B------:R-:W-:Y:S01]  /*15a40*/  IMAD.MOV.U32 R66, RZ, RZ, R71 ;  /* 0x000000ffff427224 */ /* 0x000fe200078e0047 */
[----:B------:R-:W-:Y:S01]  /*15a50*/  PRMT R75, R75, 0x7632, R75 ;  /* 0x000076324b4b7816 */ /* 0x000fe2000000004b */
[----:B------:R-:W-:Y:S01]  /*15a60*/  IMAD.MOV.U32 R63, RZ, RZ, R62 ;  /* 0x000000ffff3f7224 */ /* 0x000fe200078e003e */
[----:B------:R-:W-:-:S07]  /*15a70*/  PRMT R94, R94, 0x7632, R94 ;  /* 0x000076325e5e7816 */ /* 0x000fce000000005e */
.L_x_5621:
[----:B------:R-:W-:Y:S05]  /*15a80*/  BSYNC.RECONVERGENT B1 ;  /* 0x0000000000017941 */ /* 0x000fea0003800200 */
.L_x_5619:
        /* <DEDUP_REMOVED lines=11> */
.L_x_5623:
[----:B------:R-:W-:Y:S01]  /*15b40*/  IMAD.MOV.U32 R71, RZ, RZ, R66 ;  /* 0x000000ffff477224 */ /* 0x000fe200078e0042 */
[----:B------:R-:W-:Y:S01]  /*15b50*/  PRMT R76, R75, 0x7610, R76 ;  /* 0x000076104b4c7816 */ /* 0x000fe2000000004c */
[----:B------:R-:W-:Y:S01]  /*15b60*/  IMAD.MOV.U32 R62, RZ, RZ, R65 ;  /* 0x000000ffff3e7224 */ /* 0x000fe200078e0041 */
[----:B------:R-:W-:-:S07]  /*15b70*/  PRMT R94, R94, 0x5410, R95 ;  /* 0x000054105e5e7816 */ /* 0x000fce000000005f */
.L_x_5624:
[----:B------:R-:W-:Y:S05]  /*15b80*/  BSYNC.RECONVERGENT B1 ;  /* 0x0000000000017941 */ /* 0x000fea0003800200 */
.L_x_5622:
        /* <DEDUP_REMOVED lines=11> */
.L_x_5626:
[----:B------:R-:W-:Y:S01]  /*15c40*/  IMAD.MOV.U32 R66, RZ, RZ, R71 ;  /* 0x000000ffff427224 */ /* 0x000fe200078e0047 */
[----:B------:R-:W-:Y:S01]  /*15c50*/  PRMT R74, R74, 0x5410, R76 ;  /* 0x000054104a4a7816 */ /* 0x000fe2000000004c */
[----:B------:R-:W-:Y:S01]  /*15c60*/  IMAD.MOV.U32 R65, RZ, RZ, R64 ;  /* 0x000000ffff417224 */ /* 0x000fe200078e0040 */
[----:B------:R-:W-:-:S07]  /*15c70*/  PRMT R95, R95, 0x7632, R95 ;  /* 0x000076325f5f7816 */ /* 0x000fce000000005f */
.L_x_5627:
[----:B------:R-:W-:Y:S05]  /*15c80*/  BSYNC.RECONVERGENT B1 ;  /* 0x0000000000017941 */ /* 0x000fea0003800200 */
.L_x_5625:
        /* <DEDUP_REMOVED lines=11> */
.L_x_5629:
[----:B------:R-:W-:Y:S01]  /*15d40*/  IMAD.MOV.U32 R71, RZ, RZ, R66 ;  /* 0x000000ffff477224 */ /* 0x000fe200078e0042 */
[----:B------:R-:W-:Y:S01]  /*15d50*/  PRMT R75, R75, 0x7610, R74 ;  /* 0x000076104b4b7816 */ /* 0x000fe2000000004a */
[----:B------:R-:W-:Y:S01]  /*15d60*/  IMAD.MOV.U32 R64, RZ, RZ, R67 ;  /* 0x000000ffff407224 */ /* 0x000fe200078e0043 */
[----:B------:R-:W-:-:S07]  /*15d70*/  PRMT R95, R95, 0x5410, R96 ;  /* 0x000054105f5f7816 */ /* 0x000fce0000000060 */
.L_x_5630:
[----:B------:R-:W-:Y:S05]  /*15d80*/  BSYNC.RECONVERGENT B1 ;  /* 0x0000000000017941 */ /* 0x000fea0003800200 */
.L_x_5628:
        /* <DEDUP_REMOVED lines=10> */
.L_x_5632:
[----:B------:R-:W-:Y:S01]  /*15e30*/  PRMT R96, R74, 0x7610, R75 ;  /* 0x000076104a607816 */ /* 0x000fe2000000004b */
[----:B------:R-:W-:Y:S01]  /*15e40*/  IMAD.MOV.U32 R67, RZ, RZ, R72 ;  /* 0x000000ffff437224 */ /* 0x000fe200078e0048 */
[----:B------:R-:W-:Y:S01]  /*15e50*/  PRMT R74, R75, 0x7632, R74 ;  /* 0x000076324b4a7816 */ /* 0x000fe2000000004a */
[--C-:B------:R-:W-:Y:S02]  /*15e60*/  IMAD.MOV.U32 R66, RZ, RZ, R71.reuse ;  /* 0x000000ffff427224 */ /* 0x100fe400078e0047 */
[----:B------:R-:W-:-:S07]  /*15e70*/  IMAD.MOV.U32 R72, RZ, RZ, R71 ;  /* 0x000000ffff487224 */ /* 0x000fce00078e0047 */
.L_x_5633:
[----:B------:R-:W-:Y:S05]  /*15e80*/  BSYNC.RECONVERGENT B1 ;  /* 0x0000000000017941 */ /* 0x000fea0003800200 */
.L_x_5631:
[----:B------:R-:W-:Y:S02]  /*15e90*/  VIADD R70, R70, 0x4 ;  /* 0x0000000446467836 */ /* 0x000fe40000000000 */
[----:B------:R-:W-:Y:S01]  /*15ea0*/  VIADD R120, R120, 0x2 ;  /* 0x0000000278787836 */ /* 0x000fe20000000000 */
[----:B------:R-:W-:Y:S06]  /*15eb0*/  @P1 BRA `(.L_x_5634) ;  /* 0xffffffc000101947 */ /* 0x000fec000383ffff */
.L_x_5444:
[----:B------:R-:W-:Y:S05]  /*15ec0*/  BSYNC.RECONVERGENT B0 ;  /* 0x0000000000007941 */ /* 0x000fea0003800200 */
.L_x_5443:
[----:B------:R-:W-:Y:S01]  /*15ed0*/  SHFL.DOWN PT, R80, R56, 0x10, 0x1f ;  /* 0x0a001f0038507f89 */ /* 0x000fe200000e0000 */
[----:B------:R-:W-:Y:S01]  /*15ee0*/  ISETP.GT.AND P0, PT, R121, 0xf, PT ;  /* 0x0000000f7900780c */ /* 0x000fe20003f04270 */
[----:B------:R-:W-:Y:S02]  /*15ef0*/  BSSY.RECONVERGENT B0, `(.L_x_5635) ;  /* 0x00004de000007945 */ /* 0x000fe40003800200 */
        /* <DEDUP_REMOVED lines=25> */
[----:B-----5:R-:W-:Y:S04]  /*16090*/  STL.64 [R0+0x8], R70 ;  /* 0x0000084600007387 */ /* 0x020fe80000100a00 */
[----:B0-----:R-:W-:Y:S04]  /*160a0*/  STL.64 [R0+0x50], R88 ;  /* 0x0000505800007387 */ /* 0x001fe80000100a00 */
[----:B------:R-:W-:Y:S04]  /*160b0*/  SHFL.DOWN PT, R70, R46, 0x10, 0x1f ;  /* 0x0a001f002e467f89 */ /* 0x000fe800000e0000 */
[----:B------:R-:W0:Y:S04]  /*160c0*/  SHFL.DOWN PT, R71, R47, 0x10, 0x1f ;  /* 0x0a001f002f477f89 */ /* 0x000e2800000e0000 */
[----:B------:R-:W-:Y:S04]  /*160d0*/  SHFL.DOWN PT, R88, R28, 0x10, 0x1f ;  /* 0x0a001f001c587f89 */ /* 0x000fe800000e0000 */
[----:B------:R-:W5:Y:S04]  /*160e0*/  SHFL.DOWN PT, R89, R29, 0x10, 0x1f ;  /* 0x0a001f001d597f89 */ /* 0x000f6800000e0000 */
[----:B-1----:R1:W-:Y:S04]  /*160f0*/  STL.64 [R0+0x80], R80 ;  /* 0x0000805000007387 */ /* 0x0023e80000100a00 */
[----:B--2---:R-:W-:Y:S04]  /*16100*/  STL.64 [R0+0x98], R86 ;  /* 0x0000985600007387 */ /* 0x004fe80000100a00 */
[----:B------:R-:W-:Y:S01]  /*16110*/  STL.64 [R0+0x28], R78 ;  /* 0x0000284e00007387 */ /* 0x000fe20000100a00 */
[----:B-1----:R-:W-:-:S03]  /*16120*/  PRMT R80, R94, 0x5432, R94 ;  /* 0x000054325e507816 */ /* 0x002fc6000000005e */
[----:B------:R-:W-:Y:S01]  /*16130*/  SHFL.DOWN PT, R78, R38, 0x10, 0x1f ;  /* 0x0a001f00264e7f89 */ /* 0x000fe200000e0000 */
[----:B------:R-:W-:-:S03]  /*16140*/  PRMT R81, R95, 0x5432, R95 ;  /* 0x000054325f517816 */ /* 0x000fc6000000005f */
[----:B------:R1:W-:Y:S04]  /*16150*/  SHFL.DOWN PT, R87, R80, 0x10, 0x1f ;  /* 0x0a001f0050577f89 */ /* 0x0003e800000e0000 */
[----:B------:R-:W2:Y:S01]  /*16160*/  SHFL.DOWN PT, R79, R39, 0x10, 0x1f ;  /* 0x0a001f00274f7f89 */ /* 0x000ea200000e0000 */
[----:B-1----:R-:W-:-:S03]  /*16170*/  PRMT R80, R93, 0x5432, R93 ;  /* 0x000054325d507816 */ /* 0x002fc6000000005d */
[----:B---3--:R-:W-:Y:S04]  /*16180*/  STL.64 [R0+0x90], R84 ;  /* 0x0000905400007387 */ /* 0x008fe80000100a00 */
[----:B------:R1:W-:Y:S04]  /*16190*/  SHFL.DOWN PT, R86, R80, 0x10, 0x1f ;  /* 0x0a001f0050567f89 */ /* 0x0003e800000e0000 */
[----:B----4-:R3:W-:Y:S01]  /*161a0*/  STL.64 [R0+0x88], R82 ;  /* 0x0000885200007387 */ /* 0x0107e20000100a00 */
[----:B-1----:R-:W-:-:S03]  /*161b0*/  PRMT R80, R92, 0x5432, R92 ;  /* 0x000054325c507816 */ /* 0x002fc6000000005c */
[----:B0-----:R-:W-:Y:S04]  /*161c0*/  STL.64 [R0+0x58], R70 ;  /* 0x0000584600007387 */ /* 0x001fe80000100a00 */
[----:B------:R0:W-:Y:S01]  /*161d0*/  SHFL.DOWN PT, R85, R80, 0x10, 0x1f ;  /* 0x0a001f0050557f89 */ /* 0x0001e200000e0000 */
[----:B---3--:R-:W-:-:S03]  /*161e0*/  PRMT R82, R96, 0x5432, R96 ;  /* 0x0000543260527816 */ /* 0x008fc60000000060 */
[----:B-----5:R-:W-:Y:S01]  /*161f0*/  STL.64 [R0+0xa0], R88 ;  /* 0x0000a05800007387 */ /* 0x020fe20000100a00 */
[----:B0-----:R-:W-:-:S03]  /*16200*/  PRMT R80, R100, 0x5410, R99 ;  /* 0x0000541064507816 */ /* 0x001fc60000000063 */
[----:B------:R-:W-:Y:S04]  /*16210*/  SHFL.DOWN PT, R70, R26, 0x10, 0x1f ;  /* 0x0a001f001a467f89 */ /* 0x000fe800000e0000 */
[----:B------:R-:W0:Y:S04]  /*16220*/  SHFL.DOWN PT, R71, R27, 0x10, 0x1f ;  /* 0x0a001f001b477f89 */ /* 0x000e2800000e0000 */
[----:B------:R1:W-:Y:S04]  /*16230*/  SHFL.DOWN PT, R84, R80, 0x10, 0x1f ;  /* 0x0a001f0050547f89 */ /* 0x0003e800000e0000 */
[----:B------:R-:W3:Y:S04]  /*16240*/  SHFL.DOWN PT, R89, R82, 0x10, 0x1f ;  /* 0x0a001f0052597f89 */ /* 0x000ee800000e0000 */
[----:B------:R-:W4:Y:S01]  /*16250*/  SHFL.DOWN PT, R88, R81, 0x10, 0x1f ;  /* 0x0a001f0051587f89 */ /* 0x000f2200000e0000 */
[----:B-1----:R-:W-:-:S03]  /*16260*/  PRMT R80, R98, 0x5432, R98 ;  /* 0x0000543262507816 */ /* 0x002fc60000000062 */
[----:B--2---:R-:W-:Y:S04]  /*16270*/  STL.64 [R0+0x78], R78 ;  /* 0x0000784e00007387 */ /* 0x004fe80000100a00 */
[----:B------:R1:W-:Y:S04]  /*16280*/  SHFL.DOWN PT, R83, R80, 0x10, 0x1f ;  /* 0x0a001f0050537f89 */ /* 0x0003e800000e0000 */
[----:B------:R-:W-:Y:S01]  /*16290*/  SHFL.DOWN PT, R78, R18, 0x10, 0x1f ;  /* 0x0a001f00124e7f89 */ /* 0x000fe200000e0000 */
[----:B-1----:R-:W-:-:S03]  /*162a0*/  PRMT R80, R97, 0x5432, R97 ;  /* 0x0000543261507816 */ /* 0x002fc60000000061 */
[----:B------:R-:W1:Y:S04]  /*162b0*/  SHFL.DOWN PT, R79, R19, 0x10, 0x1f ;  /* 0x0a001f00134f7f89 */ /* 0x000e6800000e0000 */
[----:B------:R2:W-:Y:S04]  /*162c0*/  SHFL.DOWN PT, R82, R80, 0x10, 0x1f ;  /* 0x0a001f0050527f89 */ /* 0x0005e800000e0000 */
[----:B0-----:R3:W-:Y:S01]  /*162d0*/  STL.64 [R0+0xa8], R70 ;  /* 0x0000a84600007387 */ /* 0x0017e20000100a00 */
[----:B--2---:R-:W-:-:S03]  /*162e0*/  PRMT R80, R68, 0x7610, R99 ;  /* 0x0000761044507816 */ /* 0x004fc60000000063 */
[----:B------:R-:W-:Y:S04]  /*162f0*/  SHFL.DOWN PT, R72, R64, 0x10, 0x1f ;  /* 0x0a001f0040487f89 */ /* 0x000fe800000e0000 */
[----:B------:R0:W-:Y:S01]  /*16300*/  SHFL.DOWN PT, R81, R80, 0x10, 0x1f ;  /* 0x0a001f0050517f89 */ /* 0x0001e200000e0000 */
[----:B---3--:R-:W-:-:S03]  /*16310*/  IMAD.MOV.U32 R70, RZ, RZ, R89 ;  /* 0x000000ffff467224 */ /* 0x008fc600078e0059 */
[----:B------:R-:W2:Y:S01]  /*16320*/  SHFL.DOWN PT, R73, R65, 0x10, 0x1f ;  /* 0x0a001f0041497f89 */ /* 0x000ea200000e0000 */
[----:B----4-:R-:W-:Y:S01]  /*16330*/  IMAD.MOV.U32 R71, RZ, RZ, R88 ;  /* 0x000000ffff477224 */ /* 0x010fe200078e0058 */
[----:B0-----:R-:W-:Y:S02]  /*16340*/  PRMT R80, R68, 0x7632, R69 ;  /* 0x0000763244507816 */ /* 0x001fe40000000045 */
[----:B-1----:R0:W-:Y:S04]  /*16350*/  STL.64 [R0+0xc8], R78 ;  /* 0x0000c84e00007387 */ /* 0x0021e80000100a00 */
[----:B------:R1:W-:Y:S04]  /*16360*/  STL.64 [R0+0x108], R70 ;  /* 0x0001084600007387 */ /* 0x0003e80000100a00 */
[----:B------:R-:W-:Y:S01]  /*16370*/  SHFL.DOWN PT, R80, R80, 0x10, 0x1f ;  /* 0x0a001f0050507f89 */ /* 0x000fe200000e0000 */
[----:B0-----:R-:W-:-:S03]  /*16380*/  IMAD.MOV.U32 R78, RZ, RZ, R104 ;  /* 0x000000ffff4e7224 */ /* 0x001fc600078e0068 */
[----:B------:R-:W-:Y:S01]  /*16390*/  SHFL.DOWN PT, R74, R62, 0x10, 0x1f ;  /* 0x0a001f003e4a7f89 */ /* 0x000fe200000e0000 */
[----:B------:R-:W-:Y:S02]  /*163a0*/  IMAD.MOV.U32 R79, RZ, RZ, R103 ;  /* 0x000000ffff4f7224 */ /* 0x000fe400078e0067 */
[----:B-1----:R-:W-:Y:S01]  /*163b0*/  IMAD.MOV.U32 R70, RZ, RZ, R87 ;  /* 0x000000ffff467224 */ /* 0x002fe200078e0057 */
[----:B------:R-:W0:Y:S01]  /*163c0*/  SHFL.DOWN PT, R75, R63, 0x10, 0x1f ;  /* 0x0a001f003f4b7f89 */ /* 0x000e2200000e0000 */
        /* <DEDUP_REMOVED lines=8> */
[----:B------:R1:W-:Y:S04]  /*16450*/  SHFL.DOWN PT, R85, R78, 0x10, 0x1f ;  /* 0x0a001f004e557f89 */ /* 0x0003e800000e0000 */
[----:B------:R2:W-:Y:S01]  /*16460*/  STL.64 [R0+0x118], R70 ;  /* 0x0001184600007387 */ /* 0x0005e20000100a00 */
[----:B-1----:R-:W-:-:S03]  /*16470*/  IMAD.MOV.U32 R78, RZ, RZ, R105 ;  /* 0x000000ffff4e7224 */ /* 0x002fc600078e0069 */
[----:B------:R-:W-:Y:S04]  /*16480*/  SHFL.DOWN PT, R73, R45, 0x10, 0x1f ;  /* 0x0a001f002d497f89 */ /* 0x000fe800000e0000 */
[----:B------:R1:W-:Y:S01]  /*16490*/  SHFL.DOWN PT, R84, R78, 0x10, 0x1f ;  /* 0x0a001f004e547f89 */ /* 0x0003e200000e0000 */
[----:B--2---:R-:W-:-:S03]  /*164a0*/  IMAD.MOV.U32 R70, RZ, RZ, R83 ;  /* 0x000000ffff467224 */ /* 0x004fc600078e0053 */
[----:B------:R-:W-:Y:S01]  /*164b0*/  SHFL.DOWN PT, R86, R79, 0x10, 0x1f ;  /* 0x0a001f004f567f89 */ /* 0x000fe200000e0000 */
[----:B------:R-:W-:Y:S01]  /*164c0*/  IMAD.MOV.U32 R71, RZ, RZ, R82 ;  /* 0x000000ffff477224 */ /* 0x000fe200078e0052 */
[----:B------:R-:W-:Y:S01]  /*164d0*/  PRMT R82, R69, 0x7610, R100 ;  /* 0x0000761045527816 */ /* 0x000fe20000000064 */
[----:B-1----:R-:W-:Y:S01]  /*164e0*/  IMAD.MOV.U32 R78, RZ, RZ, R106 ;  /* 0x000000ffff4e7224 */ /* 0x002fe200078e006a */
[----:B0-----:R-:W-:Y:S04]  /*164f0*/  STL.64 [R0+0x18], R74 ;  /* 0x0000184a00007387 */ /* 0x001fe80000100a00 */
[----:B------:R0:W-:Y:S04]  /*16500*/  STL.64 [R0+0x120], R70 ;  /* 0x0001204600007387 */ /* 0x0001e80000100a00 */
[----:B------:R1:W-:Y:S04]  /*16510*/  SHFL.DOWN PT, R83, R78, 0x10, 0x1f ;  /* 0x0a001f004e537f89 */ /* 0x0003e800000e0000 */
[----:B------:R-:W-:Y:S01]  /*16520*/  SHFL.DOWN PT, R89, R82, 0x10, 0x1f ;  /* 0x0a001f0052597f89 */ /* 0x000fe200000e0000 */
[----:B0-----:R-:W-:-:S03]  /*16530*/  IMAD.MOV.U32 R70, RZ, RZ, R81 ;  /* 0x000000ffff467224 */ /* 0x001fc600078e0051 */
[----:B---3--:R-:W-:Y:S01]  /*16540*/  STL.64 [R0+0x20], R76 ;  /* 0x0000204c00007387 */ /* 0x008fe20000100a00 */
[----:B------:R-:W-:Y:S02]  /*16550*/  IMAD.MOV.U32 R71, RZ, RZ, R80 ;  /* 0x000000ffff477224 */ /* 0x000fe400078e0050 */
[----:B------:R-:W-:Y:S01]  /*16560*/  IMAD.MOV.U32 R81, RZ, RZ, R101 ;  /* 0x000000ffff517224 */ /* 0x000fe200078e0065 */
[----:B------:R-:W-:Y:S01]  /*16570*/  SHFL.DOWN PT, R74, R42, 0x10, 0x1f ;  /* 0x0a001f002a4a7f89 */ /* 0x000fe200000e0000 */
[----:B-1----:R-:W-:Y:S02]  /*16580*/  IMAD.MOV.U32 R78, RZ, RZ, R107 ;  /* 0x000000ffff4e7224 */ /* 0x002fe400078e006b */
[----:B------:R-:W-:Y:S01]  /*16590*/  IMAD.MOV.U32 R80, RZ, RZ, R102 ;  /* 0x000000ffff507224 */ /* 0x000fe200078e0066 */
[----:B------:R-:W-:Y:S04]  /*165a0*/  STL.64 [R0+0x128], R70 ;  /* 0x0001284600007387 */ /* 0x000fe80000100a00 */
[----:B------:R-:W-:Y:S04]  /*165b0*/  SHFL.DOWN PT, R70, R16, 0x10, 0x1f ;  /* 0x0a001f0010467f89 */ /* 0x000fe800000e0000 */
[----:B------:R-:W0:Y:S04]  /*165c0*/  SHFL.DOWN PT, R71, R17, 0x10, 0x1f ;  /* 0x0a001f0011477f89 */ /* 0x000e2800000e0000 */
[----:B------:R-:W1:Y:S04]  /*165d0*/  SHFL.DOWN PT, R88, R81, 0x10, 0x1f ;  /* 0x0a001f0051587f89 */ /* 0x000e6800000e0000 */
        /* <DEDUP_REMOVED lines=9> */
[----:B0-----:R0:W-:Y:S01]  /*16670*/  STL.64 [R0+0xd0], R70 ;  /* 0x0000d04600007387 */ /* 0x0011e20000100a00 */
[----:B----4-:R-:W-:-:S03]  /*16680*/  IMAD.MOV.U32 R78, RZ, RZ, R110 ;  /* 0x000000ffff4e7224 */ /* 0x010fc600078e006e */
[----:B------:R-:W-:Y:S04]  /*16690*/  STL.64 [R0+0x60], R72 ;  /* 0x0000604800007387 */ /* 0x000fe80000100a00 */
[----:B------:R4:W-:Y:S01]  /*166a0*/  SHFL.DOWN PT, R79, R78, 0x10, 0x1f ;  /* 0x0a001f004e4f7f89 */ /* 0x0009e200000e0000 */
[----:B0-----:R-:W-:-:S03]  /*166b0*/  IMAD.MOV.U32 R70, RZ, RZ, R89 ;  /* 0x000000ffff467224 */ /* 0x001fc600078e0059 */
[----:B------:R-:W-:Y:S01]  /*166c0*/  SHFL.DOWN PT, R72, R24, 0x10, 0x1f ;  /* 0x0a001f0018487f89 */ /* 0x000fe200000e0000 */
[----:B-1----:R-:W-:Y:S02]  /*166d0*/  IMAD.MOV.U32 R71, RZ, RZ, R88 ;  /* 0x000000ffff477224 */ /* 0x002fe400078e0058 */
[----:B----4-:R-:W-:Y:S01]  /*166e0*/  IMAD.MOV.U32 R78, RZ, RZ, R111 ;  /* 0x000000ffff4e7224 */ /* 0x010fe200078e006f */
[----:B------:R-:W0:Y:S04]  /*166f0*/  SHFL.DOWN PT, R73, R25, 0x10, 0x1f ;  /* 0x0a001f0019497f89 */ /* 0x000e2800000e0000 */
[----:B------:R1:W-:Y:S04]  /*16700*/  STL.64 [R0+0x130], R70 ;  /* 0x0001304600007387 */ /* 0x0003e80000100a00 */
[----:B------:R-:W-:Y:S04]  /*16710*/  SHFL.DOWN PT, R78, R78, 0x10, 0x1f ;  /* 0x0a001f004e4e7f89 */ /* 0x000fe800000e0000 */
[----:B--2---:R-:W-:Y:S01]  /*16720*/  STL.64 [R0+0x68], R74 ;  /* 0x0000684a00007387 */ /* 0x004fe20000100a00 */
[----:B-1----:R-:W-:-:S03]  /*16730*/  IMAD.MOV.U32 R70, RZ, RZ, R87 ;  /* 0x000000ffff467224 */ /* 0x002fc600078e0057 */
[----:B---3--:R-:W-:Y:S01]  /*16740*/  STL.64 [R0+0x70], R76 ;  /* 0x0000704c00007387 */ /* 0x008fe20000100a00 */
[----:B------:R-:W-:-:S03]  /*16750*/  IMAD.MOV.U32 R71, RZ, RZ, R86 ;  /* 0x000000ffff477224 */ /* 0x000fc600078e0056 */
[----:B------:R-:W-:Y:S04]  /*16760*/  SHFL.DOWN PT, R74, R22, 0x10, 0x1f ;  /* 0x0a001f00164a7f89 */ /* 0x000fe800000e0000 */
[----:B------:R1:W-:Y:S04]  /*16770*/  STL.64 [R0+0x138], R70 ;  /* 0x0001384600007387 */ /* 0x0003e80000100a00 */
[----:B------:R-:W2:Y:S04]  /*16780*/  SHFL.DOWN PT, R75, R23, 0x10, 0x1f ;  /* 0x0a001f00174b7f89 */ /* 0x000ea800000e0000 */
[----:B------:R-:W-:Y:S01]  /*16790*/  SHFL.DOWN PT, R76, R20, 0x10, 0x1f ;  /* 0x0a001f00144c7f89 */ /* 0x000fe200000e0000 */
[----:B-1----:R-:W-:-:S03]  /*167a0*/  IMAD.MOV.U32 R70, RZ, RZ, R85 ;  /* 0x000000ffff467224 */ /* 0x002fc600078e0055 */
[----:B------:R-:W1:Y:S01]  /*167b0*/  SHFL.DOWN PT, R77, R21, 0x10, 0x1f ;  /* 0x0a001f00154d7f89 */ /* 0x000e6200000e0000 */
[----:B------:R-:W-:-:S03]  /*167c0*/  IMAD.MOV.U32 R71, RZ, RZ, R84 ;  /* 0x000000ffff477224 */ /* 0x000fc600078e0054 */
[----:B0-----:R-:W-:Y:S04]  /*167d0*/  STL.64 [R0+0xb0], R72 ;  /* 0x0000b04800007387 */ /* 0x001fe80000100a00 */
[----:B------:R0:W-:Y:S04]  /*167e0*/  STL.64 [R0+0x140], R70 ;  /* 0x0001404600007387 */ /* 0x0001e80000100a00 */
[----:B------:R-:W-:Y:S04]  /*167f0*/  SHFL.DOWN PT, R72, R14, 0x10, 0x1f ;  /* 0x0a001f000e487f89 */ /* 0x000fe800000e0000 */
[----:B------:R-:W3:Y:S01]  /*16800*/  SHFL.DOWN PT, R73, R15, 0x10, 0x1f ;  /* 0x0a001f000f497f89 */ /* 0x000ee200000e0000 */
[----:B0-----:R-:W-:-:S03]  /*16810*/  IMAD.MOV.U32 R70, RZ, RZ, R83 ;  /* 0x000000ffff467224 */ /* 0x001fc600078e0053 */
[----:B--2---:R-:W-:Y:S01]  /*16820*/  STL.64 [R0+0xb8], R74 ;  /* 0x0000b84a00007387 */ /* 0x004fe20000100a00 */
[----:B------:R-:W-:-:S03]  /*16830*/  IMAD.MOV.U32 R71, RZ, RZ, R82 ;  /* 0x000000ffff477224 */ /* 0x000fc600078e0052 */
[----:B-1----:R-:W-:Y:S04]  /*16840*/  STL.64 [R0+0xc0], R76 ;  /* 0x0000c04c00007387 */ /* 0x002fe80000100a00 */
[----:B------:R0:W-:Y:S04]  /*16850*/  STL.64 [R0+0x148], R70 ;  /* 0x0001484600007387 */ /* 0x0001e80000100a00 */
[----:B------:R-:W-:Y:S04]  /*16860*/  SHFL.DOWN PT, R74, R12, 0x10, 0x1f ;  /* 0x0a001f000c4a7f89 */ /* 0x000fe800000e0000 */
[----:B------:R-:W1:Y:S01]  /*16870*/  SHFL.DOWN PT, R75, R13, 0x10, 0x1f ;  /* 0x0a001f000d4b7f89 */ /* 0x000e6200000e0000 */
        /* <DEDUP_REMOVED lines=9> */
[----:B--2---:R-:W-:-:S03]  /*16910*/  IMAD.MOV.U32 R70, RZ, RZ, R79 ;  /* 0x000000ffff467224 */ /* 0x004fc600078e004f */
[----:B---3--:R-:W-:Y:S01]  /*16920*/  STL.64 [R0+0xd8], R72 ;  /* 0x0000d84800007387 */ /* 0x008fe20000100a00 */
[----:B------:R-:W-:Y:S02]  /*16930*/  IMAD.MOV.U32 R71, RZ, RZ, R78 ;  /* 0x000000ffff477224 */ /* 0x000fe400078e004e */
[----:B------:R-:W-:Y:S01]  /*16940*/  IMAD.MOV.U32 R79, RZ, RZ, R115 ;  /* 0x000000ffff4f7224 */ /* 0x000fe200078e0073 */
[----:B------:R-:W-:Y:S01]  /*16950*/  SHFL.DOWN PT, R72, R8, 0x10, 0x1f ;  /* 0x0a001f0008487f89 */ /* 0x000fe200000e0000 */
[----:B------:R-:W-:-:S03]  /*16960*/  IMAD.MOV.U32 R78, RZ, RZ, R116 ;  /* 0x000000ffff4e7224 */ /* 0x000fc600078e0074 */
[----:B------:R2:W-:Y:S04]  /*16970*/  STL.64 [R0+0x158], R70 ;  /* 0x0001584600007387 */ /* 0x0005e80000100a00 */
[----:B------:R-:W3:Y:S04]  /*16980*/  SHFL.DOWN PT, R73, R9, 0x10, 0x1f ;  /* 0x0a001f0009497f89 */ /* 0x000ee800000e0000 */
[----:B------:R-:W-:Y:S01]  /*16990*/  SHFL.DOWN PT, R84, R79, 0x10, 0x1f ;  /* 0x0a001f004f547f89 */ /* 0x000fe200000e0000 */
[----:B--2---:R-:W-:-:S03]  /*169a0*/  IMAD.MOV.U32 R70, RZ, RZ, R113 ;  /* 0x000000ffff467224 */ /* 0x004fc600078e0071 */
[----:B------:R-:W-:Y:S01]  /*169b0*/  SHFL.DOWN PT, R83, R78, 0x10, 0x1f ;  /* 0x0a001f004e537f89 */ /* 0x000fe200000e0000 */
[----:B------:R-:W-:-:S03]  /*169c0*/  IMAD.MOV.U32 R71, RZ, RZ, R117 ;  /* 0x000000ffff477224 */ /* 0x000fc600078e0075 */
[----:B------:R2:W-:Y:S04]  /*169d0*/  SHFL.DOWN PT, R86, R70, 0x10, 0x1f ;  /* 0x0a001f0046567f89 */ /* 0x0005e800000e0000 */
[----:B-1----:R-:W-:Y:S01]  /*169e0*/  STL.64 [R0+0xe0], R74 ;  /* 0x0000e04a00007387 */ /* 0x002fe20000100a00 */
[----:B--2---:R-:W-:-:S03]  /*169f0*/  IMAD.MOV.U32 R70, RZ, RZ, R118 ;  /* 0x000000ffff467224 */ /* 0x004fc600078e0076 */
[----:B0-----:R-:W-:Y:S04]  /*16a00*/  STL.64 [R0+0xe8], R76 ;  /* 0x0000e84c00007387 */ /* 0x001fe80000100a00 */
[----:B------:R0:W-:Y:S04]  /*16a10*/  SHFL.DOWN PT, R81, R70, 0x10, 0x1f ;  /* 0x0a001f0046517f89 */ /* 0x0001e800000e0000 */
[----:B------:R-:W-:Y:S01]  /*16a20*/  SHFL.DOWN PT, R82, R71, 0x10, 0x1f ;  /* 0x0a001f0047527f89 */ /* 0x000fe200000e0000 */
[----:B0-----:R-:W-:-:S03]  /*16a30*/  IMAD.MOV.U32 R70, RZ, RZ, R119 ;  /* 0x000000ffff467224 */ /* 0x001fc600078e0077 */
[----:B------:R-:W-:Y:S04]  /*16a40*/  SHFL.DOWN PT, R74, R6, 0x10, 0x1f ;  /* 0x0a001f00064a7f89 */ /* 0x000fe800000e0000 */
[----:B------:R0:W-:Y:S04]  /*16a50*/  SHFL.DOWN PT, R80, R70, 0x10, 0x1f ;  /* 0x0a001f0046507f89 */ /* 0x0001e800000e0000 */
[----:B------:R-:W1:Y:S01]  /*16a60*/  SHFL.DOWN PT, R75, R7, 0x10, 0x1f ;  /* 0x0a001f00074b7f89 */ /* 0x000e6200000e0000 */
[----:B0-----:R-:W-:-:S03]  /*16a70*/  IMAD.MOV.U32 R70, RZ, RZ, R90 ;  /* 0x000000ffff467224 */ /* 0x001fc600078e005a */
[----:B------:R-:W-:Y:S04]  /*16a80*/  SHFL.DOWN PT, R76, R4, 0x10, 0x1f ;  /* 0x0a001f00044c7f89 */ /* 0x000fe800000e0000 */
[----:B------:R0:W-:Y:S04]  /*16a90*/  SHFL.DOWN PT, R79, R70, 0x10, 0x1f ;  /* 0x0a001f00464f7f89 */ /* 0x0001e800000e0000 */
[----:B------:R-:W2:Y:S01]  /*16aa0*/  SHFL.DOWN PT, R77, R5, 0x10, 0x1f ;  /* 0x0a001f00054d7f89 */ /* 0x000ea200000e0000 */
[----:B0-----:R-:W-:-:S03]  /*16ab0*/  IMAD.MOV.U32 R70, RZ, RZ, R91 ;  /* 0x000000ffff467224 */ /* 0x001fc600078e005b */
[----:B------:R-:W-:Y:S04]  /*16ac0*/  SHFL.DOWN PT, R71, R2, 0x10, 0x1f ;  /* 0x0a001f0002477f89 */ /* 0x000fe800000e0000 */
[----:B------:R-:W-:Y:S04]  /*16ad0*/  SHFL.DOWN PT, R78, R70, 0x10, 0x1f ;  /* 0x0a001f00464e7f89 */ /* 0x000fe800000e0000 */
[----:B------:R-:W0:Y:S04]  /*16ae0*/  SHFL.DOWN PT, R70, R3, 0x10, 0x1f ;  /* 0x0a001f0003467f89 */ /* 0x000e2800000e0000 */
[----:B---3--:R3:W-:Y:S04]  /*16af0*/  STL.64 [R0+0xf0], R72 ;  /* 0x0000f04800007387 */ /* 0x0087e80000100a00 */
[----:B-1----:R-:W-:Y:S04]  /*16b00*/  STL.64 [R0+0xf8], R74 ;  /* 0x0000f84a00007387 */ /* 0x002fe80000100a00 */
[----:B--2---:R-:W-:Y:S01]  /*16b10*/  STL.64 [R0+0x100], R76 ;  /* 0x0001004c00007387 */ /* 0x004fe20000100a00 */
[----:B---3--:R-:W-:-:S02]  /*16b20*/  IMAD.MOV.U32 R72, RZ, RZ, R87 ;  /* 0x000000ffff487224 */ /* 0x008fc400078e0057 */
[----:B------:R-:W-:-:S05]  /*16b30*/  IMAD.MOV.U32 R73, RZ, RZ, R86 ;  /* 0x000000ffff497224 */ /* 0x000fca00078e0056 */
[----:B------:R1:W-:Y:S04]  /*16b40*/  STL.64 [R0+0x160], R72 ;  /* 0x0001604800007387 */ /* 0x0003e80000100a00 */
[----:B0-----:R-:W-:Y:S01]  /*16b50*/  STL.64 [R0], R70 ;  /* 0x0000004600007387 */ /* 0x001fe20000100a00 */
[----:B-1----:R-:W-:Y:S02]  /*16b60*/  IMAD.MOV.U32 R72, RZ, RZ, R85 ;  /* 0x000000ffff487224 */ /* 0x002fe400078e0055 */
        /* <DEDUP_REMOVED lines=26> */
.L_x_5826:
        /* <DEDUP_REMOVED lines=20> */
.L_x_5638:
[----:B------:R-:W-:Y:S01]  /*16e50*/  IMAD.MOV.U32 R66, RZ, RZ, R5 ;  /* 0x000000ffff427224 */ /* 0x000fe200078e0005 */
[--C-:B------:R-:W-:Y:S01]  /*16e60*/  PRMT R74, R74, 0x7610, R91.reuse ;  /* 0x000076104a4a7816 */ /* 0x100fe2000000005b */
[----:B------:R-:W-:Y:S01]  /*16e70*/  IMAD.MOV.U32 R5, RZ, RZ, R4 ;  /* 0x000000ffff057224 */ /* 0x000fe200078e0004 */
[----:B------:R-:W-:-:S07]  /*16e80*/  PRMT R91, R91, 0x5410, R91 ;  /* 0x000054105b5b7816 */ /* 0x000fce000000005b */
.L_x_5639:
[----:B------:R-:W-:Y:S05]  /*16e90*/  BSYNC.RECONVERGENT B1 ;  /* 0x0000000000017941 */ /* 0x000fea0003800200 */
.L_x_5637:
        /* <DEDUP_REMOVED lines=11> */
.L_x_5641:
[----:B------:R-:W-:Y:S01]  /*16f50*/  IMAD.MOV.U32 R70, RZ, RZ, R66 ;  /* 0x000000ffff467224 */ /* 0x000fe200078e0042 */
[----:B------:R-:W-:Y:S01]  /*16f60*/  PRMT R75, R75, 0x7610, R74 ;  /* 0x000076104b4b7816 */ /* 0x000fe2000000004a */
[----:B------:R-:W-:Y:S01]  /*16f70*/  IMAD.MOV.U32 R4, RZ, RZ, R7 ;  /* 0x000000ffff047224 */ /* 0x000fe200078e0007 */
[----:B------:R-:W-:-:S07]  /*16f80*/  PRMT R91, R90, 0x7632, R91 ;  /* 0x000076325a5b7816 */ /* 0x000fce000000005b */
.L_x_5642:
[----:B------:R-:W-:Y:S05]  /*16f90*/  BSYNC.RECONVERGENT B1 ;  /* 0x0000000000017941 */ /* 0x000fea0003800200 */
.L_x_5640:
        /* <DEDUP_REMOVED lines=11> */
.L_x_5644:
[----:B------:R-:W-:Y:S01]  /*17050*/  IMAD.MOV.U32 R66, RZ, RZ, R70 ;  /* 0x000000ffff427224 */ /* 0x000fe200078e0046 */
[----:B------:R-:W-:Y:S01]  /*17060*/  PRMT R75, R75, 0x7632, R75 ;  /* 0x000076324b4b7816 */ /* 0x000fe2000000004b */
[----:B------:R-:W-:Y:S01]  /*17070*/  IMAD.MOV.U32 R7, RZ, RZ, R6 ;  /* 0x000000ffff077224 */ /* 0x000fe200078e0006 */
[----:B------:R-:W-:-:S07]  /*17080*/  PRMT R90, R90, 0x5410, R90 ;  /* 0x000054105a5a7816 */ /* 0x000fce000000005a */
.L_x_5645:
[----:B------:R-:W-:Y:S05]  /*17090*/  BSYNC.RECONVERGENT B1 ;  /* 0x0000000000017941 */ /* 0x000fea0003800200 */
.L_x_5643:
        /* <DEDUP_REMOVED lines=11> */
.L_x_5647:
[----:B------:R-:W-:Y:S01]  /*17150*/  IMAD.MOV.U32 R70, RZ, RZ, R66 ;  /* 0x000000ffff467224 */ /* 0x000fe200078e0042 */
[----:B------:R-:W-:Y:S01]  /*17160*/  PRMT R76, R75, 0x7610, R76 ;  /* 0x000076104b4c7816 */ /* 0x000fe2000000004c */
[----:B------:R-:W-:Y:S01]  /*17170*/  IMAD.MOV.U32 R6, RZ, RZ, R9 ;  /* 0x000000ffff067224 */ /* 0x000fe200078e0009 */
[----:B------:R-:W-:-:S07]  /*17180*/  PRMT R90, R119, 0x7632, R90 ;  /* 0x00007632775a7816 */ /* 0x000fce000000005a */
.L_x_5648:
[----:B------:R-:W-:Y:S05]  /*17190*/  BSYNC.RECONVERGENT B1 ;  /* 0x0000000000017941 */ /* 0x000fea0003800200 */
.L_x_5646:
        /* <DEDUP_REMOVED lines=11> */
.L_x_5650:
[----:B------:R-:W-:Y:S01]  /*17250*/  IMAD.MOV.U32 R66, RZ, RZ, R70 ;  /* 0x000000ffff427224 */ /* 0x000fe200078e0046 */
[----:B------:R-:W-:Y:S01]  /*17260*/  PRMT R74, R74, 0x5410, R76 ;  /* 0x000054104a4a7816 */ /* 0x000fe2000000004c */
[----:B------:R-:W-:Y:S01]  /*17270*/  IMAD.MOV.U32 R9, RZ, RZ, R8 ;  /* 0x000000ffff097224 */ /* 0x000fe200078e0008 */
[----:B------:R-:W-:-:S07]  /*17280*/  PRMT R119, R119, 0x5410, R119 ;  /* 0x0000541077777816 */ /* 0x000fce0000000077 */
.L_x_5651:
[----:B------:R-:W-:Y:S05]  /*17290*/  BSYNC.RECONVERGENT B1 ;  /* 0x0000000000017941 */ /* 0x000fea0003800200 */
.L_x_5649:
        /* <DEDUP_REMOVED lines=11> */
.L_x_5653:
[----:B------:R-:W-:Y:S01]  /*17350*/  IMAD.MOV.U32 R70, RZ, RZ, R66 ;  /* 0x000000ffff467224 */ /* 0x000fe200078e0042 */
[----:B------:R-:W-:Y:S01]  /*17360*/  PRMT R75, R75, 0x7610, R74 ;  /* 0x000076104b4b7816 */ /* 0x000fe2000000004a */
[----:B------:R-:W-:Y:S01]  /*17370*/  IMAD.MOV.U32 R8, RZ, RZ, R11 ;  /* 0x000000ffff087224 */ /* 0x000fe200078e000b */
[----:B------:R-:W-:-:S07]  /*17380*/  PRMT R119, R118, 0x7632, R119 ;  /* 0x0000763276777816 */ /* 0x000fce0000000077 */
.L_x_5654:
[----:B------:R-:W-:Y:S05]  /*17390*/  BSYNC.RECONVERGENT B1 ;  /* 0x0000000000017941 */ /* 0x000fea0003800200 */
.L_x_5652:
        /* <DEDUP_REMOVED lines=11> */
.L_x_5656:
[----:B------:R-:W-:Y:S01]  /*17450*/  IMAD.MOV.U32 R66, RZ, RZ, R70 ;  /* 0x000000ffff427224 */ /* 0x000fe200078e0046 */
[----:B------:R-:W-:Y:S01]  /*17460*/  PRMT R75, R75, 0x7632, R75 ;  /* 0x000076324b4b7816 */ /* 0x000fe2000000004b */
[----:B------:R-:W-:Y:S01]  /*17470*/  IMAD.MOV.U32 R11, RZ, RZ, R10 ;  /* 0x000000ffff0b7224 */ /* 0x000fe200078e000a */
[----:B------:R-:W-:-:S07]  /*17480*/  PRMT R118, R118, 0x5410, R118 ;  /* 0x0000541076767816 */ /* 0x000fce0000000076 */
.L_x_5657:
[----:B------:R-:W-:Y:S05]  /*17490*/  BSYNC.RECONVERGENT B1 ;  /* 0x0000000000017941 */ /* 0x000fea0003800200 */
.L_x_5655:
        /* <DEDUP_REMOVED lines=11> */
.L_x_5659:
[----:B------:R-:W-:Y:S01]  /*17550*/  IMAD.MOV.U32 R70, RZ, RZ, R66 ;  /* 0x000000ffff467224 */ /* 0x000fe200078e0042 */
[----:B------:R-:W-:Y:S01]  /*17560*/  PRMT R76, R75, 0x7610, R76 ;  /* 0x000076104b4c7816 */ /* 0x000fe2000000004c */
[----:B------:R-:W-:Y:S01]  /*17570*/  IMAD.MOV.U32 R10, RZ, RZ, R13 ;  /* 0x000000ffff0a7224 */ /* 0x000fe200078e000d */
[----:B------:R-:W-:-:S07]  /*17580*/  PRMT R118, R117, 0x7632, R118 ;  /* 0x0000763275767816 */ /* 0x000fce0000000076 */
.L_x_5660:
[----:B------:R-:W-:Y:S05]  /*17590*/  BSYNC.RECONVERGENT B1 ;  /* 0x0000000000017941 */ /* 0x000fea0003800200 */
.L_x_5658:
        /* <DEDUP_REMOVED lines=11> */
.L_x_5662:
[----:B------:R-:W-:Y:S01]  /*17650*/  IMAD.MOV.U32 R66, RZ, RZ, R70 ;  /* 0x000000ffff427224 */ /* 0x000fe200078e0046 */
[----:B------:R-:W-:Y:S01]  /*17660*/  PRMT R74, R74, 0x5410, R76 ;  /* 0x000054104a4a7816 */ /* 0x000fe2000000004c */
[----:B------:R-:W-:Y:S01]  /*17670*/  IMAD.MOV.U32 R13, RZ, RZ, R12 ;  /* 0x000000ffff0d7224 */ /* 0x000fe200078e000c */
[----:B------:R-:W-:-:S07]  /*17680*/  PRMT R117, R117, 0x5410, R117 ;  /* 0x0000541075757816 */ /* 0x000fce0000000075 */
.L_x_5663:
[----:B------:R-:W-:Y:S05]  /*17690*/  BSYNC.RECONVERGENT B1 ;  /* 0x0000000000017941 */ /* 0x000fea0003800200 */
.L_x_5661:
        /* <DEDUP_REMOVED lines=11> */
.L_x_5665:
[----:B------:R-:W-:Y:S01]  /*17750*/  IMAD.MOV.U32 R70, RZ, RZ, R66 ;  /* 0x000000ffff467224 */ /* 0x000fe200078e0042 */
[----:B------:R-:W-:Y:S01]  /*17760*/  PRMT R75, R75, 0x7610, R74 ;  /* 0x000076104b4b7816 */ /* 0x000fe2000000004a */
[----:B------:R-:W-:Y:S01]  /*17770*/  IMAD.MOV.U32 R12, RZ, RZ, R15 ;  /* 0x000000ffff0c7224 */ /* 0x000fe200078e000f */
[----:B------:R-:W-:-:S07]  /*17780*/  PRMT R117, R116, 0x7632, R117 ;  /* 0x0000763274757816 */ /* 0x000fce0000000075 */
.L_x_5666:
[----:B------:R-:W-:Y:S05]  /*17790*/  BSYNC.RECONVERGENT B1 ;  /* 0x0000000000017941 */ /* 0x000fea0003800200 */
.L_x_5664:
        /* <DEDUP_REMOVED lines=11> */
.L_x_5668:
[----:B------:R-:W-:Y:S01]  /*17850*/  IMAD.MOV.U32 R66, RZ, RZ, R70 ;  /* 0x000000ffff427224 */ /* 0x000fe200078e0046 */
[----:B------:R-:W-:Y:S01]  /*17860*/  PRMT R75, R75, 0x7632, R75 ;  /* 0x000076324b4b7816 */ /* 0x000fe2000000004b */
[----:B------:R-:W-:Y:S01]  /*17870*/  IMAD.MOV.U32 R15, RZ, RZ, R14 ;  /* 0x000000ffff0f7224 */ /* 0x000fe200078e000e */
[----:B------:R-:W-:-:S07]  /*17880*/  PRMT R116, R116, 0x5410, R116 ;  /* 0x0000541074747816 */ /* 0x000fce0000000074 */
.L_x_5669:
[----:B------:R-:W-:Y:S05]  /*17890*/  BSYNC.RECONVERGENT B1 ;  /* 0x0000000000017941 */ /* 0x000fea0003800200 */
.L_x_5667:
        /* <DEDUP_REMOVED lines=11> */
.L_x_5671:
[----:B------:R-:W-:Y:S01]  /*17950*/  IMAD.MOV.U32 R70, RZ, RZ, R66 ;  /* 0x000000ffff467224 */ /* 0x000fe200078e0042 */
[----:B------:R-:W-:Y:S01]  /*17960*/  PRMT R76, R75, 0x7610, R76 ;  /* 0x000076104b4c7816 */ /* 0x000fe2000000004c */
[----:B------:R-:W-:Y:S01]  /*17970*/  IMAD.MOV.U32 R14, RZ, RZ, R17 ;  /* 0x000000ffff0e7224 */ /* 0x000fe200078e0011 */
[----:B------:R-:W-:-:S07]  /*17980*/  PRMT R116, R115, 0x7632, R116 ;  /* 0x0000763273747816 */ /* 0x000fce0000000074 */
.L_x_5672:
[----:B------:R-:W-:Y:S05]  /*17990*/  BSYNC.RECONVERGENT B1 ;  /* 0x0000000000017941 */ /* 0x000fea0003800200 */
.L_x_5670:
        /* <DEDUP_REMOVED lines=11> */
.L_x_5674:
[----:B------:R-:W-:Y:S01]  /*17a50*/  IMAD.MOV.U32 R66, RZ, RZ, R70 ;  /* 0x000000ffff427224 */ /* 0x000fe200078e0046 */
[----:B------:R-:W-:Y:S01]  /*17a60*/  PRMT R74, R74, 0x5410, R76 ;  /* 0x000054104a4a7816 */ /* 0x000fe2000000004c */
[----:B------:R-:W-:Y:S01]  /*17a70*/  IMAD.MOV.U32 R17, RZ, RZ, R16 ;  /* 0x000000ffff117224 */ /* 0x000fe200078e0010 */
[----:B------:R-:W-:-:S07]  /*17a80*/  PRMT R115, R115, 0x5410, R115 ;  /* 0x0000541073737816 */ /* 0x000fce0000000073 */
.L_x_5675:
[----:B------:R-:W-:Y:S05]  /*17a90*/  BSYNC.RECONVERGENT B1 ;  /* 0x0000000000017941 */ /* 0x000fea0003800200 */
.L_x_5673:
        /* <DEDUP_REMOVED lines=11> */
.L_x_5677:
[----:B------:R-:W-:Y:S01]  /*17b50*/  IMAD.MOV.U32 R70, RZ, RZ, R66 ;  /* 0x000000ffff467224 */ /* 0x000fe200078e0042 */
[----:B------:R-:W-:Y:S01]  /*17b60*/  PRMT R75, R75, 0x7610, R74 ;  /* 0x000076104b4b7816 */ /* 0x000fe2000000004a */
[----:B------:R-:W-:Y:S01]  /*17b70*/  IMAD.MOV.U32 R16, RZ, RZ, R19 ;  /* 0x000000ffff107224 */ /* 0x000fe200078e0013 */
[----:B------:R-:W-:-:S07]  /*17b80*/  PRMT R115, R114, 0x7632, R115 ;  /* 0x0000763272737816 */ /* 0x000fce0000000073 */
.L_x_5678:
[----:B------:R-:W-:Y:S05]  /*17b90*/  BSYNC.RECONVERGENT B1 ;  /* 0x0000000000017941 */ /* 0x000fea0003800200 */
.L_x_5676:
        /* <DEDUP_REMOVED lines=11> */
.L_x_5680:
[----:B------:R-:W-:Y:S01]  /*17c50*/  IMAD.MOV.U32 R66, RZ, RZ, R70 ;  /* 0x000000ffff427224 */ /* 0x000fe200078e0046 */
[----:B------:R-:W-:Y:S01]  /*17c60*/  PRMT R75, R75, 0x7632, R75 ;  /* 0x000076324b4b7816 */ /* 0x000fe2000000004b */
[----:B------:R-:W-:Y:S01]  /*17c70*/  IMAD.MOV.U32 R19, RZ, RZ, R18 ;  /* 0x000000ffff137224 */ /* 0x000fe200078e0012 */
[----:B------:R-:W-:-:S07]  /*17c80*/  PRMT R114, R114, 0x5410, R114 ;  /* 0x0000541072727816 */ /* 0x000fce0000000072 */
.L_x_5681:
[----:B------:R-:W-:Y:S05]  /*17c90*/  BSYNC.RECONVERGENT B1 ;  /* 0x0000000000017941 */ /* 0x000fea0003800200 */
.L_x_5679:
        /* <DEDUP_REMOVED lines=11> */
.L_x_5683:
[----:B------:R-:W-:Y:S01]  /*17d50*/  IMAD.MOV.U32 R70, RZ, RZ, R66 ;  /* 0x000000ffff467224 */ /* 0x000fe200078e0042 */
[----:B------:R-:W-:Y:S01]  /*17d60*/  PRMT R76, R75, 0x7610, R76 ;  /* 0x000076104b4c7816 */ /* 0x000fe2000000004c */
[----:B------:R-:W-:Y:S01]  /*17d70*/  IMAD.MOV.U32 R18, RZ, RZ, R21 ;  /* 0x000000ffff127224 */ /* 0x000fe200078e0015 */
[----:B------:R-:W-:-:S07]  /*17d80*/  PRMT R114, R113, 0x7632, R114 ;  /* 0x0000763271727816 */ /* 0x000fce0000000072 */
.L_x_5684:
[----:B------:R-:W-:Y:S05]  /*17d90*/  BSYNC.RECONVERGENT B1 ;  /* 0x0000000000017941 */ /* 0x000fea0003800200 */
.L_x_5682:
        /* <DEDUP_REMOVED lines=11> */
.L_x_5686:
[----:B------:R-:W-:Y:S01]  /*17e50*/  IMAD.MOV.U32 R66, RZ, RZ, R70 ;  /* 0x000000ffff427224 */ /* 0x000fe200078e0046 */
[----:B------:R-:W-:Y:S01]  /*17e60*/  PRMT R74, R74, 0x5410, R76 ;  /* 0x000054104a4a7816 */ /* 0x000fe2000000004c */
[----:B------:R-:W-:Y:S01]  /*17e70*/  IMAD.MOV.U32 R21, RZ, RZ, R20 ;  /* 0x000000ffff157224 */ /* 0x000fe200078e0014 */
[----:B------:R-:W-:-:S07]  /*17e80*/  PRMT R113, R113, 0x5410, R113 ;  /* 0x0000541071717816 */ /* 0x000fce0000000071 */
.L_x_5687:
[----:B------:R-:W-:Y:S05]  /*17e90*/  BSYNC.RECONVERGENT B1 ;  /* 0x0000000000017941 */ /* 0x000fea0003800200 */
.L_x_5685:
        /* <DEDUP_REMOVED lines=11> */
.L_x_5689:
[----:B------:R-:W-:Y:S01]  /*17f50*/  IMAD.MOV.U32 R70, RZ, RZ, R66 ;  /* 0x000000ffff467224 */ /* 0x000fe200078e0042 */
[----:B------:R-:W-:Y:S01]  /*17f60*/  PRMT R75, R75, 0x7610, R74 ;  /* 0x000076104b4b7816 */ /* 0x000fe2000000004a */
[----:B------:R-:W-:Y:S01]  /*17f70*/  IMAD.MOV.U32 R20, RZ, RZ, R23 ;  /* 0x000000ffff147224 */ /* 0x000fe200078e0017 */
[----:B------:R-:W-:-:S07]  /*17f80*/  PRMT R113, R112, 0x7632, R113 ;  /* 0x0000763270717816 */ /* 0x000fce0000000071 */
.L_x_5690:
[----:B------:R-:W-:Y:S05]  /*17f90*/  BSYNC.RECONVERGENT B1 ;  /* 0x0000000000017941 */ /* 0x000fea0003800200 */
.L_x_5688:
        /* <DEDUP_REMOVED lines=11> */
.L_x_5692:
[----:B------:R-:W-:Y:S01]  /*18050*/  IMAD.MOV.U32 R66, RZ, RZ, R70 ;  /* 0x000000ffff427224 */ /* 0x000fe200078e0046 */
[----:B------:R-:W-:Y:S01]  /*18060*/  PRMT R75, R75, 0x7632, R75 ;  /* 0x000076324b4b7816 */ /* 0x000fe2000000004b */
[----:B------:R-:W-:Y:S01]  /*18070*/  IMAD.MOV.U32 R23, RZ, RZ, R22 ;  /* 0x000000ffff177224 */ /* 0x000fe200078e0016 */
[----:B------:R-:W-:-:S07]  /*18080*/  PRMT R112, R112, 0x5410, R112 ;  /* 0x0000541070707816 */ /* 0x000fce0000000070 */
.L_x_5693:
[----:B------:R-:W-:Y:S05]  /*18090*/  BSYNC.RECONVERGENT B1 ;  /* 0x0000000000017941 */ /* 0x000fea0003800200 */
.L_x_5691:
        /* <DEDUP_REMOVED lines=11> */
.L_x_5695:
[----:B------:R-:W-:Y:S01]  /*18150*/  IMAD.MOV.U32 R70, RZ, RZ, R66 ;  /* 0x000000ffff467224 */ /* 0x000fe200078e0042 */
[----:B------:R-:W-:Y:S01]  /*18160*/  PRMT R76, R75, 0x7610, R76 ;  /* 0x000076104b4c7816 */ /* 0x000fe2000000004c */
[----:B------:R-:W-:Y:S01]  /*18170*/  IMAD.MOV.U32 R22, RZ, RZ, R25 ;  /* 0x000000ffff167224 */ /* 0x000fe200078e0019 */
[----:B------:R-:W-:-:S07]  /*18180*/  PRMT R112, R111, 0x7632, R112 ;  /* 0x000076326f707816 */ /* 0x000fce0000000070 */
.L_x_5696:
[----:B------:R-:W-:Y:S05]  /*18190*/  BSYNC.RECONVERGENT B1 ;  /* 0x0000000000017941 */ /* 0x000fea0003800200 */
.L_x_5694:
        /* <DEDUP_REMOVED lines=11> */
.L_x_5698:
[----:B------:R-:W-:Y:S01]  /*18250*/  IMAD.MOV.U32 R66, RZ, RZ, R70 ;  /* 0x000000ffff427224 */ /* 0x000fe200078e0046 */
[----:B------:R-:W-:Y:S01]  /*18260*/  PRMT R74, R74, 0x5410, R76 ;  /* 0x000054104a4a7816 */ /* 0x000fe2000000004c */
[----:B------:R-:W-:Y:S01]  /*18270*/  IMAD.MOV.U32 R25, RZ, RZ, R24 ;  /* 0x000000ffff197224 */ /* 0x000fe200078e0018 */
[----:B------:R-:W-:-:S07]  /*18280*/  PRMT R111, R111, 0x5410, R111 ;  /* 0x000054106f6f7816 */ /* 0x000fce000000006f */
.L_x_5699:
[----:B------:R-:W-:Y:S05]  /*18290*/  BSYNC.RECONVERGENT B1 ;  /* 0x0000000000017941 */ /* 0x000fea0003800200 */
.L_x_5697:
        /* <DEDUP_REMOVED lines=11> */
.L_x_5701:
[----:B------:R-:W-:Y:S01]  /*18350*/  IMAD.MOV.U32 R70, RZ, RZ, R66 ;  /* 0x000000ffff467224 */ /* 0x000fe200078e0042 */
[----:B------:R-:W-:Y:S01]  /*18360*/  PRMT R75, R75, 0x7610, R74 ;  /* 0x000076104b4b7816 */ /* 0x000fe2000000004a */
[----:B------:R-:W-:Y:S01]  /*18370*/  IMAD.MOV.U32 R24, RZ, RZ, R27 ;  /* 0x000000ffff187224 */ /* 0x000fe200078e001b */
[----:B------:R-:W-:-:S07]  /*18380*/  PRMT R111, R110, 0x7632, R111 ;  /* 0x000076326e6f7816 */ /* 0x000fce000000006f */
.L_x_5702:
[----:B------:R-:W-:Y:S05]  /*18390*/  BSYNC.RECONVERGENT B1 ;  /* 0x0000000000017941 */ /* 0x000fea0003800200 */
.L_x_5700:
        /* <DEDUP_REMOVED lines=11> */
.L_x_5704:
[----:B------:R-:W-:Y:S01]  /*18450*/  IMAD.MOV.U32 R66, RZ, RZ, R70 ;  /* 0x000000ffff427224 */ /* 0x000fe200078e0046 */
[----:B------:R-:W-:Y:S01]  /*18460*/  PRMT R75, R75, 0x7632, R75 ;  /* 0x000076324b4b7816 */ /* 0x000fe2000000004b */
[----:B------:R-:W-:Y:S01]  /*18470*/  IMAD.MOV.U32 R27, RZ, RZ, R26 ;  /* 0x000000ffff1b7224 */ /* 0x000fe200078e001a */
[----:B------:R-:W-:-:S07]  /*18480*/  PRMT R110, R110, 0x5410, R110 ;  /* 0x000054106e6e7816 */ /* 0x000fce000000006e */
.L_x_5705:
[----:B------:R-:W-:Y:S05]  /*18490*/  BSYNC.RECONVERGENT B1 ;  /* 0x0000000000017941 */ /* 0x000fea0003800200 */
.L_x_5703:
        /* <DEDUP_REMOVED lines=11> */
.L_x_5707:
[----:B------:R-:W-:Y:S01]  /*18550*/  IMAD.MOV.U32 R70, RZ, RZ, R66 ;  /* 0x000000ffff467224 */ /* 0x000fe200078e0042 */
[----:B------:R-:W-:Y:S01]  /*18560*/  PRMT R76, R75, 0x7610, R76 ;  /* 0x000076104b4c7816 */ /* 0x000fe2000000004c */
[----:B------:R-:W-:Y:S01]  /*18570*/  IMAD.MOV.U32 R26, RZ, RZ, R29 ;  /* 0x000000ffff1a7224 */ /* 0x000fe200078e001d */
[----:B------:R-:W-:-:S07]  /*18580*/  PRMT R110, R109, 0x7632, R110 ;  /* 0x000076326d6e7816 */ /* 0x000fce000000006e */
.L_x_5708:
[----:B------:R-:W-:Y:S05]  /*18590*/  BSYNC.RECONVERGENT B1 ;  /* 0x0000000000017941 */ /* 0x000fea0003800200 */
.L_x_5706:
        /* <DEDUP_REMOVED lines=11> */
.L_x_5710:
[----:B------:R-:W-:Y:S01]  /*18650*/  IMAD.MOV.U32 R66, RZ, RZ, R70 ;  /* 0x000000ffff427224 */ /* 0x000fe200078e0046 */
[----:B------:R-:W-:Y:S01]  /*18660*/  PRMT R74, R74, 0x5410, R76 ;  /* 0x000054104a4a7816 */ /* 0x000fe2000000004c */
[----:B------:R-:W-:Y:S01]  /*18670*/  IMAD.MOV.U32 R29, RZ, RZ, R28 ;  /* 0x000000ffff1d7224 */ /* 0x000fe200078e001c */
[----:B------:R-:W-:-:S07]  /*18680*/  PRMT R109, R109, 0x5410, R109 ;  /* 0x000054106d6d7816 */ /* 0x000fce000000006d */
.L_x_5711:
[----:B------:R-:W-:Y:S05]  /*18690*/  BSYNC.RECONVERGENT B1 ;  /* 0x0000000000017941 */ /* 0x000fea0003800200 */
.L_x_5709:
        /* <DEDUP_REMOVED lines=11> */
.L_x_5713:
[----:B------:R-:W-:Y:S01]  /*18750*/  IMAD.MOV.U32 R70, RZ, RZ, R66 ;  /* 0x000000ffff467224 */ /* 0x000fe200078e0042 */
[----:B------:R-:W-:Y:S01]  /*18760*/  PRMT R75, R75, 0x7610, R74 ;  /* 0x000076104b4b7816 */ /* 0x000fe2000000004a */
[----:B------:R-:W-:Y:S01]  /*18770*/  IMAD.MOV.U32 R28, RZ, RZ, R31 ;  /* 0x000000ffff1c7224 */ /* 0x000fe200078e001f */
[----:B------:R-:W-:-:S07]  /*18780*/  PRMT R109, R108, 0x7632, R109 ;  /* 0x000076326c6d7816 */ /* 0x000fce000000006d */
.L_x_5714:
[----:B------:R-:W-:Y:S05]  /*18790*/  BSYNC.RECONVERGENT B1 ;  /* 0x0000000000017941 */ /* 0x000fea0003800200 */
.L_x_5712:
        /* <DEDUP_REMOVED lines=11> */
.L_x_5716:
[----:B------:R-:W-:Y:S01]  /*18850*/  IMAD.MOV.U32 R66, RZ, RZ, R70 ;  /* 0x000000ffff427224 */ /* 0x000fe200078e0046 */
[----:B------:R-:W-:Y:S01]  /*18860*/  PRMT R75, R75, 0x7632, R75 ;  /* 0x000076324b4b7816 */ /* 0x000fe2000000004b */
[----:B------:R-:W-:Y:S01]  /*18870*/  IMAD.MOV.U32 R31, RZ, RZ, R30 ;  /* 0x000000ffff1f7224 */ /* 0x000fe200078e001e */
[----:B------:R-:W-:-:S07]  /*18880*/  PRMT R108, R108, 0x5410, R108 ;  /* 0x000054106c6c7816 */ /* 0x000fce000000006c */
.L_x_5717:
[----:B------:R-:W-:Y:S05]  /*18890*/  BSYNC.RECONVERGENT B1 ;  /* 0x0000000000017941 */ /* 0x000fea0003800200 */
.L_x_5715:
        /* <DEDUP_REMOVED lines=11> */
.L_x_5719:
[----:B------:R-:W-:Y:S01]  /*18950*/  IMAD.MOV.U32 R70, RZ, RZ, R66 ;  /* 0x000000ffff467224 */ /* 0x000fe200078e0042 */
[----:B------:R-:W-:Y:S01]  /*18960*/  PRMT R76, R75, 0x7610, R76 ;  /* 0x000076104b4c7816 */ /* 0x000fe2000000004c */
[----:B------:R-:W-:Y:S01]  /*18970*/  IMAD.MOV.U32 R30, RZ, RZ, R33 ;  /* 0x000000ffff1e7224 */ /* 0x000fe200078e0021 */
[----:B------:R-:W-:-:S07]  /*18980*/  PRMT R108, R107, 0x7632, R108 ;  /* 0x000076326b6c7816 */ /* 0x000fce000000006c */
.L_x_5720:
[----:B------:R-:W-:Y:S05]  /*18990*/  BSYNC.RECONVERGENT B1 ;  /* 0x0000000000017941 */ /* 0x000fea0003800200 */
.L_x_5718:
        /* <DEDUP_REMOVED lines=11> */
.L_x_5722:
[----:B------:R-:W-:Y:S01]  /*18a50*/  IMAD.MOV.U32 R66, RZ, RZ, R70 ;  /* 0x000000ffff427224 */ /* 0x000fe200078e0046 */
[----:B------:R-:W-:Y:S01]  /*18a60*/  PRMT R74, R74, 0x5410, R76 ;  /* 0x000054104a4a7816 */ /* 0x000fe2000000004c */
[----:B------:R-:W-:Y:S01]  /*18a70*/  IMAD.MOV.U32 R33, RZ, RZ, R32 ;  /* 0x000000ffff217224 */ /* 0x000fe200078e0020 */
[----:B------:R-:W-:-:S07]  /*18a80*/  PRMT R107, R107, 0x5410, R107 ;  /* 0x000054106b6b7816 */ /* 0x000fce000000006b */
.L_x_5723:
[----:B------:R-:W-:Y:S05]  /*18a90*/  BSYNC.RECONVERGENT B1 ;  /* 0x0000000000017941 */ /* 0x000fea0003800200 */
.L_x_5721:
        /* <DEDUP_REMOVED lines=11> */
.L_x_5725:
[----:B------:R-:W-:Y:S01]  /*18b50*/  IMAD.MOV.U32 R70, RZ, RZ, R66 ;  /* 0x000000ffff467224 */ /* 0x000fe200078e0042 */
[----:B------:R-:W-:Y:S01]  /*18b60*/  PRMT R75, R75, 0x7610, R74 ;  /* 0x000076104b4b7816 */ /* 0x000fe2000000004a */
[----:B------:R-:W-:Y:S01]  /*18b70*/  IMAD.MOV.U32 R32, RZ, RZ, R35 ;  /* 0x000000ffff207224 */ /* 0x000fe200078e0023 */
[----:B------:R-:W-:-:S07]  /*18b80*/  PRMT R107, R106, 0x7632, R107 ;  /* 0x000076326a6b7816 */ /* 0x000fce000000006b */
.L_x_5726:
[----:B------:R-:W-:Y:S05]  /*18b90*/  BSYNC.RECONVERGENT B1 ;  /* 0x0000000000017941 */ /* 0x000fea0003800200 */
.L_x_5724:
        /* <DEDUP_REMOVED lines=11> */
.L_x_5728:
[----:B------:R-:W-:Y:S01]  /*18c50*/  IMAD.MOV.U32 R66, RZ, RZ, R70 ;  /* 0x000000ffff427224 */ /* 0x000fe200078e0046 */
[----:B------:R-:W-:Y:S01]  /*18c60*/  PRMT R75, R75, 0x7632, R75 ;  /* 0x000076324b4b7816 */ /* 0x000fe2000000004b */
[----:B------:R-:W-:Y:S01]  /*18c70*/  IMAD.MOV.U32 R35, RZ, RZ, R34 ;  /* 0x000000ffff237224 */ /* 0x000fe200078e0022 */
[----:B------:R-:W-:-:S07]  /*18c80*/  PRMT R106, R106, 0x5410, R106 ;  /* 0x000054106a6a7816 */ /* 0x000fce000000006a */
.L_x_5729:
[----:B------:R-:W-:Y:S05]  /*18c90*/  BSYNC.RECONVERGENT B1 ;  /* 0x0000000000017941 */ /* 0x000fea0003800200 */
.L_x_5727:
        /* <DEDUP_REMOVED lines=11> */
.L_x_5731:
[----:B------:R-:W-:Y:S01]  /*18d50*/  IMAD.MOV.U32 R70, RZ, RZ, R66 ;  /* 0x000000ffff467224 */ /* 0x000fe200078e0042 */
[----:B------:R-:W-:Y:S01]  /*18d60*/  PRMT R76, R75, 0x7610, R76 ;  /* 0x000076104b4c7816 */ /* 0x000fe2000000004c */
[----:B------:R-:W-:Y:S01]  /*18d70*/  IMAD.MOV.U32 R34, RZ, RZ, R37 ;  /* 0x000000ffff227224 */ /* 0x000fe200078e0025 */
[----:B------:R-:W-:-:S07]  /*18d80*/  PRMT R106, R105, 0x7632, R106 ;  /* 0x00007632696a7816 */ /* 0x000fce000000006a */
.L_x_5732:
[----:B------:R-:W-:Y:S05]  /*18d90*/  BSYNC.RECONVERGENT B1 ;  /* 0x0000000000017941 */ /* 0x000fea0003800200 */
.L_x_5730:
        /* <DEDUP_REMOVED lines=11> */
.L_x_5734:
[----:B------:R-:W-:Y:S01]  /*18e50*/  IMAD.MOV.U32 R66, RZ, RZ, R70 ;  /* 0x000000ffff427224 */ /* 0x000fe200078e0046 */
[----:B------:R-:W-:Y:S01]  /*18e60*/  PRMT R74, R74, 0x5410, R76 ;  /* 0x000054104a4a7816 */ /* 0x000fe2000000004c */
[----:B------:R-:W-:Y:S01]  /*18e70*/  IMAD.MOV.U32 R37, RZ, RZ, R36 ;  /* 0x000000ffff257224 */ /* 0x000fe200078e0024 */
[----:B------:R-:W-:-:S07]  /*18e80*/  PRMT R105, R105, 0x5410, R105 ;  /* 0x0000541069697816 */ /* 0x000fce0000000069 */
.L_x_5735:
[----:B------:R-:W-:Y:S05]  /*18e90*/  BSYNC.RECONVERGENT B1 ;  /* 0x0000000000017941 */ /* 0x000fea0003800200 */
.L_x_5733:
        /* <DEDUP_REMOVED lines=11> */
.L_x_5737:
[----:B------:R-:W-:Y:S01]  /*18f50*/  IMAD.MOV.U32 R70, RZ, RZ, R66 ;  /* 0x000000ffff467224 */ /* 0x000fe200078e0042 */
[----:B------:R-:W-:Y:S01]  /*18f60*/  PRMT R75, R75, 0x7610, R74 ;  /* 0x000076104b4b7816 */ /* 0x000fe2000000004a */
[----:B------:R-:W-:Y:S01]  /*18f70*/  IMAD.MOV.U32 R36, RZ, RZ, R39 ;  /* 0x000000ffff247224 */ /* 0x000fe200078e0027 */
[----:B------:R-:W-:-:S07]  /*18f80*/  PRMT R105, R104, 0x7632, R105 ;  /* 0x0000763268697816 */ /* 0x000fce0000000069 */
.L_x_5738:
[----:B------:R-:W-:Y:S05]  /*18f90*/  BSYNC.RECONVERGENT B1 ;  /* 0x0000000000017941 */ /* 0x000fea0003800200 */
.L_x_5736:
        /* <DEDUP_REMOVED lines=11> */
.L_x_5740:
[----:B------:R-:W-:Y:S01]  /*19050*/  IMAD.MOV.U32 R66, RZ, RZ, R70 ;  /* 0x000000ffff427224 */ /* 0x000fe200078e0046 */
[----:B------:R-:W-:Y:S01]  /*19060*/  PRMT R75, R75, 0x7632, R75 ;  /* 0x000076324b4b7816 */ /* 0x000fe2000000004b */
[----:B------:R-:W-:Y:S01]  /*19070*/  IMAD.MOV.U32 R39, RZ, RZ, R38 ;  /* 0x000000ffff277224 */ /* 0x000fe200078e0026 */
[----:B------:R-:W-:-:S07]  /*19080*/  PRMT R104, R104, 0x5410, R104 ;  /* 0x0000541068687816 */ /* 0x000fce0000000068 */
.L_x_5741:
[----:B------:R-:W-:Y:S05]  /*19090*/  BSYNC.RECONVERGENT B1 ;  /* 0x0000000000017941 */ /* 0x000fea0003800200 */
.L_x_5739:
        /* <DEDUP_REMOVED lines=11> */
.L_x_5743:
[----:B------:R-:W-:Y:S01]  /*19150*/  IMAD.MOV.U32 R70, RZ, RZ, R66 ;  /* 0x000000ffff467224 */ /* 0x000fe200078e0042 */
[----:B------:R-:W-:Y:S01]  /*19160*/  PRMT R76, R75, 0x7610, R76 ;  /* 0x000076104b4c7816 */ /* 0x000fe2000000004c */
[----:B------:R-:W-:Y:S01]  /*19170*/  IMAD.MOV.U32 R38, RZ, RZ, R41 ;  /* 0x000000ffff267224 */ /* 0x000fe200078e0029 */
[----:B------:R-:W-:-:S07]  /*19180*/  PRMT R104, R103, 0x7632, R104 ;  /* 0x0000763267687816 */ /* 0x000fce0000000068 */
.L_x_5744:
[----:B------:R-:W-:Y:S05]  /*19190*/  BSYNC.RECONVERGENT B1 ;  /* 0x0000000000017941 */ /* 0x000fea0003800200 */
.L_x_5742:
        /* <DEDUP_REMOVED lines=11> */
.L_x_5746:
[----:B------:R-:W-:Y:S01]  /*19250*/  IMAD.MOV.U32 R66, RZ, RZ, R70 ;  /* 0x000000ffff427224 */ /* 0x000fe200078e0046 */
[----:B------:R-:W-:Y:S01]  /*19260*/  PRMT R74, R74, 0x5410, R76 ;  /* 0x000054104a4a7816 */ /* 0x000fe2000000004c */
[----:B------:R-:W-:Y:S01]  /*19270*/  IMAD.MOV.U32 R41, RZ, RZ, R40 ;  /* 0x000000ffff297224 */ /* 0x000fe200078e0028 */
[----:B------:R-:W-:-:S07]  /*19280*/  PRMT R103, R103, 0x5410, R103 ;  /* 0x0000541067677816 */ /* 0x000fce0000000067 */
.L_x_5747:
[----:B------:R-:W-:Y:S05]  /*19290*/  BSYNC.RECONVERGENT B1 ;  /* 0x0000000000017941 */ /* 0x000fea0003800200 */
.L_x_5745:
        /* <DEDUP_REMOVED lines=11> */
.L_x_5749:
[----:B------:R-:W-:Y:S01]  /*19350*/  IMAD.MOV.U32 R70, RZ, RZ, R66 ;  /* 0x000000ffff467224 */ /* 0x000fe200078e0042 */
[----:B------:R-:W-:Y:S01]  /*19360*/  PRMT R75, R75, 0x7610, R74 ;  /* 0x000076104b4b7816 */ /* 0x000fe2000000004a */
[----:B------:R-:W-:Y:S01]  /*19370*/  IMAD.MOV.U32 R40, RZ, RZ, R43 ;  /* 0x000000ffff287224 */ /* 0x000fe200078e002b */
[----:B------:R-:W-:-:S07]  /*19380*/  PRMT R103, R102, 0x7632, R103 ;  /* 0x0000763266677816 */ /* 0x000fce0000000067 */
.L_x_5750:
[----:B------:R-:W-:Y:S05]  /*19390*/  BSYNC.RECONVERGENT B1 ;  /* 0x0000000000017941 */ /* 0x000fea0003800200 */
.L_x_5748:
        /* <DEDUP_REMOVED lines=11> */
.L_x_5752:
[----:B------:R-:W-:Y:S01]  /*19450*/  IMAD.MOV.U32 R66, RZ, RZ, R70 ;  /* 0x000000ffff427224 */ /* 0x000fe200078e0046 */
[----:B------:R-:W-:Y:S01]  /*19460*/  PRMT R75, R75, 0x7632, R75 ;  /* 0x000076324b4b7816 */ /* 0x000fe2000000004b */
[----:B------:R-:W-:Y:S01]  /*19470*/  IMAD.MOV.U32 R43, RZ, RZ, R42 ;  /* 0x000000ffff2b7224 */ /* 0x000fe200078e002a */
[----:B------:R-:W-:-:S07]  /*19480*/  PRMT R102, R102, 0x5410, R102 ;  /* 0x0000541066667816 */ /* 0x000fce0000000066 */
.L_x_5753:
[----:B------:R-:W-:Y:S05]  /*19490*/  BSYNC.RECONVERGENT B1 ;  /* 0x0000000000017941 */ /* 0x000fea0003800200 */
.L_x_5751:
        /* <DEDUP_REMOVED lines=11> */
.L_x_5755:
[----:B------:R-:W-:Y:S01]  /*19550*/  IMAD.MOV.U32 R70, RZ, RZ, R66 ;  /* 0x000000ffff467224 */ /* 0x000fe200078e0042 */
[----:B------:R-:W-:Y:S01]  /*19560*/  PRMT R76, R75, 0x7610, R76 ;  /* 0x000076104b4c7816 */ /* 0x000fe2000000004c */
[----:B------:R-:W-:Y:S01]  /*19570*/  IMAD.MOV.U32 R42, RZ, RZ, R45 ;  /* 0x000000ffff2a7224 */ /* 0x000fe200078e002d */
[----:B------:R-:W-:-:S07]  /*19580*/  PRMT R102, R101, 0x7632, R102 ;  /* 0x0000763265667816 */ /* 0x000fce0000000066 */
.L_x_5756:
[----:B------:R-:W-:Y:S05]  /*19590*/  BSYNC.RECONVERGENT B1 ;  /* 0x0000000000017941 */ /* 0x000fea0003800200 */
.L_x_5754:
        /* <DEDUP_REMOVED lines=11> */
.L_x_5758:
[----:B------:R-:W-:Y:S01]  /*19650*/  IMAD.MOV.U32 R66, RZ, RZ, R70 ;  /* 0x000000ffff427224 */ /* 0x000fe200078e0046 */
[----:B------:R-:W-:Y:S01]  /*19660*/  PRMT R74, R74, 0x5410, R76 ;  /* 0x000054104a4a7816 */ /* 0x000fe2000000004c */
[----:B------:R-:W-:Y:S01]  /*19670*/  IMAD.MOV.U32 R45, RZ, RZ, R44 ;  /* 0x000000ffff2d7224 */ /* 0x000fe200078e002c */
[----:B------:R-:W-:-:S07]  /*19680*/  PRMT R101, R101, 0x5410, R101 ;  /* 0x0000541065657816 */ /* 0x000fce0000000065 */
.L_x_5759:
[----:B------:R-:W-:Y:S05]  /*19690*/  BSYNC.RECONVERGENT B1 ;  /* 0x0000000000017941 */ /* 0x000fea0003800200 */
.L_x_5757:
        /* <DEDUP_REMOVED lines=11> */
.L_x_5761:
[----:B------:R-:W-:Y:S01]  /*19750*/  IMAD.MOV.U32 R70, RZ, RZ, R66 ;  /* 0x000000ffff467224 */ /* 0x000fe200078e0042 */
[----:B------:R-:W-:Y:S01]  /*19760*/  PRMT R75, R74, 0x7632, R75 ;  /* 0x000076324a4b7816 */ /* 0x000fe2000000004b */
[----:B------:R-:W-:Y:S01]  /*19770*/  IMAD.MOV.U32 R44, RZ, RZ, R47 ;  /* 0x000000ffff2c7224 */ /* 0x000fe200078e002f */
[----:B------:R-:W-:-:S07]  /*19780*/  PRMT R101, R100, 0x7632, R101 ;  /* 0x0000763264657816 */ /* 0x000fce0000000065 */
.L_x_5762:
[----:B------:R-:W-:Y:S05]  /*19790*/  BSYNC.RECONVERGENT B1 ;  /* 0x0000000000017941 */ /* 0x000fea0003800200 */
.L_x_5760:
        /* <DEDUP_REMOVED lines=11> */
.L_x_5764:
[----:B------:R-:W-:Y:S01]  /*19850*/  IMAD.MOV.U32 R66, RZ, RZ, R70 ;  /* 0x000000ffff427224 */ /* 0x000fe200078e0046 */
[----:B------:R-:W-:Y:S01]  /*19860*/  PRMT R76, R75, 0x7610, R76 ;  /* 0x000076104b4c7816 */ /* 0x000fe2000000004c */
[----:B------:R-:W-:Y:S01]  /*19870*/  IMAD.MOV.U32 R47, RZ, RZ, R46 ;  /* 0x000000ffff2f7224 */ /* 0x000fe200078e002e */
[----:B------:R-:W-:-:S07]  /*19880*/  PRMT R100, R100, 0x5410, R69 ;  /* 0x0000541064647816 */ /* 0x000fce0000000045 */
.L_x_5765:
[----:B------:R-:W-:Y:S05]  /*19890*/  BSYNC.RECONVERGENT B1 ;  /* 0x0000000000017941 */ /* 0x000fea0003800200 */
.L_x_5763:
        /* <DEDUP_REMOVED lines=11> */
.L_x_5767:
[----:B------:R-:W-:Y:S01]  /*19950*/  IMAD.MOV.U32 R70, RZ, RZ, R66 ;  /* 0x000000ffff467224 */ /* 0x000fe200078e0042 */
[----:B------:R-:W-:Y:S01]  /*19960*/  PRMT R74, R74, 0x5410, R76 ;  /* 0x000054104a4a7816 */ /* 0x000fe2000000004c */
[----:B------:R-:W-:Y:S01]  /*19970*/  IMAD.MOV.U32 R46, RZ, RZ, R49 ;  /* 0x000000ffff2e7224 */ /* 0x000fe200078e0031 */
[----:B------:R-:W-:-:S07]  /*19980*/  PRMT R69, R69, 0x7632, R69 ;  /* 0x0000763245457816 */ /* 0x000fce0000000045 */
.L_x_5768:
[----:B------:R-:W-:Y:S05]  /*19990*/  BSYNC.RECONVERGENT B1 ;  /* 0x0000000000017941 */ /* 0x000fea0003800200 */
.L_x_5766:
        /* <DEDUP_REMOVED lines=11> */
.L_x_5770:
[----:B------:R-:W-:Y:S01]  /*19a50*/  IMAD.MOV.U32 R66, RZ, RZ, R70 ;  /* 0x000000ffff427224 */ /* 0x000fe200078e0046 */
[----:B------:R-:W-:Y:S01]  /*19a60*/  PRMT R75, R74, 0x7632, R75 ;  /* 0x000076324a4b7816 */ /* 0x000fe2000000004b */
[----:B------:R-:W-:Y:S01]  /*19a70*/  IMAD.MOV.U32 R49, RZ, RZ, R48 ;  /* 0x000000ffff317224 */ /* 0x000fe200078e0030 */
[----:B------:R-:W-:-:S07]  /*19a80*/  PRMT R69, R69, 0x7610, R68 ;  /* 0x0000761045457816 */ /* 0x000fce0000000044 */
.L_x_5771:
[----:B------:R-:W-:Y:S05]  /*19a90*/  BSYNC.RECONVERGENT B1 ;  /* 0x0000000000017941 */ /* 0x000fea0003800200 */
.L_x_5769:
        /* <DEDUP_REMOVED lines=11> */
.L_x_5773:
[----:B------:R-:W-:Y:S01]  /*19b50*/  IMAD.MOV.U32 R70, RZ, RZ, R66 ;  /* 0x000000ffff467224 */ /* 0x000fe200078e0042 */
[----:B------:R-:W-:Y:S01]  /*19b60*/  PRMT R74, R74, 0x5410, R75 ;  /* 0x000054104a4a7816 */ /* 0x000fe2000000004b */
[----:B------:R-:W-:Y:S01]  /*19b70*/  IMAD.MOV.U32 R48, RZ, RZ, R51 ;  /* 0x000000ffff307224 */ /* 0x000fe200078e0033 */
[----:B------:R-:W-:-:S07]  /*19b80*/  PRMT R68, R68, 0x7610, R99 ;  /* 0x0000761044447816 */ /* 0x000fce0000000063 */
.L_x_5774:
[----:B------:R-:W-:Y:S05]  /*19b90*/  BSYNC.RECONVERGENT B1 ;  /* 0x0000000000017941 */ /* 0x000fea0003800200 */
.L_x_5772:
        /* <DEDUP_REMOVED lines=11> */
.L_x_5776:
[----:B------:R-:W-:Y:S01]  /*19c50*/  IMAD.MOV.U32 R66, RZ, RZ, R70 ;  /* 0x000000ffff427224 */ /* 0x000fe200078e0046 */
[----:B------:R-:W-:Y:S01]  /*19c60*/  PRMT R75, R74, 0x7632, R75 ;  /* 0x000076324a4b7816 */ /* 0x000fe2000000004b */
[----:B------:R-:W-:Y:S01]  /*19c70*/  IMAD.MOV.U32 R51, RZ, RZ, R50 ;  /* 0x000000ffff337224 */ /* 0x000fe200078e0032 */
[----:B------:R-:W-:-:S07]  /*19c80*/  PRMT R99, R99, 0x5410, R68 ;  /* 0x0000541063637816 */ /* 0x000fce0000000044 */
.L_x_5777:
[----:B------:R-:W-:Y:S05]  /*19c90*/  BSYNC.RECONVERGENT B1 ;  /* 0x0000000000017941 */ /* 0x000fea0003800200 */
.L_x_5775:
        /* <DEDUP_REMOVED lines=11> */
.L_x_5779:
[----:B------:R-:W-:Y:S01]  /*19d50*/  IMAD.MOV.U32 R70, RZ, RZ, R66 ;  /* 0x000000ffff467224 */ /* 0x000fe200078e0042 */
[----:B------:R-:W-:Y:S01]  /*19d60*/  PRMT R76, R75, 0x7610, R76 ;  /* 0x000076104b4c7816 */ /* 0x000fe2000000004c */
[----:B------:R-:W-:Y:S01]  /*19d70*/  IMAD.MOV.U32 R50, RZ, RZ, R53 ;  /* 0x000000ffff327224 */ /* 0x000fe200078e0035 */
[----:B------:R-:W-:-:S07]  /*19d80*/  PRMT R68, R97, 0x7610, R68 ;  /* 0x0000761061447816 */ /* 0x000fce0000000044 */
.L_x_5780:
[----:B------:R-:W-:Y:S05]  /*19d90*/  BSYNC.RECONVERGENT B1 ;  /* 0x0000000000017941 */ /* 0x000fea0003800200 */
.L_x_5778:
        /* <DEDUP_REMOVED lines=11> */
.L_x_5782:
[----:B------:R-:W-:Y:S01]  /*19e50*/  IMAD.MOV.U32 R66, RZ, RZ, R70 ;  /* 0x000000ffff427224 */ /* 0x000fe200078e0046 */
[----:B------:R-:W-:Y:S01]  /*19e60*/  PRMT R74, R74, 0x5410, R76 ;  /* 0x000054104a4a7816 */ /* 0x000fe2000000004c */
[----:B------:R-:W-:Y:S01]  /*19e70*/  IMAD.MOV.U32 R53, RZ, RZ, R52 ;  /* 0x000000ffff357224 */ /* 0x000fe200078e0034 */
[----:B------:R-:W-:-:S07]  /*19e80*/  PRMT R97, R97, 0x7632, R97 ;  /* 0x0000763261617816 */ /* 0x000fce0000000061 */
.L_x_5783:
[----:B------:R-:W-:Y:S05]  /*19e90*/  BSYNC.RECONVERGENT B1 ;  /* 0x0000000000017941 */ /* 0x000fea0003800200 */
.L_x_5781:
        /* <DEDUP_REMOVED lines=11> */
.L_x_5785:
[----:B------:R-:W-:Y:S01]  /*19f50*/  IMAD.MOV.U32 R70, RZ, RZ, R66 ;  /* 0x000000ffff467224 */ /* 0x000fe200078e0042 */
[----:B------:R-:W-:Y:S01]  /*19f60*/  PRMT R75, R75, 0x7610, R74 ;  /* 0x000076104b4b7816 */ /* 0x000fe2000000004a */
[----:B------:R-:W-:Y:S01]  /*19f70*/  IMAD.MOV.U32 R52, RZ, RZ, R55 ;  /* 0x000000ffff347224 */ /* 0x000fe200078e0037 */
[----:B------:R-:W-:-:S07]  /*19f80*/  PRMT R97, R97, 0x5410, R98 ;  /* 0x0000541061617816 */ /* 0x000fce0000000062 */
.L_x_5786:
[----:B------:R-:W-:Y:S05]  /*19f90*/  BSYNC.RECONVERGENT B1 ;  /* 0x0000000000017941 */ /* 0x000fea0003800200 */
.L_x_5784:
        /* <DEDUP_REMOVED lines=11> */
.L_x_5788:
[----:B------:R-:W-:Y:S01]  /*1a050*/  IMAD.MOV.U32 R66, RZ, RZ, R70 ;  /* 0x000000ffff427224 */ /* 0x000fe200078e0046 */
[----:B------:R-:W-:Y:S01]  /*1a060*/  PRMT R75, R75, 0x7632, R75 ;  /* 0x000076324b4b7816 */ /* 0x000fe2000000004b */
[----:B------:R-:W-:Y:S01]  /*1a070*/  IMAD.MOV.U32 R55, RZ, RZ, R54 ;  /* 0x000000ffff377224 */ /* 0x000fe200078e0036 */
[----:B------:R-:W-:-:S07]  /*1a080*/  PRMT R98, R98, 0x7632, R98 ;  /* 0x0000763262627816 */ /* 0x000fce0000000062 */
.L_x_5789:
[----:B------:R-:W-:Y:S05]  /*1a090*/  BSYNC.RECONVERGENT B1 ;  /* 0x0000000000017941 */ /* 0x000fea0003800200 */
.L_x_5787:
        /* <DEDUP_REMOVED lines=11> */
.L_x_5791:
[----:B------:R-:W-:Y:S01]  /*1a150*/  IMAD.MOV.U32 R70, RZ, RZ, R66 ;  /* 0x000000ffff467224 */ /* 0x000fe200078e0042 */
[----:B------:R-:W-:Y:S01]  /*1a160*/  PRMT R74, R74, 0x5410, R75 ;  /* 0x000054104a4a7816 */ /* 0x000fe2000000004b */
[----:B------:R-:W-:Y:S01]  /*1a170*/  IMAD.MOV.U32 R54, RZ, RZ, R57 ;  /* 0x000000ffff367224 */ /* 0x000fe200078e0039 */
[----:B------:R-:W-:-:S07]  /*1a180*/  PRMT R98, R98, 0x5410, R99 ;  /* 0x0000541062627816 */ /* 0x000fce0000000063 */
.L_x_5792:
[----:B------:R-:W-:Y:S05]  /*1a190*/  BSYNC.RECONVERGENT B1 ;  /* 0x0000000000017941 */ /* 0x000fea0003800200 */
.L_x_5790:
        /* <DEDUP_REMOVED lines=11> */
.L_x_5794:
[----:B------:R-:W-:Y:S01]  /*1a250*/  IMAD.MOV.U32 R66, RZ, RZ, R70 ;  /* 0x000000ffff427224 */ /* 0x000fe200078e0046 */
[----:B------:R-:W-:Y:S01]  /*1a260*/  PRMT R75, R75, 0x7610, R74 ;  /* 0x000076104b4b7816 */ /* 0x000fe2000000004a */
[----:B------:R-:W-:Y:S01]  /*1a270*/  IMAD.MOV.U32 R57, RZ, RZ, R56 ;  /* 0x000000ffff397224 */ /* 0x000fe200078e0038 */
[----:B------:R-:W-:-:S07]  /*1a280*/  PRMT R99, R100, 0x7610, R99 ;  /* 0x0000761064637816 */ /* 0x000fce0000000063 */
.L_x_5795:
[----:B------:R-:W-:Y:S05]  /*1a290*/  BSYNC.RECONVERGENT B1 ;  /* 0x0000000000017941 */ /* 0x000fea0003800200 */
.L_x_5793:
        /* <DEDUP_REMOVED lines=11> */
.L_x_5797:
[----:B------:R-:W-:Y:S01]  /*1a350*/  IMAD.MOV.U32 R70, RZ, RZ, R66 ;  /* 0x000000ffff467224 */ /* 0x000fe200078e0042 */
[----:B------:R-:W-:Y:S01]  /*1a360*/  PRMT R74, R74, 0x7610, R75 ;  /* 0x000076104a4a7816 */ /* 0x000fe2000000004b */
[----:B------:R-:W-:Y:S01]  /*1a370*/  IMAD.MOV.U32 R56, RZ, RZ, R59 ;  /* 0x000000ffff387224 */ /* 0x000fe200078e003b */
[----:B------:R-:W-:-:S07]  /*1a380*/  PRMT R100, R92, 0x7610, R100 ;  /* 0x000076105c647816 */ /* 0x000fce0000000064 */
.L_x_5798:
[----:B------:R-:W-:Y:S05]  /*1a390*/  BSYNC.RECONVERGENT B1 ;  /* 0x0000000000017941 */ /* 0x000fea0003800200 */
.L_x_5796:
        /* <DEDUP_REMOVED lines=11> */
.L_x_5800:
[----:B------:R-:W-:Y:S01]  /*1a450*/  IMAD.MOV.U32 R66, RZ, RZ, R70 ;  /* 0x000000ffff427224 */ /* 0x000fe200078e0046 */
[----:B------:R-:W-:Y:S01]  /*1a460*/  PRMT R75, R74, 0x7632, R75 ;  /* 0x000076324a4b7816 */ /* 0x000fe2000000004b */
[----:B------:R-:W-:Y:S01]  /*1a470*/  IMAD.MOV.U32 R59, RZ, RZ, R58 ;  /* 0x000000ffff3b7224 */ /* 0x000fe200078e003a */
[----:B------:R-:W-:-:S07]  /*1a480*/  PRMT R92, R92, 0x7632, R92 ;  /* 0x000076325c5c7816 */ /* 0x000fce000000005c */
.L_x_5801:
[----:B------:R-:W-:Y:S05]  /*1a490*/  BSYNC.RECONVERGENT B1 ;  /* 0x0000000000017941 */ /* 0x000fea0003800200 */
.L_x_5799:
        /* <DEDUP_REMOVED lines=11> */
.L_x_5803:
[----:B------:R-:W-:Y:S01]  /*1a550*/  IMAD.MOV.U32 R70, RZ, RZ, R66 ;  /* 0x000000ffff467224 */ /* 0x000fe200078e0042 */
[----:B------:R-:W-:Y:S01]  /*1a560*/  PRMT R76, R75, 0x7610, R76 ;  /* 0x000076104b4c7816 */ /* 0x000fe2000000004c */
[----:B------:R-:W-:Y:S01]  /*1a570*/  IMAD.MOV.U32 R58, RZ, RZ, R61 ;  /* 0x000000ffff3a7224 */ /* 0x000fe200078e003d */
[----:B------:R-:W-:-:S07]  /*1a580*/  PRMT R92, R92, 0x5410, R93 ;  /* 0x000054105c5c7816 */ /* 0x000fce000000005d */
.L_x_5804:
[----:B------:R-:W-:Y:S05]  /*1a590*/  BSYNC.RECONVERGENT B1 ;  /* 0x0000000000017941 */ /* 0x000fea0003800200 */
.L_x_5802:
        /* <DEDUP_REMOVED lines=11> */
.L_x_5806:
[----:B------:R-:W-:Y:S01]  /*1a650*/  IMAD.MOV.U32 R66, RZ, RZ, R70 ;  /* 0x000000ffff427224 */ /* 0x000fe200078e0046 */
[----:B------:R-:W-:Y:S01]  /*1a660*/  PRMT R74, R74, 0x5410, R76 ;  /* 0x000054104a4a7816 */ /* 0x000fe2000000004c */
[----:B------:R-:W-:Y:S01]  /*1a670*/  IMAD.MOV.U32 R61, RZ, RZ, R60 ;  /* 0x000000ffff3d7224 */ /* 0x000fe200078e003c */
[----:B------:R-:W-:-:S07]  /*1a680*/  PRMT R93, R93, 0x7632, R93 ;  /* 0x000076325d5d7816 */ /* 0x000fce000000005d */
.L_x_5807:
[----:B------:R-:W-:Y:S05]  /*1a690*/  BSYNC.RECONVERGENT B1 ;  /* 0x0000000000017941 */ /* 0x000fea0003800200 */
.L_x_5805:
        /* <DEDUP_REMOVED lines=11> */
.L_x_5809:
[----:B------:R-:W-:Y:S01]  /*1a750*/  IMAD.MOV.U32 R70, RZ, RZ, R66 ;  /* 0x000000ffff467224 */ /* 0x000fe200078e0042 */
[----:B------:R-:W-:Y:S01]  /*1a760*/  PRMT R75, R75, 0x7610, R74 ;  /* 0x000076104b4b7816 */ /* 0x000fe2000000004a */
[----:B------:R-:W-:Y:S01]  /*1a770*/  IMAD.MOV.U32 R60, RZ, RZ, R63 ;  /* 0x000000ffff3c7224 */ /* 0x000fe200078e003f */
[----:B------:R-:W-:-:S07]  /*1a780*/  PRMT R93, R93, 0x5410, R94 ;  /* 0x000054105d5d7816 */ /* 0x000fce000000005e */
.L_x_5810:
[----:B------:R-:W-:Y:S05]  /*1a790*/  BSYNC.RECONVERGENT B1 ;  /* 0x0000000000017941 */ /* 0x000fea0003800200 */
.L_x_5808:
        /* <DEDUP_REMOVED lines=11> */
.L_x_5812:
[----:B------:R-:W-:Y:S01]  /*1a850*/  IMAD.MOV.U32 R66, RZ, RZ, R70 ;  /* 0x000000ffff427224 */ /* 0x000fe200078e0046 */
[----:B------:R-:W-:Y:S01]  /*1a860*/  PRMT R75, R75, 0x7632, R75 ;  /* 0x000076324b4b7816 */ /* 0x000fe2000000004b */
[----:B------:R-:W-:Y:S01]  /*1a870*/  IMAD.MOV.U32 R63, RZ, RZ, R62 ;  /* 0x000000ffff3f7224 */ /* 0x000fe200078e003e */
[----:B------:R-:W-:-:S07]  /*1a880*/  PRMT R94, R94, 0x7632, R94 ;  /* 0x000076325e5e7816 */ /* 0x000fce000000005e */
.L_x_5813:
[----:B------:R-:W-:Y:S05]  /*1a890*/  BSYNC.RECONVERGENT B1 ;  /* 0x0000000000017941 */ /* 0x000fea0003800200 */
.L_x_5811:
        /* <DEDUP_REMOVED lines=11> */
.L_x_5815:
[----:B------:R-:W-:Y:S01]  /*1a950*/  IMAD.MOV.U32 R70, RZ, RZ, R66 ;  /* 0x000000ffff467224 */ /* 0x000fe200078e0042 */
[----:B------:R-:W-:Y:S01]  /*1a960*/  PRMT R76, R75, 0x7610, R76 ;  /* 0x000076104b4c7816 */ /* 0x000fe2000000004c */
[----:B------:R-:W-:Y:S01]  /*1a970*/  IMAD.MOV.U32 R62, RZ, RZ, R65 ;  /* 0x000000ffff3e7224 */ /* 0x000fe200078e0041 */
[----:B------:R-:W-:-:S07]  /*1a980*/  PRMT R94, R94, 0x5410, R95 ;  /* 0x000054105e5e7816 */ /* 0x000fce000000005f */
.L_x_5816:
[----:B------:R-:W-:Y:S05]  /*1a990*/  BSYNC.RECONVERGENT B1 ;  /* 0x0000000000017941 */ /* 0x000fea0003800200 */
.L_x_5814:
        /* <DEDUP_REMOVED lines=11> */
.L_x_5818:
[----:B------:R-:W-:Y:S01]  /*1aa50*/  IMAD.MOV.U32 R66, RZ, RZ, R70 ;  /* 0x000000ffff427224 */ /* 0x000fe200078e0046 */
[----:B------:R-:W-:Y:S01]  /*1aa60*/  PRMT R74, R74, 0x5410, R76 ;  /* 0x000054104a4a7816 */ /* 0x000fe2000000004c */
[----:B------:R-:W-:Y:S01]  /*1aa70*/  IMAD.MOV.U32 R65, RZ, RZ, R64 ;  /* 0x000000ffff417224 */ /* 0x000fe200078e0040 */
[----:B------:R-:W-:-:S07]  /*1aa80*/  PRMT R95, R95, 0x7632, R95 ;  /* 0x000076325f5f7816 */ /* 0x000fce000000005f */
.L_x_5819:
[----:B------:R-:W-:Y:S05]  /*1aa90*/  BSYNC.RECONVERGENT B1 ;  /* 0x0000000000017941 */ /* 0x000fea0003800200 */
.L_x_5817:
        /* <DEDUP_REMOVED lines=11> */
.L_x_5821:
[----:B------:R-:W-:Y:S01]  /*1ab50*/  IMAD.MOV.U32 R70, RZ, RZ, R66 ;  /* 0x000000ffff467224 */ /* 0x000fe200078e0042 */
[----:B------:R-:W-:Y:S01]  /*1ab60*/  PRMT R75, R75, 0x7610, R74 ;  /* 0x000076104b4b7816 */ /* 0x000fe2000000004a */
[----:B------:R-:W-:Y:S01]  /*1ab70*/  IMAD.MOV.U32 R64, RZ, RZ, R67 ;  /* 0x000000ffff407224 */ /* 0x000fe200078e0043 */
[----:B------:R-:W-:-:S07]  /*1ab80*/  PRMT R95, R95, 0x5410, R96 ;  /* 0x000054105f5f7816 */ /* 0x000fce0000000060 */
.L_x_5822:
[----:B------:R-:W-:Y:S05]  /*1ab90*/  BSYNC.RECONVERGENT B1 ;  /* 0x0000000000017941 */ /* 0x000fea0003800200 */
.L_x_5820:
        /* <DEDUP_REMOVED lines=10> */
.L_x_5824:
[----:B------:R-:W-:Y:S01]  /*1ac40*/  PRMT R96, R74, 0x7610, R75 ;  /* 0x000076104a607816 */ /* 0x000fe2000000004b */
[----:B------:R-:W-:Y:S01]  /*1ac50*/  IMAD.MOV.U32 R67, RZ, RZ, R71 ;  /* 0x000000ffff437224 */ /* 0x000fe200078e0047 */
[----:B------:R-:W-:Y:S01]  /*1ac60*/  PRMT R74, R75, 0x7632, R74 ;  /* 0x000076324b4a7816 */ /* 0x000fe2000000004a */
[--C-:B------:R-:W-:Y:S02]  /*1ac70*/  IMAD.MOV.U32 R66, RZ, RZ, R70.reuse ;  /* 0x000000ffff427224 */ /* 0x100fe400078e0046 */
[----:B------:R-:W-:-:S07]  /*1ac80*/  IMAD.MOV.U32 R71, RZ, RZ, R70 ;  /* 0x000000ffff477224 */ /* 0x000fce00078e0046 */
.L_x_5825:
[----:B------:R-:W-:Y:S05]  /*1ac90*/  BSYNC.RECONVERGENT B1 ;  /* 0x0000000000017941 */ /* 0x000fea0003800200 */
.L_x_5823:
[----:B------:R-:W-:Y:S02]  /*1aca0*/  VIADD R3, R3, 0x4 ;  /* 0x0000000403037836 */ /* 0x000fe40000000000 */
[----:B------:R-:W-:Y:S01]  /*1acb0*/  VIADD R0, R0, 0x2 ;  /* 0x0000000200007836 */ /* 0x000fe20000000000 */
[----:B------:R-:W-:Y:S06]  /*1acc0*/  @P1 BRA `(.L_x_5826) ;  /* 0xffffffc000101947 */ /* 0x000fec000383ffff */
.L_x_5636:
[----:B------:R-:W-:Y:S05]  /*1acd0*/  BSYNC.RECONVERGENT B0 ;  /* 0x0000000000007941 */ /* 0x000fea0003800200 */
.L_x_5635:
[----:B------:R-:W0:Y:S01]  /*1ace0*/  S2R R0, SR_TID.X ;  /* 0x0000000000007919 */ /* 0x000e220000002100 */
[----:B------:R-:W-:Y:S01]  /*1acf0*/  BAR.SYNC.DEFER_BLOCKING 0x0 ;  /* 0x0000000000007b1d */ /* 0x000fe20000010000 */
[----:B0-----:R-:W-:-:S13]  /*1ad00*/  ISETP.NE.AND P0, PT, R0, RZ, PT ;  /* 0x000000ff0000720c */ /* 0x001fda0003f05270 */
[----:B------:R-:W-:Y:S05]  /*1ad10*/  @P0 EXIT ;  /* 0x000000000000094d */ /* 0x000fea0003800000 */
[----:B------:R-:W0:Y:S01]  /*1ad20*/  S2R R74, SR_CTAID.X ;  /* 0x00000000004a7919 */ /* 0x000e220000002500 */
[----:B------:R-:W1:Y:S08]  /*1ad30*/  LDC R71, c[0x0][0x3a0] ;  /* 0x0000e800ff477b82 */ /* 0x000e700000000800 */
[----:B------:R-:W0:Y:S08]  /*1ad40*/  LDC.64 R82, c[0x0][0x388] ;  /* 0x0000e200ff527b82 */ /* 0x000e300000000a00 */
[----:B------:R-:W2:Y:S01]  /*1ad50*/  LDC.64 R84, c[0x0][0x390] ;  /* 0x0000e400ff547b82 */ /* 0x000ea20000000a00 */
[----:B-1----:R-:W-:-:S07]  /*1ad60*/  ISETP.GE.AND P0, PT, R71, 0x1, PT ;  /* 0x000000014700780c */ /* 0x002fce0003f06270 */
[----:B------:R-:W1:Y:S01]  /*1ad70*/  LDC.64 R86, c[0x0][0x398] ;  /* 0x0000e600ff567b82 */ /* 0x000e620000000a00 */
[----:B0-----:R-:W-:-:S05]  /*1ad80*/  IMAD.WIDE.U32 R82, R74, 0x4, R82 ;  /* 0x000000044a527825 */ /* 0x001fca00078e0052 */
[----:B------:R-:W3:Y:S01]  /*1ad90*/  @P0 LDG.E.CONSTANT R0, desc[UR6][R82.64] ;  /* 0x0000000652000981 */ /* 0x000ee2000c1e9900 */
[----:B------:R-:W-:-:S03]  /*1ada0*/  ISETP.GE.AND P4, PT, R71, 0x2, PT ;  /* 0x000000024700780c */ /* 0x000fc60003f86270 */
[----:B------:R-:W4:Y:S10]  /*1adb0*/  @P0 LDG.E.CONSTANT R78, desc[UR6][R82.64] ;  /* 0x00000006524e0981 */ /* 0x000f34000c1e9900 */
[----:B------:R-:W5:Y:S04]  /*1adc0*/  @P4 LDG.E.CONSTANT R80, desc[UR6][R82.64] ;  /* 0x0000000652504981 */ /* 0x000f68000c1e9900 */
[----:B------:R-:W5:Y:S01]  /*1add0*/  @P4 LDG.E.CONSTANT R79, desc[UR6][R82.64] ;  /* 0x00000006524f4981 */ /* 0x000f62000c1e9900 */
[----:B------:R-:W-:-:S02]  /*1ade0*/  ISETP.GE.AND P3, PT, R71, 0x3, PT ;  /* 0x000000034700780c */ /* 0x000fc40003f66270 */
[----:B------:R-:W-:-:S11]  /*1adf0*/  ISETP.GE.AND P2, PT, R71, 0x4, PT ;  /* 0x000000044700780c */ /* 0x000fd60003f46270 */
[----:B------:R-:W5:Y:S04]  /*1ae00*/  @P3 LDG.E.CONSTANT R77, desc[UR6][R82.64] ;  /* 0x00000006524d3981 */ /* 0x000f68000c1e9900 */
[----:B------:R-:W5:Y:S04]  /*1ae10*/  @P3 LDG.E.CONSTANT R76, desc[UR6][R82.64] ;  /* 0x00000006524c3981 */ /* 0x000f68000c1e9900 */
[----:B------:R-:W5:Y:S04]  /*1ae20*/  @P2 LDG.E.CONSTANT R70, desc[UR6][R82.64] ;  /* 0x0000000652462981 */ /* 0x000f68000c1e9900 */
[----:B------:R-:W5:Y:S01]  /*1ae30*/  @P2 LDG.E.CONSTANT R3, desc[UR6][R82.64] ;  /* 0x0000000652032981 */ /* 0x000f62000c1e9900 */
[----:B------:R0:W1:Y:S01]  /*1ae40*/  MUFU.LG2 R73, R2 ;  /* 0x0000000200497308 */ /* 0x0000620000000c00 */
[----:B------:R-:W-:Y:S01]  /*1ae50*/  HADD2.F32 R75, -RZ, R96.H1_H1 ;  /* 0x30000060ff4b7230 */ /* 0x000fe20000004100 */
[----:B------:R-:W-:-:S02]  /*1ae60*/  ISETP.GE.AND P1, PT, R71, 0x5, PT ;  /* 0x000000054700780c */ /* 0x000fc40003f26270 */
[----:B------:R-:W-:Y:S02]  /*1ae70*/  ISETP.GE.AND P6, PT, R71, 0x6, PT ;  /* 0x000000064700780c */ /* 0x000fe40003fc6270 */
[----:B------:R-:W-:Y:S01]  /*1ae80*/  FADD.FTZ R75, R75, -R72 ;  /* 0x800000484b4b7221 */ /* 0x000fe20000010000 */
[----:B0-----:R-:W-:-:S04]  /*1ae90*/  IMAD R2, R74, R71, RZ ;  /* 0x000000474a027224 */ /* 0x001fc800078e02ff */
[----:B------:R-:W-:-:S04]  /*1aea0*/  IMAD.SHL.U32 R2, R2, 0x2, RZ ;  /* 0x0000000202027824 */ /* 0x000fc800078e00ff */
[----:B------:R-:W5:Y:S01]  /*1aeb0*/  @P1 LDG.E.CONSTANT R74, desc[UR6][R82.64] ;  /* 0x00000006524a1981 */ /* 0x000f62000c1e9900 */
[----:B--2---:R-:W-:-:S04]  /*1aec0*/  IMAD.WIDE R84, R2, 0x4, R84 ;  /* 0x0000000402547825 */ /* 0x004fc800078e0254 */
[----:B-1----:R-:W-:Y:S01]  /*1aed0*/  @P0 FFMA.FTZ R75, R73, -0.69314718246459960938, R75 ;  /* 0xbf317218494b0823 */ /* 0x002fe2000001004b */
[----:B------:R0:W-:Y:S01]  /*1aee0*/  @P0 STG.E desc[UR6][R84.64], R66 ;  /* 0x0000004254000986 */ /* 0x0001e2000c101906 */
[----:B------:R-:W-:-:S04]  /*1aef0*/  IMAD.WIDE R86, R2, 0x2, R86 ;  /* 0x0000000202567825 */ /* 0x000fc800078e0256 */
[----:B0-----:R-:W-:-:S05]  /*1af00*/  HADD2.F32 R66, -RZ, R96.H0_H0 ;  /* 0x20000060ff427230 */ /* 0x001fca0000004100 */
[----:B------:R-:W-:Y:S01]  /*1af10*/  FADD.FTZ R2, R66, -R72 ;  /* 0x8000004842027221 */ /* 0x000fe20000010000 */
[----:B------:R-:W-:Y:S01]  /*1af20*/  HADD2.F32 R81, -RZ, R95.H0_H0 ;  /* 0x2000005fff517230 */ /* 0x000fe20000004100 */
[----:B------:R-:W2:Y:S02]  /*1af30*/  @P6 LDG.E.CONSTANT R66, desc[UR6][R82.64] ;  /* 0x0000000652426981 */ /* 0x000ea4000c1e9900 */
[----:B------:R-:W-:Y:S02]  /*1af40*/  @P0 FFMA.FTZ R2, R73, -0.69314718246459960938, R2 ;  /* 0xbf31721849020823 */ /* 0x000fe40000010002 */
[----:B------:R-:W-:Y:S01]  /*1af50*/  FADD.FTZ R81, R81, -R72 ;  /* 0x8000004851517221 */ /* 0x000fe20000010000 */
[----:B------:R-:W-:Y:S01]  /*1af60*/  ISETP.GE.AND P5, PT, R71, 0x7, PT ;  /* 0x000000074700780c */ /* 0x000fe20003fa6270 */
[----:B---3--:R-:W-:Y:S02]  /*1af70*/  @P0 FADD.FTZ R0, R0, R75 ;  /* 0x0000004b00000221 */ /* 0x008fe40000010000 */
[----:B------:R-:W3:Y:S03]  /*1af80*/  @P1 LDG.E.CONSTANT R75, desc[UR6][R82.64] ;  /* 0x00000006524b1981 */ /* 0x000ee6000c1e9900 */
[----:B------:R-:W-:-:S05]  /*1af90*/  @P0 F2FP.F16.F32.PACK_AB R0, RZ, R0 ;  /* 0x00000000ff00023e */ /* 0x000fca00000000ff */
[----:B------:R4:W-:Y:S02]  /*1afa0*/  @P0 STG.E.U16 desc[UR6][R86.64], R0 ;  /* 0x0000000056000986 */ /* 0x0009e4000c101506 */
[----:B----4-:R-:W-:Y:S01]  /*1afb0*/  @P0 FADD.FTZ R0, R78, R2 ;  /* 0x000000024e000221 */ /* 0x010fe20000010000 */
[----:B------:R-:W-:Y:S01]  /*1afc0*/  HADD2.F32 R2, -RZ, R95.H1_H1 ;  /* 0x3000005fff027230 */ /* 0x000fe20000004100 */
[----:B------:R0:W-:Y:S03]  /*1afd0*/  @P0 STG.E desc[UR6][R84.64+0x4], R67 ;  /* 0x0000044354000986 */ /* 0x0001e6000c101906 */
[----:B------:R-:W-:Y:S01]  /*1afe0*/  @P0 F2FP.F16.F32.PACK_AB R0, RZ, R0 ;  /* 0x00000000ff00023e */ /* 0x000fe200000000ff */
[----:B------:R-:W-:Y:S01]  /*1aff0*/  FADD.FTZ R2, R2, -R72 ;  /* 0x8000004802027221 */ /* 0x000fe20000010000 */
[----:B------:R-:W4:Y:S03]  /*1b000*/  @P6 LDG.E.CONSTANT R78, desc[UR6][R82.64] ;  /* 0x00000006524e6981 */ /* 0x000f26000c1e9900 */
[C---:B------:R-:W-:Y:S01]  /*1b010*/  @P4 FFMA.FTZ R2, R73.reuse, -0.69314718246459960938, R2 ;  /* 0xbf31721849024823 */ /* 0x040fe20000010002 */
[----:B------:R1:W-:Y:S03]  /*1b020*/  @P0 STG.E.U16 desc[UR6][R86.64+0x2], R0 ;  /* 0x0000020056000986 */ /* 0x0003e6000c101506 */
[----:B-----5:R-:W-:Y:S01]  /*1b030*/  @P4 FADD.FTZ R2, R80, R2 ;  /* 0x0000000250024221 */ /* 0x020fe20000010000 */
[----:B0-----:R-:W5:Y:S01]  /*1b040*/  @P5 LDG.E.CONSTANT R67, desc[UR6][R82.64] ;  /* 0x0000000652435981 */ /* 0x001f62000c1e9900 */
[----:B-1----:R-:W-:-:S03]  /*1b050*/  @P4 FFMA.FTZ R0, R73, -0.69314718246459960938, R81 ;  /* 0xbf31721849004823 */ /* 0x002fc60000010051 */
[----:B------:R-:W-:Y:S01]  /*1b060*/  @P4 F2FP.F16.F32.PACK_AB R2, RZ, R2 ;  /* 0x00000002ff02423e */ /* 0x000fe200000000ff */
[----:B------:R-:W-:Y:S01]  /*1b070*/  @P4 STG.E desc[UR6][R84.64+0x8], R64 ;  /* 0x0000084054004986 */ /* 0x000fe2000c101906 */
[----:B------:R-:W-:-:S03]  /*1b080*/  @P4 FADD.FTZ R0, R79, R0 ;  /* 0x000000004f004221 */ /* 0x000fc60000010000 */
[----:B------:R0:W-:Y:S02]  /*1b090*/  @P4 STG.E.U16 desc[UR6][R86.64+0x4], R2 ;  /* 0x0000040256004986 */ /* 0x0001e4000c101506 */
[----:B------:R-:W-:Y:S02]  /*1b0a0*/  @P4 F2FP.F16.F32.PACK_AB R0, RZ, R0 ;  /* 0x00000000ff00423e */ /* 0x000fe400000000ff */
[----:B------:R-:W-:Y:S04]  /*1b0b0*/  @P4 STG.E desc[UR6][R84.64+0xc], R65 ;  /* 0x00000c4154004986 */ /* 0x000fe8000c101906 */
[----:B------:R1:W-:Y:S01]  /*1b0c0*/  @P4 STG.E.U16 desc[UR6][R86.64+0x6], R0 ;  /* 0x0000060056004986 */ /* 0x0003e2000c101506 */
[----:B------:R-:W-:-:S03]  /*1b0d0*/  ISETP.GE.AND P0, PT, R71, 0x8, PT ;  /* 0x000000084700780c */ /* 0x000fc60003f06270 */
[----:B------:R-:W5:Y:S01]  /*1b0e0*/  @P5 LDG.E.CONSTANT R80, desc[UR6][R82.64] ;  /* 0x0000000652505981 */ /* 0x000f62000c1e9900 */
[--C-:B0-----:R-:W-:Y:S02]  /*1b0f0*/  HADD2.F32 R2, -RZ, R94.reuse.H0_H0 ;  /* 0x2000005eff027230 */ /* 0x101fe40000004100 */
[----:B-1----:R-:W-:-:S03]  /*1b100*/  HADD2.F32 R0, -RZ, R94.H1_H1 ;  /* 0x3000005eff007230 */ /* 0x002fc60000004100 */
[----:B------:R-:W-:Y:S01]  /*1b110*/  FADD.FTZ R2, R2, -R72 ;  /* 0x8000004802027221 */ /* 0x000fe20000010000 */
[----:B------:R-:W-:-:S03]  /*1b120*/  ISETP.GE.AND P4, PT, R71, 0x9, PT ;  /* 0x000000094700780c */ /* 0x000fc60003f86270 */
[----:B------:R-:W5:Y:S01]  /*1b130*/  @P0 LDG.E.CONSTANT R64, desc[UR6][R82.64] ;  /* 0x0000000652400981 */ /* 0x000f62000c1e9900 */
[----:B------:R-:W-:Y:S01]  /*1b140*/  FADD.FTZ R0, R0, -R72 ;  /* 0x8000004800007221 */ /* 0x000fe20000010000 */
[C---:B------:R-:W-:Y:S02]  /*1b150*/  @P3 FFMA.FTZ R2, R73.reuse, -0.69314718246459960938, R2 ;  /* 0xbf31721849023823 */ /* 0x040fe40000010002 */
[----:B------:R-:W5:Y:S01]  /*1b160*/  @P0 LDG.E.CONSTANT R65, desc[UR6][R82.64] ;  /* 0x0000000652410981 */ /* 0x000f62000c1e9900 */
[----:B------:R-:W-:Y:S01]  /*1b170*/  @P3 FFMA.FTZ R0, R73, -0.69314718246459960938, R0 ;  /* 0xbf31721849003823 */ /* 0x000fe20000010000 */
[----:B------:R-:W-:-:S03]  /*1b180*/  @P3 FADD.FTZ R76, R76, R2 ;  /* 0x000000024c4c3221 */ /* 0x000fc60000010000 */
[----:B------:R-:W-:Y:S01]  /*1b190*/  @P3 FADD.FTZ R0, R77, R0 ;  /* 0x000000004d003221 */ /* 0x000fe20000010000 */
[----:B------:R0:W-:Y:S04]  /*1b1a0*/  @P3 STG.E desc[UR6][R84.64+0x10], R62 ;  /* 0x0000103e54003986 */ /* 0x0001e8000c101906 */
[----:B------:R-:W-:Y:S01]  /*1b1b0*/  @P3 F2FP.F16.F32.PACK_AB R2, RZ, R0 ;  /* 0x00000000ff02323e */ /* 0x000fe200000000ff */
[----:B------:R-:W5:Y:S01]  /*1b1c0*/  @P4 LDG.E.CONSTANT R77, desc[UR6][R82.64] ;  /* 0x00000006524d4981 */ /* 0x000f62000c1e9900 */
[----:B------:R-:W-:-:S03]  /*1b1d0*/  @P3 F2FP.F16.F32.PACK_AB R0, RZ, R76 ;  /* 0x0000004cff00323e */ /* 0x000fc600000000ff */
[----:B------:R1:W-:Y:S01]  /*1b1e0*/  @P3 STG.E.U16 desc[UR6][R86.64+0x8], R2 ;  /* 0x0000080256003986 */ /* 0x0003e2000c101506 */
[----:B0-----:R-:W-:-:S03]  /*1b1f0*/  HADD2.F32 R62, -RZ, R93.H1_H1 ;  /* 0x3000005dff3e7230 */ /* 0x001fc60000004100 */
[----:B------:R-:W-:Y:S04]  /*1b200*/  @P3 STG.E desc[UR6][R84.64+0x14], R63 ;  /* 0x0000143f54003986 */ /* 0x000fe8000c101906 */
[----:B------:R0:W-:Y:S01]  /*1b210*/  @P3 STG.E.U16 desc[UR6][R86.64+0xa], R0 ;  /* 0x00000a0056003986 */ /* 0x0001e2000c101506 */
[----:B------:R-:W-:Y:S01]  /*1b220*/  FADD.FTZ R62, R62, -R72 ;  /* 0x800000483e3e7221 */ /* 0x000fe20000010000 */
[----:B-1----:R-:W-:Y:S02]  /*1b230*/  HADD2.F32 R2, -RZ, R93.H0_H0 ;  /* 0x2000005dff027230 */ /* 0x002fe40000004100 */
[----:B------:R-:W5:Y:S01]  /*1b240*/  @P4 LDG.E.CONSTANT R76, desc[UR6][R82.64] ;  /* 0x00000006524c4981 */ /* 0x000f62000c1e9900 */
[----:B------:R-:W-:Y:S01]  /*1b250*/  ISETP.GE.AND P3, PT, R71, 0xa, PT ;  /* 0x0000000a4700780c */ /* 0x000fe20003f66270 */
[----:B------:R-:W-:Y:S01]  /*1b260*/  @P2 FFMA.FTZ R62, R73, -0.69314718246459960938, R62 ;  /* 0xbf317218493e2823 */ /* 0x000fe2000001003e */
[----:B------:R-:W-:-:S03]  /*1b270*/  FADD.FTZ R2, R2, -R72 ;  /* 0x8000004802027221 */ /* 0x000fc60000010000 */
[----:B------:R-:W-:Y:S01]  /*1b280*/  @P2 FADD.FTZ R62, R70, R62 ;  /* 0x0000003e463e2221 */ /* 0x000fe20000010000 */
[----:B------:R-:W-:-:S04]  /*1b290*/  @P2 FFMA.FTZ R2, R73, -0.69314718246459960938, R2 ;  /* 0xbf31721849022823 */ /* 0x000fc80000010002 */
[----:B0-----:R-:W-:Y:S01]  /*1b2a0*/  @P2 FADD.FTZ R0, R3, R2 ;  /* 0x0000000203002221 */ /* 0x001fe20000010000 */
[----:B------:R-:W-:Y:S02]  /*1b2b0*/  @P2 F2FP.F16.F32.PACK_AB R2, RZ, R62 ;  /* 0x0000003eff02223e */ /* 0x000fe400000000ff */
[----:B------:R-:W5:Y:S02]  /*1b2c0*/  @P3 LDG.E.CONSTANT R3, desc[UR6][R82.64] ;  /* 0x0000000652033981 */ /* 0x000f64000c1e9900 */
[----:B------:R-:W-:Y:S02]  /*1b2d0*/  @P2 F2FP.F16.F32.PACK_AB R0, RZ, R0 ;  /* 0x00000000ff00223e */ /* 0x000fe400000000ff */
[----:B------:R-:W-:Y:S04]  /*1b2e0*/  @P2 STG.E desc[UR6][R84.64+0x18], R60 ;  /* 0x0000183c54002986 */ /* 0x000fe8000c101906 */
[----:B------:R-:W-:Y:S04]  /*1b2f0*/  @P2 STG.E.U16 desc[UR6][R86.64+0xc], R2 ;  /* 0x00000c0256002986 */ /* 0x000fe8000c101506 */
[----:B------:R0:W-:Y:S04]  /*1b300*/  @P2 STG.E desc[UR6][R84.64+0x1c], R61 ;  /* 0x00001c3d54002986 */ /* 0x0001e8000c101906 */
[----:B------:R-:W5:Y:S04]  /*1b310*/  @P3 LDG.E.CONSTANT R62, desc[UR6][R82.64] ;  /* 0x00000006523e3981 */ /* 0x000f68000c1e9900 */
[----:B------:R1:W-:Y:S01]  /*1b320*/  @P2 STG.E.U16 desc[UR6][R86.64+0xe], R0 ;  /* 0x00000e0056002986 */ /* 0x0003e2000c101506 */
[----:B------:R-:W-:-:S13]  /*1b330*/  ISETP.GE.AND P2, PT, R71, 0xb, PT ;  /* 0x0000000b4700780c */ /* 0x000fda0003f46270 */
[----:B0-----:R-:W5:Y:S04]  /*1b340*/  @P2 LDG.E.CONSTANT R61, desc[UR6][R82.64] ;  /* 0x00000006523d2981 */ /* 0x001f68000c1e9900 */
[----:B------:R-:W5:Y:S01]  /*1b350*/  @P2 LDG.E.CONSTANT R60, desc[UR6][R82.64] ;  /* 0x00000006523c2981 */ /* 0x000f62000c1e9900 */
[--C-:B-1----:R-:W-:Y:S02]  /*1b360*/  HADD2.F32 R0, -RZ, R92.reuse.H1_H1 ;  /* 0x3000005cff007230 */ /* 0x102fe40000004100 */
[----:B------:R-:W-:Y:S02]  /*1b370*/  HADD2.F32 R2, -RZ, R92.H0_H0 ;  /* 0x2000005cff027230 */ /* 0x000fe40000004100 */
[----:B------:R-:W-:Y:S02]  /*1b380*/  HADD2.F32 R63, -RZ, R100.H0_H0 ;  /* 0x20000064ff3f7230 */ /* 0x000fe40000004100 */
[--C-:B------:R-:W-:Y:S01]  /*1b390*/  FADD.FTZ R0, R0, -R72.reuse ;  /* 0x8000004800007221 */ /* 0x100fe20000010000 */
[----:B------:R-:W-:-:S03]  /*1b3a0*/  FADD.FTZ R2, R2, -R72 ;  /* 0x8000004802027221 */ /* 0x000fc60000010000 */
[----:B------:R-:W-:Y:S01]  /*1b3b0*/  @P1 FFMA.FTZ R0, R73, -0.69314718246459960938, R0 ;  /* 0xbf31721849001823 */ /* 0x000fe20000010000 */
[----:B------:R-:W-:Y:S01]  /*1b3c0*/  FADD.FTZ R63, R63, -R72 ;  /* 0x800000483f3f7221 */ /* 0x000fe20000010000 */
[C---:B------:R-:W-:Y:S02]  /*1b3d0*/  @P1 FFMA.FTZ R70, R73.reuse, -0.69314718246459960938, R2 ;  /* 0xbf31721849461823 */ /* 0x040fe40000010002 */
[----:B------:R-:W-:Y:S01]  /*1b3e0*/  @P1 FADD.FTZ R0, R74, R0 ;  /* 0x000000004a001221 */ /* 0x000fe20000010000 */
[----:B------:R-:W-:Y:S01]  /*1b3f0*/  @P6 FFMA.FTZ R63, R73, -0.69314718246459960938, R63 ;  /* 0xbf317218493f6823 */ /* 0x000fe2000001003f */
[----:B------:R-:W-:-:S03]  /*1b400*/  HADD2.F32 R2, -RZ, R99.H0_H0 ;  /* 0x20000063ff027230 */ /* 0x000fc60000004100 */
[----:B------:R-:W-:Y:S01]  /*1b410*/  @P1 F2FP.F16.F32.PACK_AB R0, RZ, R0 ;  /* 0x00000000ff00123e */ /* 0x000fe200000000ff */
[----:B--2---:R-:W-:Y:S01]  /*1b420*/  @P6 FADD.FTZ R63, R66, R63 ;  /* 0x0000003f423f6221 */ /* 0x004fe20000010000 */
[----:B------:R-:W-:Y:S01]  /*1b430*/  FADD.FTZ R66, R2, -R72 ;  /* 0x8000004802427221 */ /* 0x000fe20000010000 */
[----:B------:R0:W-:Y:S04]  /*1b440*/  @P1 STG.E desc[UR6][R84.64+0x20], R58 ;  /* 0x0000203a54001986 */ /* 0x0001e8000c101906 */
[----:B------:R1:W-:Y:S01]  /*1b450*/  @P1 STG.E.U16 desc[UR6][R86.64+0x10], R0 ;  /* 0x0000100056001986 */ /* 0x0003e2000c101506 */
[----:B------:R-:W-:-:S03]  /*1b460*/  @P6 FFMA.FTZ R66, R73, -0.69314718246459960938, R66 ;  /* 0xbf31721849426823 */ /* 0x000fc60000010042 */
[----:B------:R2:W-:Y:S01]  /*1b470*/  @P1 STG.E desc[UR6][R84.64+0x24], R59 ;  /* 0x0000243b54001986 */ /* 0x0005e2000c101906 */
[--C-:B0-----:R-:W-:Y:S01]  /*1b480*/  HADD2.F32 R58, -RZ, R98.reuse.H1_H1 ;  /* 0x30000062ff3a7230 */ /* 0x101fe20000004100 */
[----:B-1----:R-:W-:Y:S01]  /*1b490*/  @P6 F2FP.F16.F32.PACK_AB R0, RZ, R63 ;  /* 0x0000003fff00623e */ /* 0x002fe200000000ff */
[----:B------:R-:W-:-:S03]  /*1b4a0*/  HADD2.F32 R63, -RZ, R98.H0_H0 ;  /* 0x20000062ff3f7230 */ /* 0x000fc60000004100 */
[----:B------:R-:W-:-:S04]  /*1b4b0*/  FADD.FTZ R58, R58, -R72 ;  /* 0x800000483a3a7221 */ /* 0x000fc80000010000 */
[----:B------:R-:W-:Y:S01]  /*1b4c0*/  @P5 FFMA.FTZ R58, R73, -0.69314718246459960938, R58 ;  /* 0xbf317218493a5823 */ /* 0x000fe2000001003a */
[----:B---3--:R-:W-:-:S05]  /*1b4d0*/  @P1 FADD.FTZ R70, R75, R70 ;  /* 0x000000464b461221 */ /* 0x008fca0000010000 */
[----:B------:R-:W-:Y:S01]  /*1b4e0*/  @P1 F2FP.F16.F32.PACK_AB R2, RZ, R70 ;  /* 0x00000046ff02123e */ /* 0x000fe200000000ff */
[----:B------:R-:W-:-:S04]  /*1b4f0*/  FADD.FTZ R70, R63, -R72 ;  /* 0x800000483f467221 */ /* 0x000fc80000010000 */
[----:B------:R0:W-:Y:S01]  /*1b500*/  @P1 STG.E.U16 desc[UR6][R86.64+0x12], R2 ;  /* 0x0000120256001986 */ /* 0x0001e2000c101506 */
[----:B------:R-:W-:Y:S01]  /*1b510*/  ISETP.GE.AND P1, PT, R71, 0xc, PT ;  /* 0x0000000c4700780c */ /* 0x000fe20003f26270 */
[----:B--2---:R-:W-:Y:S02]  /*1b520*/  @P5 FFMA.FTZ R59, R73, -0.69314718246459960938, R70 ;  /* 0xbf317218493b5823 */ /* 0x004fe40000010046 */
[----:B------:R-:W-:Y:S04]  /*1b530*/  @P6 STG.E desc[UR6][R84.64+0x28], R56 ;  /* 0x0000283854006986 */ /* 0x000fe8000c101906 */
[----:B------:R1:W-:Y:S01]  /*1b540*/  @P6 STG.E.U16 desc[UR6][R86.64+0x14], R0 ;  /* 0x0000140056006986 */ /* 0x0003e2000c101506 */
[----:B----4-:R-:W-:-:S03]  /*1b550*/  @P6 FADD.FTZ R66, R78, R66 ;  /* 0x000000424e426221 */ /* 0x010fc60000010000 */
[----:B------:R2:W-:Y:S02]  /*1b560*/  @P6 STG.E desc[UR6][R84.64+0x2c], R57 ;  /* 0x00002c3954006986 */ /* 0x0005e4000c101906 */
[----:B------:R-:W-:Y:S02]  /*1b570*/  @P6 F2FP.F16.F32.PACK_AB R66, RZ, R66 ;  /* 0x00000042ff42623e */ /* 0x000fe400000000ff */
[----:B0-----:R-:W3:Y:S01]  /*1b580*/  @P1 LDG.E.CONSTANT R2, desc[UR6][R82.64] ;  /* 0x0000000652021981 */ /* 0x001ee2000c1e9900 */
[----:B-----5:R-:W-:-:S03]  /*1b590*/  @P5 FADD.FTZ R67, R67, R58 ;  /* 0x0000003a43435221 */ /* 0x020fc60000010000 */
[----:B------:R0:W-:Y:S01]  /*1b5a0*/  @P6 STG.E.U16 desc[UR6][R86.64+0x16], R66 ;  /* 0x0000164256006986 */ /* 0x0001e2000c101506 */
[----:B------:R-:W-:Y:S02]  /*1b5b0*/  ISETP.GE.AND P6, PT, R71, 0xd, PT ;  /* 0x0000000d4700780c */ /* 0x000fe40003fc6270 */
[----:B-1----:R-:W-:Y:S01]  /*1b5c0*/  @P5 F2FP.F16.F32.PACK_AB R0, RZ, R67 ;  /* 0x00000043ff00523e */ /* 0x002fe200000000ff */
[--C-:B--2---:R-:W-:Y:S01]  /*1b5d0*/  HADD2.F32 R57, -RZ, R97.reuse.H0_H0 ;  /* 0x20000061ff397230 */ /* 0x104fe20000004100 */
[----:B------:R-:W2:Y:S04]  /*1b5e0*/  @P1 LDG.E.CONSTANT R56, desc[UR6][R82.64] ;  /* 0x0000000652381981 */ /* 0x000ea8000c1e9900 */
[----:B------:R1:W-:Y:S01]  /*1b5f0*/  @P5 STG.E desc[UR6][R84.64+0x30], R54 ;  /* 0x0000303654005986 */ /* 0x0003e2000c101906 */
[----:B0-----:R-:W-:Y:S01]  /*1b600*/  FADD.FTZ R66, R57, -R72 ;  /* 0x8000004839427221 */ /* 0x001fe20000010000 */
[----:B------:R-:W-:Y:S01]  /*1b610*/  @P5 FADD.FTZ R58, R80, R59 ;  /* 0x0000003b503a5221 */ /* 0x000fe20000010000 */
[----:B------:R-:W-:-:S02]  /*1b620*/  HADD2.F32 R59, -RZ, R97.H1_H1 ;  /* 0x30000061ff3b7230 */ /* 0x000fc40000004100 */
[----:B------:R-:W4:Y:S03]  /*1b630*/  @P6 LDG.E.CONSTANT R57, desc[UR6][R82.64] ;  /* 0x0000000652396981 */ /* 0x000f26000c1e9900 */
[----:B------:R-:W-:Y:S01]  /*1b640*/  FADD.FTZ R70, R59, -R72 ;  /* 0x800000483b467221 */ /* 0x000fe20000010000 */
[----:B------:R-:W-:Y:S02]  /*1b650*/  PRMT R59, R0, 0x7610, R59 ;  /* 0x00007610003b7816 */ /* 0x000fe4000000003b */
[----:B------:R-:W-:Y:S01]  /*1b660*/  @P5 F2FP.F16.F32.PACK_AB R58, RZ, R58 ;  /* 0x0000003aff3a523e */ /* 0x000fe200000000ff */
[C---:B------:R-:W-:Y:S01]  /*1b670*/  @P0 FFMA.FTZ R63, R73.reuse, -0.69314718246459960938, R70 ;  /* 0xbf317218493f0823 */ /* 0x040fe20000010046 */
[----:B------:R-:W-:Y:S01]  /*1b680*/  @P0 FFMA.FTZ R66, R73, -0.69314718246459960938, R66 ;  /* 0xbf31721849420823 */ /* 0x000fe20000010042 */
[----:B------:R-:W-:Y:S01]  /*1b690*/  @P5 STG.E.U16 desc[UR6][R86.64+0x18], R59 ;  /* 0x0000183b56005986 */ /* 0x000fe2000c101506 */
[----:B------:R-:W-:-:S03]  /*1b6a0*/  HADD2.F32 R67, -RZ, R68.H0_H0 ;  /* 0x20000044ff437230 */ /* 0x000fc60000004100 */
[----:B------:R0:W-:Y:S01]  /*1b6b0*/  @P5 STG.E desc[UR6][R84.64+0x34], R55 ;  /* 0x0000343754005986 */ /* 0x0001e2000c101906 */
[----:B------:R-:W-:Y:S01]  /*1b6c0*/  @P0 FADD.FTZ R63, R64, R63 ;  /* 0x0000003f403f0221 */ /* 0x000fe20000010000 */
[----:B------:R-:W-:Y:S02]  /*1b6d0*/  @P0 FADD.FTZ R65, R65, R66 ;  /* 0x0000004241410221 */ /* 0x000fe40000010000 */
[----:B------:R5:W-:Y:S01]  /*1b6e0*/  @P5 STG.E.U16 desc[UR6][R86.64+0x1a], R58 ;  /* 0x00001a3a56005986 */ /* 0x000be2000c101506 */
[----:B-1----:R-:W-:-:S03]  /*1b6f0*/  FADD.FTZ R54, R67, -R72 ;  /* 0x8000004843367221 */ /* 0x002fc60000010000 */
[----:B------:R-:W4:Y:S01]  /*1b700*/  @P6 LDG.E.CONSTANT R0, desc[UR6][R82.64] ;  /* 0x0000000652006981 */ /* 0x000f22000c1e9900 */
[----:B0-----:R-:W-:Y:S01]  /*1b710*/  HADD2.F32 R55, -RZ, R99.H1_H1 ;  /* 0x30000063ff377230 */ /* 0x001fe20000004100 */
[----:B------:R-:W-:-:S04]  /*1b720*/  @P0 F2FP.F16.F32.PACK_AB R63, RZ, R63 ;  /* 0x0000003fff3f023e */ /* 0x000fc800000000ff */
[----:B-----5:R-:W-:Y:S01]  /*1b730*/  FADD.FTZ R58, R55, -R72 ;  /* 0x80000048373a7221 */ /* 0x020fe20000010000 */
[----:B------:R-:W-:Y:S01]  /*1b740*/  ISETP.GE.AND P5, PT, R71, 0xe, PT ;  /* 0x0000000e4700780c */ /* 0x000fe20003fa6270 */
[----:B------:R-:W-:Y:S01]  /*1b750*/  @P0 STG.E desc[UR6][R84.64+0x38], R52 ;  /* 0x0000383454000986 */ /* 0x000fe2000c101906 */
[----:B------:R-:W-:Y:S01]  /*1b760*/  @P0 F2FP.F16.F32.PACK_AB R65, RZ, R65 ;  /* 0x00000041ff41023e */ /* 0x000fe200000000ff */
[C---:B------:R-:W-:Y:S01]  /*1b770*/  @P4 FFMA.FTZ R55, R73.reuse, -0.69314718246459960938, R58 ;  /* 0xbf31721849374823 */ /* 0x040fe2000001003a */
[----:B------:R-:W-:Y:S01]  /*1b780*/  @P4 FFMA.FTZ R54, R73, -0.69314718246459960938, R54 ;  /* 0xbf31721849364823 */ /* 0x000fe20000010036 */
[----:B------:R0:W-:Y:S03]  /*1b790*/  @P0 STG.E.U16 desc[UR6][R86.64+0x1c], R63 ;  /* 0x00001c3f56000986 */ /* 0x0001e6000c101506 */
[----:B------:R-:W-:Y:S01]  /*1b7a0*/  @P4 FADD.FTZ R77, R77, R54 ;  /* 0x000000364d4d4221 */ /* 0x000fe20000010000 */
[----:B------:R-:W-:Y:S01]  /*1b7b0*/  @P0 STG.E desc[UR6][R84.64+0x3c], R53 ;  /* 0x00003c3554000986 */ /* 0x000fe2000c101906 */
[----:B------:R-:W-:-:S03]  /*1b7c0*/  @P4 FADD.FTZ R55, R76, R55 ;  /* 0x000000374c374221 */ /* 0x000fc60000010000 */
[----:B------:R-:W-:Y:S01]  /*1b7d0*/  @P0 STG.E.U16 desc[UR6][R86.64+0x1e], R65 ;  /* 0x00001e4156000986 */ /* 0x000fe2000c101506 */
[----:B------:R-:W-:Y:S01]  /*1b7e0*/  ISETP.GE.AND P0, PT, R71, 0xf, PT ;  /* 0x0000000f4700780c */ /* 0x000fe20003f06270 */
[----:B0-----:R-:W-:Y:S02]  /*1b7f0*/  HADD2.F32 R63, -RZ, R69.H1_H1 ;  /* 0x30000045ff3f7230 */ /* 0x001fe40000004100 */
[----:B------:R0:W-:Y:S01]  /*1b800*/  @P4 STG.E desc[UR6][R84.64+0x40], R50 ;  /* 0x0000403254004986 */ /* 0x0001e2000c101906 */
[----:B------:R-:W-:Y:S01]  /*1b810*/  @P4 F2FP.F16.F32.PACK_AB R55, RZ, R55 ;  /* 0x00000037ff37423e */ /* 0x000fe200000000ff */
[----:B------:R-:W-:Y:S01]  /*1b820*/  HADD2.F32 R59, -RZ, R68.H1_H1 ;  /* 0x30000044ff3b7230 */ /* 0x000fe20000004100 */
[----:B------:R-:W-:Y:S01]  /*1b830*/  @P4 F2FP.F16.F32.PACK_AB R77, RZ, R77 ;  /* 0x0000004dff4d423e */ /* 0x000fe200000000ff */
[----:B------:R-:W5:Y:S01]  /*1b840*/  @P5 LDG.E.CONSTANT R54, desc[UR6][R82.64] ;  /* 0x0000000652365981 */ /* 0x000f62000c1e9900 */
[----:B------:R-:W-:-:S03]  /*1b850*/  PRMT R64, R55, 0x7610, R64 ;  /* 0x0000761037407816 */ /* 0x000fc60000000040 */
[----:B------:R-:W5:Y:S01]  /*1b860*/  @P5 LDG.E.CONSTANT R52, desc[UR6][R82.64] ;  /* 0x0000000652345981 */ /* 0x000f62000c1e9900 */
[----:B0-----:R-:W-:-:S03]  /*1b870*/  FADD.FTZ R50, R63, -R72 ;  /* 0x800000483f327221 */ /* 0x001fc60000010000 */
[----:B------:R-:W-:Y:S01]  /*1b880*/  @P4 STG.E.U16 desc[UR6][R86.64+0x20], R77 ;  /* 0x0000204d56004986 */ /* 0x000fe2000c101506 */
[----:B------:R-:W-:Y:S01]  /*1b890*/  @P3 FFMA.FTZ R50, R73, -0.69314718246459960938, R50 ;  /* 0xbf31721849323823 */ /* 0x000fe20000010032 */
[----:B------:R-:W-:Y:S02]  /*1b8a0*/  FADD.FTZ R58, R59, -R72 ;  /* 0x800000483b3a7221 */ /* 0x000fe40000010000 */
[----:B------:R0:W-:Y:S01]  /*1b8b0*/  @P4 STG.E desc[UR6][R84.64+0x44], R51 ;  /* 0x0000443354004986 */ /* 0x0001e2000c101906 */
[----:B------:R-:W-:-:S03]  /*1b8c0*/  @P3 FADD.FTZ R50, R3, R50 ;  /* 0x0000003203323221 */ /* 0x000fc60000010000 */
[----:B------:R1:W-:Y:S01]  /*1b8d0*/  @P4 STG.E.U16 desc[UR6][R86.64+0x22], R64 ;  /* 0x0000224056004986 */ /* 0x0003e2000c101506 */
[----:B------:R-:W-:Y:S01]  /*1b8e0*/  ISETP.GE.AND P4, PT, R71, 0x10, PT ;  /* 0x000000104700780c */ /* 0x000fe20003f86270 */
[----:B------:R-:W-:Y:S02]  /*1b8f0*/  @P3 FFMA.FTZ R59, R73, -0.69314718246459960938, R58 ;  /* 0xbf317218493b3823 */ /* 0x000fe4000001003a */
[----:B------:R-:W5:Y:S01]  /*1b900*/  @P0 LDG.E.CONSTANT R53, desc[UR6][R82.64] ;  /* 0x0000000652350981 */ /* 0x000f62000c1e9900 */
[----:B------:R-:W-:Y:S02]  /*1b910*/  HADD2.F32 R63, -RZ, R69.H0_H0 ;  /* 0x20000045ff3f7230 */ /* 0x000fe40000004100 */
[----:B------:R-:W-:Y:S01]  /*1b920*/  @P3 FADD.FTZ R59, R62, R59 ;  /* 0x0000003b3e3b3221 */ /* 0x000fe20000010000 */
[----:B0-----:R-:W-:Y:S01]  /*1b930*/  @P3 F2FP.F16.F32.PACK_AB R51, RZ, R50 ;  /* 0x00000032ff33323e */ /* 0x001fe200000000ff */
[----:B------:R-:W5:Y:S03]  /*1b940*/  @P0 LDG.E.CONSTANT R55, desc[UR6][R82.64] ;  /* 0x0000000652370981 */ /* 0x000f66000c1e9900 */
[----:B-1----:R-:W-:Y:S01]  /*1b950*/  PRMT R64, R51, 0x7610, R64 ;  /* 0x0000761033407816 */ /* 0x002fe20000000040 */
[----:B------:R-:W-:Y:S01]  /*1b960*/  HADD2.F32 R51, -RZ, R100.H1_H1 ;  /* 0x30000064ff337230 */ /* 0x000fe20000004100 */
[----:B------:R-:W-:Y:S01]  /*1b970*/  @P3 F2FP.F16.F32.PACK_AB R59, RZ, R59 ;  /* 0x0000003bff3b323e */ /* 0x000fe200000000ff */
[--C-:B------:R-:W-:Y:S01]  /*1b980*/  FADD.FTZ R58, R63, -R72.reuse ;  /* 0x800000483f3a7221 */ /* 0x100fe20000010000 */
[----:B------:R-:W5:Y:S02]  /*1b990*/  @P4 LDG.E.CONSTANT R3, desc[UR6][R82.64] ;  /* 0x0000000652034981 */ /* 0x000f64000c1e9900 */
[----:B------:R-:W-:Y:S01]  /*1b9a0*/  FADD.FTZ R62, R51, -R72 ;  /* 0x80000048333e7221 */ /* 0x000fe20000010000 */
[C---:B------:R-:W-:Y:S01]  /*1b9b0*/  @P2 FFMA.FTZ R58, R73.reuse, -0.69314718246459960938, R58 ;  /* 0xbf317218493a2823 */ /* 0x040fe2000001003a */
[----:B------:R0:W-:Y:S02]  /*1b9c0*/  @P3 STG.E desc[UR6][R84.64+0x48], R48 ;  /* 0x0000483054003986 */ /* 0x0001e4000c101906 */
[----:B------:R-:W-:-:S02]  /*1b9d0*/  @P2 FFMA.FTZ R51, R73, -0.69314718246459960938, R62 ;  /* 0xbf31721849332823 */ /* 0x000fc4000001003e */
[----:B------:R-:W-:Y:S01]  /*1b9e0*/  @P3 STG.E.U16 desc[UR6][R86.64+0x24], R59 ;  /* 0x0000243b56003986 */ /* 0x000fe2000c101506 */
[----:B------:R-:W-:-:S03]  /*1b9f0*/  @P2 FADD.FTZ R58, R61, R58 ;  /* 0x0000003a3d3a2221 */ /* 0x000fc60000010000 */
[----:B------:R1:W-:Y:S04]  /*1ba00*/  @P3 STG.E desc[UR6][R84.64+0x4c], R49 ;  /* 0x00004c3154003986 */ /* 0x0003e8000c101906 */
[----:B------:R-:W-:Y:S01]  /*1ba10*/  @P3 STG.E.U16 desc[UR6][R86.64+0x26], R64 ;  /* 0x0000264056003986 */ /* 0x000fe2000c101506 */
[----:B------:R-:W-:Y:S01]  /*1ba20*/  ISETP.GE.AND P3, PT, R71, 0x11, PT ;  /* 0x000000114700780c */ /* 0x000fe20003f66270 */
[----:B------:R-:W-:Y:S02]  /*1ba30*/  @P2 FADD.FTZ R51, R60, R51 ;  /* 0x000000333c332221 */ /* 0x000fe40000010000 */
[----:B------:R-:W5:Y:S01]  /*1ba40*/  @P4 LDG.E.CONSTANT R50, desc[UR6][R82.64] ;  /* 0x0000000652324981 */ /* 0x000f62000c1e9900 */
[----:B------:R-:W-:Y:S02]  /*1ba50*/  @P2 F2FP.F16.F32.PACK_AB R58, RZ, R58 ;  /* 0x0000003aff3a223e */ /* 0x000fe400000000ff */
[----:B0-----:R-:W-:-:S02]  /*1ba60*/  @P2 F2FP.F16.F32.PACK_AB R48, RZ, R51 ;  /* 0x00000033ff30223e */ /* 0x001fc400000000ff */
[----:B------:R-:W-:Y:S02]  /*1ba70*/  PRMT R60, R58, 0x7610, R60 ;  /* 0x000076103a3c7816 */ /* 0x000fe4000000003c */
[----:B------:R-:W-:Y:S01]  /*1ba80*/  PRMT R62, R48, 0x7610, R62 ;  /* 0x00007610303e7816 */ /* 0x000fe2000000003e */
[----:B------:R0:W-:Y:S04]  /*1ba90*/  @P2 STG.E desc[UR6][R84.64+0x50], R46 ;  /* 0x0000502e54002986 */ /* 0x0001e8000c101906 */
[----:B------:R-:W5:Y:S04]  /*1baa0*/  @P3 LDG.E.CONSTANT R51, desc[UR6][R82.64] ;  /* 0x0000000652333981 */ /* 0x000f68000c1e9900 */
[----:B------:R-:W-:Y:S04]  /*1bab0*/  @P2 STG.E.U16 desc[UR6][R86.64+0x28], R60 ;  /* 0x0000283c56002986 */ /* 0x000fe8000c101506 */
[----:B------:R0:W-:Y:S04]  /*1bac0*/  @P2 STG.E desc[UR6][R84.64+0x54], R47 ;  /* 0x0000542f54002986 */ /* 0x0001e8000c101906 */
[----:B------:R-:W-:Y:S01]  /*1bad0*/  @P2 STG.E.U16 desc[UR6][R86.64+0x2a], R62 ;  /* 0x00002a3e56002986 */ /* 0x000fe2000c101506 */
[----:B------:R-:W-:-:S03]  /*1bae0*/  ISETP.GE.AND P2, PT, R71, 0x12, PT ;  /* 0x000000124700780c */ /* 0x000fc60003f46270 */
[----:B------:R-:W5:Y:S10]  /*1baf0*/  @P3 LDG.E.CONSTANT R58, desc[UR6][R82.64] ;  /* 0x00000006523a3981 */ /* 0x000f74000c1e9900 */
[----:B-1----:R-:W5:Y:S04]  /*1bb00*/  @P2 LDG.E.CONSTANT R49, desc[UR6][R82.64] ;  /* 0x0000000652312981 */ /* 0x002f68000c1e9900 */
[----:B------:R-:W5:Y:S01]  /*1bb10*/  @P2 LDG.E.CONSTANT R48, desc[UR6][R82.64] ;  /* 0x0000000652302981 */ /* 0x000f62000c1e9900 */
[----:B------:R-:W-:-:S02]  /*1bb20*/  HADD2.F32 R59, -RZ, R101.H0_H0 ;  /* 0x20000065ff3b7230 */ /* 0x000fc40000004100 */
[----:B------:R-:W-:-:S03]  /*1bb30*/  HADD2.F32 R61, -RZ, R101.H1_H1 ;  /* 0x30000065ff3d7230 */ /* 0x000fc60000004100 */
[----:B0-----:R-:W-:-:S04]  /*1bb40*/  FADD.FTZ R46, R59, -R72 ;  /* 0x800000483b2e7221 */ /* 0x001fc80000010000 */
[----:B------:R-:W-:Y:S01]  /*1bb50*/  @P1 FFMA.FTZ R47, R73, -0.69314718246459960938, R46 ;  /* 0xbf317218492f1823 */ /* 0x000fe2000001002e */
[----:B------:R-:W-:Y:S01]  /*1bb60*/  FADD.FTZ R60, R61, -R72 ;  /* 0x800000483d3c7221 */ /* 0x000fe20000010000 */
[----:B------:R-:W-:-:S03]  /*1bb70*/  HADD2.F32 R63, -RZ, R102.H0_H0 ;  /* 0x20000066ff3f7230 */ /* 0x000fc60000004100 */
[----:B------:R-:W-:Y:S02]  /*1bb80*/  @P1 FFMA.FTZ R59, R73, -0.69314718246459960938, R60 ;  /* 0xbf317218493b1823 */ /* 0x000fe4000001003c */
[----:B------:R-:W-:Y:S01]  /*1bb90*/  FADD.FTZ R46, R63, -R72 ;  /* 0x800000483f2e7221 */ /* 0x000fe20000010000 */
[----:B------:R0:W-:Y:S03]  /*1bba0*/  @P1 STG.E desc[UR6][R84.64+0x58], R44 ;  /* 0x0000582c54001986 */ /* 0x0001e6000c101906 */
[----:B------:R-:W-:Y:S01]  /*1bbb0*/  @P6 FFMA.FTZ R46, R73, -0.69314718246459960938, R46 ;  /* 0xbf317218492e6823 */ /* 0x000fe2000001002e */
[----:B---3--:R-:W-:Y:S01]  /*1bbc0*/  @P1 FADD.FTZ R2, R2, R47 ;  /* 0x0000002f02021221 */ /* 0x008fe20000010000 */
[----:B------:R-:W-:-:S04]  /*1bbd0*/  HADD2.F32 R47, -RZ, R102.H1_H1 ;  /* 0x30000066ff2f7230 */ /* 0x000fc80000004100 */
[----:B------:R-:W-:Y:S01]  /*1bbe0*/  @P1 F2FP.F16.F32.PACK_AB R2, RZ, R2 ;  /* 0x00000002ff02123e */ /* 0x000fe200000000ff */
[----:B------:R-:W-:Y:S01]  /*1bbf0*/  FADD.FTZ R60, R47, -R72 ;  /* 0x800000482f3c7221 */ /* 0x000fe20000010000 */
[--C-:B--2---:R-:W-:Y:S02]  /*1bc00*/  @P1 FADD.FTZ R56, R56, R59.reuse ;  /* 0x0000003b38381221 */ /* 0x104fe40000010000 */
[----:B------:R-:W-:Y:S01]  /*1bc10*/  PRMT R59, R2, 0x7610, R59 ;  /* 0x00007610023b7816 */ /* 0x000fe2000000003b */
[----:B------:R-:W-:Y:S02]  /*1bc20*/  @P6 FFMA.FTZ R47, R73, -0.69314718246459960938, R60 ;  /* 0xbf317218492f6823 */ /* 0x000fe4000001003c */
[----:B------:R-:W-:Y:S02]  /*1bc30*/  @P1 F2FP.F16.F32.PACK_AB R56, RZ, R56 ;  /* 0x00000038ff38123e */ /* 0x000fe400000000ff */
[----:B------:R-:W-:Y:S04]  /*1bc40*/  @P1 STG.E.U16 desc[UR6][R86.64+0x2c], R59 ;  /* 0x00002c3b56001986 */ /* 0x000fe8000c101506 */
[----:B------:R1:W-:Y:S04]  /*1bc50*/  @P1 STG.E desc[UR6][R84.64+0x5c], R45 ;  /* 0x00005c2d54001986 */ /* 0x0003e8000c101906 */
[----:B------:R-:W-:Y:S01]  /*1bc60*/  @P1 STG.E.U16 desc[UR6][R86.64+0x2e], R56 ;  /* 0x00002e3856001986 */ /* 0x000fe2000c101506 */
[----:B------:R-:W-:Y:S01]  /*1bc70*/  ISETP.GE.AND P1, PT, R71, 0x13, PT ;  /* 0x000000134700780c */ /* 0x000fe20003f26270 */
[----:B----4-:R-:W-:Y:S01]  /*1bc80*/  @P6 FADD.FTZ R46, R57, R46 ;  /* 0x0000002e392e6221 */ /* 0x010fe20000010000 */
[----:B------:R-:W-:-:S04]  /*1bc90*/  HADD2.F32 R57, -RZ, R103.H1_H1 ;  /* 0x30000067ff397230 */ /* 0x000fc80000004100 */
[----:B------:R-:W-:Y:S01]  /*1bca0*/  @P6 F2FP.F16.F32.PACK_AB R46, RZ, R46 ;  /* 0x0000002eff2e623e */ /* 0x000fe200000000ff */
[----:B------:R2:W-:Y:S01]  /*1bcb0*/  @P6 STG.E desc[UR6][R84.64+0x60], R42 ;  /* 0x0000602a54006986 */ /* 0x0005e2000c101906 */
[----:B------:R-:W-:Y:S01]  /*1bcc0*/  @P6 FADD.FTZ R0, R0, R47 ;  /* 0x0000002f00006221 */ /* 0x000fe20000010000 */
[----:B------:R-:W-:-:S04]  /*1bcd0*/  HADD2.F32 R47, -RZ, R103.H0_H0 ;  /* 0x20000067ff2f7230 */ /* 0x000fc80000004100 */
[----:B------:R-:W-:Y:S01]  /*1bce0*/  @P6 F2FP.F16.F32.PACK_AB R0, RZ, R0 ;  /* 0x00000000ff00623e */ /* 0x000fe200000000ff */
[----:B------:R-:W-:-:S03]  /*1bcf0*/  FADD.FTZ R2, R47, -R72 ;  /* 0x800000482f027221 */ /* 0x000fc60000010000 */
[----:B0-----:R-:W-:Y:S01]  /*1bd00*/  PRMT R44, R0, 0x7610, R44 ;  /* 0x00007610002c7816 */ /* 0x001fe2000000002c */
[----:B------:R-:W-:Y:S01]  /*1bd10*/  FADD.FTZ R0, R57, -R72 ;  /* 0x8000004839007221 */ /* 0x000fe20000010000 */
[--C-:B------:R-:W-:Y:S02]  /*1bd20*/  HADD2.F32 R57, -RZ, R104.reuse.H0_H0 ;  /* 0x20000068ff397230 */ /* 0x100fe40000004100 */
[C---:B-1----:R-:W-:Y:S01]  /*1bd30*/  @P5 FFMA.FTZ R45, R73.reuse, -0.69314718246459960938, R2 ;  /* 0xbf317218492d5823 */ /* 0x042fe20000010002 */
[----:B------:R-:W-:Y:S01]  /*1bd40*/  @P6 STG.E.U16 desc[UR6][R86.64+0x30], R46 ;  /* 0x0000302e56006986 */ /* 0x000fe2000c101506 */
[----:B------:R-:W-:Y:S01]  /*1bd50*/  @P5 FFMA.FTZ R47, R73, -0.69314718246459960938, R0 ;  /* 0xbf317218492f5823 */ /* 0x000fe20000010000 */
[----:B------:R-:W-:Y:S02]  /*1bd60*/  HADD2.F32 R59, -RZ, R104.H1_H1 ;  /* 0x30000068ff3b7230 */ /* 0x000fe40000004100 */
[----:B------:R-:W-:Y:S01]  /*1bd70*/  FADD.FTZ R2, R57, -R72 ;  /* 0x8000004839027221 */ /* 0x000fe20000010000 */
[----:B------:R0:W-:Y:S04]  /*1bd80*/  @P6 STG.E desc[UR6][R84.64+0x64], R43 ;  /* 0x0000642b54006986 */ /* 0x0001e8000c101906 */
[----:B------:R-:W-:Y:S01]  /*1bd90*/  @P6 STG.E.U16 desc[UR6][R86.64+0x32], R44 ;  /* 0x0000322c56006986 */ /* 0x000fe2000c101506 */
[----:B------:R-:W-:-:S03]  /*1bda0*/  ISETP.GE.AND P6, PT, R71, 0x14, PT ;  /* 0x000000144700780c */ /* 0x000fc60003fc6270 */
[----:B------:R-:W3:Y:S01]  /*1bdb0*/  @P1 LDG.E.CONSTANT R0, desc[UR6][R82.64] ;  /* 0x0000000652001981 */ /* 0x000ee2000c1e9900 */
[----:B------:R-:W-:Y:S01]  /*1bdc0*/  @P0 FFMA.FTZ R2, R73, -0.69314718246459960938, R2 ;  /* 0xbf31721849020823 */ /* 0x000fe20000010002 */
[----:B--2---:R-:W-:Y:S01]  /*1bdd0*/  FADD.FTZ R42, R59, -R72 ;  /* 0x800000483b2a7221 */ /* 0x004fe20000010000 */
[----:B-----5:R-:W-:Y:S01]  /*1bde0*/  @P5 FADD.FTZ R45, R54, R45 ;  /* 0x0000002d362d5221 */ /* 0x020fe20000010000 */
[----:B------:R1:W-:Y:S01]  /*1bdf0*/  @P5 STG.E desc[UR6][R84.64+0x68], R40 ;  /* 0x0000682854005986 */ /* 0x0003e2000c101906 */
[----:B0-----:R-:W-:Y:S02]  /*1be00*/  HADD2.F32 R43, -RZ, R105.H0_H0 ;  /* 0x20000069ff2b7230 */ /* 0x001fe40000004100 */
[----:B------:R-:W-:Y:S01]  /*1be10*/  @P5 FADD.FTZ R47, R52, R47 ;  /* 0x0000002f342f5221 */ /* 0x000fe20000010000 */
[----:B------:R-:W-:-:S04]  /*1be20*/  @P5 F2FP.F16.F32.PACK_AB R45, RZ, R45 ;  /* 0x0000002dff2d523e */ /* 0x000fc800000000ff */
[----:B------:R-:W-:Y:S01]  /*1be30*/  PRMT R46, R45, 0x7610, R46 ;  /* 0x000076102d2e7816 */ /* 0x000fe2000000002e */
[----:B-1----:R-:W-:Y:S01]  /*1be40*/  @P0 FFMA.FTZ R40, R73, -0.69314718246459960938, R42 ;  /* 0xbf31721849280823 */ /* 0x002fe2000001002a */
[----:B------:R-:W-:Y:S01]  /*1be50*/  @P5 F2FP.F16.F32.PACK_AB R47, RZ, R47 ;  /* 0x0000002fff2f523e */ /* 0x000fe200000000ff */
[----:B------:R-:W-:Y:S02]  /*1be60*/  FADD.FTZ R44, R43, -R72 ;  /* 0x800000482b2c7221 */ /* 0x000fe40000010000 */
[----:B------:R0:W-:Y:S01]  /*1be70*/  @P5 STG.E.U16 desc[UR6][R86.64+0x34], R46 ;  /* 0x0000342e56005986 */ /* 0x0001e2000c101506 */
[----:B------:R-:W-:Y:S01]  /*1be80*/  @P0 FADD.FTZ R53, R53, R2 ;  /* 0x0000000235350221 */ /* 0x000fe20000010000 */
[----:B------:R-:W-:Y:S02]  /*1be90*/  HADD2.F32 R45, -RZ, R105.H1_H1 ;  /* 0x30000069ff2d7230 */ /* 0x000fe40000004100 */
[----:B------:R-:W2:Y:S01]  /*1bea0*/  @P1 LDG.E.CONSTANT R2, desc[UR6][R82.64] ;  /* 0x0000000652021981 */ /* 0x000ea2000c1e9900 */
[----:B------:R-:W-:-:S03]  /*1beb0*/  @P0 FADD.FTZ R55, R55, R40 ;  /* 0x0000002837370221 */ /* 0x000fc60000010000 */
[----:B------:R1:W-:Y:S01]  /*1bec0*/  @P5 STG.E desc[UR6][R84.64+0x6c], R41 ;  /* 0x00006c2954005986 */ /* 0x0003e2000c101906 */
[----:B------:R-:W-:-:S03]  /*1bed0*/  @P4 FFMA.FTZ R44, R73, -0.69314718246459960938, R44 ;  /* 0xbf317218492c4823 */ /* 0x000fc6000001002c */
[----:B------:R-:W4:Y:S04]  /*1bee0*/  @P6 LDG.E.CONSTANT R40, desc[UR6][R82.64] ;  /* 0x0000000652286981 */ /* 0x000f28000c1e9900 */
[----:B------:R-:W-:Y:S01]  /*1bef0*/  @P5 STG.E.U16 desc[UR6][R86.64+0x36], R47 ;  /* 0x0000362f56005986 */ /* 0x000fe2000c101506 */
[----:B------:R-:W-:Y:S01]  /*1bf00*/  ISETP.GE.AND P5, PT, R71, 0x15, PT ;  /* 0x000000154700780c */ /* 0x000fe20003fa6270 */
[----:B0-----:R-:W-:Y:S01]  /*1bf10*/  FADD.FTZ R46, R45, -R72 ;  /* 0x800000482d2e7221 */ /* 0x001fe20000010000 */
[----:B------:R-:W-:Y:S01]  /*1bf20*/  @P4 FADD.FTZ R44, R3, R44 ;  /* 0x0000002c032c4221 */ /* 0x000fe20000010000 */
[----:B------:R-:W-:Y:S01]  /*1bf30*/  @P0 F2FP.F16.F32.PACK_AB R53, RZ, R53 ;  /* 0x00000035ff35023e */ /* 0x000fe200000000ff */
[----:B------:R-:W-:Y:S02]  /*1bf40*/  HADD2.F32 R43, -RZ, R106.H0_H0 ;  /* 0x2000006aff2b7230 */ /* 0x000fe40000004100 */
[----:B-1----:R-:W-:Y:S01]  /*1bf50*/  @P4 FFMA.FTZ R41, R73, -0.69314718246459960938, R46 ;  /* 0xbf31721849294823 */ /* 0x002fe2000001002e */
[----:B------:R-:W-:Y:S01]  /*1bf60*/  @P0 F2FP.F16.F32.PACK_AB R55, RZ, R55 ;  /* 0x00000037ff37023e */ /* 0x000fe200000000ff */
[----:B------:R-:W5:Y:S01]  /*1bf70*/  @P6 LDG.E.CONSTANT R42, desc[UR6][R82.64] ;  /* 0x00000006522a6981 */ /* 0x000f62000c1e9900 */
[----:B------:R-:W-:-:S03]  /*1bf80*/  @P4 F2FP.F16.F32.PACK_AB R44, RZ, R44 ;  /* 0x0000002cff2c423e */ /* 0x000fc600000000ff */
[----:B------:R0:W-:Y:S01]  /*1bf90*/  @P0 STG.E desc[UR6][R84.64+0x70], R38 ;  /* 0x0000702654000986 */ /* 0x0001e2000c101906 */
[----:B------:R-:W-:Y:S01]  /*1bfa0*/  PRMT R45, R44, 0x7610, R45 ;  /* 0x000076102c2d7816 */ /* 0x000fe2000000002d */
[----:B------:R-:W-:Y:S02]  /*1bfb0*/  FADD.FTZ R44, R43, -R72 ;  /* 0x800000482b2c7221 */ /* 0x000fe40000010000 */
[----:B------:R-:W-:Y:S01]  /*1bfc0*/  @P0 STG.E.U16 desc[UR6][R86.64+0x38], R53 ;  /* 0x0000383556000986 */ /* 0x000fe2000c101506 */
[----:B------:R-:W-:-:S03]  /*1bfd0*/  @P4 FADD.FTZ R41, R50, R41 ;  /* 0x0000002932294221 */ /* 0x000fc60000010000 */
[----:B------:R1:W-:Y:S04]  /*1bfe0*/  @P0 STG.E desc[UR6][R84.64+0x74], R39 ;  /* 0x0000742754000986 */ /* 0x0003e8000c101906 */
[----:B------:R-:W-:Y:S01]  /*1bff0*/  @P0 STG.E.U16 desc[UR6][R86.64+0x3a], R55 ;  /* 0x00003a3756000986 */ /* 0x000fe2000c101506 */
[----:B------:R-:W-:-:S03]  /*1c000*/  ISETP.GE.AND P0, PT, R71, 0x16, PT ;  /* 0x000000164700780c */ /* 0x000fc60003f06270 */
[----:B------:R-:W5:Y:S01]  /*1c010*/  @P5 LDG.E.CONSTANT R3, desc[UR6][R82.64] ;  /* 0x0000000652035981 */ /* 0x000f62000c1e9900 */
[----:B------:R-:W-:Y:S01]  /*1c020*/  @P4 F2FP.F16.F32.PACK_AB R41, RZ, R41 ;  /* 0x00000029ff29423e */ /* 0x000fe200000000ff */
[----:B------:R-:W-:Y:S02]  /*1c030*/  @P3 FFMA.FTZ R44, R73, -0.69314718246459960938, R44 ;  /* 0xbf317218492c3823 */ /* 0x000fe4000001002c */
[----:B0-----:R-:W5:Y:S01]  /*1c040*/  @P5 LDG.E.CONSTANT R38, desc[UR6][R82.64] ;  /* 0x0000000652265981 */ /* 0x001f62000c1e9900 */
[----:B------:R-:W-:Y:S01]  /*1c050*/  PRMT R47, R41, 0x7610, R47 ;  /* 0x00007610292f7816 */ /* 0x000fe2000000002f */
[----:B------:R-:W-:Y:S02]  /*1c060*/  HADD2.F32 R41, -RZ, R106.H1_H1 ;  /* 0x3000006aff297230 */ /* 0x000fe40000004100 */
[----:B------:R-:W-:Y:S01]  /*1c070*/  @P3 FADD.FTZ R44, R51, R44 ;  /* 0x0000002c332c3221 */ /* 0x000fe20000010000 */
[----:B------:R-:W-:Y:S01]  /*1c080*/  @P4 STG.E desc[UR6][R84.64+0x78], R36 ;  /* 0x0000782454004986 */ /* 0x000fe2000c101906 */
[----:B------:R-:W-:-:S02]  /*1c090*/  HADD2.F32 R43, -RZ, R107.H0_H0 ;  /* 0x2000006bff2b7230 */ /* 0x000fc40000004100 */
[----:B------:R-:W-:Y:S01]  /*1c0a0*/  FADD.FTZ R46, R41, -R72 ;  /* 0x80000048292e7221 */ /* 0x000fe20000010000 */
[----:B------:R-:W-:Y:S01]  /*1c0b0*/  @P3 F2FP.F16.F32.PACK_AB R44, RZ, R44 ;  /* 0x0000002cff2c323e */ /* 0x000fe200000000ff */
[----:B------:R0:W-:Y:S04]  /*1c0c0*/  @P4 STG.E.U16 desc[UR6][R86.64+0x3c], R45 ;  /* 0x00003c2d56004986 */ /* 0x0001e8000c101506 */
[----:B-1----:R-:W5:Y:S01]  /*1c0d0*/  @P0 LDG.E.CONSTANT R39, desc[UR6][R82.64] ;  /* 0x0000000652270981 */ /* 0x002f62000c1e9900 */
[----:B------:R-:W-:-:S03]  /*1c0e0*/  @P3 FFMA.FTZ R41, R73, -0.69314718246459960938, R46 ;  /* 0xbf31721849293823 */ /* 0x000fc6000001002e */
[----:B------:R-:W-:Y:S04]  /*1c0f0*/  @P4 STG.E desc[UR6][R84.64+0x7c], R37 ;  /* 0x00007c2554004986 */ /* 0x000fe8000c101906 */
[----:B------:R1:W-:Y:S01]  /*1c100*/  @P4 STG.E.U16 desc[UR6][R86.64+0x3e], R47 ;  /* 0x00003e2f56004986 */ /* 0x0003e2000c101506 */
[----:B------:R-:W-:Y:S01]  /*1c110*/  ISETP.GE.AND P4, PT, R71, 0x17, PT ;  /* 0x000000174700780c */ /* 0x000fe20003f86270 */
[----:B0-----:R-:W-:Y:S02]  /*1c120*/  HADD2.F32 R45, -RZ, R107.H1_H1 ;  /* 0x3000006bff2d7230 */ /* 0x001fe40000004100 */
[----:B------:R-:W-:Y:S01]  /*1c130*/  @P3 FADD.FTZ R41, R58, R41 ;  /* 0x000000293a293221 */ /* 0x000fe20000010000 */
[----:B------:R-:W5:Y:S01]  /*1c140*/  @P0 LDG.E.CONSTANT R36, desc[UR6][R82.64] ;  /* 0x0000000652240981 */ /* 0x000f62000c1e9900 */
[----:B-1----:R-:W-:Y:S01]  /*1c150*/  PRMT R47, R44, 0x7610, R47 ;  /* 0x000076102c2f7816 */ /* 0x002fe2000000002f */
[--C-:B------:R-:W-:Y:S01]  /*1c160*/  FADD.FTZ R44, R43, -R72.reuse ;  /* 0x800000482b2c7221 */ /* 0x100fe20000010000 */
[----:B------:R-:W-:-:S06]  /*1c170*/  FADD.FTZ R46, R45, -R72 ;  /* 0x800000482d2e7221 */ /* 0x000fcc0000010000 */
[----:B------:R-:W5:Y:S01]  /*1c180*/  @P4 LDG.E.CONSTANT R37, desc[UR6][R82.64] ;  /* 0x0000000652254981 */ /* 0x000f62000c1e9900 */
[C---:B------:R-:W-:Y:S01]  /*1c190*/  @P2 FFMA.FTZ R44, R73.reuse, -0.69314718246459960938, R44 ;  /* 0xbf317218492c2823 */ /* 0x040fe2000001002c */
[----:B------:R-:W-:Y:S01]  /*1c1a0*/  @P3 F2FP.F16.F32.PACK_AB R41, RZ, R41 ;  /* 0x00000029ff29323e */ /* 0x000fe200000000ff */
[----:B------:R-:W-:Y:S02]  /*1c1b0*/  @P2 FFMA.FTZ R43, R73, -0.69314718246459960938, R46 ;  /* 0xbf317218492b2823 */ /* 0x000fe4000001002e */
[----:B------:R-:W-:Y:S01]  /*1c1c0*/  @P2 FADD.FTZ R44, R49, R44 ;  /* 0x0000002c312c2221 */ /* 0x000fe20000010000 */
[----:B------:R-:W-:Y:S01]  /*1c1d0*/  PRMT R45, R41, 0x7610, R45 ;  /* 0x00007610292d7816 */ /* 0x000fe2000000002d */
[----:B------:R-:W-:Y:S01]  /*1c1e0*/  @P2 FADD.FTZ R43, R48, R43 ;  /* 0x0000002b302b2221 */ /* 0x000fe20000010000 */
[----:B------:R-:W5:Y:S02]  /*1c1f0*/  @P4 LDG.E.CONSTANT R41, desc[UR6][R82.64] ;  /* 0x0000000652294981 */ /* 0x000f64000c1e9900 */
[----:B------:R-:W-:-:S02]  /*1c200*/  @P2 F2FP.F16.F32.PACK_AB R44, RZ, R44 ;  /* 0x0000002cff2c223e */ /* 0x000fc400000000ff */
[----:B------:R-:W-:Y:S02]  /*1c210*/  @P3 STG.E desc[UR6][R84.64+0x80], R34 ;  /* 0x0000802254003986 */ /* 0x000fe4000c101906 */
[----:B------:R-:W-:Y:S02]  /*1c220*/  PRMT R48, R44, 0x7610, R48 ;  /* 0x000076102c307816 */ /* 0x000fe40000000030 */
[----:B------:R-:W-:Y:S01]  /*1c230*/  @P3 STG.E.U16 desc[UR6][R86.64+0x40], R47 ;  /* 0x0000402f56003986 */ /* 0x000fe2000c101506 */
[----:B------:R-:W-:-:S03]  /*1c240*/  @P2 F2FP.F16.F32.PACK_AB R43, RZ, R43 ;  /* 0x0000002bff2b223e */ /* 0x000fc600000000ff */
[----:B------:R-:W-:Y:S04]  /*1c250*/  @P3 STG.E desc[UR6][R84.64+0x84], R35 ;  /* 0x0000842354003986 */ /* 0x000fe8000c101906 */
[----:B------:R-:W-:Y:S04]  /*1c260*/  @P3 STG.E.U16 desc[UR6][R86.64+0x42], R45 ;  /* 0x0000422d56003986 */ /* 0x000fe8000c101506 */
[----:B------:R-:W-:Y:S01]  /*1c270*/  @P2 STG.E desc[UR6][R84.64+0x88], R32 ;  /* 0x0000882054002986 */ /* 0x000fe2000c101906 */
[----:B------:R-:W-:-:S03]  /*1c280*/  ISETP.GE.AND P3, PT, R71, 0x18, PT ;  /* 0x000000184700780c */ /* 0x000fc60003f66270 */
[----:B------:R-:W-:Y:S04]  /*1c290*/  @P2 STG.E.U16 desc[UR6][R86.64+0x44], R48 ;  /* 0x0000443056002986 */ /* 0x000fe8000c101506 */
[----:B------:R-:W-:Y:S04]  /*1c2a0*/  @P2 STG.E desc[UR6][R84.64+0x8c], R33 ;  /* 0x00008c2154002986 */ /* 0x000fe8000c101906 */
[----:B------:R0:W-:Y:S01]  /*1c2b0*/  @P2 STG.E.U16 desc[UR6][R86.64+0x46], R43 ;  /* 0x0000462b56002986 */ /* 0x0001e2000c101506 */
[----:B------:R-:W-:-:S03]  /*1c2c0*/  ISETP.GE.AND P2, PT, R71, 0x19, PT ;  /* 0x000000194700780c */ /* 0x000fc60003f46270 */
[----:B------:R-:W5:Y:S04]  /*1c2d0*/  @P3 LDG.E.CONSTANT R44, desc[UR6][R82.64] ;  /* 0x00000006522c3981 */ /* 0x000f68000c1e9900 */
[----:B0-----:R-:W5:Y:S06]  /*1c2e0*/  @P3 LDG.E.CONSTANT R43, desc[UR6][R82.64] ;  /* 0x00000006522b3981 */ /* 0x001f6c000c1e9900 */
[----:B------:R-:W5:Y:S04]  /*1c2f0*/  @P2 LDG.E.CONSTANT R34, desc[UR6][R82.64] ;  /* 0x0000000652222981 */ /* 0x000f68000c1e9900 */
[----:B------:R-:W5:Y:S01]  /*1c300*/  @P2 LDG.E.CONSTANT R35, desc[UR6][R82.64] ;  /* 0x0000000652232981 */ /* 0x000f62000c1e9900 */
[----:B------:R-:W-:-:S05]  /*1c310*/  HADD2.F32 R45, -RZ, R108.H0_H0 ;  /* 0x2000006cff2d7230 */ /* 0x000fca0000004100 */
[----:B------:R-:W-:Y:S01]  /*1c320*/  FADD.FTZ R46, R45, -R72 ;  /* 0x800000482d2e7221 */ /* 0x000fe20000010000 */
[----:B------:R-:W-:-:S03]  /*1c330*/  HADD2.F32 R47, -RZ, R108.H1_H1 ;  /* 0x3000006cff2f7230 */ /* 0x000fc60000004100 */
[----:B------:R-:W-:Y:S02]  /*1c340*/  @P1 FFMA.FTZ R45, R73, -0.69314718246459960938, R46 ;  /* 0xbf317218492d1823 */ /* 0x000fe4000001002e */
[----:B------:R-:W-:-:S04]  /*1c350*/  FADD.FTZ R32, R47, -R72 ;  /* 0x800000482f207221 */ /* 0x000fc80000010000 */
[----:B------:R-:W-:Y:S01]  /*1c360*/  @P1 FFMA.FTZ R33, R73, -0.69314718246459960938, R32 ;  /* 0xbf31721849211823 */ /* 0x000fe20000010020 */
[--C-:B------:R-:W-:Y:S01]  /*1c370*/  HADD2.F32 R47, -RZ, R109.reuse.H1_H1 ;  /* 0x3000006dff2f7230 */ /* 0x100fe20000004100 */
[----:B------:R0:W-:Y:S01]  /*1c380*/  @P1 STG.E desc[UR6][R84.64+0x90], R30 ;  /* 0x0000901e54001986 */ /* 0x0001e2000c101906 */
[----:B---3--:R-:W-:Y:S01]  /*1c390*/  @P1 FADD.FTZ R0, R0, R45 ;  /* 0x0000002d00001221 */ /* 0x008fe20000010000 */
[----:B------:R-:W-:-:S05]  /*1c3a0*/  HADD2.F32 R45, -RZ, R109.H0_H0 ;  /* 0x2000006dff2d7230 */ /* 0x000fca0000004100 */
[----:B------:R-:W-:Y:S01]  /*1c3b0*/  FADD.FTZ R32, R45, -R72 ;  /* 0x800000482d207221 */ /* 0x000fe20000010000 */
[----:B------:R-:W-:-:S04]  /*1c3c0*/  @P1 F2FP.F16.F32.PACK_AB R0, RZ, R0 ;  /* 0x00000000ff00123e */ /* 0x000fc800000000ff */
[----:B------:R-:W-:Y:S01]  /*1c3d0*/  PRMT R46, R0, 0x7610, R46 ;  /* 0x00007610002e7816 */ /* 0x000fe2000000002e */
[----:B------:R-:W-:Y:S01]  /*1c3e0*/  FADD.FTZ R0, R47, -R72 ;  /* 0x800000482f007221 */ /* 0x000fe20000010000 */
[----:B------:R-:W-:-:S03]  /*1c3f0*/  HADD2.F32 R47, -RZ, R110.H0_H0 ;  /* 0x2000006eff2f7230 */ /* 0x000fc60000004100 */
[----:B------:R-:W-:Y:S02]  /*1c400*/  @P6 FFMA.FTZ R45, R73, -0.69314718246459960938, R0 ;  /* 0xbf317218492d6823 */ /* 0x000fe40000010000 */
[----:B------:R-:W-:Y:S01]  /*1c410*/  FADD.FTZ R0, R47, -R72 ;  /* 0x800000482f007221 */ /* 0x000fe20000010000 */
[----:B--2---:R-:W-:Y:S01]  /*1c420*/  @P1 FADD.FTZ R2, R2, R33 ;  /* 0x0000002102021221 */ /* 0x004fe20000010000 */
[----:B------:R-:W-:-:S04]  /*1c430*/  @P6 FFMA.FTZ R33, R73, -0.69314718246459960938, R32 ;  /* 0xbf31721849216823 */ /* 0x000fc80000010020 */
[----:B----4-:R-:W-:Y:S01]  /*1c440*/  @P6 FADD.FTZ R33, R40, R33 ;  /* 0x0000002128216221 */ /* 0x010fe20000010000 */
[----:B------:R-:W-:-:S04]  /*1c450*/  @P1 F2FP.F16.F32.PACK_AB R2, RZ, R2 ;  /* 0x00000002ff02123e */ /* 0x000fc800000000ff */
[----:B------:R-:W-:Y:S01]  /*1c460*/  @P6 F2FP.F16.F32.PACK_AB R33, RZ, R33 ;  /* 0x00000021ff21623e */ /* 0x000fe200000000ff */
[----:B------:R-:W-:Y:S03]  /*1c470*/  @P1 STG.E.U16 desc[UR6][R86.64+0x48], R46 ;  /* 0x0000482e56001986 */ /* 0x000fe6000c101506 */
[----:B0-----:R-:W-:Y:S01]  /*1c480*/  PRMT R30, R33, 0x7610, R30 ;  /* 0x00007610211e7816 */ /* 0x001fe2000000001e */
[----:B------:R-:W-:Y:S02]  /*1c490*/  HADD2.F32 R33, -RZ, R110.H1_H1 ;  /* 0x3000006eff217230 */ /* 0x000fe40000004100 */
[----:B------:R-:W-:Y:S01]  /*1c4a0*/  @P5 FFMA.FTZ R0, R73, -0.69314718246459960938, R0 ;  /* 0xbf31721849005823 */ /* 0x000fe20000010000 */
[----:B------:R0:W-:Y:S01]  /*1c4b0*/  @P1 STG.E desc[UR6][R84.64+0x94], R31 ;  /* 0x0000941f54001986 */ /* 0x0001e2000c101906 */
[----:B-----5:R-:W-:-:S03]  /*1c4c0*/  @P6 FADD.FTZ R42, R42, R45 ;  /* 0x0000002d2a2a6221 */ /* 0x020fc60000010000 */
[----:B------:R1:W-:Y:S01]  /*1c4d0*/  @P1 STG.E.U16 desc[UR6][R86.64+0x4a], R2 ;  /* 0x00004a0256001986 */ /* 0x0003e2000c101506 */
[----:B------:R-:W-:Y:S02]  /*1c4e0*/  ISETP.GE.AND P1, PT, R71, 0x1a, PT ;  /* 0x0000001a4700780c */ /* 0x000fe40003f26270 */
[----:B------:R-:W-:Y:S01]  /*1c4f0*/  @P6 F2FP.F16.F32.PACK_AB R42, RZ, R42 ;  /* 0x0000002aff2a623e */ /* 0x000fe200000000ff */
[----:B0-----:R-:W-:Y:S02]  /*1c500*/  HADD2.F32 R31, -RZ, R111.H0_H0 ;  /* 0x2000006fff1f7230 */ /* 0x001fe40000004100 */
[----:B-1----:R-:W-:Y:S01]  /*1c510*/  FADD.FTZ R2, R33, -R72 ;  /* 0x8000004821027221 */ /* 0x002fe20000010000 */
[----:B------:R-:W-:-:S03]  /*1c520*/  @P5 FADD.FTZ R0, R3, R0 ;  /* 0x0000000003005221 */ /* 0x000fc60000010000 */
[----:B------:R-:W-:Y:S01]  /*1c530*/  @P5 FFMA.FTZ R3, R73, -0.69314718246459960938, R2 ;  /* 0xbf31721849035823 */ /* 0x000fe20000010002 */
[----:B------:R0:W-:Y:S01]  /*1c540*/  @P6 STG.E desc[UR6][R84.64+0x98], R28 ;  /* 0x0000981c54006986 */ /* 0x0001e2000c101906 */
[----:B------:R-:W-:Y:S01]  /*1c550*/  FADD.FTZ R2, R31, -R72 ;  /* 0x800000481f027221 */ /* 0x000fe20000010000 */
[----:B------:R-:W-:Y:S02]  /*1c560*/  @P5 F2FP.F16.F32.PACK_AB R0, RZ, R0 ;  /* 0x00000000ff00523e */ /* 0x000fe400000000ff */
[----:B------:R-:W-:Y:S01]  /*1c570*/  @P6 STG.E.U16 desc[UR6][R86.64+0x4c], R30 ;  /* 0x00004c1e56006986 */ /* 0x000fe2000c101506 */
[----:B------:R-:W-:Y:S01]  /*1c580*/  @P5 FADD.FTZ R3, R38, R3 ;  /* 0x0000000326035221 */ /* 0x000fe20000010000 */
[----:B------:R-:W-:Y:S02]  /*1c590*/  HADD2.F32 R31, -RZ, R111.H1_H1 ;  /* 0x3000006fff1f7230 */ /* 0x000fe40000004100 */
[----:B------:R1:W-:Y:S04]  /*1c5a0*/  @P6 STG.E desc[UR6][R84.64+0x9c], R29 ;  /* 0x00009c1d54006986 */ /* 0x0003e8000c101906 */
[----:B------:R-:W-:Y:S01]  /*1c5b0*/  @P6 STG.E.U16 desc[UR6][R86.64+0x4e], R42 ;  /* 0x00004e2a56006986 */ /* 0x000fe2000c101506 */
[----:B0-----:R-:W-:Y:S01]  /*1c5c0*/  PRMT R28, R0, 0x7610, R28 ;  /* 0x00007610001c7816 */ /* 0x001fe2000000001c */
[----:B------:R-:W-:Y:S01]  /*1c5d0*/  @P0 FFMA.FTZ R0, R73, -0.69314718246459960938, R2 ;  /* 0xbf31721849000823 */ /* 0x000fe20000010002 */
[----:B------:R-:W-:Y:S01]  /*1c5e0*/  ISETP.GE.AND P6, PT, R71, 0x1b, PT ;  /* 0x0000001b4700780c */ /* 0x000fe20003fc6270 */
[----:B------:R-:W-:Y:S01]  /*1c5f0*/  FADD.FTZ R2, R31, -R72 ;  /* 0x800000481f027221 */ /* 0x000fe20000010000 */
[----:B------:R-:W-:Y:S01]  /*1c600*/  @P5 F2FP.F16.F32.PACK_AB R3, RZ, R3 ;  /* 0x00000003ff03523e */ /* 0x000fe200000000ff */
[----:B------:R-:W-:Y:S01]  /*1c610*/  @P0 FADD.FTZ R0, R39, R0 ;  /* 0x0000000027000221 */ /* 0x000fe20000010000 */
[----:B------:R-:W2:Y:S01]  /*1c620*/  @P1 LDG.E.CONSTANT R31, desc[UR6][R82.64] ;  /* 0x00000006521f1981 */ /* 0x000ea2000c1e9900 */
[--C-:B-1----:R-:W-:Y:S01]  /*1c630*/  HADD2.F32 R29, -RZ, R112.reuse.H0_H0 ;  /* 0x20000070ff1d7230 */ /* 0x102fe20000004100 */
[----:B------:R-:W-:Y:S01]  /*1c640*/  PRMT R30, R3, 0x7610, R30 ;  /* 0x00007610031e7816 */ /* 0x000fe2000000001e */
[----:B------:R-:W-:Y:S01]  /*1c650*/  @P0 FFMA.FTZ R3, R73, -0.69314718246459960938, R2 ;  /* 0xbf31721849030823 */ /* 0x000fe20000010002 */
[----:B------:R-:W-:Y:S01]  /*1c660*/  @P0 F2FP.F16.F32.PACK_AB R0, RZ, R0 ;  /* 0x00000000ff00023e */ /* 0x000fe200000000ff */
[----:B------:R-:W3:Y:S01]  /*1c670*/  @P1 LDG.E.CONSTANT R33, desc[UR6][R82.64] ;  /* 0x0000000652211981 */ /* 0x000ee2000c1e9900 */
[----:B------:R-:W-:Y:S01]  /*1c680*/  FADD.FTZ R2, R29, -R72 ;  /* 0x800000481d027221 */ /* 0x000fe20000010000 */
[----:B------:R-:W-:-:S02]  /*1c690*/  HADD2.F32 R29, -RZ, R112.H1_H1 ;  /* 0x30000070ff1d7230 */ /* 0x000fc40000004100 */
[----:B------:R0:W-:Y:S04]  /*1c6a0*/  @P5 STG.E desc[UR6][R84.64+0xa0], R26 ;  /* 0x0000a01a54005986 */ /* 0x0001e8000c101906 */
[----:B------:R1:W-:Y:S01]  /*1c6b0*/  @P5 STG.E.U16 desc[UR6][R86.64+0x50], R28 ;  /* 0x0000501c56005986 */ /* 0x0003e2000c101506 */
[----:B------:R-:W-:Y:S01]  /*1c6c0*/  @P0 FADD.FTZ R3, R36, R3 ;  /* 0x0000000324030221 */ /* 0x000fe20000010000 */
[----:B------:R-:W-:Y:S02]  /*1c6d0*/  @P4 FFMA.FTZ R2, R73, -0.69314718246459960938, R2 ;  /* 0xbf31721849024823 */ /* 0x000fe40000010002 */
[----:B0-----:R-:W4:Y:S01]  /*1c6e0*/  @P6 LDG.E.CONSTANT R26, desc[UR6][R82.64] ;  /* 0x00000006521a6981 */ /* 0x001f22000c1e9900 */
[----:B-1----:R-:W-:Y:S01]  /*1c6f0*/  PRMT R28, R0, 0x7610, R28 ;  /* 0x00007610001c7816 */ /* 0x002fe2000000001c */
[----:B------:R-:W-:-:S02]  /*1c700*/  FADD.FTZ R0, R29, -R72 ;  /* 0x800000481d007221 */ /* 0x000fc40000010000 */
[----:B------:R0:W-:Y:S02]  /*1c710*/  @P5 STG.E desc[UR6][R84.64+0xa4], R27 ;  /* 0x0000a41b54005986 */ /* 0x0001e4000c101906 */
[----:B------:R-:W-:Y:S02]  /*1c720*/  @P4 FFMA.FTZ R0, R73, -0.69314718246459960938, R0 ;  /* 0xbf31721849004823 */ /* 0x000fe40000010000 */
[----:B------:R-:W-:Y:S01]  /*1c730*/  @P5 STG.E.U16 desc[UR6][R86.64+0x52], R30 ;  /* 0x0000521e56005986 */ /* 0x000fe2000c101506 */
[----:B------:R-:W-:Y:S01]  /*1c740*/  @P4 FADD.FTZ R2, R37, R2 ;  /* 0x0000000225024221 */ /* 0x000fe20000010000 */
[----:B------:R-:W-:Y:S01]  /*1c750*/  @P0 F2FP.F16.F32.PACK_AB R3, RZ, R3 ;  /* 0x00000003ff03023e */ /* 0x000fe200000000ff */
[----:B------:R-:W-:Y:S01]  /*1c760*/  @P4 FADD.FTZ R0, R41, R0 ;  /* 0x0000000029004221 */ /* 0x000fe20000010000 */
[----:B------:R1:W-:Y:S04]  /*1c770*/  @P0 STG.E desc[UR6][R84.64+0xa8], R24 ;  /* 0x0000a81854000986 */ /* 0x0003e8000c101906 */
[----:B------:R-:W5:Y:S01]  /*1c780*/  @P6 LDG.E.CONSTANT R29, desc[UR6][R82.64] ;  /* 0x00000006521d6981 */ /* 0x000f62000c1e9900 */
[----:B0-----:R-:W-:-:S03]  /*1c790*/  PRMT R27, R3, 0x7610, R27 ;  /* 0x00007610031b7816 */ /* 0x001fc6000000001b */
[----:B------:R0:W-:Y:S01]  /*1c7a0*/  @P0 STG.E.U16 desc[UR6][R86.64+0x54], R28 ;  /* 0x0000541c56000986 */ /* 0x0001e2000c101506 */
[----:B------:R-:W-:Y:S01]  /*1c7b0*/  @P4 F2FP.F16.F32.PACK_AB R0, RZ, R0 ;  /* 0x00000000ff00423e */ /* 0x000fe200000000ff */
[--C-:B------:R-:W-:Y:S02]  /*1c7c0*/  HADD2.F32 R3, -RZ, R113.reuse.H0_H0 ;  /* 0x20000071ff037230 */ /* 0x100fe40000004100 */
[----:B------:R0:W-:Y:S01]  /*1c7d0*/  @P0 STG.E desc[UR6][R84.64+0xac], R25 ;  /* 0x0000ac1954000986 */ /* 0x0001e2000c101906 */
[----:B------:R-:W-:Y:S02]  /*1c7e0*/  @P4 F2FP.F16.F32.PACK_AB R2, RZ, R2 ;  /* 0x00000002ff02423e */ /* 0x000fe400000000ff */
[----:B------:R-:W-:Y:S01]  /*1c7f0*/  ISETP.GE.AND P5, PT, R71, 0x1c, PT ;  /* 0x0000001c4700780c */ /* 0x000fe20003fa6270 */
[----:B------:R0:W-:Y:S01]  /*1c800*/  @P0 STG.E.U16 desc[UR6][R86.64+0x56], R27 ;  /* 0x0000561b56000986 */ /* 0x0001e2000c101506 */
[----:B-1----:R-:W-:Y:S01]  /*1c810*/  PRMT R24, R2, 0x7610, R24 ;  /* 0x0000761002187816 */ /* 0x002fe20000000018 */
[----:B------:R-:W-:Y:S01]  /*1c820*/  FADD.FTZ R2, R3, -R72 ;  /* 0x8000004803027221 */ /* 0x000fe20000010000 */
[----:B0-----:R-:W-:Y:S01]  /*1c830*/  PRMT R28, R0, 0x7610, R28 ;  /* 0x00007610001c7816 */ /* 0x001fe2000000001c */
[----:B------:R-:W-:Y:S01]  /*1c840*/  HADD2.F32 R25, -RZ, R113.H1_H1 ;  /* 0x30000071ff197230 */ /* 0x000fe20000004100 */
[----:B------:R-:W-:-:S07]  /*1c850*/  ISETP.GE.AND P0, PT, R71, 0x1d, PT ;  /* 0x0000001d4700780c */ /* 0x000fce0003f06270 */
[----:B------:R-:W5:Y:S01]  /*1c860*/  @P5 LDG.E.CONSTANT R39, desc[UR6][R82.64] ;  /* 0x0000000652275981 */ /* 0x000f62000c1e9900 */
[----:B------:R-:W-:Y:S01]  /*1c870*/  FADD.FTZ R0, R25, -R72 ;  /* 0x8000004819007221 */ /* 0x000fe20000010000 */
[--C-:B------:R-:W-:Y:S02]  /*1c880*/  HADD2.F32 R25, -RZ, R114.reuse.H0_H0 ;  /* 0x20000072ff197230 */ /* 0x100fe40000004100 */
[----:B------:R-:W-:Y:S01]  /*1c890*/  @P3 FFMA.FTZ R3, R73, -0.69314718246459960938, R2 ;  /* 0xbf31721849033823 */ /* 0x000fe20000010002 */
[----:B------:R0:W-:Y:S01]  /*1c8a0*/  @P4 STG.E desc[UR6][R84.64+0xb0], R22 ;  /* 0x0000b01654004986 */ /* 0x0001e2000c101906 */
[----:B------:R-:W-:Y:S02]  /*1c8b0*/  HADD2.F32 R27, -RZ, R114.H1_H1 ;  /* 0x30000072ff1b7230 */ /* 0x000fe40000004100 */
[----:B------:R-:W-:Y:S01]  /*1c8c0*/  FADD.FTZ R2, R25, -R72 ;  /* 0x8000004819027221 */ /* 0x000fe20000010000 */
[----:B------:R-:W-:Y:S01]  /*1c8d0*/  @P4 STG.E.U16 desc[UR6][R86.64+0x58], R24 ;  /* 0x0000581856004986 */ /* 0x000fe2000c101506 */
[----:B------:R-:W-:-:S03]  /*1c8e0*/  @P3 FFMA.FTZ R0, R73, -0.69314718246459960938, R0 ;  /* 0xbf31721849003823 */ /* 0x000fc60000010000 */
[----:B------:R1:W-:Y:S01]  /*1c8f0*/  @P4 STG.E desc[UR6][R84.64+0xb4], R23 ;  /* 0x0000b41754004986 */ /* 0x0003e2000c101906 */
[----:B------:R-:W-:Y:S01]  /*1c900*/  @P3 FADD.FTZ R3, R44, R3 ;  /* 0x000000032c033221 */ /* 0x000fe20000010000 */
[----:B0-----:R-:W-:Y:S02]  /*1c910*/  FADD.FTZ R22, R27, -R72 ;  /* 0x800000481b167221 */ /* 0x001fe40000010000 */
[----:B------:R-:W-:Y:S01]  /*1c920*/  @P4 STG.E.U16 desc[UR6][R86.64+0x5a], R28 ;  /* 0x00005a1c56004986 */ /* 0x000fe2000c101506 */
[----:B------:R-:W-:-:S03]  /*1c930*/  ISETP.GE.AND P4, PT, R71, 0x1e, PT ;  /* 0x0000001e4700780c */ /* 0x000fc60003f86270 */
[----:B------:R-:W5:Y:S01]  /*1c940*/  @P5 LDG.E.CONSTANT R37, desc[UR6][R82.64] ;  /* 0x0000000652255981 */ /* 0x000f62000c1e9900 */
[----:B-1----:R-:W-:-:S03]  /*1c950*/  @P2 FFMA.FTZ R23, R73, -0.69314718246459960938, R2 ;  /* 0xbf31721849172823 */ /* 0x002fc60000010002 */
[----:B------:R-:W5:Y:S01]  /*1c960*/  @P0 LDG.E.CONSTANT R24, desc[UR6][R82.64] ;  /* 0x0000000652180981 */ /* 0x000f62000c1e9900 */
[----:B------:R-:W-:Y:S01]  /*1c970*/  @P3 FADD.FTZ R0, R43, R0 ;  /* 0x000000002b003221 */ /* 0x000fe20000010000 */
[----:B------:R-:W-:Y:S01]  /*1c980*/  @P2 FADD.FTZ R23, R34, R23 ;  /* 0x0000001722172221 */ /* 0x000fe20000010000 */
[----:B------:R-:W-:Y:S01]  /*1c990*/  @P2 FFMA.FTZ R2, R73, -0.69314718246459960938, R22 ;  /* 0xbf31721849022823 */ /* 0x000fe20000010016 */
[----:B------:R-:W-:Y:S01]  /*1c9a0*/  @P3 F2FP.F16.F32.PACK_AB R3, RZ, R3 ;  /* 0x00000003ff03323e */ /* 0x000fe200000000ff */
[----:B------:R-:W5:Y:S02]  /*1c9b0*/  @P0 LDG.E.CONSTANT R25, desc[UR6][R82.64] ;  /* 0x0000000652190981 */ /* 0x000f64000c1e9900 */
[----:B------:R-:W-:Y:S01]  /*1c9c0*/  @P2 F2FP.F16.F32.PACK_AB R23, RZ, R23 ;  /* 0x00000017ff17223e */ /* 0x000fe200000000ff */
[----:B------:R-:W-:Y:S01]  /*1c9d0*/  @P2 FADD.FTZ R2, R35, R2 ;  /* 0x0000000223022221 */ /* 0x000fe20000010000 */
[----:B------:R-:W-:Y:S01]  /*1c9e0*/  @P3 F2FP.F16.F32.PACK_AB R0, RZ, R0 ;  /* 0x00000000ff00323e */ /* 0x000fe200000000ff */
[----:B------:R-:W-:Y:S01]  /*1c9f0*/  @P3 STG.E desc[UR6][R84.64+0xb8], R20 ;  /* 0x0000b81454003986 */ /* 0x000fe2000c101906 */
[----:B------:R-:W-:-:S02]  /*1ca00*/  PRMT R43, R23, 0x7610, R43 ;  /* 0x00007610172b7816 */ /* 0x000fc4000000002b */
[----:B------:R-:W-:Y:S01]  /*1ca10*/  @P2 F2FP.F16.F32.PACK_AB R2, RZ, R2 ;  /* 0x00000002ff02223e */ /* 0x000fe200000000ff */
[----:B------:R-:W-:Y:S04]  /*1ca20*/  @P3 STG.E.U16 desc[UR6][R86.64+0x5c], R3 ;  /* 0x00005c0356003986 */ /* 0x000fe8000c101506 */
[----:B------:R0:W-:Y:S04]  /*1ca30*/  @P3 STG.E desc[UR6][R84.64+0xbc], R21 ;  /* 0x0000bc1554003986 */ /* 0x0001e8000c101906 */
[----:B------:R-:W-:Y:S01]  /*1ca40*/  @P3 STG.E.U16 desc[UR6][R86.64+0x5e], R0 ;  /* 0x00005e0056003986 */ /* 0x000fe2000c101506 */
[----:B------:R-:W-:-:S03]  /*1ca50*/  ISETP.GE.AND P3, PT, R71, 0x1f, PT ;  /* 0x0000001f4700780c */ /* 0x000fc60003f66270 */
[----:B------:R-:W-:Y:S04]  /*1ca60*/  @P2 STG.E desc[UR6][R84.64+0xc0], R18 ;  /* 0x0000c01254002986 */ /* 0x000fe8000c101906 */
[----:B------:R-:W5:Y:S04]  /*1ca70*/  @P4 LDG.E.CONSTANT R23, desc[UR6][R82.64] ;  /* 0x0000000652174981 */ /* 0x000f68000c1e9900 */
[----:B------:R-:W-:Y:S04]  /*1ca80*/  @P2 STG.E.U16 desc[UR6][R86.64+0x60], R43 ;  /* 0x0000602b56002986 */ /* 0x000fe8000c101506 */
[----:B------:R1:W-:Y:S04]  /*1ca90*/  @P2 STG.E desc[UR6][R84.64+0xc4], R19 ;  /* 0x0000c41354002986 */ /* 0x0003e8000c101906 */
[----:B------:R1:W-:Y:S01]  /*1caa0*/  @P2 STG.E.U16 desc[UR6][R86.64+0x62], R2 ;  /* 0x0000620256002986 */ /* 0x0003e2000c101506 */
[----:B------:R-:W-:-:S03]  /*1cab0*/  ISETP.GE.AND P2, PT, R71, 0x20, PT ;  /* 0x000000204700780c */ /* 0x000fc60003f46270 */
[----:B0-----:R-:W5:Y:S04]  /*1cac0*/  @P4 LDG.E.CONSTANT R21, desc[UR6][R82.64] ;  /* 0x0000000652154981 */ /* 0x001f68000c1e9900 */
[----:B------:R-:W5:Y:S04]  /*1cad0*/  @P3 LDG.E.CONSTANT R20, desc[UR6][R82.64] ;  /* 0x0000000652143981 */ /* 0x000f68000c1e9900 */
[----:B------:R-:W5:Y:S04]  /*1cae0*/  @P3 LDG.E.CONSTANT R27, desc[UR6][R82.64] ;  /* 0x00000006521b3981 */ /* 0x000f68000c1e9900 */
[----:B------:R-:W5:Y:S01]  /*1caf0*/  @P2 LDG.E.CONSTANT R35, desc[UR6][R82.64] ;  /* 0x0000000652232981 */ /* 0x000f62000c1e9900 */
[----:B------:R-:W-:-:S02]  /*1cb00*/  HADD2.F32 R3, -RZ, R115.H0_H0 ;  /* 0x20000073ff037230 */ /* 0x000fc40000004100 */
[----:B-1----:R-:W-:-:S03]  /*1cb10*/  HADD2.F32 R19, -RZ, R116.H0_H0 ;  /* 0x20000074ff137230 */ /* 0x002fc60000004100 */
[----:B------:R-:W-:Y:S01]  /*1cb20*/  FADD.FTZ R0, R3, -R72 ;  /* 0x8000004803007221 */ /* 0x000fe20000010000 */
[----:B------:R-:W-:-:S03]  /*1cb30*/  HADD2.F32 R3, -RZ, R115.H1_H1 ;  /* 0x30000073ff037230 */ /* 0x000fc60000004100 */
[----:B------:R-:W-:Y:S01]  /*1cb40*/  @P1 FFMA.FTZ R0, R73, -0.69314718246459960938, R0 ;  /* 0xbf31721849001823 */ /* 0x000fe20000010000 */
[--C-:B------:R-:W-:Y:S01]  /*1cb50*/  FADD.FTZ R18, R19, -R72.reuse ;  /* 0x8000004813127221 */ /* 0x100fe20000010000 */
[----:B------:R-:W-:Y:S01]  /*1cb60*/  FADD.FTZ R2, R3, -R72 ;  /* 0x8000004803027221 */ /* 0x000fe20000010000 */
[----:B------:R-:W-:Y:S02]  /*1cb70*/  HADD2.F32 R19, -RZ, R116.H1_H1 ;  /* 0x30000074ff137230 */ /* 0x000fe40000004100 */
[C---:B------:R-:W-:Y:S01]  /*1cb80*/  @P6 FFMA.FTZ R3, R73.reuse, -0.69314718246459960938, R18 ;  /* 0xbf31721849036823 */ /* 0x040fe20000010012 */
[----:B------:R-:W-:Y:S01]  /*1cb90*/  @P1 FFMA.FTZ R2, R73, -0.69314718246459960938, R2 ;  /* 0xbf31721849021823 */ /* 0x000fe20000010002 */
[----:B------:R-:W-:Y:S01]  /*1cba0*/  @P1 STG.E desc[UR6][R84.64+0xc8], R16 ;  /* 0x0000c81054001986 */ /* 0x000fe2000c101906 */
[----:B--2---:R-:W-:-:S05]  /*1cbb0*/  @P1 FADD.FTZ R0, R31, R0 ;  /* 0x000000001f001221 */ /* 0x004fca0000010000 */
[----:B------:R-:W-:Y:S01]  /*1cbc0*/  @P1 F2FP.F16.F32.PACK_AB R0, RZ, R0 ;  /* 0x00000000ff00123e */ /* 0x000fe200000000ff */
[----:B---3--:R-:W-:-:S03]  /*1cbd0*/  @P1 FADD.FTZ R2, R33, R2 ;  /* 0x0000000221021221 */ /* 0x008fc60000010000 */
[----:B------:R-:W-:Y:S01]  /*1cbe0*/  PRMT R43, R0, 0x7610, R43 ;  /* 0x00007610002b7816 */ /* 0x000fe2000000002b */
[----:B------:R-:W-:Y:S01]  /*1cbf0*/  FADD.FTZ R0, R19, -R72 ;  /* 0x8000004813007221 */ /* 0x000fe20000010000 */
[----:B------:R-:W-:-:S03]  /*1cc00*/  @P1 F2FP.F16.F32.PACK_AB R2, RZ, R2 ;  /* 0x00000002ff02123e */ /* 0x000fc600000000ff */
[----:B------:R-:W-:Y:S01]  /*1cc10*/  @P6 FFMA.FTZ R0, R73, -0.69314718246459960938, R0 ;  /* 0xbf31721849006823 */ /* 0x000fe20000010000 */
[----:B----4-:R-:W-:-:S05]  /*1cc20*/  @P6 FADD.FTZ R3, R26, R3 ;  /* 0x000000031a036221 */ /* 0x010fca0000010000 */
[----:B------:R-:W-:-:S04]  /*1cc30*/  @P6 F2FP.F16.F32.PACK_AB R3, RZ, R3 ;  /* 0x00000003ff03623e */ /* 0x000fc800000000ff */
[----:B------:R-:W-:Y:S01]  /*1cc40*/  PRMT R22, R3, 0x7610, R22 ;  /* 0x0000761003167816 */ /* 0x000fe20000000016 */
[----:B------:R-:W-:Y:S01]  /*1cc50*/  HADD2.F32 R3, -RZ, R117.H0_H0 ;  /* 0x20000075ff037230 */ /* 0x000fe20000004100 */
[----:B------:R-:W-:Y:S01]  /*1cc60*/  PRMT R18, R2, 0x7610, R18 ;  /* 0x0000761002127816 */ /* 0x000fe20000000012 */
[----:B-----5:R-:W-:-:S03]  /*1cc70*/  @P6 FADD.FTZ R0, R29, R0 ;  /* 0x000000001d006221 */ /* 0x020fc60000010000 */
[--C-:B------:R-:W-:Y:S01]  /*1cc80*/  FADD.FTZ R2, R3, -R72.reuse ;  /* 0x8000004803027221 */ /* 0x100fe20000010000 */
[----:B------:R-:W-:Y:S01]  /*1cc90*/  HADD2.F32 R3, -RZ, R117.H1_H1 ;  /* 0x30000075ff037230 */ /* 0x000fe20000004100 */
[----:B------:R-:W-:Y:S01]  /*1cca0*/  @P6 F2FP.F16.F32.PACK_AB R0, RZ, R0 ;  /* 0x00000000ff00623e */ /* 0x000fe200000000ff */
[----:B------:R0:W-:Y:S04]  /*1ccb0*/  @P1 STG.E.U16 desc[UR6][R86.64+0x64], R43 ;  /* 0x0000642b56001986 */ /* 0x0001e8000c101506 */
[----:B------:R1:W-:Y:S04]  /*1ccc0*/  @P1 STG.E desc[UR6][R84.64+0xcc], R17 ;  /* 0x0000cc1154001986 */ /* 0x0003e8000c101906 */
[----:B------:R-:W-:Y:S01]  /*1ccd0*/  @P1 STG.E.U16 desc[UR6][R86.64+0x66], R18 ;  /* 0x0000661256001986 */ /* 0x000fe2000c101506 */
[----:B0-----:R-:W-:Y:S01]  /*1cce0*/  PRMT R43, R0, 0x7610, R43 ;  /* 0x00007610002b7816 */ /* 0x001fe2000000002b */
[----:B------:R-:W-:Y:S01]  /*1ccf0*/  FADD.FTZ R0, R3, -R72 ;  /* 0x8000004803007221 */ /* 0x000fe20000010000 */
[--C-:B-1----:R-:W-:Y:S01]  /*1cd00*/  HADD2.F32 R17, -RZ, R118.reuse.H0_H0 ;  /* 0x20000076ff117230 */ /* 0x102fe20000004100 */
[----:B------:R0:W-:Y:S02]  /*1cd10*/  @P6 STG.E desc[UR6][R84.64+0xd0], R14 ;  /* 0x0000d00e54006986 */ /* 0x0001e4000c101906 */
[C---:B------:R-:W-:Y:S01]  /*1cd20*/  @P5 FFMA.FTZ R0, R73.reuse, -0.69314718246459960938, R0 ;  /* 0xbf31721849005823 */ /* 0x040fe20000010000 */
[----:B------:R-:W-:Y:S01]  /*1cd30*/  @P5 FFMA.FTZ R2, R73, -0.69314718246459960938, R2 ;  /* 0xbf31721849025823 */ /* 0x000fe20000010002 */
[----:B------:R-:W-:-:S02]  /*1cd40*/  HADD2.F32 R19, -RZ, R118.H1_H1 ;  /* 0x30000076ff137230 */ /* 0x000fc40000004100 */
[----:B------:R-:W-:Y:S01]  /*1cd50*/  @P5 FADD.FTZ R0, R39, R0 ;  /* 0x0000000027005221 */ /* 0x000fe20000010000 */
[----:B------:R-:W-:Y:S01]  /*1cd60*/  @P6 STG.E.U16 desc[UR6][R86.64+0x68], R22 ;  /* 0x0000681656006986 */ /* 0x000fe2000c101506 */
[----:B0-----:R-:W-:-:S03]  /*1cd70*/  FADD.FTZ R14, R17, -R72 ;  /* 0x80000048110e7221 */ /* 0x001fc60000010000 */
[----:B------:R0:W-:Y:S01]  /*1cd80*/  @P6 STG.E desc[UR6][R84.64+0xd4], R15 ;  /* 0x0000d40f54006986 */ /* 0x0001e2000c101906 */
[----:B------:R-:W-:Y:S01]  /*1cd90*/  @P0 FFMA.FTZ R3, R73, -0.69314718246459960938, R14 ;  /* 0xbf31721849030823 */ /* 0x000fe2000001000e */
[----:B------:R-:W-:Y:S01]  /*1cda0*/  @P5 F2FP.F16.F32.PACK_AB R0, RZ, R0 ;  /* 0x00000000ff00523e */ /* 0x000fe200000000ff */
[----:B------:R-:W-:Y:S01]  /*1cdb0*/  FADD.FTZ R16, R19, -R72 ;  /* 0x8000004813107221 */ /* 0x000fe20000010000 */
[----:B------:R1:W-:Y:S01]  /*1cdc0*/  @P6 STG.E.U16 desc[UR6][R86.64+0x6a], R43 ;  /* 0x00006a2b56006986 */ /* 0x0003e2000c101506 */
[----:B------:R-:W-:Y:S01]  /*1cdd0*/  @P5 FADD.FTZ R2, R37, R2 ;  /* 0x0000000225025221 */ /* 0x000fe20000010000 */
[--C-:B0-----:R-:W-:Y:S02]  /*1cde0*/  HADD2.F32 R15, -RZ, R119.reuse.H0_H0 ;  /* 0x20000077ff0f7230 */ /* 0x101fe40000004100 */
[----:B------:R-:W-:Y:S02]  /*1cdf0*/  @P0 FADD.FTZ R3, R24, R3 ;  /* 0x0000000318030221 */ /* 0x000fe40000010000 */
[----:B------:R-:W-:Y:S01]  /*1ce00*/  @P5 F2FP.F16.F32.PACK_AB R2, RZ, R2 ;  /* 0x00000002ff02523e */ /* 0x000fe200000000ff */
[----:B------:R-:W-:Y:S01]  /*1ce10*/  @P0 FFMA.FTZ R14, R73, -0.69314718246459960938, R16 ;  /* 0xbf317218490e0823 */ /* 0x000fe20000010010 */
[----:B-1----:R-:W-:Y:S01]  /*1ce20*/  PRMT R43, R0, 0x7610, R43 ;  /* 0x00007610002b7816 */ /* 0x002fe2000000002b */
[----:B------:R-:W-:Y:S01]  /*1ce30*/  FADD.FTZ R0, R15, -R72 ;  /* 0x800000480f007221 */ /* 0x000fe20000010000 */
[----:B------:R-:W-:Y:S01]  /*1ce40*/  @P0 F2FP.F16.F32.PACK_AB R3, RZ, R3 ;  /* 0x00000003ff03023e */ /* 0x000fe200000000ff */
[----:B------:R-:W-:Y:S01]  /*1ce50*/  @P5 STG.E desc[UR6][R84.64+0xd8], R12 ;  /* 0x0000d80c54005986 */ /* 0x000fe2000c101906 */
[----:B------:R-:W-:Y:S01]  /*1ce60*/  @P0 FADD.FTZ R14, R25, R14 ;  /* 0x0000000e190e0221 */ /* 0x000fe20000010000 */
[----:B------:R-:W-:Y:S01]  /*1ce70*/  @P4 FFMA.FTZ R0, R73, -0.69314718246459960938, R0 ;  /* 0xbf31721849004823 */ /* 0x000fe20000010000 */
[----:B------:R-:W-:Y:S01]  /*1ce80*/  PRMT R16, R3, 0x7610, R16 ;  /* 0x0000761003107816 */ /* 0x000fe20000000010 */
[----:B------:R0:W-:Y:S01]  /*1ce90*/  @P5 STG.E.U16 desc[UR6][R86.64+0x6c], R2 ;  /* 0x00006c0256005986 */ /* 0x0001e2000c101506 */
[----:B------:R-:W-:-:S03]  /*1cea0*/  HADD2.F32 R3, -RZ, R119.H1_H1 ;  /* 0x30000077ff037230 */ /* 0x000fc60000004100 */
[----:B------:R1:W-:Y:S01]  /*1ceb0*/  @P5 STG.E desc[UR6][R84.64+0xdc], R13 ;  /* 0x0000dc0d54005986 */ /* 0x0003e2000c101906 */
[----:B------:R-:W-:Y:S01]  /*1cec0*/  @P0 F2FP.F16.F32.PACK_AB R14, RZ, R14 ;  /* 0x0000000eff0e023e */ /* 0x000fe200000000ff */
[--C-:B------:R-:W-:Y:S02]  /*1ced0*/  HADD2.F32 R15, -RZ, R90.reuse.H1_H1 ;  /* 0x3000005aff0f7230 */ /* 0x100fe40000004100 */
[----:B------:R-:W-:Y:S01]  /*1cee0*/  @P5 STG.E.U16 desc[UR6][R86.64+0x6e], R43 ;  /* 0x00006e2b56005986 */ /* 0x000fe2000c101506 */
[----:B------:R-:W-:Y:S02]  /*1cef0*/  HADD2.F32 R17, -RZ, R91.H0_H0 ;  /* 0x2000005bff117230 */ /* 0x000fe40000004100 */
[----:B0-----:R-:W-:Y:S01]  /*1cf00*/  FADD.FTZ R2, R3, -R72 ;  /* 0x8000004803027221 */ /* 0x001fe20000010000 */
[----:B-1----:R-:W-:Y:S02]  /*1cf10*/  HADD2.F32 R13, -RZ, R90.H0_H0 ;  /* 0x2000005aff0d7230 */ /* 0x002fe40000004100 */
[----:B------:R-:W-:Y:S01]  /*1cf20*/  @P4 FADD.FTZ R0, R23, R0 ;  /* 0x0000000017004221 */ /* 0x000fe20000010000 */
[----:B------:R0:W-:Y:S01]  /*1cf30*/  @P0 STG.E desc[UR6][R84.64+0xe0], R10 ;  /* 0x0000e00a54000986 */ /* 0x0001e2000c101906 */
[----:B------:R-:W-:Y:S01]  /*1cf40*/  FADD.FTZ R12, R15, -R72 ;  /* 0x800000480f0c7221 */ /* 0x000fe20000010000 */
[----:B------:R-:W-:-:S02]  /*1cf50*/  @P4 FFMA.FTZ R2, R73, -0.69314718246459960938, R2 ;  /* 0xbf31721849024823 */ /* 0x000fc40000010002 */
[----:B------:R-:W-:Y:S01]  /*1cf60*/  @P0 STG.E.U16 desc[UR6][R86.64+0x70], R16 ;  /* 0x0000701056000986 */ /* 0x000fe2000c101506 */
[----:B------:R-:W-:-:S03]  /*1cf70*/  @P4 F2FP.F16.F32.PACK_AB R0, RZ, R0 ;  /* 0x00000000ff00423e */ /* 0x000fc600000000ff */
[----:B------:R-:W-:Y:S01]  /*1cf80*/  @P0 STG.E desc[UR6][R84.64+0xe4], R11 ;  /* 0x0000e40b54000986 */ /* 0x000fe2000c101906 */
[----:B0-----:R-:W-:-:S03]  /*1cf90*/  FADD.FTZ R10, R13, -R72 ;  /* 0x800000480d0a7221 */ /* 0x001fc60000010000 */
[----:B------:R-:W-:Y:S01]  /*1cfa0*/  @P0 STG.E.U16 desc[UR6][R86.64+0x72], R14 ;  /* 0x0000720e56000986 */ /* 0x000fe2000c101506 */
[----:B------:R-:W-:Y:S01]  /*1cfb0*/  PRMT R43, R0, 0x7610, R43 ;  /* 0x00007610002b7816 */ /* 0x000fe2000000002b */
[----:B------:R-:W-:Y:S02]  /*1cfc0*/  @P3 FFMA.FTZ R3, R73, -0.69314718246459960938, R10 ;  /* 0xbf31721849033823 */ /* 0x000fe4000001000a */
[----:B------:R0:W-:Y:S01]  /*1cfd0*/  @P4 STG.E desc[UR6][R84.64+0xe8], R8 ;  /* 0x0000e80854004986 */ /* 0x0001e2000c101906 */
[----:B------:R-:W-:Y:S01]  /*1cfe0*/  @P4 FADD.FTZ R2, R21, R2 ;  /* 0x0000000215024221 */ /* 0x000fe20000010000 */
[----:B------:R-:W-:Y:S01]  /*1cff0*/  @P3 FFMA.FTZ R0, R73, -0.69314718246459960938, R12 ;  /* 0xbf31721849003823 */ /* 0x000fe2000001000c */
[----:B------:R-:W-:-:S03]  /*1d000*/  @P3 FADD.FTZ R3, R20, R3 ;  /* 0x0000000314033221 */ /* 0x000fc60000010000 */
[----:B------:R-:W-:Y:S01]  /*1d010*/  @P3 FADD.FTZ R0, R27, R0 ;  /* 0x000000001b003221 */ /* 0x000fe20000010000 */
[----:B0-----:R-:W-:Y:S01]  /*1d020*/  FADD.FTZ R8, R17, -R72 ;  /* 0x8000004811087221 */ /* 0x001fe20000010000 */
[----:B------:R-:W-:-:S03]  /*1d030*/  @P4 F2FP.F16.F32.PACK_AB R2, RZ, R2 ;  /* 0x00000002ff02423e */ /* 0x000fc600000000ff */
[----:B------:R-:W-:Y:S01]  /*1d040*/  @P2 FFMA.FTZ R8, R73, -0.69314718246459960938, R8 ;  /* 0xbf31721849082823 */ /* 0x000fe20000010008 */
[----:B------:R-:W-:Y:S01]  /*1d050*/  @P3 F2FP.F16.F32.PACK_AB R3, RZ, R3 ;  /* 0x00000003ff03323e */ /* 0x000fe200000000ff */
[----:B------:R0:W-:Y:S02]  /*1d060*/  @P4 STG.E.U16 desc[UR6][R86.64+0x74], R43 ;  /* 0x0000742b56004986 */ /* 0x0001e4000c101506 */
[----:B------:R-:W-:Y:S01]  /*1d070*/  @P2 FADD.FTZ R8, R35, R8 ;  /* 0x0000000823082221 */ /* 0x000fe20000010000 */
[----:B------:R-:W-:Y:S01]  /*1d080*/  @P3 F2FP.F16.F32.PACK_AB R0, RZ, R0 ;  /* 0x00000000ff00323e */ /* 0x000fe200000000ff */
[----:B------:R0:W-:Y:S03]  /*1d090*/  @P4 STG.E desc[UR6][R84.64+0xec], R9 ;  /* 0x0000ec0954004986 */ /* 0x0001e6000c101906 */
[----:B------:R-:W-:Y:S01]  /*1d0a0*/  @P2 F2FP.F16.F32.PACK_AB R8, RZ, R8 ;  /* 0x00000008ff08223e */ /* 0x000fe200000000ff */
[----:B------:R0:W-:Y:S04]  /*1d0b0*/  @P4 STG.E.U16 desc[UR6][R86.64+0x76], R2 ;  /* 0x0000760256004986 */ /* 0x0001e8000c101506 */
        /* <DEDUP_REMOVED lines=8> */
[----:B------:R-:W-:-:S03]  /*1d140*/  HADD2.F32 R91, -RZ, R91.H1_H1 ;  /* 0x3000005bff5b7230 */ /* 0x000fc60000004100 */
[----:B------:R-:W-:Y:S02]  /*1d150*/  STG.E desc[UR6][R84.64+0xfc], R5 ;  /* 0x0000fc0554007986 */ /* 0x000fe4000c101906 */
[----:B------:R-:W-:-:S04]  /*1d160*/  FADD.FTZ R72, R91, -R72 ;  /* 0x800000485b487221 */ /* 0x000fc80000010000 */
[----:B0-----:R-:W-:-:S04]  /*1d170*/  FFMA.FTZ R0, R73, -0.69314718246459960938, R72 ;  /* 0xbf31721849007823 */ /* 0x001fc80000010048 */
[----:B--2---:R-:W-:-:S05]  /*1d180*/  FADD.FTZ R0, R83, R0 ;  /* 0x0000000053007221 */ /* 0x004fca0000010000 */
[----:B------:R-:W-:-:S05]  /*1d190*/  F2FP.F16.F32.PACK_AB R0, RZ, R0 ;  /* 0x00000000ff00723e */ /* 0x000fca00000000ff */
[----:B------:R-:W-:Y:S01]  /*1d1a0*/  STG.E.U16 desc[UR6][R86.64+0x7e], R0 ;  /* 0x00007e0056007986 */ /* 0x000fe2000c101506 */
[----:B------:R-:W-:Y:S05]  /*1d1b0*/  EXIT ;  /* 0x000000000000794d */ /* 0x000fea0003800000 */
.L_x_5827:
        /* <DEDUP_REMOVED lines=12> */
.L_x_38455:


//--------------------- .text._ZN17fastertransformer38beam_online_softmax_topk_stage1_kernelI6__halfLi1ELi64ELi64EEEvPKT_S4_PKbPfiiPKi --------------------------
	.section	.text._ZN17fastertransformer38beam_online_softmax_topk_stage1_kernelI6__halfLi1ELi64ELi64EEEvPKT_S4_PKbPfiiPKi,"ax",@progbits
	.align	128
        .global         _ZN17fastertransformer38beam_online_softmax_topk_stage1_kernelI6__halfLi1ELi64ELi64EEEvPKT_S4_PKbPfiiPKi
        .type           _ZN17fastertransformer38beam_online_softmax_topk_stage1_kernelI6__halfLi1ELi64ELi64EEEvPKT_S4_PKbPfiiPKi,@function
        .size           _ZN17fastertransformer38beam_online_softmax_topk_stage1_kernelI6__halfLi1ELi64ELi64EEEvPKT_S4_PKbPfiiPKi,(.L_x_38456 - _ZN17fastertransformer38beam_online_softmax_topk_stage1_kernelI6__halfLi1ELi64ELi64EEEvPKT_S4_PKbPfiiPKi)
        .other          _ZN17fastertransformer38beam_online_softmax_topk_stage1_kernelI6__halfLi1ELi64ELi64EEEvPKT_S4_PKbPfiiPKi,@"STO_CUDA_ENTRY STV_DEFAULT"
_ZN17fastertransformer38beam_online_softmax_topk_stage1_kernelI6__halfLi1ELi64ELi64EEEvPKT_S4_PKbPfiiPKi:
.text._ZN17fastertransformer38beam_online_softmax_topk_stage1_kernelI6__halfLi1ELi64ELi64EEEvPKT_S4_PKbPfiiPKi:
        /* <DEDUP_REMOVED lines=8> */
[----:B------:R-:W-:-:S05]  /*0080*/  IMAD.X R3, RZ, RZ, UR5, P0 ;  /* 0x00000005ff037e24 */ /* 0x000fca00080e06ff */
[----:B0-----:R0:W4:Y:S01]  /*0090*/  LDG.E.U8.CONSTANT R2, desc[UR6][R2.64] ;  /* 0x0000000602027981 */ /* 0x001122000c1e9100 */
[----:B--2---:R-:W1:Y:S01]  /*00a0*/  I2F.U32.RP R6, R143 ;  /* 0x0000008f00067306 */ /* 0x004e620000209000 */
[----:B------:R-:W2:Y:S01]  /*00b0*/  S2UR UR8, SR_CTAID.Y ;  /* 0x00000000000879c3 */ /* 0x000ea20000002600 */
[----:B------:R-:W-:Y:S01]  /*00c0*/  ISETP.NE.U32.AND P2, PT, R143, RZ, PT ;  /* 0x000000ff8f00720c */ /* 0x000fe20003f45070 */
[----:B------:R-:W0:Y:S01]  /*00d0*/  S2R R144, SR_TID.X ;  /* 0x0000000000907919 */ /* 0x000e220000002100 */
[----:B------:R-:W-:Y:S01]  /*00e0*/  BSSY.RECONVERGENT B1, `(.L_x_5828) ;  /* 0x00009ff000017945 */ /* 0x000fe20003800200 */
[----:B------:R-:W-:Y:S02]  /*00f0*/  IMAD.MOV.U32 R121, RZ, RZ, -0x38802000 ;  /* 0xc77fe000ff797424 */ /* 0x000fe400078e00ff */
[----:B------:R-:W-:Y:S02]  /*0100*/  IMAD.MOV.U32 R67, RZ, RZ, RZ ;  /* 0x000000ffff437224 */ /* 0x000fe400078e00ff */
[----:B---3--:R-:W-:Y:S01]  /*0110*/  IMAD R145, R142, R8, RZ ;  /* 0x000000088e917224 */ /* 0x008fe200078e02ff */
[----:B-1----:R-:W1:Y:S02]  /*0120*/  MUFU.RCP R6, R6 ;  /* 0x0000000600067308 */ /* 0x002e640000001000 */
[----:B-1----:R-:W-:-:S06]  /*0130*/  VIADD R4, R6, 0xffffffe ;  /* 0x0ffffffe06047836 */ /* 0x002fcc0000000000 */
[----:B------:R1:W3:Y:S02]  /*0140*/  F2I.FTZ.U32.TRUNC.NTZ R5, R4 ;  /* 0x0000000400057305 */ /* 0x0002e4000021f000 */
[----:B-1----:R-:W-:Y:S02]  /*0150*/  IMAD.MOV.U32 R4, RZ, RZ, RZ ;  /* 0x000000ffff047224 */ /* 0x002fe400078e00ff */
[----:B---3--:R-:W-:-:S04]  /*0160*/  IMAD.MOV R0, RZ, RZ, -R5 ;  /* 0x000000ffff007224 */ /* 0x008fc800078e0a05 */
[----:B------:R-:W-:Y:S01]  /*0170*/  IMAD R7, R0, R143, RZ ;  /* 0x0000008f00077224 */ /* 0x000fe200078e02ff */
[----:B------:R-:W-:-:S03]  /*0180*/  IADD3 R0, PT, PT, R143, -0x1, R8 ;  /* 0xffffffff8f007810 */ /* 0x000fc60007ffe008 */
[----:B------:R-:W-:-:S06]  /*0190*/  IMAD.HI.U32 R5, R5, R7, R4 ;  /* 0x0000000705057227 */ /* 0x000fcc00078e0004 */
[----:B------:R-:W-:-:S04]  /*01a0*/  IMAD.HI.U32 R5, R5, R0, RZ ;  /* 0x0000000005057227 */ /* 0x000fc800078e00ff */
[----:B0-----:R-:W-:-:S04]  /*01b0*/  IMAD.MOV R3, RZ, RZ, -R5 ;  /* 0x000000ffff037224 */ /* 0x001fc800078e0a05 */
[----:B------:R-:W-:-:S05]  /*01c0*/  IMAD R0, R143, R3, R0 ;  /* 0x000000038f007224 */ /* 0x000fca00078e0200 */
[----:B------:R-:W-:-:S13]  /*01d0*/  ISETP.GE.U32.AND P0, PT, R0, R143, PT ;  /* 0x0000008f0000720c */ /* 0x000fda0003f06070 */
[----:B------:R-:W-:Y:S02]  /*01e0*/  @P0 IMAD.IADD R0, R0, 0x1, -R143 ;  /* 0x0000000100000824 */ /* 0x000fe400078e0a8f */
[----:B------:R-:W-:-:S03]  /*01f0*/  @P0 VIADD R5, R5, 0x1 ;  /* 0x0000000105050836 */ /* 0x000fc60000000000 */
[----:B------:R-:W-:Y:S01]  /*0200*/  ISETP.GE.U32.AND P1, PT, R0, R143, PT ;  /* 0x0000008f0000720c */ /* 0x000fe20003f26070 */
[----:B------:R-:W-:-:S04]  /*0210*/  IMAD.MOV.U32 R0, RZ, RZ, R1 ;  /* 0x000000ffff007224 */ /* 0x000fc800078e0001 */
[--C-:B------:R-:W-:Y:S02]  /*0220*/  IMAD.MOV.U32 R116, RZ, RZ, R0.reuse ;  /* 0x000000ffff747224 */ /* 0x100fe400078e0000 */
[--C-:B------:R-:W-:Y:S02]  /*0230*/  IMAD.MOV.U32 R66, RZ, RZ, R0.reuse ;  /* 0x000000ffff427224 */ /* 0x100fe400078e0000 */
[--C-:B------:R-:W-:Y:S02]  /*0240*/  IMAD.MOV.U32 R117, RZ, RZ, R0.reuse ;  /* 0x000000ffff757224 */ /* 0x100fe400078e0000 */
[--C-:B------:R-:W-:Y:S02]  /*0250*/  IMAD.MOV.U32 R119, RZ, RZ, R0.reuse ;  /* 0x000000ffff777224 */ /* 0x100fe400078e0000 */
[----:B------:R-:W-:Y:S01]  /*0260*/  @P1 VIADD R5, R5, 0x1 ;  /* 0x0000000105051836 */ /* 0x000fe20000000000 */
[----:B------:R-:W-:Y:S01]  /*0270*/  @!P2 LOP3.LUT R5, RZ, R143, RZ, 0x33, !PT ;  /* 0x0000008fff05a212 */ /* 0x000fe200078e33ff */
[----:B------:R-:W-:-:S04]  /*0280*/  IMAD.MOV.U32 R120, RZ, RZ, R0 ;  /* 0x000000ffff787224 */ /* 0x000fc800078e0000 */
[----:B--2---:R-:W-:-:S05]  /*0290*/  IMAD R3, R5, UR8, RZ ;  /* 0x0000000805037c24 */ /* 0x004fca000f8e02ff */
[----:B------:R-:W-:Y:S02]  /*02a0*/  VIADDMNMX R68, R3, R5, R8, PT ;  /* 0x0000000503447246 */ /* 0x000fe40003800108 */
[----:B----4-:R-:W-:-:S13]  /*02b0*/  ISETP.NE.AND P0, PT, R2, RZ, PT ;  /* 0x000000ff0200720c */ /* 0x010fda0003f05270 */
[----:B------:R-:W-:Y:S05]  /*02c0*/  @!P0 BRA `(.L_x_5829) ;  /* 0x0000004c00cc8947 */ /* 0x000fea0003800000 */
[----:B------:R-:W-:Y:S01]  /*02d0*/  IMAD.IADD R69, R144, 0x1, R3 ;  /* 0x0000000190457824 */ /* 0x000fe200078e0203 */
[----:B------:R-:W-:Y:S01]  /*02e0*/  BSSY.RECONVERGENT B0, `(.L_x_5830) ;  /* 0x00004f0000007945 */ /* 0x000fe20003800200 */
[----:B------:R-:W-:Y:S02]  /*02f0*/  IMAD.MOV.U32 R146, RZ, RZ, 0xfbff ;  /* 0x0000fbffff927424 */ /* 0x000fe400078e00ff */
[----:B------:R-:W-:Y:S01]  /*0300*/  IMAD.MOV.U32 R2, RZ, RZ, 0xfbff ;  /* 0x0000fbffff027424 */ /* 0x000fe200078e00ff */
[----:B------:R-:W-:Y:S01]  /*0310*/  ISETP.GE.AND P0, PT, R69, R68, PT ;  /* 0x000000444500720c */ /* 0x000fe20003f06270 */
[----:B------:R-:W-:Y:S02]  /*0320*/  IMAD.MOV.U32 R147, RZ, RZ, 0xfbff ;  /* 0x0000fbffff937424 */ /* 0x000fe400078e00ff */
[----:B------:R-:W-:Y:S01]  /*0330*/  IMAD.MOV.U32 R4, RZ, RZ, 0xfbff ;  /* 0x0000fbffff047424 */ /* 0x000fe200078e00ff */
[----:B------:R-:W-:Y:S01]  /*0340*/  PRMT R146, R2, 0x5410, R146 ;  /* 0x0000541002927816 */ /* 0x000fe20000000092 */
[----:B------:R-:W-:-:S02]  /*0350*/  IMAD.MOV.U32 R148, RZ, RZ, 0xfbff ;  /* 0x0000fbffff947424 */ /* 0x000fc400078e00ff */
        /* <DEDUP_REMOVED lines=60> */
[----:B------:R-:W-:Y:S01]  /*0720*/  IMAD.MOV.U32 R2, RZ, RZ, -0x1 ;  /* 0xffffffffff027424 */ /* 0x000fe200078e00ff */
        /* <DEDUP_REMOVED lines=65> */
[----:B------:R-:W-:Y:S02]  /*0b40*/  IABS R74, R142 ;  /* 0x0000008e004a7213 */ /* 0x000fe40000000000 */
[----:B0-----:R-:W-:-:S04]  /*0b50*/  IABS R72, R73 ;  /* 0x0000004900487213 */ /* 0x001fc80000000000 */
[----:B------:R-:W0:Y:S08]  /*0b60*/  I2F.RP R3, R72 ;  /* 0x0000004800037306 */ /* 0x000e300000209400 */
[----:B0-----:R-:W0:Y:S02]  /*0b70*/  MUFU.RCP R3, R3 ;  /* 0x0000000300037308 */ /* 0x001e240000001000 */
[----:B0-----:R-:W-:-:S06]  /*0b80*/  VIADD R70, R3, 0xffffffe ;  /* 0x0ffffffe03467836 */ /* 0x001fcc0000000000 */
[----:B------:R0:W1:Y:S02]  /*0b90*/  F2I.FTZ.U32.TRUNC.NTZ R71, R70 ;  /* 0x0000004600477305 */ /* 0x000064000021f000 */
[----:B0-----:R-:W-:Y:S02]  /*0ba0*/  IMAD.MOV.U32 R70, RZ, RZ, RZ ;  /* 0x000000ffff467224 */ /* 0x001fe400078e00ff */
[----:B-1----:R-:W-:-:S04]  /*0bb0*/  IMAD.MOV R67, RZ, RZ, -R71 ;  /* 0x000000ffff437224 */ /* 0x002fc800078e0a47 */
[----:B------:R-:W-:-:S04]  /*0bc0*/  IMAD R67, R67, R72, RZ ;  /* 0x0000004843437224 */ /* 0x000fc800078e02ff */
[----:B------:R-:W-:-:S06]  /*0bd0*/  IMAD.HI.U32 R71, R71, R67, R70 ;  /* 0x0000004347477227 */ /* 0x000fcc00078e0046 */
[----:B------:R-:W-:Y:S02]  /*0be0*/  IMAD.HI.U32 R67, R71, R74, RZ ;  /* 0x0000004a47437227 */ /* 0x000fe400078e00ff */
[----:B------:R-:W0:Y:S02]  /*0bf0*/  LDC.64 R70, c[0x0][0x3a8] ;  /* 0x0000ea00ff467b82 */ /* 0x000e240000000a00 */
[----:B------:R-:W-:-:S04]  /*0c00*/  IMAD.MOV R3, RZ, RZ, -R67 ;  /* 0x000000ffff037224 */ /* 0x000fc800078e0a43 */
[----:B------:R-:W-:-:S05]  /*0c10*/  IMAD R3, R72, R3, R74 ;  /* 0x0000000348037224 */ /* 0x000fca00078e024a */
[----:B------:R-:W-:-:S13]  /*0c20*/  ISETP.GT.U32.AND P2, PT, R72, R3, PT ;  /* 0x000000034800720c */ /* 0x000fda0003f44070 */
[----:B------:R-:W-:Y:S02]  /*0c30*/  @!P2 IMAD.IADD R3, R3, 0x1, -R72 ;  /* 0x000000010303a824 */ /* 0x000fe400078e0a48 */
[----:B------:R-:W-:Y:S01]  /*0c40*/  @!P2 VIADD R67, R67, 0x1 ;  /* 0x000000014343a836 */ /* 0x000fe20000000000 */
[----:B------:R-:W-:Y:S02]  /*0c50*/  ISETP.NE.AND P2, PT, R73, RZ, PT ;  /* 0x000000ff4900720c */ /* 0x000fe40003f45270 */
[----:B------:R-:W-:Y:S02]  /*0c60*/  ISETP.GE.U32.AND P0, PT, R3, R72, PT ;  /* 0x000000480300720c */ /* 0x000fe40003f06070 */
[----:B------:R-:W-:-:S04]  /*0c70*/  LOP3.LUT R3, R142, R73, RZ, 0x3c, !PT ;  /* 0x000000498e037212 */ /* 0x000fc800078e3cff */
[----:B------:R-:W-:-:S07]  /*0c80*/  ISETP.GE.AND P1, PT, R3, RZ, PT ;  /* 0x000000ff0300720c */ /* 0x000fce0003f26270 */
[----:B------:R-:W-:-:S06]  /*0c90*/  @P0 VIADD R67, R67, 0x1 ;  /* 0x0000000143430836 */ /* 0x000fcc0000000000 */
[----:B------:R-:W-:Y:S01]  /*0ca0*/  @!P1 IMAD.MOV R67, RZ, RZ, -R67 ;  /* 0x000000ffff439224 */ /* 0x000fe200078e0a43 */
[----:B------:R-:W-:-:S05]  /*0cb0*/  @!P2 LOP3.LUT R67, RZ, R73, RZ, 0x33, !PT ;  /* 0x00000049ff43a212 */ /* 0x000fca00078e33ff */
[----:B0-----:R-:W-:-:S06]  /*0cc0*/  IMAD.WIDE R70, R67, 0x4, R70 ;  /* 0x0000000443467825 */ /* 0x001fcc00078e0246 */
[----:B------:R0:W2:Y:S01]  /*0cd0*/  LDG.E.CONSTANT R70, desc[UR6][R70.64] ;  /* 0x0000000646467981 */ /* 0x0000a2000c1e9900 */
[----:B------:R-:W-:Y:S02]  /*0ce0*/  IMAD.MOV.U32 R146, RZ, RZ, 0xfbff ;  /* 0x0000fbffff927424 */ /* 0x000fe400078e00ff */
[----:B------:R-:W-:Y:S02]  /*0cf0*/  IMAD.MOV.U32 R3, RZ, RZ, 0xfbff ;  /* 0x0000fbffff037424 */ /* 0x000fe400078e00ff */
[----:B------:R-:W-:Y:S02]  /*0d00*/  IMAD.MOV.U32 R147, RZ, RZ, 0xfbff ;  /* 0x0000fbffff937424 */ /* 0x000fe400078e00ff */
[----:B------:R-:W-:Y:S01]  /*0d10*/  IMAD.MOV.U32 R67, RZ, RZ, 0xfbff ;  /* 0x0000fbffff437424 */ /* 0x000fe200078e00ff */
[----:B------:R-:W-:Y:S01]  /*0d20*/  PRMT R146, R3, 0x5410, R146 ;  /* 0x0000541003927816 */ /* 0x000fe20000000092 */
[----:B------:R-:W-:Y:S02]  /*0d30*/  IMAD.MOV.U32 R148, RZ, RZ, 0xfbff ;  /* 0x0000fbffff947424 */ /* 0x000fe400078e00ff */
        /* <DEDUP_REMOVED lines=58> */
[----:B0-----:R-:W-:Y:S01]  /*10e0*/  IMAD.MOV.U32 R71, RZ, RZ, -0x38802000 ;  /* 0xc77fe000ff477424 */ /* 0x001fe200078e00ff */
[----:B------:R-:W-:Y:S01]  /*10f0*/  PRMT R176, R3, 0x5410, R176 ;  /* 0x0000541003b07816 */ /* 0x000fe200000000b0 */
[----:B------:R-:W-:Y:S01]  /*1100*/  IMAD.MOV.U32 R3, RZ, RZ, -0x1 ;  /* 0xffffffffff037424 */ /* 0x000fe200078e00ff */
[----:B------:R-:W-:Y:S01]  /*1110*/  PRMT R177, R67, 0x5410, R177 ;  /* 0x0000541043b17816 */ /* 0x000fe200000000b1 */
[----:B------:R-:W-:-:S02]  /*1120*/  IMAD.MOV.U32 R67, RZ, RZ, RZ ;  /* 0x000000ffff437224 */ /* 0x000fc400078e00ff */
[----:B--2---:R-:W-:-:S07]  /*1130*/  IMAD.IADD R70, R70, 0x1, -R69 ;  /* 0x0000000146467824 */ /* 0x004fce00078e0a45 */
.L_x_6024:
[----:B------:R-:W-:Y:S01]  /*1140*/  IMAD.MOV.U32 R72, RZ, RZ, 0xfbff ;  /* 0x0000fbffff487424 */ /* 0x000fe200078e00ff */
[----:B------:R-:W-:Y:S01]  /*1150*/  ISETP.NE.AND P0, PT, R70, RZ, PT ;  /* 0x000000ff4600720c */ /* 0x000fe20003f05270 */
[----:B------:R-:W-:Y:S03]  /*1160*/  BSSY.RECONVERGENT B2, `(.L_x_5832) ;  /* 0x0000016000027945 */ /* 0x000fe60003800200 */
[----:B------:R-:W-:-:S05]  /*1170*/  SEL R72, R72, 0x7bff, P0 ;  /* 0x00007bff48487807 */ /* 0x000fca0000000000 */
[----:B------:R-:W-:-:S05]  /*1180*/  HADD2.F32 R72, -RZ, R72.H0_H0 ;  /* 0x20000048ff487230 */ /* 0x000fca0000004100 */
[CC--:B------:R-:W-:Y:S02]  /*1190*/  FSETP.GT.FTZ.AND P1, PT, R71.reuse, R72.reuse, PT ;  /* 0x000000484700720b */ /* 0x0c0fe40003f34000 */
[-C--:B------:R-:W-:Y:S02]  /*11a0*/  F2FP.F16.F32.PACK_AB R73, RZ, R72.reuse ;  /* 0x00000048ff49723e */ /* 0x080fe400000000ff */
[----:B------:R-:W-:Y:S02]  /*11b0*/  FSEL R121, R71, R72, P1 ;  /* 0x0000004847797208 */ /* 0x000fe40000800000 */
[----:B------:R-:W-:Y:S02]  /*11c0*/  FSEL R74, R72, R71, P1 ;  /* 0x00000047484a7208 */ /* 0x000fe40000800000 */
[----:B------:R-:W-:Y:S02]  /*11d0*/  HSETP2.GT.AND P0, PT, R73.H0_H0, R146.H1_H1, PT ;  /* 0x3000009249007234 */ /* 0x000fe40003f04800 */
[----:B------:R-:W-:Y:S01]  /*11e0*/  FSEL R72, R67, 1, !P1 ;  /* 0x3f80000043487808 */ /* 0x000fe20004800000 */
[----:B------:R-:W-:Y:S01]  /*11f0*/  FADD.FTZ R74, -R121, R74 ;  /* 0x0000004a794a7221 */ /* 0x000fe20000010100 */
[----:B------:R-:W-:-:S02]  /*1200*/  FSEL R67, R67, 1, P1 ;  /* 0x3f80000043437808 */ /* 0x000fc40000800000 */
[----:B------:R-:W-:Y:S01]  /*1210*/  ISETP.EQ.OR P0, PT, R3, -0x1, P0 ;  /* 0xffffffff0300780c */ /* 0x000fe20000702670 */
[----:B------:R-:W-:-:S06]  /*1220*/  FMUL.FTZ R74, R74, 1.4426950216293334961 ;  /* 0x3fb8aa3b4a4a7820 */ /* 0x000fcc0000410000 */
[----:B------:R-:W0:Y:S02]  /*1230*/  MUFU.EX2 R74, R74 ;  /* 0x0000004a004a7308 */ /* 0x000e240000000800 */
[----:B0-----:R-:W-:-:S04]  /*1240*/  FFMA.FTZ R67, R72, R74, R67 ;  /* 0x0000004a48437223 */ /* 0x001fc80000010043 */
[----:B------:R-:W-:Y:S05]  /*1250*/  @P0 BRA `(.L_x_5833) ;  /* 0x0000000000100947 */ /* 0x000fea0003800000 */
[----:B------:R-:W-:Y:S02]  /*1260*/  ISETP.GE.AND P0, PT, R69, R3, PT ;  /* 0x000000034500720c */ /* 0x000fe40003f06270 */
[----:B------:R-:W-:-:S11]  /*1270*/  PRMT R71, R71, 0x7610, R146 ;  /* 0x0000761047477816 */ /* 0x000fd60000000092 */
[----:B------:R-:W-:-:S13]  /*1280*/  HSETP2.NEU.OR P0, PT, R73.H0_H0, R146.H1_H1, P0 ;  /* 0x3000009249007234 */ /* 0x000fda000070d820 */
[----:B------:R-:W-:Y:S05]  /*1290*/  @P0 BRA `(.L_x_5834) ;  /* 0x0000000000080947 */ /* 0x000fea0003800000 */
.L_x_5833:
[----:B------:R-:W-:Y:S01]  /*12a0*/  PRMT R71, R71, 0x5410, R73 ;  /* 0x0000541047477816 */ /* 0x000fe20000000049 */
[----:B------:R-:W-:-:S07]  /*12b0*/  IMAD.MOV.U32 R3, RZ, RZ, R69 ;  /* 0x000000ffff037224 */ /* 0x000fce00078e0045 */
.L_x_5834:
[----:B------:R-:W-:Y:S05]  /*12c0*/  BSYNC.RECONVERGENT B2 ;  /* 0x0000000000027941 */ /* 0x000fea0003800200 */
.L_x_5832:
[----:B------:R-:W-:Y:S01]  /*12d0*/  HSETP2.GT.AND P0, PT, R71.H1_H1, R146.H0_H0, PT ;  /* 0x2000009247007234 */ /* 0x000fe20003f04c00 */
[----:B------:R-:W-:Y:S04]  /*12e0*/  BSSY.RECONVERGENT B2, `(.L_x_5835) ;  /* 0x000000d000027945 */ /* 0x000fe80003800200 */
[----:B------:R-:W-:-:S13]  /*12f0*/  ISETP.EQ.OR P0, PT, R2, -0x1, P0 ;  /* 0xffffffff0200780c */ /* 0x000fda0000702670 */
[----:B------:R-:W-:Y:S05]  /*1300*/  @P0 BRA `(.L_x_5836) ;  /* 0x0000000000180947 */ /* 0x000fea0003800000 */
[----:B------:R-:W-:Y:S01]  /*1310*/  ISETP.GE.AND P0, PT, R3, R2, PT ;  /* 0x000000020300720c */ /* 0x000fe20003f06270 */
[----:B------:R-:W-:-:S12]  /*1320*/  IMAD.MOV.U32 R72, RZ, RZ, R2 ;  /* 0x000000ffff487224 */ /* 0x000fd800078e0002 */
[----:B------:R-:W-:Y:S02]  /*1330*/  HSETP2.NEU.OR P0, PT, R71.H1_H1, R146.H0_H0, P0 ;  /* 0x2000009247007234 */ /* 0x000fe4000070dc20 */
[----:B------:R-:W-:-:S04]  /*1340*/  PRMT R146, R146, 0x7610, R71 ;  /* 0x0000761092927816 */ /* 0x000fc80000000047 */
[----:B------:R-:W-:-:S07]  /*1350*/  PRMT R71, R146, 0x7610, R71 ;  /* 0x0000761092477816 */ /* 0x000fce0000000047 */
[----:B------:R-:W-:Y:S05]  /*1360*/  @P0 BRA `(.L_x_5837) ;  /* 0x0000000000100947 */ /* 0x000fea0003800000 */
.L_x_5836:
[----:B------:R-:W-:Y:S01]  /*1370*/  IMAD.MOV.U32 R72, RZ, RZ, R3 ;  /* 0x000000ffff487224 */ /* 0x000fe200078e0003 */
[----:B------:R-:W-:Y:S01]  /*1380*/  PRMT R146, R146, 0x5410, R146 ;  /* 0x0000541092927816 */ /* 0x000fe20000000092 */
[----:B------:R-:W-:Y:S01]  /*1390*/  IMAD.MOV.U32 R3, RZ, RZ, R2 ;  /* 0x000000ffff037224 */ /* 0x000fe200078e0002 */
[----:B------:R-:W-:-:S07]  /*13a0*/  PRMT R71, R71, 0x7632, R71 ;  /* 0x0000763247477816 */ /* 0x000fce0000000047 */
.L_x_5837:
[----:B------:R-:W-:Y:S05]  /*13b0*/  BSYNC.RECONVERGENT B2 ;  /* 0x0000000000027941 */ /* 0x000fea0003800200 */
.L_x_5835:
        /* <DEDUP_REMOVED lines=11> */
.L_x_5839:
[----:B------:R-:W-:Y:S01]  /*1470*/  PRMT R146, R147, 0x7632, R146 ;  /* 0x0000763293927816 */ /* 0x000fe20000000092 */
[----:B------:R-:W-:Y:S01]  /*1480*/  IMAD.MOV.U32 R75, RZ, RZ, R72 ;  /* 0x000000ffff4b7224 */ /* 0x000fe200078e0048 */
[----:B------:R-:W-:Y:S01]  /*1490*/  PRMT R73, R71, 0x7610, R73 ;  /* 0x0000761047497816 */ /* 0x000fe20000000049 */
[----:B------:R-:W-:-:S07]  /*14a0*/  IMAD.MOV.U32 R2, RZ, RZ, R5 ;  /* 0x000000ffff027224 */ /* 0x000fce00078e0005 */
.L_x_5840:
[----:B------:R-:W-:Y:S05]  /*14b0*/  BSYNC.RECONVERGENT B2 ;  /* 0x0000000000027941 */ /* 0x000fea0003800200 */
.L_x_5838:
        /* <DEDUP_REMOVED lines=11> */
.L_x_5842:
[----:B------:R-:W-:Y:S01]  /*1570*/  PRMT R147, R147, 0x5410, R147 ;  /* 0x0000541093937816 */ /* 0x000fe20000000093 */
[----:B------:R-:W-:Y:S01]  /*1580*/  IMAD.MOV.U32 R72, RZ, RZ, R75 ;  /* 0x000000ffff487224 */ /* 0x000fe200078e004b */
[----:B------:R-:W-:Y:S01]  /*1590*/  PRMT R71, R71, 0x5410, R73 ;  /* 0x0000541047477816 */ /* 0x000fe20000000049 */
[----:B------:R-:W-:-:S07]  /*15a0*/  IMAD.MOV.U32 R5, RZ, RZ, R4 ;  /* 0x000000ffff057224 */ /* 0x000fce00078e0004 */
.L_x_5843:
[----:B------:R-:W-:Y:S05]  /*15b0*/  BSYNC.RECONVERGENT B2 ;  /* 0x0000000000027941 */ /* 0x000fea0003800200 */
.L_x_5841:
        /* <DEDUP_REMOVED lines=11> */
.L_x_5845:
[----:B------:R-:W-:Y:S01]  /*1670*/  PRMT R147, R148, 0x7632, R147 ;  /* 0x0000763294937816 */ /* 0x000fe20000000093 */
[----:B------:R-:W-:Y:S01]  /*1680*/  IMAD.MOV.U32 R75, RZ, RZ, R72 ;  /* 0x000000ffff4b7224 */ /* 0x000fe200078e0048 */
[----:B------:R-:W-:Y:S01]  /*1690*/  PRMT R73, R73, 0x7610, R71 ;  /* 0x0000761049497816 */ /* 0x000fe20000000047 */
[----:B------:R-:W-:-:S07]  /*16a0*/  IMAD.MOV.U32 R4, RZ, RZ, R7 ;  /* 0x000000ffff047224 */ /* 0x000fce00078e0007 */
.L_x_5846:
[----:B------:R-:W-:Y:S05]  /*16b0*/  BSYNC.RECONVERGENT B2 ;  /* 0x0000000000027941 */ /* 0x000fea0003800200 */
.L_x_5844:
        /* <DEDUP_REMOVED lines=11> */
.L_x_5848:
[----:B------:R-:W-:Y:S01]  /*1770*/  PRMT R148, R148, 0x5410, R148 ;  /* 0x0000541094947816 */ /* 0x000fe20000000094 */
[----:B------:R-:W-:Y:S01]  /*1780*/  IMAD.MOV.U32 R72, RZ, RZ, R75 ;  /* 0x000000ffff487224 */ /* 0x000fe200078e004b */
[----:B------:R-:W-:Y:S01]  /*1790*/  PRMT R71, R73, 0x7632, R71 ;  /* 0x0000763249477816 */ /* 0x000fe20000000047 */
[----:B------:R-:W-:-:S07]  /*17a0*/  IMAD.MOV.U32 R7, RZ, RZ, R6 ;  /* 0x000000ffff077224 */ /* 0x000fce00078e0006 */
.L_x_5849:
[----:B------:R-:W-:Y:S05]  /*17b0*/  BSYNC.RECONVERGENT B2 ;  /* 0x0000000000027941 */ /* 0x000fea0003800200 */
.L_x_5847:
        /* <DEDUP_REMOVED lines=11> */
.L_x_5851:
[----:B------:R-:W-:Y:S01]  /*1870*/  PRMT R148, R149, 0x7632, R148 ;  /* 0x0000763295947816 */ /* 0x000fe20000000094 */
[----:B------:R-:W-:Y:S01]  /*1880*/  IMAD.MOV.U32 R75, RZ, RZ, R72 ;  /* 0x000000ffff4b7224 */ /* 0x000fe200078e0048 */
[----:B------:R-:W-:Y:S01]  /*1890*/  PRMT R73, R71, 0x7610, R73 ;  /* 0x0000761047497816 */ /* 0x000fe20000000049 */
[----:B------:R-:W-:-:S07]  /*18a0*/  IMAD.MOV.U32 R6, RZ, RZ, R9 ;  /* 0x000000ffff067224 */ /* 0x000fce00078e0009 */
.L_x_5852:
[----:B------:R-:W-:Y:S05]  /*18b0*/  BSYNC.RECONVERGENT B2 ;  /* 0x0000000000027941 */ /* 0x000fea0003800200 */
.L_x_5850:
        /* <DEDUP_REMOVED lines=11> */
.L_x_5854:
[----:B------:R-:W-:Y:S01]  /*1970*/  PRMT R149, R149, 0x5410, R149 ;  /* 0x0000541095957816 */ /* 0x000fe20000000095 */
[----:B------:R-:W-:Y:S01]  /*1980*/  IMAD.MOV.U32 R72, RZ, RZ, R75 ;  /* 0x000000ffff487224 */ /* 0x000fe200078e004b */
[----:B------:R-:W-:Y:S01]  /*1990*/  PRMT R71, R71, 0x5410, R73 ;  /* 0x0000541047477816 */ /* 0x000fe20000000049 */
[----:B------:R-:W-:-:S07]  /*19a0*/  IMAD.MOV.U32 R9, RZ, RZ, R8 ;  /* 0x000000ffff097224 */ /* 0x000fce00078e0008 */
.L_x_5855:
[----:B------:R-:W-:Y:S05]  /*19b0*/  BSYNC.RECONVERGENT B2 ;  /* 0x0000000000027941 */ /* 0x000fea0003800200 */
.L_x_5853:
        /* <DEDUP_REMOVED lines=11> */
.L_x_5857:
[----:B------:R-:W-:Y:S01]  /*1a70*/  PRMT R149, R150, 0x7632, R149 ;  /* 0x0000763296957816 */ /* 0x000fe20000000095 */
[----:B------:R-:W-:Y:S01]  /*1a80*/  IMAD.MOV.U32 R75, RZ, RZ, R72 ;  /* 0x000000ffff4b7224 */ /* 0x000fe200078e0048 */
[----:B------:R-:W-:Y:S01]  /*1a90*/  PRMT R73, R73, 0x7610, R71 ;  /* 0x0000761049497816 */ /* 0x000fe20000000047 */
[----:B------:R-:W-:-:S07]  /*1aa0*/  IMAD.MOV.U32 R8, RZ, RZ, R11 ;  /* 0x000000ffff087224 */ /* 0x000fce00078e000b */
.L_x_5858:
[----:B------:R-:W-:Y:S05]  /*1ab0*/  BSYNC.RECONVERGENT B2 ;  /* 0x0000000000027941 */ /* 0x000fea0003800200 */
.L_x_5856:
        /* <DEDUP_REMOVED lines=11> */
.L_x_5860:
[----:B------:R-:W-:Y:S01]  /*1b70*/  PRMT R150, R150, 0x5410, R150 ;  /* 0x0000541096967816 */ /* 0x000fe20000000096 */
[----:B------:R-:W-:Y:S01]  /*1b80*/  IMAD.MOV.U32 R72, RZ, RZ, R75 ;  /* 0x000000ffff487224 */ /* 0x000fe200078e004b */
[----:B------:R-:W-:Y:S01]  /*1b90*/  PRMT R71, R73, 0x7632, R71 ;  /* 0x0000763249477816 */ /* 0x000fe20000000047 */
[----:B------:R-:W-:-:S07]  /*1ba0*/  IMAD.MOV.U32 R11, RZ, RZ, R10 ;  /* 0x000000ffff0b7224 */ /* 0x000fce00078e000a */
.L_x_5861:
[----:B------:R-:W-:Y:S05]  /*1bb0*/  BSYNC.RECONVERGENT B2 ;  /* 0x0000000000027941 */ /* 0x000fea0003800200 */
.L_x_5859:
        /* <DEDUP_REMOVED lines=11> */
.L_x_5863:
[----:B------:R-:W-:Y:S01]  /*1c70*/  PRMT R150, R151, 0x7632, R150 ;  /* 0x0000763297967816 */ /* 0x000fe20000000096 */
[----:B------:R-:W-:Y:S01]  /*1c80*/  IMAD.MOV.U32 R75, RZ, RZ, R72 ;  /* 0x000000ffff4b7224 */ /* 0x000fe200078e0048 */
[----:B------:R-:W-:Y:S01]  /*1c90*/  PRMT R73, R71, 0x7610, R73 ;  /* 0x0000761047497816 */ /* 0x000fe20000000049 */
[----:B------:R-:W-:-:S07]  /*1ca0*/  IMAD.MOV.U32 R10, RZ, RZ, R13 ;  /* 0x000000ffff0a7224 */ /* 0x000fce00078e000d */
.L_x_5864:
[----:B------:R-:W-:Y:S05]  /*1cb0*/  BSYNC.RECONVERGENT B2 ;  /* 0x0000000000027941 */ /* 0x000fea0003800200 */
.L_x_5862:
        /* <DEDUP_REMOVED lines=11> */
.L_x_5866:
[----:B------:R-:W-:Y:S01]  /*1d70*/  PRMT R151, R151, 0x5410, R151 ;  /* 0x0000541097977816 */ /* 0x000fe20000000097 */
[----:B------:R-:W-:Y:S01]  /*1d80*/  IMAD.MOV.U32 R72, RZ, RZ, R75 ;  /* 0x000000ffff487224 */ /* 0x000fe200078e004b */
[----:B------:R-:W-:Y:S01]  /*1d90*/  PRMT R71, R71, 0x5410, R73 ;  /* 0x0000541047477816 */ /* 0x000fe20000000049 */
[----:B------:R-:W-:-:S07]  /*1da0*/  IMAD.MOV.U32 R13, RZ, RZ, R12 ;  /* 0x000000ffff0d7224 */ /* 0x000fce00078e000c */
.L_x_5867:
[----:B------:R-:W-:Y:S05]  /*1db0*/  BSYNC.RECONVERGENT B2 ;  /* 0x0000000000027941 */ /* 0x000fea0003800200 */
.L_x_5865:
        /* <DEDUP_REMOVED lines=11> */
.L_x_5869:
[----:B------:R-:W-:Y:S01]  /*1e70*/  PRMT R151, R152, 0x7632, R151 ;  /* 0x0000763298977816 */ /* 0x000fe20000000097 */
[----:B------:R-:W-:Y:S01]  /*1e80*/  IMAD.MOV.U32 R75, RZ, RZ, R72 ;  /* 0x000000ffff4b7224 */ /* 0x000fe200078e0048 */
[----:B------:R-:W-:Y:S01]  /*1e90*/  PRMT R73, R73, 0x7610, R71 ;  /* 0x0000761049497816 */ /* 0x000fe20000000047 */
[----:B------:R-:W-:-:S07]  /*1ea0*/  IMAD.MOV.U32 R12, RZ, RZ, R15 ;  /* 0x000000ffff0c7224 */ /* 0x000fce00078e000f */
.L_x_5870:
[----:B------:R-:W-:Y:S05]  /*1eb0*/  BSYNC.RECONVERGENT B2 ;  /* 0x0000000000027941 */ /* 0x000fea0003800200 */
.L_x_5868:
        /* <DEDUP_REMOVED lines=11> */
.L_x_5872:
[----:B------:R-:W-:Y:S01]  /*1f70*/  PRMT R152, R152, 0x5410, R152 ;  /* 0x0000541098987816 */ /* 0x000fe20000000098 */
[----:B------:R-:W-:Y:S01]  /*1f80*/  IMAD.MOV.U32 R72, RZ, RZ, R75 ;  /* 0x000000ffff487224 */ /* 0x000fe200078e004b */
[----:B------:R-:W-:Y:S01]  /*1f90*/  PRMT R71, R73, 0x7632, R71 ;  /* 0x0000763249477816 */ /* 0x000fe20000000047 */
[----:B------:R-:W-:-:S07]  /*1fa0*/  IMAD.MOV.U32 R15, RZ, RZ, R14 ;  /* 0x000000ffff0f7224 */ /* 0x000fce00078e000e */
.L_x_5873:
[----:B------:R-:W-:Y:S05]  /*1fb0*/  BSYNC.RECONVERGENT B2 ;  /* 0x0000000000027941 */ /* 0x000fea0003800200 */
.L_x_5871:
        /* <DEDUP_REMOVED lines=11> */
.L_x_5875:
[----:B------:R-:W-:Y:S01]  /*2070*/  PRMT R152, R153, 0x7632, R152 ;  /* 0x0000763299987816 */ /* 0x000fe20000000098 */
[----:B------:R-:W-:Y:S01]  /*2080*/  IMAD.MOV.U32 R75, RZ, RZ, R72 ;  /* 0x000000ffff4b7224 */ /* 0x000fe200078e0048 */
[----:B------:R-:W-:Y:S01]  /*2090*/  PRMT R73, R71, 0x7610, R73 ;  /* 0x0000761047497816 */ /* 0x000fe20000000049 */
[----:B------:R-:W-:-:S07]  /*20a0*/  IMAD.MOV.U32 R14, RZ, RZ, R17 ;  /* 0x000000ffff0e7224 */ /* 0x000fce00078e0011 */
.L_x_5876:
[----:B------:R-:W-:Y:S05]  /*20b0*/  BSYNC.RECONVERGENT B2 ;  /* 0x0000000000027941 */ /* 0x000fea0003800200 */
.L_x_5874:
        /* <DEDUP_REMOVED lines=11> */
.L_x_5878:
[----:B------:R-:W-:Y:S01]  /*2170*/  PRMT R153, R153, 0x5410, R153 ;  /* 0x0000541099997816 */ /* 0x000fe20000000099 */
[----:B------:R-:W-:Y:S01]  /*2180*/  IMAD.MOV.U32 R72, RZ, RZ, R75 ;  /* 0x000000ffff487224 */ /* 0x000fe200078e004b */
[----:B------:R-:W-:Y:S01]  /*2190*/  PRMT R71, R71, 0x5410, R73 ;  /* 0x0000541047477816 */ /* 0x000fe20000000049 */
[----:B------:R-:W-:-:S07]  /*21a0*/  IMAD.MOV.U32 R17, RZ, RZ, R16 ;  /* 0x000000ffff117224 */ /* 0x000fce00078e0010 */
.L_x_5879:
[----:B------:R-:W-:Y:S05]  /*21b0*/  BSYNC.RECONVERGENT B2 ;  /* 0x0000000000027941 */ /* 0x000fea0003800200 */
.L_x_5877:
        /* <DEDUP_REMOVED lines=11> */
.L_x_5881:
[----:B------:R-:W-:Y:S01]  /*2270*/  PRMT R153, R154, 0x7632, R153 ;  /* 0x000076329a997816 */ /* 0x000fe20000000099 */
[----:B------:R-:W-:Y:S01]  /*2280*/  IMAD.MOV.U32 R75, RZ, RZ, R72 ;  /* 0x000000ffff4b7224 */ /* 0x000fe200078e0048 */
[----:B------:R-:W-:Y:S01]  /*2290*/  PRMT R73, R73, 0x7610, R71 ;  /* 0x0000761049497816 */ /* 0x000fe20000000047 */
[----:B------:R-:W-:-:S07]  /*22a0*/  IMAD.MOV.U32 R16, RZ, RZ, R19 ;  /* 0x000000ffff107224 */ /* 0x000fce00078e0013 */
.L_x_5882:
[----:B------:R-:W-:Y:S05]  /*22b0*/  BSYNC.RECONVERGENT B2 ;  /* 0x0000000000027941 */ /* 0x000fea0003800200 */
.L_x_5880:
        /* <DEDUP_REMOVED lines=11> */
.L_x_5884:
[----:B------:R-:W-:Y:S01]  /*2370*/  PRMT R154, R154, 0x5410, R154 ;  /* 0x000054109a9a7816 */ /* 0x000fe2000000009a */
[----:B------:R-:W-:Y:S01]  /*2380*/  IMAD.MOV.U32 R72, RZ, RZ, R75 ;  /* 0x000000ffff487224 */ /* 0x000fe200078e004b */
[----:B------:R-:W-:Y:S01]  /*2390*/  PRMT R71, R73, 0x7632, R71 ;  /* 0x0000763249477816 */ /* 0x000fe20000000047 */
[----:B------:R-:W-:-:S07]  /*23a0*/  IMAD.MOV.U32 R19, RZ, RZ, R18 ;  /* 0x000000ffff137224 */ /* 0x000fce00078e0012 */
.L_x_5885:
[----:B------:R-:W-:Y:S05]  /*23b0*/  BSYNC.RECONVERGENT B2 ;  /* 0x0000000000027941 */ /* 0x000fea0003800200 */
.L_x_5883:
        /* <DEDUP_REMOVED lines=11> */
.L_x_5887:
[----:B------:R-:W-:Y:S01]  /*2470*/  PRMT R154, R155, 0x7632, R154 ;  /* 0x000076329b9a7816 */ /* 0x000fe2000000009a */
[----:B------:R-:W-:Y:S01]  /*2480*/  IMAD.MOV.U32 R75, RZ, RZ, R72 ;  /* 0x000000ffff4b7224 */ /* 0x000fe200078e0048 */
[----:B------:R-:W-:Y:S01]  /*2490*/  PRMT R73, R71, 0x7610, R73 ;  /* 0x0000761047497816 */ /* 0x000fe20000000049 */
[----:B------:R-:W-:-:S07]  /*24a0*/  IMAD.MOV.U32 R18, RZ, RZ, R21 ;  /* 0x000000ffff127224 */ /* 0x000fce00078e0015 */
.L_x_5888:
[----:B------:R-:W-:Y:S05]  /*24b0*/  BSYNC.RECONVERGENT B2 ;  /* 0x0000000000027941 */ /* 0x000fea0003800200 */
.L_x_5886:
        /* <DEDUP_REMOVED lines=11> */
.L_x_5890:
[----:B------:R-:W-:Y:S01]  /*2570*/  PRMT R155, R155, 0x5410, R155 ;  /* 0x000054109b9b7816 */ /* 0x000fe2000000009b */
[----:B------:R-:W-:Y:S01]  /*2580*/  IMAD.MOV.U32 R72, RZ, RZ, R75 ;  /* 0x000000ffff487224 */ /* 0x000fe200078e004b */
[----:B------:R-:W-:Y:S01]  /*2590*/  PRMT R71, R71, 0x5410, R73 ;  /* 0x0000541047477816 */ /* 0x000fe20000000049 */
[----:B------:R-:W-:-:S07]  /*25a0*/  IMAD.MOV.U32 R21, RZ, RZ, R20 ;  /* 0x000000ffff157224 */ /* 0x000fce00078e0014 */
.L_x_5891:
[----:B------:R-:W-:Y:S05]  /*25b0*/  BSYNC.RECONVERGENT B2 ;  /* 0x0000000000027941 */ /* 0x000fea0003800200 */
.L_x_5889:
        /* <DEDUP_REMOVED lines=11> */
.L_x_5893:
[----:B------:R-:W-:Y:S01]  /*2670*/  PRMT R155, R156, 0x7632, R155 ;  /* 0x000076329c9b7816 */ /* 0x000fe2000000009b */
[----:B------:R-:W-:Y:S01]  /*2680*/  IMAD.MOV.U32 R75, RZ, RZ, R72 ;  /* 0x000000ffff4b7224 */ /* 0x000fe200078e0048 */
[----:B------:R-:W-:Y:S01]  /*2690*/  PRMT R73, R73, 0x7610, R71 ;  /* 0x0000761049497816 */ /* 0x000fe20000000047 */
[----:B------:R-:W-:-:S07]  /*26a0*/  IMAD.MOV.U32 R20, RZ, RZ, R23 ;  /* 0x000000ffff147224 */ /* 0x000fce00078e0017 */
.L_x_5894:
[----:B------:R-:W-:Y:S05]  /*26b0*/  BSYNC.RECONVERGENT B2 ;  /* 0x0000000000027941 */ /* 0x000fea0003800200 */
.L_x_5892:
        /* <DEDUP_REMOVED lines=11> */
.L_x_5896:
[----:B------:R-:W-:Y:S01]  /*2770*/  PRMT R156, R156, 0x5410, R156 ;  /* 0x000054109c9c7816 */ /* 0x000fe2000000009c */
[----:B------:R-:W-:Y:S01]  /*2780*/  IMAD.MOV.U32 R72, RZ, RZ, R75 ;  /* 0x000000ffff487224 */ /* 0x000fe200078e004b */
[----:B------:R-:W-:Y:S01]  /*2790*/  PRMT R71, R73, 0x7632, R71 ;  /* 0x0000763249477816 */ /* 0x000fe20000000047 */
[----:B------:R-:W-:-:S07]  /*27a0*/  IMAD.MOV.U32 R23, RZ, RZ, R22 ;  /* 0x000000ffff177224 */ /* 0x000fce00078e0016 */
.L_x_5897:
[----:B------:R-:W-:Y:S05]  /*27b0*/  BSYNC.RECONVERGENT B2 ;  /* 0x0000000000027941 */ /* 0x000fea0003800200 */
.L_x_5895:
        /* <DEDUP_REMOVED lines=11> */
.L_x_5899:
[----:B------:R-:W-:Y:S01]  /*2870*/  PRMT R156, R157, 0x7632, R156 ;  /* 0x000076329d9c7816 */ /* 0x000fe2000000009c */
[----:B------:R-:W-:Y:S01]  /*2880*/  IMAD.MOV.U32 R75, RZ, RZ, R72 ;  /* 0x000000ffff4b7224 */ /* 0x000fe200078e0048 */
[----:B------:R-:W-:Y:S01]  /*2890*/  PRMT R73, R71, 0x7610, R73 ;  /* 0x0000761047497816 */ /* 0x000fe20000000049 */
[----:B------:R-:W-:-:S07]  /*28a0*/  IMAD.MOV.U32 R22, RZ, RZ, R25 ;  /* 0x000000ffff167224 */ /* 0x000fce00078e0019 */
.L_x_5900:
[----:B------:R-:W-:Y:S05]  /*28b0*/  BSYNC.RECONVERGENT B2 ;  /* 0x0000000000027941 */ /* 0x000fea0003800200 */
.L_x_5898:
        /* <DEDUP_REMOVED lines=11> */
.L_x_5902:
[----:B------:R-:W-:Y:S01]  /*2970*/  PRMT R157, R157, 0x5410, R157 ;  /* 0x000054109d9d7816 */ /* 0x000fe2000000009d */
[----:B------:R-:W-:Y:S01]  /*2980*/  IMAD.MOV.U32 R72, RZ, RZ, R75 ;  /* 0x000000ffff487224 */ /* 0x000fe200078e004b */
[----:B------:R-:W-:Y:S01]  /*2990*/  PRMT R71, R71, 0x5410, R73 ;  /* 0x0000541047477816 */ /* 0x000fe20000000049 */
[----:B------:R-:W-:-:S07]  /*29a0*/  IMAD.MOV.U32 R25, RZ, RZ, R24 ;  /* 0x000000ffff197224 */ /* 0x000fce00078e0018 */
.L_x_5903:
[----:B------:R-:W-:Y:S05]  /*29b0*/  BSYNC.RECONVERGENT B2 ;  /* 0x0000000000027941 */ /* 0x000fea0003800200 */
.L_x_5901:
        /* <DEDUP_REMOVED lines=11> */
.L_x_5905:
[----:B------:R-:W-:Y:S01]  /*2a70*/  PRMT R157, R158, 0x7632, R157 ;  /* 0x000076329e9d7816 */ /* 0x000fe2000000009d */
[----:B------:R-:W-:Y:S01]  /*2a80*/  IMAD.MOV.U32 R75, RZ, RZ, R72 ;  /* 0x000000ffff4b7224 */ /* 0x000fe200078e0048 */
[----:B------:R-:W-:Y:S01]  /*2a90*/  PRMT R73, R73, 0x7610, R71 ;  /* 0x0000761049497816 */ /* 0x000fe20000000047 */
[----:B------:R-:W-:-:S07]  /*2aa0*/  IMAD.MOV.U32 R24, RZ, RZ, R27 ;  /* 0x000000ffff187224 */ /* 0x000fce00078e001b */
.L_x_5906:
[----:B------:R-:W-:Y:S05]  /*2ab0*/  BSYNC.RECONVERGENT B2 ;  /* 0x0000000000027941 */ /* 0x000fea0003800200 */
.L_x_5904:
        /* <DEDUP_REMOVED lines=11> */
.L_x_5908:
[----:B------:R-:W-:Y:S01]  /*2b70*/  PRMT R158, R158, 0x5410, R158 ;  /* 0x000054109e9e7816 */ /* 0x000fe2000000009e */
[----:B------:R-:W-:Y:S01]  /*2b80*/  IMAD.MOV.U32 R72, RZ, RZ, R75 ;  /* 0x000000ffff487224 */ /* 0x000fe200078e004b */
[----:B------:R-:W-:Y:S01]  /*2b90*/  PRMT R71, R73, 0x7632, R71 ;  /* 0x0000763249477816 */ /* 0x000fe20000000047 */
[----:B------:R-:W-:-:S07]  /*2ba0*/  IMAD.MOV.U32 R27, RZ, RZ, R26 ;  /* 0x000000ffff1b7224 */ /* 0x000fce00078e001a */
.L_x_5909:
[----:B------:R-:W-:Y:S05]  /*2bb0*/  BSYNC.RECONVERGENT B2 ;  /* 0x0000000000027941 */ /* 0x000fea0003800200 */
.L_x_5907:
        /* <DEDUP_REMOVED lines=11> */
.L_x_5911:
[----:B------:R-:W-:Y:S01]  /*2c70*/  PRMT R158, R159, 0x7632, R158 ;  /* 0x000076329f9e7816 */ /* 0x000fe2000000009e */
[----:B------:R-:W-:Y:S01]  /*2c80*/  IMAD.MOV.U32 R75, RZ, RZ, R72 ;  /* 0x000000ffff4b7224 */ /* 0x000fe200078e0048 */
[----:B------:R-:W-:Y:S01]  /*2c90*/  PRMT R73, R71, 0x7610, R73 ;  /* 0x0000761047497816 */ /* 0x000fe20000000049 */
[----:B------:R-:W-:-:S07]  /*2ca0*/  IMAD.MOV.U32 R26, RZ, RZ, R29 ;  /* 0x000000ffff1a7224 */ /* 0x000fce00078e001d */
.L_x_5912:
[----:B------:R-:W-:Y:S05]  /*2cb0*/  BSYNC.RECONVERGENT B2 ;  /* 0x0000000000027941 */ /* 0x000fea0003800200 */
.L_x_5910:
        /* <DEDUP_REMOVED lines=11> */
.L_x_5914:
[----:B------:R-:W-:Y:S01]  /*2d70*/  PRMT R159, R159, 0x5410, R159 ;  /* 0x000054109f9f7816 */ /* 0x000fe2000000009f */
[----:B------:R-:W-:Y:S01]  /*2d80*/  IMAD.MOV.U32 R72, RZ, RZ, R75 ;  /* 0x000000ffff487224 */ /* 0x000fe200078e004b */
[----:B------:R-:W-:Y:S01]  /*2d90*/  PRMT R71, R71, 0x5410, R73 ;  /* 0x0000541047477816 */ /* 0x000fe20000000049 */
[----:B------:R-:W-:-:S07]  /*2da0*/  IMAD.MOV.U32 R29, RZ, RZ, R28 ;  /* 0x000000ffff1d7224 */ /* 0x000fce00078e001c */
.L_x_5915:
[----:B------:R-:W-:Y:S05]  /*2db0*/  BSYNC.RECONVERGENT B2 ;  /* 0x0000000000027941 */ /* 0x000fea0003800200 */
.L_x_5913:
        /* <DEDUP_REMOVED lines=11> */
.L_x_5917:
[----:B------:R-:W-:Y:S01]  /*2e70*/  PRMT R159, R160, 0x7632, R159 ;  /* 0x00007632a09f7816 */ /* 0x000fe2000000009f */
[----:B------:R-:W-:Y:S01]  /*2e80*/  IMAD.MOV.U32 R75, RZ, RZ, R72 ;  /* 0x000000ffff4b7224 */ /* 0x000fe200078e0048 */
[----:B------:R-:W-:Y:S01]  /*2e90*/  PRMT R73, R73, 0x7610, R71 ;  /* 0x0000761049497816 */ /* 0x000fe20000000047 */
[----:B------:R-:W-:-:S07]  /*2ea0*/  IMAD.MOV.U32 R28, RZ, RZ, R31 ;  /* 0x000000ffff1c7224 */ /* 0x000fce00078e001f */
.L_x_5918:
[----:B------:R-:W-:Y:S05]  /*2eb0*/  BSYNC.RECONVERGENT B2 ;  /* 0x0000000000027941 */ /* 0x000fea0003800200 */
.L_x_5916:
        /* <DEDUP_REMOVED lines=11> */
.L_x_5920:
[----:B------:R-:W-:Y:S01]  /*2f70*/  PRMT R160, R160, 0x5410, R160 ;  /* 0x00005410a0a07816 */ /* 0x000fe200000000a0 */
[----:B------:R-:W-:Y:S01]  /*2f80*/  IMAD.MOV.U32 R72, RZ, RZ, R75 ;  /* 0x000000ffff487224 */ /* 0x000fe200078e004b */
[----:B------:R-:W-:Y:S01]  /*2f90*/  PRMT R71, R73, 0x7632, R71 ;  /* 0x0000763249477816 */ /* 0x000fe20000000047 */
[----:B------:R-:W-:-:S07]  /*2fa0*/  IMAD.MOV.U32 R31, RZ, RZ, R30 ;  /* 0x000000ffff1f7224 */ /* 0x000fce00078e001e */
.L_x_5921:
[----:B------:R-:W-:Y:S05]  /*2fb0*/  BSYNC.RECONVERGENT B2 ;  /* 0x0000000000027941 */ /* 0x000fea0003800200 */
.L_x_5919:
        /* <DEDUP_REMOVED lines=11> */
.L_x_5923:
[----:B------:R-:W-:Y:S01]  /*3070*/  PRMT R160, R161, 0x7632, R160 ;  /* 0x00007632a1a07816 */ /* 0x000fe200000000a0 */
[----:B------:R-:W-:Y:S01]  /*3080*/  IMAD.MOV.U32 R75, RZ, RZ, R72 ;  /* 0x000000ffff4b7224 */ /* 0x000fe200078e0048 */
[----:B------:R-:W-:Y:S01]  /*3090*/  PRMT R73, R71, 0x7610, R73 ;  /* 0x0000761047497816 */ /* 0x000fe20000000049 */
[----:B------:R-:W-:-:S07]  /*30a0*/  IMAD.MOV.U32 R30, RZ, RZ, R33 ;  /* 0x000000ffff1e7224 */ /* 0x000fce00078e0021 */
.L_x_5924:
[----:B------:R-:W-:Y:S05]  /*30b0*/  BSYNC.RECONVERGENT B2 ;  /* 0x0000000000027941 */ /* 0x000fea0003800200 */
.L_x_5922:
        /* <DEDUP_REMOVED lines=11> */
.L_x_5926:
[----:B------:R-:W-:Y:S01]  /*3170*/  PRMT R161, R161, 0x5410, R161 ;  /* 0x00005410a1a17816 */ /* 0x000fe200000000a1 */
[----:B------:R-:W-:Y:S01]  /*3180*/  IMAD.MOV.U32 R72, RZ, RZ, R75 ;  /* 0x000000ffff487224 */ /* 0x000fe200078e004b */
[----:B------:R-:W-:Y:S01]  /*3190*/  PRMT R71, R71, 0x5410, R73 ;  /* 0x0000541047477816 */ /* 0x000fe20000000049 */
[----:B------:R-:W-:-:S07]  /*31a0*/  IMAD.MOV.U32 R33, RZ, RZ, R32 ;  /* 0x000000ffff217224 */ /* 0x000fce00078e0020 */
.L_x_5927:
[----:B------:R-:W-:Y:S05]  /*31b0*/  BSYNC.RECONVERGENT B2 ;  /* 0x0000000000027941 */ /* 0x000fea0003800200 */
.L_x_5925:
        /* <DEDUP_REMOVED lines=11> */
.L_x_5929:
[----:B------:R-:W-:Y:S01]  /*3270*/  PRMT R161, R162, 0x7632, R161 ;  /* 0x00007632a2a17816 */ /* 0x000fe200000000a1 */
[----:B------:R-:W-:Y:S01]  /*3280*/  IMAD.MOV.U32 R75, RZ, RZ, R72 ;  /* 0x000000ffff4b7224 */ /* 0x000fe200078e0048 */
[----:B------:R-:W-:Y:S01]  /*3290*/  PRMT R73, R73, 0x7610, R71 ;  /* 0x0000761049497816 */ /* 0x000fe20000000047 */
[----:B------:R-:W-:-:S07]  /*32a0*/  IMAD.MOV.U32 R32, RZ, RZ, R35 ;  /* 0x000000ffff207224 */ /* 0x000fce00078e0023 */
.L_x_5930:
[----:B------:R-:W-:Y:S05]  /*32b0*/  BSYNC.RECONVERGENT B2 ;  /* 0x0000000000027941 */ /* 0x000fea0003800200 */
.L_x_5928:
        /* <DEDUP_REMOVED lines=11> */
.L_x_5932:
[----:B------:R-:W-:Y:S01]  /*3370*/  PRMT R162, R162, 0x5410, R162 ;  /* 0x00005410a2a27816 */ /* 0x000fe200000000a2 */
[----:B------:R-:W-:Y:S01]  /*3380*/  IMAD.MOV.U32 R72, RZ, RZ, R75 ;  /* 0x000000ffff487224 */ /* 0x000fe200078e004b */
[----:B------:R-:W-:Y:S01]  /*3390*/  PRMT R71, R73, 0x7632, R71 ;  /* 0x0000763249477816 */ /* 0x000fe20000000047 */
[----:B------:R-:W-:-:S07]  /*33a0*/  IMAD.MOV.U32 R35, RZ, RZ, R34 ;  /* 0x000000ffff237224 */ /* 0x000fce00078e0022 */
.L_x_5933:
[----:B------:R-:W-:Y:S05]  /*33b0*/  BSYNC.RECONVERGENT B2 ;  /* 0x0000000000027941 */ /* 0x000fea0003800200 */
.L_x_5931:
        /* <DEDUP_REMOVED lines=11> */
.L_x_5935:
[----:B------:R-:W-:Y:S01]  /*3470*/  PRMT R162, R163, 0x7632, R162 ;  /* 0x00007632a3a27816 */ /* 0x000fe200000000a2 */
[----:B------:R-:W-:Y:S01]  /*3480*/  IMAD.MOV.U32 R75, RZ, RZ, R72 ;  /* 0x000000ffff4b7224 */ /* 0x000fe200078e0048 */
[----:B------:R-:W-:Y:S01]  /*3490*/  PRMT R73, R71, 0x7610, R73 ;  /* 0x0000761047497816 */ /* 0x000fe20000000049 */
[----:B------:R-:W-:-:S07]  /*34a0*/  IMAD.MOV.U32 R34, RZ, RZ, R37 ;  /* 0x000000ffff227224 */ /* 0x000fce00078e0025 */
.L_x_5936:
[----:B------:R-:W-:Y:S05]  /*34b0*/  BSYNC.RECONVERGENT B2 ;  /* 0x0000000000027941 */ /* 0x000fea0003800200 */
.L_x_5934:
        /* <DEDUP_REMOVED lines=11> */
.L_x_5938:
[----:B------:R-:W-:Y:S01]  /*3570*/  PRMT R163, R163, 0x5410, R163 ;  /* 0x00005410a3a37816 */ /* 0x000fe200000000a3 */
[----:B------:R-:W-:Y:S01]  /*3580*/  IMAD.MOV.U32 R72, RZ, RZ, R75 ;  /* 0x000000ffff487224 */ /* 0x000fe200078e004b */
[----:B------:R-:W-:Y:S01]  /*3590*/  PRMT R71, R71, 0x5410, R73 ;  /* 0x0000541047477816 */ /* 0x000fe20000000049 */
[----:B------:R-:W-:-:S07]  /*35a0*/  IMAD.MOV.U32 R37, RZ, RZ, R36 ;  /* 0x000000ffff257224 */ /* 0x000fce00078e0024 */
.L_x_5939:
[----:B------:R-:W-:Y:S05]  /*35b0*/  BSYNC.RECONVERGENT B2 ;  /* 0x0000000000027941 */ /* 0x000fea0003800200 */
.L_x_5937:
        /* <DEDUP_REMOVED lines=11> */
.L_x_5941:
[----:B------:R-:W-:Y:S01]  /*3670*/  PRMT R163, R164, 0x7632, R163 ;  /* 0x00007632a4a37816 */ /* 0x000fe200000000a3 */
[----:B------:R-:W-:Y:S01]  /*3680*/  IMAD.MOV.U32 R75, RZ, RZ, R72 ;  /* 0x000000ffff4b7224 */ /* 0x000fe200078e0048 */
[----:B------:R-:W-:Y:S01]  /*3690*/  PRMT R73, R73, 0x7610, R71 ;  /* 0x0000761049497816 */ /* 0x000fe20000000047 */
[----:B------:R-:W-:-:S07]  /*36a0*/  IMAD.MOV.U32 R36, RZ, RZ, R39 ;  /* 0x000000ffff247224 */ /* 0x000fce00078e0027 */
.L_x_5942:
[----:B------:R-:W-:Y:S05]  /*36b0*/  BSYNC.RECONVERGENT B2 ;  /* 0x0000000000027941 */ /* 0x000fea0003800200 */
.L_x_5940:
        /* <DEDUP_REMOVED lines=11> */
.L_x_5944:
[----:B------:R-:W-:Y:S01]  /*3770*/  PRMT R164, R164, 0x5410, R164 ;  /* 0x00005410a4a47816 */ /* 0x000fe200000000a4 */
[----:B------:R-:W-:Y:S01]  /*3780*/  IMAD.MOV.U32 R72, RZ, RZ, R75 ;  /* 0x000000ffff487224 */ /* 0x000fe200078e004b */
[----:B------:R-:W-:Y:S01]  /*3790*/  PRMT R71, R73, 0x7632, R71 ;  /* 0x0000763249477816 */ /* 0x000fe20000000047 */
[----:B------:R-:W-:-:S07]  /*37a0*/  IMAD.MOV.U32 R39, RZ, RZ, R38 ;  /* 0x000000ffff277224 */ /* 0x000fce00078e0026 */
.L_x_5945:
[----:B------:R-:W-:Y:S05]  /*37b0*/  BSYNC.RECONVERGENT B2 ;  /* 0x0000000000027941 */ /* 0x000fea0003800200 */
.L_x_5943:
        /* <DEDUP_REMOVED lines=11> */
.L_x_5947:
[----:B------:R-:W-:Y:S01]  /*3870*/  PRMT R164, R165, 0x7632, R164 ;  /* 0x00007632a5a47816 */ /* 0x000fe200000000a4 */
[----:B------:R-:W-:Y:S01]  /*3880*/  IMAD.MOV.U32 R75, RZ, RZ, R72 ;  /* 0x000000ffff4b7224 */ /* 0x000fe200078e0048 */
[----:B------:R-:W-:Y:S01]  /*3890*/  PRMT R73, R71, 0x7610, R73 ;  /* 0x0000761047497816 */ /* 0x000fe20000000049 */
[----:B------:R-:W-:-:S07]  /*38a0*/  IMAD.MOV.U32 R38, RZ, RZ, R41 ;  /* 0x000000ffff267224 */ /* 0x000fce00078e0029 */
.L_x_5948:
[----:B------:R-:W-:Y:S05]  /*38b0*/  BSYNC.RECONVERGENT B2 ;  /* 0x0000000000027941 */ /* 0x000fea0003800200 */
.L_x_5946:
        /* <DEDUP_REMOVED lines=11> */
.L_x_5950:
[----:B------:R-:W-:Y:S01]  /*3970*/  PRMT R165, R165, 0x5410, R165 ;  /* 0x00005410a5a57816 */ /* 0x000fe200000000a5 */
[----:B------:R-:W-:Y:S01]  /*3980*/  IMAD.MOV.U32 R72, RZ, RZ, R75 ;  /* 0x000000ffff487224 */ /* 0x000fe200078e004b */
[----:B------:R-:W-:Y:S01]  /*3990*/  PRMT R71, R71, 0x5410, R73 ;  /* 0x0000541047477816 */ /* 0x000fe20000000049 */
[----:B------:R-:W-:-:S07]  /*39a0*/  IMAD.MOV.U32 R41, RZ, RZ, R40 ;  /* 0x000000ffff297224 */ /* 0x000fce00078e0028 */
.L_x_5951:
[----:B------:R-:W-:Y:S05]  /*39b0*/  BSYNC.RECONVERGENT B2 ;  /* 0x0000000000027941 */ /* 0x000fea0003800200 */
.L_x_5949:
        /* <DEDUP_REMOVED lines=11> */
.L_x_5953:
[----:B------:R-:W-:Y:S01]  /*3a70*/  PRMT R165, R166, 0x7632, R165 ;  /* 0x00007632a6a57816 */ /* 0x000fe200000000a5 */
[----:B------:R-:W-:Y:S01]  /*3a80*/  IMAD.MOV.U32 R75, RZ, RZ, R72 ;  /* 0x000000ffff4b7224 */ /* 0x000fe200078e0048 */
[----:B------:R-:W-:Y:S01]  /*3a90*/  PRMT R73, R73, 0x7610, R71 ;  /* 0x0000761049497816 */ /* 0x000fe20000000047 */
[----:B------:R-:W-:-:S07]  /*3aa0*/  IMAD.MOV.U32 R40, RZ, RZ, R43 ;  /* 0x000000ffff287224 */ /* 0x000fce00078e002b */
.L_x_5954:
[----:B------:R-:W-:Y:S05]  /*3ab0*/  BSYNC.RECONVERGENT B2 ;  /* 0x0000000000027941 */ /* 0x000fea0003800200 */
.L_x_5952:
        /* <DEDUP_REMOVED lines=11> */
.L_x_5956:
[----:B------:R-:W-:Y:S01]  /*3b70*/  PRMT R166, R166, 0x5410, R166 ;  /* 0x00005410a6a67816 */ /* 0x000fe200000000a6 */
[----:B------:R-:W-:Y:S01]  /*3b80*/  IMAD.MOV.U32 R72, RZ, RZ, R75 ;  /* 0x000000ffff487224 */ /* 0x000fe200078e004b */
[----:B------:R-:W-:Y:S01]  /*3b90*/  PRMT R71, R73, 0x7632, R71 ;  /* 0x0000763249477816 */ /* 0x000fe20000000047 */
[----:B------:R-:W-:-:S07]  /*3ba0*/  IMAD.MOV.U32 R43, RZ, RZ, R42 ;  /* 0x000000ffff2b7224 */ /* 0x000fce00078e002a */
.L_x_5957:
[----:B------:R-:W-:Y:S05]  /*3bb0*/  BSYNC.RECONVERGENT B2 ;  /* 0x0000000000027941 */ /* 0x000fea0003800200 */
.L_x_5955:
        /* <DEDUP_REMOVED lines=11> */
.L_x_5959:
[----:B------:R-:W-:Y:S01]  /*3c70*/  PRMT R166, R167, 0x7632, R166 ;  /* 0x00007632a7a67816 */ /* 0x000fe200000000a6 */
[----:B------:R-:W-:Y:S01]  /*3c80*/  IMAD.MOV.U32 R75, RZ, RZ, R72 ;  /* 0x000000ffff4b7224 */ /* 0x000fe200078e0048 */
[----:B------:R-:W-:Y:S01]  /*3c90*/  PRMT R73, R71, 0x7610, R73 ;  /* 0x0000761047497816 */ /* 0x000fe20000000049 */
[----:B------:R-:W-:-:S07]  /*3ca0*/  IMAD.MOV.U32 R42, RZ, RZ, R45 ;  /* 0x000000ffff2a7224 */ /* 0x000fce00078e002d */
.L_x_5960:
[----:B------:R-:W-:Y:S05]  /*3cb0*/  BSYNC.RECONVERGENT B2 ;  /* 0x0000000000027941 */ /* 0x000fea0003800200 */
.L_x_5958:
        /* <DEDUP_REMOVED lines=11> */
.L_x_5962:
[----:B------:R-:W-:Y:S01]  /*3d70*/  PRMT R167, R167, 0x5410, R167 ;  /* 0x00005410a7a77816 */ /* 0x000fe200000000a7 */
[----:B------:R-:W-:Y:S01]  /*3d80*/  IMAD.MOV.U32 R72, RZ, RZ, R75 ;  /* 0x000000ffff487224 */ /* 0x000fe200078e004b */
[----:B------:R-:W-:Y:S01]  /*3d90*/  PRMT R71, R71, 0x5410, R73 ;  /* 0x0000541047477816 */ /* 0x000fe20000000049 */
[----:B------:R-:W-:-:S07]  /*3da0*/  IMAD.MOV.U32 R45, RZ, RZ, R44 ;  /* 0x000000ffff2d7224 */ /* 0x000fce00078e002c */
.L_x_5963:
[----:B------:R-:W-:Y:S05]  /*3db0*/  BSYNC.RECONVERGENT B2 ;  /* 0x0000000000027941 */ /* 0x000fea0003800200 */
.L_x_5961:
        /* <DEDUP_REMOVED lines=11> */
.L_x_5965:
[----:B------:R-:W-:Y:S01]  /*3e70*/  PRMT R167, R168, 0x7632, R167 ;  /* 0x00007632a8a77816 */ /* 0x000fe200000000a7 */
[----:B------:R-:W-:Y:S01]  /*3e80*/  IMAD.MOV.U32 R75, RZ, RZ, R72 ;  /* 0x000000ffff4b7224 */ /* 0x000fe200078e0048 */
[----:B------:R-:W-:Y:S01]  /*3e90*/  PRMT R73, R73, 0x7610, R71 ;  /* 0x0000761049497816 */ /* 0x000fe20000000047 */
[----:B------:R-:W-:-:S07]  /*3ea0*/  IMAD.MOV.U32 R44, RZ, RZ, R47 ;  /* 0x000000ffff2c7224 */ /* 0x000fce00078e002f */
.L_x_5966:
[----:B------:R-:W-:Y:S05]  /*3eb0*/  BSYNC.RECONVERGENT B2 ;  /* 0x0000000000027941 */ /* 0x000fea0003800200 */
.L_x_5964:
        /* <DEDUP_REMOVED lines=11> */
.L_x_5968:
[----:B------:R-:W-:Y:S01]  /*3f70*/  PRMT R168, R168, 0x5410, R168 ;  /* 0x00005410a8a87816 */ /* 0x000fe200000000a8 */
[----:B------:R-:W-:Y:S01]  /*3f80*/  IMAD.MOV.U32 R72, RZ, RZ, R75 ;  /* 0x000000ffff487224 */ /* 0x000fe200078e004b */
[----:B------:R-:W-:Y:S01]  /*3f90*/  PRMT R71, R73, 0x7632, R71 ;  /* 0x0000763249477816 */ /* 0x000fe20000000047 */
[----:B------:R-:W-:-:S07]  /*3fa0*/  IMAD.MOV.U32 R47, RZ, RZ, R46 ;  /* 0x000000ffff2f7224 */ /* 0x000fce00078e002e */
.L_x_5969:
[----:B------:R-:W-:Y:S05]  /*3fb0*/  BSYNC.RECONVERGENT B2 ;  /* 0x0000000000027941 */ /* 0x000fea0003800200 */
.L_x_5967:
        /* <DEDUP_REMOVED lines=11> */
.L_x_5971:
[----:B------:R-:W-:Y:S01]  /*4070*/  PRMT R168, R169, 0x7632, R168 ;  /* 0x00007632a9a87816 */ /* 0x000fe200000000a8 */
[----:B------:R-:W-:Y:S01]  /*4080*/  IMAD.MOV.U32 R75, RZ, RZ, R72 ;  /* 0x000000ffff4b7224 */ /* 0x000fe200078e0048 */
[----:B------:R-:W-:Y:S01]  /*4090*/  PRMT R73, R71, 0x7610, R73 ;  /* 0x0000761047497816 */ /* 0x000fe20000000049 */
[----:B------:R-:W-:-:S07]  /*40a0*/  IMAD.MOV.U32 R46, RZ, RZ, R49 ;  /* 0x000000ffff2e7224 */ /* 0x000fce00078e0031 */
.L_x_5972:
[----:B------:R-:W-:Y:S05]  /*40b0*/  BSYNC.RECONVERGENT B2 ;  /* 0x0000000000027941 */ /* 0x000fea0003800200 */
.L_x_5970:
        /* <DEDUP_REMOVED lines=11> */
.L_x_5974:
[----:B------:R-:W-:Y:S01]  /*4170*/  PRMT R169, R169, 0x5410, R169 ;  /* 0x00005410a9a97816 */ /* 0x000fe200000000a9 */
[----:B------:R-:W-:Y:S01]  /*4180*/  IMAD.MOV.U32 R72, RZ, RZ, R75 ;  /* 0x000000ffff487224 */ /* 0x000fe200078e004b */
[----:B------:R-:W-:Y:S01]  /*4190*/  PRMT R71, R71, 0x5410, R73 ;  /* 0x0000541047477816 */ /* 0x000fe20000000049 */
[----:B------:R-:W-:-:S07]  /*41a0*/  IMAD.MOV.U32 R49, RZ, RZ, R48 ;  /* 0x000000ffff317224 */ /* 0x000fce00078e0030 */
.L_x_5975:
[----:B------:R-:W-:Y:S05]  /*41b0*/  BSYNC.RECONVERGENT B2 ;  /* 0x0000000000027941 */ /* 0x000fea0003800200 */
.L_x_5973:
        /* <DEDUP_REMOVED lines=11> */
.L_x_5977:
[----:B------:R-:W-:Y:S01]  /*4270*/  PRMT R169, R170, 0x7632, R169 ;  /* 0x00007632aaa97816 */ /* 0x000fe200000000a9 */
[----:B------:R-:W-:Y:S01]  /*4280*/  IMAD.MOV.U32 R75, RZ, RZ, R72 ;  /* 0x000000ffff4b7224 */ /* 0x000fe200078e0048 */
[----:B------:R-:W-:Y:S01]  /*4290*/  PRMT R73, R73, 0x7610, R71 ;  /* 0x0000761049497816 */ /* 0x000fe20000000047 */
[----:B------:R-:W-:-:S07]  /*42a0*/  IMAD.MOV.U32 R48, RZ, RZ, R51 ;  /* 0x000000ffff307224 */ /* 0x000fce00078e0033 */
.L_x_5978:
[----:B------:R-:W-:Y:S05]  /*42b0*/  BSYNC.RECONVERGENT B2 ;  /* 0x0000000000027941 */ /* 0x000fea0003800200 */
.L_x_5976:
        /* <DEDUP_REMOVED lines=11> */
.L_x_5980:
[----:B------:R-:W-:Y:S01]  /*4370*/  PRMT R170, R170, 0x5410, R170 ;  /* 0x00005410aaaa7816 */ /* 0x000fe200000000aa */
[----:B------:R-:W-:Y:S01]  /*4380*/  IMAD.MOV.U32 R72, RZ, RZ, R75 ;  /* 0x000000ffff487224 */ /* 0x000fe200078e004b */
[----:B------:R-:W-:Y:S01]  /*4390*/  PRMT R71, R73, 0x7632, R71 ;  /* 0x0000763249477816 */ /* 0x000fe20000000047 */
[----:B------:R-:W-:-:S07]  /*43a0*/  IMAD.MOV.U32 R51, RZ, RZ, R50 ;  /* 0x000000ffff337224 */ /* 0x000fce00078e0032 */
.L_x_5981:
[----:B------:R-:W-:Y:S05]  /*43b0*/  BSYNC.RECONVERGENT B2 ;  /* 0x0000000000027941 */ /* 0x000fea0003800200 */
.L_x_5979:
        /* <DEDUP_REMOVED lines=11> */
.L_x_5983:
[----:B------:R-:W-:Y:S01]  /*4470*/  PRMT R170, R171, 0x7632, R170 ;  /* 0x00007632abaa7816 */ /* 0x000fe200000000aa */
[----:B------:R-:W-:Y:S01]  /*4480*/  IMAD.MOV.U32 R75, RZ, RZ, R72 ;  /* 0x000000ffff4b7224 */ /* 0x000fe200078e0048 */
[----:B------:R-:W-:Y:S01]  /*4490*/  PRMT R73, R71, 0x7610, R73 ;  /* 0x0000761047497816 */ /* 0x000fe20000000049 */
[----:B------:R-:W-:-:S07]  /*44a0*/  IMAD.MOV.U32 R50, RZ, RZ, R53 ;  /* 0x000000ffff327224 */ /* 0x000fce00078e0035 */
.L_x_5984:
[----:B------:R-:W-:Y:S05]  /*44b0*/  BSYNC.RECONVERGENT B2 ;  /* 0x0000000000027941 */ /* 0x000fea0003800200 */
.L_x_5982:
        /* <DEDUP_REMOVED lines=11> */
.L_x_5986:
[----:B------:R-:W-:Y:S01]  /*4570*/  PRMT R171, R171, 0x5410, R171 ;  /* 0x00005410abab7816 */ /* 0x000fe200000000ab */
[----:B------:R-:W-:Y:S01]  /*4580*/  IMAD.MOV.U32 R72, RZ, RZ, R75 ;  /* 0x000000ffff487224 */ /* 0x000fe200078e004b */
[----:B------:R-:W-:Y:S01]  /*4590*/  PRMT R71, R71, 0x5410, R73 ;  /* 0x0000541047477816 */ /* 0x000fe20000000049 */
[----:B------:R-:W-:-:S07]  /*45a0*/  IMAD.MOV.U32 R53, RZ, RZ, R52 ;  /* 0x000000ffff357224 */ /* 0x000fce00078e0034 */
.L_x_5987:
[----:B------:R-:W-:Y:S05]  /*45b0*/  BSYNC.RECONVERGENT B2 ;  /* 0x0000000000027941 */ /* 0x000fea0003800200 */
.L_x_5985:
        /* <DEDUP_REMOVED lines=11> */
.L_x_5989:
[----:B------:R-:W-:Y:S01]  /*4670*/  PRMT R171, R172, 0x7632, R171 ;  /* 0x00007632acab7816 */ /* 0x000fe200000000ab */
[----:B------:R-:W-:Y:S01]  /*4680*/  IMAD.MOV.U32 R75, RZ, RZ, R72 ;  /* 0x000000ffff4b7224 */ /* 0x000fe200078e0048 */
[----:B------:R-:W-:Y:S01]  /*4690*/  PRMT R73, R73, 0x7610, R71 ;  /* 0x0000761049497816 */ /* 0x000fe20000000047 */
[----:B------:R-:W-:-:S07]  /*46a0*/  IMAD.MOV.U32 R52, RZ, RZ, R55 ;  /* 0x000000ffff347224 */ /* 0x000fce00078e0037 */
.L_x_5990:
[----:B------:R-:W-:Y:S05]  /*46b0*/  BSYNC.RECONVERGENT B2 ;  /* 0x0000000000027941 */ /* 0x000fea0003800200 */
.L_x_5988:
        /* <DEDUP_REMOVED lines=11> */
.L_x_5992:
[----:B------:R-:W-:Y:S01]  /*4770*/  PRMT R172, R172, 0x5410, R172 ;  /* 0x00005410acac7816 */ /* 0x000fe200000000ac */
[----:B------:R-:W-:Y:S01]  /*4780*/  IMAD.MOV.U32 R72, RZ, RZ, R75 ;  /* 0x000000ffff487224 */ /* 0x000fe200078e004b */
[----:B------:R-:W-:Y:S01]  /*4790*/  PRMT R71, R73, 0x7632, R71 ;  /* 0x0000763249477816 */ /* 0x000fe20000000047 */
[----:B------:R-:W-:-:S07]  /*47a0*/  IMAD.MOV.U32 R55, RZ, RZ, R54 ;  /* 0x000000ffff377224 */ /* 0x000fce00078e0036 */
.L_x_5993:
[----:B------:R-:W-:Y:S05]  /*47b0*/  BSYNC.RECONVERGENT B2 ;  /* 0x0000000000027941 */ /* 0x000fea0003800200 */
.L_x_5991:
        /* <DEDUP_REMOVED lines=11> */
.L_x_5995:
[----:B------:R-:W-:Y:S01]  /*4870*/  PRMT R172, R173, 0x7632, R172 ;  /* 0x00007632adac7816 */ /* 0x000fe200000000ac */
[----:B------:R-:W-:Y:S01]  /*4880*/  IMAD.MOV.U32 R75, RZ, RZ, R72 ;  /* 0x000000ffff4b7224 */ /* 0x000fe200078e0048 */
[----:B------:R-:W-:Y:S01]  /*4890*/  PRMT R73, R71, 0x7610, R73 ;  /* 0x0000761047497816 */ /* 0x000fe20000000049 */
[----:B------:R-:W-:-:S07]  /*48a0*/  IMAD.MOV.U32 R54, RZ, RZ, R57 ;  /* 0x000000ffff367224 */ /* 0x000fce00078e0039 */
.L_x_5996:
[----:B------:R-:W-:Y:S05]  /*48b0*/  BSYNC.RECONVERGENT B2 ;  /* 0x0000000000027941 */ /* 0x000fea0003800200 */
.L_x_5994:
        /* <DEDUP_REMOVED lines=11> */
.L_x_5998:
[----:B------:R-:W-:Y:S01]  /*4970*/  PRMT R173, R173, 0x5410, R173 ;  /* 0x00005410adad7816 */ /* 0x000fe200000000ad */
[----:B------:R-:W-:Y:S01]  /*4980*/  IMAD.MOV.U32 R72, RZ, RZ, R75 ;  /* 0x000000ffff487224 */ /* 0x000fe200078e004b */
[----:B------:R-:W-:Y:S01]  /*4990*/  PRMT R71, R71, 0x5410, R73 ;  /* 0x0000541047477816 */ /* 0x000fe20000000049 */
[----:B------:R-:W-:-:S07]  /*49a0*/  IMAD.MOV.U32 R57, RZ, RZ, R56 ;  /* 0x000000ffff397224 */ /* 0x000fce00078e0038 */
.L_x_5999:
[----:B------:R-:W-:Y:S05]  /*49b0*/  BSYNC.RECONVERGENT B2 ;  /* 0x0000000000027941 */ /* 0x000fea0003800200 */
.L_x_5997:
        /* <DEDUP_REMOVED lines=11> */
.L_x_6001:
[----:B------:R-:W-:Y:S01]  /*4a70*/  PRMT R173, R174, 0x7632, R173 ;  /* 0x00007632aead7816 */ /* 0x000fe200000000ad */
[----:B------:R-:W-:Y:S01]  /*4a80*/  IMAD.MOV.U32 R75, RZ, RZ, R72 ;  /* 0x000000ffff4b7224 */ /* 0x000fe200078e0048 */
[----:B------:R-:W-:Y:S01]  /*4a90*/  PRMT R73, R73, 0x7610, R71 ;  /* 0x0000761049497816 */ /* 0x000fe20000000047 */
[----:B------:R-:W-:-:S07]  /*4aa0*/  IMAD.MOV.U32 R56, RZ, RZ, R59 ;  /* 0x000000ffff387224 */ /* 0x000fce00078e003b */
.L_x_6002:
[----:B------:R-:W-:Y:S05]  /*4ab0*/  BSYNC.RECONVERGENT B2 ;  /* 0x0000000000027941 */ /* 0x000fea0003800200 */
.L_x_6000:
        /* <DEDUP_REMOVED lines=11> */
.L_x_6004:
[----:B------:R-:W-:Y:S01]  /*4b70*/  PRMT R174, R174, 0x5410, R174 ;  /* 0x00005410aeae7816 */ /* 0x000fe200000000ae */
[----:B------:R-:W-:Y:S01]  /*4b80*/  IMAD.MOV.U32 R72, RZ, RZ, R75 ;  /* 0x000000ffff487224 */ /* 0x000fe200078e004b */
[----:B------:R-:W-:Y:S01]  /*4b90*/  PRMT R71, R73, 0x7632, R71 ;  /* 0x0000763249477816 */ /* 0x000fe20000000047 */
[----:B------:R-:W-:-:S07]  /*4ba0*/  IMAD.MOV.U32 R59, RZ, RZ, R58 ;  /* 0x000000ffff3b7224 */ /* 0x000fce00078e003a */
.L_x_6005:
[----:B------:R-:W-:Y:S05]  /*4bb0*/  BSYNC.RECONVERGENT B2 ;  /* 0x0000000000027941 */ /* 0x000fea0003800200 */
.L_x_6003:
        /* <DEDUP_REMOVED lines=11> */
.L_x_6007:
[----:B------:R-:W-:Y:S01]  /*4c70*/  PRMT R174, R175, 0x7632, R174 ;  /* 0x00007632afae7816 */ /* 0x000fe200000000ae */
[----:B------:R-:W-:Y:S01]  /*4c80*/  IMAD.MOV.U32 R75, RZ, RZ, R72 ;  /* 0x000000ffff4b7224 */ /* 0x000fe200078e0048 */
[----:B------:R-:W-:Y:S01]  /*4c90*/  PRMT R73, R71, 0x7610, R73 ;  /* 0x0000761047497816 */ /* 0x000fe20000000049 */
[----:B------:R-:W-:-:S07]  /*4ca0*/  IMAD.MOV.U32 R58, RZ, RZ, R61 ;  /* 0x000000ffff3a7224 */ /* 0x000fce00078e003d */
.L_x_6008:
[----:B------:R-:W-:Y:S05]  /*4cb0*/  BSYNC.RECONVERGENT B2 ;  /* 0x0000000000027941 */ /* 0x000fea0003800200 */
.L_x_6006:
        /* <DEDUP_REMOVED lines=11> */
.L_x_6010:
[----:B------:R-:W-:Y:S01]  /*4d70*/  PRMT R175, R175, 0x5410, R175 ;  /* 0x00005410afaf7816 */ /* 0x000fe200000000af */
[----:B------:R-:W-:Y:S01]  /*4d80*/  IMAD.MOV.U32 R72, RZ, RZ, R75 ;  /* 0x000000ffff487224 */ /* 0x000fe200078e004b */
[----:B------:R-:W-:Y:S01]  /*4d90*/  PRMT R71, R71, 0x5410, R73 ;  /* 0x0000541047477816 */ /* 0x000fe20000000049 */
[----:B------:R-:W-:-:S07]  /*4da0*/  IMAD.MOV.U32 R61, RZ, RZ, R60 ;  /* 0x000000ffff3d7224 */ /* 0x000fce00078e003c */
.L_x_6011:
[----:B------:R-:W-:Y:S05]  /*4db0*/  BSYNC.RECONVERGENT B2 ;  /* 0x0000000000027941 */ /* 0x000fea0003800200 */
.L_x_6009:
        /* <DEDUP_REMOVED lines=11> */
.L_x_6013:
[----:B------:R-:W-:Y:S01]  /*4e70*/  PRMT R175, R176, 0x7632, R175 ;  /* 0x00007632b0af7816 */ /* 0x000fe200000000af */
[----:B------:R-:W-:Y:S01]  /*4e80*/  IMAD.MOV.U32 R75, RZ, RZ, R72 ;  /* 0x000000ffff4b7224 */ /* 0x000fe200078e0048 */
[----:B------:R-:W-:Y:S01]  /*4e90*/  PRMT R73, R73, 0x7610, R71 ;  /* 0x0000761049497816 */ /* 0x000fe20000000047 */
[----:B------:R-:W-:-:S07]  /*4ea0*/  IMAD.MOV.U32 R60, RZ, RZ, R63 ;  /* 0x000000ffff3c7224 */ /* 0x000fce00078e003f */
.L_x_6014:
[----:B------:R-:W-:Y:S05]  /*4eb0*/  BSYNC.RECONVERGENT B2 ;  /* 0x0000000000027941 */ /* 0x000fea0003800200 */
.L_x_6012:
        /* <DEDUP_REMOVED lines=11> */
.L_x_6016:
[----:B------:R-:W-:Y:S01]  /*4f70*/  PRMT R176, R176, 0x5410, R176 ;  /* 0x00005410b0b07816 */ /* 0x000fe200000000b0 */
[----:B------:R-:W-:Y:S01]  /*4f80*/  IMAD.MOV.U32 R72, RZ, RZ, R75 ;  /* 0x000000ffff487224 */ /* 0x000fe200078e004b */
[----:B------:R-:W-:Y:S01]  /*4f90*/  PRMT R71, R73, 0x7632, R71 ;  /* 0x0000763249477816 */ /* 0x000fe20000000047 */
[----:B------:R-:W-:-:S07]  /*4fa0*/  IMAD.MOV.U32 R63, RZ, RZ, R62 ;  /* 0x000000ffff3f7224 */ /* 0x000fce00078e003e */
.L_x_6017:
[----:B------:R-:W-:Y:S05]  /*4fb0*/  BSYNC.RECONVERGENT B2 ;  /* 0x0000000000027941 */ /* 0x000fea0003800200 */
.L_x_6015:
        /* <DEDUP_REMOVED lines=11> */
.L_x_6019:
[----:B------:R-:W-:Y:S01]  /*5070*/  PRMT R176, R177, 0x7632, R176 ;  /* 0x00007632b1b07816 */ /* 0x000fe200000000b0 */
[----:B------:R-:W-:Y:S01]  /*5080*/  IMAD.MOV.U32 R75, RZ, RZ, R72 ;  /* 0x000000ffff4b7224 */ /* 0x000fe200078e0048 */
[----:B------:R-:W-:Y:S01]  /*5090*/  PRMT R73, R71, 0x7610, R73 ;  /* 0x0000761047497816 */ /* 0x000fe20000000049 */
[----:B------:R-:W-:-:S07]  /*50a0*/  IMAD.MOV.U32 R62, RZ, RZ, R65 ;  /* 0x000000ffff3e7224 */ /* 0x000fce00078e0041 */
.L_x_6020:
[----:B------:R-:W-:Y:S05]  /*50b0*/  BSYNC.RECONVERGENT B2 ;  /* 0x0000000000027941 */ /* 0x000fea0003800200 */
.L_x_6018:
        /* <DEDUP_REMOVED lines=9> */
.L_x_6022:
[----:B------:R-:W-:Y:S01]  /*5150*/  IMAD.MOV.U32 R65, RZ, RZ, R64 ;  /* 0x000000ffff417224 */ /* 0x000fe200078e0040 */
[----:B------:R-:W-:Y:S01]  /*5160*/  PRMT R177, R73, 0x5410, R177 ;  /* 0x0000541049b17816 */ /* 0x000fe200000000b1 */
[----:B------:R-:W-:-:S07]  /*5170*/  IMAD.MOV.U32 R64, RZ, RZ, R75 ;  /* 0x000000ffff407224 */ /* 0x000fce00078e004b */
.L_x_6023:
[----:B------:R-:W-:Y:S05]  /*5180*/  BSYNC.RECONVERGENT B2 ;  /* 0x0000000000027941 */ /* 0x000fea0003800200 */
.L_x_6021:
[----:B------:R-:W-:Y:S02]  /*5190*/  VIADD R69, R69, 0x40 ;  /* 0x0000004045457836 */ /* 0x000fe40000000000 */
[----:B------:R-:W-:Y:S02]  /*51a0*/  VIADD R70, R70, 0xffffffc0 ;  /* 0xffffffc046467836 */ /* 0x000fe40000000000 */
[----:B------:R-:W-:Y:S01]  /*51b0*/  IMAD.MOV.U32 R71, RZ, RZ, R121 ;  /* 0x000000ffff477224 */ /* 0x000fe200078e0079 */
[----:B------:R-:W-:-:S13]  /*51c0*/  ISETP.GE.AND P0, PT, R69, R68, PT ;  /* 0x000000444500720c */ /* 0x000fda0003f06270 */
[----:B------:R-:W-:Y:S05]  /*51d0*/  @!P0 BRA `(.L_x_6024) ;  /* 0xffffffbc00d88947 */ /* 0x000fea000383ffff */
.L_x_5831:
[----:B------:R-:W-:Y:S05]  /*51e0*/  BSYNC.RECONVERGENT B0 ;  /* 0x0000000000007941 */ /* 0x000fea0003800200 */
.L_x_5830:
[----:B------:R-:W-:Y:S05]  /*51f0*/  BRA `(.L_x_6025) ;  /* 0x0000004c00b47947 */ /* 0x000fea0003800000 */
.L_x_5829:
[----:B------:R-:W-:Y:S01]  /*5200*/  IMAD.IADD R70, R144, 0x1, R3 ;  /* 0x0000000190467824 */ /* 0x000fe200078e0203 */
[----:B------:R-:W0:Y:S01]  /*5210*/  LDCU.64 UR10, c[0x0][0x380] ;  /* 0x00007000ff0a77ac */ /* 0x000e220008000a00 */
        /* <DEDUP_REMOVED lines=131> */
[----:B0-----:R-:W-:Y:S06]  /*5a50*/  @P0 BRA `(.L_x_6025) ;  /* 0x00000044009c0947 */ /* 0x001fec0003800000 */
[----:B------:R-:W0:Y:S01]  /*5a60*/  LDCU.64 UR4, c[0x0][0x388] ;  /* 0x00007100ff0477ac */ /* 0x000e220008000a00 */
[----:B------:R-:W-:Y:S02]  /*5a70*/  IMAD.MOV.U32 R148, RZ, RZ, 0xfbff ;  /* 0x0000fbffff947424 */ /* 0x000fe400078e00ff */
        /* <DEDUP_REMOVED lines=32> */
[----:B0-----:R-:W-:Y:S01]  /*5c80*/  ISETP.NE.U32.AND P0, PT, RZ, UR4, PT ;  /* 0x00000004ff007c0c */ /* 0x001fe2000bf05070 */
        /* <DEDUP_REMOVED lines=48> */
[----:B------:R-:W-:Y:S01]  /*5f90*/  IMAD.MOV.U32 R3, RZ, RZ, -0x1 ;  /* 0xffffffffff037424 */ /* 0x000fe200078e00ff */
[----:B------:R-:W-:Y:S01]  /*5fa0*/  PRMT R177, R67, 0x5410, R177 ;  /* 0x0000541043b17816 */ /* 0x000fe200000000b1 */
[----:B------:R-:W-:Y:S01]  /*5fb0*/  IMAD.MOV.U32 R67, RZ, RZ, RZ ;  /* 0x000000ffff437224 */ /* 0x000fe200078e00ff */
[----:B------:R-:W-:-:S13]  /*5fc0*/  ISETP.NE.AND.EX P0, PT, RZ, UR5, PT, P0 ;  /* 0x00000005ff007c0c */ /* 0x000fda000bf05300 */
.L_x_6218:
[----:B------:R-:W0:Y:S01]  /*5fd0*/  @P0 LDC.64 R72, c[0x0][0x388] ;  /* 0x0000e200ff480b82 */ /* 0x000e220000000a00 */
[----:B------:R-:W-:Y:S02]  /*5fe0*/  SHF.R.S32.HI R74, RZ, 0x1f, R70 ;  /* 0x0000001fff4a7819 */ /* 0x000fe40000011446 */
[C---:B------:R-:W-:Y:S02]  /*5ff0*/  IADD3 R75, P1, PT, R145.reuse, R70, RZ ;  /* 0x00000046914b7210 */ /* 0x040fe40007f3e0ff */
[----:B------:R-:W-:Y:S02]  /*6000*/  @!P0 PRMT R71, RZ, 0x7610, R71 ;  /* 0x00007610ff478816 */ /* 0x000fe40000000047 */
[----:B------:R-:W-:Y:S02]  /*6010*/  LEA.HI.X.SX32 R76, R145, R74, 0x1, P1 ;  /* 0x0000004a914c7211 */ /* 0x000fe400008f0eff */
[----:B------:R-:W-:-:S04]  /*6020*/  LEA R74, P1, R75, UR10, 0x1 ;  /* 0x0000000a4b4a7c11 */ /* 0x000fc8000f8208ff */
[----:B------:R-:W-:-:S05]  /*6030*/  LEA.HI.X R75, R75, UR11, R76, 0x1, P1 ;  /* 0x0000000b4b4b7c11 */ /* 0x000fca00088f0c4c */
[----:B------:R-:W2:Y:S01]  /*6040*/  LDG.E.U16.CONSTANT R74, desc[UR6][R74.64] ;  /* 0x000000064a4a7981 */ /* 0x000ea2000c1e9500 */
[----:B0-----:R-:W-:-:S05]  /*6050*/  @P0 IMAD.WIDE R72, R70, 0x2, R72 ;  /* 0x0000000246480825 */ /* 0x001fca00078e0248 */
[----:B------:R-:W2:Y:S01]  /*6060*/  @P0 LDG.E.U16.CONSTANT R71, desc[UR6][R72.64] ;  /* 0x0000000648470981 */ /* 0x000ea2000c1e9500 */
[----:B------:R-:W-:Y:S01]  /*6070*/  BSSY.RECONVERGENT B0, `(.L_x_6026) ;  /* 0x0000015000007945 */ /* 0x000fe20003800200 */
[----:B--2---:R-:W-:-:S05]  /*6080*/  HADD2 R73, R74.H0_H0, R71.H0_H0 ;  /* 0x200000474a497230 */ /* 0x004fca0000000800 */
[----:B------:R-:W-:-:S05]  /*6090*/  HADD2.F32 R76, -RZ, R73.H0_H0 ;  /* 0x20000049ff4c7230 */ /* 0x000fca0000004100 */
[----:B------:R-:W-:-:S04]  /*60a0*/  FSETP.GT.FTZ.AND P2, PT, R69, R76, PT ;  /* 0x0000004c4500720b */ /* 0x000fc80003f54000 */
[----:B------:R-:W-:Y:S02]  /*60b0*/  FSEL R121, R69, R76, P2 ;  /* 0x0000004c45797208 */ /* 0x000fe40001000000 */
[----:B------:R-:W-:-:S05]  /*60c0*/  FSEL R76, R76, R69, P2 ;  /* 0x000000454c4c7208 */ /* 0x000fca0001000000 */
[----:B------:R-:W-:Y:S01]  /*60d0*/  FADD.FTZ R76, -R121, R76 ;  /* 0x0000004c794c7221 */ /* 0x000fe20000010100 */
[----:B------:R-:W-:-:S03]  /*60e0*/  HSETP2.GT.AND P1, PT, R73.H0_H0, R146.H1_H1, PT ;  /* 0x3000009249007234 */ /* 0x000fc60003f24800 */
[----:B------:R-:W-:Y:S02]  /*60f0*/  FMUL.FTZ R76, R76, 1.4426950216293334961 ;  /* 0x3fb8aa3b4c4c7820 */ /* 0x000fe40000410000 */
[----:B------:R-:W-:-:S04]  /*6100*/  ISETP.EQ.OR P1, PT, R3, -0x1, P1 ;  /* 0xffffffff0300780c */ /* 0x000fc80000f22670 */
[----:B------:R-:W0:Y:S01]  /*6110*/  MUFU.EX2 R76, R76 ;  /* 0x0000004c004c7308 */ /* 0x000e220000000800 */
[C---:B------:R-:W-:Y:S02]  /*6120*/  FSEL R72, R67.reuse, 1, !P2 ;  /* 0x3f80000043487808 */ /* 0x040fe40005000000 */
[----:B------:R-:W-:-:S05]  /*6130*/  FSEL R67, R67, 1, P2 ;  /* 0x3f80000043437808 */ /* 0x000fca0001000000 */
[----:B0-----:R-:W-:Y:S01]  /*6140*/  FFMA.FTZ R67, R72, R76, R67 ;  /* 0x0000004c48437223 */ /* 0x001fe20000010043 */
[----:B------:R-:W-:Y:S06]  /*6150*/  @P1 BRA `(.L_x_6027) ;  /* 0x0000000000101947 */ /* 0x000fec0003800000 */
[----:B------:R-:W-:Y:S02]  /*6160*/  ISETP.GE.AND P1, PT, R70, R3, PT ;  /* 0x000000034600720c */ /* 0x000fe40003f26270 */
[----:B------:R-:W-:-:S11]  /*6170*/  PRMT R69, R69, 0x7610, R146 ;  /* 0x0000761045457816 */ /* 0x000fd60000000092 */
[----:B------:R-:W-:-:S13]  /*6180*/  HSETP2.NEU.OR P1, PT, R73.H0_H0, R146.H1_H1, P1 ;  /* 0x3000009249007234 */ /* 0x000fda0000f2d820 */
[----:B------:R-:W-:Y:S05]  /*6190*/  @P1 BRA `(.L_x_6028) ;  /* 0x0000000000081947 */ /* 0x000fea0003800000 */
.L_x_6027:
[----:B------:R-:W-:Y:S01]  /*61a0*/  PRMT R69, R69, 0x5410, R73 ;  /* 0x0000541045457816 */ /* 0x000fe20000000049 */
[----:B------:R-:W-:-:S07]  /*61b0*/  IMAD.MOV.U32 R3, RZ, RZ, R70 ;  /* 0x000000ffff037224 */ /* 0x000fce00078e0046 */
.L_x_6028:
[----:B------:R-:W-:Y:S05]  /*61c0*/  BSYNC.RECONVERGENT B0 ;  /* 0x0000000000007941 */ /* 0x000fea0003800200 */
.L_x_6026:
        /* <DEDUP_REMOVED lines=10> */
.L_x_6030:
[----:B------:R-:W-:Y:S01]  /*6270*/  IMAD.MOV.U32 R72, RZ, RZ, R3 ;  /* 0x000000ffff487224 */ /* 0x000fe200078e0003 */
[----:B------:R-:W-:Y:S01]  /*6280*/  PRMT R146, R146, 0x5410, R146 ;  /* 0x0000541092927816 */ /* 0x000fe20000000092 */
[----:B------:R-:W-:Y:S01]  /*6290*/  IMAD.MOV.U32 R3, RZ, RZ, R2 ;  /* 0x000000ffff037224 */ /* 0x000fe200078e0002 */
[----:B------:R-:W-:-:S07]  /*62a0*/  PRMT R69, R69, 0x7632, R69 ;  /* 0x0000763245457816 */ /* 0x000fce0000000045 */
.L_x_6031:
[----:B------:R-:W-:Y:S05]  /*62b0*/  BSYNC.RECONVERGENT B0 ;  /* 0x0000000000007941 */ /* 0x000fea0003800200 */
.L_x_6029:
        /* <DEDUP_REMOVED lines=11> */
.L_x_6033:
[----:B------:R-:W-:Y:S01]  /*6370*/  PRMT R146, R147, 0x7632, R146 ;  /* 0x0000763293927816 */ /* 0x000fe20000000092 */
[----:B------:R-:W-:Y:S01]  /*6380*/  IMAD.MOV.U32 R73, RZ, RZ, R72 ;  /* 0x000000ffff497224 */ /* 0x000fe200078e0048 */
[----:B------:R-:W-:Y:S01]  /*6390*/  PRMT R71, R69, 0x7610, R71 ;  /* 0x0000761045477816 */ /* 0x000fe20000000047 */
[----:B------:R-:W-:-:S07]  /*63a0*/  IMAD.MOV.U32 R2, RZ, RZ, R5 ;  /* 0x000000ffff027224 */ /* 0x000fce00078e0005 */
.L_x_6034:
[----:B------:R-:W-:Y:S05]  /*63b0*/  BSYNC.RECONVERGENT B0 ;  /* 0x0000000000007941 */ /* 0x000fea0003800200 */
.L_x_6032:
        /* <DEDUP_REMOVED lines=11> */
.L_x_6036:
[----:B------:R-:W-:Y:S01]  /*6470*/  PRMT R147, R147, 0x5410, R147 ;  /* 0x0000541093937816 */ /* 0x000fe20000000093 */
[----:B------:R-:W-:Y:S01]  /*6480*/  IMAD.MOV.U32 R72, RZ, RZ, R73 ;  /* 0x000000ffff487224 */ /* 0x000fe200078e0049 */
[----:B------:R-:W-:Y:S01]  /*6490*/  PRMT R69, R69, 0x5410, R71 ;  /* 0x0000541045457816 */ /* 0x000fe20000000047 */
[----:B------:R-:W-:-:S07]  /*64a0*/  IMAD.MOV.U32 R5, RZ, RZ, R4 ;  /* 0x000000ffff057224 */ /* 0x000fce00078e0004 */
.L_x_6037:
[----:B------:R-:W-:Y:S05]  /*64b0*/  BSYNC.RECONVERGENT B0 ;  /* 0x0000000000007941 */ /* 0x000fea0003800200 */
.L_x_6035:
        /* <DEDUP_REMOVED lines=11> */
.L_x_6039:
[----:B------:R-:W-:Y:S01]  /*6570*/  PRMT R147, R148, 0x7632, R147 ;  /* 0x0000763294937816 */ /* 0x000fe20000000093 */
[----:B------:R-:W-:Y:S01]  /*6580*/  IMAD.MOV.U32 R73, RZ, RZ, R72 ;  /* 0x000000ffff497224 */ /* 0x000fe200078e0048 */
[----:B------:R-:W-:Y:S01]  /*6590*/  PRMT R71, R71, 0x7610, R69 ;  /* 0x0000761047477816 */ /* 0x000fe20000000045 */
[----:B------:R-:W-:-:S07]  /*65a0*/  IMAD.MOV.U32 R4, RZ, RZ, R7 ;  /* 0x000000ffff047224 */ /* 0x000fce00078e0007 */
.L_x_6040:
[----:B------:R-:W-:Y:S05]  /*65b0*/  BSYNC.RECONVERGENT B0 ;  /* 0x0000000000007941 */ /* 0x000fea0003800200 */
.L_x_6038:
        /* <DEDUP_REMOVED lines=11> */
.L_x_6042:
[----:B------:R-:W-:Y:S01]  /*6670*/  PRMT R148, R148, 0x5410, R148 ;  /* 0x0000541094947816 */ /* 0x000fe20000000094 */
[----:B------:R-:W-:Y:S01]  /*6680*/  IMAD.MOV.U32 R72, RZ, RZ, R73 ;  /* 0x000000ffff487224 */ /* 0x000fe200078e0049 */
[----:B------:R-:W-:Y:S01]  /*6690*/  PRMT R69, R71, 0x7632, R69 ;  /* 0x0000763247457816 */ /* 0x000fe20000000045 */
[----:B------:R-:W-:-:S07]  /*66a0*/  IMAD.MOV.U32 R7, RZ, RZ, R6 ;  /* 0x000000ffff077224 */ /* 0x000fce00078e0006 */
.L_x_6043:
[----:B------:R-:W-:Y:S05]  /*66b0*/  BSYNC.RECONVERGENT B0 ;  /* 0x0000000000007941 */ /* 0x000fea0003800200 */
.L_x_6041:
        /* <DEDUP_REMOVED lines=11> */
.L_x_6045:
[----:B------:R-:W-:Y:S01]  /*6770*/  PRMT R148, R149, 0x7632, R148 ;  /* 0x0000763295947816 */ /* 0x000fe20000000094 */
[----:B------:R-:W-:Y:S01]  /*6780*/  IMAD.MOV.U32 R73, RZ, RZ, R72 ;  /* 0x000000ffff497224 */ /* 0x000fe200078e0048 */
[----:B------:R-:W-:Y:S01]  /*6790*/  PRMT R71, R69, 0x7610, R71 ;  /* 0x0000761045477816 */ /* 0x000fe20000000047 */
[----:B------:R-:W-:-:S07]  /*67a0*/  IMAD.MOV.U32 R6, RZ, RZ, R9 ;  /* 0x000000ffff067224 */ /* 0x000fce00078e0009 */
.L_x_6046:
[----:B------:R-:W-:Y:S05]  /*67b0*/  BSYNC.RECONVERGENT B0 ;  /* 0x0000000000007941 */ /* 0x000fea0003800200 */
.L_x_6044:
        /* <DEDUP_REMOVED lines=11> */
.L_x_6048:
[----:B------:R-:W-:Y:S01]  /*6870*/  PRMT R149, R149, 0x5410, R149 ;  /* 0x0000541095957816 */ /* 0x000fe20000000095 */
[----:B------:R-:W-:Y:S01]  /*6880*/  IMAD.MOV.U32 R72, RZ, RZ, R73 ;  /* 0x000000ffff487224 */ /* 0x000fe200078e0049 */
[----:B------:R-:W-:Y:S01]  /*6890*/  PRMT R69, R69, 0x5410, R71 ;  /* 0x0000541045457816 */ /* 0x000fe20000000047 */
[----:B------:R-:W-:-:S07]  /*68a0*/  IMAD.MOV.U32 R9, RZ, RZ, R8 ;  /* 0x000000ffff097224 */ /* 0x000fce00078e0008 */
.L_x_6049:
[----:B------:R-:W-:Y:S05]  /*68b0*/  BSYNC.RECONVERGENT B0 ;  /* 0x0000000000007941 */ /* 0x000fea0003800200 */
.L_x_6047:
        /* <DEDUP_REMOVED lines=11> */
.L_x_6051:
[----:B------:R-:W-:Y:S01]  /*6970*/  PRMT R149, R150, 0x7632, R149 ;  /* 0x0000763296957816 */ /* 0x000fe20000000095 */
[----:B------:R-:W-:Y:S01]  /*6980*/  IMAD.MOV.U32 R73, RZ, RZ, R72 ;  /* 0x000000ffff497224 */ /* 0x000fe200078e0048 */
[----:B------:R-:W-:Y:S01]  /*6990*/  PRMT R71, R71, 0x7610, R69 ;  /* 0x0000761047477816 */ /* 0x000fe20000000045 */
[----:B------:R-:W-:-:S07]  /*69a0*/  IMAD.MOV.U32 R8, RZ, RZ, R11 ;  /* 0x000000ffff087224 */ /* 0x000fce00078e000b */
.L_x_6052:
[----:B------:R-:W-:Y:S05]  /*69b0*/  BSYNC.RECONVERGENT B0 ;  /* 0x0000000000007941 */ /* 0x000fea0003800200 */
.L_x_6050:
        /* <DEDUP_REMOVED lines=11> */
.L_x_6054:
[----:B------:R-:W-:Y:S01]  /*6a70*/  PRMT R150, R150, 0x5410, R150 ;  /* 0x0000541096967816 */ /* 0x000fe20000000096 */
[----:B------:R-:W-:Y:S01]  /*6a80*/  IMAD.MOV.U32 R72, RZ, RZ, R73 ;  /* 0x000000ffff487224 */ /* 0x000fe200078e0049 */
[----:B------:R-:W-:Y:S01]  /*6a90*/  PRMT R69, R71, 0x7632, R69 ;  /* 0x0000763247457816 */ /* 0x000fe20000000045 */
[----:B------:R-:W-:-:S07]  /*6aa0*/  IMAD.MOV.U32 R11, RZ, RZ, R10 ;  /* 0x000000ffff0b7224 */ /* 0x000fce00078e000a */
.L_x_6055:
[----:B------:R-:W-:Y:S05]  /*6ab0*/  BSYNC.RECONVERGENT B0 ;  /* 0x0000000000007941 */ /* 0x000fea0003800200 */
.L_x_6053:
        /* <DEDUP_REMOVED lines=11> */
.L_x_6057:
[----:B------:R-:W-:Y:S01]  /*6b70*/  PRMT R150, R151, 0x7632, R150 ;  /* 0x0000763297967816 */ /* 0x000fe20000000096 */
[----:B------:R-:W-:Y:S01]  /*6b80*/  IMAD.MOV.U32 R73, RZ, RZ, R72 ;  /* 0x000000ffff497224 */ /* 0x000fe200078e0048 */
[----:B------:R-:W-:Y:S01]  /*6b90*/  PRMT R71, R69, 0x7610, R71 ;  /* 0x0000761045477816 */ /* 0x000fe20000000047 */
[----:B------:R-:W-:-:S07]  /*6ba0*/  IMAD.MOV.U32 R10, RZ, RZ, R13 ;  /* 0x000000ffff0a7224 */ /* 0x000fce00078e000d */
.L_x_6058:
[----:B------:R-:W-:Y:S05]  /*6bb0*/  BSYNC.RECONVERGENT B0 ;  /* 0x0000000000007941 */ /* 0x000fea0003800200 */
.L_x_6056:
        /* <DEDUP_REMOVED lines=11> */
.L_x_6060:
[----:B------:R-:W-:Y:S01]  /*6c70*/  PRMT R151, R151, 0x5410, R151 ;  /* 0x0000541097977816 */ /* 0x000fe20000000097 */
[----:B------:R-:W-:Y:S01]  /*6c80*/  IMAD.MOV.U32 R72, RZ, RZ, R73 ;  /* 0x000000ffff487224 */ /* 0x000fe200078e0049 */
[----:B------:R-:W-:Y:S01]  /*6c90*/  PRMT R69, R69, 0x5410, R71 ;  /* 0x0000541045457816 */ /* 0x000fe20000000047 */
[----:B------:R-:W-:-:S07]  /*6ca0*/  IMAD.MOV.U32 R13, RZ, RZ, R12 ;  /* 0x000000ffff0d7224 */ /* 0x000fce00078e000c */
.L_x_6061:
[----:B------:R-:W-:Y:S05]  /*6cb0*/  BSYNC.RECONVERGENT B0 ;  /* 0x0000000000007941 */ /* 0x000fea0003800200 */
.L_x_6059:
        /* <DEDUP_REMOVED lines=11> */
.L_x_6063:
[----:B------:R-:W-:Y:S01]  /*6d70*/  PRMT R151, R152, 0x7632, R151 ;  /* 0x0000763298977816 */ /* 0x000fe20000000097 */
[----:B------:R-:W-:Y:S01]  /*6d80*/  IMAD.MOV.U32 R73, RZ, RZ, R72 ;  /* 0x000000ffff497224 */ /* 0x000fe200078e0048 */
[----:B------:R-:W-:Y:S01]  /*6d90*/  PRMT R71, R71, 0x7610, R69 ;  /* 0x0000761047477816 */ /* 0x000fe20000000045 */
[----:B------:R-:W-:-:S07]  /*6da0*/  IMAD.MOV.U32 R12, RZ, RZ, R15 ;  /* 0x000000ffff0c7224 */ /* 0x000fce00078e000f */
.L_x_6064:
[----:B------:R-:W-:Y:S05]  /*6db0*/  BSYNC.RECONVERGENT B0 ;  /* 0x0000000000007941 */ /* 0x000fea0003800200 */
.L_x_6062:
        /* <DEDUP_REMOVED lines=11> */
.L_x_6066:
[----:B------:R-:W-:Y:S01]  /*6e70*/  PRMT R152, R152, 0x5410, R152 ;  /* 0x0000541098987816 */ /* 0x000fe20000000098 */
[----:B------:R-:W-:Y:S01]  /*6e80*/  IMAD.MOV.U32 R72, RZ, RZ, R73 ;  /* 0x000000ffff487224 */ /* 0x000fe200078e0049 */
[----:B------:R-:W-:Y:S01]  /*6e90*/  PRMT R69, R71, 0x7632, R69 ;  /* 0x0000763247457816 */ /* 0x000fe20000000045 */
[----:B------:R-:W-:-:S07]  /*6ea0*/  IMAD.MOV.U32 R15, RZ, RZ, R14 ;  /* 0x000000ffff0f7224 */ /* 0x000fce00078e000e */
.L_x_6067:
[----:B------:R-:W-:Y:S05]  /*6eb0*/  BSYNC.RECONVERGENT B0 ;  /* 0x0000000000007941 */ /* 0x000fea0003800200 */
.L_x_6065:
        /* <DEDUP_REMOVED lines=11> */
.L_x_6069:
[----:B------:R-:W-:Y:S01]  /*6f70*/  PRMT R152, R153, 0x7632, R152 ;  /* 0x0000763299987816 */ /* 0x000fe20000000098 */
[----:B------:R-:W-:Y:S01]  /*6f80*/  IMAD.MOV.U32 R73, RZ, RZ, R72 ;  /* 0x000000ffff497224 */ /* 0x000fe200078e0048 */
[----:B------:R-:W-:Y:S01]  /*6f90*/  PRMT R71, R69, 0x7610, R71 ;  /* 0x0000761045477816 */ /* 0x000fe20000000047 */
[----:B------:R-:W-:-:S07]  /*6fa0*/  IMAD.MOV.U32 R14, RZ, RZ, R17 ;  /* 0x000000ffff0e7224 */ /* 0x000fce00078e0011 */
.L_x_6070:
[----:B------:R-:W-:Y:S05]  /*6fb0*/  BSYNC.RECONVERGENT B0 ;  /* 0x0000000000007941 */ /* 0x000fea0003800200 */
.L_x_6068:
        /* <DEDUP_REMOVED lines=11> */
.L_x_6072:
[----:B------:R-:W-:Y:S01]  /*7070*/  PRMT R153, R153, 0x5410, R153 ;  /* 0x0000541099997816 */ /* 0x000fe20000000099 */
[----:B------:R-:W-:Y:S01]  /*7080*/  IMAD.MOV.U32 R72, RZ, RZ, R73 ;  /* 0x000000ffff487224 */ /* 0x000fe200078e0049 */
[----:B------:R-:W-:Y:S01]  /*7090*/  PRMT R69, R69, 0x5410, R71 ;  /* 0x0000541045457816 */ /* 0x000fe20000000047 */
[----:B------:R-:W-:-:S07]  /*70a0*/  IMAD.MOV.U32 R17, RZ, RZ, R16 ;  /* 0x000000ffff117224 */ /* 0x000fce00078e0010 */
.L_x_6073:
[----:B------:R-:W-:Y:S05]  /*70b0*/  BSYNC.RECONVERGENT B0 ;  /* 0x0000000000007941 */ /* 0x000fea0003800200 */
.L_x_6071:
        /* <DEDUP_REMOVED lines=11> */
.L_x_6075:
[----:B------:R-:W-:Y:S01]  /*7170*/  PRMT R153, R154, 0x7632, R153 ;  /* 0x000076329a997816 */ /* 0x000fe20000000099 */
[----:B------:R-:W-:Y:S01]  /*7180*/  IMAD.MOV.U32 R73, RZ, RZ, R72 ;  /* 0x000000ffff497224 */ /* 0x000fe200078e0048 */
[----:B------:R-:W-:Y:S01]  /*7190*/  PRMT R71, R71, 0x7610, R69 ;  /* 0x0000761047477816 */ /* 0x000fe20000000045 */
[----:B------:R-:W-:-:S07]  /*71a0*/  IMAD.MOV.U32 R16, RZ, RZ, R19 ;  /* 0x000000ffff107224 */ /* 0x000fce00078e0013 */
.L_x_6076:
[----:B------:R-:W-:Y:S05]  /*71b0*/  BSYNC.RECONVERGENT B0 ;  /* 0x0000000000007941 */ /* 0x000fea0003800200 */
.L_x_6074:
        /* <DEDUP_REMOVED lines=11> */
.L_x_6078:
[----:B------:R-:W-:Y:S01]  /*7270*/  PRMT R154, R154, 0x5410, R154 ;  /* 0x000054109a9a7816 */ /* 0x000fe2000000009a */
[----:B------:R-:W-:Y:S01]  /*7280*/  IMAD.MOV.U32 R72, RZ, RZ, R73 ;  /* 0x000000ffff487224 */ /* 0x000fe200078e0049 */
[----:B------:R-:W-:Y:S01]  /*7290*/  PRMT R69, R71, 0x7632, R69 ;  /* 0x0000763247457816 */ /* 0x000fe20000000045 */
[----:B------:R-:W-:-:S07]  /*72a0*/  IMAD.MOV.U32 R19, RZ, RZ, R18 ;  /* 0x000000ffff137224 */ /* 0x000fce00078e0012 */
.L_x_6079:
[----:B------:R-:W-:Y:S05]  /*72b0*/  BSYNC.RECONVERGENT B0 ;  /* 0x0000000000007941 */ /* 0x000fea0003800200 */
.L_x_6077:
        /* <DEDUP_REMOVED lines=11> */
.L_x_6081:
[----:B------:R-:W-:Y:S01]  /*7370*/  PRMT R154, R155, 0x7632, R154 ;  /* 0x000076329b9a7816 */ /* 0x000fe2000000009a */
[----:B------:R-:W-:Y:S01]  /*7380*/  IMAD.MOV.U32 R73, RZ, RZ, R72 ;  /* 0x000000ffff497224 */ /* 0x000fe200078e0048 */
[----:B------:R-:W-:Y:S01]  /*7390*/  PRMT R71, R69, 0x7610, R71 ;  /* 0x0000761045477816 */ /* 0x000fe20000000047 */
[----:B------:R-:W-:-:S07]  /*73a0*/  IMAD.MOV.U32 R18, RZ, RZ, R21 ;  /* 0x000000ffff127224 */ /* 0x000fce00078e0015 */
.L_x_6082:
[----:B------:R-:W-:Y:S05]  /*73b0*/  BSYNC.RECONVERGENT B0 ;  /* 0x0000000000007941 */ /* 0x000fea0003800200 */
.L_x_6080:
        /* <DEDUP_REMOVED lines=11> */
.L_x_6084:
[----:B------:R-:W-:Y:S01]  /*7470*/  PRMT R155, R155, 0x5410, R155 ;  /* 0x000054109b9b7816 */ /* 0x000fe2000000009b */
[----:B------:R-:W-:Y:S01]  /*7480*/  IMAD.MOV.U32 R72, RZ, RZ, R73 ;  /* 0x000000ffff487224 */ /* 0x000fe200078e0049 */
[----:B------:R-:W-:Y:S01]  /*7490*/  PRMT R69, R69, 0x5410, R71 ;  /* 0x0000541045457816 */ /* 0x000fe20000000047 */
[----:B------:R-:W-:-:S07]  /*74a0*/  IMAD.MOV.U32 R21, RZ, RZ, R20 ;  /* 0x000000ffff157224 */ /* 0x000fce00078e0014 */
.L_x_6085:
[----:B------:R-:W-:Y:S05]  /*74b0*/  BSYNC.RECONVERGENT B0 ;  /* 0x0000000000007941 */ /* 0x000fea0003800200 */
.L_x_6083:
        /* <DEDUP_REMOVED lines=11> */
.L_x_6087:
[----:B------:R-:W-:Y:S01]  /*7570*/  PRMT R155, R156, 0x7632, R155 ;  /* 0x000076329c9b7816 */ /* 0x000fe2000000009b */
[----:B------:R-:W-:Y:S01]  /*7580*/  IMAD.MOV.U32 R73, RZ, RZ, R72 ;  /* 0x000000ffff497224 */ /* 0x000fe200078e0048 */
[----:B------:R-:W-:Y:S01]  /*7590*/  PRMT R71, R71, 0x7610, R69 ;  /* 0x0000761047477816 */ /* 0x000fe20000000045 */
[----:B------:R-:W-:-:S07]  /*75a0*/  IMAD.MOV.U32 R20, RZ, RZ, R23 ;  /* 0x000000ffff147224 */ /* 0x000fce00078e0017 */
.L_x_6088:
[----:B------:R-:W-:Y:S05]  /*75b0*/  BSYNC.RECONVERGENT B0 ;  /* 0x0000000000007941 */ /* 0x000fea0003800200 */
.L_x_6086:
        /* <DEDUP_REMOVED lines=11> */
.L_x_6090:
[----:B------:R-:W-:Y:S01]  /*7670*/  PRMT R156, R156, 0x5410, R156 ;  /* 0x000054109c9c7816 */ /* 0x000fe2000000009c */
[----:B------:R-:W-:Y:S01]  /*7680*/  IMAD.MOV.U32 R72, RZ, RZ, R73 ;  /* 0x000000ffff487224 */ /* 0x000fe200078e0049 */
[----:B------:R-:W-:Y:S01]  /*7690*/  PRMT R69, R71, 0x7632, R69 ;  /* 0x0000763247457816 */ /* 0x000fe20000000045 */
[----:B------:R-:W-:-:S07]  /*76a0*/  IMAD.MOV.U32 R23, RZ, RZ, R22 ;  /* 0x000000ffff177224 */ /* 0x000fce00078e0016 */
.L_x_6091:
[----:B------:R-:W-:Y:S05]  /*76b0*/  BSYNC.RECONVERGENT B0 ;  /* 0x0000000000007941 */ /* 0x000fea0003800200 */
.L_x_6089:
        /* <DEDUP_REMOVED lines=11> */
.L_x_6093:
[----:B------:R-:W-:Y:S01]  /*7770*/  PRMT R156, R157, 0x7632, R156 ;  /* 0x000076329d9c7816 */ /* 0x000fe2000000009c */
[----:B------:R-:W-:Y:S01]  /*7780*/  IMAD.MOV.U32 R73, RZ, RZ, R72 ;  /* 0x000000ffff497224 */ /* 0x000fe200078e0048 */
[----:B------:R-:W-:Y:S01]  /*7790*/  PRMT R71, R69, 0x7610, R71 ;  /* 0x0000761045477816 */ /* 0x000fe20000000047 */
[----:B------:R-:W-:-:S07]  /*77a0*/  IMAD.MOV.U32 R22, RZ, RZ, R25 ;  /* 0x000000ffff167224 */ /* 0x000fce00078e0019 */
.L_x_6094:
[----:B------:R-:W-:Y:S05]  /*77b0*/  BSYNC.RECONVERGENT B0 ;  /* 0x0000000000007941 */ /* 0x000fea0003800200 */
.L_x_6092:
        /* <DEDUP_REMOVED lines=11> */
.L_x_6096:
[----:B------:R-:W-:Y:S01]  /*7870*/  PRMT R157, R157, 0x5410, R157 ;  /* 0x000054109d9d7816 */ /* 0x000fe2000000009d */
[----:B------:R-:W-:Y:S01]  /*7880*/  IMAD.MOV.U32 R72, RZ, RZ, R73 ;  /* 0x000000ffff487224 */ /* 0x000fe200078e0049 */
[----:B------:R-:W-:Y:S01]  /*7890*/  PRMT R69, R69, 0x5410, R71 ;  /* 0x0000541045457816 */ /* 0x000fe20000000047 */
[----:B------:R-:W-:-:S07]  /*78a0*/  IMAD.MOV.U32 R25, RZ, RZ, R24 ;  /* 0x000000ffff197224 */ /* 0x000fce00078e0018 */
.L_x_6097:
[----:B------:R-:W-:Y:S05]  /*78b0*/  BSYNC.RECONVERGENT B0 ;  /* 0x0000000000007941 */ /* 0x000fea0003800200 */
.L_x_6095:
        /* <DEDUP_REMOVED lines=11> */
.L_x_6099:
[----:B------:R-:W-:Y:S01]  /*7970*/  PRMT R157, R158, 0x7632, R157 ;  /* 0x000076329e9d7816 */ /* 0x000fe2000000009d */
[----:B------:R-:W-:Y:S01]  /*7980*/  IMAD.MOV.U32 R73, RZ, RZ, R72 ;  /* 0x000000ffff497224 */ /* 0x000fe200078e0048 */
[----:B------:R-:W-:Y:S01]  /*7990*/  PRMT R71, R71, 0x7610, R69 ;  /* 0x0000761047477816 */ /* 0x000fe20000000045 */
[----:B------:R-:W-:-:S07]  /*79a0*/  IMAD.MOV.U32 R24, RZ, RZ, R27 ;  /* 0x000000ffff187224 */ /* 0x000fce00078e001b */
.L_x_6100:
[----:B------:R-:W-:Y:S05]  /*79b0*/  BSYNC.RECONVERGENT B0 ;  /* 0x0000000000007941 */ /* 0x000fea0003800200 */
.L_x_6098:
        /* <DEDUP_REMOVED lines=11> */
.L_x_6102:
[----:B------:R-:W-:Y:S01]  /*7a70*/  PRMT R158, R158, 0x5410, R158 ;  /* 0x000054109e9e7816 */ /* 0x000fe2000000009e */
[----:B------:R-:W-:Y:S01]  /*7a80*/  IMAD.MOV.U32 R72, RZ, RZ, R73 ;  /* 0x000000ffff487224 */ /* 0x000fe200078e0049 */
[----:B------:R-:W-:Y:S01]  /*7a90*/  PRMT R69, R71, 0x7632, R69 ;  /* 0x0000763247457816 */ /* 0x000fe20000000045 */
[----:B------:R-:W-:-:S07]  /*7aa0*/  IMAD.MOV.U32 R27, RZ, RZ, R26 ;  /* 0x000000ffff1b7224 */ /* 0x000fce00078e001a */
.L_x_6103:
[----:B------:R-:W-:Y:S05]  /*7ab0*/  BSYNC.RECONVERGENT B0 ;  /* 0x0000000000007941 */ /* 0x000fea0003800200 */
.L_x_6101:
        /* <DEDUP_REMOVED lines=11> */
.L_x_6105:
[----:B------:R-:W-:Y:S01]  /*7b70*/  PRMT R158, R159, 0x7632, R158 ;  /* 0x000076329f9e7816 */ /* 0x000fe2000000009e */
[----:B------:R-:W-:Y:S01]  /*7b80*/  IMAD.MOV.U32 R73, RZ, RZ, R72 ;  /* 0x000000ffff497224 */ /* 0x000fe200078e0048 */
[----:B------:R-:W-:Y:S01]  /*7b90*/  PRMT R71, R69, 0x7610, R71 ;  /* 0x0000761045477816 */ /* 0x000fe20000000047 */
[----:B------:R-:W-:-:S07]  /*7ba0*/  IMAD.MOV.U32 R26, RZ, RZ, R29 ;  /* 0x000000ffff1a7224 */ /* 0x000fce00078e001d */
.L_x_6106:
[----:B------:R-:W-:Y:S05]  /*7bb0*/  BSYNC.RECONVERGENT B0 ;  /* 0x0000000000007941 */ /* 0x000fea0003800200 */
.L_x_6104:
        /* <DEDUP_REMOVED lines=11> */
.L_x_6108:
[----:B------:R-:W-:Y:S01]  /*7c70*/  PRMT R159, R159, 0x5410, R159 ;  /* 0x000054109f9f7816 */ /* 0x000fe2000000009f */
[----:B------:R-:W-:Y:S01]  /*7c80*/  IMAD.MOV.U32 R72, RZ, RZ, R73 ;  /* 0x000000ffff487224 */ /* 0x000fe200078e0049 */
[----:B------:R-:W-:Y:S01]  /*7c90*/  PRMT R69, R69, 0x5410, R71 ;  /* 0x0000541045457816 */ /* 0x000fe20000000047 */
[----:B------:R-:W-:-:S07]  /*7ca0*/  IMAD.MOV.U32 R29, RZ, RZ, R28 ;  /* 0x000000ffff1d7224 */ /* 0x000fce00078e001c */
.L_x_6109:
[----:B------:R-:W-:Y:S05]  /*7cb0*/  BSYNC.RECONVERGENT B0 ;  /* 0x0000000000007941 */ /* 0x000fea0003800200 */
.L_x_6107:
        /* <DEDUP_REMOVED lines=11> */
.L_x_6111:
[----:B------:R-:W-:Y:S01]  /*7d70*/  PRMT R159, R160, 0x7632, R159 ;  /* 0x00007632a09f7816 */ /* 0x000fe2000000009f */
[----:B------:R-:W-:Y:S01]  /*7d80*/  IMAD.MOV.U32 R73, RZ, RZ, R72 ;  /* 0x000000ffff497224 */ /* 0x000fe200078e0048 */
[----:B------:R-:W-:Y:S01]  /*7d90*/  PRMT R71, R71, 0x7610, R69 ;  /* 0x0000761047477816 */ /* 0x000fe20000000045 */
[----:B------:R-:W-:-:S07]  /*7da0*/  IMAD.MOV.U32 R28, RZ, RZ, R31 ;  /* 0x000000ffff1c7224 */ /* 0x000fce00078e001f */
.L_x_6112:
[----:B------:R-:W-:Y:S05]  /*7db0*/  BSYNC.RECONVERGENT B0 ;  /* 0x0000000000007941 */ /* 0x000fea0003800200 */
.L_x_6110:
        /* <DEDUP_REMOVED lines=11> */
.L_x_6114:
[----:B------:R-:W-:Y:S01]  /*7e70*/  PRMT R160, R160, 0x5410, R160 ;  /* 0x00005410a0a07816 */ /* 0x000fe200000000a0 */
[----:B------:R-:W-:Y:S01]  /*7e80*/  IMAD.MOV.U32 R72, RZ, RZ, R73 ;  /* 0x000000ffff487224 */ /* 0x000fe200078e0049 */
[----:B------:R-:W-:Y:S01]  /*7e90*/  PRMT R69, R71, 0x7632, R69 ;  /* 0x0000763247457816 */ /* 0x000fe20000000045 */
[----:B------:R-:W-:-:S07]  /*7ea0*/  IMAD.MOV.U32 R31, RZ, RZ, R30 ;  /* 0x000000ffff1f7224 */ /* 0x000fce00078e001e */
.L_x_6115:
[----:B------:R-:W-:Y:S05]  /*7eb0*/  BSYNC.RECONVERGENT B0 ;  /* 0x0000000000007941 */ /* 0x000fea0003800200 */
.L_x_6113:
        /* <DEDUP_REMOVED lines=11> */
.L_x_6117:
[----:B------:R-:W-:Y:S01]  /*7f70*/  PRMT R160, R161, 0x7632, R160 ;  /* 0x00007632a1a07816 */ /* 0x000fe200000000a0 */
[----:B------:R-:W-:Y:S01]  /*7f80*/  IMAD.MOV.U32 R73, RZ, RZ, R72 ;  /* 0x000000ffff497224 */ /* 0x000fe200078e0048 */
[----:B------:R-:W-:Y:S01]  /*7f90*/  PRMT R71, R69, 0x7610, R71 ;  /* 0x0000761045477816 */ /* 0x000fe20000000047 */
[----:B------:R-:W-:-:S07]  /*7fa0*/  IMAD.MOV.U32 R30, RZ, RZ, R33 ;  /* 0x000000ffff1e7224 */ /* 0x000fce00078e0021 */
.L_x_6118:
[----:B------:R-:W-:Y:S05]  /*7fb0*/  BSYNC.RECONVERGENT B0 ;  /* 0x0000000000007941 */ /* 0x000fea0003800200 */
.L_x_6116:
        /* <DEDUP_REMOVED lines=11> */
.L_x_6120:
[----:B------:R-:W-:Y:S01]  /*8070*/  PRMT R161, R161, 0x5410, R161 ;  /* 0x00005410a1a17816 */ /* 0x000fe200000000a1 */
[----:B------:R-:W-:Y:S01]  /*8080*/  IMAD.MOV.U32 R72, RZ, RZ, R73 ;  /* 0x000000ffff487224 */ /* 0x000fe200078e0049 */
[----:B------:R-:W-:Y:S01]  /*8090*/  PRMT R69, R69, 0x5410, R71 ;  /* 0x0000541045457816 */ /* 0x000fe20000000047 */
[----:B------:R-:W-:-:S07]  /*80a0*/  IMAD.MOV.U32 R33, RZ, RZ, R32 ;  /* 0x000000ffff217224 */ /* 0x000fce00078e0020 */
.L_x_6121:
[----:B------:R-:W-:Y:S05]  /*80b0*/  BSYNC.RECONVERGENT B0 ;  /* 0x0000000000007941 */ /* 0x000fea0003800200 */
.L_x_6119:
        /* <DEDUP_REMOVED lines=11> */
.L_x_6123:
[----:B------:R-:W-:Y:S01]  /*8170*/  PRMT R161, R162, 0x7632, R161 ;  /* 0x00007632a2a17816 */ /* 0x000fe200000000a1 */
[----:B------:R-:W-:Y:S01]  /*8180*/  IMAD.MOV.U32 R73, RZ, RZ, R72 ;  /* 0x000000ffff497224 */ /* 0x000fe200078e0048 */
[----:B------:R-:W-:Y:S01]  /*8190*/  PRMT R71, R71, 0x7610, R69 ;  /* 0x0000761047477816 */ /* 0x000fe20000000045 */
[----:B------:R-:W-:-:S07]  /*81a0*/  IMAD.MOV.U32 R32, RZ, RZ, R35 ;  /* 0x000000ffff207224 */ /* 0x000fce00078e0023 */
.L_x_6124:
[----:B------:R-:W-:Y:S05]  /*81b0*/  BSYNC.RECONVERGENT B0 ;  /* 0x0000000000007941 */ /* 0x000fea0003800200 */
.L_x_6122:
        /* <DEDUP_REMOVED lines=11> */
.L_x_6126:
[----:B------:R-:W-:Y:S01]  /*8270*/  PRMT R162, R162, 0x5410, R162 ;  /* 0x00005410a2a27816 */ /* 0x000fe200000000a2 */
[----:B------:R-:W-:Y:S01]  /*8280*/  IMAD.MOV.U32 R72, RZ, RZ, R73 ;  /* 0x000000ffff487224 */ /* 0x000fe200078e0049 */
[----:B------:R-:W-:Y:S01]  /*8290*/  PRMT R69, R71, 0x7632, R69 ;  /* 0x0000763247457816 */ /* 0x000fe20000000045 */
[----:B------:R-:W-:-:S07]  /*82a0*/  IMAD.MOV.U32 R35, RZ, RZ, R34 ;  /* 0x000000ffff237224 */ /* 0x000fce00078e0022 */
.L_x_6127:
[----:B------:R-:W-:Y:S05]  /*82b0*/  BSYNC.RECONVERGENT B0 ;  /* 0x0000000000007941 */ /* 0x000fea0003800200 */
.L_x_6125:
        /* <DEDUP_REMOVED lines=11> */
.L_x_6129:
[----:B------:R-:W-:Y:S01]  /*8370*/  PRMT R162, R163, 0x7632, R162 ;  /* 0x00007632a3a27816 */ /* 0x000fe200000000a2 */
[----:B------:R-:W-:Y:S01]  /*8380*/  IMAD.MOV.U32 R73, RZ, RZ, R72 ;  /* 0x000000ffff497224 */ /* 0x000fe200078e0048 */
[----:B------:R-:W-:Y:S01]  /*8390*/  PRMT R71, R69, 0x7610, R71 ;  /* 0x0000761045477816 */ /* 0x000fe20000000047 */
[----:B------:R-:W-:-:S07]  /*83a0*/  IMAD.MOV.U32 R34, RZ, RZ, R37 ;  /* 0x000000ffff227224 */ /* 0x000fce00078e0025 */
.L_x_6130:
[----:B------:R-:W-:Y:S05]  /*83b0*/  BSYNC.RECONVERGENT B0 ;  /* 0x0000000000007941 */ /* 0x000fea0003800200 */
.L_x_6128:
        /* <DEDUP_REMOVED lines=11> */
.L_x_6132:
[----:B------:R-:W-:Y:S01]  /*8470*/  PRMT R163, R163, 0x5410, R163 ;  /* 0x00005410a3a37816 */ /* 0x000fe200000000a3 */
[----:B------:R-:W-:Y:S01]  /*8480*/  IMAD.MOV.U32 R72, RZ, RZ, R73 ;  /* 0x000000ffff487224 */ /* 0x000fe200078e0049 */
[----:B------:R-:W-:Y:S01]  /*8490*/  PRMT R69, R69, 0x5410, R71 ;  /* 0x0000541045457816 */ /* 0x000fe20000000047 */
[----:B------:R-:W-:-:S07]  /*84a0*/  IMAD.MOV.U32 R37, RZ, RZ, R36 ;  /* 0x000000ffff257224 */ /* 0x000fce00078e0024 */
.L_x_6133:
[----:B------:R-:W-:Y:S05]  /*84b0*/  BSYNC.RECONVERGENT B0 ;  /* 0x0000000000007941 */ /* 0x000fea0003800200 */
.L_x_6131:
        /* <DEDUP_REMOVED lines=11> */
.L_x_6135:
[----:B------:R-:W-:Y:S01]  /*8570*/  PRMT R163, R164, 0x7632, R163 ;  /* 0x00007632a4a37816 */ /* 0x000fe200000000a3 */
[----:B------:R-:W-:Y:S01]  /*8580*/  IMAD.MOV.U32 R73, RZ, RZ, R72 ;  /* 0x000000ffff497224 */ /* 0x000fe200078e0048 */
[----:B------:R-:W-:Y:S01]  /*8590*/  PRMT R71, R71, 0x7610, R69 ;  /* 0x0000761047477816 */ /* 0x000fe20000000045 */
[----:B------:R-:W-:-:S07]  /*85a0*/  IMAD.MOV.U32 R36, RZ, RZ, R39 ;  /* 0x000000ffff247224 */ /* 0x000fce00078e0027 */
.L_x_6136:
[----:B------:R-:W-:Y:S05]  /*85b0*/  BSYNC.RECONVERGENT B0 ;  /* 0x0000000000007941 */ /* 0x000fea0003800200 */
.L_x_6134:
        /* <DEDUP_REMOVED lines=11> */
.L_x_6138:
[----:B------:R-:W-:Y:S01]  /*8670*/  PRMT R164, R164, 0x5410, R164 ;  /* 0x00005410a4a47816 */ /* 0x000fe200000000a4 */
[----:B------:R-:W-:Y:S01]  /*8680*/  IMAD.MOV.U32 R72, RZ, RZ, R73 ;  /* 0x000000ffff487224 */ /* 0x000fe200078e0049 */
[----:B------:R-:W-:Y:S01]  /*8690*/  PRMT R69, R71, 0x7632, R69 ;  /* 0x0000763247457816 */ /* 0x000fe20000000045 */
[----:B------:R-:W-:-:S07]  /*86a0*/  IMAD.MOV.U32 R39, RZ, RZ, R38 ;  /* 0x000000ffff277224 */ /* 0x000fce00078e0026 */
.L_x_6139:
[----:B------:R-:W-:Y:S05]  /*86b0*/  BSYNC.RECONVERGENT B0 ;  /* 0x0000000000007941 */ /* 0x000fea0003800200 */
.L_x_6137:
        /* <DEDUP_REMOVED lines=11> */
.L_x_6141:
[----:B------:R-:W-:Y:S01]  /*8770*/  PRMT R164, R165, 0x7632, R164 ;  /* 0x00007632a5a47816 */ /* 0x000fe200000000a4 */
[----:B------:R-:W-:Y:S01]  /*8780*/  IMAD.MOV.U32 R73, RZ, RZ, R72 ;  /* 0x000000ffff497224 */ /* 0x000fe200078e0048 */
[----:B------:R-:W-:Y:S01]  /*8790*/  PRMT R71, R69, 0x7610, R71 ;  /* 0x0000761045477816 */ /* 0x000fe20000000047 */
[----:B------:R-:W-:-:S07]  /*87a0*/  IMAD.MOV.U32 R38, RZ, RZ, R41 ;  /* 0x000000ffff267224 */ /* 0x000fce00078e0029 */
.L_x_6142:
[----:B------:R-:W-:Y:S05]  /*87b0*/  BSYNC.RECONVERGENT B0 ;  /* 0x0000000000007941 */ /* 0x000fea0003800200 */
.L_x_6140:
        /* <DEDUP_REMOVED lines=11> */
.L_x_6144:
[----:B------:R-:W-:Y:S01]  /*8870*/  PRMT R165, R165, 0x5410, R165 ;  /* 0x00005410a5a57816 */ /* 0x000fe200000000a5 */
[----:B------:R-:W-:Y:S01]  /*8880*/  IMAD.MOV.U32 R72, RZ, RZ, R73 ;  /* 0x000000ffff487224 */ /* 0x000fe200078e0049 */
[----:B------:R-:W-:Y:S01]  /*8890*/  PRMT R69, R69, 0x5410, R71 ;  /* 0x0000541045457816 */ /* 0x000fe20000000047 */
[----:B------:R-:W-:-:S07]  /*88a0*/  IMAD.MOV.U32 R41, RZ, RZ, R40 ;  /* 0x000000ffff297224 */ /* 0x000fce00078e0028 */
.L_x_6145:
[----:B------:R-:W-:Y:S05]  /*88b0*/  BSYNC.RECONVERGENT B0 ;  /* 0x0000000000007941 */ /* 0x000fea0003800200 */
.L_x_6143:
        /* <DEDUP_REMOVED lines=11> */
.L_x_6147:
[----:B------:R-:W-:Y:S01]  /*8970*/  PRMT R165, R166, 0x7632, R165 ;  /* 0x00007632a6a57816 */ /* 0x000fe200000000a5 */
[----:B------:R-:W-:Y:S01]  /*8980*/  IMAD.MOV.U32 R73, RZ, RZ, R72 ;  /* 0x000000ffff497224 */ /* 0x000fe200078e0048 */
[----:B------:R-:W-:Y:S01]  /*8990*/  PRMT R71, R71, 0x7610, R69 ;  /* 0x0000761047477816 */ /* 0x000fe20000000045 */
[----:B------:R-:W-:-:S07]  /*89a0*/  IMAD.MOV.U32 R40, RZ, RZ, R43 ;  /* 0x000000ffff287224 */ /* 0x000fce00078e002b */
.L_x_6148:
[----:B------:R-:W-:Y:S05]  /*89b0*/  BSYNC.RECONVERGENT B0 ;  /* 0x0000000000007941 */ /* 0x000fea0003800200 */
.L_x_6146:
        /* <DEDUP_REMOVED lines=11> */
.L_x_6150:
[----:B------:R-:W-:Y:S01]  /*8a70*/  PRMT R166, R166, 0x5410, R166 ;  /* 0x00005410a6a67816 */ /* 0x000fe200000000a6 */
[----:B------:R-:W-:Y:S01]  /*8a80*/  IMAD.MOV.U32 R72, RZ, RZ, R73 ;  /* 0x000000ffff487224 */ /* 0x000fe200078e0049 */
[----:B------:R-:W-:Y:S01]  /*8a90*/  PRMT R69, R71, 0x7632, R69 ;  /* 0x0000763247457816 */ /* 0x000fe20000000045 */
[----:B------:R-:W-:-:S07]  /*8aa0*/  IMAD.MOV.U32 R43, RZ, RZ, R42 ;  /* 0x000000ffff2b7224 */ /* 0x000fce00078e002a */
.L_x_6151:
[----:B------:R-:W-:Y:S05]  /*8ab0*/  BSYNC.RECONVERGENT B0 ;  /* 0x0000000000007941 */ /* 0x000fea0003800200 */
.L_x_6149:
        /* <DEDUP_REMOVED lines=11> */
.L_x_6153:
[----:B------:R-:W-:Y:S01]  /*8b70*/  PRMT R166, R167, 0x7632, R166 ;  /* 0x00007632a7a67816 */ /* 0x000fe200000000a6 */
[----:B------:R-:W-:Y:S01]  /*8b80*/  IMAD.MOV.U32 R73, RZ, RZ, R72 ;  /* 0x000000ffff497224 */ /* 0x000fe200078e0048 */
[----:B------:R-:W-:Y:S01]  /*8b90*/  PRMT R71, R69, 0x7610, R71 ;  /* 0x0000761045477816 */ /* 0x000fe20000000047 */
[----:B------:R-:W-:-:S07]  /*8ba0*/  IMAD.MOV.U32 R42, RZ, RZ, R45 ;  /* 0x000000ffff2a7224 */ /* 0x000fce00078e002d */
.L_x_6154:
[----:B------:R-:W-:Y:S05]  /*8bb0*/  BSYNC.RECONVERGENT B0 ;  /* 0x0000000000007941 */ /* 0x000fea0003800200 */
.L_x_6152:
        /* <DEDUP_REMOVED lines=11> */
.L_x_6156:
[----:B------:R-:W-:Y:S01]  /*8c70*/  PRMT R167, R167, 0x5410, R167 ;  /* 0x00005410a7a77816 */ /* 0x000fe200000000a7 */
[----:B------:R-:W-:Y:S01]  /*8c80*/  IMAD.MOV.U32 R72, RZ, RZ, R73 ;  /* 0x000000ffff487224 */ /* 0x000fe200078e0049 */
[----:B------:R-:W-:Y:S01]  /*8c90*/  PRMT R69, R69, 0x5410, R71 ;  /* 0x0000541045457816 */ /* 0x000fe20000000047 */
[----:B------:R-:W-:-:S07]  /*8ca0*/  IMAD.MOV.U32 R45, RZ, RZ, R44 ;  /* 0x000000ffff2d7224 */ /* 0x000fce00078e002c */
.L_x_6157:
[----:B------:R-:W-:Y:S05]  /*8cb0*/  BSYNC.RECONVERGENT B0 ;  /* 0x0000000000007941 */ /* 0x000fea0003800200 */
.L_x_6155:
        /* <DEDUP_REMOVED lines=11> */
.L_x_6159:
[----:B------:R-:W-:Y:S01]  /*8d70*/  PRMT R167, R168, 0x7632, R167 ;  /* 0x00007632a8a77816 */ /* 0x000fe200000000a7 */
[----:B------:R-:W-:Y:S01]  /*8d80*/  IMAD.MOV.U32 R73, RZ, RZ, R72 ;  /* 0x000000ffff497224 */ /* 0x000fe200078e0048 */
[----:B------:R-:W-:Y:S01]  /*8d90*/  PRMT R71, R71, 0x7610, R69 ;  /* 0x0000761047477816 */ /* 0x000fe20000000045 */
[----:B------:R-:W-:-:S07]  /*8da0*/  IMAD.MOV.U32 R44, RZ, RZ, R47 ;  /* 0x000000ffff2c7224 */ /* 0x000fce00078e002f */
.L_x_6160:
[----:B------:R-:W-:Y:S05]  /*8db0*/  BSYNC.RECONVERGENT B0 ;  /* 0x0000000000007941 */ /* 0x000fea0003800200 */
.L_x_6158:
        /* <DEDUP_REMOVED lines=11> */
.L_x_6162:
[----:B------:R-:W-:Y:S01]  /*8e70*/  PRMT R168, R168, 0x5410, R168 ;  /* 0x00005410a8a87816 */ /* 0x000fe200000000a8 */
[----:B------:R-:W-:Y:S01]  /*8e80*/  IMAD.MOV.U32 R72, RZ, RZ, R73 ;  /* 0x000000ffff487224 */ /* 0x000fe200078e0049 */
[----:B------:R-:W-:Y:S01]  /*8e90*/  PRMT R69, R71, 0x7632, R69 ;  /* 0x0000763247457816 */ /* 0x000fe20000000045 */
[----:B------:R-:W-:-:S07]  /*8ea0*/  IMAD.MOV.U32 R47, RZ, RZ, R46 ;  /* 0x000000ffff2f7224 */ /* 0x000fce00078e002e */
.L_x_6163:
[----:B------:R-:W-:Y:S05]  /*8eb0*/  BSYNC.RECONVERGENT B0 ;  /* 0x0000000000007941 */ /* 0x000fea0003800200 */
.L_x_6161:
        /* <DEDUP_REMOVED lines=11> */
.L_x_6165:
[----:B------:R-:W-:Y:S01]  /*8f70*/  PRMT R168, R169, 0x7632, R168 ;  /* 0x00007632a9a87816 */ /* 0x000fe200000000a8 */
[----:B------:R-:W-:Y:S01]  /*8f80*/  IMAD.MOV.U32 R73, RZ, RZ, R72 ;  /* 0x000000ffff497224 */ /* 0x000fe200078e0048 */
[----:B------:R-:W-:Y:S01]  /*8f90*/  PRMT R71, R69, 0x7610, R71 ;  /* 0x0000761045477816 */ /* 0x000fe20000000047 */
[----:B------:R-:W-:-:S07]  /*8fa0*/  IMAD.MOV.U32 R46, RZ, RZ, R49 ;  /* 0x000000ffff2e7224 */ /* 0x000fce00078e0031 */
.L_x_6166:
[----:B------:R-:W-:Y:S05]  /*8fb0*/  BSYNC.RECONVERGENT B0 ;  /* 0x0000000000007941 */ /* 0x000fea0003800200 */
.L_x_6164:
        /* <DEDUP_REMOVED lines=11> */
.L_x_6168:
[----:B------:R-:W-:Y:S01]  /*9070*/  PRMT R169, R169, 0x5410, R169 ;  /* 0x00005410a9a97816 */ /* 0x000fe200000000a9 */
[----:B------:R-:W-:Y:S01]  /*9080*/  IMAD.MOV.U32 R72, RZ, RZ, R73 ;  /* 0x000000ffff487224 */ /* 0x000fe200078e0049 */
[----:B------:R-:W-:Y:S01]  /*9090*/  PRMT R69, R69, 0x5410, R71 ;  /* 0x0000541045457816 */ /* 0x000fe20000000047 */
[----:B------:R-:W-:-:S07]  /*90a0*/  IMAD.MOV.U32 R49, RZ, RZ, R48 ;  /* 0x000000ffff317224 */ /* 0x000fce00078e0030 */
.L_x_6169:
[----:B------:R-:W-:Y:S05]  /*90b0*/  BSYNC.RECONVERGENT B0 ;  /* 0x0000000000007941 */ /* 0x000fea0003800200 */
.L_x_6167:
        /* <DEDUP_REMOVED lines=11> */
.L_x_6171:
[----:B------:R-:W-:Y:S01]  /*9170*/  PRMT R169, R170, 0x7632, R169 ;  /* 0x00007632aaa97816 */ /* 0x000fe200000000a9 */
[----:B------:R-:W-:Y:S01]  /*9180*/  IMAD.MOV.U32 R73, RZ, RZ, R72 ;  /* 0x000000ffff497224 */ /* 0x000fe200078e0048 */
[----:B------:R-:W-:Y:S01]  /*9190*/  PRMT R71, R71, 0x7610, R69 ;  /* 0x0000761047477816 */ /* 0x000fe20000000045 */
[----:B------:R-:W-:-:S07]  /*91a0*/  IMAD.MOV.U32 R48, RZ, RZ, R51 ;  /* 0x000000ffff307224 */ /* 0x000fce00078e0033 */
.L_x_6172:
[----:B------:R-:W-:Y:S05]  /*91b0*/  BSYNC.RECONVERGENT B0 ;  /* 0x0000000000007941 */ /* 0x000fea0003800200 */
.L_x_6170:
        /* <DEDUP_REMOVED lines=11> */
.L_x_6174:
[----:B------:R-:W-:Y:S01]  /*9270*/  PRMT R170, R170, 0x5410, R170 ;  /* 0x00005410aaaa7816 */ /* 0x000fe200000000aa */
[----:B------:R-:W-:Y:S01]  /*9280*/  IMAD.MOV.U32 R72, RZ, RZ, R73 ;  /* 0x000000ffff487224 */ /* 0x000fe200078e0049 */
[----:B------:R-:W-:Y:S01]  /*9290*/  PRMT R69, R71, 0x7632, R69 ;  /* 0x0000763247457816 */ /* 0x000fe20000000045 */
[----:B------:R-:W-:-:S07]  /*92a0*/  IMAD.MOV.U32 R51, RZ, RZ, R50 ;  /* 0x000000ffff337224 */ /* 0x000fce00078e0032 */
.L_x_6175:
[----:B------:R-:W-:Y:S05]  /*92b0*/  BSYNC.RECONVERGENT B0 ;  /* 0x0000000000007941 */ /* 0x000fea0003800200 */
.L_x_6173:
        /* <DEDUP_REMOVED lines=11> */
.L_x_6177:
[----:B------:R-:W-:Y:S01]  /*9370*/  PRMT R170, R171, 0x7632, R170 ;  /* 0x00007632abaa7816 */ /* 0x000fe200000000aa */
[----:B------:R-:W-:Y:S01]  /*9380*/  IMAD.MOV.U32 R73, RZ, RZ, R72 ;  /* 0x000000ffff497224 */ /* 0x000fe200078e0048 */
[----:B------:R-:W-:Y:S01]  /*9390*/  PRMT R71, R69, 0x7610, R71 ;  /* 0x0000761045477816 */ /* 0x000fe20000000047 */
[----:B------:R-:W-:-:S07]  /*93a0*/  IMAD.MOV.U32 R50, RZ, RZ, R53 ;  /* 0x000000ffff327224 */ /* 0x000fce00078e0035 */
.L_x_6178:
[----:B------:R-:W-:Y:S05]  /*93b0*/  BSYNC.RECONVERGENT B0 ;  /* 0x0000000000007941 */ /* 0x000fea0003800200 */
.L_x_6176:
        /* <DEDUP_REMOVED lines=11> */
.L_x_6180:
[----:B------:R-:W-:Y:S01]  /*9470*/  PRMT R171, R171, 0x5410, R171 ;  /* 0x00005410abab7816 */ /* 0x000fe200000000ab */
[----:B------:R-:W-:Y:S01]  /*9480*/  IMAD.MOV.U32 R72, RZ, RZ, R73 ;  /* 0x000000ffff487224 */ /* 0x000fe200078e0049 */
[----:B------:R-:W-:Y:S01]  /*9490*/  PRMT R69, R69, 0x5410, R71 ;  /* 0x0000541045457816 */ /* 0x000fe20000000047 */
[----:B------:R-:W-:-:S07]  /*94a0*/  IMAD.MOV.U32 R53, RZ, RZ, R52 ;  /* 0x000000ffff357224 */ /* 0x000fce00078e0034 */
.L_x_6181:
[----:B------:R-:W-:Y:S05]  /*94b0*/  BSYNC.RECONVERGENT B0 ;  /* 0x0000000000007941 */ /* 0x000fea0003800200 */
.L_x_6179:
        /* <DEDUP_REMOVED lines=11> */
.L_x_6183:
[----:B------:R-:W-:Y:S01]  /*9570*/  PRMT R171, R172, 0x7632, R171 ;  /* 0x00007632acab7816 */ /* 0x000fe200000000ab */
[----:B------:R-:W-:Y:S01]  /*9580*/  IMAD.MOV.U32 R73, RZ, RZ, R72 ;  /* 0x000000ffff497224 */ /* 0x000fe200078e0048 */
[----:B------:R-:W-:Y:S01]  /*9590*/  PRMT R71, R71, 0x7610, R69 ;  /* 0x0000761047477816 */ /* 0x000fe20000000045 */
[----:B------:R-:W-:-:S07]  /*95a0*/  IMAD.MOV.U32 R52, RZ, RZ, R55 ;  /* 0x000000ffff347224 */ /* 0x000fce00078e0037 */
.L_x_6184:
[----:B------:R-:W-:Y:S05]  /*95b0*/  BSYNC.RECONVERGENT B0 ;  /* 0x0000000000007941 */ /* 0x000fea0003800200 */
.L_x_6182:
        /* <DEDUP_REMOVED lines=11> */
.L_x_6186:
[----:B------:R-:W-:Y:S01]  /*9670*/  PRMT R172, R172, 0x5410, R172 ;  /* 0x00005410acac7816 */ /* 0x000fe200000000ac */
[----:B------:R-:W-:Y:S01]  /*9680*/  IMAD.MOV.U32 R72, RZ, RZ, R73 ;  /* 0x000000ffff487224 */ /* 0x000fe200078e0049 */
[----:B------:R-:W-:Y:S01]  /*9690*/  PRMT R69, R71, 0x7632, R69 ;  /* 0x0000763247457816 */ /* 0x000fe20000000045 */
[----:B------:R-:W-:-:S07]  /*96a0*/  IMAD.MOV.U32 R55, RZ, RZ, R54 ;  /* 0x000000ffff377224 */ /* 0x000fce00078e0036 */
.L_x_6187:
[----:B------:R-:W-:Y:S05]  /*96b0*/  BSYNC.RECONVERGENT B0 ;  /* 0x0000000000007941 */ /* 0x000fea0003800200 */
.L_x_6185:
        /* <DEDUP_REMOVED lines=11> */
.L_x_6189:
[----:B------:R-:W-:Y:S01]  /*9770*/  PRMT R172, R173, 0x7632, R172 ;  /* 0x00007632adac7816 */ /* 0x000fe200000000ac */
[----:B------:R-:W-:Y:S01]  /*9780*/  IMAD.MOV.U32 R73, RZ, RZ, R72 ;  /* 0x000000ffff497224 */ /* 0x000fe200078e0048 */
[----:B------:R-:W-:Y:S01]  /*9790*/  PRMT R71, R69, 0x7610, R71 ;  /* 0x0000761045477816 */ /* 0x000fe20000000047 */
[----:B------:R-:W-:-:S07]  /*97a0*/  IMAD.MOV.U32 R54, RZ, RZ, R57 ;  /* 0x000000ffff367224 */ /* 0x000fce00078e0039 */
.L_x_6190:
[----:B------:R-:W-:Y:S05]  /*97b0*/  BSYNC.RECONVERGENT B0 ;  /* 0x0000000000007941 */ /* 0x000fea0003800200 */
.L_x_6188:
        /* <DEDUP_REMOVED lines=11> */
.L_x_6192:
[----:B------:R-:W-:Y:S01]  /*9870*/  PRMT R173, R173, 0x5410, R173 ;  /* 0x00005410adad7816 */ /* 0x000fe200000000ad */
[----:B------:R-:W-:Y:S01]  /*9880*/  IMAD.MOV.U32 R72, RZ, RZ, R73 ;  /* 0x000000ffff487224 */ /* 0x000fe200078e0049 */
[----:B------:R-:W-:Y:S01]  /*9890*/  PRMT R69, R69, 0x5410, R71 ;  /* 0x0000541045457816 */ /* 0x000fe20000000047 */
[----:B------:R-:W-:-:S07]  /*98a0*/  IMAD.MOV.U32 R57, RZ, RZ, R56 ;  /* 0x000000ffff397224 */ /* 0x000fce00078e0038 */
.L_x_6193:
[----:B------:R-:W-:Y:S05]  /*98b0*/  BSYNC.RECONVERGENT B0 ;  /* 0x0000000000007941 */ /* 0x000fea0003800200 */
.L_x_6191:
        /* <DEDUP_REMOVED lines=11> */
.L_x_6195:
[----:B------:R-:W-:Y:S01]  /*9970*/  PRMT R173, R174, 0x7632, R173 ;  /* 0x00007632aead7816 */ /* 0x000fe200000000ad */
[----:B------:R-:W-:Y:S01]  /*9980*/  IMAD.MOV.U32 R73, RZ, RZ, R72 ;  /* 0x000000ffff497224 */ /* 0x000fe200078e0048 */
[----:B------:R-:W-:Y:S01]  /*9990*/  PRMT R71, R71, 0x7610, R69 ;  /* 0x0000761047477816 */ /* 0x000fe20000000045 */
[----:B------:R-:W-:-:S07]  /*99a0*/  IMAD.MOV.U32 R56, RZ, RZ, R59 ;  /* 0x000000ffff387224 */ /* 0x000fce00078e003b */
.L_x_6196:
[----:B------:R-:W-:Y:S05]  /*99b0*/  BSYNC.RECONVERGENT B0 ;  /* 0x0000000000007941 */ /* 0x000fea0003800200 */
.L_x_6194:
        /* <DEDUP_REMOVED lines=11> */
.L_x_6198:
[----:B------:R-:W-:Y:S01]  /*9a70*/  PRMT R174, R174, 0x5410, R174 ;  /* 0x00005410aeae7816 */ /* 0x000fe200000000ae */
[----:B------:R-:W-:Y:S01]  /*9a80*/  IMAD.MOV.U32 R72, RZ, RZ, R73 ;  /* 0x000000ffff487224 */ /* 0x000fe200078e0049 */
[----:B------:R-:W-:Y:S01]  /*9a90*/  PRMT R69, R71, 0x7632, R69 ;  /* 0x0000763247457816 */ /* 0x000fe20000000045 */
[----:B------:R-:W-:-:S07]  /*9aa0*/  IMAD.MOV.U32 R59, RZ, RZ, R58 ;  /* 0x000000ffff3b7224 */ /* 0x000fce00078e003a */
.L_x_6199:
[----:B------:R-:W-:Y:S05]  /*9ab0*/  BSYNC.RECONVERGENT B0 ;  /* 0x0000000000007941 */ /* 0x000fea0003800200 */
.L_x_6197:
        /* <DEDUP_REMOVED lines=11> */
.L_x_6201:
[----:B------:R-:W-:Y:S01]  /*9b70*/  PRMT R174, R175, 0x7632, R174 ;  /* 0x00007632afae7816 */ /* 0x000fe200000000ae */
[----:B------:R-:W-:Y:S01]  /*9b80*/  IMAD.MOV.U32 R73, RZ, RZ, R72 ;  /* 0x000000ffff497224 */ /* 0x000fe200078e0048 */
[----:B------:R-:W-:Y:S01]  /*9b90*/  PRMT R71, R69, 0x7610, R71 ;  /* 0x0000761045477816 */ /* 0x000fe20000000047 */
[----:B------:R-:W-:-:S07]  /*9ba0*/  IMAD.MOV.U32 R58, RZ, RZ, R61 ;  /* 0x000000ffff3a7224 */ /* 0x000fce00078e003d */
.L_x_6202:
[----:B------:R-:W-:Y:S05]  /*9bb0*/  BSYNC.RECONVERGENT B0 ;  /* 0x0000000000007941 */ /* 0x000fea0003800200 */
.L_x_6200:
        /* <DEDUP_REMOVED lines=11> */
.L_x_6204:
[----:B------:R-:W-:Y:S01]  /*9c70*/  PRMT R175, R175, 0x5410, R175 ;  /* 0x00005410afaf7816 */ /* 0x000fe200000000af */
[----:B------:R-:W-:Y:S01]  /*9c80*/  IMAD.MOV.U32 R72, RZ, RZ, R73 ;  /* 0x000000ffff487224 */ /* 0x000fe200078e0049 */
[----:B------:R-:W-:Y:S01]  /*9c90*/  PRMT R69, R69, 0x5410, R71 ;  /* 0x0000541045457816 */ /* 0x000fe20000000047 */
[----:B------:R-:W-:-:S07]  /*9ca0*/  IMAD.MOV.U32 R61, RZ, RZ, R60 ;  /* 0x000000ffff3d7224 */ /* 0x000fce00078e003c */
.L_x_6205:
[----:B------:R-:W-:Y:S05]  /*9cb0*/  BSYNC.RECONVERGENT B0 ;  /* 0x0000000000007941 */ /* 0x000fea0003800200 */
.L_x_6203:
        /* <DEDUP_REMOVED lines=11> */
.L_x_6207:
[----:B------:R-:W-:Y:S01]  /*9d70*/  PRMT R175, R176, 0x7632, R175 ;  /* 0x00007632b0af7816 */ /* 0x000fe200000000af */
[----:B------:R-:W-:Y:S01]  /*9d80*/  IMAD.MOV.U32 R73, RZ, RZ, R72 ;  /* 0x000000ffff497224 */ /* 0x000fe200078e0048 */
[----:B------:R-:W-:Y:S01]  /*9d90*/  PRMT R71, R71, 0x7610, R69 ;  /* 0x0000761047477816 */ /* 0x000fe20000000045 */
[----:B------:R-:W-:-:S07]  /*9da0*/  IMAD.MOV.U32 R60, RZ, RZ, R63 ;  /* 0x000000ffff3c7224 */ /* 0x000fce00078e003f */
.L_x_6208:
[----:B------:R-:W-:Y:S05]  /*9db0*/  BSYNC.RECONVERGENT B0 ;  /* 0x0000000000007941 */ /* 0x000fea0003800200 */
.L_x_6206:
        /* <DEDUP_REMOVED lines=11> */
.L_x_6210:
[----:B------:R-:W-:Y:S01]  /*9e70*/  PRMT R176, R176, 0x5410, R176 ;  /* 0x00005410b0b07816 */ /* 0x000fe200000000b0 */
[----:B------:R-:W-:Y:S01]  /*9e80*/  IMAD.MOV.U32 R72, RZ, RZ, R73 ;  /* 0x000000ffff487224 */ /* 0x000fe200078e0049 */
[----:B------:R-:W-:Y:S01]  /*9e90*/  PRMT R69, R71, 0x7632, R69 ;  /* 0x0000763247457816 */ /* 0x000fe20000000045 */
[----:B------:R-:W-:-:S07]  /*9ea0*/  IMAD.MOV.U32 R63, RZ, RZ, R62 ;  /* 0x000000ffff3f7224 */ /* 0x000fce00078e003e */
.L_x_6211:
[----:B------:R-:W-:Y:S05]  /*9eb0*/  BSYNC.RECONVERGENT B0 ;  /* 0x0000000000007941 */ /* 0x000fea0003800200 */
.L_x_6209:
        /* <DEDUP_REMOVED lines=11> */
.L_x_6213:
[----:B------:R-:W-:Y:S01]  /*9f70*/  PRMT R176, R177, 0x7632, R176 ;  /* 0x00007632b1b07816 */ /* 0x000fe200000000b0 */
[----:B------:R-:W-:Y:S01]  /*9f80*/  IMAD.MOV.U32 R73, RZ, RZ, R72 ;  /* 0x000000ffff497224 */ /* 0x000fe200078e0048 */
[----:B------:R-:W-:Y:S01]  /*9f90*/  PRMT R71, R69, 0x7610, R71 ;  /* 0x0000761045477816 */ /* 0x000fe20000000047 */
[----:B------:R-:W-:-:S07]  /*9fa0*/  IMAD.MOV.U32 R62, RZ, RZ, R65 ;  /* 0x000000ffff3e7224 */ /* 0x000fce00078e0041 */
.L_x_6214:
[----:B------:R-:W-:Y:S05]  /*9fb0*/  BSYNC.RECONVERGENT B0 ;  /* 0x0000000000007941 */ /* 0x000fea0003800200 */
.L_x_6212:
        /* <DEDUP_REMOVED lines=9> */
.L_x_6216:
[----:B------:R-:W-:Y:S01]  /*a050*/  IMAD.MOV.U32 R65, RZ, RZ, R64 ;  /* 0x000000ffff417224 */ /* 0x000fe200078e0040 */
[----:B------:R-:W-:Y:S01]  /*a060*/  PRMT R177, R71, 0x5410, R177 ;  /* 0x0000541047b17816 */ /* 0x000fe200000000b1 */
[----:B------:R-:W-:-:S07]  /*a070*/  IMAD.MOV.U32 R64, RZ, RZ, R73 ;  /* 0x000000ffff407224 */ /* 0x000fce00078e0049 */
.L_x_6217:
[----:B------:R-:W-:Y:S05]  /*a080*/  BSYNC.RECONVERGENT B0 ;  /* 0x0000000000007941 */ /* 0x000fea0003800200 */
.L_x_6215:
[----:B------:R-:W-:Y:S02]  /*a090*/  VIADD R70, R70, 0x40 ;  /* 0x0000004046467836 */ /* 0x000fe40000000000 */
[----:B------:R-:W-:-:S03]  /*a0a0*/  IMAD.MOV.U32 R69, RZ, RZ, R121 ;  /* 0x000000ffff457224 */ /* 0x000fc600078e0079 */
[----:B------:R-:W-:-:S13]  /*a0b0*/  ISETP.GE.AND P1, PT, R70, R68, PT ;  /* 0x000000444600720c */ /* 0x000fda0003f26270 */
[----:B------:R-:W-:Y:S05]  /*a0c0*/  @!P1 BRA `(.L_x_6218) ;  /* 0xffffffbc00c09947 */ /* 0x000fea000383ffff */
.L_x_6025:
[----:B------:R-:W-:Y:S05]  /*a0d0*/  BSYNC.RECONVERGENT B1 ;  /* 0x0000000000017941 */ /* 0x000fea0003800200 */
.L_x_5828:
[----:B------:R-:W-:Y:S01]  /*a0e0*/  SHFL.DOWN PT, R72, R64, 0x1, 0x1f ;  /* 0x08201f0040487f89 */ /* 0x000fe200000e0000 */
[----:B------:R-:W-:Y:S01]  /*a0f0*/  BSSY.RECONVERGENT B0, `(.L_x_6219) ;  /* 0x00004a0000007945 */ /* 0x000fe20003800200 */
[----:B------:R-:W-:Y:S02]  /*a100*/  IMAD.MOV.U32 R123, RZ, RZ, R121 ;  /* 0x000000ffff7b7224 */ /* 0x000fe400078e0079 */
        /* <DEDUP_REMOVED lines=64> */
[----:B------:R-:W5:Y:S01]  /*a510*/  SHFL.DOWN PT, R85, R162, 0x1, 0x1f ;  /* 0x08201f00a2557f89 */ /* 0x000f6200000e0000 */
[----:B------:R-:W5:Y:S03]  /*a520*/  S2R R118, SR_LANEID ;  /* 0x0000000000767919 */ /* 0x000f660000000000 */
[----:B0-----:R-:W-:Y:S04]  /*a530*/  STL.64 [R120+0x100], R68 ;  /* 0x0001004478007387 */ /* 0x001fe80000100a00 */
[----:B-1----:R-:W-:Y:S04]  /*a540*/  STL.64 [R120+0x108], R70 ;  /* 0x0001084678007387 */ /* 0x002fe80000100a00 */
[----:B--2---:R-:W-:Y:S04]  /*a550*/  STL.64 [R120+0x110], R72 ;  /* 0x0001104878007387 */ /* 0x004fe80000100a00 */
[----:B---3--:R-:W-:Y:S04]  /*a560*/  STL.64 [R120+0x118], R74 ;  /* 0x0001184a78007387 */ /* 0x008fe80000100a00 */
[----:B----4-:R-:W-:Y:S04]  /*a570*/  STL.64 [R120+0x120], R76 ;  /* 0x0001204c78007387 */ /* 0x010fe80000100a00 */
[----:B-----5:R-:W-:Y:S04]  /*a580*/  STL.64 [R120+0x128], R78 ;  /* 0x0001284e78007387 */ /* 0x020fe80000100a00 */
[----:B------:R-:W-:Y:S04]  /*a590*/  STL.64 [R120+0x130], R80 ;  /* 0x0001305078007387 */ /* 0x000fe80000100a00 */
[----:B------:R-:W-:Y:S01]  /*a5a0*/  STL.64 [R120+0x138], R82 ;  /* 0x0001385278007387 */ /* 0x000fe20000100a00 */
[----:B------:R-:W-:-:S03]  /*a5b0*/  ISETP.GT.AND P0, PT, R118, 0x1e, PT ;  /* 0x0000001e7600780c */ /* 0x000fc60003f04270 */
        /* <DEDUP_REMOVED lines=44> */
[----:B------:R-:W-:Y:S04]  /*a880*/  SHFL.DOWN PT, R82, R149, 0x1, 0x1f ;  /* 0x08201f0095527f89 */ /* 0x000fe800000e0000 */
[----:B------:R-:W5:Y:S04]  /*a890*/  SHFL.DOWN PT, R83, R148, 0x1, 0x1f ;  /* 0x08201f0094537f89 */ /* 0x000f6800000e0000 */
[----:B------:R-:W-:Y:S04]  /*a8a0*/  SHFL.DOWN PT, R69, R67, 0x1, 0x1f ;  /* 0x08201f0043457f89 */ /* 0x000fe800000e0000 */
[----:B------:R-:W-:Y:S04]  /*a8b0*/  SHFL.DOWN PT, R84, R147, 0x1, 0x1f ;  /* 0x08201f0093547f89 */ /* 0x000fe800000e0000 */
[----:B------:R-:W5:Y:S04]  /*a8c0*/  SHFL.DOWN PT, R85, R146, 0x1, 0x1f ;  /* 0x08201f0092557f89 */ /* 0x000f6800000e0000 */
[----:B0-----:R0:W-:Y:S04]  /*a8d0*/  STL.64 [R120+0x88], R86 ;  /* 0x0000885678007387 */ /* 0x0011e80000100a00 */
[----:B-1----:R0:W-:Y:S04]  /*a8e0*/  STL.64 [R120+0x90], R88 ;  /* 0x0000905878007387 */ /* 0x0021e80000100a00 */
[----:B--2---:R0:W-:Y:S04]  /*a8f0*/  STL.64 [R120+0x98], R90 ;  /* 0x0000985a78007387 */ /* 0x0041e80000100a00 */
[----:B---3--:R0:W-:Y:S04]  /*a900*/  STL.64 [R120+0xa0], R92 ;  /* 0x0000a05c78007387 */ /* 0x0081e80000100a00 */
[----:B----4-:R0:W-:Y:S04]  /*a910*/  STL.64 [R120+0xa8], R94 ;  /* 0x0000a85e78007387 */ /* 0x0101e80000100a00 */
[----:B-----5:R0:W-:Y:S04]  /*a920*/  STL.64 [R120+0xb0], R96 ;  /* 0x0000b06078007387 */ /* 0x0201e80000100a00 */
        /* <DEDUP_REMOVED lines=18> */
[----:B------:R-:W-:Y:S05]  /*aa50*/  @P0 BRA `(.L_x_6220) ;  /* 0x0000004000240947 */ /* 0x000fea0003800000 */
[----:B------:R-:W-:Y:S01]  /*aa60*/  FSETP.GT.FTZ.AND P0, PT, R121, R68, PT ;  /* 0x000000447900720b */ /* 0x000fe20003f14000 */
[----:B0-----:R-:W-:-:S03]  /*aa70*/  VIADD R71, R120, 0x8 ;  /* 0x0000000878477836 */ /* 0x001fc60000000000 */
[----:B------:R-:W-:Y:S02]  /*aa80*/  FSEL R123, R121, R68, P0 ;  /* 0x00000044797b7208 */ /* 0x000fe40000000000 */
[----:B------:R-:W-:Y:S02]  /*aa90*/  FSEL R68, R68, R121, P0 ;  /* 0x0000007944447208 */ /* 0x000fe40000000000 */
[----:B------:R-:W-:Y:S02]  /*aaa0*/  FSEL R70, R67, R69, P0 ;  /* 0x0000004543467208 */ /* 0x000fe40000000000 */
[----:B------:R-:W-:Y:S01]  /*aab0*/  FSEL R67, R69, R67, P0 ;  /* 0x0000004345437208 */ /* 0x000fe20000000000 */
[----:B------:R-:W-:Y:S01]  /*aac0*/  FADD.FTZ R68, -R123, R68 ;  /* 0x000000447b447221 */ /* 0x000fe20000010100 */
[----:B------:R-:W-:-:S03]  /*aad0*/  PRMT R69, R177, 0x7610, R69 ;  /* 0x00007610b1457816 */ /* 0x000fc60000000045 */
[----:B------:R-:W-:Y:S01]  /*aae0*/  FMUL.FTZ R72, R68, 1.4426950216293334961 ;  /* 0x3fb8aa3b44487820 */ /* 0x000fe20000410000 */
[----:B------:R-:W-:-:S05]  /*aaf0*/  IMAD.MOV.U32 R68, RZ, RZ, R64 ;  /* 0x000000ffff447224 */ /* 0x000fca00078e0040 */
[----:B------:R-:W0:Y:S02]  /*ab00*/  MUFU.EX2 R72, R72 ;  /* 0x0000004800487308 */ /* 0x000e240000000800 */
[----:B0-----:R-:W-:Y:S01]  /*ab10*/  FFMA.FTZ R67, R67, R72, R70 ;  /* 0x0000004843437223 */ /* 0x001fe20000010046 */
[----:B------:R-:W-:-:S07]  /*ab20*/  IMAD.MOV.U32 R70, RZ, RZ, RZ ;  /* 0x000000ffff467224 */ /* 0x000fce00078e00ff */
.L_x_6410:
[----:B------:R-:W2:Y:S04]  /*ab30*/  LDL R64, [R71] ;  /* 0x0000000047407983 */ /* 0x000ea80000100800 */
[----:B------:R-:W3:Y:S01]  /*ab40*/  LDL.U16 R73, [R120+0x108] ;  /* 0x0001080078497983 */ /* 0x000ee20000100400 */
[----:B------:R-:W-:Y:S01]  /*ab50*/  VIADD R70, R70, 0x1 ;  /* 0x0000000146467836 */ /* 0x000fe20000000000 */
[----:B------:R-:W-:Y:S04]  /*ab60*/  BSSY.RECONVERGENT B1, `(.L_x_6221) ;  /* 0x0000015000017945 */ /* 0x000fe80003800200 */
[----:B------:R-:W-:-:S02]  /*ab70*/  ISETP.NE.AND P2, PT, R70, 0x40, PT ;  /* 0x000000404600780c */ /* 0x000fc40003f45270 */
[----:B--2---:R-:W-:Y:S02]  /*ab80*/  ISETP.GE.AND P1, PT, R64, R3, PT ;  /* 0x000000034000720c */ /* 0x004fe40003f26270 */
[----:B---3--:R-:W-:-:S05]  /*ab90*/  HSETP2.GT.AND P0, PT, R73.H0_H0, R146.H1_H1, PT ;  /* 0x3000009249007234 */ /* 0x008fca0003f04800 */
[----:B------:R-:W-:-:S06]  /*aba0*/  ISETP.EQ.OR P0, PT, R3, -0x1, P0 ;  /* 0xffffffff0300780c */ /* 0x000fcc0000702670 */
[----:B------:R-:W-:-:S05]  /*abb0*/  HSETP2.NEU.OR P1, PT, R73.H0_H0, R146.H1_H1, P1 ;  /* 0x3000009249007234 */ /* 0x000fca0000f2d820 */
[----:B------:R-:W-:-:S13]  /*abc0*/  PLOP3.LUT P0, PT, P0, P1, PT, 0x8, 0x80 ;  /* 0x000000000080781c */ /* 0x000fda0000702170 */
        /* <DEDUP_REMOVED lines=10> */
.L_x_6222:
[----:B------:R-:W-:Y:S01]  /*ac70*/  IMAD.MOV.U32 R64, RZ, RZ, R3 ;  /* 0x000000ffff407224 */ /* 0x000fe200078e0003 */
[C---:B------:R-:W-:Y:S01]  /*ac80*/  PRMT R72, R146.reuse, 0x7632, R72 ;  /* 0x0000763292487816 */ /* 0x040fe20000000048 */
[----:B------:R-:W-:Y:S01]  /*ac90*/  IMAD.MOV.U32 R3, RZ, RZ, R2 ;  /* 0x000000ffff037224 */ /* 0x000fe200078e0002 */
[----:B------:R-:W-:-:S07]  /*aca0*/  PRMT R146, R146, 0x5410, R146 ;  /* 0x0000541092927816 */ /* 0x000fce0000000092 */
.L_x_6223:
[----:B------:R-:W-:Y:S05]  /*acb0*/  BSYNC.RECONVERGENT B1 ;  /* 0x0000000000017941 */ /* 0x000fea0003800200 */
.L_x_6221:
        /* <DEDUP_REMOVED lines=11> */
.L_x_6225:
[----:B------:R-:W-:Y:S01]  /*ad70*/  IMAD.MOV.U32 R73, RZ, RZ, R64 ;  /* 0x000000ffff497224 */ /* 0x000fe200078e0040 */
[----:B------:R-:W-:Y:S01]  /*ad80*/  PRMT R74, R72, 0x7610, R74 ;  /* 0x00007610484a7816 */ /* 0x000fe2000000004a */
[----:B------:R-:W-:Y:S01]  /*ad90*/  IMAD.MOV.U32 R2, RZ, RZ, R5 ;  /* 0x000000ffff027224 */ /* 0x000fe200078e0005 */
[----:B------:R-:W-:-:S07]  /*ada0*/  PRMT R146, R147, 0x7632, R146 ;  /* 0x0000763293927816 */ /* 0x000fce0000000092 */
.L_x_6226:
[----:B------:R-:W-:Y:S05]  /*adb0*/  BSYNC.RECONVERGENT B1 ;  /* 0x0000000000017941 */ /* 0x000fea0003800200 */
.L_x_6224:
        /* <DEDUP_REMOVED lines=11> */
.L_x_6228:
[----:B------:R-:W-:Y:S01]  /*ae70*/  IMAD.MOV.U32 R64, RZ, RZ, R73 ;  /* 0x000000ffff407224 */ /* 0x000fe200078e0049 */
[----:B------:R-:W-:Y:S01]  /*ae80*/  PRMT R69, R69, 0x5410, R74 ;  /* 0x0000541045457816 */ /* 0x000fe2000000004a */
[----:B------:R-:W-:Y:S01]  /*ae90*/  IMAD.MOV.U32 R5, RZ, RZ, R4 ;  /* 0x000000ffff057224 */ /* 0x000fe200078e0004 */
[----:B------:R-:W-:-:S07]  /*aea0*/  PRMT R147, R147, 0x5410, R147 ;  /* 0x0000541093937816 */ /* 0x000fce0000000093 */
.L_x_6229:
[----:B------:R-:W-:Y:S05]  /*aeb0*/  BSYNC.RECONVERGENT B1 ;  /* 0x0000000000017941 */ /* 0x000fea0003800200 */
.L_x_6227:
        /* <DEDUP_REMOVED lines=11> */
.L_x_6231:
[----:B------:R-:W-:Y:S01]  /*af70*/  IMAD.MOV.U32 R73, RZ, RZ, R64 ;  /* 0x000000ffff497224 */ /* 0x000fe200078e0040 */
[----:B------:R-:W-:Y:S01]  /*af80*/  PRMT R72, R72, 0x7610, R69 ;  /* 0x0000761048487816 */ /* 0x000fe20000000045 */
[----:B------:R-:W-:Y:S01]  /*af90*/  IMAD.MOV.U32 R4, RZ, RZ, R7 ;  /* 0x000000ffff047224 */ /* 0x000fe200078e0007 */
[----:B------:R-:W-:-:S07]  /*afa0*/  PRMT R147, R148, 0x7632, R147 ;  /* 0x0000763294937816 */ /* 0x000fce0000000093 */
.L_x_6232:
[----:B------:R-:W-:Y:S05]  /*afb0*/  BSYNC.RECONVERGENT B1 ;  /* 0x0000000000017941 */ /* 0x000fea0003800200 */
.L_x_6230:
        /* <DEDUP_REMOVED lines=11> */
.L_x_6234:
[----:B------:R-:W-:Y:S01]  /*b070*/  IMAD.MOV.U32 R64, RZ, RZ, R73 ;  /* 0x000000ffff407224 */ /* 0x000fe200078e0049 */
[----:B------:R-:W-:Y:S01]  /*b080*/  PRMT R72, R72, 0x7632, R72 ;  /* 0x0000763248487816 */ /* 0x000fe20000000048 */
[----:B------:R-:W-:Y:S01]  /*b090*/  IMAD.MOV.U32 R7, RZ, RZ, R6 ;  /* 0x000000ffff077224 */ /* 0x000fe200078e0006 */
[----:B------:R-:W-:-:S07]  /*b0a0*/  PRMT R148, R148, 0x5410, R148 ;  /* 0x0000541094947816 */ /* 0x000fce0000000094 */
.L_x_6235:
[----:B------:R-:W-:Y:S05]  /*b0b0*/  BSYNC.RECONVERGENT B1 ;  /* 0x0000000000017941 */ /* 0x000fea0003800200 */
.L_x_6233:
        /* <DEDUP_REMOVED lines=11> */
.L_x_6237:
[----:B------:R-:W-:Y:S01]  /*b170*/  IMAD.MOV.U32 R73, RZ, RZ, R64 ;  /* 0x000000ffff497224 */ /* 0x000fe200078e0040 */
[----:B------:R-:W-:Y:S01]  /*b180*/  PRMT R74, R72, 0x7610, R74 ;  /* 0x00007610484a7816 */ /* 0x000fe2000000004a */
[----:B------:R-:W-:Y:S01]  /*b190*/  IMAD.MOV.U32 R6, RZ, RZ, R9 ;  /* 0x000000ffff067224 */ /* 0x000fe200078e0009 */
[----:B------:R-:W-:-:S07]  /*b1a0*/  PRMT R148, R149, 0x7632, R148 ;  /* 0x0000763295947816 */ /* 0x000fce0000000094 */
.L_x_6238:
[----:B------:R-:W-:Y:S05]  /*b1b0*/  BSYNC.RECONVERGENT B1 ;  /* 0x0000000000017941 */ /* 0x000fea0003800200 */
.L_x_6236:
        /* <DEDUP_REMOVED lines=11> */
.L_x_6240:
[----:B------:R-:W-:Y:S01]  /*b270*/  IMAD.MOV.U32 R64, RZ, RZ, R73 ;  /* 0x000000ffff407224 */ /* 0x000fe200078e0049 */
[----:B------:R-:W-:Y:S01]  /*b280*/  PRMT R69, R69, 0x5410, R74 ;  /* 0x0000541045457816 */ /* 0x000fe2000000004a */
[----:B------:R-:W-:Y:S01]  /*b290*/  IMAD.MOV.U32 R9, RZ, RZ, R8 ;  /* 0x000000ffff097224 */ /* 0x000fe200078e0008 */
[----:B------:R-:W-:-:S07]  /*b2a0*/  PRMT R149, R149, 0x5410, R149 ;  /* 0x0000541095957816 */ /* 0x000fce0000000095 */
.L_x_6241:
[----:B------:R-:W-:Y:S05]  /*b2b0*/  BSYNC.RECONVERGENT B1 ;  /* 0x0000000000017941 */ /* 0x000fea0003800200 */
.L_x_6239:
        /* <DEDUP_REMOVED lines=11> */
.L_x_6243:
[----:B------:R-:W-:Y:S01]  /*b370*/  IMAD.MOV.U32 R73, RZ, RZ, R64 ;  /* 0x000000ffff497224 */ /* 0x000fe200078e0040 */
[----:B------:R-:W-:Y:S01]  /*b380*/  PRMT R72, R72, 0x7610, R69 ;  /* 0x0000761048487816 */ /* 0x000fe20000000045 */
[----:B------:R-:W-:Y:S01]  /*b390*/  IMAD.MOV.U32 R8, RZ, RZ, R11 ;  /* 0x000000ffff087224 */ /* 0x000fe200078e000b */
[----:B------:R-:W-:-:S07]  /*b3a0*/  PRMT R149, R150, 0x7632, R149 ;  /* 0x0000763296957816 */ /* 0x000fce0000000095 */
.L_x_6244:
[----:B------:R-:W-:Y:S05]  /*b3b0*/  BSYNC.RECONVERGENT B1 ;  /* 0x0000000000017941 */ /* 0x000fea0003800200 */
.L_x_6242:
        /* <DEDUP_REMOVED lines=11> */
.L_x_6246:
[----:B------:R-:W-:Y:S01]  /*b470*/  IMAD.MOV.U32 R64, RZ, RZ, R73 ;  /* 0x000000ffff407224 */ /* 0x000fe200078e0049 */
[----:B------:R-:W-:Y:S01]  /*b480*/  PRMT R72, R72, 0x7632, R72 ;  /* 0x0000763248487816 */ /* 0x000fe20000000048 */
[----:B------:R-:W-:Y:S01]  /*b490*/  IMAD.MOV.U32 R11, RZ, RZ, R10 ;  /* 0x000000ffff0b7224 */ /* 0x000fe200078e000a */
[----:B------:R-:W-:-:S07]  /*b4a0*/  PRMT R150, R150, 0x5410, R150 ;  /* 0x0000541096967816 */ /* 0x000fce0000000096 */
.L_x_6247:
[----:B------:R-:W-:Y:S05]  /*b4b0*/  BSYNC.RECONVERGENT B1 ;  /* 0x0000000000017941 */ /* 0x000fea0003800200 */
.L_x_6245:
        /* <DEDUP_REMOVED lines=11> */
.L_x_6249:
[----:B------:R-:W-:Y:S01]  /*b570*/  IMAD.MOV.U32 R73, RZ, RZ, R64 ;  /* 0x000000ffff497224 */ /* 0x000fe200078e0040 */
[----:B------:R-:W-:Y:S01]  /*b580*/  PRMT R74, R72, 0x7610, R74 ;  /* 0x00007610484a7816 */ /* 0x000fe2000000004a */
[----:B------:R-:W-:Y:S01]  /*b590*/  IMAD.MOV.U32 R10, RZ, RZ, R13 ;  /* 0x000000ffff0a7224 */ /* 0x000fe200078e000d */
[----:B------:R-:W-:-:S07]  /*b5a0*/  PRMT R150, R151, 0x7632, R150 ;  /* 0x0000763297967816 */ /* 0x000fce0000000096 */
.L_x_6250:
[----:B------:R-:W-:Y:S05]  /*b5b0*/  BSYNC.RECONVERGENT B1 ;  /* 0x0000000000017941 */ /* 0x000fea0003800200 */
.L_x_6248:
        /* <DEDUP_REMOVED lines=11> */
.L_x_6252:
[----:B------:R-:W-:Y:S01]  /*b670*/  IMAD.MOV.U32 R64, RZ, RZ, R73 ;  /* 0x000000ffff407224 */ /* 0x000fe200078e0049 */
[----:B------:R-:W-:Y:S01]  /*b680*/  PRMT R69, R69, 0x5410, R74 ;  /* 0x0000541045457816 */ /* 0x000fe2000000004a */
[----:B------:R-:W-:Y:S01]  /*b690*/  IMAD.MOV.U32 R13, RZ, RZ, R12 ;  /* 0x000000ffff0d7224 */ /* 0x000fe200078e000c */
[----:B------:R-:W-:-:S07]  /*b6a0*/  PRMT R151, R151, 0x5410, R151 ;  /* 0x0000541097977816 */ /* 0x000fce0000000097 */
.L_x_6253:
[----:B------:R-:W-:Y:S05]  /*b6b0*/  BSYNC.RECONVERGENT B1 ;  /* 0x0000000000017941 */ /* 0x000fea0003800200 */
.L_x_6251:
        /* <DEDUP_REMOVED lines=11> */
.L_x_6255:
[----:B------:R-:W-:Y:S01]  /*b770*/  IMAD.MOV.U32 R73, RZ, RZ, R64 ;  /* 0x000000ffff497224 */ /* 0x000fe200078e0040 */
[----:B------:R-:W-:Y:S01]  /*b780*/  PRMT R72, R72, 0x7610, R69 ;  /* 0x0000761048487816 */ /* 0x000fe20000000045 */
[----:B------:R-:W-:Y:S01]  /*b790*/  IMAD.MOV.U32 R12, RZ, RZ, R15 ;  /* 0x000000ffff0c7224 */ /* 0x000fe200078e000f */
[----:B------:R-:W-:-:S07]  /*b7a0*/  PRMT R151, R152, 0x7632, R151 ;  /* 0x0000763298977816 */ /* 0x000fce0000000097 */
.L_x_6256:
[----:B------:R-:W-:Y:S05]  /*b7b0*/  BSYNC.RECONVERGENT B1 ;  /* 0x0000000000017941 */ /* 0x000fea0003800200 */
.L_x_6254:
        /* <DEDUP_REMOVED lines=11> */
.L_x_6258:
[----:B------:R-:W-:Y:S01]  /*b870*/  IMAD.MOV.U32 R64, RZ, RZ, R73 ;  /* 0x000000ffff407224 */ /* 0x000fe200078e0049 */
[----:B------:R-:W-:Y:S01]  /*b880*/  PRMT R72, R72, 0x7632, R72 ;  /* 0x0000763248487816 */ /* 0x000fe20000000048 */
[----:B------:R-:W-:Y:S01]  /*b890*/  IMAD.MOV.U32 R15, RZ, RZ, R14 ;  /* 0x000000ffff0f7224 */ /* 0x000fe200078e000e */
[----:B------:R-:W-:-:S07]  /*b8a0*/  PRMT R152, R152, 0x5410, R152 ;  /* 0x0000541098987816 */ /* 0x000fce0000000098 */
.L_x_6259:
[----:B------:R-:W-:Y:S05]  /*b8b0*/  BSYNC.RECONVERGENT B1 ;  /* 0x0000000000017941 */ /* 0x000fea0003800200 */
.L_x_6257:
        /* <DEDUP_REMOVED lines=11> */
.L_x_6261:
[----:B------:R-:W-:Y:S01]  /*b970*/  IMAD.MOV.U32 R73, RZ, RZ, R64 ;  /* 0x000000ffff497224 */ /* 0x000fe200078e0040 */
[----:B------:R-:W-:Y:S01]  /*b980*/  PRMT R74, R72, 0x7610, R74 ;  /* 0x00007610484a7816 */ /* 0x000fe2000000004a */
[----:B------:R-:W-:Y:S01]  /*b990*/  IMAD.MOV.U32 R14, RZ, RZ, R17 ;  /* 0x000000ffff0e7224 */ /* 0x000fe200078e0011 */
[----:B------:R-:W-:-:S07]  /*b9a0*/  PRMT R152, R153, 0x7632, R152 ;  /* 0x0000763299987816 */ /* 0x000fce0000000098 */
.L_x_6262:
[----:B------:R-:W-:Y:S05]  /*b9b0*/  BSYNC.RECONVERGENT B1 ;  /* 0x0000000000017941 */ /* 0x000fea0003800200 */
.L_x_6260:
        /* <DEDUP_REMOVED lines=11> */
.L_x_6264:
[----:B------:R-:W-:Y:S01]  /*ba70*/  IMAD.MOV.U32 R64, RZ, RZ, R73 ;  /* 0x000000ffff407224 */ /* 0x000fe200078e0049 */
[----:B------:R-:W-:Y:S01]  /*ba80*/  PRMT R69, R69, 0x5410, R74 ;  /* 0x0000541045457816 */ /* 0x000fe2000000004a */
[----:B------:R-:W-:Y:S01]  /*ba90*/  IMAD.MOV.U32 R17, RZ, RZ, R16 ;  /* 0x000000ffff117224 */ /* 0x000fe200078e0010 */
[----:B------:R-:W-:-:S07]  /*baa0*/  PRMT R153, R153, 0x5410, R153 ;  /* 0x0000541099997816 */ /* 0x000fce0000000099 */
.L_x_6265:
[----:B------:R-:W-:Y:S05]  /*bab0*/  BSYNC.RECONVERGENT B1 ;  /* 0x0000000000017941 */ /* 0x000fea0003800200 */
.L_x_6263:
        /* <DEDUP_REMOVED lines=11> */
.L_x_6267:
[----:B------:R-:W-:Y:S01]  /*bb70*/  IMAD.MOV.U32 R73, RZ, RZ, R64 ;  /* 0x000000ffff497224 */ /* 0x000fe200078e0040 */
[----:B------:R-:W-:Y:S01]  /*bb80*/  PRMT R72, R72, 0x7610, R69 ;  /* 0x0000761048487816 */ /* 0x000fe20000000045 */
[----:B------:R-:W-:Y:S01]  /*bb90*/  IMAD.MOV.U32 R16, RZ, RZ, R19 ;  /* 0x000000ffff107224 */ /* 0x000fe200078e0013 */
[----:B------:R-:W-:-:S07]  /*bba0*/  PRMT R153, R154, 0x7632, R153 ;  /* 0x000076329a997816 */ /* 0x000fce0000000099 */
.L_x_6268:
[----:B------:R-:W-:Y:S05]  /*bbb0*/  BSYNC.RECONVERGENT B1 ;  /* 0x0000000000017941 */ /* 0x000fea0003800200 */
.L_x_6266:
        /* <DEDUP_REMOVED lines=11> */
.L_x_6270:
[----:B------:R-:W-:Y:S01]  /*bc70*/  IMAD.MOV.U32 R64, RZ, RZ, R73 ;  /* 0x000000ffff407224 */ /* 0x000fe200078e0049 */
[----:B------:R-:W-:Y:S01]  /*bc80*/  PRMT R72, R72, 0x7632, R72 ;  /* 0x0000763248487816 */ /* 0x000fe20000000048 */
[----:B------:R-:W-:Y:S01]  /*bc90*/  IMAD.MOV.U32 R19, RZ, RZ, R18 ;  /* 0x000000ffff137224 */ /* 0x000fe200078e0012 */
[----:B------:R-:W-:-:S07]  /*bca0*/  PRMT R154, R154, 0x5410, R154 ;  /* 0x000054109a9a7816 */ /* 0x000fce000000009a */
.L_x_6271:
[----:B------:R-:W-:Y:S05]  /*bcb0*/  BSYNC.RECONVERGENT B1 ;  /* 0x0000000000017941 */ /* 0x000fea0003800200 */
.L_x_6269:
        /* <DEDUP_REMOVED lines=11> */
.L_x_6273:
[----:B------:R-:W-:Y:S01]  /*bd70*/  IMAD.MOV.U32 R73, RZ, RZ, R64 ;  /* 0x000000ffff497224 */ /* 0x000fe200078e0040 */
[----:B------:R-:W-:Y:S01]  /*bd80*/  PRMT R74, R72, 0x7610, R74 ;  /* 0x00007610484a7816 */ /* 0x000fe2000000004a */
[----:B------:R-:W-:Y:S01]  /*bd90*/  IMAD.MOV.U32 R18, RZ, RZ, R21 ;  /* 0x000000ffff127224 */ /* 0x000fe200078e0015 */
[----:B------:R-:W-:-:S07]  /*bda0*/  PRMT R154, R155, 0x7632, R154 ;  /* 0x000076329b9a7816 */ /* 0x000fce000000009a */
.L_x_6274:
[----:B------:R-:W-:Y:S05]  /*bdb0*/  BSYNC.RECONVERGENT B1 ;  /* 0x0000000000017941 */ /* 0x000fea0003800200 */
.L_x_6272:
        /* <DEDUP_REMOVED lines=11> */
.L_x_6276:
[----:B------:R-:W-:Y:S01]  /*be70*/  IMAD.MOV.U32 R64, RZ, RZ, R73 ;  /* 0x000000ffff407224 */ /* 0x000fe200078e0049 */
[----:B------:R-:W-:Y:S01]  /*be80*/  PRMT R69, R69, 0x5410, R74 ;  /* 0x0000541045457816 */ /* 0x000fe2000000004a */
[----:B------:R-:W-:Y:S01]  /*be90*/  IMAD.MOV.U32 R21, RZ, RZ, R20 ;  /* 0x000000ffff157224 */ /* 0x000fe200078e0014 */
[----:B------:R-:W-:-:S07]  /*bea0*/  PRMT R155, R155, 0x5410, R155 ;  /* 0x000054109b9b7816 */ /* 0x000fce000000009b */
.L_x_6277:
[----:B------:R-:W-:Y:S05]  /*beb0*/  BSYNC.RECONVERGENT B1 ;  /* 0x0000000000017941 */ /* 0x000fea0003800200 */
.L_x_6275:
        /* <DEDUP_REMOVED lines=11> */
.L_x_6279:
[----:B------:R-:W-:Y:S01]  /*bf70*/  IMAD.MOV.U32 R73, RZ, RZ, R64 ;  /* 0x000000ffff497224 */ /* 0x000fe200078e0040 */
[----:B------:R-:W-:Y:S01]  /*bf80*/  PRMT R72, R72, 0x7610, R69 ;  /* 0x0000761048487816 */ /* 0x000fe20000000045 */
[----:B------:R-:W-:Y:S01]  /*bf90*/  IMAD.MOV.U32 R20, RZ, RZ, R23 ;  /* 0x000000ffff147224 */ /* 0x000fe200078e0017 */
[----:B------:R-:W-:-:S07]  /*bfa0*/  PRMT R155, R156, 0x7632, R155 ;  /* 0x000076329c9b7816 */ /* 0x000fce000000009b */
.L_x_6280:
[----:B------:R-:W-:Y:S05]  /*bfb0*/  BSYNC.RECONVERGENT B1 ;  /* 0x0000000000017941 */ /* 0x000fea0003800200 */
.L_x_6278:
        /* <DEDUP_REMOVED lines=11> */
.L_x_6282:
[----:B------:R-:W-:Y:S01]  /*c070*/  IMAD.MOV.U32 R64, RZ, RZ, R73 ;  /* 0x000000ffff407224 */ /* 0x000fe200078e0049 */
[----:B------:R-:W-:Y:S01]  /*c080*/  PRMT R72, R72, 0x7632, R72 ;  /* 0x0000763248487816 */ /* 0x000fe20000000048 */
[----:B------:R-:W-:Y:S01]  /*c090*/  IMAD.MOV.U32 R23, RZ, RZ, R22 ;  /* 0x000000ffff177224 */ /* 0x000fe200078e0016 */
[----:B------:R-:W-:-:S07]  /*c0a0*/  PRMT R156, R156, 0x5410, R156 ;  /* 0x000054109c9c7816 */ /* 0x000fce000000009c */
.L_x_6283:
[----:B------:R-:W-:Y:S05]  /*c0b0*/  BSYNC.RECONVERGENT B1 ;  /* 0x0000000000017941 */ /* 0x000fea0003800200 */
.L_x_6281:
        /* <DEDUP_REMOVED lines=11> */
.L_x_6285:
[----:B------:R-:W-:Y:S01]  /*c170*/  IMAD.MOV.U32 R73, RZ, RZ, R64 ;  /* 0x000000ffff497224 */ /* 0x000fe200078e0040 */
[----:B------:R-:W-:Y:S01]  /*c180*/  PRMT R74, R72, 0x7610, R74 ;  /* 0x00007610484a7816 */ /* 0x000fe2000000004a */
[----:B------:R-:W-:Y:S01]  /*c190*/  IMAD.MOV.U32 R22, RZ, RZ, R25 ;  /* 0x000000ffff167224 */ /* 0x000fe200078e0019 */
[----:B------:R-:W-:-:S07]  /*c1a0*/  PRMT R156, R157, 0x7632, R156 ;  /* 0x000076329d9c7816 */ /* 0x000fce000000009c */
.L_x_6286:
[----:B------:R-:W-:Y:S05]  /*c1b0*/  BSYNC.RECONVERGENT B1 ;  /* 0x0000000000017941 */ /* 0x000fea0003800200 */
.L_x_6284:
        /* <DEDUP_REMOVED lines=11> */
.L_x_6288:
[----:B------:R-:W-:Y:S01]  /*c270*/  IMAD.MOV.U32 R64, RZ, RZ, R73 ;  /* 0x000000ffff407224 */ /* 0x000fe200078e0049 */
[----:B------:R-:W-:Y:S01]  /*c280*/  PRMT R69, R69, 0x5410, R74 ;  /* 0x0000541045457816 */ /* 0x000fe2000000004a */
[----:B------:R-:W-:Y:S01]  /*c290*/  IMAD.MOV.U32 R25, RZ, RZ, R24 ;  /* 0x000000ffff197224 */ /* 0x000fe200078e0018 */
[----:B------:R-:W-:-:S07]  /*c2a0*/  PRMT R157, R157, 0x5410, R157 ;  /* 0x000054109d9d7816 */ /* 0x000fce000000009d */
.L_x_6289:
[----:B------:R-:W-:Y:S05]  /*c2b0*/  BSYNC.RECONVERGENT B1 ;  /* 0x0000000000017941 */ /* 0x000fea0003800200 */
.L_x_6287:
        /* <DEDUP_REMOVED lines=11> */
.L_x_6291:
[----:B------:R-:W-:Y:S01]  /*c370*/  IMAD.MOV.U32 R73, RZ, RZ, R64 ;  /* 0x000000ffff497224 */ /* 0x000fe200078e0040 */
[----:B------:R-:W-:Y:S01]  /*c380*/  PRMT R72, R72, 0x7610, R69 ;  /* 0x0000761048487816 */ /* 0x000fe20000000045 */
[----:B------:R-:W-:Y:S01]  /*c390*/  IMAD.MOV.U32 R24, RZ, RZ, R27 ;  /* 0x000000ffff187224 */ /* 0x000fe200078e001b */
[----:B------:R-:W-:-:S07]  /*c3a0*/  PRMT R157, R158, 0x7632, R157 ;  /* 0x000076329e9d7816 */ /* 0x000fce000000009d */
.L_x_6292:
[----:B------:R-:W-:Y:S05]  /*c3b0*/  BSYNC.RECONVERGENT B1 ;  /* 0x0000000000017941 */ /* 0x000fea0003800200 */
.L_x_6290:
        /* <DEDUP_REMOVED lines=11> */
.L_x_6294:
[----:B------:R-:W-:Y:S01]  /*c470*/  IMAD.MOV.U32 R64, RZ, RZ, R73 ;  /* 0x000000ffff407224 */ /* 0x000fe200078e0049 */
[----:B------:R-:W-:Y:S01]  /*c480*/  PRMT R72, R72, 0x7632, R72 ;  /* 0x0000763248487816 */ /* 0x000fe20000000048 */
[----:B------:R-:W-:Y:S01]  /*c490*/  IMAD.MOV.U32 R27, RZ, RZ, R26 ;  /* 0x000000ffff1b7224 */ /* 0x000fe200078e001a */
[----:B------:R-:W-:-:S07]  /*c4a0*/  PRMT R158, R158, 0x5410, R158 ;  /* 0x000054109e9e7816 */ /* 0x000fce000000009e */
.L_x_6295:
[----:B------:R-:W-:Y:S05]  /*c4b0*/  BSYNC.RECONVERGENT B1 ;  /* 0x0000000000017941 */ /* 0x000fea0003800200 */
.L_x_6293:
        /* <DEDUP_REMOVED lines=11> */
.L_x_6297:
[----:B------:R-:W-:Y:S01]  /*c570*/  IMAD.MOV.U32 R73, RZ, RZ, R64 ;  /* 0x000000ffff497224 */ /* 0x000fe200078e0040 */
[----:B------:R-:W-:Y:S01]  /*c580*/  PRMT R74, R72, 0x7610, R74 ;  /* 0x00007610484a7816 */ /* 0x000fe2000000004a */
[----:B------:R-:W-:Y:S01]  /*c590*/  IMAD.MOV.U32 R26, RZ, RZ, R29 ;  /* 0x000000ffff1a7224 */ /* 0x000fe200078e001d */
[----:B------:R-:W-:-:S07]  /*c5a0*/  PRMT R158, R159, 0x7632, R158 ;  /* 0x000076329f9e7816 */ /* 0x000fce000000009e */
.L_x_6298:
[----:B------:R-:W-:Y:S05]  /*c5b0*/  BSYNC.RECONVERGENT B1 ;  /* 0x0000000000017941 */ /* 0x000fea0003800200 */
.L_x_6296:
        /* <DEDUP_REMOVED lines=11> */
.L_x_6300:
[----:B------:R-:W-:Y:S01]  /*c670*/  IMAD.MOV.U32 R64, RZ, RZ, R73 ;  /* 0x000000ffff407224 */ /* 0x000fe200078e0049 */
[----:B------:R-:W-:Y:S01]  /*c680*/  PRMT R69, R69, 0x5410, R74 ;  /* 0x0000541045457816 */ /* 0x000fe2000000004a */
[----:B------:R-:W-:Y:S01]  /*c690*/  IMAD.MOV.U32 R29, RZ, RZ, R28 ;  /* 0x000000ffff1d7224 */ /* 0x000fe200078e001c */
[----:B------:R-:W-:-:S07]  /*c6a0*/  PRMT R159, R159, 0x5410, R159 ;  /* 0x000054109f9f7816 */ /* 0x000fce000000009f */
.L_x_6301:
[----:B------:R-:W-:Y:S05]  /*c6b0*/  BSYNC.RECONVERGENT B1 ;  /* 0x0000000000017941 */ /* 0x000fea0003800200 */
.L_x_6299:
        /* <DEDUP_REMOVED lines=11> */
.L_x_6303:
[----:B------:R-:W-:Y:S01]  /*c770*/  IMAD.MOV.U32 R73, RZ, RZ, R64 ;  /* 0x000000ffff497224 */ /* 0x000fe200078e0040 */
[----:B------:R-:W-:Y:S01]  /*c780*/  PRMT R72, R72, 0x7610, R69 ;  /* 0x0000761048487816 */ /* 0x000fe20000000045 */
[----:B------:R-:W-:Y:S01]  /*c790*/  IMAD.MOV.U32 R28, RZ, RZ, R31 ;  /* 0x000000ffff1c7224 */ /* 0x000fe200078e001f */
[----:B------:R-:W-:-:S07]  /*c7a0*/  PRMT R159, R160, 0x7632, R159 ;  /* 0x00007632a09f7816 */ /* 0x000fce000000009f */
.L_x_6304:
[----:B------:R-:W-:Y:S05]  /*c7b0*/  BSYNC.RECONVERGENT B1 ;  /* 0x0000000000017941 */ /* 0x000fea0003800200 */
.L_x_6302:
        /* <DEDUP_REMOVED lines=11> */
.L_x_6306:
[----:B------:R-:W-:Y:S01]  /*c870*/  IMAD.MOV.U32 R64, RZ, RZ, R73 ;  /* 0x000000ffff407224 */ /* 0x000fe200078e0049 */
[----:B------:R-:W-:Y:S01]  /*c880*/  PRMT R72, R72, 0x7632, R72 ;  /* 0x0000763248487816 */ /* 0x000fe20000000048 */
[----:B------:R-:W-:Y:S01]  /*c890*/  IMAD.MOV.U32 R31, RZ, RZ, R30 ;  /* 0x000000ffff1f7224 */ /* 0x000fe200078e001e */
[----:B------:R-:W-:-:S07]  /*c8a0*/  PRMT R160, R160, 0x5410, R160 ;  /* 0x00005410a0a07816 */ /* 0x000fce00000000a0 */
.L_x_6307:
[----:B------:R-:W-:Y:S05]  /*c8b0*/  BSYNC.RECONVERGENT B1 ;  /* 0x0000000000017941 */ /* 0x000fea0003800200 */
.L_x_6305:
        /* <DEDUP_REMOVED lines=11> */
.L_x_6309:
[----:B------:R-:W-:Y:S01]  /*c970*/  IMAD.MOV.U32 R73, RZ, RZ, R64 ;  /* 0x000000ffff497224 */ /* 0x000fe200078e0040 */
[----:B------:R-:W-:Y:S01]  /*c980*/  PRMT R74, R72, 0x7610, R74 ;  /* 0x00007610484a7816 */ /* 0x000fe2000000004a */
[----:B------:R-:W-:Y:S01]  /*c990*/  IMAD.MOV.U32 R30, RZ, RZ, R33 ;  /* 0x000000ffff1e7224 */ /* 0x000fe200078e0021 */
[----:B------:R-:W-:-:S07]  /*c9a0*/  PRMT R160, R161, 0x7632, R160 ;  /* 0x00007632a1a07816 */ /* 0x000fce00000000a0 */
.L_x_6310:
[----:B------:R-:W-:Y:S05]  /*c9b0*/  BSYNC.RECONVERGENT B1 ;  /* 0x0000000000017941 */ /* 0x000fea0003800200 */
.L_x_6308:
        /* <DEDUP_REMOVED lines=11> */
.L_x_6312:
[----:B------:R-:W-:Y:S01]  /*ca70*/  IMAD.MOV.U32 R64, RZ, RZ, R73 ;  /* 0x000000ffff407224 */ /* 0x000fe200078e0049 */
[----:B------:R-:W-:Y:S01]  /*ca80*/  PRMT R69, R69, 0x5410, R74 ;  /* 0x0000541045457816 */ /* 0x000fe2000000004a */
[----:B------:R-:W-:Y:S01]  /*ca90*/  IMAD.MOV.U32 R33, RZ, RZ, R32 ;  /* 0x000000ffff217224 */ /* 0x000fe200078e0020 */
[----:B------:R-:W-:-:S07]  /*caa0*/  PRMT R161, R161, 0x5410, R161 ;  /* 0x00005410a1a17816 */ /* 0x000fce00000000a1 */
.L_x_6313:
[----:B------:R-:W-:Y:S05]  /*cab0*/  BSYNC.RECONVERGENT B1 ;  /* 0x0000000000017941 */ /* 0x000fea0003800200 */
.L_x_6311:
        /* <DEDUP_REMOVED lines=11> */
.L_x_6315:
[----:B------:R-:W-:Y:S01]  /*cb70*/  IMAD.MOV.U32 R73, RZ, RZ, R64 ;  /* 0x000000ffff497224 */ /* 0x000fe200078e0040 */
[----:B------:R-:W-:Y:S01]  /*cb80*/  PRMT R72, R72, 0x7610, R69 ;  /* 0x0000761048487816 */ /* 0x000fe20000000045 */
[----:B------:R-:W-:Y:S01]  /*cb90*/  IMAD.MOV.U32 R32, RZ, RZ, R35 ;  /* 0x000000ffff207224 */ /* 0x000fe200078e0023 */
[----:B------:R-:W-:-:S07]  /*cba0*/  PRMT R161, R162, 0x7632, R161 ;  /* 0x00007632a2a17816 */ /* 0x000fce00000000a1 */
.L_x_6316:
[----:B------:R-:W-:Y:S05]  /*cbb0*/  BSYNC.RECONVERGENT B1 ;  /* 0x0000000000017941 */ /* 0x000fea0003800200 */
.L_x_6314:
        /* <DEDUP_REMOVED lines=11> */
.L_x_6318:
[----:B------:R-:W-:Y:S01]  /*cc70*/  IMAD.MOV.U32 R64, RZ, RZ, R73 ;  /* 0x000000ffff407224 */ /* 0x000fe200078e0049 */
[----:B------:R-:W-:Y:S01]  /*cc80*/  PRMT R72, R72, 0x7632, R72 ;  /* 0x0000763248487816 */ /* 0x000fe20000000048 */
[----:B------:R-:W-:Y:S01]  /*cc90*/  IMAD.MOV.U32 R35, RZ, RZ, R34 ;  /* 0x000000ffff237224 */ /* 0x000fe200078e0022 */
[----:B------:R-:W-:-:S07]  /*cca0*/  PRMT R162, R162, 0x5410, R162 ;  /* 0x00005410a2a27816 */ /* 0x000fce00000000a2 */
.L_x_6319:
[----:B------:R-:W-:Y:S05]  /*ccb0*/  BSYNC.RECONVERGENT B1 ;  /* 0x0000000000017941 */ /* 0x000fea0003800200 */
.L_x_6317:
        /* <DEDUP_REMOVED lines=11> */
.L_x_6321:
[----:B------:R-:W-:Y:S01]  /*cd70*/  IMAD.MOV.U32 R73, RZ, RZ, R64 ;  /* 0x000000ffff497224 */ /* 0x000fe200078e0040 */
[----:B------:R-:W-:Y:S01]  /*cd80*/  PRMT R74, R72, 0x7610, R74 ;  /* 0x00007610484a7816 */ /* 0x000fe2000000004a */
[----:B------:R-:W-:Y:S01]  /*cd90*/  IMAD.MOV.U32 R34, RZ, RZ, R37 ;  /* 0x000000ffff227224 */ /* 0x000fe200078e0025 */
[----:B------:R-:W-:-:S07]  /*cda0*/  PRMT R162, R163, 0x7632, R162 ;  /* 0x00007632a3a27816 */ /* 0x000fce00000000a2 */
.L_x_6322:
[----:B------:R-:W-:Y:S05]  /*cdb0*/  BSYNC.RECONVERGENT B1 ;  /* 0x0000000000017941 */ /* 0x000fea0003800200 */
.L_x_6320:
        /* <DEDUP_REMOVED lines=11> */
.L_x_6324:
[----:B------:R-:W-:Y:S01]  /*ce70*/  IMAD.MOV.U32 R64, RZ, RZ, R73 ;  /* 0x000000ffff407224 */ /* 0x000fe200078e0049 */
[----:B------:R-:W-:Y:S01]  /*ce80*/  PRMT R69, R69, 0x5410, R74 ;  /* 0x0000541045457816 */ /* 0x000fe2000000004a */
[----:B------:R-:W-:Y:S01]  /*ce90*/  IMAD.MOV.U32 R37, RZ, RZ, R36 ;  /* 0x000000ffff257224 */ /* 0x000fe200078e0024 */
[----:B------:R-:W-:-:S07]  /*cea0*/  PRMT R163, R163, 0x5410, R163 ;  /* 0x00005410a3a37816 */ /* 0x000fce00000000a3 */
.L_x_6325:
[----:B------:R-:W-:Y:S05]  /*ceb0*/  BSYNC.RECONVERGENT B1 ;  /* 0x0000000000017941 */ /* 0x000fea0003800200 */
.L_x_6323:
        /* <DEDUP_REMOVED lines=11> */
.L_x_6327:
[----:B------:R-:W-:Y:S01]  /*cf70*/  IMAD.MOV.U32 R73, RZ, RZ, R64 ;  /* 0x000000ffff497224 */ /* 0x000fe200078e0040 */
[----:B------:R-:W-:Y:S01]  /*cf80*/  PRMT R72, R72, 0x7610, R69 ;  /* 0x0000761048487816 */ /* 0x000fe20000000045 */
[----:B------:R-:W-:Y:S01]  /*cf90*/  IMAD.MOV.U32 R36, RZ, RZ, R39 ;  /* 0x000000ffff247224 */ /* 0x000fe200078e0027 */
[----:B------:R-:W-:-:S07]  /*cfa0*/  PRMT R163, R164, 0x7632, R163 ;  /* 0x00007632a4a37816 */ /* 0x000fce00000000a3 */
.L_x_6328:
[----:B------:R-:W-:Y:S05]  /*cfb0*/  BSYNC.RECONVERGENT B1 ;  /* 0x0000000000017941 */ /* 0x000fea0003800200 */
.L_x_6326:
        /* <DEDUP_REMOVED lines=11> */
.L_x_6330:
[----:B------:R-:W-:Y:S01]  /*d070*/  IMAD.MOV.U32 R64, RZ, RZ, R73 ;  /* 0x000000ffff407224 */ /* 0x000fe200078e0049 */
[----:B------:R-:W-:Y:S01]  /*d080*/  PRMT R72, R72, 0x7632, R72 ;  /* 0x0000763248487816 */ /* 0x000fe20000000048 */
[----:B------:R-:W-:Y:S01]  /*d090*/  IMAD.MOV.U32 R39, RZ, RZ, R38 ;  /* 0x000000ffff277224 */ /* 0x000fe200078e0026 */
[----:B------:R-:W-:-:S07]  /*d0a0*/  PRMT R164, R164, 0x5410, R164 ;  /* 0x00005410a4a47816 */ /* 0x000fce00000000a4 */
.L_x_6331:
[----:B------:R-:W-:Y:S05]  /*d0b0*/  BSYNC.RECONVERGENT B1 ;  /* 0x0000000000017941 */ /* 0x000fea0003800200 */
.L_x_6329:
        /* <DEDUP_REMOVED lines=11> */
.L_x_6333:
[----:B------:R-:W-:Y:S01]  /*d170*/  IMAD.MOV.U32 R73, RZ, RZ, R64 ;  /* 0x000000ffff497224 */ /* 0x000fe200078e0040 */
[----:B------:R-:W-:Y:S01]  /*d180*/  PRMT R74, R72, 0x7610, R74 ;  /* 0x00007610484a7816 */ /* 0x000fe2000000004a */
[----:B------:R-:W-:Y:S01]  /*d190*/  IMAD.MOV.U32 R38, RZ, RZ, R41 ;  /* 0x000000ffff267224 */ /* 0x000fe200078e0029 */
[----:B------:R-:W-:-:S07]  /*d1a0*/  PRMT R164, R165, 0x7632, R164 ;  /* 0x00007632a5a47816 */ /* 0x000fce00000000a4 */
.L_x_6334:
[----:B------:R-:W-:Y:S05]  /*d1b0*/  BSYNC.RECONVERGENT B1 ;  /* 0x0000000000017941 */ /* 0x000fea0003800200 */
.L_x_6332:
        /* <DEDUP_REMOVED lines=11> */
.L_x_6336:
[----:B------:R-:W-:Y:S01]  /*d270*/  IMAD.MOV.U32 R64, RZ, RZ, R73 ;  /* 0x000000ffff407224 */ /* 0x000fe200078e0049 */
[----:B------:R-:W-:Y:S01]  /*d280*/  PRMT R69, R69, 0x5410, R74 ;  /* 0x0000541045457816 */ /* 0x000fe2000000004a */
[----:B------:R-:W-:Y:S01]  /*d290*/  IMAD.MOV.U32 R41, RZ, RZ, R40 ;  /* 0x000000ffff297224 */ /* 0x000fe200078e0028 */
[----:B------:R-:W-:-:S07]  /*d2a0*/  PRMT R165, R165, 0x5410, R165 ;  /* 0x00005410a5a57816 */ /* 0x000fce00000000a5 */
.L_x_6337:
[----:B------:R-:W-:Y:S05]  /*d2b0*/  BSYNC.RECONVERGENT B1 ;  /* 0x0000000000017941 */ /* 0x000fea0003800200 */
.L_x_6335:
        /* <DEDUP_REMOVED lines=11> */
.L_x_6339:
[----:B------:R-:W-:Y:S01]  /*d370*/  IMAD.MOV.U32 R73, RZ, RZ, R64 ;  /* 0x000000ffff497224 */ /* 0x000fe200078e0040 */
[----:B------:R-:W-:Y:S01]  /*d380*/  PRMT R72, R72, 0x7610, R69 ;  /* 0x0000761048487816 */ /* 0x000fe20000000045 */
[----:B------:R-:W-:Y:S01]  /*d390*/  IMAD.MOV.U32 R40, RZ, RZ, R43 ;  /* 0x000000ffff287224 */ /* 0x000fe200078e002b */
[----:B------:R-:W-:-:S07]  /*d3a0*/  PRMT R165, R166, 0x7632, R165 ;  /* 0x00007632a6a57816 */ /* 0x000fce00000000a5 */
.L_x_6340:
[----:B------:R-:W-:Y:S05]  /*d3b0*/  BSYNC.RECONVERGENT B1 ;  /* 0x0000000000017941 */ /* 0x000fea0003800200 */
.L_x_6338:
        /* <DEDUP_REMOVED lines=11> */
.L_x_6342:
[----:B------:R-:W-:Y:S01]  /*d470*/  IMAD.MOV.U32 R64, RZ, RZ, R73 ;  /* 0x000000ffff407224 */ /* 0x000fe200078e0049 */
[----:B------:R-:W-:Y:S01]  /*d480*/  PRMT R72, R72, 0x7632, R72 ;  /* 0x0000763248487816 */ /* 0x000fe20000000048 */
[----:B------:R-:W-:Y:S01]  /*d490*/  IMAD.MOV.U32 R43, RZ, RZ, R42 ;  /* 0x000000ffff2b7224 */ /* 0x000fe200078e002a */
[----:B------:R-:W-:-:S07]  /*d4a0*/  PRMT R166, R166, 0x5410, R166 ;  /* 0x00005410a6a67816 */ /* 0x000fce00000000a6 */
.L_x_6343:
[----:B------:R-:W-:Y:S05]  /*d4b0*/  BSYNC.RECONVERGENT B1 ;  /* 0x0000000000017941 */ /* 0x000fea0003800200 */
.L_x_6341:
        /* <DEDUP_REMOVED lines=11> */
.L_x_6345:
[----:B------:R-:W-:Y:S01]  /*d570*/  IMAD.MOV.U32 R73, RZ, RZ, R64 ;  /* 0x000000ffff497224 */ /* 0x000fe200078e0040 */
[----:B------:R-:W-:Y:S01]  /*d580*/  PRMT R74, R72, 0x7610, R74 ;  /* 0x00007610484a7816 */ /* 0x000fe2000000004a */
[----:B------:R-:W-:Y:S01]  /*d590*/  IMAD.MOV.U32 R42, RZ, RZ, R45 ;  /* 0x000000ffff2a7224 */ /* 0x000fe200078e002d */
[----:B------:R-:W-:-:S07]  /*d5a0*/  PRMT R166, R167, 0x7632, R166 ;  /* 0x00007632a7a67816 */ /* 0x000fce00000000a6 */
.L_x_6346:
[----:B------:R-:W-:Y:S05]  /*d5b0*/  BSYNC.RECONVERGENT B1 ;  /* 0x0000000000017941 */ /* 0x000fea0003800200 */
.L_x_6344:
        /* <DEDUP_REMOVED lines=11> */
.L_x_6348:
[----:B------:R-:W-:Y:S01]  /*d670*/  IMAD.MOV.U32 R64, RZ, RZ, R73 ;  /* 0x000000ffff407224 */ /* 0x000fe200078e0049 */
[----:B------:R-:W-:Y:S01]  /*d680*/  PRMT R69, R69, 0x5410, R74 ;  /* 0x0000541045457816 */ /* 0x000fe2000000004a */
[----:B------:R-:W-:Y:S01]  /*d690*/  IMAD.MOV.U32 R45, RZ, RZ, R44 ;  /* 0x000000ffff2d7224 */ /* 0x000fe200078e002c */
[----:B------:R-:W-:-:S07]  /*d6a0*/  PRMT R167, R167, 0x5410, R167 ;  /* 0x00005410a7a77816 */ /* 0x000fce00000000a7 */
.L_x_6349:
[----:B------:R-:W-:Y:S05]  /*d6b0*/  BSYNC.RECONVERGENT B1 ;  /* 0x0000000000017941 */ /* 0x000fea0003800200 */
.L_x_6347:
        /* <DEDUP_REMOVED lines=11> */
.L_x_6351:
[----:B------:R-:W-:Y:S01]  /*d770*/  IMAD.MOV.U32 R73, RZ, RZ, R64 ;  /* 0x000000ffff497224 */ /* 0x000fe200078e0040 */
[----:B------:R-:W-:Y:S01]  /*d780*/  PRMT R72, R72, 0x7610, R69 ;  /* 0x0000761048487816 */ /* 0x000fe20000000045 */
[----:B------:R-:W-:Y:S01]  /*d790*/  IMAD.MOV.U32 R44, RZ, RZ, R47 ;  /* 0x000000ffff2c7224 */ /* 0x000fe200078e002f */
[----:B------:R-:W-:-:S07]  /*d7a0*/  PRMT R167, R168, 0x7632, R167 ;  /* 0x00007632a8a77816 */ /* 0x000fce00000000a7 */
.L_x_6352:
[----:B------:R-:W-:Y:S05]  /*d7b0*/  BSYNC.RECONVERGENT B1 ;  /* 0x0000000000017941 */ /* 0x000fea0003800200 */
.L_x_6350:
        /* <DEDUP_REMOVED lines=11> */
.L_x_6354:
[----:B------:R-:W-:Y:S01]  /*d870*/  IMAD.MOV.U32 R64, RZ, RZ, R73 ;  /* 0x000000ffff407224 */ /* 0x000fe200078e0049 */
[----:B------:R-:W-:Y:S01]  /*d880*/  PRMT R72, R72, 0x7632, R72 ;  /* 0x0000763248487816 */ /* 0x000fe20000000048 */
[----:B------:R-:W-:Y:S01]  /*d890*/  IMAD.MOV.U32 R47, RZ, RZ, R46 ;  /* 0x000000ffff2f7224 */ /* 0x000fe200078e002e */
[----:B------:R-:W-:-:S07]  /*d8a0*/  PRMT R168, R168, 0x5410, R168 ;  /* 0x00005410a8a87816 */ /* 0x000fce00000000a8 */
.L_x_6355:
[----:B------:R-:W-:Y:S05]  /*d8b0*/  BSYNC.RECONVERGENT B1 ;  /* 0x0000000000017941 */ /* 0x000fea0003800200 */
.L_x_6353:
        /* <DEDUP_REMOVED lines=11> */
.L_x_6357:
[----:B------:R-:W-:Y:S01]  /*d970*/  IMAD.MOV.U32 R73, RZ, RZ, R64 ;  /* 0x000000ffff497224 */ /* 0x000fe200078e0040 */
[----:B------:R-:W-:Y:S01]  /*d980*/  PRMT R74, R72, 0x7610, R74 ;  /* 0x00007610484a7816 */ /* 0x000fe2000000004a */
[----:B------:R-:W-:Y:S01]  /*d990*/  IMAD.MOV.U32 R46, RZ, RZ, R49 ;  /* 0x000000ffff2e7224 */ /* 0x000fe200078e0031 */
[----:B------:R-:W-:-:S07]  /*d9a0*/  PRMT R168, R169, 0x7632, R168 ;  /* 0x00007632a9a87816 */ /* 0x000fce00000000a8 */
.L_x_6358:
[----:B------:R-:W-:Y:S05]  /*d9b0*/  BSYNC.RECONVERGENT B1 ;  /* 0x0000000000017941 */ /* 0x000fea0003800200 */
.L_x_6356:
        /* <DEDUP_REMOVED lines=11> */
.L_x_6360:
[----:B------:R-:W-:Y:S01]  /*da70*/  IMAD.MOV.U32 R64, RZ, RZ, R73 ;  /* 0x000000ffff407224 */ /* 0x000fe200078e0049 */
[----:B------:R-:W-:Y:S01]  /*da80*/  PRMT R69, R69, 0x5410, R74 ;  /* 0x0000541045457816 */ /* 0x000fe2000000004a */
[----:B------:R-:W-:Y:S01]  /*da90*/  IMAD.MOV.U32 R49, RZ, RZ, R48 ;  /* 0x000000ffff317224 */ /* 0x000fe200078e0030 */
[----:B------:R-:W-:-:S07]  /*daa0*/  PRMT R169, R169, 0x5410, R169 ;  /* 0x00005410a9a97816 */ /* 0x000fce00000000a9 */
.L_x_6361:
[----:B------:R-:W-:Y:S05]  /*dab0*/  BSYNC.RECONVERGENT B1 ;  /* 0x0000000000017941 */ /* 0x000fea0003800200 */
.L_x_6359:
        /* <DEDUP_REMOVED lines=11> */
.L_x_6363:
[----:B------:R-:W-:Y:S01]  /*db70*/  IMAD.MOV.U32 R73, RZ, RZ, R64 ;  /* 0x000000ffff497224 */ /* 0x000fe200078e0040 */
[----:B------:R-:W-:Y:S01]  /*db80*/  PRMT R72, R72, 0x7610, R69 ;  /* 0x0000761048487816 */ /* 0x000fe20000000045 */
[----:B------:R-:W-:Y:S01]  /*db90*/  IMAD.MOV.U32 R48, RZ, RZ, R51 ;  /* 0x000000ffff307224 */ /* 0x000fe200078e0033 */
[----:B------:R-:W-:-:S07]  /*dba0*/  PRMT R169, R170, 0x7632, R169 ;  /* 0x00007632aaa97816 */ /* 0x000fce00000000a9 */
.L_x_6364:
[----:B------:R-:W-:Y:S05]  /*dbb0*/  BSYNC.RECONVERGENT B1 ;  /* 0x0000000000017941 */ /* 0x000fea0003800200 */
.L_x_6362:
        /* <DEDUP_REMOVED lines=11> */
.L_x_6366:
[----:B------:R-:W-:Y:S01]  /*dc70*/  IMAD.MOV.U32 R64, RZ, RZ, R73 ;  /* 0x000000ffff407224 */ /* 0x000fe200078e0049 */
[----:B------:R-:W-:Y:S01]  /*dc80*/  PRMT R72, R72, 0x7632, R72 ;  /* 0x0000763248487816 */ /* 0x000fe20000000048 */
[----:B------:R-:W-:Y:S01]  /*dc90*/  IMAD.MOV.U32 R51, RZ, RZ, R50 ;  /* 0x000000ffff337224 */ /* 0x000fe200078e0032 */
[----:B------:R-:W-:-:S07]  /*dca0*/  PRMT R170, R170, 0x5410, R170 ;  /* 0x00005410aaaa7816 */ /* 0x000fce00000000aa */
.L_x_6367:
[----:B------:R-:W-:Y:S05]  /*dcb0*/  BSYNC.RECONVERGENT B1 ;  /* 0x0000000000017941 */ /* 0x000fea0003800200 */
.L_x_6365:
        /* <DEDUP_REMOVED lines=11> */
.L_x_6369:
[----:B------:R-:W-:Y:S01]  /*dd70*/  IMAD.MOV.U32 R73, RZ, RZ, R64 ;  /* 0x000000ffff497224 */ /* 0x000fe200078e0040 */
[----:B------:R-:W-:Y:S01]  /*dd80*/  PRMT R74, R72, 0x7610, R74 ;  /* 0x00007610484a7816 */ /* 0x000fe2000000004a */
[----:B------:R-:W-:Y:S01]  /*dd90*/  IMAD.MOV.U32 R50, RZ, RZ, R53 ;  /* 0x000000ffff327224 */ /* 0x000fe200078e0035 */
[----:B------:R-:W-:-:S07]  /*dda0*/  PRMT R170, R171, 0x7632, R170 ;  /* 0x00007632abaa7816 */ /* 0x000fce00000000aa */
.L_x_6370:
[----:B------:R-:W-:Y:S05]  /*ddb0*/  BSYNC.RECONVERGENT B1 ;  /* 0x0000000000017941 */ /* 0x000fea0003800200 */
.L_x_6368:
        /* <DEDUP_REMOVED lines=11> */
.L_x_6372:
[----:B------:R-:W-:Y:S01]  /*de70*/  IMAD.MOV.U32 R64, RZ, RZ, R73 ;  /* 0x000000ffff407224 */ /* 0x000fe200078e0049 */
[----:B------:R-:W-:Y:S01]  /*de80*/  PRMT R69, R69, 0x5410, R74 ;  /* 0x0000541045457816 */ /* 0x000fe2000000004a */
[----:B------:R-:W-:Y:S01]  /*de90*/  IMAD.MOV.U32 R53, RZ, RZ, R52 ;  /* 0x000000ffff357224 */ /* 0x000fe200078e0034 */
[----:B------:R-:W-:-:S07]  /*dea0*/  PRMT R171, R171, 0x5410, R171 ;  /* 0x00005410abab7816 */ /* 0x000fce00000000ab */
.L_x_6373:
[----:B------:R-:W-:Y:S05]  /*deb0*/  BSYNC.RECONVERGENT B1 ;  /* 0x0000000000017941 */ /* 0x000fea0003800200 */
.L_x_6371:
        /* <DEDUP_REMOVED lines=11> */
.L_x_6375:
[----:B------:R-:W-:Y:S01]  /*df70*/  IMAD.MOV.U32 R73, RZ, RZ, R64 ;  /* 0x000000ffff497224 */ /* 0x000fe200078e0040 */
[----:B------:R-:W-:Y:S01]  /*df80*/  PRMT R72, R72, 0x7610, R69 ;  /* 0x0000761048487816 */ /* 0x000fe20000000045 */
[----:B------:R-:W-:Y:S01]  /*df90*/  IMAD.MOV.U32 R52, RZ, RZ, R55 ;  /* 0x000000ffff347224 */ /* 0x000fe200078e0037 */
[----:B------:R-:W-:-:S07]  /*dfa0*/  PRMT R171, R172, 0x7632, R171 ;  /* 0x00007632acab7816 */ /* 0x000fce00000000ab */
.L_x_6376:
[----:B------:R-:W-:Y:S05]  /*dfb0*/  BSYNC.RECONVERGENT B1 ;  /* 0x0000000000017941 */ /* 0x000fea0003800200 */
.L_x_6374:
        /* <DEDUP_REMOVED lines=11> */
.L_x_6378:
[----:B------:R-:W-:Y:S01]  /*e070*/  IMAD.MOV.U32 R64, RZ, RZ, R73 ;  /* 0x000000ffff407224 */ /* 0x000fe200078e0049 */
[----:B------:R-:W-:Y:S01]  /*e080*/  PRMT R72, R72, 0x7632, R72 ;  /* 0x0000763248487816 */ /* 0x000fe20000000048 */
[----:B------:R-:W-:Y:S01]  /*e090*/  IMAD.MOV.U32 R55, RZ, RZ, R54 ;  /* 0x000000ffff377224 */ /* 0x000fe200078e0036 */
[----:B------:R-:W-:-:S07]  /*e0a0*/  PRMT R172, R172, 0x5410, R172 ;  /* 0x00005410acac7816 */ /* 0x000fce00000000ac */
.L_x_6379:
[----:B------:R-:W-:Y:S05]  /*e0b0*/  BSYNC.RECONVERGENT B1 ;  /* 0x0000000000017941 */ /* 0x000fea0003800200 */
.L_x_6377:
        /* <DEDUP_REMOVED lines=11> */
.L_x_6381:
[----:B------:R-:W-:Y:S01]  /*e170*/  IMAD.MOV.U32 R73, RZ, RZ, R64 ;  /* 0x000000ffff497224 */ /* 0x000fe200078e0040 */
[----:B------:R-:W-:Y:S01]  /*e180*/  PRMT R74, R72, 0x7610, R74 ;  /* 0x00007610484a7816 */ /* 0x000fe2000000004a */
[----:B------:R-:W-:Y:S01]  /*e190*/  IMAD.MOV.U32 R54, RZ, RZ, R57 ;  /* 0x000000ffff367224 */ /* 0x000fe200078e0039 */
[----:B------:R-:W-:-:S07]  /*e1a0*/  PRMT R172, R173, 0x7632, R172 ;  /* 0x00007632adac7816 */ /* 0x000fce00000000ac */
.L_x_6382:
[----:B------:R-:W-:Y:S05]  /*e1b0*/  BSYNC.RECONVERGENT B1 ;  /* 0x0000000000017941 */ /* 0x000fea0003800200 */
.L_x_6380:
        /* <DEDUP_REMOVED lines=11> */
.L_x_6384:
[----:B------:R-:W-:Y:S01]  /*e270*/  IMAD.MOV.U32 R64, RZ, RZ, R73 ;  /* 0x000000ffff407224 */ /* 0x000fe200078e0049 */
[----:B------:R-:W-:Y:S01]  /*e280*/  PRMT R69, R69, 0x5410, R74 ;  /* 0x0000541045457816 */ /* 0x000fe2000000004a */
[----:B------:R-:W-:Y:S01]  /*e290*/  IMAD.MOV.U32 R57, RZ, RZ, R56 ;  /* 0x000000ffff397224 */ /* 0x000fe200078e0038 */
[----:B------:R-:W-:-:S07]  /*e2a0*/  PRMT R173, R173, 0x5410, R173 ;  /* 0x00005410adad7816 */ /* 0x000fce00000000ad */
.L_x_6385:
[----:B------:R-:W-:Y:S05]  /*e2b0*/  BSYNC.RECONVERGENT B1 ;  /* 0x0000000000017941 */ /* 0x000fea0003800200 */
.L_x_6383:
        /* <DEDUP_REMOVED lines=11> */
.L_x_6387:
[----:B------:R-:W-:Y:S01]  /*e370*/  IMAD.MOV.U32 R73, RZ, RZ, R64 ;  /* 0x000000ffff497224 */ /* 0x000fe200078e0040 */
[----:B------:R-:W-:Y:S01]  /*e380*/  PRMT R72, R72, 0x7610, R69 ;  /* 0x0000761048487816 */ /* 0x000fe20000000045 */
[----:B------:R-:W-:Y:S01]  /*e390*/  IMAD.MOV.U32 R56, RZ, RZ, R59 ;  /* 0x000000ffff387224 */ /* 0x000fe200078e003b */
[----:B------:R-:W-:-:S07]  /*e3a0*/  PRMT R173, R174, 0x7632, R173 ;  /* 0x00007632aead7816 */ /* 0x000fce00000000ad */
.L_x_6388:
[----:B------:R-:W-:Y:S05]  /*e3b0*/  BSYNC.RECONVERGENT B1 ;  /* 0x0000000000017941 */ /* 0x000fea0003800200 */
.L_x_6386:
        /* <DEDUP_REMOVED lines=11> */
.L_x_6390:
[----:B------:R-:W-:Y:S01]  /*e470*/  IMAD.MOV.U32 R64, RZ, RZ, R73 ;  /* 0x000000ffff407224 */ /* 0x000fe200078e0049 */
[----:B------:R-:W-:Y:S01]  /*e480*/  PRMT R72, R72, 0x7632, R72 ;  /* 0x0000763248487816 */ /* 0x000fe20000000048 */
[----:B------:R-:W-:Y:S01]  /*e490*/  IMAD.MOV.U32 R59, RZ, RZ, R58 ;  /* 0x000000ffff3b7224 */ /* 0x000fe200078e003a */
[----:B------:R-:W-:-:S07]  /*e4a0*/  PRMT R174, R174, 0x5410, R174 ;  /* 0x00005410aeae7816 */ /* 0x000fce00000000ae */
.L_x_6391:
[----:B------:R-:W-:Y:S05]  /*e4b0*/  BSYNC.RECONVERGENT B1 ;  /* 0x0000000000017941 */ /* 0x000fea0003800200 */
.L_x_6389:
        /* <DEDUP_REMOVED lines=11> */
.L_x_6393:
[----:B------:R-:W-:Y:S01]  /*e570*/  IMAD.MOV.U32 R73, RZ, RZ, R64 ;  /* 0x000000ffff497224 */ /* 0x000fe200078e0040 */
[----:B------:R-:W-:Y:S01]  /*e580*/  PRMT R74, R72, 0x7610, R74 ;  /* 0x00007610484a7816 */ /* 0x000fe2000000004a */
[----:B------:R-:W-:Y:S01]  /*e590*/  IMAD.MOV.U32 R58, RZ, RZ, R61 ;  /* 0x000000ffff3a7224 */ /* 0x000fe200078e003d */
[----:B------:R-:W-:-:S07]  /*e5a0*/  PRMT R174, R175, 0x7632, R174 ;  /* 0x00007632afae7816 */ /* 0x000fce00000000ae */
.L_x_6394:
[----:B------:R-:W-:Y:S05]  /*e5b0*/  BSYNC.RECONVERGENT B1 ;  /* 0x0000000000017941 */ /* 0x000fea0003800200 */
.L_x_6392:
        /* <DEDUP_REMOVED lines=11> */
.L_x_6396:
[----:B------:R-:W-:Y:S01]  /*e670*/  IMAD.MOV.U32 R64, RZ, RZ, R73 ;  /* 0x000000ffff407224 */ /* 0x000fe200078e0049 */
[----:B------:R-:W-:Y:S01]  /*e680*/  PRMT R69, R69, 0x5410, R74 ;  /* 0x0000541045457816 */ /* 0x000fe2000000004a */
[----:B------:R-:W-:Y:S01]  /*e690*/  IMAD.MOV.U32 R61, RZ, RZ, R60 ;  /* 0x000000ffff3d7224 */ /* 0x000fe200078e003c */
[----:B------:R-:W-:-:S07]  /*e6a0*/  PRMT R175, R175, 0x5410, R175 ;  /* 0x00005410afaf7816 */ /* 0x000fce00000000af */
.L_x_6397:
[----:B------:R-:W-:Y:S05]  /*e6b0*/  BSYNC.RECONVERGENT B1 ;  /* 0x0000000000017941 */ /* 0x000fea0003800200 */
.L_x_6395:
        /* <DEDUP_REMOVED lines=11> */
.L_x_6399:
[----:B------:R-:W-:Y:S01]  /*e770*/  IMAD.MOV.U32 R73, RZ, RZ, R64 ;  /* 0x000000ffff497224 */ /* 0x000fe200078e0040 */
[----:B------:R-:W-:Y:S01]  /*e780*/  PRMT R72, R72, 0x7610, R69 ;  /* 0x0000761048487816 */ /* 0x000fe20000000045 */
[----:B------:R-:W-:Y:S01]  /*e790*/  IMAD.MOV.U32 R60, RZ, RZ, R63 ;  /* 0x000000ffff3c7224 */ /* 0x000fe200078e003f */
[----:B------:R-:W-:-:S07]  /*e7a0*/  PRMT R175, R176, 0x7632, R175 ;  /* 0x00007632b0af7816 */ /* 0x000fce00000000af */
.L_x_6400:
[----:B------:R-:W-:Y:S05]  /*e7b0*/  BSYNC.RECONVERGENT B1 ;  /* 0x0000000000017941 */ /* 0x000fea0003800200 */
.L_x_6398:
        /* <DEDUP_REMOVED lines=11> */
.L_x_6402:
[----:B------:R-:W-:Y:S01]  /*e870*/  IMAD.MOV.U32 R64, RZ, RZ, R73 ;  /* 0x000000ffff407224 */ /* 0x000fe200078e0049 */
[----:B------:R-:W-:Y:S01]  /*e880*/  PRMT R72, R72, 0x7632, R72 ;  /* 0x0000763248487816 */ /* 0x000fe20000000048 */
[----:B------:R-:W-:Y:S01]  /*e890*/  IMAD.MOV.U32 R63, RZ, RZ, R62 ;  /* 0x000000ffff3f7224 */ /* 0x000fe200078e003e */
[----:B------:R-:W-:-:S07]  /*e8a0*/  PRMT R176, R176, 0x5410, R176 ;  /* 0x00005410b0b07816 */ /* 0x000fce00000000b0 */
.L_x_6403:
[----:B------:R-:W-:Y:S05]  /*e8b0*/  BSYNC.RECONVERGENT B1 ;  /* 0x0000000000017941 */ /* 0x000fea0003800200 */
.L_x_6401:
        /* <DEDUP_REMOVED lines=11> */
.L_x_6405:
[----:B------:R-:W-:Y:S01]  /*e970*/  IMAD.MOV.U32 R73, RZ, RZ, R64 ;  /* 0x000000ffff497224 */ /* 0x000fe200078e0040 */
[----:B------:R-:W-:Y:S01]  /*e980*/  PRMT R74, R72, 0x7610, R74 ;  /* 0x00007610484a7816 */ /* 0x000fe2000000004a */
[----:B------:R-:W-:Y:S01]  /*e990*/  IMAD.MOV.U32 R62, RZ, RZ, R65 ;  /* 0x000000ffff3e7224 */ /* 0x000fe200078e0041 */
[----:B------:R-:W-:-:S07]  /*e9a0*/  PRMT R176, R177, 0x7632, R176 ;  /* 0x00007632b1b07816 */ /* 0x000fce00000000b0 */
.L_x_6406:
[----:B------:R-:W-:Y:S05]  /*e9b0*/  BSYNC.RECONVERGENT B1 ;  /* 0x0000000000017941 */ /* 0x000fea0003800200 */
.L_x_6404:
        /* <DEDUP_REMOVED lines=10> */
.L_x_6408:
[C-C-:B------:R-:W-:Y:S01]  /*ea60*/  PRMT R177, R74.reuse, 0x5410, R69.reuse ;  /* 0x000054104ab17816 */ /* 0x140fe20000000045 */
[----:B------:R-:W-:Y:S01]  /*ea70*/  IMAD.MOV.U32 R65, RZ, RZ, R68 ;  /* 0x000000ffff417224 */ /* 0x000fe200078e0044 */
[----:B------:R-:W-:Y:S01]  /*ea80*/  PRMT R69, R74, 0x7610, R69 ;  /* 0x000076104a457816 */ /* 0x000fe20000000045 */
[--C-:B------:R-:W-:Y:S02]  /*ea90*/  IMAD.MOV.U32 R64, RZ, RZ, R73.reuse ;  /* 0x000000ffff407224 */ /* 0x100fe400078e0049 */
[----:B------:R-:W-:-:S07]  /*eaa0*/  IMAD.MOV.U32 R68, RZ, RZ, R73 ;  /* 0x000000ffff447224 */ /* 0x000fce00078e0049 */
.L_x_6409:
[----:B------:R-:W-:Y:S05]  /*eab0*/  BSYNC.RECONVERGENT B1 ;  /* 0x0000000000017941 */ /* 0x000fea0003800200 */
.L_x_6407:
[----:B------:R-:W-:Y:S02]  /*eac0*/  VIADD R71, R71, 0x4 ;  /* 0x0000000447477836 */ /* 0x000fe40000000000 */
[----:B------:R-:W-:Y:S01]  /*ead0*/  VIADD R120, R120, 0x2 ;  /* 0x0000000278787836 */ /* 0x000fe20000000000 */
[----:B------:R-:W-:Y:S06]  /*eae0*/  @P2 BRA `(.L_x_6410) ;  /* 0xffffffc000102947 */ /* 0x000fec000383ffff */
.L_x_6220:
[----:B------:R-:W-:Y:S05]  /*eaf0*/  BSYNC.RECONVERGENT B0 ;  /* 0x0000000000007941 */ /* 0x000fea0003800200 */
.L_x_6219:
[----:B0-----:R-:W-:Y:S01]  /*eb00*/  SHFL.DOWN PT, R72, R64, 0x2, 0x1f ;  /* 0x08401f0040487f89 */ /* 0x001fe200000e0000 */
[----:B------:R-:W-:Y:S01]  /*eb10*/  ISETP.GT.AND P0, PT, R118, 0x1d, PT ;  /* 0x0000001d7600780c */ /* 0x000fe20003f04270 */
        /* <DEDUP_REMOVED lines=162> */
.L_x_6602:
        /* <DEDUP_REMOVED lines=20> */
.L_x_6414:
[----:B------:R-:W-:Y:S01]  /*f680*/  IMAD.MOV.U32 R64, RZ, RZ, R3 ;  /* 0x000000ffff407224 */ /* 0x000fe200078e0003 */
[C---:B------:R-:W-:Y:S01]  /*f690*/  PRMT R72, R146.reuse, 0x7632, R72 ;  /* 0x0000763292487816 */ /* 0x040fe20000000048 */
[----:B------:R-:W-:Y:S01]  /*f6a0*/  IMAD.MOV.U32 R3, RZ, RZ, R2 ;  /* 0x000000ffff037224 */ /* 0x000fe200078e0002 */
[----:B------:R-:W-:-:S07]  /*f6b0*/  PRMT R146, R146, 0x5410, R146 ;  /* 0x0000541092927816 */ /* 0x000fce0000000092 */
.L_x_6415:
[----:B------:R-:W-:Y:S05]  /*f6c0*/  BSYNC.RECONVERGENT B1 ;  /* 0x0000000000017941 */ /* 0x000fea0003800200 */
.L_x_6413:
        /* <DEDUP_REMOVED lines=11> */
.L_x_6417:
[----:B------:R-:W-:Y:S01]  /*f780*/  IMAD.MOV.U32 R73, RZ, RZ, R64 ;  /* 0x000000ffff497224 */ /* 0x000fe200078e0040 */
[----:B------:R-:W-:Y:S01]  /*f790*/  PRMT R74, R72, 0x7610, R74 ;  /* 0x00007610484a7816 */ /* 0x000fe2000000004a */
[----:B------:R-:W-:Y:S01]  /*f7a0*/  IMAD.MOV.U32 R2, RZ, RZ, R5 ;  /* 0x000000ffff027224 */ /* 0x000fe200078e0005 */
[----:B------:R-:W-:-:S07]  /*f7b0*/  PRMT R146, R147, 0x7632, R146 ;  /* 0x0000763293927816 */ /* 0x000fce0000000092 */
.L_x_6418:
[----:B------:R-:W-:Y:S05]  /*f7c0*/  BSYNC.RECONVERGENT B1 ;  /* 0x0000000000017941 */ /* 0x000fea0003800200 */
.L_x_6416:
        /* <DEDUP_REMOVED lines=11> */
.L_x_6420:
[----:B------:R-:W-:Y:S01]  /*f880*/  IMAD.MOV.U32 R64, RZ, RZ, R73 ;  /* 0x000000ffff407224 */ /* 0x000fe200078e0049 */
[----:B------:R-:W-:Y:S01]  /*f890*/  PRMT R69, R69, 0x5410, R74 ;  /* 0x0000541045457816 */ /* 0x000fe2000000004a */
[----:B------:R-:W-:Y:S01]  /*f8a0*/  IMAD.MOV.U32 R5, RZ, RZ, R4 ;  /* 0x000000ffff057224 */ /* 0x000fe200078e0004 */
[----:B------:R-:W-:-:S07]  /*f8b0*/  PRMT R147, R147, 0x5410, R147 ;  /* 0x0000541093937816 */ /* 0x000fce0000000093 */
.L_x_6421:
[----:B------:R-:W-:Y:S05]  /*f8c0*/  BSYNC.RECONVERGENT B1 ;  /* 0x0000000000017941 */ /* 0x000fea0003800200 */
.L_x_6419:
        /* <DEDUP_REMOVED lines=11> */
.L_x_6423:
[----:B------:R-:W-:Y:S01]  /*f980*/  IMAD.MOV.U32 R73, RZ, RZ, R64 ;  /* 0x000000ffff497224 */ /* 0x000fe200078e0040 */
[----:B------:R-:W-:Y:S01]  /*f990*/  PRMT R72, R72, 0x7610, R69 ;  /* 0x0000761048487816 */ /* 0x000fe20000000045 */
[----:B------:R-:W-:Y:S01]  /*f9a0*/  IMAD.MOV.U32 R4, RZ, RZ, R7 ;  /* 0x000000ffff047224 */ /* 0x000fe200078e0007 */
[----:B------:R-:W-:-:S07]  /*f9b0*/  PRMT R147, R148, 0x7632, R147 ;  /* 0x0000763294937816 */ /* 0x000fce0000000093 */
.L_x_6424:
[----:B------:R-:W-:Y:S05]  /*f9c0*/  BSYNC.RECONVERGENT B1 ;  /* 0x0000000000017941 */ /* 0x000fea0003800200 */
.L_x_6422:
        /* <DEDUP_REMOVED lines=11> */
.L_x_6426:
[----:B------:R-:W-:Y:S01]  /*fa80*/  IMAD.MOV.U32 R64, RZ, RZ, R73 ;  /* 0x000000ffff407224 */ /* 0x000fe200078e0049 */
[----:B------:R-:W-:Y:S01]  /*fa90*/  PRMT R72, R72, 0x7632, R72 ;  /* 0x0000763248487816 */ /* 0x000fe20000000048 */
[----:B------:R-:W-:Y:S01]  /*faa0*/  IMAD.MOV.U32 R7, RZ, RZ, R6 ;  /* 0x000000ffff077224 */ /* 0x000fe200078e0006 */
[----:B------:R-:W-:-:S07]  /*fab0*/  PRMT R148, R148, 0x5410, R148 ;  /* 0x0000541094947816 */ /* 0x000fce0000000094 */
.L_x_6427:
[----:B------:R-:W-:Y:S05]  /*fac0*/  BSYNC.RECONVERGENT B1 ;  /* 0x0000000000017941 */ /* 0x000fea0003800200 */
.L_x_6425:
        /* <DEDUP_REMOVED lines=11> */
.L_x_6429:
[----:B------:R-:W-:Y:S01]  /*fb80*/  IMAD.MOV.U32 R73, RZ, RZ, R64 ;  /* 0x000000ffff497224 */ /* 0x000fe200078e0040 */
[----:B------:R-:W-:Y:S01]  /*fb90*/  PRMT R74, R72, 0x7610, R74 ;  /* 0x00007610484a7816 */ /* 0x000fe2000000004a */
[----:B------:R-:W-:Y:S01]  /*fba0*/  IMAD.MOV.U32 R6, RZ, RZ, R9 ;  /* 0x000000ffff067224 */ /* 0x000fe200078e0009 */
[----:B------:R-:W-:-:S07]  /*fbb0*/  PRMT R148, R149, 0x7632, R148 ;  /* 0x0000763295947816 */ /* 0x000fce0000000094 */
.L_x_6430:
[----:B------:R-:W-:Y:S05]  /*fbc0*/  BSYNC.RECONVERGENT B1 ;  /* 0x0000000000017941 */ /* 0x000fea0003800200 */
.L_x_6428:
        /* <DEDUP_REMOVED lines=11> */
.L_x_6432:
[----:B------:R-:W-:Y:S01]  /*fc80*/  IMAD.MOV.U32 R64, RZ, RZ, R73 ;  /* 0x000000ffff407224 */ /* 0x000fe200078e0049 */
[----:B------:R-:W-:Y:S01]  /*fc90*/  PRMT R69, R69, 0x5410, R74 ;  /* 0x0000541045457816 */ /* 0x000fe2000000004a */
[----:B------:R-:W-:Y:S01]  /*fca0*/  IMAD.MOV.U32 R9, RZ, RZ, R8 ;  /* 0x000000ffff097224 */ /* 0x000fe200078e0008 */
[----:B------:R-:W-:-:S07]  /*fcb0*/  PRMT R149, R149, 0x5410, R149 ;  /* 0x0000541095957816 */ /* 0x000fce0000000095 */
.L_x_6433:
[----:B------:R-:W-:Y:S05]  /*fcc0*/  BSYNC.RECONVERGENT B1 ;  /* 0x0000000000017941 */ /* 0x000fea0003800200 */
.L_x_6431:
        /* <DEDUP_REMOVED lines=11> */
.L_x_6435:
[----:B------:R-:W-:Y:S01]  /*fd80*/  IMAD.MOV.U32 R73, RZ, RZ, R64 ;  /* 0x000000ffff497224 */ /* 0x000fe200078e0040 */
[----:B------:R-:W-:Y:S01]  /*fd90*/  PRMT R72, R72, 0x7610, R69 ;  /* 0x0000761048487816 */ /* 0x000fe20000000045 */
[----:B------:R-:W-:Y:S01]  /*fda0*/  IMAD.MOV.U32 R8, RZ, RZ, R11 ;  /* 0x000000ffff087224 */ /* 0x000fe200078e000b */
[----:B------:R-:W-:-:S07]  /*fdb0*/  PRMT R149, R150, 0x7632, R149 ;  /* 0x0000763296957816 */ /* 0x000fce0000000095 */
.L_x_6436:
[----:B------:R-:W-:Y:S05]  /*fdc0*/  BSYNC.RECONVERGENT B1 ;  /* 0x0000000000017941 */ /* 0x000fea0003800200 */
.L_x_6434:
        /* <DEDUP_REMOVED lines=11> */
.L_x_6438:
[----:B------:R-:W-:Y:S01]  /*fe80*/  IMAD.MOV.U32 R64, RZ, RZ, R73 ;  /* 0x000000ffff407224 */ /* 0x000fe200078e0049 */
[----:B------:R-:W-:Y:S01]  /*fe90*/  PRMT R72, R72, 0x7632, R72 ;  /* 0x0000763248487816 */ /* 0x000fe20000000048 */
[----:B------:R-:W-:Y:S01]  /*fea0*/  IMAD.MOV.U32 R11, RZ, RZ, R10 ;  /* 0x000000ffff0b7224 */ /* 0x000fe200078e000a */
[----:B------:R-:W-:-:S07]  /*feb0*/  PRMT R150, R150, 0x5410, R150 ;  /* 0x0000541096967816 */ /* 0x000fce0000000096 */
.L_x_6439:
[----:B------:R-:W-:Y:S05]  /*fec0*/  BSYNC.RECONVERGENT B1 ;  /* 0x0000000000017941 */ /* 0x000fea0003800200 */
.L_x_6437:
        /* <DEDUP_REMOVED lines=11> */
.L_x_6441:
[----:B------:R-:W-:Y:S01]  /*ff80*/  IMAD.MOV.U32 R73, RZ, RZ, R64 ;  /* 0x000000ffff497224 */ /* 0x000fe200078e0040 */
[----:B------:R-:W-:Y:S01]  /*ff90*/  PRMT R74, R72, 0x7610, R74 ;  /* 0x00007610484a7816 */ /* 0x000fe2000000004a */
[----:B------:R-:W-:Y:S01]  /*ffa0*/  IMAD.MOV.U32 R10, RZ, RZ, R13 ;  /* 0x000000ffff0a7224 */ /* 0x000fe200078e000d */
[----:B------:R-:W-:-:S07]  /*ffb0*/  PRMT R150, R151, 0x7632, R150 ;  /* 0x0000763297967816 */ /* 0x000fce0000000096 */
.L_x_6442:
[----:B------:R-:W-:Y:S05]  /*ffc0*/  BSYNC.RECONVERGENT B1 ;  /* 0x0000000000017941 */ /* 0x000fea0003800200 */
.L_x_6440:
        /* <DEDUP_REMOVED lines=11> */
.L_x_6444:
[----:B------:R-:W-:Y:S01]  /*10080*/  IMAD.MOV.U32 R64, RZ, RZ, R73 ;  /* 0x000000ffff407224 */ /* 0x000fe200078e0049 */
[----:B------:R-:W-:Y:S01]  /*10090*/  PRMT R69, R69, 0x5410, R74 ;  /* 0x0000541045457816 */ /* 0x000fe2000000004a */
[----:B------:R-:W-:Y:S01]  /*100a0*/  IMAD.MOV.U32 R13, RZ, RZ, R12 ;  /* 0x000000ffff0d7224 */ /* 0x000fe200078e000c */
[----:B------:R-:W-:-:S07]  /*100b0*/  PRMT R151, R151, 0x5410, R151 ;  /* 0x0000541097977816 */ /* 0x000fce0000000097 */
.L_x_6445:
[----:B------:R-:W-:Y:S05]  /*100c0*/  BSYNC.RECONVERGENT B1 ;  /* 0x0000000000017941 */ /* 0x000fea0003800200 */
.L_x_6443:
        /* <DEDUP_REMOVED lines=11> */
.L_x_6447:
[----:B------:R-:W-:Y:S01]  /*10180*/  IMAD.MOV.U32 R73, RZ, RZ, R64 ;  /* 0x000000ffff497224 */ /* 0x000fe200078e0040 */
[----:B------:R-:W-:Y:S01]  /*10190*/  PRMT R72, R72, 0x7610, R69 ;  /* 0x0000761048487816 */ /* 0x000fe20000000045 */
[----:B------:R-:W-:Y:S01]  /*101a0*/  IMAD.MOV.U32 R12, RZ, RZ, R15 ;  /* 0x000000ffff0c7224 */ /* 0x000fe200078e000f */
[----:B------:R-:W-:-:S07]  /*101b0*/  PRMT R151, R152, 0x7632, R151 ;  /* 0x0000763298977816 */ /* 0x000fce0000000097 */
.L_x_6448:
[----:B------:R-:W-:Y:S05]  /*101c0*/  BSYNC.RECONVERGENT B1 ;  /* 0x0000000000017941 */ /* 0x000fea0003800200 */
.L_x_6446:
        /* <DEDUP_REMOVED lines=11> */
.L_x_6450:
[----:B------:R-:W-:Y:S01]  /*10280*/  IMAD.MOV.U32 R64, RZ, RZ, R73 ;  /* 0x000000ffff407224 */ /* 0x000fe200078e0049 */
[----:B------:R-:W-:Y:S01]  /*10290*/  PRMT R72, R72, 0x7632, R72 ;  /* 0x0000763248487816 */ /* 0x000fe20000000048 */
[----:B------:R-:W-:Y:S01]  /*102a0*/  IMAD.MOV.U32 R15, RZ, RZ, R14 ;  /* 0x000000ffff0f7224 */ /* 0x000fe200078e000e */
[----:B------:R-:W-:-:S07]  /*102b0*/  PRMT R152, R152, 0x5410, R152 ;  /* 0x0000541098987816 */ /* 0x000fce0000000098 */
.L_x_6451:
[----:B------:R-:W-:Y:S05]  /*102c0*/  BSYNC.RECONVERGENT B1 ;  /* 0x0000000000017941 */ /* 0x000fea0003800200 */
.L_x_6449:
        /* <DEDUP_REMOVED lines=11> */
.L_x_6453:
[----:B------:R-:W-:Y:S01]  /*10380*/  IMAD.MOV.U32 R73, RZ, RZ, R64 ;  /* 0x000000ffff497224 */ /* 0x000fe200078e0040 */
[----:B------:R-:W-:Y:S01]  /*10390*/  PRMT R74, R72, 0x7610, R74 ;  /* 0x00007610484a7816 */ /* 0x000fe2000000004a */
[----:B------:R-:W-:Y:S01]  /*103a0*/  IMAD.MOV.U32 R14, RZ, RZ, R17 ;  /* 0x000000ffff0e7224 */ /* 0x000fe200078e0011 */
[----:B------:R-:W-:-:S07]  /*103b0*/  PRMT R152, R153, 0x7632, R152 ;  /* 0x0000763299987816 */ /* 0x000fce0000000098 */
.L_x_6454:
[----:B------:R-:W-:Y:S05]  /*103c0*/  BSYNC.RECONVERGENT B1 ;  /* 0x0000000000017941 */ /* 0x000fea0003800200 */
.L_x_6452:
        /* <DEDUP_REMOVED lines=11> */
.L_x_6456:
[----:B------:R-:W-:Y:S01]  /*10480*/  IMAD.MOV.U32 R64, RZ, RZ, R73 ;  /* 0x000000ffff407224 */ /* 0x000fe200078e0049 */
[----:B------:R-:W-:Y:S01]  /*10490*/  PRMT R69, R69, 0x5410, R74 ;  /* 0x0000541045457816 */ /* 0x000fe2000000004a */
[----:B------:R-:W-:Y:S01]  /*104a0*/  IMAD.MOV.U32 R17, RZ, RZ, R16 ;  /* 0x000000ffff117224 */ /* 0x000fe200078e0010 */
[----:B------:R-:W-:-:S07]  /*104b0*/  PRMT R153, R153, 0x5410, R153 ;  /* 0x0000541099997816 */ /* 0x000fce0000000099 */
.L_x_6457:
[----:B------:R-:W-:Y:S05]  /*104c0*/  BSYNC.RECONVERGENT B1 ;  /* 0x0000000000017941 */ /* 0x000fea0003800200 */
.L_x_6455:
        /* <DEDUP_REMOVED lines=11> */
.L_x_6459:
[----:B------:R-:W-:Y:S01]  /*10580*/  IMAD.MOV.U32 R73, RZ, RZ, R64 ;  /* 0x000000ffff497224 */ /* 0x000fe200078e0040 */
[----:B------:R-:W-:Y:S01]  /*10590*/  PRMT R72, R72, 0x7610, R69 ;  /* 0x0000761048487816 */ /* 0x000fe20000000045 */
[----:B------:R-:W-:Y:S01]  /*105a0*/  IMAD.MOV.U32 R16, RZ, RZ, R19 ;  /* 0x000000ffff107224 */ /* 0x000fe200078e0013 */
[----:B------:R-:W-:-:S07]  /*105b0*/  PRMT R153, R154, 0x7632, R153 ;  /* 0x000076329a997816 */ /* 0x000fce0000000099 */
.L_x_6460:
[----:B------:R-:W-:Y:S05]  /*105c0*/  BSYNC.RECONVERGENT B1 ;  /* 0x0000000000017941 */ /* 0x000fea0003800200 */
.L_x_6458:
        /* <DEDUP_REMOVED lines=11> */
.L_x_6462:
[----:B------:R-:W-:Y:S01]  /*10680*/  IMAD.MOV.U32 R64, RZ, RZ, R73 ;  /* 0x000000ffff407224 */ /* 0x000fe200078e0049 */
[----:B------:R-:W-:Y:S01]  /*10690*/  PRMT R72, R72, 0x7632, R72 ;  /* 0x0000763248487816 */ /* 0x000fe20000000048 */
[----:B------:R-:W-:Y:S01]  /*106a0*/  IMAD.MOV.U32 R19, RZ, RZ, R18 ;  /* 0x000000ffff137224 */ /* 0x000fe200078e0012 */
[----:B------:R-:W-:-:S07]  /*106b0*/  PRMT R154, R154, 0x5410, R154 ;  /* 0x000054109a9a7816 */ /* 0x000fce000000009a */
.L_x_6463:
[----:B------:R-:W-:Y:S05]  /*106c0*/  BSYNC.RECONVERGENT B1 ;  /* 0x0000000000017941 */ /* 0x000fea0003800200 */
.L_x_6461:
        /* <DEDUP_REMOVED lines=11> */
.L_x_6465:
[----:B------:R-:W-:Y:S01]  /*10780*/  IMAD.MOV.U32 R73, RZ, RZ, R64 ;  /* 0x000000ffff497224 */ /* 0x000fe200078e0040 */
[----:B------:R-:W-:Y:S01]  /*10790*/  PRMT R74, R72, 0x7610, R74 ;  /* 0x00007610484a7816 */ /* 0x000fe2000000004a */
[----:B------:R-:W-:Y:S01]  /*107a0*/  IMAD.MOV.U32 R18, RZ, RZ, R21 ;  /* 0x000000ffff127224 */ /* 0x000fe200078e0015 */
[----:B------:R-:W-:-:S07]  /*107b0*/  PRMT R154, R155, 0x7632, R154 ;  /* 0x000076329b9a7816 */ /* 0x000fce000000009a */
.L_x_6466:
[----:B------:R-:W-:Y:S05]  /*107c0*/  BSYNC.RECONVERGENT B1 ;  /* 0x0000000000017941 */ /* 0x000fea0003800200 */
.L_x_6464:
        /* <DEDUP_REMOVED lines=11> */
.L_x_6468:
[----:B------:R-:W-:Y:S01]  /*10880*/  IMAD.MOV.U32 R64, RZ, RZ, R73 ;  /* 0x000000ffff407224 */ /* 0x000fe200078e0049 */
[----:B------:R-:W-:Y:S01]  /*10890*/  PRMT R69, R69, 0x5410, R74 ;  /* 0x0000541045457816 */ /* 0x000fe2000000004a */
[----:B------:R-:W-:Y:S01]  /*108a0*/  IMAD.MOV.U32 R21, RZ, RZ, R20 ;  /* 0x000000ffff157224 */ /* 0x000fe200078e0014 */
[----:B------:R-:W-:-:S07]  /*108b0*/  PRMT R155, R155, 0x5410, R155 ;  /* 0x000054109b9b7816 */ /* 0x000fce000000009b */
.L_x_6469:
[----:B------:R-:W-:Y:S05]  /*108c0*/  BSYNC.RECONVERGENT B1 ;  /* 0x0000000000017941 */ /* 0x000fea0003800200 */
.L_x_6467:
        /* <DEDUP_REMOVED lines=11> */
.L_x_6471:
[----:B------:R-:W-:Y:S01]  /*10980*/  IMAD.MOV.U32 R73, RZ, RZ, R64 ;  /* 0x000000ffff497224 */ /* 0x000fe200078e0040 */
[----:B------:R-:W-:Y:S01]  /*10990*/  PRMT R72, R72, 0x7610, R69 ;  /* 0x0000761048487816 */ /* 0x000fe20000000045 */
[----:B------:R-:W-:Y:S01]  /*109a0*/  IMAD.MOV.U32 R20, RZ, RZ, R23 ;  /* 0x000000ffff147224 */ /* 0x000fe200078e0017 */
[----:B------:R-:W-:-:S07]  /*109b0*/  PRMT R155, R156, 0x7632, R155 ;  /* 0x000076329c9b7816 */ /* 0x000fce000000009b */
.L_x_6472:
[----:B------:R-:W-:Y:S05]  /*109c0*/  BSYNC.RECONVERGENT B1 ;  /* 0x0000000000017941 */ /* 0x000fea0003800200 */
.L_x_6470:
        /* <DEDUP_REMOVED lines=11> */
.L_x_6474:
[----:B------:R-:W-:Y:S01]  /*10a80*/  IMAD.MOV.U32 R64, RZ, RZ, R73 ;  /* 0x000000ffff407224 */ /* 0x000fe200078e0049 */
[----:B------:R-:W-:Y:S01]  /*10a90*/  PRMT R72, R72, 0x7632, R72 ;  /* 0x0000763248487816 */ /* 0x000fe20000000048 */
[----:B------:R-:W-:Y:S01]  /*10aa0*/  IMAD.MOV.U32 R23, RZ, RZ, R22 ;  /* 0x000000ffff177224 */ /* 0x000fe200078e0016 */
[----:B------:R-:W-:-:S07]  /*10ab0*/  PRMT R156, R156, 0x5410, R156 ;  /* 0x000054109c9c7816 */ /* 0x000fce000000009c */
.L_x_6475:
[----:B------:R-:W-:Y:S05]  /*10ac0*/  BSYNC.RECONVERGENT B1 ;  /* 0x0000000000017941 */ /* 0x000fea0003800200 */
.L_x_6473:
        /* <DEDUP_REMOVED lines=11> */
.L_x_6477:
[----:B------:R-:W-:Y:S01]  /*10b80*/  IMAD.MOV.U32 R73, RZ, RZ, R64 ;  /* 0x000000ffff497224 */ /* 0x000fe200078e0040 */
[----:B------:R-:W-:Y:S01]  /*10b90*/  PRMT R74, R72, 0x7610, R74 ;  /* 0x00007610484a7816 */ /* 0x000fe2000000004a */
[----:B------:R-:W-:Y:S01]  /*10ba0*/  IMAD.MOV.U32 R22, RZ, RZ, R25 ;  /* 0x000000ffff167224 */ /* 0x000fe200078e0019 */
[----:B------:R-:W-:-:S07]  /*10bb0*/  PRMT R156, R157, 0x7632, R156 ;  /* 0x000076329d9c7816 */ /* 0x000fce000000009c */
.L_x_6478:
[----:B------:R-:W-:Y:S05]  /*10bc0*/  BSYNC.RECONVERGENT B1 ;  /* 0x0000000000017941 */ /* 0x000fea0003800200 */
.L_x_6476:
        /* <DEDUP_REMOVED lines=11> */
.L_x_6480:
[----:B------:R-:W-:Y:S01]  /*10c80*/  IMAD.MOV.U32 R64, RZ, RZ, R73 ;  /* 0x000000ffff407224 */ /* 0x000fe200078e0049 */
[----:B------:R-:W-:Y:S01]  /*10c90*/  PRMT R69, R69, 0x5410, R74 ;  /* 0x0000541045457816 */ /* 0x000fe2000000004a */
[----:B------:R-:W-:Y:S01]  /*10ca0*/  IMAD.MOV.U32 R25, RZ, RZ, R24 ;  /* 0x000000ffff197224 */ /* 0x000fe200078e0018 */
[----:B------:R-:W-:-:S07]  /*10cb0*/  PRMT R157, R157, 0x5410, R157 ;  /* 0x000054109d9d7816 */ /* 0x000fce000000009d */
.L_x_6481:
[----:B------:R-:W-:Y:S05]  /*10cc0*/  BSYNC.RECONVERGENT B1 ;  /* 0x0000000000017941 */ /* 0x000fea0003800200 */
.L_x_6479:
        /* <DEDUP_REMOVED lines=11> */
.L_x_6483:
[----:B------:R-:W-:Y:S01]  /*10d80*/  IMAD.MOV.U32 R73, RZ, RZ, R64 ;  /* 0x000000ffff497224 */ /* 0x000fe200078e0040 */
[----:B------:R-:W-:Y:S01]  /*10d90*/  PRMT R72, R72, 0x7610, R69 ;  /* 0x0000761048487816 */ /* 0x000fe20000000045 */
[----:B------:R-:W-:Y:S01]  /*10da0*/  IMAD.MOV.U32 R24, RZ, RZ, R27 ;  /* 0x000000ffff187224 */ /* 0x000fe200078e001b */
[----:B------:R-:W-:-:S07]  /*10db0*/  PRMT R157, R158, 0x7632, R157 ;  /* 0x000076329e9d7816 */ /* 0x000fce000000009d */
.L_x_6484:
[----:B------:R-:W-:Y:S05]  /*10dc0*/  BSYNC.RECONVERGENT B1 ;  /* 0x0000000000017941 */ /* 0x000fea0003800200 */
.L_x_6482:
        /* <DEDUP_REMOVED lines=11> */
.L_x_6486:
[----:B------:R-:W-:Y:S01]  /*10e80*/  IMAD.MOV.U32 R64, RZ, RZ, R73 ;  /* 0x000000ffff407224 */ /* 0x000fe200078e0049 */
[----:B------:R-:W-:Y:S01]  /*10e90*/  PRMT R72, R72, 0x7632, R72 ;  /* 0x0000763248487816 */ /* 0x000fe20000000048 */
[----:B------:R-:W-:Y:S01]  /*10ea0*/  IMAD.MOV.U32 R27, RZ, RZ, R26 ;  /* 0x000000ffff1b7224 */ /* 0x000fe200078e001a */
[----:B------:R-:W-:-:S07]  /*10eb0*/  PRMT R158, R158, 0x5410, R158 ;  /* 0x000054109e9e7816 */ /* 0x000fce000000009e */
.L_x_6487:
[----:B------:R-:W-:Y:S05]  /*10ec0*/  BSYNC.RECONVERGENT B1 ;  /* 0x0000000000017941 */ /* 0x000fea0003800200 */
.L_x_6485:
        /* <DEDUP_REMOVED lines=11> */
.L_x_6489:
[----:B------:R-:W-:Y:S01]  /*10f80*/  IMAD.MOV.U32 R73, RZ, RZ, R64 ;  /* 0x000000ffff497224 */ /* 0x000fe200078e0040 */
[----:B------:R-:W-:Y:S01]  /*10f90*/  PRMT R74, R72, 0x7610, R74 ;  /* 0x00007610484a7816 */ /* 0x000fe2000000004a */
[----:B------:R-:W-:Y:S01]  /*10fa0*/  IMAD.MOV.U32 R26, RZ, RZ, R29 ;  /* 0x000000ffff1a7224 */ /* 0x000fe200078e001d */
[----:B------:R-:W-:-:S07]  /*10fb0*/  PRMT R158, R159, 0x7632, R158 ;  /* 0x000076329f9e7816 */ /* 0x000fce000000009e */
.L_x_6490:
[----:B------:R-:W-:Y:S05]  /*10fc0*/  BSYNC.RECONVERGENT B1 ;  /* 0x0000000000017941 */ /* 0x000fea0003800200 */
.L_x_6488:
        /* <DEDUP_REMOVED lines=11> */
.L_x_6492:
[----:B------:R-:W-:Y:S01]  /*11080*/  IMAD.MOV.U32 R64, RZ, RZ, R73 ;  /* 0x000000ffff407224 */ /* 0x000fe200078e0049 */
[----:B------:R-:W-:Y:S01]  /*11090*/  PRMT R69, R69, 0x5410, R74 ;  /* 0x0000541045457816 */ /* 0x000fe2000000004a */
[----:B------:R-:W-:Y:S01]  /*110a0*/  IMAD.MOV.U32 R29, RZ, RZ, R28 ;  /* 0x000000ffff1d7224 */ /* 0x000fe200078e001c */
[----:B------:R-:W-:-:S07]  /*110b0*/  PRMT R159, R159, 0x5410, R159 ;  /* 0x000054109f9f7816 */ /* 0x000fce000000009f */
.L_x_6493:
[----:B------:R-:W-:Y:S05]  /*110c0*/  BSYNC.RECONVERGENT B1 ;  /* 0x0000000000017941 */ /* 0x000fea0003800200 */
.L_x_6491:
        /* <DEDUP_REMOVED lines=11> */
.L_x_6495:
[----:B------:R-:W-:Y:S01]  /*11180*/  IMAD.MOV.U32 R73, RZ, RZ, R64 ;  /* 0x000000ffff497224 */ /* 0x000fe200078e0040 */
[----:B------:R-:W-:Y:S01]  /*11190*/  PRMT R72, R72, 0x7610, R69 ;  /* 0x0000761048487816 */ /* 0x000fe20000000045 */
[----:B------:R-:W-:Y:S01]  /*111a0*/  IMAD.MOV.U32 R28, RZ, RZ, R31 ;  /* 0x000000ffff1c7224 */ /* 0x000fe200078e001f */
[----:B------:R-:W-:-:S07]  /*111b0*/  PRMT R159, R160, 0x7632, R159 ;  /* 0x00007632a09f7816 */ /* 0x000fce000000009f */
.L_x_6496:
[----:B------:R-:W-:Y:S05]  /*111c0*/  BSYNC.RECONVERGENT B1 ;  /* 0x0000000000017941 */ /* 0x000fea0003800200 */
.L_x_6494:
        /* <DEDUP_REMOVED lines=11> */
.L_x_6498:
[----:B------:R-:W-:Y:S01]  /*11280*/  IMAD.MOV.U32 R64, RZ, RZ, R73 ;  /* 0x000000ffff407224 */ /* 0x000fe200078e0049 */
[----:B------:R-:W-:Y:S01]  /*11290*/  PRMT R72, R72, 0x7632, R72 ;  /* 0x0000763248487816 */ /* 0x000fe20000000048 */
[----:B------:R-:W-:Y:S01]  /*112a0*/  IMAD.MOV.U32 R31, RZ, RZ, R30 ;  /* 0x000000ffff1f7224 */ /* 0x000fe200078e001e */
[----:B------:R-:W-:-:S07]  /*112b0*/  PRMT R160, R160, 0x5410, R160 ;  /* 0x00005410a0a07816 */ /* 0x000fce00000000a0 */
.L_x_6499:
[----:B------:R-:W-:Y:S05]  /*112c0*/  BSYNC.RECONVERGENT B1 ;  /* 0x0000000000017941 */ /* 0x000fea0003800200 */
.L_x_6497:
        /* <DEDUP_REMOVED lines=11> */
.L_x_6501:
[----:B------:R-:W-:Y:S01]  /*11380*/  IMAD.MOV.U32 R73, RZ, RZ, R64 ;  /* 0x000000ffff497224 */ /* 0x000fe200078e0040 */
[----:B------:R-:W-:Y:S01]  /*11390*/  PRMT R74, R72, 0x7610, R74 ;  /* 0x00007610484a7816 */ /* 0x000fe2000000004a */
[----:B------:R-:W-:Y:S01]  /*113a0*/  IMAD.MOV.U32 R30, RZ, RZ, R33 ;  /* 0x000000ffff1e7224 */ /* 0x000fe200078e0021 */
[----:B------:R-:W-:-:S07]  /*113b0*/  PRMT R160, R161, 0x7632, R160 ;  /* 0x00007632a1a07816 */ /* 0x000fce00000000a0 */
.L_x_6502:
[----:B------:R-:W-:Y:S05]  /*113c0*/  BSYNC.RECONVERGENT B1 ;  /* 0x0000000000017941 */ /* 0x000fea0003800200 */
.L_x_6500:
        /* <DEDUP_REMOVED lines=11> */
.L_x_6504:
[----:B------:R-:W-:Y:S01]  /*11480*/  IMAD.MOV.U32 R64, RZ, RZ, R73 ;  /* 0x000000ffff407224 */ /* 0x000fe200078e0049 */
[----:B------:R-:W-:Y:S01]  /*11490*/  PRMT R69, R69, 0x5410, R74 ;  /* 0x0000541045457816 */ /* 0x000fe2000000004a */
[----:B------:R-:W-:Y:S01]  /*114a0*/  IMAD.MOV.U32 R33, RZ, RZ, R32 ;  /* 0x000000ffff217224 */ /* 0x000fe200078e0020 */
[----:B------:R-:W-:-:S07]  /*114b0*/  PRMT R161, R161, 0x5410, R161 ;  /* 0x00005410a1a17816 */ /* 0x000fce00000000a1 */
.L_x_6505:
[----:B------:R-:W-:Y:S05]  /*114c0*/  BSYNC.RECONVERGENT B1 ;  /* 0x0000000000017941 */ /* 0x000fea0003800200 */
.L_x_6503:
        /* <DEDUP_REMOVED lines=11> */
.L_x_6507:
[----:B------:R-:W-:Y:S01]  /*11580*/  IMAD.MOV.U32 R73, RZ, RZ, R64 ;  /* 0x000000ffff497224 */ /* 0x000fe200078e0040 */
[----:B------:R-:W-:Y:S01]  /*11590*/  PRMT R72, R72, 0x7610, R69 ;  /* 0x0000761048487816 */ /* 0x000fe20000000045 */
[----:B------:R-:W-:Y:S01]  /*115a0*/  IMAD.MOV.U32 R32, RZ, RZ, R35 ;  /* 0x000000ffff207224 */ /* 0x000fe200078e0023 */
[----:B------:R-:W-:-:S07]  /*115b0*/  PRMT R161, R162, 0x7632, R161 ;  /* 0x00007632a2a17816 */ /* 0x000fce00000000a1 */
.L_x_6508:
[----:B------:R-:W-:Y:S05]  /*115c0*/  BSYNC.RECONVERGENT B1 ;  /* 0x0000000000017941 */ /* 0x000fea0003800200 */
.L_x_6506:
        /* <DEDUP_REMOVED lines=11> */
.L_x_6510:
[----:B------:R-:W-:Y:S01]  /*11680*/  IMAD.MOV.U32 R64, RZ, RZ, R73 ;  /* 0x000000ffff407224 */ /* 0x000fe200078e0049 */
[----:B------:R-:W-:Y:S01]  /*11690*/  PRMT R72, R72, 0x7632, R72 ;  /* 0x0000763248487816 */ /* 0x000fe20000000048 */
[----:B------:R-:W-:Y:S01]  /*116a0*/  IMAD.MOV.U32 R35, RZ, RZ, R34 ;  /* 0x000000ffff237224 */ /* 0x000fe200078e0022 */
[----:B------:R-:W-:-:S07]  /*116b0*/  PRMT R162, R162, 0x5410, R162 ;  /* 0x00005410a2a27816 */ /* 0x000fce00000000a2 */
.L_x_6511:
[----:B------:R-:W-:Y:S05]  /*116c0*/  BSYNC.RECONVERGENT B1 ;  /* 0x0000000000017941 */ /* 0x000fea0003800200 */
.L_x_6509:
        /* <DEDUP_REMOVED lines=11> */
.L_x_6513:
[----:B------:R-:W-:Y:S01]  /*11780*/  IMAD.MOV.U32 R73, RZ, RZ, R64 ;  /* 0x000000ffff497224 */ /* 0x000fe200078e0040 */
[----:B------:R-:W-:Y:S01]  /*11790*/  PRMT R74, R72, 0x7610, R74 ;  /* 0x00007610484a7816 */ /* 0x000fe2000000004a */
[----:B------:R-:W-:Y:S01]  /*117a0*/  IMAD.MOV.U32 R34, RZ, RZ, R37 ;  /* 0x000000ffff227224 */ /* 0x000fe200078e0025 */
[----:B------:R-:W-:-:S07]  /*117b0*/  PRMT R162, R163, 0x7632, R162 ;  /* 0x00007632a3a27816 */ /* 0x000fce00000000a2 */
.L_x_6514:
[----:B------:R-:W-:Y:S05]  /*117c0*/  BSYNC.RECONVERGENT B1 ;  /* 0x0000000000017941 */ /* 0x000fea0003800200 */
.L_x_6512:
        /* <DEDUP_REMOVED lines=11> */
.L_x_6516:
[----:B------:R-:W-:Y:S01]  /*11880*/  IMAD.MOV.U32 R64, RZ, RZ, R73 ;  /* 0x000000ffff407224 */ /* 0x000fe200078e0049 */
[----:B------:R-:W-:Y:S01]  /*11890*/  PRMT R69, R69, 0x5410, R74 ;  /* 0x0000541045457816 */ /* 0x000fe2000000004a */
[----:B------:R-:W-:Y:S01]  /*118a0*/  IMAD.MOV.U32 R37, RZ, RZ, R36 ;  /* 0x000000ffff257224 */ /* 0x000fe200078e0024 */
[----:B------:R-:W-:-:S07]  /*118b0*/  PRMT R163, R163, 0x5410, R163 ;  /* 0x00005410a3a37816 */ /* 0x000fce00000000a3 */
.L_x_6517:
[----:B------:R-:W-:Y:S05]  /*118c0*/  BSYNC.RECONVERGENT B1 ;  /* 0x0000000000017941 */ /* 0x000fea0003800200 */
.L_x_6515:
        /* <DEDUP_REMOVED lines=11> */
.L_x_6519:
[----:B------:R-:W-:Y:S01]  /*11980*/  IMAD.MOV.U32 R73, RZ, RZ, R64 ;  /* 0x000000ffff497224 */ /* 0x000fe200078e0040 */
[----:B------:R-:W-:Y:S01]  /*11990*/  PRMT R72, R72, 0x7610, R69 ;  /* 0x0000761048487816 */ /* 0x000fe20000000045 */
[----:B------:R-:W-:Y:S01]  /*119a0*/  IMAD.MOV.U32 R36, RZ, RZ, R39 ;  /* 0x000000ffff247224 */ /* 0x000fe200078e0027 */
[----:B------:R-:W-:-:S07]  /*119b0*/  PRMT R163, R164, 0x7632, R163 ;  /* 0x00007632a4a37816 */ /* 0x000fce00000000a3 */
.L_x_6520:
[----:B------:R-:W-:Y:S05]  /*119c0*/  BSYNC.RECONVERGENT B1 ;  /* 0x0000000000017941 */ /* 0x000fea0003800200 */
.L_x_6518:
        /* <DEDUP_REMOVED lines=11> */
.L_x_6522:
[----:B------:R-:W-:Y:S01]  /*11a80*/  IMAD.MOV.U32 R64, RZ, RZ, R73 ;  /* 0x000000ffff407224 */ /* 0x000fe200078e0049 */
[----:B------:R-:W-:Y:S01]  /*11a90*/  PRMT R72, R72, 0x7632, R72 ;  /* 0x0000763248487816 */ /* 0x000fe20000000048 */
[----:B------:R-:W-:Y:S01]  /*11aa0*/  IMAD.MOV.U32 R39, RZ, RZ, R38 ;  /* 0x000000ffff277224 */ /* 0x000fe200078e0026 */
[----:B------:R-:W-:-:S07]  /*11ab0*/  PRMT R164, R164, 0x5410, R164 ;  /* 0x00005410a4a47816 */ /* 0x000fce00000000a4 */
.L_x_6523:
[----:B------:R-:W-:Y:S05]  /*11ac0*/  BSYNC.RECONVERGENT B1 ;  /* 0x0000000000017941 */ /* 0x000fea0003800200 */
.L_x_6521:
        /* <DEDUP_REMOVED lines=11> */
.L_x_6525:
[----:B------:R-:W-:Y:S01]  /*11b80*/  IMAD.MOV.U32 R73, RZ, RZ, R64 ;  /* 0x000000ffff497224 */ /* 0x000fe200078e0040 */
[----:B------:R-:W-:Y:S01]  /*11b90*/  PRMT R74, R72, 0x7610, R74 ;  /* 0x00007610484a7816 */ /* 0x000fe2000000004a */
[----:B------:R-:W-:Y:S01]  /*11ba0*/  IMAD.MOV.U32 R38, RZ, RZ, R41 ;  /* 0x000000ffff267224 */ /* 0x000fe200078e0029 */
[----:B------:R-:W-:-:S07]  /*11bb0*/  PRMT R164, R165, 0x7632, R164 ;  /* 0x00007632a5a47816 */ /* 0x000fce00000000a4 */
.L_x_6526:
[----:B------:R-:W-:Y:S05]  /*11bc0*/  BSYNC.RECONVERGENT B1 ;  /* 0x0000000000017941 */ /* 0x000fea0003800200 */
.L_x_6524:
        /* <DEDUP_REMOVED lines=11> */
.L_x_6528:
[----:B------:R-:W-:Y:S01]  /*11c80*/  IMAD.MOV.U32 R64, RZ, RZ, R73 ;  /* 0x000000ffff407224 */ /* 0x000fe200078e0049 */
[----:B------:R-:W-:Y:S01]  /*11c90*/  PRMT R69, R69, 0x5410, R74 ;  /* 0x0000541045457816 */ /* 0x000fe2000000004a */
[----:B------:R-:W-:Y:S01]  /*11ca0*/  IMAD.MOV.U32 R41, RZ, RZ, R40 ;  /* 0x000000ffff297224 */ /* 0x000fe200078e0028 */
[----:B------:R-:W-:-:S07]  /*11cb0*/  PRMT R165, R165, 0x5410, R165 ;  /* 0x00005410a5a57816 */ /* 0x000fce00000000a5 */
.L_x_6529:
[----:B------:R-:W-:Y:S05]  /*11cc0*/  BSYNC.RECONVERGENT B1 ;  /* 0x0000000000017941 */ /* 0x000fea0003800200 */
.L_x_6527:
        /* <DEDUP_REMOVED lines=11> */
.L_x_6531:
[----:B------:R-:W-:Y:S01]  /*11d80*/  IMAD.MOV.U32 R73, RZ, RZ, R64 ;  /* 0x000000ffff497224 */ /* 0x000fe200078e0040 */
[----:B------:R-:W-:Y:S01]  /*11d90*/  PRMT R72, R72, 0x7610, R69 ;  /* 0x0000761048487816 */ /* 0x000fe20000000045 */
[----:B------:R-:W-:Y:S01]  /*11da0*/  IMAD.MOV.U32 R40, RZ, RZ, R43 ;  /* 0x000000ffff287224 */ /* 0x000fe200078e002b */
[----:B------:R-:W-:-:S07]  /*11db0*/  PRMT R165, R166, 0x7632, R165 ;  /* 0x00007632a6a57816 */ /* 0x000fce00000000a5 */
.L_x_6532:
[----:B------:R-:W-:Y:S05]  /*11dc0*/  BSYNC.RECONVERGENT B1 ;  /* 0x0000000000017941 */ /* 0x000fea0003800200 */
.L_x_6530:
        /* <DEDUP_REMOVED lines=11> */
.L_x_6534:
[----:B------:R-:W-:Y:S01]  /*11e80*/  IMAD.MOV.U32 R64, RZ, RZ, R73 ;  /* 0x000000ffff407224 */ /* 0x000fe200078e0049 */
[----:B------:R-:W-:Y:S01]  /*11e90*/  PRMT R72, R72, 0x7632, R72 ;  /* 0x0000763248487816 */ /* 0x000fe20000000048 */
[----:B------:R-:W-:Y:S01]  /*11ea0*/  IMAD.MOV.U32 R43, RZ, RZ, R42 ;  /* 0x000000ffff2b7224 */ /* 0x000fe200078e002a */
[----:B------:R-:W-:-:S07]  /*11eb0*/  PRMT R166, R166, 0x5410, R166 ;  /* 0x00005410a6a67816 */ /* 0x000fce00000000a6 */
.L_x_6535:
[----:B------:R-:W-:Y:S05]  /*11ec0*/  BSYNC.RECONVERGENT B1 ;  /* 0x0000000000017941 */ /* 0x000fea0003800200 */
.L_x_6533:
        /* <DEDUP_REMOVED lines=11> */
.L_x_6537:
[----:B------:R-:W-:Y:S01]  /*11f80*/  IMAD.MOV.U32 R73, RZ, RZ, R64 ;  /* 0x000000ffff497224 */ /* 0x000fe200078e0040 */
[----:B------:R-:W-:Y:S01]  /*11f90*/  PRMT R74, R72, 0x7610, R74 ;  /* 0x00007610484a7816 */ /* 0x000fe2000000004a */
[----:B------:R-:W-:Y:S01]  /*11fa0*/  IMAD.MOV.U32 R42, RZ, RZ, R45 ;  /* 0x000000ffff2a7224 */ /* 0x000fe200078e002d */
[----:B------:R-:W-:-:S07]  /*11fb0*/  PRMT R166, R167, 0x7632, R166 ;  /* 0x00007632a7a67816 */ /* 0x000fce00000000a6 */
.L_x_6538:
[----:B------:R-:W-:Y:S05]  /*11fc0*/  BSYNC.RECONVERGENT B1 ;  /* 0x0000000000017941 */ /* 0x000fea0003800200 */
.L_x_6536:
        /* <DEDUP_REMOVED lines=11> */
.L_x_6540:
[----:B------:R-:W-:Y:S01]  /*12080*/  IMAD.MOV.U32 R64, RZ, RZ, R73 ;  /* 0x000000ffff407224 */ /* 0x000fe200078e0049 */
[----:B------:R-:W-:Y:S01]  /*12090*/  PRMT R69, R69, 0x5410, R74 ;  /* 0x0000541045457816 */ /* 0x000fe2000000004a */
[----:B------:R-:W-:Y:S01]  /*120a0*/  IMAD.MOV.U32 R45, RZ, RZ, R44 ;  /* 0x000000ffff2d7224 */ /* 0x000fe200078e002c */
[----:B------:R-:W-:-:S07]  /*120b0*/  PRMT R167, R167, 0x5410, R167 ;  /* 0x00005410a7a77816 */ /* 0x000fce00000000a7 */
.L_x_6541:
[----:B------:R-:W-:Y:S05]  /*120c0*/  BSYNC.RECONVERGENT B1 ;  /* 0x0000000000017941 */ /* 0x000fea0003800200 */
.L_x_6539:
        /* <DEDUP_REMOVED lines=11> */
.L_x_6543:
[----:B------:R-:W-:Y:S01]  /*12180*/  IMAD.MOV.U32 R73, RZ, RZ, R64 ;  /* 0x000000ffff497224 */ /* 0x000fe200078e0040 */
[----:B------:R-:W-:Y:S01]  /*12190*/  PRMT R72, R72, 0x7610, R69 ;  /* 0x0000761048487816 */ /* 0x000fe20000000045 */
[----:B------:R-:W-:Y:S01]  /*121a0*/  IMAD.MOV.U32 R44, RZ, RZ, R47 ;  /* 0x000000ffff2c7224 */ /* 0x000fe200078e002f */
[----:B------:R-:W-:-:S07]  /*121b0*/  PRMT R167, R168, 0x7632, R167 ;  /* 0x00007632a8a77816 */ /* 0x000fce00000000a7 */
.L_x_6544:
[----:B------:R-:W-:Y:S05]  /*121c0*/  BSYNC.RECONVERGENT B1 ;  /* 0x0000000000017941 */ /* 0x000fea0003800200 */
.L_x_6542:
        /* <DEDUP_REMOVED lines=11> */
.L_x_6546:
[----:B------:R-:W-:Y:S01]  /*12280*/  IMAD.MOV.U32 R64, RZ, RZ, R73 ;  /* 0x000000ffff407224 */ /* 0x000fe200078e0049 */
[----:B------:R-:W-:Y:S01]  /*12290*/  PRMT R72, R72, 0x7632, R72 ;  /* 0x0000763248487816 */ /* 0x000fe20000000048 */
[----:B------:R-:W-:Y:S01]  /*122a0*/  IMAD.MOV.U32 R47, RZ, RZ, R46 ;  /* 0x000000ffff2f7224 */ /* 0x000fe200078e002e */
[----:B------:R-:W-:-:S07]  /*122b0*/  PRMT R168, R168, 0x5410, R168 ;  /* 0x00005410a8a87816 */ /* 0x000fce00000000a8 */
.L_x_6547:
[----:B------:R-:W-:Y:S05]  /*122c0*/  BSYNC.RECONVERGENT B1 ;  /* 0x0000000000017941 */ /* 0x000fea0003800200 */
.L_x_6545:
        /* <DEDUP_REMOVED lines=11> */
.L_x_6549:
[----:B------:R-:W-:Y:S01]  /*12380*/  IMAD.MOV.U32 R73, RZ, RZ, R64 ;  /* 0x000000ffff497224 */ /* 0x000fe200078e0040 */
[----:B------:R-:W-:Y:S01]  /*12390*/  PRMT R74, R72, 0x7610, R74 ;  /* 0x00007610484a7816 */ /* 0x000fe2000000004a */
[----:B------:R-:W-:Y:S01]  /*123a0*/  IMAD.MOV.U32 R46, RZ, RZ, R49 ;  /* 0x000000ffff2e7224 */ /* 0x000fe200078e0031 */
[----:B------:R-:W-:-:S07]  /*123b0*/  PRMT R168, R169, 0x7632, R168 ;  /* 0x00007632a9a87816 */ /* 0x000fce00000000a8 */
.L_x_6550:
[----:B------:R-:W-:Y:S05]  /*123c0*/  BSYNC.RECONVERGENT B1 ;  /* 0x0000000000017941 */ /* 0x000fea0003800200 */
.L_x_6548:
        /* <DEDUP_REMOVED lines=11> */
.L_x_6552:
[----:B------:R-:W-:Y:S01]  /*12480*/  IMAD.MOV.U32 R64, RZ, RZ, R73 ;  /* 0x000000ffff407224 */ /* 0x000fe200078e0049 */
[----:B------:R-:W-:Y:S01]  /*12490*/  PRMT R69, R69, 0x5410, R74 ;  /* 0x0000541045457816 */ /* 0x000fe2000000004a */
[----:B------:R-:W-:Y:S01]  /*124a0*/  IMAD.MOV.U32 R49, RZ, RZ, R48 ;  /* 0x000000ffff317224 */ /* 0x000fe200078e0030 */
[----:B------:R-:W-:-:S07]  /*124b0*/  PRMT R169, R169, 0x5410, R169 ;  /* 0x00005410a9a97816 */ /* 0x000fce00000000a9 */
.L_x_6553:
[----:B------:R-:W-:Y:S05]  /*124c0*/  BSYNC.RECONVERGENT B1 ;  /* 0x0000000000017941 */ /* 0x000fea0003800200 */
.L_x_6551:
        /* <DEDUP_REMOVED lines=11> */
.L_x_6555:
[----:B------:R-:W-:Y:S01]  /*12580*/  IMAD.MOV.U32 R73, RZ, RZ, R64 ;  /* 0x000000ffff497224 */ /* 0x000fe200078e0040 */
[----:B------:R-:W-:Y:S01]  /*12590*/  PRMT R72, R72, 0x7610, R69 ;  /* 0x0000761048487816 */ /* 0x000fe20000000045 */
[----:B------:R-:W-:Y:S01]  /*125a0*/  IMAD.MOV.U32 R48, RZ, RZ, R51 ;  /* 0x000000ffff307224 */ /* 0x000fe200078e0033 */
[----:B------:R-:W-:-:S07]  /*125b0*/  PRMT R169, R170, 0x7632, R169 ;  /* 0x00007632aaa97816 */ /* 0x000fce00000000a9 */
.L_x_6556:
[----:B------:R-:W-:Y:S05]  /*125c0*/  BSYNC.RECONVERGENT B1 ;  /* 0x0000000000017941 */ /* 0x000fea0003800200 */
.L_x_6554:
        /* <DEDUP_REMOVED lines=11> */
.L_x_6558:
[----:B------:R-:W-:Y:S01]  /*12680*/  IMAD.MOV.U32 R64, RZ, RZ, R73 ;  /* 0x000000ffff407224 */ /* 0x000fe200078e0049 */
[----:B------:R-:W-:Y:S01]  /*12690*/  PRMT R72, R72, 0x7632, R72 ;  /* 0x0000763248487816 */ /* 0x000fe20000000048 */
[----:B------:R-:W-:Y:S01]  /*126a0*/  IMAD.MOV.U32 R51, RZ, RZ, R50 ;  /* 0x000000ffff337224 */ /* 0x000fe200078e0032 */
[----:B------:R-:W-:-:S07]  /*126b0*/  PRMT R170, R170, 0x5410, R170 ;  /* 0x00005410aaaa7816 */ /* 0x000fce00000000aa */
.L_x_6559:
[----:B------:R-:W-:Y:S05]  /*126c0*/  BSYNC.RECONVERGENT B1 ;  /* 0x0000000000017941 */ /* 0x000fea0003800200 */
.L_x_6557:
        /* <DEDUP_REMOVED lines=11> */
.L_x_6561:
[----:B------:R-:W-:Y:S01]  /*12780*/  IMAD.MOV.U32 R73, RZ, RZ, R64 ;  /* 0x000000ffff497224 */ /* 0x000fe200078e0040 */
[----:B------:R-:W-:Y:S01]  /*12790*/  PRMT R74, R72, 0x7610, R74 ;  /* 0x00007610484a7816 */ /* 0x000fe2000000004a */
[----:B------:R-:W-:Y:S01]  /*127a0*/  IMAD.MOV.U32 R50, RZ, RZ, R53 ;  /* 0x000000ffff327224 */ /* 0x000fe200078e0035 */
[----:B------:R-:W-:-:S07]  /*127b0*/  PRMT R170, R171, 0x7632, R170 ;  /* 0x00007632abaa7816 */ /* 0x000fce00000000aa */
.L_x_6562:
[----:B------:R-:W-:Y:S05]  /*127c0*/  BSYNC.RECONVERGENT B1 ;  /* 0x0000000000017941 */ /* 0x000fea0003800200 */
.L_x_6560:
        /* <DEDUP_REMOVED lines=11> */
.L_x_6564:
[----:B------:R-:W-:Y:S01]  /*12880*/  IMAD.MOV.U32 R64, RZ, RZ, R73 ;  /* 0x000000ffff407224 */ /* 0x000fe200078e0049 */
[----:B------:R-:W-:Y:S01]  /*12890*/  PRMT R69, R69, 0x5410, R74 ;  /* 0x0000541045457816 */ /* 0x000fe2000000004a */
[----:B------:R-:W-:Y:S01]  /*128a0*/  IMAD.MOV.U32 R53, RZ, RZ, R52 ;  /* 0x000000ffff357224 */ /* 0x000fe200078e0034 */
[----:B------:R-:W-:-:S07]  /*128b0*/  PRMT R171, R171, 0x5410, R171 ;  /* 0x00005410abab7816 */ /* 0x000fce00000000ab */
.L_x_6565:
[----:B------:R-:W-:Y:S05]  /*128c0*/  BSYNC.RECONVERGENT B1 ;  /* 0x0000000000017941 */ /* 0x000fea0003800200 */
.L_x_6563:
        /* <DEDUP_REMOVED lines=11> */
.L_x_6567:
[----:B------:R-:W-:Y:S01]  /*12980*/  IMAD.MOV.U32 R73, RZ, RZ, R64 ;  /* 0x000000ffff497224 */ /* 0x000fe200078e0040 */
[----:B------:R-:W-:Y:S01]  /*12990*/  PRMT R72, R72, 0x7610, R69 ;  /* 0x0000761048487816 */ /* 0x000fe20000000045 */
[----:B------:R-:W-:Y:S01]  /*129a0*/  IMAD.MOV.U32 R52, RZ, RZ, R55 ;  /* 0x000000ffff347224 */ /* 0x000fe200078e0037 */
[----:B------:R-:W-:-:S07]  /*129b0*/  PRMT R171, R172, 0x7632, R171 ;  /* 0x00007632acab7816 */ /* 0x000fce00000000ab */
.L_x_6568:
[----:B------:R-:W-:Y:S05]  /*129c0*/  BSYNC.RECONVERGENT B1 ;  /* 0x0000000000017941 */ /* 0x000fea0003800200 */
.L_x_6566:
        /* <DEDUP_REMOVED lines=11> */
.L_x_6570:
[----:B------:R-:W-:Y:S01]  /*12a80*/  IMAD.MOV.U32 R64, RZ, RZ, R73 ;  /* 0x000000ffff407224 */ /* 0x000fe200078e0049 */
[----:B------:R-:W-:Y:S01]  /*12a90*/  PRMT R72, R72, 0x7632, R72 ;  /* 0x0000763248487816 */ /* 0x000fe20000000048 */
[----:B------:R-:W-:Y:S01]  /*12aa0*/  IMAD.MOV.U32 R55, RZ, RZ, R54 ;  /* 0x000000ffff377224 */ /* 0x000fe200078e0036 */
[----:B------:R-:W-:-:S07]  /*12ab0*/  PRMT R172, R172, 0x5410, R172 ;  /* 0x00005410acac7816 */ /* 0x000fce00000000ac */
.L_x_6571:
[----:B------:R-:W-:Y:S05]  /*12ac0*/  BSYNC.RECONVERGENT B1 ;  /* 0x0000000000017941 */ /* 0x000fea0003800200 */
.L_x_6569:
        /* <DEDUP_REMOVED lines=11> */
.L_x_6573:
[----:B------:R-:W-:Y:S01]  /*12b80*/  IMAD.MOV.U32 R73, RZ, RZ, R64 ;  /* 0x000000ffff497224 */ /* 0x000fe200078e0040 */
[----:B------:R-:W-:Y:S01]  /*12b90*/  PRMT R74, R72, 0x7610, R74 ;  /* 0x00007610484a7816 */ /* 0x000fe2000000004a */
[----:B------:R-:W-:Y:S01]  /*12ba0*/  IMAD.MOV.U32 R54, RZ, RZ, R57 ;  /* 0x000000ffff367224 */ /* 0x000fe200078e0039 */
[----:B------:R-:W-:-:S07]  /*12bb0*/  PRMT R172, R173, 0x7632, R172 ;  /* 0x00007632adac7816 */ /* 0x000fce00000000ac */
.L_x_6574:
[----:B------:R-:W-:Y:S05]  /*12bc0*/  BSYNC.RECONVERGENT B1 ;  /* 0x0000000000017941 */ /* 0x000fea0003800200 */
.L_x_6572:
        /* <DEDUP_REMOVED lines=11> */
.L_x_6576:
[----:B------:R-:W-:Y:S01]  /*12c80*/  IMAD.MOV.U32 R64, RZ, RZ, R73 ;  /* 0x000000ffff407224 */ /* 0x000fe200078e0049 */
[----:B------:R-:W-:Y:S01]  /*12c90*/  PRMT R69, R69, 0x5410, R74 ;  /* 0x0000541045457816 */ /* 0x000fe2000000004a */
[----:B------:R-:W-:Y:S01]  /*12ca0*/  IMAD.MOV.U32 R57, RZ, RZ, R56 ;  /* 0x000000ffff397224 */ /* 0x000fe200078e0038 */
[----:B------:R-:W-:-:S07]  /*12cb0*/  PRMT R173, R173, 0x5410, R173 ;  /* 0x00005410adad7816 */ /* 0x000fce00000000ad */
.L_x_6577:
[----:B------:R-:W-:Y:S05]  /*12cc0*/  BSYNC.RECONVERGENT B1 ;  /* 0x0000000000017941 */ /* 0x000fea0003800200 */
.L_x_6575:
        /* <DEDUP_REMOVED lines=11> */
.L_x_6579:
[----:B------:R-:W-:Y:S01]  /*12d80*/  IMAD.MOV.U32 R73, RZ, RZ, R64 ;  /* 0x000000ffff497224 */ /* 0x000fe200078e0040 */
[----:B------:R-:W-:Y:S01]  /*12d90*/  PRMT R72, R72, 0x7610, R69 ;  /* 0x0000761048487816 */ /* 0x000fe20000000045 */
[----:B------:R-:W-:Y:S01]  /*12da0*/  IMAD.MOV.U32 R56, RZ, RZ, R59 ;  /* 0x000000ffff387224 */ /* 0x000fe200078e003b */
[----:B------:R-:W-:-:S07]  /*12db0*/  PRMT R173, R174, 0x7632, R173 ;  /* 0x00007632aead7816 */ /* 0x000fce00000000ad */
.L_x_6580:
[----:B------:R-:W-:Y:S05]  /*12dc0*/  BSYNC.RECONVERGENT B1 ;  /* 0x0000000000017941 */ /* 0x000fea0003800200 */
.L_x_6578:
        /* <DEDUP_REMOVED lines=11> */
.L_x_6582:
[----:B------:R-:W-:Y:S01]  /*12e80*/  IMAD.MOV.U32 R64, RZ, RZ, R73 ;  /* 0x000000ffff407224 */ /* 0x000fe200078e0049 */
[----:B------:R-:W-:Y:S01]  /*12e90*/  PRMT R72, R72, 0x7632, R72 ;  /* 0x0000763248487816 */ /* 0x000fe20000000048 */
[----:B------:R-:W-:Y:S01]  /*12ea0*/  IMAD.MOV.U32 R59, RZ, RZ, R58 ;  /* 0x000000ffff3b7224 */ /* 0x000fe200078e003a */
[----:B------:R-:W-:-:S07]  /*12eb0*/  PRMT R174, R174, 0x5410, R174 ;  /* 0x00005410aeae7816 */ /* 0x000fce00000000ae */
.L_x_6583:
[----:B------:R-:W-:Y:S05]  /*12ec0*/  BSYNC.RECONVERGENT B1 ;  /* 0x0000000000017941 */ /* 0x000fea0003800200 */
.L_x_6581:
        /* <DEDUP_REMOVED lines=11> */
.L_x_6585:
[----:B------:R-:W-:Y:S01]  /*12f80*/  IMAD.MOV.U32 R73, RZ, RZ, R64 ;  /* 0x000000ffff497224 */ /* 0x000fe200078e0040 */
[----:B------:R-:W-:Y:S01]  /*12f90*/  PRMT R74, R72, 0x7610, R74 ;  /* 0x00007610484a7816 */ /* 0x000fe2000000004a */
[----:B------:R-:W-:Y:S01]  /*12fa0*/  IMAD.MOV.U32 R58, RZ, RZ, R61 ;  /* 0x000000ffff3a7224 */ /* 0x000fe200078e003d */
[----:B------:R-:W-:-:S07]  /*12fb0*/  PRMT R174, R175, 0x7632, R174 ;  /* 0x00007632afae7816 */ /* 0x000fce00000000ae */
.L_x_6586:
[----:B------:R-:W-:Y:S05]  /*12fc0*/  BSYNC.RECONVERGENT B1 ;  /* 0x0000000000017941 */ /* 0x000fea0003800200 */
.L_x_6584:
        /* <DEDUP_REMOVED lines=11> */
.L_x_6588:
[----:B------:R-:W-:Y:S01]  /*13080*/  IMAD.MOV.U32 R64, RZ, RZ, R73 ;  /* 0x000000ffff407224 */ /* 0x000fe200078e0049 */
[----:B------:R-:W-:Y:S01]  /*13090*/  PRMT R69, R69, 0x5410, R74 ;  /* 0x0000541045457816 */ /* 0x000fe2000000004a */
[----:B------:R-:W-:Y:S01]  /*130a0*/  IMAD.MOV.U32 R61, RZ, RZ, R60 ;  /* 0x000000ffff3d7224 */ /* 0x000fe200078e003c */
[----:B------:R-:W-:-:S07]  /*130b0*/  PRMT R175, R175, 0x5410, R175 ;  /* 0x00005410afaf7816 */ /* 0x000fce00000000af */
.L_x_6589:
[----:B------:R-:W-:Y:S05]  /*130c0*/  BSYNC.RECONVERGENT B1 ;  /* 0x0000000000017941 */ /* 0x000fea0003800200 */
.L_x_6587:
        /* <DEDUP_REMOVED lines=11> */
.L_x_6591:
[----:B------:R-:W-:Y:S01]  /*13180*/  IMAD.MOV.U32 R73, RZ, RZ, R64 ;  /* 0x000000ffff497224 */ /* 0x000fe200078e0040 */
[----:B------:R-:W-:Y:S01]  /*13190*/  PRMT R72, R72, 0x7610, R69 ;  /* 0x0000761048487816 */ /* 0x000fe20000000045 */
[----:B------:R-:W-:Y:S01]  /*131a0*/  IMAD.MOV.U32 R60, RZ, RZ, R63 ;  /* 0x000000ffff3c7224 */ /* 0x000fe200078e003f */
[----:B------:R-:W-:-:S07]  /*131b0*/  PRMT R175, R176, 0x7632, R175 ;  /* 0x00007632b0af7816 */ /* 0x000fce00000000af */
.L_x_6592:
[----:B------:R-:W-:Y:S05]  /*131c0*/  BSYNC.RECONVERGENT B1 ;  /* 0x0000000000017941 */ /* 0x000fea0003800200 */
.L_x_6590:
        /* <DEDUP_REMOVED lines=11> */
.L_x_6594:
[----:B------:R-:W-:Y:S01]  /*13280*/  IMAD.MOV.U32 R64, RZ, RZ, R73 ;  /* 0x000000ffff407224 */ /* 0x000fe200078e0049 */
[----:B------:R-:W-:Y:S01]  /*13290*/  PRMT R72, R72, 0x7632, R72 ;  /* 0x0000763248487816 */ /* 0x000fe20000000048 */
[----:B------:R-:W-:Y:S01]  /*132a0*/  IMAD.MOV.U32 R63, RZ, RZ, R62 ;  /* 0x000000ffff3f7224 */ /* 0x000fe200078e003e */
[----:B------:R-:W-:-:S07]  /*132b0*/  PRMT R176, R176, 0x5410, R176 ;  /* 0x00005410b0b07816 */ /* 0x000fce00000000b0 */
.L_x_6595:
[----:B------:R-:W-:Y:S05]  /*132c0*/  BSYNC.RECONVERGENT B1 ;  /* 0x0000000000017941 */ /* 0x000fea0003800200 */
.L_x_6593:
        /* <DEDUP_REMOVED lines=11> */
.L_x_6597:
[----:B------:R-:W-:Y:S01]  /*13380*/  IMAD.MOV.U32 R73, RZ, RZ, R64 ;  /* 0x000000ffff497224 */ /* 0x000fe200078e0040 */
[----:B------:R-:W-:Y:S01]  /*13390*/  PRMT R74, R72, 0x7610, R74 ;  /* 0x00007610484a7816 */ /* 0x000fe2000000004a */
[----:B------:R-:W-:Y:S01]  /*133a0*/  IMAD.MOV.U32 R62, RZ, RZ, R65 ;  /* 0x000000ffff3e7224 */ /* 0x000fe200078e0041 */
[----:B------:R-:W-:-:S07]  /*133b0*/  PRMT R176, R177, 0x7632, R176 ;  /* 0x00007632b1b07816 */ /* 0x000fce00000000b0 */
.L_x_6598:
[----:B------:R-:W-:Y:S05]  /*133c0*/  BSYNC.RECONVERGENT B1 ;  /* 0x0000000000017941 */ /* 0x000fea0003800200 */
.L_x_6596:
        /* <DEDUP_REMOVED lines=10> */
.L_x_6600:
[C-C-:B------:R-:W-:Y:S01]  /*13470*/  PRMT R177, R74.reuse, 0x5410, R69.reuse ;  /* 0x000054104ab17816 */ /* 0x140fe20000000045 */
[----:B------:R-:W-:Y:S01]  /*13480*/  IMAD.MOV.U32 R65, RZ, RZ, R68 ;  /* 0x000000ffff417224 */ /* 0x000fe200078e0044 */
[----:B------:R-:W-:Y:S01]  /*13490*/  PRMT R69, R74, 0x7610, R69 ;  /* 0x000076104a457816 */ /* 0x000fe20000000045 */
[--C-:B------:R-:W-:Y:S02]  /*134a0*/  IMAD.MOV.U32 R64, RZ, RZ, R73.reuse ;  /* 0x000000ffff407224 */ /* 0x100fe400078e0049 */
[----:B------:R-:W-:-:S07]  /*134b0*/  IMAD.MOV.U32 R68, RZ, RZ, R73 ;  /* 0x000000ffff447224 */ /* 0x000fce00078e0049 */
.L_x_6601:
[----:B------:R-:W-:Y:S05]  /*134c0*/  BSYNC.RECONVERGENT B1 ;  /* 0x0000000000017941 */ /* 0x000fea0003800200 */
.L_x_6599:
[----:B------:R-:W-:Y:S02]  /*134d0*/  VIADD R71, R71, 0x4 ;  /* 0x0000000447477836 */ /* 0x000fe40000000000 */
[----:B------:R-:W-:Y:S01]  /*134e0*/  VIADD R119, R119, 0x2 ;  /* 0x0000000277777836 */ /* 0x000fe20000000000 */
[----:B------:R-:W-:Y:S06]  /*134f0*/  @P2 BRA `(.L_x_6602) ;  /* 0xffffffc000102947 */ /* 0x000fec000383ffff */
.L_x_6412:
[----:B------:R-:W-:Y:S05]  /*13500*/  BSYNC.RECONVERGENT B0 ;  /* 0x0000000000007941 */ /* 0x000fea0003800200 */
.L_x_6411:
        /* <DEDUP_REMOVED lines=164> */
.L_x_6794:
        /* <DEDUP_REMOVED lines=20> */
.L_x_6606:
[----:B------:R-:W-:Y:S01]  /*14090*/  IMAD.MOV.U32 R64, RZ, RZ, R3 ;  /* 0x000000ffff407224 */ /* 0x000fe200078e0003 */
[C---:B------:R-:W-:Y:S01]  /*140a0*/  PRMT R72, R146.reuse, 0x7632, R72 ;  /* 0x0000763292487816 */ /* 0x040fe20000000048 */
[----:B------:R-:W-:Y:S01]  /*140b0*/  IMAD.MOV.U32 R3, RZ, RZ, R2 ;  /* 0x000000ffff037224 */ /* 0x000fe200078e0002 */
[----:B------:R-:W-:-:S07]  /*140c0*/  PRMT R146, R146, 0x5410, R146 ;  /* 0x0000541092927816 */ /* 0x000fce0000000092 */
.L_x_6607:
[----:B------:R-:W-:Y:S05]  /*140d0*/  BSYNC.RECONVERGENT B1 ;  /* 0x0000000000017941 */ /* 0x000fea0003800200 */
.L_x_6605:
        /* <DEDUP_REMOVED lines=11> */
.L_x_6609:
[----:B------:R-:W-:Y:S01]  /*14190*/  IMAD.MOV.U32 R73, RZ, RZ, R64 ;  /* 0x000000ffff497224 */ /* 0x000fe200078e0040 */
[----:B------:R-:W-:Y:S01]  /*141a0*/  PRMT R74, R72, 0x7610, R74 ;  /* 0x00007610484a7816 */ /* 0x000fe2000000004a */
[----:B------:R-:W-:Y:S01]  /*141b0*/  IMAD.MOV.U32 R2, RZ, RZ, R5 ;  /* 0x000000ffff027224 */ /* 0x000fe200078e0005 */
[----:B------:R-:W-:-:S07]  /*141c0*/  PRMT R146, R147, 0x7632, R146 ;  /* 0x0000763293927816 */ /* 0x000fce0000000092 */
.L_x_6610:
[----:B------:R-:W-:Y:S05]  /*141d0*/  BSYNC.RECONVERGENT B1 ;  /* 0x0000000000017941 */ /* 0x000fea0003800200 */
.L_x_6608:
        /* <DEDUP_REMOVED lines=11> */
.L_x_6612:
[----:B------:R-:W-:Y:S01]  /*14290*/  IMAD.MOV.U32 R64, RZ, RZ, R73 ;  /* 0x000000ffff407224 */ /* 0x000fe200078e0049 */
[----:B------:R-:W-:Y:S01]  /*142a0*/  PRMT R69, R69, 0x5410, R74 ;  /* 0x0000541045457816 */ /* 0x000fe2000000004a */
[----:B------:R-:W-:Y:S01]  /*142b0*/  IMAD.MOV.U32 R5, RZ, RZ, R4 ;  /* 0x000000ffff057224 */ /* 0x000fe200078e0004 */
[----:B------:R-:W-:-:S07]  /*142c0*/  PRMT R147, R147, 0x5410, R147 ;  /* 0x0000541093937816 */ /* 0x000fce0000000093 */
.L_x_6613:
[----:B------:R-:W-:Y:S05]  /*142d0*/  BSYNC.RECONVERGENT B1 ;  /* 0x0000000000017941 */ /* 0x000fea0003800200 */
.L_x_6611:
        /* <DEDUP_REMOVED lines=11> */
.L_x_6615:
[----:B------:R-:W-:Y:S01]  /*14390*/  IMAD.MOV.U32 R73, RZ, RZ, R64 ;  /* 0x000000ffff497224 */ /* 0x000fe200078e0040 */
[----:B------:R-:W-:Y:S01]  /*143a0*/  PRMT R72, R72, 0x7610, R69 ;  /* 0x0000761048487816 */ /* 0x000fe20000000045 */
[----:B------:R-:W-:Y:S01]  /*143b0*/  IMAD.MOV.U32 R4, RZ, RZ, R7 ;  /* 0x000000ffff047224 */ /* 0x000fe200078e0007 */
[----:B------:R-:W-:-:S07]  /*143c0*/  PRMT R147, R148, 0x7632, R147 ;  /* 0x0000763294937816 */ /* 0x000fce0000000093 */
.L_x_6616:
[----:B------:R-:W-:Y:S05]  /*143d0*/  BSYNC.RECONVERGENT B1 ;  /* 0x0000000000017941 */ /* 0x000fea0003800200 */
.L_x_6614:
        /* <DEDUP_REMOVED lines=11> */
.L_x_6618:
[----:B------:R-:W-:Y:S01]  /*14490*/  IMAD.MOV.U32 R64, RZ, RZ, R73 ;  /* 0x000000ffff407224 */ /* 0x000fe200078e0049 */
[----:B------:R-:W-:Y:S01]  /*144a0*/  PRMT R72, R72, 0x7632, R72 ;  /* 0x0000763248487816 */ /* 0x000fe20000000048 */
[----:B------:R-:W-:Y:S01]  /*144b0*/  IMAD.MOV.U32 R7, RZ, RZ, R6 ;  /* 0x000000ffff077224 */ /* 0x000fe200078e0006 */
[----:B------:R-:W-:-:S07]  /*144c0*/  PRMT R148, R148, 0x5410, R148 ;  /* 0x0000541094947816 */ /* 0x000fce0000000094 */
.L_x_6619:
[----:B------:R-:W-:Y:S05]  /*144d0*/  BSYNC.RECONVERGENT B1 ;  /* 0x0000000000017941 */ /* 0x000fea0003800200 */
.L_x_6617:
        /* <DEDUP_REMOVED lines=11> */
.L_x_6621:
[----:B------:R-:W-:Y:S01]  /*14590*/  IMAD.MOV.U32 R73, RZ, RZ, R64 ;  /* 0x000000ffff497224 */ /* 0x000fe200078e0040 */
[----:B------:R-:W-:Y:S01]  /*145a0*/  PRMT R74, R72, 0x7610, R74 ;  /* 0x00007610484a7816 */ /* 0x000fe2000000004a */
[----:B------:R-:W-:Y:S01]  /*145b0*/  IMAD.MOV.U32 R6, RZ, RZ, R9 ;  /* 0x000000ffff067224 */ /* 0x000fe200078e0009 */
[----:B------:R-:W-:-:S07]  /*145c0*/  PRMT R148, R149, 0x7632, R148 ;  /* 0x0000763295947816 */ /* 0x000fce0000000094 */
.L_x_6622:
[----:B------:R-:W-:Y:S05]  /*145d0*/  BSYNC.RECONVERGENT B1 ;  /* 0x0000000000017941 */ /* 0x000fea0003800200 */
.L_x_6620:
        /* <DEDUP_REMOVED lines=11> */
.L_x_6624:
[----:B------:R-:W-:Y:S01]  /*14690*/  IMAD.MOV.U32 R64, RZ, RZ, R73 ;  /* 0x000000ffff407224 */ /* 0x000fe200078e0049 */
[----:B------:R-:W-:Y:S01]  /*146a0*/  PRMT R69, R69, 0x5410, R74 ;  /* 0x0000541045457816 */ /* 0x000fe2000000004a */
[----:B------:R-:W-:Y:S01]  /*146b0*/  IMAD.MOV.U32 R9, RZ, RZ, R8 ;  /* 0x000000ffff097224 */ /* 0x000fe200078e0008 */
[----:B------:R-:W-:-:S07]  /*146c0*/  PRMT R149, R149, 0x5410, R149 ;  /* 0x0000541095957816 */ /* 0x000fce0000000095 */
.L_x_6625:
[----:B------:R-:W-:Y:S05]  /*146d0*/  BSYNC.RECONVERGENT B1 ;  /* 0x0000000000017941 */ /* 0x000fea0003800200 */
.L_x_6623:
        /* <DEDUP_REMOVED lines=11> */
.L_x_6627:
[----:B------:R-:W-:Y:S01]  /*14790*/  IMAD.MOV.U32 R73, RZ, RZ, R64 ;  /* 0x000000ffff497224 */ /* 0x000fe200078e0040 */
[----:B------:R-:W-:Y:S01]  /*147a0*/  PRMT R72, R72, 0x7610, R69 ;  /* 0x0000761048487816 */ /* 0x000fe20000000045 */
[----:B------:R-:W-:Y:S01]  /*147b0*/  IMAD.MOV.U32 R8, RZ, RZ, R11 ;  /* 0x000000ffff087224 */ /* 0x000fe200078e000b */
[----:B------:R-:W-:-:S07]  /*147c0*/  PRMT R149, R150, 0x7632, R149 ;  /* 0x0000763296957816 */ /* 0x000fce0000000095 */
.L_x_6628:
[----:B------:R-:W-:Y:S05]  /*147d0*/  BSYNC.RECONVERGENT B1 ;  /* 0x0000000000017941 */ /* 0x000fea0003800200 */
.L_x_6626:
        /* <DEDUP_REMOVED lines=11> */
.L_x_6630:
[----:B------:R-:W-:Y:S01]  /*14890*/  IMAD.MOV.U32 R64, RZ, RZ, R73 ;  /* 0x000000ffff407224 */ /* 0x000fe200078e0049 */
[----:B------:R-:W-:Y:S01]  /*148a0*/  PRMT R72, R72, 0x7632, R72 ;  /* 0x0000763248487816 */ /* 0x000fe20000000048 */
[----:B------:R-:W-:Y:S01]  /*148b0*/  IMAD.MOV.U32 R11, RZ, RZ, R10 ;  /* 0x000000ffff0b7224 */ /* 0x000fe200078e000a */
[----:B------:R-:W-:-:S07]  /*148c0*/  PRMT R150, R150, 0x5410, R150 ;  /* 0x0000541096967816 */ /* 0x000fce0000000096 */
.L_x_6631:
[----:B------:R-:W-:Y:S05]  /*148d0*/  BSYNC.RECONVERGENT B1 ;  /* 0x0000000000017941 */ /* 0x000fea0003800200 */
.L_x_6629:
        /* <DEDUP_REMOVED lines=11> */
.L_x_6633:
[----:B------:R-:W-:Y:S01]  /*14990*/  IMAD.MOV.U32 R73, RZ, RZ, R64 ;  /* 0x000000ffff497224 */ /* 0x000fe200078e0040 */
[----:B------:R-:W-:Y:S01]  /*149a0*/  PRMT R74, R72, 0x7610, R74 ;  /* 0x00007610484a7816 */ /* 0x000fe2000000004a */
[----:B------:R-:W-:Y:S01]  /*149b0*/  IMAD.MOV.U32 R10, RZ, RZ, R13 ;  /* 0x000000ffff0a7224 */ /* 0x000fe200078e000d */
[----:B------:R-:W-:-:S07]  /*149c0*/  PRMT R150, R151, 0x7632, R150 ;  /* 0x0000763297967816 */ /* 0x000fce0000000096 */
.L_x_6634:
[----:B------:R-:W-:Y:S05]  /*149d0*/  BSYNC.RECONVERGENT B1 ;  /* 0x0000000000017941 */ /* 0x000fea0003800200 */
.L_x_6632:
        /* <DEDUP_REMOVED lines=11> */
.L_x_6636:
[----:B------:R-:W-:Y:S01]  /*14a90*/  IMAD.MOV.U32 R64, RZ, RZ, R73 ;  /* 0x000000ffff407224 */ /* 0x000fe200078e0049 */
[----:B------:R-:W-:Y:S01]  /*14aa0*/  PRMT R69, R69, 0x5410, R74 ;  /* 0x0000541045457816 */ /* 0x000fe2000000004a */
[----:B------:R-:W-:Y:S01]  /*14ab0*/  IMAD.MOV.U32 R13, RZ, RZ, R12 ;  /* 0x000000ffff0d7224 */ /* 0x000fe200078e000c */
[----:B------:R-:W-:-:S07]  /*14ac0*/  PRMT R151, R151, 0x5410, R151 ;  /* 0x0000541097977816 */ /* 0x000fce0000000097 */
.L_x_6637:
[----:B------:R-:W-:Y:S05]  /*14ad0*/  BSYNC.RECONVERGENT B1 ;  /* 0x0000000000017941 */ /* 0x000fea0003800200 */
.L_x_6635:
        /* <DEDUP_REMOVED lines=11> */
.L_x_6639:
[----:B------:R-:W-:Y:S01]  /*14b90*/  IMAD.MOV.U32 R73, RZ, RZ, R64 ;  /* 0x000000ffff497224 */ /* 0x000fe200078e0040 */
[----:B------:R-:W-:Y:S01]  /*14ba0*/  PRMT R72, R72, 0x7610, R69 ;  /* 0x0000761048487816 */ /* 0x000fe20000000045 */
[----:B------:R-:W-:Y:S01]  /*14bb0*/  IMAD.MOV.U32 R12, RZ, RZ, R15 ;  /* 0x000000ffff0c7224 */ /* 0x000fe200078e000f */
[----:B------:R-:W-:-:S07]  /*14bc0*/  PRMT R151, R152, 0x7632, R151 ;  /* 0x0000763298977816 */ /* 0x000fce0000000097 */
.L_x_6640:
[----:B------:R-:W-:Y:S05]  /*14bd0*/  BSYNC.RECONVERGENT B1 ;  /* 0x0000000000017941 */ /* 0x000fea0003800200 */
.L_x_6638:
        /* <DEDUP_REMOVED lines=11> */
.L_x_6642:
[----:B------:R-:W-:Y:S01]  /*14c90*/  IMAD.MOV.U32 R64, RZ, RZ, R73 ;  /* 0x000000ffff407224 */ /* 0x000fe200078e0049 */
[----:B------:R-:W-:Y:S01]  /*14ca0*/  PRMT R72, R72, 0x7632, R72 ;  /* 0x0000763248487816 */ /* 0x000fe20000000048 */
[----:B------:R-:W-:Y:S01]  /*14cb0*/  IMAD.MOV.U32 R15, RZ, RZ, R14 ;  /* 0x000000ffff0f7224 */ /* 0x000fe200078e000e */
[----:B------:R-:W-:-:S07]  /*14cc0*/  PRMT R152, R152, 0x5410, R152 ;  /* 0x0000541098987816 */ /* 0x000fce0000000098 */
.L_x_6643:
[----:B------:R-:W-:Y:S05]  /*14cd0*/  BSYNC.RECONVERGENT B1 ;  /* 0x0000000000017941 */ /* 0x000fea0003800200 */
.L_x_6641:
        /* <DEDUP_REMOVED lines=11> */
.L_x_6645:
[----:B------:R-:W-:Y:S01]  /*14d90*/  IMAD.MOV.U32 R73, RZ, RZ, R64 ;  /* 0x000000ffff497224 */ /* 0x000fe200078e0040 */
[----:B------:R-:W-:Y:S01]  /*14da0*/  PRMT R74, R72, 0x7610, R74 ;  /* 0x00007610484a7816 */ /* 0x000fe2000000004a */
[----:B------:R-:W-:Y:S01]  /*14db0*/  IMAD.MOV.U32 R14, RZ, RZ, R17 ;  /* 0x000000ffff0e7224 */ /* 0x000fe200078e0011 */
[----:B------:R-:W-:-:S07]  /*14dc0*/  PRMT R152, R153, 0x7632, R152 ;  /* 0x0000763299987816 */ /* 0x000fce0000000098 */
.L_x_6646:
[----:B------:R-:W-:Y:S05]  /*14dd0*/  BSYNC.RECONVERGENT B1 ;  /* 0x0000000000017941 */ /* 0x000fea0003800200 */
.L_x_6644:
        /* <DEDUP_REMOVED lines=11> */
.L_x_6648:
[----:B------:R-:W-:Y:S01]  /*14e90*/  IMAD.MOV.U32 R64, RZ, RZ, R73 ;  /* 0x000000ffff407224 */ /* 0x000fe200078e0049 */
[----:B------:R-:W-:Y:S01]  /*14ea0*/  PRMT R69, R69, 0x5410, R74 ;  /* 0x0000541045457816 */ /* 0x000fe2000000004a */
[----:B------:R-:W-:Y:S01]  /*14eb0*/  IMAD.MOV.U32 R17, RZ, RZ, R16 ;  /* 0x000000ffff117224 */ /* 0x000fe200078e0010 */
[----:B------:R-:W-:-:S07]  /*14ec0*/  PRMT R153, R153, 0x5410, R153 ;  /* 0x0000541099997816 */ /* 0x000fce0000000099 */
.L_x_6649:
[----:B------:R-:W-:Y:S05]  /*14ed0*/  BSYNC.RECONVERGENT B1 ;  /* 0x0000000000017941 */ /* 0x000fea0003800200 */
.L_x_6647:
        /* <DEDUP_REMOVED lines=11> */
.L_x_6651:
[----:B------:R-:W-:Y:S01]  /*14f90*/  IMAD.MOV.U32 R73, RZ, RZ, R64 ;  /* 0x000000ffff497224 */ /* 0x000fe200078e0040 */
[----:B------:R-:W-:Y:S01]  /*14fa0*/  PRMT R72, R72, 0x7610, R69 ;  /* 0x0000761048487816 */ /* 0x000fe20000000045 */
[----:B------:R-:W-:Y:S01]  /*14fb0*/  IMAD.MOV.U32 R16, RZ, RZ, R19 ;  /* 0x000000ffff107224 */ /* 0x000fe200078e0013 */
[----:B------:R-:W-:-:S07]  /*14fc0*/  PRMT R153, R154, 0x7632, R153 ;  /* 0x000076329a997816 */ /* 0x000fce0000000099 */
.L_x_6652:
[----:B------:R-:W-:Y:S05]  /*14fd0*/  BSYNC.RECONVERGENT B1 ;  /* 0x0000000000017941 */ /* 0x000fea0003800200 */
.L_x_6650:
        /* <DEDUP_REMOVED lines=11> */
.L_x_6654:
[----:B------:R-:W-:Y:S01]  /*15090*/  IMAD.MOV.U32 R64, RZ, RZ, R73 ;  /* 0x000000ffff407224 */ /* 0x000fe200078e0049 */
[----:B------:R-:W-:Y:S01]  /*150a0*/  PRMT R72, R72, 0x7632, R72 ;  /* 0x0000763248487816 */ /* 0x000fe20000000048 */
[----:B------:R-:W-:Y:S01]  /*150b0*/  IMAD.MOV.U32 R19, RZ, RZ, R18 ;  /* 0x000000ffff137224 */ /* 0x000fe200078e0012 */
[----:B------:R-:W-:-:S07]  /*150c0*/  PRMT R154, R154, 0x5410, R154 ;  /* 0x000054109a9a7816 */ /* 0x000fce000000009a */
.L_x_6655:
[----:B------:R-:W-:Y:S05]  /*150d0*/  BSYNC.RECONVERGENT B1 ;  /* 0x0000000000017941 */ /* 0x000fea0003800200 */
.L_x_6653:
        /* <DEDUP_REMOVED lines=11> */
.L_x_6657:
[----:B------:R-:W-:Y:S01]  /*15190*/  IMAD.MOV.U32 R73, RZ, RZ, R64 ;  /* 0x000000ffff497224 */ /* 0x000fe200078e0040 */
[----:B------:R-:W-:Y:S01]  /*151a0*/  PRMT R74, R72, 0x7610, R74 ;  /* 0x00007610484a7816 */ /* 0x000fe2000000004a */
[----:B------:R-:W-:Y:S01]  /*151b0*/  IMAD.MOV.U32 R18, RZ, RZ, R21 ;  /* 0x000000ffff127224 */ /* 0x000fe200078e0015 */
[----:B------:R-:W-:-:S07]  /*151c0*/  PRMT R154, R155, 0x7632, R154 ;  /* 0x000076329b9a7816 */ /* 0x000fce000000009a */
.L_x_6658:
[----:B------:R-:W-:Y:S05]  /*151d0*/  BSYNC.RECONVERGENT B1 ;  /* 0x0000000000017941 */ /* 0x000fea0003800200 */
.L_x_6656:
        /* <DEDUP_REMOVED lines=11> */
.L_x_6660:
[----:B------:R-:W-:Y:S01]  /*15290*/  IMAD.MOV.U32 R64, RZ, RZ, R73 ;  /* 0x000000ffff407224 */ /* 0x000fe200078e0049 */
[----:B------:R-:W-:Y:S01]  /*152a0*/  PRMT R69, R69, 0x5410, R74 ;  /* 0x0000541045457816 */ /* 0x000fe2000000004a */
[----:B------:R-:W-:Y:S01]  /*152b0*/  IMAD.MOV.U32 R21, RZ, RZ, R20 ;  /* 0x000000ffff157224 */ /* 0x000fe200078e0014 */
[----:B------:R-:W-:-:S07]  /*152c0*/  PRMT R155, R155, 0x5410, R155 ;  /* 0x000054109b9b7816 */ /* 0x000fce000000009b */
.L_x_6661:
[----:B------:R-:W-:Y:S05]  /*152d0*/  BSYNC.RECONVERGENT B1 ;  /* 0x0000000000017941 */ /* 0x000fea0003800200 */
.L_x_6659:
        /* <DEDUP_REMOVED lines=11> */
.L_x_6663:
[----:B------:R-:W-:Y:S01]  /*15390*/  IMAD.MOV.U32 R73, RZ, RZ, R64 ;  /* 0x000000ffff497224 */ /* 0x000fe200078e0040 */
[----:B------:R-:W-:Y:S01]  /*153a0*/  PRMT R72, R72, 0x7610, R69 ;  /* 0x0000761048487816 */ /* 0x000fe20000000045 */
[----:B------:R-:W-:Y:S01]  /*153b0*/  IMAD.MOV.U32 R20, RZ, RZ, R23 ;  /* 0x000000ffff147224 */ /* 0x000fe200078e0017 */
[----:B------:R-:W-:-:S07]  /*153c0*/  PRMT R155, R156, 0x7632, R155 ;  /* 0x000076329c9b7816 */ /* 0x000fce000000009b */
.L_x_6664:
[----:B------:R-:W-:Y:S05]  /*153d0*/  BSYNC.RECONVERGENT B1 ;  /* 0x0000000000017941 */ /* 0x000fea0003800200 */
.L_x_6662:
        /* <DEDUP_REMOVED lines=11> */
.L_x_6666:
[----:B------:R-:W-:Y:S01]  /*15490*/  IMAD.MOV.U32 R64, RZ, RZ, R73 ;  /* 0x000000ffff407224 */ /* 0x000fe200078e0049 */
[----:B------:R-:W-:Y:S01]  /*154a0*/  PRMT R72, R72, 0x7632, R72 ;  /* 0x0000763248487816 */ /* 0x000fe20000000048 */
[----:B------:R-:W-:Y:S01]  /*154b0*/  IMAD.MOV.U32 R23, RZ, RZ, R22 ;  /* 0x000000ffff177224 */ /* 0x000fe200078e0016 */
[----:B------:R-:W-:-:S07]  /*154c0*/  PRMT R156, R156, 0x5410, R156 ;  /* 0x000054109c9c7816 */ /* 0x000fce000000009c */
.L_x_6667:
[----:B------:R-:W-:Y:S05]  /*154d0*/  BSYNC.RECONVERGENT B1 ;  /* 0x0000000000017941 */ /* 0x000fea0003800200 */
.L_x_6665:
        /* <DEDUP_REMOVED lines=11> */
.L_x_6669:
[----:B------:R-:W-:Y:S01]  /*15590*/  IMAD.MOV.U32 R73, RZ, RZ, R64 ;  /* 0x000000ffff497224 */ /* 0x000fe200078e0040 */
[----:B------:R-:W-:Y:S01]  /*155a0*/  PRMT R74, R72, 0x7610, R74 ;  /* 0x00007610484a7816 */ /* 0x000fe2000000004a */
[----:B------:R-:W-:Y:S01]  /*155b0*/  IMAD.MOV.U32 R22, RZ, RZ, R25 ;  /* 0x000000ffff167224 */ /* 0x000fe200078e0019 */
[----:B------:R-:W-:-:S07]  /*155c0*/  PRMT R156, R157, 0x7632, R156 ;  /* 0x000076329d9c7816 */ /* 0x000fce000000009c */
.L_x_6670:
[----:B------:R-:W-:Y:S05]  /*155d0*/  BSYNC.RECONVERGENT B1 ;  /* 0x0000000000017941 */ /* 0x000fea0003800200 */
.L_x_6668:
        /* <DEDUP_REMOVED lines=11> */
.L_x_6672:
[----:B------:R-:W-:Y:S01]  /*15690*/  IMAD.MOV.U32 R64, RZ, RZ, R73 ;  /* 0x000000ffff407224 */ /* 0x000fe200078e0049 */
[----:B------:R-:W-:Y:S01]  /*156a0*/  PRMT R69, R69, 0x5410, R74 ;  /* 0x0000541045457816 */ /* 0x000fe2000000004a */
[----:B------:R-:W-:Y:S01]  /*156b0*/  IMAD.MOV.U32 R25, RZ, RZ, R24 ;  /* 0x000000ffff197224 */ /* 0x000fe200078e0018 */
[----:B------:R-:W-:-:S07]  /*156c0*/  PRMT R157, R157, 0x5410, R157 ;  /* 0x000054109d9d7816 */ /* 0x000fce000000009d */
.L_x_6673:
[----:B------:R-:W-:Y:S05]  /*156d0*/  BSYNC.RECONVERGENT B1 ;  /* 0x0000000000017941 */ /* 0x000fea0003800200 */
.L_x_6671:
        /* <DEDUP_REMOVED lines=11> */
.L_x_6675:
[----:B------:R-:W-:Y:S01]  /*15790*/  IMAD.MOV.U32 R73, RZ, RZ, R64 ;  /* 0x000000ffff497224 */ /* 0x000fe200078e0040 */
[----:B------:R-:W-:Y:S01]  /*157a0*/  PRMT R72, R72, 0x7610, R69 ;  /* 0x0000761048487816 */ /* 0x000fe20000000045 */
[----:B------:R-:W-:Y:S01]  /*157b0*/  IMAD.MOV.U32 R24, RZ, RZ, R27 ;  /* 0x000000ffff187224 */ /* 0x000fe200078e001b */
[----:B------:R-:W-:-:S07]  /*157c0*/  PRMT R157, R158, 0x7632, R157 ;  /* 0x000076329e9d7816 */ /* 0x000fce000000009d */
.L_x_6676:
[----:B------:R-:W-:Y:S05]  /*157d0*/  BSYNC.RECONVERGENT B1 ;  /* 0x0000000000017941 */ /* 0x000fea0003800200 */
.L_x_6674:
        /* <DEDUP_REMOVED lines=11> */
.L_x_6678:
[----:B------:R-:W-:Y:S01]  /*15890*/  IMAD.MOV.U32 R64, RZ, RZ, R73 ;  /* 0x000000ffff407224 */ /* 0x000fe200078e0049 */
[----:B------:R-:W-:Y:S01]  /*158a0*/  PRMT R72, R72, 0x7632, R72 ;  /* 0x0000763248487816 */ /* 0x000fe20000000048 */
[----:B------:R-:W-:Y:S01]  /*158b0*/  IMAD.MOV.U32 R27, RZ, RZ, R26 ;  /* 0x000000ffff1b7224 */ /* 0x000fe200078e001a */
[----:B------:R-:W-:-:S07]  /*158c0*/  PRMT R158, R158, 0x5410, R158 ;  /* 0x000054109e9e7816 */ /* 0x000fce000000009e */
.L_x_6679:
[----:B------:R-:W-:Y:S05]  /*158d0*/  BSYNC.RECONVERGENT B1 ;  /* 0x0000000000017941 */ /* 0x000fea0003800200 */
.L_x_6677:
        /* <DEDUP_REMOVED lines=11> */
.L_x_6681:
[----:B------:R-:W-:Y:S01]  /*15990*/  IMAD.MOV.U32 R73, RZ, RZ, R64 ;  /* 0x000000ffff497224 */ /* 0x000fe200078e0040 */
[----:B------:R-:W-:Y:S01]  /*159a0*/  PRMT R74, R72, 0x7610, R74 ;  /* 0x00007610484a7816 */ /* 0x000fe2000000004a */
[----:B------:R-:W-:Y:S01]  /*159b0*/  IMAD.MOV.U32 R26, RZ, RZ, R29 ;  /* 0x000000ffff1a7224 */ /* 0x000fe200078e001d */
[----:B------:R-:W-:-:S07]  /*159c0*/  PRMT R158, R159, 0x7632, R158 ;  /* 0x000076329f9e7816 */ /* 0x000fce000000009e */
.L_x_6682:
[----:B------:R-:W-:Y:S05]  /*159d0*/  BSYNC.RECONVERGENT B1 ;  /* 0x0000000000017941 */ /* 0x000fea0003800200 */
.L_x_6680:
        /* <DEDUP_REMOVED lines=11> */
.L_x_6684:
[----:B------:R-:W-:Y:S01]  /*15a90*/  IMAD.MOV.U32 R64, RZ, RZ, R73 ;  /* 0x000000ffff407224 */ /* 0x000fe200078e0049 */
[----:B------:R-:W-:Y:S01]  /*15aa0*/  PRMT R69, R69, 0x5410, R74 ;  /* 0x0000541045457816 */ /* 0x000fe2000000004a */
[----:B------:R-:W-:Y:S01]  /*15ab0*/  IMAD.MOV.U32 R29, RZ, RZ, R28 ;  /* 0x000000ffff1d7224 */ /* 0x000fe200078e001c */
[----:B------:R-:W-:-:S07]  /*15ac0*/  PRMT R159, R159, 0x5410, R159 ;  /* 0x000054109f9f7816 */ /* 0x000fce000000009f */
.L_x_6685:
[----:B------:R-:W-:Y:S05]  /*15ad0*/  BSYNC.RECONVERGENT B1 ;  /* 0x0000000000017941 */ /* 0x000fea0003800200 */
.L_x_6683:
        /* <DEDUP_REMOVED lines=11> */
.L_x_6687:
[----:B------:R-:W-:Y:S01]  /*15b90*/  IMAD.MOV.U32 R73, RZ, RZ, R64 ;  /* 0x000000ffff497224 */ /* 0x000fe200078e0040 */
[----:B------:R-:W-:Y:S01]  /*15ba0*/  PRMT R72, R72, 0x7610, R69 ;  /* 0x0000761048487816 */ /* 0x000fe20000000045 */
[----:B------:R-:W-:Y:S01]  /*15bb0*/  IMAD.MOV.U32 R28, RZ, RZ, R31 ;  /* 0x000000ffff1c7224 */ /* 0x000fe200078e001f */
[----:B------:R-:W-:-:S07]  /*15bc0*/  PRMT R159, R160, 0x7632, R159 ;  /* 0x00007632a09f7816 */ /* 0x000fce000000009f */
.L_x_6688:
[----:B------:R-:W-:Y:S05]  /*15bd0*/  BSYNC.RECONVERGENT B1 ;  /* 0x0000000000017941 */ /* 0x000fea0003800200 */
.L_x_6686:
        /* <DEDUP_REMOVED lines=11> */
.L_x_6690:
[----:B------:R-:W-:Y:S01]  /*15c90*/  IMAD.MOV.U32 R64, RZ, RZ, R73 ;  /* 0x000000ffff407224 */ /* 0x000fe200078e0049 */
[----:B------:R-:W-:Y:S01]  /*15ca0*/  PRMT R72, R72, 0x7632, R72 ;  /* 0x0000763248487816 */ /* 0x000fe20000000048 */
[----:B------:R-:W-:Y:S01]  /*15cb0*/  IMAD.MOV.U32 R31, RZ, RZ, R30 ;  /* 0x000000ffff1f7224 */ /* 0x000fe200078e001e */
[----:B------:R-:W-:-:S07]  /*15cc0*/  PRMT R160, R160, 0x5410, R160 ;  /* 0x00005410a0a07816 */ /* 0x000fce00000000a0 */
.L_x_6691:
[----:B------:R-:W-:Y:S05]  /*15cd0*/  BSYNC.RECONVERGENT B1 ;  /* 0x0000000000017941 */ /* 0x000fea0003800200 */
.L_x_6689:
        /* <DEDUP_REMOVED lines=11> */
.L_x_6693:
[----:B------:R-:W-:Y:S01]  /*15d90*/  IMAD.MOV.U32 R73, RZ, RZ, R64 ;  /* 0x000000ffff497224 */ /* 0x000fe200078e0040 */
[----:B------:R-:W-:Y:S01]  /*15da0*/  PRMT R74, R72, 0x7610, R74 ;  /* 0x00007610484a7816 */ /* 0x000fe2000000004a */
[----:B------:R-:W-:Y:S01]  /*15db0*/  IMAD.MOV.U32 R30, RZ, RZ, R33 ;  /* 0x000000ffff1e7224 */ /* 0x000fe200078e0021 */
[----:B------:R-:W-:-:S07]  /*15dc0*/  PRMT R160, R161, 0x7632, R160 ;  /* 0x00007632a1a07816 */ /* 0x000fce00000000a0 */
.L_x_6694:
[----:B------:R-:W-:Y:S05]  /*15dd0*/  BSYNC.RECONVERGENT B1 ;  /* 0x0000000000017941 */ /* 0x000fea0003800200 */
.L_x_6692:
        /* <DEDUP_REMOVED lines=11> */
.L_x_6696:
[----:B------:R-:W-:Y:S01]  /*15e90*/  IMAD.MOV.U32 R64, RZ, RZ, R73 ;  /* 0x000000ffff407224 */ /* 0x000fe200078e0049 */
[----:B------:R-:W-:Y:S01]  /*15ea0*/  PRMT R69, R69, 0x5410, R74 ;  /* 0x0000541045457816 */ /* 0x000fe2000000004a */
[----:B------:R-:W-:Y:S01]  /*15eb0*/  IMAD.MOV.U32 R33, RZ, RZ, R32 ;  /* 0x000000ffff217224 */ /* 0x000fe200078e0020 */
[----:B------:R-:W-:-:S07]  /*15ec0*/  PRMT R161, R161, 0x5410, R161 ;  /* 0x00005410a1a17816 */ /* 0x000fce00000000a1 */
.L_x_6697:
[----:B------:R-:W-:Y:S05]  /*15ed0*/  BSYNC.RECONVERGENT B1 ;  /* 0x0000000000017941 */ /* 0x000fea0003800200 */
.L_x_6695:
        /* <DEDUP_REMOVED lines=11> */
.L_x_6699:
[----:B------:R-:W-:Y:S01]  /*15f90*/  IMAD.MOV.U32 R73, RZ, RZ, R64 ;  /* 0x000000ffff497224 */ /* 0x000fe200078e0040 */
[----:B------:R-:W-:Y:S01]  /*15fa0*/  PRMT R72, R72, 0x7610, R69 ;  /* 0x0000761048487816 */ /* 0x000fe20000000045 */
[----:B------:R-:W-:Y:S01]  /*15fb0*/  IMAD.MOV.U32 R32, RZ, RZ, R35 ;  /* 0x000000ffff207224 */ /* 0x000fe200078e0023 */
[----:B------:R-:W-:-:S07]  /*15fc0*/  PRMT R161, R162, 0x7632, R161 ;  /* 0x00007632a2a17816 */ /* 0x000fce00000000a1 */
.L_x_6700:
[----:B------:R-:W-:Y:S05]  /*15fd0*/  BSYNC.RECONVERGENT B1 ;  /* 0x0000000000017941 */ /* 0x000fea0003800200 */
.L_x_6698:
        /* <DEDUP_REMOVED lines=11> */
.L_x_6702:
[----:B------:R-:W-:Y:S01]  /*16090*/  IMAD.MOV.U32 R64, RZ, RZ, R73 ;  /* 0x000000ffff407224 */ /* 0x000fe200078e0049 */
[----:B------:R-:W-:Y:S01]  /*160a0*/  PRMT R72, R72, 0x7632, R72 ;  /* 0x0000763248487816 */ /* 0x000fe20000000048 */
[----:B------:R-:W-:Y:S01]  /*160b0*/  IMAD.MOV.U32 R35, RZ, RZ, R34 ;  /* 0x000000ffff237224 */ /* 0x000fe200078e0022 */
[----:B------:R-:W-:-:S07]  /*160c0*/  PRMT R162, R162, 0x5410, R162 ;  /* 0x00005410a2a27816 */ /* 0x000fce00000000a2 */
.L_x_6703:
[----:B------:R-:W-:Y:S05]  /*160d0*/  BSYNC.RECONVERGENT B1 ;  /* 0x0000000000017941 */ /* 0x000fea0003800200 */
.L_x_6701:
        /* <DEDUP_REMOVED lines=11> */
.L_x_6705:
[----:B------:R-:W-:Y:S01]  /*16190*/  IMAD.MOV.U32 R73, RZ, RZ, R64 ;  /* 0x000000ffff497224 */ /* 0x000fe200078e0040 */
[----:B------:R-:W-:Y:S01]  /*161a0*/  PRMT R74, R72, 0x7610, R74 ;  /* 0x00007610484a7816 */ /* 0x000fe2000000004a */
[----:B------:R-:W-:Y:S01]  /*161b0*/  IMAD.MOV.U32 R34, RZ, RZ, R37 ;  /* 0x000000ffff227224 */ /* 0x000fe200078e0025 */
[----:B------:R-:W-:-:S07]  /*161c0*/  PRMT R162, R163, 0x7632, R162 ;  /* 0x00007632a3a27816 */ /* 0x000fce00000000a2 */
.L_x_6706:
[----:B------:R-:W-:Y:S05]  /*161d0*/  BSYNC.RECONVERGENT B1 ;  /* 0x0000000000017941 */ /* 0x000fea0003800200 */
.L_x_6704:
        /* <DEDUP_REMOVED lines=11> */
.L_x_6708:
[----:B------:R-:W-:Y:S01]  /*16290*/  IMAD.MOV.U32 R64, RZ, RZ, R73 ;  /* 0x000000ffff407224 */ /* 0x000fe200078e0049 */
[----:B------:R-:W-:Y:S01]  /*162a0*/  PRMT R69, R69, 0x5410, R74 ;  /* 0x0000541045457816 */ /* 0x000fe2000000004a */
[----:B------:R-:W-:Y:S01]  /*162b0*/  IMAD.MOV.U32 R37, RZ, RZ, R36 ;  /* 0x000000ffff257224 */ /* 0x000fe200078e0024 */
[----:B------:R-:W-:-:S07]  /*162c0*/  PRMT R163, R163, 0x5410, R163 ;  /* 0x00005410a3a37816 */ /* 0x000fce00000000a3 */
.L_x_6709:
[----:B------:R-:W-:Y:S05]  /*162d0*/  BSYNC.RECONVERGENT B1 ;  /* 0x0000000000017941 */ /* 0x000fea0003800200 */
.L_x_6707:
        /* <DEDUP_REMOVED lines=11> */
.L_x_6711:
[----:B------:R-:W-:Y:S01]  /*16390*/  IMAD.MOV.U32 R73, RZ, RZ, R64 ;  /* 0x000000ffff497224 */ /* 0x000fe200078e0040 */
[----:B------:R-:W-:Y:S01]  /*163a0*/  PRMT R72, R72, 0x7610, R69 ;  /* 0x0000761048487816 */ /* 0x000fe20000000045 */
[----:B------:R-:W-:Y:S01]  /*163b0*/  IMAD.MOV.U32 R36, RZ, RZ, R39 ;  /* 0x000000ffff247224 */ /* 0x000fe200078e0027 */
[----:B------:R-:W-:-:S07]  /*163c0*/  PRMT R163, R164, 0x7632, R163 ;  /* 0x00007632a4a37816 */ /* 0x000fce00000000a3 */
.L_x_6712:
[----:B------:R-:W-:Y:S05]  /*163d0*/  BSYNC.RECONVERGENT B1 ;  /* 0x0000000000017941 */ /* 0x000fea0003800200 */
.L_x_6710:
        /* <DEDUP_REMOVED lines=11> */
.L_x_6714:
[----:B------:R-:W-:Y:S01]  /*16490*/  IMAD.MOV.U32 R64, RZ, RZ, R73 ;  /* 0x000000ffff407224 */ /* 0x000fe200078e0049 */
[----:B------:R-:W-:Y:S01]  /*164a0*/  PRMT R72, R72, 0x7632, R72 ;  /* 0x0000763248487816 */ /* 0x000fe20000000048 */
[----:B------:R-:W-:Y:S01]  /*164b0*/  IMAD.MOV.U32 R39, RZ, RZ, R38 ;  /* 0x000000ffff277224 */ /* 0x000fe200078e0026 */
[----:B------:R-:W-:-:S07]  /*164c0*/  PRMT R164, R164, 0x5410, R164 ;  /* 0x00005410a4a47816 */ /* 0x000fce00000000a4 */
.L_x_6715:
[----:B------:R-:W-:Y:S05]  /*164d0*/  BSYNC.RECONVERGENT B1 ;  /* 0x0000000000017941 */ /* 0x000fea0003800200 */
.L_x_6713:
        /* <DEDUP_REMOVED lines=11> */
.L_x_6717:
[----:B------:R-:W-:Y:S01]  /*16590*/  IMAD.MOV.U32 R73, RZ, RZ, R64 ;  /* 0x000000ffff497224 */ /* 0x000fe200078e0040 */
[----:B------:R-:W-:Y:S01]  /*165a0*/  PRMT R74, R72, 0x7610, R74 ;  /* 0x00007610484a7816 */ /* 0x000fe2000000004a */
[----:B------:R-:W-:Y:S01]  /*165b0*/  IMAD.MOV.U32 R38, RZ, RZ, R41 ;  /* 0x000000ffff267224 */ /* 0x000fe200078e0029 */
[----:B------:R-:W-:-:S07]  /*165c0*/  PRMT R164, R165, 0x7632, R164 ;  /* 0x00007632a5a47816 */ /* 0x000fce00000000a4 */
.L_x_6718:
[----:B------:R-:W-:Y:S05]  /*165d0*/  BSYNC.RECONVERGENT B1 ;  /* 0x0000000000017941 */ /* 0x000fea0003800200 */
.L_x_6716:
        /* <DEDUP_REMOVED lines=11> */
.L_x_6720:
[----:B------:R-:W-:Y:S01]  /*16690*/  IMAD.MOV.U32 R64, RZ, RZ, R73 ;  /* 0x000000ffff407224 */ /* 0x000fe200078e0049 */
[----:B------:R-:W-:Y:S01]  /*166a0*/  PRMT R69, R69, 0x5410, R74 ;  /* 0x0000541045457816 */ /* 0x000fe2000000004a */
[----:B------:R-:W-:Y:S01]  /*166b0*/  IMAD.MOV.U32 R41, RZ, RZ, R40 ;  /* 0x000000ffff297224 */ /* 0x000fe200078e0028 */
[----:B------:R-:W-:-:S07]  /*166c0*/  PRMT R165, R165, 0x5410, R165 ;  /* 0x00005410a5a57816 */ /* 0x000fce00000000a5 */
.L_x_6721:
[----:B------:R-:W-:Y:S05]  /*166d0*/  BSYNC.RECONVERGENT B1 ;  /* 0x0000000000017941 */ /* 0x000fea0003800200 */
.L_x_6719:
        /* <DEDUP_REMOVED lines=11> */
.L_x_6723:
[----:B------:R-:W-:Y:S01]  /*16790*/  IMAD.MOV.U32 R73, RZ, RZ, R64 ;  /* 0x000000ffff497224 */ /* 0x000fe200078e0040 */
[----:B------:R-:W-:Y:S01]  /*167a0*/  PRMT R72, R72, 0x7610, R69 ;  /* 0x0000761048487816 */ /* 0x000fe20000000045 */
[----:B------:R-:W-:Y:S01]  /*167b0*/  IMAD.MOV.U32 R40, RZ, RZ, R43 ;  /* 0x000000ffff287224 */ /* 0x000fe200078e002b */
[----:B------:R-:W-:-:S07]  /*167c0*/  PRMT R165, R166, 0x7632, R165 ;  /* 0x00007632a6a57816 */ /* 0x000fce00000000a5 */
.L_x_6724:
[----:B------:R-:W-:Y:S05]  /*167d0*/  BSYNC.RECONVERGENT B1 ;  /* 0x0000000000017941 */ /* 0x000fea0003800200 */
.L_x_6722:
        /* <DEDUP_REMOVED lines=11> */
.L_x_6726:
[----:B------:R-:W-:Y:S01]  /*16890*/  IMAD.MOV.U32 R64, RZ, RZ, R73 ;  /* 0x000000ffff407224 */ /* 0x000fe200078e0049 */
[----:B------:R-:W-:Y:S01]  /*168a0*/  PRMT R72, R72, 0x7632, R72 ;  /* 0x0000763248487816 */ /* 0x000fe20000000048 */
[----:B------:R-:W-:Y:S01]  /*168b0*/  IMAD.MOV.U32 R43, RZ, RZ, R42 ;  /* 0x000000ffff2b7224 */ /* 0x000fe200078e002a */
[----:B------:R-:W-:-:S07]  /*168c0*/  PRMT R166, R166, 0x5410, R166 ;  /* 0x00005410a6a67816 */ /* 0x000fce00000000a6 */
.L_x_6727:
[----:B------:R-:W-:Y:S05]  /*168d0*/  BSYNC.RECONVERGENT B1 ;  /* 0x0000000000017941 */ /* 0x000fea0003800200 */
.L_x_6725:
        /* <DEDUP_REMOVED lines=11> */
.L_x_6729:
[----:B------:R-:W-:Y:S01]  /*16990*/  IMAD.MOV.U32 R73, RZ, RZ, R64 ;  /* 0x000000ffff497224 */ /* 0x000fe200078e0040 */
[----:B------:R-:W-:Y:S01]  /*169a0*/  PRMT R74, R72, 0x7610, R74 ;  /* 0x00007610484a7816 */ /* 0x000fe2000000004a */
[----:B------:R-:W-:Y:S01]  /*169b0*/  IMAD.MOV.U32 R42, RZ, RZ, R45 ;  /* 0x000000ffff2a7224 */ /* 0x000fe200078e002d */
[----:B------:R-:W-:-:S07]  /*169c0*/  PRMT R166, R167, 0x7632, R166 ;  /* 0x00007632a7a67816 */ /* 0x000fce00000000a6 */
.L_x_6730:
[----:B------:R-:W-:Y:S05]  /*169d0*/  BSYNC.RECONVERGENT B1 ;  /* 0x0000000000017941 */ /* 0x000fea0003800200 */
.L_x_6728:
        /* <DEDUP_REMOVED lines=11> */
.L_x_6732:
[----:B------:R-:W-:Y:S01]  /*16a90*/  IMAD.MOV.U32 R64, RZ, RZ, R73 ;  /* 0x000000ffff407224 */ /* 0x000fe200078e0049 */
[----:B------:R-:W-:Y:S01]  /*16aa0*/  PRMT R69, R69, 0x5410, R74 ;  /* 0x0000541045457816 */ /* 0x000fe2000000004a */
[----:B------:R-:W-:Y:S01]  /*16ab0*/  IMAD.MOV.U32 R45, RZ, RZ, R44 ;  /* 0x000000ffff2d7224 */ /* 0x000fe200078e002c */
[----:B------:R-:W-:-:S07]  /*16ac0*/  PRMT R167, R167, 0x5410, R167 ;  /* 0x00005410a7a77816 */ /* 0x000fce00000000a7 */
.L_x_6733:
[----:B------:R-:W-:Y:S05]  /*16ad0*/  BSYNC.RECONVERGENT B1 ;  /* 0x0000000000017941 */ /* 0x000fea0003800200 */
.L_x_6731:
        /* <DEDUP_REMOVED lines=11> */
.L_x_6735:
[----:B------:R-:W-:Y:S01]  /*16b90*/  IMAD.MOV.U32 R73, RZ, RZ, R64 ;  /* 0x000000ffff497224 */ /* 0x000fe200078e0040 */
[----:B------:R-:W-:Y:S01]  /*16ba0*/  PRMT R72, R72, 0x7610, R69 ;  /* 0x0000761048487816 */ /* 0x000fe20000000045 */
[----:B------:R-:W-:Y:S01]  /*16bb0*/  IMAD.MOV.U32 R44, RZ, RZ, R47 ;  /* 0x000000ffff2c7224 */ /* 0x000fe200078e002f */
[----:B------:R-:W-:-:S07]  /*16bc0*/  PRMT R167, R168, 0x7632, R167 ;  /* 0x00007632a8a77816 */ /* 0x000fce00000000a7 */
.L_x_6736:
[----:B------:R-:W-:Y:S05]  /*16bd0*/  BSYNC.RECONVERGENT B1 ;  /* 0x0000000000017941 */ /* 0x000fea0003800200 */
.L_x_6734:
        /* <DEDUP_REMOVED lines=11> */
.L_x_6738:
[----:B------:R-:W-:Y:S01]  /*16c90*/  IMAD.MOV.U32 R64, RZ, RZ, R73 ;  /* 0x000000ffff407224 */ /* 0x000fe200078e0049 */
[----:B------:R-:W-:Y:S01]  /*16ca0*/  PRMT R72, R72, 0x7632, R72 ;  /* 0x0000763248487816 */ /* 0x000fe20000000048 */
[----:B------:R-:W-:Y:S01]  /*16cb0*/  IMAD.MOV.U32 R47, RZ, RZ, R46 ;  /* 0x000000ffff2f7224 */ /* 0x000fe200078e002e */
[----:B------:R-:W-:-:S07]  /*16cc0*/  PRMT R168, R168, 0x5410, R168 ;  /* 0x00005410a8a87816 */ /* 0x000fce00000000a8 */
.L_x_6739:
[----:B------:R-:W-:Y:S05]  /*16cd0*/  BSYNC.RECONVERGENT B1 ;  /* 0x0000000000017941 */ /* 0x000fea0003800200 */
.L_x_6737:
        /* <DEDUP_REMOVED lines=11> */
.L_x_6741:
[----:B------:R-:W-:Y:S01]  /*16d90*/  IMAD.MOV.U32 R73, RZ, RZ, R64 ;  /* 0x000000ffff497224 */ /* 0x000fe200078e0040 */
[----:B------:R-:W-:Y:S01]  /*16da0*/  PRMT R74, R72, 0x7610, R74 ;  /* 0x00007610484a7816 */ /* 0x000fe2000000004a */
[----:B------:R-:W-:Y:S01]  /*16db0*/  IMAD.MOV.U32 R46, RZ, RZ, R49 ;  /* 0x000000ffff2e7224 */ /* 0x000fe200078e0031 */
[----:B------:R-:W-:-:S07]  /*16dc0*/  PRMT R168, R169, 0x7632, R168 ;  /* 0x00007632a9a87816 */ /* 0x000fce00000000a8 */
.L_x_6742:
[----:B------:R-:W-:Y:S05]  /*16dd0*/  BSYNC.RECONVERGENT B1 ;  /* 0x0000000000017941 */ /* 0x000fea0003800200 */
.L_x_6740:
        /* <DEDUP_REMOVED lines=11> */
.L_x_6744:
[----:B------:R-:W-:Y:S01]  /*16e90*/  IMAD.MOV.U32 R64, RZ, RZ, R73 ;  /* 0x000000ffff407224 */ /* 0x000fe200078e0049 */
[----:B------:R-:W-:Y:S01]  /*16ea0*/  PRMT R69, R69, 0x5410, R74 ;  /* 0x0000541045457816 */ /* 0x000fe2000000004a */
[----:B------:R-:W-:Y:S01]  /*16eb0*/  IMAD.MOV.U32 R49, RZ, RZ, R48 ;  /* 0x000000ffff317224 */ /* 0x000fe200078e0030 */
[----:B------:R-:W-:-:S07]  /*16ec0*/  PRMT R169, R169, 0x5410, R169 ;  /* 0x00005410a9a97816 */ /* 0x000fce00000000a9 */
.L_x_6745:
[----:B------:R-:W-:Y:S05]  /*16ed0*/  BSYNC.RECONVERGENT B1 ;  /* 0x0000000000017941 */ /* 0x000fea0003800200 */
.L_x_6743:
        /* <DEDUP_REMOVED lines=11> */
.L_x_6747:
[----:B------:R-:W-:Y:S01]  /*16f90*/  IMAD.MOV.U32 R73, RZ, RZ, R64 ;  /* 0x000000ffff497224 */ /* 0x000fe200078e0040 */
[----:B------:R-:W-:Y:S01]  /*16fa0*/  PRMT R72, R72, 0x7610, R69 ;  /* 0x0000761048487816 */ /* 0x000fe20000000045 */
[----:B------:R-:W-:Y:S01]  /*16fb0*/  IMAD.MOV.U32 R48, RZ, RZ, R51 ;  /* 0x000000ffff307224 */ /* 0x000fe200078e0033 */
[----:B------:R-:W-:-:S07]  /*16fc0*/  PRMT R169, R170, 0x7632, R169 ;  /* 0x00007632aaa97816 */ /* 0x000fce00000000a9 */
.L_x_6748:
[----:B------:R-:W-:Y:S05]  /*16fd0*/  BSYNC.RECONVERGENT B1 ;  /* 0x0000000000017941 */ /* 0x000fea0003800200 */
.L_x_6746:
        /* <DEDUP_REMOVED lines=11> */
.L_x_6750:
[----:B------:R-:W-:Y:S01]  /*17090*/  IMAD.MOV.U32 R64, RZ, RZ, R73 ;  /* 0x000000ffff407224 */ /* 0x000fe200078e0049 */
[----:B------:R-:W-:Y:S01]  /*170a0*/  PRMT R72, R72, 0x7632, R72 ;  /* 0x0000763248487816 */ /* 0x000fe20000000048 */
[----:B------:R-:W-:Y:S01]  /*170b0*/  IMAD.MOV.U32 R51, RZ, RZ, R50 ;  /* 0x000000ffff337224 */ /* 0x000fe200078e0032 */
[----:B------:R-:W-:-:S07]  /*170c0*/  PRMT R170, R170, 0x5410, R170 ;  /* 0x00005410aaaa7816 */ /* 0x000fce00000000aa */
.L_x_6751:
[----:B------:R-:W-:Y:S05]  /*170d0*/  BSYNC.RECONVERGENT B1 ;  /* 0x0000000000017941 */ /* 0x000fea0003800200 */
.L_x_6749:
        /* <DEDUP_REMOVED lines=11> */
.L_x_6753:
[----:B------:R-:W-:Y:S01]  /*17190*/  IMAD.MOV.U32 R73, RZ, RZ, R64 ;  /* 0x000000ffff497224 */ /* 0x000fe200078e0040 */
[----:B------:R-:W-:Y:S01]  /*171a0*/  PRMT R74, R72, 0x7610, R74 ;  /* 0x00007610484a7816 */ /* 0x000fe2000000004a */
[----:B------:R-:W-:Y:S01]  /*171b0*/  IMAD.MOV.U32 R50, RZ, RZ, R53 ;  /* 0x000000ffff327224 */ /* 0x000fe200078e0035 */
[----:B------:R-:W-:-:S07]  /*171c0*/  PRMT R170, R171, 0x7632, R170 ;  /* 0x00007632abaa7816 */ /* 0x000fce00000000aa */
.L_x_6754:
[----:B------:R-:W-:Y:S05]  /*171d0*/  BSYNC.RECONVERGENT B1 ;  /* 0x0000000000017941 */ /* 0x000fea0003800200 */
.L_x_6752:
        /* <DEDUP_REMOVED lines=11> */
.L_x_6756:
[----:B------:R-:W-:Y:S01]  /*17290*/  IMAD.MOV.U32 R64, RZ, RZ, R73 ;  /* 0x000000ffff407224 */ /* 0x000fe200078e0049 */
[----:B------:R-:W-:Y:S01]  /*172a0*/  PRMT R69, R69, 0x5410, R74 ;  /* 0x0000541045457816 */ /* 0x000fe2000000004a */
[----:B------:R-:W-:Y:S01]  /*172b0*/  IMAD.MOV.U32 R53, RZ, RZ, R52 ;  /* 0x000000ffff357224 */ /* 0x000fe200078e0034 */
[----:B------:R-:W-:-:S07]  /*172c0*/  PRMT R171, R171, 0x5410, R171 ;  /* 0x00005410abab7816 */ /* 0x000fce00000000ab */
.L_x_6757:
[----:B------:R-:W-:Y:S05]  /*172d0*/  BSYNC.RECONVERGENT B1 ;  /* 0x0000000000017941 */ /* 0x000fea0003800200 */
.L_x_6755:
        /* <DEDUP_REMOVED lines=11> */
.L_x_6759:
[----:B------:R-:W-:Y:S01]  /*17390*/  IMAD.MOV.U32 R73, RZ, RZ, R64 ;  /* 0x000000ffff497224 */ /* 0x000fe200078e0040 */
[----:B------:R-:W-:Y:S01]  /*173a0*/  PRMT R72, R72, 0x7610, R69 ;  /* 0x0000761048487816 */ /* 0x000fe20000000045 */
[----:B------:R-:W-:Y:S01]  /*173b0*/  IMAD.MOV.U32 R52, RZ, RZ, R55 ;  /* 0x000000ffff347224 */ /* 0x000fe200078e0037 */
[----:B------:R-:W-:-:S07]  /*173c0*/  PRMT R171, R172, 0x7632, R171 ;  /* 0x00007632acab7816 */ /* 0x000fce00000000ab */
.L_x_6760:
[----:B------:R-:W-:Y:S05]  /*173d0*/  BSYNC.RECONVERGENT B1 ;  /* 0x0000000000017941 */ /* 0x000fea0003800200 */
.L_x_6758:
        /* <DEDUP_REMOVED lines=11> */
.L_x_6762:
[----:B------:R-:W-:Y:S01]  /*17490*/  IMAD.MOV.U32 R64, RZ, RZ, R73 ;  /* 0x000000ffff407224 */ /* 0x000fe200078e0049 */
[----:B------:R-:W-:Y:S01]  /*174a0*/  PRMT R72, R72, 0x7632, R72 ;  /* 0x0000763248487816 */ /* 0x000fe20000000048 */
[----:B------:R-:W-:Y:S01]  /*174b0*/  IMAD.MOV.U32 R55, RZ, RZ, R54 ;  /* 0x000000ffff377224 */ /* 0x000fe200078e0036 */
[----:B------:R-:W-:-:S07]  /*174c0*/  PRMT R172, R172, 0x5410, R172 ;  /* 0x00005410acac7816 */ /* 0x000fce00000000ac */
.L_x_6763:
[----:B------:R-:W-:Y:S05]  /*174d0*/  BSYNC.RECONVERGENT B1 ;  /* 0x0000000000017941 */ /* 0x000fea0003800200 */
.L_x_6761:
        /* <DEDUP_REMOVED lines=11> */
.L_x_6765:
[----:B------:R-:W-:Y:S01]  /*17590*/  IMAD.MOV.U32 R73, RZ, RZ, R64 ;  /* 0x000000ffff497224 */ /* 0x000fe200078e0040 */
[----:B------:R-:W-:Y:S01]  /*175a0*/  PRMT R74, R72, 0x7610, R74 ;  /* 0x00007610484a7816 */ /* 0x000fe2000000004a */
[----:B------:R-:W-:Y:S01]  /*175b0*/  IMAD.MOV.U32 R54, RZ, RZ, R57 ;  /* 0x000000ffff367224 */ /* 0x000fe200078e0039 */
[----:B------:R-:W-:-:S07]  /*175c0*/  PRMT R172, R173, 0x7632, R172 ;  /* 0x00007632adac7816 */ /* 0x000fce00000000ac */
.L_x_6766:
[----:B------:R-:W-:Y:S05]  /*175d0*/  BSYNC.RECONVERGENT B1 ;  /* 0x0000000000017941 */ /* 0x000fea0003800200 */
.L_x_6764:
        /* <DEDUP_REMOVED lines=11> */
.L_x_6768:
[----:B------:R-:W-:Y:S01]  /*17690*/  IMAD.MOV.U32 R64, RZ, RZ, R73 ;  /* 0x000000ffff407224 */ /* 0x000fe200078e0049 */
[----:B------:R-:W-:Y:S01]  /*176a0*/  PRMT R69, R69, 0x5410, R74 ;  /* 0x0000541045457816 */ /* 0x000fe2000000004a */
[----:B------:R-:W-:Y:S01]  /*176b0*/  IMAD.MOV.U32 R57, RZ, RZ, R56 ;  /* 0x000000ffff397224 */ /* 0x000fe200078e0038 */
[----:B------:R-:W-:-:S07]  /*176c0*/  PRMT R173, R173, 0x5410, R173 ;  /* 0x00005410adad7816 */ /* 0x000fce00000000ad */
.L_x_6769:
[----:B------:R-:W-:Y:S05]  /*176d0*/  BSYNC.RECONVERGENT B1 ;  /* 0x0000000000017941 */ /* 0x000fea0003800200 */
.L_x_6767:
        /* <DEDUP_REMOVED lines=11> */
.L_x_6771:
[----:B------:R-:W-:Y:S01]  /*17790*/  IMAD.MOV.U32 R73, RZ, RZ, R64 ;  /* 0x000000ffff497224 */ /* 0x000fe200078e0040 */
[----:B------:R-:W-:Y:S01]  /*177a0*/  PRMT R72, R72, 0x7610, R69 ;  /* 0x0000761048487816 */ /* 0x000fe20000000045 */
[----:B------:R-:W-:Y:S01]  /*177b0*/  IMAD.MOV.U32 R56, RZ, RZ, R59 ;  /* 0x000000ffff387224 */ /* 0x000fe200078e003b */
[----:B------:R-:W-:-:S07]  /*177c0*/  PRMT R173, R174, 0x7632, R173 ;  /* 0x00007632aead7816 */ /* 0x000fce00000000ad */
.L_x_6772:
[----:B------:R-:W-:Y:S05]  /*177d0*/  BSYNC.RECONVERGENT B1 ;  /* 0x0000000000017941 */ /* 0x000fea0003800200 */
.L_x_6770:
        /* <DEDUP_REMOVED lines=11> */
.L_x_6774:
[----:B------:R-:W-:Y:S01]  /*17890*/  IMAD.MOV.U32 R64, RZ, RZ, R73 ;  /* 0x000000ffff407224 */ /* 0x000fe200078e0049 */
[----:B------:R-:W-:Y:S01]  /*178a0*/  PRMT R72, R72, 0x7632, R72 ;  /* 0x0000763248487816 */ /* 0x000fe20000000048 */
[----:B------:R-:W-:Y:S01]  /*178b0*/  IMAD.MOV.U32 R59, RZ, RZ, R58 ;  /* 0x000000ffff3b7224 */ /* 0x000fe200078e003a */
[----:B------:R-:W-:-:S07]  /*178c0*/  PRMT R174, R174, 0x5410, R174 ;  /* 0x00005410aeae7816 */ /* 0x000fce00000000ae */
.L_x_6775:
[----:B------:R-:W-:Y:S05]  /*178d0*/  BSYNC.RECONVERGENT B1 ;  /* 0x0000000000017941 */ /* 0x000fea0003800200 */
.L_x_6773:
        /* <DEDUP_REMOVED lines=11> */
.L_x_6777:
[----:B------:R-:W-:Y:S01]  /*17990*/  IMAD.MOV.U32 R73, RZ, RZ, R64 ;  /* 0x000000ffff497224 */ /* 0x000fe200078e0040 */
[----:B------:R-:W-:Y:S01]  /*179a0*/  PRMT R74, R72, 0x7610, R74 ;  /* 0x00007610484a7816 */ /* 0x000fe2000000004a */
[----:B------:R-:W-:Y:S01]  /*179b0*/  IMAD.MOV.U32 R58, RZ, RZ, R61 ;  /* 0x000000ffff3a7224 */ /* 0x000fe200078e003d */
[----:B------:R-:W-:-:S07]  /*179c0*/  PRMT R174, R175, 0x7632, R174 ;  /* 0x00007632afae7816 */ /* 0x000fce00000000ae */
.L_x_6778:
[----:B------:R-:W-:Y:S05]  /*179d0*/  BSYNC.RECONVERGENT B1 ;  /* 0x0000000000017941 */ /* 0x000fea0003800200 */
.L_x_6776:
        /* <DEDUP_REMOVED lines=11> */
.L_x_6780:
[----:B------:R-:W-:Y:S01]  /*17a90*/  IMAD.MOV.U32 R64, RZ, RZ, R73 ;  /* 0x000000ffff407224 */ /* 0x000fe200078e0049 */
[----:B------:R-:W-:Y:S01]  /*17aa0*/  PRMT R69, R69, 0x5410, R74 ;  /* 0x0000541045457816 */ /* 0x000fe2000000004a */
[----:B------:R-:W-:Y:S01]  /*17ab0*/  IMAD.MOV.U32 R61, RZ, RZ, R60 ;  /* 0x000000ffff3d7224 */ /* 0x000fe200078e003c */
[----:B------:R-:W-:-:S07]  /*17ac0*/  PRMT R175, R175, 0x5410, R175 ;  /* 0x00005410afaf7816 */ /* 0x000fce00000000af */
.L_x_6781:
[----:B------:R-:W-:Y:S05]  /*17ad0*/  BSYNC.RECONVERGENT B1 ;  /* 0x0000000000017941 */ /* 0x000fea0003800200 */
.L_x_6779:
        /* <DEDUP_REMOVED lines=11> */
.L_x_6783:
[----:B------:R-:W-:Y:S01]  /*17b90*/  IMAD.MOV.U32 R73, RZ, RZ, R64 ;  /* 0x000000ffff497224 */ /* 0x000fe200078e0040 */
[----:B------:R-:W-:Y:S01]  /*17ba0*/  PRMT R72, R72, 0x7610, R69 ;  /* 0x0000761048487816 */ /* 0x000fe20000000045 */
[----:B------:R-:W-:Y:S01]  /*17bb0*/  IMAD.MOV.U32 R60, RZ, RZ, R63 ;  /* 0x000000ffff3c7224 */ /* 0x000fe200078e003f */
[----:B------:R-:W-:-:S07]  /*17bc0*/  PRMT R175, R176, 0x7632, R175 ;  /* 0x00007632b0af7816 */ /* 0x000fce00000000af */
.L_x_6784:
[----:B------:R-:W-:Y:S05]  /*17bd0*/  BSYNC.RECONVERGENT B1 ;  /* 0x0000000000017941 */ /* 0x000fea0003800200 */
.L_x_6782:
        /* <DEDUP_REMOVED lines=11> */
.L_x_6786:
[----:B------:R-:W-:Y:S01]  /*17c90*/  IMAD.MOV.U32 R64, RZ, RZ, R73 ;  /* 0x000000ffff407224 */ /* 0x000fe200078e0049 */
[----:B------:R-:W-:Y:S01]  /*17ca0*/  PRMT R72, R72, 0x7632, R72 ;  /* 0x0000763248487816 */ /* 0x000fe20000000048 */
[----:B------:R-:W-:Y:S01]  /*17cb0*/  IMAD.MOV.U32 R63, RZ, RZ, R62 ;  /* 0x000000ffff3f7224 */ /* 0x000fe200078e003e */
[----:B------:R-:W-:-:S07]  /*17cc0*/  PRMT R176, R176, 0x5410, R176 ;  /* 0x00005410b0b07816 */ /* 0x000fce00000000b0 */
.L_x_6787:
[----:B------:R-:W-:Y:S05]  /*17cd0*/  BSYNC.RECONVERGENT B1 ;  /* 0x0000000000017941 */ /* 0x000fea0003800200 */
.L_x_6785:
        /* <DEDUP_REMOVED lines=11> */
.L_x_6789:
[----:B------:R-:W-:Y:S01]  /*17d90*/  IMAD.MOV.U32 R73, RZ, RZ, R64 ;  /* 0x000000ffff497224 */ /* 0x000fe200078e0040 */
[----:B------:R-:W-:Y:S01]  /*17da0*/  PRMT R74, R72, 0x7610, R74 ;  /* 0x00007610484a7816 */ /* 0x000fe2000000004a */
[----:B------:R-:W-:Y:S01]  /*17db0*/  IMAD.MOV.U32 R62, RZ, RZ, R65 ;  /* 0x000000ffff3e7224 */ /* 0x000fe200078e0041 */
[----:B------:R-:W-:-:S07]  /*17dc0*/  PRMT R176, R177, 0x7632, R176 ;  /* 0x00007632b1b07816 */ /* 0x000fce00000000b0 */
.L_x_6790:
[----:B------:R-:W-:Y:S05]  /*17dd0*/  BSYNC.RECONVERGENT B1 ;  /* 0x0000000000017941 */ /* 0x000fea0003800200 */
.L_x_6788:
        /* <DEDUP_REMOVED lines=10> */
.L_x_6792:
[C-C-:B------:R-:W-:Y:S01]  /*17e80*/  PRMT R177, R74.reuse, 0x5410, R69.reuse ;  /* 0x000054104ab17816 */ /* 0x140fe20000000045 */
[----:B------:R-:W-:Y:S01]  /*17e90*/  IMAD.MOV.U32 R65, RZ, RZ, R68 ;  /* 0x000000ffff417224 */ /* 0x000fe200078e0044 */
[----:B------:R-:W-:Y:S01]  /*17ea0*/  PRMT R69, R74, 0x7610, R69 ;  /* 0x000076104a457816 */ /* 0x000fe20000000045 */
[--C-:B------:R-:W-:Y:S02]  /*17eb0*/  IMAD.MOV.U32 R64, RZ, RZ, R73.reuse ;  /* 0x000000ffff407224 */ /* 0x100fe400078e0049 */
[----:B------:R-:W-:-:S07]  /*17ec0*/  IMAD.MOV.U32 R68, RZ, RZ, R73 ;  /* 0x000000ffff447224 */ /* 0x000fce00078e0049 */
.L_x_6793:
[----:B------:R-:W-:Y:S05]  /*17ed0*/  BSYNC.RECONVERGENT B1 ;  /* 0x0000000000017941 */ /* 0x000fea0003800200 */
.L_x_6791:
[----:B------:R-:W-:Y:S02]  /*17ee0*/  VIADD R71, R71, 0x4 ;  /* 0x0000000447477836 */ /* 0x000fe40000000000 */
[----:B------:R-:W-:Y:S01]  /*17ef0*/  VIADD R117, R117, 0x2 ;  /* 0x0000000275757836 */ /* 0x000fe20000000000 */
[----:B------:R-:W-:Y:S06]  /*17f00*/  @P2 BRA `(.L_x_6794) ;  /* 0xffffffc000102947 */ /* 0x000fec000383ffff */
.L_x_6604:
[----:B------:R-:W-:Y:S05]  /*17f10*/  BSYNC.RECONVERGENT B0 ;  /* 0x0000000000007941 */ /* 0x000fea0003800200 */
.L_x_6603:
        /* <DEDUP_REMOVED lines=164> */
.L_x_6986:
        /* <DEDUP_REMOVED lines=20> */
.L_x_6798:
[----:B------:R-:W-:Y:S01]  /*18aa0*/  IMAD.MOV.U32 R64, RZ, RZ, R3 ;  /* 0x000000ffff407224 */ /* 0x000fe200078e0003 */
[C---:B------:R-:W-:Y:S01]  /*18ab0*/  PRMT R72, R146.reuse, 0x7632, R72 ;  /* 0x0000763292487816 */ /* 0x040fe20000000048 */
[----:B------:R-:W-:Y:S01]  /*18ac0*/  IMAD.MOV.U32 R3, RZ, RZ, R2 ;  /* 0x000000ffff037224 */ /* 0x000fe200078e0002 */
[----:B------:R-:W-:-:S07]  /*18ad0*/  PRMT R146, R146, 0x5410, R146 ;  /* 0x0000541092927816 */ /* 0x000fce0000000092 */
.L_x_6799:
[----:B------:R-:W-:Y:S05]  /*18ae0*/  BSYNC.RECONVERGENT B1 ;  /* 0x0000000000017941 */ /* 0x000fea0003800200 */
.L_x_6797:
        /* <DEDUP_REMOVED lines=11> */
.L_x_6801:
[----:B------:R-:W-:Y:S01]  /*18ba0*/  IMAD.MOV.U32 R73, RZ, RZ, R64 ;  /* 0x000000ffff497224 */ /* 0x000fe200078e0040 */
[----:B------:R-:W-:Y:S01]  /*18bb0*/  PRMT R74, R72, 0x7610, R74 ;  /* 0x00007610484a7816 */ /* 0x000fe2000000004a */
[----:B------:R-:W-:Y:S01]  /*18bc0*/  IMAD.MOV.U32 R2, RZ, RZ, R5 ;  /* 0x000000ffff027224 */ /* 0x000fe200078e0005 */
[----:B------:R-:W-:-:S07]  /*18bd0*/  PRMT R146, R147, 0x7632, R146 ;  /* 0x0000763293927816 */ /* 0x000fce0000000092 */
.L_x_6802:
[----:B------:R-:W-:Y:S05]  /*18be0*/  BSYNC.RECONVERGENT B1 ;  /* 0x0000000000017941 */ /* 0x000fea0003800200 */
.L_x_6800:
        /* <DEDUP_REMOVED lines=11> */
.L_x_6804:
[----:B------:R-:W-:Y:S01]  /*18ca0*/  IMAD.MOV.U32 R64, RZ, RZ, R73 ;  /* 0x000000ffff407224 */ /* 0x000fe200078e0049 */
[----:B------:R-:W-:Y:S01]  /*18cb0*/  PRMT R69, R69, 0x5410, R74 ;  /* 0x0000541045457816 */ /* 0x000fe2000000004a */
[----:B------:R-:W-:Y:S01]  /*18cc0*/  IMAD.MOV.U32 R5, RZ, RZ, R4 ;  /* 0x000000ffff057224 */ /* 0x000fe200078e0004 */
[----:B------:R-:W-:-:S07]  /*18cd0*/  PRMT R147, R147, 0x5410, R147 ;  /* 0x0000541093937816 */ /* 0x000fce0000000093 */
.L_x_6805:
[----:B------:R-:W-:Y:S05]  /*18ce0*/  BSYNC.RECONVERGENT B1 ;  /* 0x0000000000017941 */ /* 0x000fea0003800200 */
.L_x_6803:
        /* <DEDUP_REMOVED lines=11> */
.L_x_6807:
[----:B------:R-:W-:Y:S01]  /*18da0*/  IMAD.MOV.U32 R73, RZ, RZ, R64 ;  /* 0x000000ffff497224 */ /* 0x000fe200078e0040 */
[----:B------:R-:W-:Y:S01]  /*18db0*/  PRMT R72, R72, 0x7610, R69 ;  /* 0x0000761048487816 */ /* 0x000fe20000000045 */
[----:B------:R-:W-:Y:S01]  /*18dc0*/  IMAD.MOV.U32 R4, RZ, RZ, R7 ;  /* 0x000000ffff047224 */ /* 0x000fe200078e0007 */
[----:B------:R-:W-:-:S07]  /*18dd0*/  PRMT R147, R148, 0x7632, R147 ;  /* 0x0000763294937816 */ /* 0x000fce0000000093 */
.L_x_6808:
[----:B------:R-:W-:Y:S05]  /*18de0*/  BSYNC.RECONVERGENT B1 ;  /* 0x0000000000017941 */ /* 0x000fea0003800200 */
.L_x_6806:
        /* <DEDUP_REMOVED lines=11> */
.L_x_6810:
[----:B------:R-:W-:Y:S01]  /*18ea0*/  IMAD.MOV.U32 R64, RZ, RZ, R73 ;  /* 0x000000ffff407224 */ /* 0x000fe200078e0049 */
[----:B------:R-:W-:Y:S01]  /*18eb0*/  PRMT R72, R72, 0x7632, R72 ;  /* 0x0000763248487816 */ /* 0x000fe20000000048 */
[----:B------:R-:W-:Y:S01]  /*18ec0*/  IMAD.MOV.U32 R7, RZ, RZ, R6 ;  /* 0x000000ffff077224 */ /* 0x000fe200078e0006 */
[----:B------:R-:W-:-:S07]  /*18ed0*/  PRMT R148, R148, 0x5410, R148 ;  /* 0x0000541094947816 */ /* 0x000fce0000000094 */
.L_x_6811:
[----:B------:R-:W-:Y:S05]  /*18ee0*/  BSYNC.RECONVERGENT B1 ;  /* 0x0000000000017941 */ /* 0x000fea0003800200 */
.L_x_6809:
        /* <DEDUP_REMOVED lines=11> */
.L_x_6813:
[----:B------:R-:W-:Y:S01]  /*18fa0*/  IMAD.MOV.U32 R73, RZ, RZ, R64 ;  /* 0x000000ffff497224 */ /* 0x000fe200078e0040 */
[----:B------:R-:W-:Y:S01]  /*18fb0*/  PRMT R74, R72, 0x7610, R74 ;  /* 0x00007610484a7816 */ /* 0x000fe2000000004a */
[----:B------:R-:W-:Y:S01]  /*18fc0*/  IMAD.MOV.U32 R6, RZ, RZ, R9 ;  /* 0x000000ffff067224 */ /* 0x000fe200078e0009 */
[----:B------:R-:W-:-:S07]  /*18fd0*/  PRMT R148, R149, 0x7632, R148 ;  /* 0x0000763295947816 */ /* 0x000fce0000000094 */
.L_x_6814:
[----:B------:R-:W-:Y:S05]  /*18fe0*/  BSYNC.RECONVERGENT B1 ;  /* 0x0000000000017941 */ /* 0x000fea0003800200 */
.L_x_6812:
        /* <DEDUP_REMOVED lines=11> */
.L_x_6816:
[----:B------:R-:W-:Y:S01]  /*190a0*/  IMAD.MOV.U32 R64, RZ, RZ, R73 ;  /* 0x000000ffff407224 */ /* 0x000fe200078e0049 */
[----:B------:R-:W-:Y:S01]  /*190b0*/  PRMT R69, R69, 0x5410, R74 ;  /* 0x0000541045457816 */ /* 0x000fe2000000004a */
[----:B------:R-:W-:Y:S01]  /*190c0*/  IMAD.MOV.U32 R9, RZ, RZ, R8 ;  /* 0x000000ffff097224 */ /* 0x000fe200078e0008 */
[----:B------:R-:W-:-:S07]  /*190d0*/  PRMT R149, R149, 0x5410, R149 ;  /* 0x0000541095957816 */ /* 0x000fce0000000095 */
.L_x_6817:
[----:B------:R-:W-:Y:S05]  /*190e0*/  BSYNC.RECONVERGENT B1 ;  /* 0x0000000000017941 */ /* 0x000fea0003800200 */
.L_x_6815:
        /* <DEDUP_REMOVED lines=11> */
.L_x_6819:
[----:B------:R-:W-:Y:S01]  /*191a0*/  IMAD.MOV.U32 R73, RZ, RZ, R64 ;  /* 0x000000ffff497224 */ /* 0x000fe200078e0040 */
[----:B------:R-:W-:Y:S01]  /*191b0*/  PRMT R72, R72, 0x7610, R69 ;  /* 0x0000761048487816 */ /* 0x000fe20000000045 */
[----:B------:R-:W-:Y:S01]  /*191c0*/  IMAD.MOV.U32 R8, RZ, RZ, R11 ;  /* 0x000000ffff087224 */ /* 0x000fe200078e000b */
[----:B------:R-:W-:-:S07]  /*191d0*/  PRMT R149, R150, 0x7632, R149 ;  /* 0x0000763296957816 */ /* 0x000fce0000000095 */
.L_x_6820:
[----:B------:R-:W-:Y:S05]  /*191e0*/  BSYNC.RECONVERGENT B1 ;  /* 0x0000000000017941 */ /* 0x000fea0003800200 */
.L_x_6818:
        /* <DEDUP_REMOVED lines=11> */
.L_x_6822:
[----:B------:R-:W-:Y:S01]  /*192a0*/  IMAD.MOV.U32 R64, RZ, RZ, R73 ;  /* 0x000000ffff407224 */ /* 0x000fe200078e0049 */
[----:B------:R-:W-:Y:S01]  /*192b0*/  PRMT R72, R72, 0x7632, R72 ;  /* 0x0000763248487816 */ /* 0x000fe20000000048 */
[----:B------:R-:W-:Y:S01]  /*192c0*/  IMAD.MOV.U32 R11, RZ, RZ, R10 ;  /* 0x000000ffff0b7224 */ /* 0x000fe200078e000a */
[----:B------:R-:W-:-:S07]  /*192d0*/  PRMT R150, R150, 0x5410, R150 ;  /* 0x0000541096967816 */ /* 0x000fce0000000096 */
.L_x_6823:
[----:B------:R-:W-:Y:S05]  /*192e0*/  BSYNC.RECONVERGENT B1 ;  /* 0x0000000000017941 */ /* 0x000fea0003800200 */
.L_x_6821:
        /* <DEDUP_REMOVED lines=11> */
.L_x_6825:
[----:B------:R-:W-:Y:S01]  /*193a0*/  IMAD.MOV.U32 R73, RZ, RZ, R64 ;  /* 0x000000ffff497224 */ /* 0x000fe200078e0040 */
[----:B------:R-:W-:Y:S01]  /*193b0*/  PRMT R74, R72, 0x7610, R74 ;  /* 0x00007610484a7816 */ /* 0x000fe2000000004a */
[----:B------:R-:W-:Y:S01]  /*193c0*/  IMAD.MOV.U32 R10, RZ, RZ, R13 ;  /* 0x000000ffff0a7224 */ /* 0x000fe200078e000d */
[----:B------:R-:W-:-:S07]  /*193d0*/  PRMT R150, R151, 0x7632, R150 ;  /* 0x0000763297967816 */ /* 0x000fce0000000096 */
.L_x_6826:
[----:B------:R-:W-:Y:S05]  /*193e0*/  BSYNC.RECONVERGENT B1 ;  /* 0x0000000000017941 */ /* 0x000fea0003800200 */
.L_x_6824:
        /* <DEDUP_REMOVED lines=11> */
.L_x_6828:
[----:B------:R-:W-:Y:S01]  /*194a0*/  IMAD.MOV.U32 R64, RZ, RZ, R73 ;  /* 0x000000ffff407224 */ /* 0x000fe200078e0049 */
[----:B------:R-:W-:Y:S01]  /*194b0*/  PRMT R69, R69, 0x5410, R74 ;  /* 0x0000541045457816 */ /* 0x000fe2000000004a */
[----:B------:R-:W-:Y:S01]  /*194c0*/  IMAD.MOV.U32 R13, RZ, RZ, R12 ;  /* 0x000000ffff0d7224 */ /* 0x000fe200078e000c */
[----:B------:R-:W-:-:S07]  /*194d0*/  PRMT R151, R151, 0x5410, R151 ;  /* 0x0000541097977816 */ /* 0x000fce0000000097 */
.L_x_6829:
[----:B------:R-:W-:Y:S05]  /*194e0*/  BSYNC.RECONVERGENT B1 ;  /* 0x0000000000017941 */ /* 0x000fea0003800200 */
.L_x_6827:
        /* <DEDUP_REMOVED lines=11> */
.L_x_6831:
[----:B------:R-:W-:Y:S01]  /*195a0*/  IMAD.MOV.U32 R73, RZ, RZ, R64 ;  /* 0x000000ffff497224 */ /* 0x000fe200078e0040 */
[----:B------:R-:W-:Y:S01]  /*195b0*/  PRMT R72, R72, 0x7610, R69 ;  /* 0x0000761048487816 */ /* 0x000fe20000000045 */
[----:B------:R-:W-:Y:S01]  /*195c0*/  IMAD.MOV.U32 R12, RZ, RZ, R15 ;  /* 0x000000ffff0c7224 */ /* 0x000fe200078e000f */
[----:B------:R-:W-:-:S07]  /*195d0*/  PRMT R151, R152, 0x7632, R151 ;  /* 0x0000763298977816 */ /* 0x000fce0000000097 */
.L_x_6832:
[----:B------:R-:W-:Y:S05]  /*195e0*/  BSYNC.RECONVERGENT B1 ;  /* 0x0000000000017941 */ /* 0x000fea0003800200 */
.L_x_6830:
        /* <DEDUP_REMOVED lines=11> */
.L_x_6834:
[----:B------:R-:W-:Y:S01]  /*196a0*/  IMAD.MOV.U32 R64, RZ, RZ, R73 ;  /* 0x000000ffff407224 */ /* 0x000fe200078e0049 */
[----:B------:R-:W-:Y:S01]  /*196b0*/  PRMT R72, R72, 0x7632, R72 ;  /* 0x0000763248487816 */ /* 0x000fe20000000048 */
[----:B------:R-:W-:Y:S01]  /*196c0*/  IMAD.MOV.U32 R15, RZ, RZ, R14 ;  /* 0x000000ffff0f7224 */ /* 0x000fe200078e000e */
[----:B------:R-:W-:-:S07]  /*196d0*/  PRMT R152, R152, 0x5410, R152 ;  /* 0x0000541098987816 */ /* 0x000fce0000000098 */
.L_x_6835:
[----:B------:R-:W-:Y:S05]  /*196e0*/  BSYNC.RECONVERGENT B1 ;  /* 0x0000000000017941 */ /* 0x000fea0003800200 */
.L_x_6833:
        /* <DEDUP_REMOVED lines=11> */
.L_x_6837:
[----:B------:R-:W-:Y:S01]  /*197a0*/  IMAD.MOV.U32 R73, RZ, RZ, R64 ;  /* 0x000000ffff497224 */ /* 0x000fe200078e0040 */
[----:B------:R-:W-:Y:S01]  /*197b0*/  PRMT R74, R72, 0x7610, R74 ;  /* 0x00007610484a7816 */ /* 0x000fe2000000004a */
[----:B------:R-:W-:Y:S01]  /*197c0*/  IMAD.MOV.U32 R14, RZ, RZ, R17 ;  /* 0x000000ffff0e7224 */ /* 0x000fe200078e0011 */
[----:B------:R-:W-:-:S07]  /*197d0*/  PRMT R152, R153, 0x7632, R152 ;  /* 0x0000763299987816 */ /* 0x000fce0000000098 */
.L_x_6838:
[----:B------:R-:W-:Y:S05]  /*197e0*/  BSYNC.RECONVERGENT B1 ;  /* 0x0000000000017941 */ /* 0x000fea0003800200 */
.L_x_6836:
        /* <DEDUP_REMOVED lines=11> */
.L_x_6840:
[----:B------:R-:W-:Y:S01]  /*198a0*/  IMAD.MOV.U32 R64, RZ, RZ, R73 ;  /* 0x000000ffff407224 */ /* 0x000fe200078e0049 */
[----:B------:R-:W-:Y:S01]  /*198b0*/  PRMT R69, R69, 0x5410, R74 ;  /* 0x0000541045457816 */ /* 0x000fe2000000004a */
[----:B------:R-:W-:Y:S01]  /*198c0*/  IMAD.MOV.U32 R17, RZ, RZ, R16 ;  /* 0x000000ffff117224 */ /* 0x000fe200078e0010 */
[----:B------:R-:W-:-:S07]  /*198d0*/  PRMT R153, R153, 0x5410, R153 ;  /* 0x0000541099997816 */ /* 0x000fce0000000099 */
.L_x_6841:
[----:B------:R-:W-:Y:S05]  /*198e0*/  BSYNC.RECONVERGENT B1 ;  /* 0x0000000000017941 */ /* 0x000fea0003800200 */
.L_x_6839:
        /* <DEDUP_REMOVED lines=11> */
.L_x_6843:
[----:B------:R-:W-:Y:S01]  /*199a0*/  IMAD.MOV.U32 R73, RZ, RZ, R64 ;  /* 0x000000ffff497224 */ /* 0x000fe200078e0040 */
[----:B------:R-:W-:Y:S01]  /*199b0*/  PRMT R72, R72, 0x7610, R69 ;  /* 0x0000761048487816 */ /* 0x000fe20000000045 */
[----:B------:R-:W-:Y:S01]  /*199c0*/  IMAD.MOV.U32 R16, RZ, RZ, R19 ;  /* 0x000000ffff107224 */ /* 0x000fe200078e0013 */
[----:B------:R-:W-:-:S07]  /*199d0*/  PRMT R153, R154, 0x7632, R153 ;  /* 0x000076329a997816 */ /* 0x000fce0000000099 */
.L_x_6844:
[----:B------:R-:W-:Y:S05]  /*199e0*/  BSYNC.RECONVERGENT B1 ;  /* 0x0000000000017941 */ /* 0x000fea0003800200 */
.L_x_6842:
        /* <DEDUP_REMOVED lines=11> */
.L_x_6846:
[----:B------:R-:W-:Y:S01]  /*19aa0*/  IMAD.MOV.U32 R64, RZ, RZ, R73 ;  /* 0x000000ffff407224 */ /* 0x000fe200078e0049 */
[----:B------:R-:W-:Y:S01]  /*19ab0*/  PRMT R72, R72, 0x7632, R72 ;  /* 0x0000763248487816 */ /* 0x000fe20000000048 */
[----:B------:R-:W-:Y:S01]  /*19ac0*/  IMAD.MOV.U32 R19, RZ, RZ, R18 ;  /* 0x000000ffff137224 */ /* 0x000fe200078e0012 */
[----:B------:R-:W-:-:S07]  /*19ad0*/  PRMT R154, R154, 0x5410, R154 ;  /* 0x000054109a9a7816 */ /* 0x000fce000000009a */
.L_x_6847:
[----:B------:R-:W-:Y:S05]  /*19ae0*/  BSYNC.RECONVERGENT B1 ;  /* 0x0000000000017941 */ /* 0x000fea0003800200 */
.L_x_6845:
        /* <DEDUP_REMOVED lines=11> */
.L_x_6849:
[----:B------:R-:W-:Y:S01]  /*19ba0*/  IMAD.MOV.U32 R73, RZ, RZ, R64 ;  /* 0x000000ffff497224 */ /* 0x000fe200078e0040 */
[----:B------:R-:W-:Y:S01]  /*19bb0*/  PRMT R74, R72, 0x7610, R74 ;  /* 0x00007610484a7816 */ /* 0x000fe2000000004a */
[----:B------:R-:W-:Y:S01]  /*19bc0*/  IMAD.MOV.U32 R18, RZ, RZ, R21 ;  /* 0x000000ffff127224 */ /* 0x000fe200078e0015 */
[----:B------:R-:W-:-:S07]  /*19bd0*/  PRMT R154, R155, 0x7632, R154 ;  /* 0x000076329b9a7816 */ /* 0x000fce000000009a */
.L_x_6850:
[----:B------:R-:W-:Y:S05]  /*19be0*/  BSYNC.RECONVERGENT B1 ;  /* 0x0000000000017941 */ /* 0x000fea0003800200 */
.L_x_6848:
        /* <DEDUP_REMOVED lines=11> */
.L_x_6852:
[----:B------:R-:W-:Y:S01]  /*19ca0*/  IMAD.MOV.U32 R64, RZ, RZ, R73 ;  /* 0x000000ffff407224 */ /* 0x000fe200078e0049 */
[----:B------:R-:W-:Y:S01]  /*19cb0*/  PRMT R69, R69, 0x5410, R74 ;  /* 0x0000541045457816 */ /* 0x000fe2000000004a */
[----:B------:R-:W-:Y:S01]  /*19cc0*/  IMAD.MOV.U32 R21, RZ, RZ, R20 ;  /* 0x000000ffff157224 */ /* 0x000fe200078e0014 */
[----:B------:R-:W-:-:S07]  /*19cd0*/  PRMT R155, R155, 0x5410, R155 ;  /* 0x000054109b9b7816 */ /* 0x000fce000000009b */
.L_x_6853:
[----:B------:R-:W-:Y:S05]  /*19ce0*/  BSYNC.RECONVERGENT B1 ;  /* 0x0000000000017941 */ /* 0x000fea0003800200 */
.L_x_6851:
        /* <DEDUP_REMOVED lines=11> */
.L_x_6855:
[----:B------:R-:W-:Y:S01]  /*19da0*/  IMAD.MOV.U32 R73, RZ, RZ, R64 ;  /* 0x000000ffff497224 */ /* 0x000fe200078e0040 */
[----:B------:R-:W-:Y:S01]  /*19db0*/  PRMT R72, R72, 0x7610, R69 ;  /* 0x0000761048487816 */ /* 0x000fe20000000045 */
[----:B------:R-:W-:Y:S01]  /*19dc0*/  IMAD.MOV.U32 R20, RZ, RZ, R23 ;  /* 0x000000ffff147224 */ /* 0x000fe200078e0017 */
[----:B------:R-:W-:-:S07]  /*19dd0*/  PRMT R155, R156, 0x7632, R155 ;  /* 0x000076329c9b7816 */ /* 0x000fce000000009b */
.L_x_6856:
[----:B------:R-:W-:Y:S05]  /*19de0*/  BSYNC.RECONVERGENT B1 ;  /* 0x0000000000017941 */ /* 0x000fea0003800200 */
.L_x_6854:
        /* <DEDUP_REMOVED lines=11> */
.L_x_6858:
[----:B------:R-:W-:Y:S01]  /*19ea0*/  IMAD.MOV.U32 R64, RZ, RZ, R73 ;  /* 0x000000ffff407224 */ /* 0x000fe200078e0049 */
[----:B------:R-:W-:Y:S01]  /*19eb0*/  PRMT R72, R72, 0x7632, R72 ;  /* 0x0000763248487816 */ /* 0x000fe20000000048 */
[----:B------:R-:W-:Y:S01]  /*19ec0*/  IMAD.MOV.U32 R23, RZ, RZ, R22 ;  /* 0x000000ffff177224 */ /* 0x000fe200078e0016 */
[----:B------:R-:W-:-:S07]  /*19ed0*/  PRMT R156, R156, 0x5410, R156 ;  /* 0x000054109c9c7816 */ /* 0x000fce000000009c */
.L_x_6859:
[----:B------:R-:W-:Y:S05]  /*19ee0*/  BSYNC.RECONVERGENT B1 ;  /* 0x0000000000017941 */ /* 0x000fea0003800200 */
.L_x_6857:
        /* <DEDUP_REMOVED lines=11> */
.L_x_6861:
[----:B------:R-:W-:Y:S01]  /*19fa0*/  IMAD.MOV.U32 R73, RZ, RZ, R64 ;  /* 0x000000ffff497224 */ /* 0x000fe200078e0040 */
[----:B------:R-:W-:Y:S01]  /*19fb0*/  PRMT R74, R72, 0x7610, R74 ;  /* 0x00007610484a7816 */ /* 0x000fe2000000004a */
[----:B------:R-:W-:Y:S01]  /*19fc0*/  IMAD.MOV.U32 R22, RZ, RZ, R25 ;  /* 0x000000ffff167224 */ /* 0x000fe200078e0019 */
[----:B------:R-:W-:-:S07]  /*19fd0*/  PRMT R156, R157, 0x7632, R156 ;  /* 0x000076329d9c7816 */ /* 0x000fce000000009c */
.L_x_6862:
[----:B------:R-:W-:Y:S05]  /*19fe0*/  BSYNC.RECONVERGENT B1 ;  /* 0x0000000000017941 */ /* 0x000fea0003800200 */
.L_x_6860:
        /* <DEDUP_REMOVED lines=11> */
.L_x_6864:
[----:B------:R-:W-:Y:S01]  /*1a0a0*/  IMAD.MOV.U32 R64, RZ, RZ, R73 ;  /* 0x000000ffff407224 */ /* 0x000fe200078e0049 */
[----:B------:R-:W-:Y:S01]  /*1a0b0*/  PRMT R69, R69, 0x5410, R74 ;  /* 0x0000541045457816 */ /* 0x000fe2000000004a */
[----:B------:R-:W-:Y:S01]  /*1a0c0*/  IMAD.MOV.U32 R25, RZ, RZ, R24 ;  /* 0x000000ffff197224 */ /* 0x000fe200078e0018 */
[----:B------:R-:W-:-:S07]  /*1a0d0*/  PRMT R157, R157, 0x5410, R157 ;  /* 0x000054109d9d7816 */ /* 0x000fce000000009d */
.L_x_6865:
[----:B------:R-:W-:Y:S05]  /*1a0e0*/  BSYNC.RECONVERGENT B1 ;  /* 0x0000000000017941 */ /* 0x000fea0003800200 */
.L_x_6863:
        /* <DEDUP_REMOVED lines=11> */
.L_x_6867:
[----:B------:R-:W-:Y:S01]  /*1a1a0*/  IMAD.MOV.U32 R73, RZ, RZ, R64 ;  /* 0x000000ffff497224 */ /* 0x000fe200078e0040 */
[----:B------:R-:W-:Y:S01]  /*1a1b0*/  PRMT R72, R72, 0x7610, R69 ;  /* 0x0000761048487816 */ /* 0x000fe20000000045 */
[----:B------:R-:W-:Y:S01]  /*1a1c0*/  IMAD.MOV.U32 R24, RZ, RZ, R27 ;  /* 0x000000ffff187224 */ /* 0x000fe200078e001b */
[----:B------:R-:W-:-:S07]  /*1a1d0*/  PRMT R157, R158, 0x7632, R157 ;  /* 0x000076329e9d7816 */ /* 0x000fce000000009d */
.L_x_6868:
[----:B------:R-:W-:Y:S05]  /*1a1e0*/  BSYNC.RECONVERGENT B1 ;  /* 0x0000000000017941 */ /* 0x000fea0003800200 */
.L_x_6866:
        /* <DEDUP_REMOVED lines=11> */
.L_x_6870:
[----:B------:R-:W-:Y:S01]  /*1a2a0*/  IMAD.MOV.U32 R64, RZ, RZ, R73 ;  /* 0x000000ffff407224 */ /* 0x000fe200078e0049 */
[----:B------:R-:W-:Y:S01]  /*1a2b0*/  PRMT R72, R72, 0x7632, R72 ;  /* 0x0000763248487816 */ /* 0x000fe20000000048 */
[----:B------:R-:W-:Y:S01]  /*1a2c0*/  IMAD.MOV.U32 R27, RZ, RZ, R26 ;  /* 0x000000ffff1b7224 */ /* 0x000fe200078e001a */
[----:B------:R-:W-:-:S07]  /*1a2d0*/  PRMT R158, R158, 0x5410, R158 ;  /* 0x000054109e9e7816 */ /* 0x000fce000000009e */
.L_x_6871:
[----:B------:R-:W-:Y:S05]  /*1a2e0*/  BSYNC.RECONVERGENT B1 ;  /* 0x0000000000017941 */ /* 0x000fea0003800200 */
.L_x_6869:
        /* <DEDUP_REMOVED lines=11> */
.L_x_6873:
[----:B------:R-:W-:Y:S01]  /*1a3a0*/  IMAD.MOV.U32 R73, RZ, RZ, R64 ;  /* 0x000000ffff497224 */ /* 0x000fe200078e0040 */
[----:B------:R-:W-:Y:S01]  /*1a3b0*/  PRMT R74, R72, 0x7610, R74 ;  /* 0x00007610484a7816 */ /* 0x000fe2000000004a */
[----:B------:R-:W-:Y:S01]  /*1a3c0*/  IMAD.MOV.U32 R26, RZ, RZ, R29 ;  /* 0x000000ffff1a7224 */ /* 0x000fe200078e001d */
[----:B------:R-:W-:-:S07]  /*1a3d0*/  PRMT R158, R159, 0x7632, R158 ;  /* 0x000076329f9e7816 */ /* 0x000fce000000009e */
.L_x_6874:
[----:B------:R-:W-:Y:S05]  /*1a3e0*/  BSYNC.RECONVERGENT B1 ;  /* 0x0000000000017941 */ /* 0x000fea0003800200 */
.L_x_6872:
        /* <DEDUP_REMOVED lines=11> */
.L_x_6876:
[----:B------:R-:W-:Y:S01]  /*1a4a0*/  IMAD.MOV.U32 R64, RZ, RZ, R73 ;  /* 0x000000ffff407224 */ /* 0x000fe200078e0049 */
[----:B------:R-:W-:Y:S01]  /*1a4b0*/  PRMT R69, R69, 0x5410, R74 ;  /* 0x0000541045457816 */ /* 0x000fe2000000004a */
[----:B------:R-:W-:Y:S01]  /*1a4c0*/  IMAD.MOV.U32 R29, RZ, RZ, R28 ;  /* 0x000000ffff1d7224 */ /* 0x000fe200078e001c */
[----:B------:R-:W-:-:S07]  /*1a4d0*/  PRMT R159, R159, 0x5410, R159 ;  /* 0x000054109f9f7816 */ /* 0x000fce000000009f */
.L_x_6877:
[----:B------:R-:W-:Y:S05]  /*1a4e0*/  BSYNC.RECONVERGENT B1 ;  /* 0x0000000000017941 */ /* 0x000fea0003800200 */
.L_x_6875:
        /* <DEDUP_REMOVED lines=11> */
.L_x_6879:
[----:B------:R-:W-:Y:S01]  /*1a5a0*/  IMAD.MOV.U32 R73, RZ, RZ, R64 ;  /* 0x000000ffff497224 */ /* 0x000fe200078e0040 */
[----:B------:R-:W-:Y:S01]  /*1a5b0*/  PRMT R72, R72, 0x7610, R69 ;  /* 0x0000761048487816 */ /* 0x000fe20000000045 */
[----:B------:R-:W-:Y:S01]  /*1a5c0*/  IMAD.MOV.U32 R28, RZ, RZ, R31 ;  /* 0x000000ffff1c7224 */ /* 0x000fe200078e001f */
[----:B------:R-:W-:-:S07]  /*1a5d0*/  PRMT R159, R160, 0x7632, R159 ;  /* 0x00007632a09f7816 */ /* 0x000fce000000009f */
.L_x_6880:
[----:B------:R-:W-:Y:S05]  /*1a5e0*/  BSYNC.RECONVERGENT B1 ;  /* 0x0000000000017941 */ /* 0x000fea0003800200 */
.L_x_6878:
        /* <DEDUP_REMOVED lines=11> */
.L_x_6882:
[----:B------:R-:W-:Y:S01]  /*1a6a0*/  IMAD.MOV.U32 R64, RZ, RZ, R73 ;  /* 0x000000ffff407224 */ /* 0x000fe200078e0049 */
[----:B------:R-:W-:Y:S01]  /*1a6b0*/  PRMT R72, R72, 0x7632, R72 ;  /* 0x0000763248487816 */ /* 0x000fe20000000048 */
[----:B------:R-:W-:Y:S01]  /*1a6c0*/  IMAD.MOV.U32 R31, RZ, RZ, R30 ;  /* 0x000000ffff1f7224 */ /* 0x000fe200078e001e */
[----:B------:R-:W-:-:S07]  /*1a6d0*/  PRMT R160, R160, 0x5410, R160 ;  /* 0x00005410a0a07816 */ /* 0x000fce00000000a0 */
.L_x_6883:
[----:B------:R-:W-:Y:S05]  /*1a6e0*/  BSYNC.RECONVERGENT B1 ;  /* 0x0000000000017941 */ /* 0x000fea0003800200 */
.L_x_6881:
        /* <DEDUP_REMOVED lines=11> */
.L_x_6885:
[----:B------:R-:W-:Y:S01]  /*1a7a0*/  IMAD.MOV.U32 R73, RZ, RZ, R64 ;  /* 0x000000ffff497224 */ /* 0x000fe200078e0040 */
[----:B------:R-:W-:Y:S01]  /*1a7b0*/  PRMT R74, R72, 0x7610, R74 ;  /* 0x00007610484a7816 */ /* 0x000fe2000000004a */
[----:B------:R-:W-:Y:S01]  /*1a7c0*/  IMAD.MOV.U32 R30, RZ, RZ, R33 ;  /* 0x000000ffff1e7224 */ /* 0x000fe200078e0021 */
[----:B------:R-:W-:-:S07]  /*1a7d0*/  PRMT R160, R161, 0x7632, R160 ;  /* 0x00007632a1a07816 */ /* 0x000fce00000000a0 */
.L_x_6886:
[----:B------:R-:W-:Y:S05]  /*1a7e0*/  BSYNC.RECONVERGENT B1 ;  /* 0x0000000000017941 */ /* 0x000fea0003800200 */
.L_x_6884:
        /* <DEDUP_REMOVED lines=11> */
.L_x_6888:
[----:B------:R-:W-:Y:S01]  /*1a8a0*/  IMAD.MOV.U32 R64, RZ, RZ, R73 ;  /* 0x000000ffff407224 */ /* 0x000fe200078e0049 */
[----:B------:R-:W-:Y:S01]  /*1a8b0*/  PRMT R69, R69, 0x5410, R74 ;  /* 0x0000541045457816 */ /* 0x000fe2000000004a */
[----:B------:R-:W-:Y:S01]  /*1a8c0*/  IMAD.MOV.U32 R33, RZ, RZ, R32 ;  /* 0x000000ffff217224 */ /* 0x000fe200078e0020 */
[----:B------:R-:W-:-:S07]  /*1a8d0*/  PRMT R161, R161, 0x5410, R161 ;  /* 0x00005410a1a17816 */ /* 0x000fce00000000a1 */
.L_x_6889:
[----:B------:R-:W-:Y:S05]  /*1a8e0*/  BSYNC.RECONVERGENT B1 ;  /* 0x0000000000017941 */ /* 0x000fea0003800200 */
.L_x_6887:
        /* <DEDUP_REMOVED lines=11> */
.L_x_6891:
[----:B------:R-:W-:Y:S01]  /*1a9a0*/  IMAD.MOV.U32 R73, RZ, RZ, R64 ;  /* 0x000000ffff497224 */ /* 0x000fe200078e0040 */
[----:B------:R-:W-:Y:S01]  /*1a9b0*/  PRMT R72, R72, 0x7610, R69 ;  /* 0x0000761048487816 */ /* 0x000fe20000000045 */
[----:B------:R-:W-:Y:S01]  /*1a9c0*/  IMAD.MOV.U32 R32, RZ, RZ, R35 ;  /* 0x000000ffff207224 */ /* 0x000fe200078e0023 */
[----:B------:R-:W-:-:S07]  /*1a9d0*/  PRMT R161, R162, 0x7632, R161 ;  /* 0x00007632a2a17816 */ /* 0x000fce00000000a1 */
.L_x_6892:
[----:B------:R-:W-:Y:S05]  /*1a9e0*/  BSYNC.RECONVERGENT B1 ;  /* 0x0000000000017941 */ /* 0x000fea0003800200 */
.L_x_6890:
        /* <DEDUP_REMOVED lines=11> */
.L_x_6894:
[----:B------:R-:W-:Y:S01]  /*1aaa0*/  IMAD.MOV.U32 R64, RZ, RZ, R73 ;  /* 0x000000ffff407224 */ /* 0x000fe200078e0049 */
[----:B------:R-:W-:Y:S01]  /*1aab0*/  PRMT R72, R72, 0x7632, R72 ;  /* 0x0000763248487816 */ /* 0x000fe20000000048 */
[----:B------:R-:W-:Y:S01]  /*1aac0*/  IMAD.MOV.U32 R35, RZ, RZ, R34 ;  /* 0x000000ffff237224 */ /* 0x000fe200078e0022 */
[----:B------:R-:W-:-:S07]  /*1aad0*/  PRMT R162, R162, 0x5410, R162 ;  /* 0x00005410a2a27816 */ /* 0x000fce00000000a2 */
.L_x_6895:
[----:B------:R-:W-:Y:S05]  /*1aae0*/  BSYNC.RECONVERGENT B1 ;  /* 0x0000000000017941 */ /* 0x000fea0003800200 */
.L_x_6893:
        /* <DEDUP_REMOVED lines=11> */
.L_x_6897:
[----:B------:R-:W-:Y:S01]  /*1aba0*/  IMAD.MOV.U32 R73, RZ, RZ, R64 ;  /* 0x000000ffff497224 */ /* 0x000fe200078e0040 */
[----:B------:R-:W-:Y:S01]  /*1abb0*/  PRMT R74, R72, 0x7610, R74 ;  /* 0x00007610484a7816 */ /* 0x000fe2000000004a */
[----:B------:R-:W-:Y:S01]  /*1abc0*/  IMAD.MOV.U32 R34, RZ, RZ, R37 ;  /* 0x000000ffff227224 */ /* 0x000fe200078e0025 */
[----:B------:R-:W-:-:S07]  /*1abd0*/  PRMT R162, R163, 0x7632, R162 ;  /* 0x00007632a3a27816 */ /* 0x000fce00000000a2 */
.L_x_6898:
[----:B------:R-:W-:Y:S05]  /*1abe0*/  BSYNC.RECONVERGENT B1 ;  /* 0x0000000000017941 */ /* 0x000fea0003800200 */
.L_x_6896:
        /* <DEDUP_REMOVED lines=11> */
.L_x_6900:
[----:B------:R-:W-:Y:S01]  /*1aca0*/  IMAD.MOV.U32 R64, RZ, RZ, R73 ;  /* 0x000000ffff407224 */ /* 0x000fe200078e0049 */
[----:B------:R-:W-:Y:S01]  /*1acb0*/  PRMT R69, R69, 0x5410, R74 ;  /* 0x0000541045457816 */ /* 0x000fe2000000004a */
[----:B------:R-:W-:Y:S01]  /*1acc0*/  IMAD.MOV.U32 R37, RZ, RZ, R36 ;  /* 0x000000ffff257224 */ /* 0x000fe200078e0024 */
[----:B------:R-:W-:-:S07]  /*1acd0*/  PRMT R163, R163, 0x5410, R163 ;  /* 0x00005410a3a37816 */ /* 0x000fce00000000a3 */
.L_x_6901:
[----:B------:R-:W-:Y:S05]  /*1ace0*/  BSYNC.RECONVERGENT B1 ;  /* 0x0000000000017941 */ /* 0x000fea0003800200 */
.L_x_6899:
        /* <DEDUP_REMOVED lines=11> */
.L_x_6903:
[----:B------:R-:W-:Y:S01]  /*1ada0*/  IMAD.MOV.U32 R73, RZ, RZ, R64 ;  /* 0x000000ffff497224 */ /* 0x000fe200078e0040 */
[----:B------:R-:W-:Y:S01]  /*1adb0*/  PRMT R72, R72, 0x7610, R69 ;  /* 0x0000761048487816 */ /* 0x000fe20000000045 */
[----:B------:R-:W-:Y:S01]  /*1adc0*/  IMAD.MOV.U32 R36, RZ, RZ, R39 ;  /* 0x000000ffff247224 */ /* 0x000fe200078e0027 */
[----:B------:R-:W-:-:S07]  /*1add0*/  PRMT R163, R164, 0x7632, R163 ;  /* 0x00007632a4a37816 */ /* 0x000fce00000000a3 */
.L_x_6904:
[----:B------:R-:W-:Y:S05]  /*1ade0*/  BSYNC.RECONVERGENT B1 ;  /* 0x0000000000017941 */ /* 0x000fea0003800200 */
.L_x_6902:
        /* <DEDUP_REMOVED lines=11> */
.L_x_6906:
[----:B------:R-:W-:Y:S01]  /*1aea0*/  IMAD.MOV.U32 R64, RZ, RZ, R73 ;  /* 0x000000ffff407224 */ /* 0x000fe200078e0049 */
[----:B------:R-:W-:Y:S01]  /*1aeb0*/  PRMT R72, R72, 0x7632, R72 ;  /* 0x0000763248487816 */ /* 0x000fe20000000048 */
[----:B------:R-:W-:Y:S01]  /*1aec0*/  IMAD.MOV.U32 R39, RZ, RZ, R38 ;  /* 0x000000ffff277224 */ /* 0x000fe200078e0026 */
[----:B------:R-:W-:-:S07]  /*1aed0*/  PRMT R164, R164, 0x5410, R164 ;  /* 0x00005410a4a47816 */ /* 0x000fce00000000a4 */
.L_x_6907:
[----:B------:R-:W-:Y:S05]  /*1aee0*/  BSYNC.RECONVERGENT B1 ;  /* 0x0000000000017941 */ /* 0x000fea0003800200 */
.L_x_6905:
        /* <DEDUP_REMOVED lines=11> */
.L_x_6909:
[----:B------:R-:W-:Y:S01]  /*1afa0*/  IMAD.MOV.U32 R73, RZ, RZ, R64 ;  /* 0x000000ffff497224 */ /* 0x000fe200078e0040 */
[----:B------:R-:W-:Y:S01]  /*1afb0*/  PRMT R74, R72, 0x7610, R74 ;  /* 0x00007610484a7816 */ /* 0x000fe2000000004a */
[----:B------:R-:W-:Y:S01]  /*1afc0*/  IMAD.MOV.U32 R38, RZ, RZ, R41 ;  /* 0x000000ffff267224 */ /* 0x000fe200078e0029 */
[----:B------:R-:W-:-:S07]  /*1afd0*/  PRMT R164, R165, 0x7632, R164 ;  /* 0x00007632a5a47816 */ /* 0x000fce00000000a4 */
.L_x_6910:
[----:B------:R-:W-:Y:S05]  /*1afe0*/  BSYNC.RECONVERGENT B1 ;  /* 0x0000000000017941 */ /* 0x000fea0003800200 */
.L_x_6908:
        /* <DEDUP_REMOVED lines=11> */
.L_x_6912:
[----:B------:R-:W-:Y:S01]  /*1b0a0*/  IMAD.MOV.U32 R64, RZ, RZ, R73 ;  /* 0x000000ffff407224 */ /* 0x000fe200078e0049 */
[----:B------:R-:W-:Y:S01]  /*1b0b0*/  PRMT R69, R69, 0x5410, R74 ;  /* 0x0000541045457816 */ /* 0x000fe2000000004a */
[----:B------:R-:W-:Y:S01]  /*1b0c0*/  IMAD.MOV.U32 R41, RZ, RZ, R40 ;  /* 0x000000ffff297224 */ /* 0x000fe200078e0028 */
[----:B------:R-:W-:-:S07]  /*1b0d0*/  PRMT R165, R165, 0x5410, R165 ;  /* 0x00005410a5a57816 */ /* 0x000fce00000000a5 */
.L_x_6913:
[----:B------:R-:W-:Y:S05]  /*1b0e0*/  BSYNC.RECONVERGENT B1 ;  /* 0x0000000000017941 */ /* 0x000fea0003800200 */
.L_x_6911:
        /* <DEDUP_REMOVED lines=11> */
.L_x_6915:
[----:B------:R-:W-:Y:S01]  /*1b1a0*/  IMAD.MOV.U32 R73, RZ, RZ, R64 ;  /* 0x000000ffff497224 */ /* 0x000fe200078e0040 */
[----:B------:R-:W-:Y:S01]  /*1b1b0*/  PRMT R72, R72, 0x7610, R69 ;  /* 0x0000761048487816 */ /* 0x000fe20000000045 */
[----:B------:R-:W-:Y:S01]  /*1b1c0*/  IMAD.MOV.U32 R40, RZ, RZ, R43 ;  /* 0x000000ffff287224 */ /* 0x000fe200078e002b */
[----:B------:R-:W-:-:S07]  /*1b1d0*/  PRMT R165, R166, 0x7632, R165 ;  /* 0x00007632a6a57816 */ /* 0x000fce00000000a5 */
.L_x_6916:
[----:B------:R-:W-:Y:S05]  /*1b1e0*/  BSYNC.RECONVERGENT B1 ;  /* 0x0000000000017941 */ /* 0x000fea0003800200 */
.L_x_6914:
        /* <DEDUP_REMOVED lines=11> */
.L_x_6918:
[----:B------:R-:W-:Y:S01]  /*1b2a0*/  IMAD.MOV.U32 R64, RZ, RZ, R73 ;  /* 0x000000ffff407224 */ /* 0x000fe200078e0049 */
[----:B------:R-:W-:Y:S01]  /*1b2b0*/  PRMT R72, R72, 0x7632, R72 ;  /* 0x0000763248487816 */ /* 0x000fe20000000048 */
[----:B------:R-:W-:Y:S01]  /*1b2c0*/  IMAD.MOV.U32 R43, RZ, RZ, R42 ;  /* 0x000000ffff2b7224 */ /* 0x000fe200078e002a */
[----:B------:R-:W-:-:S07]  /*1b2d0*/  PRMT R166, R166, 0x5410, R166 ;  /* 0x00005410a6a67816 */ /* 0x000fce00000000a6 */
.L_x_6919:
[----:B------:R-:W-:Y:S05]  /*1b2e0*/  BSYNC.RECONVERGENT B1 ;  /* 0x0000000000017941 */ /* 0x000fea0003800200 */
.L_x_6917:
        /* <DEDUP_REMOVED lines=11> */
.L_x_6921:
[----:B------:R-:W-:Y:S01]  /*1b3a0*/  IMAD.MOV.U32 R73, RZ, RZ, R64 ;  /* 0x000000ffff497224 */ /* 0x000fe200078e0040 */
[----:B------:R-:W-:Y:S01]  /*1b3b0*/  PRMT R74, R72, 0x7610, R74 ;  /* 0x00007610484a7816 */ /* 0x000fe2000000004a */
[----:B------:R-:W-:Y:S01]  /*1b3c0*/  IMAD.MOV.U32 R42, RZ, RZ, R45 ;  /* 0x000000ffff2a7224 */ /* 0x000fe200078e002d */
[----:B------:R-:W-:-:S07]  /*1b3d0*/  PRMT R166, R167, 0x7632, R166 ;  /* 0x00007632a7a67816 */ /* 0x000fce00000000a6 */
.L_x_6922:
[----:B------:R-:W-:Y:S05]  /*1b3e0*/  BSYNC.RECONVERGENT B1 ;  /* 0x0000000000017941 */ /* 0x000fea0003800200 */
.L_x_6920:
        /* <DEDUP_REMOVED lines=11> */
.L_x_6924:
[----:B------:R-:W-:Y:S01]  /*1b4a0*/  IMAD.MOV.U32 R64, RZ, RZ, R73 ;  /* 0x000000ffff407224 */ /* 0x000fe200078e0049 */
[----:B------:R-:W-:Y:S01]  /*1b4b0*/  PRMT R69, R69, 0x5410, R74 ;  /* 0x0000541045457816 */ /* 0x000fe2000000004a */
[----:B------:R-:W-:Y:S01]  /*1b4c0*/  IMAD.MOV.U32 R45, RZ, RZ, R44 ;  /* 0x000000ffff2d7224 */ /* 0x000fe200078e002c */
[----:B------:R-:W-:-:S07]  /*1b4d0*/  PRMT R167, R167, 0x5410, R167 ;  /* 0x00005410a7a77816 */ /* 0x000fce00000000a7 */
.L_x_6925:
[----:B------:R-:W-:Y:S05]  /*1b4e0*/  BSYNC.RECONVERGENT B1 ;  /* 0x0000000000017941 */ /* 0x000fea0003800200 */
.L_x_6923:
        /* <DEDUP_REMOVED lines=11> */
.L_x_6927:
[----:B------:R-:W-:Y:S01]  /*1b5a0*/  IMAD.MOV.U32 R73, RZ, RZ, R64 ;  /* 0x000000ffff497224 */ /* 0x000fe200078e0040 */
[----:B------:R-:W-:Y:S01]  /*1b5b0*/  PRMT R72, R72, 0x7610, R69 ;  /* 0x0000761048487816 */ /* 0x000fe20000000045 */
[----:B------:R-:W-:Y:S01]  /*1b5c0*/  IMAD.MOV.U32 R44, RZ, RZ, R47 ;  /* 0x000000ffff2c7224 */ /* 0x000fe200078e002f */
[----:B------:R-:W-:-:S07]  /*1b5d0*/  PRMT R167, R168, 0x7632, R167 ;  /* 0x00007632a8a77816 */ /* 0x000fce00000000a7 */
.L_x_6928:
[----:B------:R-:W-:Y:S05]  /*1b5e0*/  BSYNC.RECONVERGENT B1 ;  /* 0x0000000000017941 */ /* 0x000fea0003800200 */
.L_x_6926:
        /* <DEDUP_REMOVED lines=11> */
.L_x_6930:
[----:B------:R-:W-:Y:S01]  /*1b6a0*/  IMAD.MOV.U32 R64, RZ, RZ, R73 ;  /* 0x000000ffff407224 */ /* 0x000fe200078e0049 */
[----:B------:R-:W-:Y:S01]  /*1b6b0*/  PRMT R72, R72, 0x7632, R72 ;  /* 0x0000763248487816 */ /* 0x000fe20000000048 */
[----:B------:R-:W-:Y:S01]  /*1b6c0*/  IMAD.MOV.U32 R47, RZ, RZ, R46 ;  /* 0x000000ffff2f7224 */ /* 0x000fe200078e002e */
[----:B------:R-:W-:-:S07]  /*1b6d0*/  PRMT R168, R168, 0x5410, R168 ;  /* 0x00005410a8a87816 */ /* 0x000fce00000000a8 */
.L_x_6931:
[----:B------:R-:W-:Y:S05]  /*1b6e0*/  BSYNC.RECONVERGENT B1 ;  /* 0x0000000000017941 */ /* 0x000fea0003800200 */
.L_x_6929:
        /* <DEDUP_REMOVED lines=11> */
.L_x_6933:
[----:B------:R-:W-:Y:S01]  /*1b7a0*/  IMAD.MOV.U32 R73, RZ, RZ, R64 ;  /* 0x000000ffff497224 */ /* 0x000fe200078e0040 */
[----:B------:R-:W-:Y:S01]  /*1b7b0*/  PRMT R74, R72, 0x7610, R74 ;  /* 0x00007610484a7816 */ /* 0x000fe2000000004a */
[----:B------:R-:W-:Y:S01]  /*1b7c0*/  IMAD.MOV.U32 R46, RZ, RZ, R49 ;  /* 0x000000ffff2e7224 */ /* 0x000fe200078e0031 */
[----:B------:R-:W-:-:S07]  /*1b7d0*/  PRMT R168, R169, 0x7632, R168 ;  /* 0x00007632a9a87816 */ /* 0x000fce00000000a8 */
.L_x_6934:
[----:B------:R-:W-:Y:S05]  /*1b7e0*/  BSYNC.RECONVERGENT B1 ;  /* 0x0000000000017941 */ /* 0x000fea0003800200 */
.L_x_6932:
        /* <DEDUP_REMOVED lines=11> */
.L_x_6936:
[----:B------:R-:W-:Y:S01]  /*1b8a0*/  IMAD.MOV.U32 R64, RZ, RZ, R73 ;  /* 0x000000ffff407224 */ /* 0x000fe200078e0049 */
[----:B------:R-:W-:Y:S01]  /*1b8b0*/  PRMT R69, R69, 0x5410, R74 ;  /* 0x0000541045457816 */ /* 0x000fe2000000004a */
[----:B------:R-:W-:Y:S01]  /*1b8c0*/  IMAD.MOV.U32 R49, RZ, RZ, R48 ;  /* 0x000000ffff317224 */ /* 0x000fe200078e0030 */
[----:B------:R-:W-:-:S07]  /*1b8d0*/  PRMT R169, R169, 0x5410, R169 ;  /* 0x00005410a9a97816 */ /* 0x000fce00000000a9 */
.L_x_6937:
[----:B------:R-:W-:Y:S05]  /*1b8e0*/  BSYNC.RECONVERGENT B1 ;  /* 0x0000000000017941 */ /* 0x000fea0003800200 */
.L_x_6935:
        /* <DEDUP_REMOVED lines=11> */
.L_x_6939:
[----:B------:R-:W-:Y:S01]  /*1b9a0*/  IMAD.MOV.U32 R73, RZ, RZ, R64 ;  /* 0x000000ffff497224 */ /* 0x000fe200078e0040 */
[----:B------:R-:W-:Y:S01]  /*1b9b0*/  PRMT R72, R72, 0x7610, R69 ;  /* 0x0000761048487816 */ /* 0x000fe20000000045 */
[----:B------:R-:W-:Y:S01]  /*1b9c0*/  IMAD.MOV.U32 R48, RZ, RZ, R51 ;  /* 0x000000ffff307224 */ /* 0x000fe200078e0033 */
[----:B------:R-:W-:-:S07]  /*1b9d0*/  PRMT R169, R170, 0x7632, R169 ;  /* 0x00007632aaa97816 */ /* 0x000fce00000000a9 */
.L_x_6940:
[----:B------:R-:W-:Y:S05]  /*1b9e0*/  BSYNC.RECONVERGENT B1 ;  /* 0x0000000000017941 */ /* 0x000fea0003800200 */
.L_x_6938:
        /* <DEDUP_REMOVED lines=11> */
.L_x_6942:
[----:B------:R-:W-:Y:S01]  /*1baa0*/  IMAD.MOV.U32 R64, RZ, RZ, R73 ;  /* 0x000000ffff407224 */ /* 0x000fe200078e0049 */
[----:B------:R-:W-:Y:S01]  /*1bab0*/  PRMT R72, R72, 0x7632, R72 ;  /* 0x0000763248487816 */ /* 0x000fe20000000048 */
[----:B------:R-:W-:Y:S01]  /*1bac0*/  IMAD.MOV.U32 R51, RZ, RZ, R50 ;  /* 0x000000ffff337224 */ /* 0x000fe200078e0032 */
[----:B------:R-:W-:-:S07]  /*1bad0*/  PRMT R170, R170, 0x5410, R170 ;  /* 0x00005410aaaa7816 */ /* 0x000fce00000000aa */
.L_x_6943:
[----:B------:R-:W-:Y:S05]  /*1bae0*/  BSYNC.RECONVERGENT B1 ;  /* 0x0000000000017941 */ /* 0x000fea0003800200 */
.L_x_6941:
        /* <DEDUP_REMOVED lines=11> */
.L_x_6945:
[----:B------:R-:W-:Y:S01]  /*1bba0*/  IMAD.MOV.U32 R73, RZ, RZ, R64 ;  /* 0x000000ffff497224 */ /* 0x000fe200078e0040 */
[----:B------:R-:W-:Y:S01]  /*1bbb0*/  PRMT R74, R72, 0x7610, R74 ;  /* 0x00007610484a7816 */ /* 0x000fe2000000004a */
[----:B------:R-:W-:Y:S01]  /*1bbc0*/  IMAD.MOV.U32 R50, RZ, RZ, R53 ;  /* 0x000000ffff327224 */ /* 0x000fe200078e0035 */
[----:B------:R-:W-:-:S07]  /*1bbd0*/  PRMT R170, R171, 0x7632, R170 ;  /* 0x00007632abaa7816 */ /* 0x000fce00000000aa */
.L_x_6946:
[----:B------:R-:W-:Y:S05]  /*1bbe0*/  BSYNC.RECONVERGENT B1 ;  /* 0x0000000000017941 */ /* 0x000fea0003800200 */
.L_x_6944:
        /* <DEDUP_REMOVED lines=11> */
.L_x_6948:
[----:B------:R-:W-:Y:S01]  /*1bca0*/  IMAD.MOV.U32 R64, RZ, RZ, R73 ;  /* 0x000000ffff407224 */ /* 0x000fe200078e0049 */
[----:B------:R-:W-:Y:S01]  /*1bcb0*/  PRMT R69, R69, 0x5410, R74 ;  /* 0x0000541045457816 */ /* 0x000fe2000000004a */
[----:B------:R-:W-:Y:S01]  /*1bcc0*/  IMAD.MOV.U32 R53, RZ, RZ, R52 ;  /* 0x000000ffff357224 */ /* 0x000fe200078e0034 */
[----:B------:R-:W-:-:S07]  /*1bcd0*/  PRMT R171, R171, 0x5410, R171 ;  /* 0x00005410abab7816 */ /* 0x000fce00000000ab */
.L_x_6949:
[----:B------:R-:W-:Y:S05]  /*1bce0*/  BSYNC.RECONVERGENT B1 ;  /* 0x0000000000017941 */ /* 0x000fea0003800200 */
.L_x_6947:
        /* <DEDUP_REMOVED lines=11> */
.L_x_6951:
[----:B------:R-:W-:Y:S01]  /*1bda0*/  IMAD.MOV.U32 R73, RZ, RZ, R64 ;  /* 0x000000ffff497224 */ /* 0x000fe200078e0040 */
[----:B------:R-:W-:Y:S01]  /*1bdb0*/  PRMT R72, R72, 0x7610, R69 ;  /* 0x0000761048487816 */ /* 0x000fe20000000045 */
[----:B------:R-:W-:Y:S01]  /*1bdc0*/  IMAD.MOV.U32 R52, RZ, RZ, R55 ;  /* 0x000000ffff347224 */ /* 0x000fe200078e0037 */
[----:B------:R-:W-:-:S07]  /*1bdd0*/  PRMT R171, R172, 0x7632, R171 ;  /* 0x00007632acab7816 */ /* 0x000fce00000000ab */
.L_x_6952:
[----:B------:R-:W-:Y:S05]  /*1bde0*/  BSYNC.RECONVERGENT B1 ;  /* 0x0000000000017941 */ /* 0x000fea0003800200 */
.L_x_6950:
        /* <DEDUP_REMOVED lines=11> */
.L_x_6954:
[----:B------:R-:W-:Y:S01]  /*1bea0*/  IMAD.MOV.U32 R64, RZ, RZ, R73 ;  /* 0x000000ffff407224 */ /* 0x000fe200078e0049 */
[----:B------:R-:W-:Y:S01]  /*1beb0*/  PRMT R72, R72, 0x7632, R72 ;  /* 0x0000763248487816 */ /* 0x000fe20000000048 */
[----:B------:R-:W-:Y:S01]  /*1bec0*/  IMAD.MOV.U32 R55, RZ, RZ, R54 ;  /* 0x000000ffff377224 */ /* 0x000fe200078e0036 */
[----:B------:R-:W-:-:S07]  /*1bed0*/  PRMT R172, R172, 0x5410, R172 ;  /* 0x00005410acac7816 */ /* 0x000fce00000000ac */
.L_x_6955:
[----:B------:R-:W-:Y:S05]  /*1bee0*/  BSYNC.RECONVERGENT B1 ;  /* 0x0000000000017941 */ /* 0x000fea0003800200 */
.L_x_6953:
        /* <DEDUP_REMOVED lines=11> */
.L_x_6957:
[----:B------:R-:W-:Y:S01]  /*1bfa0*/  IMAD.MOV.U32 R73, RZ, RZ, R64 ;  /* 0x000000ffff497224 */ /* 0x000fe200078e0040 */
[----:B------:R-:W-:Y:S01]  /*1bfb0*/  PRMT R74, R72, 0x7610, R74 ;  /* 0x00007610484a7816 */ /* 0x000fe2000000004a */
[----:B------:R-:W-:Y:S01]  /*1bfc0*/  IMAD.MOV.U32 R54, RZ, RZ, R57 ;  /* 0x000000ffff367224 */ /* 0x000fe200078e0039 */
[----:B------:R-:W-:-:S07]  /*1bfd0*/  PRMT R172, R173, 0x7632, R172 ;  /* 0x00007632adac7816 */ /* 0x000fce00000000ac */
.L_x_6958:
[----:B------:R-:W-:Y:S05]  /*1bfe0*/  BSYNC.RECONVERGENT B1 ;  /* 0x0000000000017941 */ /* 0x000fea0003800200 */
.L_x_6956:
        /* <DEDUP_REMOVED lines=11> */
.L_x_6960:
[----:B------:R-:W-:Y:S01]  /*1c0a0*/  IMAD.MOV.U32 R64, RZ, RZ, R73 ;  /* 0x000000ffff407224 */ /* 0x000fe200078e0049 */
[----:B------:R-:W-:Y:S01]  /*1c0b0*/  PRMT R69, R69, 0x5410, R74 ;  /* 0x0000541045457816 */ /* 0x000fe2000000004a */
[----:B------:R-:W-:Y:S01]  /*1c0c0*/  IMAD.MOV.U32 R57, RZ, RZ, R56 ;  /* 0x000000ffff397224 */ /* 0x000fe200078e0038 */
[----:B------:R-:W-:-:S07]  /*1c0d0*/  PRMT R173, R173, 0x5410, R173 ;  /* 0x00005410adad7816 */ /* 0x000fce00000000ad */
.L_x_6961:
[----:B------:R-:W-:Y:S05]  /*1c0e0*/  BSYNC.RECONVERGENT B1 ;  /* 0x0000000000017941 */ /* 0x000fea0003800200 */
.L_x_6959:
        /* <DEDUP_REMOVED lines=11> */
.L_x_6963:
[----:B------:R-:W-:Y:S01]  /*1c1a0*/  IMAD.MOV.U32 R73, RZ, RZ, R64 ;  /* 0x000000ffff497224 */ /* 0x000fe200078e0040 */
[----:B------:R-:W-:Y:S01]  /*1c1b0*/  PRMT R72, R72, 0x7610, R69 ;  /* 0x0000761048487816 */ /* 0x000fe20000000045 */
[----:B------:R-:W-:Y:S01]  /*1c1c0*/  IMAD.MOV.U32 R56, RZ, RZ, R59 ;  /* 0x000000ffff387224 */ /* 0x000fe200078e003b */
[----:B------:R-:W-:-:S07]  /*1c1d0*/  PRMT R173, R174, 0x7632, R173 ;  /* 0x00007632aead7816 */ /* 0x000fce00000000ad */
.L_x_6964:
[----:B------:R-:W-:Y:S05]  /*1c1e0*/  BSYNC.RECONVERGENT B1 ;  /* 0x0000000000017941 */ /* 0x000fea0003800200 */
.L_x_6962:
        /* <DEDUP_REMOVED lines=11> */
.L_x_6966:
[----:B------:R-:W-:Y:S01]  /*1c2a0*/  IMAD.MOV.U32 R64, RZ, RZ, R73 ;  /* 0x000000ffff407224 */ /* 0x000fe200078e0049 */
[----:B------:R-:W-:Y:S01]  /*1c2b0*/  PRMT R72, R72, 0x7632, R72 ;  /* 0x0000763248487816 */ /* 0x000fe20000000048 */
[----:B------:R-:W-:Y:S01]  /*1c2c0*/  IMAD.MOV.U32 R59, RZ, RZ, R58 ;  /* 0x000000ffff3b7224 */ /* 0x000fe200078e003a */
[----:B------:R-:W-:-:S07]  /*1c2d0*/  PRMT R174, R174, 0x5410, R174 ;  /* 0x00005410aeae7816 */ /* 0x000fce00000000ae */
.L_x_6967:
[----:B------:R-:W-:Y:S05]  /*1c2e0*/  BSYNC.RECONVERGENT B1 ;  /* 0x0000000000017941 */ /* 0x000fea0003800200 */
.L_x_6965:
        /* <DEDUP_REMOVED lines=11> */
.L_x_6969:
[----:B------:R-:W-:Y:S01]  /*1c3a0*/  IMAD.MOV.U32 R73, RZ, RZ, R64 ;  /* 0x000000ffff497224 */ /* 0x000fe200078e0040 */
[----:B------:R-:W-:Y:S01]  /*1c3b0*/  PRMT R74, R72, 0x7610, R74 ;  /* 0x00007610484a7816 */ /* 0x000fe2000000004a */
[----:B------:R-:W-:Y:S01]  /*1c3c0*/  IMAD.MOV.U32 R58, RZ, RZ, R61 ;  /* 0x000000ffff3a7224 */ /* 0x000fe200078e003d */
[----:B------:R-:W-:-:S07]  /*1c3d0*/  PRMT R174, R175, 0x7632, R174 ;  /* 0x00007632afae7816 */ /* 0x000fce00000000ae */
.L_x_6970:
[----:B------:R-:W-:Y:S05]  /*1c3e0*/  BSYNC.RECONVERGENT B1 ;  /* 0x0000000000017941 */ /* 0x000fea0003800200 */
.L_x_6968:
        /* <DEDUP_REMOVED lines=11> */
.L_x_6972:
[----:B------:R-:W-:Y:S01]  /*1c4a0*/  IMAD.MOV.U32 R64, RZ, RZ, R73 ;  /* 0x000000ffff407224 */ /* 0x000fe200078e0049 */
[----:B------:R-:W-:Y:S01]  /*1c4b0*/  PRMT R69, R69, 0x5410, R74 ;  /* 0x0000541045457816 */ /* 0x000fe2000000004a */
[----:B------:R-:W-:Y:S01]  /*1c4c0*/  IMAD.MOV.U32 R61, RZ, RZ, R60 ;  /* 0x000000ffff3d7224 */ /* 0x000fe200078e003c */
[----:B------:R-:W-:-:S07]  /*1c4d0*/  PRMT R175, R175, 0x5410, R175 ;  /* 0x00005410afaf7816 */ /* 0x000fce00000000af */
.L_x_6973:
[----:B------:R-:W-:Y:S05]  /*1c4e0*/  BSYNC.RECONVERGENT B1 ;  /* 0x0000000000017941 */ /* 0x000fea0003800200 */
.L_x_6971:
        /* <DEDUP_REMOVED lines=11> */
.L_x_6975:
[----:B------:R-:W-:Y:S01]  /*1c5a0*/  IMAD.MOV.U32 R73, RZ, RZ, R64 ;  /* 0x000000ffff497224 */ /* 0x000fe200078e0040 */
[----:B------:R-:W-:Y:S01]  /*1c5b0*/  PRMT R72, R72, 0x7610, R69 ;  /* 0x0000761048487816 */ /* 0x000fe20000000045 */
[----:B------:R-:W-:Y:S01]  /*1c5c0*/  IMAD.MOV.U32 R60, RZ, RZ, R63 ;  /* 0x000000ffff3c7224 */ /* 0x000fe200078e003f */
[----:B------:R-:W-:-:S07]  /*1c5d0*/  PRMT R175, R176, 0x7632, R175 ;  /* 0x00007632b0af7816 */ /* 0x000fce00000000af */
.L_x_6976:
[----:B------:R-:W-:Y:S05]  /*1c5e0*/  BSYNC.RECONVERGENT B1 ;  /* 0x0000000000017941 */ /* 0x000fea0003800200 */
.L_x_6974:
        /* <DEDUP_REMOVED lines=11> */
.L_x_6978:
[----:B------:R-:W-:Y:S01]  /*1c6a0*/  IMAD.MOV.U32 R64, RZ, RZ, R73 ;  /* 0x000000ffff407224 */ /* 0x000fe200078e0049 */
[----:B------:R-:W-:Y:S01]  /*1c6b0*/  PRMT R72, R72, 0x7632, R72 ;  /* 0x0000763248487816 */ /* 0x000fe20000000048 */
[----:B------:R-:W-:Y:S01]  /*1c6c0*/  IMAD.MOV.U32 R63, RZ, RZ, R62 ;  /* 0x000000ffff3f7224 */ /* 0x000fe200078e003e */
[----:B------:R-:W-:-:S07]  /*1c6d0*/  PRMT R176, R176, 0x5410, R176 ;  /* 0x00005410b0b07816 */ /* 0x000fce00000000b0 */
.L_x_6979:
[----:B------:R-:W-:Y:S05]  /*1c6e0*/  BSYNC.RECONVERGENT B1 ;  /* 0x0000000000017941 */ /* 0x000fea0003800200 */
.L_x_6977:
        /* <DEDUP_REMOVED lines=11> */
.L_x_6981:
[----:B------:R-:W-:Y:S01]  /*1c7a0*/  IMAD.MOV.U32 R73, RZ, RZ, R64 ;  /* 0x000000ffff497224 */ /* 0x000fe200078e0040 */
[----:B------:R-:W-:Y:S01]  /*1c7b0*/  PRMT R74, R72, 0x7610, R74 ;  /* 0x00007610484a7816 */ /* 0x000fe2000000004a */
[----:B------:R-:W-:Y:S01]  /*1c7c0*/  IMAD.MOV.U32 R62, RZ, RZ, R65 ;  /* 0x000000ffff3e7224 */ /* 0x000fe200078e0041 */
[----:B------:R-:W-:-:S07]  /*1c7d0*/  PRMT R176, R177, 0x7632, R176 ;  /* 0x00007632b1b07816 */ /* 0x000fce00000000b0 */
.L_x_6982:
[----:B------:R-:W-:Y:S05]  /*1c7e0*/  BSYNC.RECONVERGENT B1 ;  /* 0x0000000000017941 */ /* 0x000fea0003800200 */
.L_x_6980:
        /* <DEDUP_REMOVED lines=10> */
.L_x_6984:
[C-C-:B------:R-:W-:Y:S01]  /*1c890*/  PRMT R177, R74.reuse, 0x5410, R69.reuse ;  /* 0x000054104ab17816 */ /* 0x140fe20000000045 */
[----:B------:R-:W-:Y:S01]  /*1c8a0*/  IMAD.MOV.U32 R65, RZ, RZ, R68 ;  /* 0x000000ffff417224 */ /* 0x000fe200078e0044 */
[----:B------:R-:W-:Y:S01]  /*1c8b0*/  PRMT R69, R74, 0x7610, R69 ;  /* 0x000076104a457816 */ /* 0x000fe20000000045 */
[--C-:B------:R-:W-:Y:S02]  /*1c8c0*/  IMAD.MOV.U32 R64, RZ, RZ, R73.reuse ;  /* 0x000000ffff407224 */ /* 0x100fe400078e0049 */
[----:B------:R-:W-:-:S07]  /*1c8d0*/  IMAD.MOV.U32 R68, RZ, RZ, R73 ;  /* 0x000000ffff447224 */ /* 0x000fce00078e0049 */
.L_x_6985:
[----:B------:R-:W-:Y:S05]  /*1c8e0*/  BSYNC.RECONVERGENT B1 ;  /* 0x0000000000017941 */ /* 0x000fea0003800200 */
.L_x_6983:
[----:B------:R-:W-:Y:S02]  /*1c8f0*/  VIADD R71, R71, 0x4 ;  /* 0x0000000447477836 */ /* 0x000fe40000000000 */
[----:B------:R-:W-:Y:S01]  /*1c900*/  VIADD R66, R66, 0x2 ;  /* 0x0000000242427836 */ /* 0x000fe20000000000 */
[----:B------:R-:W-:Y:S06]  /*1c910*/  @P2 BRA `(.L_x_6986) ;  /* 0xffffffc000102947 */ /* 0x000fec000383ffff */
.L_x_6796:
[----:B------:R-:W-:Y:S05]  /*1c920*/  BSYNC.RECONVERGENT B0 ;  /* 0x0000000000007941 */ /* 0x000fea0003800200 */
.L_x_6795:
[----:B0-----:R-:W-:Y:S01]  /*1c930*/  SHFL.DOWN PT, R72, R64, 0x10, 0x1f ;  /* 0x0a001f0040487f89 */ /* 0x001fe200000e0000 */
[----:B------:R-:W-:Y:S01]  /*1c940*/  ISETP.GT.AND P0, PT, R118, 0xf, PT ;  /* 0x0000000f7600780c */ /* 0x000fe20003f04270 */
[----:B------:R-:W-:Y:S02]  /*1c950*/  BSSY.RECONVERGENT B0, `(.L_x_6987) ;  /* 0x00004be000007945 */ /* 0x000fe40003800200 */
        /* <DEDUP_REMOVED lines=14> */
[----:B------:R-:W-:Y:S04]  /*1ca40*/  SHFL.DOWN PT, R72, R46, 0x10, 0x1f ;  /* 0x0a001f002e487f89 */ /* 0x000fe800000e0000 */
[----:B------:R-:W0:Y:S04]  /*1ca50*/  SHFL.DOWN PT, R73, R47, 0x10, 0x1f ;  /* 0x0a001f002f497f89 */ /* 0x000e2800000e0000 */
[----:B------:R-:W-:Y:S04]  /*1ca60*/  SHFL.DOWN PT, R82, R54, 0x10, 0x1f ;  /* 0x0a001f0036527f89 */ /* 0x000fe800000e0000 */
[----:B------:R-:W0:Y:S04]  /*1ca70*/  SHFL.DOWN PT, R83, R55, 0x10, 0x1f ;  /* 0x0a001f0037537f89 */ /* 0x000e2800000e0000 */
[----:B-1----:R-:W-:Y:S04]  /*1ca80*/  STL.64 [R116+0x10], R74 ;  /* 0x0000104a74007387 */ /* 0x002fe80000100a00 */
        /* <DEDUP_REMOVED lines=8> */
[----:B----4-:R-:W-:Y:S04]  /*1cb10*/  STL.64 [R116+0x20], R78 ;  /* 0x0000204e74007387 */ /* 0x010fe80000100a00 */
[----:B-----5:R-:W-:Y:S04]  /*1cb20*/  STL.64 [R116+0x48], R70 ;  /* 0x0000484674007387 */ /* 0x020fe80000100a00 */
[----:B------:R-:W-:Y:S04]  /*1cb30*/  SHFL.DOWN PT, R68, R2, 0x10, 0x1f ;  /* 0x0a001f0002447f89 */ /* 0x000fe800000e0000 */
[----:B------:R-:W3:Y:S04]  /*1cb40*/  SHFL.DOWN PT, R69, R3, 0x10, 0x1f ;  /* 0x0a001f0003457f89 */ /* 0x000ee800000e0000 */
[----:B------:R-:W-:Y:S04]  /*1cb50*/  SHFL.DOWN PT, R78, R40, 0x10, 0x1f ;  /* 0x0a001f00284e7f89 */ /* 0x000fe800000e0000 */
[----:B------:R-:W4:Y:S04]  /*1cb60*/  SHFL.DOWN PT, R79, R41, 0x10, 0x1f ;  /* 0x0a001f00294f7f89 */ /* 0x000f2800000e0000 */
[----:B------:R-:W5:Y:S04]  /*1cb70*/  SHFL.DOWN PT, R66, R177, 0x10, 0x1f ;  /* 0x0a001f00b1427f89 */ /* 0x000f6800000e0000 */
[----:B------:R-:W5:Y:S04]  /*1cb80*/  SHFL.DOWN PT, R70, R176, 0x10, 0x1f ;  /* 0x0a001f00b0467f89 */ /* 0x000f6800000e0000 */
[----:B------:R-:W-:Y:S04]  /*1cb90*/  STL.64 [R116+0x28], R80 ;  /* 0x0000285074007387 */ /* 0x000fe80000100a00 */
[----:B------:R-:W-:Y:S04]  /*1cba0*/  SHFL.DOWN PT, R80, R38, 0x10, 0x1f ;  /* 0x0a001f0026507f89 */ /* 0x000fe800000e0000 */
[----:B------:R-:W5:Y:S04]  /*1cbb0*/  SHFL.DOWN PT, R81, R39, 0x10, 0x1f ;  /* 0x0a001f0027517f89 */ /* 0x000f6800000e0000 */
[----:B0-----:R-:W-:Y:S04]  /*1cbc0*/  STL.64 [R116+0x50], R72 ;  /* 0x0000504874007387 */ /* 0x001fe80000100a00 */
[----:B------:R-:W0:Y:S04]  /*1cbd0*/  SHFL.DOWN PT, R71, R175, 0x10, 0x1f ;  /* 0x0a001f00af477f89 */ /* 0x000e2800000e0000 */
[----:B------:R-:W0:Y:S04]  /*1cbe0*/  SHFL.DOWN PT, R72, R174, 0x10, 0x1f ;  /* 0x0a001f00ae487f89 */ /* 0x000e2800000e0000 */
[----:B------:R-:W-:Y:S04]  /*1cbf0*/  STL.64 [R116+0x30], R82 ;  /* 0x0000305274007387 */ /* 0x000fe80000100a00 */
[----:B------:R-:W-:Y:S04]  /*1cc00*/  SHFL.DOWN PT, R82, R36, 0x10, 0x1f ;  /* 0x0a001f0024527f89 */ /* 0x000fe800000e0000 */
[----:B------:R-:W0:Y:S04]  /*1cc10*/  SHFL.DOWN PT, R83, R37, 0x10, 0x1f ;  /* 0x0a001f0025537f89 */ /* 0x000e2800000e0000 */
[----:B-1----:R-:W-:Y:S04]  /*1cc20*/  STL.64 [R116+0x58], R74 ;  /* 0x0000584a74007387 */ /* 0x002fe80000100a00 */
[----:B------:R-:W1:Y:S04]  /*1cc30*/  SHFL.DOWN PT, R73, R173, 0x10, 0x1f ;  /* 0x0a001f00ad497f89 */ /* 0x000e6800000e0000 */
[----:B------:R-:W-:Y:S04]  /*1cc40*/  SHFL.DOWN PT, R74, R172, 0x10, 0x1f ;  /* 0x0a001f00ac4a7f89 */ /* 0x000fe800000e0000 */
[----:B------:R-:W-:Y:S04]  /*1cc50*/  STL.64 [R116+0x38], R84 ;  /* 0x0000385474007387 */ /* 0x000fe80000100a00 */
[----:B------:R-:W-:Y:S04]  /*1cc60*/  SHFL.DOWN PT, R84, R34, 0x10, 0x1f ;  /* 0x0a001f0022547f89 */ /* 0x000fe800000e0000 */
[----:B------:R-:W1:Y:S04]  /*1cc70*/  SHFL.DOWN PT, R85, R35, 0x10, 0x1f ;  /* 0x0a001f0023557f89 */ /* 0x000e6800000e0000 */
[----:B--2---:R-:W-:Y:S04]  /*1cc80*/  STL.64 [R116+0x60], R76 ;  /* 0x0000604c74007387 */ /* 0x004fe80000100a00 */
[----:B------:R-:W2:Y:S04]  /*1cc90*/  SHFL.DOWN PT, R75, R171, 0x10, 0x1f ;  /* 0x0a001f00ab4b7f89 */ /* 0x000ea800000e0000 */
[----:B------:R-:W-:Y:S04]  /*1cca0*/  SHFL.DOWN PT, R76, R170, 0x10, 0x1f ;  /* 0x0a001f00aa4c7f89 */ /* 0x000fe800000e0000 */
[----:B---3--:R5:W-:Y:S04]  /*1ccb0*/  STL.64 [R116+0x100], R68 ;  /* 0x0001004474007387 */ /* 0x008be80000100a00 */
[----:B----4-:R-:W-:Y:S04]  /*1ccc0*/  STL.64 [R116+0x68], R78 ;  /* 0x0000684e74007387 */ /* 0x010fe80000100a00 */
[----:B------:R-:W-:Y:S01]  /*1ccd0*/  SHFL.DOWN PT, R77, R169, 0x10, 0x1f ;  /* 0x0a001f00a94d7f89 */ /* 0x000fe200000e0000 */
[----:B-----5:R-:W-:-:S03]  /*1cce0*/  IMAD.MOV.U32 R68, RZ, RZ, R66 ;  /* 0x000000ffff447224 */ /* 0x020fc600078e0042 */
[----:B------:R-:W-:Y:S01]  /*1ccf0*/  SHFL.DOWN PT, R78, R168, 0x10, 0x1f ;  /* 0x0a001f00a84e7f89 */ /* 0x000fe200000e0000 */
[----:B------:R-:W-:-:S03]  /*1cd00*/  IMAD.MOV.U32 R69, RZ, RZ, R70 ;  /* 0x000000ffff457224 */ /* 0x000fc600078e0046 */
[----:B------:R-:W-:Y:S04]  /*1cd10*/  SHFL.DOWN PT, R86, R32, 0x10, 0x1f ;  /* 0x0a001f0020567f89 */ /* 0x000fe800000e0000 */
[----:B------:R-:W3:Y:S04]  /*1cd20*/  SHFL.DOWN PT, R87, R33, 0x10, 0x1f ;  /* 0x0a001f0021577f89 */ /* 0x000ee800000e0000 */
[----:B------:R0:W-:Y:S04]  /*1cd30*/  STL.64 [R116+0x108], R68 ;  /* 0x0001084474007387 */ /* 0x0001e80000100a00 */
[----:B------:R-:W-:Y:S04]  /*1cd40*/  STL.64 [R116+0x70], R80 ;  /* 0x0000705074007387 */ /* 0x000fe80000100a00 */
[----:B------:R-:W4:Y:S01]  /*1cd50*/  SHFL.DOWN PT, R70, R160, 0x10, 0x1f ;  /* 0x0a001f00a0467f89 */ /* 0x000f2200000e0000 */
[----:B0-----:R-:W-:-:S03]  /*1cd60*/  IMAD.MOV.U32 R68, RZ, RZ, R71 ;  /* 0x000000ffff447224 */ /* 0x001fc600078e0047 */
[----:B------:R-:W-:Y:S01]  /*1cd70*/  SHFL.DOWN PT, R79, R167, 0x10, 0x1f ;  /* 0x0a001f00a74f7f89 */ /* 0x000fe200000e0000 */
[----:B------:R-:W-:-:S03]  /*1cd80*/  IMAD.MOV.U32 R69, RZ, RZ, R72 ;  /* 0x000000ffff457224 */ /* 0x000fc600078e0048 */
[----:B------:R-:W-:Y:S04]  /*1cd90*/  SHFL.DOWN PT, R80, R166, 0x10, 0x1f ;  /* 0x0a001f00a6507f89 */ /* 0x000fe800000e0000 */
[----:B------:R-:W0:Y:S04]  /*1cda0*/  SHFL.DOWN PT, R71, R159, 0x10, 0x1f ;  /* 0x0a001f009f477f89 */ /* 0x000e2800000e0000 */
[----:B------:R-:W5:Y:S04]  /*1cdb0*/  SHFL.DOWN PT, R72, R158, 0x10, 0x1f ;  /* 0x0a001f009e487f89 */ /* 0x000f6800000e0000 */
[----:B------:R-:W-:Y:S04]  /*1cdc0*/  STL.64 [R116+0x78], R82 ;  /* 0x0000785274007387 */ /* 0x000fe80000100a00 */
[----:B------:R1:W-:Y:S04]  /*1cdd0*/  STL.64 [R116+0x110], R68 ;  /* 0x0001104474007387 */ /* 0x0003e80000100a00 */
[----:B------:R-:W-:Y:S04]  /*1cde0*/  SHFL.DOWN PT, R81, R165, 0x10, 0x1f ;  /* 0x0a001f00a5517f89 */ /* 0x000fe800000e0000 */
[----:B------:R-:W-:Y:S01]  /*1cdf0*/  SHFL.DOWN PT, R82, R164, 0x10, 0x1f ;  /* 0x0a001f00a4527f89 */ /* 0x000fe200000e0000 */
[----:B-1----:R-:W-:-:S03]  /*1ce00*/  IMAD.MOV.U32 R68, RZ, RZ, R73 ;  /* 0x000000ffff447224 */ /* 0x002fc600078e0049 */
[----:B------:R-:W-:Y:S01]  /*1ce10*/  STL.64 [R116+0x80], R84 ;  /* 0x0000805474007387 */ /* 0x000fe20000100a00 */
[----:B------:R-:W-:-:S03]  /*1ce20*/  IMAD.MOV.U32 R69, RZ, RZ, R74 ;  /* 0x000000ffff457224 */ /* 0x000fc600078e004a */
[----:B------:R-:W1:Y:S04]  /*1ce30*/  SHFL.DOWN PT, R73, R157, 0x10, 0x1f ;  /* 0x0a001f009d497f89 */ /* 0x000e6800000e0000 */
[----:B------:R-:W1:Y:S04]  /*1ce40*/  SHFL.DOWN PT, R74, R156, 0x10, 0x1f ;  /* 0x0a001f009c4a7f89 */ /* 0x000e6800000e0000 */
[----:B------:R2:W-:Y:S04]  /*1ce50*/  STL.64 [R116+0x118], R68 ;  /* 0x0001184474007387 */ /* 0x0005e80000100a00 */
[----:B------:R-:W-:Y:S04]  /*1ce60*/  SHFL.DOWN PT, R83, R163, 0x10, 0x1f ;  /* 0x0a001f00a3537f89 */ /* 0x000fe800000e0000 */
[----:B------:R-:W-:Y:S01]  /*1ce70*/  SHFL.DOWN PT, R84, R162, 0x10, 0x1f ;  /* 0x0a001f00a2547f89 */ /* 0x000fe200000e0000 */
[----:B--2---:R-:W-:-:S03]  /*1ce80*/  IMAD.MOV.U32 R68, RZ, RZ, R75 ;  /* 0x000000ffff447224 */ /* 0x004fc600078e004b */
[----:B---3--:R4:W-:Y:S01]  /*1ce90*/  STL.64 [R116+0x88], R86 ;  /* 0x0000885674007387 */ /* 0x0089e20000100a00 */
[----:B------:R-:W-:-:S03]  /*1cea0*/  IMAD.MOV.U32 R69, RZ, RZ, R76 ;  /* 0x000000ffff457224 */ /* 0x000fc600078e004c */
[----:B------:R-:W-:Y:S04]  /*1ceb0*/  SHFL.DOWN PT, R75, R155, 0x10, 0x1f ;  /* 0x0a001f009b4b7f89 */ /* 0x000fe800000e0000 */
[----:B------:R-:W-:Y:S04]  /*1cec0*/  SHFL.DOWN PT, R76, R154, 0x10, 0x1f ;  /* 0x0a001f009a4c7f89 */ /* 0x000fe800000e0000 */
[----:B------:R2:W-:Y:S01]  /*1ced0*/  STL.64 [R116+0x120], R68 ;  /* 0x0001204474007387 */ /* 0x0005e20000100a00 */
[----:B----4-:R-:W-:Y:S02]  /*1cee0*/  IMAD.MOV.U32 R87, RZ, RZ, R70 ;  /* 0x000000ffff577224 */ /* 0x010fe400078e0046 */
[----:B0-----:R-:W-:Y:S01]  /*1cef0*/  IMAD.MOV.U32 R70, RZ, RZ, R71 ;  /* 0x000000ffff467224 */ /* 0x001fe200078e0047 */
[----:B------:R-:W0:Y:S01]  /*1cf00*/  SHFL.DOWN PT, R66, R161, 0x10, 0x1f ;  /* 0x0a001f00a1427f89 */ /* 0x000e2200000e0000 */
[----:B-----5:R-:W-:-:S03]  /*1cf10*/  IMAD.MOV.U32 R71, RZ, RZ, R72 ;  /* 0x000000ffff477224 */ /* 0x020fc600078e0048 */
[----:B------:R-:W-:Y:S01]  /*1cf20*/  SHFL.DOWN PT, R88, R30, 0x10, 0x1f ;  /* 0x0a001f001e587f89 */ /* 0x000fe200000e0000 */
[----:B--2---:R-:W-:-:S03]  /*1cf30*/  IMAD.MOV.U32 R68, RZ, RZ, R77 ;  /* 0x000000ffff447224 */ /* 0x004fc600078e004d */
[----:B------:R1:W-:Y:S01]  /*1cf40*/  STL.64 [R116+0x150], R70 ;  /* 0x0001504674007387 */ /* 0x0003e20000100a00 */
[----:B------:R-:W-:-:S03]  /*1cf50*/  IMAD.MOV.U32 R69, RZ, RZ, R78 ;  /* 0x000000ffff457224 */ /* 0x000fc600078e004e */
[----:B------:R-:W-:Y:S04]  /*1cf60*/  SHFL.DOWN PT, R77, R153, 0x10, 0x1f ;  /* 0x0a001f00994d7f89 */ /* 0x000fe800000e0000 */
[----:B------:R-:W-:Y:S04]  /*1cf70*/  SHFL.DOWN PT, R78, R152, 0x10, 0x1f ;  /* 0x0a001f00984e7f89 */ /* 0x000fe800000e0000 */
[----:B------:R2:W-:Y:S01]  /*1cf80*/  STL.64 [R116+0x128], R68 ;  /* 0x0001284474007387 */ /* 0x0005e20000100a00 */
[----:B-1----:R-:W-:Y:S02]  /*1cf90*/  IMAD.MOV.U32 R70, RZ, RZ, R73 ;  /* 0x000000ffff467224 */ /* 0x002fe400078e0049 */
[----:B------:R-:W-:Y:S01]  /*1cfa0*/  IMAD.MOV.U32 R71, RZ, RZ, R74 ;  /* 0x000000ffff477224 */ /* 0x000fe200078e004a */
[----:B------:R-:W1:Y:S01]  /*1cfb0*/  SHFL.DOWN PT, R89, R31, 0x10, 0x1f ;  /* 0x0a001f001f597f89 */ /* 0x000e6200000e0000 */
[----:B0-----:R-:W-:-:S02]  /*1cfc0*/  IMAD.MOV.U32 R86, RZ, RZ, R66 ;  /* 0x000000ffff567224 */ /* 0x001fc400078e0042 */
[----:B------:R-:W-:Y:S01]  /*1cfd0*/  IMAD.MOV.U32 R66, RZ, RZ, R117 ;  /* 0x000000ffff427224 */ /* 0x000fe200078e0075 */
[----:B------:R0:W-:Y:S01]  /*1cfe0*/  STL.64 [R116+0x158], R70 ;  /* 0x0001584674007387 */ /* 0x0001e20000100a00 */
[----:B--2---:R-:W-:-:S03]  /*1cff0*/  IMAD.MOV.U32 R68, RZ, RZ, R79 ;  /* 0x000000ffff447224 */ /* 0x004fc600078e004f */
[----:B------:R-:W-:Y:S01]  /*1d000*/  SHFL.DOWN PT, R90, R28, 0x10, 0x1f ;  /* 0x0a001f001c5a7f89 */ /* 0x000fe200000e0000 */
[----:B------:R-:W-:-:S03]  /*1d010*/  IMAD.MOV.U32 R69, RZ, RZ, R80 ;  /* 0x000000ffff457224 */ /* 0x000fc600078e0050 */
[----:B------:R-:W-:Y:S01]  /*1d020*/  SHFL.DOWN PT, R79, R151, 0x10, 0x1f ;  /* 0x0a001f00974f7f89 */ /* 0x000fe200000e0000 */
[----:B0-----:R-:W-:-:S03]  /*1d030*/  IMAD.MOV.U32 R70, RZ, RZ, R75 ;  /* 0x000000ffff467224 */ /* 0x001fc600078e004b */
[----:B------:R-:W-:Y:S01]  /*1d040*/  SHFL.DOWN PT, R80, R150, 0x10, 0x1f ;  /* 0x0a001f0096507f89 */ /* 0x000fe200000e0000 */
[----:B------:R-:W-:-:S03]  /*1d050*/  IMAD.MOV.U32 R71, RZ, RZ, R76 ;  /* 0x000000ffff477224 */ /* 0x000fc600078e004c */
[----:B------:R0:W-:Y:S04]  /*1d060*/  STL.64 [R116+0x130], R68 ;  /* 0x0001304474007387 */ /* 0x0001e80000100a00 */
[----:B------:R-:W2:Y:S04]  /*1d070*/  SHFL.DOWN PT, R91, R29, 0x10, 0x1f ;  /* 0x0a001f001d5b7f89 */ /* 0x000ea800000e0000 */
[----:B------:R-:W-:Y:S01]  /*1d080*/  SHFL.DOWN PT, R92, R26, 0x10, 0x1f ;  /* 0x0a001f001a5c7f89 */ /* 0x000fe200000e0000 */
[----:B0-----:R-:W-:-:S03]  /*1d090*/  IMAD.MOV.U32 R68, RZ, RZ, R81 ;  /* 0x000000ffff447224 */ /* 0x001fc600078e0051 */
[----:B------:R-:W0:Y:S01]  /*1d0a0*/  SHFL.DOWN PT, R93, R27, 0x10, 0x1f ;  /* 0x0a001f001b5d7f89 */ /* 0x000e2200000e0000 */
[----:B------:R-:W-:-:S03]  /*1d0b0*/  IMAD.MOV.U32 R69, RZ, RZ, R82 ;  /* 0x000000ffff457224 */ /* 0x000fc600078e0052 */
[----:B------:R-:W-:Y:S04]  /*1d0c0*/  SHFL.DOWN PT, R81, R149, 0x10, 0x1f ;  /* 0x0a001f0095517f89 */ /* 0x000fe800000e0000 */
[----:B------:R-:W-:Y:S04]  /*1d0d0*/  SHFL.DOWN PT, R82, R148, 0x10, 0x1f ;  /* 0x0a001f0094527f89 */ /* 0x000fe800000e0000 */
[----:B------:R3:W-:Y:S04]  /*1d0e0*/  STL.64 [R116+0x138], R68 ;  /* 0x0001384474007387 */ /* 0x0007e80000100a00 */
[----:B------:R-:W-:Y:S04]  /*1d0f0*/  SHFL.DOWN PT, R94, R24, 0x10, 0x1f ;  /* 0x0a001f00185e7f89 */ /* 0x000fe800000e0000 */
[----:B------:R-:W4:Y:S01]  /*1d100*/  SHFL.DOWN PT, R95, R25, 0x10, 0x1f ;  /* 0x0a001f00195f7f89 */ /* 0x000f2200000e0000 */
[----:B---3--:R-:W-:-:S03]  /*1d110*/  IMAD.MOV.U32 R68, RZ, RZ, R83 ;  /* 0x000000ffff447224 */ /* 0x008fc600078e0053 */
[----:B------:R-:W-:Y:S01]  /*1d120*/  SHFL.DOWN PT, R96, R22, 0x10, 0x1f ;  /* 0x0a001f0016607f89 */ /* 0x000fe200000e0000 */
[----:B------:R-:W-:-:S03]  /*1d130*/  IMAD.MOV.U32 R69, RZ, RZ, R84 ;  /* 0x000000ffff457224 */ /* 0x000fc600078e0054 */
[----:B------:R-:W-:Y:S04]  /*1d140*/  SHFL.DOWN PT, R83, R147, 0x10, 0x1f ;  /* 0x0a001f0093537f89 */ /* 0x000fe800000e0000 */
[----:B------:R-:W-:Y:S04]  /*1d150*/  SHFL.DOWN PT, R84, R146, 0x10, 0x1f ;  /* 0x0a001f0092547f89 */ /* 0x000fe800000e0000 */
[----:B------:R-:W-:Y:S04]  /*1d160*/  STL.64 [R116+0x140], R68 ;  /* 0x0001404474007387 */ /* 0x000fe80000100a00 */
[----:B------:R-:W3:Y:S04]  /*1d170*/  SHFL.DOWN PT, R97, R23, 0x10, 0x1f ;  /* 0x0a001f0017617f89 */ /* 0x000ee800000e0000 */
        /* <DEDUP_REMOVED lines=20> */
[----:B------:R0:W-:Y:S04]  /*1d2c0*/  STL.64 [R116+0x160], R70 ;  /* 0x0001604674007387 */ /* 0x0001e80000100a00 */
[----:B-1----:R-:W-:Y:S04]  /*1d2d0*/  STL.64 [R116+0x90], R88 ;  /* 0x0000905874007387 */ /* 0x002fe80000100a00 */
[----:B--2---:R-:W-:Y:S01]  /*1d2e0*/  STL.64 [R116+0x98], R90 ;  /* 0x0000985a74007387 */ /* 0x004fe20000100a00 */
[----:B0-----:R-:W-:-:S03]  /*1d2f0*/  IMAD.MOV.U32 R70, RZ, RZ, R77 ;  /* 0x000000ffff467224 */ /* 0x001fc600078e004d */
[----:B------:R-:W-:Y:S01]  /*1d300*/  STL.64 [R116+0xa0], R92 ;  /* 0x0000a05c74007387 */ /* 0x000fe20000100a00 */
[----:B------:R-:W-:-:S03]  /*1d310*/  IMAD.MOV.U32 R71, RZ, RZ, R78 ;  /* 0x000000ffff477224 */ /* 0x000fc600078e004e */
[----:B----4-:R-:W-:Y:S04]  /*1d320*/  STL.64 [R116+0xa8], R94 ;  /* 0x0000a85e74007387 */ /* 0x010fe80000100a00 */
[----:B------:R0:W-:Y:S04]  /*1d330*/  STL.64 [R116+0x168], R70 ;  /* 0x0001684674007387 */ /* 0x0001e80000100a00 */
[----:B---3--:R-:W-:Y:S04]  /*1d340*/  STL.64 [R116+0xb0], R96 ;  /* 0x0000b06074007387 */ /* 0x008fe80000100a00 */
[----:B-----5:R-:W-:Y:S01]  /*1d350*/  STL.64 [R116+0xb8], R98 ;  /* 0x0000b86274007387 */ /* 0x020fe20000100a00 */
[----:B0-----:R-:W-:-:S03]  /*1d360*/  IMAD.MOV.U32 R70, RZ, RZ, R79 ;  /* 0x000000ffff467224 */ /* 0x001fc600078e004f */
[----:B------:R-:W-:Y:S01]  /*1d370*/  STL.64 [R116+0xc0], R100 ;  /* 0x0000c06474007387 */ /* 0x000fe20000100a00 */
[----:B------:R-:W-:-:S03]  /*1d380*/  IMAD.MOV.U32 R71, RZ, RZ, R80 ;  /* 0x000000ffff477224 */ /* 0x000fc600078e0050 */
        /* <DEDUP_REMOVED lines=9> */
[----:B------:R1:W-:Y:S04]  /*1d420*/  STL.64 [R116+0xf0], R112 ;  /* 0x0000f07074007387 */ /* 0x0003e80000100a00 */
[----:B------:R1:W-:Y:S01]  /*1d430*/  STL.64 [R116+0xf8], R114 ;  /* 0x0000f87274007387 */ /* 0x0003e20000100a00 */
[----:B0-----:R-:W-:-:S03]  /*1d440*/  IMAD.MOV.U32 R70, RZ, RZ, R83 ;  /* 0x000000ffff467224 */ /* 0x001fc600078e0053 */
[----:B------:R1:W-:Y:S01]  /*1d450*/  STL.64 [R116+0x148], R86 ;  /* 0x0001485674007387 */ /* 0x0003e20000100a00 */
[----:B------:R-:W-:-:S03]  /*1d460*/  IMAD.MOV.U32 R71, RZ, RZ, R84 ;  /* 0x000000ffff477224 */ /* 0x000fc600078e0054 */
[----:B------:R1:W-:Y:S04]  /*1d470*/  STL.64 [R116], R68 ;  /* 0x0000004474007387 */ /* 0x0003e80000100a00 */
[----:B------:R1:W-:Y:S01]  /*1d480*/  STL.64 [R116+0x180], R70 ;  /* 0x0001804674007387 */ /* 0x0003e20000100a00 */
[----:B------:R-:W-:Y:S05]  /*1d490*/  @P0 BRA `(.L_x_6988) ;  /* 0x0000004000240947 */ /* 0x000fea0003800000 */
[----:B------:R-:W-:-:S04]  /*1d4a0*/  FSETP.GT.FTZ.AND P0, PT, R117, R68, PT ;  /* 0x000000447500720b */ /* 0x000fc80003f14000 */
[----:B-1----:R-:W-:Y:S02]  /*1d4b0*/  FSEL R71, R68, R117, P0 ;  /* 0x0000007544477208 */ /* 0x002fe40000000000 */
[----:B------:R-:W-:Y:S01]  /*1d4c0*/  FSEL R66, R117, R68, P0 ;  /* 0x0000004475427208 */ /* 0x000fe20000000000 */
[----:B------:R-:W-:Y:S01]  /*1d4d0*/  IMAD.MOV.U32 R68, RZ, RZ, R64 ;  /* 0x000000ffff447224 */ /* 0x000fe200078e0040 */
[----:B------:R-:W-:Y:S02]  /*1d4e0*/  FSEL R70, R67, R69, P0 ;  /* 0x0000004543467208 */ /* 0x000fe40000000000 */
[----:B------:R-:W-:Y:S01]  /*1d4f0*/  FSEL R67, R69, R67, P0 ;  /* 0x0000004345437208 */ /* 0x000fe20000000000 */
[----:B------:R-:W-:Y:S01]  /*1d500*/  FADD.FTZ R71, -R66, R71 ;  /* 0x0000004742477221 */ /* 0x000fe20000010100 */
[----:B------:R-:W-:-:S03]  /*1d510*/  PRMT R69, R177, 0x7610, R69 ;  /* 0x00007610b1457816 */ /* 0x000fc60000000045 */
[----:B------:R-:W-:Y:S01]  /*1d520*/  FMUL.FTZ R72, R71, 1.4426950216293334961 ;  /* 0x3fb8aa3b47487820 */ /* 0x000fe20000410000 */
[----:B------:R-:W-:-:S05]  /*1d530*/  VIADD R71, R116, 0x8 ;  /* 0x0000000874477836 */ /* 0x000fca0000000000 */
[----:B------:R-:W0:Y:S02]  /*1d540*/  MUFU.EX2 R72, R72 ;  /* 0x0000004800487308 */ /* 0x000e240000000800 */
[----:B0-----:R-:W-:Y:S01]  /*1d550*/  FFMA.FTZ R67, R67, R72, R70 ;  /* 0x0000004843437223 */ /* 0x001fe20000010046 */
[----:B------:R-:W-:-:S07]  /*1d560*/  IMAD.MOV.U32 R70, RZ, RZ, RZ ;  /* 0x000000ffff467224 */ /* 0x000fce00078e00ff */
.L_x_7178:
        /* <DEDUP_REMOVED lines=20> */
.L_x_6990:
[----:B------:R-:W-:Y:S01]  /*1d6b0*/  IMAD.MOV.U32 R64, RZ, RZ, R3 ;  /* 0x000000ffff407224 */ /* 0x000fe200078e0003 */
[C---:B------:R-:W-:Y:S01]  /*1d6c0*/  PRMT R72, R146.reuse, 0x7632, R72 ;  /* 0x0000763292487816 */ /* 0x040fe20000000048 */
[----:B------:R-:W-:Y:S01]  /*1d6d0*/  IMAD.MOV.U32 R3, RZ, RZ, R2 ;  /* 0x000000ffff037224 */ /* 0x000fe200078e0002 */
[----:B------:R-:W-:-:S07]  /*1d6e0*/  PRMT R146, R146, 0x5410, R146 ;  /* 0x0000541092927816 */ /* 0x000fce0000000092 */
.L_x_6991:
[----:B------:R-:W-:Y:S05]  /*1d6f0*/  BSYNC.RECONVERGENT B1 ;  /* 0x0000000000017941 */ /* 0x000fea0003800200 */
.L_x_6989:
        /* <DEDUP_REMOVED lines=11> */
.L_x_6993:
[----:B------:R-:W-:Y:S01]  /*1d7b0*/  IMAD.MOV.U32 R73, RZ, RZ, R64 ;  /* 0x000000ffff497224 */ /* 0x000fe200078e0040 */
[----:B------:R-:W-:Y:S01]  /*1d7c0*/  PRMT R74, R72, 0x7610, R74 ;  /* 0x00007610484a7816 */ /* 0x000fe2000000004a */
[----:B------:R-:W-:Y:S01]  /*1d7d0*/  IMAD.MOV.U32 R2, RZ, RZ, R5 ;  /* 0x000000ffff027224 */ /* 0x000fe200078e0005 */
[----:B------:R-:W-:-:S07]  /*1d7e0*/  PRMT R146, R147, 0x7632, R146 ;  /* 0x0000763293927816 */ /* 0x000fce0000000092 */
.L_x_6994:
[----:B------:R-:W-:Y:S05]  /*1d7f0*/  BSYNC.RECONVERGENT B1 ;  /* 0x0000000000017941 */ /* 0x000fea0003800200 */
.L_x_6992:
        /* <DEDUP_REMOVED lines=11> */
.L_x_6996:
[----:B------:R-:W-:Y:S01]  /*1d8b0*/  IMAD.MOV.U32 R64, RZ, RZ, R73 ;  /* 0x000000ffff407224 */ /* 0x000fe200078e0049 */
[----:B------:R-:W-:Y:S01]  /*1d8c0*/  PRMT R69, R69, 0x5410, R74 ;  /* 0x0000541045457816 */ /* 0x000fe2000000004a */
[----:B------:R-:W-:Y:S01]  /*1d8d0*/  IMAD.MOV.U32 R5, RZ, RZ, R4 ;  /* 0x000000ffff057224 */ /* 0x000fe200078e0004 */
[----:B------:R-:W-:-:S07]  /*1d8e0*/  PRMT R147, R147, 0x5410, R147 ;  /* 0x0000541093937816 */ /* 0x000fce0000000093 */
.L_x_6997:
[----:B------:R-:W-:Y:S05]  /*1d8f0*/  BSYNC.RECONVERGENT B1 ;  /* 0x0000000000017941 */ /* 0x000fea0003800200 */
.L_x_6995:
        /* <DEDUP_REMOVED lines=11> */
.L_x_6999:
[----:B------:R-:W-:Y:S01]  /*1d9b0*/  IMAD.MOV.U32 R73, RZ, RZ, R64 ;  /* 0x000000ffff497224 */ /* 0x000fe200078e0040 */
[----:B------:R-:W-:Y:S01]  /*1d9c0*/  PRMT R72, R72, 0x7610, R69 ;  /* 0x0000761048487816 */ /* 0x000fe20000000045 */
[----:B------:R-:W-:Y:S01]  /*1d9d0*/  IMAD.MOV.U32 R4, RZ, RZ, R7 ;  /* 0x000000ffff047224 */ /* 0x000fe200078e0007 */
[----:B------:R-:W-:-:S07]  /*1d9e0*/  PRMT R147, R148, 0x7632, R147 ;  /* 0x0000763294937816 */ /* 0x000fce0000000093 */
.L_x_7000:
[----:B------:R-:W-:Y:S05]  /*1d9f0*/  BSYNC.RECONVERGENT B1 ;  /* 0x0000000000017941 */ /* 0x000fea0003800200 */
.L_x_6998:
        /* <DEDUP_REMOVED lines=11> */
.L_x_7002:
[----:B------:R-:W-:Y:S01]  /*1dab0*/  IMAD.MOV.U32 R64, RZ, RZ, R73 ;  /* 0x000000ffff407224 */ /* 0x000fe200078e0049 */
[----:B------:R-:W-:Y:S01]  /*1dac0*/  PRMT R72, R72, 0x7632, R72 ;  /* 0x0000763248487816 */ /* 0x000fe20000000048 */
[----:B------:R-:W-:Y:S01]  /*1dad0*/  IMAD.MOV.U32 R7, RZ, RZ, R6 ;  /* 0x000000ffff077224 */ /* 0x000fe200078e0006 */
[----:B------:R-:W-:-:S07]  /*1dae0*/  PRMT R148, R148, 0x5410, R148 ;  /* 0x0000541094947816 */ /* 0x000fce0000000094 */
.L_x_7003:
[----:B------:R-:W-:Y:S05]  /*1daf0*/  BSYNC.RECONVERGENT B1 ;  /* 0x0000000000017941 */ /* 0x000fea0003800200 */
.L_x_7001:
        /* <DEDUP_REMOVED lines=11> */
.L_x_7005:
[----:B------:R-:W-:Y:S01]  /*1dbb0*/  IMAD.MOV.U32 R73, RZ, RZ, R64 ;  /* 0x000000ffff497224 */ /* 0x000fe200078e0040 */
[----:B------:R-:W-:Y:S01]  /*1dbc0*/  PRMT R74, R72, 0x7610, R74 ;  /* 0x00007610484a7816 */ /* 0x000fe2000000004a */
[----:B------:R-:W-:Y:S01]  /*1dbd0*/  IMAD.MOV.U32 R6, RZ, RZ, R9 ;  /* 0x000000ffff067224 */ /* 0x000fe200078e0009 */
[----:B------:R-:W-:-:S07]  /*1dbe0*/  PRMT R148, R149, 0x7632, R148 ;  /* 0x0000763295947816 */ /* 0x000fce0000000094 */
.L_x_7006:
[----:B------:R-:W-:Y:S05]  /*1dbf0*/  BSYNC.RECONVERGENT B1 ;  /* 0x0000000000017941 */ /* 0x000fea0003800200 */
.L_x_7004:
        /* <DEDUP_REMOVED lines=11> */
.L_x_7008:
[----:B------:R-:W-:Y:S01]  /*1dcb0*/  IMAD.MOV.U32 R64, RZ, RZ, R73 ;  /* 0x000000ffff407224 */ /* 0x000fe200078e0049 */
[----:B------:R-:W-:Y:S01]  /*1dcc0*/  PRMT R69, R69, 0x5410, R74 ;  /* 0x0000541045457816 */ /* 0x000fe2000000004a */
[----:B------:R-:W-:Y:S01]  /*1dcd0*/  IMAD.MOV.U32 R9, RZ, RZ, R8 ;  /* 0x000000ffff097224 */ /* 0x000fe200078e0008 */
[----:B------:R-:W-:-:S07]  /*1dce0*/  PRMT R149, R149, 0x5410, R149 ;  /* 0x0000541095957816 */ /* 0x000fce0000000095 */
.L_x_7009:
[----:B------:R-:W-:Y:S05]  /*1dcf0*/  BSYNC.RECONVERGENT B1 ;  /* 0x0000000000017941 */ /* 0x000fea0003800200 */
.L_x_7007:
        /* <DEDUP_REMOVED lines=11> */
.L_x_7011:
[----:B------:R-:W-:Y:S01]  /*1ddb0*/  IMAD.MOV.U32 R73, RZ, RZ, R64 ;  /* 0x000000ffff497224 */ /* 0x000fe200078e0040 */
[----:B------:R-:W-:Y:S01]  /*1ddc0*/  PRMT R72, R72, 0x7610, R69 ;  /* 0x0000761048487816 */ /* 0x000fe20000000045 */
[----:B------:R-:W-:Y:S01]  /*1ddd0*/  IMAD.MOV.U32 R8, RZ, RZ, R11 ;  /* 0x000000ffff087224 */ /* 0x000fe200078e000b */
[----:B------:R-:W-:-:S07]  /*1dde0*/  PRMT R149, R150, 0x7632, R149 ;  /* 0x0000763296957816 */ /* 0x000fce0000000095 */
.L_x_7012:
[----:B------:R-:W-:Y:S05]  /*1ddf0*/  BSYNC.RECONVERGENT B1 ;  /* 0x0000000000017941 */ /* 0x000fea0003800200 */
.L_x_7010:
        /* <DEDUP_REMOVED lines=11> */
.L_x_7014:
[----:B------:R-:W-:Y:S01]  /*1deb0*/  IMAD.MOV.U32 R64, RZ, RZ, R73 ;  /* 0x000000ffff407224 */ /* 0x000fe200078e0049 */
[----:B------:R-:W-:Y:S01]  /*1dec0*/  PRMT R72, R72, 0x7632, R72 ;  /* 0x0000763248487816 */ /* 0x000fe20000000048 */
[----:B------:R-:W-:Y:S01]  /*1ded0*/  IMAD.MOV.U32 R11, RZ, RZ, R10 ;  /* 0x000000ffff0b7224 */ /* 0x000fe200078e000a */
[----:B------:R-:W-:-:S07]  /*1dee0*/  PRMT R150, R150, 0x5410, R150 ;  /* 0x0000541096967816 */ /* 0x000fce0000000096 */
.L_x_7015:
[----:B------:R-:W-:Y:S05]  /*1def0*/  BSYNC.RECONVERGENT B1 ;  /* 0x0000000000017941 */ /* 0x000fea0003800200 */
.L_x_7013:
        /* <DEDUP_REMOVED lines=11> */
.L_x_7017:
[----:B------:R-:W-:Y:S01]  /*1dfb0*/  IMAD.MOV.U32 R73, RZ, RZ, R64 ;  /* 0x000000ffff497224 */ /* 0x000fe200078e0040 */
[----:B------:R-:W-:Y:S01]  /*1dfc0*/  PRMT R74, R72, 0x7610, R74 ;  /* 0x00007610484a7816 */ /* 0x000fe2000000004a */
[----:B------:R-:W-:Y:S01]  /*1dfd0*/  IMAD.MOV.U32 R10, RZ, RZ, R13 ;  /* 0x000000ffff0a7224 */ /* 0x000fe200078e000d */
[----:B------:R-:W-:-:S07]  /*1dfe0*/  PRMT R150, R151, 0x7632, R150 ;  /* 0x0000763297967816 */ /* 0x000fce0000000096 */
.L_x_7018:
[----:B------:R-:W-:Y:S05]  /*1dff0*/  BSYNC.RECONVERGENT B1 ;  /* 0x0000000000017941 */ /* 0x000fea0003800200 */
.L_x_7016:
        /* <DEDUP_REMOVED lines=11> */
.L_x_7020:
[----:B------:R-:W-:Y:S01]  /*1e0b0*/  IMAD.MOV.U32 R64, RZ, RZ, R73 ;  /* 0x000000ffff407224 */ /* 0x000fe200078e0049 */
[----:B------:R-:W-:Y:S01]  /*1e0c0*/  PRMT R69, R69, 0x5410, R74 ;  /* 0x0000541045457816 */ /* 0x000fe2000000004a */
[----:B------:R-:W-:Y:S01]  /*1e0d0*/  IMAD.MOV.U32 R13, RZ, RZ, R12 ;  /* 0x000000ffff0d7224 */ /* 0x000fe200078e000c */
[----:B------:R-:W-:-:S07]  /*1e0e0*/  PRMT R151, R151, 0x5410, R151 ;  /* 0x0000541097977816 */ /* 0x000fce0000000097 */
.L_x_7021:
[----:B------:R-:W-:Y:S05]  /*1e0f0*/  BSYNC.RECONVERGENT B1 ;  /* 0x0000000000017941 */ /* 0x000fea0003800200 */
.L_x_7019:
        /* <DEDUP_REMOVED lines=11> */
.L_x_7023:
[----:B------:R-:W-:Y:S01]  /*1e1b0*/  IMAD.MOV.U32 R73, RZ, RZ, R64 ;  /* 0x000000ffff497224 */ /* 0x000fe200078e0040 */
[----:B------:R-:W-:Y:S01]  /*1e1c0*/  PRMT R72, R72, 0x7610, R69 ;  /* 0x0000761048487816 */ /* 0x000fe20000000045 */
[----:B------:R-:W-:Y:S01]  /*1e1d0*/  IMAD.MOV.U32 R12, RZ, RZ, R15 ;  /* 0x000000ffff0c7224 */ /* 0x000fe200078e000f */
[----:B------:R-:W-:-:S07]  /*1e1e0*/  PRMT R151, R152, 0x7632, R151 ;  /* 0x0000763298977816 */ /* 0x000fce0000000097 */
.L_x_7024:
[----:B------:R-:W-:Y:S05]  /*1e1f0*/  BSYNC.RECONVERGENT B1 ;  /* 0x0000000000017941 */ /* 0x000fea0003800200 */
.L_x_7022:
        /* <DEDUP_REMOVED lines=11> */
.L_x_7026:
[----:B------:R-:W-:Y:S01]  /*1e2b0*/  IMAD.MOV.U32 R64, RZ, RZ, R73 ;  /* 0x000000ffff407224 */ /* 0x000fe200078e0049 */
[----:B------:R-:W-:Y:S01]  /*1e2c0*/  PRMT R72, R72, 0x7632, R72 ;  /* 0x0000763248487816 */ /* 0x000fe20000000048 */
[----:B------:R-:W-:Y:S01]  /*1e2d0*/  IMAD.MOV.U32 R15, RZ, RZ, R14 ;  /* 0x000000ffff0f7224 */ /* 0x000fe200078e000e */
[----:B------:R-:W-:-:S07]  /*1e2e0*/  PRMT R152, R152, 0x5410, R152 ;  /* 0x0000541098987816 */ /* 0x000fce0000000098 */
.L_x_7027:
[----:B------:R-:W-:Y:S05]  /*1e2f0*/  BSYNC.RECONVERGENT B1 ;  /* 0x0000000000017941 */ /* 0x000fea0003800200 */
.L_x_7025:
        /* <DEDUP_REMOVED lines=11> */
.L_x_7029:
[----:B------:R-:W-:Y:S01]  /*1e3b0*/  IMAD.MOV.U32 R73, RZ, RZ, R64 ;  /* 0x000000ffff497224 */ /* 0x000fe200078e0040 */
[----:B------:R-:W-:Y:S01]  /*1e3c0*/  PRMT R74, R72, 0x7610, R74 ;  /* 0x00007610484a7816 */ /* 0x000fe2000000004a */
[----:B------:R-:W-:Y:S01]  /*1e3d0*/  IMAD.MOV.U32 R14, RZ, RZ, R17 ;  /* 0x000000ffff0e7224 */ /* 0x000fe200078e0011 */
[----:B------:R-:W-:-:S07]  /*1e3e0*/  PRMT R152, R153, 0x7632, R152 ;  /* 0x0000763299987816 */ /* 0x000fce0000000098 */
.L_x_7030:
[----:B------:R-:W-:Y:S05]  /*1e3f0*/  BSYNC.RECONVERGENT B1 ;  /* 0x0000000000017941 */ /* 0x000fea0003800200 */
.L_x_7028:
        /* <DEDUP_REMOVED lines=11> */
.L_x_7032:
[----:B------:R-:W-:Y:S01]  /*1e4b0*/  IMAD.MOV.U32 R64, RZ, RZ, R73 ;  /* 0x000000ffff407224 */ /* 0x000fe200078e0049 */
[----:B------:R-:W-:Y:S01]  /*1e4c0*/  PRMT R69, R69, 0x5410, R74 ;  /* 0x0000541045457816 */ /* 0x000fe2000000004a */
[----:B------:R-:W-:Y:S01]  /*1e4d0*/  IMAD.MOV.U32 R17, RZ, RZ, R16 ;  /* 0x000000ffff117224 */ /* 0x000fe200078e0010 */
[----:B------:R-:W-:-:S07]  /*1e4e0*/  PRMT R153, R153, 0x5410, R153 ;  /* 0x0000541099997816 */ /* 0x000fce0000000099 */
.L_x_7033:
[----:B------:R-:W-:Y:S05]  /*1e4f0*/  BSYNC.RECONVERGENT B1 ;  /* 0x0000000000017941 */ /* 0x000fea0003800200 */
.L_x_7031:
        /* <DEDUP_REMOVED lines=11> */
.L_x_7035:
[----:B------:R-:W-:Y:S01]  /*1e5b0*/  IMAD.MOV.U32 R73, RZ, RZ, R64 ;  /* 0x000000ffff497224 */ /* 0x000fe200078e0040 */
[----:B------:R-:W-:Y:S01]  /*1e5c0*/  PRMT R72, R72, 0x7610, R69 ;  /* 0x0000761048487816 */ /* 0x000fe20000000045 */
[----:B------:R-:W-:Y:S01]  /*1e5d0*/  IMAD.MOV.U32 R16, RZ, RZ, R19 ;  /* 0x000000ffff107224 */ /* 0x000fe200078e0013 */
[----:B------:R-:W-:-:S07]  /*1e5e0*/  PRMT R153, R154, 0x7632, R153 ;  /* 0x000076329a997816 */ /* 0x000fce0000000099 */
.L_x_7036:
[----:B------:R-:W-:Y:S05]  /*1e5f0*/  BSYNC.RECONVERGENT B1 ;  /* 0x0000000000017941 */ /* 0x000fea0003800200 */
.L_x_7034:
        /* <DEDUP_REMOVED lines=11> */
.L_x_7038:
[----:B------:R-:W-:Y:S01]  /*1e6b0*/  IMAD.MOV.U32 R64, RZ, RZ, R73 ;  /* 0x000000ffff407224 */ /* 0x000fe200078e0049 */
[----:B------:R-:W-:Y:S01]  /*1e6c0*/  PRMT R72, R72, 0x7632, R72 ;  /* 0x0000763248487816 */ /* 0x000fe20000000048 */
[----:B------:R-:W-:Y:S01]  /*1e6d0*/  IMAD.MOV.U32 R19, RZ, RZ, R18 ;  /* 0x000000ffff137224 */ /* 0x000fe200078e0012 */
[----:B------:R-:W-:-:S07]  /*1e6e0*/  PRMT R154, R154, 0x5410, R154 ;  /* 0x000054109a9a7816 */ /* 0x000fce000000009a */
.L_x_7039:
[----:B------:R-:W-:Y:S05]  /*1e6f0*/  BSYNC.RECONVERGENT B1 ;  /* 0x0000000000017941 */ /* 0x000fea0003800200 */
.L_x_7037:
        /* <DEDUP_REMOVED lines=11> */
.L_x_7041:
[----:B------:R-:W-:Y:S01]  /*1e7b0*/  IMAD.MOV.U32 R73, RZ, RZ, R64 ;  /* 0x000000ffff497224 */ /* 0x000fe200078e0040 */
[----:B------:R-:W-:Y:S01]  /*1e7c0*/  PRMT R74, R72, 0x7610, R74 ;  /* 0x00007610484a7816 */ /* 0x000fe2000000004a */
[----:B------:R-:W-:Y:S01]  /*1e7d0*/  IMAD.MOV.U32 R18, RZ, RZ, R21 ;  /* 0x000000ffff127224 */ /* 0x000fe200078e0015 */
[----:B------:R-:W-:-:S07]  /*1e7e0*/  PRMT R154, R155, 0x7632, R154 ;  /* 0x000076329b9a7816 */ /* 0x000fce000000009a */
.L_x_7042:
[----:B------:R-:W-:Y:S05]  /*1e7f0*/  BSYNC.RECONVERGENT B1 ;  /* 0x0000000000017941 */ /* 0x000fea0003800200 */
.L_x_7040:
        /* <DEDUP_REMOVED lines=11> */
.L_x_7044:
[----:B------:R-:W-:Y:S01]  /*1e8b0*/  IMAD.MOV.U32 R64, RZ, RZ, R73 ;  /* 0x000000ffff407224 */ /* 0x000fe200078e0049 */
[----:B------:R-:W-:Y:S01]  /*1e8c0*/  PRMT R69, R69, 0x5410, R74 ;  /* 0x0000541045457816 */ /* 0x000fe2000000004a */
[----:B------:R-:W-:Y:S01]  /*1e8d0*/  IMAD.MOV.U32 R21, RZ, RZ, R20 ;  /* 0x000000ffff157224 */ /* 0x000fe200078e0014 */
[----:B------:R-:W-:-:S07]  /*1e8e0*/  PRMT R155, R155, 0x5410, R155 ;  /* 0x000054109b9b7816 */ /* 0x000fce000000009b */
.L_x_7045:
[----:B------:R-:W-:Y:S05]  /*1e8f0*/  BSYNC.RECONVERGENT B1 ;  /* 0x0000000000017941 */ /* 0x000fea0003800200 */
.L_x_7043:
        /* <DEDUP_REMOVED lines=11> */
.L_x_7047:
[----:B------:R-:W-:Y:S01]  /*1e9b0*/  IMAD.MOV.U32 R73, RZ, RZ, R64 ;  /* 0x000000ffff497224 */ /* 0x000fe200078e0040 */
[----:B------:R-:W-:Y:S01]  /*1e9c0*/  PRMT R72, R72, 0x7610, R69 ;  /* 0x0000761048487816 */ /* 0x000fe20000000045 */
[----:B------:R-:W-:Y:S01]  /*1e9d0*/  IMAD.MOV.U32 R20, RZ, RZ, R23 ;  /* 0x000000ffff147224 */ /* 0x000fe200078e0017 */
[----:B------:R-:W-:-:S07]  /*1e9e0*/  PRMT R155, R156, 0x7632, R155 ;  /* 0x000076329c9b7816 */ /* 0x000fce000000009b */
.L_x_7048:
[----:B------:R-:W-:Y:S05]  /*1e9f0*/  BSYNC.RECONVERGENT B1 ;  /* 0x0000000000017941 */ /* 0x000fea0003800200 */
.L_x_7046:
        /* <DEDUP_REMOVED lines=11> */
.L_x_7050:
[----:B------:R-:W-:Y:S01]  /*1eab0*/  IMAD.MOV.U32 R64, RZ, RZ, R73 ;  /* 0x000000ffff407224 */ /* 0x000fe200078e0049 */
[----:B------:R-:W-:Y:S01]  /*1eac0*/  PRMT R72, R72, 0x7632, R72 ;  /* 0x0000763248487816 */ /* 0x000fe20000000048 */
[----:B------:R-:W-:Y:S01]  /*1ead0*/  IMAD.MOV.U32 R23, RZ, RZ, R22 ;  /* 0x000000ffff177224 */ /* 0x000fe200078e0016 */
[----:B------:R-:W-:-:S07]  /*1eae0*/  PRMT R156, R156, 0x5410, R156 ;  /* 0x000054109c9c7816 */ /* 0x000fce000000009c */
.L_x_7051:
[----:B------:R-:W-:Y:S05]  /*1eaf0*/  BSYNC.RECONVERGENT B1 ;  /* 0x0000000000017941 */ /* 0x000fea0003800200 */
.L_x_7049:
        /* <DEDUP_REMOVED lines=11> */
.L_x_7053:
[----:B------:R-:W-:Y:S01]  /*1ebb0*/  IMAD.MOV.U32 R73, RZ, RZ, R64 ;  /* 0x000000ffff497224 */ /* 0x000fe200078e0040 */
[----:B------:R-:W-:Y:S01]  /*1ebc0*/  PRMT R74, R72, 0x7610, R74 ;  /* 0x00007610484a7816 */ /* 0x000fe2000000004a */
[----:B------:R-:W-:Y:S01]  /*1ebd0*/  IMAD.MOV.U32 R22, RZ, RZ, R25 ;  /* 0x000000ffff167224 */ /* 0x000fe200078e0019 */
[----:B------:R-:W-:-:S07]  /*1ebe0*/  PRMT R156, R157, 0x7632, R156 ;  /* 0x000076329d9c7816 */ /* 0x000fce000000009c */
.L_x_7054:
[----:B------:R-:W-:Y:S05]  /*1ebf0*/  BSYNC.RECONVERGENT B1 ;  /* 0x0000000000017941 */ /* 0x000fea0003800200 */
.L_x_7052:
        /* <DEDUP_REMOVED lines=11> */
.L_x_7056:
[----:B------:R-:W-:Y:S01]  /*1ecb0*/  IMAD.MOV.U32 R64, RZ, RZ, R73 ;  /* 0x000000ffff407224 */ /* 0x000fe200078e0049 */
[----:B------:R-:W-:Y:S01]  /*1ecc0*/  PRMT R69, R69, 0x5410, R74 ;  /* 0x0000541045457816 */ /* 0x000fe2000000004a */
[----:B------:R-:W-:Y:S01]  /*1ecd0*/  IMAD.MOV.U32 R25, RZ, RZ, R24 ;  /* 0x000000ffff197224 */ /* 0x000fe200078e0018 */
[----:B------:R-:W-:-:S07]  /*1ece0*/  PRMT R157, R157, 0x5410, R157 ;  /* 0x000054109d9d7816 */ /* 0x000fce000000009d */
.L_x_7057:
[----:B------:R-:W-:Y:S05]  /*1ecf0*/  BSYNC.RECONVERGENT B1 ;  /* 0x0000000000017941 */ /* 0x000fea0003800200 */
.L_x_7055:
        /* <DEDUP_REMOVED lines=11> */
.L_x_7059:
[----:B------:R-:W-:Y:S01]  /*1edb0*/  IMAD.MOV.U32 R73, RZ, RZ, R64 ;  /* 0x000000ffff497224 */ /* 0x000fe200078e0040 */
[----:B------:R-:W-:Y:S01]  /*1edc0*/  PRMT R72, R72, 0x7610, R69 ;  /* 0x0000761048487816 */ /* 0x000fe20000000045 */
[----:B------:R-:W-:Y:S01]  /*1edd0*/  IMAD.MOV.U32 R24, RZ, RZ, R27 ;  /* 0x000000ffff187224 */ /* 0x000fe200078e001b */
[----:B------:R-:W-:-:S07]  /*1ede0*/  PRMT R157, R158, 0x7632, R157 ;  /* 0x000076329e9d7816 */ /* 0x000fce000000009d */
.L_x_7060:
[----:B------:R-:W-:Y:S05]  /*1edf0*/  BSYNC.RECONVERGENT B1 ;  /* 0x0000000000017941 */ /* 0x000fea0003800200 */
.L_x_7058:
        /* <DEDUP_REMOVED lines=11> */
.L_x_7062:
[----:B------:R-:W-:Y:S01]  /*1eeb0*/  IMAD.MOV.U32 R64, RZ, RZ, R73 ;  /* 0x000000ffff407224 */ /* 0x000fe200078e0049 */
[----:B------:R-:W-:Y:S01]  /*1eec0*/  PRMT R72, R72, 0x7632, R72 ;  /* 0x0000763248487816 */ /* 0x000fe20000000048 */
[----:B------:R-:W-:Y:S01]  /*1eed0*/  IMAD.MOV.U32 R27, RZ, RZ, R26 ;  /* 0x000000ffff1b7224 */ /* 0x000fe200078e001a */
[----:B------:R-:W-:-:S07]  /*1eee0*/  PRMT R158, R158, 0x5410, R158 ;  /* 0x000054109e9e7816 */ /* 0x000fce000000009e */
.L_x_7063:
[----:B------:R-:W-:Y:S05]  /*1eef0*/  BSYNC.RECONVERGENT B1 ;  /* 0x0000000000017941 */ /* 0x000fea0003800200 */
.L_x_7061:
        /* <DEDUP_REMOVED lines=11> */
.L_x_7065:
[----:B------:R-:W-:Y:S01]  /*1efb0*/  IMAD.MOV.U32 R73, RZ, RZ, R64 ;  /* 0x000000ffff497224 */ /* 0x000fe200078e0040 */
[----:B------:R-:W-:Y:S01]  /*1efc0*/  PRMT R74, R72, 0x7610, R74 ;  /* 0x00007610484a7816 */ /* 0x000fe2000000004a */
[----:B------:R-:W-:Y:S01]  /*1efd0*/  IMAD.MOV.U32 R26, RZ, RZ, R29 ;  /* 0x000000ffff1a7224 */ /* 0x000fe200078e001d */
[----:B------:R-:W-:-:S07]  /*1efe0*/  PRMT R158, R159, 0x7632, R158 ;  /* 0x000076329f9e7816 */ /* 0x000fce000000009e */
.L_x_7066:
[----:B------:R-:W-:Y:S05]  /*1eff0*/  BSYNC.RECONVERGENT B1 ;  /* 0x0000000000017941 */ /* 0x000fea0003800200 */
.L_x_7064:
        /* <DEDUP_REMOVED lines=11> */
.L_x_7068:
[----:B------:R-:W-:Y:S01]  /*1f0b0*/  IMAD.MOV.U32 R64, RZ, RZ, R73 ;  /* 0x000000ffff407224 */ /* 0x000fe200078e0049 */
[----:B------:R-:W-:Y:S01]  /*1f0c0*/  PRMT R69, R69, 0x5410, R74 ;  /* 0x0000541045457816 */ /* 0x000fe2000000004a */
[----:B------:R-:W-:Y:S01]  /*1f0d0*/  IMAD.MOV.U32 R29, RZ, RZ, R28 ;  /* 0x000000ffff1d7224 */ /* 0x000fe200078e001c */
[----:B------:R-:W-:-:S07]  /*1f0e0*/  PRMT R159, R159, 0x5410, R159 ;  /* 0x000054109f9f7816 */ /* 0x000fce000000009f */
.L_x_7069:
[----:B------:R-:W-:Y:S05]  /*1f0f0*/  BSYNC.RECONVERGENT B1 ;  /* 0x0000000000017941 */ /* 0x000fea0003800200 */
.L_x_7067:
        /* <DEDUP_REMOVED lines=11> */
.L_x_7071:
[----:B------:R-:W-:Y:S01]  /*1f1b0*/  IMAD.MOV.U32 R73, RZ, RZ, R64 ;  /* 0x000000ffff497224 */ /* 0x000fe200078e0040 */
[----:B------:R-:W-:Y:S01]  /*1f1c0*/  PRMT R72, R72, 0x7610, R69 ;  /* 0x0000761048487816 */ /* 0x000fe20000000045 */
[----:B------:R-:W-:Y:S01]  /*1f1d0*/  IMAD.MOV.U32 R28, RZ, RZ, R31 ;  /* 0x000000ffff1c7224 */ /* 0x000fe200078e001f */
[----:B------:R-:W-:-:S07]  /*1f1e0*/  PRMT R159, R160, 0x7632, R159 ;  /* 0x00007632a09f7816 */ /* 0x000fce000000009f */
.L_x_7072:
[----:B------:R-:W-:Y:S05]  /*1f1f0*/  BSYNC.RECONVERGENT B1 ;  /* 0x0000000000017941 */ /* 0x000fea0003800200 */
.L_x_7070:
        /* <DEDUP_REMOVED lines=11> */
.L_x_7074:
[----:B------:R-:W-:Y:S01]  /*1f2b0*/  IMAD.MOV.U32 R64, RZ, RZ, R73 ;  /* 0x000000ffff407224 */ /* 0x000fe200078e0049 */
[----:B------:R-:W-:Y:S01]  /*1f2c0*/  PRMT R72, R72, 0x7632, R72 ;  /* 0x0000763248487816 */ /* 0x000fe20000000048 */
[----:B------:R-:W-:Y:S01]  /*1f2d0*/  IMAD.MOV.U32 R31, RZ, RZ, R30 ;  /* 0x000000ffff1f7224 */ /* 0x000fe200078e001e */
[----:B------:R-:W-:-:S07]  /*1f2e0*/  PRMT R160, R160, 0x5410, R160 ;  /* 0x00005410a0a07816 */ /* 0x000fce00000000a0 */
.L_x_7075:
[----:B------:R-:W-:Y:S05]  /*1f2f0*/  BSYNC.RECONVERGENT B1 ;  /* 0x0000000000017941 */ /* 0x000fea0003800200 */
.L_x_7073:
        /* <DEDUP_REMOVED lines=11> */
.L_x_7077:
[----:B------:R-:W-:Y:S01]  /*1f3b0*/  IMAD.MOV.U32 R73, RZ, RZ, R64 ;  /* 0x000000ffff497224 */ /* 0x000fe200078e0040 */
[----:B------:R-:W-:Y:S01]  /*1f3c0*/  PRMT R74, R72, 0x7610, R74 ;  /* 0x00007610484a7816 */ /* 0x000fe2000000004a */
[----:B------:R-:W-:Y:S01]  /*1f3d0*/  IMAD.MOV.U32 R30, RZ, RZ, R33 ;  /* 0x000000ffff1e7224 */ /* 0x000fe200078e0021 */
[----:B------:R-:W-:-:S07]  /*1f3e0*/  PRMT R160, R161, 0x7632, R160 ;  /* 0x00007632a1a07816 */ /* 0x000fce00000000a0 */
.L_x_7078:
[----:B------:R-:W-:Y:S05]  /*1f3f0*/  BSYNC.RECONVERGENT B1 ;  /* 0x0000000000017941 */ /* 0x000fea0003800200 */
.L_x_7076:
        /* <DEDUP_REMOVED lines=11> */
.L_x_7080:
[----:B------:R-:W-:Y:S01]  /*1f4b0*/  IMAD.MOV.U32 R64, RZ, RZ, R73 ;  /* 0x000000ffff407224 */ /* 0x000fe200078e0049 */
[----:B------:R-:W-:Y:S01]  /*1f4c0*/  PRMT R69, R69, 0x5410, R74 ;  /* 0x0000541045457816 */ /* 0x000fe2000000004a */
[----:B------:R-:W-:Y:S01]  /*1f4d0*/  IMAD.MOV.U32 R33, RZ, RZ, R32 ;  /* 0x000000ffff217224 */ /* 0x000fe200078e0020 */
[----:B------:R-:W-:-:S07]  /*1f4e0*/  PRMT R161, R161, 0x5410, R161 ;  /* 0x00005410a1a17816 */ /* 0x000fce00000000a1 */
.L_x_7081:
[----:B------:R-:W-:Y:S05]  /*1f4f0*/  BSYNC.RECONVERGENT B1 ;  /* 0x0000000000017941 */ /* 0x000fea0003800200 */
.L_x_7079:
        /* <DEDUP_REMOVED lines=11> */
.L_x_7083:
[----:B------:R-:W-:Y:S01]  /*1f5b0*/  IMAD.MOV.U32 R73, RZ, RZ, R64 ;  /* 0x000000ffff497224 */ /* 0x000fe200078e0040 */
[----:B------:R-:W-:Y:S01]  /*1f5c0*/  PRMT R72, R72, 0x7610, R69 ;  /* 0x0000761048487816 */ /* 0x000fe20000000045 */
[----:B------:R-:W-:Y:S01]  /*1f5d0*/  IMAD.MOV.U32 R32, RZ, RZ, R35 ;  /* 0x000000ffff207224 */ /* 0x000fe200078e0023 */
[----:B------:R-:W-:-:S07]  /*1f5e0*/  PRMT R161, R162, 0x7632, R161 ;  /* 0x00007632a2a17816 */ /* 0x000fce00000000a1 */
.L_x_7084:
[----:B------:R-:W-:Y:S05]  /*1f5f0*/  BSYNC.RECONVERGENT B1 ;  /* 0x0000000000017941 */ /* 0x000fea0003800200 */
.L_x_7082:
        /* <DEDUP_REMOVED lines=11> */
.L_x_7086:
[----:B------:R-:W-:Y:S01]  /*1f6b0*/  IMAD.MOV.U32 R64, RZ, RZ, R73 ;  /* 0x000000ffff407224 */ /* 0x000fe200078e0049 */
[----:B------:R-:W-:Y:S01]  /*1f6c0*/  PRMT R72, R72, 0x7632, R72 ;  /* 0x0000763248487816 */ /* 0x000fe20000000048 */
[----:B------:R-:W-:Y:S01]  /*1f6d0*/  IMAD.MOV.U32 R35, RZ, RZ, R34 ;  /* 0x000000ffff237224 */ /* 0x000fe200078e0022 */
[----:B------:R-:W-:-:S07]  /*1f6e0*/  PRMT R162, R162, 0x5410, R162 ;  /* 0x00005410a2a27816 */ /* 0x000fce00000000a2 */
.L_x_7087:
[----:B------:R-:W-:Y:S05]  /*1f6f0*/  BSYNC.RECONVERGENT B1 ;  /* 0x0000000000017941 */ /* 0x000fea0003800200 */
.L_x_7085:
        /* <DEDUP_REMOVED lines=11> */
.L_x_7089:
[----:B------:R-:W-:Y:S01]  /*1f7b0*/  IMAD.MOV.U32 R73, RZ, RZ, R64 ;  /* 0x000000ffff497224 */ /* 0x000fe200078e0040 */
[----:B------:R-:W-:Y:S01]  /*1f7c0*/  PRMT R74, R72, 0x7610, R74 ;  /* 0x00007610484a7816 */ /* 0x000fe2000000004a */
[----:B------:R-:W-:Y:S01]  /*1f7d0*/  IMAD.MOV.U32 R34, RZ, RZ, R37 ;  /* 0x000000ffff227224 */ /* 0x000fe200078e0025 */
[----:B------:R-:W-:-:S07]  /*1f7e0*/  PRMT R162, R163, 0x7632, R162 ;  /* 0x00007632a3a27816 */ /* 0x000fce00000000a2 */
.L_x_7090:
[----:B------:R-:W-:Y:S05]  /*1f7f0*/  BSYNC.RECONVERGENT B1 ;  /* 0x0000000000017941 */ /* 0x000fea0003800200 */
.L_x_7088:
        /* <DEDUP_REMOVED lines=11> */
.L_x_7092:
[----:B------:R-:W-:Y:S01]  /*1f8b0*/  IMAD.MOV.U32 R64, RZ, RZ, R73 ;  /* 0x000000ffff407224 */ /* 0x000fe200078e0049 */
[----:B------:R-:W-:Y:S01]  /*1f8c0*/  PRMT R69, R69, 0x5410, R74 ;  /* 0x0000541045457816 */ /* 0x000fe2000000004a */
[----:B------:R-:W-:Y:S01]  /*1f8d0*/  IMAD.MOV.U32 R37, RZ, RZ, R36 ;  /* 0x000000ffff257224 */ /* 0x000fe200078e0024 */
[----:B------:R-:W-:-:S07]  /*1f8e0*/  PRMT R163, R163, 0x5410, R163 ;  /* 0x00005410a3a37816 */ /* 0x000fce00000000a3 */
.L_x_7093:
[----:B------:R-:W-:Y:S05]  /*1f8f0*/  BSYNC.RECONVERGENT B1 ;  /* 0x0000000000017941 */ /* 0x000fea0003800200 */
.L_x_7091:
        /* <DEDUP_REMOVED lines=11> */
.L_x_7095:
[----:B------:R-:W-:Y:S01]  /*1f9b0*/  IMAD.MOV.U32 R73, RZ, RZ, R64 ;  /* 0x000000ffff497224 */ /* 0x000fe200078e0040 */
[----:B------:R-:W-:Y:S01]  /*1f9c0*/  PRMT R72, R72, 0x7610, R69 ;  /* 0x0000761048487816 */ /* 0x000fe20000000045 */
[----:B------:R-:W-:Y:S01]  /*1f9d0*/  IMAD.MOV.U32 R36, RZ, RZ, R39 ;  /* 0x000000ffff247224 */ /* 0x000fe200078e0027 */
[----:B------:R-:W-:-:S07]  /*1f9e0*/  PRMT R163, R164, 0x7632, R163 ;  /* 0x00007632a4a37816 */ /* 0x000fce00000000a3 */
.L_x_7096:
[----:B------:R-:W-:Y:S05]  /*1f9f0*/  BSYNC.RECONVERGENT B1 ;  /* 0x0000000000017941 */ /* 0x000fea0003800200 */
.L_x_7094:
        /* <DEDUP_REMOVED lines=11> */
.L_x_7098:
[----:B------:R-:W-:Y:S01]  /*1fab0*/  IMAD.MOV.U32 R64, RZ, RZ, R73 ;  /* 0x000000ffff407224 */ /* 0x000fe200078e0049 */
[----:B------:R-:W-:Y:S01]  /*1fac0*/  PRMT R72, R72, 0x7632, R72 ;  /* 0x0000763248487816 */ /* 0x000fe20000000048 */
[----:B------:R-:W-:Y:S01]  /*1fad0*/  IMAD.MOV.U32 R39, RZ, RZ, R38 ;  /* 0x000000ffff277224 */ /* 0x000fe200078e0026 */
[----:B------:R-:W-:-:S07]  /*1fae0*/  PRMT R164, R164, 0x5410, R164 ;  /* 0x00005410a4a47816 */ /* 0x000fce00000000a4 */
.L_x_7099:
[----:B------:R-:W-:Y:S05]  /*1faf0*/  BSYNC.RECONVERGENT B1 ;  /* 0x0000000000017941 */ /* 0x000fea0003800200 */
.L_x_7097:
        /* <DEDUP_REMOVED lines=11> */
.L_x_7101:
[----:B------:R-:W-:Y:S01]  /*1fbb0*/  IMAD.MOV.U32 R73, RZ, RZ, R64 ;  /* 0x000000ffff497224 */ /* 0x000fe200078e0040 */
[----:B------:R-:W-:Y:S01]  /*1fbc0*/  PRMT R74, R72, 0x7610, R74 ;  /* 0x00007610484a7816 */ /* 0x000fe2000000004a */
[----:B------:R-:W-:Y:S01]  /*1fbd0*/  IMAD.MOV.U32 R38, RZ, RZ, R41 ;  /* 0x000000ffff267224 */ /* 0x000fe200078e0029 */
[----:B------:R-:W-:-:S07]  /*1fbe0*/  PRMT R164, R165, 0x7632, R164 ;  /* 0x00007632a5a47816 */ /* 0x000fce00000000a4 */
.L_x_7102:
[----:B------:R-:W-:Y:S05]  /*1fbf0*/  BSYNC.RECONVERGENT B1 ;  /* 0x0000000000017941 */ /* 0x000fea0003800200 */
.L_x_7100:
        /* <DEDUP_REMOVED lines=11> */
.L_x_7104:
[----:B------:R-:W-:Y:S01]  /*1fcb0*/  IMAD.MOV.U32 R64, RZ, RZ, R73 ;  /* 0x000000ffff407224 */ /* 0x000fe200078e0049 */
[----:B------:R-:W-:Y:S01]  /*1fcc0*/  PRMT R69, R69, 0x5410, R74 ;  /* 0x0000541045457816 */ /* 0x000fe2000000004a */
[----:B------:R-:W-:Y:S01]  /*1fcd0*/  IMAD.MOV.U32 R41, RZ, RZ, R40 ;  /* 0x000000ffff297224 */ /* 0x000fe200078e0028 */
[----:B------:R-:W-:-:S07]  /*1fce0*/  PRMT R165, R165, 0x5410, R165 ;  /* 0x00005410a5a57816 */ /* 0x000fce00000000a5 */
.L_x_7105:
[----:B------:R-:W-:Y:S05]  /*1fcf0*/  BSYNC.RECONVERGENT B1 ;  /* 0x0000000000017941 */ /* 0x000fea0003800200 */
.L_x_7103:
        /* <DEDUP_REMOVED lines=11> */
.L_x_7107:
[----:B------:R-:W-:Y:S01]  /*1fdb0*/  IMAD.MOV.U32 R73, RZ, RZ, R64 ;  /* 0x000000ffff497224 */ /* 0x000fe200078e0040 */
[----:B------:R-:W-:Y:S01]  /*1fdc0*/  PRMT R72, R72, 0x7610, R69 ;  /* 0x0000761048487816 */ /* 0x000fe20000000045 */
[----:B------:R-:W-:Y:S01]  /*1fdd0*/  IMAD.MOV.U32 R40, RZ, RZ, R43 ;  /* 0x000000ffff287224 */ /* 0x000fe200078e002b */
[----:B------:R-:W-:-:S07]  /*1fde0*/  PRMT R165, R166, 0x7632, R165 ;  /* 0x00007632a6a57816 */ /* 0x000fce00000000a5 */
.L_x_7108:
[----:B------:R-:W-:Y:S05]  /*1fdf0*/  BSYNC.RECONVERGENT B1 ;  /* 0x0000000000017941 */ /* 0x000fea0003800200 */
.L_x_7106:
        /* <DEDUP_REMOVED lines=11> */
.L_x_7110:
[----:B------:R-:W-:Y:S01]  /*1feb0*/  IMAD.MOV.U32 R64, RZ, RZ, R73 ;  /* 0x000000ffff407224 */ /* 0x000fe200078e0049 */
[----:B------:R-:W-:Y:S01]  /*1fec0*/  PRMT R72, R72, 0x7632, R72 ;  /* 0x0000763248487816 */ /* 0x000fe20000000048 */
[----:B------:R-:W-:Y:S01]  /*1fed0*/  IMAD.MOV.U32 R43, RZ, RZ, R42 ;  /* 0x000000ffff2b7224 */ /* 0x000fe200078e002a */
[----:B------:R-:W-:-:S07]  /*1fee0*/  PRMT R166, R166, 0x5410, R166 ;  /* 0x00005410a6a67816 */ /* 0x000fce00000000a6 */
.L_x_7111:
[----:B------:R-:W-:Y:S05]  /*1fef0*/  BSYNC.RECONVERGENT B1 ;  /* 0x0000000000017941 */ /* 0x000fea0003800200 */
.L_x_7109:
        /* <DEDUP_REMOVED lines=11> */
.L_x_7113:
[----:B------:R-:W-:Y:S01]  /*1ffb0*/  IMAD.MOV.U32 R73, RZ, RZ, R64 ;  /* 0x000000ffff497224 */ /* 0x000fe200078e0040 */
[----:B------:R-:W-:Y:S01]  /*1ffc0*/  PRMT R74, R72, 0x7610, R74 ;  /* 0x00007610484a7816 */ /* 0x000fe2000000004a */
[----:B------:R-:W-:Y:S01]  /*1ffd0*/  IMAD.MOV.U32 R42, RZ, RZ, R45 ;  /* 0x000000ffff2a7224 */ /* 0x000fe200078e002d */
[----:B------:R-:W-:-:S07]  /*1ffe0*/  PRMT R166, R167, 0x7632, R166 ;  /* 0x00007632a7a67816 */ /* 0x000fce00000000a6 */
.L_x_7114:
[----:B------:R-:W-:Y:S05]  /*1fff0*/  BSYNC.RECONVERGENT B1 ;  /* 0x0000000000017941 */ /* 0x000fea0003800200 */
.L_x_7112:
        /* <DEDUP_REMOVED lines=11> */
.L_x_7116:
[----:B------:R-:W-:Y:S01]  /*200b0*/  IMAD.MOV.U32 R64, RZ, RZ, R73 ;  /* 0x000000ffff407224 */ /* 0x000fe200078e0049 */
[----:B------:R-:W-:Y:S01]  /*200c0*/  PRMT R69, R69, 0x5410, R74 ;  /* 0x0000541045457816 */ /* 0x000fe2000000004a */
[----:B------:R-:W-:Y:S01]  /*200d0*/  IMAD.MOV.U32 R45, RZ, RZ, R44 ;  /* 0x000000ffff2d7224 */ /* 0x000fe200078e002c */
[----:B------:R-:W-:-:S07]  /*200e0*/  PRMT R167, R167, 0x5410, R167 ;  /* 0x00005410a7a77816 */ /* 0x000fce00000000a7 */
.L_x_7117:
[----:B------:R-:W-:Y:S05]  /*200f0*/  BSYNC.RECONVERGENT B1 ;  /* 0x0000000000017941 */ /* 0x000fea0003800200 */
.L_x_7115:
        /* <DEDUP_REMOVED lines=11> */
.L_x_7119:
[----:B------:R-:W-:Y:S01]  /*201b0*/  IMAD.MOV.U32 R73, RZ, RZ, R64 ;  /* 0x000000ffff497224 */ /* 0x000fe200078e0040 */
[----:B------:R-:W-:Y:S01]  /*201c0*/  PRMT R72, R72, 0x7610, R69 ;  /* 0x0000761048487816 */ /* 0x000fe20000000045 */
[----:B------:R-:W-:Y:S01]  /*201d0*/  IMAD.MOV.U32 R44, RZ, RZ, R47 ;  /* 0x000000ffff2c7224 */ /* 0x000fe200078e002f */
[----:B------:R-:W-:-:S07]  /*201e0*/  PRMT R167, R168, 0x7632, R167 ;  /* 0x00007632a8a77816 */ /* 0x000fce00000000a7 */
.L_x_7120:
[----:B------:R-:W-:Y:S05]  /*201f0*/  BSYNC.RECONVERGENT B1 ;  /* 0x0000000000017941 */ /* 0x000fea0003800200 */
.L_x_7118:
        /* <DEDUP_REMOVED lines=11> */
.L_x_7122:
[----:B------:R-:W-:Y:S01]  /*202b0*/  IMAD.MOV.U32 R64, RZ, RZ, R73 ;  /* 0x000000ffff407224 */ /* 0x000fe200078e0049 */
[----:B------:R-:W-:Y:S01]  /*202c0*/  PRMT R72, R72, 0x7632, R72 ;  /* 0x0000763248487816 */ /* 0x000fe20000000048 */
[----:B------:R-:W-:Y:S01]  /*202d0*/  IMAD.MOV.U32 R47, RZ, RZ, R46 ;  /* 0x000000ffff2f7224 */ /* 0x000fe200078e002e */
[----:B------:R-:W-:-:S07]  /*202e0*/  PRMT R168, R168, 0x5410, R168 ;  /* 0x00005410a8a87816 */ /* 0x000fce00000000a8 */
.L_x_7123:
[----:B------:R-:W-:Y:S05]  /*202f0*/  BSYNC.RECONVERGENT B1 ;  /* 0x0000000000017941 */ /* 0x000fea0003800200 */
.L_x_7121:
        /* <DEDUP_REMOVED lines=11> */
.L_x_7125:
[----:B------:R-:W-:Y:S01]  /*203b0*/  IMAD.MOV.U32 R73, RZ, RZ, R64 ;  /* 0x000000ffff497224 */ /* 0x000fe200078e0040 */
[----:B------:R-:W-:Y:S01]  /*203c0*/  PRMT R74, R72, 0x7610, R74 ;  /* 0x00007610484a7816 */ /* 0x000fe2000000004a */
[----:B------:R-:W-:Y:S01]  /*203d0*/  IMAD.MOV.U32 R46, RZ, RZ, R49 ;  /* 0x000000ffff2e7224 */ /* 0x000fe200078e0031 */
[----:B------:R-:W-:-:S07]  /*203e0*/  PRMT R168, R169, 0x7632, R168 ;  /* 0x00007632a9a87816 */ /* 0x000fce00000000a8 */
.L_x_7126:
[----:B------:R-:W-:Y:S05]  /*203f0*/  BSYNC.RECONVERGENT B1 ;  /* 0x0000000000017941 */ /* 0x000fea0003800200 */
.L_x_7124:
        /* <DEDUP_REMOVED lines=11> */
.L_x_7128:
[----:B------:R-:W-:Y:S01]  /*204b0*/  IMAD.MOV.U32 R64, RZ, RZ, R73 ;  /* 0x000000ffff407224 */ /* 0x000fe200078e0049 */
[----:B------:R-:W-:Y:S01]  /*204c0*/  PRMT R69, R69, 0x5410, R74 ;  /* 0x0000541045457816 */ /* 0x000fe2000000004a */
[----:B------:R-:W-:Y:S01]  /*204d0*/  IMAD.MOV.U32 R49, RZ, RZ, R48 ;  /* 0x000000ffff317224 */ /* 0x000fe200078e0030 */
[----:B------:R-:W-:-:S07]  /*204e0*/  PRMT R169, R169, 0x5410, R169 ;  /* 0x00005410a9a97816 */ /* 0x000fce00000000a9 */
.L_x_7129:
[----:B------:R-:W-:Y:S05]  /*204f0*/  BSYNC.RECONVERGENT B1 ;  /* 0x0000000000017941 */ /* 0x000fea0003800200 */
.L_x_7127:
        /* <DEDUP_REMOVED lines=11> */
.L_x_7131:
[----:B------:R-:W-:Y:S01]  /*205b0*/  IMAD.MOV.U32 R73, RZ, RZ, R64 ;  /* 0x000000ffff497224 */ /* 0x000fe200078e0040 */
[----:B------:R-:W-:Y:S01]  /*205c0*/  PRMT R72, R72, 0x7610, R69 ;  /* 0x0000761048487816 */ /* 0x000fe20000000045 */
[----:B------:R-:W-:Y:S01]  /*205d0*/  IMAD.MOV.U32 R48, RZ, RZ, R51 ;  /* 0x000000ffff307224 */ /* 0x000fe200078e0033 */
[----:B------:R-:W-:-:S07]  /*205e0*/  PRMT R169, R170, 0x7632, R169 ;  /* 0x00007632aaa97816 */ /* 0x000fce00000000a9 */
.L_x_7132:
[----:B------:R-:W-:Y:S05]  /*205f0*/  BSYNC.RECONVERGENT B1 ;  /* 0x0000000000017941 */ /* 0x000fea0003800200 */
.L_x_7130:
        /* <DEDUP_REMOVED lines=11> */
.L_x_7134:
[----:B------:R-:W-:Y:S01]  /*206b0*/  IMAD.MOV.U32 R64, RZ, RZ, R73 ;  /* 0x000000ffff407224 */ /* 0x000fe200078e0049 */
[----:B------:R-:W-:Y:S01]  /*206c0*/  PRMT R72, R72, 0x7632, R72 ;  /* 0x0000763248487816 */ /* 0x000fe20000000048 */
[----:B------:R-:W-:Y:S01]  /*206d0*/  IMAD.MOV.U32 R51, RZ, RZ, R50 ;  /* 0x000000ffff337224 */ /* 0x000fe200078e0032 */
[----:B------:R-:W-:-:S07]  /*206e0*/  PRMT R170, R170, 0x5410, R170 ;  /* 0x00005410aaaa7816 */ /* 0x000fce00000000aa */
.L_x_7135:
[----:B------:R-:W-:Y:S05]  /*206f0*/  BSYNC.RECONVERGENT B1 ;  /* 0x0000000000017941 */ /* 0x000fea0003800200 */
.L_x_7133:
        /* <DEDUP_REMOVED lines=11> */
.L_x_7137:
[----:B------:R-:W-:Y:S01]  /*207b0*/  IMAD.MOV.U32 R73, RZ, RZ, R64 ;  /* 0x000000ffff497224 */ /* 0x000fe200078e0040 */
[----:B------:R-:W-:Y:S01]  /*207c0*/  PRMT R74, R72, 0x7610, R74 ;  /* 0x00007610484a7816 */ /* 0x000fe2000000004a */
[----:B------:R-:W-:Y:S01]  /*207d0*/  IMAD.MOV.U32 R50, RZ, RZ, R53 ;  /* 0x000000ffff327224 */ /* 0x000fe200078e0035 */
[----:B------:R-:W-:-:S07]  /*207e0*/  PRMT R170, R171, 0x7632, R170 ;  /* 0x00007632abaa7816 */ /* 0x000fce00000000aa */
.L_x_7138:
[----:B------:R-:W-:Y:S05]  /*207f0*/  BSYNC.RECONVERGENT B1 ;  /* 0x0000000000017941 */ /* 0x000fea0003800200 */
.L_x_7136:
        /* <DEDUP_REMOVED lines=11> */
.L_x_7140:
[----:B------:R-:W-:Y:S01]  /*208b0*/  IMAD.MOV.U32 R64, RZ, RZ, R73 ;  /* 0x000000ffff407224 */ /* 0x000fe200078e0049 */
[----:B------:R-:W-:Y:S01]  /*208c0*/  PRMT R69, R69, 0x5410, R74 ;  /* 0x0000541045457816 */ /* 0x000fe2000000004a */
[----:B------:R-:W-:Y:S01]  /*208d0*/  IMAD.MOV.U32 R53, RZ, RZ, R52 ;  /* 0x000000ffff357224 */ /* 0x000fe200078e0034 */
[----:B------:R-:W-:-:S07]  /*208e0*/  PRMT R171, R171, 0x5410, R171 ;  /* 0x00005410abab7816 */ /* 0x000fce00000000ab */
.L_x_7141:
[----:B------:R-:W-:Y:S05]  /*208f0*/  BSYNC.RECONVERGENT B1 ;  /* 0x0000000000017941 */ /* 0x000fea0003800200 */
.L_x_7139:
        /* <DEDUP_REMOVED lines=11> */
.L_x_7143:
[----:B------:R-:W-:Y:S01]  /*209b0*/  IMAD.MOV.U32 R73, RZ, RZ, R64 ;  /* 0x000000ffff497224 */ /* 0x000fe200078e0040 */
[----:B------:R-:W-:Y:S01]  /*209c0*/  PRMT R72, R72, 0x7610, R69 ;  /* 0x0000761048487816 */ /* 0x000fe20000000045 */
[----:B------:R-:W-:Y:S01]  /*209d0*/  IMAD.MOV.U32 R52, RZ, RZ, R55 ;  /* 0x000000ffff347224 */ /* 0x000fe200078e0037 */
[----:B------:R-:W-:-:S07]  /*209e0*/  PRMT R171, R172, 0x7632, R171 ;  /* 0x00007632acab7816 */ /* 0x000fce00000000ab */
.L_x_7144:
[----:B------:R-:W-:Y:S05]  /*209f0*/  BSYNC.RECONVERGENT B1 ;  /* 0x0000000000017941 */ /* 0x000fea0003800200 */
.L_x_7142:
        /* <DEDUP_REMOVED lines=11> */
.L_x_7146:
[----:B------:R-:W-:Y:S01]  /*20ab0*/  IMAD.MOV.U32 R64, RZ, RZ, R73 ;  /* 0x000000ffff407224 */ /* 0x000fe200078e0049 */
[----:B------:R-:W-:Y:S01]  /*20ac0*/  PRMT R72, R72, 0x7632, R72 ;  /* 0x0000763248487816 */ /* 0x000fe20000000048 */
[----:B------:R-:W-:Y:S01]  /*20ad0*/  IMAD.MOV.U32 R55, RZ, RZ, R54 ;  /* 0x000000ffff377224 */ /* 0x000fe200078e0036 */
[----:B------:R-:W-:-:S07]  /*20ae0*/  PRMT R172, R172, 0x5410, R172 ;  /* 0x00005410acac7816 */ /* 0x000fce00000000ac */
.L_x_7147:
[----:B------:R-:W-:Y:S05]  /*20af0*/  BSYNC.RECONVERGENT B1 ;  /* 0x0000000000017941 */ /* 0x000fea0003800200 */
.L_x_7145:
        /* <DEDUP_REMOVED lines=11> */
.L_x_7149:
[----:B------:R-:W-:Y:S01]  /*20bb0*/  IMAD.MOV.U32 R73, RZ, RZ, R64 ;  /* 0x000000ffff497224 */ /* 0x000fe200078e0040 */
[----:B------:R-:W-:Y:S01]  /*20bc0*/  PRMT R74, R72, 0x7610, R74 ;  /* 0x00007610484a7816 */ /* 0x000fe2000000004a */
[----:B------:R-:W-:Y:S01]  /*20bd0*/  IMAD.MOV.U32 R54, RZ, RZ, R57 ;  /* 0x000000ffff367224 */ /* 0x000fe200078e0039 */
[----:B------:R-:W-:-:S07]  /*20be0*/  PRMT R172, R173, 0x7632, R172 ;  /* 0x00007632adac7816 */ /* 0x000fce00000000ac */
.L_x_7150:
[----:B------:R-:W-:Y:S05]  /*20bf0*/  BSYNC.RECONVERGENT B1 ;  /* 0x0000000000017941 */ /* 0x000fea0003800200 */
.L_x_7148:
        /* <DEDUP_REMOVED lines=11> */
.L_x_7152:
[----:B------:R-:W-:Y:S01]  /*20cb0*/  IMAD.MOV.U32 R64, RZ, RZ, R73 ;  /* 0x000000ffff407224 */ /* 0x000fe200078e0049 */
[----:B------:R-:W-:Y:S01]  /*20cc0*/  PRMT R69, R69, 0x5410, R74 ;  /* 0x0000541045457816 */ /* 0x000fe2000000004a */
[----:B------:R-:W-:Y:S01]  /*20cd0*/  IMAD.MOV.U32 R57, RZ, RZ, R56 ;  /* 0x000000ffff397224 */ /* 0x000fe200078e0038 */
[----:B------:R-:W-:-:S07]  /*20ce0*/  PRMT R173, R173, 0x5410, R173 ;  /* 0x00005410adad7816 */ /* 0x000fce00000000ad */
.L_x_7153:
[----:B------:R-:W-:Y:S05]  /*20cf0*/  BSYNC.RECONVERGENT B1 ;  /* 0x0000000000017941 */ /* 0x000fea0003800200 */
.L_x_7151:
        /* <DEDUP_REMOVED lines=11> */
.L_x_7155:
[----:B------:R-:W-:Y:S01]  /*20db0*/  IMAD.MOV.U32 R73, RZ, RZ, R64 ;  /* 0x000000ffff497224 */ /* 0x000fe200078e0040 */
[----:B------:R-:W-:Y:S01]  /*20dc0*/  PRMT R72, R72, 0x7610, R69 ;  /* 0x0000761048487816 */ /* 0x000fe20000000045 */
[----:B------:R-:W-:Y:S01]  /*20dd0*/  IMAD.MOV.U32 R56, RZ, RZ, R59 ;  /* 0x000000ffff387224 */ /* 0x000fe200078e003b */
[----:B------:R-:W-:-:S07]  /*20de0*/  PRMT R173, R174, 0x7632, R173 ;  /* 0x00007632aead7816 */ /* 0x000fce00000000ad */
.L_x_7156:
[----:B------:R-:W-:Y:S05]  /*20df0*/  BSYNC.RECONVERGENT B1 ;  /* 0x0000000000017941 */ /* 0x000fea0003800200 */
.L_x_7154:
        /* <DEDUP_REMOVED lines=11> */
.L_x_7158:
[----:B------:R-:W-:Y:S01]  /*20eb0*/  IMAD.MOV.U32 R64, RZ, RZ, R73 ;  /* 0x000000ffff407224 */ /* 0x000fe200078e0049 */
[----:B------:R-:W-:Y:S01]  /*20ec0*/  PRMT R72, R72, 0x7632, R72 ;  /* 0x0000763248487816 */ /* 0x000fe20000000048 */
[----:B------:R-:W-:Y:S01]  /*20ed0*/  IMAD.MOV.U32 R59, RZ, RZ, R58 ;  /* 0x000000ffff3b7224 */ /* 0x000fe200078e003a */
[----:B------:R-:W-:-:S07]  /*20ee0*/  PRMT R174, R174, 0x5410, R174 ;  /* 0x00005410aeae7816 */ /* 0x000fce00000000ae */
.L_x_7159:
[----:B------:R-:W-:Y:S05]  /*20ef0*/  BSYNC.RECONVERGENT B1 ;  /* 0x0000000000017941 */ /* 0x000fea0003800200 */
.L_x_7157:
        /* <DEDUP_REMOVED lines=11> */
.L_x_7161:
[----:B------:R-:W-:Y:S01]  /*20fb0*/  IMAD.MOV.U32 R73, RZ, RZ, R64 ;  /* 0x000000ffff497224 */ /* 0x000fe200078e0040 */
[----:B------:R-:W-:Y:S01]  /*20fc0*/  PRMT R74, R72, 0x7610, R74 ;  /* 0x00007610484a7816 */ /* 0x000fe2000000004a */
[----:B------:R-:W-:Y:S01]  /*20fd0*/  IMAD.MOV.U32 R58, RZ, RZ, R61 ;  /* 0x000000ffff3a7224 */ /* 0x000fe200078e003d */
[----:B------:R-:W-:-:S07]  /*20fe0*/  PRMT R174, R175, 0x7632, R174 ;  /* 0x00007632afae7816 */ /* 0x000fce00000000ae */
.L_x_7162:
[----:B------:R-:W-:Y:S05]  /*20ff0*/  BSYNC.RECONVERGENT B1 ;  /* 0x0000000000017941 */ /* 0x000fea0003800200 */
.L_x_7160:
        /* <DEDUP_REMOVED lines=11> */
.L_x_7164:
[----:B------:R-:W-:Y:S01]  /*210b0*/  IMAD.MOV.U32 R64, RZ, RZ, R73 ;  /* 0x000000ffff407224 */ /* 0x000fe200078e0049 */
[----:B------:R-:W-:Y:S01]  /*210c0*/  PRMT R69, R69, 0x5410, R74 ;  /* 0x0000541045457816 */ /* 0x000fe2000000004a */
[----:B------:R-:W-:Y:S01]  /*210d0*/  IMAD.MOV.U32 R61, RZ, RZ, R60 ;  /* 0x000000ffff3d7224 */ /* 0x000fe200078e003c */
[----:B------:R-:W-:-:S07]  /*210e0*/  PRMT R175, R175, 0x5410, R175 ;  /* 0x00005410afaf7816 */ /* 0x000fce00000000af */
.L_x_7165:
[----:B------:R-:W-:Y:S05]  /*210f0*/  BSYNC.RECONVERGENT B1 ;  /* 0x0000000000017941 */ /* 0x000fea0003800200 */
.L_x_7163:
        /* <DEDUP_REMOVED lines=11> */
.L_x_7167:
[----:B------:R-:W-:Y:S01]  /*211b0*/  IMAD.MOV.U32 R73, RZ, RZ, R64 ;  /* 0x000000ffff497224 */ /* 0x000fe200078e0040 */
[----:B------:R-:W-:Y:S01]  /*211c0*/  PRMT R72, R72, 0x7610, R69 ;  /* 0x0000761048487816 */ /* 0x000fe20000000045 */
[----:B------:R-:W-:Y:S01]  /*211d0*/  IMAD.MOV.U32 R60, RZ, RZ, R63 ;  /* 0x000000ffff3c7224 */ /* 0x000fe200078e003f */
[----:B------:R-:W-:-:S07]  /*211e0*/  PRMT R175, R176, 0x7632, R175 ;  /* 0x00007632b0af7816 */ /* 0x000fce00000000af */
.L_x_7168:
[----:B------:R-:W-:Y:S05]  /*211f0*/  BSYNC.RECONVERGENT B1 ;  /* 0x0000000000017941 */ /* 0x000fea0003800200 */
.L_x_7166:
        /* <DEDUP_REMOVED lines=11> */
.L_x_7170:
[----:B------:R-:W-:Y:S01]  /*212b0*/  IMAD.MOV.U32 R64, RZ, RZ, R73 ;  /* 0x000000ffff407224 */ /* 0x000fe200078e0049 */
[----:B------:R-:W-:Y:S01]  /*212c0*/  PRMT R72, R72, 0x7632, R72 ;  /* 0x0000763248487816 */ /* 0x000fe20000000048 */
[----:B------:R-:W-:Y:S01]  /*212d0*/  IMAD.MOV.U32 R63, RZ, RZ, R62 ;  /* 0x000000ffff3f7224 */ /* 0x000fe200078e003e */
[----:B------:R-:W-:-:S07]  /*212e0*/  PRMT R176, R176, 0x5410, R176 ;  /* 0x00005410b0b07816 */ /* 0x000fce00000000b0 */
.L_x_7171:
[----:B------:R-:W-:Y:S05]  /*212f0*/  BSYNC.RECONVERGENT B1 ;  /* 0x0000000000017941 */ /* 0x000fea0003800200 */
.L_x_7169:
        /* <DEDUP_REMOVED lines=11> */
.L_x_7173:
[----:B------:R-:W-:Y:S01]  /*213b0*/  IMAD.MOV.U32 R73, RZ, RZ, R64 ;  /* 0x000000ffff497224 */ /* 0x000fe200078e0040 */
[----:B------:R-:W-:Y:S01]  /*213c0*/  PRMT R74, R72, 0x7610, R74 ;  /* 0x00007610484a7816 */ /* 0x000fe2000000004a */
[----:B------:R-:W-:Y:S01]  /*213d0*/  IMAD.MOV.U32 R62, RZ, RZ, R65 ;  /* 0x000000ffff3e7224 */ /* 0x000fe200078e0041 */
[----:B------:R-:W-:-:S07]  /*213e0*/  PRMT R176, R177, 0x7632, R176 ;  /* 0x00007632b1b07816 */ /* 0x000fce00000000b0 */
.L_x_7174:
[----:B------:R-:W-:Y:S05]  /*213f0*/  BSYNC.RECONVERGENT B1 ;  /* 0x0000000000017941 */ /* 0x000fea0003800200 */
.L_x_7172:
        /* <DEDUP_REMOVED lines=10> */
.L_x_7176:
[C-C-:B------:R-:W-:Y:S01]  /*214a0*/  PRMT R177, R74.reuse, 0x5410, R69.reuse ;  /* 0x000054104ab17816 */ /* 0x140fe20000000045 */
[----:B------:R-:W-:Y:S01]  /*214b0*/  IMAD.MOV.U32 R65, RZ, RZ, R68 ;  /* 0x000000ffff417224 */ /* 0x000fe200078e0044 */
[----:B------:R-:W-:Y:S01]  /*214c0*/  PRMT R69, R74, 0x7610, R69 ;  /* 0x000076104a457816 */ /* 0x000fe20000000045 */
[--C-:B------:R-:W-:Y:S02]  /*214d0*/  IMAD.MOV.U32 R64, RZ, RZ, R73.reuse ;  /* 0x000000ffff407224 */ /* 0x100fe400078e0049 */
[----:B------:R-:W-:-:S07]  /*214e0*/  IMAD.MOV.U32 R68, RZ, RZ, R73 ;  /* 0x000000ffff447224 */ /* 0x000fce00078e0049 */
.L_x_7177:
[----:B------:R-:W-:Y:S05]  /*214f0*/  BSYNC.RECONVERGENT B1 ;  /* 0x0000000000017941 */ /* 0x000fea0003800200 */
.L_x_7175:
[----:B------:R-:W-:Y:S02]  /*21500*/  VIADD R71, R71, 0x4 ;  /* 0x0000000447477836 */ /* 0x000fe40000000000 */
[----:B------:R-:W-:Y:S01]  /*21510*/  VIADD R116, R116, 0x2 ;  /* 0x0000000274747836 */ /* 0x000fe20000000000 */
[----:B------:R-:W-:Y:S06]  /*21520*/  @P2 BRA `(.L_x_7178) ;  /* 0xffffffc000102947 */ /* 0x000fec000383ffff */
.L_x_6988:
[----:B------:R-:W-:Y:S05]  /*21530*/  BSYNC.RECONVERGENT B0 ;  /* 0x0000000000007941 */ /* 0x000fea0003800200 */
.L_x_6987:
[----:B------:R-:W-:Y:S01]  /*21540*/  ISETP.NE.AND P0, PT, R118, RZ, PT ;  /* 0x000000ff7600720c */ /* 0x000fe20003f05270 */
[----:B------:R-:W-:-:S12]  /*21550*/  BSSY.RECONVERGENT B0, `(.L_x_7179) ;  /* 0x0000058000007945 */ /* 0x000fd80003800200 */
[----:B------:R-:W-:Y:S05]  /*21560*/  @P0 BRA `(.L_x_7180) ;  /* 0x0000000400580947 */ /* 0x000fea0003800000 */
[----:B-1----:R-:W0:Y:S01]  /*21570*/  S2R R70, SR_CgaCtaId ;  /* 0x0000000000467919 */ /* 0x002e220000008800 */
[----:B------:R-:W-:Y:S01]  /*21580*/  MOV R69, 0x400 ;  /* 0x0000040000457802 */ /* 0x000fe20000000f00 */
[----:B------:R-:W-:Y:S01]  /*21590*/  IMAD.MOV.U32 R71, RZ, RZ, R176 ;  /* 0x000000ffff477224 */ /* 0x000fe200078e00b0 */
[----:B------:R-:W-:Y:S01]  /*215a0*/  SHF.R.U32.HI R68, RZ, 0x5, R144 ;  /* 0x00000005ff447819 */ /* 0x000fe20000011690 */
[----:B------:R-:W-:Y:S02]  /*215b0*/  IMAD.MOV.U32 R72, RZ, RZ, R175 ;  /* 0x000000ffff487224 */ /* 0x000fe400078e00af */
[----:B------:R-:W-:Y:S01]  /*215c0*/  IMAD.MOV.U32 R73, RZ, RZ, R174 ;  /* 0x000000ffff497224 */ /* 0x000fe200078e00ae */
[----:B0-----:R-:W-:Y:S01]  /*215d0*/  LEA R69, R70, R69, 0x18 ;  /* 0x0000004546457211 */ /* 0x001fe200078ec0ff */
[----:B------:R-:W-:-:S04]  /*215e0*/  IMAD.MOV.U32 R70, RZ, RZ, R177 ;  /* 0x000000ffff467224 */ /* 0x000fc800078e00b1 */
[----:B------:R-:W-:-:S05]  /*215f0*/  IMAD R68, R68, 0x188, R69 ;  /* 0x0000018844447824 */ /* 0x000fca00078e0245 */
        /* <DEDUP_REMOVED lines=59> */
[----:B0-----:R-:W-:-:S02]  /*219b0*/  IMAD.MOV.U32 R70, RZ, RZ, R157 ;  /* 0x000000ffff467224 */ /* 0x001fc400078e009d */
[----:B------:R-:W-:-:S05]  /*219c0*/  IMAD.MOV.U32 R71, RZ, RZ, R156 ;  /* 0x000000ffff477224 */ /* 0x000fca00078e009c */
[----:B------:R0:W-:Y:S02]  /*219d0*/  STS.64 [R68+0x160], R70 ;  /* 0x0001604644007388 */ /* 0x0001e40000000a00 */
[----:B0-----:R-:W-:Y:S02]  /*219e0*/  IMAD.MOV.U32 R70, RZ, RZ, R155 ;  /* 0x000000ffff467224 */ /* 0x001fe400078e009b */
        /* <DEDUP_REMOVED lines=14> */
.L_x_7180:
[----:B------:R-:W-:Y:S05]  /*21ad0*/  BSYNC.RECONVERGENT B0 ;  /* 0x0000000000007941 */ /* 0x000fea0003800200 */
.L_x_7179:
[----:B------:R-:W-:Y:S01]  /*21ae0*/  BAR.SYNC.DEFER_BLOCKING 0x0 ;  /* 0x0000000000007b1d */ /* 0x000fe20000010000 */
[----:B------:R-:W-:Y:S01]  /*21af0*/  ISETP.NE.AND P0, PT, R144, RZ, PT ;  /* 0x000000ff9000720c */ /* 0x000fe20003f05270 */
[----:B------:R-:W-:-:S04]  /*21b00*/  VIADD R178, R1, 0x188 ;  /* 0x0000018801b27836 */ /* 0x000fc80000000000 */
[----:B------:R-:W-:Y:S08]  /*21b10*/  BSSY.RECONVERGENT B0, `(.L_x_7181) ;  /* 0x000046e000007945 */ /* 0x000ff00003800200 */
[----:B------:R-:W-:Y:S05]  /*21b20*/  @P0 BRA `(.L_x_7182) ;  /* 0x0000004400b00947 */ /* 0x000fea0003800000 */
[----:B------:R-:W2:Y:S01]  /*21b30*/  S2UR UR5, SR_CgaCtaId ;  /* 0x00000000000579c3 */ /* 0x000ea20000008800 */
[----:B------:R-:W-:Y:S02]  /*21b40*/  UMOV UR4, 0x400 ;  /* 0x0000040000047882 */ /* 0x000fe40000000000 */
[----:B--2---:R-:W-:-:S09]  /*21b50*/  ULEA UR4, UR5, UR4, 0x18 ;  /* 0x0000000405047291 */ /* 0x004fd2000f8ec0ff */
[----:B------:R-:W2:Y:S04]  /*21b60*/  LDS.128 R80, [UR4+0x300] ;  /* 0x00030004ff507984 */ /* 0x000ea80008000c00 */
[----:B01----:R-:W0:Y:S04]  /*21b70*/  LDS.128 R68, [UR4+0x2e0] ;  /* 0x0002e004ff447984 */ /* 0x003e280008000c00 */
[----:B------:R-:W1:Y:S04]  /*21b80*/  LDS.128 R124, [UR4+0x2b0] ;  /* 0x0002b004ff7c7984 */ /* 0x000e680008000c00 */
[----:B------:R-:W3:Y:S04]  /*21b90*/  LDS.128 R72, [UR4+0x2d0] ;  /* 0x0002d004ff487984 */ /* 0x000ee80008000c00 */
[----:B------:R-:W4:Y:S04]  /*21ba0*/  LDS.128 R92, [UR4+0x2c0] ;  /* 0x0002c004ff5c7984 */ /* 0x000f280008000c00 */
[----:B------:R-:W5:Y:S04]  /*21bb0*/  LDS.128 R76, [UR4+0x2f0] ;  /* 0x0002f004ff4c7984 */ /* 0x000f680008000c00 */
[----:B------:R-:W-:Y:S04]  /*21bc0*/  LDS.128 R120, [UR4+0x2a0] ;  /* 0x0002a004ff787984 */ /* 0x000fe80008000c00 */
[----:B------:R-:W5:Y:S04]  /*21bd0*/  LDS.128 R116, [UR4+0x190] ;  /* 0x00019004ff747984 */ /* 0x000f680008000c00 */
[----:B------:R-:W-:Y:S04]  /*21be0*/  LDS.128 R88, [UR4+0x240] ;  /* 0x00024004ff587984 */ /* 0x000fe80008000c00 */
[----:B------:R-:W-:Y:S04]  /*21bf0*/  LDS.128 R100, [UR4+0x210] ;  /* 0x00021004ff647984 */ /* 0x000fe80008000c00 */
[----:B--2---:R2:W-:Y:S01]  /*21c00*/  STL.64 [R0+0x170], R80 ;  /* 0x0001705000007387 */ /* 0x0045e20000100a00 */
[----:B0-----:R-:W-:-:S03]  /*21c10*/  IMAD.MOV.U32 R84, RZ, RZ, R70 ;  /* 0x000000ffff547224 */ /* 0x001fc600078e0046 */
[----:B------:R-:W-:Y:S01]  /*21c20*/  STL.64 [R0+0x178], R82 ;  /* 0x0001785200007387 */ /* 0x000fe20000100a00 */
[----:B------:R-:W-:Y:S02]  /*21c30*/  IMAD.MOV.U32 R85, RZ, RZ, R71 ;  /* 0x000000ffff557224 */ /* 0x000fe400078e0047 */
[----:B-1----:R-:W-:Y:S01]  /*21c40*/  IMAD.MOV.U32 R136, RZ, RZ, R124 ;  /* 0x000000ffff887224 */ /* 0x002fe200078e007c */
[----:B------:R-:W-:Y:S01]  /*21c50*/  LDS.128 R104, [UR4+0x200] ;  /* 0x00020004ff687984 */ /* 0x000fe20008000c00 */
[----:B------:R-:W-:Y:S02]  /*21c60*/  IMAD.MOV.U32 R137, RZ, RZ, R125 ;  /* 0x000000ffff897224 */ /* 0x000fe400078e007d */
[----:B--2---:R-:W-:Y:S01]  /*21c70*/  IMAD.MOV.U32 R80, RZ, RZ, R68 ;  /* 0x000000ffff507224 */ /* 0x004fe200078e0044 */
[----:B------:R-:W-:Y:S01]  /*21c80*/  STL.64 [R0+0x158], R84 ;  /* 0x0001585400007387 */ /* 0x000fe20000100a00 */
[----:B------:R-:W-:Y:S02]  /*21c90*/  IMAD.MOV.U32 R81, RZ, RZ, R69 ;  /* 0x000000ffff517224 */ /* 0x000fe400078e0045 */
[----:B------:R-:W-:Y:S01]  /*21ca0*/  IMAD.MOV.U32 R138, RZ, RZ, R126 ;  /* 0x000000ffff8a7224 */ /* 0x000fe200078e007e */
[----:B------:R-:W0:Y:S01]  /*21cb0*/  LDS.128 R68, [UR4+0x290] ;  /* 0x00029004ff447984 */ /* 0x000e220008000c00 */
[----:B------:R-:W-:-:S02]  /*21cc0*/  IMAD.MOV.U32 R139, RZ, RZ, R127 ;  /* 0x000000ffff8b7224 */ /* 0x000fc400078e007f */
[----:B---3--:R-:W-:Y:S01]  /*21cd0*/  IMAD.MOV.U32 R96, RZ, RZ, R72 ;  /* 0x000000ffff607224 */ /* 0x008fe200078e0048 */
[----:B------:R1:W-:Y:S01]  /*21ce0*/  STL.64 [R0+0x120], R136 ;  /* 0x0001208800007387 */ /* 0x0003e20000100a00 */
[----:B------:R-:W-:Y:S02]  /*21cf0*/  IMAD.MOV.U32 R97, RZ, RZ, R73 ;  /* 0x000000ffff617224 */ /* 0x000fe400078e0049 */
[----:B------:R-:W-:Y:S01]  /*21d00*/  IMAD.MOV.U32 R98, RZ, RZ, R74 ;  /* 0x000000ffff627224 */ /* 0x000fe200078e004a */
[----:B------:R2:W-:Y:S01]  /*21d10*/  STL.64 [R0+0x128], R138 ;  /* 0x0001288a00007387 */ /* 0x0005e20000100a00 */
[----:B------:R-:W-:Y:S02]  /*21d20*/  IMAD.MOV.U32 R99, RZ, RZ, R75 ;  /* 0x000000ffff637224 */ /* 0x000fe400078e004b */
[----:B----4-:R-:W-:Y:S01]  /*21d30*/  IMAD.MOV.U32 R128, RZ, RZ, R92 ;  /* 0x000000ffff807224 */ /* 0x010fe200078e005c */
[----:B-----5:R-:W-:Y:S01]  /*21d40*/  STL.64 [R0+0x160], R76 ;  /* 0x0001604c00007387 */ /* 0x020fe20000100a00 */
[----:B------:R-:W-:Y:S01]  /*21d50*/  IMAD.MOV.U32 R129, RZ, RZ, R93 ;  /* 0x000000ffff817224 */ /* 0x000fe200078e005d */
[----:B------:R-:W-:Y:S01]  /*21d60*/  FSETP.GT.FTZ.AND P0, PT, R66, R116, PT ;  /* 0x000000744200720b */ /* 0x000fe20003f14000 */
[----:B------:R-:W-:Y:S01]  /*21d70*/  IMAD.MOV.U32 R130, RZ, RZ, R94 ;  /* 0x000000ffff827224 */ /* 0x000fe200078e005e */
[----:B------:R-:W-:Y:S01]  /*21d80*/  STL.64 [R0+0x168], R78 ;  /* 0x0001684e00007387 */ /* 0x000fe20000100a00 */
[----:B------:R-:W-:-:S02]  /*21d90*/  IMAD.MOV.U32 R131, RZ, RZ, R95 ;  /* 0x000000ffff837224 */ /* 0x000fc400078e005f */
[----:B-1----:R-:W-:Y:S01]  /*21da0*/  IMAD.MOV.U32 R136, RZ, RZ, R120 ;  /* 0x000000ffff887224 */ /* 0x002fe200078e0078 */
[----:B------:R-:W-:Y:S01]  /*21db0*/  STL.64 [R0+0x150], R80 ;  /* 0x0001505000007387 */ /* 0x000fe20000100a00 */
[----:B------:R-:W-:Y:S02]  /*21dc0*/  IMAD.MOV.U32 R137, RZ, RZ, R121 ;  /* 0x000000ffff897224 */ /* 0x000fe400078e0079 */
[----:B--2---:R-:W-:Y:S01]  /*21dd0*/  IMAD.MOV.U32 R138, RZ, RZ, R122 ;  /* 0x000000ffff8a7224 */ /* 0x004fe200078e007a */
[----:B------:R-:W-:Y:S01]  /*21de0*/  STL.64 [R0+0x140], R96 ;  /* 0x0001406000007387 */ /* 0x000fe20000100a00 */
[----:B------:R-:W-:-:S03]  /*21df0*/  IMAD.MOV.U32 R139, RZ, RZ, R123 ;  /* 0x000000ffff8b7224 */ /* 0x000fc600078e007b */
[----:B------:R-:W-:Y:S04]  /*21e00*/  STL.64 [R0+0x148], R98 ;  /* 0x0001486200007387 */ /* 0x000fe80000100a00 */
[----:B------:R-:W-:Y:S04]  /*21e10*/  STL.64 [R0+0x130], R128 ;  /* 0x0001308000007387 */ /* 0x000fe80000100a00 */
[----:B------:R-:W-:Y:S04]  /*21e20*/  STL.64 [R0+0x138], R130 ;  /* 0x0001388200007387 */ /* 0x000fe80000100a00 */
        /* <DEDUP_REMOVED lines=10> */
[----:B------:R-:W5:Y:S04]  /*21ed0*/  LDS.128 R132, [UR4+0x1b0] ;  /* 0x0001b004ff847984 */ /* 0x000f680008000c00 */
[----:B------:R-:W5:Y:S04]  /*21ee0*/  LDS.128 R120, [UR4+0x1a0] ;  /* 0x0001a004ff787984 */ /* 0x000f680008000c00 */
[----:B------:R-:W5:Y:S04]  /*21ef0*/  LDS.64 R140, [UR4+0x310] ;  /* 0x00031004ff8c7984 */ /* 0x000f680008000a00 */
[----:B0-----:R0:W-:Y:S04]  /*21f00*/  STL.64 [R0+0x100], R68 ;  /* 0x0001004400007387 */ /* 0x0011e80000100a00 */
[----:B------:R2:W-:Y:S04]  /*21f10*/  STL.64 [R0+0x108], R70 ;  /* 0x0001084600007387 */ /* 0x0005e80000100a00 */
[----:B------:R2:W-:Y:S01]  /*21f20*/  STL.64 [R0+0x110], R136 ;  /* 0x0001108800007387 */ /* 0x0005e20000100a00 */
[----:B0-----:R-:W-:-:S03]  /*21f30*/  FSEL R68, R66, R116, P0 ;  /* 0x0000007442447208 */ /* 0x001fc60000000000 */
[----:B------:R0:W-:Y:S01]  /*21f40*/  STL.64 [R0+0x118], R138 ;  /* 0x0001188a00007387 */ /* 0x0001e20000100a00 */
[----:B------:R-:W-:Y:S02]  /*21f50*/  FSEL R69, R116, R66, P0 ;  /* 0x0000004274457208 */ /* 0x000fe40000000000 */
[----:B------:R-:W-:Y:S01]  /*21f60*/  FSEL R66, R67, R117, P0 ;  /* 0x0000007543427208 */ /* 0x000fe20000000000 */
[----:B-1----:R0:W-:Y:S01]  /*21f70*/  STL.64 [R0+0xf0], R72 ;  /* 0x0000f04800007387 */ /* 0x0021e20000100a00 */
[----:B------:R-:W-:Y:S01]  /*21f80*/  FSEL R67, R117, R67, P0 ;  /* 0x0000004375437208 */ /* 0x000fe20000000000 */
[----:B------:R-:W-:Y:S02]  /*21f90*/  FADD.FTZ R69, -R68, R69 ;  /* 0x0000004544457221 */ /* 0x000fe40000010100 */
[----:B------:R0:W-:Y:S02]  /*21fa0*/  STL.64 [R0+0xf8], R74 ;  /* 0x0000f84a00007387 */ /* 0x0001e40000100a00 */
[----:B--2---:R-:W-:Y:S01]  /*21fb0*/  FMUL.FTZ R70, R69, 1.4426950216293334961 ;  /* 0x3fb8aa3b45467820 */ /* 0x004fe20000410000 */
[----:B------:R-:W-:Y:S01]  /*21fc0*/  VIADD R69, R0, 0x8 ;  /* 0x0000000800457836 */ /* 0x000fe20000000000 */
[----:B------:R0:W-:Y:S04]  /*21fd0*/  STL.64 [R0+0xe0], R76 ;  /* 0x0000e04c00007387 */ /* 0x0001e80000100a00 */
[----:B------:R0:W-:Y:S01]  /*21fe0*/  STL.64 [R0+0xe8], R78 ;  /* 0x0000e84e00007387 */ /* 0x0001e20000100a00 */
[----:B------:R-:W1:Y:S03]  /*21ff0*/  MUFU.EX2 R70, R70 ;  /* 0x0000004600467308 */ /* 0x000e660000000800 */
[----:B---3--:R0:W-:Y:S04]  /*22000*/  STL.64 [R0+0xd0], R80 ;  /* 0x0000d05000007387 */ /* 0x0081e80000100a00 */
[----:B------:R0:W-:Y:S04]  /*22010*/  STL.64 [R0+0xd8], R82 ;  /* 0x0000d85200007387 */ /* 0x0001e80000100a00 */
[----:B----4-:R0:W-:Y:S04]  /*22020*/  STL.64 [R0+0xc0], R84 ;  /* 0x0000c05400007387 */ /* 0x0101e80000100a00 */
[----:B------:R0:W-:Y:S01]  /*22030*/  STL.64 [R0+0xc8], R86 ;  /* 0x0000c85600007387 */ /* 0x0001e20000100a00 */
[----:B-1----:R-:W-:Y:S01]  /*22040*/  FFMA.FTZ R67, R67, R70, R66 ;  /* 0x0000004643437223 */ /* 0x002fe20000010042 */
[----:B------:R-:W-:-:S02]  /*22050*/  IMAD.MOV.U32 R66, RZ, RZ, RZ ;  /* 0x000000ffff427224 */ /* 0x000fc400078e00ff */
[----:B------:R0:W-:Y:S04]  /*22060*/  STL.64 [R0+0xb0], R88 ;  /* 0x0000b05800007387 */ /* 0x0001e80000100a00 */
[----:B------:R0:W-:Y:S04]  /*22070*/  STL.64 [R0+0xb8], R90 ;  /* 0x0000b85a00007387 */ /* 0x0001e80000100a00 */
        /* <DEDUP_REMOVED lines=22> */
[----:B------:R0:W-:Y:S02]  /*221e0*/  STL.64 [R0], R116 ;  /* 0x0000007400007387 */ /* 0x0001e40000100a00 */
.L_x_7372:
        /* <DEDUP_REMOVED lines=20> */
.L_x_7184:
[----:B------:R-:W-:Y:S01]  /*22330*/  IMAD.MOV.U32 R70, RZ, RZ, R3 ;  /* 0x000000ffff467224 */ /* 0x000fe200078e0003 */
[C---:B------:R-:W-:Y:S01]  /*22340*/  PRMT R71, R146.reuse, 0x7632, R71 ;  /* 0x0000763292477816 */ /* 0x040fe20000000047 */
[----:B------:R-:W-:Y:S01]  /*22350*/  IMAD.MOV.U32 R3, RZ, RZ, R2 ;  /* 0x000000ffff037224 */ /* 0x000fe200078e0002 */
[----:B------:R-:W-:-:S07]  /*22360*/  PRMT R146, R146, 0x5410, R146 ;  /* 0x0000541092927816 */ /* 0x000fce0000000092 */
.L_x_7185:
[----:B------:R-:W-:Y:S05]  /*22370*/  BSYNC.RECONVERGENT B1 ;  /* 0x0000000000017941 */ /* 0x000fea0003800200 */
.L_x_7183:
[----:B------:R-:W-:Y:S01]  /*22380*/  HSETP2.GT.AND P0, PT, R71.H0_H0, R147.H1_H1, PT ;  /* 0x3000009347007234 */ /* 0x000fe20003f04800 */
[----:B------:R-:W-:Y:S04]  /*22390*/  BSSY.RECONVERGENT B1, `(.L_x_7186) ;  /* 0x000000e000017945 */ /* 0x000fe80003800200 */
[----:B------:R-:W-:-:S13]  /*223a0*/  ISETP.EQ.OR P0, PT, R5, -0x1, P0 ;  /* 0xffffffff0500780c */ /* 0x000fda0000702670 */
[----:B------:R-:W-:Y:S05]  /*223b0*/  @P0 BRA `(.L_x_7187) ;  /* 0x00000000001c0947 */ /* 0x000fea0003800000 */
[----:B------:R-:W-:Y:S01]  /*223c0*/  ISETP.GE.AND P0, PT, R70, R5, PT ;  /* 0x000000054600720c */ /* 0x000fe20003f06270 */
[----:B0-----:R-:W-:Y:S01]  /*223d0*/  IMAD.MOV.U32 R73, RZ, RZ, R5 ;  /* 0x000000ffff497224 */ /* 0x001fe200078e0005 */
[----:B------:R-:W-:Y:S01]  /*223e0*/  PRMT R72, R147, 0x7632, R72 ;  /* 0x0000763293487816 */ /* 0x000fe20000000048 */
[----:B------:R-:W-:Y:S01]  /*223f0*/  IMAD.MOV.U32 R2, RZ, RZ, R70 ;  /* 0x000000ffff027224 */ /* 0x000fe200078e0046 */
[----:B------:R-:W-:-:S09]  /*22400*/  PRMT R146, R71, 0x7610, R146 ;  /* 0x0000761047927816 */ /* 0x000fd20000000092 */
[----:B------:R-:W-:-:S13]  /*22410*/  HSETP2.NEU.OR P0, PT, R71.H0_H0, R147.H1_H1, P0 ;  /* 0x3000009347007234 */ /* 0x000fda000070d820 */
[----:B------:R-:W-:Y:S05]  /*22420*/  @P0 BRA `(.L_x_7188) ;  /* 0x0000000000100947 */ /* 0x000fea0003800000 */
.L_x_7187:
[----:B0-----:R-:W-:Y:S01]  /*22430*/  IMAD.MOV.U32 R73, RZ, RZ, R70 ;  /* 0x000000ffff497224 */ /* 0x001fe200078e0046 */
[----:B------:R-:W-:Y:S01]  /*22440*/  PRMT R72, R71, 0x7610, R72 ;  /* 0x0000761047487816 */ /* 0x000fe20000000048 */
[----:B------:R-:W-:Y:S01]  /*22450*/  IMAD.MOV.U32 R2, RZ, RZ, R5 ;  /* 0x000000ffff027224 */ /* 0x000fe200078e0005 */
[----:B------:R-:W-:-:S07]  /*22460*/  PRMT R146, R147, 0x7632, R146 ;  /* 0x0000763293927816 */ /* 0x000fce0000000092 */
.L_x_7188:
[----:B------:R-:W-:Y:S05]  /*22470*/  BSYNC.RECONVERGENT B1 ;  /* 0x0000000000017941 */ /* 0x000fea0003800200 */
.L_x_7186:
        /* <DEDUP_REMOVED lines=11> */
.L_x_7190:
[----:B------:R-:W-:Y:S01]  /*22530*/  IMAD.MOV.U32 R70, RZ, RZ, R73 ;  /* 0x000000ffff467224 */ /* 0x000fe200078e0049 */
[----:B------:R-:W-:Y:S01]  /*22540*/  PRMT R71, R71, 0x5410, R72 ;  /* 0x0000541047477816 */ /* 0x000fe20000000048 */
[----:B------:R-:W-:Y:S01]  /*22550*/  IMAD.MOV.U32 R5, RZ, RZ, R4 ;  /* 0x000000ffff057224 */ /* 0x000fe200078e0004 */
[----:B------:R-:W-:-:S07]  /*22560*/  PRMT R147, R147, 0x5410, R147 ;  /* 0x0000541093937816 */ /* 0x000fce0000000093 */
.L_x_7191:
[----:B------:R-:W-:Y:S05]  /*22570*/  BSYNC.RECONVERGENT B1 ;  /* 0x0000000000017941 */ /* 0x000fea0003800200 */
.L_x_7189:
        /* <DEDUP_REMOVED lines=11> */
.L_x_7193:
[----:B------:R-:W-:Y:S01]  /*22630*/  IMAD.MOV.U32 R73, RZ, RZ, R70 ;  /* 0x000000ffff497224 */ /* 0x000fe200078e0046 */
[----:B------:R-:W-:Y:S01]  /*22640*/  PRMT R72, R72, 0x7610, R71 ;  /* 0x0000761048487816 */ /* 0x000fe20000000047 */
[----:B------:R-:W-:Y:S01]  /*22650*/  IMAD.MOV.U32 R4, RZ, RZ, R7 ;  /* 0x000000ffff047224 */ /* 0x000fe200078e0007 */
[----:B------:R-:W-:-:S07]  /*22660*/  PRMT R147, R148, 0x7632, R147 ;  /* 0x0000763294937816 */ /* 0x000fce0000000093 */
.L_x_7194:
[----:B------:R-:W-:Y:S05]  /*22670*/  BSYNC.RECONVERGENT B1 ;  /* 0x0000000000017941 */ /* 0x000fea0003800200 */
.L_x_7192:
        /* <DEDUP_REMOVED lines=11> */
.L_x_7196:
[----:B------:R-:W-:Y:S01]  /*22730*/  IMAD.MOV.U32 R70, RZ, RZ, R73 ;  /* 0x000000ffff467224 */ /* 0x000fe200078e0049 */
[----:B------:R-:W-:Y:S01]  /*22740*/  PRMT R71, R72, 0x7632, R71 ;  /* 0x0000763248477816 */ /* 0x000fe20000000047 */
[----:B------:R-:W-:Y:S01]  /*22750*/  IMAD.MOV.U32 R7, RZ, RZ, R6 ;  /* 0x000000ffff077224 */ /* 0x000fe200078e0006 */
[----:B------:R-:W-:-:S07]  /*22760*/  PRMT R148, R148, 0x5410, R148 ;  /* 0x0000541094947816 */ /* 0x000fce0000000094 */
.L_x_7197:
[----:B------:R-:W-:Y:S05]  /*22770*/  BSYNC.RECONVERGENT B1 ;  /* 0x0000000000017941 */ /* 0x000fea0003800200 */
.L_x_7195:
        /* <DEDUP_REMOVED lines=11> */
.L_x_7199:
[----:B------:R-:W-:Y:S01]  /*22830*/  IMAD.MOV.U32 R73, RZ, RZ, R70 ;  /* 0x000000ffff497224 */ /* 0x000fe200078e0046 */
[----:B------:R-:W-:Y:S01]  /*22840*/  PRMT R72, R71, 0x7610, R72 ;  /* 0x0000761047487816 */ /* 0x000fe20000000048 */
[----:B------:R-:W-:Y:S01]  /*22850*/  IMAD.MOV.U32 R6, RZ, RZ, R9 ;  /* 0x000000ffff067224 */ /* 0x000fe200078e0009 */
[----:B------:R-:W-:-:S07]  /*22860*/  PRMT R148, R149, 0x7632, R148 ;  /* 0x0000763295947816 */ /* 0x000fce0000000094 */
.L_x_7200:
[----:B------:R-:W-:Y:S05]  /*22870*/  BSYNC.RECONVERGENT B1 ;  /* 0x0000000000017941 */ /* 0x000fea0003800200 */
.L_x_7198:
        /* <DEDUP_REMOVED lines=11> */
.L_x_7202:
[----:B------:R-:W-:Y:S01]  /*22930*/  IMAD.MOV.U32 R70, RZ, RZ, R73 ;  /* 0x000000ffff467224 */ /* 0x000fe200078e0049 */
[----:B------:R-:W-:Y:S01]  /*22940*/  PRMT R71, R71, 0x5410, R72 ;  /* 0x0000541047477816 */ /* 0x000fe20000000048 */
[----:B------:R-:W-:Y:S01]  /*22950*/  IMAD.MOV.U32 R9, RZ, RZ, R8 ;  /* 0x000000ffff097224 */ /* 0x000fe200078e0008 */
[----:B------:R-:W-:-:S07]  /*22960*/  PRMT R149, R149, 0x5410, R149 ;  /* 0x0000541095957816 */ /* 0x000fce0000000095 */
.L_x_7203:
[----:B------:R-:W-:Y:S05]  /*22970*/  BSYNC.RECONVERGENT B1 ;  /* 0x0000000000017941 */ /* 0x000fea0003800200 */
.L_x_7201:
        /* <DEDUP_REMOVED lines=11> */
.L_x_7205:
[----:B------:R-:W-:Y:S01]  /*22a30*/  IMAD.MOV.U32 R73, RZ, RZ, R70 ;  /* 0x000000ffff497224 */ /* 0x000fe200078e0046 */
[----:B------:R-:W-:Y:S01]  /*22a40*/  PRMT R72, R72, 0x7610, R71 ;  /* 0x0000761048487816 */ /* 0x000fe20000000047 */
[----:B------:R-:W-:Y:S01]  /*22a50*/  IMAD.MOV.U32 R8, RZ, RZ, R11 ;  /* 0x000000ffff087224 */ /* 0x000fe200078e000b */
[----:B------:R-:W-:-:S07]  /*22a60*/  PRMT R149, R150, 0x7632, R149 ;  /* 0x0000763296957816 */ /* 0x000fce0000000095 */
.L_x_7206:
[----:B------:R-:W-:Y:S05]  /*22a70*/  BSYNC.RECONVERGENT B1 ;  /* 0x0000000000017941 */ /* 0x000fea0003800200 */
.L_x_7204:
        /* <DEDUP_REMOVED lines=11> */
.L_x_7208:
[----:B------:R-:W-:Y:S01]  /*22b30*/  IMAD.MOV.U32 R70, RZ, RZ, R73 ;  /* 0x000000ffff467224 */ /* 0x000fe200078e0049 */
[----:B------:R-:W-:Y:S01]  /*22b40*/  PRMT R71, R72, 0x7632, R71 ;  /* 0x0000763248477816 */ /* 0x000fe20000000047 */
[----:B------:R-:W-:Y:S01]  /*22b50*/  IMAD.MOV.U32 R11, RZ, RZ, R10 ;  /* 0x000000ffff0b7224 */ /* 0x000fe200078e000a */
[----:B------:R-:W-:-:S07]  /*22b60*/  PRMT R150, R150, 0x5410, R150 ;  /* 0x0000541096967816 */ /* 0x000fce0000000096 */
.L_x_7209:
[----:B------:R-:W-:Y:S05]  /*22b70*/  BSYNC.RECONVERGENT B1 ;  /* 0x0000000000017941 */ /* 0x000fea0003800200 */
.L_x_7207:
        /* <DEDUP_REMOVED lines=11> */
.L_x_7211:
[----:B------:R-:W-:Y:S01]  /*22c30*/  IMAD.MOV.U32 R73, RZ, RZ, R70 ;  /* 0x000000ffff497224 */ /* 0x000fe200078e0046 */
[----:B------:R-:W-:Y:S01]  /*22c40*/  PRMT R72, R71, 0x7610, R72 ;  /* 0x0000761047487816 */ /* 0x000fe20000000048 */
[----:B------:R-:W-:Y:S01]  /*22c50*/  IMAD.MOV.U32 R10, RZ, RZ, R13 ;  /* 0x000000ffff0a7224 */ /* 0x000fe200078e000d */
[----:B------:R-:W-:-:S07]  /*22c60*/  PRMT R150, R151, 0x7632, R150 ;  /* 0x0000763297967816 */ /* 0x000fce0000000096 */
.L_x_7212:
[----:B------:R-:W-:Y:S05]  /*22c70*/  BSYNC.RECONVERGENT B1 ;  /* 0x0000000000017941 */ /* 0x000fea0003800200 */
.L_x_7210:
        /* <DEDUP_REMOVED lines=11> */
.L_x_7214:
[----:B------:R-:W-:Y:S01]  /*22d30*/  IMAD.MOV.U32 R70, RZ, RZ, R73 ;  /* 0x000000ffff467224 */ /* 0x000fe200078e0049 */
[----:B------:R-:W-:Y:S01]  /*22d40*/  PRMT R71, R71, 0x5410, R72 ;  /* 0x0000541047477816 */ /* 0x000fe20000000048 */
[----:B------:R-:W-:Y:S01]  /*22d50*/  IMAD.MOV.U32 R13, RZ, RZ, R12 ;  /* 0x000000ffff0d7224 */ /* 0x000fe200078e000c */
[----:B------:R-:W-:-:S07]  /*22d60*/  PRMT R151, R151, 0x5410, R151 ;  /* 0x0000541097977816 */ /* 0x000fce0000000097 */
.L_x_7215:
[----:B------:R-:W-:Y:S05]  /*22d70*/  BSYNC.RECONVERGENT B1 ;  /* 0x0000000000017941 */ /* 0x000fea0003800200 */
.L_x_7213:
        /* <DEDUP_REMOVED lines=11> */
.L_x_7217:
[----:B------:R-:W-:Y:S01]  /*22e30*/  IMAD.MOV.U32 R73, RZ, RZ, R70 ;  /* 0x000000ffff497224 */ /* 0x000fe200078e0046 */
[----:B------:R-:W-:Y:S01]  /*22e40*/  PRMT R72, R72, 0x7610, R71 ;  /* 0x0000761048487816 */ /* 0x000fe20000000047 */
[----:B------:R-:W-:Y:S01]  /*22e50*/  IMAD.MOV.U32 R12, RZ, RZ, R15 ;  /* 0x000000ffff0c7224 */ /* 0x000fe200078e000f */
[----:B------:R-:W-:-:S07]  /*22e60*/  PRMT R151, R152, 0x7632, R151 ;  /* 0x0000763298977816 */ /* 0x000fce0000000097 */
.L_x_7218:
[----:B------:R-:W-:Y:S05]  /*22e70*/  BSYNC.RECONVERGENT B1 ;  /* 0x0000000000017941 */ /* 0x000fea0003800200 */
.L_x_7216:
        /* <DEDUP_REMOVED lines=11> */
.L_x_7220:
[----:B------:R-:W-:Y:S01]  /*22f30*/  IMAD.MOV.U32 R70, RZ, RZ, R73 ;  /* 0x000000ffff467224 */ /* 0x000fe200078e0049 */
[----:B------:R-:W-:Y:S01]  /*22f40*/  PRMT R71, R72, 0x7632, R71 ;  /* 0x0000763248477816 */ /* 0x000fe20000000047 */
[----:B------:R-:W-:Y:S01]  /*22f50*/  IMAD.MOV.U32 R15, RZ, RZ, R14 ;  /* 0x000000ffff0f7224 */ /* 0x000fe200078e000e */
[----:B------:R-:W-:-:S07]  /*22f60*/  PRMT R152, R152, 0x5410, R152 ;  /* 0x0000541098987816 */ /* 0x000fce0000000098 */
.L_x_7221:
[----:B------:R-:W-:Y:S05]  /*22f70*/  BSYNC.RECONVERGENT B1 ;  /* 0x0000000000017941 */ /* 0x000fea0003800200 */
.L_x_7219:
        /* <DEDUP_REMOVED lines=11> */
.L_x_7223:
[----:B------:R-:W-:Y:S01]  /*23030*/  IMAD.MOV.U32 R73, RZ, RZ, R70 ;  /* 0x000000ffff497224 */ /* 0x000fe200078e0046 */
[----:B------:R-:W-:Y:S01]  /*23040*/  PRMT R72, R71, 0x7610, R72 ;  /* 0x0000761047487816 */ /* 0x000fe20000000048 */
[----:B------:R-:W-:Y:S01]  /*23050*/  IMAD.MOV.U32 R14, RZ, RZ, R17 ;  /* 0x000000ffff0e7224 */ /* 0x000fe200078e0011 */
[----:B------:R-:W-:-:S07]  /*23060*/  PRMT R152, R153, 0x7632, R152 ;  /* 0x0000763299987816 */ /* 0x000fce0000000098 */
.L_x_7224:
[----:B------:R-:W-:Y:S05]  /*23070*/  BSYNC.RECONVERGENT B1 ;  /* 0x0000000000017941 */ /* 0x000fea0003800200 */
.L_x_7222:
        /* <DEDUP_REMOVED lines=11> */
.L_x_7226:
[----:B------:R-:W-:Y:S01]  /*23130*/  IMAD.MOV.U32 R70, RZ, RZ, R73 ;  /* 0x000000ffff467224 */ /* 0x000fe200078e0049 */
[----:B------:R-:W-:Y:S01]  /*23140*/  PRMT R71, R71, 0x5410, R72 ;  /* 0x0000541047477816 */ /* 0x000fe20000000048 */
[----:B------:R-:W-:Y:S01]  /*23150*/  IMAD.MOV.U32 R17, RZ, RZ, R16 ;  /* 0x000000ffff117224 */ /* 0x000fe200078e0010 */
[----:B------:R-:W-:-:S07]  /*23160*/  PRMT R153, R153, 0x5410, R153 ;  /* 0x0000541099997816 */ /* 0x000fce0000000099 */
.L_x_7227:
[----:B------:R-:W-:Y:S05]  /*23170*/  BSYNC.RECONVERGENT B1 ;  /* 0x0000000000017941 */ /* 0x000fea0003800200 */
.L_x_7225:
        /* <DEDUP_REMOVED lines=11> */
.L_x_7229:
[----:B------:R-:W-:Y:S01]  /*23230*/  IMAD.MOV.U32 R73, RZ, RZ, R70 ;  /* 0x000000ffff497224 */ /* 0x000fe200078e0046 */
[----:B------:R-:W-:Y:S01]  /*23240*/  PRMT R72, R72, 0x7610, R71 ;  /* 0x0000761048487816 */ /* 0x000fe20000000047 */
[----:B------:R-:W-:Y:S01]  /*23250*/  IMAD.MOV.U32 R16, RZ, RZ, R19 ;  /* 0x000000ffff107224 */ /* 0x000fe200078e0013 */
[----:B------:R-:W-:-:S07]  /*23260*/  PRMT R153, R154, 0x7632, R153 ;  /* 0x000076329a997816 */ /* 0x000fce0000000099 */
.L_x_7230:
[----:B------:R-:W-:Y:S05]  /*23270*/  BSYNC.RECONVERGENT B1 ;  /* 0x0000000000017941 */ /* 0x000fea0003800200 */
.L_x_7228:
        /* <DEDUP_REMOVED lines=11> */
.L_x_7232:
[----:B------:R-:W-:Y:S01]  /*23330*/  IMAD.MOV.U32 R70, RZ, RZ, R73 ;  /* 0x000000ffff467224 */ /* 0x000fe200078e0049 */
[----:B------:R-:W-:Y:S01]  /*23340*/  PRMT R71, R72, 0x7632, R71 ;  /* 0x0000763248477816 */ /* 0x000fe20000000047 */
[----:B------:R-:W-:Y:S01]  /*23350*/  IMAD.MOV.U32 R19, RZ, RZ, R18 ;  /* 0x000000ffff137224 */ /* 0x000fe200078e0012 */
[----:B------:R-:W-:-:S07]  /*23360*/  PRMT R154, R154, 0x5410, R154 ;  /* 0x000054109a9a7816 */ /* 0x000fce000000009a */
.L_x_7233:
[----:B------:R-:W-:Y:S05]  /*23370*/  BSYNC.RECONVERGENT B1 ;  /* 0x0000000000017941 */ /* 0x000fea0003800200 */
.L_x_7231:
        /* <DEDUP_REMOVED lines=11> */
.L_x_7235:
[----:B------:R-:W-:Y:S01]  /*23430*/  IMAD.MOV.U32 R73, RZ, RZ, R70 ;  /* 0x000000ffff497224 */ /* 0x000fe200078e0046 */
[----:B------:R-:W-:Y:S01]  /*23440*/  PRMT R72, R71, 0x7610, R72 ;  /* 0x0000761047487816 */ /* 0x000fe20000000048 */
[----:B------:R-:W-:Y:S01]  /*23450*/  IMAD.MOV.U32 R18, RZ, RZ, R21 ;  /* 0x000000ffff127224 */ /* 0x000fe200078e0015 */
[----:B------:R-:W-:-:S07]  /*23460*/  PRMT R154, R155, 0x7632, R154 ;  /* 0x000076329b9a7816 */ /* 0x000fce000000009a */
.L_x_7236:
[----:B------:R-:W-:Y:S05]  /*23470*/  BSYNC.RECONVERGENT B1 ;  /* 0x0000000000017941 */ /* 0x000fea0003800200 */
.L_x_7234:
        /* <DEDUP_REMOVED lines=11> */
.L_x_7238:
[----:B------:R-:W-:Y:S01]  /*23530*/  IMAD.MOV.U32 R70, RZ, RZ, R73 ;  /* 0x000000ffff467224 */ /* 0x000fe200078e0049 */
[----:B------:R-:W-:Y:S01]  /*23540*/  PRMT R71, R71, 0x5410, R72 ;  /* 0x0000541047477816 */ /* 0x000fe20000000048 */
[----:B------:R-:W-:Y:S01]  /*23550*/  IMAD.MOV.U32 R21, RZ, RZ, R20 ;  /* 0x000000ffff157224 */ /* 0x000fe200078e0014 */
[----:B------:R-:W-:-:S07]  /*23560*/  PRMT R155, R155, 0x5410, R155 ;  /* 0x000054109b9b7816 */ /* 0x000fce000000009b */
.L_x_7239:
[----:B------:R-:W-:Y:S05]  /*23570*/  BSYNC.RECONVERGENT B1 ;  /* 0x0000000000017941 */ /* 0x000fea0003800200 */
.L_x_7237:
        /* <DEDUP_REMOVED lines=11> */
.L_x_7241:
[----:B------:R-:W-:Y:S01]  /*23630*/  IMAD.MOV.U32 R73, RZ, RZ, R70 ;  /* 0x000000ffff497224 */ /* 0x000fe200078e0046 */
[----:B------:R-:W-:Y:S01]  /*23640*/  PRMT R72, R72, 0x7610, R71 ;  /* 0x0000761048487816 */ /* 0x000fe20000000047 */
[----:B------:R-:W-:Y:S01]  /*23650*/  IMAD.MOV.U32 R20, RZ, RZ, R23 ;  /* 0x000000ffff147224 */ /* 0x000fe200078e0017 */
[----:B------:R-:W-:-:S07]  /*23660*/  PRMT R155, R156, 0x7632, R155 ;  /* 0x000076329c9b7816 */ /* 0x000fce000000009b */
.L_x_7242:
[----:B------:R-:W-:Y:S05]  /*23670*/  BSYNC.RECONVERGENT B1 ;  /* 0x0000000000017941 */ /* 0x000fea0003800200 */
.L_x_7240:
        /* <DEDUP_REMOVED lines=11> */
.L_x_7244:
[----:B------:R-:W-:Y:S01]  /*23730*/  IMAD.MOV.U32 R70, RZ, RZ, R73 ;  /* 0x000000ffff467224 */ /* 0x000fe200078e0049 */
[----:B------:R-:W-:Y:S01]  /*23740*/  PRMT R71, R72, 0x7632, R71 ;  /* 0x0000763248477816 */ /* 0x000fe20000000047 */
[----:B------:R-:W-:Y:S01]  /*23750*/  IMAD.MOV.U32 R23, RZ, RZ, R22 ;  /* 0x000000ffff177224 */ /* 0x000fe200078e0016 */
[----:B------:R-:W-:-:S07]  /*23760*/  PRMT R156, R156, 0x5410, R156 ;  /* 0x000054109c9c7816 */ /* 0x000fce000000009c */
.L_x_7245:
[----:B------:R-:W-:Y:S05]  /*23770*/  BSYNC.RECONVERGENT B1 ;  /* 0x0000000000017941 */ /* 0x000fea0003800200 */
.L_x_7243:
        /* <DEDUP_REMOVED lines=11> */
.L_x_7247:
[----:B------:R-:W-:Y:S01]  /*23830*/  IMAD.MOV.U32 R73, RZ, RZ, R70 ;  /* 0x000000ffff497224 */ /* 0x000fe200078e0046 */
[----:B------:R-:W-:Y:S01]  /*23840*/  PRMT R72, R71, 0x7610, R72 ;  /* 0x0000761047487816 */ /* 0x000fe20000000048 */
[----:B------:R-:W-:Y:S01]  /*23850*/  IMAD.MOV.U32 R22, RZ, RZ, R25 ;  /* 0x000000ffff167224 */ /* 0x000fe200078e0019 */
[----:B------:R-:W-:-:S07]  /*23860*/  PRMT R156, R157, 0x7632, R156 ;  /* 0x000076329d9c7816 */ /* 0x000fce000000009c */
.L_x_7248:
[----:B------:R-:W-:Y:S05]  /*23870*/  BSYNC.RECONVERGENT B1 ;  /* 0x0000000000017941 */ /* 0x000fea0003800200 */
.L_x_7246:
        /* <DEDUP_REMOVED lines=11> */
.L_x_7250:
[----:B------:R-:W-:Y:S01]  /*23930*/  IMAD.MOV.U32 R70, RZ, RZ, R73 ;  /* 0x000000ffff467224 */ /* 0x000fe200078e0049 */
[----:B------:R-:W-:Y:S01]  /*23940*/  PRMT R71, R71, 0x5410, R72 ;  /* 0x0000541047477816 */ /* 0x000fe20000000048 */
[----:B------:R-:W-:Y:S01]  /*23950*/  IMAD.MOV.U32 R25, RZ, RZ, R24 ;  /* 0x000000ffff197224 */ /* 0x000fe200078e0018 */
[----:B------:R-:W-:-:S07]  /*23960*/  PRMT R157, R157, 0x5410, R157 ;  /* 0x000054109d9d7816 */ /* 0x000fce000000009d */
.L_x_7251:
[----:B------:R-:W-:Y:S05]  /*23970*/  BSYNC.RECONVERGENT B1 ;  /* 0x0000000000017941 */ /* 0x000fea0003800200 */
.L_x_7249:
        /* <DEDUP_REMOVED lines=11> */
.L_x_7253:
[----:B------:R-:W-:Y:S01]  /*23a30*/  IMAD.MOV.U32 R73, RZ, RZ, R70 ;  /* 0x000000ffff497224 */ /* 0x000fe200078e0046 */
[----:B------:R-:W-:Y:S01]  /*23a40*/  PRMT R72, R72, 0x7610, R71 ;  /* 0x0000761048487816 */ /* 0x000fe20000000047 */
[----:B------:R-:W-:Y:S01]  /*23a50*/  IMAD.MOV.U32 R24, RZ, RZ, R27 ;  /* 0x000000ffff187224 */ /* 0x000fe200078e001b */
[----:B------:R-:W-:-:S07]  /*23a60*/  PRMT R157, R158, 0x7632, R157 ;  /* 0x000076329e9d7816 */ /* 0x000fce000000009d */
.L_x_7254:
[----:B------:R-:W-:Y:S05]  /*23a70*/  BSYNC.RECONVERGENT B1 ;  /* 0x0000000000017941 */ /* 0x000fea0003800200 */
.L_x_7252:
        /* <DEDUP_REMOVED lines=11> */
.L_x_7256:
[----:B------:R-:W-:Y:S01]  /*23b30*/  IMAD.MOV.U32 R70, RZ, RZ, R73 ;  /* 0x000000ffff467224 */ /* 0x000fe200078e0049 */
[----:B------:R-:W-:Y:S01]  /*23b40*/  PRMT R71, R72, 0x7632, R71 ;  /* 0x0000763248477816 */ /* 0x000fe20000000047 */
[----:B------:R-:W-:Y:S01]  /*23b50*/  IMAD.MOV.U32 R27, RZ, RZ, R26 ;  /* 0x000000ffff1b7224 */ /* 0x000fe200078e001a */
[----:B------:R-:W-:-:S07]  /*23b60*/  PRMT R158, R158, 0x5410, R158 ;  /* 0x000054109e9e7816 */ /* 0x000fce000000009e */
.L_x_7257:
[----:B------:R-:W-:Y:S05]  /*23b70*/  BSYNC.RECONVERGENT B1 ;  /* 0x0000000000017941 */ /* 0x000fea0003800200 */
.L_x_7255:
        /* <DEDUP_REMOVED lines=11> */
.L_x_7259:
[----:B------:R-:W-:Y:S01]  /*23c30*/  IMAD.MOV.U32 R73, RZ, RZ, R70 ;  /* 0x000000ffff497224 */ /* 0x000fe200078e0046 */
[----:B------:R-:W-:Y:S01]  /*23c40*/  PRMT R72, R71, 0x7610, R72 ;  /* 0x0000761047487816 */ /* 0x000fe20000000048 */
[----:B------:R-:W-:Y:S01]  /*23c50*/  IMAD.MOV.U32 R26, RZ, RZ, R29 ;  /* 0x000000ffff1a7224 */ /* 0x000fe200078e001d */
[----:B------:R-:W-:-:S07]  /*23c60*/  PRMT R158, R159, 0x7632, R158 ;  /* 0x000076329f9e7816 */ /* 0x000fce000000009e */
.L_x_7260:
[----:B------:R-:W-:Y:S05]  /*23c70*/  BSYNC.RECONVERGENT B1 ;  /* 0x0000000000017941 */ /* 0x000fea0003800200 */
.L_x_7258:
        /* <DEDUP_REMOVED lines=11> */
.L_x_7262:
[----:B------:R-:W-:Y:S01]  /*23d30*/  IMAD.MOV.U32 R70, RZ, RZ, R73 ;  /* 0x000000ffff467224 */ /* 0x000fe200078e0049 */
[----:B------:R-:W-:Y:S01]  /*23d40*/  PRMT R71, R71, 0x5410, R72 ;  /* 0x0000541047477816 */ /* 0x000fe20000000048 */
[----:B------:R-:W-:Y:S01]  /*23d50*/  IMAD.MOV.U32 R29, RZ, RZ, R28 ;  /* 0x000000ffff1d7224 */ /* 0x000fe200078e001c */
[----:B------:R-:W-:-:S07]  /*23d60*/  PRMT R159, R159, 0x5410, R159 ;  /* 0x000054109f9f7816 */ /* 0x000fce000000009f */
.L_x_7263:
[----:B------:R-:W-:Y:S05]  /*23d70*/  BSYNC.RECONVERGENT B1 ;  /* 0x0000000000017941 */ /* 0x000fea0003800200 */
.L_x_7261:
        /* <DEDUP_REMOVED lines=11> */
.L_x_7265:
[----:B------:R-:W-:Y:S01]  /*23e30*/  IMAD.MOV.U32 R73, RZ, RZ, R70 ;  /* 0x000000ffff497224 */ /* 0x000fe200078e0046 */
[----:B------:R-:W-:Y:S01]  /*23e40*/  PRMT R72, R72, 0x7610, R71 ;  /* 0x0000761048487816 */ /* 0x000fe20000000047 */
[----:B------:R-:W-:Y:S01]  /*23e50*/  IMAD.MOV.U32 R28, RZ, RZ, R31 ;  /* 0x000000ffff1c7224 */ /* 0x000fe200078e001f */
[----:B------:R-:W-:-:S07]  /*23e60*/  PRMT R159, R160, 0x7632, R159 ;  /* 0x00007632a09f7816 */ /* 0x000fce000000009f */
.L_x_7266:
[----:B------:R-:W-:Y:S05]  /*23e70*/  BSYNC.RECONVERGENT B1 ;  /* 0x0000000000017941 */ /* 0x000fea0003800200 */
.L_x_7264:
        /* <DEDUP_REMOVED lines=11> */
.L_x_7268:
[----:B------:R-:W-:Y:S01]  /*23f30*/  IMAD.MOV.U32 R70, RZ, RZ, R73 ;  /* 0x000000ffff467224 */ /* 0x000fe200078e0049 */
[----:B------:R-:W-:Y:S01]  /*23f40*/  PRMT R71, R72, 0x7632, R71 ;  /* 0x0000763248477816 */ /* 0x000fe20000000047 */
[----:B------:R-:W-:Y:S01]  /*23f50*/  IMAD.MOV.U32 R31, RZ, RZ, R30 ;  /* 0x000000ffff1f7224 */ /* 0x000fe200078e001e */
[----:B------:R-:W-:-:S07]  /*23f60*/  PRMT R160, R160, 0x5410, R160 ;  /* 0x00005410a0a07816 */ /* 0x000fce00000000a0 */
.L_x_7269:
[----:B------:R-:W-:Y:S05]  /*23f70*/  BSYNC.RECONVERGENT B1 ;  /* 0x0000000000017941 */ /* 0x000fea0003800200 */
.L_x_7267:
        /* <DEDUP_REMOVED lines=11> */
.L_x_7271:
[----:B------:R-:W-:Y:S01]  /*24030*/  IMAD.MOV.U32 R73, RZ, RZ, R70 ;  /* 0x000000ffff497224 */ /* 0x000fe200078e0046 */
[----:B------:R-:W-:Y:S01]  /*24040*/  PRMT R72, R71, 0x7610, R72 ;  /* 0x0000761047487816 */ /* 0x000fe20000000048 */
[----:B------:R-:W-:Y:S01]  /*24050*/  IMAD.MOV.U32 R30, RZ, RZ, R33 ;  /* 0x000000ffff1e7224 */ /* 0x000fe200078e0021 */
[----:B------:R-:W-:-:S07]  /*24060*/  PRMT R160, R161, 0x7632, R160 ;  /* 0x00007632a1a07816 */ /* 0x000fce00000000a0 */
.L_x_7272:
[----:B------:R-:W-:Y:S05]  /*24070*/  BSYNC.RECONVERGENT B1 ;  /* 0x0000000000017941 */ /* 0x000fea0003800200 */
.L_x_7270:
        /* <DEDUP_REMOVED lines=11> */
.L_x_7274:
[----:B------:R-:W-:Y:S01]  /*24130*/  IMAD.MOV.U32 R70, RZ, RZ, R73 ;  /* 0x000000ffff467224 */ /* 0x000fe200078e0049 */
[----:B------:R-:W-:Y:S01]  /*24140*/  PRMT R71, R71, 0x5410, R72 ;  /* 0x0000541047477816 */ /* 0x000fe20000000048 */
[----:B------:R-:W-:Y:S01]  /*24150*/  IMAD.MOV.U32 R33, RZ, RZ, R32 ;  /* 0x000000ffff217224 */ /* 0x000fe200078e0020 */
[----:B------:R-:W-:-:S07]  /*24160*/  PRMT R161, R161, 0x5410, R161 ;  /* 0x00005410a1a17816 */ /* 0x000fce00000000a1 */
.L_x_7275:
[----:B------:R-:W-:Y:S05]  /*24170*/  BSYNC.RECONVERGENT B1 ;  /* 0x0000000000017941 */ /* 0x000fea0003800200 */
.L_x_7273:
        /* <DEDUP_REMOVED lines=11> */
.L_x_7277:
[----:B------:R-:W-:Y:S01]  /*24230*/  IMAD.MOV.U32 R73, RZ, RZ, R70 ;  /* 0x000000ffff497224 */ /* 0x000fe200078e0046 */
[----:B------:R-:W-:Y:S01]  /*24240*/  PRMT R72, R72, 0x7610, R71 ;  /* 0x0000761048487816 */ /* 0x000fe20000000047 */
[----:B------:R-:W-:Y:S01]  /*24250*/  IMAD.MOV.U32 R32, RZ, RZ, R35 ;  /* 0x000000ffff207224 */ /* 0x000fe200078e0023 */
[----:B------:R-:W-:-:S07]  /*24260*/  PRMT R161, R162, 0x7632, R161 ;  /* 0x00007632a2a17816 */ /* 0x000fce00000000a1 */
.L_x_7278:
[----:B------:R-:W-:Y:S05]  /*24270*/  BSYNC.RECONVERGENT B1 ;  /* 0x0000000000017941 */ /* 0x000fea0003800200 */
.L_x_7276:
        /* <DEDUP_REMOVED lines=11> */
.L_x_7280:
[----:B------:R-:W-:Y:S01]  /*24330*/  IMAD.MOV.U32 R70, RZ, RZ, R73 ;  /* 0x000000ffff467224 */ /* 0x000fe200078e0049 */
[----:B------:R-:W-:Y:S01]  /*24340*/  PRMT R71, R72, 0x7632, R71 ;  /* 0x0000763248477816 */ /* 0x000fe20000000047 */
[----:B------:R-:W-:Y:S01]  /*24350*/  IMAD.MOV.U32 R35, RZ, RZ, R34 ;  /* 0x000000ffff237224 */ /* 0x000fe200078e0022 */
[----:B------:R-:W-:-:S07]  /*24360*/  PRMT R162, R162, 0x5410, R162 ;  /* 0x00005410a2a27816 */ /* 0x000fce00000000a2 */
.L_x_7281:
[----:B------:R-:W-:Y:S05]  /*24370*/  BSYNC.RECONVERGENT B1 ;  /* 0x0000000000017941 */ /* 0x000fea0003800200 */
.L_x_7279:
        /* <DEDUP_REMOVED lines=11> */
.L_x_7283:
[----:B------:R-:W-:Y:S01]  /*24430*/  IMAD.MOV.U32 R73, RZ, RZ, R70 ;  /* 0x000000ffff497224 */ /* 0x000fe200078e0046 */
[----:B------:R-:W-:Y:S01]  /*24440*/  PRMT R72, R71, 0x7610, R72 ;  /* 0x0000761047487816 */ /* 0x000fe20000000048 */
[----:B------:R-:W-:Y:S01]  /*24450*/  IMAD.MOV.U32 R34, RZ, RZ, R37 ;  /* 0x000000ffff227224 */ /* 0x000fe200078e0025 */
[----:B------:R-:W-:-:S07]  /*24460*/  PRMT R162, R163, 0x7632, R162 ;  /* 0x00007632a3a27816 */ /* 0x000fce00000000a2 */
.L_x_7284:
[----:B------:R-:W-:Y:S05]  /*24470*/  BSYNC.RECONVERGENT B1 ;  /* 0x0000000000017941 */ /* 0x000fea0003800200 */
.L_x_7282:
        /* <DEDUP_REMOVED lines=11> */
.L_x_7286:
[----:B------:R-:W-:Y:S01]  /*24530*/  IMAD.MOV.U32 R70, RZ, RZ, R73 ;  /* 0x000000ffff467224 */ /* 0x000fe200078e0049 */
[----:B------:R-:W-:Y:S01]  /*24540*/  PRMT R71, R71, 0x5410, R72 ;  /* 0x0000541047477816 */ /* 0x000fe20000000048 */
[----:B------:R-:W-:Y:S01]  /*24550*/  IMAD.MOV.U32 R37, RZ, RZ, R36 ;  /* 0x000000ffff257224 */ /* 0x000fe200078e0024 */
[----:B------:R-:W-:-:S07]  /*24560*/  PRMT R163, R163, 0x5410, R163 ;  /* 0x00005410a3a37816 */ /* 0x000fce00000000a3 */
.L_x_7287:
[----:B------:R-:W-:Y:S05]  /*24570*/  BSYNC.RECONVERGENT B1 ;  /* 0x0000000000017941 */ /* 0x000fea0003800200 */
.L_x_7285:
        /* <DEDUP_REMOVED lines=11> */
.L_x_7289:
[----:B------:R-:W-:Y:S01]  /*24630*/  IMAD.MOV.U32 R73, RZ, RZ, R70 ;  /* 0x000000ffff497224 */ /* 0x000fe200078e0046 */
[----:B------:R-:W-:Y:S01]  /*24640*/  PRMT R72, R72, 0x7610, R71 ;  /* 0x0000761048487816 */ /* 0x000fe20000000047 */
[----:B------:R-:W-:Y:S01]  /*24650*/  IMAD.MOV.U32 R36, RZ, RZ, R39 ;  /* 0x000000ffff247224 */ /* 0x000fe200078e0027 */
[----:B------:R-:W-:-:S07]  /*24660*/  PRMT R163, R164, 0x7632, R163 ;  /* 0x00007632a4a37816 */ /* 0x000fce00000000a3 */
.L_x_7290:
[----:B------:R-:W-:Y:S05]  /*24670*/  BSYNC.RECONVERGENT B1 ;  /* 0x0000000000017941 */ /* 0x000fea0003800200 */
.L_x_7288:
        /* <DEDUP_REMOVED lines=11> */
.L_x_7292:
[----:B------:R-:W-:Y:S01]  /*24730*/  IMAD.MOV.U32 R70, RZ, RZ, R73 ;  /* 0x000000ffff467224 */ /* 0x000fe200078e0049 */
[----:B------:R-:W-:Y:S01]  /*24740*/  PRMT R71, R72, 0x7632, R71 ;  /* 0x0000763248477816 */ /* 0x000fe20000000047 */
[----:B------:R-:W-:Y:S01]  /*24750*/  IMAD.MOV.U32 R39, RZ, RZ, R38 ;  /* 0x000000ffff277224 */ /* 0x000fe200078e0026 */
[----:B------:R-:W-:-:S07]  /*24760*/  PRMT R164, R164, 0x5410, R164 ;  /* 0x00005410a4a47816 */ /* 0x000fce00000000a4 */
.L_x_7293:
[----:B------:R-:W-:Y:S05]  /*24770*/  BSYNC.RECONVERGENT B1 ;  /* 0x0000000000017941 */ /* 0x000fea0003800200 */
.L_x_7291:
        /* <DEDUP_REMOVED lines=11> */
.L_x_7295:
[----:B------:R-:W-:Y:S01]  /*24830*/  IMAD.MOV.U32 R73, RZ, RZ, R70 ;  /* 0x000000ffff497224 */ /* 0x000fe200078e0046 */
[----:B------:R-:W-:Y:S01]  /*24840*/  PRMT R72, R71, 0x7610, R72 ;  /* 0x0000761047487816 */ /* 0x000fe20000000048 */
[----:B------:R-:W-:Y:S01]  /*24850*/  IMAD.MOV.U32 R38, RZ, RZ, R41 ;  /* 0x000000ffff267224 */ /* 0x000fe200078e0029 */
[----:B------:R-:W-:-:S07]  /*24860*/  PRMT R164, R165, 0x7632, R164 ;  /* 0x00007632a5a47816 */ /* 0x000fce00000000a4 */
.L_x_7296:
[----:B------:R-:W-:Y:S05]  /*24870*/  BSYNC.RECONVERGENT B1 ;  /* 0x0000000000017941 */ /* 0x000fea0003800200 */
.L_x_7294:
        /* <DEDUP_REMOVED lines=11> */
.L_x_7298:
[----:B------:R-:W-:Y:S01]  /*24930*/  IMAD.MOV.U32 R70, RZ, RZ, R73 ;  /* 0x000000ffff467224 */ /* 0x000fe200078e0049 */
[----:B------:R-:W-:Y:S01]  /*24940*/  PRMT R71, R71, 0x5410, R72 ;  /* 0x0000541047477816 */ /* 0x000fe20000000048 */
[----:B------:R-:W-:Y:S01]  /*24950*/  IMAD.MOV.U32 R41, RZ, RZ, R40 ;  /* 0x000000ffff297224 */ /* 0x000fe200078e0028 */
[----:B------:R-:W-:-:S07]  /*24960*/  PRMT R165, R165, 0x5410, R165 ;  /* 0x00005410a5a57816 */ /* 0x000fce00000000a5 */
.L_x_7299:
[----:B------:R-:W-:Y:S05]  /*24970*/  BSYNC.RECONVERGENT B1 ;  /* 0x0000000000017941 */ /* 0x000fea0003800200 */
.L_x_7297:
        /* <DEDUP_REMOVED lines=11> */
.L_x_7301:
[----:B------:R-:W-:Y:S01]  /*24a30*/  IMAD.MOV.U32 R73, RZ, RZ, R70 ;  /* 0x000000ffff497224 */ /* 0x000fe200078e0046 */
[----:B------:R-:W-:Y:S01]  /*24a40*/  PRMT R72, R72, 0x7610, R71 ;  /* 0x0000761048487816 */ /* 0x000fe20000000047 */
[----:B------:R-:W-:Y:S01]  /*24a50*/  IMAD.MOV.U32 R40, RZ, RZ, R43 ;  /* 0x000000ffff287224 */ /* 0x000fe200078e002b */
[----:B------:R-:W-:-:S07]  /*24a60*/  PRMT R165, R166, 0x7632, R165 ;  /* 0x00007632a6a57816 */ /* 0x000fce00000000a5 */
.L_x_7302:
[----:B------:R-:W-:Y:S05]  /*24a70*/  BSYNC.RECONVERGENT B1 ;  /* 0x0000000000017941 */ /* 0x000fea0003800200 */
.L_x_7300:
        /* <DEDUP_REMOVED lines=11> */
.L_x_7304:
[----:B------:R-:W-:Y:S01]  /*24b30*/  IMAD.MOV.U32 R70, RZ, RZ, R73 ;  /* 0x000000ffff467224 */ /* 0x000fe200078e0049 */
[----:B------:R-:W-:Y:S01]  /*24b40*/  PRMT R71, R72, 0x7632, R71 ;  /* 0x0000763248477816 */ /* 0x000fe20000000047 */
[----:B------:R-:W-:Y:S01]  /*24b50*/  IMAD.MOV.U32 R43, RZ, RZ, R42 ;  /* 0x000000ffff2b7224 */ /* 0x000fe200078e002a */
[----:B------:R-:W-:-:S07]  /*24b60*/  PRMT R166, R166, 0x5410, R166 ;  /* 0x00005410a6a67816 */ /* 0x000fce00000000a6 */
.L_x_7305:
[----:B------:R-:W-:Y:S05]  /*24b70*/  BSYNC.RECONVERGENT B1 ;  /* 0x0000000000017941 */ /* 0x000fea0003800200 */
.L_x_7303:
        /* <DEDUP_REMOVED lines=11> */
.L_x_7307:
[----:B------:R-:W-:Y:S01]  /*24c30*/  IMAD.MOV.U32 R73, RZ, RZ, R70 ;  /* 0x000000ffff497224 */ /* 0x000fe200078e0046 */
[----:B------:R-:W-:Y:S01]  /*24c40*/  PRMT R72, R71, 0x7610, R72 ;  /* 0x0000761047487816 */ /* 0x000fe20000000048 */
[----:B------:R-:W-:Y:S01]  /*24c50*/  IMAD.MOV.U32 R42, RZ, RZ, R45 ;  /* 0x000000ffff2a7224 */ /* 0x000fe200078e002d */
[----:B------:R-:W-:-:S07]  /*24c60*/  PRMT R166, R167, 0x7632, R166 ;  /* 0x00007632a7a67816 */ /* 0x000fce00000000a6 */
.L_x_7308:
[----:B------:R-:W-:Y:S05]  /*24c70*/  BSYNC.RECONVERGENT B1 ;  /* 0x0000000000017941 */ /* 0x000fea0003800200 */
.L_x_7306:
        /* <DEDUP_REMOVED lines=11> */
.L_x_7310:
[----:B------:R-:W-:Y:S01]  /*24d30*/  IMAD.MOV.U32 R70, RZ, RZ, R73 ;  /* 0x000000ffff467224 */ /* 0x000fe200078e0049 */
[----:B------:R-:W-:Y:S01]  /*24d40*/  PRMT R71, R71, 0x5410, R72 ;  /* 0x0000541047477816 */ /* 0x000fe20000000048 */
[----:B------:R-:W-:Y:S01]  /*24d50*/  IMAD.MOV.U32 R45, RZ, RZ, R44 ;  /* 0x000000ffff2d7224 */ /* 0x000fe200078e002c */
[----:B------:R-:W-:-:S07]  /*24d60*/  PRMT R167, R167, 0x5410, R167 ;  /* 0x00005410a7a77816 */ /* 0x000fce00000000a7 */
.L_x_7311:
[----:B------:R-:W-:Y:S05]  /*24d70*/  BSYNC.RECONVERGENT B1 ;  /* 0x0000000000017941 */ /* 0x000fea0003800200 */
.L_x_7309:
        /* <DEDUP_REMOVED lines=11> */
.L_x_7313:
[----:B------:R-:W-:Y:S01]  /*24e30*/  IMAD.MOV.U32 R73, RZ, RZ, R70 ;  /* 0x000000ffff497224 */ /* 0x000fe200078e0046 */
[----:B------:R-:W-:Y:S01]  /*24e40*/  PRMT R72, R72, 0x7610, R71 ;  /* 0x0000761048487816 */ /* 0x000fe20000000047 */
[----:B------:R-:W-:Y:S01]  /*24e50*/  IMAD.MOV.U32 R44, RZ, RZ, R47 ;  /* 0x000000ffff2c7224 */ /* 0x000fe200078e002f */
[----:B------:R-:W-:-:S07]  /*24e60*/  PRMT R167, R168, 0x7632, R167 ;  /* 0x00007632a8a77816 */ /* 0x000fce00000000a7 */
.L_x_7314:
[----:B------:R-:W-:Y:S05]  /*24e70*/  BSYNC.RECONVERGENT B1 ;  /* 0x0000000000017941 */ /* 0x000fea0003800200 */
.L_x_7312:
        /* <DEDUP_REMOVED lines=11> */
.L_x_7316:
[----:B------:R-:W-:Y:S01]  /*24f30*/  IMAD.MOV.U32 R70, RZ, RZ, R73 ;  /* 0x000000ffff467224 */ /* 0x000fe200078e0049 */
[----:B------:R-:W-:Y:S01]  /*24f40*/  PRMT R71, R72, 0x7632, R71 ;  /* 0x0000763248477816 */ /* 0x000fe20000000047 */
[----:B------:R-:W-:Y:S01]  /*24f50*/  IMAD.MOV.U32 R47, RZ, RZ, R46 ;  /* 0x000000ffff2f7224 */ /* 0x000fe200078e002e */
[----:B------:R-:W-:-:S07]  /*24f60*/  PRMT R168, R168, 0x5410, R168 ;  /* 0x00005410a8a87816 */ /* 0x000fce00000000a8 */
.L_x_7317:
[----:B------:R-:W-:Y:S05]  /*24f70*/  BSYNC.RECONVERGENT B1 ;  /* 0x0000000000017941 */ /* 0x000fea0003800200 */
.L_x_7315:
        /* <DEDUP_REMOVED lines=11> */
.L_x_7319:
[----:B------:R-:W-:Y:S01]  /*25030*/  IMAD.MOV.U32 R73, RZ, RZ, R70 ;  /* 0x000000ffff497224 */ /* 0x000fe200078e0046 */
[----:B------:R-:W-:Y:S01]  /*25040*/  PRMT R72, R71, 0x7610, R72 ;  /* 0x0000761047487816 */ /* 0x000fe20000000048 */
[----:B------:R-:W-:Y:S01]  /*25050*/  IMAD.MOV.U32 R46, RZ, RZ, R49 ;  /* 0x000000ffff2e7224 */ /* 0x000fe200078e0031 */
[----:B------:R-:W-:-:S07]  /*25060*/  PRMT R168, R169, 0x7632, R168 ;  /* 0x00007632a9a87816 */ /* 0x000fce00000000a8 */
.L_x_7320:
[----:B------:R-:W-:Y:S05]  /*25070*/  BSYNC.RECONVERGENT B1 ;  /* 0x0000000000017941 */ /* 0x000fea0003800200 */
.L_x_7318:
        /* <DEDUP_REMOVED lines=11> */
.L_x_7322:
[----:B------:R-:W-:Y:S01]  /*25130*/  IMAD.MOV.U32 R70, RZ, RZ, R73 ;  /* 0x000000ffff467224 */ /* 0x000fe200078e0049 */
[----:B------:R-:W-:Y:S01]  /*25140*/  PRMT R71, R71, 0x5410, R72 ;  /* 0x0000541047477816 */ /* 0x000fe20000000048 */
[----:B------:R-:W-:Y:S01]  /*25150*/  IMAD.MOV.U32 R49, RZ, RZ, R48 ;  /* 0x000000ffff317224 */ /* 0x000fe200078e0030 */
[----:B------:R-:W-:-:S07]  /*25160*/  PRMT R169, R169, 0x5410, R169 ;  /* 0x00005410a9a97816 */ /* 0x000fce00000000a9 */
.L_x_7323:
[----:B------:R-:W-:Y:S05]  /*25170*/  BSYNC.RECONVERGENT B1 ;  /* 0x0000000000017941 */ /* 0x000fea0003800200 */
.L_x_7321:
        /* <DEDUP_REMOVED lines=11> */
.L_x_7325:
[----:B------:R-:W-:Y:S01]  /*25230*/  IMAD.MOV.U32 R73, RZ, RZ, R70 ;  /* 0x000000ffff497224 */ /* 0x000fe200078e0046 */
[----:B------:R-:W-:Y:S01]  /*25240*/  PRMT R72, R72, 0x7610, R71 ;  /* 0x0000761048487816 */ /* 0x000fe20000000047 */
[----:B------:R-:W-:Y:S01]  /*25250*/  IMAD.MOV.U32 R48, RZ, RZ, R51 ;  /* 0x000000ffff307224 */ /* 0x000fe200078e0033 */
[----:B------:R-:W-:-:S07]  /*25260*/  PRMT R169, R170, 0x7632, R169 ;  /* 0x00007632aaa97816 */ /* 0x000fce00000000a9 */
.L_x_7326:
[----:B------:R-:W-:Y:S05]  /*25270*/  BSYNC.RECONVERGENT B1 ;  /* 0x0000000000017941 */ /* 0x000fea0003800200 */
.L_x_7324:
        /* <DEDUP_REMOVED lines=11> */
.L_x_7328:
[----:B------:R-:W-:Y:S01]  /*25330*/  IMAD.MOV.U32 R70, RZ, RZ, R73 ;  /* 0x000000ffff467224 */ /* 0x000fe200078e0049 */
[----:B------:R-:W-:Y:S01]  /*25340*/  PRMT R71, R72, 0x7632, R71 ;  /* 0x0000763248477816 */ /* 0x000fe20000000047 */
[----:B------:R-:W-:Y:S01]  /*25350*/  IMAD.MOV.U32 R51, RZ, RZ, R50 ;  /* 0x000000ffff337224 */ /* 0x000fe200078e0032 */
[----:B------:R-:W-:-:S07]  /*25360*/  PRMT R170, R170, 0x5410, R170 ;  /* 0x00005410aaaa7816 */ /* 0x000fce00000000aa */
.L_x_7329:
[----:B------:R-:W-:Y:S05]  /*25370*/  BSYNC.RECONVERGENT B1 ;  /* 0x0000000000017941 */ /* 0x000fea0003800200 */
.L_x_7327:
        /* <DEDUP_REMOVED lines=11> */
.L_x_7331:
[----:B------:R-:W-:Y:S01]  /*25430*/  IMAD.MOV.U32 R73, RZ, RZ, R70 ;  /* 0x000000ffff497224 */ /* 0x000fe200078e0046 */
[----:B------:R-:W-:Y:S01]  /*25440*/  PRMT R72, R71, 0x7610, R72 ;  /* 0x0000761047487816 */ /* 0x000fe20000000048 */
[----:B------:R-:W-:Y:S01]  /*25450*/  IMAD.MOV.U32 R50, RZ, RZ, R53 ;  /* 0x000000ffff327224 */ /* 0x000fe200078e0035 */
[----:B------:R-:W-:-:S07]  /*25460*/  PRMT R170, R171, 0x7632, R170 ;  /* 0x00007632abaa7816 */ /* 0x000fce00000000aa */
.L_x_7332:
[----:B------:R-:W-:Y:S05]  /*25470*/  BSYNC.RECONVERGENT B1 ;  /* 0x0000000000017941 */ /* 0x000fea0003800200 */
.L_x_7330:
        /* <DEDUP_REMOVED lines=11> */
.L_x_7334:
[----:B------:R-:W-:Y:S01]  /*25530*/  IMAD.MOV.U32 R70, RZ, RZ, R73 ;  /* 0x000000ffff467224 */ /* 0x000fe200078e0049 */
[----:B------:R-:W-:Y:S01]  /*25540*/  PRMT R71, R71, 0x5410, R72 ;  /* 0x0000541047477816 */ /* 0x000fe20000000048 */
[----:B------:R-:W-:Y:S01]  /*25550*/  IMAD.MOV.U32 R53, RZ, RZ, R52 ;  /* 0x000000ffff357224 */ /* 0x000fe200078e0034 */
[----:B------:R-:W-:-:S07]  /*25560*/  PRMT R171, R171, 0x5410, R171 ;  /* 0x00005410abab7816 */ /* 0x000fce00000000ab */
.L_x_7335:
[----:B------:R-:W-:Y:S05]  /*25570*/  BSYNC.RECONVERGENT B1 ;  /* 0x0000000000017941 */ /* 0x000fea0003800200 */
.L_x_7333:
        /* <DEDUP_REMOVED lines=11> */
.L_x_7337:
[----:B------:R-:W-:Y:S01]  /*25630*/  IMAD.MOV.U32 R73, RZ, RZ, R70 ;  /* 0x000000ffff497224 */ /* 0x000fe200078e0046 */
[----:B------:R-:W-:Y:S01]  /*25640*/  PRMT R72, R72, 0x7610, R71 ;  /* 0x0000761048487816 */ /* 0x000fe20000000047 */
[----:B------:R-:W-:Y:S01]  /*25650*/  IMAD.MOV.U32 R52, RZ, RZ, R55 ;  /* 0x000000ffff347224 */ /* 0x000fe200078e0037 */
[----:B------:R-:W-:-:S07]  /*25660*/  PRMT R171, R172, 0x7632, R171 ;  /* 0x00007632acab7816 */ /* 0x000fce00000000ab */
.L_x_7338:
[----:B------:R-:W-:Y:S05]  /*25670*/  BSYNC.RECONVERGENT B1 ;  /* 0x0000000000017941 */ /* 0x000fea0003800200 */
.L_x_7336:
        /* <DEDUP_REMOVED lines=11> */
.L_x_7340:
[----:B------:R-:W-:Y:S01]  /*25730*/  IMAD.MOV.U32 R70, RZ, RZ, R73 ;  /* 0x000000ffff467224 */ /* 0x000fe200078e0049 */
[----:B------:R-:W-:Y:S01]  /*25740*/  PRMT R71, R72, 0x7632, R71 ;  /* 0x0000763248477816 */ /* 0x000fe20000000047 */
[----:B------:R-:W-:Y:S01]  /*25750*/  IMAD.MOV.U32 R55, RZ, RZ, R54 ;  /* 0x000000ffff377224 */ /* 0x000fe200078e0036 */
[----:B------:R-:W-:-:S07]  /*25760*/  PRMT R172, R172, 0x5410, R172 ;  /* 0x00005410acac7816 */ /* 0x000fce00000000ac */
.L_x_7341:
[----:B------:R-:W-:Y:S05]  /*25770*/  BSYNC.RECONVERGENT B1 ;  /* 0x0000000000017941 */ /* 0x000fea0003800200 */
.L_x_7339:
        /* <DEDUP_REMOVED lines=11> */
.L_x_7343:
[----:B------:R-:W-:Y:S01]  /*25830*/  IMAD.MOV.U32 R73, RZ, RZ, R70 ;  /* 0x000000ffff497224 */ /* 0x000fe200078e0046 */
[----:B------:R-:W-:Y:S01]  /*25840*/  PRMT R72, R71, 0x7610, R72 ;  /* 0x0000761047487816 */ /* 0x000fe20000000048 */
[----:B------:R-:W-:Y:S01]  /*25850*/  IMAD.MOV.U32 R54, RZ, RZ, R57 ;  /* 0x000000ffff367224 */ /* 0x000fe200078e0039 */
[----:B------:R-:W-:-:S07]  /*25860*/  PRMT R172, R173, 0x7632, R172 ;  /* 0x00007632adac7816 */ /* 0x000fce00000000ac */
.L_x_7344:
[----:B------:R-:W-:Y:S05]  /*25870*/  BSYNC.RECONVERGENT B1 ;  /* 0x0000000000017941 */ /* 0x000fea0003800200 */
.L_x_7342:
        /* <DEDUP_REMOVED lines=11> */
.L_x_7346:
[----:B------:R-:W-:Y:S01]  /*25930*/  IMAD.MOV.U32 R70, RZ, RZ, R73 ;  /* 0x000000ffff467224 */ /* 0x000fe200078e0049 */
[----:B------:R-:W-:Y:S01]  /*25940*/  PRMT R71, R71, 0x5410, R72 ;  /* 0x0000541047477816 */ /* 0x000fe20000000048 */
[----:B------:R-:W-:Y:S01]  /*25950*/  IMAD.MOV.U32 R57, RZ, RZ, R56 ;  /* 0x000000ffff397224 */ /* 0x000fe200078e0038 */
[----:B------:R-:W-:-:S07]  /*25960*/  PRMT R173, R173, 0x5410, R173 ;  /* 0x00005410adad7816 */ /* 0x000fce00000000ad */
.L_x_7347:
[----:B------:R-:W-:Y:S05]  /*25970*/  BSYNC.RECONVERGENT B1 ;  /* 0x0000000000017941 */ /* 0x000fea0003800200 */
.L_x_7345:
        /* <DEDUP_REMOVED lines=11> */
.L_x_7349:
[----:B------:R-:W-:Y:S01]  /*25a30*/  IMAD.MOV.U32 R73, RZ, RZ, R70 ;  /* 0x000000ffff497224 */ /* 0x000fe200078e0046 */
[----:B------:R-:W-:Y:S01]  /*25a40*/  PRMT R72, R72, 0x7610, R71 ;  /* 0x0000761048487816 */ /* 0x000fe20000000047 */
[----:B------:R-:W-:Y:S01]  /*25a50*/  IMAD.MOV.U32 R56, RZ, RZ, R59 ;  /* 0x000000ffff387224 */ /* 0x000fe200078e003b */
[----:B------:R-:W-:-:S07]  /*25a60*/  PRMT R173, R174, 0x7632, R173 ;  /* 0x00007632aead7816 */ /* 0x000fce00000000ad */
.L_x_7350:
[----:B------:R-:W-:Y:S05]  /*25a70*/  BSYNC.RECONVERGENT B1 ;  /* 0x0000000000017941 */ /* 0x000fea0003800200 */
.L_x_7348:
        /* <DEDUP_REMOVED lines=11> */
.L_x_7352:
[----:B------:R-:W-:Y:S01]  /*25b30*/  IMAD.MOV.U32 R70, RZ, RZ, R73 ;  /* 0x000000ffff467224 */ /* 0x000fe200078e0049 */
[----:B------:R-:W-:Y:S01]  /*25b40*/  PRMT R71, R72, 0x7632, R71 ;  /* 0x0000763248477816 */ /* 0x000fe20000000047 */
[----:B------:R-:W-:Y:S01]  /*25b50*/  IMAD.MOV.U32 R59, RZ, RZ, R58 ;  /* 0x000000ffff3b7224 */ /* 0x000fe200078e003a */
[----:B------:R-:W-:-:S07]  /*25b60*/  PRMT R174, R174, 0x5410, R174 ;  /* 0x00005410aeae7816 */ /* 0x000fce00000000ae */
.L_x_7353:
[----:B------:R-:W-:Y:S05]  /*25b70*/  BSYNC.RECONVERGENT B1 ;  /* 0x0000000000017941 */ /* 0x000fea0003800200 */
.L_x_7351:
        /* <DEDUP_REMOVED lines=11> */
.L_x_7355:
[----:B------:R-:W-:Y:S01]  /*25c30*/  IMAD.MOV.U32 R73, RZ, RZ, R70 ;  /* 0x000000ffff497224 */ /* 0x000fe200078e0046 */
[----:B------:R-:W-:Y:S01]  /*25c40*/  PRMT R72, R71, 0x7610, R72 ;  /* 0x0000761047487816 */ /* 0x000fe20000000048 */
[----:B------:R-:W-:Y:S01]  /*25c50*/  IMAD.MOV.U32 R58, RZ, RZ, R61 ;  /* 0x000000ffff3a7224 */ /* 0x000fe200078e003d */
[----:B------:R-:W-:-:S07]  /*25c60*/  PRMT R174, R175, 0x7632, R174 ;  /* 0x00007632afae7816 */ /* 0x000fce00000000ae */
.L_x_7356:
[----:B------:R-:W-:Y:S05]  /*25c70*/  BSYNC.RECONVERGENT B1 ;  /* 0x0000000000017941 */ /* 0x000fea0003800200 */
.L_x_7354:
        /* <DEDUP_REMOVED lines=11> */
.L_x_7358:
[----:B------:R-:W-:Y:S01]  /*25d30*/  IMAD.MOV.U32 R70, RZ, RZ, R73 ;  /* 0x000000ffff467224 */ /* 0x000fe200078e0049 */
[----:B------:R-:W-:Y:S01]  /*25d40*/  PRMT R71, R71, 0x5410, R72 ;  /* 0x0000541047477816 */ /* 0x000fe20000000048 */
[----:B------:R-:W-:Y:S01]  /*25d50*/  IMAD.MOV.U32 R61, RZ, RZ, R60 ;  /* 0x000000ffff3d7224 */ /* 0x000fe200078e003c */
[----:B------:R-:W-:-:S07]  /*25d60*/  PRMT R175, R175, 0x5410, R175 ;  /* 0x00005410afaf7816 */ /* 0x000fce00000000af */
.L_x_7359:
[----:B------:R-:W-:Y:S05]  /*25d70*/  BSYNC.RECONVERGENT B1 ;  /* 0x0000000000017941 */ /* 0x000fea0003800200 */
.L_x_7357:
        /* <DEDUP_REMOVED lines=11> */
.L_x_7361:
[----:B------:R-:W-:Y:S01]  /*25e30*/  IMAD.MOV.U32 R73, RZ, RZ, R70 ;  /* 0x000000ffff497224 */ /* 0x000fe200078e0046 */
[----:B------:R-:W-:Y:S01]  /*25e40*/  PRMT R72, R72, 0x7610, R71 ;  /* 0x0000761048487816 */ /* 0x000fe20000000047 */
[----:B------:R-:W-:Y:S01]  /*25e50*/  IMAD.MOV.U32 R60, RZ, RZ, R63 ;  /* 0x000000ffff3c7224 */ /* 0x000fe200078e003f */
[----:B------:R-:W-:-:S07]  /*25e60*/  PRMT R175, R176, 0x7632, R175 ;  /* 0x00007632b0af7816 */ /* 0x000fce00000000af */
.L_x_7362:
[----:B------:R-:W-:Y:S05]  /*25e70*/  BSYNC.RECONVERGENT B1 ;  /* 0x0000000000017941 */ /* 0x000fea0003800200 */
.L_x_7360:
        /* <DEDUP_REMOVED lines=11> */
.L_x_7364:
[----:B------:R-:W-:Y:S01]  /*25f30*/  IMAD.MOV.U32 R70, RZ, RZ, R73 ;  /* 0x000000ffff467224 */ /* 0x000fe200078e0049 */
[----:B------:R-:W-:Y:S01]  /*25f40*/  PRMT R71, R72, 0x7632, R71 ;  /* 0x0000763248477816 */ /* 0x000fe20000000047 */
[----:B------:R-:W-:Y:S01]  /*25f50*/  IMAD.MOV.U32 R63, RZ, RZ, R62 ;  /* 0x000000ffff3f7224 */ /* 0x000fe200078e003e */
[----:B------:R-:W-:-:S07]  /*25f60*/  PRMT R176, R176, 0x5410, R176 ;  /* 0x00005410b0b07816 */ /* 0x000fce00000000b0 */
.L_x_7365:
[----:B------:R-:W-:Y:S05]  /*25f70*/  BSYNC.RECONVERGENT B1 ;  /* 0x0000000000017941 */ /* 0x000fea0003800200 */
.L_x_7363:
        /* <DEDUP_REMOVED lines=11> */
.L_x_7367:
[----:B------:R-:W-:Y:S01]  /*26030*/  IMAD.MOV.U32 R73, RZ, RZ, R70 ;  /* 0x000000ffff497224 */ /* 0x000fe200078e0046 */
[----:B------:R-:W-:Y:S01]  /*26040*/  PRMT R72, R71, 0x7610, R72 ;  /* 0x0000761047487816 */ /* 0x000fe20000000048 */
[----:B------:R-:W-:Y:S01]  /*26050*/  IMAD.MOV.U32 R62, RZ, RZ, R65 ;  /* 0x000000ffff3e7224 */ /* 0x000fe200078e0041 */
[----:B------:R-:W-:-:S07]  /*26060*/  PRMT R176, R177, 0x7632, R176 ;  /* 0x00007632b1b07816 */ /* 0x000fce00000000b0 */
.L_x_7368:
[----:B------:R-:W-:Y:S05]  /*26070*/  BSYNC.RECONVERGENT B1 ;  /* 0x0000000000017941 */ /* 0x000fea0003800200 */
.L_x_7366:
        /* <DEDUP_REMOVED lines=11> */
.L_x_7370:
[----:B------:R-:W-:Y:S01]  /*26130*/  IMAD.MOV.U32 R65, RZ, RZ, R64 ;  /* 0x000000ffff417224 */ /* 0x000fe200078e0040 */
[C---:B------:R-:W-:Y:S01]  /*26140*/  PRMT R177, R72.reuse, 0x5410, R177 ;  /* 0x0000541048b17816 */ /* 0x040fe200000000b1 */
[----:B------:R-:W-:Y:S01]  /*26150*/  IMAD.MOV.U32 R70, RZ, RZ, R73 ;  /* 0x000000ffff467224 */ /* 0x000fe200078e0049 */
[----:B------:R-:W-:Y:S01]  /*26160*/  PRMT R71, R72, 0x7610, R71 ;  /* 0x0000761048477816 */ /* 0x000fe20000000047 */
[----:B------:R-:W-:-:S07]  /*26170*/  IMAD.MOV.U32 R64, RZ, RZ, R73 ;  /* 0x000000ffff407224 */ /* 0x000fce00078e0049 */
.L_x_7371:
[----:B------:R-:W-:Y:S05]  /*26180*/  BSYNC.RECONVERGENT B1 ;  /* 0x0000000000017941 */ /* 0x000fea0003800200 */
.L_x_7369:
[----:B------:R-:W-:Y:S02]  /*26190*/  VIADD R69, R69, 0x4 ;  /* 0x0000000445457836 */ /* 0x000fe40000000000 */
[----:B------:R-:W-:Y:S01]  /*261a0*/  VIADD R0, R0, 0x2 ;  /* 0x0000000200007836 */ /* 0x000fe20000000000 */
[----:B------:R-:W-:Y:S06]  /*261b0*/  @P2 BRA `(.L_x_7372) ;  /* 0xffffffc0000c2947 */ /* 0x000fec000383ffff */
[----:B------:R-:W-:Y:S01]  /*261c0*/  PRMT R177, R71, 0x7610, R177 ;  /* 0x0000761047b17816 */ /* 0x000fe200000000b1 */
[----:B------:R-:W-:Y:S02]  /*261d0*/  IMAD.MOV.U32 R66, RZ, RZ, R68 ;  /* 0x000000ffff427224 */ /* 0x000fe400078e0044 */
[----:B------:R-:W-:-:S07]  /*261e0*/  IMAD.MOV.U32 R64, RZ, RZ, R70 ;  /* 0x000000ffff407224 */ /* 0x000fce00078e0046 */
.L_x_7182:
[----:B------:R-:W-:Y:S05]  /*261f0*/  BSYNC.RECONVERGENT B0 ;  /* 0x0000000000007941 */ /* 0x000fea0003800200 */
.L_x_7181:
[----:B------:R2:W-:Y:S01]  /*26200*/  STL.64 [R1+0x288], R2 ;  /* 0x0002880201007387 */ /* 0x0005e20000100a00 */
[----:B------:R-:W-:Y:S01]  /*26210*/  ISETP.NE.AND P0, PT, R144, RZ, PT ;  /* 0x000000ff9000720c */ /* 0x000fe20003f05270 */
[----:B------:R-:W-:Y:S02]  /*26220*/  BSSY.RECONVERGENT B0, `(.L_x_7373) ;  /* 0x0000127000007945 */ /* 0x000fe40003800200 */
        /* <DEDUP_REMOVED lines=55> */
[----:B------:R2:W-:Y:S02]  /*265a0*/  STL.64 [R1+0x2c8], R2 ;  /* 0x0002c80201007387 */ /* 0x0005e40000100a00 */
[----:B--2---:R-:W-:Y:S02]  /*265b0*/  IMAD.MOV.U32 R2, RZ, RZ, R161 ;  /* 0x000000ffff027224 */ /* 0x004fe400078e00a1 */
[----:B------:R-:W-:-:S05]  /*265c0*/  IMAD.MOV.U32 R3, RZ, RZ, R160 ;  /* 0x000000ffff037224 */ /* 0x000fca00078e00a0 */
        /* <DEDUP_REMOVED lines=21> */
[----:B------:R2:W-:Y:S01]  /*26720*/  STL.64 [R1+0x308], R2 ;  /* 0x0003080201007387 */ /* 0x0005e20000100a00 */
[----:B------:R-:W-:Y:S05]  /*26730*/  @P0 BRA `(.L_x_7374) ;  /* 0x0000000c00540947 */ /* 0x000fea0003800000 */
[----:B------:R-:W3:Y:S02]  /*26740*/  LDC R0, c[0x0][0x3a4] ;  /* 0x0000e900ff007b82 */ /* 0x000ee40000000800 */
[----:B---3--:R-:W-:-:S13]  /*26750*/  ISETP.GE.AND P0, PT, R0, 0x1, PT ;  /* 0x000000010000780c */ /* 0x008fda0003f06270 */
[----:B------:R-:W-:Y:S05]  /*26760*/  @!P0 BRA `(.L_x_7375) ;  /* 0x0000000c00308947 */ /* 0x000fea0003800000 */
[----:B------:R-:W-:Y:S02]  /*26770*/  IMAD.SHL.U32 R0, R0, 0x2, RZ ;  /* 0x0000000200007824 */ /* 0x000fe400078e00ff */
[----:B--2---:R-:W-:-:S03]  /*26780*/  IMAD.MOV.U32 R3, RZ, RZ, RZ ;  /* 0x000000ffff037224 */ /* 0x004fc600078e00ff */
[C---:B------:R-:W-:Y:S02]  /*26790*/  ISETP.GE.AND P0, PT, R0.reuse, 0x4, PT ;  /* 0x000000040000780c */ /* 0x040fe40003f06270 */
[----:B------:R-:W-:-:S04]  /*267a0*/  VIMNMX R0, PT, PT, R0, 0x1, !PT ;  /* 0x0000000100007848 */ /* 0x000fc80007fe0100 */
[----:B------:R-:W-:-:S07]  /*267b0*/  LOP3.LUT R2, R0, 0x3, RZ, 0xc0, !PT ;  /* 0x0000000300027812 */ /* 0x000fce00078ec0ff */
[----:B------:R-:W-:Y:S05]  /*267c0*/  @!P0 BRA `(.L_x_7376) ;  /* 0x0000000800b88947 */ /* 0x000fea0003800000 */
[----:B------:R-:W2:Y:S01]  /*267d0*/  S2UR UR5, SR_CgaCtaId ;  /* 0x00000000000579c3 */ /* 0x000ea20000008800 */
[----:B------:R-:W-:Y:S01]  /*267e0*/  LOP3.LUT R3, R0, 0x7ffffffc, RZ, 0xc0, !PT ;  /* 0x7ffffffc00037812 */ /* 0x000fe200078ec0ff */
[----:B------:R-:W-:Y:S01]  /*267f0*/  UMOV UR4, 0x400 ;  /* 0x0000040000047882 */ /* 0x000fe20000000000 */
[----:B------:R-:W-:Y:S01]  /*26800*/  VIADD R32, R1, 0x290 ;  /* 0x0000029001207836 */ /* 0x000fe20000000000 */
[----:B------:R-:W-:Y:S01]  /*26810*/  UIADD3 UR4, UPT, UPT, UR4, 0x4a0, URZ ;  /* 0x000004a004047890 */ /* 0x000fe2000fffe0ff */
[----:B------:R-:W-:Y:S02]  /*26820*/  IMAD.MOV.U32 R25, RZ, RZ, R178 ;  /* 0x000000ffff197224 */ /* 0x000fe400078e00b2 */
[----:B------:R-:W-:-:S05]  /*26830*/  IMAD.MOV R0, RZ, RZ, -R3 ;  /* 0x000000ffff007224 */ /* 0x000fca00078e0a03 */
[----:B------:R-:W-:Y:S01]  /*26840*/  ISETP.GE.AND P0, PT, R0, RZ, PT ;  /* 0x000000ff0000720c */ /* 0x000fe20003f06270 */
[----:B--2---:R-:W-:-:S04]  /*26850*/  ULEA UR4, UR5, UR4, 0x18 ;  /* 0x0000000405047291 */ /* 0x004fc8000f8ec0ff */
[----:B------:R-:W-:-:S08]  /*26860*/  UIADD3 UR4, UPT, UPT, UR4, 0x100, URZ ;  /* 0x0000010004047890 */ /* 0x000fd0000fffe0ff */
[----:B------:R-:W-:Y:S05]  /*26870*/  @P0 BRA `(.L_x_7377) ;  /* 0x0000000800240947 */ /* 0x000fea0003800000 */
[----:B------:R-:W-:Y:S01]  /*26880*/  IMAD.MOV R4, RZ, RZ, -R0 ;  /* 0x000000ffff047224 */ /* 0x000fe200078e0a00 */
[----:B------:R-:W-:-:S04]  /*26890*/  PLOP3.LUT P0, PT, PT, PT, PT, 0x80, 0x8 ;  /* 0x000000000008781c */ /* 0x000fc80003f0f070 */
[----:B------:R-:W-:-:S13]  /*268a0*/  ISETP.GT.AND P1, PT, R4, 0xc, PT ;  /* 0x0000000c0400780c */ /* 0x000fda0003f24270 */
[----:B------:R-:W-:Y:S05]  /*268b0*/  @!P1 BRA `(.L_x_7378) ;  /* 0x0000000400509947 */ /* 0x000fea0003800000 */
[----:B------:R-:W-:-:S13]  /*268c0*/  PLOP3.LUT P0, PT, PT, PT, PT, 0x8, 0x80 ;  /* 0x000000000080781c */ /* 0x000fda0003f0e170 */
.L_x_7379:
[----:B----4-:R-:W2:Y:S04]  /*268d0*/  LDL.64 R8, [R25+0x40] ;  /* 0x0000400019087983 */ /* 0x010ea80000100a00 */
[----:B------:R-:W3:Y:S04]  /*268e0*/  LDL.64 R6, [R32] ;  /* 0x0000000020067983 */ /* 0x000ee80000100a00 */
        /* <DEDUP_REMOVED lines=10> */
[----:B------:R-:W-:-:S02]  /*26990*/  VIADD R0, R0, 0x10 ;  /* 0x0000001000007836 */ /* 0x000fc40000000000 */
[----:B0-----:R-:W-:-:S03]  /*269a0*/  VIADD R32, R32, 0x20 ;  /* 0x0000002020207836 */ /* 0x001fc60000000000 */
[----:B------:R-:W-:Y:S01]  /*269b0*/  ISETP.GE.AND P1, PT, R0, -0xc, PT ;  /* 0xfffffff40000780c */ /* 0x000fe20003f26270 */
[C---:B--2---:R-:W-:Y:S02]  /*269c0*/  IMAD.IADD R17, R145.reuse, 0x1, R8 ;  /* 0x0000000191117824 */ /* 0x044fe400078e0208 */
[----:B------:R-:W-:Y:S02]  /*269d0*/  IMAD.IADD R24, R145, 0x1, R9 ;  /* 0x0000000191187824 */ /* 0x000fe400078e0209 */
[--C-:B---3--:R-:W-:Y:S01]  /*269e0*/  HADD2.F32 R8, -RZ, R6.reuse.H0_H0 ;  /* 0x20000006ff087230 */ /* 0x108fe20000004100 */
[----:B------:R0:W-:Y:S01]  /*269f0*/  STS [UR4+-0xc8], R17 ;  /* 0xffff3811ff007988 */ /* 0x0001e20008000804 */
[--C-:B------:R-:W-:Y:S02]  /*26a00*/  HADD2.F32 R9, -RZ, R7.reuse.H0_H0 ;  /* 0x20000007ff097230 */ /* 0x100fe40000004100 */
[----:B------:R-:W-:Y:S01]  /*26a10*/  HADD2.F32 R6, -RZ, R6.H1_H1 ;  /* 0x30000006ff067230 */ /* 0x000fe20000004100 */
[----:B------:R5:W-:Y:S01]  /*26a20*/  STS [UR4+-0xc4], R24 ;  /* 0xffff3c18ff007988 */ /* 0x000be20008000804 */
[----:B------:R-:W-:-:S02]  /*26a30*/  HADD2.F32 R7, -RZ, R7.H1_H1 ;  /* 0x30000007ff077230 */ /* 0x000fc40000004100 */
[--C-:B----4-:R-:W-:Y:S01]  /*26a40*/  HADD2.F32 R16, -RZ, R14.reuse.H0_H0 ;  /* 0x2000000eff107230 */ /* 0x110fe20000004100 */
[----:B------:R2:W-:Y:S01]  /*26a50*/  STS [UR4], R8 ;  /* 0x00000008ff007988 */ /* 0x0005e20008000804 */
[----:B0-----:R-:W-:Y:S02]  /*26a60*/  HADD2.F32 R17, -RZ, R15.H0_H0 ;  /* 0x2000000fff117230 */ /* 0x001fe40000004100 */
[----:B------:R-:W-:Y:S01]  /*26a70*/  HADD2.F32 R14, -RZ, R14.H1_H1 ;  /* 0x3000000eff0e7230 */ /* 0x000fe20000004100 */
[----:B------:R0:W-:Y:S01]  /*26a80*/  STS [UR4+0x4], R6 ;  /* 0x00000406ff007988 */ /* 0x0001e20008000804 */
[----:B-----5:R-:W-:Y:S02]  /*26a90*/  HADD2.F32 R24, -RZ, R22.H0_H0 ;  /* 0x20000016ff187230 */ /* 0x020fe40000004100 */
[----:B------:R-:W-:Y:S01]  /*26aa0*/  IMAD.IADD R4, R145, 0x1, R4 ;  /* 0x0000000191047824 */ /* 0x000fe200078e0204 */
[----:B------:R3:W-:Y:S01]  /*26ab0*/  STS [UR4+0xc], R7 ;  /* 0x00000c07ff007988 */ /* 0x0007e20008000804 */
[----:B--2---:R-:W-:-:S02]  /*26ac0*/  HADD2.F32 R8, -RZ, R31.H0_H0 ;  /* 0x2000001fff087230 */ /* 0x004fc40000004100 */
[----:B------:R-:W-:Y:S01]  /*26ad0*/  HADD2.F32 R15, -RZ, R15.H1_H1 ;  /* 0x3000000fff0f7230 */ /* 0x000fe20000004100 */
[----:B------:R2:W-:Y:S01]  /*26ae0*/  STS [UR4+-0x100], R4 ;  /* 0xffff0004ff007988 */ /* 0x0005e20008000804 */
[--C-:B0-----:R-:W-:Y:S02]  /*26af0*/  HADD2.F32 R6, -RZ, R23.reuse.H0_H0 ;  /* 0x20000017ff067230 */ /* 0x101fe40000004100 */
[----:B------:R-:W-:Y:S01]  /*26b00*/  HADD2.F32 R22, -RZ, R22.H1_H1 ;  /* 0x30000016ff167230 */ /* 0x000fe20000004100 */
[----:B------:R4:W-:Y:S01]  /*26b10*/  STS [UR4+0x8], R9 ;  /* 0x00000809ff007988 */ /* 0x0009e20008000804 */
[--C-:B---3--:R-:W-:Y:S02]  /*26b20*/  HADD2.F32 R7, -RZ, R30.reuse.H0_H0 ;  /* 0x2000001eff077230 */ /* 0x108fe40000004100 */
[----:B------:R-:W-:Y:S01]  /*26b30*/  HADD2.F32 R23, -RZ, R23.H1_H1 ;  /* 0x30000017ff177230 */ /* 0x000fe20000004100 */
[----:B------:R4:W-:Y:S01]  /*26b40*/  STS [UR4+0x10], R16 ;  /* 0x00001010ff007988 */ /* 0x0009e20008000804 */
[----:B------:R-:W-:-:S02]  /*26b50*/  HADD2.F32 R30, -RZ, R30.H1_H1 ;  /* 0x3000001eff1e7230 */ /* 0x000fc40000004100 */
[----:B------:R-:W-:Y:S01]  /*26b60*/  HADD2.F32 R31, -RZ, R31.H1_H1 ;  /* 0x3000001fff1f7230 */ /* 0x000fe20000004100 */
[----:B------:R4:W-:Y:S01]  /*26b70*/  STS [UR4+0x14], R14 ;  /* 0x0000140eff007988 */ /* 0x0009e20008000804 */
[C---:B------:R-:W-:Y:S02]  /*26b80*/  IMAD.IADD R5, R145.reuse, 0x1, R5 ;  /* 0x0000000191057824 */ /* 0x040fe400078e0205 */
[C---:B------:R-:W-:Y:S01]  /*26b90*/  IMAD.IADD R10, R145.reuse, 0x1, R10 ;  /* 0x00000001910a7824 */ /* 0x040fe200078e020a */
[----:B------:R4:W-:Y:S01]  /*26ba0*/  STS [UR4+0x18], R17 ;  /* 0x00001811ff007988 */ /* 0x0009e20008000804 */
[C---:B------:R-:W-:Y:S02]  /*26bb0*/  IMAD.IADD R11, R145.reuse, 0x1, R11 ;  /* 0x00000001910b7824 */ /* 0x040fe400078e020b */
[C---:B------:R-:W-:Y:S01]  /*26bc0*/  IMAD.IADD R12, R145.reuse, 0x1, R12 ;  /* 0x00000001910c7824 */ /* 0x040fe200078e020c */
[----:B------:R4:W-:Y:S01]  /*26bd0*/  STS [UR4+0x1c], R15 ;  /* 0x00001c0fff007988 */ /* 0x0009e20008000804 */
[----:B------:R-:W-:-:S02]  /*26be0*/  IMAD.IADD R13, R145, 0x1, R13 ;  /* 0x00000001910d7824 */ /* 0x000fc400078e020d */
[C---:B------:R-:W-:Y:S01]  /*26bf0*/  IMAD.IADD R18, R145.reuse, 0x1, R18 ;  /* 0x0000000191127824 */ /* 0x040fe200078e0212 */
        /* <DEDUP_REMOVED lines=10> */
[----:B------:R-:W-:Y:S02]  /*26ca0*/  IMAD.IADD R29, R145, 0x1, R29 ;  /* 0x00000001911d7824 */ /* 0x000fe400078e021d */
[----:B--2---:R-:W-:Y:S01]  /*26cb0*/  VIADD R4, R25, 0x40 ;  /* 0x0000004019047836 */ /* 0x004fe20000000000 */
[----:B------:R4:W-:Y:S03]  /*26cc0*/  STS [UR4+0x30], R7 ;  /* 0x00003007ff007988 */ /* 0x0009e60008000804 */
[----:B------:R-:W-:Y:S01]  /*26cd0*/  IMAD.MOV.U32 R25, RZ, RZ, R4 ;  /* 0x000000ffff197224 */ /* 0x000fe200078e0004 */
        /* <DEDUP_REMOVED lines=17> */
[----:B------:R-:W-:Y:S11]  /*26df0*/  @!P1 BRA `(.L_x_7379) ;  /* 0xfffffff800b49947 */ /* 0x000ff6000383ffff */
.L_x_7378:
[----:B------:R-:W-:-:S05]  /*26e00*/  IMAD.MOV R4, RZ, RZ, -R0 ;  /* 0x000000ffff047224 */ /* 0x000fca00078e0a00 */
[----:B------:R-:W-:-:S13]  /*26e10*/  ISETP.GT.AND P1, PT, R4, 0x4, PT ;  /* 0x000000040400780c */ /* 0x000fda0003f24270 */
[----:B------:R-:W-:Y:S05]  /*26e20*/  @!P1 BRA `(.L_x_7380) ;  /* 0x0000000000b09947 */ /* 0x000fea0003800000 */
[----:B----4-:R-:W2:Y:S04]  /*26e30*/  LDL.64 R8, [R25+0x20] ;  /* 0x0000200019087983 */ /* 0x010ea80000100a00 */
[----:B------:R-:W3:Y:S04]  /*26e40*/  LDL.64 R4, [R25+0x8] ;  /* 0x0000080019047983 */ /* 0x000ee80000100a00 */
[----:B------:R-:W4:Y:S04]  /*26e50*/  LDL.64 R6, [R32] ;  /* 0x0000000020067983 */ /* 0x000f280000100a00 */
[----:B------:R5:W4:Y:S04]  /*26e60*/  LDL.64 R14, [R32+0x8] ;  /* 0x00000800200e7983 */ /* 0x000b280000100a00 */
[----:B------:R-:W4:Y:S04]  /*26e70*/  LDL.64 R10, [R25+0x10] ;  /* 0x00001000190a7983 */ /* 0x000f280000100a00 */
[----:B------:R-:W4:Y:S01]  /*26e80*/  LDL.64 R12, [R25+0x18] ;  /* 0x00001800190c7983 */ /* 0x000f220000100a00 */
[----:B------:R-:W-:Y:S01]  /*26e90*/  PLOP3.LUT P0, PT, PT, PT, PT, 0x8, 0x80 ;  /* 0x000000000080781c */ /* 0x000fe20003f0e170 */
[----:B------:R-:W-:-:S02]  /*26ea0*/  VIADD R0, R0, 0x8 ;  /* 0x0000000800007836 */ /* 0x000fc40000000000 */
[----:B-----5:R-:W-:Y:S02]  /*26eb0*/  VIADD R32, R32, 0x10 ;  /* 0x0000001020207836 */ /* 0x020fe40000000000 */
[C---:B--2---:R-:W-:Y:S02]  /*26ec0*/  IMAD.IADD R16, R145.reuse, 0x1, R8 ;  /* 0x0000000191107824 */ /* 0x044fe400078e0208 */
[----:B---3--:R-:W-:-:S03]  /*26ed0*/  IMAD.IADD R4, R145, 0x1, R4 ;  /* 0x0000000191047824 */ /* 0x008fc600078e0204 */
[----:B------:R2:W-:Y:S01]  /*26ee0*/  STS [UR4+-0xe8], R16 ;  /* 0xffff1810ff007988 */ /* 0x0005e20008000804 */
[----:B------:R-:W-:Y:S02]  /*26ef0*/  IMAD.IADD R18, R145, 0x1, R9 ;  /* 0x0000000191127824 */ /* 0x000fe400078e0209 */
[----:B----4-:R-:W-:Y:S01]  /*26f00*/  HADD2.F32 R8, -RZ, R6.H0_H0 ;  /* 0x20000006ff087230 */ /* 0x010fe20000004100 */
[----:B------:R3:W-:Y:S01]  /*26f10*/  STS [UR4+-0x100], R4 ;  /* 0xffff0004ff007988 */ /* 0x0007e20008000804 */
[----:B------:R-:W-:Y:S02]  /*26f20*/  HADD2.F32 R9, -RZ, R7.H0_H0 ;  /* 0x20000007ff097230 */ /* 0x000fe40000004100 */
[----:B------:R-:W-:Y:S02]  /*26f30*/  HADD2.F32 R17, -RZ, R15.H0_H0 ;  /* 0x2000000fff117230 */ /* 0x000fe40000004100 */
[----:B--2---:R-:W-:Y:S02]  /*26f40*/  HADD2.F32 R16, -RZ, R14.H0_H0 ;  /* 0x2000000eff107230 */ /* 0x004fe40000004100 */
[----:B------:R-:W-:-:S02]  /*26f50*/  HADD2.F32 R6, -RZ, R6.H1_H1 ;  /* 0x30000006ff067230 */ /* 0x000fc40000004100 */
[----:B---3--:R-:W-:Y:S02]  /*26f60*/  VIADD R4, R25, 0x20 ;  /* 0x0000002019047836 */ /* 0x008fe40000000000 */
[----:B------:R-:W-:Y:S02]  /*26f70*/  HADD2.F32 R7, -RZ, R7.H1_H1 ;  /* 0x30000007ff077230 */ /* 0x000fe40000004100 */
[----:B------:R-:W-:Y:S02]  /*26f80*/  HADD2.F32 R14, -RZ, R14.H1_H1 ;  /* 0x3000000eff0e7230 */ /* 0x000fe40000004100 */
[----:B------:R-:W-:Y:S02]  /*26f90*/  HADD2.F32 R15, -RZ, R15.H1_H1 ;  /* 0x3000000fff0f7230 */ /* 0x000fe40000004100 */
[C---:B------:R-:W-:Y:S02]  /*26fa0*/  IMAD.IADD R5, R145.reuse, 0x1, R5 ;  /* 0x0000000191057824 */ /* 0x040fe400078e0205 */
[----:B------:R-:W-:-:S02]  /*26fb0*/  IMAD.IADD R10, R145, 0x1, R10 ;  /* 0x00000001910a7824 */ /* 0x000fc400078e020a */
[C---:B------:R-:W-:Y:S02]  /*26fc0*/  IMAD.IADD R11, R145.reuse, 0x1, R11 ;  /* 0x00000001910b7824 */ /* 0x040fe400078e020b */
[C---:B------:R-:W-:Y:S02]  /*26fd0*/  IMAD.IADD R12, R145.reuse, 0x1, R12 ;  /* 0x00000001910c7824 */ /* 0x040fe400078e020c */
[----:B------:R-:W-:Y:S02]  /*26fe0*/  IMAD.IADD R13, R145, 0x1, R13 ;  /* 0x00000001910d7824 */ /* 0x000fe400078e020d */
[----:B------:R-:W-:Y:S01]  /*26ff0*/  IMAD.MOV.U32 R25, RZ, RZ, R4 ;  /* 0x000000ffff197224 */ /* 0x000fe200078e0004 */
[----:B------:R2:W-:Y:S04]  /*27000*/  STS [UR4+-0xe4], R18 ;  /* 0xffff1c12ff007988 */ /* 0x0005e80008000804 */
[----:B------:R2:W-:Y:S04]  /*27010*/  STS [UR4], R8 ;  /* 0x00000008ff007988 */ /* 0x0005e80008000804 */
        /* <DEDUP_REMOVED lines=11> */
[----:B------:R2:W-:Y:S01]  /*270d0*/  STS [UR4+-0xec], R13 ;  /* 0xffff140dff007988 */ /* 0x0005e20008000804 */
[----:B------:R-:W-:-:S12]  /*270e0*/  UIADD3 UR4, UPT, UPT, UR4, 0x20, URZ ;  /* 0x0000002004047890 */ /* 0x000fd8000fffe0ff */
.L_x_7380:
[----:B------:R-:W-:-:S13]  /*270f0*/  ISETP.NE.OR P0, PT, R0, RZ, P0 ;  /* 0x000000ff0000720c */ /* 0x000fda0000705670 */
[----:B------:R-:W-:Y:S05]  /*27100*/  @!P0 BRA `(.L_x_7376) ;  /* 0x0000000000688947 */ /* 0x000fea0003800000 */
.L_x_7377:
[----:B--234-:R-:W2:Y:S04]  /*27110*/  LDL.64 R6, [R25+0x10] ;  /* 0x0000100019067983 */ /* 0x01cea80000100a00 */
[----:B------:R3:W4:Y:S04]  /*27120*/  LDL.64 R12, [R32] ;  /* 0x00000000200c7983 */ /* 0x0007280000100a00 */
[----:B------:R-:W5:Y:S01]  /*27130*/  LDL.64 R4, [R25+0x8] ;  /* 0x0000080019047983 */ /* 0x000f620000100a00 */
[----:B------:R-:W-:Y:S02]  /*27140*/  VIADD R0, R0, 0x4 ;  /* 0x0000000400007836 */ /* 0x000fe40000000000 */
[----:B---3--:R-:W-:-:S03]  /*27150*/  VIADD R32, R32, 0x8 ;  /* 0x0000000820207836 */ /* 0x008fc60000000000 */
[----:B------:R-:W-:Y:S01]  /*27160*/  ISETP.NE.AND P0, PT, R0, RZ, PT ;  /* 0x000000ff0000720c */ /* 0x000fe20003f05270 */
[C---:B--2---:R-:W-:Y:S02]  /*27170*/  IMAD.IADD R8, R145.reuse, 0x1, R6 ;  /* 0x0000000191087824 */ /* 0x044fe400078e0206 */
[----:B------:R-:W-:Y:S02]  /*27180*/  IMAD.IADD R10, R145, 0x1, R7 ;  /* 0x00000001910a7824 */ /* 0x000fe400078e0207 */
[--C-:B----4-:R-:W-:Y:S01]  /*27190*/  HADD2.F32 R6, -RZ, R12.reuse.H0_H0 ;  /* 0x2000000cff067230 */ /* 0x110fe20000004100 */
[----:B------:R-:W-:Y:S01]  /*271a0*/  STS [UR4+-0xf8], R8 ;  /* 0xffff0808ff007988 */ /* 0x000fe20008000804 */
[----:B------:R-:W-:Y:S02]  /*271b0*/  HADD2.F32 R7, -RZ, R12.H1_H1 ;  /* 0x3000000cff077230 */ /* 0x000fe40000004100 */
[--C-:B------:R-:W-:Y:S01]  /*271c0*/  HADD2.F32 R9, -RZ, R13.reuse.H0_H0 ;  /* 0x2000000dff097230 */ /* 0x100fe20000004100 */
[----:B------:R2:W-:Y:S01]  /*271d0*/  STS [UR4], R6 ;  /* 0x00000006ff007988 */ /* 0x0005e20008000804 */
[----:B------:R-:W-:-:S02]  /*271e0*/  HADD2.F32 R11, -RZ, R13.H1_H1 ;  /* 0x3000000dff0b7230 */ /* 0x000fc40000004100 */
[C---:B-----5:R-:W-:Y:S01]  /*271f0*/  IMAD.IADD R4, R145.reuse, 0x1, R4 ;  /* 0x0000000191047824 */ /* 0x060fe200078e0204 */
[----:B------:R3:W-:Y:S01]  /*27200*/  STS [UR4+-0xf4], R10 ;  /* 0xffff0c0aff007988 */ /* 0x0007e20008000804 */
[----:B------:R-:W-:-:S03]  /*27210*/  IMAD.IADD R5, R145, 0x1, R5 ;  /* 0x0000000191057824 */ /* 0x000fc600078e0205 */
[----:B------:R3:W-:Y:S01]  /*27220*/  STS [UR4+0x4], R7 ;  /* 0x00000407ff007988 */ /* 0x0007e20008000804 */
[----:B--2---:R-:W-:-:S03]  /*27230*/  VIADD R6, R25, 0x10 ;  /* 0x0000001019067836 */ /* 0x004fc60000000000 */
[----:B------:R3:W-:Y:S01]  /*27240*/  STS [UR4+0x8], R9 ;  /* 0x00000809ff007988 */ /* 0x0007e20008000804 */
[----:B------:R-:W-:-:S03]  /*27250*/  IMAD.MOV.U32 R25, RZ, RZ, R6 ;  /* 0x000000ffff197224 */ /* 0x000fc600078e0006 */
[----:B------:R3:W-:Y:S04]  /*27260*/  STS [UR4+0xc], R11 ;  /* 0x00000c0bff007988 */ /* 0x0007e80008000804 */
[----:B------:R3:W-:Y:S04]  /*27270*/  STS [UR4+-0x100], R4 ;  /* 0xffff0004ff007988 */ /* 0x0007e80008000804 */
[----:B------:R3:W-:Y:S01]  /*27280*/  STS [UR4+-0xfc], R5 ;  /* 0xffff0405ff007988 */ /* 0x0007e20008000804 */
[----:B------:R-:W-:Y:S01]  /*27290*/  UIADD3 UR4, UPT, UPT, UR4, 0x10, URZ ;  /* 0x0000001004047890 */ /* 0x000fe2000fffe0ff */
[----:B------:R-:W-:Y:S11]  /*272a0*/  @P0 BRA `(.L_x_7377) ;  /* 0xfffffffc00980947 */ /* 0x000ff6000383ffff */
.L_x_7376:
[----:B------:R-:W-:-:S13]  /*272b0*/  ISETP.NE.AND P0, PT, R2, RZ, PT ;  /* 0x000000ff0200720c */ /* 0x000fda0003f05270 */
[----:B------:R-:W-:Y:S05]  /*272c0*/  @!P0 BRA `(.L_x_7375) ;  /* 0x0000000000588947 */ /* 0x000fea0003800000 */
[----:B--234-:R-:W2:Y:S01]  /*272d0*/  S2R R5, SR_CgaCtaId ;  /* 0x0000000000057919 */ /* 0x01cea20000008800 */
[----:B------:R-:W-:Y:S01]  /*272e0*/  MOV R0, 0x400 ;  /* 0x0000040000007802 */ /* 0x000fe20000000f00 */
[C-C-:B------:R-:W-:Y:S02]  /*272f0*/  IMAD R4, R3.reuse, 0x2, R178.reuse ;  /* 0x0000000203047824 */ /* 0x140fe400078e02b2 */
[----:B------:R-:W-:Y:S02]  /*27300*/  IMAD R178, R3, 0x4, R178 ;  /* 0x0000000403b27824 */ /* 0x000fe400078e02b2 */
[----:B------:R-:W-:Y:S02]  /*27310*/  VIADD R0, R0, 0x4a0 ;  /* 0x000004a000007836 */ /* 0x000fe40000000000 */
[----:B------:R-:W-:Y:S02]  /*27320*/  IMAD.MOV R2, RZ, RZ, -R2 ;  /* 0x000000ffff027224 */ /* 0x000fe400078e0a02 */
[----:B------:R-:W-:Y:S01]  /*27330*/  VIADD R6, R4, 0x108 ;  /* 0x0000010804067836 */ /* 0x000fe20000000000 */
[----:B--2---:R-:W-:-:S05]  /*27340*/  LEA R0, R5, R0, 0x18 ;  /* 0x0000000005007211 */ /* 0x004fca00078ec0ff */
[----:B------:R-:W-:-:S04]  /*27350*/  IMAD R0, R3, 0x4, R0 ;  /* 0x0000000403007824 */ /* 0x000fc800078e0200 */
[----:B------:R-:W-:-:S07]  /*27360*/  VIADD R0, R0, 0x100 ;  /* 0x0000010000007836 */ /* 0x000fce0000000000 */
.L_x_7381:
[----:B------:R2:W3:Y:S04]  /*27370*/  LDL R4, [R178+0x8] ;  /* 0x00000800b2047983 */ /* 0x0004e80000100800 */
[----:B------:R4:W5:Y:S01]  /*27380*/  LDL.U16 R5, [R6] ;  /* 0x0000000006057983 */ /* 0x0009620000100400 */
[----:B------:R-:W-:Y:S02]  /*27390*/  VIADD R2, R2, 0x1 ;  /* 0x0000000102027836 */ /* 0x000fe40000000000 */
[----:B--2---:R-:W-:-:S03]  /*273a0*/  VIADD R178, R178, 0x4 ;  /* 0x00000004b2b27836 */ /* 0x004fc60000000000 */
[----:B------:R-:W-:Y:S01]  /*273b0*/  ISETP.NE.AND P0, PT, R2, RZ, PT ;  /* 0x000000ff0200720c */ /* 0x000fe20003f05270 */
[----:B----4-:R-:W-:Y:S02]  /*273c0*/  VIADD R6, R6, 0x2 ;  /* 0x0000000206067836 */ /* 0x010fe40000000000 */
[----:B---3--:R-:W-:Y:S02]  /*273d0*/  IMAD.IADD R3, R145, 0x1, R4 ;  /* 0x0000000191037824 */ /* 0x008fe400078e0204 */
[----:B-----5:R-:W-:-:S03]  /*273e0*/  HADD2.F32 R5, -RZ, R5.H0_H0 ;  /* 0x20000005ff057230 */ /* 0x020fc60000004100 */
[----:B------:R-:W-:Y:S04]  /*273f0*/  STS [R0+-0x100], R3 ;  /* 0xffff000300007388 */ /* 0x000fe80000000800 */
[----:B------:R2:W-:Y:S02]  /*27400*/  STS [R0], R5 ;  /* 0x0000000500007388 */ /* 0x0005e40000000800 */
[----:B--2---:R-:W-:Y:S01]  /*27410*/  VIADD R0, R0, 0x4 ;  /* 0x0000000400007836 */ /* 0x004fe20000000000 */
[----:B------:R-:W-:Y:S06]  /*27420*/  @P0 BRA `(.L_x_7381) ;  /* 0xfffffffc00d00947 */ /* 0x000fec000383ffff */
.L_x_7375:
[----:B------:R-:W5:Y:S01]  /*27430*/  S2UR UR5, SR_CgaCtaId ;  /* 0x00000000000579c3 */ /* 0x000f620000008800 */
[----:B------:R-:W-:Y:S01]  /*27440*/  UMOV UR4, 0x400 ;  /* 0x0000040000047882 */ /* 0x000fe20000000000 */
[----:B--2---:R-:W-:Y:S02]  /*27450*/  IMAD.MOV.U32 R2, RZ, RZ, R67 ;  /* 0x000000ffff027224 */ /* 0x004fe400078e0043 */
[----:B------:R-:W-:Y:S01]  /*27460*/  IMAD.MOV.U32 R3, RZ, RZ, R66 ;  /* 0x000000ffff037224 */ /* 0x000fe200078e0042 */
[----:B-----5:R-:W-:-:S09]  /*27470*/  ULEA UR4, UR5, UR4, 0x18 ;  /* 0x0000000405047291 */ /* 0x020fd2000f8ec0ff */
[----:B------:R2:W-:Y:S03]  /*27480*/  STS.64 [UR4+0x6a0], R2 ;  /* 0x0006a002ff007988 */ /* 0x0005e60008000a04 */
.L_x_7374:
[----:B------:R-:W-:Y:S05]  /*27490*/  BSYNC.RECONVERGENT B0 ;  /* 0x0000000000007941 */ /* 0x000fea0003800200 */
.L_x_7373:
[----:B------:R-:W-:Y:S01]  /*274a0*/  BAR.SYNC.DEFER_BLOCKING 0x0 ;  /* 0x0000000000007b1d */ /* 0x000fe20000010000 */
[----:B------:R-:W-:-:S13]  /*274b0*/  ISETP.GT.U32.AND P0, PT, R144, 0x81, PT ;  /* 0x000000819000780c */ /* 0x000fda0003f04070 */
[----:B------:R-:W-:Y:S05]  /*274c0*/  @P0 EXIT ;  /* 0x000000000000094d */ /* 0x000fea0003800000 */
[----:B------:R-:W5:Y:S01]  /*274d0*/  S2UR UR5, SR_CgaCtaId ;  /* 0x00000000000579c3 */ /* 0x000f620000008800 */
[----:B------:R-:W-:Y:S01]  /*274e0*/  UMOV UR4, 0x400 ;  /* 0x0000040000047882 */ /* 0x000fe20000000000 */
[----:B------:R-:W-:Y:S01]  /*274f0*/  IMAD R143, R142, R143, UR8 ;  /* 0x000000088e8f7e24 */ /* 0x000fe2000f8e028f */
[----:B------:R-:W-:-:S03]  /*27500*/  UIADD3 UR4, UPT, UPT, UR4, 0x4a0, URZ ;  /* 0x000004a004047890 */ /* 0x000fc6000fffe0ff */
[----:B------:R-:W-:Y:S02]  /*27510*/  IMAD R143, R143, 0x82, R144 ;  /* 0x000000828f8f7824 */ /* 0x000fe400078e0290 */
[----:B---34-:R-:W3:Y:S01]  /*27520*/  LDC.64 R4, c[0x0][0x398] ;  /* 0x0000e600ff047b82 */ /* 0x018ee20000000a00 */
[----:B-----5:R-:W-:-:S06]  /*27530*/  ULEA UR4, UR5, UR4, 0x18 ;  /* 0x0000000405047291 */ /* 0x020fcc000f8ec0ff */
[----:B------:R-:W-:-:S07]  /*27540*/  LEA R0, R144, UR4, 0x2 ;  /* 0x0000000490007c11 */ /* 0x000fce000f8e10ff */
.L_x_7382:
[----:B----4-:R4:W5:Y:S01]  /*27550*/  LDS R7, [R0] ;  /* 0x0000000000077984 */ /* 0x0109620000000800 */
[----:B--23--:R-:W-:Y:S01]  /*27560*/  IMAD.WIDE.U32 R2, R143, 0x4, R4 ;  /* 0x000000048f027825 */ /* 0x00cfe200078e0004 */
[----:B------:R-:W-:-:S03]  /*27570*/  ISETP.GE.U32.AND P0, PT, R144, 0x42, PT ;  /* 0x000000429000780c */ /* 0x000fc60003f06070 */
[----:B------:R-:W-:Y:S02]  /*27580*/  VIADD R144, R144, 0x40 ;  /* 0x0000004090907836 */ /* 0x000fe40000000000 */
[----:B------:R-:W-:Y:S02]  /*27590*/  VIADD R143, R143, 0x40 ;  /* 0x000000408f8f7836 */ /* 0x000fe40000000000 */
[----:B----4-:R-:W-:Y:S01]  /*275a0*/  VIADD R0, R0, 0x100 ;  /* 0x0000010000007836 */ /* 0x010fe20000000000 */
[----:B-----5:R4:W-:Y:S05]  /*275b0*/  STG.E desc[UR6][R2.64], R7 ;  /* 0x0000000702007986 */ /* 0x0209ea000c101906 */
[----:B------:R-:W-:Y:S05]  /*275c0*/  @!P0 BRA `(.L_x_7382) ;  /* 0xfffffffc00e08947 */ /* 0x000fea000383ffff */
[----:B------:R-:W-:Y:S05]  /*275d0*/  EXIT ;  /* 0x000000000000794d */ /* 0x000fea0003800000 */
.L_x_7383:
        /* <DEDUP_REMOVED lines=10> */
.L_x_38456:


//--------------------- .text._ZN17fastertransformer17batch_topk_kernelI6__halfLi32ELi32EEEvPKiPKT_PiPfS8_PKbS3_NS_14BeamHypothesesEiiifS4_ --------------------------
	.section	.text._ZN17fastertransformer17batch_topk_kernelI6__halfLi32ELi32EEEvPKiPKT_PiPfS8_PKbS3_NS_14BeamHypothesesEiiifS4_,"ax",@progbits
	.align	128
        .global         _ZN17fastertransformer17batch_topk_kernelI6__halfLi32ELi32EEEvPKiPKT_PiPfS8_PKbS3_NS_14BeamHypothesesEiiifS4_
        .type           _ZN17fastertransformer17batch_topk_kernelI6__halfLi32ELi32EEEvPKiPKT_PiPfS8_PKbS3_NS_14BeamHypothesesEiiifS4_,@function
        .size           _ZN17fastertransformer17batch_topk_kernelI6__halfLi32ELi32EEEvPKiPKT_PiPfS8_PKbS3_NS_14BeamHypothesesEiiifS4_,(.L_x_38457 - _ZN17fastertransformer17batch_topk_kernelI6__halfLi32ELi32EEEvPKiPKT_PiPfS8_PKbS3_NS_14BeamHypothesesEiiifS4_)
        .other          _ZN17fastertransformer17batch_topk_kernelI6__halfLi32ELi32EEEvPKiPKT_PiPfS8_PKbS3_NS_14BeamHypothesesEiiifS4_,@"STO_CUDA_ENTRY STV_DEFAULT"
_ZN17fastertransformer17batch_topk_kernelI6__halfLi32ELi32EEEvPKiPKT_PiPfS8_PKbS3_NS_14BeamHypothesesEiiifS4_:
.text._ZN17fastertransformer17batch_topk_kernelI6__halfLi32ELi32EEEvPKiPKT_PiPfS8_PKbS3_NS_14BeamHypothesesEiiifS4_:
        /* <DEDUP_REMOVED lines=18> */
[----:B------:R-:W-:Y:S01]  /*0120*/  UISETP.NE.AND.EX UP0, UPT, UR9, URZ, UPT, UP0 ;  /* 0x000000ff0900728c */ /* 0x000fe2000bf05300 */
[----:B----4-:R-:W-:Y:S02]  /*0130*/  IMAD R52, R0, UR4, RZ ;  /* 0x0000000400347c24 */ /* 0x010fe4000f8e02ff */
[----:B------:R-:W-:-:S05]  /*0140*/  @!P1 VIADD R5, R5, 0x4 ;  /* 0x0000000405059836 */ /* 0x000fca0000000000 */
[----:B------:R-:W1:Y:S01]  /*0150*/  @!P0 S2R R7, SR_CgaCtaId ;  /* 0x0000000000078919 */ /* 0x000e620000008800 */
[----:B------:R-:W-:Y:S02]  /*0160*/  @!P0 MOV R4, 0x400 ;  /* 0x0000040000048802 */ /* 0x000fe40000000f00 */
[----:B0-----:R-:W-:-:S05]  /*0170*/  @!P1 LEA R5, R6, R5, 0x18 ;  /* 0x0000000506059211 */ /* 0x001fca00078ec0ff */
[----:B------:R-:W-:Y:S01]  /*0180*/  @!P1 IMAD R5, R38, 0x4, R5 ;  /* 0x0000000426059824 */ /* 0x000fe200078e0205 */
[----:B-1----:R-:W-:-:S05]  /*0190*/  @!P0 LEA R4, R7, R4, 0x18 ;  /* 0x0000000407048211 */ /* 0x002fca00078ec0ff */
        /* <DEDUP_REMOVED lines=19> */
.L_x_7385:
[----:B------:R-:W-:Y:S05]  /*02d0*/  BSYNC.RECONVERGENT B0 ;  /* 0x0000000000007941 */ /* 0x000fea0003800200 */
.L_x_7384:
        /* <DEDUP_REMOVED lines=86> */
[C---:B------:R-:W-:Y:S01]  /*0840*/  PRMT R54, R3.reuse, 0x7610, R54 ;  /* 0x0000761003367816 */ /* 0x040fe20000000036 */
        /* <DEDUP_REMOVED lines=26> */
[----:B0-----:R-:W-:Y:S01]  /*09f0*/  IMAD.WIDE.U32 R50, R0, 0x4, R50 ;  /* 0x0000000400327825 */ /* 0x001fe200078e0032 */
[----:B------:R-:W-:-:S02]  /*0a00*/  PRMT R62, R39, 0x5410, R62 ;  /* 0x00005410273e7816 */ /* 0x000fc4000000003e */
[C---:B------:R-:W-:Y:S01]  /*0a10*/  PRMT R64, R39.reuse, 0x5410, R64 ;  /* 0x0000541027407816 */ /* 0x040fe20000000040 */
[----:B------:R-:W-:Y:S01]  /*0a20*/  IMAD.X R45, RZ, RZ, UR5, P0 ;  /* 0x00000005ff2d7e24 */ /* 0x000fe200080e06ff */
[----:B------:R-:W-:Y:S01]  /*0a30*/  PRMT R66, R39, 0x7610, R66 ;  /* 0x0000761027427816 */ /* 0x000fe20000000042 */
[----:B------:R-:W-:Y:S01]  /*0a40*/  IMAD.MOV.U32 R3, RZ, RZ, -0x1 ;  /* 0xffffffffff037424 */ /* 0x000fe200078e00ff */
[----:B------:R-:W-:Y:S02]  /*0a50*/  PRMT R68, R68, 0x5410, R39 ;  /* 0x0000541044447816 */ /* 0x000fe40000000027 */
[----:B---3--:R-:W-:Y:S02]  /*0a60*/  FSETP.NEU.FTZ.AND P1, PT, RZ, UR10, PT ;  /* 0x0000000aff007c0b */ /* 0x008fe4000bf3d000 */
[----:B------:R-:W-:-:S11]  /*0a70*/  IADD3.X R49, PT, PT, R41, UR9, RZ, P2, !PT ;  /* 0x0000000929317c10 */ /* 0x000fd600097fe4ff */
.L_x_7485:
[----:B------:R0:W5:Y:S01]  /*0a80*/  @!P1 LDG.E.U16.CONSTANT R39, desc[UR6][R48.64] ;  /* 0x0000000630279981 */ /* 0x000162000c1e9500 */
[----:B------:R-:W-:Y:S05]  /*0a90*/  @!P1 BRA `(.L_x_7388) ;  /* 0x0000000000649947 */ /* 0x000fea0003800000 */
[----:B------:R-:W2:Y:S04]  /*0aa0*/  LDG.E.U8 R41, desc[UR6][R44.64] ;  /* 0x000000062c297981 */ /* 0x000ea8000c1e1100 */
[----:B------:R-:W3:Y:S04]  /*0ab0*/  LDG.E R40, desc[UR6][R50.64] ;  /* 0x0000000632287981 */ /* 0x000ee8000c1e1900 */
[----:B-----5:R1:W5:Y:S01]  /*0ac0*/  LDG.E.U16.CONSTANT R39, desc[UR6][R48.64] ;  /* 0x0000000630277981 */ /* 0x020362000c1e9500 */
[----:B--2---:R-:W-:-:S13]  /*0ad0*/  ISETP.NE.AND P0, PT, R41, RZ, PT ;  /* 0x000000ff2900720c */ /* 0x004fda0003f05270 */
[----:B---3--:R-:W-:-:S05]  /*0ae0*/  @!P0 VIADD R40, R40, 0x1 ;  /* 0x0000000128288836 */ /* 0x008fca0000000000 */
[----:B------:R-:W-:-:S13]  /*0af0*/  ISETP.NE.AND P0, PT, R40, 0x1, PT ;  /* 0x000000012800780c */ /* 0x000fda0003f05270 */
[----:B-1----:R-:W-:Y:S05]  /*0b00*/  @!P0 BRA `(.L_x_7388) ;  /* 0x0000000000488947 */ /* 0x002fea0003800000 */
[----:B------:R-:W-:Y:S01]  /*0b10*/  I2FP.F32.S32 R47, R40 ;  /* 0x00000028002f7245 */ /* 0x000fe20000201400 */
[----:B-----5:R-:W-:-:S03]  /*0b20*/  HADD2.F32 R42, -RZ, R39.H0_H0 ;  /* 0x20000027ff2a7230 */ /* 0x020fc60000004100 */
[----:B------:R-:W1:Y:S02]  /*0b30*/  MUFU.LG2 R46, R47 ;  /* 0x0000002f002e7308 */ /* 0x000e640000000c00 */
[----:B-1----:R-:W-:-:S06]  /*0b40*/  FMUL.FTZ R46, R46, UR12 ;  /* 0x0000000c2e2e7c20 */ /* 0x002fcc0008410000 */
[----:B------:R-:W1:Y:S02]  /*0b50*/  MUFU.EX2 R41, R46 ;  /* 0x0000002e00297308 */ /* 0x000e640000000800 */
[----:B-1----:R-:W-:-:S05]  /*0b60*/  F2FP.F16.F32.PACK_AB R41, RZ, R41 ;  /* 0x00000029ff29723e */ /* 0x002fca00000000ff */
[----:B------:R-:W-:-:S04]  /*0b70*/  HADD2.F32 R41, -RZ, R41.H0_H0 ;  /* 0x20000029ff297230 */ /* 0x000fc80000004100 */
[----:B------:R-:W1:Y:S02]  /*0b80*/  MUFU.RCP R40, R41 ;  /* 0x0000002900287308 */ /* 0x000e640000001000 */
[----:B-1----:R-:W-:-:S05]  /*0b90*/  FMUL.FTZ R39, R42, R40 ;  /* 0x000000282a277220 */ /* 0x002fca0000410000 */
[----:B------:R-:W-:-:S05]  /*0ba0*/  F2FP.F16.F32.PACK_AB R43, RZ, R39 ;  /* 0x00000027ff2b723e */ /* 0x000fca00000000ff */
[C---:B------:R-:W-:Y:S02]  /*0bb0*/  HSETP2.GEU.AND P2, PT, |R43|.reuse.H0_H0, 8.523464202880859375e-06, 8.523464202880859375e-06, PT ;  /* 0x008f008f2b007434 */ /* 0x040fe40003f4ea00 */
[----:B------:R-:W-:-:S05]  /*0bc0*/  HSETP2.GT.AND P0, PT, |R43|.H0_H0, RZ.H0_H0, PT ;  /* 0x200000ff2b007234 */ /* 0x000fca0003f04a00 */
[----:B------:R-:W-:-:S13]  /*0bd0*/  PLOP3.LUT P0, PT, P2, P0, PT, 0xf2, 0x2f ;  /* 0x00000000002f781c */ /* 0x000fda0001701e72 */
[----:B------:R-:W-:-:S04]  /*0be0*/  @!P0 FFMA.FTZ R42, -R41, R39, R42 ;  /* 0x00000027292a8223 */ /* 0x000fc8000001012a */
[--C-:B------:R-:W-:Y:S01]  /*0bf0*/  @!P0 FFMA.FTZ R40, R40, R42, R39.reuse ;  /* 0x0000002a28288223 */ /* 0x100fe20000010027 */
[----:B------:R-:W-:-:S04]  /*0c00*/  PRMT R39, R43, 0x7610, R39 ;  /* 0x000076102b277816 */ /* 0x000fc80000000027 */
[----:B------:R-:W-:-:S04]  /*0c10*/  @!P0 F2FP.F16.F32.PACK_AB R40, RZ, R40 ;  /* 0x00000028ff28823e */ /* 0x000fc800000000ff */
[----:B------:R-:W-:-:S07]  /*0c20*/  @!P0 PRMT R39, R40, 0x7610, R39 ;  /* 0x0000761028278816 */ /* 0x000fce0000000027 */
.L_x_7388:
[----:B------:R-:W1:Y:S01]  /*0c30*/  LDC R40, c[0x0][0x444] ;  /* 0x00011100ff287b82 */ /* 0x000e620000000800 */
[----:B------:R-:W-:Y:S01]  /*0c40*/  IABS R43, R38 ;  /* 0x00000026002b7213 */ /* 0x000fe20000000000 */
[----:B------:R-:W-:Y:S01]  /*0c50*/  BSSY.RECONVERGENT B1, `(.L_x_7389) ;  /* 0x0000020000017945 */ /* 0x000fe20003800200 */
[----:B------:R-:W-:Y:S02]  /*0c60*/  ISETP.GE.AND P2, PT, R38, RZ, PT ;  /* 0x000000ff2600720c */ /* 0x000fe40003f46270 */
        /* <DEDUP_REMOVED lines=8> */
[----:B------:R-:W-:-:S06]  /*0cf0*/  IMAD.HI.U32 R42, R47, R42, R46 ;  /* 0x0000002a2f2a7227 */ /* 0x000fcc00078e002e */
[----:B------:R-:W-:-:S04]  /*0d00*/  IMAD.HI.U32 R42, R42, R43, RZ ;  /* 0x0000002b2a2a7227 */ /* 0x000fc800078e00ff */
[----:B------:R-:W-:-:S04]  /*0d10*/  IMAD.MOV R42, RZ, RZ, -R42 ;  /* 0x000000ffff2a7224 */ /* 0x000fc800078e0a2a */
[----:B------:R-:W-:-:S05]  /*0d20*/  IMAD R42, R41, R42, R43 ;  /* 0x0000002a292a7224 */ /* 0x000fca00078e022b */
[----:B------:R-:W-:-:S13]  /*0d30*/  ISETP.GT.U32.AND P0, PT, R41, R42, PT ;  /* 0x0000002a2900720c */ /* 0x000fda0003f04070 */
[----:B------:R-:W-:-:S05]  /*0d40*/  @!P0 IMAD.IADD R42, R42, 0x1, -R41 ;  /* 0x000000012a2a8824 */ /* 0x000fca00078e0a29 */
[----:B------:R-:W-:-:S13]  /*0d50*/  ISETP.GT.U32.AND P0, PT, R41, R42, PT ;  /* 0x0000002a2900720c */ /* 0x000fda0003f04070 */
[----:B------:R-:W-:Y:S01]  /*0d60*/  @!P0 IMAD.IADD R42, R42, 0x1, -R41 ;  /* 0x000000012a2a8824 */ /* 0x000fe200078e0a29 */
[----:B------:R-:W-:-:S03]  /*0d70*/  ISETP.NE.AND P0, PT, R40, RZ, PT ;  /* 0x000000ff2800720c */ /* 0x000fc60003f05270 */
[----:B------:R-:W-:-:S10]  /*0d80*/  @!P2 IMAD.MOV R42, RZ, RZ, -R42 ;  /* 0x000000ffff2aa224 */ /* 0x000fd400078e0a2a */
[----:B------:R-:W-:-:S06]  /*0d90*/  @!P0 LOP3.LUT R42, RZ, R40, RZ, 0x33, !PT ;  /* 0x00000028ff2a8212 */ /* 0x000fcc00078e33ff */
[----:B------:R-:W1:Y:S02]  /*0da0*/  I2F.F16 R42, R42 ;  /* 0x0000002a002a7306 */ /* 0x000e640000200c00 */
[----:B-1---5:R-:W-:-:S05]  /*0db0*/  HFMA2 R39, R42.H0_H0, UR11.H0_H0, R39.H0_H0 ;  /* 0x2000000b2a277c31 */ /* 0x022fca0008040827 */
[----:B------:R-:W-:-:S05]  /*0dc0*/  HSETP2.GT.AND P0, PT, R39.H0_H0, R54.H1_H1, PT ;  /* 0x3000003627007234 */ /* 0x000fca0003f04800 */
[----:B------:R-:W-:-:S13]  /*0dd0*/  ISETP.EQ.OR P0, PT, R3, -0x1, P0 ;  /* 0xffffffff0300780c */ /* 0x000fda0000702670 */
[----:B------:R-:W-:Y:S05]  /*0de0*/  @P0 BRA `(.L_x_7390) ;  /* 0x0000000000100947 */ /* 0x000fea0003800000 */
[----:B------:R-:W-:-:S13]  /*0df0*/  ISETP.GE.AND P0, PT, R38, R3, PT ;  /* 0x000000032600720c */ /* 0x000fda0003f06270 */
[----:B------:R-:W-:Y:S02]  /*0e00*/  HSETP2.NEU.OR P0, PT, R39.H0_H0, R54.H1_H1, P0 ;  /* 0x3000003627007234 */ /* 0x000fe4000070d820 */
[----:B------:R-:W-:-:S11]  /*0e10*/  PRMT R39, R39, 0x7610, R54 ;  /* 0x0000761027277816 */ /* 0x000fd60000000036 */
[----:B------:R-:W-:Y:S05]  /*0e20*/  @P0 BRA `(.L_x_7391) ;  /* 0x0000000000080947 */ /* 0x000fea0003800000 */
.L_x_7390:
[----:B------:R-:W-:Y:S01]  /*0e30*/  PRMT R39, R39, 0x5410, R39 ;  /* 0x0000541027277816 */ /* 0x000fe20000000027 */
[----:B------:R-:W-:-:S07]  /*0e40*/  IMAD.MOV.U32 R3, RZ, RZ, R38 ;  /* 0x000000ffff037224 */ /* 0x000fce00078e0026 */
.L_x_7391:
[----:B------:R-:W-:Y:S05]  /*0e50*/  BSYNC.RECONVERGENT B1 ;  /* 0x0000000000017941 */ /* 0x000fea0003800200 */
.L_x_7389:
        /* <DEDUP_REMOVED lines=10> */
.L_x_7393:
[----:B------:R-:W-:Y:S01]  /*0f00*/  IMAD.MOV.U32 R40, RZ, RZ, R3 ;  /* 0x000000ffff287224 */ /* 0x000fe200078e0003 */
[----:B------:R-:W-:Y:S01]  /*0f10*/  PRMT R54, R54, 0x5410, R54 ;  /* 0x0000541036367816 */ /* 0x000fe20000000036 */
[----:B------:R-:W-:Y:S01]  /*0f20*/  IMAD.MOV.U32 R3, RZ, RZ, R2 ;  /* 0x000000ffff037224 */ /* 0x000fe200078e0002 */
[----:B------:R-:W-:-:S07]  /*0f30*/  PRMT R41, R39, 0x7632, R41 ;  /* 0x0000763227297816 */ /* 0x000fce0000000029 */
.L_x_7394:
[----:B------:R-:W-:Y:S05]  /*0f40*/  BSYNC.RECONVERGENT B1 ;  /* 0x0000000000017941 */ /* 0x000fea0003800200 */
.L_x_7392:
        /* <DEDUP_REMOVED lines=11> */
.L_x_7396:
[----:B------:R-:W-:Y:S01]  /*1000*/  PRMT R54, R55, 0x7632, R54 ;  /* 0x0000763237367816 */ /* 0x000fe20000000036 */
[----:B------:R-:W-:Y:S01]  /*1010*/  IMAD.MOV.U32 R39, RZ, RZ, R40 ;  /* 0x000000ffff277224 */ /* 0x000fe200078e0028 */
[----:B------:R-:W-:Y:S01]  /*1020*/  PRMT R42, R41, 0x7610, R42 ;  /* 0x00007610292a7816 */ /* 0x000fe2000000002a */
[----:B------:R-:W-:-:S07]  /*1030*/  IMAD.MOV.U32 R2, RZ, RZ, R5 ;  /* 0x000000ffff027224 */ /* 0x000fce00078e0005 */
.L_x_7397:
[----:B------:R-:W-:Y:S05]  /*1040*/  BSYNC.RECONVERGENT B1 ;  /* 0x0000000000017941 */ /* 0x000fea0003800200 */
.L_x_7395:
        /* <DEDUP_REMOVED lines=11> */
.L_x_7399:
[----:B------:R-:W-:Y:S01]  /*1100*/  PRMT R55, R55, 0x5410, R55 ;  /* 0x0000541037377816 */ /* 0x000fe20000000037 */
[----:B------:R-:W-:Y:S01]  /*1110*/  IMAD.MOV.U32 R40, RZ, RZ, R39 ;  /* 0x000000ffff287224 */ /* 0x000fe200078e0027 */
[----:B------:R-:W-:Y:S01]  /*1120*/  PRMT R41, R41, 0x5410, R42 ;  /* 0x0000541029297816 */ /* 0x000fe2000000002a */
[----:B------:R-:W-:-:S07]  /*1130*/  IMAD.MOV.U32 R5, RZ, RZ, R4 ;  /* 0x000000ffff057224 */ /* 0x000fce00078e0004 */
.L_x_7400:
[----:B------:R-:W-:Y:S05]  /*1140*/  BSYNC.RECONVERGENT B1 ;  /* 0x0000000000017941 */ /* 0x000fea0003800200 */
.L_x_7398:
        /* <DEDUP_REMOVED lines=11> */
.L_x_7402:
[----:B------:R-:W-:Y:S01]  /*1200*/  PRMT R55, R56, 0x7632, R55 ;  /* 0x0000763238377816 */ /* 0x000fe20000000037 */
[----:B------:R-:W-:Y:S01]  /*1210*/  IMAD.MOV.U32 R39, RZ, RZ, R40 ;  /* 0x000000ffff277224 */ /* 0x000fe200078e0028 */
[----:B------:R-:W-:Y:S01]  /*1220*/  PRMT R42, R42, 0x7610, R41 ;  /* 0x000076102a2a7816 */ /* 0x000fe20000000029 */
[----:B------:R-:W-:-:S07]  /*1230*/  IMAD.MOV.U32 R4, RZ, RZ, R7 ;  /* 0x000000ffff047224 */ /* 0x000fce00078e0007 */
.L_x_7403:
[----:B------:R-:W-:Y:S05]  /*1240*/  BSYNC.RECONVERGENT B1 ;  /* 0x0000000000017941 */ /* 0x000fea0003800200 */
.L_x_7401:
        /* <DEDUP_REMOVED lines=11> */
.L_x_7405:
[----:B------:R-:W-:Y:S01]  /*1300*/  PRMT R56, R56, 0x5410, R56 ;  /* 0x0000541038387816 */ /* 0x000fe20000000038 */
[----:B------:R-:W-:Y:S01]  /*1310*/  IMAD.MOV.U32 R40, RZ, RZ, R39 ;  /* 0x000000ffff287224 */ /* 0x000fe200078e0027 */
[----:B------:R-:W-:Y:S01]  /*1320*/  PRMT R41, R42, 0x7632, R41 ;  /* 0x000076322a297816 */ /* 0x000fe20000000029 */
[----:B------:R-:W-:-:S07]  /*1330*/  IMAD.MOV.U32 R7, RZ, RZ, R6 ;  /* 0x000000ffff077224 */ /* 0x000fce00078e0006 */
.L_x_7406:
[----:B------:R-:W-:Y:S05]  /*1340*/  BSYNC.RECONVERGENT B1 ;  /* 0x0000000000017941 */ /* 0x000fea0003800200 */
.L_x_7404:
        /* <DEDUP_REMOVED lines=11> */
.L_x_7408:
[----:B------:R-:W-:Y:S01]  /*1400*/  PRMT R56, R57, 0x7632, R56 ;  /* 0x0000763239387816 */ /* 0x000fe20000000038 */
[----:B------:R-:W-:Y:S01]  /*1410*/  IMAD.MOV.U32 R39, RZ, RZ, R40 ;  /* 0x000000ffff277224 */ /* 0x000fe200078e0028 */
[----:B------:R-:W-:Y:S01]  /*1420*/  PRMT R42, R41, 0x7610, R42 ;  /* 0x00007610292a7816 */ /* 0x000fe2000000002a */
[----:B------:R-:W-:-:S07]  /*1430*/  IMAD.MOV.U32 R6, RZ, RZ, R9 ;  /* 0x000000ffff067224 */ /* 0x000fce00078e0009 */
.L_x_7409:
[----:B------:R-:W-:Y:S05]  /*1440*/  BSYNC.RECONVERGENT B1 ;  /* 0x0000000000017941 */ /* 0x000fea0003800200 */
.L_x_7407:
        /* <DEDUP_REMOVED lines=11> */
.L_x_7411:
[----:B------:R-:W-:Y:S01]  /*1500*/  PRMT R57, R57, 0x5410, R57 ;  /* 0x0000541039397816 */ /* 0x000fe20000000039 */
[----:B------:R-:W-:Y:S01]  /*1510*/  IMAD.MOV.U32 R40, RZ, RZ, R39 ;  /* 0x000000ffff287224 */ /* 0x000fe200078e0027 */
[----:B------:R-:W-:Y:S01]  /*1520*/  PRMT R41, R41, 0x5410, R42 ;  /* 0x0000541029297816 */ /* 0x000fe2000000002a */
[----:B------:R-:W-:-:S07]  /*1530*/  IMAD.MOV.U32 R9, RZ, RZ, R8 ;  /* 0x000000ffff097224 */ /* 0x000fce00078e0008 */
.L_x_7412:
[----:B------:R-:W-:Y:S05]  /*1540*/  BSYNC.RECONVERGENT B1 ;  /* 0x0000000000017941 */ /* 0x000fea0003800200 */
.L_x_7410:
        /* <DEDUP_REMOVED lines=11> */
.L_x_7414:
[----:B------:R-:W-:Y:S01]  /*1600*/  PRMT R57, R58, 0x7632, R57 ;  /* 0x000076323a397816 */ /* 0x000fe20000000039 */
[----:B------:R-:W-:Y:S01]  /*1610*/  IMAD.MOV.U32 R39, RZ, RZ, R40 ;  /* 0x000000ffff277224 */ /* 0x000fe200078e0028 */
[----:B------:R-:W-:Y:S01]  /*1620*/  PRMT R42, R42, 0x7610, R41 ;  /* 0x000076102a2a7816 */ /* 0x000fe20000000029 */
[----:B------:R-:W-:-:S07]  /*1630*/  IMAD.MOV.U32 R8, RZ, RZ, R11 ;  /* 0x000000ffff087224 */ /* 0x000fce00078e000b */
.L_x_7415:
[----:B------:R-:W-:Y:S05]  /*1640*/  BSYNC.RECONVERGENT B1 ;  /* 0x0000000000017941 */ /* 0x000fea0003800200 */
.L_x_7413:
        /* <DEDUP_REMOVED lines=11> */
.L_x_7417:
[----:B------:R-:W-:Y:S01]  /*1700*/  PRMT R58, R58, 0x5410, R58 ;  /* 0x000054103a3a7816 */ /* 0x000fe2000000003a */
[----:B------:R-:W-:Y:S01]  /*1710*/  IMAD.MOV.U32 R40, RZ, RZ, R39 ;  /* 0x000000ffff287224 */ /* 0x000fe200078e0027 */
[----:B------:R-:W-:Y:S01]  /*1720*/  PRMT R41, R42, 0x7632, R41 ;  /* 0x000076322a297816 */ /* 0x000fe20000000029 */
[----:B------:R-:W-:-:S07]  /*1730*/  IMAD.MOV.U32 R11, RZ, RZ, R10 ;  /* 0x000000ffff0b7224 */ /* 0x000fce00078e000a */
.L_x_7418:
[----:B------:R-:W-:Y:S05]  /*1740*/  BSYNC.RECONVERGENT B1 ;  /* 0x0000000000017941 */ /* 0x000fea0003800200 */
.L_x_7416:
        /* <DEDUP_REMOVED lines=11> */
.L_x_7420:
[----:B------:R-:W-:Y:S01]  /*1800*/  PRMT R58, R59, 0x7632, R58 ;  /* 0x000076323b3a7816 */ /* 0x000fe2000000003a */
[----:B------:R-:W-:Y:S01]  /*1810*/  IMAD.MOV.U32 R39, RZ, RZ, R40 ;  /* 0x000000ffff277224 */ /* 0x000fe200078e0028 */
[----:B------:R-:W-:Y:S01]  /*1820*/  PRMT R42, R41, 0x7610, R42 ;  /* 0x00007610292a7816 */ /* 0x000fe2000000002a */
[----:B------:R-:W-:-:S07]  /*1830*/  IMAD.MOV.U32 R10, RZ, RZ, R13 ;  /* 0x000000ffff0a7224 */ /* 0x000fce00078e000d */
.L_x_7421:
[----:B------:R-:W-:Y:S05]  /*1840*/  BSYNC.RECONVERGENT B1 ;  /* 0x0000000000017941 */ /* 0x000fea0003800200 */
.L_x_7419:
        /* <DEDUP_REMOVED lines=11> */
.L_x_7423:
[----:B------:R-:W-:Y:S01]  /*1900*/  PRMT R59, R59, 0x5410, R59 ;  /* 0x000054103b3b7816 */ /* 0x000fe2000000003b */
[----:B------:R-:W-:Y:S01]  /*1910*/  IMAD.MOV.U32 R40, RZ, RZ, R39 ;  /* 0x000000ffff287224 */ /* 0x000fe200078e0027 */
[----:B------:R-:W-:Y:S01]  /*1920*/  PRMT R41, R41, 0x5410, R42 ;  /* 0x0000541029297816 */ /* 0x000fe2000000002a */
[----:B------:R-:W-:-:S07]  /*1930*/  IMAD.MOV.U32 R13, RZ, RZ, R12 ;  /* 0x000000ffff0d7224 */ /* 0x000fce00078e000c */
.L_x_7424:
[----:B------:R-:W-:Y:S05]  /*1940*/  BSYNC.RECONVERGENT B1 ;  /* 0x0000000000017941 */ /* 0x000fea0003800200 */
.L_x_7422:
        /* <DEDUP_REMOVED lines=11> */
.L_x_7426:
[----:B------:R-:W-:Y:S01]  /*1a00*/  PRMT R59, R60, 0x7632, R59 ;  /* 0x000076323c3b7816 */ /* 0x000fe2000000003b */
[----:B------:R-:W-:Y:S01]  /*1a10*/  IMAD.MOV.U32 R39, RZ, RZ, R40 ;  /* 0x000000ffff277224 */ /* 0x000fe200078e0028 */
[----:B------:R-:W-:Y:S01]  /*1a20*/  PRMT R42, R42, 0x7610, R41 ;  /* 0x000076102a2a7816 */ /* 0x000fe20000000029 */
[----:B------:R-:W-:-:S07]  /*1a30*/  IMAD.MOV.U32 R12, RZ, RZ, R15 ;  /* 0x000000ffff0c7224 */ /* 0x000fce00078e000f */
.L_x_7427:
[----:B------:R-:W-:Y:S05]  /*1a40*/  BSYNC.RECONVERGENT B1 ;  /* 0x0000000000017941 */ /* 0x000fea0003800200 */
.L_x_7425:
        /* <DEDUP_REMOVED lines=11> */
.L_x_7429:
[----:B------:R-:W-:Y:S01]  /*1b00*/  PRMT R60, R60, 0x5410, R60 ;  /* 0x000054103c3c7816 */ /* 0x000fe2000000003c */
[----:B------:R-:W-:Y:S01]  /*1b10*/  IMAD.MOV.U32 R40, RZ, RZ, R39 ;  /* 0x000000ffff287224 */ /* 0x000fe200078e0027 */
[----:B------:R-:W-:Y:S01]  /*1b20*/  PRMT R41, R42, 0x7632, R41 ;  /* 0x000076322a297816 */ /* 0x000fe20000000029 */
[----:B------:R-:W-:-:S07]  /*1b30*/  IMAD.MOV.U32 R15, RZ, RZ, R14 ;  /* 0x000000ffff0f7224 */ /* 0x000fce00078e000e */
.L_x_7430:
[----:B------:R-:W-:Y:S05]  /*1b40*/  BSYNC.RECONVERGENT B1 ;  /* 0x0000000000017941 */ /* 0x000fea0003800200 */
.L_x_7428:
        /* <DEDUP_REMOVED lines=11> */
.L_x_7432:
[----:B------:R-:W-:Y:S01]  /*1c00*/  PRMT R60, R61, 0x7632, R60 ;  /* 0x000076323d3c7816 */ /* 0x000fe2000000003c */
[----:B------:R-:W-:Y:S01]  /*1c10*/  IMAD.MOV.U32 R39, RZ, RZ, R40 ;  /* 0x000000ffff277224 */ /* 0x000fe200078e0028 */
[----:B------:R-:W-:Y:S01]  /*1c20*/  PRMT R42, R41, 0x7610, R42 ;  /* 0x00007610292a7816 */ /* 0x000fe2000000002a */
[----:B------:R-:W-:-:S07]  /*1c30*/  IMAD.MOV.U32 R14, RZ, RZ, R17 ;  /* 0x000000ffff0e7224 */ /* 0x000fce00078e0011 */
.L_x_7433:
[----:B------:R-:W-:Y:S05]  /*1c40*/  BSYNC.RECONVERGENT B1 ;  /* 0x0000000000017941 */ /* 0x000fea0003800200 */
.L_x_7431:
        /* <DEDUP_REMOVED lines=11> */
.L_x_7435:
[----:B------:R-:W-:Y:S01]  /*1d00*/  PRMT R61, R61, 0x5410, R61 ;  /* 0x000054103d3d7816 */ /* 0x000fe2000000003d */
[----:B------:R-:W-:Y:S01]  /*1d10*/  IMAD.MOV.U32 R40, RZ, RZ, R39 ;  /* 0x000000ffff287224 */ /* 0x000fe200078e0027 */
[----:B------:R-:W-:Y:S01]  /*1d20*/  PRMT R41, R41, 0x5410, R42 ;  /* 0x0000541029297816 */ /* 0x000fe2000000002a */
[----:B------:R-:W-:-:S07]  /*1d30*/  IMAD.MOV.U32 R17, RZ, RZ, R16 ;  /* 0x000000ffff117224 */ /* 0x000fce00078e0010 */
.L_x_7436:
[----:B------:R-:W-:Y:S05]  /*1d40*/  BSYNC.RECONVERGENT B1 ;  /* 0x0000000000017941 */ /* 0x000fea0003800200 */
.L_x_7434:
        /* <DEDUP_REMOVED lines=11> */
.L_x_7438:
[----:B------:R-:W-:Y:S01]  /*1e00*/  PRMT R61, R62, 0x7632, R61 ;  /* 0x000076323e3d7816 */ /* 0x000fe2000000003d */
[----:B------:R-:W-:Y:S01]  /*1e10*/  IMAD.MOV.U32 R39, RZ, RZ, R40 ;  /* 0x000000ffff277224 */ /* 0x000fe200078e0028 */
[----:B------:R-:W-:Y:S01]  /*1e20*/  PRMT R42, R42, 0x7610, R41 ;  /* 0x000076102a2a7816 */ /* 0x000fe20000000029 */
[----:B------:R-:W-:-:S07]  /*1e30*/  IMAD.MOV.U32 R16, RZ, RZ, R19 ;  /* 0x000000ffff107224 */ /* 0x000fce00078e0013 */
.L_x_7439:
[----:B------:R-:W-:Y:S05]  /*1e40*/  BSYNC.RECONVERGENT B1 ;  /* 0x0000000000017941 */ /* 0x000fea0003800200 */
.L_x_7437:
        /* <DEDUP_REMOVED lines=11> */
.L_x_7441:
[----:B------:R-:W-:Y:S01]  /*1f00*/  PRMT R62, R62, 0x5410, R62 ;  /* 0x000054103e3e7816 */ /* 0x000fe2000000003e */
[----:B------:R-:W-:Y:S01]  /*1f10*/  IMAD.MOV.U32 R40, RZ, RZ, R39 ;  /* 0x000000ffff287224 */ /* 0x000fe200078e0027 */
[----:B------:R-:W-:Y:S01]  /*1f20*/  PRMT R41, R42, 0x7632, R41 ;  /* 0x000076322a297816 */ /* 0x000fe20000000029 */
[----:B------:R-:W-:-:S07]  /*1f30*/  IMAD.MOV.U32 R19, RZ, RZ, R18 ;  /* 0x000000ffff137224 */ /* 0x000fce00078e0012 */
.L_x_7442:
[----:B------:R-:W-:Y:S05]  /*1f40*/  BSYNC.RECONVERGENT B1 ;  /* 0x0000000000017941 */ /* 0x000fea0003800200 */
.L_x_7440:
        /* <DEDUP_REMOVED lines=11> */
.L_x_7444:
[----:B------:R-:W-:Y:S01]  /*2000*/  PRMT R62, R63, 0x7632, R62 ;  /* 0x000076323f3e7816 */ /* 0x000fe2000000003e */
[----:B------:R-:W-:Y:S01]  /*2010*/  IMAD.MOV.U32 R39, RZ, RZ, R40 ;  /* 0x000000ffff277224 */ /* 0x000fe200078e0028 */
[----:B------:R-:W-:Y:S01]  /*2020*/  PRMT R42, R41, 0x7610, R42 ;  /* 0x00007610292a7816 */ /* 0x000fe2000000002a */
[----:B------:R-:W-:-:S07]  /*2030*/  IMAD.MOV.U32 R18, RZ, RZ, R21 ;  /* 0x000000ffff127224 */ /* 0x000fce00078e0015 */
.L_x_7445:
[----:B------:R-:W-:Y:S05]  /*2040*/  BSYNC.RECONVERGENT B1 ;  /* 0x0000000000017941 */ /* 0x000fea0003800200 */
.L_x_7443:
        /* <DEDUP_REMOVED lines=11> */
.L_x_7447:
[----:B------:R-:W-:Y:S01]  /*2100*/  PRMT R63, R63, 0x5410, R63 ;  /* 0x000054103f3f7816 */ /* 0x000fe2000000003f */
[----:B------:R-:W-:Y:S01]  /*2110*/  IMAD.MOV.U32 R40, RZ, RZ, R39 ;  /* 0x000000ffff287224 */ /* 0x000fe200078e0027 */
[----:B------:R-:W-:Y:S01]  /*2120*/  PRMT R41, R41, 0x5410, R42 ;  /* 0x0000541029297816 */ /* 0x000fe2000000002a */
[----:B------:R-:W-:-:S07]  /*2130*/  IMAD.MOV.U32 R21, RZ, RZ, R20 ;  /* 0x000000ffff157224 */ /* 0x000fce00078e0014 */
.L_x_7448:
[----:B------:R-:W-:Y:S05]  /*2140*/  BSYNC.RECONVERGENT B1 ;  /* 0x0000000000017941 */ /* 0x000fea0003800200 */
.L_x_7446:
        /* <DEDUP_REMOVED lines=11> */
.L_x_7450:
[----:B------:R-:W-:Y:S01]  /*2200*/  PRMT R63, R64, 0x7632, R63 ;  /* 0x00007632403f7816 */ /* 0x000fe2000000003f */
[----:B------:R-:W-:Y:S01]  /*2210*/  IMAD.MOV.U32 R39, RZ, RZ, R40 ;  /* 0x000000ffff277224 */ /* 0x000fe200078e0028 */
[----:B------:R-:W-:Y:S01]  /*2220*/  PRMT R42, R42, 0x7610, R41 ;  /* 0x000076102a2a7816 */ /* 0x000fe20000000029 */
[----:B------:R-:W-:-:S07]  /*2230*/  IMAD.MOV.U32 R20, RZ, RZ, R23 ;  /* 0x000000ffff147224 */ /* 0x000fce00078e0017 */
.L_x_7451:
[----:B------:R-:W-:Y:S05]  /*2240*/  BSYNC.RECONVERGENT B1 ;  /* 0x0000000000017941 */ /* 0x000fea0003800200 */
.L_x_7449:
        /* <DEDUP_REMOVED lines=11> */
.L_x_7453:
[----:B------:R-:W-:Y:S01]  /*2300*/  PRMT R64, R64, 0x5410, R64 ;  /* 0x0000541040407816 */ /* 0x000fe20000000040 */
[----:B------:R-:W-:Y:S01]  /*2310*/  IMAD.MOV.U32 R40, RZ, RZ, R39 ;  /* 0x000000ffff287224 */ /* 0x000fe200078e0027 */
[----:B------:R-:W-:Y:S01]  /*2320*/  PRMT R41, R42, 0x7632, R41 ;  /* 0x000076322a297816 */ /* 0x000fe20000000029 */
[----:B------:R-:W-:-:S07]  /*2330*/  IMAD.MOV.U32 R23, RZ, RZ, R22 ;  /* 0x000000ffff177224 */ /* 0x000fce00078e0016 */
.L_x_7454:
[----:B------:R-:W-:Y:S05]  /*2340*/  BSYNC.RECONVERGENT B1 ;  /* 0x0000000000017941 */ /* 0x000fea0003800200 */
.L_x_7452:
        /* <DEDUP_REMOVED lines=11> */
.L_x_7456:
[----:B------:R-:W-:Y:S01]  /*2400*/  PRMT R64, R65, 0x7632, R64 ;  /* 0x0000763241407816 */ /* 0x000fe20000000040 */
[----:B------:R-:W-:Y:S01]  /*2410*/  IMAD.MOV.U32 R39, RZ, RZ, R40 ;  /* 0x000000ffff277224 */ /* 0x000fe200078e0028 */
[----:B------:R-:W-:Y:S01]  /*2420*/  PRMT R42, R41, 0x7610, R42 ;  /* 0x00007610292a7816 */ /* 0x000fe2000000002a */
[----:B------:R-:W-:-:S07]  /*2430*/  IMAD.MOV.U32 R22, RZ, RZ, R25 ;  /* 0x000000ffff167224 */ /* 0x000fce00078e0019 */
.L_x_7457:
[----:B------:R-:W-:Y:S05]  /*2440*/  BSYNC.RECONVERGENT B1 ;  /* 0x0000000000017941 */ /* 0x000fea0003800200 */
.L_x_7455:
        /* <DEDUP_REMOVED lines=11> */
.L_x_7459:
[----:B------:R-:W-:Y:S01]  /*2500*/  PRMT R65, R65, 0x5410, R65 ;  /* 0x0000541041417816 */ /* 0x000fe20000000041 */
[----:B------:R-:W-:Y:S01]  /*2510*/  IMAD.MOV.U32 R40, RZ, RZ, R39 ;  /* 0x000000ffff287224 */ /* 0x000fe200078e0027 */
[----:B------:R-:W-:Y:S01]  /*2520*/  PRMT R41, R41, 0x5410, R42 ;  /* 0x0000541029297816 */ /* 0x000fe2000000002a */
[----:B------:R-:W-:-:S07]  /*2530*/  IMAD.MOV.U32 R25, RZ, RZ, R24 ;  /* 0x000000ffff197224 */ /* 0x000fce00078e0018 */
.L_x_7460:
[----:B------:R-:W-:Y:S05]  /*2540*/  BSYNC.RECONVERGENT B1 ;  /* 0x0000000000017941 */ /* 0x000fea0003800200 */
.L_x_7458:
        /* <DEDUP_REMOVED lines=11> */
.L_x_7462:
[----:B------:R-:W-:Y:S01]  /*2600*/  PRMT R65, R66, 0x7632, R65 ;  /* 0x0000763242417816 */ /* 0x000fe20000000041 */
[----:B------:R-:W-:Y:S01]  /*2610*/  IMAD.MOV.U32 R39, RZ, RZ, R40 ;  /* 0x000000ffff277224 */ /* 0x000fe200078e0028 */
[----:B------:R-:W-:Y:S01]  /*2620*/  PRMT R42, R42, 0x7610, R41 ;  /* 0x000076102a2a7816 */ /* 0x000fe20000000029 */
[----:B------:R-:W-:-:S07]  /*2630*/  IMAD.MOV.U32 R24, RZ, RZ, R27 ;  /* 0x000000ffff187224 */ /* 0x000fce00078e001b */
.L_x_7463:
[----:B------:R-:W-:Y:S05]  /*2640*/  BSYNC.RECONVERGENT B1 ;  /* 0x0000000000017941 */ /* 0x000fea0003800200 */
.L_x_7461:
        /* <DEDUP_REMOVED lines=11> */
.L_x_7465:
[----:B------:R-:W-:Y:S01]  /*2700*/  PRMT R66, R66, 0x5410, R66 ;  /* 0x0000541042427816 */ /* 0x000fe20000000042 */
[----:B------:R-:W-:Y:S01]  /*2710*/  IMAD.MOV.U32 R40, RZ, RZ, R39 ;  /* 0x000000ffff287224 */ /* 0x000fe200078e0027 */
[----:B------:R-:W-:Y:S01]  /*2720*/  PRMT R41, R42, 0x7632, R41 ;  /* 0x000076322a297816 */ /* 0x000fe20000000029 */
[----:B------:R-:W-:-:S07]  /*2730*/  IMAD.MOV.U32 R27, RZ, RZ, R26 ;  /* 0x000000ffff1b7224 */ /* 0x000fce00078e001a */
.L_x_7466:
[----:B------:R-:W-:Y:S05]  /*2740*/  BSYNC.RECONVERGENT B1 ;  /* 0x0000000000017941 */ /* 0x000fea0003800200 */
.L_x_7464:
        /* <DEDUP_REMOVED lines=11> */
.L_x_7468:
[----:B------:R-:W-:Y:S01]  /*2800*/  PRMT R66, R67, 0x7632, R66 ;  /* 0x0000763243427816 */ /* 0x000fe20000000042 */
[----:B------:R-:W-:Y:S01]  /*2810*/  IMAD.MOV.U32 R39, RZ, RZ, R40 ;  /* 0x000000ffff277224 */ /* 0x000fe200078e0028 */
[----:B------:R-:W-:Y:S01]  /*2820*/  PRMT R42, R41, 0x7610, R42 ;  /* 0x00007610292a7816 */ /* 0x000fe2000000002a */
[----:B------:R-:W-:-:S07]  /*2830*/  IMAD.MOV.U32 R26, RZ, RZ, R29 ;  /* 0x000000ffff1a7224 */ /* 0x000fce00078e001d */
.L_x_7469:
[----:B------:R-:W-:Y:S05]  /*2840*/  BSYNC.RECONVERGENT B1 ;  /* 0x0000000000017941 */ /* 0x000fea0003800200 */
.L_x_7467:
        /* <DEDUP_REMOVED lines=11> */
.L_x_7471:
[----:B------:R-:W-:Y:S01]  /*2900*/  PRMT R67, R67, 0x5410, R67 ;  /* 0x0000541043437816 */ /* 0x000fe20000000043 */
[----:B------:R-:W-:Y:S01]  /*2910*/  IMAD.MOV.U32 R40, RZ, RZ, R39 ;  /* 0x000000ffff287224 */ /* 0x000fe200078e0027 */
[----:B------:R-:W-:Y:S01]  /*2920*/  PRMT R41, R41, 0x5410, R42 ;  /* 0x0000541029297816 */ /* 0x000fe2000000002a */
[----:B------:R-:W-:-:S07]  /*2930*/  IMAD.MOV.U32 R29, RZ, RZ, R28 ;  /* 0x000000ffff1d7224 */ /* 0x000fce00078e001c */
.L_x_7472:
[----:B------:R-:W-:Y:S05]  /*2940*/  BSYNC.RECONVERGENT B1 ;  /* 0x0000000000017941 */ /* 0x000fea0003800200 */
.L_x_7470:
        /* <DEDUP_REMOVED lines=11> */
.L_x_7474:
[----:B------:R-:W-:Y:S01]  /*2a00*/  PRMT R67, R68, 0x7632, R67 ;  /* 0x0000763244437816 */ /* 0x000fe20000000043 */
[----:B------:R-:W-:Y:S01]  /*2a10*/  IMAD.MOV.U32 R39, RZ, RZ, R40 ;  /* 0x000000ffff277224 */ /* 0x000fe200078e0028 */
[----:B------:R-:W-:Y:S01]  /*2a20*/  PRMT R42, R42, 0x7610, R41 ;  /* 0x000076102a2a7816 */ /* 0x000fe20000000029 */
[----:B------:R-:W-:-:S07]  /*2a30*/  IMAD.MOV.U32 R28, RZ, RZ, R31 ;  /* 0x000000ffff1c7224 */ /* 0x000fce00078e001f */
.L_x_7475:
[----:B------:R-:W-:Y:S05]  /*2a40*/  BSYNC.RECONVERGENT B1 ;  /* 0x0000000000017941 */ /* 0x000fea0003800200 */
.L_x_7473:
        /* <DEDUP_REMOVED lines=11> */
.L_x_7477:
[----:B------:R-:W-:Y:S01]  /*2b00*/  PRMT R68, R68, 0x5410, R68 ;  /* 0x0000541044447816 */ /* 0x000fe20000000044 */
[----:B------:R-:W-:Y:S01]  /*2b10*/  IMAD.MOV.U32 R40, RZ, RZ, R39 ;  /* 0x000000ffff287224 */ /* 0x000fe200078e0027 */
[----:B------:R-:W-:Y:S01]  /*2b20*/  PRMT R41, R42, 0x7632, R41 ;  /* 0x000076322a297816 */ /* 0x000fe20000000029 */
[----:B------:R-:W-:-:S07]  /*2b30*/  IMAD.MOV.U32 R31, RZ, RZ, R30 ;  /* 0x000000ffff1f7224 */ /* 0x000fce00078e001e */
.L_x_7478:
[----:B------:R-:W-:Y:S05]  /*2b40*/  BSYNC.RECONVERGENT B1 ;  /* 0x0000000000017941 */ /* 0x000fea0003800200 */
.L_x_7476:
        /* <DEDUP_REMOVED lines=11> */
.L_x_7480:
[----:B------:R-:W-:Y:S01]  /*2c00*/  PRMT R68, R69, 0x7632, R68 ;  /* 0x0000763245447816 */ /* 0x000fe20000000044 */
[----:B------:R-:W-:Y:S01]  /*2c10*/  IMAD.MOV.U32 R39, RZ, RZ, R40 ;  /* 0x000000ffff277224 */ /* 0x000fe200078e0028 */
[----:B------:R-:W-:Y:S01]  /*2c20*/  PRMT R42, R41, 0x7610, R42 ;  /* 0x00007610292a7816 */ /* 0x000fe2000000002a */
[----:B------:R-:W-:-:S07]  /*2c30*/  IMAD.MOV.U32 R30, RZ, RZ, R33 ;  /* 0x000000ffff1e7224 */ /* 0x000fce00078e0021 */
.L_x_7481:
[----:B------:R-:W-:Y:S05]  /*2c40*/  BSYNC.RECONVERGENT B1 ;  /* 0x0000000000017941 */ /* 0x000fea0003800200 */
.L_x_7479:
        /* <DEDUP_REMOVED lines=9> */
.L_x_7483:
[----:B------:R-:W-:Y:S01]  /*2ce0*/  IMAD.MOV.U32 R33, RZ, RZ, R32 ;  /* 0x000000ffff217224 */ /* 0x000fe200078e0020 */
[----:B------:R-:W-:Y:S01]  /*2cf0*/  PRMT R69, R42, 0x5410, R69 ;  /* 0x000054102a457816 */ /* 0x000fe20000000045 */
[----:B------:R-:W-:-:S07]  /*2d00*/  IMAD.MOV.U32 R32, RZ, RZ, R39 ;  /* 0x000000ffff207224 */ /* 0x000fce00078e0027 */
.L_x_7484:
[----:B------:R-:W-:Y:S05]  /*2d10*/  BSYNC.RECONVERGENT B1 ;  /* 0x0000000000017941 */ /* 0x000fea0003800200 */
.L_x_7482:
[----:B------:R-:W-:Y:S01]  /*2d20*/  VIADD R38, R38, 0x20 ;  /* 0x0000002026267836 */ /* 0x000fe20000000000 */
[----:B0-----:R-:W-:-:S04]  /*2d30*/  IADD3 R48, P2, PT, R48, 0x40, RZ ;  /* 0x0000004030307810 */ /* 0x001fc80007f5e0ff */
[----:B------:R-:W-:Y:S01]  /*2d40*/  ISETP.GE.AND P0, PT, R38, UR13, PT ;  /* 0x0000000d26007c0c */ /* 0x000fe2000bf06270 */
[----:B------:R-:W-:-:S12]  /*2d50*/  IMAD.X R49, RZ, RZ, R49, P2 ;  /* 0x000000ffff317224 */ /* 0x000fd800010e0631 */
[----:B------:R-:W-:Y:S05]  /*2d60*/  @!P0 BRA `(.L_x_7485) ;  /* 0xffffffdc00448947 */ /* 0x000fea000383ffff */
.L_x_7387:
[----:B------:R-:W-:Y:S05]  /*2d70*/  BSYNC.RECONVERGENT B0 ;  /* 0x0000000000007941 */ /* 0x000fea0003800200 */
.L_x_7386:
        /* <DEDUP_REMOVED lines=15> */
[----:B------:R-:W0:Y:S04]  /*2e70*/  SHFL.DOWN PT, R39, R32, 0x1, 0x1f ;  /* 0x08201f0020277f89 */ /* 0x000e2800000e0000 */
[----:B------:R-:W-:Y:S04]  /*2e80*/  SHFL.DOWN PT, R44, R69, 0x1, 0x1f ;  /* 0x08201f00452c7f89 */ /* 0x000fe800000e0000 */
[----:B------:R-:W-:Y:S04]  /*2e90*/  SHFL.DOWN PT, R40, R68, 0x1, 0x1f ;  /* 0x08201f0044287f89 */ /* 0x000fe800000e0000 */
[----:B------:R-:W1:Y:S04]  /*2ea0*/  SHFL.DOWN PT, R50, R23, 0x1, 0x1f ;  /* 0x08201f0017327f89 */ /* 0x000e6800000e0000 */
[----:B------:R-:W2:Y:S04]  /*2eb0*/  SHFL.DOWN PT, R48, R20, 0x1, 0x1f ;  /* 0x08201f0014307f89 */ /* 0x000ea800000e0000 */
[----:B------:R-:W3:Y:S04]  /*2ec0*/  SHFL.DOWN PT, R46, R21, 0x1, 0x1f ;  /* 0x08201f00152e7f89 */ /* 0x000ee800000e0000 */
[----:B------:R-:W4:Y:S04]  /*2ed0*/  SHFL.DOWN PT, R42, R18, 0x1, 0x1f ;  /* 0x08201f00122a7f89 */ /* 0x000f2800000e0000 */
[----:B------:R-:W5:Y:S04]  /*2ee0*/  SHFL.DOWN PT, R38, R67, 0x1, 0x1f ;  /* 0x08201f0043267f89 */ /* 0x000f6800000e0000 */
[----:B0-----:R-:W-:Y:S04]  /*2ef0*/  STL [R37], R39 ;  /* 0x0000002725007387 */ /* 0x001fe80000100800 */
[----:B-1----:R-:W-:Y:S04]  /*2f00*/  STL [R37+0x2c], R50 ;  /* 0x00002c3225007387 */ /* 0x002fe80000100800 */
[----:B--2---:R-:W-:Y:S04]  /*2f10*/  STL [R37+0x30], R48 ;  /* 0x0000303025007387 */ /* 0x004fe80000100800 */
[----:B---3--:R-:W-:Y:S04]  /*2f20*/  STL [R37+0x34], R46 ;  /* 0x0000342e25007387 */ /* 0x008fe80000100800 */
[----:B----4-:R-:W-:Y:S04]  /*2f30*/  STL [R37+0x38], R42 ;  /* 0x0000382a25007387 */ /* 0x010fe80000100800 */
[----:B------:R-:W-:Y:S04]  /*2f40*/  STL [R37+0x80], R44 ;  /* 0x0000802c25007387 */ /* 0x000fe80000100800 */
[----:B------:R-:W-:Y:S04]  /*2f50*/  STL [R37+0x84], R40 ;  /* 0x0000842825007387 */ /* 0x000fe80000100800 */
[----:B-----5:R-:W-:Y:S04]  /*2f60*/  STL [R37+0x88], R38 ;  /* 0x0000882625007387 */ /* 0x020fe80000100800 */
[----:B------:R-:W0:Y:S04]  /*2f70*/  SHFL.DOWN PT, R45, R24, 0x1, 0x1f ;  /* 0x08201f00182d7f89 */ /* 0x000e2800000e0000 */
[----:B------:R-:W1:Y:S04]  /*2f80*/  SHFL.DOWN PT, R43, R25, 0x1, 0x1f ;  /* 0x08201f00192b7f89 */ /* 0x000e6800000e0000 */
[----:B------:R-:W2:Y:S04]  /*2f90*/  SHFL.DOWN PT, R41, R22, 0x1, 0x1f ;  /* 0x08201f0016297f89 */ /* 0x000ea800000e0000 */
[----:B------:R-:W3:Y:S04]  /*2fa0*/  SHFL.DOWN PT, R39, R19, 0x1, 0x1f ;  /* 0x08201f0013277f89 */ /* 0x000ee800000e0000 */
[----:B------:R-:W-:Y:S04]  /*2fb0*/  SHFL.DOWN PT, R50, R66, 0x1, 0x1f ;  /* 0x08201f0042327f89 */ /* 0x000fe800000e0000 */
[----:B------:R-:W-:Y:S04]  /*2fc0*/  SHFL.DOWN PT, R46, R65, 0x1, 0x1f ;  /* 0x08201f00412e7f89 */ /* 0x000fe800000e0000 */
[----:B------:R-:W-:Y:S04]  /*2fd0*/  SHFL.DOWN PT, R42, R64, 0x1, 0x1f ;  /* 0x08201f00402a7f89 */ /* 0x000fe800000e0000 */
[----:B------:R-:W4:Y:S04]  /*2fe0*/  SHFL.DOWN PT, R44, R17, 0x1, 0x1f ;  /* 0x08201f00112c7f89 */ /* 0x000f2800000e0000 */
        /* <DEDUP_REMOVED lines=19> */
[----:B------:R-:W-:Y:S04]  /*3120*/  SHFL.DOWN PT, R48, R61, 0x1, 0x1f ;  /* 0x08201f003d307f89 */ /* 0x000fe800000e0000 */
[----:B------:R-:W-:Y:S04]  /*3130*/  SHFL.DOWN PT, R46, R60, 0x1, 0x1f ;  /* 0x08201f003c2e7f89 */ /* 0x000fe800000e0000 */
[----:B------:R-:W5:Y:S04]  /*3140*/  SHFL.DOWN PT, R42, R8, 0x1, 0x1f ;  /* 0x08201f00082a7f89 */ /* 0x000f6800000e0000 */
[----:B------:R-:W5:Y:S04]  /*3150*/  SHFL.DOWN PT, R50, R9, 0x1, 0x1f ;  /* 0x08201f0009327f89 */ /* 0x000f6800000e0000 */
[----:B------:R-:W5:Y:S04]  /*3160*/  SHFL.DOWN PT, R40, R59, 0x1, 0x1f ;  /* 0x08201f003b287f89 */ /* 0x000f6800000e0000 */
[----:B------:R-:W5:Y:S01]  /*3170*/  SHFL.DOWN PT, R38, R58, 0x1, 0x1f ;  /* 0x08201f003a267f89 */ /* 0x000f6200000e0000 */
[----:B------:R-:W5:Y:S03]  /*3180*/  S2R R53, SR_LANEID ;  /* 0x0000000000357919 */ /* 0x000f660000000000 */
[----:B0-----:R-:W-:Y:S04]  /*3190*/  STL [R37+0x40], R45 ;  /* 0x0000402d25007387 */ /* 0x001fe80000100800 */
[----:B-1----:R-:W-:Y:S04]  /*31a0*/  STL [R37+0x48], R43 ;  /* 0x0000482b25007387 */ /* 0x002fe80000100800 */
[----:B--2---:R-:W-:Y:S04]  /*31b0*/  STL [R37+0x50], R41 ;  /* 0x0000502925007387 */ /* 0x004fe80000100800 */
[----:B---3--:R-:W-:Y:S04]  /*31c0*/  STL [R37+0x54], R39 ;  /* 0x0000542725007387 */ /* 0x008fe80000100800 */
[----:B----4-:R-:W-:Y:S04]  /*31d0*/  STL [R37+0x5c], R44 ;  /* 0x00005c2c25007387 */ /* 0x010fe80000100800 */
[----:B-----5:R-:W-:Y:S04]  /*31e0*/  STL [R37+0x60], R42 ;  /* 0x0000602a25007387 */ /* 0x020fe80000100800 */
[----:B------:R-:W-:Y:S04]  /*31f0*/  STL [R37+0x64], R50 ;  /* 0x0000643225007387 */ /* 0x000fe80000100800 */
[----:B------:R-:W-:Y:S01]  /*3200*/  STL [R37+0xa0], R48 ;  /* 0x0000a03025007387 */ /* 0x000fe20000100800 */
[----:B------:R-:W-:-:S03]  /*3210*/  ISETP.GT.AND P0, PT, R53, 0x1e, PT ;  /* 0x0000001e3500780c */ /* 0x000fc60003f04270 */
[----:B------:R-:W-:Y:S04]  /*3220*/  STL [R37+0xa4], R46 ;  /* 0x0000a42e25007387 */ /* 0x000fe80000100800 */
[----:B------:R-:W-:Y:S04]  /*3230*/  STL [R37+0xa8], R40 ;  /* 0x0000a82825007387 */ /* 0x000fe80000100800 */
[----:B------:R-:W-:Y:S04]  /*3240*/  STL [R37+0xac], R38 ;  /* 0x0000ac2625007387 */ /* 0x000fe80000100800 */
[----:B------:R-:W0:Y:S04]  /*3250*/  SHFL.DOWN PT, R45, R10, 0x1, 0x1f ;  /* 0x08201f000a2d7f89 */ /* 0x000e2800000e0000 */
[----:B------:R-:W1:Y:S04]  /*3260*/  SHFL.DOWN PT, R43, R6, 0x1, 0x1f ;  /* 0x08201f00062b7f89 */ /* 0x000e6800000e0000 */
[----:B------:R-:W2:Y:S04]  /*3270*/  SHFL.DOWN PT, R41, R7, 0x1, 0x1f ;  /* 0x08201f0007297f89 */ /* 0x000ea800000e0000 */
[----:B------:R-:W3:Y:S04]  /*3280*/  SHFL.DOWN PT, R39, R4, 0x1, 0x1f ;  /* 0x08201f0004277f89 */ /* 0x000ee800000e0000 */
[----:B------:R-:W-:Y:S04]  /*3290*/  SHFL.DOWN PT, R44, R57, 0x1, 0x1f ;  /* 0x08201f00392c7f89 */ /* 0x000fe800000e0000 */
[----:B------:R-:W-:Y:S04]  /*32a0*/  SHFL.DOWN PT, R42, R56, 0x1, 0x1f ;  /* 0x08201f00382a7f89 */ /* 0x000fe800000e0000 */
[----:B------:R-:W4:Y:S04]  /*32b0*/  SHFL.DOWN PT, R50, R5, 0x1, 0x1f ;  /* 0x08201f0005327f89 */ /* 0x000f2800000e0000 */
        /* <DEDUP_REMOVED lines=20> */
.L_x_7581:
        /* <DEDUP_REMOVED lines=20> */
.L_x_7489:
[----:B------:R-:W-:Y:S01]  /*3540*/  IMAD.MOV.U32 R32, RZ, RZ, R3 ;  /* 0x000000ffff207224 */ /* 0x000fe200078e0003 */
[C---:B------:R-:W-:Y:S01]  /*3550*/  PRMT R43, R54.reuse, 0x7632, R43 ;  /* 0x00007632362b7816 */ /* 0x040fe2000000002b */
[----:B------:R-:W-:Y:S01]  /*3560*/  IMAD.MOV.U32 R3, RZ, RZ, R2 ;  /* 0x000000ffff037224 */ /* 0x000fe200078e0002 */
[----:B------:R-:W-:-:S07]  /*3570*/  PRMT R54, R54, 0x5410, R54 ;  /* 0x0000541036367816 */ /* 0x000fce0000000036 */
.L_x_7490:
[----:B------:R-:W-:Y:S05]  /*3580*/  BSYNC.RECONVERGENT B1 ;  /* 0x0000000000017941 */ /* 0x000fea0003800200 */
.L_x_7488:
        /* <DEDUP_REMOVED lines=11> */
.L_x_7492:
[----:B------:R-:W-:Y:S01]  /*3640*/  IMAD.MOV.U32 R39, RZ, RZ, R32 ;  /* 0x000000ffff277224 */ /* 0x000fe200078e0020 */
[----:B------:R-:W-:Y:S01]  /*3650*/  PRMT R44, R43, 0x7610, R44 ;  /* 0x000076102b2c7816 */ /* 0x000fe2000000002c */
[----:B------:R-:W-:Y:S01]  /*3660*/  IMAD.MOV.U32 R2, RZ, RZ, R5 ;  /* 0x000000ffff027224 */ /* 0x000fe200078e0005 */
[----:B------:R-:W-:-:S07]  /*3670*/  PRMT R54, R55, 0x7632, R54 ;  /* 0x0000763237367816 */ /* 0x000fce0000000036 */
.L_x_7493:
[----:B------:R-:W-:Y:S05]  /*3680*/  BSYNC.RECONVERGENT B1 ;  /* 0x0000000000017941 */ /* 0x000fea0003800200 */
.L_x_7491:
        /* <DEDUP_REMOVED lines=11> */
.L_x_7495:
[----:B------:R-:W-:Y:S01]  /*3740*/  IMAD.MOV.U32 R32, RZ, RZ, R39 ;  /* 0x000000ffff207224 */ /* 0x000fe200078e0027 */
[----:B------:R-:W-:Y:S01]  /*3750*/  PRMT R42, R42, 0x5410, R44 ;  /* 0x000054102a2a7816 */ /* 0x000fe2000000002c */
[----:B------:R-:W-:Y:S01]  /*3760*/  IMAD.MOV.U32 R5, RZ, RZ, R4 ;  /* 0x000000ffff057224 */ /* 0x000fe200078e0004 */
[----:B------:R-:W-:-:S07]  /*3770*/  PRMT R55, R55, 0x5410, R55 ;  /* 0x0000541037377816 */ /* 0x000fce0000000037 */
.L_x_7496:
[----:B------:R-:W-:Y:S05]  /*3780*/  BSYNC.RECONVERGENT B1 ;  /* 0x0000000000017941 */ /* 0x000fea0003800200 */
.L_x_7494:
        /* <DEDUP_REMOVED lines=11> */
.L_x_7498:
[----:B------:R-:W-:Y:S01]  /*3840*/  IMAD.MOV.U32 R39, RZ, RZ, R32 ;  /* 0x000000ffff277224 */ /* 0x000fe200078e0020 */
[----:B------:R-:W-:Y:S01]  /*3850*/  PRMT R43, R43, 0x7610, R42 ;  /* 0x000076102b2b7816 */ /* 0x000fe2000000002a */
[----:B------:R-:W-:Y:S01]  /*3860*/  IMAD.MOV.U32 R4, RZ, RZ, R7 ;  /* 0x000000ffff047224 */ /* 0x000fe200078e0007 */
[----:B------:R-:W-:-:S07]  /*3870*/  PRMT R55, R56, 0x7632, R55 ;  /* 0x0000763238377816 */ /* 0x000fce0000000037 */
.L_x_7499:
[----:B------:R-:W-:Y:S05]  /*3880*/  BSYNC.RECONVERGENT B1 ;  /* 0x0000000000017941 */ /* 0x000fea0003800200 */
.L_x_7497:
        /* <DEDUP_REMOVED lines=11> */
.L_x_7501:
[----:B------:R-:W-:Y:S01]  /*3940*/  IMAD.MOV.U32 R32, RZ, RZ, R39 ;  /* 0x000000ffff207224 */ /* 0x000fe200078e0027 */
[----:B------:R-:W-:Y:S01]  /*3950*/  PRMT R43, R43, 0x7632, R43 ;  /* 0x000076322b2b7816 */ /* 0x000fe2000000002b */
[----:B------:R-:W-:Y:S01]  /*3960*/  IMAD.MOV.U32 R7, RZ, RZ, R6 ;  /* 0x000000ffff077224 */ /* 0x000fe200078e0006 */
[----:B------:R-:W-:-:S07]  /*3970*/  PRMT R56, R56, 0x5410, R56 ;  /* 0x0000541038387816 */ /* 0x000fce0000000038 */
.L_x_7502:
[----:B------:R-:W-:Y:S05]  /*3980*/  BSYNC.RECONVERGENT B1 ;  /* 0x0000000000017941 */ /* 0x000fea0003800200 */
.L_x_7500:
        /* <DEDUP_REMOVED lines=11> */
.L_x_7504:
[----:B------:R-:W-:Y:S01]  /*3a40*/  IMAD.MOV.U32 R39, RZ, RZ, R32 ;  /* 0x000000ffff277224 */ /* 0x000fe200078e0020 */
[----:B------:R-:W-:Y:S01]  /*3a50*/  PRMT R44, R43, 0x7610, R44 ;  /* 0x000076102b2c7816 */ /* 0x000fe2000000002c */
[----:B------:R-:W-:Y:S01]  /*3a60*/  IMAD.MOV.U32 R6, RZ, RZ, R9 ;  /* 0x000000ffff067224 */ /* 0x000fe200078e0009 */
[----:B------:R-:W-:-:S07]  /*3a70*/  PRMT R56, R57, 0x7632, R56 ;  /* 0x0000763239387816 */ /* 0x000fce0000000038 */
.L_x_7505:
[----:B------:R-:W-:Y:S05]  /*3a80*/  BSYNC.RECONVERGENT B1 ;  /* 0x0000000000017941 */ /* 0x000fea0003800200 */
.L_x_7503:
        /* <DEDUP_REMOVED lines=11> */
.L_x_7507:
[----:B------:R-:W-:Y:S01]  /*3b40*/  IMAD.MOV.U32 R32, RZ, RZ, R39 ;  /* 0x000000ffff207224 */ /* 0x000fe200078e0027 */
[----:B------:R-:W-:Y:S01]  /*3b50*/  PRMT R42, R42, 0x5410, R44 ;  /* 0x000054102a2a7816 */ /* 0x000fe2000000002c */
[----:B------:R-:W-:Y:S01]  /*3b60*/  IMAD.MOV.U32 R9, RZ, RZ, R8 ;  /* 0x000000ffff097224 */ /* 0x000fe200078e0008 */
[----:B------:R-:W-:-:S07]  /*3b70*/  PRMT R57, R57, 0x5410, R57 ;  /* 0x0000541039397816 */ /* 0x000fce0000000039 */
.L_x_7508:
[----:B------:R-:W-:Y:S05]  /*3b80*/  BSYNC.RECONVERGENT B1 ;  /* 0x0000000000017941 */ /* 0x000fea0003800200 */
.L_x_7506:
        /* <DEDUP_REMOVED lines=11> */
.L_x_7510:
[----:B------:R-:W-:Y:S01]  /*3c40*/  IMAD.MOV.U32 R39, RZ, RZ, R32 ;  /* 0x000000ffff277224 */ /* 0x000fe200078e0020 */
[----:B------:R-:W-:Y:S01]  /*3c50*/  PRMT R43, R43, 0x7610, R42 ;  /* 0x000076102b2b7816 */ /* 0x000fe2000000002a */
[----:B------:R-:W-:Y:S01]  /*3c60*/  IMAD.MOV.U32 R8, RZ, RZ, R11 ;  /* 0x000000ffff087224 */ /* 0x000fe200078e000b */
[----:B------:R-:W-:-:S07]  /*3c70*/  PRMT R57, R58, 0x7632, R57 ;  /* 0x000076323a397816 */ /* 0x000fce0000000039 */
.L_x_7511:
[----:B------:R-:W-:Y:S05]  /*3c80*/  BSYNC.RECONVERGENT B1 ;  /* 0x0000000000017941 */ /* 0x000fea0003800200 */
.L_x_7509:
        /* <DEDUP_REMOVED lines=11> */
.L_x_7513:
[----:B------:R-:W-:Y:S01]  /*3d40*/  IMAD.MOV.U32 R32, RZ, RZ, R39 ;  /* 0x000000ffff207224 */ /* 0x000fe200078e0027 */
[----:B------:R-:W-:Y:S01]  /*3d50*/  PRMT R43, R43, 0x7632, R43 ;  /* 0x000076322b2b7816 */ /* 0x000fe2000000002b */
[----:B------:R-:W-:Y:S01]  /*3d60*/  IMAD.MOV.U32 R11, RZ, RZ, R10 ;  /* 0x000000ffff0b7224 */ /* 0x000fe200078e000a */
[----:B------:R-:W-:-:S07]  /*3d70*/  PRMT R58, R58, 0x5410, R58 ;  /* 0x000054103a3a7816 */ /* 0x000fce000000003a */
.L_x_7514:
[----:B------:R-:W-:Y:S05]  /*3d80*/  BSYNC.RECONVERGENT B1 ;  /* 0x0000000000017941 */ /* 0x000fea0003800200 */
.L_x_7512:
        /* <DEDUP_REMOVED lines=11> */
.L_x_7516:
[----:B------:R-:W-:Y:S01]  /*3e40*/  IMAD.MOV.U32 R39, RZ, RZ, R32 ;  /* 0x000000ffff277224 */ /* 0x000fe200078e0020 */
[----:B------:R-:W-:Y:S01]  /*3e50*/  PRMT R44, R43, 0x7610, R44 ;  /* 0x000076102b2c7816 */ /* 0x000fe2000000002c */
[----:B------:R-:W-:Y:S01]  /*3e60*/  IMAD.MOV.U32 R10, RZ, RZ, R13 ;  /* 0x000000ffff0a7224 */ /* 0x000fe200078e000d */
[----:B------:R-:W-:-:S07]  /*3e70*/  PRMT R58, R59, 0x7632, R58 ;  /* 0x000076323b3a7816 */ /* 0x000fce000000003a */
.L_x_7517:
[----:B------:R-:W-:Y:S05]  /*3e80*/  BSYNC.RECONVERGENT B1 ;  /* 0x0000000000017941 */ /* 0x000fea0003800200 */
.L_x_7515:
        /* <DEDUP_REMOVED lines=11> */
.L_x_7519:
[----:B------:R-:W-:Y:S01]  /*3f40*/  IMAD.MOV.U32 R32, RZ, RZ, R39 ;  /* 0x000000ffff207224 */ /* 0x000fe200078e0027 */
[----:B------:R-:W-:Y:S01]  /*3f50*/  PRMT R42, R42, 0x5410, R44 ;  /* 0x000054102a2a7816 */ /* 0x000fe2000000002c */
[----:B------:R-:W-:Y:S01]  /*3f60*/  IMAD.MOV.U32 R13, RZ, RZ, R12 ;  /* 0x000000ffff0d7224 */ /* 0x000fe200078e000c */
[----:B------:R-:W-:-:S07]  /*3f70*/  PRMT R59, R59, 0x5410, R59 ;  /* 0x000054103b3b7816 */ /* 0x000fce000000003b */
.L_x_7520:
[----:B------:R-:W-:Y:S05]  /*3f80*/  BSYNC.RECONVERGENT B1 ;  /* 0x0000000000017941 */ /* 0x000fea0003800200 */
.L_x_7518:
        /* <DEDUP_REMOVED lines=11> */
.L_x_7522:
[----:B------:R-:W-:Y:S01]  /*4040*/  IMAD.MOV.U32 R39, RZ, RZ, R32 ;  /* 0x000000ffff277224 */ /* 0x000fe200078e0020 */
[----:B------:R-:W-:Y:S01]  /*4050*/  PRMT R43, R43, 0x7610, R42 ;  /* 0x000076102b2b7816 */ /* 0x000fe2000000002a */
[----:B------:R-:W-:Y:S01]  /*4060*/  IMAD.MOV.U32 R12, RZ, RZ, R15 ;  /* 0x000000ffff0c7224 */ /* 0x000fe200078e000f */
[----:B------:R-:W-:-:S07]  /*4070*/  PRMT R59, R60, 0x7632, R59 ;  /* 0x000076323c3b7816 */ /* 0x000fce000000003b */
.L_x_7523:
[----:B------:R-:W-:Y:S05]  /*4080*/  BSYNC.RECONVERGENT B1 ;  /* 0x0000000000017941 */ /* 0x000fea0003800200 */
.L_x_7521:
        /* <DEDUP_REMOVED lines=11> */
.L_x_7525:
[----:B------:R-:W-:Y:S01]  /*4140*/  IMAD.MOV.U32 R32, RZ, RZ, R39 ;  /* 0x000000ffff207224 */ /* 0x000fe200078e0027 */
[----:B------:R-:W-:Y:S01]  /*4150*/  PRMT R43, R43, 0x7632, R43 ;  /* 0x000076322b2b7816 */ /* 0x000fe2000000002b */
[----:B------:R-:W-:Y:S01]  /*4160*/  IMAD.MOV.U32 R15, RZ, RZ, R14 ;  /* 0x000000ffff0f7224 */ /* 0x000fe200078e000e */
[----:B------:R-:W-:-:S07]  /*4170*/  PRMT R60, R60, 0x5410, R60 ;  /* 0x000054103c3c7816 */ /* 0x000fce000000003c */
.L_x_7526:
[----:B------:R-:W-:Y:S05]  /*4180*/  BSYNC.RECONVERGENT B1 ;  /* 0x0000000000017941 */ /* 0x000fea0003800200 */
.L_x_7524:
        /* <DEDUP_REMOVED lines=11> */
.L_x_7528:
[----:B------:R-:W-:Y:S01]  /*4240*/  IMAD.MOV.U32 R39, RZ, RZ, R32 ;  /* 0x000000ffff277224 */ /* 0x000fe200078e0020 */
[----:B------:R-:W-:Y:S01]  /*4250*/  PRMT R44, R43, 0x7610, R44 ;  /* 0x000076102b2c7816 */ /* 0x000fe2000000002c */
[----:B------:R-:W-:Y:S01]  /*4260*/  IMAD.MOV.U32 R14, RZ, RZ, R17 ;  /* 0x000000ffff0e7224 */ /* 0x000fe200078e0011 */
[----:B------:R-:W-:-:S07]  /*4270*/  PRMT R60, R61, 0x7632, R60 ;  /* 0x000076323d3c7816 */ /* 0x000fce000000003c */
.L_x_7529:
[----:B------:R-:W-:Y:S05]  /*4280*/  BSYNC.RECONVERGENT B1 ;  /* 0x0000000000017941 */ /* 0x000fea0003800200 */
.L_x_7527:
        /* <DEDUP_REMOVED lines=11> */
.L_x_7531:
[----:B------:R-:W-:Y:S01]  /*4340*/  IMAD.MOV.U32 R32, RZ, RZ, R39 ;  /* 0x000000ffff207224 */ /* 0x000fe200078e0027 */
[----:B------:R-:W-:Y:S01]  /*4350*/  PRMT R42, R42, 0x5410, R44 ;  /* 0x000054102a2a7816 */ /* 0x000fe2000000002c */
[----:B------:R-:W-:Y:S01]  /*4360*/  IMAD.MOV.U32 R17, RZ, RZ, R16 ;  /* 0x000000ffff117224 */ /* 0x000fe200078e0010 */
[----:B------:R-:W-:-:S07]  /*4370*/  PRMT R61, R61, 0x5410, R61 ;  /* 0x000054103d3d7816 */ /* 0x000fce000000003d */
.L_x_7532:
[----:B------:R-:W-:Y:S05]  /*4380*/  BSYNC.RECONVERGENT B1 ;  /* 0x0000000000017941 */ /* 0x000fea0003800200 */
.L_x_7530:
        /* <DEDUP_REMOVED lines=11> */
.L_x_7534:
[----:B------:R-:W-:Y:S01]  /*4440*/  IMAD.MOV.U32 R39, RZ, RZ, R32 ;  /* 0x000000ffff277224 */ /* 0x000fe200078e0020 */
[----:B------:R-:W-:Y:S01]  /*4450*/  PRMT R43, R43, 0x7610, R42 ;  /* 0x000076102b2b7816 */ /* 0x000fe2000000002a */
[----:B------:R-:W-:Y:S01]  /*4460*/  IMAD.MOV.U32 R16, RZ, RZ, R19 ;  /* 0x000000ffff107224 */ /* 0x000fe200078e0013 */
[----:B------:R-:W-:-:S07]  /*4470*/  PRMT R61, R62, 0x7632, R61 ;  /* 0x000076323e3d7816 */ /* 0x000fce000000003d */
.L_x_7535:
[----:B------:R-:W-:Y:S05]  /*4480*/  BSYNC.RECONVERGENT B1 ;  /* 0x0000000000017941 */ /* 0x000fea0003800200 */
.L_x_7533:
        /* <DEDUP_REMOVED lines=11> */
.L_x_7537:
[----:B------:R-:W-:Y:S01]  /*4540*/  IMAD.MOV.U32 R32, RZ, RZ, R39 ;  /* 0x000000ffff207224 */ /* 0x000fe200078e0027 */
[----:B------:R-:W-:Y:S01]  /*4550*/  PRMT R43, R43, 0x7632, R43 ;  /* 0x000076322b2b7816 */ /* 0x000fe2000000002b */
[----:B------:R-:W-:Y:S01]  /*4560*/  IMAD.MOV.U32 R19, RZ, RZ, R18 ;  /* 0x000000ffff137224 */ /* 0x000fe200078e0012 */
[----:B------:R-:W-:-:S07]  /*4570*/  PRMT R62, R62, 0x5410, R62 ;  /* 0x000054103e3e7816 */ /* 0x000fce000000003e */
.L_x_7538:
[----:B------:R-:W-:Y:S05]  /*4580*/  BSYNC.RECONVERGENT B1 ;  /* 0x0000000000017941 */ /* 0x000fea0003800200 */
.L_x_7536:
        /* <DEDUP_REMOVED lines=11> */
.L_x_7540:
[----:B------:R-:W-:Y:S01]  /*4640*/  IMAD.MOV.U32 R39, RZ, RZ, R32 ;  /* 0x000000ffff277224 */ /* 0x000fe200078e0020 */
[----:B------:R-:W-:Y:S01]  /*4650*/  PRMT R44, R43, 0x7610, R44 ;  /* 0x000076102b2c7816 */ /* 0x000fe2000000002c */
[----:B------:R-:W-:Y:S01]  /*4660*/  IMAD.MOV.U32 R18, RZ, RZ, R21 ;  /* 0x000000ffff127224 */ /* 0x000fe200078e0015 */
[----:B------:R-:W-:-:S07]  /*4670*/  PRMT R62, R63, 0x7632, R62 ;  /* 0x000076323f3e7816 */ /* 0x000fce000000003e */
.L_x_7541:
[----:B------:R-:W-:Y:S05]  /*4680*/  BSYNC.RECONVERGENT B1 ;  /* 0x0000000000017941 */ /* 0x000fea0003800200 */
.L_x_7539:
        /* <DEDUP_REMOVED lines=11> */
.L_x_7543:
[----:B------:R-:W-:Y:S01]  /*4740*/  IMAD.MOV.U32 R32, RZ, RZ, R39 ;  /* 0x000000ffff207224 */ /* 0x000fe200078e0027 */
[----:B------:R-:W-:Y:S01]  /*4750*/  PRMT R42, R42, 0x5410, R44 ;  /* 0x000054102a2a7816 */ /* 0x000fe2000000002c */
[----:B------:R-:W-:Y:S01]  /*4760*/  IMAD.MOV.U32 R21, RZ, RZ, R20 ;  /* 0x000000ffff157224 */ /* 0x000fe200078e0014 */
[----:B------:R-:W-:-:S07]  /*4770*/  PRMT R63, R63, 0x5410, R63 ;  /* 0x000054103f3f7816 */ /* 0x000fce000000003f */
.L_x_7544:
[----:B------:R-:W-:Y:S05]  /*4780*/  BSYNC.RECONVERGENT B1 ;  /* 0x0000000000017941 */ /* 0x000fea0003800200 */
.L_x_7542:
        /* <DEDUP_REMOVED lines=11> */
.L_x_7546:
[----:B------:R-:W-:Y:S01]  /*4840*/  IMAD.MOV.U32 R39, RZ, RZ, R32 ;  /* 0x000000ffff277224 */ /* 0x000fe200078e0020 */
[----:B------:R-:W-:Y:S01]  /*4850*/  PRMT R43, R43, 0x7610, R42 ;  /* 0x000076102b2b7816 */ /* 0x000fe2000000002a */
[----:B------:R-:W-:Y:S01]  /*4860*/  IMAD.MOV.U32 R20, RZ, RZ, R23 ;  /* 0x000000ffff147224 */ /* 0x000fe200078e0017 */
[----:B------:R-:W-:-:S07]  /*4870*/  PRMT R63, R64, 0x7632, R63 ;  /* 0x00007632403f7816 */ /* 0x000fce000000003f */
.L_x_7547:
[----:B------:R-:W-:Y:S05]  /*4880*/  BSYNC.RECONVERGENT B1 ;  /* 0x0000000000017941 */ /* 0x000fea0003800200 */
.L_x_7545:
        /* <DEDUP_REMOVED lines=11> */
.L_x_7549:
[----:B------:R-:W-:Y:S01]  /*4940*/  IMAD.MOV.U32 R32, RZ, RZ, R39 ;  /* 0x000000ffff207224 */ /* 0x000fe200078e0027 */
[----:B------:R-:W-:Y:S01]  /*4950*/  PRMT R43, R43, 0x7632, R43 ;  /* 0x000076322b2b7816 */ /* 0x000fe2000000002b */
[----:B------:R-:W-:Y:S01]  /*4960*/  IMAD.MOV.U32 R23, RZ, RZ, R22 ;  /* 0x000000ffff177224 */ /* 0x000fe200078e0016 */
[----:B------:R-:W-:-:S07]  /*4970*/  PRMT R64, R64, 0x5410, R64 ;  /* 0x0000541040407816 */ /* 0x000fce0000000040 */
.L_x_7550:
[----:B------:R-:W-:Y:S05]  /*4980*/  BSYNC.RECONVERGENT B1 ;  /* 0x0000000000017941 */ /* 0x000fea0003800200 */
.L_x_7548:
        /* <DEDUP_REMOVED lines=11> */
.L_x_7552:
[----:B------:R-:W-:Y:S01]  /*4a40*/  IMAD.MOV.U32 R39, RZ, RZ, R32 ;  /* 0x000000ffff277224 */ /* 0x000fe200078e0020 */
[----:B------:R-:W-:Y:S01]  /*4a50*/  PRMT R44, R43, 0x7610, R44 ;  /* 0x000076102b2c7816 */ /* 0x000fe2000000002c */
[----:B------:R-:W-:Y:S01]  /*4a60*/  IMAD.MOV.U32 R22, RZ, RZ, R25 ;  /* 0x000000ffff167224 */ /* 0x000fe200078e0019 */
[----:B------:R-:W-:-:S07]  /*4a70*/  PRMT R64, R65, 0x7632, R64 ;  /* 0x0000763241407816 */ /* 0x000fce0000000040 */
.L_x_7553:
[----:B------:R-:W-:Y:S05]  /*4a80*/  BSYNC.RECONVERGENT B1 ;  /* 0x0000000000017941 */ /* 0x000fea0003800200 */
.L_x_7551:
        /* <DEDUP_REMOVED lines=11> */
.L_x_7555:
[----:B------:R-:W-:Y:S01]  /*4b40*/  IMAD.MOV.U32 R32, RZ, RZ, R39 ;  /* 0x000000ffff207224 */ /* 0x000fe200078e0027 */
[----:B------:R-:W-:Y:S01]  /*4b50*/  PRMT R42, R42, 0x5410, R44 ;  /* 0x000054102a2a7816 */ /* 0x000fe2000000002c */
[----:B------:R-:W-:Y:S01]  /*4b60*/  IMAD.MOV.U32 R25, RZ, RZ, R24 ;  /* 0x000000ffff197224 */ /* 0x000fe200078e0018 */
[----:B------:R-:W-:-:S07]  /*4b70*/  PRMT R65, R65, 0x5410, R65 ;  /* 0x0000541041417816 */ /* 0x000fce0000000041 */
.L_x_7556:
[----:B------:R-:W-:Y:S05]  /*4b80*/  BSYNC.RECONVERGENT B1 ;  /* 0x0000000000017941 */ /* 0x000fea0003800200 */
.L_x_7554:
        /* <DEDUP_REMOVED lines=11> */
.L_x_7558:
[----:B------:R-:W-:Y:S01]  /*4c40*/  IMAD.MOV.U32 R39, RZ, RZ, R32 ;  /* 0x000000ffff277224 */ /* 0x000fe200078e0020 */
[----:B------:R-:W-:Y:S01]  /*4c50*/  PRMT R43, R43, 0x7610, R42 ;  /* 0x000076102b2b7816 */ /* 0x000fe2000000002a */
[----:B------:R-:W-:Y:S01]  /*4c60*/  IMAD.MOV.U32 R24, RZ, RZ, R27 ;  /* 0x000000ffff187224 */ /* 0x000fe200078e001b */
[----:B------:R-:W-:-:S07]  /*4c70*/  PRMT R65, R66, 0x7632, R65 ;  /* 0x0000763242417816 */ /* 0x000fce0000000041 */
.L_x_7559:
[----:B------:R-:W-:Y:S05]  /*4c80*/  BSYNC.RECONVERGENT B1 ;  /* 0x0000000000017941 */ /* 0x000fea0003800200 */
.L_x_7557:
        /* <DEDUP_REMOVED lines=11> */
.L_x_7561:
[----:B------:R-:W-:Y:S01]  /*4d40*/  IMAD.MOV.U32 R32, RZ, RZ, R39 ;  /* 0x000000ffff207224 */ /* 0x000fe200078e0027 */
[----:B------:R-:W-:Y:S01]  /*4d50*/  PRMT R43, R43, 0x7632, R43 ;  /* 0x000076322b2b7816 */ /* 0x000fe2000000002b */
[----:B------:R-:W-:Y:S01]  /*4d60*/  IMAD.MOV.U32 R27, RZ, RZ, R26 ;  /* 0x000000ffff1b7224 */ /* 0x000fe200078e001a */
[----:B------:R-:W-:-:S07]  /*4d70*/  PRMT R66, R66, 0x5410, R66 ;  /* 0x0000541042427816 */ /* 0x000fce0000000042 */
.L_x_7562:
[----:B------:R-:W-:Y:S05]  /*4d80*/  BSYNC.RECONVERGENT B1 ;  /* 0x0000000000017941 */ /* 0x000fea0003800200 */
.L_x_7560:
        /* <DEDUP_REMOVED lines=11> */
.L_x_7564:
[----:B------:R-:W-:Y:S01]  /*4e40*/  IMAD.MOV.U32 R39, RZ, RZ, R32 ;  /* 0x000000ffff277224 */ /* 0x000fe200078e0020 */
[----:B------:R-:W-:Y:S01]  /*4e50*/  PRMT R44, R43, 0x7610, R44 ;  /* 0x000076102b2c7816 */ /* 0x000fe2000000002c */
[----:B------:R-:W-:Y:S01]  /*4e60*/  IMAD.MOV.U32 R26, RZ, RZ, R29 ;  /* 0x000000ffff1a7224 */ /* 0x000fe200078e001d */
[----:B------:R-:W-:-:S07]  /*4e70*/  PRMT R66, R67, 0x7632, R66 ;  /* 0x0000763243427816 */ /* 0x000fce0000000042 */
.L_x_7565:
[----:B------:R-:W-:Y:S05]  /*4e80*/  BSYNC.RECONVERGENT B1 ;  /* 0x0000000000017941 */ /* 0x000fea0003800200 */
.L_x_7563:
        /* <DEDUP_REMOVED lines=11> */
.L_x_7567:
[----:B------:R-:W-:Y:S01]  /*4f40*/  IMAD.MOV.U32 R32, RZ, RZ, R39 ;  /* 0x000000ffff207224 */ /* 0x000fe200078e0027 */
[----:B------:R-:W-:Y:S01]  /*4f50*/  PRMT R42, R42, 0x5410, R44 ;  /* 0x000054102a2a7816 */ /* 0x000fe2000000002c */
[----:B------:R-:W-:Y:S01]  /*4f60*/  IMAD.MOV.U32 R29, RZ, RZ, R28 ;  /* 0x000000ffff1d7224 */ /* 0x000fe200078e001c */
[----:B------:R-:W-:-:S07]  /*4f70*/  PRMT R67, R67, 0x5410, R67 ;  /* 0x0000541043437816 */ /* 0x000fce0000000043 */
.L_x_7568:
[----:B------:R-:W-:Y:S05]  /*4f80*/  BSYNC.RECONVERGENT B1 ;  /* 0x0000000000017941 */ /* 0x000fea0003800200 */
.L_x_7566:
        /* <DEDUP_REMOVED lines=11> */
.L_x_7570:
[----:B------:R-:W-:Y:S01]  /*5040*/  IMAD.MOV.U32 R39, RZ, RZ, R32 ;  /* 0x000000ffff277224 */ /* 0x000fe200078e0020 */
[----:B------:R-:W-:Y:S01]  /*5050*/  PRMT R43, R43, 0x7610, R42 ;  /* 0x000076102b2b7816 */ /* 0x000fe2000000002a */
[----:B------:R-:W-:Y:S01]  /*5060*/  IMAD.MOV.U32 R28, RZ, RZ, R31 ;  /* 0x000000ffff1c7224 */ /* 0x000fe200078e001f */
[----:B------:R-:W-:-:S07]  /*5070*/  PRMT R67, R68, 0x7632, R67 ;  /* 0x0000763244437816 */ /* 0x000fce0000000043 */
.L_x_7571:
[----:B------:R-:W-:Y:S05]  /*5080*/  BSYNC.RECONVERGENT B1 ;  /* 0x0000000000017941 */ /* 0x000fea0003800200 */
.L_x_7569:
        /* <DEDUP_REMOVED lines=11> */
.L_x_7573:
[----:B------:R-:W-:Y:S01]  /*5140*/  IMAD.MOV.U32 R32, RZ, RZ, R39 ;  /* 0x000000ffff207224 */ /* 0x000fe200078e0027 */
[----:B------:R-:W-:Y:S01]  /*5150*/  PRMT R43, R43, 0x7632, R43 ;  /* 0x000076322b2b7816 */ /* 0x000fe2000000002b */
[----:B------:R-:W-:Y:S01]  /*5160*/  IMAD.MOV.U32 R31, RZ, RZ, R30 ;  /* 0x000000ffff1f7224 */ /* 0x000fe200078e001e */
[----:B------:R-:W-:-:S07]  /*5170*/  PRMT R68, R68, 0x5410, R68 ;  /* 0x0000541044447816 */ /* 0x000fce0000000044 */
.L_x_7574:
[----:B------:R-:W-:Y:S05]  /*5180*/  BSYNC.RECONVERGENT B1 ;  /* 0x0000000000017941 */ /* 0x000fea0003800200 */
.L_x_7572:
        /* <DEDUP_REMOVED lines=11> */
.L_x_7576:
[----:B------:R-:W-:Y:S01]  /*5240*/  IMAD.MOV.U32 R39, RZ, RZ, R32 ;  /* 0x000000ffff277224 */ /* 0x000fe200078e0020 */
[----:B------:R-:W-:Y:S01]  /*5250*/  PRMT R42, R42, 0x5410, R43 ;  /* 0x000054102a2a7816 */ /* 0x000fe2000000002b */
[----:B------:R-:W-:Y:S01]  /*5260*/  IMAD.MOV.U32 R30, RZ, RZ, R33 ;  /* 0x000000ffff1e7224 */ /* 0x000fe200078e0021 */
[----:B------:R-:W-:-:S07]  /*5270*/  PRMT R68, R69, 0x7632, R68 ;  /* 0x0000763245447816 */ /* 0x000fce0000000044 */
.L_x_7577:
[----:B------:R-:W-:Y:S05]  /*5280*/  BSYNC.RECONVERGENT B1 ;  /* 0x0000000000017941 */ /* 0x000fea0003800200 */
.L_x_7575:
        /* <DEDUP_REMOVED lines=10> */
.L_x_7579:
[C---:B------:R-:W-:Y:S01]  /*5330*/  PRMT R69, R42.reuse, 0x5432, R42 ;  /* 0x000054322a457816 */ /* 0x040fe2000000002a */
[----:B------:R-:W-:Y:S01]  /*5340*/  IMAD.MOV.U32 R33, RZ, RZ, R40 ;  /* 0x000000ffff217224 */ /* 0x000fe200078e0028 */
[----:B------:R-:W-:Y:S01]  /*5350*/  PRMT R42, R42, 0x7632, R42 ;  /* 0x000076322a2a7816 */ /* 0x000fe2000000002a */
[--C-:B------:R-:W-:Y:S02]  /*5360*/  IMAD.MOV.U32 R32, RZ, RZ, R39.reuse ;  /* 0x000000ffff207224 */ /* 0x100fe400078e0027 */
[----:B------:R-:W-:-:S07]  /*5370*/  IMAD.MOV.U32 R40, RZ, RZ, R39 ;  /* 0x000000ffff287224 */ /* 0x000fce00078e0027 */
.L_x_7580:
[----:B------:R-:W-:Y:S05]  /*5380*/  BSYNC.RECONVERGENT B1 ;  /* 0x0000000000017941 */ /* 0x000fea0003800200 */
.L_x_7578:
[----:B------:R-:W-:Y:S02]  /*5390*/  VIADD R38, R38, 0x4 ;  /* 0x0000000426267836 */ /* 0x000fe40000000000 */
[----:B------:R-:W-:Y:S01]  /*53a0*/  VIADD R37, R37, 0x2 ;  /* 0x0000000225257836 */ /* 0x000fe20000000000 */
[----:B------:R-:W-:Y:S06]  /*53b0*/  @P1 BRA `(.L_x_7581) ;  /* 0xffffffe000101947 */ /* 0x000fec000383ffff */
.L_x_7487:
[----:B------:R-:W-:Y:S05]  /*53c0*/  BSYNC.RECONVERGENT B0 ;  /* 0x0000000000007941 */ /* 0x000fea0003800200 */
.L_x_7486:
[----:B------:R-:W1:Y:S01]  /*53d0*/  SHFL.DOWN PT, R49, R32, 0x2, 0x1f ;  /* 0x08401f0020317f89 */ /* 0x000e6200000e0000 */
[----:B------:R-:W-:Y:S01]  /*53e0*/  ISETP.GT.AND P0, PT, R53, 0x1d, PT ;  /* 0x0000001d3500780c */ /* 0x000fe20003f04270 */
[----:B------:R-:W-:Y:S02]  /*53f0*/  BSSY.RECONVERGENT B0, `(.L_x_7582) ;  /* 0x0000261000007945 */ /* 0x000fe40003800200 */
[----:B0-----:R-:W0:Y:S04]  /*5400*/  SHFL.DOWN PT, R37, R30, 0x2, 0x1f ;  /* 0x08401f001e257f89 */ /* 0x001e2800000e0000 */
[----:B------:R-:W2:Y:S04]  /*5410*/  SHFL.DOWN PT, R39, R31, 0x2, 0x1f ;  /* 0x08401f001f277f89 */ /* 0x000ea800000e0000 */
[----:B------:R-:W3:Y:S04]  /*5420*/  SHFL.DOWN PT, R45, R28, 0x2, 0x1f ;  /* 0x08401f001c2d7f89 */ /* 0x000ee800000e0000 */
[----:B------:R-:W4:Y:S04]  /*5430*/  SHFL.DOWN PT, R43, R29, 0x2, 0x1f ;  /* 0x08401f001d2b7f89 */ /* 0x000f2800000e0000 */
[----:B------:R-:W5:Y:S04]  /*5440*/  SHFL.DOWN PT, R47, R26, 0x2, 0x1f ;  /* 0x08401f001a2f7f89 */ /* 0x000f6800000e0000 */
[----:B------:R-:W5:Y:S04]  /*5450*/  SHFL.DOWN PT, R41, R27, 0x2, 0x1f ;  /* 0x08401f001b297f89 */ /* 0x000f6800000e0000 */
[----:B-1----:R-:W-:Y:S04]  /*5460*/  STL [R36], R49 ;  /* 0x0000003124007387 */ /* 0x002fe80000100800 */
[----:B0-----:R-:W-:Y:S04]  /*5470*/  STL [R36+0x8], R37 ;  /* 0x0000082524007387 */ /* 0x001fe80000100800 */
[----:B--2---:R-:W-:Y:S04]  /*5480*/  STL [R36+0xc], R39 ;  /* 0x00000c2724007387 */ /* 0x004fe80000100800 */
[----:B---3--:R-:W-:Y:S04]  /*5490*/  STL [R36+0x10], R45 ;  /* 0x0000102d24007387 */ /* 0x008fe80000100800 */
[----:B----4-:R-:W-:Y:S04]  /*54a0*/  STL [R36+0x14], R43 ;  /* 0x0000142b24007387 */ /* 0x010fe80000100800 */
[----:B-----5:R-:W-:Y:S04]  /*54b0*/  STL [R36+0x18], R47 ;  /* 0x0000182f24007387 */ /* 0x020fe80000100800 */
[----:B------:R-:W-:Y:S04]  /*54c0*/  STL [R36+0x1c], R41 ;  /* 0x00001c2924007387 */ /* 0x000fe80000100800 */
[----:B------:R-:W0:Y:S04]  /*54d0*/  SHFL.DOWN PT, R40, R33, 0x2, 0x1f ;  /* 0x08401f0021287f89 */ /* 0x000e2800000e0000 */
[----:B------:R-:W1:Y:S04]  /*54e0*/  SHFL.DOWN PT, R49, R23, 0x2, 0x1f ;  /* 0x08401f0017317f89 */ /* 0x000e6800000e0000 */
[----:B------:R-:W-:Y:S04]  /*54f0*/  SHFL.DOWN PT, R37, R69, 0x2, 0x1f ;  /* 0x08401f0045257f89 */ /* 0x000fe800000e0000 */
        /* <DEDUP_REMOVED lines=60> */
[----:B------:R-:W-:Y:S04]  /*58c0*/  SHFL.DOWN PT, R43, R58, 0x2, 0x1f ;  /* 0x08401f003a2b7f89 */ /* 0x000fe800000e0000 */
[----:B------:R-:W-:Y:S04]  /*58d0*/  SHFL.DOWN PT, R41, R57, 0x2, 0x1f ;  /* 0x08401f0039297f89 */ /* 0x000fe800000e0000 */
[----:B------:R-:W-:Y:S04]  /*58e0*/  SHFL.DOWN PT, R39, R56, 0x2, 0x1f ;  /* 0x08401f0038277f89 */ /* 0x000fe800000e0000 */
[----:B------:R-:W3:Y:S04]  /*58f0*/  SHFL.DOWN PT, R49, R5, 0x2, 0x1f ;  /* 0x08401f0005317f89 */ /* 0x000ee800000e0000 */
[----:B------:R-:W4:Y:S04]  /*5900*/  SHFL.DOWN PT, R47, R2, 0x2, 0x1f ;  /* 0x08401f00022f7f89 */ /* 0x000f2800000e0000 */
        /* <DEDUP_REMOVED lines=19> */
.L_x_7677:
        /* <DEDUP_REMOVED lines=20> */
.L_x_7585:
[----:B------:R-:W-:Y:S01]  /*5b80*/  IMAD.MOV.U32 R32, RZ, RZ, R3 ;  /* 0x000000ffff207224 */ /* 0x000fe200078e0003 */
[C---:B------:R-:W-:Y:S01]  /*5b90*/  PRMT R38, R54.reuse, 0x7632, R38 ;  /* 0x0000763236267816 */ /* 0x040fe20000000026 */
[----:B------:R-:W-:Y:S01]  /*5ba0*/  IMAD.MOV.U32 R3, RZ, RZ, R2 ;  /* 0x000000ffff037224 */ /* 0x000fe200078e0002 */
[----:B------:R-:W-:-:S07]  /*5bb0*/  PRMT R54, R54, 0x5410, R54 ;  /* 0x0000541036367816 */ /* 0x000fce0000000036 */
.L_x_7586:
[----:B------:R-:W-:Y:S05]  /*5bc0*/  BSYNC.RECONVERGENT B1 ;  /* 0x0000000000017941 */ /* 0x000fea0003800200 */
.L_x_7584:
        /* <DEDUP_REMOVED lines=11> */
.L_x_7588:
[----:B------:R-:W-:Y:S01]  /*5c80*/  IMAD.MOV.U32 R41, RZ, RZ, R32 ;  /* 0x000000ffff297224 */ /* 0x000fe200078e0020 */
[----:B------:R-:W-:Y:S01]  /*5c90*/  PRMT R43, R38, 0x7610, R43 ;  /* 0x00007610262b7816 */ /* 0x000fe2000000002b */
[----:B------:R-:W-:Y:S01]  /*5ca0*/  IMAD.MOV.U32 R2, RZ, RZ, R5 ;  /* 0x000000ffff027224 */ /* 0x000fe200078e0005 */
[----:B------:R-:W-:-:S07]  /*5cb0*/  PRMT R54, R55, 0x7632, R54 ;  /* 0x0000763237367816 */ /* 0x000fce0000000036 */
.L_x_7589:
[----:B------:R-:W-:Y:S05]  /*5cc0*/  BSYNC.RECONVERGENT B1 ;  /* 0x0000000000017941 */ /* 0x000fea0003800200 */
.L_x_7587:
        /* <DEDUP_REMOVED lines=11> */
.L_x_7591:
[----:B------:R-:W-:Y:S01]  /*5d80*/  IMAD.MOV.U32 R32, RZ, RZ, R41 ;  /* 0x000000ffff207224 */ /* 0x000fe200078e0029 */
[----:B------:R-:W-:Y:S01]  /*5d90*/  PRMT R38, R38, 0x5410, R43 ;  /* 0x0000541026267816 */ /* 0x000fe2000000002b */
[----:B------:R-:W-:Y:S01]  /*5da0*/  IMAD.MOV.U32 R5, RZ, RZ, R4 ;  /* 0x000000ffff057224 */ /* 0x000fe200078e0004 */
[----:B------:R-:W-:-:S07]  /*5db0*/  PRMT R55, R55, 0x5410, R55 ;  /* 0x0000541037377816 */ /* 0x000fce0000000037 */
.L_x_7592:
[----:B------:R-:W-:Y:S05]  /*5dc0*/  BSYNC.RECONVERGENT B1 ;  /* 0x0000000000017941 */ /* 0x000fea0003800200 */
.L_x_7590:
        /* <DEDUP_REMOVED lines=11> */
.L_x_7594:
[----:B------:R-:W-:Y:S01]  /*5e80*/  IMAD.MOV.U32 R41, RZ, RZ, R32 ;  /* 0x000000ffff297224 */ /* 0x000fe200078e0020 */
[----:B------:R-:W-:Y:S01]  /*5e90*/  PRMT R42, R42, 0x7610, R38 ;  /* 0x000076102a2a7816 */ /* 0x000fe20000000026 */
[----:B------:R-:W-:Y:S01]  /*5ea0*/  IMAD.MOV.U32 R4, RZ, RZ, R7 ;  /* 0x000000ffff047224 */ /* 0x000fe200078e0007 */
[----:B------:R-:W-:-:S07]  /*5eb0*/  PRMT R55, R56, 0x7632, R55 ;  /* 0x0000763238377816 */ /* 0x000fce0000000037 */
.L_x_7595:
[----:B------:R-:W-:Y:S05]  /*5ec0*/  BSYNC.RECONVERGENT B1 ;  /* 0x0000000000017941 */ /* 0x000fea0003800200 */
.L_x_7593:
        /* <DEDUP_REMOVED lines=11> */
.L_x_7597:
[----:B------:R-:W-:Y:S01]  /*5f80*/  IMAD.MOV.U32 R32, RZ, RZ, R41 ;  /* 0x000000ffff207224 */ /* 0x000fe200078e0029 */
[----:B------:R-:W-:Y:S01]  /*5f90*/  PRMT R38, R42, 0x7632, R38 ;  /* 0x000076322a267816 */ /* 0x000fe20000000026 */
[----:B------:R-:W-:Y:S01]  /*5fa0*/  IMAD.MOV.U32 R7, RZ, RZ, R6 ;  /* 0x000000ffff077224 */ /* 0x000fe200078e0006 */
[----:B------:R-:W-:-:S07]  /*5fb0*/  PRMT R56, R56, 0x5410, R56 ;  /* 0x0000541038387816 */ /* 0x000fce0000000038 */
.L_x_7598:
[----:B------:R-:W-:Y:S05]  /*5fc0*/  BSYNC.RECONVERGENT B1 ;  /* 0x0000000000017941 */ /* 0x000fea0003800200 */
.L_x_7596:
        /* <DEDUP_REMOVED lines=11> */
.L_x_7600:
[----:B------:R-:W-:Y:S01]  /*6080*/  IMAD.MOV.U32 R41, RZ, RZ, R32 ;  /* 0x000000ffff297224 */ /* 0x000fe200078e0020 */
[----:B------:R-:W-:Y:S01]  /*6090*/  PRMT R43, R38, 0x7610, R43 ;  /* 0x00007610262b7816 */ /* 0x000fe2000000002b */
[----:B------:R-:W-:Y:S01]  /*60a0*/  IMAD.MOV.U32 R6, RZ, RZ, R9 ;  /* 0x000000ffff067224 */ /* 0x000fe200078e0009 */
[----:B------:R-:W-:-:S07]  /*60b0*/  PRMT R56, R57, 0x7632, R56 ;  /* 0x0000763239387816 */ /* 0x000fce0000000038 */
.L_x_7601:
[----:B------:R-:W-:Y:S05]  /*60c0*/  BSYNC.RECONVERGENT B1 ;  /* 0x0000000000017941 */ /* 0x000fea0003800200 */
.L_x_7599:
        /* <DEDUP_REMOVED lines=11> */
.L_x_7603:
[----:B------:R-:W-:Y:S01]  /*6180*/  IMAD.MOV.U32 R32, RZ, RZ, R41 ;  /* 0x000000ffff207224 */ /* 0x000fe200078e0029 */
[----:B------:R-:W-:Y:S01]  /*6190*/  PRMT R38, R38, 0x5410, R43 ;  /* 0x0000541026267816 */ /* 0x000fe2000000002b */
[----:B------:R-:W-:Y:S01]  /*61a0*/  IMAD.MOV.U32 R9, RZ, RZ, R8 ;  /* 0x000000ffff097224 */ /* 0x000fe200078e0008 */
[----:B------:R-:W-:-:S07]  /*61b0*/  PRMT R57, R57, 0x5410, R57 ;  /* 0x0000541039397816 */ /* 0x000fce0000000039 */
.L_x_7604:
[----:B------:R-:W-:Y:S05]  /*61c0*/  BSYNC.RECONVERGENT B1 ;  /* 0x0000000000017941 */ /* 0x000fea0003800200 */
.L_x_7602:
        /* <DEDUP_REMOVED lines=11> */
.L_x_7606:
[----:B------:R-:W-:Y:S01]  /*6280*/  IMAD.MOV.U32 R41, RZ, RZ, R32 ;  /* 0x000000ffff297224 */ /* 0x000fe200078e0020 */
[----:B------:R-:W-:Y:S01]  /*6290*/  PRMT R42, R42, 0x7610, R38 ;  /* 0x000076102a2a7816 */ /* 0x000fe20000000026 */
[----:B------:R-:W-:Y:S01]  /*62a0*/  IMAD.MOV.U32 R8, RZ, RZ, R11 ;  /* 0x000000ffff087224 */ /* 0x000fe200078e000b */
[----:B------:R-:W-:-:S07]  /*62b0*/  PRMT R57, R58, 0x7632, R57 ;  /* 0x000076323a397816 */ /* 0x000fce0000000039 */
.L_x_7607:
[----:B------:R-:W-:Y:S05]  /*62c0*/  BSYNC.RECONVERGENT B1 ;  /* 0x0000000000017941 */ /* 0x000fea0003800200 */
.L_x_7605:
        /* <DEDUP_REMOVED lines=11> */
.L_x_7609:
[----:B------:R-:W-:Y:S01]  /*6380*/  IMAD.MOV.U32 R32, RZ, RZ, R41 ;  /* 0x000000ffff207224 */ /* 0x000fe200078e0029 */
[----:B------:R-:W-:Y:S01]  /*6390*/  PRMT R38, R42, 0x7632, R38 ;  /* 0x000076322a267816 */ /* 0x000fe20000000026 */
[----:B------:R-:W-:Y:S01]  /*63a0*/  IMAD.MOV.U32 R11, RZ, RZ, R10 ;  /* 0x000000ffff0b7224 */ /* 0x000fe200078e000a */
[----:B------:R-:W-:-:S07]  /*63b0*/  PRMT R58, R58, 0x5410, R58 ;  /* 0x000054103a3a7816 */ /* 0x000fce000000003a */
.L_x_7610:
[----:B------:R-:W-:Y:S05]  /*63c0*/  BSYNC.RECONVERGENT B1 ;  /* 0x0000000000017941 */ /* 0x000fea0003800200 */
.L_x_7608:
        /* <DEDUP_REMOVED lines=11> */
.L_x_7612:
[----:B------:R-:W-:Y:S01]  /*6480*/  IMAD.MOV.U32 R41, RZ, RZ, R32 ;  /* 0x000000ffff297224 */ /* 0x000fe200078e0020 */
[----:B------:R-:W-:Y:S01]  /*6490*/  PRMT R43, R38, 0x7610, R43 ;  /* 0x00007610262b7816 */ /* 0x000fe2000000002b */
[----:B------:R-:W-:Y:S01]  /*64a0*/  IMAD.MOV.U32 R10, RZ, RZ, R13 ;  /* 0x000000ffff0a7224 */ /* 0x000fe200078e000d */
[----:B------:R-:W-:-:S07]  /*64b0*/  PRMT R58, R59, 0x7632, R58 ;  /* 0x000076323b3a7816 */ /* 0x000fce000000003a */
.L_x_7613:
[----:B------:R-:W-:Y:S05]  /*64c0*/  BSYNC.RECONVERGENT B1 ;  /* 0x0000000000017941 */ /* 0x000fea0003800200 */
.L_x_7611:
        /* <DEDUP_REMOVED lines=11> */
.L_x_7615:
[----:B------:R-:W-:Y:S01]  /*6580*/  IMAD.MOV.U32 R32, RZ, RZ, R41 ;  /* 0x000000ffff207224 */ /* 0x000fe200078e0029 */
[----:B------:R-:W-:Y:S01]  /*6590*/  PRMT R38, R38, 0x5410, R43 ;  /* 0x0000541026267816 */ /* 0x000fe2000000002b */
[----:B------:R-:W-:Y:S01]  /*65a0*/  IMAD.MOV.U32 R13, RZ, RZ, R12 ;  /* 0x000000ffff0d7224 */ /* 0x000fe200078e000c */
[----:B------:R-:W-:-:S07]  /*65b0*/  PRMT R59, R59, 0x5410, R59 ;  /* 0x000054103b3b7816 */ /* 0x000fce000000003b */
.L_x_7616:
[----:B------:R-:W-:Y:S05]  /*65c0*/  BSYNC.RECONVERGENT B1 ;  /* 0x0000000000017941 */ /* 0x000fea0003800200 */
.L_x_7614:
        /* <DEDUP_REMOVED lines=11> */
.L_x_7618:
[----:B------:R-:W-:Y:S01]  /*6680*/  IMAD.MOV.U32 R41, RZ, RZ, R32 ;  /* 0x000000ffff297224 */ /* 0x000fe200078e0020 */
[----:B------:R-:W-:Y:S01]  /*6690*/  PRMT R42, R42, 0x7610, R38 ;  /* 0x000076102a2a7816 */ /* 0x000fe20000000026 */
[----:B------:R-:W-:Y:S01]  /*66a0*/  IMAD.MOV.U32 R12, RZ, RZ, R15 ;  /* 0x000000ffff0c7224 */ /* 0x000fe200078e000f */
[----:B------:R-:W-:-:S07]  /*66b0*/  PRMT R59, R60, 0x7632, R59 ;  /* 0x000076323c3b7816 */ /* 0x000fce000000003b */
.L_x_7619:
[----:B------:R-:W-:Y:S05]  /*66c0*/  BSYNC.RECONVERGENT B1 ;  /* 0x0000000000017941 */ /* 0x000fea0003800200 */
.L_x_7617:
        /* <DEDUP_REMOVED lines=11> */
.L_x_7621:
[----:B------:R-:W-:Y:S01]  /*6780*/  IMAD.MOV.U32 R32, RZ, RZ, R41 ;  /* 0x000000ffff207224 */ /* 0x000fe200078e0029 */
[----:B------:R-:W-:Y:S01]  /*6790*/  PRMT R38, R42, 0x7632, R38 ;  /* 0x000076322a267816 */ /* 0x000fe20000000026 */
[----:B------:R-:W-:Y:S01]  /*67a0*/  IMAD.MOV.U32 R15, RZ, RZ, R14 ;  /* 0x000000ffff0f7224 */ /* 0x000fe200078e000e */
[----:B------:R-:W-:-:S07]  /*67b0*/  PRMT R60, R60, 0x5410, R60 ;  /* 0x000054103c3c7816 */ /* 0x000fce000000003c */
.L_x_7622:
[----:B------:R-:W-:Y:S05]  /*67c0*/  BSYNC.RECONVERGENT B1 ;  /* 0x0000000000017941 */ /* 0x000fea0003800200 */
.L_x_7620:
        /* <DEDUP_REMOVED lines=11> */
.L_x_7624:
[----:B------:R-:W-:Y:S01]  /*6880*/  IMAD.MOV.U32 R41, RZ, RZ, R32 ;  /* 0x000000ffff297224 */ /* 0x000fe200078e0020 */
[----:B------:R-:W-:Y:S01]  /*6890*/  PRMT R43, R38, 0x7610, R43 ;  /* 0x00007610262b7816 */ /* 0x000fe2000000002b */
[----:B------:R-:W-:Y:S01]  /*68a0*/  IMAD.MOV.U32 R14, RZ, RZ, R17 ;  /* 0x000000ffff0e7224 */ /* 0x000fe200078e0011 */
[----:B------:R-:W-:-:S07]  /*68b0*/  PRMT R60, R61, 0x7632, R60 ;  /* 0x000076323d3c7816 */ /* 0x000fce000000003c */
.L_x_7625:
[----:B------:R-:W-:Y:S05]  /*68c0*/  BSYNC.RECONVERGENT B1 ;  /* 0x0000000000017941 */ /* 0x000fea0003800200 */
.L_x_7623:
        /* <DEDUP_REMOVED lines=11> */
.L_x_7627:
[----:B------:R-:W-:Y:S01]  /*6980*/  IMAD.MOV.U32 R32, RZ, RZ, R41 ;  /* 0x000000ffff207224 */ /* 0x000fe200078e0029 */
[----:B------:R-:W-:Y:S01]  /*6990*/  PRMT R38, R38, 0x5410, R43 ;  /* 0x0000541026267816 */ /* 0x000fe2000000002b */
[----:B------:R-:W-:Y:S01]  /*69a0*/  IMAD.MOV.U32 R17, RZ, RZ, R16 ;  /* 0x000000ffff117224 */ /* 0x000fe200078e0010 */
[----:B------:R-:W-:-:S07]  /*69b0*/  PRMT R61, R61, 0x5410, R61 ;  /* 0x000054103d3d7816 */ /* 0x000fce000000003d */
.L_x_7628:
[----:B------:R-:W-:Y:S05]  /*69c0*/  BSYNC.RECONVERGENT B1 ;  /* 0x0000000000017941 */ /* 0x000fea0003800200 */
.L_x_7626:
        /* <DEDUP_REMOVED lines=11> */
.L_x_7630:
[----:B------:R-:W-:Y:S01]  /*6a80*/  IMAD.MOV.U32 R41, RZ, RZ, R32 ;  /* 0x000000ffff297224 */ /* 0x000fe200078e0020 */
[----:B------:R-:W-:Y:S01]  /*6a90*/  PRMT R42, R42, 0x7610, R38 ;  /* 0x000076102a2a7816 */ /* 0x000fe20000000026 */
[----:B------:R-:W-:Y:S01]  /*6aa0*/  IMAD.MOV.U32 R16, RZ, RZ, R19 ;  /* 0x000000ffff107224 */ /* 0x000fe200078e0013 */
[----:B------:R-:W-:-:S07]  /*6ab0*/  PRMT R61, R62, 0x7632, R61 ;  /* 0x000076323e3d7816 */ /* 0x000fce000000003d */
.L_x_7631:
[----:B------:R-:W-:Y:S05]  /*6ac0*/  BSYNC.RECONVERGENT B1 ;  /* 0x0000000000017941 */ /* 0x000fea0003800200 */
.L_x_7629:
        /* <DEDUP_REMOVED lines=11> */
.L_x_7633:
[----:B------:R-:W-:Y:S01]  /*6b80*/  IMAD.MOV.U32 R32, RZ, RZ, R41 ;  /* 0x000000ffff207224 */ /* 0x000fe200078e0029 */
[----:B------:R-:W-:Y:S01]  /*6b90*/  PRMT R38, R42, 0x7632, R38 ;  /* 0x000076322a267816 */ /* 0x000fe20000000026 */
[----:B------:R-:W-:Y:S01]  /*6ba0*/  IMAD.MOV.U32 R19, RZ, RZ, R18 ;  /* 0x000000ffff137224 */ /* 0x000fe200078e0012 */
[----:B------:R-:W-:-:S07]  /*6bb0*/  PRMT R62, R62, 0x5410, R62 ;  /* 0x000054103e3e7816 */ /* 0x000fce000000003e */
.L_x_7634:
[----:B------:R-:W-:Y:S05]  /*6bc0*/  BSYNC.RECONVERGENT B1 ;  /* 0x0000000000017941 */ /* 0x000fea0003800200 */
.L_x_7632:
        /* <DEDUP_REMOVED lines=11> */
.L_x_7636:
[----:B------:R-:W-:Y:S01]  /*6c80*/  IMAD.MOV.U32 R41, RZ, RZ, R32 ;  /* 0x000000ffff297224 */ /* 0x000fe200078e0020 */
[----:B------:R-:W-:Y:S01]  /*6c90*/  PRMT R43, R38, 0x7610, R43 ;  /* 0x00007610262b7816 */ /* 0x000fe2000000002b */
[----:B------:R-:W-:Y:S01]  /*6ca0*/  IMAD.MOV.U32 R18, RZ, RZ, R21 ;  /* 0x000000ffff127224 */ /* 0x000fe200078e0015 */
[----:B------:R-:W-:-:S07]  /*6cb0*/  PRMT R62, R63, 0x7632, R62 ;  /* 0x000076323f3e7816 */ /* 0x000fce000000003e */
.L_x_7637:
[----:B------:R-:W-:Y:S05]  /*6cc0*/  BSYNC.RECONVERGENT B1 ;  /* 0x0000000000017941 */ /* 0x000fea0003800200 */
.L_x_7635:
        /* <DEDUP_REMOVED lines=11> */
.L_x_7639:
[----:B------:R-:W-:Y:S01]  /*6d80*/  IMAD.MOV.U32 R32, RZ, RZ, R41 ;  /* 0x000000ffff207224 */ /* 0x000fe200078e0029 */
[----:B------:R-:W-:Y:S01]  /*6d90*/  PRMT R38, R38, 0x5410, R43 ;  /* 0x0000541026267816 */ /* 0x000fe2000000002b */
[----:B------:R-:W-:Y:S01]  /*6da0*/  IMAD.MOV.U32 R21, RZ, RZ, R20 ;  /* 0x000000ffff157224 */ /* 0x000fe200078e0014 */
[----:B------:R-:W-:-:S07]  /*6db0*/  PRMT R63, R63, 0x5410, R63 ;  /* 0x000054103f3f7816 */ /* 0x000fce000000003f */
.L_x_7640:
[----:B------:R-:W-:Y:S05]  /*6dc0*/  BSYNC.RECONVERGENT B1 ;  /* 0x0000000000017941 */ /* 0x000fea0003800200 */
.L_x_7638:
        /* <DEDUP_REMOVED lines=11> */
.L_x_7642:
[----:B------:R-:W-:Y:S01]  /*6e80*/  IMAD.MOV.U32 R41, RZ, RZ, R32 ;  /* 0x000000ffff297224 */ /* 0x000fe200078e0020 */
[----:B------:R-:W-:Y:S01]  /*6e90*/  PRMT R42, R42, 0x7610, R38 ;  /* 0x000076102a2a7816 */ /* 0x000fe20000000026 */
[----:B------:R-:W-:Y:S01]  /*6ea0*/  IMAD.MOV.U32 R20, RZ, RZ, R23 ;  /* 0x000000ffff147224 */ /* 0x000fe200078e0017 */
[----:B------:R-:W-:-:S07]  /*6eb0*/  PRMT R63, R64, 0x7632, R63 ;  /* 0x00007632403f7816 */ /* 0x000fce000000003f */
.L_x_7643:
[----:B------:R-:W-:Y:S05]  /*6ec0*/  BSYNC.RECONVERGENT B1 ;  /* 0x0000000000017941 */ /* 0x000fea0003800200 */
.L_x_7641:
        /* <DEDUP_REMOVED lines=11> */
.L_x_7645:
[----:B------:R-:W-:Y:S01]  /*6f80*/  IMAD.MOV.U32 R32, RZ, RZ, R41 ;  /* 0x000000ffff207224 */ /* 0x000fe200078e0029 */
[----:B------:R-:W-:Y:S01]  /*6f90*/  PRMT R38, R42, 0x7632, R38 ;  /* 0x000076322a267816 */ /* 0x000fe20000000026 */
[----:B------:R-:W-:Y:S01]  /*6fa0*/  IMAD.MOV.U32 R23, RZ, RZ, R22 ;  /* 0x000000ffff177224 */ /* 0x000fe200078e0016 */
[----:B------:R-:W-:-:S07]  /*6fb0*/  PRMT R64, R64, 0x5410, R64 ;  /* 0x0000541040407816 */ /* 0x000fce0000000040 */
.L_x_7646:
[----:B------:R-:W-:Y:S05]  /*6fc0*/  BSYNC.RECONVERGENT B1 ;  /* 0x0000000000017941 */ /* 0x000fea0003800200 */
.L_x_7644:
        /* <DEDUP_REMOVED lines=11> */
.L_x_7648:
[----:B------:R-:W-:Y:S01]  /*7080*/  IMAD.MOV.U32 R41, RZ, RZ, R32 ;  /* 0x000000ffff297224 */ /* 0x000fe200078e0020 */
[----:B------:R-:W-:Y:S01]  /*7090*/  PRMT R43, R38, 0x7610, R43 ;  /* 0x00007610262b7816 */ /* 0x000fe2000000002b */
[----:B------:R-:W-:Y:S01]  /*70a0*/  IMAD.MOV.U32 R22, RZ, RZ, R25 ;  /* 0x000000ffff167224 */ /* 0x000fe200078e0019 */
[----:B------:R-:W-:-:S07]  /*70b0*/  PRMT R64, R65, 0x7632, R64 ;  /* 0x0000763241407816 */ /* 0x000fce0000000040 */
.L_x_7649:
[----:B------:R-:W-:Y:S05]  /*70c0*/  BSYNC.RECONVERGENT B1 ;  /* 0x0000000000017941 */ /* 0x000fea0003800200 */
.L_x_7647:
        /* <DEDUP_REMOVED lines=11> */
.L_x_7651:
[----:B------:R-:W-:Y:S01]  /*7180*/  IMAD.MOV.U32 R32, RZ, RZ, R41 ;  /* 0x000000ffff207224 */ /* 0x000fe200078e0029 */
[----:B------:R-:W-:Y:S01]  /*7190*/  PRMT R38, R38, 0x5410, R43 ;  /* 0x0000541026267816 */ /* 0x000fe2000000002b */
[----:B------:R-:W-:Y:S01]  /*71a0*/  IMAD.MOV.U32 R25, RZ, RZ, R24 ;  /* 0x000000ffff197224 */ /* 0x000fe200078e0018 */
[----:B------:R-:W-:-:S07]  /*71b0*/  PRMT R65, R65, 0x5410, R65 ;  /* 0x0000541041417816 */ /* 0x000fce0000000041 */
.L_x_7652:
[----:B------:R-:W-:Y:S05]  /*71c0*/  BSYNC.RECONVERGENT B1 ;  /* 0x0000000000017941 */ /* 0x000fea0003800200 */
.L_x_7650:
        /* <DEDUP_REMOVED lines=11> */
.L_x_7654:
[----:B------:R-:W-:Y:S01]  /*7280*/  IMAD.MOV.U32 R41, RZ, RZ, R32 ;  /* 0x000000ffff297224 */ /* 0x000fe200078e0020 */
[----:B------:R-:W-:Y:S01]  /*7290*/  PRMT R42, R42, 0x7610, R38 ;  /* 0x000076102a2a7816 */ /* 0x000fe20000000026 */
[----:B------:R-:W-:Y:S01]  /*72a0*/  IMAD.MOV.U32 R24, RZ, RZ, R27 ;  /* 0x000000ffff187224 */ /* 0x000fe200078e001b */
[----:B------:R-:W-:-:S07]  /*72b0*/  PRMT R65, R66, 0x7632, R65 ;  /* 0x0000763242417816 */ /* 0x000fce0000000041 */
.L_x_7655:
[----:B------:R-:W-:Y:S05]  /*72c0*/  BSYNC.RECONVERGENT B1 ;  /* 0x0000000000017941 */ /* 0x000fea0003800200 */
.L_x_7653:
        /* <DEDUP_REMOVED lines=11> */
.L_x_7657:
[----:B------:R-:W-:Y:S01]  /*7380*/  IMAD.MOV.U32 R32, RZ, RZ, R41 ;  /* 0x000000ffff207224 */ /* 0x000fe200078e0029 */
[----:B------:R-:W-:Y:S01]  /*7390*/  PRMT R38, R42, 0x7632, R38 ;  /* 0x000076322a267816 */ /* 0x000fe20000000026 */
[----:B------:R-:W-:Y:S01]  /*73a0*/  IMAD.MOV.U32 R27, RZ, RZ, R26 ;  /* 0x000000ffff1b7224 */ /* 0x000fe200078e001a */
[----:B------:R-:W-:-:S07]  /*73b0*/  PRMT R66, R66, 0x5410, R66 ;  /* 0x0000541042427816 */ /* 0x000fce0000000042 */
.L_x_7658:
[----:B------:R-:W-:Y:S05]  /*73c0*/  BSYNC.RECONVERGENT B1 ;  /* 0x0000000000017941 */ /* 0x000fea0003800200 */
.L_x_7656:
        /* <DEDUP_REMOVED lines=11> */
.L_x_7660:
[----:B------:R-:W-:Y:S01]  /*7480*/  IMAD.MOV.U32 R41, RZ, RZ, R32 ;  /* 0x000000ffff297224 */ /* 0x000fe200078e0020 */
[----:B------:R-:W-:Y:S01]  /*7490*/  PRMT R43, R38, 0x7610, R43 ;  /* 0x00007610262b7816 */ /* 0x000fe2000000002b */
[----:B------:R-:W-:Y:S01]  /*74a0*/  IMAD.MOV.U32 R26, RZ, RZ, R29 ;  /* 0x000000ffff1a7224 */ /* 0x000fe200078e001d */
[----:B------:R-:W-:-:S07]  /*74b0*/  PRMT R66, R67, 0x7632, R66 ;  /* 0x0000763243427816 */ /* 0x000fce0000000042 */
.L_x_7661:
[----:B------:R-:W-:Y:S05]  /*74c0*/  BSYNC.RECONVERGENT B1 ;  /* 0x0000000000017941 */ /* 0x000fea0003800200 */
.L_x_7659:
        /* <DEDUP_REMOVED lines=11> */
.L_x_7663:
[----:B------:R-:W-:Y:S01]  /*7580*/  IMAD.MOV.U32 R32, RZ, RZ, R41 ;  /* 0x000000ffff207224 */ /* 0x000fe200078e0029 */
[----:B------:R-:W-:Y:S01]  /*7590*/  PRMT R38, R38, 0x5410, R43 ;  /* 0x0000541026267816 */ /* 0x000fe2000000002b */
[----:B------:R-:W-:Y:S01]  /*75a0*/  IMAD.MOV.U32 R29, RZ, RZ, R28 ;  /* 0x000000ffff1d7224 */ /* 0x000fe200078e001c */
[----:B------:R-:W-:-:S07]  /*75b0*/  PRMT R67, R67, 0x5410, R67 ;  /* 0x0000541043437816 */ /* 0x000fce0000000043 */
.L_x_7664:
[----:B------:R-:W-:Y:S05]  /*75c0*/  BSYNC.RECONVERGENT B1 ;  /* 0x0000000000017941 */ /* 0x000fea0003800200 */
.L_x_7662:
        /* <DEDUP_REMOVED lines=11> */
.L_x_7666:
[----:B------:R-:W-:Y:S01]  /*7680*/  IMAD.MOV.U32 R41, RZ, RZ, R32 ;  /* 0x000000ffff297224 */ /* 0x000fe200078e0020 */
[----:B------:R-:W-:Y:S01]  /*7690*/  PRMT R42, R42, 0x7610, R38 ;  /* 0x000076102a2a7816 */ /* 0x000fe20000000026 */
[----:B------:R-:W-:Y:S01]  /*76a0*/  IMAD.MOV.U32 R28, RZ, RZ, R31 ;  /* 0x000000ffff1c7224 */ /* 0x000fe200078e001f */
[----:B------:R-:W-:-:S07]  /*76b0*/  PRMT R67, R68, 0x7632, R67 ;  /* 0x0000763244437816 */ /* 0x000fce0000000043 */
.L_x_7667:
[----:B------:R-:W-:Y:S05]  /*76c0*/  BSYNC.RECONVERGENT B1 ;  /* 0x0000000000017941 */ /* 0x000fea0003800200 */
.L_x_7665:
        /* <DEDUP_REMOVED lines=11> */
.L_x_7669:
[----:B------:R-:W-:Y:S01]  /*7780*/  IMAD.MOV.U32 R32, RZ, RZ, R41 ;  /* 0x000000ffff207224 */ /* 0x000fe200078e0029 */
[----:B------:R-:W-:Y:S01]  /*7790*/  PRMT R43, R42, 0x7632, R43 ;  /* 0x000076322a2b7816 */ /* 0x000fe2000000002b */
[----:B------:R-:W-:Y:S01]  /*77a0*/  IMAD.MOV.U32 R31, RZ, RZ, R30 ;  /* 0x000000ffff1f7224 */ /* 0x000fe200078e001e */
[----:B------:R-:W-:-:S07]  /*77b0*/  PRMT R68, R68, 0x5410, R68 ;  /* 0x0000541044447816 */ /* 0x000fce0000000044 */
.L_x_7670:
[----:B------:R-:W-:Y:S05]  /*77c0*/  BSYNC.RECONVERGENT B1 ;  /* 0x0000000000017941 */ /* 0x000fea0003800200 */
.L_x_7668:
        /* <DEDUP_REMOVED lines=11> */
.L_x_7672:
[----:B------:R-:W-:Y:S01]  /*7880*/  IMAD.MOV.U32 R38, RZ, RZ, R32 ;  /* 0x000000ffff267224 */ /* 0x000fe200078e0020 */
[----:B------:R-:W-:Y:S01]  /*7890*/  PRMT R41, R41, 0x5410, R43 ;  /* 0x0000541029297816 */ /* 0x000fe2000000002b */
[----:B------:R-:W-:Y:S01]  /*78a0*/  IMAD.MOV.U32 R30, RZ, RZ, R33 ;  /* 0x000000ffff1e7224 */ /* 0x000fe200078e0021 */
[----:B------:R-:W-:-:S07]  /*78b0*/  PRMT R68, R69, 0x7632, R68 ;  /* 0x0000763245447816 */ /* 0x000fce0000000044 */
.L_x_7673:
[----:B------:R-:W-:Y:S05]  /*78c0*/  BSYNC.RECONVERGENT B1 ;  /* 0x0000000000017941 */ /* 0x000fea0003800200 */
.L_x_7671:
        /* <DEDUP_REMOVED lines=10> */
.L_x_7675:
[C-C-:B------:R-:W-:Y:S01]  /*7970*/  PRMT R69, R41.reuse, 0x5432, R42.reuse ;  /* 0x0000543229457816 */ /* 0x140fe2000000002a */
[----:B------:R-:W-:Y:S01]  /*7980*/  IMAD.MOV.U32 R33, RZ, RZ, R39 ;  /* 0x000000ffff217224 */ /* 0x000fe200078e0027 */
[----:B------:R-:W-:Y:S01]  /*7990*/  PRMT R42, R41, 0x7632, R42 ;  /* 0x00007632292a7816 */ /* 0x000fe2000000002a */
[--C-:B------:R-:W-:Y:S02]  /*79a0*/  IMAD.MOV.U32 R32, RZ, RZ, R38.reuse ;  /* 0x000000ffff207224 */ /* 0x100fe400078e0026 */
[----:B------:R-:W-:-:S07]  /*79b0*/  IMAD.MOV.U32 R39, RZ, RZ, R38 ;  /* 0x000000ffff277224 */ /* 0x000fce00078e0026 */
.L_x_7676:
[----:B------:R-:W-:Y:S05]  /*79c0*/  BSYNC.RECONVERGENT B1 ;  /* 0x0000000000017941 */ /* 0x000fea0003800200 */
.L_x_7674:
[----:B------:R-:W-:Y:S02]  /*79d0*/  VIADD R37, R37, 0x4 ;  /* 0x0000000425257836 */ /* 0x000fe40000000000 */
[----:B------:R-:W-:Y:S01]  /*79e0*/  VIADD R36, R36, 0x2 ;  /* 0x0000000224247836 */ /* 0x000fe20000000000 */
[----:B------:R-:W-:Y:S06]  /*79f0*/  @P1 BRA `(.L_x_7677) ;  /* 0xffffffe000101947 */ /* 0x000fec000383ffff */
.L_x_7583:
[----:B------:R-:W-:Y:S05]  /*7a00*/  BSYNC.RECONVERGENT B0 ;  /* 0x0000000000007941 */ /* 0x000fea0003800200 */
.L_x_7582:
        /* <DEDUP_REMOVED lines=12> */
[----:B------:R-:W0:Y:S04]  /*7ad0*/  SHFL.DOWN PT, R50, R26, 0x4, 0x1f ;  /* 0x08801f001a327f89 */ /* 0x000e2800000e0000 */
[----:B------:R-:W1:Y:S04]  /*7ae0*/  SHFL.DOWN PT, R48, R27, 0x4, 0x1f ;  /* 0x08801f001b307f89 */ /* 0x000e6800000e0000 */
[----:B------:R-:W2:Y:S04]  /*7af0*/  SHFL.DOWN PT, R41, R24, 0x4, 0x1f ;  /* 0x08801f0018297f89 */ /* 0x000ea800000e0000 */
[----:B------:R-:W3:Y:S04]  /*7b00*/  SHFL.DOWN PT, R46, R25, 0x4, 0x1f ;  /* 0x08801f00192e7f89 */ /* 0x000ee800000e0000 */
[----:B------:R-:W3:Y:S04]  /*7b10*/  SHFL.DOWN PT, R40, R22, 0x4, 0x1f ;  /* 0x08801f0016287f89 */ /* 0x000ee800000e0000 */
[----:B------:R-:W3:Y:S04]  /*7b20*/  SHFL.DOWN PT, R38, R23, 0x4, 0x1f ;  /* 0x08801f0017267f89 */ /* 0x000ee800000e0000 */
[----:B------:R-:W3:Y:S04]  /*7b30*/  SHFL.DOWN PT, R44, R20, 0x4, 0x1f ;  /* 0x08801f00142c7f89 */ /* 0x000ee800000e0000 */
[----:B------:R-:W3:Y:S04]  /*7b40*/  SHFL.DOWN PT, R42, R21, 0x4, 0x1f ;  /* 0x08801f00152a7f89 */ /* 0x000ee800000e0000 */
[----:B------:R-:W3:Y:S04]  /*7b50*/  SHFL.DOWN PT, R36, R18, 0x4, 0x1f ;  /* 0x08801f0012247f89 */ /* 0x000ee800000e0000 */
[----:B----4-:R-:W-:Y:S04]  /*7b60*/  STL [R35+0x10], R39 ;  /* 0x0000102723007387 */ /* 0x010fe80000100800 */
[----:B-----5:R-:W-:Y:S04]  /*7b70*/  STL [R35+0x14], R37 ;  /* 0x0000142523007387 */ /* 0x020fe80000100800 */
[----:B0-----:R-:W-:Y:S04]  /*7b80*/  STL [R35+0x18], R50 ;  /* 0x0000183223007387 */ /* 0x001fe80000100800 */
[----:B-1----:R-:W-:Y:S04]  /*7b90*/  STL [R35+0x1c], R48 ;  /* 0x00001c3023007387 */ /* 0x002fe80000100800 */
[----:B--2---:R-:W-:Y:S04]  /*7ba0*/  STL [R35+0x20], R41 ;  /* 0x0000202923007387 */ /* 0x004fe80000100800 */
[----:B---3--:R-:W-:Y:S04]  /*7bb0*/  STL [R35+0x24], R46 ;  /* 0x0000242e23007387 */ /* 0x008fe80000100800 */
        /* <DEDUP_REMOVED lines=43> */
[----:B------:R-:W-:Y:S04]  /*7e70*/  STL [R35+0x90], R44 ;  /* 0x0000902c23007387 */ /* 0x000fe80000100800 */
[----:B------:R-:W-:Y:S04]  /*7e80*/  STL [R35+0x94], R42 ;  /* 0x0000942a23007387 */ /* 0x000fe80000100800 */
[----:B------:R-:W-:Y:S04]  /*7e90*/  STL [R35+0x98], R40 ;  /* 0x0000982823007387 */ /* 0x000fe80000100800 */
[----:B-----5:R-:W-:Y:S04]  /*7ea0*/  STL [R35+0x9c], R38 ;  /* 0x00009c2623007387 */ /* 0x020fe80000100800 */
        /* <DEDUP_REMOVED lines=18> */
[----:B------:R0:W-:Y:S04]  /*7fd0*/  STL [R35+0xa8], R44 ;  /* 0x0000a82c23007387 */ /* 0x0001e80000100800 */
[----:B------:R0:W-:Y:S04]  /*7fe0*/  STL [R35+0xac], R42 ;  /* 0x0000ac2a23007387 */ /* 0x0001e80000100800 */
[----:B------:R0:W-:Y:S04]  /*7ff0*/  STL [R35+0xb0], R40 ;  /* 0x0000b02823007387 */ /* 0x0001e80000100800 */
[----:B-----5:R0:W-:Y:S04]  /*8000*/  STL [R35+0xb4], R38 ;  /* 0x0000b42623007387 */ /* 0x0201e80000100800 */
[----:B------:R0:W-:Y:S04]  /*8010*/  STL [R35+0xb8], R36 ;  /* 0x0000b82423007387 */ /* 0x0001e80000100800 */
[----:B------:R0:W-:Y:S01]  /*8020*/  STL [R35+0xbc], R41 ;  /* 0x0000bc2923007387 */ /* 0x0001e20000100800 */
[----:B------:R-:W-:Y:S05]  /*8030*/  @P0 BRA `(.L_x_7679) ;  /* 0x0000002000000947 */ /* 0x000fea0003800000 */
[----:B0-----:R-:W-:Y:S01]  /*8040*/  IMAD.MOV.U32 R38, RZ, RZ, R32 ;  /* 0x000000ffff267224 */ /* 0x001fe200078e0020 */
[----:B------:R-:W-:Y:S01]  /*8050*/  PRMT R40, R69, 0x7610, R40 ;  /* 0x0000761045287816 */ /* 0x000fe20000000028 */
[----:B------:R-:W-:Y:S02]  /*8060*/  IMAD.MOV.U32 R39, RZ, RZ, RZ ;  /* 0x000000ffff277224 */ /* 0x000fe400078e00ff */
[----:B------:R-:W-:-:S07]  /*8070*/  IMAD.MOV.U32 R36, RZ, RZ, R35 ;  /* 0x000000ffff247224 */ /* 0x000fce00078e0023 */
.L_x_7773:
        /* <DEDUP_REMOVED lines=20> */
.L_x_7681:
[----:B------:R-:W-:Y:S01]  /*81c0*/  IMAD.MOV.U32 R32, RZ, RZ, R3 ;  /* 0x000000ffff207224 */ /* 0x000fe200078e0003 */
[C---:B------:R-:W-:Y:S01]  /*81d0*/  PRMT R41, R54.reuse, 0x7632, R41 ;  /* 0x0000763236297816 */ /* 0x040fe20000000029 */
[----:B------:R-:W-:Y:S01]  /*81e0*/  IMAD.MOV.U32 R3, RZ, RZ, R2 ;  /* 0x000000ffff037224 */ /* 0x000fe200078e0002 */
[----:B------:R-:W-:-:S07]  /*81f0*/  PRMT R54, R54, 0x5410, R54 ;  /* 0x0000541036367816 */ /* 0x000fce0000000036 */
.L_x_7682:
[----:B------:R-:W-:Y:S05]  /*8200*/  BSYNC.RECONVERGENT B1 ;  /* 0x0000000000017941 */ /* 0x000fea0003800200 */
.L_x_7680:
        /* <DEDUP_REMOVED lines=11> */
.L_x_7684:
[----:B------:R-:W-:Y:S01]  /*82c0*/  IMAD.MOV.U32 R37, RZ, RZ, R32 ;  /* 0x000000ffff257224 */ /* 0x000fe200078e0020 */
[----:B------:R-:W-:Y:S01]  /*82d0*/  PRMT R42, R41, 0x7610, R42 ;  /* 0x00007610292a7816 */ /* 0x000fe2000000002a */
[----:B------:R-:W-:Y:S01]  /*82e0*/  IMAD.MOV.U32 R2, RZ, RZ, R5 ;  /* 0x000000ffff027224 */ /* 0x000fe200078e0005 */
[----:B------:R-:W-:-:S07]  /*82f0*/  PRMT R54, R55, 0x7632, R54 ;  /* 0x0000763237367816 */ /* 0x000fce0000000036 */
.L_x_7685:
[----:B------:R-:W-:Y:S05]  /*8300*/  BSYNC.RECONVERGENT B1 ;  /* 0x0000000000017941 */ /* 0x000fea0003800200 */
.L_x_7683:
        /* <DEDUP_REMOVED lines=11> */
.L_x_7687:
[----:B------:R-:W-:Y:S01]  /*83c0*/  IMAD.MOV.U32 R32, RZ, RZ, R37 ;  /* 0x000000ffff207224 */ /* 0x000fe200078e0025 */
[----:B------:R-:W-:Y:S01]  /*83d0*/  PRMT R40, R40, 0x5410, R42 ;  /* 0x0000541028287816 */ /* 0x000fe2000000002a */
[----:B------:R-:W-:Y:S01]  /*83e0*/  IMAD.MOV.U32 R5, RZ, RZ, R4 ;  /* 0x000000ffff057224 */ /* 0x000fe200078e0004 */
[----:B------:R-:W-:-:S07]  /*83f0*/  PRMT R55, R55, 0x5410, R55 ;  /* 0x0000541037377816 */ /* 0x000fce0000000037 */
.L_x_7688:
[----:B------:R-:W-:Y:S05]  /*8400*/  BSYNC.RECONVERGENT B1 ;  /* 0x0000000000017941 */ /* 0x000fea0003800200 */
.L_x_7686:
        /* <DEDUP_REMOVED lines=11> */
.L_x_7690:
[----:B------:R-:W-:Y:S01]  /*84c0*/  IMAD.MOV.U32 R37, RZ, RZ, R32 ;  /* 0x000000ffff257224 */ /* 0x000fe200078e0020 */
[----:B------:R-:W-:Y:S01]  /*84d0*/  PRMT R41, R41, 0x7610, R40 ;  /* 0x0000761029297816 */ /* 0x000fe20000000028 */
[----:B------:R-:W-:Y:S01]  /*84e0*/  IMAD.MOV.U32 R4, RZ, RZ, R7 ;  /* 0x000000ffff047224 */ /* 0x000fe200078e0007 */
[----:B------:R-:W-:-:S07]  /*84f0*/  PRMT R55, R56, 0x7632, R55 ;  /* 0x0000763238377816 */ /* 0x000fce0000000037 */
.L_x_7691:
[----:B------:R-:W-:Y:S05]  /*8500*/  BSYNC.RECONVERGENT B1 ;  /* 0x0000000000017941 */ /* 0x000fea0003800200 */
.L_x_7689:
        /* <DEDUP_REMOVED lines=11> */
.L_x_7693:
[----:B------:R-:W-:Y:S01]  /*85c0*/  IMAD.MOV.U32 R32, RZ, RZ, R37 ;  /* 0x000000ffff207224 */ /* 0x000fe200078e0025 */
[----:B------:R-:W-:Y:S01]  /*85d0*/  PRMT R41, R41, 0x7632, R41 ;  /* 0x0000763229297816 */ /* 0x000fe20000000029 */
[----:B------:R-:W-:Y:S01]  /*85e0*/  IMAD.MOV.U32 R7, RZ, RZ, R6 ;  /* 0x000000ffff077224 */ /* 0x000fe200078e0006 */
[----:B------:R-:W-:-:S07]  /*85f0*/  PRMT R56, R56, 0x5410, R56 ;  /* 0x0000541038387816 */ /* 0x000fce0000000038 */
.L_x_7694:
[----:B------:R-:W-:Y:S05]  /*8600*/  BSYNC.RECONVERGENT B1 ;  /* 0x0000000000017941 */ /* 0x000fea0003800200 */
.L_x_7692:
        /* <DEDUP_REMOVED lines=11> */
.L_x_7696:
[----:B------:R-:W-:Y:S01]  /*86c0*/  IMAD.MOV.U32 R37, RZ, RZ, R32 ;  /* 0x000000ffff257224 */ /* 0x000fe200078e0020 */
[----:B------:R-:W-:Y:S01]  /*86d0*/  PRMT R42, R41, 0x7610, R42 ;  /* 0x00007610292a7816 */ /* 0x000fe2000000002a */
[----:B------:R-:W-:Y:S01]  /*86e0*/  IMAD.MOV.U32 R6, RZ, RZ, R9 ;  /* 0x000000ffff067224 */ /* 0x000fe200078e0009 */
[----:B------:R-:W-:-:S07]  /*86f0*/  PRMT R56, R57, 0x7632, R56 ;  /* 0x0000763239387816 */ /* 0x000fce0000000038 */
.L_x_7697:
[----:B------:R-:W-:Y:S05]  /*8700*/  BSYNC.RECONVERGENT B1 ;  /* 0x0000000000017941 */ /* 0x000fea0003800200 */
.L_x_7695:
        /* <DEDUP_REMOVED lines=11> */
.L_x_7699:
[----:B------:R-:W-:Y:S01]  /*87c0*/  IMAD.MOV.U32 R32, RZ, RZ, R37 ;  /* 0x000000ffff207224 */ /* 0x000fe200078e0025 */
[----:B------:R-:W-:Y:S01]  /*87d0*/  PRMT R40, R40, 0x5410, R42 ;  /* 0x0000541028287816 */ /* 0x000fe2000000002a */
[----:B------:R-:W-:Y:S01]  /*87e0*/  IMAD.MOV.U32 R9, RZ, RZ, R8 ;  /* 0x000000ffff097224 */ /* 0x000fe200078e0008 */
[----:B------:R-:W-:-:S07]  /*87f0*/  PRMT R57, R57, 0x5410, R57 ;  /* 0x0000541039397816 */ /* 0x000fce0000000039 */
.L_x_7700:
[----:B------:R-:W-:Y:S05]  /*8800*/  BSYNC.RECONVERGENT B1 ;  /* 0x0000000000017941 */ /* 0x000fea0003800200 */
.L_x_7698:
        /* <DEDUP_REMOVED lines=11> */
.L_x_7702:
[----:B------:R-:W-:Y:S01]  /*88c0*/  IMAD.MOV.U32 R37, RZ, RZ, R32 ;  /* 0x000000ffff257224 */ /* 0x000fe200078e0020 */
[----:B------:R-:W-:Y:S01]  /*88d0*/  PRMT R41, R41, 0x7610, R40 ;  /* 0x0000761029297816 */ /* 0x000fe20000000028 */
[----:B------:R-:W-:Y:S01]  /*88e0*/  IMAD.MOV.U32 R8, RZ, RZ, R11 ;  /* 0x000000ffff087224 */ /* 0x000fe200078e000b */
[----:B------:R-:W-:-:S07]  /*88f0*/  PRMT R57, R58, 0x7632, R57 ;  /* 0x000076323a397816 */ /* 0x000fce0000000039 */
.L_x_7703:
[----:B------:R-:W-:Y:S05]  /*8900*/  BSYNC.RECONVERGENT B1 ;  /* 0x0000000000017941 */ /* 0x000fea0003800200 */
.L_x_7701:
        /* <DEDUP_REMOVED lines=11> */
.L_x_7705:
[----:B------:R-:W-:Y:S01]  /*89c0*/  IMAD.MOV.U32 R32, RZ, RZ, R37 ;  /* 0x000000ffff207224 */ /* 0x000fe200078e0025 */
[----:B------:R-:W-:Y:S01]  /*89d0*/  PRMT R41, R41, 0x7632, R41 ;  /* 0x0000763229297816 */ /* 0x000fe20000000029 */
[----:B------:R-:W-:Y:S01]  /*89e0*/  IMAD.MOV.U32 R11, RZ, RZ, R10 ;  /* 0x000000ffff0b7224 */ /* 0x000fe200078e000a */
[----:B------:R-:W-:-:S07]  /*89f0*/  PRMT R58, R58, 0x5410, R58 ;  /* 0x000054103a3a7816 */ /* 0x000fce000000003a */
.L_x_7706:
[----:B------:R-:W-:Y:S05]  /*8a00*/  BSYNC.RECONVERGENT B1 ;  /* 0x0000000000017941 */ /* 0x000fea0003800200 */
.L_x_7704:
        /* <DEDUP_REMOVED lines=11> */
.L_x_7708:
[----:B------:R-:W-:Y:S01]  /*8ac0*/  IMAD.MOV.U32 R37, RZ, RZ, R32 ;  /* 0x000000ffff257224 */ /* 0x000fe200078e0020 */
[----:B------:R-:W-:Y:S01]  /*8ad0*/  PRMT R42, R41, 0x7610, R42 ;  /* 0x00007610292a7816 */ /* 0x000fe2000000002a */
[----:B------:R-:W-:Y:S01]  /*8ae0*/  IMAD.MOV.U32 R10, RZ, RZ, R13 ;  /* 0x000000ffff0a7224 */ /* 0x000fe200078e000d */
[----:B------:R-:W-:-:S07]  /*8af0*/  PRMT R58, R59, 0x7632, R58 ;  /* 0x000076323b3a7816 */ /* 0x000fce000000003a */
.L_x_7709:
[----:B------:R-:W-:Y:S05]  /*8b00*/  BSYNC.RECONVERGENT B1 ;  /* 0x0000000000017941 */ /* 0x000fea0003800200 */
.L_x_7707:
        /* <DEDUP_REMOVED lines=11> */
.L_x_7711:
[----:B------:R-:W-:Y:S01]  /*8bc0*/  IMAD.MOV.U32 R32, RZ, RZ, R37 ;  /* 0x000000ffff207224 */ /* 0x000fe200078e0025 */
[----:B------:R-:W-:Y:S01]  /*8bd0*/  PRMT R40, R40, 0x5410, R42 ;  /* 0x0000541028287816 */ /* 0x000fe2000000002a */
[----:B------:R-:W-:Y:S01]  /*8be0*/  IMAD.MOV.U32 R13, RZ, RZ, R12 ;  /* 0x000000ffff0d7224 */ /* 0x000fe200078e000c */
[----:B------:R-:W-:-:S07]  /*8bf0*/  PRMT R59, R59, 0x5410, R59 ;  /* 0x000054103b3b7816 */ /* 0x000fce000000003b */
.L_x_7712:
[----:B------:R-:W-:Y:S05]  /*8c00*/  BSYNC.RECONVERGENT B1 ;  /* 0x0000000000017941 */ /* 0x000fea0003800200 */
.L_x_7710:
        /* <DEDUP_REMOVED lines=11> */
.L_x_7714:
[----:B------:R-:W-:Y:S01]  /*8cc0*/  IMAD.MOV.U32 R37, RZ, RZ, R32 ;  /* 0x000000ffff257224 */ /* 0x000fe200078e0020 */
[----:B------:R-:W-:Y:S01]  /*8cd0*/  PRMT R41, R41, 0x7610, R40 ;  /* 0x0000761029297816 */ /* 0x000fe20000000028 */
[----:B------:R-:W-:Y:S01]  /*8ce0*/  IMAD.MOV.U32 R12, RZ, RZ, R15 ;  /* 0x000000ffff0c7224 */ /* 0x000fe200078e000f */
[----:B------:R-:W-:-:S07]  /*8cf0*/  PRMT R59, R60, 0x7632, R59 ;  /* 0x000076323c3b7816 */ /* 0x000fce000000003b */
.L_x_7715:
[----:B------:R-:W-:Y:S05]  /*8d00*/  BSYNC.RECONVERGENT B1 ;  /* 0x0000000000017941 */ /* 0x000fea0003800200 */
.L_x_7713:
        /* <DEDUP_REMOVED lines=11> */
.L_x_7717:
[----:B------:R-:W-:Y:S01]  /*8dc0*/  IMAD.MOV.U32 R32, RZ, RZ, R37 ;  /* 0x000000ffff207224 */ /* 0x000fe200078e0025 */
[----:B------:R-:W-:Y:S01]  /*8dd0*/  PRMT R41, R41, 0x7632, R41 ;  /* 0x0000763229297816 */ /* 0x000fe20000000029 */
[----:B------:R-:W-:Y:S01]  /*8de0*/  IMAD.MOV.U32 R15, RZ, RZ, R14 ;  /* 0x000000ffff0f7224 */ /* 0x000fe200078e000e */
[----:B------:R-:W-:-:S07]  /*8df0*/  PRMT R60, R60, 0x5410, R60 ;  /* 0x000054103c3c7816 */ /* 0x000fce000000003c */
.L_x_7718:
[----:B------:R-:W-:Y:S05]  /*8e00*/  BSYNC.RECONVERGENT B1 ;  /* 0x0000000000017941 */ /* 0x000fea0003800200 */
.L_x_7716:
        /* <DEDUP_REMOVED lines=11> */
.L_x_7720:
[----:B------:R-:W-:Y:S01]  /*8ec0*/  IMAD.MOV.U32 R37, RZ, RZ, R32 ;  /* 0x000000ffff257224 */ /* 0x000fe200078e0020 */
[----:B------:R-:W-:Y:S01]  /*8ed0*/  PRMT R42, R41, 0x7610, R42 ;  /* 0x00007610292a7816 */ /* 0x000fe2000000002a */
[----:B------:R-:W-:Y:S01]  /*8ee0*/  IMAD.MOV.U32 R14, RZ, RZ, R17 ;  /* 0x000000ffff0e7224 */ /* 0x000fe200078e0011 */
[----:B------:R-:W-:-:S07]  /*8ef0*/  PRMT R60, R61, 0x7632, R60 ;  /* 0x000076323d3c7816 */ /* 0x000fce000000003c */
.L_x_7721:
[----:B------:R-:W-:Y:S05]  /*8f00*/  BSYNC.RECONVERGENT B1 ;  /* 0x0000000000017941 */ /* 0x000fea0003800200 */
.L_x_7719:
        /* <DEDUP_REMOVED lines=11> */
.L_x_7723:
[----:B------:R-:W-:Y:S01]  /*8fc0*/  IMAD.MOV.U32 R32, RZ, RZ, R37 ;  /* 0x000000ffff207224 */ /* 0x000fe200078e0025 */
[----:B------:R-:W-:Y:S01]  /*8fd0*/  PRMT R40, R40, 0x5410, R42 ;  /* 0x0000541028287816 */ /* 0x000fe2000000002a */
[----:B------:R-:W-:Y:S01]  /*8fe0*/  IMAD.MOV.U32 R17, RZ, RZ, R16 ;  /* 0x000000ffff117224 */ /* 0x000fe200078e0010 */
[----:B------:R-:W-:-:S07]  /*8ff0*/  PRMT R61, R61, 0x5410, R61 ;  /* 0x000054103d3d7816 */ /* 0x000fce000000003d */
.L_x_7724:
[----:B------:R-:W-:Y:S05]  /*9000*/  BSYNC.RECONVERGENT B1 ;  /* 0x0000000000017941 */ /* 0x000fea0003800200 */
.L_x_7722:
        /* <DEDUP_REMOVED lines=11> */
.L_x_7726:
[----:B------:R-:W-:Y:S01]  /*90c0*/  IMAD.MOV.U32 R37, RZ, RZ, R32 ;  /* 0x000000ffff257224 */ /* 0x000fe200078e0020 */
[----:B------:R-:W-:Y:S01]  /*90d0*/  PRMT R41, R41, 0x7610, R40 ;  /* 0x0000761029297816 */ /* 0x000fe20000000028 */
[----:B------:R-:W-:Y:S01]  /*90e0*/  IMAD.MOV.U32 R16, RZ, RZ, R19 ;  /* 0x000000ffff107224 */ /* 0x000fe200078e0013 */
[----:B------:R-:W-:-:S07]  /*90f0*/  PRMT R61, R62, 0x7632, R61 ;  /* 0x000076323e3d7816 */ /* 0x000fce000000003d */
.L_x_7727:
[----:B------:R-:W-:Y:S05]  /*9100*/  BSYNC.RECONVERGENT B1 ;  /* 0x0000000000017941 */ /* 0x000fea0003800200 */
.L_x_7725:
        /* <DEDUP_REMOVED lines=11> */
.L_x_7729:
[----:B------:R-:W-:Y:S01]  /*91c0*/  IMAD.MOV.U32 R32, RZ, RZ, R37 ;  /* 0x000000ffff207224 */ /* 0x000fe200078e0025 */
[----:B------:R-:W-:Y:S01]  /*91d0*/  PRMT R41, R41, 0x7632, R41 ;  /* 0x0000763229297816 */ /* 0x000fe20000000029 */
[----:B------:R-:W-:Y:S01]  /*91e0*/  IMAD.MOV.U32 R19, RZ, RZ, R18 ;  /* 0x000000ffff137224 */ /* 0x000fe200078e0012 */
[----:B------:R-:W-:-:S07]  /*91f0*/  PRMT R62, R62, 0x5410, R62 ;  /* 0x000054103e3e7816 */ /* 0x000fce000000003e */
.L_x_7730:
[----:B------:R-:W-:Y:S05]  /*9200*/  BSYNC.RECONVERGENT B1 ;  /* 0x0000000000017941 */ /* 0x000fea0003800200 */
.L_x_7728:
        /* <DEDUP_REMOVED lines=11> */
.L_x_7732:
[----:B------:R-:W-:Y:S01]  /*92c0*/  IMAD.MOV.U32 R37, RZ, RZ, R32 ;  /* 0x000000ffff257224 */ /* 0x000fe200078e0020 */
[----:B------:R-:W-:Y:S01]  /*92d0*/  PRMT R42, R41, 0x7610, R42 ;  /* 0x00007610292a7816 */ /* 0x000fe2000000002a */
[----:B------:R-:W-:Y:S01]  /*92e0*/  IMAD.MOV.U32 R18, RZ, RZ, R21 ;  /* 0x000000ffff127224 */ /* 0x000fe200078e0015 */
[----:B------:R-:W-:-:S07]  /*92f0*/  PRMT R62, R63, 0x7632, R62 ;  /* 0x000076323f3e7816 */ /* 0x000fce000000003e */
.L_x_7733:
[----:B------:R-:W-:Y:S05]  /*9300*/  BSYNC.RECONVERGENT B1 ;  /* 0x0000000000017941 */ /* 0x000fea0003800200 */
.L_x_7731:
        /* <DEDUP_REMOVED lines=11> */
.L_x_7735:
[----:B------:R-:W-:Y:S01]  /*93c0*/  IMAD.MOV.U32 R32, RZ, RZ, R37 ;  /* 0x000000ffff207224 */ /* 0x000fe200078e0025 */
[----:B------:R-:W-:Y:S01]  /*93d0*/  PRMT R40, R40, 0x5410, R42 ;  /* 0x0000541028287816 */ /* 0x000fe2000000002a */
[----:B------:R-:W-:Y:S01]  /*93e0*/  IMAD.MOV.U32 R21, RZ, RZ, R20 ;  /* 0x000000ffff157224 */ /* 0x000fe200078e0014 */
[----:B------:R-:W-:-:S07]  /*93f0*/  PRMT R63, R63, 0x5410, R63 ;  /* 0x000054103f3f7816 */ /* 0x000fce000000003f */
.L_x_7736:
[----:B------:R-:W-:Y:S05]  /*9400*/  BSYNC.RECONVERGENT B1 ;  /* 0x0000000000017941 */ /* 0x000fea0003800200 */
.L_x_7734:
        /* <DEDUP_REMOVED lines=11> */
.L_x_7738:
[----:B------:R-:W-:Y:S01]  /*94c0*/  IMAD.MOV.U32 R37, RZ, RZ, R32 ;  /* 0x000000ffff257224 */ /* 0x000fe200078e0020 */
[----:B------:R-:W-:Y:S01]  /*94d0*/  PRMT R41, R41, 0x7610, R40 ;  /* 0x0000761029297816 */ /* 0x000fe20000000028 */
[----:B------:R-:W-:Y:S01]  /*94e0*/  IMAD.MOV.U32 R20, RZ, RZ, R23 ;  /* 0x000000ffff147224 */ /* 0x000fe200078e0017 */
[----:B------:R-:W-:-:S07]  /*94f0*/  PRMT R63, R64, 0x7632, R63 ;  /* 0x00007632403f7816 */ /* 0x000fce000000003f */
.L_x_7739:
[----:B------:R-:W-:Y:S05]  /*9500*/  BSYNC.RECONVERGENT B1 ;  /* 0x0000000000017941 */ /* 0x000fea0003800200 */
.L_x_7737:
        /* <DEDUP_REMOVED lines=11> */
.L_x_7741:
[----:B------:R-:W-:Y:S01]  /*95c0*/  IMAD.MOV.U32 R32, RZ, RZ, R37 ;  /* 0x000000ffff207224 */ /* 0x000fe200078e0025 */
[----:B------:R-:W-:Y:S01]  /*95d0*/  PRMT R41, R41, 0x7632, R41 ;  /* 0x0000763229297816 */ /* 0x000fe20000000029 */
[----:B------:R-:W-:Y:S01]  /*95e0*/  IMAD.MOV.U32 R23, RZ, RZ, R22 ;  /* 0x000000ffff177224 */ /* 0x000fe200078e0016 */
[----:B------:R-:W-:-:S07]  /*95f0*/  PRMT R64, R64, 0x5410, R64 ;  /* 0x0000541040407816 */ /* 0x000fce0000000040 */
.L_x_7742:
[----:B------:R-:W-:Y:S05]  /*9600*/  BSYNC.RECONVERGENT B1 ;  /* 0x0000000000017941 */ /* 0x000fea0003800200 */
.L_x_7740:
        /* <DEDUP_REMOVED lines=11> */
.L_x_7744:
[----:B------:R-:W-:Y:S01]  /*96c0*/  IMAD.MOV.U32 R37, RZ, RZ, R32 ;  /* 0x000000ffff257224 */ /* 0x000fe200078e0020 */
[----:B------:R-:W-:Y:S01]  /*96d0*/  PRMT R42, R41, 0x7610, R42 ;  /* 0x00007610292a7816 */ /* 0x000fe2000000002a */
[----:B------:R-:W-:Y:S01]  /*96e0*/  IMAD.MOV.U32 R22, RZ, RZ, R25 ;  /* 0x000000ffff167224 */ /* 0x000fe200078e0019 */
[----:B------:R-:W-:-:S07]  /*96f0*/  PRMT R64, R65, 0x7632, R64 ;  /* 0x0000763241407816 */ /* 0x000fce0000000040 */
.L_x_7745:
[----:B------:R-:W-:Y:S05]  /*9700*/  BSYNC.RECONVERGENT B1 ;  /* 0x0000000000017941 */ /* 0x000fea0003800200 */
.L_x_7743:
        /* <DEDUP_REMOVED lines=11> */
.L_x_7747:
[----:B------:R-:W-:Y:S01]  /*97c0*/  IMAD.MOV.U32 R32, RZ, RZ, R37 ;  /* 0x000000ffff207224 */ /* 0x000fe200078e0025 */
[----:B------:R-:W-:Y:S01]  /*97d0*/  PRMT R40, R40, 0x5410, R42 ;  /* 0x0000541028287816 */ /* 0x000fe2000000002a */
[----:B------:R-:W-:Y:S01]  /*97e0*/  IMAD.MOV.U32 R25, RZ, RZ, R24 ;  /* 0x000000ffff197224 */ /* 0x000fe200078e0018 */
[----:B------:R-:W-:-:S07]  /*97f0*/  PRMT R65, R65, 0x5410, R65 ;  /* 0x0000541041417816 */ /* 0x000fce0000000041 */
.L_x_7748:
[----:B------:R-:W-:Y:S05]  /*9800*/  BSYNC.RECONVERGENT B1 ;  /* 0x0000000000017941 */ /* 0x000fea0003800200 */
.L_x_7746:
        /* <DEDUP_REMOVED lines=11> */
.L_x_7750:
[----:B------:R-:W-:Y:S01]  /*98c0*/  IMAD.MOV.U32 R37, RZ, RZ, R32 ;  /* 0x000000ffff257224 */ /* 0x000fe200078e0020 */
[----:B------:R-:W-:Y:S01]  /*98d0*/  PRMT R41, R41, 0x7610, R40 ;  /* 0x0000761029297816 */ /* 0x000fe20000000028 */
[----:B------:R-:W-:Y:S01]  /*98e0*/  IMAD.MOV.U32 R24, RZ, RZ, R27 ;  /* 0x000000ffff187224 */ /* 0x000fe200078e001b */
[----:B------:R-:W-:-:S07]  /*98f0*/  PRMT R65, R66, 0x7632, R65 ;  /* 0x0000763242417816 */ /* 0x000fce0000000041 */
.L_x_7751:
[----:B------:R-:W-:Y:S05]  /*9900*/  BSYNC.RECONVERGENT B1 ;  /* 0x0000000000017941 */ /* 0x000fea0003800200 */
.L_x_7749:
        /* <DEDUP_REMOVED lines=11> */
.L_x_7753:
[----:B------:R-:W-:Y:S01]  /*99c0*/  IMAD.MOV.U32 R32, RZ, RZ, R37 ;  /* 0x000000ffff207224 */ /* 0x000fe200078e0025 */
[----:B------:R-:W-:Y:S01]  /*99d0*/  PRMT R41, R41, 0x7632, R41 ;  /* 0x0000763229297816 */ /* 0x000fe20000000029 */
[----:B------:R-:W-:Y:S01]  /*99e0*/  IMAD.MOV.U32 R27, RZ, RZ, R26 ;  /* 0x000000ffff1b7224 */ /* 0x000fe200078e001a */
[----:B------:R-:W-:-:S07]  /*99f0*/  PRMT R66, R66, 0x5410, R66 ;  /* 0x0000541042427816 */ /* 0x000fce0000000042 */
.L_x_7754:
[----:B------:R-:W-:Y:S05]  /*9a00*/  BSYNC.RECONVERGENT B1 ;  /* 0x0000000000017941 */ /* 0x000fea0003800200 */
.L_x_7752:
        /* <DEDUP_REMOVED lines=11> */
.L_x_7756:
[----:B------:R-:W-:Y:S01]  /*9ac0*/  IMAD.MOV.U32 R37, RZ, RZ, R32 ;  /* 0x000000ffff257224 */ /* 0x000fe200078e0020 */
[----:B------:R-:W-:Y:S01]  /*9ad0*/  PRMT R42, R41, 0x7610, R42 ;  /* 0x00007610292a7816 */ /* 0x000fe2000000002a */
[----:B------:R-:W-:Y:S01]  /*9ae0*/  IMAD.MOV.U32 R26, RZ, RZ, R29 ;  /* 0x000000ffff1a7224 */ /* 0x000fe200078e001d */
[----:B------:R-:W-:-:S07]  /*9af0*/  PRMT R66, R67, 0x7632, R66 ;  /* 0x0000763243427816 */ /* 0x000fce0000000042 */
.L_x_7757:
[----:B------:R-:W-:Y:S05]  /*9b00*/  BSYNC.RECONVERGENT B1 ;  /* 0x0000000000017941 */ /* 0x000fea0003800200 */
.L_x_7755:
        /* <DEDUP_REMOVED lines=11> */
.L_x_7759:
[----:B------:R-:W-:Y:S01]  /*9bc0*/  IMAD.MOV.U32 R32, RZ, RZ, R37 ;  /* 0x000000ffff207224 */ /* 0x000fe200078e0025 */
[----:B------:R-:W-:Y:S01]  /*9bd0*/  PRMT R40, R40, 0x5410, R42 ;  /* 0x0000541028287816 */ /* 0x000fe2000000002a */
[----:B------:R-:W-:Y:S01]  /*9be0*/  IMAD.MOV.U32 R29, RZ, RZ, R28 ;  /* 0x000000ffff1d7224 */ /* 0x000fe200078e001c */
[----:B------:R-:W-:-:S07]  /*9bf0*/  PRMT R67, R67, 0x5410, R67 ;  /* 0x0000541043437816 */ /* 0x000fce0000000043 */
.L_x_7760:
[----:B------:R-:W-:Y:S05]  /*9c00*/  BSYNC.RECONVERGENT B1 ;  /* 0x0000000000017941 */ /* 0x000fea0003800200 */
.L_x_7758:
        /* <DEDUP_REMOVED lines=11> */
.L_x_7762:
[----:B------:R-:W-:Y:S01]  /*9cc0*/  IMAD.MOV.U32 R37, RZ, RZ, R32 ;  /* 0x000000ffff257224 */ /* 0x000fe200078e0020 */
[----:B------:R-:W-:Y:S01]  /*9cd0*/  PRMT R41, R41, 0x7610, R40 ;  /* 0x0000761029297816 */ /* 0x000fe20000000028 */
[----:B------:R-:W-:Y:S01]  /*9ce0*/  IMAD.MOV.U32 R28, RZ, RZ, R31 ;  /* 0x000000ffff1c7224 */ /* 0x000fe200078e001f */
[----:B------:R-:W-:-:S07]  /*9cf0*/  PRMT R67, R68, 0x7632, R67 ;  /* 0x0000763244437816 */ /* 0x000fce0000000043 */
.L_x_7763:
[----:B------:R-:W-:Y:S05]  /*9d00*/  BSYNC.RECONVERGENT B1 ;  /* 0x0000000000017941 */ /* 0x000fea0003800200 */
.L_x_7761:
        /* <DEDUP_REMOVED lines=11> */
.L_x_7765:
[----:B------:R-:W-:Y:S01]  /*9dc0*/  IMAD.MOV.U32 R32, RZ, RZ, R37 ;  /* 0x000000ffff207224 */ /* 0x000fe200078e0025 */
[----:B------:R-:W-:Y:S01]  /*9dd0*/  PRMT R41, R41, 0x7632, R41 ;  /* 0x0000763229297816 */ /* 0x000fe20000000029 */
[----:B------:R-:W-:Y:S01]  /*9de0*/  IMAD.MOV.U32 R31, RZ, RZ, R30 ;  /* 0x000000ffff1f7224 */ /* 0x000fe200078e001e */
[----:B------:R-:W-:-:S07]  /*9df0*/  PRMT R68, R68, 0x5410, R68 ;  /* 0x0000541044447816 */ /* 0x000fce0000000044 */
.L_x_7766:
[----:B------:R-:W-:Y:S05]  /*9e00*/  BSYNC.RECONVERGENT B1 ;  /* 0x0000000000017941 */ /* 0x000fea0003800200 */
.L_x_7764:
        /* <DEDUP_REMOVED lines=11> */
.L_x_7768:
[----:B------:R-:W-:Y:S01]  /*9ec0*/  IMAD.MOV.U32 R37, RZ, RZ, R32 ;  /* 0x000000ffff257224 */ /* 0x000fe200078e0020 */
[----:B------:R-:W-:Y:S01]  /*9ed0*/  PRMT R40, R40, 0x5410, R41 ;  /* 0x0000541028287816 */ /* 0x000fe20000000029 */
[----:B------:R-:W-:Y:S01]  /*9ee0*/  IMAD.MOV.U32 R30, RZ, RZ, R33 ;  /* 0x000000ffff1e7224 */ /* 0x000fe200078e0021 */
[----:B------:R-:W-:-:S07]  /*9ef0*/  PRMT R68, R69, 0x7632, R68 ;  /* 0x0000763245447816 */ /* 0x000fce0000000044 */
.L_x_7769:
[----:B------:R-:W-:Y:S05]  /*9f00*/  BSYNC.RECONVERGENT B1 ;  /* 0x0000000000017941 */ /* 0x000fea0003800200 */
.L_x_7767:
        /* <DEDUP_REMOVED lines=10> */
.L_x_7771:
[C---:B------:R-:W-:Y:S01]  /*9fb0*/  PRMT R69, R40.reuse, 0x5432, R40 ;  /* 0x0000543228457816 */ /* 0x040fe20000000028 */
[----:B------:R-:W-:Y:S01]  /*9fc0*/  IMAD.MOV.U32 R33, RZ, RZ, R38 ;  /* 0x000000ffff217224 */ /* 0x000fe200078e0026 */
[----:B------:R-:W-:Y:S01]  /*9fd0*/  PRMT R40, R40, 0x7632, R40 ;  /* 0x0000763228287816 */ /* 0x000fe20000000028 */
[--C-:B------:R-:W-:Y:S02]  /*9fe0*/  IMAD.MOV.U32 R32, RZ, RZ, R37.reuse ;  /* 0x000000ffff207224 */ /* 0x100fe400078e0025 */
[----:B------:R-:W-:-:S07]  /*9ff0*/  IMAD.MOV.U32 R38, RZ, RZ, R37 ;  /* 0x000000ffff267224 */ /* 0x000fce00078e0025 */
.L_x_7772:
[----:B------:R-:W-:Y:S05]  /*a000*/  BSYNC.RECONVERGENT B1 ;  /* 0x0000000000017941 */ /* 0x000fea0003800200 */
.L_x_7770:
[----:B------:R-:W-:Y:S02]  /*a010*/  VIADD R36, R36, 0x4 ;  /* 0x0000000424247836 */ /* 0x000fe40000000000 */
[----:B------:R-:W-:Y:S01]  /*a020*/  VIADD R35, R35, 0x2 ;  /* 0x0000000223237836 */ /* 0x000fe20000000000 */
[----:B------:R-:W-:Y:S06]  /*a030*/  @P1 BRA `(.L_x_7773) ;  /* 0xffffffe000101947 */ /* 0x000fec000383ffff */
.L_x_7679:
[----:B------:R-:W-:Y:S05]  /*a040*/  BSYNC.RECONVERGENT B0 ;  /* 0x0000000000007941 */ /* 0x000fea0003800200 */
.L_x_7678:
        /* <DEDUP_REMOVED lines=103> */
.L_x_7869:
        /* <DEDUP_REMOVED lines=20> */
.L_x_7777:
[----:B------:R-:W-:Y:S01]  /*a800*/  IMAD.MOV.U32 R32, RZ, RZ, R3 ;  /* 0x000000ffff207224 */ /* 0x000fe200078e0003 */
[C---:B------:R-:W-:Y:S01]  /*a810*/  PRMT R36, R54.reuse, 0x7632, R36 ;  /* 0x0000763236247816 */ /* 0x040fe20000000024 */
[----:B------:R-:W-:Y:S01]  /*a820*/  IMAD.MOV.U32 R3, RZ, RZ, R2 ;  /* 0x000000ffff037224 */ /* 0x000fe200078e0002 */
[----:B------:R-:W-:-:S07]  /*a830*/  PRMT R54, R54, 0x5410, R54 ;  /* 0x0000541036367816 */ /* 0x000fce0000000036 */
.L_x_7778:
[----:B------:R-:W-:Y:S05]  /*a840*/  BSYNC.RECONVERGENT B1 ;  /* 0x0000000000017941 */ /* 0x000fea0003800200 */
.L_x_7776:
        /* <DEDUP_REMOVED lines=11> */
.L_x_7780:
[----:B------:R-:W-:Y:S01]  /*a900*/  IMAD.MOV.U32 R39, RZ, RZ, R32 ;  /* 0x000000ffff277224 */ /* 0x000fe200078e0020 */
[----:B------:R-:W-:Y:S01]  /*a910*/  PRMT R41, R36, 0x7610, R41 ;  /* 0x0000761024297816 */ /* 0x000fe20000000029 */
[----:B------:R-:W-:Y:S01]  /*a920*/  IMAD.MOV.U32 R2, RZ, RZ, R5 ;  /* 0x000000ffff027224 */ /* 0x000fe200078e0005 */
[----:B------:R-:W-:-:S07]  /*a930*/  PRMT R54, R55, 0x7632, R54 ;  /* 0x0000763237367816 */ /* 0x000fce0000000036 */
.L_x_7781:
[----:B------:R-:W-:Y:S05]  /*a940*/  BSYNC.RECONVERGENT B1 ;  /* 0x0000000000017941 */ /* 0x000fea0003800200 */
.L_x_7779:
        /* <DEDUP_REMOVED lines=11> */
.L_x_7783:
[----:B------:R-:W-:Y:S01]  /*aa00*/  IMAD.MOV.U32 R32, RZ, RZ, R39 ;  /* 0x000000ffff207224 */ /* 0x000fe200078e0027 */
[----:B------:R-:W-:Y:S01]  /*aa10*/  PRMT R36, R36, 0x5410, R41 ;  /* 0x0000541024247816 */ /* 0x000fe20000000029 */
[----:B------:R-:W-:Y:S01]  /*aa20*/  IMAD.MOV.U32 R5, RZ, RZ, R4 ;  /* 0x000000ffff057224 */ /* 0x000fe200078e0004 */
[----:B------:R-:W-:-:S07]  /*aa30*/  PRMT R55, R55, 0x5410, R55 ;  /* 0x0000541037377816 */ /* 0x000fce0000000037 */
.L_x_7784:
[----:B------:R-:W-:Y:S05]  /*aa40*/  BSYNC.RECONVERGENT B1 ;  /* 0x0000000000017941 */ /* 0x000fea0003800200 */
.L_x_7782:
        /* <DEDUP_REMOVED lines=11> */
.L_x_7786:
[----:B------:R-:W-:Y:S01]  /*ab00*/  IMAD.MOV.U32 R39, RZ, RZ, R32 ;  /* 0x000000ffff277224 */ /* 0x000fe200078e0020 */
[----:B------:R-:W-:Y:S01]  /*ab10*/  PRMT R40, R40, 0x7610, R36 ;  /* 0x0000761028287816 */ /* 0x000fe20000000024 */
[----:B------:R-:W-:Y:S01]  /*ab20*/  IMAD.MOV.U32 R4, RZ, RZ, R7 ;  /* 0x000000ffff047224 */ /* 0x000fe200078e0007 */
[----:B------:R-:W-:-:S07]  /*ab30*/  PRMT R55, R56, 0x7632, R55 ;  /* 0x0000763238377816 */ /* 0x000fce0000000037 */
.L_x_7787:
[----:B------:R-:W-:Y:S05]  /*ab40*/  BSYNC.RECONVERGENT B1 ;  /* 0x0000000000017941 */ /* 0x000fea0003800200 */
.L_x_7785:
        /* <DEDUP_REMOVED lines=11> */
.L_x_7789:
[----:B------:R-:W-:Y:S01]  /*ac00*/  IMAD.MOV.U32 R32, RZ, RZ, R39 ;  /* 0x000000ffff207224 */ /* 0x000fe200078e0027 */
[----:B------:R-:W-:Y:S01]  /*ac10*/  PRMT R36, R40, 0x7632, R36 ;  /* 0x0000763228247816 */ /* 0x000fe20000000024 */
[----:B------:R-:W-:Y:S01]  /*ac20*/  IMAD.MOV.U32 R7, RZ, RZ, R6 ;  /* 0x000000ffff077224 */ /* 0x000fe200078e0006 */
[----:B------:R-:W-:-:S07]  /*ac30*/  PRMT R56, R56, 0x5410, R56 ;  /* 0x0000541038387816 */ /* 0x000fce0000000038 */
.L_x_7790:
[----:B------:R-:W-:Y:S05]  /*ac40*/  BSYNC.RECONVERGENT B1 ;  /* 0x0000000000017941 */ /* 0x000fea0003800200 */
.L_x_7788:
        /* <DEDUP_REMOVED lines=11> */
.L_x_7792:
[----:B------:R-:W-:Y:S01]  /*ad00*/  IMAD.MOV.U32 R39, RZ, RZ, R32 ;  /* 0x000000ffff277224 */ /* 0x000fe200078e0020 */
[----:B------:R-:W-:Y:S01]  /*ad10*/  PRMT R41, R36, 0x7610, R41 ;  /* 0x0000761024297816 */ /* 0x000fe20000000029 */
[----:B------:R-:W-:Y:S01]  /*ad20*/  IMAD.MOV.U32 R6, RZ, RZ, R9 ;  /* 0x000000ffff067224 */ /* 0x000fe200078e0009 */
[----:B------:R-:W-:-:S07]  /*ad30*/  PRMT R56, R57, 0x7632, R56 ;  /* 0x0000763239387816 */ /* 0x000fce0000000038 */
.L_x_7793:
[----:B------:R-:W-:Y:S05]  /*ad40*/  BSYNC.RECONVERGENT B1 ;  /* 0x0000000000017941 */ /* 0x000fea0003800200 */
.L_x_7791:
        /* <DEDUP_REMOVED lines=11> */
.L_x_7795:
[----:B------:R-:W-:Y:S01]  /*ae00*/  IMAD.MOV.U32 R32, RZ, RZ, R39 ;  /* 0x000000ffff207224 */ /* 0x000fe200078e0027 */
[----:B------:R-:W-:Y:S01]  /*ae10*/  PRMT R36, R36, 0x5410, R41 ;  /* 0x0000541024247816 */ /* 0x000fe20000000029 */
[----:B------:R-:W-:Y:S01]  /*ae20*/  IMAD.MOV.U32 R9, RZ, RZ, R8 ;  /* 0x000000ffff097224 */ /* 0x000fe200078e0008 */
[----:B------:R-:W-:-:S07]  /*ae30*/  PRMT R57, R57, 0x5410, R57 ;  /* 0x0000541039397816 */ /* 0x000fce0000000039 */
.L_x_7796:
[----:B------:R-:W-:Y:S05]  /*ae40*/  BSYNC.RECONVERGENT B1 ;  /* 0x0000000000017941 */ /* 0x000fea0003800200 */
.L_x_7794:
        /* <DEDUP_REMOVED lines=11> */
.L_x_7798:
[----:B------:R-:W-:Y:S01]  /*af00*/  IMAD.MOV.U32 R39, RZ, RZ, R32 ;  /* 0x000000ffff277224 */ /* 0x000fe200078e0020 */
[----:B------:R-:W-:Y:S01]  /*af10*/  PRMT R40, R40, 0x7610, R36 ;  /* 0x0000761028287816 */ /* 0x000fe20000000024 */
[----:B------:R-:W-:Y:S01]  /*af20*/  IMAD.MOV.U32 R8, RZ, RZ, R11 ;  /* 0x000000ffff087224 */ /* 0x000fe200078e000b */
[----:B------:R-:W-:-:S07]  /*af30*/  PRMT R57, R58, 0x7632, R57 ;  /* 0x000076323a397816 */ /* 0x000fce0000000039 */
.L_x_7799:
[----:B------:R-:W-:Y:S05]  /*af40*/  BSYNC.RECONVERGENT B1 ;  /* 0x0000000000017941 */ /* 0x000fea0003800200 */
.L_x_7797:
        /* <DEDUP_REMOVED lines=11> */
.L_x_7801:
[----:B------:R-:W-:Y:S01]  /*b000*/  IMAD.MOV.U32 R32, RZ, RZ, R39 ;  /* 0x000000ffff207224 */ /* 0x000fe200078e0027 */
[----:B------:R-:W-:Y:S01]  /*b010*/  PRMT R36, R40, 0x7632, R36 ;  /* 0x0000763228247816 */ /* 0x000fe20000000024 */
[----:B------:R-:W-:Y:S01]  /*b020*/  IMAD.MOV.U32 R11, RZ, RZ, R10 ;  /* 0x000000ffff0b7224 */ /* 0x000fe200078e000a */
[----:B------:R-:W-:-:S07]  /*b030*/  PRMT R58, R58, 0x5410, R58 ;  /* 0x000054103a3a7816 */ /* 0x000fce000000003a */
.L_x_7802:
[----:B------:R-:W-:Y:S05]  /*b040*/  BSYNC.RECONVERGENT B1 ;  /* 0x0000000000017941 */ /* 0x000fea0003800200 */
.L_x_7800:
        /* <DEDUP_REMOVED lines=11> */
.L_x_7804:
[----:B------:R-:W-:Y:S01]  /*b100*/  IMAD.MOV.U32 R39, RZ, RZ, R32 ;  /* 0x000000ffff277224 */ /* 0x000fe200078e0020 */
[----:B------:R-:W-:Y:S01]  /*b110*/  PRMT R41, R36, 0x7610, R41 ;  /* 0x0000761024297816 */ /* 0x000fe20000000029 */
[----:B------:R-:W-:Y:S01]  /*b120*/  IMAD.MOV.U32 R10, RZ, RZ, R13 ;  /* 0x000000ffff0a7224 */ /* 0x000fe200078e000d */
[----:B------:R-:W-:-:S07]  /*b130*/  PRMT R58, R59, 0x7632, R58 ;  /* 0x000076323b3a7816 */ /* 0x000fce000000003a */
.L_x_7805:
[----:B------:R-:W-:Y:S05]  /*b140*/  BSYNC.RECONVERGENT B1 ;  /* 0x0000000000017941 */ /* 0x000fea0003800200 */
.L_x_7803:
        /* <DEDUP_REMOVED lines=11> */
.L_x_7807:
[----:B------:R-:W-:Y:S01]  /*b200*/  IMAD.MOV.U32 R32, RZ, RZ, R39 ;  /* 0x000000ffff207224 */ /* 0x000fe200078e0027 */
[----:B------:R-:W-:Y:S01]  /*b210*/  PRMT R36, R36, 0x5410, R41 ;  /* 0x0000541024247816 */ /* 0x000fe20000000029 */
[----:B------:R-:W-:Y:S01]  /*b220*/  IMAD.MOV.U32 R13, RZ, RZ, R12 ;  /* 0x000000ffff0d7224 */ /* 0x000fe200078e000c */
[----:B------:R-:W-:-:S07]  /*b230*/  PRMT R59, R59, 0x5410, R59 ;  /* 0x000054103b3b7816 */ /* 0x000fce000000003b */
.L_x_7808:
[----:B------:R-:W-:Y:S05]  /*b240*/  BSYNC.RECONVERGENT B1 ;  /* 0x0000000000017941 */ /* 0x000fea0003800200 */
.L_x_7806:
        /* <DEDUP_REMOVED lines=11> */
.L_x_7810:
[----:B------:R-:W-:Y:S01]  /*b300*/  IMAD.MOV.U32 R39, RZ, RZ, R32 ;  /* 0x000000ffff277224 */ /* 0x000fe200078e0020 */
[----:B------:R-:W-:Y:S01]  /*b310*/  PRMT R40, R40, 0x7610, R36 ;  /* 0x0000761028287816 */ /* 0x000fe20000000024 */
[----:B------:R-:W-:Y:S01]  /*b320*/  IMAD.MOV.U32 R12, RZ, RZ, R15 ;  /* 0x000000ffff0c7224 */ /* 0x000fe200078e000f */
[----:B------:R-:W-:-:S07]  /*b330*/  PRMT R59, R60, 0x7632, R59 ;  /* 0x000076323c3b7816 */ /* 0x000fce000000003b */
.L_x_7811:
[----:B------:R-:W-:Y:S05]  /*b340*/  BSYNC.RECONVERGENT B1 ;  /* 0x0000000000017941 */ /* 0x000fea0003800200 */
.L_x_7809:
        /* <DEDUP_REMOVED lines=11> */
.L_x_7813:
[----:B------:R-:W-:Y:S01]  /*b400*/  IMAD.MOV.U32 R32, RZ, RZ, R39 ;  /* 0x000000ffff207224 */ /* 0x000fe200078e0027 */
[----:B------:R-:W-:Y:S01]  /*b410*/  PRMT R36, R40, 0x7632, R36 ;  /* 0x0000763228247816 */ /* 0x000fe20000000024 */
[----:B------:R-:W-:Y:S01]  /*b420*/  IMAD.MOV.U32 R15, RZ, RZ, R14 ;  /* 0x000000ffff0f7224 */ /* 0x000fe200078e000e */
[----:B------:R-:W-:-:S07]  /*b430*/  PRMT R60, R60, 0x5410, R60 ;  /* 0x000054103c3c7816 */ /* 0x000fce000000003c */
.L_x_7814:
[----:B------:R-:W-:Y:S05]  /*b440*/  BSYNC.RECONVERGENT B1 ;  /* 0x0000000000017941 */ /* 0x000fea0003800200 */
.L_x_7812:
        /* <DEDUP_REMOVED lines=11> */
.L_x_7816:
[----:B------:R-:W-:Y:S01]  /*b500*/  IMAD.MOV.U32 R39, RZ, RZ, R32 ;  /* 0x000000ffff277224 */ /* 0x000fe200078e0020 */
[----:B------:R-:W-:Y:S01]  /*b510*/  PRMT R41, R36, 0x7610, R41 ;  /* 0x0000761024297816 */ /* 0x000fe20000000029 */
[----:B------:R-:W-:Y:S01]  /*b520*/  IMAD.MOV.U32 R14, RZ, RZ, R17 ;  /* 0x000000ffff0e7224 */ /* 0x000fe200078e0011 */
[----:B------:R-:W-:-:S07]  /*b530*/  PRMT R60, R61, 0x7632, R60 ;  /* 0x000076323d3c7816 */ /* 0x000fce000000003c */
.L_x_7817:
[----:B------:R-:W-:Y:S05]  /*b540*/  BSYNC.RECONVERGENT B1 ;  /* 0x0000000000017941 */ /* 0x000fea0003800200 */
.L_x_7815:
        /* <DEDUP_REMOVED lines=11> */
.L_x_7819:
[----:B------:R-:W-:Y:S01]  /*b600*/  IMAD.MOV.U32 R32, RZ, RZ, R39 ;  /* 0x000000ffff207224 */ /* 0x000fe200078e0027 */
[----:B------:R-:W-:Y:S01]  /*b610*/  PRMT R36, R36, 0x5410, R41 ;  /* 0x0000541024247816 */ /* 0x000fe20000000029 */
[----:B------:R-:W-:Y:S01]  /*b620*/  IMAD.MOV.U32 R17, RZ, RZ, R16 ;  /* 0x000000ffff117224 */ /* 0x000fe200078e0010 */
[----:B------:R-:W-:-:S07]  /*b630*/  PRMT R61, R61, 0x5410, R61 ;  /* 0x000054103d3d7816 */ /* 0x000fce000000003d */
.L_x_7820:
[----:B------:R-:W-:Y:S05]  /*b640*/  BSYNC.RECONVERGENT B1 ;  /* 0x0000000000017941 */ /* 0x000fea0003800200 */
.L_x_7818:
        /* <DEDUP_REMOVED lines=11> */
.L_x_7822:
[----:B------:R-:W-:Y:S01]  /*b700*/  IMAD.MOV.U32 R39, RZ, RZ, R32 ;  /* 0x000000ffff277224 */ /* 0x000fe200078e0020 */
[----:B------:R-:W-:Y:S01]  /*b710*/  PRMT R40, R40, 0x7610, R36 ;  /* 0x0000761028287816 */ /* 0x000fe20000000024 */
[----:B------:R-:W-:Y:S01]  /*b720*/  IMAD.MOV.U32 R16, RZ, RZ, R19 ;  /* 0x000000ffff107224 */ /* 0x000fe200078e0013 */
[----:B------:R-:W-:-:S07]  /*b730*/  PRMT R61, R62, 0x7632, R61 ;  /* 0x000076323e3d7816 */ /* 0x000fce000000003d */
.L_x_7823:
[----:B------:R-:W-:Y:S05]  /*b740*/  BSYNC.RECONVERGENT B1 ;  /* 0x0000000000017941 */ /* 0x000fea0003800200 */
.L_x_7821:
        /* <DEDUP_REMOVED lines=11> */
.L_x_7825:
[----:B------:R-:W-:Y:S01]  /*b800*/  IMAD.MOV.U32 R32, RZ, RZ, R39 ;  /* 0x000000ffff207224 */ /* 0x000fe200078e0027 */
[----:B------:R-:W-:Y:S01]  /*b810*/  PRMT R36, R40, 0x7632, R36 ;  /* 0x0000763228247816 */ /* 0x000fe20000000024 */
[----:B------:R-:W-:Y:S01]  /*b820*/  IMAD.MOV.U32 R19, RZ, RZ, R18 ;  /* 0x000000ffff137224 */ /* 0x000fe200078e0012 */
[----:B------:R-:W-:-:S07]  /*b830*/  PRMT R62, R62, 0x5410, R62 ;  /* 0x000054103e3e7816 */ /* 0x000fce000000003e */
.L_x_7826:
[----:B------:R-:W-:Y:S05]  /*b840*/  BSYNC.RECONVERGENT B1 ;  /* 0x0000000000017941 */ /* 0x000fea0003800200 */
.L_x_7824:
        /* <DEDUP_REMOVED lines=11> */
.L_x_7828:
[----:B------:R-:W-:Y:S01]  /*b900*/  IMAD.MOV.U32 R39, RZ, RZ, R32 ;  /* 0x000000ffff277224 */ /* 0x000fe200078e0020 */
[----:B------:R-:W-:Y:S01]  /*b910*/  PRMT R41, R36, 0x7610, R41 ;  /* 0x0000761024297816 */ /* 0x000fe20000000029 */
[----:B------:R-:W-:Y:S01]  /*b920*/  IMAD.MOV.U32 R18, RZ, RZ, R21 ;  /* 0x000000ffff127224 */ /* 0x000fe200078e0015 */
[----:B------:R-:W-:-:S07]  /*b930*/  PRMT R62, R63, 0x7632, R62 ;  /* 0x000076323f3e7816 */ /* 0x000fce000000003e */
.L_x_7829:
[----:B------:R-:W-:Y:S05]  /*b940*/  BSYNC.RECONVERGENT B1 ;  /* 0x0000000000017941 */ /* 0x000fea0003800200 */
.L_x_7827:
        /* <DEDUP_REMOVED lines=11> */
.L_x_7831:
[----:B------:R-:W-:Y:S01]  /*ba00*/  IMAD.MOV.U32 R32, RZ, RZ, R39 ;  /* 0x000000ffff207224 */ /* 0x000fe200078e0027 */
[----:B------:R-:W-:Y:S01]  /*ba10*/  PRMT R36, R36, 0x5410, R41 ;  /* 0x0000541024247816 */ /* 0x000fe20000000029 */
[----:B------:R-:W-:Y:S01]  /*ba20*/  IMAD.MOV.U32 R21, RZ, RZ, R20 ;  /* 0x000000ffff157224 */ /* 0x000fe200078e0014 */
[----:B------:R-:W-:-:S07]  /*ba30*/  PRMT R63, R63, 0x5410, R63 ;  /* 0x000054103f3f7816 */ /* 0x000fce000000003f */
.L_x_7832:
[----:B------:R-:W-:Y:S05]  /*ba40*/  BSYNC.RECONVERGENT B1 ;  /* 0x0000000000017941 */ /* 0x000fea0003800200 */
.L_x_7830:
        /* <DEDUP_REMOVED lines=11> */
.L_x_7834:
[----:B------:R-:W-:Y:S01]  /*bb00*/  IMAD.MOV.U32 R39, RZ, RZ, R32 ;  /* 0x000000ffff277224 */ /* 0x000fe200078e0020 */
[----:B------:R-:W-:Y:S01]  /*bb10*/  PRMT R40, R40, 0x7610, R36 ;  /* 0x0000761028287816 */ /* 0x000fe20000000024 */
[----:B------:R-:W-:Y:S01]  /*bb20*/  IMAD.MOV.U32 R20, RZ, RZ, R23 ;  /* 0x000000ffff147224 */ /* 0x000fe200078e0017 */
[----:B------:R-:W-:-:S07]  /*bb30*/  PRMT R63, R64, 0x7632, R63 ;  /* 0x00007632403f7816 */ /* 0x000fce000000003f */
.L_x_7835:
[----:B------:R-:W-:Y:S05]  /*bb40*/  BSYNC.RECONVERGENT B1 ;  /* 0x0000000000017941 */ /* 0x000fea0003800200 */
.L_x_7833:
        /* <DEDUP_REMOVED lines=11> */
.L_x_7837:
[----:B------:R-:W-:Y:S01]  /*bc00*/  IMAD.MOV.U32 R32, RZ, RZ, R39 ;  /* 0x000000ffff207224 */ /* 0x000fe200078e0027 */
[----:B------:R-:W-:Y:S01]  /*bc10*/  PRMT R36, R40, 0x7632, R36 ;  /* 0x0000763228247816 */ /* 0x000fe20000000024 */
[----:B------:R-:W-:Y:S01]  /*bc20*/  IMAD.MOV.U32 R23, RZ, RZ, R22 ;  /* 0x000000ffff177224 */ /* 0x000fe200078e0016 */
[----:B------:R-:W-:-:S07]  /*bc30*/  PRMT R64, R64, 0x5410, R64 ;  /* 0x0000541040407816 */ /* 0x000fce0000000040 */
.L_x_7838:
[----:B------:R-:W-:Y:S05]  /*bc40*/  BSYNC.RECONVERGENT B1 ;  /* 0x0000000000017941 */ /* 0x000fea0003800200 */
.L_x_7836:
        /* <DEDUP_REMOVED lines=11> */
.L_x_7840:
[----:B------:R-:W-:Y:S01]  /*bd00*/  IMAD.MOV.U32 R39, RZ, RZ, R32 ;  /* 0x000000ffff277224 */ /* 0x000fe200078e0020 */
[----:B------:R-:W-:Y:S01]  /*bd10*/  PRMT R41, R36, 0x7610, R41 ;  /* 0x0000761024297816 */ /* 0x000fe20000000029 */
[----:B------:R-:W-:Y:S01]  /*bd20*/  IMAD.MOV.U32 R22, RZ, RZ, R25 ;  /* 0x000000ffff167224 */ /* 0x000fe200078e0019 */
[----:B------:R-:W-:-:S07]  /*bd30*/  PRMT R64, R65, 0x7632, R64 ;  /* 0x0000763241407816 */ /* 0x000fce0000000040 */
.L_x_7841:
[----:B------:R-:W-:Y:S05]  /*bd40*/  BSYNC.RECONVERGENT B1 ;  /* 0x0000000000017941 */ /* 0x000fea0003800200 */
.L_x_7839:
        /* <DEDUP_REMOVED lines=11> */
.L_x_7843:
[----:B------:R-:W-:Y:S01]  /*be00*/  IMAD.MOV.U32 R32, RZ, RZ, R39 ;  /* 0x000000ffff207224 */ /* 0x000fe200078e0027 */
[----:B------:R-:W-:Y:S01]  /*be10*/  PRMT R36, R36, 0x5410, R41 ;  /* 0x0000541024247816 */ /* 0x000fe20000000029 */
[----:B------:R-:W-:Y:S01]  /*be20*/  IMAD.MOV.U32 R25, RZ, RZ, R24 ;  /* 0x000000ffff197224 */ /* 0x000fe200078e0018 */
[----:B------:R-:W-:-:S07]  /*be30*/  PRMT R65, R65, 0x5410, R65 ;  /* 0x0000541041417816 */ /* 0x000fce0000000041 */
.L_x_7844:
[----:B------:R-:W-:Y:S05]  /*be40*/  BSYNC.RECONVERGENT B1 ;  /* 0x0000000000017941 */ /* 0x000fea0003800200 */
.L_x_7842:
        /* <DEDUP_REMOVED lines=11> */
.L_x_7846:
[----:B------:R-:W-:Y:S01]  /*bf00*/  IMAD.MOV.U32 R39, RZ, RZ, R32 ;  /* 0x000000ffff277224 */ /* 0x000fe200078e0020 */
[----:B------:R-:W-:Y:S01]  /*bf10*/  PRMT R40, R40, 0x7610, R36 ;  /* 0x0000761028287816 */ /* 0x000fe20000000024 */
[----:B------:R-:W-:Y:S01]  /*bf20*/  IMAD.MOV.U32 R24, RZ, RZ, R27 ;  /* 0x000000ffff187224 */ /* 0x000fe200078e001b */
[----:B------:R-:W-:-:S07]  /*bf30*/  PRMT R65, R66, 0x7632, R65 ;  /* 0x0000763242417816 */ /* 0x000fce0000000041 */
.L_x_7847:
[----:B------:R-:W-:Y:S05]  /*bf40*/  BSYNC.RECONVERGENT B1 ;  /* 0x0000000000017941 */ /* 0x000fea0003800200 */
.L_x_7845:
        /* <DEDUP_REMOVED lines=11> */
.L_x_7849:
[----:B------:R-:W-:Y:S01]  /*c000*/  IMAD.MOV.U32 R32, RZ, RZ, R39 ;  /* 0x000000ffff207224 */ /* 0x000fe200078e0027 */
[----:B------:R-:W-:Y:S01]  /*c010*/  PRMT R36, R40, 0x7632, R36 ;  /* 0x0000763228247816 */ /* 0x000fe20000000024 */
[----:B------:R-:W-:Y:S01]  /*c020*/  IMAD.MOV.U32 R27, RZ, RZ, R26 ;  /* 0x000000ffff1b7224 */ /* 0x000fe200078e001a */
[----:B------:R-:W-:-:S07]  /*c030*/  PRMT R66, R66, 0x5410, R66 ;  /* 0x0000541042427816 */ /* 0x000fce0000000042 */
.L_x_7850:
[----:B------:R-:W-:Y:S05]  /*c040*/  BSYNC.RECONVERGENT B1 ;  /* 0x0000000000017941 */ /* 0x000fea0003800200 */
.L_x_7848:
        /* <DEDUP_REMOVED lines=11> */
.L_x_7852:
[----:B------:R-:W-:Y:S01]  /*c100*/  IMAD.MOV.U32 R39, RZ, RZ, R32 ;  /* 0x000000ffff277224 */ /* 0x000fe200078e0020 */
[----:B------:R-:W-:Y:S01]  /*c110*/  PRMT R41, R36, 0x7610, R41 ;  /* 0x0000761024297816 */ /* 0x000fe20000000029 */
[----:B------:R-:W-:Y:S01]  /*c120*/  IMAD.MOV.U32 R26, RZ, RZ, R29 ;  /* 0x000000ffff1a7224 */ /* 0x000fe200078e001d */
[----:B------:R-:W-:-:S07]  /*c130*/  PRMT R66, R67, 0x7632, R66 ;  /* 0x0000763243427816 */ /* 0x000fce0000000042 */
.L_x_7853:
[----:B------:R-:W-:Y:S05]  /*c140*/  BSYNC.RECONVERGENT B1 ;  /* 0x0000000000017941 */ /* 0x000fea0003800200 */
.L_x_7851:
        /* <DEDUP_REMOVED lines=11> */
.L_x_7855:
[----:B------:R-:W-:Y:S01]  /*c200*/  IMAD.MOV.U32 R32, RZ, RZ, R39 ;  /* 0x000000ffff207224 */ /* 0x000fe200078e0027 */
[----:B------:R-:W-:Y:S01]  /*c210*/  PRMT R36, R36, 0x5410, R41 ;  /* 0x0000541024247816 */ /* 0x000fe20000000029 */
[----:B------:R-:W-:Y:S01]  /*c220*/  IMAD.MOV.U32 R29, RZ, RZ, R28 ;  /* 0x000000ffff1d7224 */ /* 0x000fe200078e001c */
[----:B------:R-:W-:-:S07]  /*c230*/  PRMT R67, R67, 0x5410, R67 ;  /* 0x0000541043437816 */ /* 0x000fce0000000043 */
.L_x_7856:
[----:B------:R-:W-:Y:S05]  /*c240*/  BSYNC.RECONVERGENT B1 ;  /* 0x0000000000017941 */ /* 0x000fea0003800200 */
.L_x_7854:
        /* <DEDUP_REMOVED lines=11> */
.L_x_7858:
[----:B------:R-:W-:Y:S01]  /*c300*/  IMAD.MOV.U32 R39, RZ, RZ, R32 ;  /* 0x000000ffff277224 */ /* 0x000fe200078e0020 */
[----:B------:R-:W-:Y:S01]  /*c310*/  PRMT R40, R40, 0x7610, R36 ;  /* 0x0000761028287816 */ /* 0x000fe20000000024 */
[----:B------:R-:W-:Y:S01]  /*c320*/  IMAD.MOV.U32 R28, RZ, RZ, R31 ;  /* 0x000000ffff1c7224 */ /* 0x000fe200078e001f */
[----:B------:R-:W-:-:S07]  /*c330*/  PRMT R67, R68, 0x7632, R67 ;  /* 0x0000763244437816 */ /* 0x000fce0000000043 */
.L_x_7859:
[----:B------:R-:W-:Y:S05]  /*c340*/  BSYNC.RECONVERGENT B1 ;  /* 0x0000000000017941 */ /* 0x000fea0003800200 */
.L_x_7857:
        /* <DEDUP_REMOVED lines=11> */
.L_x_7861:
[----:B------:R-:W-:Y:S01]  /*c400*/  IMAD.MOV.U32 R32, RZ, RZ, R39 ;  /* 0x000000ffff207224 */ /* 0x000fe200078e0027 */
[----:B------:R-:W-:Y:S01]  /*c410*/  PRMT R41, R40, 0x7632, R41 ;  /* 0x0000763228297816 */ /* 0x000fe20000000029 */
[----:B------:R-:W-:Y:S01]  /*c420*/  IMAD.MOV.U32 R31, RZ, RZ, R30 ;  /* 0x000000ffff1f7224 */ /* 0x000fe200078e001e */
[----:B------:R-:W-:-:S07]  /*c430*/  PRMT R68, R68, 0x5410, R68 ;  /* 0x0000541044447816 */ /* 0x000fce0000000044 */
.L_x_7862:
[----:B------:R-:W-:Y:S05]  /*c440*/  BSYNC.RECONVERGENT B1 ;  /* 0x0000000000017941 */ /* 0x000fea0003800200 */
.L_x_7860:
        /* <DEDUP_REMOVED lines=11> */
.L_x_7864:
[----:B------:R-:W-:Y:S01]  /*c500*/  IMAD.MOV.U32 R36, RZ, RZ, R32 ;  /* 0x000000ffff247224 */ /* 0x000fe200078e0020 */
[----:B------:R-:W-:Y:S01]  /*c510*/  PRMT R39, R39, 0x5410, R41 ;  /* 0x0000541027277816 */ /* 0x000fe20000000029 */
[----:B------:R-:W-:Y:S01]  /*c520*/  IMAD.MOV.U32 R30, RZ, RZ, R33 ;  /* 0x000000ffff1e7224 */ /* 0x000fe200078e0021 */
[----:B------:R-:W-:-:S07]  /*c530*/  PRMT R68, R69, 0x7632, R68 ;  /* 0x0000763245447816 */ /* 0x000fce0000000044 */
.L_x_7865:
[----:B------:R-:W-:Y:S05]  /*c540*/  BSYNC.RECONVERGENT B1 ;  /* 0x0000000000017941 */ /* 0x000fea0003800200 */
.L_x_7863:
        /* <DEDUP_REMOVED lines=10> */
.L_x_7867:
[C-C-:B------:R-:W-:Y:S01]  /*c5f0*/  PRMT R69, R39.reuse, 0x5432, R40.reuse ;  /* 0x0000543227457816 */ /* 0x140fe20000000028 */
[----:B------:R-:W-:Y:S01]  /*c600*/  IMAD.MOV.U32 R33, RZ, RZ, R37 ;  /* 0x000000ffff217224 */ /* 0x000fe200078e0025 */
[----:B------:R-:W-:Y:S01]  /*c610*/  PRMT R40, R39, 0x7632, R40 ;  /* 0x0000763227287816 */ /* 0x000fe20000000028 */
[--C-:B------:R-:W-:Y:S02]  /*c620*/  IMAD.MOV.U32 R32, RZ, RZ, R36.reuse ;  /* 0x000000ffff207224 */ /* 0x100fe400078e0024 */
[----:B------:R-:W-:-:S07]  /*c630*/  IMAD.MOV.U32 R37, RZ, RZ, R36 ;  /* 0x000000ffff257224 */ /* 0x000fce00078e0024 */
.L_x_7868:
[----:B------:R-:W-:Y:S05]  /*c640*/  BSYNC.RECONVERGENT B1 ;  /* 0x0000000000017941 */ /* 0x000fea0003800200 */
.L_x_7866:
[----:B------:R-:W-:Y:S02]  /*c650*/  VIADD R35, R35, 0x4 ;  /* 0x0000000423237836 */ /* 0x000fe40000000000 */
[----:B------:R-:W-:Y:S01]  /*c660*/  VIADD R34, R34, 0x2 ;  /* 0x0000000222227836 */ /* 0x000fe20000000000 */
[----:B------:R-:W-:Y:S06]  /*c670*/  @P1 BRA `(.L_x_7869) ;  /* 0xffffffe000101947 */ /* 0x000fec000383ffff */
.L_x_7775:
[----:B------:R-:W-:Y:S05]  /*c680*/  BSYNC.RECONVERGENT B0 ;  /* 0x0000000000007941 */ /* 0x000fea0003800200 */
.L_x_7774:
        /* <DEDUP_REMOVED lines=9> */
[----:B0-----:R-:W-:Y:S04]  /*c720*/  STL.64 [R1], R34 ;  /* 0x0000002201007387 */ /* 0x001fe80000100a00 */
[----:B------:R-:W0:Y:S04]  /*c730*/  SHFL.DOWN PT, R41, R27, 0x10, 0x1f ;  /* 0x0a001f001b297f89 */ /* 0x000e2800000e0000 */
[----:B-1----:R-:W-:Y:S04]  /*c740*/  STL.64 [R1+0x8], R36 ;  /* 0x0000082401007387 */ /* 0x002fe80000100a00 */
[----:B------:R-:W-:Y:S04]  /*c750*/  SHFL.DOWN PT, R42, R24, 0x10, 0x1f ;  /* 0x0a001f00182a7f89 */ /* 0x000fe800000e0000 */
[----:B--2---:R-:W-:Y:S04]  /*c760*/  STL.64 [R1+0x10], R38 ;  /* 0x0000102601007387 */ /* 0x004fe80000100a00 */
        /* <DEDUP_REMOVED lines=15> */
[----:B------:R-:W-:Y:S04]  /*c860*/  SHFL.DOWN PT, R40, R8, 0x10, 0x1f ;  /* 0x0a001f0008287f89 */ /* 0x000fe800000e0000 */
[----:B------:R-:W0:Y:S04]  /*c870*/  SHFL.DOWN PT, R41, R9, 0x10, 0x1f ;  /* 0x0a001f0009297f89 */ /* 0x000e2800000e0000 */
[----:B------:R-:W-:Y:S04]  /*c880*/  SHFL.DOWN PT, R34, R69, 0x10, 0x1f ;  /* 0x0a001f0045227f89 */ /* 0x000fe800000e0000 */
[----:B------:R-:W1:Y:S04]  /*c890*/  SHFL.DOWN PT, R35, R68, 0x10, 0x1f ;  /* 0x0a001f0044237f89 */ /* 0x000e6800000e0000 */
[----:B------:R-:W-:Y:S04]  /*c8a0*/  SHFL.DOWN PT, R36, R67, 0x10, 0x1f ;  /* 0x0a001f0043247f89 */ /* 0x000fe800000e0000 */
[----:B------:R-:W2:Y:S04]  /*c8b0*/  SHFL.DOWN PT, R37, R66, 0x10, 0x1f ;  /* 0x0a001f0042257f89 */ /* 0x000ea800000e0000 */
[----:B------:R-:W-:Y:S04]  /*c8c0*/  SHFL.DOWN PT, R38, R65, 0x10, 0x1f ;  /* 0x0a001f0041267f89 */ /* 0x000fe800000e0000 */
[----:B------:R-:W-:Y:S04]  /*c8d0*/  SHFL.DOWN PT, R39, R64, 0x10, 0x1f ;  /* 0x0a001f0040277f89 */ /* 0x000fe800000e0000 */
[----:B------:R-:W-:Y:S04]  /*c8e0*/  SHFL.DOWN PT, R42, R6, 0x10, 0x1f ;  /* 0x0a001f00062a7f89 */ /* 0x000fe800000e0000 */
[----:B------:R-:W3:Y:S04]  /*c8f0*/  SHFL.DOWN PT, R43, R7, 0x10, 0x1f ;  /* 0x0a001f00072b7f89 */ /* 0x000ee800000e0000 */
[----:B------:R-:W-:Y:S04]  /*c900*/  SHFL.DOWN PT, R44, R63, 0x10, 0x1f ;  /* 0x0a001f003f2c7f89 */ /* 0x000fe800000e0000 */
[----:B------:R-:W4:Y:S04]  /*c910*/  SHFL.DOWN PT, R45, R62, 0x10, 0x1f ;  /* 0x0a001f003e2d7f89 */ /* 0x000f2800000e0000 */
[----:B0-----:R-:W-:Y:S04]  /*c920*/  STL.64 [R1+0x60], R40 ;  /* 0x0000602801007387 */ /* 0x001fe80000100a00 */
[----:B-1----:R-:W-:Y:S04]  /*c930*/  STL.64 [R1+0x80], R34 ;  /* 0x0000802201007387 */ /* 0x002fe80000100a00 */
[----:B--2---:R-:W-:Y:S04]  /*c940*/  STL.64 [R1+0x88], R36 ;  /* 0x0000882401007387 */ /* 0x004fe80000100a00 */
[----:B---3--:R-:W-:Y:S04]  /*c950*/  STL.64 [R1+0x68], R42 ;  /* 0x0000682a01007387 */ /* 0x008fe80000100a00 */
[----:B------:R-:W-:Y:S04]  /*c960*/  STL.64 [R1+0x90], R38 ;  /* 0x0000902601007387 */ /* 0x000fe80000100a00 */
[----:B----4-:R-:W-:Y:S04]  /*c970*/  STL.64 [R1+0x98], R44 ;  /* 0x0000982c01007387 */ /* 0x010fe80000100a00 */
        /* <DEDUP_REMOVED lines=9> */
[----:B------:R-:W-:Y:S04]  /*ca10*/  SHFL.DOWN PT, R37, R58, 0x10, 0x1f ;  /* 0x0a001f003a257f89 */ /* 0x000fe800000e0000 */
[----:B------:R-:W-:Y:S04]  /*ca20*/  SHFL.DOWN PT, R38, R57, 0x10, 0x1f ;  /* 0x0a001f0039267f89 */ /* 0x000fe800000e0000 */
[----:B------:R-:W-:Y:S04]  /*ca30*/  SHFL.DOWN PT, R39, R56, 0x10, 0x1f ;  /* 0x0a001f0038277f89 */ /* 0x000fe800000e0000 */
        /* <DEDUP_REMOVED lines=13> */
[----:B----4-:R-:W-:Y:S04]  /*cb10*/  STL.64 [R1+0xb8], R44 ;  /* 0x0000b82c01007387 */ /* 0x010fe80000100a00 */
[----:B-----5:R0:W-:Y:S02]  /*cb20*/  STL.64 [R1+0x30], R46 ;  /* 0x0000302e01007387 */ /* 0x0201e40000100a00 */
[----:B0-----:R-:W-:Y:S01]  /*cb30*/  VIADD R46, R1, 0xc0 ;  /* 0x000000c0012e7836 */ /* 0x001fe20000000000 */
[----:B------:R-:W-:Y:S06]  /*cb40*/  @P0 BRA `(.L_x_7871) ;  /* 0x0000001c00fc0947 */ /* 0x000fec0003800000 */
[----:B------:R-:W-:Y:S01]  /*cb50*/  IMAD.MOV.U32 R35, RZ, RZ, R32 ;  /* 0x000000ffff237224 */ /* 0x000fe200078e0020 */
[----:B------:R-:W-:Y:S01]  /*cb60*/  PRMT R38, R69, 0x7610, R38 ;  /* 0x0000761045267816 */ /* 0x000fe20000000026 */
[----:B------:R-:W-:-:S07]  /*cb70*/  IMAD.MOV.U32 R36, RZ, RZ, RZ ;  /* 0x000000ffff247224 */ /* 0x000fce00078e00ff */
.L_x_7965:
[----:B------:R-:W-:-:S04]  /*cb80*/  IMAD R37, R36, 0x2, R1 ;  /* 0x0000000224257824 */ /* 0x000fc800078e0201 */
[C---:B------:R-:W-:Y:S02]  /*cb90*/  IMAD R32, R36.reuse, 0x2, R37 ;  /* 0x0000000224207824 */ /* 0x040fe400078e0225 */
[----:B------:R-:W2:Y:S04]  /*cba0*/  LDL.U16 R37, [R37+0x80] ;  /* 0x0000800025257983 */ /* 0x000ea80000100400 */
        /* <DEDUP_REMOVED lines=19> */
.L_x_7873:
[----:B------:R-:W-:Y:S01]  /*cce0*/  IMAD.MOV.U32 R32, RZ, RZ, R3 ;  /* 0x000000ffff207224 */ /* 0x000fe200078e0003 */
[C---:B------:R-:W-:Y:S01]  /*ccf0*/  PRMT R34, R54.reuse, 0x7632, R34 ;  /* 0x0000763236227816 */ /* 0x040fe20000000022 */
[----:B------:R-:W-:Y:S01]  /*cd00*/  IMAD.MOV.U32 R3, RZ, RZ, R2 ;  /* 0x000000ffff037224 */ /* 0x000fe200078e0002 */
[----:B------:R-:W-:-:S07]  /*cd10*/  PRMT R54, R54, 0x5410, R54 ;  /* 0x0000541036367816 */ /* 0x000fce0000000036 */
.L_x_7874:
[----:B------:R-:W-:Y:S05]  /*cd20*/  BSYNC.RECONVERGENT B1 ;  /* 0x0000000000017941 */ /* 0x000fea0003800200 */
.L_x_7872:
        /* <DEDUP_REMOVED lines=11> */
.L_x_7876:
[----:B------:R-:W-:Y:S01]  /*cde0*/  IMAD.MOV.U32 R37, RZ, RZ, R32 ;  /* 0x000000ffff257224 */ /* 0x000fe200078e0020 */
[----:B------:R-:W-:Y:S01]  /*cdf0*/  PRMT R39, R34, 0x7610, R39 ;  /* 0x0000761022277816 */ /* 0x000fe20000000027 */
[----:B------:R-:W-:Y:S01]  /*ce00*/  IMAD.MOV.U32 R2, RZ, RZ, R5 ;  /* 0x000000ffff027224 */ /* 0x000fe200078e0005 */
[----:B------:R-:W-:-:S07]  /*ce10*/  PRMT R54, R55, 0x7632, R54 ;  /* 0x0000763237367816 */ /* 0x000fce0000000036 */
.L_x_7877:
[----:B------:R-:W-:Y:S05]  /*ce20*/  BSYNC.RECONVERGENT B1 ;  /* 0x0000000000017941 */ /* 0x000fea0003800200 */
.L_x_7875:
        /* <DEDUP_REMOVED lines=11> */
.L_x_7879:
[----:B------:R-:W-:Y:S01]  /*cee0*/  IMAD.MOV.U32 R32, RZ, RZ, R37 ;  /* 0x000000ffff207224 */ /* 0x000fe200078e0025 */
[----:B------:R-:W-:Y:S01]  /*cef0*/  PRMT R34, R34, 0x5410, R39 ;  /* 0x0000541022227816 */ /* 0x000fe20000000027 */
[----:B------:R-:W-:Y:S01]  /*cf00*/  IMAD.MOV.U32 R5, RZ, RZ, R4 ;  /* 0x000000ffff057224 */ /* 0x000fe200078e0004 */
[----:B------:R-:W-:-:S07]  /*cf10*/  PRMT R55, R55, 0x5410, R55 ;  /* 0x0000541037377816 */ /* 0x000fce0000000037 */
.L_x_7880:
[----:B------:R-:W-:Y:S05]  /*cf20*/  BSYNC.RECONVERGENT B1 ;  /* 0x0000000000017941 */ /* 0x000fea0003800200 */
.L_x_7878:
        /* <DEDUP_REMOVED lines=11> */
.L_x_7882:
[----:B------:R-:W-:Y:S01]  /*cfe0*/  IMAD.MOV.U32 R37, RZ, RZ, R32 ;  /* 0x000000ffff257224 */ /* 0x000fe200078e0020 */
[----:B------:R-:W-:Y:S01]  /*cff0*/  PRMT R38, R38, 0x7610, R34 ;  /* 0x0000761026267816 */ /* 0x000fe20000000022 */
[----:B------:R-:W-:Y:S01]  /*d000*/  IMAD.MOV.U32 R4, RZ, RZ, R7 ;  /* 0x000000ffff047224 */ /* 0x000fe200078e0007 */
[----:B------:R-:W-:-:S07]  /*d010*/  PRMT R55, R56, 0x7632, R55 ;  /* 0x0000763238377816 */ /* 0x000fce0000000037 */
.L_x_7883:
[----:B------:R-:W-:Y:S05]  /*d020*/  BSYNC.RECONVERGENT B1 ;  /* 0x0000000000017941 */ /* 0x000fea0003800200 */
.L_x_7881:
        /* <DEDUP_REMOVED lines=11> */
.L_x_7885:
[----:B------:R-:W-:Y:S01]  /*d0e0*/  IMAD.MOV.U32 R32, RZ, RZ, R37 ;  /* 0x000000ffff207224 */ /* 0x000fe200078e0025 */
[----:B------:R-:W-:Y:S01]  /*d0f0*/  PRMT R34, R38, 0x7632, R34 ;  /* 0x0000763226227816 */ /* 0x000fe20000000022 */
[----:B------:R-:W-:Y:S01]  /*d100*/  IMAD.MOV.U32 R7, RZ, RZ, R6 ;  /* 0x000000ffff077224 */ /* 0x000fe200078e0006 */
[----:B------:R-:W-:-:S07]  /*d110*/  PRMT R56, R56, 0x5410, R56 ;  /* 0x0000541038387816 */ /* 0x000fce0000000038 */
.L_x_7886:
[----:B------:R-:W-:Y:S05]  /*d120*/  BSYNC.RECONVERGENT B1 ;  /* 0x0000000000017941 */ /* 0x000fea0003800200 */
.L_x_7884:
        /* <DEDUP_REMOVED lines=11> */
.L_x_7888:
[----:B------:R-:W-:Y:S01]  /*d1e0*/  IMAD.MOV.U32 R37, RZ, RZ, R32 ;  /* 0x000000ffff257224 */ /* 0x000fe200078e0020 */
[----:B------:R-:W-:Y:S01]  /*d1f0*/  PRMT R39, R34, 0x7610, R39 ;  /* 0x0000761022277816 */ /* 0x000fe20000000027 */
[----:B------:R-:W-:Y:S01]  /*d200*/  IMAD.MOV.U32 R6, RZ, RZ, R9 ;  /* 0x000000ffff067224 */ /* 0x000fe200078e0009 */
[----:B------:R-:W-:-:S07]  /*d210*/  PRMT R56, R57, 0x7632, R56 ;  /* 0x0000763239387816 */ /* 0x000fce0000000038 */
.L_x_7889:
[----:B------:R-:W-:Y:S05]  /*d220*/  BSYNC.RECONVERGENT B1 ;  /* 0x0000000000017941 */ /* 0x000fea0003800200 */
.L_x_7887:
        /* <DEDUP_REMOVED lines=11> */
.L_x_7891:
[----:B------:R-:W-:Y:S01]  /*d2e0*/  IMAD.MOV.U32 R32, RZ, RZ, R37 ;  /* 0x000000ffff207224 */ /* 0x000fe200078e0025 */
[----:B------:R-:W-:Y:S01]  /*d2f0*/  PRMT R34, R34, 0x5410, R39 ;  /* 0x0000541022227816 */ /* 0x000fe20000000027 */
[----:B------:R-:W-:Y:S01]  /*d300*/  IMAD.MOV.U32 R9, RZ, RZ, R8 ;  /* 0x000000ffff097224 */ /* 0x000fe200078e0008 */
[----:B------:R-:W-:-:S07]  /*d310*/  PRMT R57, R57, 0x5410, R57 ;  /* 0x0000541039397816 */ /* 0x000fce0000000039 */
.L_x_7892:
[----:B------:R-:W-:Y:S05]  /*d320*/  BSYNC.RECONVERGENT B1 ;  /* 0x0000000000017941 */ /* 0x000fea0003800200 */
.L_x_7890:
        /* <DEDUP_REMOVED lines=11> */
.L_x_7894:
[----:B------:R-:W-:Y:S01]  /*d3e0*/  IMAD.MOV.U32 R37, RZ, RZ, R32 ;  /* 0x000000ffff257224 */ /* 0x000fe200078e0020 */
[----:B------:R-:W-:Y:S01]  /*d3f0*/  PRMT R38, R38, 0x7610, R34 ;  /* 0x0000761026267816 */ /* 0x000fe20000000022 */
[----:B------:R-:W-:Y:S01]  /*d400*/  IMAD.MOV.U32 R8, RZ, RZ, R11 ;  /* 0x000000ffff087224 */ /* 0x000fe200078e000b */
[----:B------:R-:W-:-:S07]  /*d410*/  PRMT R57, R58, 0x7632, R57 ;  /* 0x000076323a397816 */ /* 0x000fce0000000039 */
.L_x_7895:
[----:B------:R-:W-:Y:S05]  /*d420*/  BSYNC.RECONVERGENT B1 ;  /* 0x0000000000017941 */ /* 0x000fea0003800200 */
.L_x_7893:
        /* <DEDUP_REMOVED lines=11> */
.L_x_7897:
[----:B------:R-:W-:Y:S01]  /*d4e0*/  IMAD.MOV.U32 R32, RZ, RZ, R37 ;  /* 0x000000ffff207224 */ /* 0x000fe200078e0025 */
[----:B------:R-:W-:Y:S01]  /*d4f0*/  PRMT R34, R38, 0x7632, R34 ;  /* 0x0000763226227816 */ /* 0x000fe20000000022 */
[----:B------:R-:W-:Y:S01]  /*d500*/  IMAD.MOV.U32 R11, RZ, RZ, R10 ;  /* 0x000000ffff0b7224 */ /* 0x000fe200078e000a */
[----:B------:R-:W-:-:S07]  /*d510*/  PRMT R58, R58, 0x5410, R58 ;  /* 0x000054103a3a7816 */ /* 0x000fce000000003a */
.L_x_7898:
[----:B------:R-:W-:Y:S05]  /*d520*/  BSYNC.RECONVERGENT B1 ;  /* 0x0000000000017941 */ /* 0x000fea0003800200 */
.L_x_7896:
        /* <DEDUP_REMOVED lines=11> */
.L_x_7900:
[----:B------:R-:W-:Y:S01]  /*d5e0*/  IMAD.MOV.U32 R37, RZ, RZ, R32 ;  /* 0x000000ffff257224 */ /* 0x000fe200078e0020 */
[----:B------:R-:W-:Y:S01]  /*d5f0*/  PRMT R39, R34, 0x7610, R39 ;  /* 0x0000761022277816 */ /* 0x000fe20000000027 */
[----:B------:R-:W-:Y:S01]  /*d600*/  IMAD.MOV.U32 R10, RZ, RZ, R13 ;  /* 0x000000ffff0a7224 */ /* 0x000fe200078e000d */
[----:B------:R-:W-:-:S07]  /*d610*/  PRMT R58, R59, 0x7632, R58 ;  /* 0x000076323b3a7816 */ /* 0x000fce000000003a */
.L_x_7901:
[----:B------:R-:W-:Y:S05]  /*d620*/  BSYNC.RECONVERGENT B1 ;  /* 0x0000000000017941 */ /* 0x000fea0003800200 */
.L_x_7899:
        /* <DEDUP_REMOVED lines=11> */
.L_x_7903:
[----:B------:R-:W-:Y:S01]  /*d6e0*/  IMAD.MOV.U32 R32, RZ, RZ, R37 ;  /* 0x000000ffff207224 */ /* 0x000fe200078e0025 */
[----:B------:R-:W-:Y:S01]  /*d6f0*/  PRMT R34, R34, 0x5410, R39 ;  /* 0x0000541022227816 */ /* 0x000fe20000000027 */
[----:B------:R-:W-:Y:S01]  /*d700*/  IMAD.MOV.U32 R13, RZ, RZ, R12 ;  /* 0x000000ffff0d7224 */ /* 0x000fe200078e000c */
[----:B------:R-:W-:-:S07]  /*d710*/  PRMT R59, R59, 0x5410, R59 ;  /* 0x000054103b3b7816 */ /* 0x000fce000000003b */
.L_x_7904:
[----:B------:R-:W-:Y:S05]  /*d720*/  BSYNC.RECONVERGENT B1 ;  /* 0x0000000000017941 */ /* 0x000fea0003800200 */
.L_x_7902:
        /* <DEDUP_REMOVED lines=11> */
.L_x_7906:
[----:B------:R-:W-:Y:S01]  /*d7e0*/  IMAD.MOV.U32 R37, RZ, RZ, R32 ;  /* 0x000000ffff257224 */ /* 0x000fe200078e0020 */
[----:B------:R-:W-:Y:S01]  /*d7f0*/  PRMT R38, R38, 0x7610, R34 ;  /* 0x0000761026267816 */ /* 0x000fe20000000022 */
[----:B------:R-:W-:Y:S01]  /*d800*/  IMAD.MOV.U32 R12, RZ, RZ, R15 ;  /* 0x000000ffff0c7224 */ /* 0x000fe200078e000f */
[----:B------:R-:W-:-:S07]  /*d810*/  PRMT R59, R60, 0x7632, R59 ;  /* 0x000076323c3b7816 */ /* 0x000fce000000003b */
.L_x_7907:
[----:B------:R-:W-:Y:S05]  /*d820*/  BSYNC.RECONVERGENT B1 ;  /* 0x0000000000017941 */ /* 0x000fea0003800200 */
.L_x_7905:
        /* <DEDUP_REMOVED lines=11> */
.L_x_7909:
[----:B------:R-:W-:Y:S01]  /*d8e0*/  IMAD.MOV.U32 R32, RZ, RZ, R37 ;  /* 0x000000ffff207224 */ /* 0x000fe200078e0025 */
[----:B------:R-:W-:Y:S01]  /*d8f0*/  PRMT R34, R38, 0x7632, R34 ;  /* 0x0000763226227816 */ /* 0x000fe20000000022 */
[----:B------:R-:W-:Y:S01]  /*d900*/  IMAD.MOV.U32 R15, RZ, RZ, R14 ;  /* 0x000000ffff0f7224 */ /* 0x000fe200078e000e */
[----:B------:R-:W-:-:S07]  /*d910*/  PRMT R60, R60, 0x5410, R60 ;  /* 0x000054103c3c7816 */ /* 0x000fce000000003c */
.L_x_7910:
[----:B------:R-:W-:Y:S05]  /*d920*/  BSYNC.RECONVERGENT B1 ;  /* 0x0000000000017941 */ /* 0x000fea0003800200 */
.L_x_7908:
        /* <DEDUP_REMOVED lines=11> */
.L_x_7912:
[----:B------:R-:W-:Y:S01]  /*d9e0*/  IMAD.MOV.U32 R37, RZ, RZ, R32 ;  /* 0x000000ffff257224 */ /* 0x000fe200078e0020 */
[----:B------:R-:W-:Y:S01]  /*d9f0*/  PRMT R39, R34, 0x7610, R39 ;  /* 0x0000761022277816 */ /* 0x000fe20000000027 */
[----:B------:R-:W-:Y:S01]  /*da00*/  IMAD.MOV.U32 R14, RZ, RZ, R17 ;  /* 0x000000ffff0e7224 */ /* 0x000fe200078e0011 */
[----:B------:R-:W-:-:S07]  /*da10*/  PRMT R60, R61, 0x7632, R60 ;  /* 0x000076323d3c7816 */ /* 0x000fce000000003c */
.L_x_7913:
[----:B------:R-:W-:Y:S05]  /*da20*/  BSYNC.RECONVERGENT B1 ;  /* 0x0000000000017941 */ /* 0x000fea0003800200 */
.L_x_7911:
        /* <DEDUP_REMOVED lines=11> */
.L_x_7915:
[----:B------:R-:W-:Y:S01]  /*dae0*/  IMAD.MOV.U32 R32, RZ, RZ, R37 ;  /* 0x000000ffff207224 */ /* 0x000fe200078e0025 */
[----:B------:R-:W-:Y:S01]  /*daf0*/  PRMT R34, R34, 0x5410, R39 ;  /* 0x0000541022227816 */ /* 0x000fe20000000027 */
[----:B------:R-:W-:Y:S01]  /*db00*/  IMAD.MOV.U32 R17, RZ, RZ, R16 ;  /* 0x000000ffff117224 */ /* 0x000fe200078e0010 */
[----:B------:R-:W-:-:S07]  /*db10*/  PRMT R61, R61, 0x5410, R61 ;  /* 0x000054103d3d7816 */ /* 0x000fce000000003d */
.L_x_7916:
[----:B------:R-:W-:Y:S05]  /*db20*/  BSYNC.RECONVERGENT B1 ;  /* 0x0000000000017941 */ /* 0x000fea0003800200 */
.L_x_7914:
        /* <DEDUP_REMOVED lines=11> */
.L_x_7918:
[----:B------:R-:W-:Y:S01]  /*dbe0*/  IMAD.MOV.U32 R37, RZ, RZ, R32 ;  /* 0x000000ffff257224 */ /* 0x000fe200078e0020 */
[----:B------:R-:W-:Y:S01]  /*dbf0*/  PRMT R38, R38, 0x7610, R34 ;  /* 0x0000761026267816 */ /* 0x000fe20000000022 */
[----:B------:R-:W-:Y:S01]  /*dc00*/  IMAD.MOV.U32 R16, RZ, RZ, R19 ;  /* 0x000000ffff107224 */ /* 0x000fe200078e0013 */
[----:B------:R-:W-:-:S07]  /*dc10*/  PRMT R61, R62, 0x7632, R61 ;  /* 0x000076323e3d7816 */ /* 0x000fce000000003d */
.L_x_7919:
[----:B------:R-:W-:Y:S05]  /*dc20*/  BSYNC.RECONVERGENT B1 ;  /* 0x0000000000017941 */ /* 0x000fea0003800200 */
.L_x_7917:
        /* <DEDUP_REMOVED lines=11> */
.L_x_7921:
[----:B------:R-:W-:Y:S01]  /*dce0*/  IMAD.MOV.U32 R32, RZ, RZ, R37 ;  /* 0x000000ffff207224 */ /* 0x000fe200078e0025 */
[----:B------:R-:W-:Y:S01]  /*dcf0*/  PRMT R34, R38, 0x7632, R34 ;  /* 0x0000763226227816 */ /* 0x000fe20000000022 */
[----:B------:R-:W-:Y:S01]  /*dd00*/  IMAD.MOV.U32 R19, RZ, RZ, R18 ;  /* 0x000000ffff137224 */ /* 0x000fe200078e0012 */
[----:B------:R-:W-:-:S07]  /*dd10*/  PRMT R62, R62, 0x5410, R62 ;  /* 0x000054103e3e7816 */ /* 0x000fce000000003e */
.L_x_7922:
[----:B------:R-:W-:Y:S05]  /*dd20*/  BSYNC.RECONVERGENT B1 ;  /* 0x0000000000017941 */ /* 0x000fea0003800200 */
.L_x_7920:
        /* <DEDUP_REMOVED lines=11> */
.L_x_7924:
[----:B------:R-:W-:Y:S01]  /*dde0*/  IMAD.MOV.U32 R37, RZ, RZ, R32 ;  /* 0x000000ffff257224 */ /* 0x000fe200078e0020 */
[----:B------:R-:W-:Y:S01]  /*ddf0*/  PRMT R39, R34, 0x7610, R39 ;  /* 0x0000761022277816 */ /* 0x000fe20000000027 */
[----:B------:R-:W-:Y:S01]  /*de00*/  IMAD.MOV.U32 R18, RZ, RZ, R21 ;  /* 0x000000ffff127224 */ /* 0x000fe200078e0015 */
[----:B------:R-:W-:-:S07]  /*de10*/  PRMT R62, R63, 0x7632, R62 ;  /* 0x000076323f3e7816 */ /* 0x000fce000000003e */
.L_x_7925:
[----:B------:R-:W-:Y:S05]  /*de20*/  BSYNC.RECONVERGENT B1 ;  /* 0x0000000000017941 */ /* 0x000fea0003800200 */
.L_x_7923:
        /* <DEDUP_REMOVED lines=11> */
.L_x_7927:
[----:B------:R-:W-:Y:S01]  /*dee0*/  IMAD.MOV.U32 R32, RZ, RZ, R37 ;  /* 0x000000ffff207224 */ /* 0x000fe200078e0025 */
[----:B------:R-:W-:Y:S01]  /*def0*/  PRMT R34, R34, 0x5410, R39 ;  /* 0x0000541022227816 */ /* 0x000fe20000000027 */
[----:B------:R-:W-:Y:S01]  /*df00*/  IMAD.MOV.U32 R21, RZ, RZ, R20 ;  /* 0x000000ffff157224 */ /* 0x000fe200078e0014 */
[----:B------:R-:W-:-:S07]  /*df10*/  PRMT R63, R63, 0x5410, R63 ;  /* 0x000054103f3f7816 */ /* 0x000fce000000003f */
.L_x_7928:
[----:B------:R-:W-:Y:S05]  /*df20*/  BSYNC.RECONVERGENT B1 ;  /* 0x0000000000017941 */ /* 0x000fea0003800200 */
.L_x_7926:
        /* <DEDUP_REMOVED lines=11> */
.L_x_7930:
[----:B------:R-:W-:Y:S01]  /*dfe0*/  IMAD.MOV.U32 R37, RZ, RZ, R32 ;  /* 0x000000ffff257224 */ /* 0x000fe200078e0020 */
[----:B------:R-:W-:Y:S01]  /*dff0*/  PRMT R38, R38, 0x7610, R34 ;  /* 0x0000761026267816 */ /* 0x000fe20000000022 */
[----:B------:R-:W-:Y:S01]  /*e000*/  IMAD.MOV.U32 R20, RZ, RZ, R23 ;  /* 0x000000ffff147224 */ /* 0x000fe200078e0017 */
[----:B------:R-:W-:-:S07]  /*e010*/  PRMT R63, R64, 0x7632, R63 ;  /* 0x00007632403f7816 */ /* 0x000fce000000003f */
.L_x_7931:
[----:B------:R-:W-:Y:S05]  /*e020*/  BSYNC.RECONVERGENT B1 ;  /* 0x0000000000017941 */ /* 0x000fea0003800200 */
.L_x_7929:
        /* <DEDUP_REMOVED lines=11> */
.L_x_7933:
[----:B------:R-:W-:Y:S01]  /*e0e0*/  IMAD.MOV.U32 R32, RZ, RZ, R37 ;  /* 0x000000ffff207224 */ /* 0x000fe200078e0025 */
[----:B------:R-:W-:Y:S01]  /*e0f0*/  PRMT R34, R38, 0x7632, R34 ;  /* 0x0000763226227816 */ /* 0x000fe20000000022 */
[----:B------:R-:W-:Y:S01]  /*e100*/  IMAD.MOV.U32 R23, RZ, RZ, R22 ;  /* 0x000000ffff177224 */ /* 0x000fe200078e0016 */
[----:B------:R-:W-:-:S07]  /*e110*/  PRMT R64, R64, 0x5410, R64 ;  /* 0x0000541040407816 */ /* 0x000fce0000000040 */
.L_x_7934:
[----:B------:R-:W-:Y:S05]  /*e120*/  BSYNC.RECONVERGENT B1 ;  /* 0x0000000000017941 */ /* 0x000fea0003800200 */
.L_x_7932:
        /* <DEDUP_REMOVED lines=11> */
.L_x_7936:
[----:B------:R-:W-:Y:S01]  /*e1e0*/  IMAD.MOV.U32 R37, RZ, RZ, R32 ;  /* 0x000000ffff257224 */ /* 0x000fe200078e0020 */
[----:B------:R-:W-:Y:S01]  /*e1f0*/  PRMT R39, R34, 0x7610, R39 ;  /* 0x0000761022277816 */ /* 0x000fe20000000027 */
[----:B------:R-:W-:Y:S01]  /*e200*/  IMAD.MOV.U32 R22, RZ, RZ, R25 ;  /* 0x000000ffff167224 */ /* 0x000fe200078e0019 */
[----:B------:R-:W-:-:S07]  /*e210*/  PRMT R64, R65, 0x7632, R64 ;  /* 0x0000763241407816 */ /* 0x000fce0000000040 */
.L_x_7937:
[----:B------:R-:W-:Y:S05]  /*e220*/  BSYNC.RECONVERGENT B1 ;  /* 0x0000000000017941 */ /* 0x000fea0003800200 */
.L_x_7935:
        /* <DEDUP_REMOVED lines=11> */
.L_x_7939:
[----:B------:R-:W-:Y:S01]  /*e2e0*/  IMAD.MOV.U32 R32, RZ, RZ, R37 ;  /* 0x000000ffff207224 */ /* 0x000fe200078e0025 */
[----:B------:R-:W-:Y:S01]  /*e2f0*/  PRMT R34, R34, 0x5410, R39 ;  /* 0x0000541022227816 */ /* 0x000fe20000000027 */
[----:B------:R-:W-:Y:S01]  /*e300*/  IMAD.MOV.U32 R25, RZ, RZ, R24 ;  /* 0x000000ffff197224 */ /* 0x000fe200078e0018 */
[----:B------:R-:W-:-:S07]  /*e310*/  PRMT R65, R65, 0x5410, R65 ;  /* 0x0000541041417816 */ /* 0x000fce0000000041 */
.L_x_7940:
[----:B------:R-:W-:Y:S05]  /*e320*/  BSYNC.RECONVERGENT B1 ;  /* 0x0000000000017941 */ /* 0x000fea0003800200 */
.L_x_7938:
        /* <DEDUP_REMOVED lines=11> */
.L_x_7942:
[----:B------:R-:W-:Y:S01]  /*e3e0*/  IMAD.MOV.U32 R37, RZ, RZ, R32 ;  /* 0x000000ffff257224 */ /* 0x000fe200078e0020 */
[----:B------:R-:W-:Y:S01]  /*e3f0*/  PRMT R38, R38, 0x7610, R34 ;  /* 0x0000761026267816 */ /* 0x000fe20000000022 */
[----:B------:R-:W-:Y:S01]  /*e400*/  IMAD.MOV.U32 R24, RZ, RZ, R27 ;  /* 0x000000ffff187224 */ /* 0x000fe200078e001b */
[----:B------:R-:W-:-:S07]  /*e410*/  PRMT R65, R66, 0x7632, R65 ;  /* 0x0000763242417816 */ /* 0x000fce0000000041 */
.L_x_7943:
[----:B------:R-:W-:Y:S05]  /*e420*/  BSYNC.RECONVERGENT B1 ;  /* 0x0000000000017941 */ /* 0x000fea0003800200 */
.L_x_7941:
        /* <DEDUP_REMOVED lines=11> */
.L_x_7945:
[----:B------:R-:W-:Y:S01]  /*e4e0*/  IMAD.MOV.U32 R32, RZ, RZ, R37 ;  /* 0x000000ffff207224 */ /* 0x000fe200078e0025 */
[----:B------:R-:W-:Y:S01]  /*e4f0*/  PRMT R34, R38, 0x7632, R34 ;  /* 0x0000763226227816 */ /* 0x000fe20000000022 */
[----:B------:R-:W-:Y:S01]  /*e500*/  IMAD.MOV.U32 R27, RZ, RZ, R26 ;  /* 0x000000ffff1b7224 */ /* 0x000fe200078e001a */
[----:B------:R-:W-:-:S07]  /*e510*/  PRMT R66, R66, 0x5410, R66 ;  /* 0x0000541042427816 */ /* 0x000fce0000000042 */
.L_x_7946:
[----:B------:R-:W-:Y:S05]  /*e520*/  BSYNC.RECONVERGENT B1 ;  /* 0x0000000000017941 */ /* 0x000fea0003800200 */
.L_x_7944:
        /* <DEDUP_REMOVED lines=11> */
.L_x_7948:
[----:B------:R-:W-:Y:S01]  /*e5e0*/  IMAD.MOV.U32 R37, RZ, RZ, R32 ;  /* 0x000000ffff257224 */ /* 0x000fe200078e0020 */
[----:B------:R-:W-:Y:S01]  /*e5f0*/  PRMT R39, R34, 0x7610, R39 ;  /* 0x0000761022277816 */ /* 0x000fe20000000027 */
[----:B------:R-:W-:Y:S01]  /*e600*/  IMAD.MOV.U32 R26, RZ, RZ, R29 ;  /* 0x000000ffff1a7224 */ /* 0x000fe200078e001d */
[----:B------:R-:W-:-:S07]  /*e610*/  PRMT R66, R67, 0x7632, R66 ;  /* 0x0000763243427816 */ /* 0x000fce0000000042 */
.L_x_7949:
[----:B------:R-:W-:Y:S05]  /*e620*/  BSYNC.RECONVERGENT B1 ;  /* 0x0000000000017941 */ /* 0x000fea0003800200 */
.L_x_7947:
        /* <DEDUP_REMOVED lines=11> */
.L_x_7951:
[----:B------:R-:W-:Y:S01]  /*e6e0*/  IMAD.MOV.U32 R32, RZ, RZ, R37 ;  /* 0x000000ffff207224 */ /* 0x000fe200078e0025 */
[----:B------:R-:W-:Y:S01]  /*e6f0*/  PRMT R34, R39, 0x7610, R34 ;  /* 0x0000761027227816 */ /* 0x000fe20000000022 */
[----:B------:R-:W-:Y:S01]  /*e700*/  IMAD.MOV.U32 R29, RZ, RZ, R28 ;  /* 0x000000ffff1d7224 */ /* 0x000fe200078e001c */
[----:B------:R-:W-:-:S07]  /*e710*/  PRMT R67, R67, 0x5410, R67 ;  /* 0x0000541043437816 */ /* 0x000fce0000000043 */
.L_x_7952:
[----:B------:R-:W-:Y:S05]  /*e720*/  BSYNC.RECONVERGENT B1 ;  /* 0x0000000000017941 */ /* 0x000fea0003800200 */
.L_x_7950:
        /* <DEDUP_REMOVED lines=11> */
.L_x_7954:
[----:B------:R-:W-:Y:S01]  /*e7e0*/  IMAD.MOV.U32 R37, RZ, RZ, R32 ;  /* 0x000000ffff257224 */ /* 0x000fe200078e0020 */
[----:B------:R-:W-:Y:S01]  /*e7f0*/  PRMT R34, R34, 0x5410, R34 ;  /* 0x0000541022227816 */ /* 0x000fe20000000022 */
[----:B------:R-:W-:Y:S01]  /*e800*/  IMAD.MOV.U32 R28, RZ, RZ, R31 ;  /* 0x000000ffff1c7224 */ /* 0x000fe200078e001f */
[----:B------:R-:W-:-:S07]  /*e810*/  PRMT R67, R68, 0x7632, R67 ;  /* 0x0000763244437816 */ /* 0x000fce0000000043 */
.L_x_7955:
[----:B------:R-:W-:Y:S05]  /*e820*/  BSYNC.RECONVERGENT B1 ;  /* 0x0000000000017941 */ /* 0x000fea0003800200 */
.L_x_7953:
        /* <DEDUP_REMOVED lines=11> */
.L_x_7957:
[----:B------:R-:W-:Y:S01]  /*e8e0*/  IMAD.MOV.U32 R32, RZ, RZ, R37 ;  /* 0x000000ffff207224 */ /* 0x000fe200078e0025 */
[----:B------:R-:W-:Y:S01]  /*e8f0*/  PRMT R39, R34, 0x7632, R39 ;  /* 0x0000763222277816 */ /* 0x000fe20000000027 */
[----:B------:R-:W-:Y:S01]  /*e900*/  IMAD.MOV.U32 R31, RZ, RZ, R30 ;  /* 0x000000ffff1f7224 */ /* 0x000fe200078e001e */
[----:B------:R-:W-:-:S07]  /*e910*/  PRMT R68, R68, 0x5410, R68 ;  /* 0x0000541044447816 */ /* 0x000fce0000000044 */
.L_x_7958:
[----:B------:R-:W-:Y:S05]  /*e920*/  BSYNC.RECONVERGENT B1 ;  /* 0x0000000000017941 */ /* 0x000fea0003800200 */
.L_x_7956:
        /* <DEDUP_REMOVED lines=11> */
.L_x_7960:
[----:B------:R-:W-:Y:S01]  /*e9e0*/  IMAD.MOV.U32 R34, RZ, RZ, R32 ;  /* 0x000000ffff227224 */ /* 0x000fe200078e0020 */
[----:B------:R-:W-:Y:S01]  /*e9f0*/  PRMT R37, R37, 0x5410, R39 ;  /* 0x0000541025257816 */ /* 0x000fe20000000027 */
[----:B------:R-:W-:Y:S01]  /*ea00*/  IMAD.MOV.U32 R30, RZ, RZ, R33 ;  /* 0x000000ffff1e7224 */ /* 0x000fe200078e0021 */
[----:B------:R-:W-:-:S07]  /*ea10*/  PRMT R68, R69, 0x7632, R68 ;  /* 0x0000763245447816 */ /* 0x000fce0000000044 */
.L_x_7961:
[----:B------:R-:W-:Y:S05]  /*ea20*/  BSYNC.RECONVERGENT B1 ;  /* 0x0000000000017941 */ /* 0x000fea0003800200 */
.L_x_7959:
        /* <DEDUP_REMOVED lines=10> */
.L_x_7963:
[C-C-:B------:R-:W-:Y:S01]  /*ead0*/  PRMT R69, R37.reuse, 0x5432, R38.reuse ;  /* 0x0000543225457816 */ /* 0x140fe20000000026 */
[----:B------:R-:W-:Y:S01]  /*eae0*/  IMAD.MOV.U32 R33, RZ, RZ, R35 ;  /* 0x000000ffff217224 */ /* 0x000fe200078e0023 */
[----:B------:R-:W-:Y:S01]  /*eaf0*/  PRMT R38, R37, 0x7632, R38 ;  /* 0x0000763225267816 */ /* 0x000fe20000000026 */
[--C-:B------:R-:W-:Y:S02]  /*eb00*/  IMAD.MOV.U32 R32, RZ, RZ, R34.reuse ;  /* 0x000000ffff207224 */ /* 0x100fe400078e0022 */
[----:B------:R-:W-:-:S07]  /*eb10*/  IMAD.MOV.U32 R35, RZ, RZ, R34 ;  /* 0x000000ffff237224 */ /* 0x000fce00078e0022 */
.L_x_7964:
[----:B------:R-:W-:Y:S05]  /*eb20*/  BSYNC.RECONVERGENT B1 ;  /* 0x0000000000017941 */ /* 0x000fea0003800200 */
.L_x_7962:
[----:B------:R-:W-:Y:S05]  /*eb30*/  @P1 BRA `(.L_x_7965) ;  /* 0xffffffe000101947 */ /* 0x000fea000383ffff */
.L_x_7871:
[----:B------:R-:W-:Y:S05]  /*eb40*/  BSYNC.RECONVERGENT B0 ;  /* 0x0000000000007941 */ /* 0x000fea0003800200 */
.L_x_7870:
[----:B------:R0:W-:Y:S01]  /*eb50*/  STL.64 [R1+0x138], R2 ;  /* 0x0001380201007387 */ /* 0x0001e20000100a00 */
[----:B------:R-:W-:Y:S03]  /*eb60*/  BSSY.RECONVERGENT B0, `(.L_x_7966) ;  /* 0x00003e3000007945 */ /* 0x000fe60003800200 */
[----:B------:R1:W-:Y:S04]  /*eb70*/  STL.64 [R1+0x100], R16 ;  /* 0x0001001001007387 */ /* 0x0003e80000100a00 */
[----:B------:R-:W-:Y:S01]  /*eb80*/  STL.64 [R1+0xc0], R32 ;  /* 0x0000c02001007387 */ /* 0x000fe20000100a00 */
[----:B0-----:R-:W-:-:S03]  /*eb90*/  IMAD.MOV.U32 R2, RZ, RZ, R69 ;  /* 0x000000ffff027224 */ /* 0x001fc600078e0045 */
[----:B------:R-:W-:Y:S01]  /*eba0*/  STL.64 [R1+0xc8], R30 ;  /* 0x0000c81e01007387 */ /* 0x000fe20000100a00 */
[----:B------:R-:W-:Y:S01]  /*ebb0*/  IMAD.MOV.U32 R3, RZ, RZ, R68 ;  /* 0x000000ffff037224 */ /* 0x000fe200078e0044 */
[----:B-1----:R-:W0:Y:S04]  /*ebc0*/  S2R R16, SR_TID.X ;  /* 0x0000000000107919 */ /* 0x002e280000002100 */
        /* <DEDUP_REMOVED lines=8> */
[----:B------:R-:W-:Y:S01]  /*ec50*/  STL.64 [R1+0xf0], R20 ;  /* 0x0000f01401007387 */ /* 0x000fe20000100a00 */
[----:B0-----:R-:W-:-:S03]  /*ec60*/  ISETP.NE.AND P0, PT, R16, RZ, PT ;  /* 0x000000ff1000720c */ /* 0x001fc60003f05270 */
        /* <DEDUP_REMOVED lines=27> */
[----:B------:R-:W0:Y:S01]  /*ee20*/  LDC R17, c[0x0][0x444] ;  /* 0x00011100ff117b82 */ /* 0x000e220000000800 */
[----:B------:R-:W1:Y:S01]  /*ee30*/  LDCU.64 UR4, c[0x0][0x418] ;  /* 0x00008300ff0477ac */ /* 0x000e620008000a00 */
[----:B------:R-:W2:Y:S06]  /*ee40*/  LDCU UR8, c[0x0][0x42c] ;  /* 0x00008580ff0877ac */ /* 0x000eac0008000800 */
[----:B------:R-:W3:Y:S08]  /*ee50*/  LDC.64 R12, c[0x0][0x3d8] ;  /* 0x0000f600ff0c7b82 */ /* 0x000ef00000000a00 */
[----:B------:R-:W4:Y:S01]  /*ee60*/  LDC.64 R4, c[0x0][0x380] ;  /* 0x0000e000ff047b82 */ /* 0x000f220000000a00 */
[----:B-1----:R-:W-:-:S04]  /*ee70*/  ISETP.NE.U32.AND P0, PT, RZ, UR4, PT ;  /* 0x00000004ff007c0c */ /* 0x002fc8000bf05070 */
[----:B------:R-:W-:-:S03]  /*ee80*/  ISETP.NE.AND.EX P0, PT, RZ, UR5, PT, P0 ;  /* 0x00000005ff007c0c */ /* 0x000fc6000bf05300 */
[----:B------:R-:W1:Y:S01]  /*ee90*/  LDC.64 R6, c[0x0][0x388] ;  /* 0x0000e200ff067b82 */ /* 0x000e620000000a00 */
[C---:B0-----:R-:W-:Y:S01]  /*eea0*/  LOP3.LUT R2, R17.reuse, 0xf, RZ, 0xc0, !PT ;  /* 0x0000000f11027812 */ /* 0x041fe200078ec0ff */
[C---:B------:R-:W-:Y:S01]  /*eeb0*/  VIADD R15, R17.reuse, 0xffffffff ;  /* 0xffffffff110f7836 */ /* 0x040fe20000000000 */
[C---:B------:R-:W-:Y:S02]  /*eec0*/  LOP3.LUT R3, R17.reuse, 0x7, RZ, 0xc0, !PT ;  /* 0x0000000711037812 */ /* 0x040fe400078ec0ff */
[----:B------:R-:W-:Y:S01]  /*eed0*/  LOP3.LUT R14, R17, 0x7ffffff0, RZ, 0xc0, !PT ;  /* 0x7ffffff0110e7812 */ /* 0x000fe200078ec0ff */
[----:B------:R-:W-:Y:S02]  /*eee0*/  VIADD R8, R2, 0xffffffff ;  /* 0xffffffff02087836 */ /* 0x000fe40000000000 */
[----:B------:R-:W2:Y:S01]  /*eef0*/  LDC.64 R10, c[0x0][0x420] ;  /* 0x00010800ff0a7b82 */ /* 0x000ea20000000a00 */
[----:B---3--:R-:W-:Y:S01]  /*ef00*/  ISETP.NE.U32.AND P1, PT, R12, RZ, PT ;  /* 0x000000ff0c00720c */ /* 0x008fe20003f25070 */
[----:B------:R-:W-:Y:S01]  /*ef10*/  VIADD R9, R3, 0xffffffff ;  /* 0xffffffff03097836 */ /* 0x000fe20000000000 */
[----:B------:R-:W-:Y:S01]  /*ef20*/  ISETP.GE.U32.AND P3, PT, R8, 0x7, PT ;  /* 0x000000070800780c */ /* 0x000fe20003f66070 */
[----:B------:R-:W-:Y:S01]  /*ef30*/  IMAD.SHL.U32 R12, R17, 0x2, RZ ;  /* 0x00000002110c7824 */ /* 0x000fe200078e00ff */
[----:B------:R-:W-:Y:S01]  /*ef40*/  ISETP.NE.AND.EX P0, PT, R13, RZ, P0, P1 ;  /* 0x000000ff0d00720c */ /* 0x000fe20000705310 */
[----:B------:R-:W-:Y:S01]  /*ef50*/  IMAD R13, R0, R17, RZ ;  /* 0x00000011000d7224 */ /* 0x000fe200078e02ff */
[----:B------:R-:W-:Y:S01]  /*ef60*/  ISETP.GE.U32.AND P4, PT, R9, 0x3, PT ;  /* 0x000000030900780c */ /* 0x000fe20003f86070 */
[----:B------:R-:W0:Y:S01]  /*ef70*/  LDC.64 R26, c[0x0][0x3d0] ;  /* 0x0000f400ff1a7b82 */ /* 0x000e220000000a00 */
[----:B----4-:R-:W-:Y:S01]  /*ef80*/  IMAD.WIDE R4, R52, 0x4, R4 ;  /* 0x0000000434047825 */ /* 0x010fe200078e0204 */
[----:B------:R-:W-:-:S03]  /*ef90*/  LOP3.LUT R17, R17, 0x3, RZ, 0xc0, !PT ;  /* 0x0000000311117812 */ /* 0x000fc600078ec0ff */
[----:B------:R-:W-:-:S03]  /*efa0*/  IMAD.MOV R18, RZ, RZ, -R14 ;  /* 0x000000ffff127224 */ /* 0x000fc600078e0a0e */
[----:B------:R-:W3:Y:S01]  /*efb0*/  LDC.64 R30, c[0x0][0x3e8] ;  /* 0x0000fa00ff1e7b82 */ /* 0x000ee20000000a00 */
[----:B-1----:R-:W-:-:S07]  /*efc0*/  IMAD.WIDE R52, R52, 0x2, R6 ;  /* 0x0000000234347825 */ /* 0x002fce00078e0206 */
[----:B------:R-:W1:Y:S01]  /*efd0*/  LDC.64 R32, c[0x0][0x3e0] ;  /* 0x0000f800ff207b82 */ /* 0x000e620000000a00 */
[C---:B--2---:R-:W-:Y:S01]  /*efe0*/  IMAD R7, R11.reuse, UR8, RZ ;  /* 0x000000080b077c24 */ /* 0x044fe2000f8e02ff */
[C---:B------:R-:W-:Y:S01]  /*eff0*/  LOP3.LUT R6, R10.reuse, 0x7, RZ, 0xc0, !PT ;  /* 0x000000070a067812 */ /* 0x040fe200078ec0ff */
[--C-:B------:R-:W-:Y:S01]  /*f000*/  IMAD R19, R11, UR8, R0.reuse ;  /* 0x000000080b137c24 */ /* 0x100fe2000f8e0200 */
[C---:B------:R-:W-:Y:S01]  /*f010*/  LOP3.LUT R8, R10.reuse, 0x3, RZ, 0xc0, !PT ;  /* 0x000000030a087812 */ /* 0x040fe200078ec0ff */
[----:B------:R-:W-:Y:S01]  /*f020*/  IMAD.IADD R23, R7, 0x1, R0 ;  /* 0x0000000107177824 */ /* 0x000fe200078e0200 */
[----:B------:R-:W-:Y:S01]  /*f030*/  LOP3.LUT R9, R10, 0x7ffffff8, RZ, 0xc0, !PT ;  /* 0x7ffffff80a097812 */ /* 0x000fe200078ec0ff */
[----:B------:R-:W-:Y:S01]  /*f040*/  IMAD.MOV.U32 R11, RZ, RZ, RZ ;  /* 0x000000ffff0b7224 */ /* 0x000fe200078e00ff */
[----:B------:R-:W2:Y:S01]  /*f050*/  LDC.64 R28, c[0x0][0x410] ;  /* 0x00010400ff1c7b82 */ /* 0x000ea20000000a00 */
[----:B0-----:R-:W-:Y:S01]  /*f060*/  IADD3 R26, P1, PT, R26, 0x20, RZ ;  /* 0x000000201a1a7810 */ /* 0x001fe20007f3e0ff */
[----:B------:R-:W-:Y:S01]  /*f070*/  VIADD R20, R6, 0xffffffff ;  /* 0xffffffff06147836 */ /* 0x000fe20000000000 */
[----:B------:R-:W-:Y:S01]  /*f080*/  LOP3.LUT R10, R10, 0x1, RZ, 0xc0, !PT ;  /* 0x000000010a0a7812 */ /* 0x000fe200078ec0ff */
[----:B------:R-:W-:-:S02]  /*f090*/  VIADD R21, R8, 0xffffffff ;  /* 0xffffffff08157836 */ /* 0x000fc40000000000 */
[----:B------:R-:W-:Y:S02]  /*f0a0*/  IMAD.X R27, RZ, RZ, R27, P1 ;  /* 0x000000ffff1b7224 */ /* 0x000fe400008e061b */
[----:B---3--:R-:W-:-:S04]  /*f0b0*/  IMAD.WIDE R30, R19, 0x4, R30 ;  /* 0x00000004131e7825 */ /* 0x008fc800078e021e */
[----:B------:R-:W-:Y:S02]  /*f0c0*/  IMAD R22, R12, R23, RZ ;  /* 0x000000170c167224 */ /* 0x000fe400078e02ff */
[----:B-1----:R-:W-:-:S04]  /*f0d0*/  IMAD.WIDE R32, R19, 0x4, R32 ;  /* 0x0000000413207825 */ /* 0x002fc800078e0220 */
[----:B------:R-:W-:Y:S02]  /*f0e0*/  IMAD R19, R19, R12, RZ ;  /* 0x0000000c13137224 */ /* 0x000fe400078e02ff */
[----:B--2---:R-:W-:-:S07]  /*f0f0*/  IMAD.WIDE.U32 R28, R0, 0x4, R28 ;  /* 0x00000004001c7825 */ /* 0x004fce00078e001c */
.L_x_7990:
[----:B-1----:R-:W0:Y:S02]  /*f100*/  LDC.64 R36, c[0x0][0x3e8] ;  /* 0x0000fa00ff247b82 */ /* 0x002e240000000a00 */
[----:B0-----:R-:W-:-:S04]  /*f110*/  ISETP.NE.U32.AND P1, PT, R36, RZ, PT ;  /* 0x000000ff2400720c */ /* 0x001fc80003f25070 */
[----:B------:R-:W-:-:S13]  /*f120*/  ISETP.NE.AND.EX P1, PT, R37, RZ, PT, P1 ;  /* 0x000000ff2500720c */ /* 0x000fda0003f25310 */
[----:B-----5:R-:W-:Y:S05]  /*f130*/  @!P1 BRA `(.L_x_7968) ;  /* 0x0000003000649947 */ /* 0x020fea0003800000 */
[----:B------:R-:W-:Y:S01]  /*f140*/  IMAD R44, R11, 0x4, R46 ;  /* 0x000000040b2c7824 */ /* 0x000fe200078e022e */
[----:B------:R-:W2:Y:S01]  /*f150*/  LDG.E R40, desc[UR6][R28.64] ;  /* 0x000000061c287981 */ /* 0x000ea2000c1e1900 */
[----:B------:R-:W0:Y:S03]  /*f160*/  LDC R41, c[0x0][0x448] ;  /* 0x00011200ff297b82 */ /* 0x000e260000000800 */
[----:B------:R-:W3:Y:S01]  /*f170*/  LDL R39, [R44] ;  /* 0x000000002c277983 */ /* 0x000ee20000100800 */
[----:B0-----:R-:W-:-:S04]  /*f180*/  IABS R42, R41 ;  /* 0x00000029002a7213 */ /* 0x001fc80000000000 */
[----:B------:R-:W0:Y:S08]  /*f190*/  I2F.RP R23, R42 ;  /* 0x0000002a00177306 */ /* 0x000e300000209400 */
[----:B0-----:R-:W0:Y:S01]  /*f1a0*/  MUFU.RCP R23, R23 ;  /* 0x0000001700177308 */ /* 0x001e220000001000 */
[----:B---3--:R-:W-:-:S05]  /*f1b0*/  IMAD.WIDE R34, R39, 0x4, R4 ;  /* 0x0000000427227825 */ /* 0x008fca00078e0204 */
[----:B------:R1:W3:Y:S01]  /*f1c0*/  LDG.E.CONSTANT R38, desc[UR6][R34.64] ;  /* 0x0000000622267981 */ /* 0x0002e2000c1e9900 */
[----:B0-----:R-:W-:-:S04]  /*f1d0*/  VIADD R24, R23, 0xffffffe ;  /* 0x0ffffffe17187836 */ /* 0x001fc80000000000 */
[----:B------:R0:W4:Y:S02]  /*f1e0*/  F2I.FTZ.U32.TRUNC.NTZ R25, R24 ;  /* 0x0000001800197305 */ /* 0x000124000021f000 */
[----:B0-----:R-:W-:Y:S02]  /*f1f0*/  IMAD.MOV.U32 R24, RZ, RZ, RZ ;  /* 0x000000ffff187224 */ /* 0x001fe400078e00ff */
[----:B----4-:R-:W-:-:S04]  /*f200*/  IMAD.MOV R43, RZ, RZ, -R25 ;  /* 0x000000ffff2b7224 */ /* 0x010fc800078e0a19 */
[----:B-1----:R-:W-:-:S04]  /*f210*/  IMAD R35, R43, R42, RZ ;  /* 0x0000002a2b237224 */ /* 0x002fc800078e02ff */
[----:B------:R-:W-:Y:S01]  /*f220*/  IMAD.HI.U32 R25, R25, R35, R24 ;  /* 0x0000002319197227 */ /* 0x000fe200078e0018 */
[----:B---3--:R-:W-:-:S05]  /*f230*/  IABS R34, R38 ;  /* 0x0000002600227213 */ /* 0x008fca0000000000 */
        /* <DEDUP_REMOVED lines=13> */
[----:B------:R-:W0:Y:S02]  /*f310*/  LDCU UR4, c[0x0][0x444] ;  /* 0x00008880ff0477ac */ /* 0x000e240008000800 */
[----:B0-----:R-:W-:-:S05]  /*f320*/  IMAD.U32 R24, RZ, RZ, UR4 ;  /* 0x00000004ff187e24 */ /* 0x001fca000f8e00ff */
        /* <DEDUP_REMOVED lines=11> */
[----:B------:R-:W0:Y:S01]  /*f3e0*/  LDCU UR4, c[0x0][0x444] ;  /* 0x00008880ff0477ac */ /* 0x000e220008000800 */
[----:B------:R-:W-:Y:S01]  /*f3f0*/  ISETP.GE.AND P1, PT, R24, 0x1, PT ;  /* 0x000000011800780c */ /* 0x000fe20003f26270 */
[----:B0-----:R-:W-:-:S12]  /*f400*/  IMAD.U32 R23, RZ, RZ, UR4 ;  /* 0x00000004ff177e24 */ /* 0x001fd8000f8e00ff */
[----:B------:R-:W-:Y:S05]  /*f410*/  @!P1 BRA `(.L_x_7970) ;  /* 0x0000000800789947 */ /* 0x000fea0003800000 */
[----:B------:R-:W0:Y:S02]  /*f420*/  LDCU.64 UR4, c[0x0][0x3d0] ;  /* 0x00007a00ff0477ac */ /* 0x000e240008000a00 */
[----:B0-----:R-:W-:Y:S02]  /*f430*/  IMAD.U32 R34, RZ, RZ, UR4 ;  /* 0x00000004ff227e24 */ /* 0x001fe4000f8e00ff */
[----:B------:R-:W-:Y:S02]  /*f440*/  IMAD.U32 R35, RZ, RZ, UR5 ;  /* 0x00000005ff237e24 */ /* 0x000fe4000f8e00ff */
[----:B------:R-:W-:-:S05]  /*f450*/  IMAD.WIDE R36, R19, 0x4, R34 ;  /* 0x0000000413247825 */ /* 0x000fca00078e0222 */
[----:B------:R-:W2:Y:S01]  /*f460*/  LDG.E R23, desc[UR6][R36.64] ;  /* 0x0000000624177981 */ /* 0x000ea2000c1e1900 */
[----:B------:R-:W-:Y:S01]  /*f470*/  UMOV UR4, URZ ;  /* 0x000000ff00047c82 */ /* 0x000fe20008000000 */
[----:B--2---:R-:W-:-:S13]  /*f480*/  FSETP.NEU.FTZ.AND P1, PT, R23, R40, PT ;  /* 0x000000281700720b */ /* 0x004fda0003f3d000 */
[----:B------:R-:W-:Y:S05]  /*f490*/  @!P1 BRA `(.L_x_7972) ;  /* 0x0000000000389947 */ /* 0x000fea0003800000 */
[----:B------:R-:W0:Y:S01]  /*f4a0*/  LDC.64 R34, c[0x0][0x3d0] ;  /* 0x0000f400ff227b82 */ /* 0x000e220000000a00 */
[----:B------:R-:W1:Y:S01]  /*f4b0*/  LDCU UR8, c[0x0][0x444] ;  /* 0x00008880ff0877ac */ /* 0x000e620008000800 */
[----:B------:R-:W2:Y:S01]  /*f4c0*/  LDCU UR5, c[0x0][0x444] ;  /* 0x00008880ff0577ac */ /* 0x000ea20008000800 */
[----:B------:R-:W-:Y:S01]  /*f4d0*/  NOP ;  /* 0x0000000000007918 */ /* 0x000fe20000000000 */
.L_x_7973:
[----:B------:R-:W-:Y:S01]  /*f4e0*/  UIADD3 UR4, UPT, UPT, UR4, 0x1, URZ ;  /* 0x0000000104047890 */ /* 0x000fe2000fffe0ff */
[----:B-1----:R-:W-:Y:S02]  /*f4f0*/  IMAD.U32 R24, RZ, RZ, UR8 ;  /* 0x00000008ff187e24 */ /* 0x002fe4000f8e00ff */
[----:B--2---:R-:W-:-:S03]  /*f500*/  IMAD.U32 R23, RZ, RZ, UR5 ;  /* 0x00000005ff177e24 */ /* 0x004fc6000f8e00ff */
[----:B------:R-:W-:-:S13]  /*f510*/  ISETP.NE.AND P1, PT, R24, UR4, PT ;  /* 0x0000000418007c0c */ /* 0x000fda000bf25270 */
[----:B------:R-:W-:Y:S05]  /*f520*/  @!P1 BRA `(.L_x_7970) ;  /* 0x0000000800349947 */ /* 0x000fea0003800000 */
[----:B------:R-:W-:-:S04]  /*f530*/  VIADD R37, R19, UR4 ;  /* 0x0000000413257c36 */ /* 0x000fc80008000000 */
[----:B0-----:R-:W-:-:S05]  /*f540*/  IMAD.WIDE R36, R37, 0x4, R34 ;  /* 0x0000000425247825 */ /* 0x001fca00078e0222 */
[----:B------:R-:W2:Y:S02]  /*f550*/  LDG.E R23, desc[UR6][R36.64] ;  /* 0x0000000624177981 */ /* 0x000ea4000c1e1900 */
[----:B--2---:R-:W-:-:S13]  /*f560*/  FSETP.NEU.FTZ.AND P1, PT, R23, R40, PT ;  /* 0x000000281700720b */ /* 0x004fda0003f3d000 */
[----:B------:R-:W-:Y:S05]  /*f570*/  @P1 BRA `(.L_x_7973) ;  /* 0xfffffffc00d81947 */ /* 0x000fea000383ffff */
.L_x_7972:
        /* <DEDUP_REMOVED lines=8> */
[----:B------:R-:W-:Y:S02]  /*f600*/  IMAD.MOV.U32 R41, RZ, RZ, R19 ;  /* 0x000000ffff297224 */ /* 0x000fe400078e0013 */
[----:B0-----:R-:W-:-:S07]  /*f610*/  IMAD.MOV.U32 R23, RZ, RZ, R18 ;  /* 0x000000ffff177224 */ /* 0x001fce00078e0012 */
.L_x_7975:
[----:B------:R-:W-:-:S05]  /*f620*/  IMAD.WIDE R36, R41, 0x4, R26 ;  /* 0x0000000429247825 */ /* 0x000fca00078e021a */
[----:B------:R-:W2:Y:S02]  /*f630*/  LDG.E R40, desc[UR6][R36.64+-0x20] ;  /* 0xffffe00624287981 */ /* 0x000ea4000c1e1900 */
[----:B--23-5:R-:W-:-:S05]  /*f640*/  FMNMX.FTZ R43, R40, R43, PT ;  /* 0x0000002b282b7209 */ /* 0x02cfca0003810000 */
        /* <DEDUP_REMOVED lines=10> */
[----:B------:R-:W0:Y:S02]  /*f6f0*/  LDG.E R40, desc[UR6][R36.64+-0x10] ;  /* 0xfffff00624287981 */ /* 0x000e24000c1e1900 */
[----:B0-----:R-:W-:-:S05]  /*f700*/  FMNMX.FTZ R43, R49, R40, PT ;  /* 0x00000028312b7209 */ /* 0x001fca0003810000 */
        /* <DEDUP_REMOVED lines=12> */
[----:B------:R-:W-:Y:S04]  /*f7d0*/  STG.E desc[UR6][R32.64], R43 ;  /* 0x0000002b20007986 */ /* 0x000fe8000c101906 */
        /* <DEDUP_REMOVED lines=26> */
.L_x_7974:
[----:B------:R-:W-:Y:S01]  /*f980*/  ISETP.NE.AND P1, PT, R2, RZ, PT ;  /* 0x000000ff0200720c */ /* 0x000fe20003f25270 */
[----:B0-----:R-:W-:-:S12]  /*f990*/  IMAD.U32 R23, RZ, RZ, UR4 ;  /* 0x00000004ff177e24 */ /* 0x001fd8000f8e00ff */
        /* <DEDUP_REMOVED lines=31> */
.L_x_7976:
[----:B0-----:R-:W-:Y:S01]  /*fb90*/  IMAD.U32 R23, RZ, RZ, UR4 ;  /* 0x00000004ff177e24 */ /* 0x001fe2000f8e00ff */
        /* <DEDUP_REMOVED lines=15> */
[----:B------:R-:W2:Y:S01]  /*fc90*/  LDG.E R42, desc[UR6][R36.64+0xc] ;  /* 0x00000c06242a7981 */ /* 0x000ea2000c1e1900 */
[----:B------:R-:W-:Y:S01]  /*fca0*/  VIADD R40, R40, 0x4 ;  /* 0x0000000428287836 */ /* 0x000fe20000000000 */
[----:B--2---:R-:W-:-:S05]  /*fcb0*/  FMNMX.FTZ R45, R43, R42, PT ;  /* 0x0000002a2b2d7209 */ /* 0x004fca0003810000 */
[----:B------:R0:W-:Y:S02]  /*fcc0*/  STG.E desc[UR6][R32.64], R45 ;  /* 0x0000002d20007986 */ /* 0x0001e4000c101906 */
.L_x_7977:
[----:B0-----:R-:W-:Y:S01]  /*fcd0*/  IMAD.U32 R23, RZ, RZ, UR4 ;  /* 0x00000004ff177e24 */ /* 0x001fe2000f8e00ff */
        /* <DEDUP_REMOVED lines=18> */
.L_x_7970:
[----:B---3--:R-:W3:Y:S01]  /*fe00*/  LDG.E R43, desc[UR6][R28.64] ;  /* 0x000000061c2b7981 */ /* 0x008ee2000c1e1900 */
[----:B------:R-:W5:Y:S01]  /*fe10*/  LDC R47, c[0x0][0x420] ;  /* 0x00010800ff2f7b82 */ /* 0x000f620000000800 */
[----:B------:R-:W1:Y:S01]  /*fe20*/  LDCU UR4, c[0x0][0x430] ;  /* 0x00008600ff0477ac */ /* 0x000e620008000800 */
[----:B------:R-:W-:Y:S01]  /*fe30*/  IMAD.IADD R54, R22, 0x1, R23 ;  /* 0x0000000116367824 */ /* 0x000fe200078e0217 */
[----:B------:R-:W2:Y:S05]  /*fe40*/  LDCU.64 UR12, c[0x0][0x3d8] ;  /* 0x00007b00ff0c77ac */ /* 0x000eaa0008000a00 */
[----:B0-----:R-:W4:Y:S01]  /*fe50*/  LDC.64 R34, c[0x0][0x3b8] ;  /* 0x0000ee00ff227b82 */ /* 0x001f220000000a00 */
[----:B-1----:R-:W-:Y:S01]  /*fe60*/  IMAD R54, R54, UR4, RZ ;  /* 0x0000000436367c24 */ /* 0x002fe2000f8e02ff */
[----:B--2---:R-:W-:-:S03]  /*fe70*/  UISETP.NE.U32.AND UP0, UPT, UR12, URZ, UPT ;  /* 0x000000ff0c00728c */ /* 0x004fc6000bf05070 */
[----:B-----5:R-:W-:Y:S01]  /*fe80*/  IMAD.IADD R41, R54, 0x1, R47 ;  /* 0x0000000136297824 */ /* 0x020fe200078e022f */
[----:B------:R-:W-:Y:S01]  /*fe90*/  ISETP.GE.AND P1, PT, R47, 0x1, PT ;  /* 0x000000012f00780c */ /* 0x000fe20003f26270 */
[----:B------:R-:W-:Y:S02]  /*fea0*/  UISETP.NE.AND.EX UP0, UPT, UR13, URZ, UPT, UP0 ;  /* 0x000000ff0d00728c */ /* 0x000fe4000bf05300 */
[----:B----4-:R-:W-:-:S04]  /*feb0*/  IMAD.WIDE R36, R41, 0x4, R34 ;  /* 0x0000000429247825 */ /* 0x010fc800078e0222 */
[----:B------:R-:W-:Y:S01]  /*fec0*/  IMAD.WIDE R34, R39, 0x2, R52 ;  /* 0x0000000227227825 */ /* 0x000fe200078e0234 */
[----:B---3--:R0:W-:Y:S02]  /*fed0*/  STG.E desc[UR6][R36.64], R43 ;  /* 0x0000002b24007986 */ /* 0x0081e4000c101906 */
[----:B------:R-:W-:Y:S05]  /*fee0*/  BRA.U !UP0, `(.L_x_7978) ;  /* 0x0000000108f07547 */ /* 0x000fea000b800000 */
[----:B------:R-:W2:Y:S01]  /*fef0*/  LDG.E.U16.CONSTANT R39, desc[UR6][R34.64] ;  /* 0x0000000622277981 */ /* 0x000ea2000c1e9500 */
[----:B0-----:R-:W0:Y:S01]  /*ff00*/  LDC R43, c[0x0][0x448] ;  /* 0x00011200ff2b7b82 */ /* 0x001e220000000800 */
[----:B------:R-:W-:Y:S01]  /*ff10*/  IABS R44, R38 ;  /* 0x00000026002c7213 */ /* 0x000fe20000000000 */
[----:B------:R-:W-:Y:S01]  /*ff20*/  UMOV UR4, 0x400 ;  /* 0x0000040000047882 */ /* 0x000fe20000000000 */
[----:B------:R-:W-:Y:S01]  /*ff30*/  IABS R49, R24 ;  /* 0x0000001800317213 */ /* 0x000fe20000000000 */
[----:B------:R-:W-:-:S04]  /*ff40*/  UIADD3 UR4, UPT, UPT, UR4, 0x4, URZ ;  /* 0x0000000404047890 */ /* 0x000fc8000fffe0ff */
[----:B------:R-:W1:Y:S01]  /*ff50*/  S2UR UR5, SR_CgaCtaId ;  /* 0x00000000000579c3 */ /* 0x000e620000008800 */
[----:B0-----:R-:W-:-:S04]  /*ff60*/  IABS R40, R43 ;  /* 0x0000002b00287213 */ /* 0x001fc80000000000 */
[----:B------:R-:W0:Y:S01]  /*ff70*/  I2F.RP R42, R40 ;  /* 0x00000028002a7306 */ /* 0x000e220000209400 */
[----:B-1----:R-:W-:-:S07]  /*ff80*/  ULEA UR4, UR5, UR4, 0x18 ;  /* 0x0000000405047291 */ /* 0x002fce000f8ec0ff */
[----:B0-----:R-:W0:Y:S02]  /*ff90*/  MUFU.RCP R42, R42 ;  /* 0x0000002a002a7308 */ /* 0x001e240000001000 */
[----:B0-----:R-:W-:-:S06]  /*ffa0*/  VIADD R36, R42, 0xffffffe ;  /* 0x0ffffffe2a247836 */ /* 0x001fcc0000000000 */
[----:B------:R-:W0:Y:S08]  /*ffb0*/  I2F.RP R42, R49 ;  /* 0x00000031002a7306 */ /* 0x000e300000209400 */
[----:B------:R1:W3:Y:S08]  /*ffc0*/  F2I.FTZ.U32.TRUNC.NTZ R37, R36 ;  /* 0x0000002400257305 */ /* 0x0002f0000021f000 */
[----:B0-----:R-:W0:Y:S01]  /*ffd0*/  MUFU.RCP R42, R42 ;  /* 0x0000002a002a7308 */ /* 0x001e220000001000 */
[----:B-1----:R-:W-:-:S02]  /*ffe0*/  IMAD.MOV.U32 R36, RZ, RZ, RZ ;  /* 0x000000ffff247224 */ /* 0x002fc400078e00ff */
[----:B---3--:R-:W-:-:S04]  /*fff0*/  IMAD.MOV R45, RZ, RZ, -R37 ;  /* 0x000000ffff2d7224 */ /* 0x008fc800078e0a25 */
[----:B------:R-:W-:-:S04]  /*10000*/  IMAD R45, R45, R40, RZ ;  /* 0x000000282d2d7224 */ /* 0x000fc800078e02ff */
[----:B------:R-:W-:-:S04]  /*10010*/  IMAD.HI.U32 R45, R37, R45, R36 ;  /* 0x0000002d252d7227 */ /* 0x000fc800078e0024 */
[----:B------:R-:W-:Y:S02]  /*10020*/  IMAD.MOV.U32 R37, RZ, RZ, R44 ;  /* 0x000000ffff257224 */ /* 0x000fe400078e002c */
[----:B0-----:R-:W-:Y:S02]  /*10030*/  VIADD R44, R42, 0xffffffe ;  /* 0x0ffffffe2a2c7836 */ /* 0x001fe40000000000 */
        /* <DEDUP_REMOVED lines=10> */
[----:B------:R-:W0:Y:S11]  /*100e0*/  F2I.FTZ.U32.TRUNC.NTZ R37, R44 ;  /* 0x0000002c00257305 */ /* 0x000e36000021f000 */
[----:B------:R-:W-:-:S04]  /*100f0*/  @P5 VIADD R45, R45, 0x1 ;  /* 0x000000012d2d5836 */ /* 0x000fc80000000000 */
[----:B------:R-:W-:Y:S02]  /*10100*/  IMAD.MOV.U32 R40, RZ, RZ, R45 ;  /* 0x000000ffff287224 */ /* 0x000fe400078e002d */
[--C-:B0-----:R-:W-:Y:S02]  /*10110*/  IMAD.MOV R36, RZ, RZ, -R37.reuse ;  /* 0x000000ffff247224 */ /* 0x101fe400078e0a25 */
        /* <DEDUP_REMOVED lines=19> */
[----:B------:R-:W0:Y:S04]  /*10250*/  LDC.64 R36, c[0x0][0x3d8] ;  /* 0x0000f600ff247b82 */ /* 0x000e280000000a00 */
[----:B------:R-:W1:Y:S01]  /*10260*/  LDS R40, [R40] ;  /* 0x0000000028287984 */ /* 0x000e620000000800 */
[----:B0-----:R-:W-:-:S04]  /*10270*/  IMAD.WIDE R36, R41, 0x4, R36 ;  /* 0x0000000429247825 */ /* 0x001fc800078e0224 */
[----:B--2---:R-:W-:-:S05]  /*10280*/  HADD2.F32 R39, -RZ, R39.H0_H0 ;  /* 0x20000027ff277230 */ /* 0x004fca0000004100 */
[----:B-1----:R-:W-:-:S05]  /*10290*/  FADD.FTZ R39, R39, -R40 ;  /* 0x8000002827277221 */ /* 0x002fca0000010000 */
[----:B------:R1:W-:Y:S02]  /*102a0*/  STG.E desc[UR6][R36.64], R39 ;  /* 0x0000002724007986 */ /* 0x0003e4000c101906 */
.L_x_7978:
[----:B------:R-:W-:Y:S05]  /*102b0*/  @!P1 BRA `(.L_x_7979) ;  /* 0x0000001c00a49947 */ /* 0x000fea0003800000 */
[----:B-1----:R-:W1:Y:S01]  /*102c0*/  LDC R39, c[0x0][0x448] ;  /* 0x00011200ff277b82 */ /* 0x002e620000000800 */
[----:B------:R-:W-:Y:S02]  /*102d0*/  IABS R42, R38 ;  /* 0x00000026002a7213 */ /* 0x000fe40000000000 */
[-C--:B-1----:R-:W-:Y:S02]  /*102e0*/  IABS R40, R39.reuse ;  /* 0x0000002700287213 */ /* 0x082fe40000000000 */
[----:B------:R-:W-:Y:S02]  /*102f0*/  LOP3.LUT R38, R38, R39, RZ, 0x3c, !PT ;  /* 0x0000002726267212 */ /* 0x000fe400078e3cff */
[----:B------:R-:W1:Y:S02]  /*10300*/  I2F.RP R41, R40 ;  /* 0x0000002800297306 */ /* 0x000e640000209400 */
[----:B------:R-:W-:-:S06]  /*10310*/  ISETP.GE.AND P5, PT, R38, RZ, PT ;  /* 0x000000ff2600720c */ /* 0x000fcc0003fa6270 */
[----:B-1----:R-:W0:Y:S02]  /*10320*/  MUFU.RCP R41, R41 ;  /* 0x0000002900297308 */ /* 0x002e240000001000 */
[----:B0-----:R-:W-:Y:S01]  /*10330*/  VIADD R36, R41, 0xffffffe ;  /* 0x0ffffffe29247836 */ /* 0x001fe20000000000 */
[----:B------:R-:W-:-:S05]  /*10340*/  IABS R41, R24 ;  /* 0x0000001800297213 */ /* 0x000fca0000000000 */
[----:B------:R0:W1:Y:S08]  /*10350*/  F2I.FTZ.U32.TRUNC.NTZ R37, R36 ;  /* 0x0000002400257305 */ /* 0x000070000021f000 */
[----:B------:R-:W2:Y:S01]  /*10360*/  I2F.RP R44, R41 ;  /* 0x00000029002c7306 */ /* 0x000ea20000209400 */
[----:B0-----:R-:W-:Y:S02]  /*10370*/  IMAD.MOV.U32 R36, RZ, RZ, RZ ;  /* 0x000000ffff247224 */ /* 0x001fe400078e00ff */
[----:B-1----:R-:W-:-:S04]  /*10380*/  IMAD.MOV R43, RZ, RZ, -R37 ;  /* 0x000000ffff2b7224 */ /* 0x002fc800078e0a25 */
[----:B------:R-:W-:-:S04]  /*10390*/  IMAD R43, R43, R40, RZ ;  /* 0x000000282b2b7224 */ /* 0x000fc800078e02ff */
[----:B------:R-:W-:Y:S01]  /*103a0*/  IMAD.HI.U32 R43, R37, R43, R36 ;  /* 0x0000002b252b7227 */ /* 0x000fe200078e0024 */
[----:B--2---:R-:W0:Y:S05]  /*103b0*/  MUFU.RCP R44, R44 ;  /* 0x0000002c002c7308 */ /* 0x004e2a0000001000 */
[----:B------:R-:W-:-:S04]  /*103c0*/  IMAD.HI.U32 R43, R43, R42, RZ ;  /* 0x0000002a2b2b7227 */ /* 0x000fc800078e00ff */
[----:B------:R-:W-:-:S04]  /*103d0*/  IMAD.MOV R37, RZ, RZ, -R43 ;  /* 0x000000ffff257224 */ /* 0x000fc800078e0a2b */
[----:B------:R-:W-:Y:S02]  /*103e0*/  IMAD R37, R40, R37, R42 ;  /* 0x0000002528257224 */ /* 0x000fe400078e022a */
[----:B0-----:R-:W-:-:S03]  /*103f0*/  VIADD R36, R44, 0xffffffe ;  /* 0x0ffffffe2c247836 */ /* 0x001fc60000000000 */
[----:B------:R-:W-:-:S13]  /*10400*/  ISETP.GT.U32.AND P1, PT, R40, R37, PT ;  /* 0x000000252800720c */ /* 0x000fda0003f24070 */
[----:B------:R-:W-:Y:S02]  /*10410*/  @!P1 IMAD.IADD R37, R37, 0x1, -R40 ;  /* 0x0000000125259824 */ /* 0x000fe400078e0a28 */
[----:B------:R-:W-:Y:S01]  /*10420*/  @!P1 VIADD R43, R43, 0x1 ;  /* 0x000000012b2b9836 */ /* 0x000fe20000000000 */
[----:B------:R-:W-:Y:S02]  /*10430*/  ISETP.NE.AND P1, PT, R39, RZ, PT ;  /* 0x000000ff2700720c */ /* 0x000fe40003f25270 */
[----:B------:R-:W-:Y:S02]  /*10440*/  ISETP.GE.U32.AND P2, PT, R37, R40, PT ;  /* 0x000000282500720c */ /* 0x000fe40003f46070 */
[----:B------:R0:W1:Y:S02]  /*10450*/  F2I.FTZ.U32.TRUNC.NTZ R37, R36 ;  /* 0x0000002400257305 */ /* 0x000064000021f000 */
[----:B0-----:R-:W-:-:S09]  /*10460*/  IMAD.MOV.U32 R36, RZ, RZ, RZ ;  /* 0x000000ffff247224 */ /* 0x001fd200078e00ff */
[----:B------:R-:W-:-:S04]  /*10470*/  @P2 VIADD R43, R43, 0x1 ;  /* 0x000000012b2b2836 */ /* 0x000fc80000000000 */
[----:B------:R-:W-:Y:S02]  /*10480*/  IMAD.MOV.U32 R38, RZ, RZ, R43 ;  /* 0x000000ffff267224 */ /* 0x000fe400078e002b */
[--C-:B-1----:R-:W-:Y:S02]  /*10490*/  IMAD.MOV R40, RZ, RZ, -R37.reuse ;  /* 0x000000ffff287224 */ /* 0x102fe400078e0a25 */
[----:B------:R-:W-:Y:S01]  /*104a0*/  @!P5 IMAD.MOV R38, RZ, RZ, -R38 ;  /* 0x000000ffff26d224 */ /* 0x000fe200078e0a26 */
[----:B------:R-:W-:Y:S01]  /*104b0*/  @!P1 LOP3.LUT R38, RZ, R39, RZ, 0x33, !PT ;  /* 0x00000027ff269212 */ /* 0x000fe200078e33ff */
[----:B------:R-:W-:Y:S01]  /*104c0*/  IMAD R39, R40, R41, RZ ;  /* 0x0000002928277224 */ /* 0x000fe200078e02ff */
[----:B------:R-:W-:Y:S02]  /*104d0*/  ISETP.NE.AND P5, PT, R24, RZ, PT ;  /* 0x000000ff1800720c */ /* 0x000fe40003fa5270 */
[----:B------:R-:W-:Y:S01]  /*104e0*/  IABS R40, R38 ;  /* 0x0000002600287213 */ /* 0x000fe20000000000 */
[----:B------:R-:W-:Y:S01]  /*104f0*/  IMAD.HI.U32 R36, R37, R39, R36 ;  /* 0x0000002725247227 */ /* 0x000fe200078e0024 */
[----:B------:R-:W-:-:S03]  /*10500*/  ISETP.GE.AND P2, PT, R38, RZ, PT ;  /* 0x000000ff2600720c */ /* 0x000fc60003f46270 */
        /* <DEDUP_REMOVED lines=13> */
[----:B------:R-:W0:Y:S01]  /*105e0*/  LDCU UR5, c[0x0][0x420] ;  /* 0x00008400ff0577ac */ /* 0x000e220008000800 */
[----:B------:R-:W-:-:S11]  /*105f0*/  ISETP.NE.AND P1, PT, R6, RZ, PT ;  /* 0x000000ff0600720c */ /* 0x000fd60003f25270 */
[----:B------:R-:W-:Y:S05]  /*10600*/  @!P2 BRA `(.L_x_7981) ;  /* 0x0000000400c8a947 */ /* 0x000fea0003800000 */
[----:B------:R-:W1:Y:S01]  /*10610*/  LDCU.64 UR10, c[0x0][0x3b8] ;  /* 0x00007700ff0a77ac */ /* 0x000e620008000a00 */
[----:B------:R-:W-:-:S05]  /*10620*/  UMOV UR4, URZ ;  /* 0x000000ff00047c82 */ /* 0x000fca0008000000 */
.L_x_7982:
[----:B--2---:R-:W2:Y:S01]  /*10630*/  LDC R60, c[0x0][0x428] ;  /* 0x00010a00ff3c7b82 */ /* 0x004ea20000000800 */
[----:B0-----:R-:W-:Y:S01]  /*10640*/  UIADD3 UR8, UPT, UPT, UR5, -0x1, URZ ;  /* 0xffffffff05087890 */ /* 0x001fe2000fffe0ff */
[----:B-----5:R-:W-:-:S06]  /*10650*/  IMAD.IADD R50, R13, 0x1, R50 ;  /* 0x000000010d327824 */ /* 0x020fcc00078e0232 */
[----:B------:R-:W0:Y:S08]  /*10660*/  LDC.64 R40, c[0x0][0x3f8] ;  /* 0x0000fe00ff287b82 */ /* 0x000e300000000a00 */
[----:B------:R-:W3:Y:S01]  /*10670*/  LDC.64 R38, c[0x0][0x418] ;  /* 0x00010600ff267b82 */ /* 0x000ee20000000a00 */
[----:B--2---:R-:W-:-:S04]  /*10680*/  IMAD R37, R60, UR8, R7 ;  /* 0x000000083c257c24 */ /* 0x004fc8000f8e0207 */
[----:B------:R-:W-:-:S04]  /*10690*/  IMAD R51, R37, R24, R50 ;  /* 0x0000001825337224 */ /* 0x000fc800078e0232 */
[----:B0-----:R-:W-:-:S05]  /*106a0*/  IMAD.WIDE R36, R51, 0x4, R40 ;  /* 0x0000000433247825 */ /* 0x001fca00078e0228 */
[----:B------:R0:W2:Y:S01]  /*106b0*/  LDG.E R55, desc[UR6][R36.64] ;  /* 0x0000000624377981 */ /* 0x0000a2000c1e1900 */
[----:B------:R-:W-:Y:S02]  /*106c0*/  USHF.R.S32.HI UR9, URZ, 0x1f, UR5 ;  /* 0x0000001fff097899 */ /* 0x000fe40008011405 */
[----:B------:R-:W-:-:S05]  /*106d0*/  IADD3 R45, P2, PT, R54, UR5, RZ ;  /* 0x00000005362d7c10 */ /* 0x000fca000ff5e0ff */
[C---:B------:R-:W-:Y:S01]  /*106e0*/  IMAD.SHL.U32 R44, R45.reuse, 0x4, RZ ;  /* 0x000000042d2c7824 */ /* 0x040fe200078e00ff */
[----:B------:R-:W-:Y:S01]  /*106f0*/  LEA.HI.X.SX32 R42, R54, UR9, 0x1, P2 ;  /* 0x00000009362a7c11 */ /* 0x000fe200090f0eff */
[----:B0-----:R-:W0:Y:S03]  /*10700*/  LDC.64 R36, c[0x0][0x400] ;  /* 0x00010000ff247b82 */ /* 0x001e260000000a00 */
[----:B------:R-:W-:Y:S01]  /*10710*/  SHF.L.U64.HI R45, R45, 0x2, R42 ;  /* 0x000000022d2d7819 */ /* 0x000fe2000001022a */
[----:B---3--:R-:W-:Y:S01]  /*10720*/  IMAD.WIDE R42, R51, 0x4, R38 ;  /* 0x00000004332a7825 */ /* 0x008fe200078e0226 */
[----:B-1----:R-:W-:-:S04]  /*10730*/  IADD3 R48, P2, PT, R44, UR10, RZ ;  /* 0x0000000a2c307c10 */ /* 0x002fc8000ff5e0ff */
[----:B------:R-:W-:-:S05]  /*10740*/  IADD3.X R49, PT, PT, R45, UR11, RZ, P2, !PT ;  /* 0x0000000b2d317c10 */ /* 0x000fca00097fe4ff */
[----:B--2---:R1:W-:Y:S04]  /*10750*/  STG.E desc[UR6][R48.64+-0x4], R55 ;  /* 0xfffffc3730007986 */ /* 0x0043e8000c101906 */
[----:B------:R-:W2:Y:S01]  /*10760*/  LDG.E R57, desc[UR6][R42.64] ;  /* 0x000000062a397981 */ /* 0x000ea2000c1e1900 */
[----:B------:R-:W-:Y:S01]  /*10770*/  IADD3 R44, P2, PT, R44, UR12, RZ ;  /* 0x0000000c2c2c7c10 */ /* 0x000fe2000ff5e0ff */
[----:B0-----:R-:W-:-:S03]  /*10780*/  IMAD.WIDE R50, R51, 0x4, R36 ;  /* 0x0000000433327825 */ /* 0x001fc600078e0224 */
[----:B------:R-:W-:-:S05]  /*10790*/  IADD3.X R45, PT, PT, R45, UR13, RZ, P2, !PT ;  /* 0x0000000d2d2d7c10 */ /* 0x000fca00097fe4ff */
[----:B--2---:R0:W-:Y:S04]  /*107a0*/  STG.E desc[UR6][R44.64+-0x4], R57 ;  /* 0xfffffc392c007986 */ /* 0x0041e8000c101906 */
[----:B------:R-:W2:Y:S01]  /*107b0*/  LDG.E R50, desc[UR6][R50.64] ;  /* 0x0000000632327981 */ /* 0x000ea2000c1e1900 */
[----:B------:R-:W-:-:S04]  /*107c0*/  IMAD R61, R60, UR8, -R60 ;  /* 0x000000083c3d7c24 */ /* 0x000fc8000f8e0a3c */
[----:B------:R-:W-:Y:S02]  /*107d0*/  IMAD.IADD R59, R7, 0x1, R61 ;  /* 0x00000001073b7824 */ /* 0x000fe400078e023d */
[----:B--2---:R-:W-:-:S04]  /*107e0*/  IMAD.IADD R56, R13, 0x1, R50 ;  /* 0x000000010d387824 */ /* 0x004fc800078e0232 */
[----:B-1----:R-:W-:-:S04]  /*107f0*/  IMAD R55, R59, R24, R56 ;  /* 0x000000183b377224 */ /* 0x002fc800078e0238 */
[----:B------:R-:W-:-:S05]  /*10800*/  IMAD.WIDE R42, R55, 0x4, R40 ;  /* 0x00000004372a7825 */ /* 0x000fca00078e0228 */
[----:B------:R-:W2:Y:S01]  /*10810*/  LDG.E R63, desc[UR6][R42.64] ;  /* 0x000000062a3f7981 */ /* 0x000ea2000c1e1900 */
[----:B------:R-:W-:-:S03]  /*10820*/  IMAD.WIDE R58, R55, 0x4, R38 ;  /* 0x00000004373a7825 */ /* 0x000fc600078e0226 */
[----:B--2---:R-:W-:Y:S04]  /*10830*/  STG.E desc[UR6][R48.64+-0x8], R63 ;  /* 0xfffff83f30007986 */ /* 0x004fe8000c101906 */
[----:B------:R-:W2:Y:S01]  /*10840*/  LDG.E R59, desc[UR6][R58.64] ;  /* 0x000000063a3b7981 */ /* 0x000ea2000c1e1900 */
[----:B0-----:R-:W-:-:S03]  /*10850*/  IMAD.WIDE R56, R55, 0x4, R36 ;  /* 0x0000000437387825 */ /* 0x001fc600078e0224 */
        /* <DEDUP_REMOVED lines=58> */
[----:B------:R-:W3:Y:S01]  /*10c00*/  LDG.E R51, desc[UR6][R50.64] ;  /* 0x0000000632337981 */ /* 0x000ee2000c1e1900 */
[----:B0-----:R-:W-:-:S03]  /*10c10*/  IMAD.WIDE R42, R55, 0x4, R36 ;  /* 0x00000004372a7825 */ /* 0x001fc600078e0224 */
        /* <DEDUP_REMOVED lines=10> */
[----:B------:R-:W-:Y:S01]  /*10cc0*/  IMAD.WIDE R36, R55, 0x4, R36 ;  /* 0x0000000437247825 */ /* 0x000fe200078e0224 */
[----:B------:R-:W-:-:S06]  /*10cd0*/  UIADD3 UR4, UPT, UPT, UR4, 0x8, URZ ;  /* 0x0000000804047890 */ /* 0x000fcc000fffe0ff */
[----:B------:R-:W-:Y:S01]  /*10ce0*/  ISETP.NE.AND P2, PT, R9, UR4, PT ;  /* 0x0000000409007c0c */ /* 0x000fe2000bf45270 */
[----:B---3--:R2:W-:Y:S04]  /*10cf0*/  STG.E desc[UR6][R44.64+-0x20], R39 ;  /* 0xffffe0272c007986 */ /* 0x0085e8000c101906 */
[----:B------:R2:W5:Y:S01]  /*10d00*/  LDG.E R50, desc[UR6][R36.64] ;  /* 0x0000000624327981 */ /* 0x000562000c1e1900 */
[----:B------:R-:W-:-:S07]  /*10d10*/  UIADD3 UR5, UPT, UPT, UR5, -0x8, URZ ;  /* 0xfffffff805057890 */ /* 0x000fce000fffe0ff */
[----:B------:R-:W-:Y:S05]  /*10d20*/  @P2 BRA `(.L_x_7982) ;  /* 0xfffffff800402947 */ /* 0x000fea000383ffff */
.L_x_7981:
[----:B------:R-:W-:Y:S05]  /*10d30*/  @!P1 BRA `(.L_x_7979) ;  /* 0x0000001400049947 */ /* 0x000fea0003800000 */
[----:B------:R-:W-:Y:S02]  /*10d40*/  ISETP.GE.U32.AND P2, PT, R20, 0x3, PT ;  /* 0x000000031400780c */ /* 0x000fe40003f46070 */
[----:B------:R-:W-:-:S11]  /*10d50*/  ISETP.NE.AND P1, PT, R8, RZ, PT ;  /* 0x000000ff0800720c */ /* 0x000fd60003f25270 */
[----:B------:R-:W-:Y:S05]  /*10d60*/  @!P2 BRA `(.L_x_7983) ;  /* 0x0000000000f8a947 */ /* 0x000fea0003800000 */
[----:B------:R-:W1:Y:S01]  /*10d70*/  LDC R60, c[0x0][0x428] ;  /* 0x00010a00ff3c7b82 */ /* 0x000e620000000800 */
[----:B0-----:R-:W-:Y:S01]  /*10d80*/  UIADD3 UR4, UPT, UPT, UR5, -0x1, URZ ;  /* 0xffffffff05047890 */ /* 0x001fe2000fffe0ff */
[----:B-----5:R-:W-:Y:S01]  /*10d90*/  IMAD.IADD R50, R13, 0x1, R50 ;  /* 0x000000010d327824 */ /* 0x020fe200078e0232 */
[----:B------:R-:W0:Y:S05]  /*10da0*/  LDCU.64 UR10, c[0x0][0x3b8] ;  /* 0x00007700ff0a77ac */ /* 0x000e2a0008000a00 */
[----:B--2---:R-:W2:Y:S08]  /*10db0*/  LDC.64 R40, c[0x0][0x3f8] ;  /* 0x0000fe00ff287b82 */ /* 0x004eb00000000a00 */
[----:B------:R-:W3:Y:S01]  /*10dc0*/  LDC.64 R38, c[0x0][0x418] ;  /* 0x00010600ff267b82 */ /* 0x000ee20000000a00 */
[----:B-1----:R-:W-:-:S04]  /*10dd0*/  IMAD R37, R60, UR4, R7 ;  /* 0x000000043c257c24 */ /* 0x002fc8000f8e0207 */
[----:B------:R-:W-:-:S04]  /*10de0*/  IMAD R57, R37, R24, R50 ;  /* 0x0000001825397224 */ /* 0x000fc800078e0232 */
[----:B--2---:R-:W-:-:S05]  /*10df0*/  IMAD.WIDE R36, R57, 0x4, R40 ;  /* 0x0000000439247825 */ /* 0x004fca00078e0228 */
[----:B------:R1:W2:Y:S01]  /*10e00*/  LDG.E R51, desc[UR6][R36.64] ;  /* 0x0000000624337981 */ /* 0x0002a2000c1e1900 */
[----:B------:R-:W-:Y:S02]  /*10e10*/  USHF.R.S32.HI UR8, URZ, 0x1f, UR5 ;  /* 0x0000001fff087899 */ /* 0x000fe40008011405 */
[----:B------:R-:W-:-:S05]  /*10e20*/  IADD3 R45, P2, PT, R54, UR5, RZ ;  /* 0x00000005362d7c10 */ /* 0x000fca000ff5e0ff */
[C---:B------:R-:W-:Y:S01]  /*10e30*/  IMAD.SHL.U32 R44, R45.reuse, 0x4, RZ ;  /* 0x000000042d2c7824 */ /* 0x040fe200078e00ff */
[----:B------:R-:W-:Y:S01]  /*10e40*/  LEA.HI.X.SX32 R42, R54, UR8, 0x1, P2 ;  /* 0x00000008362a7c11 */ /* 0x000fe200090f0eff */
[----:B-1----:R-:W1:Y:S03]  /*10e50*/  LDC.64 R36, c[0x0][0x400] ;  /* 0x00010000ff247b82 */ /* 0x002e660000000a00 */
[----:B------:R-:W-:Y:S01]  /*10e60*/  SHF.L.U64.HI R45, R45, 0x2, R42 ;  /* 0x000000022d2d7819 */ /* 0x000fe2000001022a */
[----:B---3--:R-:W-:Y:S01]  /*10e70*/  IMAD.WIDE R42, R57, 0x4, R38 ;  /* 0x00000004392a7825 */ /* 0x008fe200078e0226 */
[----:B0-----:R-:W-:-:S04]  /*10e80*/  IADD3 R48, P2, PT, R44, UR10, RZ ;  /* 0x0000000a2c307c10 */ /* 0x001fc8000ff5e0ff */
[----:B------:R-:W-:-:S05]  /*10e90*/  IADD3.X R49, PT, PT, R45, UR11, RZ, P2, !PT ;  /* 0x0000000b2d317c10 */ /* 0x000fca00097fe4ff */
[----:B--2---:R0:W-:Y:S04]  /*10ea0*/  STG.E desc[UR6][R48.64+-0x4], R51 ;  /* 0xfffffc3330007986 */ /* 0x0041e8000c101906 */
[----:B------:R-:W2:Y:S01]  /*10eb0*/  LDG.E R55, desc[UR6][R42.64] ;  /* 0x000000062a377981 */ /* 0x000ea2000c1e1900 */
[----:B------:R-:W-:Y:S01]  /*10ec0*/  IADD3 R44, P2, PT, R44, UR12, RZ ;  /* 0x0000000c2c2c7c10 */ /* 0x000fe2000ff5e0ff */
[----:B-1----:R-:W-:-:S03]  /*10ed0*/  IMAD.WIDE R56, R57, 0x4, R36 ;  /* 0x0000000439387825 */ /* 0x002fc600078e0224 */
[----:B------:R-:W-:-:S05]  /*10ee0*/  IADD3.X R45, PT, PT, R45, UR13, RZ, P2, !PT ;  /* 0x0000000d2d2d7c10 */ /* 0x000fca00097fe4ff */
[----:B--2---:R1:W-:Y:S04]  /*10ef0*/  STG.E desc[UR6][R44.64+-0x4], R55 ;  /* 0xfffffc372c007986 */ /* 0x0043e8000c101906 */
[----:B------:R-:W2:Y:S01]  /*10f00*/  LDG.E R56, desc[UR6][R56.64] ;  /* 0x0000000638387981 */ /* 0x000ea2000c1e1900 */
[----:B------:R-:W-:-:S04]  /*10f10*/  IMAD R61, R60, UR4, -R60 ;  /* 0x000000043c3d7c24 */ /* 0x000fc8000f8e0a3c */
[----:B------:R-:W-:Y:S02]  /*10f20*/  IMAD.IADD R59, R7, 0x1, R61 ;  /* 0x00000001073b7824 */ /* 0x000fe400078e023d */
[----:B--2---:R-:W-:-:S04]  /*10f30*/  IMAD.IADD R50, R13, 0x1, R56 ;  /* 0x000000010d327824 */ /* 0x004fc800078e0238 */
[----:B------:R-:W-:-:S04]  /*10f40*/  IMAD R59, R59, R24, R50 ;  /* 0x000000183b3b7224 */ /* 0x000fc800078e0232 */
[----:B0-----:R-:W-:-:S06]  /*10f50*/  IMAD.WIDE R50, R59, 0x4, R40 ;  /* 0x000000043b327825 */ /* 0x001fcc00078e0228 */
[----:B------:R-:W2:Y:S01]  /*10f60*/  LDG.E R51, desc[UR6][R50.64] ;  /* 0x0000000632337981 */ /* 0x000ea2000c1e1900 */
[----:B------:R-:W-:-:S03]  /*10f70*/  IMAD.WIDE R42, R59, 0x4, R38 ;  /* 0x000000043b2a7825 */ /* 0x000fc600078e0226 */
[----:B--2---:R0:W-:Y:S04]  /*10f80*/  STG.E desc[UR6][R48.64+-0x8], R51 ;  /* 0xfffff83330007986 */ /* 0x0041e8000c101906 */
        /* <DEDUP_REMOVED lines=10> */
[----:B0-----:R-:W-:-:S03]  /*11030*/  IMAD.WIDE R50, R55, 0x4, R38 ;  /* 0x0000000437327825 */ /* 0x001fc600078e0226 */
[----:B---3--:R1:W-:Y:S04]  /*11040*/  STG.E desc[UR6][R48.64+-0xc], R57 ;  /* 0xfffff43930007986 */ /* 0x0083e8000c101906 */
[----:B------:R-:W3:Y:S01]  /*11050*/  LDG.E R51, desc[UR6][R50.64] ;  /* 0x0000000632337981 */ /* 0x000ee2000c1e1900 */
        /* <DEDUP_REMOVED lines=15> */
.L_x_7983:
[----:B------:R-:W-:Y:S05]  /*11150*/  @!P1 BRA `(.L_x_7979) ;  /* 0x0000000c00fc9947 */ /* 0x000fea0003800000 */
[----:B------:R-:W-:Y:S02]  /*11160*/  ISETP.NE.AND P2, PT, R21, RZ, PT ;  /* 0x000000ff1500720c */ /* 0x000fe40003f45270 */
[----:B------:R-:W-:-:S11]  /*11170*/  ISETP.NE.AND P1, PT, R10, RZ, PT ;  /* 0x000000ff0a00720c */ /* 0x000fd60003f25270 */
[----:B------:R-:W-:Y:S05]  /*11180*/  @!P2 BRA `(.L_x_7984) ;  /* 0x00000000009ca947 */ /* 0x000fea0003800000 */
[----:B------:R-:W3:Y:S01]  /*11190*/  LDC R56, c[0x0][0x428] ;  /* 0x00010a00ff387b82 */ /* 0x000ee20000000800 */
[----:B0-----:R-:W-:Y:S01]  /*111a0*/  UIADD3 UR4, UPT, UPT, UR5, -0x1, URZ ;  /* 0xffffffff05047890 */ /* 0x001fe2000fffe0ff */
[----:B-----5:R-:W-:Y:S01]  /*111b0*/  IMAD.IADD R50, R13, 0x1, R50 ;  /* 0x000000010d327824 */ /* 0x020fe200078e0232 */
[----:B------:R-:W0:Y:S05]  /*111c0*/  LDCU.64 UR10, c[0x0][0x3b8] ;  /* 0x00007700ff0a77ac */ /* 0x000e2a0008000a00 */
[----:B-12---:R-:W1:Y:S08]  /*111d0*/  LDC.64 R48, c[0x0][0x3f8] ;  /* 0x0000fe00ff307b82 */ /* 0x006e700000000a00 */
[----:B------:R-:W2:Y:S01]  /*111e0*/  LDC.64 R42, c[0x0][0x418] ;  /* 0x00010600ff2a7b82 */ /* 0x000ea20000000a00 */
[----:B---3--:R-:W-:-:S04]  /*111f0*/  IMAD R37, R56, UR4, R7 ;  /* 0x0000000438257c24 */ /* 0x008fc8000f8e0207 */
[----:B------:R-:W-:-:S04]  /*11200*/  IMAD R57, R37, R24, R50 ;  /* 0x0000001825397224 */ /* 0x000fc800078e0232 */
[----:B-1----:R-:W-:-:S05]  /*11210*/  IMAD.WIDE R36, R57, 0x4, R48 ;  /* 0x0000000439247825 */ /* 0x002fca00078e0230 */
[----:B------:R-:W3:Y:S01]  /*11220*/  LDG.E R55, desc[UR6][R36.64] ;  /* 0x0000000624377981 */ /* 0x000ee2000c1e1900 */
[----:B------:R-:W-:Y:S02]  /*11230*/  USHF.R.S32.HI UR8, URZ, 0x1f, UR5 ;  /* 0x0000001fff087899 */ /* 0x000fe40008011405 */
[----:B------:R-:W-:Y:S01]  /*11240*/  IADD3 R38, P2, PT, R54, UR5, RZ ;  /* 0x0000000536267c10 */ /* 0x000fe2000ff5e0ff */
[----:B--2---:R-:W-:-:S04]  /*11250*/  IMAD.WIDE R50, R57, 0x4, R42 ;  /* 0x0000000439327825 */ /* 0x004fc800078e022a */
[----:B------:R-:W-:Y:S01]  /*11260*/  IMAD.SHL.U32 R40, R38, 0x4, RZ ;  /* 0x0000000426287824 */ /* 0x000fe200078e00ff */
[----:B------:R-:W-:-:S04]  /*11270*/  LEA.HI.X.SX32 R39, R54, UR8, 0x1, P2 ;  /* 0x0000000836277c11 */ /* 0x000fc800090f0eff */
[----:B------:R-:W-:Y:S02]  /*11280*/  SHF.L.U64.HI R41, R38, 0x2, R39 ;  /* 0x0000000226297819 */ /* 0x000fe40000010227 */
[----:B0-----:R-:W-:Y:S01]  /*11290*/  IADD3 R44, P2, PT, R40, UR10, RZ ;  /* 0x0000000a282c7c10 */ /* 0x001fe2000ff5e0ff */
[----:B------:R-:W0:Y:S03]  /*112a0*/  LDC.64 R38, c[0x0][0x400] ;  /* 0x00010000ff267b82 */ /* 0x000e260000000a00 */
[----:B------:R-:W-:-:S05]  /*112b0*/  IADD3.X R45, PT, PT, R41, UR11, RZ, P2, !PT ;  /* 0x0000000b292d7c10 */ /* 0x000fca00097fe4ff */
[----:B---3--:R3:W-:Y:S04]  /*112c0*/  STG.E desc[UR6][R44.64+-0x4], R55 ;  /* 0xfffffc372c007986 */ /* 0x0087e8000c101906 */
        /* <DEDUP_REMOVED lines=19> */
.L_x_7984:
[----:B------:R-:W-:Y:S05]  /*11400*/  @!P1 BRA `(.L_x_7979) ;  /* 0x0000000c00509947 */ /* 0x000fea0003800000 */
[----:B---3--:R-:W3:Y:S01]  /*11410*/  LDC R38, c[0x0][0x428] ;  /* 0x00010a00ff267b82 */ /* 0x008ee20000000800 */
[----:B0-----:R-:W-:Y:S01]  /*11420*/  UIADD3 UR4, UPT, UPT, UR5, -0x1, URZ ;  /* 0xffffffff05047890 */ /* 0x001fe2000fffe0ff */
[----:B-----5:R-:W-:Y:S01]  /*11430*/  IMAD.IADD R50, R13, 0x1, R50 ;  /* 0x000000010d327824 */ /* 0x020fe200078e0232 */
[----:B------:R-:W0:Y:S05]  /*11440*/  LDCU.64 UR8, c[0x0][0x3b8] ;  /* 0x00007700ff0877ac */ /* 0x000e2a0008000a00 */
[----:B-12---:R-:W1:Y:S01]  /*11450*/  LDC.64 R36, c[0x0][0x3f8] ;  /* 0x0000fe00ff247b82 */ /* 0x006e620000000a00 */
[----:B---3--:R-:W-:-:S04]  /*11460*/  IMAD R39, R38, UR4, R7 ;  /* 0x0000000426277c24 */ /* 0x008fc8000f8e0207 */
[----:B------:R-:W-:-:S04]  /*11470*/  IMAD R43, R39, R24, R50 ;  /* 0x00000018272b7224 */ /* 0x000fc800078e0232 */
[----:B-1----:R-:W-:Y:S02]  /*11480*/  IMAD.WIDE R40, R43, 0x4, R36 ;  /* 0x000000042b287825 */ /* 0x002fe400078e0224 */
[----:B------:R-:W1:Y:S03]  /*11490*/  LDC.64 R36, c[0x0][0x418] ;  /* 0x00010600ff247b82 */ /* 0x000e660000000a00 */
[----:B------:R-:W2:Y:S01]  /*114a0*/  LDG.E R45, desc[UR6][R40.64] ;  /* 0x00000006282d7981 */ /* 0x000ea2000c1e1900 */
[----:B------:R-:W-:Y:S02]  /*114b0*/  USHF.R.S32.HI UR4, URZ, 0x1f, UR5 ;  /* 0x0000001fff047899 */ /* 0x000fe40008011405 */
[----:B------:R-:W-:-:S05]  /*114c0*/  IADD3 R44, P1, PT, R54, UR5, RZ ;  /* 0x00000005362c7c10 */ /* 0x000fca000ff3e0ff */
[----:B------:R-:W-:Y:S01]  /*114d0*/  IMAD.SHL.U32 R42, R44, 0x4, RZ ;  /* 0x000000042c2a7824 */ /* 0x000fe200078e00ff */
[----:B------:R-:W-:-:S04]  /*114e0*/  LEA.HI.X.SX32 R39, R54, UR4, 0x1, P1 ;  /* 0x0000000436277c11 */ /* 0x000fc800088f0eff */
[----:B------:R-:W-:Y:S02]  /*114f0*/  SHF.L.U64.HI R44, R44, 0x2, R39 ;  /* 0x000000022c2c7819 */ /* 0x000fe40000010227 */
[----:B0-----:R-:W-:-:S04]  /*11500*/  IADD3 R38, P1, PT, R42, UR8, RZ ;  /* 0x000000082a267c10 */ /* 0x001fc8000ff3e0ff */
[----:B------:R-:W-:Y:S01]  /*11510*/  IADD3.X R39, PT, PT, R44, UR9, RZ, P1, !PT ;  /* 0x000000092c277c10 */ /* 0x000fe20008ffe4ff */
[----:B-1----:R-:W-:-:S04]  /*11520*/  IMAD.WIDE R36, R43, 0x4, R36 ;  /* 0x000000042b247825 */ /* 0x002fc800078e0224 */
[----:B--2---:R4:W-:Y:S04]  /*11530*/  STG.E desc[UR6][R38.64+-0x4], R45 ;  /* 0xfffffc2d26007986 */ /* 0x0049e8000c101906 */
[----:B------:R-:W2:Y:S01]  /*11540*/  LDG.E R37, desc[UR6][R36.64] ;  /* 0x0000000624257981 */ /* 0x000ea2000c1e1900 */
[----:B------:R-:W-:-:S04]  /*11550*/  IADD3 R40, P1, PT, R42, UR12, RZ ;  /* 0x0000000c2a287c10 */ /* 0x000fc8000ff3e0ff */
[----:B------:R-:W-:-:S05]  /*11560*/  IADD3.X R41, PT, PT, R44, UR13, RZ, P1, !PT ;  /* 0x0000000d2c297c10 */ /* 0x000fca0008ffe4ff */
[----:B--2---:R4:W-:Y:S01]  /*11570*/  STG.E desc[UR6][R40.64+-0x4], R37 ;  /* 0xfffffc2528007986 */ /* 0x0049e2000c101906 */
[----:B------:R-:W-:Y:S05]  /*11580*/  BRA `(.L_x_7979) ;  /* 0x0000000800f07947 */ /* 0x000fea0003800000 */
.L_x_7980:
[----:B------:R-:W0:Y:S01]  /*11590*/  LDCU UR4, c[0x0][0x420] ;  /* 0x00008400ff0477ac */ /* 0x000e220008000800 */
[----:B------:R-:W-:Y:S02]  /*115a0*/  ISETP.GE.U32.AND P2, PT, R47, 0x8, PT ;  /* 0x000000082f00780c */ /* 0x000fe40003f46070 */
[----:B------:R-:W-:Y:S01]  /*115b0*/  ISETP.NE.AND P1, PT, R6, RZ, PT ;  /* 0x000000ff0600720c */ /* 0x000fe20003f25270 */
[----:B0-----:R-:W-:-:S10]  /*115c0*/  IMAD.U32 R55, RZ, RZ, UR4 ;  /* 0x00000004ff377e24 */ /* 0x001fd4000f8e00ff */
[----:B------:R-:W-:Y:S05]  /*115d0*/  @!P2 BRA `(.L_x_7985) ;  /* 0x000000040058a947 */ /* 0x000fea0003800000 */
[----:B------:R-:W-:Y:S01]  /*115e0*/  SHF.R.S32.HI R56, RZ, 0x1f, R54 ;  /* 0x0000001fff387819 */ /* 0x000fe20000011436 */
[----:B------:R-:W-:Y:S01]  /*115f0*/  IMAD.U32 R55, RZ, RZ, UR4 ;  /* 0x00000004ff377e24 */ /* 0x000fe2000f8e00ff */
[----:B------:R-:W0:Y:S01]  /*11600*/  LDCU.64 UR8, c[0x0][0x3b8] ;  /* 0x00007700ff0877ac */ /* 0x000e220008000a00 */
[----:B------:R-:W-:-:S05]  /*11610*/  UMOV UR4, URZ ;  /* 0x000000ff00047c82 */ /* 0x000fca0008000000 */
.L_x_7986:
[----:B------:R-:W1:Y:S01]  /*11620*/  LDC R58, c[0x0][0x428] ;  /* 0x00010a00ff3a7b82 */ /* 0x000e620000000800 */
[----:B------:R-:W-:Y:S02]  /*11630*/  VIADD R49, R55, 0xffffffff ;  /* 0xffffffff37317836 */ /* 0x000fe40000000000 */
[----:B--2--5:R-:W-:-:S05]  /*11640*/  IMAD.IADD R43, R13, 0x1, R50 ;  /* 0x000000010d2b7824 */ /* 0x024fca00078e0232 */
[----:B------:R-:W2:Y:S08]  /*11650*/  LDC.64 R40, c[0x0][0x3f8] ;  /* 0x0000fe00ff287b82 */ /* 0x000eb00000000a00 */
[----:B------:R-:W3:Y:S01]  /*11660*/  LDC.64 R38, c[0x0][0x400] ;  /* 0x00010000ff267b82 */ /* 0x000ee20000000a00 */
[----:B-1----:R-:W-:-:S04]  /*11670*/  IMAD R37, R49, R58, R7 ;  /* 0x0000003a31257224 */ /* 0x002fc800078e0207 */
[----:B------:R-:W-:-:S04]  /*11680*/  IMAD R43, R37, R24, R43 ;  /* 0x00000018252b7224 */ /* 0x000fc800078e022b */
[----:B--2---:R-:W-:-:S06]  /*11690*/  IMAD.WIDE R44, R43, 0x4, R40 ;  /* 0x000000042b2c7825 */ /* 0x004fcc00078e0228 */
[----:B------:R-:W2:Y:S01]  /*116a0*/  LDG.E R45, desc[UR6][R44.64] ;  /* 0x000000062c2d7981 */ /* 0x000ea2000c1e1900 */
[----:B------:R-:W-:-:S04]  /*116b0*/  IADD3 R37, P2, PT, R54, R55, RZ ;  /* 0x0000003736257210 */ /* 0x000fc80007f5e0ff */
[----:B------:R-:W-:Y:S02]  /*116c0*/  LEA.HI.X.SX32 R42, R55, R56, 0x1, P2 ;  /* 0x00000038372a7211 */ /* 0x000fe400010f0eff */
[----:B0-----:R-:W-:-:S04]  /*116d0*/  LEA R36, P2, R37, UR8, 0x2 ;  /* 0x0000000825247c11 */ /* 0x001fc8000f8410ff */
[----:B------:R-:W-:Y:S01]  /*116e0*/  LEA.HI.X R37, R37, UR9, R42, 0x2, P2 ;  /* 0x0000000925257c11 */ /* 0x000fe200090f142a */
[----:B---3--:R-:W-:-:S04]  /*116f0*/  IMAD.WIDE R42, R43, 0x4, R38 ;  /* 0x000000042b2a7825 */ /* 0x008fc800078e0226 */
        /* <DEDUP_REMOVED lines=12> */
[----:B------:R-:W-:Y:S02]  /*117c0*/  IMAD.IADD R43, R7, 0x1, R57 ;  /* 0x00000001072b7824 */ /* 0x000fe400078e0239 */
[----:B--2---:R-:W-:-:S04]  /*117d0*/  IMAD.IADD R42, R13, 0x1, R48 ;  /* 0x000000010d2a7824 */ /* 0x004fc800078e0230 */
[----:B0-----:R-:W-:-:S04]  /*117e0*/  IMAD R45, R43, R24, R42 ;  /* 0x000000182b2d7224 */ /* 0x001fc800078e022a */
        /* <DEDUP_REMOVED lines=8> */
[----:B-1----:R-:W-:-:S04]  /*11870*/  IMAD R51, R49, R24, R48 ;  /* 0x0000001831337224 */ /* 0x002fc800078e0230 */
[----:B------:R-:W-:-:S06]  /*11880*/  IMAD.WIDE R48, R51, 0x4, R40 ;  /* 0x0000000433307825 */ /* 0x000fcc00078e0228 */
[----:B------:R-:W2:Y:S01]  /*11890*/  LDG.E R49, desc[UR6][R48.64] ;  /* 0x0000000630317981 */ /* 0x000ea2000c1e1900 */
[----:B------:R-:W-:-:S03]  /*118a0*/  IMAD.WIDE R50, R51, 0x4, R38 ;  /* 0x0000000433327825 */ /* 0x000fc600078e0226 */
[----:B--2---:R1:W-:Y:S04]  /*118b0*/  STG.E desc[UR6][R36.64+-0x10], R49 ;  /* 0xfffff03124007986 */ /* 0x0043e8000c101906 */
[----:B------:R-:W2:Y:S01]  /*118c0*/  LDG.E R50, desc[UR6][R50.64] ;  /* 0x0000000632327981 */ /* 0x000ea2000c1e1900 */
[----:B------:R-:W-:-:S04]  /*118d0*/  IMAD.IADD R57, R57, 0x1, -R58 ;  /* 0x0000000139397824 */ /* 0x000fc800078e0a3a */
[----:B0-----:R-:W-:Y:S02]  /*118e0*/  IMAD.IADD R43, R7, 0x1, R57 ;  /* 0x00000001072b7824 */ /* 0x001fe400078e0239 */
        /* <DEDUP_REMOVED lines=24> */
[----:B------:R-:W3:Y:S01]  /*11a70*/  LDG.E R44, desc[UR6][R44.64] ;  /* 0x000000062c2c7981 */ /* 0x000ee2000c1e1900 */
[----:B-1----:R-:W-:Y:S01]  /*11a80*/  IADD3 R49, PT, PT, R7, -R58, R60 ;  /* 0x8000003a07317210 */ /* 0x002fe20007ffe03c */
        /* <DEDUP_REMOVED lines=11> */
.L_x_7985:
[----:B------:R-:W-:Y:S05]  /*11b40*/  @!P1 BRA `(.L_x_7979) ;  /* 0x0000000400809947 */ /* 0x000fea0003800000 */
[----:B------:R-:W-:Y:S02]  /*11b50*/  ISETP.GE.U32.AND P1, PT, R20, 0x3, PT ;  /* 0x000000031400780c */ /* 0x000fe40003f26070 */
[----:B------:R-:W-:-:S11]  /*11b60*/  ISETP.NE.AND P2, PT, R8, RZ, PT ;  /* 0x000000ff0800720c */ /* 0x000fd60003f45270 */
[----:B------:R-:W-:Y:S05]  /*11b70*/  @!P1 BRA `(.L_x_7987) ;  /* 0x0000000000b49947 */ /* 0x000fea0003800000 */
[----:B------:R-:W0:Y:S01]  /*11b80*/  LDC R56, c[0x0][0x428] ;  /* 0x00010a00ff387b82 */ /* 0x000e220000000800 */
[----:B------:R-:W-:Y:S01]  /*11b90*/  VIADD R49, R55, 0xffffffff ;  /* 0xffffffff37317836 */ /* 0x000fe20000000000 */
[----:B------:R-:W1:Y:S01]  /*11ba0*/  LDCU.64 UR4, c[0x0][0x3b8] ;  /* 0x00007700ff0477ac */ /* 0x000e620008000a00 */
[----:B--2--5:R-:W-:-:S05]  /*11bb0*/  IMAD.IADD R41, R13, 0x1, R50 ;  /* 0x000000010d297824 */ /* 0x024fca00078e0232 */
[----:B------:R-:W2:Y:S01]  /*11bc0*/  LDC.64 R38, c[0x0][0x3f8] ;  /* 0x0000fe00ff267b82 */ /* 0x000ea20000000a00 */
[----:B0-----:R-:W-:-:S04]  /*11bd0*/  IMAD R37, R49, R56, R7 ;  /* 0x0000003831257224 */ /* 0x001fc800078e0207 */
[----:B------:R-:W-:-:S03]  /*11be0*/  IMAD R41, R37, R24, R41 ;  /* 0x0000001825297224 */ /* 0x000fc600078e0229 */
[----:B------:R-:W0:Y:S01]  /*11bf0*/  LDC.64 R36, c[0x0][0x400] ;  /* 0x00010000ff247b82 */ /* 0x000e220000000a00 */
[----:B--2---:R-:W-:-:S06]  /*11c00*/  IMAD.WIDE R44, R41, 0x4, R38 ;  /* 0x00000004292c7825 */ /* 0x004fcc00078e0226 */
[----:B------:R-:W2:Y:S01]  /*11c10*/  LDG.E R45, desc[UR6][R44.64] ;  /* 0x000000062c2d7981 */ /* 0x000ea2000c1e1900 */
[----:B------:R-:W-:Y:S02]  /*11c20*/  SHF.R.S32.HI R43, RZ, 0x1f, R55 ;  /* 0x0000001fff2b7819 */ /* 0x000fe40000011437 */
[----:B------:R-:W-:-:S04]  /*11c30*/  IADD3 R40, P1, PT, R54, R55, RZ ;  /* 0x0000003736287210 */ /* 0x000fc80007f3e0ff */
[----:B------:R-:W-:Y:S02]  /*11c40*/  LEA.HI.X.SX32 R43, R54, R43, 0x1, P1 ;  /* 0x0000002b362b7211 */ /* 0x000fe400008f0eff */
[----:B-1----:R-:W-:-:S04]  /*11c50*/  LEA R42, P1, R40, UR4, 0x2 ;  /* 0x00000004282a7c11 */ /* 0x002fc8000f8210ff */
[----:B------:R-:W-:Y:S01]  /*11c60*/  LEA.HI.X R43, R40, UR5, R43, 0x2, P1 ;  /* 0x00000005282b7c11 */ /* 0x000fe200088f142b */
[----:B0-----:R-:W-:-:S04]  /*11c70*/  IMAD.WIDE R40, R41, 0x4, R36 ;  /* 0x0000000429287825 */ /* 0x001fc800078e0224 */
        /* <DEDUP_REMOVED lines=20> */
[----:B-1----:R-:W-:Y:S01]  /*11dc0*/  IADD3 R51, PT, PT, R7, -R56, R58 ;  /* 0x8000003807337210 */ /* 0x002fe20007ffe03a */
        /* <DEDUP_REMOVED lines=8> */
.L_x_7987:
[----:B------:R-:W-:Y:S05]  /*11e50*/  @!P2 BRA `(.L_x_7979) ;  /* 0x0000000000bca947 */ /* 0x000fea0003800000 */
[----:B------:R-:W-:Y:S02]  /*11e60*/  ISETP.NE.AND P1, PT, R21, RZ, PT ;  /* 0x000000ff1500720c */ /* 0x000fe40003f25270 */
[----:B------:R-:W-:-:S11]  /*11e70*/  ISETP.NE.AND P2, PT, R10, RZ, PT ;  /* 0x000000ff0a00720c */ /* 0x000fd60003f45270 */
[----:B------:R-:W-:Y:S05]  /*11e80*/  @!P1 BRA `(.L_x_7988) ;  /* 0x0000000000709947 */ /* 0x000fea0003800000 */
[----:B------:R-:W1:Y:S01]  /*11e90*/  LDC R49, c[0x0][0x428] ;  /* 0x00010a00ff317b82 */ /* 0x000e620000000800 */
[----:B------:R-:W-:Y:S01]  /*11ea0*/  VIADD R48, R55, 0xffffffff ;  /* 0xffffffff37307836 */ /* 0x000fe20000000000 */
[----:B------:R-:W3:Y:S01]  /*11eb0*/  LDCU.64 UR4, c[0x0][0x3b8] ;  /* 0x00007700ff0477ac */ /* 0x000ee20008000a00 */
[----:B-----5:R-:W-:-:S05]  /*11ec0*/  IMAD.IADD R50, R13, 0x1, R50 ;  /* 0x000000010d327824 */ /* 0x020fca00078e0232 */
[----:B0-2---:R-:W0:Y:S08]  /*11ed0*/  LDC.64 R42, c[0x0][0x3f8] ;  /* 0x0000fe00ff2a7b82 */ /* 0x005e300000000a00 */
[----:B------:R-:W2:Y:S01]  /*11ee0*/  LDC.64 R38, c[0x0][0x400] ;  /* 0x00010000ff267b82 */ /* 0x000ea20000000a00 */
[----:B-1----:R-:W-:-:S04]  /*11ef0*/  IMAD R37, R48, R49, R7 ;  /* 0x0000003130257224 */ /* 0x002fc800078e0207 */
[----:B------:R-:W-:-:S04]  /*11f00*/  IMAD R37, R37, R24, R50 ;  /* 0x0000001825257224 */ /* 0x000fc800078e0232 */
[----:B0-----:R-:W-:-:S06]  /*11f10*/  IMAD.WIDE R44, R37, 0x4, R42 ;  /* 0x00000004252c7825 */ /* 0x001fcc00078e022a */
[----:B------:R-:W4:Y:S01]  /*11f20*/  LDG.E R45, desc[UR6][R44.64] ;  /* 0x000000062c2d7981 */ /* 0x000f22000c1e1900 */
[----:B------:R-:W-:Y:S02]  /*11f30*/  SHF.R.S32.HI R41, RZ, 0x1f, R55 ;  /* 0x0000001fff297819 */ /* 0x000fe40000011437 */
[----:B------:R-:W-:-:S04]  /*11f40*/  IADD3 R36, P1, PT, R54, R55, RZ ;  /* 0x0000003736247210 */ /* 0x000fc80007f3e0ff */
[----:B------:R-:W-:Y:S02]  /*11f50*/  LEA.HI.X.SX32 R41, R54, R41, 0x1, P1 ;  /* 0x0000002936297211 */ /* 0x000fe400008f0eff */
[----:B---3--:R-:W-:-:S04]  /*11f60*/  LEA R40, P1, R36, UR4, 0x2 ;  /* 0x0000000424287c11 */ /* 0x008fc8000f8210ff */
[----:B------:R-:W-:Y:S01]  /*11f70*/  LEA.HI.X R41, R36, UR5, R41, 0x2, P1 ;  /* 0x0000000524297c11 */ /* 0x000fe200088f1429 */
[----:B--2---:R-:W-:-:S04]  /*11f80*/  IMAD.WIDE R36, R37, 0x4, R38 ;  /* 0x0000000425247825 */ /* 0x004fc800078e0226 */
[----:B----4-:R1:W-:Y:S04]  /*11f90*/  STG.E desc[UR6][R40.64+-0x4], R45 ;  /* 0xfffffc2d28007986 */ /* 0x0103e8000c101906 */
        /* <DEDUP_REMOVED lines=11> */
.L_x_7988:
[----:B------:R-:W-:Y:S05]  /*12050*/  @!P2 BRA `(.L_x_7979) ;  /* 0x00000000003ca947 */ /* 0x000fea0003800000 */
[----:B------:R-:W3:Y:S01]  /*12060*/  LDCU UR4, c[0x0][0x428] ;  /* 0x00008500ff0477ac */ /* 0x000ee20008000800 */
[----:B0-2---:R-:W0:Y:S01]  /*12070*/  LDC.64 R36, c[0x0][0x3f8] ;  /* 0x0000fe00ff247b82 */ /* 0x005e220000000a00 */
[----:B-1----:R-:W-:Y:S02]  /*12080*/  VIADD R38, R55, 0xffffffff ;  /* 0xffffffff37267836 */ /* 0x002fe40000000000 */
[----:B-----5:R-:W-:Y:S02]  /*12090*/  IMAD.IADD R50, R13, 0x1, R50 ;  /* 0x000000010d327824 */ /* 0x020fe400078e0232 */
[----:B---3--:R-:W-:Y:S01]  /*120a0*/  IMAD R39, R38, UR4, R7 ;  /* 0x0000000426277c24 */ /* 0x008fe2000f8e0207 */
[----:B------:R-:W1:Y:S03]  /*120b0*/  LDCU.64 UR4, c[0x0][0x3b8] ;  /* 0x00007700ff0477ac */ /* 0x000e660008000a00 */
[----:B------:R-:W-:-:S04]  /*120c0*/  IMAD R39, R39, R24, R50 ;  /* 0x0000001827277224 */ /* 0x000fc800078e0232 */
[----:B0-----:R-:W-:-:S06]  /*120d0*/  IMAD.WIDE R36, R39, 0x4, R36 ;  /* 0x0000000427247825 */ /* 0x001fcc00078e0224 */
[----:B------:R-:W2:Y:S01]  /*120e0*/  LDG.E R37, desc[UR6][R36.64] ;  /* 0x0000000624257981 */ /* 0x000ea2000c1e1900 */
[----:B------:R-:W-:Y:S02]  /*120f0*/  SHF.R.S32.HI R39, RZ, 0x1f, R55 ;  /* 0x0000001fff277819 */ /* 0x000fe40000011437 */
[----:B------:R-:W-:-:S04]  /*12100*/  IADD3 R55, P1, PT, R54, R55, RZ ;  /* 0x0000003736377210 */ /* 0x000fc80007f3e0ff */
[----:B------:R-:W-:Y:S02]  /*12110*/  LEA.HI.X.SX32 R54, R54, R39, 0x1, P1 ;  /* 0x0000002736367211 */ /* 0x000fe400008f0eff */
[----:B-1----:R-:W-:-:S04]  /*12120*/  LEA R38, P1, R55, UR4, 0x2 ;  /* 0x0000000437267c11 */ /* 0x002fc8000f8210ff */
[----:B------:R-:W-:-:S05]  /*12130*/  LEA.HI.X R39, R55, UR5, R54, 0x2, P1 ;  /* 0x0000000537277c11 */ /* 0x000fca00088f1436 */
[----:B--2---:R0:W-:Y:S04]  /*12140*/  STG.E desc[UR6][R38.64+-0x4], R37 ;  /* 0xfffffc2526007986 */ /* 0x0041e8000c101906 */
.L_x_7979:
[----:B01234-:R-:W0:Y:S01]  /*12150*/  LDC.64 R38, c[0x0][0x3c0] ;  /* 0x0000f000ff267b82 */ /* 0x01fe220000000a00 */
[----:B------:R-:W-:Y:S01]  /*12160*/  IMAD.IADD R23, R19, 0x1, R23 ;  /* 0x0000000113177824 */ /* 0x000fe200078e0217 */
[----:B------:R-:W2:Y:S06]  /*12170*/  LDG.E.U16.CONSTANT R34, desc[UR6][R34.64] ;  /* 0x0000000622227981 */ /* 0x000eac000c1e9500 */
[----:B------:R-:W1:Y:S01]  /*12180*/  LDC.64 R36, c[0x0][0x3d0] ;  /* 0x0000f400ff247b82 */ /* 0x000e620000000a00 */
[----:B0-----:R-:W-:-:S05]  /*12190*/  IMAD.WIDE R38, R23, 0x4, R38 ;  /* 0x0000000417267825 */ /* 0x001fca00078e0226 */
[----:B------:R0:W-:Y:S01]  /*121a0*/  STG.E desc[UR6][R38.64], R47 ;  /* 0x0000002f26007986 */ /* 0x0001e2000c101906 */
[----:B-1----:R-:W-:-:S05]  /*121b0*/  IMAD.WIDE R36, R23, 0x4, R36 ;  /* 0x0000000417247825 */ /* 0x002fca00078e0224 */
[----:B------:R0:W-:Y:S04]  /*121c0*/  STG.E desc[UR6][R36.64], R25 ;  /* 0x0000001924007986 */ /* 0x0001e8000c101906 */
[----:B------:R-:W3:Y:S02]  /*121d0*/  LDG.E R40, desc[UR6][R32.64] ;  /* 0x0000000620287981 */ /* 0x000ee4000c1e1900 */
[----:B---3--:R-:W-:Y:S02]  /*121e0*/  FMNMX.FTZ R43, R25, R40, PT ;  /* 0x00000028192b7209 */ /* 0x008fe40003810000 */
[----:B------:R-:W1:Y:S03]  /*121f0*/  LDC.64 R40, c[0x0][0x3c8] ;  /* 0x0000f200ff287b82 */ /* 0x000e660000000a00 */
[----:B------:R0:W-:Y:S04]  /*12200*/  STG.E desc[UR6][R32.64], R43 ;  /* 0x0000002b20007986 */ /* 0x0001e8000c101906 */
[----:B------:R-:W3:Y:S01]  /*12210*/  LDG.E R42, desc[UR6][R30.64] ;  /* 0x000000061e2a7981 */ /* 0x000ee2000c1e1900 */
[----:B--2---:R-:W-:-:S02]  /*12220*/  HADD2.F32 R45, -RZ, R34.H0_H0 ;  /* 0x20000022ff2d7230 */ /* 0x004fc40000004100 */
[----:B-1----:R-:W-:-:S04]  /*12230*/  IMAD.WIDE R40, R23, 0x4, R40 ;  /* 0x0000000417287825 */ /* 0x002fc800078e0228 */
[----:B---3--:R-:W-:-:S05]  /*12240*/  VIADD R23, R42, 0x1 ;  /* 0x000000012a177836 */ /* 0x008fca0000000000 */
[----:B------:R0:W-:Y:S04]  /*12250*/  STG.E desc[UR6][R30.64], R23 ;  /* 0x000000171e007986 */ /* 0x0001e8000c101906 */
[----:B------:R0:W-:Y:S01]  /*12260*/  STG.E desc[UR6][R40.64], R45 ;  /* 0x0000002d28007986 */ /* 0x0001e2000c101906 */
[----:B------:R-:W-:Y:S05]  /*12270*/  BRA `(.L_x_7969) ;  /* 0x00000004009c7947 */ /* 0x000fea0003800000 */
.L_x_7971:
[----:B------:R-:W0:Y:S01]  /*12280*/  S2UR UR5, SR_CgaCtaId ;  /* 0x00000000000579c3 */ /* 0x000e220000008800 */
[----:B------:R-:W-:Y:S02]  /*12290*/  UMOV UR4, 0x400 ;  /* 0x0000040000047882 */ /* 0x000fe40000000000 */
[----:B0-----:R-:W-:-:S09]  /*122a0*/  ULEA UR4, UR5, UR4, 0x18 ;  /* 0x0000000405047291 */ /* 0x001fd2000f8ec0ff */
[----:B------:R1:W-:Y:S01]  /*122b0*/  STS [UR4], R24 ;  /* 0x00000018ff007988 */ /* 0x0003e20008000804 */
[----:B------:R-:W-:Y:S05]  /*122c0*/  BRA `(.L_x_7967) ;  /* 0x0000000400b07947 */ /* 0x000fea0003800000 */
.L_x_7968:
[----:B------:R-:W0:Y:S01]  /*122d0*/  LDCU UR4, c[0x0][0x444] ;  /* 0x00008880ff0477ac */ /* 0x000e220008000800 */
[----:B------:R-:W-:Y:S02]  /*122e0*/  ISETP.NE.U32.AND P5, PT, R36, RZ, PT ;  /* 0x000000ff2400720c */ /* 0x000fe40003fa5070 */
[----:B------:R-:W-:-:S04]  /*122f0*/  ISETP.GE.AND P2, PT, R11, R12, PT ;  /* 0x0000000c0b00720c */ /* 0x000fc80003f46270 */
[----:B------:R-:W-:Y:S01]  /*12300*/  ISETP.NE.AND.EX P2, PT, R37, RZ, !P2, P5 ;  /* 0x000000ff2500720c */ /* 0x000fe20005745350 */
[----:B0-----:R-:W-:-:S05]  /*12310*/  IMAD.U32 R24, RZ, RZ, UR4 ;  /* 0x00000004ff187e24 */ /* 0x001fca000f8e00ff */
[----:B------:R-:W-:-:S04]  /*12320*/  ISETP.LT.AND P1, PT, R11, R24, !P1 ;  /* 0x000000180b00720c */ /* 0x000fc80004f21270 */
[----:B------:R-:W-:-:S13]  /*12330*/  PLOP3.LUT P1, PT, P2, P1, PT, 0xf8, 0x8f ;  /* 0x00000000008f781c */ /* 0x000fda0001723f70 */
[----:B------:R-:W-:Y:S05]  /*12340*/  @!P1 BRA `(.L_x_7969) ;  /* 0x0000000400689947 */ /* 0x000fea0003800000 */
[----:B------:R-:W-:Y:S01]  /*12350*/  IMAD R41, R11, 0x4, R46 ;  /* 0x000000040b297824 */ /* 0x000fe200078e022e */
[----:B------:R-:W0:Y:S01]  /*12360*/  LDCU.64 UR4, c[0x0][0x3a0] ;  /* 0x00007400ff0477ac */ /* 0x000e220008000a00 */
[----:B------:R-:W1:Y:S04]  /*12370*/  LDCU.64 UR8, c[0x0][0x390] ;  /* 0x00007200ff0877ac */ /* 0x000e680008000a00 */
[----:B------:R-:W2:Y:S01]  /*12380*/  LDL R41, [R41] ;  /* 0x0000000029297983 */ /* 0x000ea20000100800 */
[----:B------:R-:W3:Y:S01]  /*12390*/  LDCU.64 UR10, c[0x0][0x398] ;  /* 0x00007300ff0a77ac */ /* 0x000ee20008000a00 */
[----:B0-----:R-:W-:-:S04]  /*123a0*/  ISETP.NE.U32.AND P1, PT, RZ, UR4, PT ;  /* 0x00000004ff007c0c */ /* 0x001fc8000bf25070 */
[----:B------:R-:W-:Y:S01]  /*123b0*/  ISETP.NE.AND.EX P1, PT, RZ, UR5, PT, P1 ;  /* 0x00000005ff007c0c */ /* 0x000fe2000bf25310 */
[----:B------:R-:W0:Y:S01]  /*123c0*/  S2UR UR5, SR_CgaCtaId ;  /* 0x00000000000579c3 */ /* 0x000e220000008800 */
[----:B------:R-:W-:Y:S02]  /*123d0*/  UMOV UR4, 0x400 ;  /* 0x0000040000047882 */ /* 0x000fe40000000000 */
[----:B0-----:R-:W-:-:S09]  /*123e0*/  ULEA UR12, UR5, UR4, 0x18 ;  /* 0x00000004050c7291 */ /* 0x001fd2000f8ec0ff */
[----:B------:R-:W0:Y:S01]  /*123f0*/  LDS R38, [UR12] ;  /* 0x0000000cff267984 */ /* 0x000e220008000800 */
[----:B--2---:R-:W-:-:S05]  /*12400*/  IMAD.WIDE R34, R41, 0x4, R4 ;  /* 0x0000000429227825 */ /* 0x004fca00078e0204 */
[----:B------:R2:W4:Y:S01]  /*12410*/  LDG.E.CONSTANT R25, desc[UR6][R34.64] ;  /* 0x0000000622197981 */ /* 0x000522000c1e9900 */
[----:B------:R-:W-:-:S05]  /*12420*/  @!P1 IMAD.WIDE R36, R41, 0x2, R52 ;  /* 0x0000000229249825 */ /* 0x000fca00078e0234 */
[----:B------:R1:W5:Y:S01]  /*12430*/  @!P1 LDG.E.U16.CONSTANT R23, desc[UR6][R36.64] ;  /* 0x0000000624179981 */ /* 0x000362000c1e9500 */
[----:B0-----:R-:W-:Y:S01]  /*12440*/  VIADD R42, R38, 0x1 ;  /* 0x00000001262a7836 */ /* 0x001fe20000000000 */
[----:B--2---:R-:W-:Y:S02]  /*12450*/  SHF.R.S32.HI R34, RZ, 0x1f, R38 ;  /* 0x0000001fff227819 */ /* 0x004fe40000011426 */
[----:B------:R-:W-:-:S04]  /*12460*/  IADD3 R35, P2, PT, R13, R38, RZ ;  /* 0x000000260d237210 */ /* 0x000fc80007f5e0ff */
[----:B------:R-:W-:Y:S01]  /*12470*/  LEA.HI.X.SX32 R40, R13, R34, 0x1, P2 ;  /* 0x000000220d287211 */ /* 0x000fe200010f0eff */
[----:B------:R-:W-:-:S03]  /*12480*/  IMAD.SHL.U32 R34, R35, 0x4, RZ ;  /* 0x0000000423227824 */ /* 0x000fc600078e00ff */
[----:B------:R-:W-:Y:S02]  /*12490*/  SHF.L.U64.HI R35, R35, 0x2, R40 ;  /* 0x0000000223237819 */ /* 0x000fe40000010228 */
[C---:B-1----:R-:W-:Y:S02]  /*124a0*/  IADD3 R36, P2, PT, R34.reuse, UR8, RZ ;  /* 0x0000000822247c10 */ /* 0x042fe4000ff5e0ff */
[----:B---3--:R-:W-:Y:S02]  /*124b0*/  IADD3 R34, P5, PT, R34, UR10, RZ ;  /* 0x0000000a22227c10 */ /* 0x008fe4000ffbe0ff */
[C---:B------:R-:W-:Y:S02]  /*124c0*/  IADD3.X R37, PT, PT, R35.reuse, UR9, RZ, P2, !PT ;  /* 0x0000000923257c10 */ /* 0x040fe400097fe4ff */
[----:B------:R-:W-:-:S03]  /*124d0*/  IADD3.X R35, PT, PT, R35, UR11, RZ, P5, !PT ;  /* 0x0000000b23237c10 */ /* 0x000fc6000affe4ff */
[----:B----4-:R0:W-:Y:S01]  /*124e0*/  STG.E desc[UR6][R36.64], R25 ;  /* 0x0000001924007986 */ /* 0x0101e2000c101906 */
[----:B------:R-:W-:Y:S05]  /*124f0*/  @!P1 BRA `(.L_x_7989) ;  /* 0x0000000000f09947 */ /* 0x000fea0003800000 */
[----:B------:R-:W-:Y:S01]  /*12500*/  IMAD.WIDE R40, R41, 0x2, R52 ;  /* 0x0000000229287825 */ /* 0x000fe200078e0234 */
[----:B------:R-:W1:Y:S04]  /*12510*/  LDC R44, c[0x0][0x448] ;  /* 0x00011200ff2c7b82 */ /* 0x000e680000000800 */
[----:B-----5:R2:W3:Y:S01]  /*12520*/  LDG.E.U16.CONSTANT R23, desc[UR6][R40.64] ;  /* 0x0000000628177981 */ /* 0x0204e2000c1e9500 */
[----:B------:R-:W-:-:S04]  /*12530*/  UIADD3 UR4, UPT, UPT, UR4, 0x4, URZ ;  /* 0x0000000404047890 */ /* 0x000fc8000fffe0ff */
[----:B------:R-:W-:Y:S01]  /*12540*/  ULEA UR4, UR5, UR4, 0x18 ;  /* 0x0000000405047291 */ /* 0x000fe2000f8ec0ff */
[----:B--2---:R-:W-:Y:S02]  /*12550*/  IABS R41, R25 ;  /* 0x0000001900297213 */ /* 0x004fe40000000000 */
[-C--:B-1----:R-:W-:Y:S02]  /*12560*/  IABS R48, R44.reuse ;  /* 0x0000002c00307213 */ /* 0x082fe40000000000 */
[----:B0-----:R-:W-:Y:S02]  /*12570*/  LOP3.LUT R25, R25, R44, RZ, 0x3c, !PT ;  /* 0x0000002c19197212 */ /* 0x001fe400078e3cff */
[----:B------:R-:W0:Y:S02]  /*12580*/  I2F.RP R39, R48 ;  /* 0x0000003000277306 */ /* 0x000e240000209400 */
[----:B------:R-:W-:-:S06]  /*12590*/  ISETP.GE.AND P5, PT, R25, RZ, PT ;  /* 0x000000ff1900720c */ /* 0x000fcc0003fa6270 */
[----:B0-----:R-:W0:Y:S02]  /*125a0*/  MUFU.RCP R39, R39 ;  /* 0x0000002700277308 */ /* 0x001e240000001000 */
[----:B0-----:R-:W-:Y:S01]  /*125b0*/  VIADD R36, R39, 0xffffffe ;  /* 0x0ffffffe27247836 */ /* 0x001fe20000000000 */
[----:B------:R-:W-:-:S05]  /*125c0*/  IABS R39, R24 ;  /* 0x0000001800277213 */ /* 0x000fca0000000000 */
[----:B------:R0:W1:Y:S02]  /*125d0*/  F2I.FTZ.U32.TRUNC.NTZ R37, R36 ;  /* 0x0000002400257305 */ /* 0x000064000021f000 */
[----:B0-----:R-:W-:Y:S02]  /*125e0*/  IMAD.MOV.U32 R36, RZ, RZ, RZ ;  /* 0x000000ffff247224 */ /* 0x001fe400078e00ff */
[----:B-1----:R-:W-:-:S04]  /*125f0*/  IMAD.MOV R43, RZ, RZ, -R37 ;  /* 0x000000ffff2b7224 */ /* 0x002fc800078e0a25 */
[----:B------:R-:W-:-:S04]  /*12600*/  IMAD R43, R43, R48, RZ ;  /* 0x000000302b2b7224 */ /* 0x000fc800078e02ff */
[----:B------:R-:W-:-:S04]  /*12610*/  IMAD.HI.U32 R40, R37, R43, R36 ;  /* 0x0000002b25287227 */ /* 0x000fc800078e0024 */
[----:B------:R-:W-:Y:S02]  /*12620*/  IMAD.MOV.U32 R37, RZ, RZ, R41 ;  /* 0x000000ffff257224 */ /* 0x000fe400078e0029 */
[----:B------:R-:W0:Y:S02]  /*12630*/  I2F.RP R41, R39 ;  /* 0x0000002700297306 */ /* 0x000e240000209400 */
[----:B------:R-:W-:-:S04]  /*12640*/  IMAD.HI.U32 R36, R40, R37, RZ ;  /* 0x0000002528247227 */ /* 0x000fc800078e00ff */
[----:B------:R-:W-:-:S04]  /*12650*/  IMAD.MOV R40, RZ, RZ, -R36 ;  /* 0x000000ffff287224 */ /* 0x000fc800078e0a24 */
[----:B------:R-:W-:-:S05]  /*12660*/  IMAD R37, R48, R40, R37 ;  /* 0x0000002830257224 */ /* 0x000fca00078e0225 */
[----:B------:R-:W-:Y:S01]  /*12670*/  ISETP.GT.U32.AND P2, PT, R48, R37, PT ;  /* 0x000000253000720c */ /* 0x000fe20003f44070 */
[----:B0-----:R-:W0:-:S12]  /*12680*/  MUFU.RCP R41, R41 ;  /* 0x0000002900297308 */ /* 0x001e180000001000 */
[----:B------:R-:W-:Y:S02]  /*12690*/  @!P2 IMAD.IADD R37, R37, 0x1, -R48 ;  /* 0x000000012525a824 */ /* 0x000fe400078e0a30 */
[----:B------:R-:W-:Y:S01]  /*126a0*/  @!P2 VIADD R36, R36, 0x1 ;  /* 0x000000012424a836 */ /* 0x000fe20000000000 */
[----:B------:R-:W-:Y:S02]  /*126b0*/  ISETP.NE.AND P2, PT, R44, RZ, PT ;  /* 0x000000ff2c00720c */ /* 0x000fe40003f45270 */
[----:B------:R-:W-:Y:S01]  /*126c0*/  ISETP.GE.U32.AND P1, PT, R37, R48, PT ;  /* 0x000000302500720c */ /* 0x000fe20003f26070 */
[----:B0-----:R-:W-:-:S04]  /*126d0*/  VIADD R40, R41, 0xffffffe ;  /* 0x0ffffffe29287836 */ /* 0x001fc80000000000 */
[----:B------:R-:W0:Y:S08]  /*126e0*/  F2I.FTZ.U32.TRUNC.NTZ R37, R40 ;  /* 0x0000002800257305 */ /* 0x000e30000021f000 */
[----:B------:R-:W-:-:S04]  /*126f0*/  @P1 VIADD R36, R36, 0x1 ;  /* 0x0000000124241836 */ /* 0x000fc80000000000 */
[----:B------:R-:W-:Y:S02]  /*12700*/  IMAD.MOV.U32 R25, RZ, RZ, R36 ;  /* 0x000000ffff197224 */ /* 0x000fe400078e0024 */
[----:B0-----:R-:W-:Y:S02]  /*12710*/  IMAD.MOV R36, RZ, RZ, -R37 ;  /* 0x000000ffff247224 */ /* 0x001fe400078e0a25 */
        /* <DEDUP_REMOVED lines=20> */
[----:B------:R-:W0:Y:S04]  /*12860*/  LDC.64 R36, c[0x0][0x3a0] ;  /* 0x0000e800ff247b82 */ /* 0x000e280000000a00 */
[----:B------:R-:W1:Y:S01]  /*12870*/  LDS R25, [R25] ;  /* 0x0000000019197984 */ /* 0x000e620000000800 */
[----:B0-----:R-:W-:-:S04]  /*12880*/  IMAD.WIDE R36, R39, 0x4, R36 ;  /* 0x0000000427247825 */ /* 0x001fc800078e0224 */
[----:B---3--:R-:W-:-:S05]  /*12890*/  HADD2.F32 R38, -RZ, R23.H0_H0 ;  /* 0x20000017ff267230 */ /* 0x008fca0000004100 */
[----:B-1----:R-:W-:-:S05]  /*128a0*/  FADD.FTZ R39, R38, -R25 ;  /* 0x8000001926277221 */ /* 0x002fca0000010000 */
[----:B------:R1:W-:Y:S02]  /*128b0*/  STG.E desc[UR6][R36.64], R39 ;  /* 0x0000002724007986 */ /* 0x0003e4000c101906 */
.L_x_7989:
[----:B-----5:R-:W-:Y:S01]  /*128c0*/  HADD2.F32 R23, -RZ, R23.H0_H0 ;  /* 0x20000017ff177230 */ /* 0x020fe20000004100 */
[----:B------:R2:W-:Y:S04]  /*128d0*/  STS [UR12], R42 ;  /* 0x0000002aff007988 */ /* 0x0005e8000800080c */
[----:B------:R2:W-:Y:S02]  /*128e0*/  STG.E desc[UR6][R34.64], R23 ;  /* 0x0000001722007986 */ /* 0x0005e4000c101906 */
.L_x_7969:
[----:B------:R-:W-:Y:S05]  /*128f0*/  WARPSYNC.ALL ;  /* 0x0000000000007948 */ /* 0x000fea0003800000 */
[----:B------:R-:W3:Y:S08]  /*12900*/  S2UR UR5, SR_CgaCtaId ;  /* 0x00000000000579c3 */ /* 0x000ef00000008800 */
[----:B------:R-:W-:Y:S01]  /*12910*/  BAR.SYNC.DEFER_BLOCKING 0x0 ;  /* 0x0000000000007b1d */ /* 0x000fe20000010000 */
[C---:B------:R-:W-:Y:S01]  /*12920*/  ISETP.GE.U32.AND P1, PT, R11.reuse, 0x1f, PT ;  /* 0x0000001f0b00780c */ /* 0x040fe20003f26070 */
[----:B------:R-:W-:-:S04]  /*12930*/  VIADD R11, R11, 0x1 ;  /* 0x000000010b0b7836 */ /* 0x000fc80000000000 */
[----:B------:R-:W-:Y:S02]  /*12940*/  UMOV UR4, 0x400 ;  /* 0x0000040000047882 */ /* 0x000fe40000000000 */
[----:B---3--:R-:W-:-:S09]  /*12950*/  ULEA UR4, UR5, UR4, 0x18 ;  /* 0x0000000405047291 */ /* 0x008fd2000f8ec0ff */
[----:B0-2---:R-:W0:Y:S02]  /*12960*/  LDS R23, [UR4] ;  /* 0x00000004ff177984 */ /* 0x005e240008000800 */
[----:B0-----:R-:W-:-:S13]  /*12970*/  ISETP.LT.AND P2, PT, R23, R24, PT ;  /* 0x000000181700720c */ /* 0x001fda0003f41270 */
[----:B------:R-:W-:Y:S05]  /*12980*/  @!P1 BRA P2, `(.L_x_7990) ;  /* 0xffffffc400dc9947 */ /* 0x000fea000103ffff */
.L_x_7967:
[----:B------:R-:W-:Y:S05]  /*12990*/  BSYNC.RECONVERGENT B0 ;  /* 0x0000000000007941 */ /* 0x000fea0003800200 */
.L_x_7966:
[----:B------:R-:W2:Y:S02]  /*129a0*/  LDCU.64 UR4, c[0x0][0x3e8] ;  /* 0x00007d00ff0477ac */ /* 0x000ea40008000a00 */
[----:B--2---:R-:W-:-:S04]  /*129b0*/  ISETP.NE.U32.AND P0, PT, RZ, UR4, PT ;  /* 0x00000004ff007c0c */ /* 0x004fc8000bf05070 */
[----:B------:R-:W-:-:S04]  /*129c0*/  ISETP.NE.AND.EX P0, PT, RZ, UR5, PT, P0 ;  /* 0x00000005ff007c0c */ /* 0x000fc8000bf05300 */
[----:B------:R-:W-:-:S13]  /*129d0*/  ISETP.NE.OR P0, PT, R16, RZ, !P0 ;  /* 0x000000ff1000720c */ /* 0x000fda0004705670 */
[----:B------:R-:W-:Y:S05]  /*129e0*/  @P0 EXIT ;  /* 0x000000000000094d */ /* 0x000fea0003800000 */
[----:B0-----:R-:W0:Y:S01]  /*129f0*/  LDC.64 R2, c[0x0][0x3e8] ;  /* 0x0000fa00ff027b82 */ /* 0x001e220000000a00 */
[----:B------:R-:W2:Y:S01]  /*12a00*/  LDCU UR4, c[0x0][0x444] ;  /* 0x00008880ff0477ac */ /* 0x000ea20008000800 */
[----:B0-----:R-:W-:-:S06]  /*12a10*/  IMAD.WIDE.U32 R2, R0, 0x4, R2 ;  /* 0x0000000400027825 */ /* 0x001fcc00078e0002 */
[----:B------:R-:W2:Y:S02]  /*12a20*/  LDG.E R2, desc[UR6][R2.64] ;  /* 0x0000000602027981 */ /* 0x000ea4000c1e1900 */
[----:B--2---:R-:W-:-:S13]  /*12a30*/  ISETP.GE.AND P0, PT, R2, UR4, PT ;  /* 0x0000000402007c0c */ /* 0x004fda000bf06270 */
[----:B------:R-:W0:Y:S02]  /*12a40*/  @!P0 LDC.64 R4, c[0x0][0x3f0] ;  /* 0x0000fc00ff048b82 */ /* 0x000e240000000a00 */
[----:B0-----:R-:W-:-:S05]  /*12a50*/  @!P0 IADD3 R4, P1, PT, R0, R4, RZ ;  /* 0x0000000400048210 */ /* 0x001fca0007f3e0ff */
[----:B------:R-:W-:-:S05]  /*12a60*/  @!P0 IMAD.X R5, RZ, RZ, R5, P1 ;  /* 0x000000ffff058224 */ /* 0x000fca00008e0605 */
[----:B------:R0:W-:Y:S01]  /*12a70*/  @!P0 STG.E.U8 desc[UR6][R4.64], RZ ;  /* 0x000000ff04008986 */ /* 0x0001e2000c101106 */
[----:B------:R-:W-:Y:S05]  /*12a80*/  @!P0 EXIT ;  /* 0x000000000000894d */ /* 0x000fea0003800000 */
[----:B------:R-:W2:Y:S02]  /*12a90*/  LDCU.U8 UR4, c[0x0][0x438] ;  /* 0x00008700ff0477ac */ /* 0x000ea40008000000 */
[----:B--2---:R-:W-:-:S13]  /*12aa0*/  ISETP.NE.AND P0, PT, RZ, UR4, PT ;  /* 0x00000004ff007c0c */ /* 0x004fda000bf05270 */
[----:B------:R-:W-:Y:S05]  /*12ab0*/  @!P0 EXIT ;  /* 0x000000000000894d */ /* 0x000fea0003800000 */
[----:B------:R-:W2:Y:S02]  /*12ac0*/  LDCU.64 UR4, c[0x0][0x3f0] ;  /* 0x00007e00ff0477ac */ /* 0x000ea40008000a00 */
[----:B--2---:R-:W-:Y:S01]  /*12ad0*/  IADD3 R2, P0, PT, R0, UR4, RZ ;  /* 0x0000000400027c10 */ /* 0x004fe2000ff1e0ff */
[----:B------:R-:W-:-:S04]  /*12ae0*/  IMAD.MOV.U32 R0, RZ, RZ, 0x1 ;  /* 0x00000001ff007424 */ /* 0x000fc800078e00ff */
[----:B------:R-:W-:-:S05]  /*12af0*/  IMAD.X R3, RZ, RZ, UR5, P0 ;  /* 0x00000005ff037e24 */ /* 0x000fca00080e06ff */
[----:B------:R-:W-:Y:S01]  /*12b00*/  STG.E.U8 desc[UR6][R2.64], R0 ;  /* 0x0000000002007986 */ /* 0x000fe2000c101106 */
[----:B------:R-:W-:Y:S05]  /*12b10*/  EXIT ;  /* 0x000000000000794d */ /* 0x000fea0003800000 */
.L_x_7991:
        /* <DEDUP_REMOVED lines=14> */
.L_x_38457:


//--------------------- .text._ZN17fastertransformer38beam_online_softmax_topk_stage2_kernelI6__halfLi32ELi128EEEvPKfS3_PiPT_ii --------------------------
	.section	.text._ZN17fastertransformer38beam_online_softmax_topk_stage2_kernelI6__halfLi32ELi128EEEvPKfS3_PiPT_ii,"ax",@progbits
	.align	128
        .global         _ZN17fastertransformer38beam_online_softmax_topk_stage2_kernelI6__halfLi32ELi128EEEvPKfS3_PiPT_ii
        .type           _ZN17fastertransformer38beam_online_softmax_topk_stage2_kernelI6__halfLi32ELi128EEEvPKfS3_PiPT_ii,@function
        .size           _ZN17fastertransformer38beam_online_softmax_topk_stage2_kernelI6__halfLi32ELi128EEEvPKfS3_PiPT_ii,(.L_x_38458 - _ZN17fastertransformer38beam_online_softmax_topk_stage2_kernelI6__halfLi32ELi128EEEvPKfS3_PiPT_ii)
        .other          _ZN17fastertransformer38beam_online_softmax_topk_stage2_kernelI6__halfLi32ELi128EEEvPKfS3_PiPT_ii,@"STO_CUDA_ENTRY STV_DEFAULT"
_ZN17fastertransformer38beam_online_softmax_topk_stage2_kernelI6__halfLi32ELi128EEEvPKfS3_PiPT_ii:
.text._ZN17fastertransformer38beam_online_softmax_topk_stage2_kernelI6__halfLi32ELi128EEEvPKfS3_PiPT_ii:
[----:B------:R-:W0:Y:S01]  /*0000*/  LDC R1, c[0x0][0x37c] ;  /* 0x0000df00ff017b82 */ /* 0x000e220000000800 */
[----:B------:R-:W1:Y:S07]  /*0010*/  S2R R51, SR_TID.X ;  /* 0x0000000000337919 */ /* 0x000e6e0000002100 */
[----:B------:R-:W2:Y:S01]  /*0020*/  LDC R8, c[0x0][0x3a4] ;  /* 0x0000e900ff087b82 */ /* 0x000ea20000000800 */
[----:B0-----:R-:W-:Y:S01]  /*0030*/  VIADD R1, R1, 0xffffff38 ;  /* 0xffffff3801017836 */ /* 0x001fe20000000000 */
[----:B------:R-:W0:Y:S01]  /*0040*/  LDCU.64 UR8, c[0x0][0x358] ;  /* 0x00006b00ff0877ac */ /* 0x000e220008000a00 */
[----:B------:R-:W-:Y:S01]  /*0050*/  IMAD.MOV.U32 R2, RZ, RZ, -0x1 ;  /* 0xffffffffff027424 */ /* 0x000fe200078e00ff */
[----:B------:R-:W3:Y:S01]  /*0060*/  S2R R52, SR_CTAID.X ;  /* 0x0000000000347919 */ /* 0x000ee20000002500 */
[----:B------:R-:W-:Y:S01]  /*0070*/  IMAD.MOV.U32 R3, RZ, RZ, -0x1 ;  /* 0xffffffffff037424 */ /* 0x000fe200078e00ff */
[----:B------:R-:W-:Y:S01]  /*0080*/  BSSY.RECONVERGENT B0, `(.L_x_7992) ;  /* 0x00000aa000007945 */ /* 0x000fe20003800200 */
[----:B------:R-:W-:-:S02]  /*0090*/  IMAD.MOV.U32 R4, RZ, RZ, -0x4000401 ;  /* 0xfbfffbffff047424 */ /* 0x000fc400078e00ff */
[----:B------:R-:W-:Y:S01]  /*00a0*/  IMAD.MOV.U32 R5, RZ, RZ, -0x4000401 ;  /* 0xfbfffbffff057424 */ /* 0x000fe200078e00ff */
[----:B------:R-:W-:Y:S01]  /*00b0*/  STL.64 [R1+0x8], R2 ;  /* 0x0000080201007387 */ /* 0x000fe20000100a00 */
[----:B------:R-:W-:Y:S02]  /*00c0*/  IMAD.MOV.U32 R6, RZ, RZ, -0x38802000 ;  /* 0xc77fe000ff067424 */ /* 0x000fe400078e00ff */
[----:B------:R-:W-:Y:S01]  /*00d0*/  IMAD.MOV.U32 R7, RZ, RZ, RZ ;  /* 0x000000ffff077224 */ /* 0x000fe200078e00ff */
[----:B------:R-:W-:Y:S01]  /*00e0*/  STL.64 [R1+0x10], R2 ;  /* 0x0000100201007387 */ /* 0x000fe20000100a00 */
[----:B------:R-:W-:Y:S02]  /*00f0*/  IMAD.MOV.U32 R70, RZ, RZ, 0xfbff ;  /* 0x0000fbffff467424 */ /* 0x000fe400078e00ff */
[----:B------:R-:W-:Y:S01]  /*0100*/  VIADD R50, R1, 0x8 ;  /* 0x0000000801327836 */ /* 0x000fe20000000000 */
[----:B------:R-:W-:Y:S01]  /*0110*/  STL.64 [R1+0x18], R2 ;  /* 0x0000180201007387 */ /* 0x000fe20000100a00 */
[----:B------:R-:W-:-:S02]  /*0120*/  IMAD.MOV.U32 R0, RZ, RZ, R1 ;  /* 0x000000ffff007224 */ /* 0x000fc400078e0001 */
[----:B------:R-:W-:Y:S01]  /*0130*/  IMAD.MOV.U32 R49, RZ, RZ, -0x38802000 ;  /* 0xc77fe000ff317424 */ /* 0x000fe200078e00ff */
        /* <DEDUP_REMOVED lines=23> */
[----:B------:R4:W-:Y:S01]  /*02b0*/  STL.64 [R1], R6 ;  /* 0x0000000601007387 */ /* 0x0009e20000100a00 */
[----:B0--3--:R-:W-:Y:S05]  /*02c0*/  @P0 BRA `(.L_x_7993) ;  /* 0x0000000800140947 */ /* 0x009fea0003800000 */
[----:B------:R-:W-:Y:S01]  /*02d0*/  LOP3.LUT R3, RZ, R51, RZ, 0x33, !PT ;  /* 0x00000033ff037212 */ /* 0x000fe200078e33ff */
[C---:B----4-:R-:W-:Y:S01]  /*02e0*/  IMAD R6, R2.reuse, R52, RZ ;  /* 0x0000003402067224 */ /* 0x050fe200078e02ff */
[----:B------:R-:W-:Y:S01]  /*02f0*/  BSSY.RECONVERGENT B1, `(.L_x_7994) ;  /* 0x0000022000017945 */ /* 0x000fe20003800200 */
[----:B------:R-:W-:Y:S02]  /*0300*/  IMAD.MOV.U32 R7, RZ, RZ, R51 ;  /* 0x000000ffff077224 */ /* 0x000fe400078e0033 */
[----:B------:R-:W-:Y:S01]  /*0310*/  IMAD.IADD R3, R2, 0x1, R3 ;  /* 0x0000000102037824 */ /* 0x000fe200078e0203 */
[----:B------:R-:W-:-:S04]  /*0320*/  SHF.R.S32.HI R11, RZ, 0x1f, R6 ;  /* 0x0000001fff0b7819 */ /* 0x000fc80000011406 */
[C---:B------:R-:W-:Y:S02]  /*0330*/  LOP3.LUT R4, R3.reuse, 0x180, RZ, 0xc0, !PT ;  /* 0x0000018003047812 */ /* 0x040fe400078ec0ff */
[----:B------:R-:W-:Y:S02]  /*0340*/  ISETP.GE.U32.AND P1, PT, R3, 0x180, PT ;  /* 0x000001800300780c */ /* 0x000fe40003f26070 */
[----:B------:R-:W-:-:S13]  /*0350*/  ISETP.NE.AND P0, PT, R4, 0x180, PT ;  /* 0x000001800400780c */ /* 0x000fda0003f05270 */
        /* <DEDUP_REMOVED lines=17> */
.L_x_7996:
        /* <DEDUP_REMOVED lines=10> */
.L_x_7995:
[----:B------:R-:W-:Y:S05]  /*0510*/  BSYNC.RECONVERGENT B1 ;  /* 0x0000000000017941 */ /* 0x000fea0003800200 */
.L_x_7994:
        /* <DEDUP_REMOVED lines=21> */
.L_x_7999:
        /* <DEDUP_REMOVED lines=38> */
.L_x_7998:
[----:B------:R-:W-:Y:S05]  /*08d0*/  BSYNC.RECONVERGENT B1 ;  /* 0x0000000000017941 */ /* 0x000fea0003800200 */
.L_x_7997:
        /* <DEDUP_REMOVED lines=25> */
.L_x_8001:
[----:B------:R-:W-:Y:S05]  /*0a70*/  BSYNC.RECONVERGENT B1 ;  /* 0x0000000000017941 */ /* 0x000fea0003800200 */
.L_x_8000:
        /* <DEDUP_REMOVED lines=10> */
.L_x_7993:
[----:B------:R-:W-:Y:S05]  /*0b20*/  BSYNC.RECONVERGENT B0 ;  /* 0x0000000000007941 */ /* 0x000fea0003800200 */
.L_x_7992:
[----:B------:R-:W-:Y:S01]  /*0b30*/  ISETP.GE.U32.AND P0, PT, R51, R8, PT ;  /* 0x000000083300720c */ /* 0x000fe20003f06070 */
[----:B------:R-:W-:Y:S01]  /*0b40*/  IMAD.MOV.U32 R60, RZ, RZ, 0xfbff ;  /* 0x0000fbffff3c7424 */ /* 0x000fe200078e00ff */
[----:B------:R-:W-:Y:S01]  /*0b50*/  BAR.SYNC.DEFER_BLOCKING 0x0 ;  /* 0x0000000000007b1d */ /* 0x000fe20000010000 */
[----:B------:R-:W-:Y:S02]  /*0b60*/  IMAD.MOV.U32 R56, RZ, RZ, 0xfbff ;  /* 0x0000fbffff387424 */ /* 0x000fe400078e00ff */
[----:B------:R-:W-:Y:S01]  /*0b70*/  IMAD.MOV.U32 R54, RZ, RZ, 0xfbff ;  /* 0x0000fbffff367424 */ /* 0x000fe200078e00ff */
[----:B------:R-:W-:Y:S01]  /*0b80*/  PRMT R60, R60, 0x5410, R60 ;  /* 0x000054103c3c7816 */ /* 0x000fe2000000003c */
[----:B------:R-:W-:Y:S01]  /*0b90*/  IMAD.MOV.U32 R69, RZ, RZ, 0xfbff ;  /* 0x0000fbffff457424 */ /* 0x000fe200078e00ff */
[----:B------:R-:W-:Y:S01]  /*0ba0*/  PRMT R56, R56, 0x5410, R56 ;  /* 0x0000541038387816 */ /* 0x000fe20000000038 */
[----:B0-----:R-:W-:Y:S01]  /*0bb0*/  IMAD.MOV.U32 R2, RZ, RZ, 0xfbff ;  /* 0x0000fbffff027424 */ /* 0x001fe200078e00ff */
[----:B------:R-:W-:Y:S01]  /*0bc0*/  PRMT R54, R54, 0x5410, R54 ;  /* 0x0000541036367816 */ /* 0x000fe20000000036 */
        /* <DEDUP_REMOVED lines=24> */
[----:B----4-:R-:W-:Y:S01]  /*0d50*/  IMAD.MOV.U32 R4, RZ, RZ, 0xfbff ;  /* 0x0000fbffff047424 */ /* 0x010fe200078e00ff */
[C---:B------:R-:W-:Y:S01]  /*0d60*/  PRMT R56, R2.reuse, 0x7610, R56 ;  /* 0x0000761002387816 */ /* 0x040fe20000000038 */
[----:B------:R-:W-:Y:S01]  /*0d70*/  IMAD.MOV.U32 R48, RZ, RZ, RZ ;  /* 0x000000ffff307224 */ /* 0x000fe200078e00ff */
[----:B------:R-:W-:Y:S01]  /*0d80*/  PRMT R55, R55, 0x5410, R3 ;  /* 0x0000541037377816 */ /* 0x000fe20000000003 */
[----:B------:R-:W-:Y:S01]  /*0d90*/  IMAD.MOV.U32 R45, RZ, RZ, -0x1 ;  /* 0xffffffffff2d7424 */ /* 0x000fe200078e00ff */
        /* <DEDUP_REMOVED lines=63> */
.L_x_8008:
        /* <DEDUP_REMOVED lines=29> */
[----:B------:R-:W-:Y:S01]  /*1360*/  STL.U16 [R4+-0x4], R34 ;  /* 0xfffffc2204007387 */ /* 0x000fe20000100400 */
[----:B------:R-:W-:-:S03]  /*1370*/  PRMT R17, R32, 0x7632, R17 ;  /* 0x0000763220117816 */ /* 0x000fc60000000011 */
[----:B------:R4:W2:Y:S01]  /*1380*/  LDS.64 R24, [R2+-0x50] ;  /* 0xffffb00002187984 */ /* 0x0008a20000000a00 */
[----:B-----5:R-:W-:Y:S02]  /*1390*/  F2FP.F16.F32.PACK_AB R12, R13, R12 ;  /* 0x0000000c0d0c723e */ /* 0x020fe400000000ff */
[----:B---3--:R-:W-:Y:S01]  /*13a0*/  PRMT R27, R30, 0x7632, R27 ;  /* 0x000076321e1b7816 */ /* 0x008fe2000000001b */
[----:B------:R-:W-:Y:S01]  /*13b0*/  STL [R5+0x10], R28 ;  /* 0x0000101c05007387 */ /* 0x000fe20000100800 */
[----:B------:R-:W-:-:S03]  /*13c0*/  PRMT R13, R16, 0x7632, R13 ;  /* 0x00007632100d7816 */ /* 0x000fc6000000000d */
[----:B------:R-:W-:Y:S01]  /*13d0*/  STL.U16 [R4+-0x2], R35 ;  /* 0xfffffe2304007387 */ /* 0x000fe20000100400 */
[----:B0-----:R-:W-:Y:S01]  /*13e0*/  F2FP.F16.F32.PACK_AB R8, R9, R8 ;  /* 0x000000080908723e */ /* 0x001fe200000000ff */
[----:B----4-:R-:W-:Y:S01]  /*13f0*/  VIADD R2, R2, 0x40 ;  /* 0x0000004002027836 */ /* 0x010fe20000000000 */
[----:B------:R-:W-:Y:S01]  /*1400*/  PRMT R9, R12, 0x7632, R9 ;  /* 0x000076320c097816 */ /* 0x000fe20000000009 */
[----:B------:R-:W-:Y:S04]  /*1410*/  STL [R5+0x14], R29 ;  /* 0x0000141d05007387 */ /* 0x000fe80000100800 */
[----:B------:R-:W-:Y:S01]  /*1420*/  STL.U16 [R4], R26 ;  /* 0x0000001a04007387 */ /* 0x000fe20000100400 */
[----:B-1----:R-:W-:-:S03]  /*1430*/  F2FP.F16.F32.PACK_AB R22, R23, R22 ;  /* 0x000000161716723e */ /* 0x002fc600000000ff */
[----:B------:R-:W-:Y:S04]  /*1440*/  STL [R5+0x18], R18 ;  /* 0x0000181205007387 */ /* 0x000fe80000100800 */
[----:B------:R-:W-:Y:S04]  /*1450*/  STL.U16 [R4+0x2], R30 ;  /* 0x0000021e04007387 */ /* 0x000fe80000100400 */
[----:B------:R-:W-:Y:S04]  /*1460*/  STL [R5+0x1c], R19 ;  /* 0x00001c1305007387 */ /* 0x000fe80000100800 */
[----:B------:R-:W-:Y:S04]  /*1470*/  STL.U16 [R4+0x4], R27 ;  /* 0x0000041b04007387 */ /* 0x000fe80000100400 */
[----:B------:R-:W-:Y:S04]  /*1480*/  STL [R5+0x20], R14 ;  /* 0x0000200e05007387 */ /* 0x000fe80000100800 */
[----:B------:R-:W-:Y:S04]  /*1490*/  STL.U16 [R4+0x6], R32 ;  /* 0x0000062004007387 */ /* 0x000fe80000100400 */
[----:B------:R-:W-:Y:S04]  /*14a0*/  STL [R5+0x24], R15 ;  /* 0x0000240f05007387 */ /* 0x000fe80000100800 */
[----:B------:R-:W-:Y:S04]  /*14b0*/  STL.U16 [R4+0x8], R17 ;  /* 0x0000081104007387 */ /* 0x000fe80000100400 */
[----:B------:R0:W-:Y:S04]  /*14c0*/  STL [R5+0x28], R10 ;  /* 0x0000280a05007387 */ /* 0x0001e80000100800 */
[----:B------:R-:W-:Y:S04]  /*14d0*/  STL.U16 [R4+0xa], R16 ;  /* 0x00000a1004007387 */ /* 0x000fe80000100400 */
[----:B------:R1:W-:Y:S01]  /*14e0*/  STL [R5+0x2c], R11 ;  /* 0x00002c0b05007387 */ /* 0x0003e20000100800 */
[----:B0-----:R-:W-:-:S03]  /*14f0*/  PRMT R10, R8, 0x7632, R10 ;  /* 0x00007632080a7816 */ /* 0x001fc6000000000a */
[----:B------:R-:W-:Y:S04]  /*1500*/  STL.U16 [R4+0xc], R13 ;  /* 0x00000c0d04007387 */ /* 0x000fe80000100400 */
[----:B------:R0:W-:Y:S01]  /*1510*/  STL [R5+0x30], R6 ;  /* 0x0000300605007387 */ /* 0x0001e20000100800 */
[----:B-1----:R-:W-:-:S03]  /*1520*/  PRMT R11, R22, 0x7632, R11 ;  /* 0x00007632160b7816 */ /* 0x002fc6000000000b */
[----:B------:R-:W-:Y:S04]  /*1530*/  STL.U16 [R4+0xe], R12 ;  /* 0x00000e0c04007387 */ /* 0x000fe80000100400 */
[----:B------:R-:W-:Y:S01]  /*1540*/  STL [R5+0x34], R7 ;  /* 0x0000340705007387 */ /* 0x000fe20000100800 */
[----:B0-----:R-:W-:-:S03]  /*1550*/  VIADD R6, R5, 0x40 ;  /* 0x0000004005067836 */ /* 0x001fc60000000000 */
        /* <DEDUP_REMOVED lines=12> */
.L_x_8007:
        /* <DEDUP_REMOVED lines=41> */
.L_x_8009:
[----:B------:R-:W-:-:S09]  /*18b0*/  UISETP.NE.OR UP0, UPT, UR4, URZ, UP0 ;  /* 0x000000ff0400728c */ /* 0x000fd20008705670 */
[----:B------:R-:W-:Y:S05]  /*18c0*/  BRA.U !UP0, `(.L_x_8005) ;  /* 0x00000001085c7547 */ /* 0x000fea000b800000 */
.L_x_8006:
        /* <DEDUP_REMOVED lines=23> */
.L_x_8005:
        /* <DEDUP_REMOVED lines=12> */
.L_x_8010:
        /* <DEDUP_REMOVED lines=11> */
.L_x_8004:
        /* <DEDUP_REMOVED lines=32> */
[----:B--2---:R-:W-:Y:S02]  /*1db0*/  PRMT R53, R54, 0x5432, R55 ;  /* 0x0000543236357816 */ /* 0x004fe40000000037 */
[----:B---3--:R-:W-:Y:S02]  /*1dc0*/  PRMT R70, R39, 0x5432, R54 ;  /* 0x0000543227467816 */ /* 0x008fe40000000036 */
[----:B------:R-:W-:Y:S02]  /*1dd0*/  PRMT R69, R38, 0x7610, R38 ;  /* 0x0000761026457816 */ /* 0x000fe40000000026 */
[--C-:B----4-:R-:W-:Y:S02]  /*1de0*/  PRMT R54, R55, 0x5432, R46.reuse ;  /* 0x0000543237367816 */ /* 0x110fe4000000002e */
[C---:B------:R-:W-:Y:S02]  /*1df0*/  PRMT R55, R47.reuse, 0x7610, R46 ;  /* 0x000076102f377816 */ /* 0x040fe4000000002e */
[----:B------:R-:W-:-:S02]  /*1e00*/  PRMT R56, R47, 0x5432, R28 ;  /* 0x000054322f387816 */ /* 0x000fc4000000001c */
[C---:B------:R-:W-:Y:S02]  /*1e10*/  PRMT R57, R29.reuse, 0x7610, R28 ;  /* 0x000076101d397816 */ /* 0x040fe4000000001c */
        /* <DEDUP_REMOVED lines=9> */
.L_x_8003:
[----:B------:R-:W-:Y:S05]  /*1eb0*/  BSYNC.RECONVERGENT B0 ;  /* 0x0000000000007941 */ /* 0x000fea0003800200 */
.L_x_8002:
        /* <DEDUP_REMOVED lines=8> */
[----:B0-----:R0:W-:Y:S04]  /*1f40*/  STL.64 [R0+0x8], R28 ;  /* 0x0000081c00007387 */ /* 0x0011e80000100a00 */
[----:B------:R-:W-:Y:S04]  /*1f50*/  SHFL.DOWN PT, R29, R11, 0x1, 0x1f ;  /* 0x08201f000b1d7f89 */ /* 0x000fe800000e0000 */
[----:B-1----:R1:W-:Y:S01]  /*1f60*/  STL.64 [R0+0x10], R30 ;  /* 0x0000101e00007387 */ /* 0x0023e20000100a00 */
[----:B0-----:R-:W-:-:S03]  /*1f70*/  PRMT R28, R70, 0x5432, R53 ;  /* 0x00005432461c7816 */ /* 0x001fc60000000035 */
[----:B------:R-:W0:Y:S04]  /*1f80*/  SHFL.DOWN PT, R37, R19, 0x1, 0x1f ;  /* 0x08201f0013257f89 */ /* 0x000e2800000e0000 */
[----:B------:R-:W-:Y:S01]  /*1f90*/  SHFL.DOWN PT, R31, R28, 0x1, 0x1f ;  /* 0x08201f001c1f7f89 */ /* 0x000fe200000e0000 */
[----:B-1----:R-:W-:-:S03]  /*1fa0*/  PRMT R30, R53, 0x5432, R54 ;  /* 0x00005432351e7816 */ /* 0x002fc60000000036 */
[----:B------:R-:W1:Y:S04]  /*1fb0*/  SHFL.DOWN PT, R28, R10, 0x1, 0x1f ;  /* 0x08201f000a1c7f89 */ /* 0x000e6800000e0000 */
[----:B------:R-:W-:Y:S04]  /*1fc0*/  SHFL.DOWN PT, R32, R22, 0x1, 0x1f ;  /* 0x08201f0016207f89 */ /* 0x000fe800000e0000 */
[----:B------:R-:W-:Y:S04]  /*1fd0*/  SHFL.DOWN PT, R30, R30, 0x1, 0x1f ;  /* 0x08201f001e1e7f89 */ /* 0x000fe800000e0000 */
[----:B------:R-:W3:Y:S04]  /*1fe0*/  SHFL.DOWN PT, R33, R23, 0x1, 0x1f ;  /* 0x08201f0017217f89 */ /* 0x000ee800000e0000 */
[----:B--2---:R2:W-:Y:S04]  /*1ff0*/  STL.64 [R0+0x20], R34 ;  /* 0x0000202200007387 */ /* 0x0045e80000100a00 */
[----:B0-----:R-:W-:Y:S04]  /*2000*/  STL.64 [R0+0x28], R36 ;  /* 0x0000282400007387 */ /* 0x001fe80000100a00 */
[----:B-1----:R0:W-:Y:S01]  /*2010*/  STL.64 [R0+0x48], R28 ;  /* 0x0000481c00007387 */ /* 0x0021e20000100a00 */
[----:B--2---:R-:W-:-:S03]  /*2020*/  PRMT R34, R56, 0x7632, R57 ;  /* 0x0000763238227816 */ /* 0x004fc60000000039 */
[----:B------:R-:W-:Y:S04]  /*2030*/  SHFL.DOWN PT, R38, R16, 0x1, 0x1f ;  /* 0x08201f0010267f89 */ /* 0x000fe800000e0000 */
[----:B------:R1:W-:Y:S01]  /*2040*/  SHFL.DOWN PT, R37, R34, 0x1, 0x1f ;  /* 0x08201f0022257f89 */ /* 0x0003e200000e0000 */
[----:B0-----:R-:W-:-:S03]  /*2050*/  IMAD.MOV.U32 R28, RZ, RZ, R31 ;  /* 0x000000ffff1c7224 */ /* 0x001fc600078e001f */
[----:B---3--:R-:W-:Y:S01]  /*2060*/  STL.64 [R0+0x18], R32 ;  /* 0x0000182000007387 */ /* 0x008fe20000100a00 */
[----:B------:R-:W-:Y:S01]  /*2070*/  IMAD.MOV.U32 R29, RZ, RZ, R30 ;  /* 0x000000ffff1d7224 */ /* 0x000fe200078e001e */
[----:B-1----:R-:W-:Y:S02]  /*2080*/  PRMT R34, R57, 0x5410, R60 ;  /* 0x0000541039227816 */ /* 0x002fe4000000003c */
[----:B------:R-:W-:Y:S04]  /*2090*/  SHFL.DOWN PT, R32, R6, 0x1, 0x1f ;  /* 0x08201f0006207f89 */ /* 0x000fe800000e0000 */
[----:B------:R0:W-:Y:S04]  /*20a0*/  STL.64 [R0+0x88], R28 ;  /* 0x0000881c00007387 */ /* 0x0001e80000100a00 */
[----:B------:R1:W-:Y:S04]  /*20b0*/  SHFL.DOWN PT, R36, R34, 0x1, 0x1f ;  /* 0x08201f0022247f89 */ /* 0x0003e800000e0000 */
[----:B------:R-:W2:Y:S01]  /*20c0*/  SHFL.DOWN PT, R33, R7, 0x1, 0x1f ;  /* 0x08201f0007217f89 */ /* 0x000ea200000e0000 */
[----:B0-----:R-:W-:Y:S01]  /*20d0*/  PRMT R28, R54, 0x7632, R55 ;  /* 0x00007632361c7816 */ /* 0x001fe20000000037 */
[----:B-1----:R-:W-:Y:S01]  /*20e0*/  IMAD.MOV.U32 R34, RZ, RZ, R61 ;  /* 0x000000ffff227224 */ /* 0x002fe200078e003d */
[----:B------:R-:W-:Y:S01]  /*20f0*/  PRMT R29, R55, 0x5410, R56 ;  /* 0x00005410371d7816 */ /* 0x000fe20000000038 */
[----:B------:R-:W-:Y:S04]  /*2100*/  SHFL.DOWN PT, R30, R8, 0x1, 0x1f ;  /* 0x08201f00081e7f89 */ /* 0x000fe800000e0000 */
[----:B------:R-:W-:Y:S04]  /*2110*/  SHFL.DOWN PT, R28, R28, 0x1, 0x1f ;  /* 0x08201f001c1c7f89 */ /* 0x000fe800000e0000 */
[----:B------:R-:W0:Y:S04]  /*2120*/  SHFL.DOWN PT, R29, R29, 0x1, 0x1f ;  /* 0x08201f001d1d7f89 */ /* 0x000e2800000e0000 */
[----:B------:R1:W-:Y:S04]  /*2130*/  SHFL.DOWN PT, R35, R34, 0x1, 0x1f ;  /* 0x08201f0022237f89 */ /* 0x0003e800000e0000 */
[----:B------:R-:W3:Y:S01]  /*2140*/  SHFL.DOWN PT, R31, R9, 0x1, 0x1f ;  /* 0x08201f00091f7f89 */ /* 0x000ee200000e0000 */
[----:B-1----:R-:W-:-:S03]  /*2150*/  IMAD.MOV.U32 R34, RZ, RZ, R62 ;  /* 0x000000ffff227224 */ /* 0x002fc600078e003e */
[----:B--2---:R1:W-:Y:S04]  /*2160*/  STL.64 [R0+0x58], R32 ;  /* 0x0000582000007387 */ /* 0x0043e80000100a00 */
[----:B------:R-:W2:Y:S04]  /*2170*/  SHFL.DOWN PT, R39, R17, 0x1, 0x1f ;  /* 0x08201f0011277f89 */ /* 0x000ea800000e0000 */
[----:B------:R-:W4:Y:S01]  /*2180*/  SHFL.DOWN PT, R34, R34, 0x1, 0x1f ;  /* 0x08201f0022227f89 */ /* 0x000f2200000e0000 */
[----:B-1----:R-:W-:-:S03]  /*2190*/  IMAD.MOV.U32 R32, RZ, RZ, R64 ;  /* 0x000000ffff207224 */ /* 0x002fc600078e0040 */
[----:B0-----:R0:W-:Y:S01]  /*21a0*/  STL.64 [R0+0x90], R28 ;  /* 0x0000901c00007387 */ /* 0x0011e20000100a00 */
[----:B------:R-:W-:-:S03]  /*21b0*/  IMAD.MOV.U32 R33, RZ, RZ, R63 ;  /* 0x000000ffff217224 */ /* 0x000fc600078e003f */
[----:B------:R-:W-:Y:S04]  /*21c0*/  SHFL.DOWN PT, R46, R14, 0x1, 0x1f ;  /* 0x08201f000e2e7f89 */ /* 0x000fe800000e0000 */
[----:B---3--:R-:W-:Y:S01]  /*21d0*/  STL.64 [R0+0x50], R30 ;  /* 0x0000501e00007387 */ /* 0x008fe20000100a00 */
[----:B0-----:R-:W-:-:S03]  /*21e0*/  IMAD.MOV.U32 R28, RZ, RZ, R37 ;  /* 0x000000ffff1c7224 */ /* 0x001fc600078e0025 */
[----:B------:R-:W-:Y:S01]  /*21f0*/  SHFL.DOWN PT, R30, R2, 0x1, 0x1f ;  /* 0x08201f00021e7f89 */ /* 0x000fe200000e0000 */
[----:B------:R-:W-:-:S03]  /*2200*/  IMAD.MOV.U32 R29, RZ, RZ, R36 ;  /* 0x000000ffff1d7224 */ /* 0x000fc600078e0024 */
[----:B------:R0:W-:Y:S04]  /*2210*/  SHFL.DOWN PT, R36, R32, 0x1, 0x1f ;  /* 0x08201f0020247f89 */ /* 0x0001e800000e0000 */
[----:B------:R1:W-:Y:S01]  /*2220*/  STL.64 [R0+0x98], R28 ;  /* 0x0000981c00007387 */ /* 0x0003e20000100a00 */
[----:B0-----:R-:W-:-:S03]  /*2230*/  IMAD.MOV.U32 R32, RZ, RZ, R65 ;  /* 0x000000ffff207224 */ /* 0x001fc600078e0041 */
[----:B------:R-:W-:Y:S04]  /*2240*/  SHFL.DOWN PT, R37, R33, 0x1, 0x1f ;  /* 0x08201f0021257f89 */ /* 0x000fe800000e0000 */
[----:B------:R-:W0:Y:S01]  /*2250*/  SHFL.DOWN PT, R31, R3, 0x1, 0x1f ;  /* 0x08201f00031f7f89 */ /* 0x000e2200000e0000 */
[----:B-1----:R-:W-:-:S03]  /*2260*/  IMAD.MOV.U32 R28, RZ, RZ, R35 ;  /* 0x000000ffff1c7224 */ /* 0x002fc600078e0023 */
[----:B--2---:R-:W-:Y:S01]  /*2270*/  STL.64 [R0+0x30], R38 ;  /* 0x0000302600007387 */ /* 0x004fe20000100a00 */
[----:B----4-:R-:W-:-:S03]  /*2280*/  IMAD.MOV.U32 R29, RZ, RZ, R34 ;  /* 0x000000ffff1d7224 */ /* 0x010fc600078e0022 */
[----:B------:R1:W-:Y:S04]  /*2290*/  SHFL.DOWN PT, R35, R32, 0x1, 0x1f ;  /* 0x08201f0020237f89 */ /* 0x0003e800000e0000 */
[----:B------:R-:W-:Y:S01]  /*22a0*/  STL.64 [R0+0xa0], R28 ;  /* 0x0000a01c00007387 */ /* 0x000fe20000100a00 */
[----:B-1----:R-:W-:-:S03]  /*22b0*/  IMAD.MOV.U32 R32, RZ, RZ, R66 ;  /* 0x000000ffff207224 */ /* 0x002fc600078e0042 */
[----:B------:R-:W-:Y:S04]  /*22c0*/  SHFL.DOWN PT, R28, R4, 0x1, 0x1f ;  /* 0x08201f00041c7f89 */ /* 0x000fe800000e0000 */
[----:B------:R-:W1:Y:S04]  /*22d0*/  SHFL.DOWN PT, R29, R5, 0x1, 0x1f ;  /* 0x08201f00051d7f89 */ /* 0x000e6800000e0000 */
[----:B------:R2:W-:Y:S04]  /*22e0*/  SHFL.DOWN PT, R34, R32, 0x1, 0x1f ;  /* 0x08201f0020227f89 */ /* 0x0005e800000e0000 */
[----:B0-----:R-:W-:Y:S01]  /*22f0*/  STL.64 [R0+0x68], R30 ;  /* 0x0000681e00007387 */ /* 0x001fe20000100a00 */
[----:B--2---:R-:W-:-:S03]  /*2300*/  IMAD.MOV.U32 R32, RZ, RZ, R67 ;  /* 0x000000ffff207224 */ /* 0x004fc600078e0043 */
[----:B------:R-:W-:Y:S04]  /*2310*/  SHFL.DOWN PT, R30, R40, 0x1, 0x1f ;  /* 0x08201f00281e7f89 */ /* 0x000fe800000e0000 */
[----:B------:R0:W-:Y:S04]  /*2320*/  SHFL.DOWN PT, R33, R32, 0x1, 0x1f ;  /* 0x08201f0020217f89 */ /* 0x0001e800000e0000 */
[----:B------:R-:W2:Y:S01]  /*2330*/  SHFL.DOWN PT, R31, R41, 0x1, 0x1f ;  /* 0x08201f00291f7f89 */ /* 0x000ea200000e0000 */
[----:B0-----:R-:W-:-:S03]  /*2340*/  IMAD.MOV.U32 R32, RZ, RZ, R68 ;  /* 0x000000ffff207224 */ /* 0x001fc600078e0044 */
[----:B-1----:R0:W-:Y:S04]  /*2350*/  STL.64 [R0+0x60], R28 ;  /* 0x0000601c00007387 */ /* 0x0021e80000100a00 */
[----:B------:R-:W1:Y:S04]  /*2360*/  SHFL.DOWN PT, R47, R15, 0x1, 0x1f ;  /* 0x08201f000f2f7f89 */ /* 0x000e6800000e0000 */
[----:B------:R-:W3:Y:S01]  /*2370*/  SHFL.DOWN PT, R32, R32, 0x1, 0x1f ;  /* 0x08201f0020207f89 */ /* 0x000ee200000e0000 */
[----:B0-----:R-:W-:-:S03]  /*2380*/  IMAD.MOV.U32 R28, RZ, RZ, R37 ;  /* 0x000000ffff1c7224 */ /* 0x001fc600078e0025 */
[----:B------:R-:W-:Y:S01]  /*2390*/  SHFL.DOWN PT, R58, R12, 0x1, 0x1f ;  /* 0x08201f000c3a7f89 */ /* 0x000fe200000e0000 */
[----:B------:R-:W-:Y:S02]  /*23a0*/  IMAD.MOV.U32 R29, RZ, RZ, R36 ;  /* 0x000000ffff1d7224 */ /* 0x000fe400078e0024 */
[----:B------:R-:W0:Y:S03]  /*23b0*/  S2R R36, SR_LANEID ;  /* 0x0000000000247919 */ /* 0x000e260000000000 */
[----:B------:R4:W-:Y:S04]  /*23c0*/  STL.64 [R0+0xa8], R28 ;  /* 0x0000a81c00007387 */ /* 0x0009e80000100a00 */
[----:B------:R-:W3:Y:S04]  /*23d0*/  SHFL.DOWN PT, R59, R13, 0x1, 0x1f ;  /* 0x08201f000d3b7f89 */ /* 0x000ee800000e0000 */
[----:B--2---:R-:W-:Y:S01]  /*23e0*/  STL.64 [R0+0x70], R30 ;  /* 0x0000701e00007387 */ /* 0x004fe20000100a00 */
[----:B----4-:R-:W-:-:S03]  /*23f0*/  IMAD.MOV.U32 R28, RZ, RZ, R35 ;  /* 0x000000ffff1c7224 */ /* 0x010fc600078e0023 */
[----:B-1----:R-:W-:Y:S01]  /*2400*/  STL.64 [R0+0x38], R46 ;  /* 0x0000382e00007387 */ /* 0x002fe20000100a00 */
[----:B------:R-:W-:-:S03]  /*2410*/  IMAD.MOV.U32 R29, RZ, RZ, R34 ;  /* 0x000000ffff1d7224 */ /* 0x000fc600078e0022 */
[----:B------:R-:W-:Y:S04]  /*2420*/  SHFL.DOWN PT, R34, R44, 0x1, 0x1f ;  /* 0x08201f002c227f89 */ /* 0x000fe800000e0000 */
[----:B------:R1:W-:Y:S04]  /*2430*/  STL.64 [R0+0xb0], R28 ;  /* 0x0000b01c00007387 */ /* 0x0003e80000100a00 */
[----:B------:R-:W2:Y:S01]  /*2440*/  SHFL.DOWN PT, R35, R45, 0x1, 0x1f ;  /* 0x08201f002d237f89 */ /* 0x000ea200000e0000 */
[----:B------:R-:W-:Y:S01]  /*2450*/  BAR.SYNC.DEFER_BLOCKING 0x0 ;  /* 0x0000000000007b1d */ /* 0x000fe20000010000 */
[----:B0-----:R-:W-:Y:S01]  /*2460*/  ISETP.GT.AND P0, PT, R36, 0x1e, PT ;  /* 0x0000001e2400780c */ /* 0x001fe20003f04270 */
[----:B-1----:R-:W-:-:S02]  /*2470*/  IMAD.MOV.U32 R28, RZ, RZ, R33 ;  /* 0x000000ffff1c7224 */ /* 0x002fc400078e0021 */
[----:B---3--:R-:W-:Y:S02]  /*2480*/  IMAD.MOV.U32 R29, RZ, RZ, R32 ;  /* 0x000000ffff1d7224 */ /* 0x008fe400078e0020 */
[----:B------:R-:W-:Y:S04]  /*2490*/  SHFL.DOWN PT, R32, R42, 0x1, 0x1f ;  /* 0x08201f002a207f89 */ /* 0x000fe800000e0000 */
[----:B------:R0:W-:Y:S04]  /*24a0*/  STL.64 [R0+0xb8], R28 ;  /* 0x0000b81c00007387 */ /* 0x0001e80000100a00 */
[----:B------:R-:W1:Y:S04]  /*24b0*/  SHFL.DOWN PT, R33, R43, 0x1, 0x1f ;  /* 0x08201f002b217f89 */ /* 0x000e6800000e0000 */
[----:B------:R-:W-:Y:S01]  /*24c0*/  SHFL.DOWN PT, R29, R48, 0x1, 0x1f ;  /* 0x08201f00301d7f89 */ /* 0x000fe200000e0000 */
[----:B0-----:R-:W-:-:S03]  /*24d0*/  IMAD.MOV.U32 R28, RZ, RZ, R69 ;  /* 0x000000ffff1c7224 */ /* 0x001fc600078e0045 */
[----:B------:R-:W-:Y:S04]  /*24e0*/  STL.64 [R0+0x40], R58 ;  /* 0x0000403a00007387 */ /* 0x000fe80000100a00 */
[----:B------:R0:W3:Y:S04]  /*24f0*/  SHFL.DOWN PT, R38, R28, 0x1, 0x1f ;  /* 0x08201f001c267f89 */ /* 0x0000e800000e0000 */
[----:B--2---:R-:W-:Y:S01]  /*2500*/  STL.64 [R0+0x80], R34 ;  /* 0x0000802200007387 */ /* 0x004fe20000100a00 */
[----:B0-----:R-:W-:-:S03]  /*2510*/  PRMT R28, R60, 0x5432, R70 ;  /* 0x000054323c1c7816 */ /* 0x001fc60000000046 */
[----:B-1----:R-:W-:Y:S04]  /*2520*/  STL.64 [R0+0x78], R32 ;  /* 0x0000782000007387 */ /* 0x002fe80000100a00 */
[----:B------:R-:W0:Y:S04]  /*2530*/  SHFL.DOWN PT, R37, R28, 0x1, 0x1f ;  /* 0x08201f001c257f89 */ /* 0x000e2800000e0000 */
[----:B------:R-:W1:Y:S01]  /*2540*/  SHFL.DOWN PT, R28, R49, 0x1, 0x1f ;  /* 0x08201f00311c7f89 */ /* 0x000e6200000e0000 */
[----:B---3--:R-:W-:Y:S02]  /*2550*/  IMAD.MOV.U32 R30, RZ, RZ, R38 ;  /* 0x000000ffff1e7224 */ /* 0x008fe400078e0026 */
[----:B0-----:R-:W-:-:S02]  /*2560*/  IMAD.MOV.U32 R31, RZ, RZ, R37 ;  /* 0x000000ffff1f7224 */ /* 0x001fc400078e0025 */
[----:B------:R-:W-:Y:S01]  /*2570*/  IMAD.MOV.U32 R37, RZ, RZ, R49 ;  /* 0x000000ffff257224 */ /* 0x000fe200078e0031 */
[----:B-1----:R0:W-:Y:S04]  /*2580*/  STL.64 [R0], R28 ;  /* 0x0000001c00007387 */ /* 0x0021e80000100a00 */
        /* <DEDUP_REMOVED lines=15> */
[----:B------:R-:W-:-:S07]  /*2680*/  IMAD.MOV.U32 R28, RZ, RZ, R0 ;  /* 0x000000ffff1c7224 */ /* 0x000fce00078e0000 */
.L_x_8106:
        /* <DEDUP_REMOVED lines=12> */
[----:B------:R-:W-:-:S05]  /*2750*/  HSETP2.GT.AND P0, PT, R70.H0_H0, R60.H1_H1, PT ;  /* 0x3000003c46007234 */ /* 0x000fca0003f04800 */
[----:B------:R-:W-:-:S13]  /*2760*/  ISETP.EQ.OR P0, PT, R44, -0x1, P0 ;  /* 0xffffffff2c00780c */ /* 0x000fda0000702670 */
[----:B------:R-:W-:Y:S05]  /*2770*/  @P0 BRA `(.L_x_8014) ;  /* 0x0000000000140947 */ /* 0x000fea0003800000 */
[----:B------:R-:W-:Y:S01]  /*2780*/  ISETP.GE.AND P0, PT, R45, R44, PT ;  /* 0x0000002c2d00720c */ /* 0x000fe20003f06270 */
[----:B------:R-:W-:Y:S01]  /*2790*/  IMAD.MOV.U32 R26, RZ, RZ, R44 ;  /* 0x000000ffff1a7224 */ /* 0x000fe200078e002c */
[----:B------:R-:W-:-:S11]  /*27a0*/  PRMT R34, R60, 0x7632, R34 ;  /* 0x000076323c227816 */ /* 0x000fd60000000022 */
[----:B------:R-:W-:-:S13]  /*27b0*/  HSETP2.NEU.OR P0, PT, R70.H0_H0, R60.H1_H1, P0 ;  /* 0x3000003c46007234 */ /* 0x000fda000070d820 */
[----:B------:R-:W-:Y:S05]  /*27c0*/  @P0 BRA `(.L_x_8015) ;  /* 0x0000000000100947 */ /* 0x000fea0003800000 */
.L_x_8014:
[----:B------:R-:W-:Y:S01]  /*27d0*/  IMAD.MOV.U32 R26, RZ, RZ, R45 ;  /* 0x000000ffff1a7224 */ /* 0x000fe200078e002d */
[----:B------:R-:W-:Y:S01]  /*27e0*/  PRMT R34, R70, 0x7610, R34 ;  /* 0x0000761046227816 */ /* 0x000fe20000000022 */
[----:B------:R-:W-:Y:S01]  /*27f0*/  IMAD.MOV.U32 R45, RZ, RZ, R44 ;  /* 0x000000ffff2d7224 */ /* 0x000fe200078e002c */
[----:B------:R-:W-:-:S07]  /*2800*/  PRMT R70, R60, 0x7632, R70 ;  /* 0x000076323c467816 */ /* 0x000fce0000000046 */
.L_x_8015:
[----:B------:R-:W-:Y:S05]  /*2810*/  BSYNC.RECONVERGENT B1 ;  /* 0x0000000000017941 */ /* 0x000fea0003800200 */
.L_x_8013:
        /* <DEDUP_REMOVED lines=11> */
.L_x_8017:
[----:B------:R-:W-:Y:S01]  /*28d0*/  IMAD.MOV.U32 R30, RZ, RZ, R26 ;  /* 0x000000ffff1e7224 */ /* 0x000fe200078e001a */
[----:B------:R-:W-:Y:S01]  /*28e0*/  PRMT R34, R34, 0x5410, R34 ;  /* 0x0000541022227816 */ /* 0x000fe20000000022 */
[----:B------:R-:W-:Y:S01]  /*28f0*/  IMAD.MOV.U32 R44, RZ, RZ, R43 ;  /* 0x000000ffff2c7224 */ /* 0x000fe200078e002b */
[----:B------:R-:W-:-:S07]  /*2900*/  PRMT R60, R60, 0x7610, R69 ;  /* 0x000076103c3c7816 */ /* 0x000fce0000000045 */
.L_x_8018:
[----:B------:R-:W-:Y:S05]  /*2910*/  BSYNC.RECONVERGENT B1 ;  /* 0x0000000000017941 */ /* 0x000fea0003800200 */
.L_x_8016:
        /* <DEDUP_REMOVED lines=11> */
.L_x_8020:
[----:B------:R-:W-:Y:S01]  /*29d0*/  IMAD.MOV.U32 R26, RZ, RZ, R30 ;  /* 0x000000ffff1a7224 */ /* 0x000fe200078e001e */
[----:B------:R-:W-:Y:S01]  /*29e0*/  PRMT R33, R33, 0x7610, R34 ;  /* 0x0000761021217816 */ /* 0x000fe20000000022 */
[----:B------:R-:W-:Y:S01]  /*29f0*/  IMAD.MOV.U32 R43, RZ, RZ, R42 ;  /* 0x000000ffff2b7224 */ /* 0x000fe200078e002a */
[----:B------:R-:W-:-:S07]  /*2a00*/  PRMT R69, R69, 0x5410, R69 ;  /* 0x0000541045457816 */ /* 0x000fce0000000045 */
.L_x_8021:
[----:B------:R-:W-:Y:S05]  /*2a10*/  BSYNC.RECONVERGENT B1 ;  /* 0x0000000000017941 */ /* 0x000fea0003800200 */
.L_x_8019:
        /* <DEDUP_REMOVED lines=11> */
.L_x_8023:
[----:B------:R-:W-:Y:S01]  /*2ad0*/  IMAD.MOV.U32 R30, RZ, RZ, R26 ;  /* 0x000000ffff1e7224 */ /* 0x000fe200078e001a */
[----:B------:R-:W-:Y:S01]  /*2ae0*/  PRMT R34, R33, 0x7632, R34 ;  /* 0x0000763221227816 */ /* 0x000fe20000000022 */
[----:B------:R-:W-:Y:S01]  /*2af0*/  IMAD.MOV.U32 R42, RZ, RZ, R41 ;  /* 0x000000ffff2a7224 */ /* 0x000fe200078e0029 */
[----:B------:R-:W-:-:S07]  /*2b00*/  PRMT R69, R68, 0x7632, R69 ;  /* 0x0000763244457816 */ /* 0x000fce0000000045 */
.L_x_8024:
[----:B------:R-:W-:Y:S05]  /*2b10*/  BSYNC.RECONVERGENT B1 ;  /* 0x0000000000017941 */ /* 0x000fea0003800200 */
.L_x_8022:
        /* <DEDUP_REMOVED lines=11> */
.L_x_8026:
[----:B------:R-:W-:Y:S01]  /*2bd0*/  IMAD.MOV.U32 R26, RZ, RZ, R30 ;  /* 0x000000ffff1a7224 */ /* 0x000fe200078e001e */
[----:B------:R-:W-:Y:S01]  /*2be0*/  PRMT R33, R33, 0x5410, R34 ;  /* 0x0000541021217816 */ /* 0x000fe20000000022 */
[----:B------:R-:W-:Y:S01]  /*2bf0*/  IMAD.MOV.U32 R41, RZ, RZ, R40 ;  /* 0x000000ffff297224 */ /* 0x000fe200078e0028 */
[----:B------:R-:W-:-:S07]  /*2c00*/  PRMT R68, R68, 0x5410, R68 ;  /* 0x0000541044447816 */ /* 0x000fce0000000044 */
.L_x_8027:
[----:B------:R-:W-:Y:S05]  /*2c10*/  BSYNC.RECONVERGENT B1 ;  /* 0x0000000000017941 */ /* 0x000fea0003800200 */
.L_x_8025:
        /* <DEDUP_REMOVED lines=11> */
.L_x_8029:
[----:B------:R-:W-:Y:S01]  /*2cd0*/  IMAD.MOV.U32 R30, RZ, RZ, R26 ;  /* 0x000000ffff1e7224 */ /* 0x000fe200078e001a */
[----:B------:R-:W-:Y:S01]  /*2ce0*/  PRMT R34, R33, 0x7632, R34 ;  /* 0x0000763221227816 */ /* 0x000fe20000000022 */
[----:B------:R-:W-:Y:S01]  /*2cf0*/  IMAD.MOV.U32 R40, RZ, RZ, R3 ;  /* 0x000000ffff287224 */ /* 0x000fe200078e0003 */
[----:B------:R-:W-:-:S07]  /*2d00*/  PRMT R68, R67, 0x7632, R68 ;  /* 0x0000763243447816 */ /* 0x000fce0000000044 */
.L_x_8030:
[----:B------:R-:W-:Y:S05]  /*2d10*/  BSYNC.RECONVERGENT B1 ;  /* 0x0000000000017941 */ /* 0x000fea0003800200 */
.L_x_8028:
        /* <DEDUP_REMOVED lines=11> */
.L_x_8032:
[----:B------:R-:W-:Y:S01]  /*2dd0*/  IMAD.MOV.U32 R26, RZ, RZ, R30 ;  /* 0x000000ffff1a7224 */ /* 0x000fe200078e001e */
[----:B------:R-:W-:Y:S01]  /*2de0*/  PRMT R33, R33, 0x5410, R34 ;  /* 0x0000541021217816 */ /* 0x000fe20000000022 */
[----:B------:R-:W-:Y:S01]  /*2df0*/  IMAD.MOV.U32 R3, RZ, RZ, R2 ;  /* 0x000000ffff037224 */ /* 0x000fe200078e0002 */
[----:B------:R-:W-:-:S07]  /*2e00*/  PRMT R67, R67, 0x5410, R67 ;  /* 0x0000541043437816 */ /* 0x000fce0000000043 */
.L_x_8033:
[----:B------:R-:W-:Y:S05]  /*2e10*/  BSYNC.RECONVERGENT B1 ;  /* 0x0000000000017941 */ /* 0x000fea0003800200 */
.L_x_8031:
        /* <DEDUP_REMOVED lines=11> */
.L_x_8035:
[----:B------:R-:W-:Y:S01]  /*2ed0*/  IMAD.MOV.U32 R30, RZ, RZ, R26 ;  /* 0x000000ffff1e7224 */ /* 0x000fe200078e001a */
[----:B------:R-:W-:Y:S01]  /*2ee0*/  PRMT R34, R34, 0x7610, R33 ;  /* 0x0000761022227816 */ /* 0x000fe20000000021 */
[----:B------:R-:W-:Y:S01]  /*2ef0*/  IMAD.MOV.U32 R2, RZ, RZ, R5 ;  /* 0x000000ffff027224 */ /* 0x000fe200078e0005 */
[----:B------:R-:W-:-:S07]  /*2f00*/  PRMT R67, R66, 0x7632, R67 ;  /* 0x0000763242437816 */ /* 0x000fce0000000043 */
.L_x_8036:
[----:B------:R-:W-:Y:S05]  /*2f10*/  BSYNC.RECONVERGENT B1 ;  /* 0x0000000000017941 */ /* 0x000fea0003800200 */
.L_x_8034:
        /* <DEDUP_REMOVED lines=11> */
.L_x_8038:
[----:B------:R-:W-:Y:S01]  /*2fd0*/  IMAD.MOV.U32 R26, RZ, RZ, R30 ;  /* 0x000000ffff1a7224 */ /* 0x000fe200078e001e */
[----:B------:R-:W-:Y:S01]  /*2fe0*/  PRMT R34, R34, 0x7632, R34 ;  /* 0x0000763222227816 */ /* 0x000fe20000000022 */
[----:B------:R-:W-:Y:S01]  /*2ff0*/  IMAD.MOV.U32 R5, RZ, RZ, R4 ;  /* 0x000000ffff057224 */ /* 0x000fe200078e0004 */
[----:B------:R-:W-:-:S07]  /*3000*/  PRMT R66, R66, 0x5410, R66 ;  /* 0x0000541042427816 */ /* 0x000fce0000000042 */
.L_x_8039:
[----:B------:R-:W-:Y:S05]  /*3010*/  BSYNC.RECONVERGENT B1 ;  /* 0x0000000000017941 */ /* 0x000fea0003800200 */
.L_x_8037:
        /* <DEDUP_REMOVED lines=11> */
.L_x_8041:
[----:B------:R-:W-:Y:S01]  /*30d0*/  IMAD.MOV.U32 R30, RZ, RZ, R26 ;  /* 0x000000ffff1e7224 */ /* 0x000fe200078e001a */
[----:B------:R-:W-:Y:S01]  /*30e0*/  PRMT R35, R34, 0x7610, R35 ;  /* 0x0000761022237816 */ /* 0x000fe20000000023 */
[----:B------:R-:W-:Y:S01]  /*30f0*/  IMAD.MOV.U32 R4, RZ, RZ, R7 ;  /* 0x000000ffff047224 */ /* 0x000fe200078e0007 */
[----:B------:R-:W-:-:S07]  /*3100*/  PRMT R66, R65, 0x7632, R66 ;  /* 0x0000763241427816 */ /* 0x000fce0000000042 */
.L_x_8042:
[----:B------:R-:W-:Y:S05]  /*3110*/  BSYNC.RECONVERGENT B1 ;  /* 0x0000000000017941 */ /* 0x000fea0003800200 */
.L_x_8040:
        /* <DEDUP_REMOVED lines=11> */
.L_x_8044:
[----:B------:R-:W-:Y:S01]  /*31d0*/  IMAD.MOV.U32 R26, RZ, RZ, R30 ;  /* 0x000000ffff1a7224 */ /* 0x000fe200078e001e */
[----:B------:R-:W-:Y:S01]  /*31e0*/  PRMT R33, R33, 0x5410, R35 ;  /* 0x0000541021217816 */ /* 0x000fe20000000023 */
[----:B------:R-:W-:Y:S01]  /*31f0*/  IMAD.MOV.U32 R7, RZ, RZ, R6 ;  /* 0x000000ffff077224 */ /* 0x000fe200078e0006 */
[----:B------:R-:W-:-:S07]  /*3200*/  PRMT R65, R65, 0x5410, R65 ;  /* 0x0000541041417816 */ /* 0x000fce0000000041 */
.L_x_8045:
[----:B------:R-:W-:Y:S05]  /*3210*/  BSYNC.RECONVERGENT B1 ;  /* 0x0000000000017941 */ /* 0x000fea0003800200 */
.L_x_8043:
        /* <DEDUP_REMOVED lines=11> */
.L_x_8047:
[----:B------:R-:W-:Y:S01]  /*32d0*/  IMAD.MOV.U32 R30, RZ, RZ, R26 ;  /* 0x000000ffff1e7224 */ /* 0x000fe200078e001a */
[----:B------:R-:W-:Y:S01]  /*32e0*/  PRMT R34, R34, 0x7610, R33 ;  /* 0x0000761022227816 */ /* 0x000fe20000000021 */
[----:B------:R-:W-:Y:S01]  /*32f0*/  IMAD.MOV.U32 R6, RZ, RZ, R9 ;  /* 0x000000ffff067224 */ /* 0x000fe200078e0009 */
[----:B------:R-:W-:-:S07]  /*3300*/  PRMT R65, R64, 0x7632, R65 ;  /* 0x0000763240417816 */ /* 0x000fce0000000041 */
.L_x_8048:
[----:B------:R-:W-:Y:S05]  /*3310*/  BSYNC.RECONVERGENT B1 ;  /* 0x0000000000017941 */ /* 0x000fea0003800200 */
.L_x_8046:
        /* <DEDUP_REMOVED lines=11> */
.L_x_8050:
[----:B------:R-:W-:Y:S01]  /*33d0*/  IMAD.MOV.U32 R26, RZ, RZ, R30 ;  /* 0x000000ffff1a7224 */ /* 0x000fe200078e001e */
[----:B------:R-:W-:Y:S01]  /*33e0*/  PRMT R34, R34, 0x7632, R34 ;  /* 0x0000763222227816 */ /* 0x000fe20000000022 */
[----:B------:R-:W-:Y:S01]  /*33f0*/  IMAD.MOV.U32 R9, RZ, RZ, R8 ;  /* 0x000000ffff097224 */ /* 0x000fe200078e0008 */
[----:B------:R-:W-:-:S07]  /*3400*/  PRMT R64, R64, 0x5410, R64 ;  /* 0x0000541040407816 */ /* 0x000fce0000000040 */
.L_x_8051:
[----:B------:R-:W-:Y:S05]  /*3410*/  BSYNC.RECONVERGENT B1 ;  /* 0x0000000000017941 */ /* 0x000fea0003800200 */
.L_x_8049:
        /* <DEDUP_REMOVED lines=11> */
.L_x_8053:
[----:B------:R-:W-:Y:S01]  /*34d0*/  IMAD.MOV.U32 R30, RZ, RZ, R26 ;  /* 0x000000ffff1e7224 */ /* 0x000fe200078e001a */
[----:B------:R-:W-:Y:S01]  /*34e0*/  PRMT R35, R34, 0x7610, R35 ;  /* 0x0000761022237816 */ /* 0x000fe20000000023 */
[----:B------:R-:W-:Y:S01]  /*34f0*/  IMAD.MOV.U32 R8, RZ, RZ, R11 ;  /* 0x000000ffff087224 */ /* 0x000fe200078e000b */
[----:B------:R-:W-:-:S07]  /*3500*/  PRMT R64, R63, 0x7632, R64 ;  /* 0x000076323f407816 */ /* 0x000fce0000000040 */
.L_x_8054:
[----:B------:R-:W-:Y:S05]  /*3510*/  BSYNC.RECONVERGENT B1 ;  /* 0x0000000000017941 */ /* 0x000fea0003800200 */
.L_x_8052:
        /* <DEDUP_REMOVED lines=11> */
.L_x_8056:
[----:B------:R-:W-:Y:S01]  /*35d0*/  IMAD.MOV.U32 R26, RZ, RZ, R30 ;  /* 0x000000ffff1a7224 */ /* 0x000fe200078e001e */
[----:B------:R-:W-:Y:S01]  /*35e0*/  PRMT R33, R33, 0x5410, R35 ;  /* 0x0000541021217816 */ /* 0x000fe20000000023 */
[----:B------:R-:W-:Y:S01]  /*35f0*/  IMAD.MOV.U32 R11, RZ, RZ, R10 ;  /* 0x000000ffff0b7224 */ /* 0x000fe200078e000a */
[----:B------:R-:W-:-:S07]  /*3600*/  PRMT R63, R63, 0x5410, R63 ;  /* 0x000054103f3f7816 */ /* 0x000fce000000003f */
.L_x_8057:
[----:B------:R-:W-:Y:S05]  /*3610*/  BSYNC.RECONVERGENT B1 ;  /* 0x0000000000017941 */ /* 0x000fea0003800200 */
.L_x_8055:
        /* <DEDUP_REMOVED lines=11> */
.L_x_8059:
[----:B------:R-:W-:Y:S01]  /*36d0*/  IMAD.MOV.U32 R30, RZ, RZ, R26 ;  /* 0x000000ffff1e7224 */ /* 0x000fe200078e001a */
[----:B------:R-:W-:Y:S01]  /*36e0*/  PRMT R34, R34, 0x7610, R33 ;  /* 0x0000761022227816 */ /* 0x000fe20000000021 */
[----:B------:R-:W-:Y:S01]  /*36f0*/  IMAD.MOV.U32 R10, RZ, RZ, R13 ;  /* 0x000000ffff0a7224 */ /* 0x000fe200078e000d */
[----:B------:R-:W-:-:S07]  /*3700*/  PRMT R63, R62, 0x7632, R63 ;  /* 0x000076323e3f7816 */ /* 0x000fce000000003f */
.L_x_8060:
[----:B------:R-:W-:Y:S05]  /*3710*/  BSYNC.RECONVERGENT B1 ;  /* 0x0000000000017941 */ /* 0x000fea0003800200 */
.L_x_8058:
        /* <DEDUP_REMOVED lines=11> */
.L_x_8062:
[----:B------:R-:W-:Y:S01]  /*37d0*/  IMAD.MOV.U32 R26, RZ, RZ, R30 ;  /* 0x000000ffff1a7224 */ /* 0x000fe200078e001e */
[----:B------:R-:W-:Y:S01]  /*37e0*/  PRMT R34, R34, 0x7632, R34 ;  /* 0x0000763222227816 */ /* 0x000fe20000000022 */
[----:B------:R-:W-:Y:S01]  /*37f0*/  IMAD.MOV.U32 R13, RZ, RZ, R12 ;  /* 0x000000ffff0d7224 */ /* 0x000fe200078e000c */
[----:B------:R-:W-:-:S07]  /*3800*/  PRMT R62, R62, 0x5410, R62 ;  /* 0x000054103e3e7816 */ /* 0x000fce000000003e */
.L_x_8063:
[----:B------:R-:W-:Y:S05]  /*3810*/  BSYNC.RECONVERGENT B1 ;  /* 0x0000000000017941 */ /* 0x000fea0003800200 */
.L_x_8061:
        /* <DEDUP_REMOVED lines=11> */
.L_x_8065:
[----:B------:R-:W-:Y:S01]  /*38d0*/  IMAD.MOV.U32 R30, RZ, RZ, R26 ;  /* 0x000000ffff1e7224 */ /* 0x000fe200078e001a */
[----:B------:R-:W-:Y:S01]  /*38e0*/  PRMT R35, R34, 0x7610, R35 ;  /* 0x0000761022237816 */ /* 0x000fe20000000023 */
[----:B------:R-:W-:Y:S01]  /*38f0*/  IMAD.MOV.U32 R12, RZ, RZ, R15 ;  /* 0x000000ffff0c7224 */ /* 0x000fe200078e000f */
[----:B------:R-:W-:-:S07]  /*3900*/  PRMT R62, R61, 0x7632, R62 ;  /* 0x000076323d3e7816 */ /* 0x000fce000000003e */
.L_x_8066:
[----:B------:R-:W-:Y:S05]  /*3910*/  BSYNC.RECONVERGENT B1 ;  /* 0x0000000000017941 */ /* 0x000fea0003800200 */
.L_x_8064:
        /* <DEDUP_REMOVED lines=11> */
.L_x_8068:
[----:B------:R-:W-:Y:S01]  /*39d0*/  IMAD.MOV.U32 R26, RZ, RZ, R30 ;  /* 0x000000ffff1a7224 */ /* 0x000fe200078e001e */
[----:B------:R-:W-:Y:S01]  /*39e0*/  PRMT R33, R33, 0x5410, R35 ;  /* 0x0000541021217816 */ /* 0x000fe20000000023 */
[----:B------:R-:W-:Y:S01]  /*39f0*/  IMAD.MOV.U32 R15, RZ, RZ, R14 ;  /* 0x000000ffff0f7224 */ /* 0x000fe200078e000e */
[----:B------:R-:W-:-:S07]  /*3a00*/  PRMT R61, R61, 0x5410, R61 ;  /* 0x000054103d3d7816 */ /* 0x000fce000000003d */
.L_x_8069:
[----:B------:R-:W-:Y:S05]  /*3a10*/  BSYNC.RECONVERGENT B1 ;  /* 0x0000000000017941 */ /* 0x000fea0003800200 */
.L_x_8067:
        /* <DEDUP_REMOVED lines=11> */
.L_x_8071:
[----:B------:R-:W-:Y:S01]  /*3ad0*/  IMAD.MOV.U32 R30, RZ, RZ, R26 ;  /* 0x000000ffff1e7224 */ /* 0x000fe200078e001a */
[----:B------:R-:W-:Y:S01]  /*3ae0*/  PRMT R34, R33, 0x7632, R34 ;  /* 0x0000763221227816 */ /* 0x000fe20000000022 */
[----:B------:R-:W-:Y:S01]  /*3af0*/  IMAD.MOV.U32 R14, RZ, RZ, R17 ;  /* 0x000000ffff0e7224 */ /* 0x000fe200078e0011 */
[----:B------:R-:W-:-:S07]  /*3b00*/  PRMT R61, R60, 0x7610, R61 ;  /* 0x000076103c3d7816 */ /* 0x000fce000000003d */
.L_x_8072:
[----:B------:R-:W-:Y:S05]  /*3b10*/  BSYNC.RECONVERGENT B1 ;  /* 0x0000000000017941 */ /* 0x000fea0003800200 */
.L_x_8070:
        /* <DEDUP_REMOVED lines=11> */
.L_x_8074:
[----:B------:R-:W-:Y:S01]  /*3bd0*/  IMAD.MOV.U32 R26, RZ, RZ, R30 ;  /* 0x000000ffff1a7224 */ /* 0x000fe200078e001e */
[----:B------:R-:W-:Y:S01]  /*3be0*/  PRMT R35, R34, 0x7610, R35 ;  /* 0x0000761022237816 */ /* 0x000fe20000000023 */
[----:B------:R-:W-:Y:S01]  /*3bf0*/  IMAD.MOV.U32 R17, RZ, RZ, R16 ;  /* 0x000000ffff117224 */ /* 0x000fe200078e0010 */
[----:B------:R-:W-:-:S07]  /*3c00*/  PRMT R60, R57, 0x7610, R60 ;  /* 0x00007610393c7816 */ /* 0x000fce000000003c */
.L_x_8075:
[----:B------:R-:W-:Y:S05]  /*3c10*/  BSYNC.RECONVERGENT B1 ;  /* 0x0000000000017941 */ /* 0x000fea0003800200 */
.L_x_8073:
        /* <DEDUP_REMOVED lines=11> */
.L_x_8077:
[----:B------:R-:W-:Y:S01]  /*3cd0*/  IMAD.MOV.U32 R30, RZ, RZ, R26 ;  /* 0x000000ffff1e7224 */ /* 0x000fe200078e001a */
[----:B------:R-:W-:Y:S01]  /*3ce0*/  PRMT R33, R33, 0x5410, R35 ;  /* 0x0000541021217816 */ /* 0x000fe20000000023 */
[----:B------:R-:W-:Y:S01]  /*3cf0*/  IMAD.MOV.U32 R16, RZ, RZ, R19 ;  /* 0x000000ffff107224 */ /* 0x000fe200078e0013 */
[----:B------:R-:W-:-:S07]  /*3d00*/  PRMT R57, R57, 0x7632, R57 ;  /* 0x0000763239397816 */ /* 0x000fce0000000039 */
.L_x_8078:
[----:B------:R-:W-:Y:S05]  /*3d10*/  BSYNC.RECONVERGENT B1 ;  /* 0x0000000000017941 */ /* 0x000fea0003800200 */
.L_x_8076:
        /* <DEDUP_REMOVED lines=11> */
.L_x_8080:
[----:B------:R-:W-:Y:S01]  /*3dd0*/  IMAD.MOV.U32 R26, RZ, RZ, R30 ;  /* 0x000000ffff1a7224 */ /* 0x000fe200078e001e */
[----:B------:R-:W-:Y:S01]  /*3de0*/  PRMT R34, R34, 0x7610, R33 ;  /* 0x0000761022227816 */ /* 0x000fe20000000021 */
[----:B------:R-:W-:Y:S01]  /*3df0*/  IMAD.MOV.U32 R19, RZ, RZ, R18 ;  /* 0x000000ffff137224 */ /* 0x000fe200078e0012 */
[----:B------:R-:W-:-:S07]  /*3e00*/  PRMT R57, R57, 0x7610, R56 ;  /* 0x0000761039397816 */ /* 0x000fce0000000038 */
.L_x_8081:
[----:B------:R-:W-:Y:S05]  /*3e10*/  BSYNC.RECONVERGENT B1 ;  /* 0x0000000000017941 */ /* 0x000fea0003800200 */
.L_x_8079:
        /* <DEDUP_REMOVED lines=11> */
.L_x_8083:
[----:B------:R-:W-:Y:S01]  /*3ed0*/  IMAD.MOV.U32 R30, RZ, RZ, R26 ;  /* 0x000000ffff1e7224 */ /* 0x000fe200078e001a */
[----:B------:R-:W-:Y:S01]  /*3ee0*/  PRMT R34, R34, 0x7632, R34 ;  /* 0x0000763222227816 */ /* 0x000fe20000000022 */
[----:B------:R-:W-:Y:S01]  /*3ef0*/  IMAD.MOV.U32 R18, RZ, RZ, R21 ;  /* 0x000000ffff127224 */ /* 0x000fe200078e0015 */
[----:B------:R-:W-:-:S07]  /*3f00*/  PRMT R56, R56, 0x5410, R56 ;  /* 0x0000541038387816 */ /* 0x000fce0000000038 */
.L_x_8084:
[----:B------:R-:W-:Y:S05]  /*3f10*/  BSYNC.RECONVERGENT B1 ;  /* 0x0000000000017941 */ /* 0x000fea0003800200 */
.L_x_8082:
        /* <DEDUP_REMOVED lines=11> */
.L_x_8086:
[----:B------:R-:W-:Y:S01]  /*3fd0*/  IMAD.MOV.U32 R26, RZ, RZ, R30 ;  /* 0x000000ffff1a7224 */ /* 0x000fe200078e001e */
[----:B------:R-:W-:Y:S01]  /*3fe0*/  PRMT R35, R34, 0x7610, R35 ;  /* 0x0000761022237816 */ /* 0x000fe20000000023 */
[----:B------:R-:W-:Y:S01]  /*3ff0*/  IMAD.MOV.U32 R21, RZ, RZ, R20 ;  /* 0x000000ffff157224 */ /* 0x000fe200078e0014 */
[----:B------:R-:W-:-:S07]  /*4000*/  PRMT R56, R55, 0x7610, R56 ;  /* 0x0000761037387816 */ /* 0x000fce0000000038 */
.L_x_8087:
[----:B------:R-:W-:Y:S05]  /*4010*/  BSYNC.RECONVERGENT B1 ;  /* 0x0000000000017941 */ /* 0x000fea0003800200 */
.L_x_8085:
        /* <DEDUP_REMOVED lines=11> */
.L_x_8089:
[----:B------:R-:W-:Y:S01]  /*40d0*/  IMAD.MOV.U32 R30, RZ, RZ, R26 ;  /* 0x000000ffff1e7224 */ /* 0x000fe200078e001a */
[----:B------:R-:W-:Y:S01]  /*40e0*/  PRMT R33, R33, 0x5410, R35 ;  /* 0x0000541021217816 */ /* 0x000fe20000000023 */
[----:B------:R-:W-:Y:S01]  /*40f0*/  IMAD.MOV.U32 R20, RZ, RZ, R23 ;  /* 0x000000ffff147224 */ /* 0x000fe200078e0017 */
[----:B------:R-:W-:-:S07]  /*4100*/  PRMT R55, R55, 0x7632, R55 ;  /* 0x0000763237377816 */ /* 0x000fce0000000037 */
.L_x_8090:
[----:B------:R-:W-:Y:S05]  /*4110*/  BSYNC.RECONVERGENT B1 ;  /* 0x0000000000017941 */ /* 0x000fea0003800200 */
.L_x_8088:
        /* <DEDUP_REMOVED lines=11> */
.L_x_8092:
[----:B------:R-:W-:Y:S01]  /*41d0*/  IMAD.MOV.U32 R26, RZ, RZ, R30 ;  /* 0x000000ffff1a7224 */ /* 0x000fe200078e001e */
[----:B------:R-:W-:Y:S01]  /*41e0*/  PRMT R34, R34, 0x7610, R33 ;  /* 0x0000761022227816 */ /* 0x000fe20000000021 */
[----:B------:R-:W-:Y:S01]  /*41f0*/  IMAD.MOV.U32 R23, RZ, RZ, R22 ;  /* 0x000000ffff177224 */ /* 0x000fe200078e0016 */
[----:B------:R-:W-:-:S07]  /*4200*/  PRMT R55, R55, 0x7610, R54 ;  /* 0x0000761037377816 */ /* 0x000fce0000000036 */
.L_x_8093:
[----:B------:R-:W-:Y:S05]  /*4210*/  BSYNC.RECONVERGENT B1 ;  /* 0x0000000000017941 */ /* 0x000fea0003800200 */
.L_x_8091:
        /* <DEDUP_REMOVED lines=11> */
.L_x_8095:
[----:B------:R-:W-:Y:S01]  /*42d0*/  IMAD.MOV.U32 R30, RZ, RZ, R26 ;  /* 0x000000ffff1e7224 */ /* 0x000fe200078e001a */
[----:B------:R-:W-:Y:S01]  /*42e0*/  PRMT R34, R34, 0x7632, R34 ;  /* 0x0000763222227816 */ /* 0x000fe20000000022 */
[----:B------:R-:W-:Y:S01]  /*42f0*/  IMAD.MOV.U32 R22, RZ, RZ, R25 ;  /* 0x000000ffff167224 */ /* 0x000fe200078e0019 */
[----:B------:R-:W-:-:S07]  /*4300*/  PRMT R54, R54, 0x5410, R54 ;  /* 0x0000541036367816 */ /* 0x000fce0000000036 */
.L_x_8096:
[----:B------:R-:W-:Y:S05]  /*4310*/  BSYNC.RECONVERGENT B1 ;  /* 0x0000000000017941 */ /* 0x000fea0003800200 */
.L_x_8094:
        /* <DEDUP_REMOVED lines=11> */
.L_x_8098:
[----:B------:R-:W-:Y:S01]  /*43d0*/  IMAD.MOV.U32 R26, RZ, RZ, R30 ;  /* 0x000000ffff1a7224 */ /* 0x000fe200078e001e */
[----:B------:R-:W-:Y:S01]  /*43e0*/  PRMT R35, R34, 0x7610, R35 ;  /* 0x0000761022237816 */ /* 0x000fe20000000023 */
[----:B------:R-:W-:Y:S01]  /*43f0*/  IMAD.MOV.U32 R25, RZ, RZ, R24 ;  /* 0x000000ffff197224 */ /* 0x000fe200078e0018 */
[----:B------:R-:W-:-:S07]  /*4400*/  PRMT R54, R53, 0x7632, R54 ;  /* 0x0000763235367816 */ /* 0x000fce0000000036 */
.L_x_8099:
[----:B------:R-:W-:Y:S05]  /*4410*/  BSYNC.RECONVERGENT B1 ;  /* 0x0000000000017941 */ /* 0x000fea0003800200 */
.L_x_8097:
        /* <DEDUP_REMOVED lines=11> */
.L_x_8101:
[----:B------:R-:W-:Y:S01]  /*44d0*/  IMAD.MOV.U32 R30, RZ, RZ, R26 ;  /* 0x000000ffff1e7224 */ /* 0x000fe200078e001a */
[----:B------:R-:W-:Y:S01]  /*44e0*/  PRMT R34, R35, 0x7610, R34 ;  /* 0x0000761023227816 */ /* 0x000fe20000000022 */
[----:B------:R-:W-:Y:S01]  /*44f0*/  IMAD.MOV.U32 R24, RZ, RZ, R27 ;  /* 0x000000ffff187224 */ /* 0x000fe200078e001b */
[----:B------:R-:W-:-:S07]  /*4500*/  PRMT R53, R53, 0x5410, R53 ;  /* 0x0000541035357816 */ /* 0x000fce0000000035 */
.L_x_8102:
[----:B------:R-:W-:Y:S05]  /*4510*/  BSYNC.RECONVERGENT B1 ;  /* 0x0000000000017941 */ /* 0x000fea0003800200 */
.L_x_8100:
        /* <DEDUP_REMOVED lines=11> */
.L_x_8104:
[----:B------:R-:W-:Y:S01]  /*45d0*/  PRMT R53, R33, 0x7610, R53 ;  /* 0x0000761021357816 */ /* 0x000fe20000000035 */
[----:B------:R-:W-:Y:S01]  /*45e0*/  IMAD.MOV.U32 R27, RZ, RZ, R31 ;  /* 0x000000ffff1b7224 */ /* 0x000fe200078e001f */
[----:B------:R-:W-:Y:S01]  /*45f0*/  PRMT R70, R70, 0x5410, R34 ;  /* 0x0000541046467816 */ /* 0x000fe20000000022 */
[--C-:B------:R-:W-:Y:S01]  /*4600*/  IMAD.MOV.U32 R26, RZ, RZ, R30.reuse ;  /* 0x000000ffff1a7224 */ /* 0x100fe200078e001e */
[----:B------:R-:W-:Y:S01]  /*4610*/  PRMT R33, R34, 0x7610, R33 ;  /* 0x0000761022217816 */ /* 0x000fe20000000021 */
[----:B------:R-:W-:-:S07]  /*4620*/  IMAD.MOV.U32 R31, RZ, RZ, R30 ;  /* 0x000000ffff1f7224 */ /* 0x000fce00078e001e */
.L_x_8105:
[----:B------:R-:W-:Y:S05]  /*4630*/  BSYNC.RECONVERGENT B1 ;  /* 0x0000000000017941 */ /* 0x000fea0003800200 */
.L_x_8103:
[----:B------:R-:W-:Y:S02]  /*4640*/  VIADD R29, R29, 0x4 ;  /* 0x000000041d1d7836 */ /* 0x000fe40000000000 */
[----:B------:R-:W-:Y:S01]  /*4650*/  VIADD R28, R28, 0x2 ;  /* 0x000000021c1c7836 */ /* 0x000fe20000000000 */
[----:B------:R-:W-:Y:S06]  /*4660*/  @P1 BRA `(.L_x_8106) ;  /* 0xffffffe000081947 */ /* 0x000fec000383ffff */
.L_x_8012:
[----:B------:R-:W-:Y:S05]  /*4670*/  BSYNC.RECONVERGENT B0 ;  /* 0x0000000000007941 */ /* 0x000fea0003800200 */
.L_x_8011:
[----:B------:R-:W-:Y:S01]  /*4680*/  PRMT R38, R53, 0x5432, R54 ;  /* 0x0000543235267816 */ /* 0x000fe20000000036 */
[----:B0-----:R-:W-:Y:S01]  /*4690*/  SHFL.DOWN PT, R28, R26, 0x2, 0x1f ;  /* 0x08401f001a1c7f89 */ /* 0x001fe200000e0000 */
[----:B------:R-:W-:Y:S01]  /*46a0*/  PRMT R32, R70, 0x5432, R53 ;  /* 0x0000543246207816 */ /* 0x000fe20000000035 */
[----:B------:R-:W-:Y:S01]  /*46b0*/  BSSY.RECONVERGENT B0, `(.L_x_8107) ;  /* 0x0000278000007945 */ /* 0x000fe20003800200 */
[----:B------:R-:W-:Y:S01]  /*46c0*/  ISETP.GT.AND P0, PT, R36, 0x1d, PT ;  /* 0x0000001d2400780c */ /* 0x000fe20003f04270 */
[----:B------:R-:W0:Y:S04]  /*46d0*/  SHFL.DOWN PT, R29, R27, 0x2, 0x1f ;  /* 0x08401f001b1d7f89 */ /* 0x000e2800000e0000 */
[----:B------:R-:W-:Y:S04]  /*46e0*/  SHFL.DOWN PT, R39, R32, 0x2, 0x1f ;  /* 0x08401f0020277f89 */ /* 0x000fe800000e0000 */
[----:B------:R-:W-:Y:S04]  /*46f0*/  SHFL.DOWN PT, R34, R20, 0x2, 0x1f ;  /* 0x08401f0014227f89 */ /* 0x000fe800000e0000 */
[----:B------:R-:W1:Y:S04]  /*4700*/  SHFL.DOWN PT, R35, R21, 0x2, 0x1f ;  /* 0x08401f0015237f89 */ /* 0x000e6800000e0000 */
[----:B------:R-:W-:Y:S04]  /*4710*/  SHFL.DOWN PT, R38, R38, 0x2, 0x1f ;  /* 0x08401f0026267f89 */ /* 0x000fe800000e0000 */
[----:B------:R-:W-:Y:S04]  /*4720*/  SHFL.DOWN PT, R30, R24, 0x2, 0x1f ;  /* 0x08401f00181e7f89 */ /* 0x000fe800000e0000 */
[----:B------:R-:W2:Y:S04]  /*4730*/  SHFL.DOWN PT, R31, R25, 0x2, 0x1f ;  /* 0x08401f00191f7f89 */ /* 0x000ea800000e0000 */
[----:B------:R-:W-:Y:S04]  /*4740*/  SHFL.DOWN PT, R32, R22, 0x2, 0x1f ;  /* 0x08401f0016207f89 */ /* 0x000fe800000e0000 */
[----:B------:R-:W3:Y:S04]  /*4750*/  SHFL.DOWN PT, R33, R23, 0x2, 0x1f ;  /* 0x08401f0017217f89 */ /* 0x000ee800000e0000 */
[----:B0-----:R0:W-:Y:S04]  /*4760*/  STL.64 [R0+0x8], R28 ;  /* 0x0000081c00007387 */ /* 0x0011e80000100a00 */
[----:B-1----:R1:W-:Y:S01]  /*4770*/  STL.64 [R0+0x20], R34 ;  /* 0x0000202200007387 */ /* 0x0023e20000100a00 */
[----:B0-----:R-:W-:-:S03]  /*4780*/  IMAD.MOV.U32 R28, RZ, RZ, R39 ;  /* 0x000000ffff1c7224 */ /* 0x001fc600078e0027 */
[----:B--2---:R0:W-:Y:S01]  /*4790*/  STL.64 [R0+0x10], R30 ;  /* 0x0000101e00007387 */ /* 0x0041e20000100a00 */
[----:B------:R-:W-:Y:S01]  /*47a0*/  IMAD.MOV.U32 R29, RZ, RZ, R38 ;  /* 0x000000ffff1d7224 */ /* 0x000fe200078e0026 */
[----:B-1----:R-:W-:Y:S02]  /*47b0*/  PRMT R34, R56, 0x7632, R57 ;  /* 0x0000763238227816 */ /* 0x002fe40000000039 */
[----:B------:R-:W-:Y:S04]  /*47c0*/  SHFL.DOWN PT, R30, R16, 0x2, 0x1f ;  /* 0x08401f00101e7f89 */ /* 0x000fe800000e0000 */
[----:B---3--:R1:W-:Y:S01]  /*47d0*/  STL.64 [R0+0x18], R32 ;  /* 0x0000182000007387 */ /* 0x0083e20000100a00 */
[----:B0-----:R-:W-:-:S03]  /*47e0*/  PRMT R31, R55, 0x5410, R56 ;  /* 0x00005410371f7816 */ /* 0x001fc60000000038 */
[----:B------:R-:W-:Y:S04]  /*47f0*/  STL.64 [R0+0x88], R28 ;  /* 0x0000881c00007387 */ /* 0x000fe80000100a00 */
[----:B------:R-:W-:Y:S01]  /*4800*/  SHFL.DOWN PT, R28, R18, 0x2, 0x1f ;  /* 0x08401f00121c7f89 */ /* 0x000fe200000e0000 */
[----:B-1----:R-:W-:-:S03]  /*4810*/  PRMT R32, R54, 0x7632, R55 ;  /* 0x0000763236207816 */ /* 0x002fc60000000037 */
[----:B------:R-:W0:Y:S04]  /*4820*/  SHFL.DOWN PT, R29, R19, 0x2, 0x1f ;  /* 0x08401f00131d7f89 */ /* 0x000e2800000e0000 */
[----:B------:R1:W-:Y:S04]  /*4830*/  SHFL.DOWN PT, R35, R34, 0x2, 0x1f ;  /* 0x08401f0022237f89 */ /* 0x0003e800000e0000 */
[----:B------:R-:W-:Y:S04]  /*4840*/  SHFL.DOWN PT, R39, R32, 0x2, 0x1f ;  /* 0x08401f0020277f89 */ /* 0x000fe800000e0000 */
[----:B------:R-:W-:Y:S01]  /*4850*/  SHFL.DOWN PT, R38, R31, 0x2, 0x1f ;  /* 0x08401f001f267f89 */ /* 0x000fe200000e0000 */
[----:B-1----:R-:W-:-:S03]  /*4860*/  PRMT R34, R57, 0x5410, R60 ;  /* 0x0000541039227816 */ /* 0x002fc6000000003c */
[----:B------:R-:W1:Y:S04]  /*4870*/  SHFL.DOWN PT, R31, R17, 0x2, 0x1f ;  /* 0x08401f00111f7f89 */ /* 0x000e6800000e0000 */
[----:B------:R-:W-:Y:S04]  /*4880*/  SHFL.DOWN PT, R34, R34, 0x2, 0x1f ;  /* 0x08401f0022227f89 */ /* 0x000fe800000e0000 */
[----:B------:R-:W-:Y:S04]  /*4890*/  SHFL.DOWN PT, R32, R14, 0x2, 0x1f ;  /* 0x08401f000e207f89 */ /* 0x000fe800000e0000 */
[----:B------:R-:W2:Y:S04]  /*48a0*/  SHFL.DOWN PT, R33, R15, 0x2, 0x1f ;  /* 0x08401f000f217f89 */ /* 0x000ea800000e0000 */
[----:B0-----:R0:W-:Y:S04]  /*48b0*/  STL.64 [R0+0x28], R28 ;  /* 0x0000281c00007387 */ /* 0x0011e80000100a00 */
[----:B-1----:R1:W-:Y:S01]  /*48c0*/  STL.64 [R0+0x30], R30 ;  /* 0x0000301e00007387 */ /* 0x0023e20000100a00 */
[----:B0-----:R-:W-:-:S03]  /*48d0*/  IMAD.MOV.U32 R28, RZ, RZ, R39 ;  /* 0x000000ffff1c7224 */ /* 0x001fc600078e0027 */
[----:B------:R-:W-:Y:S01]  /*48e0*/  SHFL.DOWN PT, R30, R10, 0x2, 0x1f ;  /* 0x08401f000a1e7f89 */ /* 0x000fe200000e0000 */
[----:B------:R-:W-:-:S05]  /*48f0*/  IMAD.MOV.U32 R29, RZ, RZ, R38 ;  /* 0x000000ffff1d7224 */ /* 0x000fca00078e0026 */
[----:B------:R0:W-:Y:S01]  /*4900*/  STL.64 [R0+0x90], R28 ;  /* 0x0000901c00007387 */ /* 0x0001e20000100a00 */
[----:B-1----:R-:W-:-:S03]  /*4910*/  IMAD.MOV.U32 R31, RZ, RZ, R62 ;  /* 0x000000ffff1f7224 */ /* 0x002fc600078e003e */
[----:B--2---:R1:W-:Y:S04]  /*4920*/  STL.64 [R0+0x38], R32 ;  /* 0x0000382000007387 */ /* 0x0043e80000100a00 */
[----:B------:R-:W-:Y:S01]  /*4930*/  SHFL.DOWN PT, R38, R31, 0x2, 0x1f ;  /* 0x08401f001f267f89 */ /* 0x000fe200000e0000 */
[----:B0-----:R-:W-:-:S03]  /*4940*/  IMAD.MOV.U32 R28, RZ, RZ, R35 ;  /* 0x000000ffff1c7224 */ /* 0x001fc600078e0023 */
[----:B------:R-:W0:Y:S01]  /*4950*/  SHFL.DOWN PT, R31, R11, 0x2, 0x1f ;  /* 0x08401f000b1f7f89 */ /* 0x000e2200000e0000 */
[----:B------:R-:W-:Y:S02]  /*4960*/  IMAD.MOV.U32 R29, RZ, RZ, R34 ;  /* 0x000000ffff1d7224 */ /* 0x000fe400078e0022 */
[----:B------:R-:W-:Y:S01]  /*4970*/  IMAD.MOV.U32 R34, RZ, RZ, R63 ;  /* 0x000000ffff227224 */ /* 0x000fe200078e003f */
[----:B------:R-:W-:Y:S01]  /*4980*/  SHFL.DOWN PT, R33, R9, 0x2, 0x1f ;  /* 0x08401f0009217f89 */ /* 0x000fe200000e0000 */
[----:B-1----:R-:W-:-:S03]  /*4990*/  IMAD.MOV.U32 R32, RZ, RZ, R61 ;  /* 0x000000ffff207224 */ /* 0x002fc600078e003d */
[----:B------:R-:W-:Y:S04]  /*49a0*/  STL.64 [R0+0x98], R28 ;  /* 0x0000981c00007387 */ /* 0x000fe80000100a00 */
[----:B------:R-:W-:Y:S04]  /*49b0*/  SHFL.DOWN PT, R28, R12, 0x2, 0x1f ;  /* 0x08401f000c1c7f89 */ /* 0x000fe800000e0000 */
[----:B------:R-:W1:Y:S04]  /*49c0*/  SHFL.DOWN PT, R29, R13, 0x2, 0x1f ;  /* 0x08401f000d1d7f89 */ /* 0x000e6800000e0000 */
[----:B------:R2:W-:Y:S04]  /*49d0*/  SHFL.DOWN PT, R35, R34, 0x2, 0x1f ;  /* 0x08401f0022237f89 */ /* 0x0005e800000e0000 */
[----:B------:R-:W3:Y:S01]  /*49e0*/  SHFL.DOWN PT, R39, R32, 0x2, 0x1f ;  /* 0x08401f0020277f89 */ /* 0x000ee200000e0000 */
[----:B--2---:R-:W-:-:S03]  /*49f0*/  IMAD.MOV.U32 R34, RZ, RZ, R64 ;  /* 0x000000ffff227224 */ /* 0x004fc600078e0040 */
[----:B------:R-:W2:Y:S04]  /*4a00*/  SHFL.DOWN PT, R32, R8, 0x2, 0x1f ;  /* 0x08401f0008207f89 */ /* 0x000ea800000e0000 */
[----:B0-----:R0:W-:Y:S04]  /*4a10*/  STL.64 [R0+0x48], R30 ;  /* 0x0000481e00007387 */ /* 0x0011e80000100a00 */
[----:B------:R-:W4:Y:S04]  /*4a20*/  SHFL.DOWN PT, R34, R34, 0x2, 0x1f ;  /* 0x08401f0022227f89 */ /* 0x000f2800000e0000 */
[----:B-1----:R3:W-:Y:S01]  /*4a30*/  STL.64 [R0+0x40], R28 ;  /* 0x0000401c00007387 */ /* 0x0027e20000100a00 */
[----:B0-----:R-:W-:-:S03]  /*4a40*/  IMAD.MOV.U32 R31, RZ, RZ, R66 ;  /* 0x000000ffff1f7224 */ /* 0x001fc600078e0042 */
[----:B------:R-:W-:Y:S01]  /*4a50*/  SHFL.DOWN PT, R30, R4, 0x2, 0x1f ;  /* 0x08401f00041e7f89 */ /* 0x000fe200000e0000 */
[----:B---3--:R-:W-:-:S03]  /*4a60*/  IMAD.MOV.U32 R28, RZ, RZ, R39 ;  /* 0x000000ffff1c7224 */ /* 0x008fc600078e0027 */
[----:B--2---:R0:W-:Y:S01]  /*4a70*/  STL.64 [R0+0x50], R32 ;  /* 0x0000502000007387 */ /* 0x0041e20000100a00 */
[----:B------:R-:W-:-:S03]  /*4a80*/  IMAD.MOV.U32 R29, RZ, RZ, R38 ;  /* 0x000000ffff1d7224 */ /* 0x000fc600078e0026 */
[----:B------:R-:W-:Y:S04]  /*4a90*/  SHFL.DOWN PT, R38, R31, 0x2, 0x1f ;  /* 0x08401f001f267f89 */ /* 0x000fe800000e0000 */
[----:B------:R1:W-:Y:S01]  /*4aa0*/  STL.64 [R0+0xa0], R28 ;  /* 0x0000a01c00007387 */ /* 0x0003e20000100a00 */
[----:B0-----:R-:W-:-:S03]  /*4ab0*/  IMAD.MOV.U32 R32, RZ, RZ, R65 ;  /* 0x000000ffff207224 */ /* 0x001fc600078e0041 */
[----:B------:R-:W0:Y:S04]  /*4ac0*/  SHFL.DOWN PT, R31, R5, 0x2, 0x1f ;  /* 0x08401f00051f7f89 */ /* 0x000e2800000e0000 */
[----:B------:R-:W-:Y:S01]  /*4ad0*/  SHFL.DOWN PT, R39, R32, 0x2, 0x1f ;  /* 0x08401f0020277f89 */ /* 0x000fe200000e0000 */
[----:B-1----:R-:W-:-:S03]  /*4ae0*/  IMAD.MOV.U32 R28, RZ, RZ, R35 ;  /* 0x000000ffff1c7224 */ /* 0x002fc600078e0023 */
[----:B------:R-:W-:Y:S01]  /*4af0*/  SHFL.DOWN PT, R32, R2, 0x2, 0x1f ;  /* 0x08401f0002207f89 */ /* 0x000fe200000e0000 */
[----:B----4-:R-:W-:Y:S02]  /*4b00*/  IMAD.MOV.U32 R29, RZ, RZ, R34 ;  /* 0x000000ffff1d7224 */ /* 0x010fe400078e0022 */
[----:B------:R-:W-:Y:S01]  /*4b10*/  IMAD.MOV.U32 R34, RZ, RZ, R67 ;  /* 0x000000ffff227224 */ /* 0x000fe200078e0043 */
[----:B------:R-:W-:Y:S04]  /*4b20*/  SHFL.DOWN PT, R33, R3, 0x2, 0x1f ;  /* 0x08401f0003217f89 */ /* 0x000fe800000e0000 */
[----:B------:R-:W-:Y:S04]  /*4b30*/  STL.64 [R0+0xa8], R28 ;  /* 0x0000a81c00007387 */ /* 0x000fe80000100a00 */
[----:B------:R-:W-:Y:S04]  /*4b40*/  SHFL.DOWN PT, R28, R6, 0x2, 0x1f ;  /* 0x08401f00061c7f89 */ /* 0x000fe800000e0000 */
[----:B------:R-:W1:Y:S04]  /*4b50*/  SHFL.DOWN PT, R29, R7, 0x2, 0x1f ;  /* 0x08401f00071d7f89 */ /* 0x000e6800000e0000 */
[----:B------:R2:W-:Y:S04]  /*4b60*/  SHFL.DOWN PT, R35, R34, 0x2, 0x1f ;  /* 0x08401f0022237f89 */ /* 0x0005e800000e0000 */
[----:B0-----:R-:W-:Y:S01]  /*4b70*/  STL.64 [R0+0x60], R30 ;  /* 0x0000601e00007387 */ /* 0x001fe20000100a00 */
[----:B--2---:R-:W-:-:S03]  /*4b80*/  IMAD.MOV.U32 R34, RZ, RZ, R68 ;  /* 0x000000ffff227224 */ /* 0x004fc600078e0044 */
[----:B------:R-:W-:Y:S04]  /*4b90*/  SHFL.DOWN PT, R30, R40, 0x2, 0x1f ;  /* 0x08401f00281e7f89 */ /* 0x000fe800000e0000 */
[----:B------:R-:W0:Y:S04]  /*4ba0*/  SHFL.DOWN PT, R31, R41, 0x2, 0x1f ;  /* 0x08401f00291f7f89 */ /* 0x000e2800000e0000 */
[----:B------:R-:W2:Y:S04]  /*4bb0*/  SHFL.DOWN PT, R34, R34, 0x2, 0x1f ;  /* 0x08401f0022227f89 */ /* 0x000ea800000e0000 */
[----:B-1----:R1:W-:Y:S04]  /*4bc0*/  STL.64 [R0+0x58], R28 ;  /* 0x0000581c00007387 */ /* 0x0023e80000100a00 */
[----:B------:R-:W-:Y:S04]  /*4bd0*/  STL.64 [R0+0x68], R32 ;  /* 0x0000682000007387 */ /* 0x000fe80000100a00 */
[----:B------:R-:W-:Y:S01]  /*4be0*/  SHFL.DOWN PT, R32, R42, 0x2, 0x1f ;  /* 0x08401f002a207f89 */ /* 0x000fe200000e0000 */
[----:B-1----:R-:W-:-:S03]  /*4bf0*/  IMAD.MOV.U32 R28, RZ, RZ, R39 ;  /* 0x000000ffff1c7224 */ /* 0x002fc600078e0027 */
[----:B------:R-:W1:Y:S01]  /*4c00*/  SHFL.DOWN PT, R33, R43, 0x2, 0x1f ;  /* 0x08401f002b217f89 */ /* 0x000e6200000e0000 */
[----:B------:R-:W-:-:S03]  /*4c10*/  IMAD.MOV.U32 R29, RZ, RZ, R38 ;  /* 0x000000ffff1d7224 */ /* 0x000fc600078e0026 */
[----:B0-----:R-:W-:Y:S04]  /*4c20*/  STL.64 [R0+0x70], R30 ;  /* 0x0000701e00007387 */ /* 0x001fe80000100a00 */
[----:B------:R0:W-:Y:S02]  /*4c30*/  STL.64 [R0+0xb0], R28 ;  /* 0x0000b01c00007387 */ /* 0x0001e40000100a00 */
[----:B0-----:R-:W-:Y:S02]  /*4c40*/  IMAD.MOV.U32 R28, RZ, RZ, R35 ;  /* 0x000000ffff1c7224 */ /* 0x001fe400078e0023 */
[----:B--2---:R-:W-:Y:S01]  /*4c50*/  IMAD.MOV.U32 R29, RZ, RZ, R34 ;  /* 0x000000ffff1d7224 */ /* 0x004fe200078e0022 */
[----:B------:R-:W-:Y:S04]  /*4c60*/  SHFL.DOWN PT, R35, R45, 0x2, 0x1f ;  /* 0x08401f002d237f89 */ /* 0x000fe800000e0000 */
[----:B------:R0:W-:Y:S04]  /*4c70*/  STL.64 [R0+0xb8], R28 ;  /* 0x0000b81c00007387 */ /* 0x0001e80000100a00 */
[----:B------:R-:W2:Y:S04]  /*4c80*/  SHFL.DOWN PT, R34, R44, 0x2, 0x1f ;  /* 0x08401f002c227f89 */ /* 0x000ea800000e0000 */
[----:B------:R-:W-:Y:S01]  /*4c90*/  SHFL.DOWN PT, R29, R48, 0x2, 0x1f ;  /* 0x08401f00301d7f89 */ /* 0x000fe200000e0000 */
[----:B0-----:R-:W-:-:S03]  /*4ca0*/  IMAD.MOV.U32 R28, RZ, RZ, R69 ;  /* 0x000000ffff1c7224 */ /* 0x001fc600078e0045 */
[----:B-1----:R-:W-:Y:S04]  /*4cb0*/  STL.64 [R0+0x78], R32 ;  /* 0x0000782000007387 */ /* 0x002fe80000100a00 */
[----:B------:R0:W1:Y:S02]  /*4cc0*/  SHFL.DOWN PT, R39, R28, 0x2, 0x1f ;  /* 0x08401f001c277f89 */ /* 0x00006400000e0000 */
[----:B0-----:R-:W-:Y:S02]  /*4cd0*/  PRMT R28, R60, 0x5432, R70 ;  /* 0x000054323c1c7816 */ /* 0x001fe40000000046 */
[----:B--2---:R-:W-:Y:S04]  /*4ce0*/  STL.64 [R0+0x80], R34 ;  /* 0x0000802200007387 */ /* 0x004fe80000100a00 */
[----:B------:R-:W0:Y:S04]  /*4cf0*/  SHFL.DOWN PT, R38, R28, 0x2, 0x1f ;  /* 0x08401f001c267f89 */ /* 0x000e2800000e0000 */
[----:B------:R-:W2:Y:S01]  /*4d00*/  SHFL.DOWN PT, R28, R37, 0x2, 0x1f ;  /* 0x08401f00251c7f89 */ /* 0x000ea200000e0000 */
[----:B-1----:R-:W-:-:S02]  /*4d10*/  IMAD.MOV.U32 R30, RZ, RZ, R39 ;  /* 0x000000ffff1e7224 */ /* 0x002fc400078e0027 */
[----:B0-----:R-:W-:Y:S02]  /*4d20*/  IMAD.MOV.U32 R31, RZ, RZ, R38 ;  /* 0x000000ffff1f7224 */ /* 0x001fe400078e0026 */
[----:B------:R-:W-:Y:S01]  /*4d30*/  IMAD.MOV.U32 R38, RZ, RZ, R37 ;  /* 0x000000ffff267224 */ /* 0x000fe200078e0025 */
[----:B--2---:R0:W-:Y:S04]  /*4d40*/  STL.64 [R0], R28 ;  /* 0x0000001c00007387 */ /* 0x0041e80000100a00 */
        /* <DEDUP_REMOVED lines=16> */
.L_x_8202:
        /* <DEDUP_REMOVED lines=20> */
.L_x_8110:
[----:B------:R-:W-:Y:S01]  /*4f90*/  IMAD.MOV.U32 R26, RZ, RZ, R45 ;  /* 0x000000ffff1a7224 */ /* 0x000fe200078e002d */
[----:B------:R-:W-:Y:S01]  /*4fa0*/  PRMT R34, R70, 0x7610, R34 ;  /* 0x0000761046227816 */ /* 0x000fe20000000022 */
[----:B------:R-:W-:Y:S01]  /*4fb0*/  IMAD.MOV.U32 R45, RZ, RZ, R44 ;  /* 0x000000ffff2d7224 */ /* 0x000fe200078e002c */
[----:B------:R-:W-:-:S07]  /*4fc0*/  PRMT R70, R60, 0x7632, R70 ;  /* 0x000076323c467816 */ /* 0x000fce0000000046 */
.L_x_8111:
[----:B------:R-:W-:Y:S05]  /*4fd0*/  BSYNC.RECONVERGENT B1 ;  /* 0x0000000000017941 */ /* 0x000fea0003800200 */
.L_x_8109:
        /* <DEDUP_REMOVED lines=11> */
.L_x_8113:
[----:B------:R-:W-:Y:S01]  /*5090*/  IMAD.MOV.U32 R30, RZ, RZ, R26 ;  /* 0x000000ffff1e7224 */ /* 0x000fe200078e001a */
[----:B------:R-:W-:Y:S01]  /*50a0*/  PRMT R34, R34, 0x5410, R34 ;  /* 0x0000541022227816 */ /* 0x000fe20000000022 */
[----:B------:R-:W-:Y:S01]  /*50b0*/  IMAD.MOV.U32 R44, RZ, RZ, R43 ;  /* 0x000000ffff2c7224 */ /* 0x000fe200078e002b */
[----:B------:R-:W-:-:S07]  /*50c0*/  PRMT R60, R60, 0x7610, R69 ;  /* 0x000076103c3c7816 */ /* 0x000fce0000000045 */
.L_x_8114:
[----:B------:R-:W-:Y:S05]  /*50d0*/  BSYNC.RECONVERGENT B1 ;  /* 0x0000000000017941 */ /* 0x000fea0003800200 */
.L_x_8112:
        /* <DEDUP_REMOVED lines=11> */
.L_x_8116:
[----:B------:R-:W-:Y:S01]  /*5190*/  IMAD.MOV.U32 R26, RZ, RZ, R30 ;  /* 0x000000ffff1a7224 */ /* 0x000fe200078e001e */
[----:B------:R-:W-:Y:S01]  /*51a0*/  PRMT R33, R33, 0x7610, R34 ;  /* 0x0000761021217816 */ /* 0x000fe20000000022 */
[----:B------:R-:W-:Y:S01]  /*51b0*/  IMAD.MOV.U32 R43, RZ, RZ, R42 ;  /* 0x000000ffff2b7224 */ /* 0x000fe200078e002a */
[----:B------:R-:W-:-:S07]  /*51c0*/  PRMT R69, R69, 0x5410, R69 ;  /* 0x0000541045457816 */ /* 0x000fce0000000045 */
.L_x_8117:
[----:B------:R-:W-:Y:S05]  /*51d0*/  BSYNC.RECONVERGENT B1 ;  /* 0x0000000000017941 */ /* 0x000fea0003800200 */
.L_x_8115:
        /* <DEDUP_REMOVED lines=11> */
.L_x_8119:
[----:B------:R-:W-:Y:S01]  /*5290*/  IMAD.MOV.U32 R30, RZ, RZ, R26 ;  /* 0x000000ffff1e7224 */ /* 0x000fe200078e001a */
[----:B------:R-:W-:Y:S01]  /*52a0*/  PRMT R34, R33, 0x7632, R34 ;  /* 0x0000763221227816 */ /* 0x000fe20000000022 */
[----:B------:R-:W-:Y:S01]  /*52b0*/  IMAD.MOV.U32 R42, RZ, RZ, R41 ;  /* 0x000000ffff2a7224 */ /* 0x000fe200078e0029 */
[----:B------:R-:W-:-:S07]  /*52c0*/  PRMT R69, R68, 0x7632, R69 ;  /* 0x0000763244457816 */ /* 0x000fce0000000045 */
.L_x_8120:
[----:B------:R-:W-:Y:S05]  /*52d0*/  BSYNC.RECONVERGENT B1 ;  /* 0x0000000000017941 */ /* 0x000fea0003800200 */
.L_x_8118:
        /* <DEDUP_REMOVED lines=11> */
.L_x_8122:
[----:B------:R-:W-:Y:S01]  /*5390*/  IMAD.MOV.U32 R26, RZ, RZ, R30 ;  /* 0x000000ffff1a7224 */ /* 0x000fe200078e001e */
[----:B------:R-:W-:Y:S01]  /*53a0*/  PRMT R33, R33, 0x5410, R34 ;  /* 0x0000541021217816 */ /* 0x000fe20000000022 */
[----:B------:R-:W-:Y:S01]  /*53b0*/  IMAD.MOV.U32 R41, RZ, RZ, R40 ;  /* 0x000000ffff297224 */ /* 0x000fe200078e0028 */
[----:B------:R-:W-:-:S07]  /*53c0*/  PRMT R68, R68, 0x5410, R68 ;  /* 0x0000541044447816 */ /* 0x000fce0000000044 */
.L_x_8123:
[----:B------:R-:W-:Y:S05]  /*53d0*/  BSYNC.RECONVERGENT B1 ;  /* 0x0000000000017941 */ /* 0x000fea0003800200 */
.L_x_8121:
        /* <DEDUP_REMOVED lines=11> */
.L_x_8125:
[----:B------:R-:W-:Y:S01]  /*5490*/  IMAD.MOV.U32 R30, RZ, RZ, R26 ;  /* 0x000000ffff1e7224 */ /* 0x000fe200078e001a */
[----:B------:R-:W-:Y:S01]  /*54a0*/  PRMT R34, R33, 0x7632, R34 ;  /* 0x0000763221227816 */ /* 0x000fe20000000022 */
[----:B------:R-:W-:Y:S01]  /*54b0*/  IMAD.MOV.U32 R40, RZ, RZ, R3 ;  /* 0x000000ffff287224 */ /* 0x000fe200078e0003 */
[----:B------:R-:W-:-:S07]  /*54c0*/  PRMT R68, R67, 0x7632, R68 ;  /* 0x0000763243447816 */ /* 0x000fce0000000044 */
.L_x_8126:
[----:B------:R-:W-:Y:S05]  /*54d0*/  BSYNC.RECONVERGENT B1 ;  /* 0x0000000000017941 */ /* 0x000fea0003800200 */
.L_x_8124:
        /* <DEDUP_REMOVED lines=11> */
.L_x_8128:
[----:B------:R-:W-:Y:S01]  /*5590*/  IMAD.MOV.U32 R26, RZ, RZ, R30 ;  /* 0x000000ffff1a7224 */ /* 0x000fe200078e001e */
[----:B------:R-:W-:Y:S01]  /*55a0*/  PRMT R33, R33, 0x5410, R34 ;  /* 0x0000541021217816 */ /* 0x000fe20000000022 */
[----:B------:R-:W-:Y:S01]  /*55b0*/  IMAD.MOV.U32 R3, RZ, RZ, R2 ;  /* 0x000000ffff037224 */ /* 0x000fe200078e0002 */
[----:B------:R-:W-:-:S07]  /*55c0*/  PRMT R67, R67, 0x5410, R67 ;  /* 0x0000541043437816 */ /* 0x000fce0000000043 */
.L_x_8129:
[----:B------:R-:W-:Y:S05]  /*55d0*/  BSYNC.RECONVERGENT B1 ;  /* 0x0000000000017941 */ /* 0x000fea0003800200 */
.L_x_8127:
        /* <DEDUP_REMOVED lines=11> */
.L_x_8131:
[----:B------:R-:W-:Y:S01]  /*5690*/  IMAD.MOV.U32 R30, RZ, RZ, R26 ;  /* 0x000000ffff1e7224 */ /* 0x000fe200078e001a */
[----:B------:R-:W-:Y:S01]  /*56a0*/  PRMT R34, R34, 0x7610, R33 ;  /* 0x0000761022227816 */ /* 0x000fe20000000021 */
[----:B------:R-:W-:Y:S01]  /*56b0*/  IMAD.MOV.U32 R2, RZ, RZ, R5 ;  /* 0x000000ffff027224 */ /* 0x000fe200078e0005 */
[----:B------:R-:W-:-:S07]  /*56c0*/  PRMT R67, R66, 0x7632, R67 ;  /* 0x0000763242437816 */ /* 0x000fce0000000043 */
.L_x_8132:
[----:B------:R-:W-:Y:S05]  /*56d0*/  BSYNC.RECONVERGENT B1 ;  /* 0x0000000000017941 */ /* 0x000fea0003800200 */
.L_x_8130:
        /* <DEDUP_REMOVED lines=11> */
.L_x_8134:
[----:B------:R-:W-:Y:S01]  /*5790*/  IMAD.MOV.U32 R26, RZ, RZ, R30 ;  /* 0x000000ffff1a7224 */ /* 0x000fe200078e001e */
[----:B------:R-:W-:Y:S01]  /*57a0*/  PRMT R34, R34, 0x7632, R34 ;  /* 0x0000763222227816 */ /* 0x000fe20000000022 */
[----:B------:R-:W-:Y:S01]  /*57b0*/  IMAD.MOV.U32 R5, RZ, RZ, R4 ;  /* 0x000000ffff057224 */ /* 0x000fe200078e0004 */
[----:B------:R-:W-:-:S07]  /*57c0*/  PRMT R66, R66, 0x5410, R66 ;  /* 0x0000541042427816 */ /* 0x000fce0000000042 */
.L_x_8135:
[----:B------:R-:W-:Y:S05]  /*57d0*/  BSYNC.RECONVERGENT B1 ;  /* 0x0000000000017941 */ /* 0x000fea0003800200 */
.L_x_8133:
        /* <DEDUP_REMOVED lines=11> */
.L_x_8137:
[----:B------:R-:W-:Y:S01]  /*5890*/  IMAD.MOV.U32 R30, RZ, RZ, R26 ;  /* 0x000000ffff1e7224 */ /* 0x000fe200078e001a */
[----:B------:R-:W-:Y:S01]  /*58a0*/  PRMT R35, R34, 0x7610, R35 ;  /* 0x0000761022237816 */ /* 0x000fe20000000023 */
[----:B------:R-:W-:Y:S01]  /*58b0*/  IMAD.MOV.U32 R4, RZ, RZ, R7 ;  /* 0x000000ffff047224 */ /* 0x000fe200078e0007 */
[----:B------:R-:W-:-:S07]  /*58c0*/  PRMT R66, R65, 0x7632, R66 ;  /* 0x0000763241427816 */ /* 0x000fce0000000042 */
.L_x_8138:
[----:B------:R-:W-:Y:S05]  /*58d0*/  BSYNC.RECONVERGENT B1 ;  /* 0x0000000000017941 */ /* 0x000fea0003800200 */
.L_x_8136:
        /* <DEDUP_REMOVED lines=11> */
.L_x_8140:
[----:B------:R-:W-:Y:S01]  /*5990*/  IMAD.MOV.U32 R26, RZ, RZ, R30 ;  /* 0x000000ffff1a7224 */ /* 0x000fe200078e001e */
[----:B------:R-:W-:Y:S01]  /*59a0*/  PRMT R33, R33, 0x5410, R35 ;  /* 0x0000541021217816 */ /* 0x000fe20000000023 */
[----:B------:R-:W-:Y:S01]  /*59b0*/  IMAD.MOV.U32 R7, RZ, RZ, R6 ;  /* 0x000000ffff077224 */ /* 0x000fe200078e0006 */
[----:B------:R-:W-:-:S07]  /*59c0*/  PRMT R65, R65, 0x5410, R65 ;  /* 0x0000541041417816 */ /* 0x000fce0000000041 */
.L_x_8141:
[----:B------:R-:W-:Y:S05]  /*59d0*/  BSYNC.RECONVERGENT B1 ;  /* 0x0000000000017941 */ /* 0x000fea0003800200 */
.L_x_8139:
        /* <DEDUP_REMOVED lines=11> */
.L_x_8143:
[----:B------:R-:W-:Y:S01]  /*5a90*/  IMAD.MOV.U32 R30, RZ, RZ, R26 ;  /* 0x000000ffff1e7224 */ /* 0x000fe200078e001a */
[----:B------:R-:W-:Y:S01]  /*5aa0*/  PRMT R34, R34, 0x7610, R33 ;  /* 0x0000761022227816 */ /* 0x000fe20000000021 */
[----:B------:R-:W-:Y:S01]  /*5ab0*/  IMAD.MOV.U32 R6, RZ, RZ, R9 ;  /* 0x000000ffff067224 */ /* 0x000fe200078e0009 */
[----:B------:R-:W-:-:S07]  /*5ac0*/  PRMT R65, R64, 0x7632, R65 ;  /* 0x0000763240417816 */ /* 0x000fce0000000041 */
.L_x_8144:
[----:B------:R-:W-:Y:S05]  /*5ad0*/  BSYNC.RECONVERGENT B1 ;  /* 0x0000000000017941 */ /* 0x000fea0003800200 */
.L_x_8142:
        /* <DEDUP_REMOVED lines=11> */
.L_x_8146:
[----:B------:R-:W-:Y:S01]  /*5b90*/  IMAD.MOV.U32 R26, RZ, RZ, R30 ;  /* 0x000000ffff1a7224 */ /* 0x000fe200078e001e */
[----:B------:R-:W-:Y:S01]  /*5ba0*/  PRMT R34, R34, 0x7632, R34 ;  /* 0x0000763222227816 */ /* 0x000fe20000000022 */
[----:B------:R-:W-:Y:S01]  /*5bb0*/  IMAD.MOV.U32 R9, RZ, RZ, R8 ;  /* 0x000000ffff097224 */ /* 0x000fe200078e0008 */
[----:B------:R-:W-:-:S07]  /*5bc0*/  PRMT R64, R64, 0x5410, R64 ;  /* 0x0000541040407816 */ /* 0x000fce0000000040 */
.L_x_8147:
[----:B------:R-:W-:Y:S05]  /*5bd0*/  BSYNC.RECONVERGENT B1 ;  /* 0x0000000000017941 */ /* 0x000fea0003800200 */
.L_x_8145:
        /* <DEDUP_REMOVED lines=11> */
.L_x_8149:
[----:B------:R-:W-:Y:S01]  /*5c90*/  IMAD.MOV.U32 R30, RZ, RZ, R26 ;  /* 0x000000ffff1e7224 */ /* 0x000fe200078e001a */
[----:B------:R-:W-:Y:S01]  /*5ca0*/  PRMT R35, R34, 0x7610, R35 ;  /* 0x0000761022237816 */ /* 0x000fe20000000023 */
[----:B------:R-:W-:Y:S01]  /*5cb0*/  IMAD.MOV.U32 R8, RZ, RZ, R11 ;  /* 0x000000ffff087224 */ /* 0x000fe200078e000b */
[----:B------:R-:W-:-:S07]  /*5cc0*/  PRMT R64, R63, 0x7632, R64 ;  /* 0x000076323f407816 */ /* 0x000fce0000000040 */
.L_x_8150:
[----:B------:R-:W-:Y:S05]  /*5cd0*/  BSYNC.RECONVERGENT B1 ;  /* 0x0000000000017941 */ /* 0x000fea0003800200 */
.L_x_8148:
        /* <DEDUP_REMOVED lines=11> */
.L_x_8152:
[----:B------:R-:W-:Y:S01]  /*5d90*/  IMAD.MOV.U32 R26, RZ, RZ, R30 ;  /* 0x000000ffff1a7224 */ /* 0x000fe200078e001e */
[----:B------:R-:W-:Y:S01]  /*5da0*/  PRMT R33, R33, 0x5410, R35 ;  /* 0x0000541021217816 */ /* 0x000fe20000000023 */
[----:B------:R-:W-:Y:S01]  /*5db0*/  IMAD.MOV.U32 R11, RZ, RZ, R10 ;  /* 0x000000ffff0b7224 */ /* 0x000fe200078e000a */
[----:B------:R-:W-:-:S07]  /*5dc0*/  PRMT R63, R63, 0x5410, R63 ;  /* 0x000054103f3f7816 */ /* 0x000fce000000003f */
.L_x_8153:
[----:B------:R-:W-:Y:S05]  /*5dd0*/  BSYNC.RECONVERGENT B1 ;  /* 0x0000000000017941 */ /* 0x000fea0003800200 */
.L_x_8151:
        /* <DEDUP_REMOVED lines=11> */
.L_x_8155:
[----:B------:R-:W-:Y:S01]  /*5e90*/  IMAD.MOV.U32 R30, RZ, RZ, R26 ;  /* 0x000000ffff1e7224 */ /* 0x000fe200078e001a */
[----:B------:R-:W-:Y:S01]  /*5ea0*/  PRMT R34, R34, 0x7610, R33 ;  /* 0x0000761022227816 */ /* 0x000fe20000000021 */
[----:B------:R-:W-:Y:S01]  /*5eb0*/  IMAD.MOV.U32 R10, RZ, RZ, R13 ;  /* 0x000000ffff0a7224 */ /* 0x000fe200078e000d */
[----:B------:R-:W-:-:S07]  /*5ec0*/  PRMT R63, R62, 0x7632, R63 ;  /* 0x000076323e3f7816 */ /* 0x000fce000000003f */
.L_x_8156:
[----:B------:R-:W-:Y:S05]  /*5ed0*/  BSYNC.RECONVERGENT B1 ;  /* 0x0000000000017941 */ /* 0x000fea0003800200 */
.L_x_8154:
        /* <DEDUP_REMOVED lines=11> */
.L_x_8158:
[----:B------:R-:W-:Y:S01]  /*5f90*/  IMAD.MOV.U32 R26, RZ, RZ, R30 ;  /* 0x000000ffff1a7224 */ /* 0x000fe200078e001e */
[----:B------:R-:W-:Y:S01]  /*5fa0*/  PRMT R34, R34, 0x7632, R34 ;  /* 0x0000763222227816 */ /* 0x000fe20000000022 */
[----:B------:R-:W-:Y:S01]  /*5fb0*/  IMAD.MOV.U32 R13, RZ, RZ, R12 ;  /* 0x000000ffff0d7224 */ /* 0x000fe200078e000c */
[----:B------:R-:W-:-:S07]  /*5fc0*/  PRMT R62, R62, 0x5410, R62 ;  /* 0x000054103e3e7816 */ /* 0x000fce000000003e */
.L_x_8159:
[----:B------:R-:W-:Y:S05]  /*5fd0*/  BSYNC.RECONVERGENT B1 ;  /* 0x0000000000017941 */ /* 0x000fea0003800200 */
.L_x_8157:
        /* <DEDUP_REMOVED lines=11> */
.L_x_8161:
[----:B------:R-:W-:Y:S01]  /*6090*/  IMAD.MOV.U32 R30, RZ, RZ, R26 ;  /* 0x000000ffff1e7224 */ /* 0x000fe200078e001a */
[----:B------:R-:W-:Y:S01]  /*60a0*/  PRMT R35, R34, 0x7610, R35 ;  /* 0x0000761022237816 */ /* 0x000fe20000000023 */
[----:B------:R-:W-:Y:S01]  /*60b0*/  IMAD.MOV.U32 R12, RZ, RZ, R15 ;  /* 0x000000ffff0c7224 */ /* 0x000fe200078e000f */
[----:B------:R-:W-:-:S07]  /*60c0*/  PRMT R62, R61, 0x7632, R62 ;  /* 0x000076323d3e7816 */ /* 0x000fce000000003e */
.L_x_8162:
[----:B------:R-:W-:Y:S05]  /*60d0*/  BSYNC.RECONVERGENT B1 ;  /* 0x0000000000017941 */ /* 0x000fea0003800200 */
.L_x_8160:
        /* <DEDUP_REMOVED lines=11> */
.L_x_8164:
[----:B------:R-:W-:Y:S01]  /*6190*/  IMAD.MOV.U32 R26, RZ, RZ, R30 ;  /* 0x000000ffff1a7224 */ /* 0x000fe200078e001e */
[----:B------:R-:W-:Y:S01]  /*61a0*/  PRMT R33, R33, 0x5410, R35 ;  /* 0x0000541021217816 */ /* 0x000fe20000000023 */
[----:B------:R-:W-:Y:S01]  /*61b0*/  IMAD.MOV.U32 R15, RZ, RZ, R14 ;  /* 0x000000ffff0f7224 */ /* 0x000fe200078e000e */
[----:B------:R-:W-:-:S07]  /*61c0*/  PRMT R61, R61, 0x5410, R61 ;  /* 0x000054103d3d7816 */ /* 0x000fce000000003d */
.L_x_8165:
[----:B------:R-:W-:Y:S05]  /*61d0*/  BSYNC.RECONVERGENT B1 ;  /* 0x0000000000017941 */ /* 0x000fea0003800200 */
.L_x_8163:
        /* <DEDUP_REMOVED lines=11> */
.L_x_8167:
[----:B------:R-:W-:Y:S01]  /*6290*/  IMAD.MOV.U32 R30, RZ, RZ, R26 ;  /* 0x000000ffff1e7224 */ /* 0x000fe200078e001a */
[----:B------:R-:W-:Y:S01]  /*62a0*/  PRMT R34, R33, 0x7632, R34 ;  /* 0x0000763221227816 */ /* 0x000fe20000000022 */
[----:B------:R-:W-:Y:S01]  /*62b0*/  IMAD.MOV.U32 R14, RZ, RZ, R17 ;  /* 0x000000ffff0e7224 */ /* 0x000fe200078e0011 */
[----:B------:R-:W-:-:S07]  /*62c0*/  PRMT R61, R60, 0x7610, R61 ;  /* 0x000076103c3d7816 */ /* 0x000fce000000003d */
.L_x_8168:
[----:B------:R-:W-:Y:S05]  /*62d0*/  BSYNC.RECONVERGENT B1 ;  /* 0x0000000000017941 */ /* 0x000fea0003800200 */
.L_x_8166:
        /* <DEDUP_REMOVED lines=11> */
.L_x_8170:
[----:B------:R-:W-:Y:S01]  /*6390*/  IMAD.MOV.U32 R26, RZ, RZ, R30 ;  /* 0x000000ffff1a7224 */ /* 0x000fe200078e001e */
[----:B------:R-:W-:Y:S01]  /*63a0*/  PRMT R35, R34, 0x7610, R35 ;  /* 0x0000761022237816 */ /* 0x000fe20000000023 */
[----:B------:R-:W-:Y:S01]  /*63b0*/  IMAD.MOV.U32 R17, RZ, RZ, R16 ;  /* 0x000000ffff117224 */ /* 0x000fe200078e0010 */
[----:B------:R-:W-:-:S07]  /*63c0*/  PRMT R60, R57, 0x7610, R60 ;  /* 0x00007610393c7816 */ /* 0x000fce000000003c */
.L_x_8171:
[----:B------:R-:W-:Y:S05]  /*63d0*/  BSYNC.RECONVERGENT B1 ;  /* 0x0000000000017941 */ /* 0x000fea0003800200 */
.L_x_8169:
        /* <DEDUP_REMOVED lines=11> */
.L_x_8173:
[----:B------:R-:W-:Y:S01]  /*6490*/  IMAD.MOV.U32 R30, RZ, RZ, R26 ;  /* 0x000000ffff1e7224 */ /* 0x000fe200078e001a */
[----:B------:R-:W-:Y:S01]  /*64a0*/  PRMT R33, R33, 0x5410, R35 ;  /* 0x0000541021217816 */ /* 0x000fe20000000023 */
[----:B------:R-:W-:Y:S01]  /*64b0*/  IMAD.MOV.U32 R16, RZ, RZ, R19 ;  /* 0x000000ffff107224 */ /* 0x000fe200078e0013 */
[----:B------:R-:W-:-:S07]  /*64c0*/  PRMT R57, R57, 0x7632, R57 ;  /* 0x0000763239397816 */ /* 0x000fce0000000039 */
.L_x_8174:
[----:B------:R-:W-:Y:S05]  /*64d0*/  BSYNC.RECONVERGENT B1 ;  /* 0x0000000000017941 */ /* 0x000fea0003800200 */
.L_x_8172:
        /* <DEDUP_REMOVED lines=11> */
.L_x_8176:
[----:B------:R-:W-:Y:S01]  /*6590*/  IMAD.MOV.U32 R26, RZ, RZ, R30 ;  /* 0x000000ffff1a7224 */ /* 0x000fe200078e001e */
[----:B------:R-:W-:Y:S01]  /*65a0*/  PRMT R34, R34, 0x7610, R33 ;  /* 0x0000761022227816 */ /* 0x000fe20000000021 */
[----:B------:R-:W-:Y:S01]  /*65b0*/  IMAD.MOV.U32 R19, RZ, RZ, R18 ;  /* 0x000000ffff137224 */ /* 0x000fe200078e0012 */
[----:B------:R-:W-:-:S07]  /*65c0*/  PRMT R57, R57, 0x7610, R56 ;  /* 0x0000761039397816 */ /* 0x000fce0000000038 */
.L_x_8177:
[----:B------:R-:W-:Y:S05]  /*65d0*/  BSYNC.RECONVERGENT B1 ;  /* 0x0000000000017941 */ /* 0x000fea0003800200 */
.L_x_8175:
        /* <DEDUP_REMOVED lines=11> */
.L_x_8179:
[----:B------:R-:W-:Y:S01]  /*6690*/  IMAD.MOV.U32 R30, RZ, RZ, R26 ;  /* 0x000000ffff1e7224 */ /* 0x000fe200078e001a */
[----:B------:R-:W-:Y:S01]  /*66a0*/  PRMT R34, R34, 0x7632, R34 ;  /* 0x0000763222227816 */ /* 0x000fe20000000022 */
[----:B------:R-:W-:Y:S01]  /*66b0*/  IMAD.MOV.U32 R18, RZ, RZ, R21 ;  /* 0x000000ffff127224 */ /* 0x000fe200078e0015 */
[----:B------:R-:W-:-:S07]  /*66c0*/  PRMT R56, R56, 0x5410, R56 ;  /* 0x0000541038387816 */ /* 0x000fce0000000038 */
.L_x_8180:
[----:B------:R-:W-:Y:S05]  /*66d0*/  BSYNC.RECONVERGENT B1 ;  /* 0x0000000000017941 */ /* 0x000fea0003800200 */
.L_x_8178:
        /* <DEDUP_REMOVED lines=11> */
.L_x_8182:
[----:B------:R-:W-:Y:S01]  /*6790*/  IMAD.MOV.U32 R26, RZ, RZ, R30 ;  /* 0x000000ffff1a7224 */ /* 0x000fe200078e001e */
[----:B------:R-:W-:Y:S01]  /*67a0*/  PRMT R35, R34, 0x7610, R35 ;  /* 0x0000761022237816 */ /* 0x000fe20000000023 */
[----:B------:R-:W-:Y:S01]  /*67b0*/  IMAD.MOV.U32 R21, RZ, RZ, R20 ;  /* 0x000000ffff157224 */ /* 0x000fe200078e0014 */
[----:B------:R-:W-:-:S07]  /*67c0*/  PRMT R56, R55, 0x7610, R56 ;  /* 0x0000761037387816 */ /* 0x000fce0000000038 */
.L_x_8183:
[----:B------:R-:W-:Y:S05]  /*67d0*/  BSYNC.RECONVERGENT B1 ;  /* 0x0000000000017941 */ /* 0x000fea0003800200 */
.L_x_8181:
        /* <DEDUP_REMOVED lines=11> */
.L_x_8185:
[----:B------:R-:W-:Y:S01]  /*6890*/  IMAD.MOV.U32 R30, RZ, RZ, R26 ;  /* 0x000000ffff1e7224 */ /* 0x000fe200078e001a */
[----:B------:R-:W-:Y:S01]  /*68a0*/  PRMT R33, R33, 0x5410, R35 ;  /* 0x0000541021217816 */ /* 0x000fe20000000023 */
[----:B------:R-:W-:Y:S01]  /*68b0*/  IMAD.MOV.U32 R20, RZ, RZ, R23 ;  /* 0x000000ffff147224 */ /* 0x000fe200078e0017 */
[----:B------:R-:W-:-:S07]  /*68c0*/  PRMT R55, R55, 0x7632, R55 ;  /* 0x0000763237377816 */ /* 0x000fce0000000037 */
.L_x_8186:
[----:B------:R-:W-:Y:S05]  /*68d0*/  BSYNC.RECONVERGENT B1 ;  /* 0x0000000000017941 */ /* 0x000fea0003800200 */
.L_x_8184:
        /* <DEDUP_REMOVED lines=11> */
.L_x_8188:
[----:B------:R-:W-:Y:S01]  /*6990*/  IMAD.MOV.U32 R26, RZ, RZ, R30 ;  /* 0x000000ffff1a7224 */ /* 0x000fe200078e001e */
[----:B------:R-:W-:Y:S01]  /*69a0*/  PRMT R34, R34, 0x7610, R33 ;  /* 0x0000761022227816 */ /* 0x000fe20000000021 */
[----:B------:R-:W-:Y:S01]  /*69b0*/  IMAD.MOV.U32 R23, RZ, RZ, R22 ;  /* 0x000000ffff177224 */ /* 0x000fe200078e0016 */
[----:B------:R-:W-:-:S07]  /*69c0*/  PRMT R55, R55, 0x7610, R54 ;  /* 0x0000761037377816 */ /* 0x000fce0000000036 */
.L_x_8189:
[----:B------:R-:W-:Y:S05]  /*69d0*/  BSYNC.RECONVERGENT B1 ;  /* 0x0000000000017941 */ /* 0x000fea0003800200 */
.L_x_8187:
        /* <DEDUP_REMOVED lines=11> */
.L_x_8191:
[----:B------:R-:W-:Y:S01]  /*6a90*/  IMAD.MOV.U32 R30, RZ, RZ, R26 ;  /* 0x000000ffff1e7224 */ /* 0x000fe200078e001a */
[----:B------:R-:W-:Y:S01]  /*6aa0*/  PRMT R34, R34, 0x7632, R34 ;  /* 0x0000763222227816 */ /* 0x000fe20000000022 */
[----:B------:R-:W-:Y:S01]  /*6ab0*/  IMAD.MOV.U32 R22, RZ, RZ, R25 ;  /* 0x000000ffff167224 */ /* 0x000fe200078e0019 */
[----:B------:R-:W-:-:S07]  /*6ac0*/  PRMT R54, R54, 0x5410, R54 ;  /* 0x0000541036367816 */ /* 0x000fce0000000036 */
.L_x_8192:
[----:B------:R-:W-:Y:S05]  /*6ad0*/  BSYNC.RECONVERGENT B1 ;  /* 0x0000000000017941 */ /* 0x000fea0003800200 */
.L_x_8190:
        /* <DEDUP_REMOVED lines=11> */
.L_x_8194:
[----:B------:R-:W-:Y:S01]  /*6b90*/  IMAD.MOV.U32 R26, RZ, RZ, R30 ;  /* 0x000000ffff1a7224 */ /* 0x000fe200078e001e */
[----:B------:R-:W-:Y:S01]  /*6ba0*/  PRMT R35, R34, 0x7610, R35 ;  /* 0x0000761022237816 */ /* 0x000fe20000000023 */
[----:B------:R-:W-:Y:S01]  /*6bb0*/  IMAD.MOV.U32 R25, RZ, RZ, R24 ;  /* 0x000000ffff197224 */ /* 0x000fe200078e0018 */
[----:B------:R-:W-:-:S07]  /*6bc0*/  PRMT R54, R53, 0x7632, R54 ;  /* 0x0000763235367816 */ /* 0x000fce0000000036 */
.L_x_8195:
[----:B------:R-:W-:Y:S05]  /*6bd0*/  BSYNC.RECONVERGENT B1 ;  /* 0x0000000000017941 */ /* 0x000fea0003800200 */
.L_x_8193:
        /* <DEDUP_REMOVED lines=11> */
.L_x_8197:
[----:B------:R-:W-:Y:S01]  /*6c90*/  IMAD.MOV.U32 R30, RZ, RZ, R26 ;  /* 0x000000ffff1e7224 */ /* 0x000fe200078e001a */
[----:B------:R-:W-:Y:S01]  /*6ca0*/  PRMT R34, R35, 0x7610, R34 ;  /* 0x0000761023227816 */ /* 0x000fe20000000022 */
[----:B------:R-:W-:Y:S01]  /*6cb0*/  IMAD.MOV.U32 R24, RZ, RZ, R27 ;  /* 0x000000ffff187224 */ /* 0x000fe200078e001b */
[----:B------:R-:W-:-:S07]  /*6cc0*/  PRMT R53, R53, 0x5410, R53 ;  /* 0x0000541035357816 */ /* 0x000fce0000000035 */
.L_x_8198:
[----:B------:R-:W-:Y:S05]  /*6cd0*/  BSYNC.RECONVERGENT B1 ;  /* 0x0000000000017941 */ /* 0x000fea0003800200 */
.L_x_8196:
        /* <DEDUP_REMOVED lines=11> */
.L_x_8200:
[----:B------:R-:W-:Y:S01]  /*6d90*/  PRMT R53, R33, 0x7610, R53 ;  /* 0x0000761021357816 */ /* 0x000fe20000000035 */
[----:B------:R-:W-:Y:S01]  /*6da0*/  IMAD.MOV.U32 R27, RZ, RZ, R31 ;  /* 0x000000ffff1b7224 */ /* 0x000fe200078e001f */
[----:B------:R-:W-:Y:S01]  /*6db0*/  PRMT R70, R70, 0x5410, R34 ;  /* 0x0000541046467816 */ /* 0x000fe20000000022 */
[--C-:B------:R-:W-:Y:S01]  /*6dc0*/  IMAD.MOV.U32 R26, RZ, RZ, R30.reuse ;  /* 0x000000ffff1a7224 */ /* 0x100fe200078e001e */
[----:B------:R-:W-:Y:S01]  /*6dd0*/  PRMT R33, R34, 0x7610, R33 ;  /* 0x0000761022217816 */ /* 0x000fe20000000021 */
[----:B------:R-:W-:-:S07]  /*6de0*/  IMAD.MOV.U32 R31, RZ, RZ, R30 ;  /* 0x000000ffff1f7224 */ /* 0x000fce00078e001e */
.L_x_8201:
[----:B------:R-:W-:Y:S05]  /*6df0*/  BSYNC.RECONVERGENT B1 ;  /* 0x0000000000017941 */ /* 0x000fea0003800200 */
.L_x_8199:
[----:B------:R-:W-:Y:S02]  /*6e00*/  VIADD R29, R29, 0x4 ;  /* 0x000000041d1d7836 */ /* 0x000fe40000000000 */
[----:B------:R-:W-:Y:S01]  /*6e10*/  VIADD R28, R28, 0x2 ;  /* 0x000000021c1c7836 */ /* 0x000fe20000000000 */
[----:B------:R-:W-:Y:S06]  /*6e20*/  @P1 BRA `(.L_x_8202) ;  /* 0xffffffe000081947 */ /* 0x000fec000383ffff */
.L_x_8108:
[----:B------:R-:W-:Y:S05]  /*6e30*/  BSYNC.RECONVERGENT B0 ;  /* 0x0000000000007941 */ /* 0x000fea0003800200 */
.L_x_8107:
        /* <DEDUP_REMOVED lines=111> */
[-C--:B------:R-:W-:Y:S01]  /*7530*/  FSETP.GT.FTZ.AND P0, PT, R38, R28.reuse, PT ;  /* 0x0000001c2600720b */ /* 0x080fe20003f14000 */
        /* <DEDUP_REMOVED lines=13> */
.L_x_8298:
        /* <DEDUP_REMOVED lines=20> */
.L_x_8206:
[----:B------:R-:W-:Y:S01]  /*7750*/  IMAD.MOV.U32 R26, RZ, RZ, R45 ;  /* 0x000000ffff1a7224 */ /* 0x000fe200078e002d */
[----:B------:R-:W-:Y:S01]  /*7760*/  PRMT R34, R70, 0x7610, R34 ;  /* 0x0000761046227816 */ /* 0x000fe20000000022 */
[----:B------:R-:W-:Y:S01]  /*7770*/  IMAD.MOV.U32 R45, RZ, RZ, R44 ;  /* 0x000000ffff2d7224 */ /* 0x000fe200078e002c */
[----:B------:R-:W-:-:S07]  /*7780*/  PRMT R70, R60, 0x7632, R70 ;  /* 0x000076323c467816 */ /* 0x000fce0000000046 */
.L_x_8207:
[----:B------:R-:W-:Y:S05]  /*7790*/  BSYNC.RECONVERGENT B1 ;  /* 0x0000000000017941 */ /* 0x000fea0003800200 */
.L_x_8205:
        /* <DEDUP_REMOVED lines=11> */
.L_x_8209:
[----:B------:R-:W-:Y:S01]  /*7850*/  IMAD.MOV.U32 R30, RZ, RZ, R26 ;  /* 0x000000ffff1e7224 */ /* 0x000fe200078e001a */
[----:B------:R-:W-:Y:S01]  /*7860*/  PRMT R34, R34, 0x5410, R34 ;  /* 0x0000541022227816 */ /* 0x000fe20000000022 */
[----:B------:R-:W-:Y:S01]  /*7870*/  IMAD.MOV.U32 R44, RZ, RZ, R43 ;  /* 0x000000ffff2c7224 */ /* 0x000fe200078e002b */
[----:B------:R-:W-:-:S07]  /*7880*/  PRMT R60, R60, 0x7610, R69 ;  /* 0x000076103c3c7816 */ /* 0x000fce0000000045 */
.L_x_8210:
[----:B------:R-:W-:Y:S05]  /*7890*/  BSYNC.RECONVERGENT B1 ;  /* 0x0000000000017941 */ /* 0x000fea0003800200 */
.L_x_8208:
        /* <DEDUP_REMOVED lines=11> */
.L_x_8212:
[----:B------:R-:W-:Y:S01]  /*7950*/  IMAD.MOV.U32 R26, RZ, RZ, R30 ;  /* 0x000000ffff1a7224 */ /* 0x000fe200078e001e */
[----:B------:R-:W-:Y:S01]  /*7960*/  PRMT R33, R33, 0x7610, R34 ;  /* 0x0000761021217816 */ /* 0x000fe20000000022 */
[----:B------:R-:W-:Y:S01]  /*7970*/  IMAD.MOV.U32 R43, RZ, RZ, R42 ;  /* 0x000000ffff2b7224 */ /* 0x000fe200078e002a */
[----:B------:R-:W-:-:S07]  /*7980*/  PRMT R69, R69, 0x5410, R69 ;  /* 0x0000541045457816 */ /* 0x000fce0000000045 */
.L_x_8213:
[----:B------:R-:W-:Y:S05]  /*7990*/  BSYNC.RECONVERGENT B1 ;  /* 0x0000000000017941 */ /* 0x000fea0003800200 */
.L_x_8211:
        /* <DEDUP_REMOVED lines=11> */
.L_x_8215:
[----:B------:R-:W-:Y:S01]  /*7a50*/  IMAD.MOV.U32 R30, RZ, RZ, R26 ;  /* 0x000000ffff1e7224 */ /* 0x000fe200078e001a */
[----:B------:R-:W-:Y:S01]  /*7a60*/  PRMT R34, R33, 0x7632, R34 ;  /* 0x0000763221227816 */ /* 0x000fe20000000022 */
[----:B------:R-:W-:Y:S01]  /*7a70*/  IMAD.MOV.U32 R42, RZ, RZ, R41 ;  /* 0x000000ffff2a7224 */ /* 0x000fe200078e0029 */
[----:B------:R-:W-:-:S07]  /*7a80*/  PRMT R69, R68, 0x7632, R69 ;  /* 0x0000763244457816 */ /* 0x000fce0000000045 */
.L_x_8216:
[----:B------:R-:W-:Y:S05]  /*7a90*/  BSYNC.RECONVERGENT B1 ;  /* 0x0000000000017941 */ /* 0x000fea0003800200 */
.L_x_8214:
        /* <DEDUP_REMOVED lines=11> */
.L_x_8218:
[----:B------:R-:W-:Y:S01]  /*7b50*/  IMAD.MOV.U32 R26, RZ, RZ, R30 ;  /* 0x000000ffff1a7224 */ /* 0x000fe200078e001e */
[----:B------:R-:W-:Y:S01]  /*7b60*/  PRMT R33, R33, 0x5410, R34 ;  /* 0x0000541021217816 */ /* 0x000fe20000000022 */
[----:B------:R-:W-:Y:S01]  /*7b70*/  IMAD.MOV.U32 R41, RZ, RZ, R40 ;  /* 0x000000ffff297224 */ /* 0x000fe200078e0028 */
[----:B------:R-:W-:-:S07]  /*7b80*/  PRMT R68, R68, 0x5410, R68 ;  /* 0x0000541044447816 */ /* 0x000fce0000000044 */
.L_x_8219:
[----:B------:R-:W-:Y:S05]  /*7b90*/  BSYNC.RECONVERGENT B1 ;  /* 0x0000000000017941 */ /* 0x000fea0003800200 */
.L_x_8217:
        /* <DEDUP_REMOVED lines=11> */
.L_x_8221:
[----:B------:R-:W-:Y:S01]  /*7c50*/  IMAD.MOV.U32 R30, RZ, RZ, R26 ;  /* 0x000000ffff1e7224 */ /* 0x000fe200078e001a */
[----:B------:R-:W-:Y:S01]  /*7c60*/  PRMT R34, R33, 0x7632, R34 ;  /* 0x0000763221227816 */ /* 0x000fe20000000022 */
[----:B------:R-:W-:Y:S01]  /*7c70*/  IMAD.MOV.U32 R40, RZ, RZ, R3 ;  /* 0x000000ffff287224 */ /* 0x000fe200078e0003 */
[----:B------:R-:W-:-:S07]  /*7c80*/  PRMT R68, R67, 0x7632, R68 ;  /* 0x0000763243447816 */ /* 0x000fce0000000044 */
.L_x_8222:
[----:B------:R-:W-:Y:S05]  /*7c90*/  BSYNC.RECONVERGENT B1 ;  /* 0x0000000000017941 */ /* 0x000fea0003800200 */
.L_x_8220:
        /* <DEDUP_REMOVED lines=11> */
.L_x_8224:
[----:B------:R-:W-:Y:S01]  /*7d50*/  IMAD.MOV.U32 R26, RZ, RZ, R30 ;  /* 0x000000ffff1a7224 */ /* 0x000fe200078e001e */
[----:B------:R-:W-:Y:S01]  /*7d60*/  PRMT R33, R33, 0x5410, R34 ;  /* 0x0000541021217816 */ /* 0x000fe20000000022 */
[----:B------:R-:W-:Y:S01]  /*7d70*/  IMAD.MOV.U32 R3, RZ, RZ, R2 ;  /* 0x000000ffff037224 */ /* 0x000fe200078e0002 */
[----:B------:R-:W-:-:S07]  /*7d80*/  PRMT R67, R67, 0x5410, R67 ;  /* 0x0000541043437816 */ /* 0x000fce0000000043 */
.L_x_8225:
[----:B------:R-:W-:Y:S05]  /*7d90*/  BSYNC.RECONVERGENT B1 ;  /* 0x0000000000017941 */ /* 0x000fea0003800200 */
.L_x_8223:
        /* <DEDUP_REMOVED lines=11> */
.L_x_8227:
[----:B------:R-:W-:Y:S01]  /*7e50*/  IMAD.MOV.U32 R30, RZ, RZ, R26 ;  /* 0x000000ffff1e7224 */ /* 0x000fe200078e001a */
[----:B------:R-:W-:Y:S01]  /*7e60*/  PRMT R34, R34, 0x7610, R33 ;  /* 0x0000761022227816 */ /* 0x000fe20000000021 */
[----:B------:R-:W-:Y:S01]  /*7e70*/  IMAD.MOV.U32 R2, RZ, RZ, R5 ;  /* 0x000000ffff027224 */ /* 0x000fe200078e0005 */
[----:B------:R-:W-:-:S07]  /*7e80*/  PRMT R67, R66, 0x7632, R67 ;  /* 0x0000763242437816 */ /* 0x000fce0000000043 */
.L_x_8228:
[----:B------:R-:W-:Y:S05]  /*7e90*/  BSYNC.RECONVERGENT B1 ;  /* 0x0000000000017941 */ /* 0x000fea0003800200 */
.L_x_8226:
        /* <DEDUP_REMOVED lines=11> */
.L_x_8230:
[----:B------:R-:W-:Y:S01]  /*7f50*/  IMAD.MOV.U32 R26, RZ, RZ, R30 ;  /* 0x000000ffff1a7224 */ /* 0x000fe200078e001e */
[----:B------:R-:W-:Y:S01]  /*7f60*/  PRMT R34, R34, 0x7632, R34 ;  /* 0x0000763222227816 */ /* 0x000fe20000000022 */
[----:B------:R-:W-:Y:S01]  /*7f70*/  IMAD.MOV.U32 R5, RZ, RZ, R4 ;  /* 0x000000ffff057224 */ /* 0x000fe200078e0004 */
[----:B------:R-:W-:-:S07]  /*7f80*/  PRMT R66, R66, 0x5410, R66 ;  /* 0x0000541042427816 */ /* 0x000fce0000000042 */
.L_x_8231:
[----:B------:R-:W-:Y:S05]  /*7f90*/  BSYNC.RECONVERGENT B1 ;  /* 0x0000000000017941 */ /* 0x000fea0003800200 */
.L_x_8229:
        /* <DEDUP_REMOVED lines=11> */
.L_x_8233:
[----:B------:R-:W-:Y:S01]  /*8050*/  IMAD.MOV.U32 R30, RZ, RZ, R26 ;  /* 0x000000ffff1e7224 */ /* 0x000fe200078e001a */
[----:B------:R-:W-:Y:S01]  /*8060*/  PRMT R35, R34, 0x7610, R35 ;  /* 0x0000761022237816 */ /* 0x000fe20000000023 */
[----:B------:R-:W-:Y:S01]  /*8070*/  IMAD.MOV.U32 R4, RZ, RZ, R7 ;  /* 0x000000ffff047224 */ /* 0x000fe200078e0007 */
[----:B------:R-:W-:-:S07]  /*8080*/  PRMT R66, R65, 0x7632, R66 ;  /* 0x0000763241427816 */ /* 0x000fce0000000042 */
.L_x_8234:
[----:B------:R-:W-:Y:S05]  /*8090*/  BSYNC.RECONVERGENT B1 ;  /* 0x0000000000017941 */ /* 0x000fea0003800200 */
.L_x_8232:
        /* <DEDUP_REMOVED lines=11> */
.L_x_8236:
[----:B------:R-:W-:Y:S01]  /*8150*/  IMAD.MOV.U32 R26, RZ, RZ, R30 ;  /* 0x000000ffff1a7224 */ /* 0x000fe200078e001e */
[----:B------:R-:W-:Y:S01]  /*8160*/  PRMT R33, R33, 0x5410, R35 ;  /* 0x0000541021217816 */ /* 0x000fe20000000023 */
[----:B------:R-:W-:Y:S01]  /*8170*/  IMAD.MOV.U32 R7, RZ, RZ, R6 ;  /* 0x000000ffff077224 */ /* 0x000fe200078e0006 */
[----:B------:R-:W-:-:S07]  /*8180*/  PRMT R65, R65, 0x5410, R65 ;  /* 0x0000541041417816 */ /* 0x000fce0000000041 */
.L_x_8237:
[----:B------:R-:W-:Y:S05]  /*8190*/  BSYNC.RECONVERGENT B1 ;  /* 0x0000000000017941 */ /* 0x000fea0003800200 */
.L_x_8235:
        /* <DEDUP_REMOVED lines=11> */
.L_x_8239:
[----:B------:R-:W-:Y:S01]  /*8250*/  IMAD.MOV.U32 R30, RZ, RZ, R26 ;  /* 0x000000ffff1e7224 */ /* 0x000fe200078e001a */
[----:B------:R-:W-:Y:S01]  /*8260*/  PRMT R34, R34, 0x7610, R33 ;  /* 0x0000761022227816 */ /* 0x000fe20000000021 */
[----:B------:R-:W-:Y:S01]  /*8270*/  IMAD.MOV.U32 R6, RZ, RZ, R9 ;  /* 0x000000ffff067224 */ /* 0x000fe200078e0009 */
[----:B------:R-:W-:-:S07]  /*8280*/  PRMT R65, R64, 0x7632, R65 ;  /* 0x0000763240417816 */ /* 0x000fce0000000041 */
.L_x_8240:
[----:B------:R-:W-:Y:S05]  /*8290*/  BSYNC.RECONVERGENT B1 ;  /* 0x0000000000017941 */ /* 0x000fea0003800200 */
.L_x_8238:
        /* <DEDUP_REMOVED lines=11> */
.L_x_8242:
[----:B------:R-:W-:Y:S01]  /*8350*/  IMAD.MOV.U32 R26, RZ, RZ, R30 ;  /* 0x000000ffff1a7224 */ /* 0x000fe200078e001e */
[----:B------:R-:W-:Y:S01]  /*8360*/  PRMT R34, R34, 0x7632, R34 ;  /* 0x0000763222227816 */ /* 0x000fe20000000022 */
[----:B------:R-:W-:Y:S01]  /*8370*/  IMAD.MOV.U32 R9, RZ, RZ, R8 ;  /* 0x000000ffff097224 */ /* 0x000fe200078e0008 */
[----:B------:R-:W-:-:S07]  /*8380*/  PRMT R64, R64, 0x5410, R64 ;  /* 0x0000541040407816 */ /* 0x000fce0000000040 */
.L_x_8243:
[----:B------:R-:W-:Y:S05]  /*8390*/  BSYNC.RECONVERGENT B1 ;  /* 0x0000000000017941 */ /* 0x000fea0003800200 */
.L_x_8241:
        /* <DEDUP_REMOVED lines=11> */
.L_x_8245:
[----:B------:R-:W-:Y:S01]  /*8450*/  IMAD.MOV.U32 R30, RZ, RZ, R26 ;  /* 0x000000ffff1e7224 */ /* 0x000fe200078e001a */
[----:B------:R-:W-:Y:S01]  /*8460*/  PRMT R35, R34, 0x7610, R35 ;  /* 0x0000761022237816 */ /* 0x000fe20000000023 */
[----:B------:R-:W-:Y:S01]  /*8470*/  IMAD.MOV.U32 R8, RZ, RZ, R11 ;  /* 0x000000ffff087224 */ /* 0x000fe200078e000b */
[----:B------:R-:W-:-:S07]  /*8480*/  PRMT R64, R63, 0x7632, R64 ;  /* 0x000076323f407816 */ /* 0x000fce0000000040 */
.L_x_8246:
[----:B------:R-:W-:Y:S05]  /*8490*/  BSYNC.RECONVERGENT B1 ;  /* 0x0000000000017941 */ /* 0x000fea0003800200 */
.L_x_8244:
        /* <DEDUP_REMOVED lines=11> */
.L_x_8248:
[----:B------:R-:W-:Y:S01]  /*8550*/  IMAD.MOV.U32 R26, RZ, RZ, R30 ;  /* 0x000000ffff1a7224 */ /* 0x000fe200078e001e */
[----:B------:R-:W-:Y:S01]  /*8560*/  PRMT R33, R33, 0x5410, R35 ;  /* 0x0000541021217816 */ /* 0x000fe20000000023 */
[----:B------:R-:W-:Y:S01]  /*8570*/  IMAD.MOV.U32 R11, RZ, RZ, R10 ;  /* 0x000000ffff0b7224 */ /* 0x000fe200078e000a */
[----:B------:R-:W-:-:S07]  /*8580*/  PRMT R63, R63, 0x5410, R63 ;  /* 0x000054103f3f7816 */ /* 0x000fce000000003f */
.L_x_8249:
[----:B------:R-:W-:Y:S05]  /*8590*/  BSYNC.RECONVERGENT B1 ;  /* 0x0000000000017941 */ /* 0x000fea0003800200 */
.L_x_8247:
        /* <DEDUP_REMOVED lines=11> */
.L_x_8251:
[----:B------:R-:W-:Y:S01]  /*8650*/  IMAD.MOV.U32 R30, RZ, RZ, R26 ;  /* 0x000000ffff1e7224 */ /* 0x000fe200078e001a */
[----:B------:R-:W-:Y:S01]  /*8660*/  PRMT R34, R34, 0x7610, R33 ;  /* 0x0000761022227816 */ /* 0x000fe20000000021 */
[----:B------:R-:W-:Y:S01]  /*8670*/  IMAD.MOV.U32 R10, RZ, RZ, R13 ;  /* 0x000000ffff0a7224 */ /* 0x000fe200078e000d */
[----:B------:R-:W-:-:S07]  /*8680*/  PRMT R63, R62, 0x7632, R63 ;  /* 0x000076323e3f7816 */ /* 0x000fce000000003f */
.L_x_8252:
[----:B------:R-:W-:Y:S05]  /*8690*/  BSYNC.RECONVERGENT B1 ;  /* 0x0000000000017941 */ /* 0x000fea0003800200 */
.L_x_8250:
        /* <DEDUP_REMOVED lines=11> */
.L_x_8254:
[----:B------:R-:W-:Y:S01]  /*8750*/  IMAD.MOV.U32 R26, RZ, RZ, R30 ;  /* 0x000000ffff1a7224 */ /* 0x000fe200078e001e */
[----:B------:R-:W-:Y:S01]  /*8760*/  PRMT R34, R34, 0x7632, R34 ;  /* 0x0000763222227816 */ /* 0x000fe20000000022 */
[----:B------:R-:W-:Y:S01]  /*8770*/  IMAD.MOV.U32 R13, RZ, RZ, R12 ;  /* 0x000000ffff0d7224 */ /* 0x000fe200078e000c */
[----:B------:R-:W-:-:S07]  /*8780*/  PRMT R62, R62, 0x5410, R62 ;  /* 0x000054103e3e7816 */ /* 0x000fce000000003e */
.L_x_8255:
[----:B------:R-:W-:Y:S05]  /*8790*/  BSYNC.RECONVERGENT B1 ;  /* 0x0000000000017941 */ /* 0x000fea0003800200 */
.L_x_8253:
        /* <DEDUP_REMOVED lines=11> */
.L_x_8257:
[----:B------:R-:W-:Y:S01]  /*8850*/  IMAD.MOV.U32 R30, RZ, RZ, R26 ;  /* 0x000000ffff1e7224 */ /* 0x000fe200078e001a */
[----:B------:R-:W-:Y:S01]  /*8860*/  PRMT R35, R34, 0x7610, R35 ;  /* 0x0000761022237816 */ /* 0x000fe20000000023 */
[----:B------:R-:W-:Y:S01]  /*8870*/  IMAD.MOV.U32 R12, RZ, RZ, R15 ;  /* 0x000000ffff0c7224 */ /* 0x000fe200078e000f */
[----:B------:R-:W-:-:S07]  /*8880*/  PRMT R62, R61, 0x7632, R62 ;  /* 0x000076323d3e7816 */ /* 0x000fce000000003e */
.L_x_8258:
[----:B------:R-:W-:Y:S05]  /*8890*/  BSYNC.RECONVERGENT B1 ;  /* 0x0000000000017941 */ /* 0x000fea0003800200 */
.L_x_8256:
        /* <DEDUP_REMOVED lines=11> */
.L_x_8260:
[----:B------:R-:W-:Y:S01]  /*8950*/  IMAD.MOV.U32 R26, RZ, RZ, R30 ;  /* 0x000000ffff1a7224 */ /* 0x000fe200078e001e */
[----:B------:R-:W-:Y:S01]  /*8960*/  PRMT R33, R33, 0x5410, R35 ;  /* 0x0000541021217816 */ /* 0x000fe20000000023 */
[----:B------:R-:W-:Y:S01]  /*8970*/  IMAD.MOV.U32 R15, RZ, RZ, R14 ;  /* 0x000000ffff0f7224 */ /* 0x000fe200078e000e */
[----:B------:R-:W-:-:S07]  /*8980*/  PRMT R61, R61, 0x5410, R61 ;  /* 0x000054103d3d7816 */ /* 0x000fce000000003d */
.L_x_8261:
[----:B------:R-:W-:Y:S05]  /*8990*/  BSYNC.RECONVERGENT B1 ;  /* 0x0000000000017941 */ /* 0x000fea0003800200 */
.L_x_8259:
        /* <DEDUP_REMOVED lines=11> */
.L_x_8263:
[----:B------:R-:W-:Y:S01]  /*8a50*/  IMAD.MOV.U32 R30, RZ, RZ, R26 ;  /* 0x000000ffff1e7224 */ /* 0x000fe200078e001a */
[----:B------:R-:W-:Y:S01]  /*8a60*/  PRMT R34, R33, 0x7632, R34 ;  /* 0x0000763221227816 */ /* 0x000fe20000000022 */
[----:B------:R-:W-:Y:S01]  /*8a70*/  IMAD.MOV.U32 R14, RZ, RZ, R17 ;  /* 0x000000ffff0e7224 */ /* 0x000fe200078e0011 */
[----:B------:R-:W-:-:S07]  /*8a80*/  PRMT R61, R60, 0x7610, R61 ;  /* 0x000076103c3d7816 */ /* 0x000fce000000003d */
.L_x_8264:
[----:B------:R-:W-:Y:S05]  /*8a90*/  BSYNC.RECONVERGENT B1 ;  /* 0x0000000000017941 */ /* 0x000fea0003800200 */
.L_x_8262:
        /* <DEDUP_REMOVED lines=11> */
.L_x_8266:
[----:B------:R-:W-:Y:S01]  /*8b50*/  IMAD.MOV.U32 R26, RZ, RZ, R30 ;  /* 0x000000ffff1a7224 */ /* 0x000fe200078e001e */
[----:B------:R-:W-:Y:S01]  /*8b60*/  PRMT R35, R34, 0x7610, R35 ;  /* 0x0000761022237816 */ /* 0x000fe20000000023 */
[----:B------:R-:W-:Y:S01]  /*8b70*/  IMAD.MOV.U32 R17, RZ, RZ, R16 ;  /* 0x000000ffff117224 */ /* 0x000fe200078e0010 */
[----:B------:R-:W-:-:S07]  /*8b80*/  PRMT R60, R57, 0x7610, R60 ;  /* 0x00007610393c7816 */ /* 0x000fce000000003c */
.L_x_8267:
[----:B------:R-:W-:Y:S05]  /*8b90*/  BSYNC.RECONVERGENT B1 ;  /* 0x0000000000017941 */ /* 0x000fea0003800200 */
.L_x_8265:
        /* <DEDUP_REMOVED lines=11> */
.L_x_8269:
[----:B------:R-:W-:Y:S01]  /*8c50*/  IMAD.MOV.U32 R30, RZ, RZ, R26 ;  /* 0x000000ffff1e7224 */ /* 0x000fe200078e001a */
[----:B------:R-:W-:Y:S01]  /*8c60*/  PRMT R33, R33, 0x5410, R35 ;  /* 0x0000541021217816 */ /* 0x000fe20000000023 */
[----:B------:R-:W-:Y:S01]  /*8c70*/  IMAD.MOV.U32 R16, RZ, RZ, R19 ;  /* 0x000000ffff107224 */ /* 0x000fe200078e0013 */
[----:B------:R-:W-:-:S07]  /*8c80*/  PRMT R57, R57, 0x7632, R57 ;  /* 0x0000763239397816 */ /* 0x000fce0000000039 */
.L_x_8270:
[----:B------:R-:W-:Y:S05]  /*8c90*/  BSYNC.RECONVERGENT B1 ;  /* 0x0000000000017941 */ /* 0x000fea0003800200 */
.L_x_8268:
        /* <DEDUP_REMOVED lines=11> */
.L_x_8272:
[----:B------:R-:W-:Y:S01]  /*8d50*/  IMAD.MOV.U32 R26, RZ, RZ, R30 ;  /* 0x000000ffff1a7224 */ /* 0x000fe200078e001e */
[----:B------:R-:W-:Y:S01]  /*8d60*/  PRMT R34, R34, 0x7610, R33 ;  /* 0x0000761022227816 */ /* 0x000fe20000000021 */
[----:B------:R-:W-:Y:S01]  /*8d70*/  IMAD.MOV.U32 R19, RZ, RZ, R18 ;  /* 0x000000ffff137224 */ /* 0x000fe200078e0012 */
[----:B------:R-:W-:-:S07]  /*8d80*/  PRMT R57, R57, 0x7610, R56 ;  /* 0x0000761039397816 */ /* 0x000fce0000000038 */
.L_x_8273:
[----:B------:R-:W-:Y:S05]  /*8d90*/  BSYNC.RECONVERGENT B1 ;  /* 0x0000000000017941 */ /* 0x000fea0003800200 */
.L_x_8271:
        /* <DEDUP_REMOVED lines=11> */
.L_x_8275:
[----:B------:R-:W-:Y:S01]  /*8e50*/  IMAD.MOV.U32 R30, RZ, RZ, R26 ;  /* 0x000000ffff1e7224 */ /* 0x000fe200078e001a */
[----:B------:R-:W-:Y:S01]  /*8e60*/  PRMT R34, R34, 0x7632, R34 ;  /* 0x0000763222227816 */ /* 0x000fe20000000022 */
[----:B------:R-:W-:Y:S01]  /*8e70*/  IMAD.MOV.U32 R18, RZ, RZ, R21 ;  /* 0x000000ffff127224 */ /* 0x000fe200078e0015 */
[----:B------:R-:W-:-:S07]  /*8e80*/  PRMT R56, R56, 0x5410, R56 ;  /* 0x0000541038387816 */ /* 0x000fce0000000038 */
.L_x_8276:
[----:B------:R-:W-:Y:S05]  /*8e90*/  BSYNC.RECONVERGENT B1 ;  /* 0x0000000000017941 */ /* 0x000fea0003800200 */
.L_x_8274:
        /* <DEDUP_REMOVED lines=11> */
.L_x_8278:
[----:B------:R-:W-:Y:S01]  /*8f50*/  IMAD.MOV.U32 R26, RZ, RZ, R30 ;  /* 0x000000ffff1a7224 */ /* 0x000fe200078e001e */
[----:B------:R-:W-:Y:S01]  /*8f60*/  PRMT R35, R34, 0x7610, R35 ;  /* 0x0000761022237816 */ /* 0x000fe20000000023 */
[----:B------:R-:W-:Y:S01]  /*8f70*/  IMAD.MOV.U32 R21, RZ, RZ, R20 ;  /* 0x000000ffff157224 */ /* 0x000fe200078e0014 */
[----:B------:R-:W-:-:S07]  /*8f80*/  PRMT R56, R55, 0x7610, R56 ;  /* 0x0000761037387816 */ /* 0x000fce0000000038 */
.L_x_8279:
[----:B------:R-:W-:Y:S05]  /*8f90*/  BSYNC.RECONVERGENT B1 ;  /* 0x0000000000017941 */ /* 0x000fea0003800200 */
.L_x_8277:
        /* <DEDUP_REMOVED lines=11> */
.L_x_8281:
[----:B------:R-:W-:Y:S01]  /*9050*/  IMAD.MOV.U32 R30, RZ, RZ, R26 ;  /* 0x000000ffff1e7224 */ /* 0x000fe200078e001a */
[----:B------:R-:W-:Y:S01]  /*9060*/  PRMT R33, R33, 0x5410, R35 ;  /* 0x0000541021217816 */ /* 0x000fe20000000023 */
[----:B------:R-:W-:Y:S01]  /*9070*/  IMAD.MOV.U32 R20, RZ, RZ, R23 ;  /* 0x000000ffff147224 */ /* 0x000fe200078e0017 */
[----:B------:R-:W-:-:S07]  /*9080*/  PRMT R55, R55, 0x7632, R55 ;  /* 0x0000763237377816 */ /* 0x000fce0000000037 */
.L_x_8282:
[----:B------:R-:W-:Y:S05]  /*9090*/  BSYNC.RECONVERGENT B1 ;  /* 0x0000000000017941 */ /* 0x000fea0003800200 */
.L_x_8280:
        /* <DEDUP_REMOVED lines=11> */
.L_x_8284:
[----:B------:R-:W-:Y:S01]  /*9150*/  IMAD.MOV.U32 R26, RZ, RZ, R30 ;  /* 0x000000ffff1a7224 */ /* 0x000fe200078e001e */
[----:B------:R-:W-:Y:S01]  /*9160*/  PRMT R34, R34, 0x7610, R33 ;  /* 0x0000761022227816 */ /* 0x000fe20000000021 */
[----:B------:R-:W-:Y:S01]  /*9170*/  IMAD.MOV.U32 R23, RZ, RZ, R22 ;  /* 0x000000ffff177224 */ /* 0x000fe200078e0016 */
[----:B------:R-:W-:-:S07]  /*9180*/  PRMT R55, R55, 0x7610, R54 ;  /* 0x0000761037377816 */ /* 0x000fce0000000036 */
.L_x_8285:
[----:B------:R-:W-:Y:S05]  /*9190*/  BSYNC.RECONVERGENT B1 ;  /* 0x0000000000017941 */ /* 0x000fea0003800200 */
.L_x_8283:
        /* <DEDUP_REMOVED lines=11> */
.L_x_8287:
[----:B------:R-:W-:Y:S01]  /*9250*/  IMAD.MOV.U32 R30, RZ, RZ, R26 ;  /* 0x000000ffff1e7224 */ /* 0x000fe200078e001a */
[----:B------:R-:W-:Y:S01]  /*9260*/  PRMT R34, R34, 0x7632, R34 ;  /* 0x0000763222227816 */ /* 0x000fe20000000022 */
[----:B------:R-:W-:Y:S01]  /*9270*/  IMAD.MOV.U32 R22, RZ, RZ, R25 ;  /* 0x000000ffff167224 */ /* 0x000fe200078e0019 */
[----:B------:R-:W-:-:S07]  /*9280*/  PRMT R54, R54, 0x5410, R54 ;  /* 0x0000541036367816 */ /* 0x000fce0000000036 */
.L_x_8288:
[----:B------:R-:W-:Y:S05]  /*9290*/  BSYNC.RECONVERGENT B1 ;  /* 0x0000000000017941 */ /* 0x000fea0003800200 */
.L_x_8286:
        /* <DEDUP_REMOVED lines=11> */
.L_x_8290:
[----:B------:R-:W-:Y:S01]  /*9350*/  IMAD.MOV.U32 R26, RZ, RZ, R30 ;  /* 0x000000ffff1a7224 */ /* 0x000fe200078e001e */
[----:B------:R-:W-:Y:S01]  /*9360*/  PRMT R35, R34, 0x7610, R35 ;  /* 0x0000761022237816 */ /* 0x000fe20000000023 */
[----:B------:R-:W-:Y:S01]  /*9370*/  IMAD.MOV.U32 R25, RZ, RZ, R24 ;  /* 0x000000ffff197224 */ /* 0x000fe200078e0018 */
[----:B------:R-:W-:-:S07]  /*9380*/  PRMT R54, R53, 0x7632, R54 ;  /* 0x0000763235367816 */ /* 0x000fce0000000036 */
.L_x_8291:
[----:B------:R-:W-:Y:S05]  /*9390*/  BSYNC.RECONVERGENT B1 ;  /* 0x0000000000017941 */ /* 0x000fea0003800200 */
.L_x_8289:
        /* <DEDUP_REMOVED lines=11> */
.L_x_8293:
[----:B------:R-:W-:Y:S01]  /*9450*/  IMAD.MOV.U32 R30, RZ, RZ, R26 ;  /* 0x000000ffff1e7224 */ /* 0x000fe200078e001a */
[----:B------:R-:W-:Y:S01]  /*9460*/  PRMT R34, R35, 0x7610, R34 ;  /* 0x0000761023227816 */ /* 0x000fe20000000022 */
[----:B------:R-:W-:Y:S01]  /*9470*/  IMAD.MOV.U32 R24, RZ, RZ, R27 ;  /* 0x000000ffff187224 */ /* 0x000fe200078e001b */
[----:B------:R-:W-:-:S07]  /*9480*/  PRMT R53, R53, 0x5410, R53 ;  /* 0x0000541035357816 */ /* 0x000fce0000000035 */
.L_x_8294:
[----:B------:R-:W-:Y:S05]  /*9490*/  BSYNC.RECONVERGENT B1 ;  /* 0x0000000000017941 */ /* 0x000fea0003800200 */
.L_x_8292:
        /* <DEDUP_REMOVED lines=11> */
.L_x_8296:
[----:B------:R-:W-:Y:S01]  /*9550*/  PRMT R53, R33, 0x7610, R53 ;  /* 0x0000761021357816 */ /* 0x000fe20000000035 */
[----:B------:R-:W-:Y:S01]  /*9560*/  IMAD.MOV.U32 R27, RZ, RZ, R31 ;  /* 0x000000ffff1b7224 */ /* 0x000fe200078e001f */
[----:B------:R-:W-:Y:S01]  /*9570*/  PRMT R70, R70, 0x5410, R34 ;  /* 0x0000541046467816 */ /* 0x000fe20000000022 */
[--C-:B------:R-:W-:Y:S01]  /*9580*/  IMAD.MOV.U32 R26, RZ, RZ, R30.reuse ;  /* 0x000000ffff1a7224 */ /* 0x100fe200078e001e */
[----:B------:R-:W-:Y:S01]  /*9590*/  PRMT R33, R34, 0x7610, R33 ;  /* 0x0000761022217816 */ /* 0x000fe20000000021 */
[----:B------:R-:W-:-:S07]  /*95a0*/  IMAD.MOV.U32 R31, RZ, RZ, R30 ;  /* 0x000000ffff1f7224 */ /* 0x000fce00078e001e */
.L_x_8297:
[----:B------:R-:W-:Y:S05]  /*95b0*/  BSYNC.RECONVERGENT B1 ;  /* 0x0000000000017941 */ /* 0x000fea0003800200 */
.L_x_8295:
[----:B------:R-:W-:Y:S02]  /*95c0*/  VIADD R29, R29, 0x4 ;  /* 0x000000041d1d7836 */ /* 0x000fe40000000000 */
[----:B------:R-:W-:Y:S01]  /*95d0*/  VIADD R28, R28, 0x2 ;  /* 0x000000021c1c7836 */ /* 0x000fe20000000000 */
[----:B------:R-:W-:Y:S06]  /*95e0*/  @P1 BRA `(.L_x_8298) ;  /* 0xffffffe000081947 */ /* 0x000fec000383ffff */
.L_x_8204:
[----:B------:R-:W-:Y:S05]  /*95f0*/  BSYNC.RECONVERGENT B0 ;  /* 0x0000000000007941 */ /* 0x000fea0003800200 */
.L_x_8203:
[----:B------:R-:W-:Y:S01]  /*9600*/  PRMT R38, R53, 0x5432, R54 ;  /* 0x0000543235267816 */ /* 0x000fe20000000036 */
[----:B0-----:R-:W-:Y:S01]  /*9610*/  SHFL.DOWN PT, R28, R26, 0x8, 0x1f ;  /* 0x09001f001a1c7f89 */ /* 0x001fe200000e0000 */
[----:B------:R-:W-:Y:S01]  /*9620*/  PRMT R32, R70, 0x5432, R53 ;  /* 0x0000543246207816 */ /* 0x000fe20000000035 */
[----:B------:R-:W-:Y:S01]  /*9630*/  BSSY.RECONVERGENT B0, `(.L_x_8299) ;  /* 0x0000278000007945 */ /* 0x000fe20003800200 */
[----:B------:R-:W-:Y:S01]  /*9640*/  ISETP.GT.AND P0, PT, R36, 0x17, PT ;  /* 0x000000172400780c */ /* 0x000fe20003f04270 */
[----:B------:R-:W0:Y:S01]  /*9650*/  SHFL.DOWN PT, R29, R27, 0x8, 0x1f ;  /* 0x09001f001b1d7f89 */ /* 0x000e2200000e0000 */
[----:B------:R-:W-:-:S03]  /*9660*/  IMAD.MOV.U32 R46, RZ, RZ, R37 ;  /* 0x000000ffff2e7224 */ /* 0x000fc600078e0025 */
        /* <DEDUP_REMOVED lines=100> */
[----:B0-----:R-:W-:Y:S01]  /*9cb0*/  IMAD.MOV.U32 R31, RZ, RZ, R38 ;  /* 0x000000ffff1f7224 */ /* 0x001fe200078e0026 */
        /* <DEDUP_REMOVED lines=17> */
.L_x_8394:
        /* <DEDUP_REMOVED lines=20> */
.L_x_8302:
[----:B------:R-:W-:Y:S01]  /*9f10*/  IMAD.MOV.U32 R26, RZ, RZ, R45 ;  /* 0x000000ffff1a7224 */ /* 0x000fe200078e002d */
[----:B------:R-:W-:Y:S01]  /*9f20*/  PRMT R34, R70, 0x7610, R34 ;  /* 0x0000761046227816 */ /* 0x000fe20000000022 */
[----:B------:R-:W-:Y:S01]  /*9f30*/  IMAD.MOV.U32 R45, RZ, RZ, R44 ;  /* 0x000000ffff2d7224 */ /* 0x000fe200078e002c */
[----:B------:R-:W-:-:S07]  /*9f40*/  PRMT R70, R60, 0x7632, R70 ;  /* 0x000076323c467816 */ /* 0x000fce0000000046 */
.L_x_8303:
[----:B------:R-:W-:Y:S05]  /*9f50*/  BSYNC.RECONVERGENT B1 ;  /* 0x0000000000017941 */ /* 0x000fea0003800200 */
.L_x_8301:
        /* <DEDUP_REMOVED lines=11> */
.L_x_8305:
[----:B------:R-:W-:Y:S01]  /*a010*/  IMAD.MOV.U32 R30, RZ, RZ, R26 ;  /* 0x000000ffff1e7224 */ /* 0x000fe200078e001a */
[----:B------:R-:W-:Y:S01]  /*a020*/  PRMT R34, R34, 0x5410, R34 ;  /* 0x0000541022227816 */ /* 0x000fe20000000022 */
[----:B------:R-:W-:Y:S01]  /*a030*/  IMAD.MOV.U32 R44, RZ, RZ, R43 ;  /* 0x000000ffff2c7224 */ /* 0x000fe200078e002b */
[----:B------:R-:W-:-:S07]  /*a040*/  PRMT R60, R60, 0x7610, R69 ;  /* 0x000076103c3c7816 */ /* 0x000fce0000000045 */
.L_x_8306:
[----:B------:R-:W-:Y:S05]  /*a050*/  BSYNC.RECONVERGENT B1 ;  /* 0x0000000000017941 */ /* 0x000fea0003800200 */
.L_x_8304:
        /* <DEDUP_REMOVED lines=11> */
.L_x_8308:
[----:B------:R-:W-:Y:S01]  /*a110*/  IMAD.MOV.U32 R26, RZ, RZ, R30 ;  /* 0x000000ffff1a7224 */ /* 0x000fe200078e001e */
[----:B------:R-:W-:Y:S01]  /*a120*/  PRMT R33, R33, 0x7610, R34 ;  /* 0x0000761021217816 */ /* 0x000fe20000000022 */
[----:B------:R-:W-:Y:S01]  /*a130*/  IMAD.MOV.U32 R43, RZ, RZ, R42 ;  /* 0x000000ffff2b7224 */ /* 0x000fe200078e002a */
[----:B------:R-:W-:-:S07]  /*a140*/  PRMT R69, R69, 0x5410, R69 ;  /* 0x0000541045457816 */ /* 0x000fce0000000045 */
.L_x_8309:
[----:B------:R-:W-:Y:S05]  /*a150*/  BSYNC.RECONVERGENT B1 ;  /* 0x0000000000017941 */ /* 0x000fea0003800200 */
.L_x_8307:
        /* <DEDUP_REMOVED lines=11> */
.L_x_8311:
[----:B------:R-:W-:Y:S01]  /*a210*/  IMAD.MOV.U32 R30, RZ, RZ, R26 ;  /* 0x000000ffff1e7224 */ /* 0x000fe200078e001a */
[----:B------:R-:W-:Y:S01]  /*a220*/  PRMT R34, R33, 0x7632, R34 ;  /* 0x0000763221227816 */ /* 0x000fe20000000022 */
[----:B------:R-:W-:Y:S01]  /*a230*/  IMAD.MOV.U32 R42, RZ, RZ, R41 ;  /* 0x000000ffff2a7224 */ /* 0x000fe200078e0029 */
[----:B------:R-:W-:-:S07]  /*a240*/  PRMT R69, R68, 0x7632, R69 ;  /* 0x0000763244457816 */ /* 0x000fce0000000045 */
.L_x_8312:
[----:B------:R-:W-:Y:S05]  /*a250*/  BSYNC.RECONVERGENT B1 ;  /* 0x0000000000017941 */ /* 0x000fea0003800200 */
.L_x_8310:
        /* <DEDUP_REMOVED lines=11> */
.L_x_8314:
[----:B------:R-:W-:Y:S01]  /*a310*/  IMAD.MOV.U32 R26, RZ, RZ, R30 ;  /* 0x000000ffff1a7224 */ /* 0x000fe200078e001e */
[----:B------:R-:W-:Y:S01]  /*a320*/  PRMT R33, R33, 0x5410, R34 ;  /* 0x0000541021217816 */ /* 0x000fe20000000022 */
[----:B------:R-:W-:Y:S01]  /*a330*/  IMAD.MOV.U32 R41, RZ, RZ, R40 ;  /* 0x000000ffff297224 */ /* 0x000fe200078e0028 */
[----:B------:R-:W-:-:S07]  /*a340*/  PRMT R68, R68, 0x5410, R68 ;  /* 0x0000541044447816 */ /* 0x000fce0000000044 */
.L_x_8315:
[----:B------:R-:W-:Y:S05]  /*a350*/  BSYNC.RECONVERGENT B1 ;  /* 0x0000000000017941 */ /* 0x000fea0003800200 */
.L_x_8313:
        /* <DEDUP_REMOVED lines=11> */
.L_x_8317:
[----:B------:R-:W-:Y:S01]  /*a410*/  IMAD.MOV.U32 R30, RZ, RZ, R26 ;  /* 0x000000ffff1e7224 */ /* 0x000fe200078e001a */
[----:B------:R-:W-:Y:S01]  /*a420*/  PRMT R34, R33, 0x7632, R34 ;  /* 0x0000763221227816 */ /* 0x000fe20000000022 */
[----:B------:R-:W-:Y:S01]  /*a430*/  IMAD.MOV.U32 R40, RZ, RZ, R3 ;  /* 0x000000ffff287224 */ /* 0x000fe200078e0003 */
[----:B------:R-:W-:-:S07]  /*a440*/  PRMT R68, R67, 0x7632, R68 ;  /* 0x0000763243447816 */ /* 0x000fce0000000044 */
.L_x_8318:
[----:B------:R-:W-:Y:S05]  /*a450*/  BSYNC.RECONVERGENT B1 ;  /* 0x0000000000017941 */ /* 0x000fea0003800200 */
.L_x_8316:
        /* <DEDUP_REMOVED lines=11> */
.L_x_8320:
[----:B------:R-:W-:Y:S01]  /*a510*/  IMAD.MOV.U32 R26, RZ, RZ, R30 ;  /* 0x000000ffff1a7224 */ /* 0x000fe200078e001e */
[----:B------:R-:W-:Y:S01]  /*a520*/  PRMT R33, R33, 0x5410, R34 ;  /* 0x0000541021217816 */ /* 0x000fe20000000022 */
[----:B------:R-:W-:Y:S01]  /*a530*/  IMAD.MOV.U32 R3, RZ, RZ, R2 ;  /* 0x000000ffff037224 */ /* 0x000fe200078e0002 */
[----:B------:R-:W-:-:S07]  /*a540*/  PRMT R67, R67, 0x5410, R67 ;  /* 0x0000541043437816 */ /* 0x000fce0000000043 */
.L_x_8321:
[----:B------:R-:W-:Y:S05]  /*a550*/  BSYNC.RECONVERGENT B1 ;  /* 0x0000000000017941 */ /* 0x000fea0003800200 */
.L_x_8319:
        /* <DEDUP_REMOVED lines=11> */
.L_x_8323:
[----:B------:R-:W-:Y:S01]  /*a610*/  IMAD.MOV.U32 R30, RZ, RZ, R26 ;  /* 0x000000ffff1e7224 */ /* 0x000fe200078e001a */
[----:B------:R-:W-:Y:S01]  /*a620*/  PRMT R34, R34, 0x7610, R33 ;  /* 0x0000761022227816 */ /* 0x000fe20000000021 */
[----:B------:R-:W-:Y:S01]  /*a630*/  IMAD.MOV.U32 R2, RZ, RZ, R5 ;  /* 0x000000ffff027224 */ /* 0x000fe200078e0005 */
[----:B------:R-:W-:-:S07]  /*a640*/  PRMT R67, R66, 0x7632, R67 ;  /* 0x0000763242437816 */ /* 0x000fce0000000043 */
.L_x_8324:
[----:B------:R-:W-:Y:S05]  /*a650*/  BSYNC.RECONVERGENT B1 ;  /* 0x0000000000017941 */ /* 0x000fea0003800200 */
.L_x_8322:
        /* <DEDUP_REMOVED lines=11> */
.L_x_8326:
[----:B------:R-:W-:Y:S01]  /*a710*/  IMAD.MOV.U32 R26, RZ, RZ, R30 ;  /* 0x000000ffff1a7224 */ /* 0x000fe200078e001e */
[----:B------:R-:W-:Y:S01]  /*a720*/  PRMT R34, R34, 0x7632, R34 ;  /* 0x0000763222227816 */ /* 0x000fe20000000022 */
[----:B------:R-:W-:Y:S01]  /*a730*/  IMAD.MOV.U32 R5, RZ, RZ, R4 ;  /* 0x000000ffff057224 */ /* 0x000fe200078e0004 */
[----:B------:R-:W-:-:S07]  /*a740*/  PRMT R66, R66, 0x5410, R66 ;  /* 0x0000541042427816 */ /* 0x000fce0000000042 */
.L_x_8327:
[----:B------:R-:W-:Y:S05]  /*a750*/  BSYNC.RECONVERGENT B1 ;  /* 0x0000000000017941 */ /* 0x000fea0003800200 */
.L_x_8325:
        /* <DEDUP_REMOVED lines=11> */
.L_x_8329:
[----:B------:R-:W-:Y:S01]  /*a810*/  IMAD.MOV.U32 R30, RZ, RZ, R26 ;  /* 0x000000ffff1e7224 */ /* 0x000fe200078e001a */
[----:B------:R-:W-:Y:S01]  /*a820*/  PRMT R35, R34, 0x7610, R35 ;  /* 0x0000761022237816 */ /* 0x000fe20000000023 */
[----:B------:R-:W-:Y:S01]  /*a830*/  IMAD.MOV.U32 R4, RZ, RZ, R7 ;  /* 0x000000ffff047224 */ /* 0x000fe200078e0007 */
[----:B------:R-:W-:-:S07]  /*a840*/  PRMT R66, R65, 0x7632, R66 ;  /* 0x0000763241427816 */ /* 0x000fce0000000042 */
.L_x_8330:
[----:B------:R-:W-:Y:S05]  /*a850*/  BSYNC.RECONVERGENT B1 ;  /* 0x0000000000017941 */ /* 0x000fea0003800200 */
.L_x_8328:
        /* <DEDUP_REMOVED lines=11> */
.L_x_8332:
[----:B------:R-:W-:Y:S01]  /*a910*/  IMAD.MOV.U32 R26, RZ, RZ, R30 ;  /* 0x000000ffff1a7224 */ /* 0x000fe200078e001e */
[----:B------:R-:W-:Y:S01]  /*a920*/  PRMT R33, R33, 0x5410, R35 ;  /* 0x0000541021217816 */ /* 0x000fe20000000023 */
[----:B------:R-:W-:Y:S01]  /*a930*/  IMAD.MOV.U32 R7, RZ, RZ, R6 ;  /* 0x000000ffff077224 */ /* 0x000fe200078e0006 */
[----:B------:R-:W-:-:S07]  /*a940*/  PRMT R65, R65, 0x5410, R65 ;  /* 0x0000541041417816 */ /* 0x000fce0000000041 */
.L_x_8333:
[----:B------:R-:W-:Y:S05]  /*a950*/  BSYNC.RECONVERGENT B1 ;  /* 0x0000000000017941 */ /* 0x000fea0003800200 */
.L_x_8331:
        /* <DEDUP_REMOVED lines=11> */
.L_x_8335:
[----:B------:R-:W-:Y:S01]  /*aa10*/  IMAD.MOV.U32 R30, RZ, RZ, R26 ;  /* 0x000000ffff1e7224 */ /* 0x000fe200078e001a */
[----:B------:R-:W-:Y:S01]  /*aa20*/  PRMT R34, R34, 0x7610, R33 ;  /* 0x0000761022227816 */ /* 0x000fe20000000021 */
[----:B------:R-:W-:Y:S01]  /*aa30*/  IMAD.MOV.U32 R6, RZ, RZ, R9 ;  /* 0x000000ffff067224 */ /* 0x000fe200078e0009 */
[----:B------:R-:W-:-:S07]  /*aa40*/  PRMT R65, R64, 0x7632, R65 ;  /* 0x0000763240417816 */ /* 0x000fce0000000041 */
.L_x_8336:
[----:B------:R-:W-:Y:S05]  /*aa50*/  BSYNC.RECONVERGENT B1 ;  /* 0x0000000000017941 */ /* 0x000fea0003800200 */
.L_x_8334:
        /* <DEDUP_REMOVED lines=11> */
.L_x_8338:
[----:B------:R-:W-:Y:S01]  /*ab10*/  IMAD.MOV.U32 R26, RZ, RZ, R30 ;  /* 0x000000ffff1a7224 */ /* 0x000fe200078e001e */
[----:B------:R-:W-:Y:S01]  /*ab20*/  PRMT R34, R34, 0x7632, R34 ;  /* 0x0000763222227816 */ /* 0x000fe20000000022 */
[----:B------:R-:W-:Y:S01]  /*ab30*/  IMAD.MOV.U32 R9, RZ, RZ, R8 ;  /* 0x000000ffff097224 */ /* 0x000fe200078e0008 */
[----:B------:R-:W-:-:S07]  /*ab40*/  PRMT R64, R64, 0x5410, R64 ;  /* 0x0000541040407816 */ /* 0x000fce0000000040 */
.L_x_8339:
[----:B------:R-:W-:Y:S05]  /*ab50*/  BSYNC.RECONVERGENT B1 ;  /* 0x0000000000017941 */ /* 0x000fea0003800200 */
.L_x_8337:
        /* <DEDUP_REMOVED lines=11> */
.L_x_8341:
[----:B------:R-:W-:Y:S01]  /*ac10*/  IMAD.MOV.U32 R30, RZ, RZ, R26 ;  /* 0x000000ffff1e7224 */ /* 0x000fe200078e001a */
[----:B------:R-:W-:Y:S01]  /*ac20*/  PRMT R35, R34, 0x7610, R35 ;  /* 0x0000761022237816 */ /* 0x000fe20000000023 */
[----:B------:R-:W-:Y:S01]  /*ac30*/  IMAD.MOV.U32 R8, RZ, RZ, R11 ;  /* 0x000000ffff087224 */ /* 0x000fe200078e000b */
[----:B------:R-:W-:-:S07]  /*ac40*/  PRMT R64, R63, 0x7632, R64 ;  /* 0x000076323f407816 */ /* 0x000fce0000000040 */
.L_x_8342:
[----:B------:R-:W-:Y:S05]  /*ac50*/  BSYNC.RECONVERGENT B1 ;  /* 0x0000000000017941 */ /* 0x000fea0003800200 */
.L_x_8340:
        /* <DEDUP_REMOVED lines=11> */
.L_x_8344:
[----:B------:R-:W-:Y:S01]  /*ad10*/  IMAD.MOV.U32 R26, RZ, RZ, R30 ;  /* 0x000000ffff1a7224 */ /* 0x000fe200078e001e */
[----:B------:R-:W-:Y:S01]  /*ad20*/  PRMT R33, R33, 0x5410, R35 ;  /* 0x0000541021217816 */ /* 0x000fe20000000023 */
[----:B------:R-:W-:Y:S01]  /*ad30*/  IMAD.MOV.U32 R11, RZ, RZ, R10 ;  /* 0x000000ffff0b7224 */ /* 0x000fe200078e000a */
[----:B------:R-:W-:-:S07]  /*ad40*/  PRMT R63, R63, 0x5410, R63 ;  /* 0x000054103f3f7816 */ /* 0x000fce000000003f */
.L_x_8345:
[----:B------:R-:W-:Y:S05]  /*ad50*/  BSYNC.RECONVERGENT B1 ;  /* 0x0000000000017941 */ /* 0x000fea0003800200 */
.L_x_8343:
        /* <DEDUP_REMOVED lines=11> */
.L_x_8347:
[----:B------:R-:W-:Y:S01]  /*ae10*/  IMAD.MOV.U32 R30, RZ, RZ, R26 ;  /* 0x000000ffff1e7224 */ /* 0x000fe200078e001a */
[----:B------:R-:W-:Y:S01]  /*ae20*/  PRMT R34, R34, 0x7610, R33 ;  /* 0x0000761022227816 */ /* 0x000fe20000000021 */
[----:B------:R-:W-:Y:S01]  /*ae30*/  IMAD.MOV.U32 R10, RZ, RZ, R13 ;  /* 0x000000ffff0a7224 */ /* 0x000fe200078e000d */
[----:B------:R-:W-:-:S07]  /*ae40*/  PRMT R63, R62, 0x7632, R63 ;  /* 0x000076323e3f7816 */ /* 0x000fce000000003f */
.L_x_8348:
[----:B------:R-:W-:Y:S05]  /*ae50*/  BSYNC.RECONVERGENT B1 ;  /* 0x0000000000017941 */ /* 0x000fea0003800200 */
.L_x_8346:
        /* <DEDUP_REMOVED lines=11> */
.L_x_8350:
[----:B------:R-:W-:Y:S01]  /*af10*/  IMAD.MOV.U32 R26, RZ, RZ, R30 ;  /* 0x000000ffff1a7224 */ /* 0x000fe200078e001e */
[----:B------:R-:W-:Y:S01]  /*af20*/  PRMT R34, R34, 0x7632, R34 ;  /* 0x0000763222227816 */ /* 0x000fe20000000022 */
[----:B------:R-:W-:Y:S01]  /*af30*/  IMAD.MOV.U32 R13, RZ, RZ, R12 ;  /* 0x000000ffff0d7224 */ /* 0x000fe200078e000c */
[----:B------:R-:W-:-:S07]  /*af40*/  PRMT R62, R62, 0x5410, R62 ;  /* 0x000054103e3e7816 */ /* 0x000fce000000003e */
.L_x_8351:
[----:B------:R-:W-:Y:S05]  /*af50*/  BSYNC.RECONVERGENT B1 ;  /* 0x0000000000017941 */ /* 0x000fea0003800200 */
.L_x_8349:
        /* <DEDUP_REMOVED lines=11> */
.L_x_8353:
[----:B------:R-:W-:Y:S01]  /*b010*/  IMAD.MOV.U32 R30, RZ, RZ, R26 ;  /* 0x000000ffff1e7224 */ /* 0x000fe200078e001a */
[----:B------:R-:W-:Y:S01]  /*b020*/  PRMT R35, R34, 0x7610, R35 ;  /* 0x0000761022237816 */ /* 0x000fe20000000023 */
[----:B------:R-:W-:Y:S01]  /*b030*/  IMAD.MOV.U32 R12, RZ, RZ, R15 ;  /* 0x000000ffff0c7224 */ /* 0x000fe200078e000f */
[----:B------:R-:W-:-:S07]  /*b040*/  PRMT R62, R61, 0x7632, R62 ;  /* 0x000076323d3e7816 */ /* 0x000fce000000003e */
.L_x_8354:
[----:B------:R-:W-:Y:S05]  /*b050*/  BSYNC.RECONVERGENT B1 ;  /* 0x0000000000017941 */ /* 0x000fea0003800200 */
.L_x_8352:
        /* <DEDUP_REMOVED lines=11> */
.L_x_8356:
[----:B------:R-:W-:Y:S01]  /*b110*/  IMAD.MOV.U32 R26, RZ, RZ, R30 ;  /* 0x000000ffff1a7224 */ /* 0x000fe200078e001e */
[----:B------:R-:W-:Y:S01]  /*b120*/  PRMT R33, R33, 0x5410, R35 ;  /* 0x0000541021217816 */ /* 0x000fe20000000023 */
[----:B------:R-:W-:Y:S01]  /*b130*/  IMAD.MOV.U32 R15, RZ, RZ, R14 ;  /* 0x000000ffff0f7224 */ /* 0x000fe200078e000e */
[----:B------:R-:W-:-:S07]  /*b140*/  PRMT R61, R61, 0x5410, R61 ;  /* 0x000054103d3d7816 */ /* 0x000fce000000003d */
.L_x_8357:
[----:B------:R-:W-:Y:S05]  /*b150*/  BSYNC.RECONVERGENT B1 ;  /* 0x0000000000017941 */ /* 0x000fea0003800200 */
.L_x_8355:
        /* <DEDUP_REMOVED lines=11> */
.L_x_8359:
[----:B------:R-:W-:Y:S01]  /*b210*/  IMAD.MOV.U32 R30, RZ, RZ, R26 ;  /* 0x000000ffff1e7224 */ /* 0x000fe200078e001a */
[----:B------:R-:W-:Y:S01]  /*b220*/  PRMT R34, R33, 0x7632, R34 ;  /* 0x0000763221227816 */ /* 0x000fe20000000022 */
[----:B------:R-:W-:Y:S01]  /*b230*/  IMAD.MOV.U32 R14, RZ, RZ, R17 ;  /* 0x000000ffff0e7224 */ /* 0x000fe200078e0011 */
[----:B------:R-:W-:-:S07]  /*b240*/  PRMT R61, R60, 0x7610, R61 ;  /* 0x000076103c3d7816 */ /* 0x000fce000000003d */
.L_x_8360:
[----:B------:R-:W-:Y:S05]  /*b250*/  BSYNC.RECONVERGENT B1 ;  /* 0x0000000000017941 */ /* 0x000fea0003800200 */
.L_x_8358:
        /* <DEDUP_REMOVED lines=11> */
.L_x_8362:
[----:B------:R-:W-:Y:S01]  /*b310*/  IMAD.MOV.U32 R26, RZ, RZ, R30 ;  /* 0x000000ffff1a7224 */ /* 0x000fe200078e001e */
[----:B------:R-:W-:Y:S01]  /*b320*/  PRMT R35, R34, 0x7610, R35 ;  /* 0x0000761022237816 */ /* 0x000fe20000000023 */
[----:B------:R-:W-:Y:S01]  /*b330*/  IMAD.MOV.U32 R17, RZ, RZ, R16 ;  /* 0x000000ffff117224 */ /* 0x000fe200078e0010 */
[----:B------:R-:W-:-:S07]  /*b340*/  PRMT R60, R57, 0x7610, R60 ;  /* 0x00007610393c7816 */ /* 0x000fce000000003c */
.L_x_8363:
[----:B------:R-:W-:Y:S05]  /*b350*/  BSYNC.RECONVERGENT B1 ;  /* 0x0000000000017941 */ /* 0x000fea0003800200 */
.L_x_8361:
        /* <DEDUP_REMOVED lines=11> */
.L_x_8365:
[----:B------:R-:W-:Y:S01]  /*b410*/  IMAD.MOV.U32 R30, RZ, RZ, R26 ;  /* 0x000000ffff1e7224 */ /* 0x000fe200078e001a */
[----:B------:R-:W-:Y:S01]  /*b420*/  PRMT R33, R33, 0x5410, R35 ;  /* 0x0000541021217816 */ /* 0x000fe20000000023 */
[----:B------:R-:W-:Y:S01]  /*b430*/  IMAD.MOV.U32 R16, RZ, RZ, R19 ;  /* 0x000000ffff107224 */ /* 0x000fe200078e0013 */
[----:B------:R-:W-:-:S07]  /*b440*/  PRMT R57, R57, 0x7632, R57 ;  /* 0x0000763239397816 */ /* 0x000fce0000000039 */
.L_x_8366:
[----:B------:R-:W-:Y:S05]  /*b450*/  BSYNC.RECONVERGENT B1 ;  /* 0x0000000000017941 */ /* 0x000fea0003800200 */
.L_x_8364:
        /* <DEDUP_REMOVED lines=11> */
.L_x_8368:
[----:B------:R-:W-:Y:S01]  /*b510*/  IMAD.MOV.U32 R26, RZ, RZ, R30 ;  /* 0x000000ffff1a7224 */ /* 0x000fe200078e001e */
[----:B------:R-:W-:Y:S01]  /*b520*/  PRMT R34, R34, 0x7610, R33 ;  /* 0x0000761022227816 */ /* 0x000fe20000000021 */
[----:B------:R-:W-:Y:S01]  /*b530*/  IMAD.MOV.U32 R19, RZ, RZ, R18 ;  /* 0x000000ffff137224 */ /* 0x000fe200078e0012 */
[----:B------:R-:W-:-:S07]  /*b540*/  PRMT R57, R57, 0x7610, R56 ;  /* 0x0000761039397816 */ /* 0x000fce0000000038 */
.L_x_8369:
[----:B------:R-:W-:Y:S05]  /*b550*/  BSYNC.RECONVERGENT B1 ;  /* 0x0000000000017941 */ /* 0x000fea0003800200 */
.L_x_8367:
        /* <DEDUP_REMOVED lines=11> */
.L_x_8371:
[----:B------:R-:W-:Y:S01]  /*b610*/  IMAD.MOV.U32 R30, RZ, RZ, R26 ;  /* 0x000000ffff1e7224 */ /* 0x000fe200078e001a */
[----:B------:R-:W-:Y:S01]  /*b620*/  PRMT R34, R34, 0x7632, R34 ;  /* 0x0000763222227816 */ /* 0x000fe20000000022 */
[----:B------:R-:W-:Y:S01]  /*b630*/  IMAD.MOV.U32 R18, RZ, RZ, R21 ;  /* 0x000000ffff127224 */ /* 0x000fe200078e0015 */
[----:B------:R-:W-:-:S07]  /*b640*/  PRMT R56, R56, 0x5410, R56 ;  /* 0x0000541038387816 */ /* 0x000fce0000000038 */
.L_x_8372:
[----:B------:R-:W-:Y:S05]  /*b650*/  BSYNC.RECONVERGENT B1 ;  /* 0x0000000000017941 */ /* 0x000fea0003800200 */
.L_x_8370:
        /* <DEDUP_REMOVED lines=11> */
.L_x_8374:
[----:B------:R-:W-:Y:S01]  /*b710*/  IMAD.MOV.U32 R26, RZ, RZ, R30 ;  /* 0x000000ffff1a7224 */ /* 0x000fe200078e001e */
[----:B------:R-:W-:Y:S01]  /*b720*/  PRMT R35, R34, 0x7610, R35 ;  /* 0x0000761022237816 */ /* 0x000fe20000000023 */
[----:B------:R-:W-:Y:S01]  /*b730*/  IMAD.MOV.U32 R21, RZ, RZ, R20 ;  /* 0x000000ffff157224 */ /* 0x000fe200078e0014 */
[----:B------:R-:W-:-:S07]  /*b740*/  PRMT R56, R55, 0x7610, R56 ;  /* 0x0000761037387816 */ /* 0x000fce0000000038 */
.L_x_8375:
[----:B------:R-:W-:Y:S05]  /*b750*/  BSYNC.RECONVERGENT B1 ;  /* 0x0000000000017941 */ /* 0x000fea0003800200 */
.L_x_8373:
        /* <DEDUP_REMOVED lines=11> */
.L_x_8377:
[----:B------:R-:W-:Y:S01]  /*b810*/  IMAD.MOV.U32 R30, RZ, RZ, R26 ;  /* 0x000000ffff1e7224 */ /* 0x000fe200078e001a */
[----:B------:R-:W-:Y:S01]  /*b820*/  PRMT R33, R33, 0x5410, R35 ;  /* 0x0000541021217816 */ /* 0x000fe20000000023 */
[----:B------:R-:W-:Y:S01]  /*b830*/  IMAD.MOV.U32 R20, RZ, RZ, R23 ;  /* 0x000000ffff147224 */ /* 0x000fe200078e0017 */
[----:B------:R-:W-:-:S07]  /*b840*/  PRMT R55, R55, 0x7632, R55 ;  /* 0x0000763237377816 */ /* 0x000fce0000000037 */
.L_x_8378:
[----:B------:R-:W-:Y:S05]  /*b850*/  BSYNC.RECONVERGENT B1 ;  /* 0x0000000000017941 */ /* 0x000fea0003800200 */
.L_x_8376:
        /* <DEDUP_REMOVED lines=11> */
.L_x_8380:
[----:B------:R-:W-:Y:S01]  /*b910*/  IMAD.MOV.U32 R26, RZ, RZ, R30 ;  /* 0x000000ffff1a7224 */ /* 0x000fe200078e001e */
[----:B------:R-:W-:Y:S01]  /*b920*/  PRMT R34, R34, 0x7610, R33 ;  /* 0x0000761022227816 */ /* 0x000fe20000000021 */
[----:B------:R-:W-:Y:S01]  /*b930*/  IMAD.MOV.U32 R23, RZ, RZ, R22 ;  /* 0x000000ffff177224 */ /* 0x000fe200078e0016 */
[----:B------:R-:W-:-:S07]  /*b940*/  PRMT R55, R55, 0x7610, R54 ;  /* 0x0000761037377816 */ /* 0x000fce0000000036 */
.L_x_8381:
[----:B------:R-:W-:Y:S05]  /*b950*/  BSYNC.RECONVERGENT B1 ;  /* 0x0000000000017941 */ /* 0x000fea0003800200 */
.L_x_8379:
        /* <DEDUP_REMOVED lines=11> */
.L_x_8383:
[----:B------:R-:W-:Y:S01]  /*ba10*/  IMAD.MOV.U32 R30, RZ, RZ, R26 ;  /* 0x000000ffff1e7224 */ /* 0x000fe200078e001a */
[----:B------:R-:W-:Y:S01]  /*ba20*/  PRMT R34, R34, 0x7632, R34 ;  /* 0x0000763222227816 */ /* 0x000fe20000000022 */
[----:B------:R-:W-:Y:S01]  /*ba30*/  IMAD.MOV.U32 R22, RZ, RZ, R25 ;  /* 0x000000ffff167224 */ /* 0x000fe200078e0019 */
[----:B------:R-:W-:-:S07]  /*ba40*/  PRMT R54, R54, 0x5410, R54 ;  /* 0x0000541036367816 */ /* 0x000fce0000000036 */
.L_x_8384:
[----:B------:R-:W-:Y:S05]  /*ba50*/  BSYNC.RECONVERGENT B1 ;  /* 0x0000000000017941 */ /* 0x000fea0003800200 */
.L_x_8382:
        /* <DEDUP_REMOVED lines=11> */
.L_x_8386:
[----:B------:R-:W-:Y:S01]  /*bb10*/  IMAD.MOV.U32 R26, RZ, RZ, R30 ;  /* 0x000000ffff1a7224 */ /* 0x000fe200078e001e */
[----:B------:R-:W-:Y:S01]  /*bb20*/  PRMT R35, R34, 0x7610, R35 ;  /* 0x0000761022237816 */ /* 0x000fe20000000023 */
[----:B------:R-:W-:Y:S01]  /*bb30*/  IMAD.MOV.U32 R25, RZ, RZ, R24 ;  /* 0x000000ffff197224 */ /* 0x000fe200078e0018 */
[----:B------:R-:W-:-:S07]  /*bb40*/  PRMT R54, R53, 0x7632, R54 ;  /* 0x0000763235367816 */ /* 0x000fce0000000036 */
.L_x_8387:
[----:B------:R-:W-:Y:S05]  /*bb50*/  BSYNC.RECONVERGENT B1 ;  /* 0x0000000000017941 */ /* 0x000fea0003800200 */
.L_x_8385:
        /* <DEDUP_REMOVED lines=11> */
.L_x_8389:
[----:B------:R-:W-:Y:S01]  /*bc10*/  IMAD.MOV.U32 R30, RZ, RZ, R26 ;  /* 0x000000ffff1e7224 */ /* 0x000fe200078e001a */
[----:B------:R-:W-:Y:S01]  /*bc20*/  PRMT R34, R35, 0x7610, R34 ;  /* 0x0000761023227816 */ /* 0x000fe20000000022 */
[----:B------:R-:W-:Y:S01]  /*bc30*/  IMAD.MOV.U32 R24, RZ, RZ, R27 ;  /* 0x000000ffff187224 */ /* 0x000fe200078e001b */
[----:B------:R-:W-:-:S07]  /*bc40*/  PRMT R53, R53, 0x5410, R53 ;  /* 0x0000541035357816 */ /* 0x000fce0000000035 */
.L_x_8390:
[----:B------:R-:W-:Y:S05]  /*bc50*/  BSYNC.RECONVERGENT B1 ;  /* 0x0000000000017941 */ /* 0x000fea0003800200 */
.L_x_8388:
        /* <DEDUP_REMOVED lines=11> */
.L_x_8392:
[----:B------:R-:W-:Y:S01]  /*bd10*/  PRMT R53, R33, 0x7610, R53 ;  /* 0x0000761021357816 */ /* 0x000fe20000000035 */
[----:B------:R-:W-:Y:S01]  /*bd20*/  IMAD.MOV.U32 R27, RZ, RZ, R31 ;  /* 0x000000ffff1b7224 */ /* 0x000fe200078e001f */
[----:B------:R-:W-:Y:S01]  /*bd30*/  PRMT R70, R70, 0x5410, R34 ;  /* 0x0000541046467816 */ /* 0x000fe20000000022 */
[--C-:B------:R-:W-:Y:S01]  /*bd40*/  IMAD.MOV.U32 R26, RZ, RZ, R30.reuse ;  /* 0x000000ffff1a7224 */ /* 0x100fe200078e001e */
[----:B------:R-:W-:Y:S01]  /*bd50*/  PRMT R33, R34, 0x7610, R33 ;  /* 0x0000761022217816 */ /* 0x000fe20000000021 */
[----:B------:R-:W-:-:S07]  /*bd60*/  IMAD.MOV.U32 R31, RZ, RZ, R30 ;  /* 0x000000ffff1f7224 */ /* 0x000fce00078e001e */
.L_x_8393:
[----:B------:R-:W-:Y:S05]  /*bd70*/  BSYNC.RECONVERGENT B1 ;  /* 0x0000000000017941 */ /* 0x000fea0003800200 */
.L_x_8391:
[----:B------:R-:W-:Y:S02]  /*bd80*/  VIADD R29, R29, 0x4 ;  /* 0x000000041d1d7836 */ /* 0x000fe40000000000 */
[----:B------:R-:W-:Y:S01]  /*bd90*/  VIADD R28, R28, 0x2 ;  /* 0x000000021c1c7836 */ /* 0x000fe20000000000 */
[----:B------:R-:W-:Y:S06]  /*bda0*/  @P1 BRA `(.L_x_8394) ;  /* 0xffffffe000081947 */ /* 0x000fec000383ffff */
.L_x_8300:
[----:B------:R-:W-:Y:S05]  /*bdb0*/  BSYNC.RECONVERGENT B0 ;  /* 0x0000000000007941 */ /* 0x000fea0003800200 */
.L_x_8299:
[----:B------:R-:W-:Y:S01]  /*bdc0*/  PRMT R37, R53, 0x5432, R54 ;  /* 0x0000543235257816 */ /* 0x000fe20000000036 */
[----:B0-----:R-:W-:Y:S01]  /*bdd0*/  SHFL.DOWN PT, R28, R26, 0x10, 0x1f ;  /* 0x0a001f001a1c7f89 */ /* 0x001fe200000e0000 */
[----:B------:R-:W-:Y:S01]  /*bde0*/  PRMT R32, R70, 0x5432, R53 ;  /* 0x0000543246207816 */ /* 0x000fe20000000035 */
[----:B------:R-:W-:Y:S01]  /*bdf0*/  BSSY.RECONVERGENT B0, `(.L_x_8395) ;  /* 0x00002a8000007945 */ /* 0x000fe20003800200 */
[----:B------:R-:W-:Y:S01]  /*be00*/  ISETP.GE.AND P0, PT, R36, 0x10, PT ;  /* 0x000000102400780c */ /* 0x000fe20003f06270 */
        /* <DEDUP_REMOVED lines=105> */
[----:B------:R-:W-:Y:S01]  /*c4a0*/  FSETP.GT.FTZ.AND P0, PT, R46, R28, PT ;  /* 0x0000001c2e00720b */ /* 0x000fe20003f14000 */
[----:B0-----:R-:W-:Y:S01]  /*c4b0*/  IMAD.MOV.U32 R31, RZ, RZ, R26 ;  /* 0x000000ffff1f7224 */ /* 0x001fe200078e001a */
[----:B------:R-:W-:Y:S01]  /*c4c0*/  PRMT R33, R70, 0x7632, R33 ;  /* 0x0000763246217816 */ /* 0x000fe20000000021 */
[----:B------:R-:W-:Y:S01]  /*c4d0*/  IMAD.MOV.U32 R32, RZ, RZ, RZ ;  /* 0x000000ffff207224 */ /* 0x000fe200078e00ff */
[----:B------:R-:W-:Y:S02]  /*c4e0*/  FSEL R30, R28, R46, P0 ;  /* 0x0000002e1c1e7208 */ /* 0x000fe40000000000 */
[----:B------:R-:W-:-:S05]  /*c4f0*/  FSEL R46, R46, R28, P0 ;  /* 0x0000001c2e2e7208 */ /* 0x000fca0000000000 */
[----:B------:R-:W-:Y:S01]  /*c500*/  FADD.FTZ R28, -R46, R30 ;  /* 0x0000001e2e1c7221 */ /* 0x000fe20000010100 */
[----:B------:R-:W-:Y:S02]  /*c510*/  FSEL R30, R48, R29, P0 ;  /* 0x0000001d301e7208 */ /* 0x000fe40000000000 */
[----:B------:R-:W-:Y:S01]  /*c520*/  FSEL R48, R29, R48, P0 ;  /* 0x000000301d307208 */ /* 0x000fe20000000000 */
[----:B------:R-:W-:Y:S01]  /*c530*/  FMUL.FTZ R28, R28, 1.4426950216293334961 ;  /* 0x3fb8aa3b1c1c7820 */ /* 0x000fe20000410000 */
[----:B------:R-:W-:-:S05]  /*c540*/  IMAD.MOV.U32 R29, RZ, RZ, R50 ;  /* 0x000000ffff1d7224 */ /* 0x000fca00078e0032 */
[----:B------:R-:W0:Y:S02]  /*c550*/  MUFU.EX2 R28, R28 ;  /* 0x0000001c001c7308 */ /* 0x000e240000000800 */
[----:B0-----:R-:W-:Y:S01]  /*c560*/  FFMA.FTZ R48, R48, R28, R30 ;  /* 0x0000001c30307223 */ /* 0x001fe2000001001e */
[----:B------:R-:W-:-:S07]  /*c570*/  IMAD.MOV.U32 R28, RZ, RZ, R0 ;  /* 0x000000ffff1c7224 */ /* 0x000fce00078e0000 */
.L_x_8490:
        /* <DEDUP_REMOVED lines=20> */
.L_x_8398:
[----:B------:R-:W-:Y:S01]  /*c6c0*/  IMAD.MOV.U32 R26, RZ, RZ, R45 ;  /* 0x000000ffff1a7224 */ /* 0x000fe200078e002d */
[----:B------:R-:W-:Y:S01]  /*c6d0*/  PRMT R34, R70, 0x7610, R34 ;  /* 0x0000761046227816 */ /* 0x000fe20000000022 */
[----:B------:R-:W-:Y:S01]  /*c6e0*/  IMAD.MOV.U32 R45, RZ, RZ, R44 ;  /* 0x000000ffff2d7224 */ /* 0x000fe200078e002c */
[----:B------:R-:W-:-:S07]  /*c6f0*/  PRMT R70, R60, 0x7632, R70 ;  /* 0x000076323c467816 */ /* 0x000fce0000000046 */
.L_x_8399:
[----:B------:R-:W-:Y:S05]  /*c700*/  BSYNC.RECONVERGENT B1 ;  /* 0x0000000000017941 */ /* 0x000fea0003800200 */
.L_x_8397:
        /* <DEDUP_REMOVED lines=11> */
.L_x_8401:
[----:B------:R-:W-:Y:S01]  /*c7c0*/  IMAD.MOV.U32 R30, RZ, RZ, R26 ;  /* 0x000000ffff1e7224 */ /* 0x000fe200078e001a */
[----:B------:R-:W-:Y:S01]  /*c7d0*/  PRMT R34, R34, 0x5410, R34 ;  /* 0x0000541022227816 */ /* 0x000fe20000000022 */
[----:B------:R-:W-:Y:S01]  /*c7e0*/  IMAD.MOV.U32 R44, RZ, RZ, R43 ;  /* 0x000000ffff2c7224 */ /* 0x000fe200078e002b */
[----:B------:R-:W-:-:S07]  /*c7f0*/  PRMT R60, R60, 0x7610, R69 ;  /* 0x000076103c3c7816 */ /* 0x000fce0000000045 */
.L_x_8402:
[----:B------:R-:W-:Y:S05]  /*c800*/  BSYNC.RECONVERGENT B1 ;  /* 0x0000000000017941 */ /* 0x000fea0003800200 */
.L_x_8400:
        /* <DEDUP_REMOVED lines=11> */
.L_x_8404:
[----:B------:R-:W-:Y:S01]  /*c8c0*/  IMAD.MOV.U32 R26, RZ, RZ, R30 ;  /* 0x000000ffff1a7224 */ /* 0x000fe200078e001e */
[----:B------:R-:W-:Y:S01]  /*c8d0*/  PRMT R33, R33, 0x7610, R34 ;  /* 0x0000761021217816 */ /* 0x000fe20000000022 */
[----:B------:R-:W-:Y:S01]  /*c8e0*/  IMAD.MOV.U32 R43, RZ, RZ, R42 ;  /* 0x000000ffff2b7224 */ /* 0x000fe200078e002a */
[----:B------:R-:W-:-:S07]  /*c8f0*/  PRMT R69, R69, 0x5410, R69 ;  /* 0x0000541045457816 */ /* 0x000fce0000000045 */
.L_x_8405:
[----:B------:R-:W-:Y:S05]  /*c900*/  BSYNC.RECONVERGENT B1 ;  /* 0x0000000000017941 */ /* 0x000fea0003800200 */
.L_x_8403:
        /* <DEDUP_REMOVED lines=11> */
.L_x_8407:
[----:B------:R-:W-:Y:S01]  /*c9c0*/  IMAD.MOV.U32 R30, RZ, RZ, R26 ;  /* 0x000000ffff1e7224 */ /* 0x000fe200078e001a */
[----:B------:R-:W-:Y:S01]  /*c9d0*/  PRMT R34, R33, 0x7632, R34 ;  /* 0x0000763221227816 */ /* 0x000fe20000000022 */
[----:B------:R-:W-:Y:S01]  /*c9e0*/  IMAD.MOV.U32 R42, RZ, RZ, R41 ;  /* 0x000000ffff2a7224 */ /* 0x000fe200078e0029 */
[----:B------:R-:W-:-:S07]  /*c9f0*/  PRMT R69, R68, 0x7632, R69 ;  /* 0x0000763244457816 */ /* 0x000fce0000000045 */
.L_x_8408:
[----:B------:R-:W-:Y:S05]  /*ca00*/  BSYNC.RECONVERGENT B1 ;  /* 0x0000000000017941 */ /* 0x000fea0003800200 */
.L_x_8406:
        /* <DEDUP_REMOVED lines=11> */
.L_x_8410:
[----:B------:R-:W-:Y:S01]  /*cac0*/  IMAD.MOV.U32 R26, RZ, RZ, R30 ;  /* 0x000000ffff1a7224 */ /* 0x000fe200078e001e */
[----:B------:R-:W-:Y:S01]  /*cad0*/  PRMT R33, R33, 0x5410, R34 ;  /* 0x0000541021217816 */ /* 0x000fe20000000022 */
[----:B------:R-:W-:Y:S01]  /*cae0*/  IMAD.MOV.U32 R41, RZ, RZ, R40 ;  /* 0x000000ffff297224 */ /* 0x000fe200078e0028 */
[----:B------:R-:W-:-:S07]  /*caf0*/  PRMT R68, R68, 0x5410, R68 ;  /* 0x0000541044447816 */ /* 0x000fce0000000044 */
.L_x_8411:
[----:B------:R-:W-:Y:S05]  /*cb00*/  BSYNC.RECONVERGENT B1 ;  /* 0x0000000000017941 */ /* 0x000fea0003800200 */
.L_x_8409:
        /* <DEDUP_REMOVED lines=11> */
.L_x_8413:
[----:B------:R-:W-:Y:S01]  /*cbc0*/  IMAD.MOV.U32 R30, RZ, RZ, R26 ;  /* 0x000000ffff1e7224 */ /* 0x000fe200078e001a */
[----:B------:R-:W-:Y:S01]  /*cbd0*/  PRMT R34, R33, 0x7632, R34 ;  /* 0x0000763221227816 */ /* 0x000fe20000000022 */
[----:B------:R-:W-:Y:S01]  /*cbe0*/  IMAD.MOV.U32 R40, RZ, RZ, R3 ;  /* 0x000000ffff287224 */ /* 0x000fe200078e0003 */
[----:B------:R-:W-:-:S07]  /*cbf0*/  PRMT R68, R67, 0x7632, R68 ;  /* 0x0000763243447816 */ /* 0x000fce0000000044 */
.L_x_8414:
[----:B------:R-:W-:Y:S05]  /*cc00*/  BSYNC.RECONVERGENT B1 ;  /* 0x0000000000017941 */ /* 0x000fea0003800200 */
.L_x_8412:
        /* <DEDUP_REMOVED lines=11> */
.L_x_8416:
[----:B------:R-:W-:Y:S01]  /*ccc0*/  IMAD.MOV.U32 R26, RZ, RZ, R30 ;  /* 0x000000ffff1a7224 */ /* 0x000fe200078e001e */
[----:B------:R-:W-:Y:S01]  /*ccd0*/  PRMT R33, R33, 0x5410, R34 ;  /* 0x0000541021217816 */ /* 0x000fe20000000022 */
[----:B------:R-:W-:Y:S01]  /*cce0*/  IMAD.MOV.U32 R3, RZ, RZ, R2 ;  /* 0x000000ffff037224 */ /* 0x000fe200078e0002 */
[----:B------:R-:W-:-:S07]  /*ccf0*/  PRMT R67, R67, 0x5410, R67 ;  /* 0x0000541043437816 */ /* 0x000fce0000000043 */
.L_x_8417:
[----:B------:R-:W-:Y:S05]  /*cd00*/  BSYNC.RECONVERGENT B1 ;  /* 0x0000000000017941 */ /* 0x000fea0003800200 */
.L_x_8415:
        /* <DEDUP_REMOVED lines=11> */
.L_x_8419:
[----:B------:R-:W-:Y:S01]  /*cdc0*/  IMAD.MOV.U32 R30, RZ, RZ, R26 ;  /* 0x000000ffff1e7224 */ /* 0x000fe200078e001a */
[----:B------:R-:W-:Y:S01]  /*cdd0*/  PRMT R34, R34, 0x7610, R33 ;  /* 0x0000761022227816 */ /* 0x000fe20000000021 */
[----:B------:R-:W-:Y:S01]  /*cde0*/  IMAD.MOV.U32 R2, RZ, RZ, R5 ;  /* 0x000000ffff027224 */ /* 0x000fe200078e0005 */
[----:B------:R-:W-:-:S07]  /*cdf0*/  PRMT R67, R66, 0x7632, R67 ;  /* 0x0000763242437816 */ /* 0x000fce0000000043 */
.L_x_8420:
[----:B------:R-:W-:Y:S05]  /*ce00*/  BSYNC.RECONVERGENT B1 ;  /* 0x0000000000017941 */ /* 0x000fea0003800200 */
.L_x_8418:
        /* <DEDUP_REMOVED lines=11> */
.L_x_8422:
[----:B------:R-:W-:Y:S01]  /*cec0*/  IMAD.MOV.U32 R26, RZ, RZ, R30 ;  /* 0x000000ffff1a7224 */ /* 0x000fe200078e001e */
[----:B------:R-:W-:Y:S01]  /*ced0*/  PRMT R34, R34, 0x7632, R34 ;  /* 0x0000763222227816 */ /* 0x000fe20000000022 */
[----:B------:R-:W-:Y:S01]  /*cee0*/  IMAD.MOV.U32 R5, RZ, RZ, R4 ;  /* 0x000000ffff057224 */ /* 0x000fe200078e0004 */
[----:B------:R-:W-:-:S07]  /*cef0*/  PRMT R66, R66, 0x5410, R66 ;  /* 0x0000541042427816 */ /* 0x000fce0000000042 */
.L_x_8423:
[----:B------:R-:W-:Y:S05]  /*cf00*/  BSYNC.RECONVERGENT B1 ;  /* 0x0000000000017941 */ /* 0x000fea0003800200 */
.L_x_8421:
        /* <DEDUP_REMOVED lines=11> */
.L_x_8425:
[----:B------:R-:W-:Y:S01]  /*cfc0*/  IMAD.MOV.U32 R30, RZ, RZ, R26 ;  /* 0x000000ffff1e7224 */ /* 0x000fe200078e001a */
[----:B------:R-:W-:Y:S01]  /*cfd0*/  PRMT R35, R34, 0x7610, R35 ;  /* 0x0000761022237816 */ /* 0x000fe20000000023 */
[----:B------:R-:W-:Y:S01]  /*cfe0*/  IMAD.MOV.U32 R4, RZ, RZ, R7 ;  /* 0x000000ffff047224 */ /* 0x000fe200078e0007 */
[----:B------:R-:W-:-:S07]  /*cff0*/  PRMT R66, R65, 0x7632, R66 ;  /* 0x0000763241427816 */ /* 0x000fce0000000042 */
.L_x_8426:
[----:B------:R-:W-:Y:S05]  /*d000*/  BSYNC.RECONVERGENT B1 ;  /* 0x0000000000017941 */ /* 0x000fea0003800200 */
.L_x_8424:
        /* <DEDUP_REMOVED lines=11> */
.L_x_8428:
[----:B------:R-:W-:Y:S01]  /*d0c0*/  IMAD.MOV.U32 R26, RZ, RZ, R30 ;  /* 0x000000ffff1a7224 */ /* 0x000fe200078e001e */
[----:B------:R-:W-:Y:S01]  /*d0d0*/  PRMT R33, R33, 0x5410, R35 ;  /* 0x0000541021217816 */ /* 0x000fe20000000023 */
[----:B------:R-:W-:Y:S01]  /*d0e0*/  IMAD.MOV.U32 R7, RZ, RZ, R6 ;  /* 0x000000ffff077224 */ /* 0x000fe200078e0006 */
[----:B------:R-:W-:-:S07]  /*d0f0*/  PRMT R65, R65, 0x5410, R65 ;  /* 0x0000541041417816 */ /* 0x000fce0000000041 */
.L_x_8429:
[----:B------:R-:W-:Y:S05]  /*d100*/  BSYNC.RECONVERGENT B1 ;  /* 0x0000000000017941 */ /* 0x000fea0003800200 */
.L_x_8427:
        /* <DEDUP_REMOVED lines=11> */
.L_x_8431:
[----:B------:R-:W-:Y:S01]  /*d1c0*/  IMAD.MOV.U32 R30, RZ, RZ, R26 ;  /* 0x000000ffff1e7224 */ /* 0x000fe200078e001a */
[----:B------:R-:W-:Y:S01]  /*d1d0*/  PRMT R34, R34, 0x7610, R33 ;  /* 0x0000761022227816 */ /* 0x000fe20000000021 */
[----:B------:R-:W-:Y:S01]  /*d1e0*/  IMAD.MOV.U32 R6, RZ, RZ, R9 ;  /* 0x000000ffff067224 */ /* 0x000fe200078e0009 */
[----:B------:R-:W-:-:S07]  /*d1f0*/  PRMT R65, R64, 0x7632, R65 ;  /* 0x0000763240417816 */ /* 0x000fce0000000041 */
.L_x_8432:
[----:B------:R-:W-:Y:S05]  /*d200*/  BSYNC.RECONVERGENT B1 ;  /* 0x0000000000017941 */ /* 0x000fea0003800200 */
.L_x_8430:
        /* <DEDUP_REMOVED lines=11> */
.L_x_8434:
[----:B------:R-:W-:Y:S01]  /*d2c0*/  IMAD.MOV.U32 R26, RZ, RZ, R30 ;  /* 0x000000ffff1a7224 */ /* 0x000fe200078e001e */
[----:B------:R-:W-:Y:S01]  /*d2d0*/  PRMT R34, R34, 0x7632, R34 ;  /* 0x0000763222227816 */ /* 0x000fe20000000022 */
[----:B------:R-:W-:Y:S01]  /*d2e0*/  IMAD.MOV.U32 R9, RZ, RZ, R8 ;  /* 0x000000ffff097224 */ /* 0x000fe200078e0008 */
[----:B------:R-:W-:-:S07]  /*d2f0*/  PRMT R64, R64, 0x5410, R64 ;  /* 0x0000541040407816 */ /* 0x000fce0000000040 */
.L_x_8435:
[----:B------:R-:W-:Y:S05]  /*d300*/  BSYNC.RECONVERGENT B1 ;  /* 0x0000000000017941 */ /* 0x000fea0003800200 */
.L_x_8433:
        /* <DEDUP_REMOVED lines=11> */
.L_x_8437:
[----:B------:R-:W-:Y:S01]  /*d3c0*/  IMAD.MOV.U32 R30, RZ, RZ, R26 ;  /* 0x000000ffff1e7224 */ /* 0x000fe200078e001a */
[----:B------:R-:W-:Y:S01]  /*d3d0*/  PRMT R35, R34, 0x7610, R35 ;  /* 0x0000761022237816 */ /* 0x000fe20000000023 */
[----:B------:R-:W-:Y:S01]  /*d3e0*/  IMAD.MOV.U32 R8, RZ, RZ, R11 ;  /* 0x000000ffff087224 */ /* 0x000fe200078e000b */
[----:B------:R-:W-:-:S07]  /*d3f0*/  PRMT R64, R63, 0x7632, R64 ;  /* 0x000076323f407816 */ /* 0x000fce0000000040 */
.L_x_8438:
[----:B------:R-:W-:Y:S05]  /*d400*/  BSYNC.RECONVERGENT B1 ;  /* 0x0000000000017941 */ /* 0x000fea0003800200 */
.L_x_8436:
        /* <DEDUP_REMOVED lines=11> */
.L_x_8440:
[----:B------:R-:W-:Y:S01]  /*d4c0*/  IMAD.MOV.U32 R26, RZ, RZ, R30 ;  /* 0x000000ffff1a7224 */ /* 0x000fe200078e001e */
[----:B------:R-:W-:Y:S01]  /*d4d0*/  PRMT R33, R33, 0x5410, R35 ;  /* 0x0000541021217816 */ /* 0x000fe20000000023 */
[----:B------:R-:W-:Y:S01]  /*d4e0*/  IMAD.MOV.U32 R11, RZ, RZ, R10 ;  /* 0x000000ffff0b7224 */ /* 0x000fe200078e000a */
[----:B------:R-:W-:-:S07]  /*d4f0*/  PRMT R63, R63, 0x5410, R63 ;  /* 0x000054103f3f7816 */ /* 0x000fce000000003f */
.L_x_8441:
[----:B------:R-:W-:Y:S05]  /*d500*/  BSYNC.RECONVERGENT B1 ;  /* 0x0000000000017941 */ /* 0x000fea0003800200 */
.L_x_8439:
        /* <DEDUP_REMOVED lines=11> */
.L_x_8443:
[----:B------:R-:W-:Y:S01]  /*d5c0*/  IMAD.MOV.U32 R30, RZ, RZ, R26 ;  /* 0x000000ffff1e7224 */ /* 0x000fe200078e001a */
[----:B------:R-:W-:Y:S01]  /*d5d0*/  PRMT R34, R34, 0x7610, R33 ;  /* 0x0000761022227816 */ /* 0x000fe20000000021 */
[----:B------:R-:W-:Y:S01]  /*d5e0*/  IMAD.MOV.U32 R10, RZ, RZ, R13 ;  /* 0x000000ffff0a7224 */ /* 0x000fe200078e000d */
[----:B------:R-:W-:-:S07]  /*d5f0*/  PRMT R63, R62, 0x7632, R63 ;  /* 0x000076323e3f7816 */ /* 0x000fce000000003f */
.L_x_8444:
[----:B------:R-:W-:Y:S05]  /*d600*/  BSYNC.RECONVERGENT B1 ;  /* 0x0000000000017941 */ /* 0x000fea0003800200 */
.L_x_8442:
        /* <DEDUP_REMOVED lines=11> */
.L_x_8446:
[----:B------:R-:W-:Y:S01]  /*d6c0*/  IMAD.MOV.U32 R26, RZ, RZ, R30 ;  /* 0x000000ffff1a7224 */ /* 0x000fe200078e001e */
[----:B------:R-:W-:Y:S01]  /*d6d0*/  PRMT R34, R34, 0x7632, R34 ;  /* 0x0000763222227816 */ /* 0x000fe20000000022 */
[----:B------:R-:W-:Y:S01]  /*d6e0*/  IMAD.MOV.U32 R13, RZ, RZ, R12 ;  /* 0x000000ffff0d7224 */ /* 0x000fe200078e000c */
[----:B------:R-:W-:-:S07]  /*d6f0*/  PRMT R62, R62, 0x5410, R62 ;  /* 0x000054103e3e7816 */ /* 0x000fce000000003e */
.L_x_8447:
[----:B------:R-:W-:Y:S05]  /*d700*/  BSYNC.RECONVERGENT B1 ;  /* 0x0000000000017941 */ /* 0x000fea0003800200 */
.L_x_8445:
        /* <DEDUP_REMOVED lines=11> */
.L_x_8449:
[----:B------:R-:W-:Y:S01]  /*d7c0*/  IMAD.MOV.U32 R30, RZ, RZ, R26 ;  /* 0x000000ffff1e7224 */ /* 0x000fe200078e001a */
[----:B------:R-:W-:Y:S01]  /*d7d0*/  PRMT R35, R34, 0x7610, R35 ;  /* 0x0000761022237816 */ /* 0x000fe20000000023 */
[----:B------:R-:W-:Y:S01]  /*d7e0*/  IMAD.MOV.U32 R12, RZ, RZ, R15 ;  /* 0x000000ffff0c7224 */ /* 0x000fe200078e000f */
[----:B------:R-:W-:-:S07]  /*d7f0*/  PRMT R62, R61, 0x7632, R62 ;  /* 0x000076323d3e7816 */ /* 0x000fce000000003e */
.L_x_8450:
[----:B------:R-:W-:Y:S05]  /*d800*/  BSYNC.RECONVERGENT B1 ;  /* 0x0000000000017941 */ /* 0x000fea0003800200 */
.L_x_8448:
        /* <DEDUP_REMOVED lines=11> */
.L_x_8452:
[----:B------:R-:W-:Y:S01]  /*d8c0*/  IMAD.MOV.U32 R26, RZ, RZ, R30 ;  /* 0x000000ffff1a7224 */ /* 0x000fe200078e001e */
[----:B------:R-:W-:Y:S01]  /*d8d0*/  PRMT R33, R33, 0x5410, R35 ;  /* 0x0000541021217816 */ /* 0x000fe20000000023 */
[----:B------:R-:W-:Y:S01]  /*d8e0*/  IMAD.MOV.U32 R15, RZ, RZ, R14 ;  /* 0x000000ffff0f7224 */ /* 0x000fe200078e000e */
[----:B------:R-:W-:-:S07]  /*d8f0*/  PRMT R61, R61, 0x5410, R61 ;  /* 0x000054103d3d7816 */ /* 0x000fce000000003d */
.L_x_8453:
[----:B------:R-:W-:Y:S05]  /*d900*/  BSYNC.RECONVERGENT B1 ;  /* 0x0000000000017941 */ /* 0x000fea0003800200 */
.L_x_8451:
        /* <DEDUP_REMOVED lines=11> */
.L_x_8455:
[----:B------:R-:W-:Y:S01]  /*d9c0*/  IMAD.MOV.U32 R30, RZ, RZ, R26 ;  /* 0x000000ffff1e7224 */ /* 0x000fe200078e001a */
[----:B------:R-:W-:Y:S01]  /*d9d0*/  PRMT R34, R33, 0x7632, R34 ;  /* 0x0000763221227816 */ /* 0x000fe20000000022 */
[----:B------:R-:W-:Y:S01]  /*d9e0*/  IMAD.MOV.U32 R14, RZ, RZ, R17 ;  /* 0x000000ffff0e7224 */ /* 0x000fe200078e0011 */
[----:B------:R-:W-:-:S07]  /*d9f0*/  PRMT R61, R60, 0x7610, R61 ;  /* 0x000076103c3d7816 */ /* 0x000fce000000003d */
.L_x_8456:
[----:B------:R-:W-:Y:S05]  /*da00*/  BSYNC.RECONVERGENT B1 ;  /* 0x0000000000017941 */ /* 0x000fea0003800200 */
.L_x_8454:
        /* <DEDUP_REMOVED lines=11> */
.L_x_8458:
[----:B------:R-:W-:Y:S01]  /*dac0*/  IMAD.MOV.U32 R26, RZ, RZ, R30 ;  /* 0x000000ffff1a7224 */ /* 0x000fe200078e001e */
[----:B------:R-:W-:Y:S01]  /*dad0*/  PRMT R35, R34, 0x7610, R35 ;  /* 0x0000761022237816 */ /* 0x000fe20000000023 */
[----:B------:R-:W-:Y:S01]  /*dae0*/  IMAD.MOV.U32 R17, RZ, RZ, R16 ;  /* 0x000000ffff117224 */ /* 0x000fe200078e0010 */
[----:B------:R-:W-:-:S07]  /*daf0*/  PRMT R60, R57, 0x7610, R60 ;  /* 0x00007610393c7816 */ /* 0x000fce000000003c */
.L_x_8459:
[----:B------:R-:W-:Y:S05]  /*db00*/  BSYNC.RECONVERGENT B1 ;  /* 0x0000000000017941 */ /* 0x000fea0003800200 */
.L_x_8457:
        /* <DEDUP_REMOVED lines=11> */
.L_x_8461:
[----:B------:R-:W-:Y:S01]  /*dbc0*/  IMAD.MOV.U32 R30, RZ, RZ, R26 ;  /* 0x000000ffff1e7224 */ /* 0x000fe200078e001a */
[----:B------:R-:W-:Y:S01]  /*dbd0*/  PRMT R33, R33, 0x5410, R35 ;  /* 0x0000541021217816 */ /* 0x000fe20000000023 */
[----:B------:R-:W-:Y:S01]  /*dbe0*/  IMAD.MOV.U32 R16, RZ, RZ, R19 ;  /* 0x000000ffff107224 */ /* 0x000fe200078e0013 */
[----:B------:R-:W-:-:S07]  /*dbf0*/  PRMT R57, R57, 0x7632, R57 ;  /* 0x0000763239397816 */ /* 0x000fce0000000039 */
.L_x_8462:
[----:B------:R-:W-:Y:S05]  /*dc00*/  BSYNC.RECONVERGENT B1 ;  /* 0x0000000000017941 */ /* 0x000fea0003800200 */
.L_x_8460:
        /* <DEDUP_REMOVED lines=11> */
.L_x_8464:
[----:B------:R-:W-:Y:S01]  /*dcc0*/  IMAD.MOV.U32 R26, RZ, RZ, R30 ;  /* 0x000000ffff1a7224 */ /* 0x000fe200078e001e */
[----:B------:R-:W-:Y:S01]  /*dcd0*/  PRMT R34, R34, 0x7610, R33 ;  /* 0x0000761022227816 */ /* 0x000fe20000000021 */
[----:B------:R-:W-:Y:S01]  /*dce0*/  IMAD.MOV.U32 R19, RZ, RZ, R18 ;  /* 0x000000ffff137224 */ /* 0x000fe200078e0012 */
[----:B------:R-:W-:-:S07]  /*dcf0*/  PRMT R57, R57, 0x7610, R56 ;  /* 0x0000761039397816 */ /* 0x000fce0000000038 */
.L_x_8465:
[----:B------:R-:W-:Y:S05]  /*dd00*/  BSYNC.RECONVERGENT B1 ;  /* 0x0000000000017941 */ /* 0x000fea0003800200 */
.L_x_8463:
        /* <DEDUP_REMOVED lines=11> */
.L_x_8467:
[----:B------:R-:W-:Y:S01]  /*ddc0*/  IMAD.MOV.U32 R30, RZ, RZ, R26 ;  /* 0x000000ffff1e7224 */ /* 0x000fe200078e001a */
[----:B------:R-:W-:Y:S01]  /*ddd0*/  PRMT R34, R34, 0x7632, R34 ;  /* 0x0000763222227816 */ /* 0x000fe20000000022 */
[----:B------:R-:W-:Y:S01]  /*dde0*/  IMAD.MOV.U32 R18, RZ, RZ, R21 ;  /* 0x000000ffff127224 */ /* 0x000fe200078e0015 */
[----:B------:R-:W-:-:S07]  /*ddf0*/  PRMT R56, R56, 0x5410, R56 ;  /* 0x0000541038387816 */ /* 0x000fce0000000038 */
.L_x_8468:
[----:B------:R-:W-:Y:S05]  /*de00*/  BSYNC.RECONVERGENT B1 ;  /* 0x0000000000017941 */ /* 0x000fea0003800200 */
.L_x_8466:
        /* <DEDUP_REMOVED lines=11> */
.L_x_8470:
[----:B------:R-:W-:Y:S01]  /*dec0*/  IMAD.MOV.U32 R26, RZ, RZ, R30 ;  /* 0x000000ffff1a7224 */ /* 0x000fe200078e001e */
[----:B------:R-:W-:Y:S01]  /*ded0*/  PRMT R35, R34, 0x7610, R35 ;  /* 0x0000761022237816 */ /* 0x000fe20000000023 */
[----:B------:R-:W-:Y:S01]  /*dee0*/  IMAD.MOV.U32 R21, RZ, RZ, R20 ;  /* 0x000000ffff157224 */ /* 0x000fe200078e0014 */
[----:B------:R-:W-:-:S07]  /*def0*/  PRMT R56, R55, 0x7610, R56 ;  /* 0x0000761037387816 */ /* 0x000fce0000000038 */
.L_x_8471:
[----:B------:R-:W-:Y:S05]  /*df00*/  BSYNC.RECONVERGENT B1 ;  /* 0x0000000000017941 */ /* 0x000fea0003800200 */
.L_x_8469:
        /* <DEDUP_REMOVED lines=11> */
.L_x_8473:
[----:B------:R-:W-:Y:S01]  /*dfc0*/  IMAD.MOV.U32 R30, RZ, RZ, R26 ;  /* 0x000000ffff1e7224 */ /* 0x000fe200078e001a */
[----:B------:R-:W-:Y:S01]  /*dfd0*/  PRMT R33, R33, 0x5410, R35 ;  /* 0x0000541021217816 */ /* 0x000fe20000000023 */
[----:B------:R-:W-:Y:S01]  /*dfe0*/  IMAD.MOV.U32 R20, RZ, RZ, R23 ;  /* 0x000000ffff147224 */ /* 0x000fe200078e0017 */
[----:B------:R-:W-:-:S07]  /*dff0*/  PRMT R55, R55, 0x7632, R55 ;  /* 0x0000763237377816 */ /* 0x000fce0000000037 */
.L_x_8474:
[----:B------:R-:W-:Y:S05]  /*e000*/  BSYNC.RECONVERGENT B1 ;  /* 0x0000000000017941 */ /* 0x000fea0003800200 */
.L_x_8472:
        /* <DEDUP_REMOVED lines=11> */
.L_x_8476:
[----:B------:R-:W-:Y:S01]  /*e0c0*/  IMAD.MOV.U32 R26, RZ, RZ, R30 ;  /* 0x000000ffff1a7224 */ /* 0x000fe200078e001e */
[----:B------:R-:W-:Y:S01]  /*e0d0*/  PRMT R34, R34, 0x7610, R33 ;  /* 0x0000761022227816 */ /* 0x000fe20000000021 */
[----:B------:R-:W-:Y:S01]  /*e0e0*/  IMAD.MOV.U32 R23, RZ, RZ, R22 ;  /* 0x000000ffff177224 */ /* 0x000fe200078e0016 */
[----:B------:R-:W-:-:S07]  /*e0f0*/  PRMT R55, R55, 0x7610, R54 ;  /* 0x0000761037377816 */ /* 0x000fce0000000036 */
.L_x_8477:
[----:B------:R-:W-:Y:S05]  /*e100*/  BSYNC.RECONVERGENT B1 ;  /* 0x0000000000017941 */ /* 0x000fea0003800200 */
.L_x_8475:
        /* <DEDUP_REMOVED lines=11> */
.L_x_8479:
[----:B------:R-:W-:Y:S01]  /*e1c0*/  IMAD.MOV.U32 R30, RZ, RZ, R26 ;  /* 0x000000ffff1e7224 */ /* 0x000fe200078e001a */
[----:B------:R-:W-:Y:S01]  /*e1d0*/  PRMT R34, R34, 0x7632, R34 ;  /* 0x0000763222227816 */ /* 0x000fe20000000022 */
[----:B------:R-:W-:Y:S01]  /*e1e0*/  IMAD.MOV.U32 R22, RZ, RZ, R25 ;  /* 0x000000ffff167224 */ /* 0x000fe200078e0019 */
[----:B------:R-:W-:-:S07]  /*e1f0*/  PRMT R54, R54, 0x5410, R54 ;  /* 0x0000541036367816 */ /* 0x000fce0000000036 */
.L_x_8480:
[----:B------:R-:W-:Y:S05]  /*e200*/  BSYNC.RECONVERGENT B1 ;  /* 0x0000000000017941 */ /* 0x000fea0003800200 */
.L_x_8478:
        /* <DEDUP_REMOVED lines=11> */
.L_x_8482:
[----:B------:R-:W-:Y:S01]  /*e2c0*/  IMAD.MOV.U32 R26, RZ, RZ, R30 ;  /* 0x000000ffff1a7224 */ /* 0x000fe200078e001e */
[----:B------:R-:W-:Y:S01]  /*e2d0*/  PRMT R35, R34, 0x7610, R35 ;  /* 0x0000761022237816 */ /* 0x000fe20000000023 */
[----:B------:R-:W-:Y:S01]  /*e2e0*/  IMAD.MOV.U32 R25, RZ, RZ, R24 ;  /* 0x000000ffff197224 */ /* 0x000fe200078e0018 */
[----:B------:R-:W-:-:S07]  /*e2f0*/  PRMT R54, R53, 0x7632, R54 ;  /* 0x0000763235367816 */ /* 0x000fce0000000036 */
.L_x_8483:
[----:B------:R-:W-:Y:S05]  /*e300*/  BSYNC.RECONVERGENT B1 ;  /* 0x0000000000017941 */ /* 0x000fea0003800200 */
.L_x_8481:
        /* <DEDUP_REMOVED lines=11> */
.L_x_8485:
[----:B------:R-:W-:Y:S01]  /*e3c0*/  IMAD.MOV.U32 R30, RZ, RZ, R26 ;  /* 0x000000ffff1e7224 */ /* 0x000fe200078e001a */
[----:B------:R-:W-:Y:S01]  /*e3d0*/  PRMT R34, R35, 0x7610, R34 ;  /* 0x0000761023227816 */ /* 0x000fe20000000022 */
[----:B------:R-:W-:Y:S01]  /*e3e0*/  IMAD.MOV.U32 R24, RZ, RZ, R27 ;  /* 0x000000ffff187224 */ /* 0x000fe200078e001b */
[----:B------:R-:W-:-:S07]  /*e3f0*/  PRMT R53, R53, 0x5410, R53 ;  /* 0x0000541035357816 */ /* 0x000fce0000000035 */
.L_x_8486:
[----:B------:R-:W-:Y:S05]  /*e400*/  BSYNC.RECONVERGENT B1 ;  /* 0x0000000000017941 */ /* 0x000fea0003800200 */
.L_x_8484:
        /* <DEDUP_REMOVED lines=11> */
.L_x_8488:
[----:B------:R-:W-:Y:S01]  /*e4c0*/  PRMT R53, R33, 0x7610, R53 ;  /* 0x0000761021357816 */ /* 0x000fe20000000035 */
[----:B------:R-:W-:Y:S01]  /*e4d0*/  IMAD.MOV.U32 R27, RZ, RZ, R31 ;  /* 0x000000ffff1b7224 */ /* 0x000fe200078e001f */
[----:B------:R-:W-:Y:S01]  /*e4e0*/  PRMT R70, R70, 0x5410, R34 ;  /* 0x0000541046467816 */ /* 0x000fe20000000022 */
[--C-:B------:R-:W-:Y:S01]  /*e4f0*/  IMAD.MOV.U32 R26, RZ, RZ, R30.reuse ;  /* 0x000000ffff1a7224 */ /* 0x100fe200078e001e */
[----:B------:R-:W-:Y:S01]  /*e500*/  PRMT R33, R34, 0x7610, R33 ;  /* 0x0000761022217816 */ /* 0x000fe20000000021 */
[----:B------:R-:W-:-:S07]  /*e510*/  IMAD.MOV.U32 R31, RZ, RZ, R30 ;  /* 0x000000ffff1f7224 */ /* 0x000fce00078e001e */
.L_x_8489:
[----:B------:R-:W-:Y:S05]  /*e520*/  BSYNC.RECONVERGENT B1 ;  /* 0x0000000000017941 */ /* 0x000fea0003800200 */
.L_x_8487:
[----:B------:R-:W-:Y:S02]  /*e530*/  VIADD R29, R29, 0x4 ;  /* 0x000000041d1d7836 */ /* 0x000fe40000000000 */
[----:B------:R-:W-:Y:S01]  /*e540*/  VIADD R28, R28, 0x2 ;  /* 0x000000021c1c7836 */ /* 0x000fe20000000000 */
[----:B------:R-:W-:Y:S06]  /*e550*/  @P1 BRA `(.L_x_8490) ;  /* 0xffffffe000081947 */ /* 0x000fec000383ffff */
[----:B------:R-:W-:-:S13]  /*e560*/  ISETP.NE.AND P0, PT, R36, RZ, PT ;  /* 0x000000ff2400720c */ /* 0x000fda0003f05270 */
[----:B------:R-:W-:Y:S05]  /*e570*/  @P0 BRA `(.L_x_8396) ;  /* 0x0000000000bc0947 */ /* 0x000fea0003800000 */
[----:B------:R-:W0:Y:S01]  /*e580*/  S2R R28, SR_CgaCtaId ;  /* 0x00000000001c7919 */ /* 0x000e220000008800 */
[----:B------:R-:W-:Y:S01]  /*e590*/  MOV R29, 0x400 ;  /* 0x00000400001d7802 */ /* 0x000fe20000000f00 */
[----:B------:R-:W-:Y:S01]  /*e5a0*/  IMAD.MOV.U32 R47, RZ, RZ, R48 ;  /* 0x000000ffff2f7224 */ /* 0x000fe200078e0030 */
[----:B------:R-:W-:Y:S02]  /*e5b0*/  SHF.R.U32.HI R32, RZ, 0x5, R51 ;  /* 0x00000005ff207819 */ /* 0x000fe40000011633 */
[----:B------:R-:W-:Y:S02]  /*e5c0*/  PRMT R30, R70, 0x5432, R53 ;  /* 0x00005432461e7816 */ /* 0x000fe40000000035 */
[----:B------:R-:W-:Y:S02]  /*e5d0*/  PRMT R31, R53, 0x5432, R54 ;  /* 0x00005432351f7816 */ /* 0x000fe40000000036 */
[----:B0-----:R-:W-:Y:S02]  /*e5e0*/  LEA R28, R28, R29, 0x18 ;  /* 0x0000001d1c1c7211 */ /* 0x001fe400078ec0ff */
[----:B------:R-:W-:-:S03]  /*e5f0*/  PRMT R29, R55, 0x5410, R56 ;  /* 0x00005410371d7816 */ /* 0x000fc60000000038 */
[----:B------:R-:W-:Y:S01]  /*e600*/  IMAD R32, R32, 0xc8, R28 ;  /* 0x000000c820207824 */ /* 0x000fe200078e021c */
[----:B------:R-:W-:-:S04]  /*e610*/  PRMT R28, R54, 0x7632, R55 ;  /* 0x00007632361c7816 */ /* 0x000fc80000000037 */
[----:B------:R0:W-:Y:S04]  /*e620*/  STS.64 [R32+0x90], R30 ;  /* 0x0000901e20007388 */ /* 0x0001e80000000a00 */
[----:B------:R1:W-:Y:S04]  /*e630*/  STS.64 [R32+0x98], R28 ;  /* 0x0000981c20007388 */ /* 0x0003e80000000a00 */
[----:B------:R-:W-:Y:S01]  /*e640*/  STS.64 [R32+0x8], R46 ;  /* 0x0000082e20007388 */ /* 0x000fe20000000a00 */
[----:B0-----:R-:W-:-:S03]  /*e650*/  PRMT R30, R56, 0x7632, R57 ;  /* 0x00007632381e7816 */ /* 0x001fc60000000039 */
[----:B------:R-:W-:Y:S01]  /*e660*/  STS.64 [R32+0x10], R26 ;  /* 0x0000101a20007388 */ /* 0x000fe20000000a00 */
[----:B------:R-:W-:Y:S01]  /*e670*/  PRMT R31, R57, 0x5410, R60 ;  /* 0x00005410391f7816 */ /* 0x000fe2000000003c */
[----:B-1----:R-:W-:Y:S02]  /*e680*/  IMAD.MOV.U32 R28, RZ, RZ, R61 ;  /* 0x000000ffff1c7224 */ /* 0x002fe400078e003d */
        /* <DEDUP_REMOVED lines=28> */
[----:B------:R-:W-:-:S05]  /*e850*/  PRMT R29, R60, 0x5432, R70 ;  /* 0x000054323c1d7816 */ /* 0x000fca0000000046 */
[----:B------:R1:W-:Y:S02]  /*e860*/  STS.64 [R32+0xc8], R28 ;  /* 0x0000c81c20007388 */ /* 0x0003e40000000a00 */
.L_x_8396:
[----:B------:R-:W-:Y:S05]  /*e870*/  BSYNC.RECONVERGENT B0 ;  /* 0x0000000000007941 */ /* 0x000fea0003800200 */
.L_x_8395:
[----:B------:R-:W-:Y:S01]  /*e880*/  BAR.SYNC.DEFER_BLOCKING 0x0 ;  /* 0x0000000000007b1d */ /* 0x000fe20000010000 */
[----:B------:R-:W-:-:S05]  /*e890*/  ISETP.NE.AND P0, PT, R51, RZ, PT ;  /* 0x000000ff3300720c */ /* 0x000fca0003f05270 */
[----:B------:R-:W-:Y:S08]  /*e8a0*/  BSSY.RECONVERGENT B0, `(.L_x_8491) ;  /* 0x00006af000007945 */ /* 0x000ff00003800200 */
[----:B------:R-:W-:Y:S05]  /*e8b0*/  @P0 BRA `(.L_x_8492) ;  /* 0x0000006800b40947 */ /* 0x000fea0003800000 */
[----:B------:R-:W2:Y:S01]  /*e8c0*/  S2UR UR5, SR_CgaCtaId ;  /* 0x00000000000579c3 */ /* 0x000ea20000008800 */
[----:B------:R-:W-:Y:S02]  /*e8d0*/  UMOV UR4, 0x400 ;  /* 0x0000040000047882 */ /* 0x000fe40000000000 */
[----:B--2---:R-:W-:-:S09]  /*e8e0*/  ULEA UR4, UR5, UR4, 0x18 ;  /* 0x0000000405047291 */ /* 0x004fd2000f8ec0ff */
[----:B01----:R-:W0:Y:S04]  /*e8f0*/  LDS.128 R28, [UR4+0x180] ;  /* 0x00018004ff1c7984 */ /* 0x003e280008000c00 */
[----:B------:R-:W-:Y:S04]  /*e900*/  LDS.128 R32, [UR4+0x170] ;  /* 0x00017004ff207984 */ /* 0x000fe80008000c00 */
[----:B------:R-:W1:Y:S01]  /*e910*/  LDS.128 R36, [UR4+0x160] ;  /* 0x00016004ff247984 */ /* 0x000e620008000c00 */
[----:B0-----:R-:W-:-:S03]  /*e920*/  IMAD.MOV.U32 R58, RZ, RZ, R30 ;  /* 0x000000ffff3a7224 */ /* 0x001fc600078e001e */
[----:B------:R-:W-:Y:S01]  /*e930*/  STL.64 [R0+0xb0], R28 ;  /* 0x0000b01c00007387 */ /* 0x000fe20000100a00 */
[----:B------:R-:W-:-:S03]  /*e940*/  IMAD.MOV.U32 R59, RZ, RZ, R31 ;  /* 0x000000ffff3b7224 */ /* 0x000fc600078e001f */
[----:B------:R-:W0:Y:S04]  /*e950*/  LDS.128 R28, [UR4+0x150] ;  /* 0x00015004ff1c7984 */ /* 0x000e280008000c00 */
[----:B------:R2:W-:Y:S04]  /*e960*/  STL.64 [R0+0xb8], R58 ;  /* 0x0000b83a00007387 */ /* 0x0005e80000100a00 */
[----:B-1----:R-:W-:Y:S04]  /*e970*/  STL.64 [R0+0x90], R36 ;  /* 0x0000902400007387 */ /* 0x002fe80000100a00 */
[----:B------:R-:W-:Y:S01]  /*e980*/  STL.64 [R0+0xa0], R32 ;  /* 0x0000a02000007387 */ /* 0x000fe20000100a00 */
[----:B--2---:R-:W-:-:S02]  /*e990*/  IMAD.MOV.U32 R58, RZ, RZ, R34 ;  /* 0x000000ffff3a7224 */ /* 0x004fc400078e0022 */
[----:B------:R-:W-:Y:S02]  /*e9a0*/  IMAD.MOV.U32 R59, RZ, RZ, R35 ;  /* 0x000000ffff3b7224 */ /* 0x000fe400078e0023 */
[----:B------:R-:W1:Y:S04]  /*e9b0*/  LDS.128 R32, [UR4+0x130] ;  /* 0x00013004ff207984 */ /* 0x000e680008000c00 */
[----:B------:R2:W-:Y:S02]  /*e9c0*/  STL.64 [R0+0xa8], R58 ;  /* 0x0000a83a00007387 */ /* 0x0005e40000100a00 */
[----:B--2---:R-:W-:Y:S02]  /*e9d0*/  IMAD.MOV.U32 R58, RZ, RZ, R38 ;  /* 0x000000ffff3a7224 */ /* 0x004fe400078e0026 */
[----:B------:R-:W-:-:S02]  /*e9e0*/  IMAD.MOV.U32 R59, RZ, RZ, R39 ;  /* 0x000000ffff3b7224 */ /* 0x000fc400078e0027 */
[----:B------:R-:W2:Y:S04]  /*e9f0*/  LDS.128 R36, [UR4+0x140] ;  /* 0x00014004ff247984 */ /* 0x000ea80008000c00 */
[----:B------:R3:W-:Y:S04]  /*ea00*/  STL.64 [R0+0x98], R58 ;  /* 0x0000983a00007387 */ /* 0x0007e80000100a00 */
[----:B0-----:R-:W-:Y:S01]  /*ea10*/  STL.64 [R0+0x80], R28 ;  /* 0x0000801c00007387 */ /* 0x001fe20000100a00 */
[----:B---3--:R-:W-:Y:S02]  /*ea20*/  IMAD.MOV.U32 R58, RZ, RZ, R30 ;  /* 0x000000ffff3a7224 */ /* 0x008fe400078e001e */
[----:B------:R-:W-:-:S02]  /*ea30*/  IMAD.MOV.U32 R59, RZ, RZ, R31 ;  /* 0x000000ffff3b7224 */ /* 0x000fc400078e001f */
[----:B------:R-:W0:Y:S04]  /*ea40*/  LDS.128 R28, [UR4+0x110] ;  /* 0x00011004ff1c7984 */ /* 0x000e280008000c00 */
[----:B------:R-:W-:Y:S04]  /*ea50*/  STL.64 [R0+0x88], R58 ;  /* 0x0000883a00007387 */ /* 0x000fe80000100a00 */
[----:B-1----:R-:W-:Y:S04]  /*ea60*/  STL.64 [R0+0x60], R32 ;  /* 0x0000602000007387 */ /* 0x002fe80000100a00 */
[----:B------:R-:W-:Y:S04]  /*ea70*/  STL.64 [R0+0x68], R34 ;  /* 0x0000682200007387 */ /* 0x000fe80000100a00 */
[----:B------:R-:W1:Y:S04]  /*ea80*/  LDS.128 R32, [UR4+0xf0] ;  /* 0x0000f004ff207984 */ /* 0x000e680008000c00 */
[----:B--2---:R-:W-:Y:S04]  /*ea90*/  STL.64 [R0+0x70], R36 ;  /* 0x0000702400007387 */ /* 0x004fe80000100a00 */
[----:B------:R-:W-:Y:S04]  /*eaa0*/  STL.64 [R0+0x78], R38 ;  /* 0x0000782600007387 */ /* 0x000fe80000100a00 */
[----:B------:R-:W2:Y:S04]  /*eab0*/  LDS.128 R36, [UR4+0x120] ;  /* 0x00012004ff247984 */ /* 0x000ea80008000c00 */
[----:B------:R-:W3:Y:S04]  /*eac0*/  LDS.64 R58, [UR4+0x190] ;  /* 0x00019004ff3a7984 */ /* 0x000ee80008000a00 */
[----:B0-----:R-:W-:Y:S04]  /*ead0*/  STL.64 [R0+0x40], R28 ;  /* 0x0000401c00007387 */ /* 0x001fe80000100a00 */
[----:B------:R-:W-:Y:S04]  /*eae0*/  STL.64 [R0+0x48], R30 ;  /* 0x0000481e00007387 */ /* 0x000fe80000100a00 */
[----:B------:R-:W0:Y:S04]  /*eaf0*/  LDS.128 R28, [UR4+0xe0] ;  /* 0x0000e004ff1c7984 */ /* 0x000e280008000c00 */
[----:B-1----:R-:W-:Y:S04]  /*eb00*/  STL.64 [R0+0x20], R32 ;  /* 0x0000202000007387 */ /* 0x002fe80000100a00 */
[----:B------:R-:W-:Y:S04]  /*eb10*/  STL.64 [R0+0x28], R34 ;  /* 0x0000282200007387 */ /* 0x000fe80000100a00 */
[----:B--2---:R-:W-:Y:S04]  /*eb20*/  STL.64 [R0+0x50], R36 ;  /* 0x0000502400007387 */ /* 0x004fe80000100a00 */
[----:B------:R-:W-:Y:S04]  /*eb30*/  STL.64 [R0+0x58], R38 ;  /* 0x0000582600007387 */ /* 0x000fe80000100a00 */
[----:B------:R-:W1:Y:S04]  /*eb40*/  LDS.128 R36, [UR4+0x100] ;  /* 0x00010004ff247984 */ /* 0x000e680008000c00 */
[----:B---3--:R-:W-:Y:S04]  /*eb50*/  STL.64 [R0+0xc0], R58 ;  /* 0x0000c03a00007387 */ /* 0x008fe80000100a00 */
[----:B0-----:R0:W-:Y:S04]  /*eb60*/  STL.64 [R0+0x10], R28 ;  /* 0x0000101c00007387 */ /* 0x0011e80000100a00 */
[----:B------:R2:W-:Y:S01]  /*eb70*/  STL.64 [R0+0x18], R30 ;  /* 0x0000181e00007387 */ /* 0x0005e20000100a00 */
[----:B0-----:R-:W-:-:S02]  /*eb80*/  IMAD.MOV.U32 R29, RZ, RZ, R50 ;  /* 0x000000ffff1d7224 */ /* 0x001fc400078e0032 */
[----:B--2---:R-:W-:Y:S01]  /*eb90*/  IMAD.MOV.U32 R31, RZ, RZ, RZ ;  /* 0x000000ffff1f7224 */ /* 0x004fe200078e00ff */
[----:B-1----:R-:W-:Y:S04]  /*eba0*/  STL.64 [R0+0x30], R36 ;  /* 0x0000302400007387 */ /* 0x002fe80000100a00 */
[----:B------:R-:W-:Y:S04]  /*ebb0*/  STL.64 [R0+0x38], R38 ;  /* 0x0000382600007387 */ /* 0x000fe80000100a00 */
[----:B------:R-:W0:Y:S02]  /*ebc0*/  LDS.128 R36, [UR4+0xd0] ;  /* 0x0000d004ff247984 */ /* 0x000e240008000c00 */
[----:B0-----:R-:W-:-:S02]  /*ebd0*/  FSETP.GT.FTZ.AND P0, PT, R46, R36, PT ;  /* 0x000000242e00720b */ /* 0x001fc40003f14000 */
[----:B------:R-:W-:Y:S02]  /*ebe0*/  STL.64 [R0+0x8], R38 ;  /* 0x0000082600007387 */ /* 0x000fe40000100a00 */
[----:B------:R-:W-:Y:S02]  /*ebf0*/  FSEL R49, R46, R36, P0 ;  /* 0x000000242e317208 */ /* 0x000fe40000000000 */
[----:B------:R0:W-:Y:S01]  /*ec00*/  STL.64 [R0], R36 ;  /* 0x0000002400007387 */ /* 0x0001e20000100a00 */
[----:B------:R-:W-:Y:S02]  /*ec10*/  FSEL R28, R36, R46, P0 ;  /* 0x0000002e241c7208 */ /* 0x000fe40000000000 */
[----:B------:R-:W-:-:S03]  /*ec20*/  FSEL R71, R48, R37, P0 ;  /* 0x0000002530477208 */ /* 0x000fc60000000000 */
[----:B------:R-:W-:-:S04]  /*ec30*/  FADD.FTZ R28, -R49, R28 ;  /* 0x0000001c311c7221 */ /* 0x000fc80000010100 */
[----:B------:R-:W-:Y:S01]  /*ec40*/  FMUL.FTZ R28, R28, 1.4426950216293334961 ;  /* 0x3fb8aa3b1c1c7820 */ /* 0x000fe20000410000 */
[----:B0-----:R-:W-:-:S05]  /*ec50*/  FSEL R37, R37, R48, P0 ;  /* 0x0000003025257208 */ /* 0x001fca0000000000 */
[----:B------:R-:W0:Y:S02]  /*ec60*/  MUFU.EX2 R28, R28 ;  /* 0x0000001c001c7308 */ /* 0x000e240000000800 */
[----:B0-----:R-:W-:Y:S01]  /*ec70*/  FFMA.FTZ R71, R37, R28, R71 ;  /* 0x0000001c25477223 */ /* 0x001fe20000010047 */
[----:B------:R-:W-:-:S07]  /*ec80*/  IMAD.MOV.U32 R28, RZ, RZ, R0 ;  /* 0x000000ffff1c7224 */ /* 0x000fce00078e0000 */
.L_x_8586:
        /* <DEDUP_REMOVED lines=20> */
.L_x_8494:
[----:B------:R-:W-:Y:S01]  /*edd0*/  IMAD.MOV.U32 R32, RZ, RZ, R45 ;  /* 0x000000ffff207224 */ /* 0x000fe200078e002d */
[----:B------:R-:W-:Y:S01]  /*ede0*/  PRMT R33, R70, 0x7610, R33 ;  /* 0x0000761046217816 */ /* 0x000fe20000000021 */
[----:B------:R-:W-:Y:S01]  /*edf0*/  IMAD.MOV.U32 R45, RZ, RZ, R44 ;  /* 0x000000ffff2d7224 */ /* 0x000fe200078e002c */
[----:B------:R-:W-:-:S07]  /*ee00*/  PRMT R70, R60, 0x7632, R70 ;  /* 0x000076323c467816 */ /* 0x000fce0000000046 */
.L_x_8495:
[----:B------:R-:W-:Y:S05]  /*ee10*/  BSYNC.RECONVERGENT B1 ;  /* 0x0000000000017941 */ /* 0x000fea0003800200 */
.L_x_8493:
        /* <DEDUP_REMOVED lines=11> */
.L_x_8497:
[----:B------:R-:W-:Y:S01]  /*eed0*/  IMAD.MOV.U32 R30, RZ, RZ, R32 ;  /* 0x000000ffff1e7224 */ /* 0x000fe200078e0020 */
[----:B------:R-:W-:Y:S01]  /*eee0*/  PRMT R34, R33, 0x7610, R34 ;  /* 0x0000761021227816 */ /* 0x000fe20000000022 */
[----:B------:R-:W-:Y:S01]  /*eef0*/  IMAD.MOV.U32 R44, RZ, RZ, R43 ;  /* 0x000000ffff2c7224 */ /* 0x000fe200078e002b */
[----:B------:R-:W-:-:S07]  /*ef00*/  PRMT R60, R60, 0x7610, R69 ;  /* 0x000076103c3c7816 */ /* 0x000fce0000000045 */
.L_x_8498:
[----:B------:R-:W-:Y:S05]  /*ef10*/  BSYNC.RECONVERGENT B1 ;  /* 0x0000000000017941 */ /* 0x000fea0003800200 */
.L_x_8496:
        /* <DEDUP_REMOVED lines=11> */
.L_x_8500:
[----:B------:R-:W-:Y:S01]  /*efd0*/  IMAD.MOV.U32 R32, RZ, RZ, R30 ;  /* 0x000000ffff207224 */ /* 0x000fe200078e001e */
[----:B------:R-:W-:Y:S01]  /*efe0*/  PRMT R33, R33, 0x5410, R34 ;  /* 0x0000541021217816 */ /* 0x000fe20000000022 */
[----:B------:R-:W-:Y:S01]  /*eff0*/  IMAD.MOV.U32 R43, RZ, RZ, R42 ;  /* 0x000000ffff2b7224 */ /* 0x000fe200078e002a */
[----:B------:R-:W-:-:S07]  /*f000*/  PRMT R69, R69, 0x5410, R69 ;  /* 0x0000541045457816 */ /* 0x000fce0000000045 */
.L_x_8501:
[----:B------:R-:W-:Y:S05]  /*f010*/  BSYNC.RECONVERGENT B1 ;  /* 0x0000000000017941 */ /* 0x000fea0003800200 */
.L_x_8499:
        /* <DEDUP_REMOVED lines=11> */
.L_x_8503:
[----:B------:R-:W-:Y:S01]  /*f0d0*/  IMAD.MOV.U32 R30, RZ, RZ, R32 ;  /* 0x000000ffff1e7224 */ /* 0x000fe200078e0020 */
[----:B------:R-:W-:Y:S01]  /*f0e0*/  PRMT R34, R33, 0x7632, R34 ;  /* 0x0000763221227816 */ /* 0x000fe20000000022 */
[----:B------:R-:W-:Y:S01]  /*f0f0*/  IMAD.MOV.U32 R42, RZ, RZ, R41 ;  /* 0x000000ffff2a7224 */ /* 0x000fe200078e0029 */
[----:B------:R-:W-:-:S07]  /*f100*/  PRMT R69, R68, 0x7632, R69 ;  /* 0x0000763244457816 */ /* 0x000fce0000000045 */
.L_x_8504:
[----:B------:R-:W-:Y:S05]  /*f110*/  BSYNC.RECONVERGENT B1 ;  /* 0x0000000000017941 */ /* 0x000fea0003800200 */
.L_x_8502:
        /* <DEDUP_REMOVED lines=11> */
.L_x_8506:
[----:B------:R-:W-:Y:S01]  /*f1d0*/  IMAD.MOV.U32 R32, RZ, RZ, R30 ;  /* 0x000000ffff207224 */ /* 0x000fe200078e001e */
[----:B------:R-:W-:Y:S01]  /*f1e0*/  PRMT R33, R34, 0x7610, R33 ;  /* 0x0000761022217816 */ /* 0x000fe20000000021 */
[----:B------:R-:W-:Y:S01]  /*f1f0*/  IMAD.MOV.U32 R41, RZ, RZ, R40 ;  /* 0x000000ffff297224 */ /* 0x000fe200078e0028 */
[----:B------:R-:W-:-:S07]  /*f200*/  PRMT R68, R68, 0x5410, R68 ;  /* 0x0000541044447816 */ /* 0x000fce0000000044 */
.L_x_8507:
[----:B------:R-:W-:Y:S05]  /*f210*/  BSYNC.RECONVERGENT B1 ;  /* 0x0000000000017941 */ /* 0x000fea0003800200 */
.L_x_8505:
        /* <DEDUP_REMOVED lines=11> */
.L_x_8509:
[----:B------:R-:W-:Y:S01]  /*f2d0*/  IMAD.MOV.U32 R30, RZ, RZ, R32 ;  /* 0x000000ffff1e7224 */ /* 0x000fe200078e0020 */
[----:B------:R-:W-:Y:S01]  /*f2e0*/  PRMT R33, R33, 0x5410, R33 ;  /* 0x0000541021217816 */ /* 0x000fe20000000021 */
[----:B------:R-:W-:Y:S01]  /*f2f0*/  IMAD.MOV.U32 R40, RZ, RZ, R3 ;  /* 0x000000ffff287224 */ /* 0x000fe200078e0003 */
[----:B------:R-:W-:-:S07]  /*f300*/  PRMT R68, R67, 0x7632, R68 ;  /* 0x0000763243447816 */ /* 0x000fce0000000044 */
.L_x_8510:
[----:B------:R-:W-:Y:S05]  /*f310*/  BSYNC.RECONVERGENT B1 ;  /* 0x0000000000017941 */ /* 0x000fea0003800200 */
.L_x_8508:
        /* <DEDUP_REMOVED lines=11> */
.L_x_8512:
[----:B------:R-:W-:Y:S01]  /*f3d0*/  IMAD.MOV.U32 R32, RZ, RZ, R30 ;  /* 0x000000ffff207224 */ /* 0x000fe200078e001e */
[----:B------:R-:W-:Y:S01]  /*f3e0*/  PRMT R33, R33, 0x7632, R33 ;  /* 0x0000763221217816 */ /* 0x000fe20000000021 */
[----:B------:R-:W-:Y:S01]  /*f3f0*/  IMAD.MOV.U32 R3, RZ, RZ, R2 ;  /* 0x000000ffff037224 */ /* 0x000fe200078e0002 */
[----:B------:R-:W-:-:S07]  /*f400*/  PRMT R67, R67, 0x5410, R67 ;  /* 0x0000541043437816 */ /* 0x000fce0000000043 */
.L_x_8513:
[----:B------:R-:W-:Y:S05]  /*f410*/  BSYNC.RECONVERGENT B1 ;  /* 0x0000000000017941 */ /* 0x000fea0003800200 */
.L_x_8511:
        /* <DEDUP_REMOVED lines=11> */
.L_x_8515:
[----:B------:R-:W-:Y:S01]  /*f4d0*/  IMAD.MOV.U32 R30, RZ, RZ, R32 ;  /* 0x000000ffff1e7224 */ /* 0x000fe200078e0020 */
[----:B------:R-:W-:Y:S01]  /*f4e0*/  PRMT R33, R33, 0x5410, R33 ;  /* 0x0000541021217816 */ /* 0x000fe20000000021 */
[----:B------:R-:W-:Y:S01]  /*f4f0*/  IMAD.MOV.U32 R2, RZ, RZ, R5 ;  /* 0x000000ffff027224 */ /* 0x000fe200078e0005 */
[----:B------:R-:W-:-:S07]  /*f500*/  PRMT R67, R66, 0x7632, R67 ;  /* 0x0000763242437816 */ /* 0x000fce0000000043 */
.L_x_8516:
[----:B------:R-:W-:Y:S05]  /*f510*/  BSYNC.RECONVERGENT B1 ;  /* 0x0000000000017941 */ /* 0x000fea0003800200 */
.L_x_8514:
        /* <DEDUP_REMOVED lines=11> */
.L_x_8518:
[----:B------:R-:W-:Y:S01]  /*f5d0*/  IMAD.MOV.U32 R32, RZ, RZ, R30 ;  /* 0x000000ffff207224 */ /* 0x000fe200078e001e */
[----:B------:R-:W-:Y:S01]  /*f5e0*/  PRMT R33, R33, 0x7632, R33 ;  /* 0x0000763221217816 */ /* 0x000fe20000000021 */
[----:B------:R-:W-:Y:S01]  /*f5f0*/  IMAD.MOV.U32 R5, RZ, RZ, R4 ;  /* 0x000000ffff057224 */ /* 0x000fe200078e0004 */
[----:B------:R-:W-:-:S07]  /*f600*/  PRMT R66, R66, 0x5410, R66 ;  /* 0x0000541042427816 */ /* 0x000fce0000000042 */
.L_x_8519:
[----:B------:R-:W-:Y:S05]  /*f610*/  BSYNC.RECONVERGENT B1 ;  /* 0x0000000000017941 */ /* 0x000fea0003800200 */
.L_x_8517:
        /* <DEDUP_REMOVED lines=11> */
.L_x_8521:
[----:B------:R-:W-:Y:S01]  /*f6d0*/  IMAD.MOV.U32 R30, RZ, RZ, R32 ;  /* 0x000000ffff1e7224 */ /* 0x000fe200078e0020 */
[----:B------:R-:W-:Y:S01]  /*f6e0*/  PRMT R34, R33, 0x7610, R34 ;  /* 0x0000761021227816 */ /* 0x000fe20000000022 */
[----:B------:R-:W-:Y:S01]  /*f6f0*/  IMAD.MOV.U32 R4, RZ, RZ, R7 ;  /* 0x000000ffff047224 */ /* 0x000fe200078e0007 */
[----:B------:R-:W-:-:S07]  /*f700*/  PRMT R66, R65, 0x7632, R66 ;  /* 0x0000763241427816 */ /* 0x000fce0000000042 */
.L_x_8522:
[----:B------:R-:W-:Y:S05]  /*f710*/  BSYNC.RECONVERGENT B1 ;  /* 0x0000000000017941 */ /* 0x000fea0003800200 */
.L_x_8520:
        /* <DEDUP_REMOVED lines=11> */
.L_x_8524:
[----:B------:R-:W-:Y:S01]  /*f7d0*/  IMAD.MOV.U32 R32, RZ, RZ, R30 ;  /* 0x000000ffff207224 */ /* 0x000fe200078e001e */
[----:B------:R-:W-:Y:S01]  /*f7e0*/  PRMT R33, R33, 0x5410, R34 ;  /* 0x0000541021217816 */ /* 0x000fe20000000022 */
[----:B------:R-:W-:Y:S01]  /*f7f0*/  IMAD.MOV.U32 R7, RZ, RZ, R6 ;  /* 0x000000ffff077224 */ /* 0x000fe200078e0006 */
[----:B------:R-:W-:-:S07]  /*f800*/  PRMT R65, R65, 0x5410, R65 ;  /* 0x0000541041417816 */ /* 0x000fce0000000041 */
.L_x_8525:
[----:B------:R-:W-:Y:S05]  /*f810*/  BSYNC.RECONVERGENT B1 ;  /* 0x0000000000017941 */ /* 0x000fea0003800200 */
.L_x_8523:
        /* <DEDUP_REMOVED lines=11> */
.L_x_8527:
[----:B------:R-:W-:Y:S01]  /*f8d0*/  IMAD.MOV.U32 R30, RZ, RZ, R32 ;  /* 0x000000ffff1e7224 */ /* 0x000fe200078e0020 */
[----:B------:R-:W-:Y:S01]  /*f8e0*/  PRMT R34, R34, 0x7610, R33 ;  /* 0x0000761022227816 */ /* 0x000fe20000000021 */
[----:B------:R-:W-:Y:S01]  /*f8f0*/  IMAD.MOV.U32 R6, RZ, RZ, R9 ;  /* 0x000000ffff067224 */ /* 0x000fe200078e0009 */
[----:B------:R-:W-:-:S07]  /*f900*/  PRMT R65, R64, 0x7632, R65 ;  /* 0x0000763240417816 */ /* 0x000fce0000000041 */
.L_x_8528:
[----:B------:R-:W-:Y:S05]  /*f910*/  BSYNC.RECONVERGENT B1 ;  /* 0x0000000000017941 */ /* 0x000fea0003800200 */
.L_x_8526:
        /* <DEDUP_REMOVED lines=11> */
.L_x_8530:
[----:B------:R-:W-:Y:S01]  /*f9d0*/  IMAD.MOV.U32 R32, RZ, RZ, R30 ;  /* 0x000000ffff207224 */ /* 0x000fe200078e001e */
[----:B------:R-:W-:Y:S01]  /*f9e0*/  PRMT R33, R34, 0x7632, R33 ;  /* 0x0000763222217816 */ /* 0x000fe20000000021 */
[----:B------:R-:W-:Y:S01]  /*f9f0*/  IMAD.MOV.U32 R9, RZ, RZ, R8 ;  /* 0x000000ffff097224 */ /* 0x000fe200078e0008 */
[----:B------:R-:W-:-:S07]  /*fa00*/  PRMT R64, R64, 0x5410, R64 ;  /* 0x0000541040407816 */ /* 0x000fce0000000040 */
.L_x_8531:
[----:B------:R-:W-:Y:S05]  /*fa10*/  BSYNC.RECONVERGENT B1 ;  /* 0x0000000000017941 */ /* 0x000fea0003800200 */
.L_x_8529:
        /* <DEDUP_REMOVED lines=11> */
.L_x_8533:
[----:B------:R-:W-:Y:S01]  /*fad0*/  IMAD.MOV.U32 R30, RZ, RZ, R32 ;  /* 0x000000ffff1e7224 */ /* 0x000fe200078e0020 */
[----:B------:R-:W-:Y:S01]  /*fae0*/  PRMT R34, R33, 0x7610, R34 ;  /* 0x0000761021227816 */ /* 0x000fe20000000022 */
[----:B------:R-:W-:Y:S01]  /*faf0*/  IMAD.MOV.U32 R8, RZ, RZ, R11 ;  /* 0x000000ffff087224 */ /* 0x000fe200078e000b */
[----:B------:R-:W-:-:S07]  /*fb00*/  PRMT R64, R63, 0x7632, R64 ;  /* 0x000076323f407816 */ /* 0x000fce0000000040 */
.L_x_8534:
[----:B------:R-:W-:Y:S05]  /*fb10*/  BSYNC.RECONVERGENT B1 ;  /* 0x0000000000017941 */ /* 0x000fea0003800200 */
.L_x_8532:
        /* <DEDUP_REMOVED lines=11> */
.L_x_8536:
[----:B------:R-:W-:Y:S01]  /*fbd0*/  IMAD.MOV.U32 R32, RZ, RZ, R30 ;  /* 0x000000ffff207224 */ /* 0x000fe200078e001e */
[----:B------:R-:W-:Y:S01]  /*fbe0*/  PRMT R33, R33, 0x5410, R34 ;  /* 0x0000541021217816 */ /* 0x000fe20000000022 */
[----:B------:R-:W-:Y:S01]  /*fbf0*/  IMAD.MOV.U32 R11, RZ, RZ, R10 ;  /* 0x000000ffff0b7224 */ /* 0x000fe200078e000a */
[----:B------:R-:W-:-:S07]  /*fc00*/  PRMT R63, R63, 0x5410, R63 ;  /* 0x000054103f3f7816 */ /* 0x000fce000000003f */
.L_x_8537:
[----:B------:R-:W-:Y:S05]  /*fc10*/  BSYNC.RECONVERGENT B1 ;  /* 0x0000000000017941 */ /* 0x000fea0003800200 */
.L_x_8535:
        /* <DEDUP_REMOVED lines=11> */
.L_x_8539:
[----:B------:R-:W-:Y:S01]  /*fcd0*/  IMAD.MOV.U32 R30, RZ, RZ, R32 ;  /* 0x000000ffff1e7224 */ /* 0x000fe200078e0020 */
[----:B------:R-:W-:Y:S01]  /*fce0*/  PRMT R34, R34, 0x7610, R33 ;  /* 0x0000761022227816 */ /* 0x000fe20000000021 */
[----:B------:R-:W-:Y:S01]  /*fcf0*/  IMAD.MOV.U32 R10, RZ, RZ, R13 ;  /* 0x000000ffff0a7224 */ /* 0x000fe200078e000d */
[----:B------:R-:W-:-:S07]  /*fd00*/  PRMT R63, R62, 0x7632, R63 ;  /* 0x000076323e3f7816 */ /* 0x000fce000000003f */
.L_x_8540:
[----:B------:R-:W-:Y:S05]  /*fd10*/  BSYNC.RECONVERGENT B1 ;  /* 0x0000000000017941 */ /* 0x000fea0003800200 */
.L_x_8538:
        /* <DEDUP_REMOVED lines=11> */
.L_x_8542:
[----:B------:R-:W-:Y:S01]  /*fdd0*/  IMAD.MOV.U32 R32, RZ, RZ, R30 ;  /* 0x000000ffff207224 */ /* 0x000fe200078e001e */
[----:B------:R-:W-:Y:S01]  /*fde0*/  PRMT R33, R34, 0x7632, R33 ;  /* 0x0000763222217816 */ /* 0x000fe20000000021 */
[----:B------:R-:W-:Y:S01]  /*fdf0*/  IMAD.MOV.U32 R13, RZ, RZ, R12 ;  /* 0x000000ffff0d7224 */ /* 0x000fe200078e000c */
[----:B------:R-:W-:-:S07]  /*fe00*/  PRMT R62, R62, 0x5410, R62 ;  /* 0x000054103e3e7816 */ /* 0x000fce000000003e */
.L_x_8543:
[----:B------:R-:W-:Y:S05]  /*fe10*/  BSYNC.RECONVERGENT B1 ;  /* 0x0000000000017941 */ /* 0x000fea0003800200 */
.L_x_8541:
        /* <DEDUP_REMOVED lines=11> */
.L_x_8545:
[----:B------:R-:W-:Y:S01]  /*fed0*/  IMAD.MOV.U32 R30, RZ, RZ, R32 ;  /* 0x000000ffff1e7224 */ /* 0x000fe200078e0020 */
[----:B------:R-:W-:Y:S01]  /*fee0*/  PRMT R34, R33, 0x7610, R34 ;  /* 0x0000761021227816 */ /* 0x000fe20000000022 */
[----:B------:R-:W-:Y:S01]  /*fef0*/  IMAD.MOV.U32 R12, RZ, RZ, R15 ;  /* 0x000000ffff0c7224 */ /* 0x000fe200078e000f */
[----:B------:R-:W-:-:S07]  /*ff00*/  PRMT R62, R61, 0x7632, R62 ;  /* 0x000076323d3e7816 */ /* 0x000fce000000003e */
.L_x_8546:
[----:B------:R-:W-:Y:S05]  /*ff10*/  BSYNC.RECONVERGENT B1 ;  /* 0x0000000000017941 */ /* 0x000fea0003800200 */
.L_x_8544:
        /* <DEDUP_REMOVED lines=11> */
.L_x_8548:
[----:B------:R-:W-:Y:S01]  /*ffd0*/  IMAD.MOV.U32 R32, RZ, RZ, R30 ;  /* 0x000000ffff207224 */ /* 0x000fe200078e001e */
[----:B------:R-:W-:Y:S01]  /*ffe0*/  PRMT R33, R33, 0x5410, R34 ;  /* 0x0000541021217816 */ /* 0x000fe20000000022 */
[----:B------:R-:W-:Y:S01]  /*fff0*/  IMAD.MOV.U32 R15, RZ, RZ, R14 ;  /* 0x000000ffff0f7224 */ /* 0x000fe200078e000e */
[----:B------:R-:W-:-:S07]  /*10000*/  PRMT R61, R61, 0x5410, R61 ;  /* 0x000054103d3d7816 */ /* 0x000fce000000003d */
.L_x_8549:
[----:B------:R-:W-:Y:S05]  /*10010*/  BSYNC.RECONVERGENT B1 ;  /* 0x0000000000017941 */ /* 0x000fea0003800200 */
.L_x_8547:
        /* <DEDUP_REMOVED lines=11> */
.L_x_8551:
[----:B------:R-:W-:Y:S01]  /*100d0*/  IMAD.MOV.U32 R30, RZ, RZ, R32 ;  /* 0x000000ffff1e7224 */ /* 0x000fe200078e0020 */
[----:B------:R-:W-:Y:S01]  /*100e0*/  PRMT R33, R33, 0x7632, R33 ;  /* 0x0000763221217816 */ /* 0x000fe20000000021 */
[----:B------:R-:W-:Y:S01]  /*100f0*/  IMAD.MOV.U32 R14, RZ, RZ, R17 ;  /* 0x000000ffff0e7224 */ /* 0x000fe200078e0011 */
[----:B------:R-:W-:-:S07]  /*10100*/  PRMT R61, R60, 0x7610, R61 ;  /* 0x000076103c3d7816 */ /* 0x000fce000000003d */
.L_x_8552:
[----:B------:R-:W-:Y:S05]  /*10110*/  BSYNC.RECONVERGENT B1 ;  /* 0x0000000000017941 */ /* 0x000fea0003800200 */
.L_x_8550:
        /* <DEDUP_REMOVED lines=11> */
.L_x_8554:
[----:B------:R-:W-:Y:S01]  /*101d0*/  IMAD.MOV.U32 R32, RZ, RZ, R30 ;  /* 0x000000ffff207224 */ /* 0x000fe200078e001e */
[----:B------:R-:W-:Y:S01]  /*101e0*/  PRMT R34, R33, 0x7610, R34 ;  /* 0x0000761021227816 */ /* 0x000fe20000000022 */
[----:B------:R-:W-:Y:S01]  /*101f0*/  IMAD.MOV.U32 R17, RZ, RZ, R16 ;  /* 0x000000ffff117224 */ /* 0x000fe200078e0010 */
[----:B------:R-:W-:-:S07]  /*10200*/  PRMT R60, R57, 0x7610, R60 ;  /* 0x00007610393c7816 */ /* 0x000fce000000003c */
.L_x_8555:
[----:B------:R-:W-:Y:S05]  /*10210*/  BSYNC.RECONVERGENT B1 ;  /* 0x0000000000017941 */ /* 0x000fea0003800200 */
.L_x_8553:
        /* <DEDUP_REMOVED lines=11> */
.L_x_8557:
[----:B------:R-:W-:Y:S01]  /*102d0*/  IMAD.MOV.U32 R30, RZ, RZ, R32 ;  /* 0x000000ffff1e7224 */ /* 0x000fe200078e0020 */
[----:B------:R-:W-:Y:S01]  /*102e0*/  PRMT R33, R33, 0x5410, R34 ;  /* 0x0000541021217816 */ /* 0x000fe20000000022 */
[----:B------:R-:W-:Y:S01]  /*102f0*/  IMAD.MOV.U32 R16, RZ, RZ, R19 ;  /* 0x000000ffff107224 */ /* 0x000fe200078e0013 */
[----:B------:R-:W-:-:S07]  /*10300*/  PRMT R57, R57, 0x7632, R57 ;  /* 0x0000763239397816 */ /* 0x000fce0000000039 */
.L_x_8558:
[----:B------:R-:W-:Y:S05]  /*10310*/  BSYNC.RECONVERGENT B1 ;  /* 0x0000000000017941 */ /* 0x000fea0003800200 */
.L_x_8556:
        /* <DEDUP_REMOVED lines=11> */
.L_x_8560:
[----:B------:R-:W-:Y:S01]  /*103d0*/  IMAD.MOV.U32 R32, RZ, RZ, R30 ;  /* 0x000000ffff207224 */ /* 0x000fe200078e001e */
[----:B------:R-:W-:Y:S01]  /*103e0*/  PRMT R34, R34, 0x7610, R33 ;  /* 0x0000761022227816 */ /* 0x000fe20000000021 */
[----:B------:R-:W-:Y:S01]  /*103f0*/  IMAD.MOV.U32 R19, RZ, RZ, R18 ;  /* 0x000000ffff137224 */ /* 0x000fe200078e0012 */
[----:B------:R-:W-:-:S07]  /*10400*/  PRMT R57, R57, 0x7610, R56 ;  /* 0x0000761039397816 */ /* 0x000fce0000000038 */
.L_x_8561:
[----:B------:R-:W-:Y:S05]  /*10410*/  BSYNC.RECONVERGENT B1 ;  /* 0x0000000000017941 */ /* 0x000fea0003800200 */
.L_x_8559:
        /* <DEDUP_REMOVED lines=11> */
.L_x_8563:
[----:B------:R-:W-:Y:S01]  /*104d0*/  IMAD.MOV.U32 R30, RZ, RZ, R32 ;  /* 0x000000ffff1e7224 */ /* 0x000fe200078e0020 */
[----:B------:R-:W-:Y:S01]  /*104e0*/  PRMT R33, R34, 0x7632, R33 ;  /* 0x0000763222217816 */ /* 0x000fe20000000021 */
[----:B------:R-:W-:Y:S01]  /*104f0*/  IMAD.MOV.U32 R18, RZ, RZ, R21 ;  /* 0x000000ffff127224 */ /* 0x000fe200078e0015 */
[----:B------:R-:W-:-:S07]  /*10500*/  PRMT R56, R56, 0x5410, R56 ;  /* 0x0000541038387816 */ /* 0x000fce0000000038 */
.L_x_8564:
[----:B------:R-:W-:Y:S05]  /*10510*/  BSYNC.RECONVERGENT B1 ;  /* 0x0000000000017941 */ /* 0x000fea0003800200 */
.L_x_8562:
        /* <DEDUP_REMOVED lines=11> */
.L_x_8566:
[----:B------:R-:W-:Y:S01]  /*105d0*/  IMAD.MOV.U32 R32, RZ, RZ, R30 ;  /* 0x000000ffff207224 */ /* 0x000fe200078e001e */
[----:B------:R-:W-:Y:S01]  /*105e0*/  PRMT R34, R33, 0x7610, R34 ;  /* 0x0000761021227816 */ /* 0x000fe20000000022 */
[----:B------:R-:W-:Y:S01]  /*105f0*/  IMAD.MOV.U32 R21, RZ, RZ, R20 ;  /* 0x000000ffff157224 */ /* 0x000fe200078e0014 */
[----:B------:R-:W-:-:S07]  /*10600*/  PRMT R56, R55, 0x7610, R56 ;  /* 0x0000761037387816 */ /* 0x000fce0000000038 */
.L_x_8567:
[----:B------:R-:W-:Y:S05]  /*10610*/  BSYNC.RECONVERGENT B1 ;  /* 0x0000000000017941 */ /* 0x000fea0003800200 */
.L_x_8565:
        /* <DEDUP_REMOVED lines=11> */
.L_x_8569:
[----:B------:R-:W-:Y:S01]  /*106d0*/  IMAD.MOV.U32 R30, RZ, RZ, R32 ;  /* 0x000000ffff1e7224 */ /* 0x000fe200078e0020 */
[----:B------:R-:W-:Y:S01]  /*106e0*/  PRMT R33, R33, 0x5410, R34 ;  /* 0x0000541021217816 */ /* 0x000fe20000000022 */
[----:B------:R-:W-:Y:S01]  /*106f0*/  IMAD.MOV.U32 R20, RZ, RZ, R23 ;  /* 0x000000ffff147224 */ /* 0x000fe200078e0017 */
[----:B------:R-:W-:-:S07]  /*10700*/  PRMT R55, R55, 0x7632, R55 ;  /* 0x0000763237377816 */ /* 0x000fce0000000037 */
.L_x_8570:
[----:B------:R-:W-:Y:S05]  /*10710*/  BSYNC.RECONVERGENT B1 ;  /* 0x0000000000017941 */ /* 0x000fea0003800200 */
.L_x_8568:
        /* <DEDUP_REMOVED lines=11> */
.L_x_8572:
[----:B------:R-:W-:Y:S01]  /*107d0*/  IMAD.MOV.U32 R32, RZ, RZ, R30 ;  /* 0x000000ffff207224 */ /* 0x000fe200078e001e */
[----:B------:R-:W-:Y:S01]  /*107e0*/  PRMT R34, R34, 0x7610, R33 ;  /* 0x0000761022227816 */ /* 0x000fe20000000021 */
[----:B------:R-:W-:Y:S01]  /*107f0*/  IMAD.MOV.U32 R23, RZ, RZ, R22 ;  /* 0x000000ffff177224 */ /* 0x000fe200078e0016 */
[----:B------:R-:W-:-:S07]  /*10800*/  PRMT R55, R55, 0x7610, R54 ;  /* 0x0000761037377816 */ /* 0x000fce0000000036 */
.L_x_8573:
[----:B------:R-:W-:Y:S05]  /*10810*/  BSYNC.RECONVERGENT B1 ;  /* 0x0000000000017941 */ /* 0x000fea0003800200 */
.L_x_8571:
        /* <DEDUP_REMOVED lines=11> */
.L_x_8575:
[----:B------:R-:W-:Y:S01]  /*108d0*/  IMAD.MOV.U32 R30, RZ, RZ, R32 ;  /* 0x000000ffff1e7224 */ /* 0x000fe200078e0020 */
[----:B------:R-:W-:Y:S01]  /*108e0*/  PRMT R33, R34, 0x7632, R33 ;  /* 0x0000763222217816 */ /* 0x000fe20000000021 */
[----:B------:R-:W-:Y:S01]  /*108f0*/  IMAD.MOV.U32 R22, RZ, RZ, R25 ;  /* 0x000000ffff167224 */ /* 0x000fe200078e0019 */
[----:B------:R-:W-:-:S07]  /*10900*/  PRMT R54, R54, 0x5410, R54 ;  /* 0x0000541036367816 */ /* 0x000fce0000000036 */
.L_x_8576:
[----:B------:R-:W-:Y:S05]  /*10910*/  BSYNC.RECONVERGENT B1 ;  /* 0x0000000000017941 */ /* 0x000fea0003800200 */
.L_x_8574:
        /* <DEDUP_REMOVED lines=11> */
.L_x_8578:
[----:B------:R-:W-:Y:S01]  /*109d0*/  IMAD.MOV.U32 R32, RZ, RZ, R30 ;  /* 0x000000ffff207224 */ /* 0x000fe200078e001e */
[----:B------:R-:W-:Y:S01]  /*109e0*/  PRMT R34, R33, 0x7610, R34 ;  /* 0x0000761021227816 */ /* 0x000fe20000000022 */
[----:B------:R-:W-:Y:S01]  /*109f0*/  IMAD.MOV.U32 R25, RZ, RZ, R24 ;  /* 0x000000ffff197224 */ /* 0x000fe200078e0018 */
[----:B------:R-:W-:-:S07]  /*10a00*/  PRMT R54, R53, 0x7632, R54 ;  /* 0x0000763235367816 */ /* 0x000fce0000000036 */
.L_x_8579:
[----:B------:R-:W-:Y:S05]  /*10a10*/  BSYNC.RECONVERGENT B1 ;  /* 0x0000000000017941 */ /* 0x000fea0003800200 */
.L_x_8577:
        /* <DEDUP_REMOVED lines=11> */
.L_x_8581:
[----:B------:R-:W-:Y:S01]  /*10ad0*/  IMAD.MOV.U32 R30, RZ, RZ, R32 ;  /* 0x000000ffff1e7224 */ /* 0x000fe200078e0020 */
[----:B------:R-:W-:Y:S01]  /*10ae0*/  PRMT R33, R33, 0x5410, R34 ;  /* 0x0000541021217816 */ /* 0x000fe20000000022 */
[----:B------:R-:W-:Y:S01]  /*10af0*/  IMAD.MOV.U32 R24, RZ, RZ, R27 ;  /* 0x000000ffff187224 */ /* 0x000fe200078e001b */
[----:B------:R-:W-:-:S07]  /*10b00*/  PRMT R53, R53, 0x5410, R53 ;  /* 0x0000541035357816 */ /* 0x000fce0000000035 */
.L_x_8582:
[----:B------:R-:W-:Y:S05]  /*10b10*/  BSYNC.RECONVERGENT B1 ;  /* 0x0000000000017941 */ /* 0x000fea0003800200 */
.L_x_8580:
        /* <DEDUP_REMOVED lines=11> */
.L_x_8584:
[C---:B------:R-:W-:Y:S01]  /*10bd0*/  PRMT R53, R70.reuse, 0x7632, R53 ;  /* 0x0000763246357816 */ /* 0x040fe20000000035 */
[----:B------:R-:W-:Y:S01]  /*10be0*/  IMAD.MOV.U32 R27, RZ, RZ, R26 ;  /* 0x000000ffff1b7224 */ /* 0x000fe200078e001a */
[----:B------:R-:W-:Y:S01]  /*10bf0*/  PRMT R59, R33, 0x7632, R59 ;  /* 0x00007632213b7816 */ /* 0x000fe2000000003b */
[--C-:B------:R-:W-:Y:S01]  /*10c00*/  IMAD.MOV.U32 R58, RZ, RZ, R30.reuse ;  /* 0x000000ffff3a7224 */ /* 0x100fe200078e001e */
[----:B------:R-:W-:Y:S01]  /*10c10*/  PRMT R70, R70, 0x7610, R33 ;  /* 0x0000761046467816 */ /* 0x000fe20000000021 */
[----:B------:R-:W-:-:S07]  /*10c20*/  IMAD.MOV.U32 R26, RZ, RZ, R30 ;  /* 0x000000ffff1a7224 */ /* 0x000fce00078e001e */
.L_x_8585:
[----:B------:R-:W-:Y:S05]  /*10c30*/  BSYNC.RECONVERGENT B1 ;  /* 0x0000000000017941 */ /* 0x000fea0003800200 */
.L_x_8583:
[----:B------:R-:W-:Y:S02]  /*10c40*/  VIADD R29, R29, 0x4 ;  /* 0x000000041d1d7836 */ /* 0x000fe40000000000 */
[----:B------:R-:W-:Y:S01]  /*10c50*/  VIADD R28, R28, 0x2 ;  /* 0x000000021c1c7836 */ /* 0x000fe20000000000 */
[----:B------:R-:W-:Y:S06]  /*10c60*/  @P1 BRA `(.L_x_8586) ;  /* 0xffffffe000081947 */ /* 0x000fec000383ffff */
[----:B------:R-:W0:Y:S01]  /*10c70*/  S2UR UR5, SR_CgaCtaId ;  /* 0x00000000000579c3 */ /* 0x000e220000008800 */
[----:B------:R-:W-:Y:S02]  /*10c80*/  UMOV UR4, 0x400 ;  /* 0x0000040000047882 */ /* 0x000fe40000000000 */
[----:B0-----:R-:W-:-:S09]  /*10c90*/  ULEA UR4, UR5, UR4, 0x18 ;  /* 0x0000000405047291 */ /* 0x001fd2000f8ec0ff */
[----:B------:R-:W0:Y:S04]  /*10ca0*/  LDS.128 R36, [UR4+0x250] ;  /* 0x00025004ff247984 */ /* 0x000e280008000c00 */
        /* <DEDUP_REMOVED lines=21> */
[----:B-1----:R-:W-:Y:S04]  /*10e00*/  STL.64 [R0+0x78], R28 ;  /* 0x0000781c00007387 */ /* 0x002fe80000100a00 */
[----:B------:R-:W-:Y:S04]  /*10e10*/  STL.64 [R0+0x80], R30 ;  /* 0x0000801e00007387 */ /* 0x000fe80000100a00 */
[----:B------:R-:W1:Y:S04]  /*10e20*/  LDS.128 R28, [UR4+0x1e0] ;  /* 0x0001e004ff1c7984 */ /* 0x000e680008000c00 */
[----:B------:R-:W-:Y:S04]  /*10e30*/  STL.64 [R0+0x90], R46 ;  /* 0x0000902e00007387 */ /* 0x000fe80000100a00 */
        /* <DEDUP_REMOVED lines=9> */
[----:B------:R-:W1:Y:S04]  /*10ed0*/  LDS.128 R28, [UR4+0x1b0] ;  /* 0x0001b004ff1c7984 */ /* 0x000e680008000c00 */
[----:B--2---:R-:W-:Y:S04]  /*10ee0*/  STL.64 [R0+0x38], R32 ;  /* 0x0000382000007387 */ /* 0x004fe80000100a00 */
[----:B------:R-:W-:Y:S01]  /*10ef0*/  STL.64 [R0+0x40], R34 ;  /* 0x0000402200007387 */ /* 0x000fe20000100a00 */
[----:B---3--:R-:W-:-:S03]  /*10f00*/  FSETP.GT.FTZ.AND P0, PT, R49, R46, PT ;  /* 0x0000002e3100720b */ /* 0x008fc60003f14000 */
[----:B------:R-:W2:Y:S01]  /*10f10*/  LDS.128 R32, [UR4+0x1a0] ;  /* 0x0001a004ff207984 */ /* 0x000ea20008000c00 */
[----:B------:R-:W-:Y:S02]  /*10f20*/  FSEL R48, R49, R46, P0 ;  /* 0x0000002e31307208 */ /* 0x000fe40000000000 */
[----:B------:R-:W-:Y:S01]  /*10f30*/  FSEL R26, R46, R49, P0 ;  /* 0x000000312e1a7208 */ /* 0x000fe20000000000 */
[----:B------:R-:W-:Y:S04]  /*10f40*/  STL.64 [R0], R46 ;  /* 0x0000002e00007387 */ /* 0x000fe80000100a00 */
[----:B------:R-:W-:-:S04]  /*10f50*/  FADD.FTZ R26, -R48, R26 ;  /* 0x0000001a301a7221 */ /* 0x000fc80000010100 */
[----:B------:R-:W-:Y:S01]  /*10f60*/  FMUL.FTZ R26, R26, 1.4426950216293334961 ;  /* 0x3fb8aa3b1a1a7820 */ /* 0x000fe20000410000 */
[----:B0-----:R-:W-:Y:S04]  /*10f70*/  STL.64 [R0+0x28], R36 ;  /* 0x0000282400007387 */ /* 0x001fe80000100a00 */
[----:B------:R-:W-:Y:S01]  /*10f80*/  STL.64 [R0+0x30], R38 ;  /* 0x0000302600007387 */ /* 0x000fe20000100a00 */
[----:B------:R-:W0:Y:S03]  /*10f90*/  MUFU.EX2 R26, R26 ;  /* 0x0000001a001a7308 */ /* 0x000e260000000800 */
[----:B-1----:R1:W-:Y:S04]  /*10fa0*/  STL.64 [R0+0x18], R28 ;  /* 0x0000181c00007387 */ /* 0x0023e80000100a00 */
[----:B------:R3:W-:Y:S01]  /*10fb0*/  STL.64 [R0+0x20], R30 ;  /* 0x0000201e00007387 */ /* 0x0007e20000100a00 */
[----:B-1----:R-:W-:Y:S01]  /*10fc0*/  FSEL R28, R71, R47, P0 ;  /* 0x0000002f471c7208 */ /* 0x002fe20000000000 */
[----:B------:R-:W-:Y:S01]  /*10fd0*/  IMAD.MOV.U32 R29, RZ, RZ, R50 ;  /* 0x000000ffff1d7224 */ /* 0x000fe200078e0032 */
[----:B------:R-:W-:Y:S01]  /*10fe0*/  FSEL R71, R47, R71, P0 ;  /* 0x000000472f477208 */ /* 0x000fe20000000000 */
[----:B--2---:R1:W-:Y:S01]  /*10ff0*/  STL.64 [R0+0x8], R32 ;  /* 0x0000082000007387 */ /* 0x0043e20000100a00 */
[----:B---3--:R-:W-:-:S03]  /*11000*/  IMAD.MOV.U32 R31, RZ, RZ, RZ ;  /* 0x000000ffff1f7224 */ /* 0x008fc600078e00ff */
[----:B0-----:R-:W-:Y:S01]  /*11010*/  FFMA.FTZ R71, R71, R26, R28 ;  /* 0x0000001a47477223 */ /* 0x001fe2000001001c */
[----:B------:R1:W-:Y:S01]  /*11020*/  STL.64 [R0+0x10], R34 ;  /* 0x0000102200007387 */ /* 0x0003e20000100a00 */
[----:B------:R-:W-:-:S07]  /*11030*/  IMAD.MOV.U32 R28, RZ, RZ, R0 ;  /* 0x000000ffff1c7224 */ /* 0x000fce00078e0000 */
.L_x_8680:
        /* <DEDUP_REMOVED lines=17> */
[----:B-1----:R-:W-:-:S11]  /*11150*/  PRMT R32, R60, 0x7632, R32 ;  /* 0x000076323c207816 */ /* 0x002fd60000000020 */
[----:B------:R-:W-:-:S13]  /*11160*/  HSETP2.NEU.OR P0, PT, R70.H0_H0, R60.H1_H1, P0 ;  /* 0x3000003c46007234 */ /* 0x000fda000070d820 */
[----:B------:R-:W-:Y:S05]  /*11170*/  @P0 BRA `(.L_x_8589) ;  /* 0x0000000000100947 */ /* 0x000fea0003800000 */
.L_x_8588:
[----:B------:R-:W-:Y:S01]  /*11180*/  IMAD.MOV.U32 R26, RZ, RZ, R45 ;  /* 0x000000ffff1a7224 */ /* 0x000fe200078e002d */
[----:B-1----:R-:W-:Y:S01]  /*11190*/  PRMT R32, R70, 0x7610, R32 ;  /* 0x0000761046207816 */ /* 0x002fe20000000020 */
[----:B------:R-:W-:Y:S01]  /*111a0*/  IMAD.MOV.U32 R45, RZ, RZ, R44 ;  /* 0x000000ffff2d7224 */ /* 0x000fe200078e002c */
[----:B------:R-:W-:-:S07]  /*111b0*/  PRMT R70, R60, 0x7632, R70 ;  /* 0x000076323c467816 */ /* 0x000fce0000000046 */
.L_x_8589:
[----:B------:R-:W-:Y:S05]  /*111c0*/  BSYNC.RECONVERGENT B1 ;  /* 0x0000000000017941 */ /* 0x000fea0003800200 */
.L_x_8587:
        /* <DEDUP_REMOVED lines=11> */
.L_x_8591:
[----:B------:R-:W-:Y:S01]  /*11280*/  IMAD.MOV.U32 R30, RZ, RZ, R26 ;  /* 0x000000ffff1e7224 */ /* 0x000fe200078e001a */
[----:B------:R-:W-:Y:S01]  /*11290*/  PRMT R33, R32, 0x7610, R33 ;  /* 0x0000761020217816 */ /* 0x000fe20000000021 */
[----:B------:R-:W-:Y:S01]  /*112a0*/  IMAD.MOV.U32 R44, RZ, RZ, R43 ;  /* 0x000000ffff2c7224 */ /* 0x000fe200078e002b */
[----:B------:R-:W-:-:S07]  /*112b0*/  PRMT R60, R60, 0x7610, R69 ;  /* 0x000076103c3c7816 */ /* 0x000fce0000000045 */
.L_x_8592:
[----:B------:R-:W-:Y:S05]  /*112c0*/  BSYNC.RECONVERGENT B1 ;  /* 0x0000000000017941 */ /* 0x000fea0003800200 */
.L_x_8590:
        /* <DEDUP_REMOVED lines=11> */
.L_x_8594:
[----:B------:R-:W-:Y:S01]  /*11380*/  IMAD.MOV.U32 R26, RZ, RZ, R30 ;  /* 0x000000ffff1a7224 */ /* 0x000fe200078e001e */
[----:B------:R-:W-:Y:S01]  /*11390*/  PRMT R32, R32, 0x5410, R33 ;  /* 0x0000541020207816 */ /* 0x000fe20000000021 */
[----:B------:R-:W-:Y:S01]  /*113a0*/  IMAD.MOV.U32 R43, RZ, RZ, R42 ;  /* 0x000000ffff2b7224 */ /* 0x000fe200078e002a */
[----:B------:R-:W-:-:S07]  /*113b0*/  PRMT R69, R69, 0x5410, R69 ;  /* 0x0000541045457816 */ /* 0x000fce0000000045 */
.L_x_8595:
[----:B------:R-:W-:Y:S05]  /*113c0*/  BSYNC.RECONVERGENT B1 ;  /* 0x0000000000017941 */ /* 0x000fea0003800200 */
.L_x_8593:
        /* <DEDUP_REMOVED lines=11> */
.L_x_8597:
[----:B------:R-:W-:Y:S01]  /*11480*/  IMAD.MOV.U32 R30, RZ, RZ, R26 ;  /* 0x000000ffff1e7224 */ /* 0x000fe200078e001a */
[----:B------:R-:W-:Y:S01]  /*11490*/  PRMT R33, R33, 0x7610, R32 ;  /* 0x0000761021217816 */ /* 0x000fe20000000020 */
[----:B------:R-:W-:Y:S01]  /*114a0*/  IMAD.MOV.U32 R42, RZ, RZ, R41 ;  /* 0x000000ffff2a7224 */ /* 0x000fe200078e0029 */
[----:B------:R-:W-:-:S07]  /*114b0*/  PRMT R69, R68, 0x7632, R69 ;  /* 0x0000763244457816 */ /* 0x000fce0000000045 */
.L_x_8598:
[----:B------:R-:W-:Y:S05]  /*114c0*/  BSYNC.RECONVERGENT B1 ;  /* 0x0000000000017941 */ /* 0x000fea0003800200 */
.L_x_8596:
        /* <DEDUP_REMOVED lines=11> */
.L_x_8600:
[----:B------:R-:W-:Y:S01]  /*11580*/  IMAD.MOV.U32 R26, RZ, RZ, R30 ;  /* 0x000000ffff1a7224 */ /* 0x000fe200078e001e */
[----:B------:R-:W-:Y:S01]  /*11590*/  PRMT R32, R33, 0x7632, R32 ;  /* 0x0000763221207816 */ /* 0x000fe20000000020 */
[----:B------:R-:W-:Y:S01]  /*115a0*/  IMAD.MOV.U32 R41, RZ, RZ, R40 ;  /* 0x000000ffff297224 */ /* 0x000fe200078e0028 */
[----:B------:R-:W-:-:S07]  /*115b0*/  PRMT R68, R68, 0x5410, R68 ;  /* 0x0000541044447816 */ /* 0x000fce0000000044 */
.L_x_8601:
[----:B------:R-:W-:Y:S05]  /*115c0*/  BSYNC.RECONVERGENT B1 ;  /* 0x0000000000017941 */ /* 0x000fea0003800200 */
.L_x_8599:
        /* <DEDUP_REMOVED lines=11> */
.L_x_8603:
[----:B------:R-:W-:Y:S01]  /*11680*/  IMAD.MOV.U32 R30, RZ, RZ, R26 ;  /* 0x000000ffff1e7224 */ /* 0x000fe200078e001a */
[----:B------:R-:W-:Y:S01]  /*11690*/  PRMT R33, R32, 0x7610, R33 ;  /* 0x0000761020217816 */ /* 0x000fe20000000021 */
[----:B------:R-:W-:Y:S01]  /*116a0*/  IMAD.MOV.U32 R40, RZ, RZ, R3 ;  /* 0x000000ffff287224 */ /* 0x000fe200078e0003 */
[----:B------:R-:W-:-:S07]  /*116b0*/  PRMT R68, R67, 0x7632, R68 ;  /* 0x0000763243447816 */ /* 0x000fce0000000044 */
.L_x_8604:
[----:B------:R-:W-:Y:S05]  /*116c0*/  BSYNC.RECONVERGENT B1 ;  /* 0x0000000000017941 */ /* 0x000fea0003800200 */
.L_x_8602:
        /* <DEDUP_REMOVED lines=11> */
.L_x_8606:
[----:B------:R-:W-:Y:S01]  /*11780*/  IMAD.MOV.U32 R26, RZ, RZ, R30 ;  /* 0x000000ffff1a7224 */ /* 0x000fe200078e001e */
[----:B------:R-:W-:Y:S01]  /*11790*/  PRMT R32, R32, 0x5410, R33 ;  /* 0x0000541020207816 */ /* 0x000fe20000000021 */
[----:B------:R-:W-:Y:S01]  /*117a0*/  IMAD.MOV.U32 R3, RZ, RZ, R2 ;  /* 0x000000ffff037224 */ /* 0x000fe200078e0002 */
[----:B------:R-:W-:-:S07]  /*117b0*/  PRMT R67, R67, 0x5410, R67 ;  /* 0x0000541043437816 */ /* 0x000fce0000000043 */
.L_x_8607:
[----:B------:R-:W-:Y:S05]  /*117c0*/  BSYNC.RECONVERGENT B1 ;  /* 0x0000000000017941 */ /* 0x000fea0003800200 */
.L_x_8605:
        /* <DEDUP_REMOVED lines=11> */
.L_x_8609:
[----:B------:R-:W-:Y:S01]  /*11880*/  IMAD.MOV.U32 R30, RZ, RZ, R26 ;  /* 0x000000ffff1e7224 */ /* 0x000fe200078e001a */
[----:B------:R-:W-:Y:S01]  /*11890*/  PRMT R33, R32, 0x7632, R33 ;  /* 0x0000763220217816 */ /* 0x000fe20000000021 */
[----:B------:R-:W-:Y:S01]  /*118a0*/  IMAD.MOV.U32 R2, RZ, RZ, R5 ;  /* 0x000000ffff027224 */ /* 0x000fe200078e0005 */
[----:B------:R-:W-:-:S07]  /*118b0*/  PRMT R67, R66, 0x7632, R67 ;  /* 0x0000763242437816 */ /* 0x000fce0000000043 */
.L_x_8610:
[----:B------:R-:W-:Y:S05]  /*118c0*/  BSYNC.RECONVERGENT B1 ;  /* 0x0000000000017941 */ /* 0x000fea0003800200 */
.L_x_8608:
        /* <DEDUP_REMOVED lines=11> */
.L_x_8612:
[----:B------:R-:W-:Y:S01]  /*11980*/  IMAD.MOV.U32 R26, RZ, RZ, R30 ;  /* 0x000000ffff1a7224 */ /* 0x000fe200078e001e */
[----:B------:R-:W-:Y:S01]  /*11990*/  PRMT R32, R33, 0x7610, R32 ;  /* 0x0000761021207816 */ /* 0x000fe20000000020 */
[----:B------:R-:W-:Y:S01]  /*119a0*/  IMAD.MOV.U32 R5, RZ, RZ, R4 ;  /* 0x000000ffff057224 */ /* 0x000fe200078e0004 */
[----:B------:R-:W-:-:S07]  /*119b0*/  PRMT R66, R66, 0x5410, R66 ;  /* 0x0000541042427816 */ /* 0x000fce0000000042 */
.L_x_8613:
[----:B------:R-:W-:Y:S05]  /*119c0*/  BSYNC.RECONVERGENT B1 ;  /* 0x0000000000017941 */ /* 0x000fea0003800200 */
.L_x_8611:
        /* <DEDUP_REMOVED lines=11> */
.L_x_8615:
[----:B------:R-:W-:Y:S01]  /*11a80*/  IMAD.MOV.U32 R30, RZ, RZ, R26 ;  /* 0x000000ffff1e7224 */ /* 0x000fe200078e001a */
[----:B------:R-:W-:Y:S01]  /*11a90*/  PRMT R32, R32, 0x5410, R32 ;  /* 0x0000541020207816 */ /* 0x000fe20000000020 */
[----:B------:R-:W-:Y:S01]  /*11aa0*/  IMAD.MOV.U32 R4, RZ, RZ, R7 ;  /* 0x000000ffff047224 */ /* 0x000fe200078e0007 */
[----:B------:R-:W-:-:S07]  /*11ab0*/  PRMT R66, R65, 0x7632, R66 ;  /* 0x0000763241427816 */ /* 0x000fce0000000042 */
.L_x_8616:
[----:B------:R-:W-:Y:S05]  /*11ac0*/  BSYNC.RECONVERGENT B1 ;  /* 0x0000000000017941 */ /* 0x000fea0003800200 */
.L_x_8614:
        /* <DEDUP_REMOVED lines=11> */
.L_x_8618:
[----:B------:R-:W-:Y:S01]  /*11b80*/  IMAD.MOV.U32 R26, RZ, RZ, R30 ;  /* 0x000000ffff1a7224 */ /* 0x000fe200078e001e */
[----:B------:R-:W-:Y:S01]  /*11b90*/  PRMT R32, R32, 0x7632, R32 ;  /* 0x0000763220207816 */ /* 0x000fe20000000020 */
[----:B------:R-:W-:Y:S01]  /*11ba0*/  IMAD.MOV.U32 R7, RZ, RZ, R6 ;  /* 0x000000ffff077224 */ /* 0x000fe200078e0006 */
[----:B------:R-:W-:-:S07]  /*11bb0*/  PRMT R65, R65, 0x5410, R65 ;  /* 0x0000541041417816 */ /* 0x000fce0000000041 */
.L_x_8619:
[----:B------:R-:W-:Y:S05]  /*11bc0*/  BSYNC.RECONVERGENT B1 ;  /* 0x0000000000017941 */ /* 0x000fea0003800200 */
.L_x_8617:
        /* <DEDUP_REMOVED lines=11> */
.L_x_8621:
[----:B------:R-:W-:Y:S01]  /*11c80*/  IMAD.MOV.U32 R30, RZ, RZ, R26 ;  /* 0x000000ffff1e7224 */ /* 0x000fe200078e001a */
[----:B------:R-:W-:Y:S01]  /*11c90*/  PRMT R32, R32, 0x5410, R32 ;  /* 0x0000541020207816 */ /* 0x000fe20000000020 */
[----:B------:R-:W-:Y:S01]  /*11ca0*/  IMAD.MOV.U32 R6, RZ, RZ, R9 ;  /* 0x000000ffff067224 */ /* 0x000fe200078e0009 */
[----:B------:R-:W-:-:S07]  /*11cb0*/  PRMT R65, R64, 0x7632, R65 ;  /* 0x0000763240417816 */ /* 0x000fce0000000041 */
.L_x_8622:
[----:B------:R-:W-:Y:S05]  /*11cc0*/  BSYNC.RECONVERGENT B1 ;  /* 0x0000000000017941 */ /* 0x000fea0003800200 */
.L_x_8620:
        /* <DEDUP_REMOVED lines=11> */
.L_x_8624:
[----:B------:R-:W-:Y:S01]  /*11d80*/  IMAD.MOV.U32 R26, RZ, RZ, R30 ;  /* 0x000000ffff1a7224 */ /* 0x000fe200078e001e */
[----:B------:R-:W-:Y:S01]  /*11d90*/  PRMT R32, R32, 0x7632, R32 ;  /* 0x0000763220207816 */ /* 0x000fe20000000020 */
[----:B------:R-:W-:Y:S01]  /*11da0*/  IMAD.MOV.U32 R9, RZ, RZ, R8 ;  /* 0x000000ffff097224 */ /* 0x000fe200078e0008 */
[----:B------:R-:W-:-:S07]  /*11db0*/  PRMT R64, R64, 0x5410, R64 ;  /* 0x0000541040407816 */ /* 0x000fce0000000040 */
.L_x_8625:
[----:B------:R-:W-:Y:S05]  /*11dc0*/  BSYNC.RECONVERGENT B1 ;  /* 0x0000000000017941 */ /* 0x000fea0003800200 */
.L_x_8623:
        /* <DEDUP_REMOVED lines=11> */
.L_x_8627:
[----:B------:R-:W-:Y:S01]  /*11e80*/  IMAD.MOV.U32 R30, RZ, RZ, R26 ;  /* 0x000000ffff1e7224 */ /* 0x000fe200078e001a */
[----:B------:R-:W-:Y:S01]  /*11e90*/  PRMT R33, R32, 0x7610, R33 ;  /* 0x0000761020217816 */ /* 0x000fe20000000021 */
[----:B------:R-:W-:Y:S01]  /*11ea0*/  IMAD.MOV.U32 R8, RZ, RZ, R11 ;  /* 0x000000ffff087224 */ /* 0x000fe200078e000b */
[----:B------:R-:W-:-:S07]  /*11eb0*/  PRMT R64, R63, 0x7632, R64 ;  /* 0x000076323f407816 */ /* 0x000fce0000000040 */
.L_x_8628:
[----:B------:R-:W-:Y:S05]  /*11ec0*/  BSYNC.RECONVERGENT B1 ;  /* 0x0000000000017941 */ /* 0x000fea0003800200 */
.L_x_8626:
        /* <DEDUP_REMOVED lines=11> */
.L_x_8630:
[----:B------:R-:W-:Y:S01]  /*11f80*/  IMAD.MOV.U32 R26, RZ, RZ, R30 ;  /* 0x000000ffff1a7224 */ /* 0x000fe200078e001e */
[----:B------:R-:W-:Y:S01]  /*11f90*/  PRMT R32, R32, 0x5410, R33 ;  /* 0x0000541020207816 */ /* 0x000fe20000000021 */
[----:B------:R-:W-:Y:S01]  /*11fa0*/  IMAD.MOV.U32 R11, RZ, RZ, R10 ;  /* 0x000000ffff0b7224 */ /* 0x000fe200078e000a */
[----:B------:R-:W-:-:S07]  /*11fb0*/  PRMT R63, R63, 0x5410, R63 ;  /* 0x000054103f3f7816 */ /* 0x000fce000000003f */
.L_x_8631:
[----:B------:R-:W-:Y:S05]  /*11fc0*/  BSYNC.RECONVERGENT B1 ;  /* 0x0000000000017941 */ /* 0x000fea0003800200 */
.L_x_8629:
        /* <DEDUP_REMOVED lines=11> */
.L_x_8633:
[----:B------:R-:W-:Y:S01]  /*12080*/  IMAD.MOV.U32 R30, RZ, RZ, R26 ;  /* 0x000000ffff1e7224 */ /* 0x000fe200078e001a */
[----:B------:R-:W-:Y:S01]  /*12090*/  PRMT R33, R33, 0x7610, R32 ;  /* 0x0000761021217816 */ /* 0x000fe20000000020 */
[----:B------:R-:W-:Y:S01]  /*120a0*/  IMAD.MOV.U32 R10, RZ, RZ, R13 ;  /* 0x000000ffff0a7224 */ /* 0x000fe200078e000d */
[----:B------:R-:W-:-:S07]  /*120b0*/  PRMT R63, R62, 0x7632, R63 ;  /* 0x000076323e3f7816 */ /* 0x000fce000000003f */
.L_x_8634:
[----:B------:R-:W-:Y:S05]  /*120c0*/  BSYNC.RECONVERGENT B1 ;  /* 0x0000000000017941 */ /* 0x000fea0003800200 */
.L_x_8632:
        /* <DEDUP_REMOVED lines=11> */
.L_x_8636:
[----:B------:R-:W-:Y:S01]  /*12180*/  IMAD.MOV.U32 R26, RZ, RZ, R30 ;  /* 0x000000ffff1a7224 */ /* 0x000fe200078e001e */
[----:B------:R-:W-:Y:S01]  /*12190*/  PRMT R32, R33, 0x7632, R32 ;  /* 0x0000763221207816 */ /* 0x000fe20000000020 */
[----:B------:R-:W-:Y:S01]  /*121a0*/  IMAD.MOV.U32 R13, RZ, RZ, R12 ;  /* 0x000000ffff0d7224 */ /* 0x000fe200078e000c */
[----:B------:R-:W-:-:S07]  /*121b0*/  PRMT R62, R62, 0x5410, R62 ;  /* 0x000054103e3e7816 */ /* 0x000fce000000003e */
.L_x_8637:
[----:B------:R-:W-:Y:S05]  /*121c0*/  BSYNC.RECONVERGENT B1 ;  /* 0x0000000000017941 */ /* 0x000fea0003800200 */
.L_x_8635:
        /* <DEDUP_REMOVED lines=11> */
.L_x_8639:
[----:B------:R-:W-:Y:S01]  /*12280*/  IMAD.MOV.U32 R30, RZ, RZ, R26 ;  /* 0x000000ffff1e7224 */ /* 0x000fe200078e001a */
[----:B------:R-:W-:Y:S01]  /*12290*/  PRMT R33, R32, 0x7610, R33 ;  /* 0x0000761020217816 */ /* 0x000fe20000000021 */
[----:B------:R-:W-:Y:S01]  /*122a0*/  IMAD.MOV.U32 R12, RZ, RZ, R15 ;  /* 0x000000ffff0c7224 */ /* 0x000fe200078e000f */
[----:B------:R-:W-:-:S07]  /*122b0*/  PRMT R62, R61, 0x7632, R62 ;  /* 0x000076323d3e7816 */ /* 0x000fce000000003e */
.L_x_8640:
[----:B------:R-:W-:Y:S05]  /*122c0*/  BSYNC.RECONVERGENT B1 ;  /* 0x0000000000017941 */ /* 0x000fea0003800200 */
.L_x_8638:
        /* <DEDUP_REMOVED lines=11> */
.L_x_8642:
[----:B------:R-:W-:Y:S01]  /*12380*/  IMAD.MOV.U32 R26, RZ, RZ, R30 ;  /* 0x000000ffff1a7224 */ /* 0x000fe200078e001e */
[----:B------:R-:W-:Y:S01]  /*12390*/  PRMT R32, R32, 0x5410, R33 ;  /* 0x0000541020207816 */ /* 0x000fe20000000021 */
[----:B------:R-:W-:Y:S01]  /*123a0*/  IMAD.MOV.U32 R15, RZ, RZ, R14 ;  /* 0x000000ffff0f7224 */ /* 0x000fe200078e000e */
[----:B------:R-:W-:-:S07]  /*123b0*/  PRMT R61, R61, 0x5410, R61 ;  /* 0x000054103d3d7816 */ /* 0x000fce000000003d */
.L_x_8643:
[----:B------:R-:W-:Y:S05]  /*123c0*/  BSYNC.RECONVERGENT B1 ;  /* 0x0000000000017941 */ /* 0x000fea0003800200 */
.L_x_8641:
        /* <DEDUP_REMOVED lines=11> */
.L_x_8645:
[----:B------:R-:W-:Y:S01]  /*12480*/  IMAD.MOV.U32 R30, RZ, RZ, R26 ;  /* 0x000000ffff1e7224 */ /* 0x000fe200078e001a */
[----:B------:R-:W-:Y:S01]  /*12490*/  PRMT R32, R32, 0x7632, R32 ;  /* 0x0000763220207816 */ /* 0x000fe20000000020 */
[----:B------:R-:W-:Y:S01]  /*124a0*/  IMAD.MOV.U32 R14, RZ, RZ, R17 ;  /* 0x000000ffff0e7224 */ /* 0x000fe200078e0011 */
[----:B------:R-:W-:-:S07]  /*124b0*/  PRMT R61, R60, 0x7610, R61 ;  /* 0x000076103c3d7816 */ /* 0x000fce000000003d */
.L_x_8646:
[----:B------:R-:W-:Y:S05]  /*124c0*/  BSYNC.RECONVERGENT B1 ;  /* 0x0000000000017941 */ /* 0x000fea0003800200 */
.L_x_8644:
        /* <DEDUP_REMOVED lines=11> */
.L_x_8648:
[----:B------:R-:W-:Y:S01]  /*12580*/  IMAD.MOV.U32 R26, RZ, RZ, R30 ;  /* 0x000000ffff1a7224 */ /* 0x000fe200078e001e */
[----:B------:R-:W-:Y:S01]  /*12590*/  PRMT R33, R32, 0x7610, R33 ;  /* 0x0000761020217816 */ /* 0x000fe20000000021 */
[----:B------:R-:W-:Y:S01]  /*125a0*/  IMAD.MOV.U32 R17, RZ, RZ, R16 ;  /* 0x000000ffff117224 */ /* 0x000fe200078e0010 */
[----:B------:R-:W-:-:S07]  /*125b0*/  PRMT R60, R57, 0x7610, R60 ;  /* 0x00007610393c7816 */ /* 0x000fce000000003c */
.L_x_8649:
[----:B------:R-:W-:Y:S05]  /*125c0*/  BSYNC.RECONVERGENT B1 ;  /* 0x0000000000017941 */ /* 0x000fea0003800200 */
.L_x_8647:
        /* <DEDUP_REMOVED lines=11> */
.L_x_8651:
[----:B------:R-:W-:Y:S01]  /*12680*/  IMAD.MOV.U32 R30, RZ, RZ, R26 ;  /* 0x000000ffff1e7224 */ /* 0x000fe200078e001a */
[----:B------:R-:W-:Y:S01]  /*12690*/  PRMT R32, R32, 0x5410, R33 ;  /* 0x0000541020207816 */ /* 0x000fe20000000021 */
[----:B------:R-:W-:Y:S01]  /*126a0*/  IMAD.MOV.U32 R16, RZ, RZ, R19 ;  /* 0x000000ffff107224 */ /* 0x000fe200078e0013 */
[----:B------:R-:W-:-:S07]  /*126b0*/  PRMT R57, R57, 0x7632, R57 ;  /* 0x0000763239397816 */ /* 0x000fce0000000039 */
.L_x_8652:
[----:B------:R-:W-:Y:S05]  /*126c0*/  BSYNC.RECONVERGENT B1 ;  /* 0x0000000000017941 */ /* 0x000fea0003800200 */
.L_x_8650:
        /* <DEDUP_REMOVED lines=11> */
.L_x_8654:
[----:B------:R-:W-:Y:S01]  /*12780*/  IMAD.MOV.U32 R26, RZ, RZ, R30 ;  /* 0x000000ffff1a7224 */ /* 0x000fe200078e001e */
[----:B------:R-:W-:Y:S01]  /*12790*/  PRMT R33, R33, 0x7610, R32 ;  /* 0x0000761021217816 */ /* 0x000fe20000000020 */
[----:B------:R-:W-:Y:S01]  /*127a0*/  IMAD.MOV.U32 R19, RZ, RZ, R18 ;  /* 0x000000ffff137224 */ /* 0x000fe200078e0012 */
[----:B------:R-:W-:-:S07]  /*127b0*/  PRMT R57, R57, 0x7610, R56 ;  /* 0x0000761039397816 */ /* 0x000fce0000000038 */
.L_x_8655:
[----:B------:R-:W-:Y:S05]  /*127c0*/  BSYNC.RECONVERGENT B1 ;  /* 0x0000000000017941 */ /* 0x000fea0003800200 */
.L_x_8653:
        /* <DEDUP_REMOVED lines=11> */
.L_x_8657:
[----:B------:R-:W-:Y:S01]  /*12880*/  IMAD.MOV.U32 R30, RZ, RZ, R26 ;  /* 0x000000ffff1e7224 */ /* 0x000fe200078e001a */
[----:B------:R-:W-:Y:S01]  /*12890*/  PRMT R32, R33, 0x7632, R32 ;  /* 0x0000763221207816 */ /* 0x000fe20000000020 */
[----:B------:R-:W-:Y:S01]  /*128a0*/  IMAD.MOV.U32 R18, RZ, RZ, R21 ;  /* 0x000000ffff127224 */ /* 0x000fe200078e0015 */
[----:B------:R-:W-:-:S07]  /*128b0*/  PRMT R56, R56, 0x5410, R56 ;  /* 0x0000541038387816 */ /* 0x000fce0000000038 */
.L_x_8658:
[----:B------:R-:W-:Y:S05]  /*128c0*/  BSYNC.RECONVERGENT B1 ;  /* 0x0000000000017941 */ /* 0x000fea0003800200 */
.L_x_8656:
        /* <DEDUP_REMOVED lines=11> */
.L_x_8660:
[----:B------:R-:W-:Y:S01]  /*12980*/  IMAD.MOV.U32 R26, RZ, RZ, R30 ;  /* 0x000000ffff1a7224 */ /* 0x000fe200078e001e */
[----:B------:R-:W-:Y:S01]  /*12990*/  PRMT R33, R32, 0x7610, R33 ;  /* 0x0000761020217816 */ /* 0x000fe20000000021 */
[----:B------:R-:W-:Y:S01]  /*129a0*/  IMAD.MOV.U32 R21, RZ, RZ, R20 ;  /* 0x000000ffff157224 */ /* 0x000fe200078e0014 */
[----:B------:R-:W-:-:S07]  /*129b0*/  PRMT R56, R55, 0x7610, R56 ;  /* 0x0000761037387816 */ /* 0x000fce0000000038 */
.L_x_8661:
[----:B------:R-:W-:Y:S05]  /*129c0*/  BSYNC.RECONVERGENT B1 ;  /* 0x0000000000017941 */ /* 0x000fea0003800200 */
.L_x_8659:
        /* <DEDUP_REMOVED lines=11> */
.L_x_8663:
[----:B------:R-:W-:Y:S01]  /*12a80*/  IMAD.MOV.U32 R30, RZ, RZ, R26 ;  /* 0x000000ffff1e7224 */ /* 0x000fe200078e001a */
[----:B------:R-:W-:Y:S01]  /*12a90*/  PRMT R32, R32, 0x5410, R33 ;  /* 0x0000541020207816 */ /* 0x000fe20000000021 */
[----:B------:R-:W-:Y:S01]  /*12aa0*/  IMAD.MOV.U32 R20, RZ, RZ, R23 ;  /* 0x000000ffff147224 */ /* 0x000fe200078e0017 */
[----:B------:R-:W-:-:S07]  /*12ab0*/  PRMT R55, R55, 0x7632, R55 ;  /* 0x0000763237377816 */ /* 0x000fce0000000037 */
.L_x_8664:
[----:B------:R-:W-:Y:S05]  /*12ac0*/  BSYNC.RECONVERGENT B1 ;  /* 0x0000000000017941 */ /* 0x000fea0003800200 */
.L_x_8662:
        /* <DEDUP_REMOVED lines=11> */
.L_x_8666:
[----:B------:R-:W-:Y:S01]  /*12b80*/  IMAD.MOV.U32 R26, RZ, RZ, R30 ;  /* 0x000000ffff1a7224 */ /* 0x000fe200078e001e */
[----:B------:R-:W-:Y:S01]  /*12b90*/  PRMT R33, R33, 0x7610, R32 ;  /* 0x0000761021217816 */ /* 0x000fe20000000020 */
[----:B------:R-:W-:Y:S01]  /*12ba0*/  IMAD.MOV.U32 R23, RZ, RZ, R22 ;  /* 0x000000ffff177224 */ /* 0x000fe200078e0016 */
[----:B------:R-:W-:-:S07]  /*12bb0*/  PRMT R55, R55, 0x7610, R54 ;  /* 0x0000761037377816 */ /* 0x000fce0000000036 */
.L_x_8667:
[----:B------:R-:W-:Y:S05]  /*12bc0*/  BSYNC.RECONVERGENT B1 ;  /* 0x0000000000017941 */ /* 0x000fea0003800200 */
.L_x_8665:
        /* <DEDUP_REMOVED lines=11> */
.L_x_8669:
[----:B------:R-:W-:Y:S01]  /*12c80*/  IMAD.MOV.U32 R30, RZ, RZ, R26 ;  /* 0x000000ffff1e7224 */ /* 0x000fe200078e001a */
[----:B------:R-:W-:Y:S01]  /*12c90*/  PRMT R32, R33, 0x7632, R32 ;  /* 0x0000763221207816 */ /* 0x000fe20000000020 */
[----:B------:R-:W-:Y:S01]  /*12ca0*/  IMAD.MOV.U32 R22, RZ, RZ, R25 ;  /* 0x000000ffff167224 */ /* 0x000fe200078e0019 */
[----:B------:R-:W-:-:S07]  /*12cb0*/  PRMT R54, R54, 0x5410, R54 ;  /* 0x0000541036367816 */ /* 0x000fce0000000036 */
.L_x_8670:
[----:B------:R-:W-:Y:S05]  /*12cc0*/  BSYNC.RECONVERGENT B1 ;  /* 0x0000000000017941 */ /* 0x000fea0003800200 */
.L_x_8668:
        /* <DEDUP_REMOVED lines=11> */
.L_x_8672:
[----:B------:R-:W-:Y:S01]  /*12d80*/  IMAD.MOV.U32 R26, RZ, RZ, R30 ;  /* 0x000000ffff1a7224 */ /* 0x000fe200078e001e */
[----:B------:R-:W-:Y:S01]  /*12d90*/  PRMT R33, R32, 0x7610, R33 ;  /* 0x0000761020217816 */ /* 0x000fe20000000021 */
[----:B------:R-:W-:Y:S01]  /*12da0*/  IMAD.MOV.U32 R25, RZ, RZ, R24 ;  /* 0x000000ffff197224 */ /* 0x000fe200078e0018 */
[----:B------:R-:W-:-:S07]  /*12db0*/  PRMT R54, R53, 0x7632, R54 ;  /* 0x0000763235367816 */ /* 0x000fce0000000036 */
.L_x_8673:
[----:B------:R-:W-:Y:S05]  /*12dc0*/  BSYNC.RECONVERGENT B1 ;  /* 0x0000000000017941 */ /* 0x000fea0003800200 */
.L_x_8671:
        /* <DEDUP_REMOVED lines=11> */
.L_x_8675:
[----:B------:R-:W-:Y:S01]  /*12e80*/  IMAD.MOV.U32 R30, RZ, RZ, R26 ;  /* 0x000000ffff1e7224 */ /* 0x000fe200078e001a */
[----:B------:R-:W-:Y:S01]  /*12e90*/  PRMT R32, R33, 0x7610, R32 ;  /* 0x0000761021207816 */ /* 0x000fe20000000020 */
[----:B------:R-:W-:Y:S01]  /*12ea0*/  IMAD.MOV.U32 R24, RZ, RZ, R27 ;  /* 0x000000ffff187224 */ /* 0x000fe200078e001b */
[----:B------:R-:W-:-:S07]  /*12eb0*/  PRMT R53, R53, 0x5410, R53 ;  /* 0x0000541035357816 */ /* 0x000fce0000000035 */
.L_x_8676:
[----:B------:R-:W-:Y:S05]  /*12ec0*/  BSYNC.RECONVERGENT B1 ;  /* 0x0000000000017941 */ /* 0x000fea0003800200 */
.L_x_8674:
        /* <DEDUP_REMOVED lines=11> */
.L_x_8678:
[----:B------:R-:W-:Y:S01]  /*12f80*/  PRMT R53, R59, 0x7610, R53 ;  /* 0x000076103b357816 */ /* 0x000fe20000000035 */
[----:B------:R-:W-:Y:S01]  /*12f90*/  IMAD.MOV.U32 R27, RZ, RZ, R58 ;  /* 0x000000ffff1b7224 */ /* 0x000fe200078e003a */
[C---:B------:R-:W-:Y:S01]  /*12fa0*/  PRMT R49, R32.reuse, 0x7610, R49 ;  /* 0x0000761020317816 */ /* 0x040fe20000000031 */
[--C-:B------:R-:W-:Y:S01]  /*12fb0*/  IMAD.MOV.U32 R26, RZ, RZ, R30.reuse ;  /* 0x000000ffff1a7224 */ /* 0x100fe200078e001e */
[----:B------:R-:W-:Y:S01]  /*12fc0*/  PRMT R59, R32, 0x7610, R59 ;  /* 0x00007610203b7816 */ /* 0x000fe2000000003b */
[----:B------:R-:W-:-:S07]  /*12fd0*/  IMAD.MOV.U32 R58, RZ, RZ, R30 ;  /* 0x000000ffff3a7224 */ /* 0x000fce00078e001e */
.L_x_8679:
[----:B------:R-:W-:Y:S05]  /*12fe0*/  BSYNC.RECONVERGENT B1 ;  /* 0x0000000000017941 */ /* 0x000fea0003800200 */
.L_x_8677:
        /* <DEDUP_REMOVED lines=35> */
[----:B0-----:R-:W-:Y:S04]  /*13220*/  STL.64 [R0+0x40], R28 ;  /* 0x0000401c00007387 */ /* 0x001fe80000100a00 */
[----:B------:R-:W-:Y:S04]  /*13230*/  STL.64 [R0+0x48], R30 ;  /* 0x0000481e00007387 */ /* 0x000fe80000100a00 */
[----:B------:R-:W0:Y:S04]  /*13240*/  LDS.128 R28, [UR4+0x270] ;  /* 0x00027004ff1c7984 */ /* 0x000e280008000c00 */
[----:B-1----:R-:W-:Y:S04]  /*13250*/  STL.64 [R0+0x20], R32 ;  /* 0x0000202000007387 */ /* 0x002fe80000100a00 */
[----:B------:R-:W1:Y:S04]  /*13260*/  LDS.64 R32, [UR4+0x320] ;  /* 0x00032004ff207984 */ /* 0x000e680008000a00 */
[----:B------:R-:W-:Y:S04]  /*13270*/  STL.64 [R0+0x28], R34 ;  /* 0x0000282200007387 */ /* 0x000fe80000100a00 */
[----:B--2---:R-:W-:Y:S04]  /*13280*/  STL.64 [R0+0x50], R36 ;  /* 0x0000502400007387 */ /* 0x004fe80000100a00 */
[----:B------:R-:W-:Y:S04]  /*13290*/  STL.64 [R0+0x58], R38 ;  /* 0x0000582600007387 */ /* 0x000fe80000100a00 */
[----:B------:R-:W2:Y:S04]  /*132a0*/  LDS.128 R36, [UR4+0x290] ;  /* 0x00029004ff247984 */ /* 0x000ea80008000c00 */
[----:B0-----:R-:W-:Y:S04]  /*132b0*/  STL.64 [R0+0x10], R28 ;  /* 0x0000101c00007387 */ /* 0x001fe80000100a00 */
[----:B------:R-:W-:Y:S04]  /*132c0*/  STL.64 [R0+0x18], R30 ;  /* 0x0000181e00007387 */ /* 0x000fe80000100a00 */
[----:B-1----:R-:W-:Y:S04]  /*132d0*/  STL.64 [R0+0xc0], R32 ;  /* 0x0000c02000007387 */ /* 0x002fe80000100a00 */
[----:B--2---:R-:W-:Y:S04]  /*132e0*/  STL.64 [R0+0x30], R36 ;  /* 0x0000302400007387 */ /* 0x004fe80000100a00 */
        /* <DEDUP_REMOVED lines=13> */
[----:B------:R-:W-:-:S07]  /*133c0*/  IMAD.MOV.U32 R28, RZ, RZ, RZ ;  /* 0x000000ffff1c7224 */ /* 0x000fce00078e00ff */
.L_x_8774:
        /* <DEDUP_REMOVED lines=20> */
.L_x_8682:
[----:B------:R-:W-:Y:S01]  /*13510*/  IMAD.MOV.U32 R30, RZ, RZ, R45 ;  /* 0x000000ffff1e7224 */ /* 0x000fe200078e002d */
[----:B------:R-:W-:Y:S01]  /*13520*/  PRMT R31, R70, 0x7610, R31 ;  /* 0x00007610461f7816 */ /* 0x000fe2000000001f */
[----:B------:R-:W-:Y:S01]  /*13530*/  IMAD.MOV.U32 R45, RZ, RZ, R44 ;  /* 0x000000ffff2d7224 */ /* 0x000fe200078e002c */
[----:B------:R-:W-:-:S07]  /*13540*/  PRMT R70, R60, 0x7632, R70 ;  /* 0x000076323c467816 */ /* 0x000fce0000000046 */
.L_x_8683:
[----:B------:R-:W-:Y:S05]  /*13550*/  BSYNC.RECONVERGENT B1 ;  /* 0x0000000000017941 */ /* 0x000fea0003800200 */
.L_x_8681:
        /* <DEDUP_REMOVED lines=11> */
.L_x_8685:
[----:B------:R-:W-:Y:S01]  /*13610*/  IMAD.MOV.U32 R29, RZ, RZ, R30 ;  /* 0x000000ffff1d7224 */ /* 0x000fe200078e001e */
[----:B------:R-:W-:Y:S01]  /*13620*/  PRMT R32, R31, 0x7610, R32 ;  /* 0x000076101f207816 */ /* 0x000fe20000000020 */
[----:B------:R-:W-:Y:S01]  /*13630*/  IMAD.MOV.U32 R44, RZ, RZ, R43 ;  /* 0x000000ffff2c7224 */ /* 0x000fe200078e002b */
[----:B------:R-:W-:-:S07]  /*13640*/  PRMT R60, R60, 0x7610, R69 ;  /* 0x000076103c3c7816 */ /* 0x000fce0000000045 */
.L_x_8686:
[----:B------:R-:W-:Y:S05]  /*13650*/  BSYNC.RECONVERGENT B1 ;  /* 0x0000000000017941 */ /* 0x000fea0003800200 */
.L_x_8684:
        /* <DEDUP_REMOVED lines=11> */
.L_x_8688:
[----:B------:R-:W-:Y:S01]  /*13710*/  IMAD.MOV.U32 R30, RZ, RZ, R29 ;  /* 0x000000ffff1e7224 */ /* 0x000fe200078e001d */
[----:B------:R-:W-:Y:S01]  /*13720*/  PRMT R31, R31, 0x5410, R32 ;  /* 0x000054101f1f7816 */ /* 0x000fe20000000020 */
[----:B------:R-:W-:Y:S01]  /*13730*/  IMAD.MOV.U32 R43, RZ, RZ, R42 ;  /* 0x000000ffff2b7224 */ /* 0x000fe200078e002a */
[----:B------:R-:W-:-:S07]  /*13740*/  PRMT R69, R69, 0x5410, R69 ;  /* 0x0000541045457816 */ /* 0x000fce0000000045 */
.L_x_8689:
[----:B------:R-:W-:Y:S05]  /*13750*/  BSYNC.RECONVERGENT B1 ;  /* 0x0000000000017941 */ /* 0x000fea0003800200 */
.L_x_8687:
        /* <DEDUP_REMOVED lines=11> */
.L_x_8691:
[----:B------:R-:W-:Y:S01]  /*13810*/  IMAD.MOV.U32 R29, RZ, RZ, R30 ;  /* 0x000000ffff1d7224 */ /* 0x000fe200078e001e */
[----:B------:R-:W-:Y:S01]  /*13820*/  PRMT R32, R32, 0x7610, R31 ;  /* 0x0000761020207816 */ /* 0x000fe2000000001f */
[----:B------:R-:W-:Y:S01]  /*13830*/  IMAD.MOV.U32 R42, RZ, RZ, R41 ;  /* 0x000000ffff2a7224 */ /* 0x000fe200078e0029 */
[----:B------:R-:W-:-:S07]  /*13840*/  PRMT R69, R68, 0x7632, R69 ;  /* 0x0000763244457816 */ /* 0x000fce0000000045 */
.L_x_8692:
[----:B------:R-:W-:Y:S05]  /*13850*/  BSYNC.RECONVERGENT B1 ;  /* 0x0000000000017941 */ /* 0x000fea0003800200 */
.L_x_8690:
        /* <DEDUP_REMOVED lines=11> */
.L_x_8694:
[----:B------:R-:W-:Y:S01]  /*13910*/  IMAD.MOV.U32 R30, RZ, RZ, R29 ;  /* 0x000000ffff1e7224 */ /* 0x000fe200078e001d */
[----:B------:R-:W-:Y:S01]  /*13920*/  PRMT R31, R32, 0x7632, R31 ;  /* 0x00007632201f7816 */ /* 0x000fe2000000001f */
[----:B------:R-:W-:Y:S01]  /*13930*/  IMAD.MOV.U32 R41, RZ, RZ, R40 ;  /* 0x000000ffff297224 */ /* 0x000fe200078e0028 */
[----:B------:R-:W-:-:S07]  /*13940*/  PRMT R68, R68, 0x5410, R68 ;  /* 0x0000541044447816 */ /* 0x000fce0000000044 */
.L_x_8695:
[----:B------:R-:W-:Y:S05]  /*13950*/  BSYNC.RECONVERGENT B1 ;  /* 0x0000000000017941 */ /* 0x000fea0003800200 */
.L_x_8693:
        /* <DEDUP_REMOVED lines=11> */
.L_x_8697:
[----:B------:R-:W-:Y:S01]  /*13a10*/  IMAD.MOV.U32 R29, RZ, RZ, R30 ;  /* 0x000000ffff1d7224 */ /* 0x000fe200078e001e */
[----:B------:R-:W-:Y:S01]  /*13a20*/  PRMT R32, R31, 0x7610, R32 ;  /* 0x000076101f207816 */ /* 0x000fe20000000020 */
[----:B------:R-:W-:Y:S01]  /*13a30*/  IMAD.MOV.U32 R40, RZ, RZ, R3 ;  /* 0x000000ffff287224 */ /* 0x000fe200078e0003 */
[----:B------:R-:W-:-:S07]  /*13a40*/  PRMT R68, R67, 0x7632, R68 ;  /* 0x0000763243447816 */ /* 0x000fce0000000044 */
.L_x_8698:
[----:B------:R-:W-:Y:S05]  /*13a50*/  BSYNC.RECONVERGENT B1 ;  /* 0x0000000000017941 */ /* 0x000fea0003800200 */
.L_x_8696:
        /* <DEDUP_REMOVED lines=11> */
.L_x_8700:
[----:B------:R-:W-:Y:S01]  /*13b10*/  IMAD.MOV.U32 R30, RZ, RZ, R29 ;  /* 0x000000ffff1e7224 */ /* 0x000fe200078e001d */
[----:B------:R-:W-:Y:S01]  /*13b20*/  PRMT R31, R31, 0x5410, R32 ;  /* 0x000054101f1f7816 */ /* 0x000fe20000000020 */
[----:B------:R-:W-:Y:S01]  /*13b30*/  IMAD.MOV.U32 R3, RZ, RZ, R2 ;  /* 0x000000ffff037224 */ /* 0x000fe200078e0002 */
[----:B------:R-:W-:-:S07]  /*13b40*/  PRMT R67, R67, 0x5410, R67 ;  /* 0x0000541043437816 */ /* 0x000fce0000000043 */
.L_x_8701:
[----:B------:R-:W-:Y:S05]  /*13b50*/  BSYNC.RECONVERGENT B1 ;  /* 0x0000000000017941 */ /* 0x000fea0003800200 */
.L_x_8699:
        /* <DEDUP_REMOVED lines=11> */
.L_x_8703:
[----:B------:R-:W-:Y:S01]  /*13c10*/  IMAD.MOV.U32 R29, RZ, RZ, R30 ;  /* 0x000000ffff1d7224 */ /* 0x000fe200078e001e */
[----:B------:R-:W-:Y:S01]  /*13c20*/  PRMT R32, R32, 0x7610, R31 ;  /* 0x0000761020207816 */ /* 0x000fe2000000001f */
[----:B------:R-:W-:Y:S01]  /*13c30*/  IMAD.MOV.U32 R2, RZ, RZ, R5 ;  /* 0x000000ffff027224 */ /* 0x000fe200078e0005 */
[----:B------:R-:W-:-:S07]  /*13c40*/  PRMT R67, R66, 0x7632, R67 ;  /* 0x0000763242437816 */ /* 0x000fce0000000043 */
.L_x_8704:
[----:B------:R-:W-:Y:S05]  /*13c50*/  BSYNC.RECONVERGENT B1 ;  /* 0x0000000000017941 */ /* 0x000fea0003800200 */
.L_x_8702:
        /* <DEDUP_REMOVED lines=11> */
.L_x_8706:
[----:B------:R-:W-:Y:S01]  /*13d10*/  IMAD.MOV.U32 R30, RZ, RZ, R29 ;  /* 0x000000ffff1e7224 */ /* 0x000fe200078e001d */
[----:B------:R-:W-:Y:S01]  /*13d20*/  PRMT R31, R32, 0x7632, R31 ;  /* 0x00007632201f7816 */ /* 0x000fe2000000001f */
[----:B------:R-:W-:Y:S01]  /*13d30*/  IMAD.MOV.U32 R5, RZ, RZ, R4 ;  /* 0x000000ffff057224 */ /* 0x000fe200078e0004 */
[----:B------:R-:W-:-:S07]  /*13d40*/  PRMT R66, R66, 0x5410, R66 ;  /* 0x0000541042427816 */ /* 0x000fce0000000042 */
.L_x_8707:
[----:B------:R-:W-:Y:S05]  /*13d50*/  BSYNC.RECONVERGENT B1 ;  /* 0x0000000000017941 */ /* 0x000fea0003800200 */
.L_x_8705:
        /* <DEDUP_REMOVED lines=11> */
.L_x_8709:
[----:B------:R-:W-:Y:S01]  /*13e10*/  IMAD.MOV.U32 R29, RZ, RZ, R30 ;  /* 0x000000ffff1d7224 */ /* 0x000fe200078e001e */
[----:B------:R-:W-:Y:S01]  /*13e20*/  PRMT R32, R31, 0x7610, R32 ;  /* 0x000076101f207816 */ /* 0x000fe20000000020 */
[----:B------:R-:W-:Y:S01]  /*13e30*/  IMAD.MOV.U32 R4, RZ, RZ, R7 ;  /* 0x000000ffff047224 */ /* 0x000fe200078e0007 */
[----:B------:R-:W-:-:S07]  /*13e40*/  PRMT R66, R65, 0x7632, R66 ;  /* 0x0000763241427816 */ /* 0x000fce0000000042 */
.L_x_8710:
[----:B------:R-:W-:Y:S05]  /*13e50*/  BSYNC.RECONVERGENT B1 ;  /* 0x0000000000017941 */ /* 0x000fea0003800200 */
.L_x_8708:
        /* <DEDUP_REMOVED lines=11> */
.L_x_8712:
[----:B------:R-:W-:Y:S01]  /*13f10*/  IMAD.MOV.U32 R30, RZ, RZ, R29 ;  /* 0x000000ffff1e7224 */ /* 0x000fe200078e001d */
[----:B------:R-:W-:Y:S01]  /*13f20*/  PRMT R31, R31, 0x5410, R32 ;  /* 0x000054101f1f7816 */ /* 0x000fe20000000020 */
[----:B------:R-:W-:Y:S01]  /*13f30*/  IMAD.MOV.U32 R7, RZ, RZ, R6 ;  /* 0x000000ffff077224 */ /* 0x000fe200078e0006 */
[----:B------:R-:W-:-:S07]  /*13f40*/  PRMT R65, R65, 0x5410, R65 ;  /* 0x0000541041417816 */ /* 0x000fce0000000041 */
.L_x_8713:
[----:B------:R-:W-:Y:S05]  /*13f50*/  BSYNC.RECONVERGENT B1 ;  /* 0x0000000000017941 */ /* 0x000fea0003800200 */
.L_x_8711:
        /* <DEDUP_REMOVED lines=11> */
.L_x_8715:
[----:B------:R-:W-:Y:S01]  /*14010*/  IMAD.MOV.U32 R29, RZ, RZ, R30 ;  /* 0x000000ffff1d7224 */ /* 0x000fe200078e001e */
[----:B------:R-:W-:Y:S01]  /*14020*/  PRMT R32, R31, 0x7632, R32 ;  /* 0x000076321f207816 */ /* 0x000fe20000000020 */
[----:B------:R-:W-:Y:S01]  /*14030*/  IMAD.MOV.U32 R6, RZ, RZ, R9 ;  /* 0x000000ffff067224 */ /* 0x000fe200078e0009 */
[----:B------:R-:W-:-:S07]  /*14040*/  PRMT R65, R64, 0x7632, R65 ;  /* 0x0000763240417816 */ /* 0x000fce0000000041 */
.L_x_8716:
[----:B------:R-:W-:Y:S05]  /*14050*/  BSYNC.RECONVERGENT B1 ;  /* 0x0000000000017941 */ /* 0x000fea0003800200 */
.L_x_8714:
        /* <DEDUP_REMOVED lines=11> */
.L_x_8718:
[----:B------:R-:W-:Y:S01]  /*14110*/  IMAD.MOV.U32 R30, RZ, RZ, R29 ;  /* 0x000000ffff1e7224 */ /* 0x000fe200078e001d */
[----:B------:R-:W-:Y:S01]  /*14120*/  PRMT R31, R32, 0x7610, R31 ;  /* 0x00007610201f7816 */ /* 0x000fe2000000001f */
[----:B------:R-:W-:Y:S01]  /*14130*/  IMAD.MOV.U32 R9, RZ, RZ, R8 ;  /* 0x000000ffff097224 */ /* 0x000fe200078e0008 */
[----:B------:R-:W-:-:S07]  /*14140*/  PRMT R64, R64, 0x5410, R64 ;  /* 0x0000541040407816 */ /* 0x000fce0000000040 */
.L_x_8719:
[----:B------:R-:W-:Y:S05]  /*14150*/  BSYNC.RECONVERGENT B1 ;  /* 0x0000000000017941 */ /* 0x000fea0003800200 */
.L_x_8717:
        /* <DEDUP_REMOVED lines=11> */
.L_x_8721:
[----:B------:R-:W-:Y:S01]  /*14210*/  IMAD.MOV.U32 R29, RZ, RZ, R30 ;  /* 0x000000ffff1d7224 */ /* 0x000fe200078e001e */
[----:B------:R-:W-:Y:S01]  /*14220*/  PRMT R31, R31, 0x5410, R31 ;  /* 0x000054101f1f7816 */ /* 0x000fe2000000001f */
[----:B------:R-:W-:Y:S01]  /*14230*/  IMAD.MOV.U32 R8, RZ, RZ, R11 ;  /* 0x000000ffff087224 */ /* 0x000fe200078e000b */
[----:B------:R-:W-:-:S07]  /*14240*/  PRMT R64, R63, 0x7632, R64 ;  /* 0x000076323f407816 */ /* 0x000fce0000000040 */
.L_x_8722:
[----:B------:R-:W-:Y:S05]  /*14250*/  BSYNC.RECONVERGENT B1 ;  /* 0x0000000000017941 */ /* 0x000fea0003800200 */
.L_x_8720:
        /* <DEDUP_REMOVED lines=11> */
.L_x_8724:
[----:B------:R-:W-:Y:S01]  /*14310*/  IMAD.MOV.U32 R30, RZ, RZ, R29 ;  /* 0x000000ffff1e7224 */ /* 0x000fe200078e001d */
[----:B------:R-:W-:Y:S01]  /*14320*/  PRMT R31, R31, 0x7632, R31 ;  /* 0x000076321f1f7816 */ /* 0x000fe2000000001f */
[----:B------:R-:W-:Y:S01]  /*14330*/  IMAD.MOV.U32 R11, RZ, RZ, R10 ;  /* 0x000000ffff0b7224 */ /* 0x000fe200078e000a */
[----:B------:R-:W-:-:S07]  /*14340*/  PRMT R63, R63, 0x5410, R63 ;  /* 0x000054103f3f7816 */ /* 0x000fce000000003f */
.L_x_8725:
[----:B------:R-:W-:Y:S05]  /*14350*/  BSYNC.RECONVERGENT B1 ;  /* 0x0000000000017941 */ /* 0x000fea0003800200 */
.L_x_8723:
        /* <DEDUP_REMOVED lines=11> */
.L_x_8727:
[----:B------:R-:W-:Y:S01]  /*14410*/  IMAD.MOV.U32 R29, RZ, RZ, R30 ;  /* 0x000000ffff1d7224 */ /* 0x000fe200078e001e */
[----:B------:R-:W-:Y:S01]  /*14420*/  PRMT R31, R31, 0x5410, R31 ;  /* 0x000054101f1f7816 */ /* 0x000fe2000000001f */
[----:B------:R-:W-:Y:S01]  /*14430*/  IMAD.MOV.U32 R10, RZ, RZ, R13 ;  /* 0x000000ffff0a7224 */ /* 0x000fe200078e000d */
[----:B------:R-:W-:-:S07]  /*14440*/  PRMT R63, R62, 0x7632, R63 ;  /* 0x000076323e3f7816 */ /* 0x000fce000000003f */
.L_x_8728:
[----:B------:R-:W-:Y:S05]  /*14450*/  BSYNC.RECONVERGENT B1 ;  /* 0x0000000000017941 */ /* 0x000fea0003800200 */
.L_x_8726:
        /* <DEDUP_REMOVED lines=11> */
.L_x_8730:
[----:B------:R-:W-:Y:S01]  /*14510*/  IMAD.MOV.U32 R30, RZ, RZ, R29 ;  /* 0x000000ffff1e7224 */ /* 0x000fe200078e001d */
[----:B------:R-:W-:Y:S01]  /*14520*/  PRMT R31, R31, 0x7632, R31 ;  /* 0x000076321f1f7816 */ /* 0x000fe2000000001f */
[----:B------:R-:W-:Y:S01]  /*14530*/  IMAD.MOV.U32 R13, RZ, RZ, R12 ;  /* 0x000000ffff0d7224 */ /* 0x000fe200078e000c */
[----:B------:R-:W-:-:S07]  /*14540*/  PRMT R62, R62, 0x5410, R62 ;  /* 0x000054103e3e7816 */ /* 0x000fce000000003e */
.L_x_8731:
[----:B------:R-:W-:Y:S05]  /*14550*/  BSYNC.RECONVERGENT B1 ;  /* 0x0000000000017941 */ /* 0x000fea0003800200 */
.L_x_8729:
        /* <DEDUP_REMOVED lines=11> */
.L_x_8733:
[----:B------:R-:W-:Y:S01]  /*14610*/  IMAD.MOV.U32 R29, RZ, RZ, R30 ;  /* 0x000000ffff1d7224 */ /* 0x000fe200078e001e */
[----:B------:R-:W-:Y:S01]  /*14620*/  PRMT R32, R31, 0x7610, R32 ;  /* 0x000076101f207816 */ /* 0x000fe20000000020 */
[----:B------:R-:W-:Y:S01]  /*14630*/  IMAD.MOV.U32 R12, RZ, RZ, R15 ;  /* 0x000000ffff0c7224 */ /* 0x000fe200078e000f */
[----:B------:R-:W-:-:S07]  /*14640*/  PRMT R62, R61, 0x7632, R62 ;  /* 0x000076323d3e7816 */ /* 0x000fce000000003e */
.L_x_8734:
[----:B------:R-:W-:Y:S05]  /*14650*/  BSYNC.RECONVERGENT B1 ;  /* 0x0000000000017941 */ /* 0x000fea0003800200 */
.L_x_8732:
        /* <DEDUP_REMOVED lines=11> */
.L_x_8736:
[----:B------:R-:W-:Y:S01]  /*14710*/  IMAD.MOV.U32 R30, RZ, RZ, R29 ;  /* 0x000000ffff1e7224 */ /* 0x000fe200078e001d */
[----:B------:R-:W-:Y:S01]  /*14720*/  PRMT R31, R31, 0x5410, R32 ;  /* 0x000054101f1f7816 */ /* 0x000fe20000000020 */
[----:B------:R-:W-:Y:S01]  /*14730*/  IMAD.MOV.U32 R15, RZ, RZ, R14 ;  /* 0x000000ffff0f7224 */ /* 0x000fe200078e000e */
[----:B------:R-:W-:-:S07]  /*14740*/  PRMT R61, R61, 0x5410, R61 ;  /* 0x000054103d3d7816 */ /* 0x000fce000000003d */
.L_x_8737:
[----:B------:R-:W-:Y:S05]  /*14750*/  BSYNC.RECONVERGENT B1 ;  /* 0x0000000000017941 */ /* 0x000fea0003800200 */
.L_x_8735:
        /* <DEDUP_REMOVED lines=11> */
.L_x_8739:
[----:B------:R-:W-:Y:S01]  /*14810*/  IMAD.MOV.U32 R29, RZ, RZ, R30 ;  /* 0x000000ffff1d7224 */ /* 0x000fe200078e001e */
[----:B------:R-:W-:Y:S01]  /*14820*/  PRMT R31, R31, 0x7632, R31 ;  /* 0x000076321f1f7816 */ /* 0x000fe2000000001f */
[----:B------:R-:W-:Y:S01]  /*14830*/  IMAD.MOV.U32 R14, RZ, RZ, R17 ;  /* 0x000000ffff0e7224 */ /* 0x000fe200078e0011 */
[----:B------:R-:W-:-:S07]  /*14840*/  PRMT R61, R60, 0x7610, R61 ;  /* 0x000076103c3d7816 */ /* 0x000fce000000003d */
.L_x_8740:
[----:B------:R-:W-:Y:S05]  /*14850*/  BSYNC.RECONVERGENT B1 ;  /* 0x0000000000017941 */ /* 0x000fea0003800200 */
.L_x_8738:
        /* <DEDUP_REMOVED lines=11> */
.L_x_8742:
[----:B------:R-:W-:Y:S01]  /*14910*/  IMAD.MOV.U32 R30, RZ, RZ, R29 ;  /* 0x000000ffff1e7224 */ /* 0x000fe200078e001d */
[----:B------:R-:W-:Y:S01]  /*14920*/  PRMT R32, R31, 0x7610, R32 ;  /* 0x000076101f207816 */ /* 0x000fe20000000020 */
[----:B------:R-:W-:Y:S01]  /*14930*/  IMAD.MOV.U32 R17, RZ, RZ, R16 ;  /* 0x000000ffff117224 */ /* 0x000fe200078e0010 */
[----:B------:R-:W-:-:S07]  /*14940*/  PRMT R60, R57, 0x7610, R60 ;  /* 0x00007610393c7816 */ /* 0x000fce000000003c */
.L_x_8743:
[----:B------:R-:W-:Y:S05]  /*14950*/  BSYNC.RECONVERGENT B1 ;  /* 0x0000000000017941 */ /* 0x000fea0003800200 */
.L_x_8741:
        /* <DEDUP_REMOVED lines=11> */
.L_x_8745:
[----:B------:R-:W-:Y:S01]  /*14a10*/  IMAD.MOV.U32 R29, RZ, RZ, R30 ;  /* 0x000000ffff1d7224 */ /* 0x000fe200078e001e */
[----:B------:R-:W-:Y:S01]  /*14a20*/  PRMT R31, R31, 0x5410, R32 ;  /* 0x000054101f1f7816 */ /* 0x000fe20000000020 */
[----:B------:R-:W-:Y:S01]  /*14a30*/  IMAD.MOV.U32 R16, RZ, RZ, R19 ;  /* 0x000000ffff107224 */ /* 0x000fe200078e0013 */
[----:B------:R-:W-:-:S07]  /*14a40*/  PRMT R57, R57, 0x7632, R57 ;  /* 0x0000763239397816 */ /* 0x000fce0000000039 */
.L_x_8746:
[----:B------:R-:W-:Y:S05]  /*14a50*/  BSYNC.RECONVERGENT B1 ;  /* 0x0000000000017941 */ /* 0x000fea0003800200 */
.L_x_8744:
        /* <DEDUP_REMOVED lines=11> */
.L_x_8748:
[----:B------:R-:W-:Y:S01]  /*14b10*/  IMAD.MOV.U32 R30, RZ, RZ, R29 ;  /* 0x000000ffff1e7224 */ /* 0x000fe200078e001d */
[----:B------:R-:W-:Y:S01]  /*14b20*/  PRMT R32, R32, 0x7610, R31 ;  /* 0x0000761020207816 */ /* 0x000fe2000000001f */
[----:B------:R-:W-:Y:S01]  /*14b30*/  IMAD.MOV.U32 R19, RZ, RZ, R18 ;  /* 0x000000ffff137224 */ /* 0x000fe200078e0012 */
[----:B------:R-:W-:-:S07]  /*14b40*/  PRMT R57, R57, 0x7610, R56 ;  /* 0x0000761039397816 */ /* 0x000fce0000000038 */
.L_x_8749:
[----:B------:R-:W-:Y:S05]  /*14b50*/  BSYNC.RECONVERGENT B1 ;  /* 0x0000000000017941 */ /* 0x000fea0003800200 */
.L_x_8747:
        /* <DEDUP_REMOVED lines=11> */
.L_x_8751:
[----:B------:R-:W-:Y:S01]  /*14c10*/  IMAD.MOV.U32 R29, RZ, RZ, R30 ;  /* 0x000000ffff1d7224 */ /* 0x000fe200078e001e */
[----:B------:R-:W-:Y:S01]  /*14c20*/  PRMT R31, R32, 0x7632, R31 ;  /* 0x00007632201f7816 */ /* 0x000fe2000000001f */
[----:B------:R-:W-:Y:S01]  /*14c30*/  IMAD.MOV.U32 R18, RZ, RZ, R21 ;  /* 0x000000ffff127224 */ /* 0x000fe200078e0015 */
[----:B------:R-:W-:-:S07]  /*14c40*/  PRMT R56, R56, 0x5410, R56 ;  /* 0x0000541038387816 */ /* 0x000fce0000000038 */
.L_x_8752:
[----:B------:R-:W-:Y:S05]  /*14c50*/  BSYNC.RECONVERGENT B1 ;  /* 0x0000000000017941 */ /* 0x000fea0003800200 */
.L_x_8750:
        /* <DEDUP_REMOVED lines=11> */
.L_x_8754:
[----:B------:R-:W-:Y:S01]  /*14d10*/  IMAD.MOV.U32 R30, RZ, RZ, R29 ;  /* 0x000000ffff1e7224 */ /* 0x000fe200078e001d */
[----:B------:R-:W-:Y:S01]  /*14d20*/  PRMT R32, R31, 0x7610, R32 ;  /* 0x000076101f207816 */ /* 0x000fe20000000020 */
[----:B------:R-:W-:Y:S01]  /*14d30*/  IMAD.MOV.U32 R21, RZ, RZ, R20 ;  /* 0x000000ffff157224 */ /* 0x000fe200078e0014 */
[----:B------:R-:W-:-:S07]  /*14d40*/  PRMT R56, R55, 0x7610, R56 ;  /* 0x0000761037387816 */ /* 0x000fce0000000038 */
.L_x_8755:
[----:B------:R-:W-:Y:S05]  /*14d50*/  BSYNC.RECONVERGENT B1 ;  /* 0x0000000000017941 */ /* 0x000fea0003800200 */
.L_x_8753:
        /* <DEDUP_REMOVED lines=11> */
.L_x_8757:
[----:B------:R-:W-:Y:S01]  /*14e10*/  IMAD.MOV.U32 R29, RZ, RZ, R30 ;  /* 0x000000ffff1d7224 */ /* 0x000fe200078e001e */
[----:B------:R-:W-:Y:S01]  /*14e20*/  PRMT R31, R31, 0x5410, R32 ;  /* 0x000054101f1f7816 */ /* 0x000fe20000000020 */
[----:B------:R-:W-:Y:S01]  /*14e30*/  IMAD.MOV.U32 R20, RZ, RZ, R23 ;  /* 0x000000ffff147224 */ /* 0x000fe200078e0017 */
[----:B------:R-:W-:-:S07]  /*14e40*/  PRMT R55, R55, 0x7632, R55 ;  /* 0x0000763237377816 */ /* 0x000fce0000000037 */
.L_x_8758:
[----:B------:R-:W-:Y:S05]  /*14e50*/  BSYNC.RECONVERGENT B1 ;  /* 0x0000000000017941 */ /* 0x000fea0003800200 */
.L_x_8756:
        /* <DEDUP_REMOVED lines=11> */
.L_x_8760:
[----:B------:R-:W-:Y:S01]  /*14f10*/  IMAD.MOV.U32 R30, RZ, RZ, R29 ;  /* 0x000000ffff1e7224 */ /* 0x000fe200078e001d */
[----:B------:R-:W-:Y:S01]  /*14f20*/  PRMT R32, R32, 0x7610, R31 ;  /* 0x0000761020207816 */ /* 0x000fe2000000001f */
[----:B------:R-:W-:Y:S01]  /*14f30*/  IMAD.MOV.U32 R23, RZ, RZ, R22 ;  /* 0x000000ffff177224 */ /* 0x000fe200078e0016 */
[----:B------:R-:W-:-:S07]  /*14f40*/  PRMT R55, R55, 0x7610, R54 ;  /* 0x0000761037377816 */ /* 0x000fce0000000036 */
.L_x_8761:
[----:B------:R-:W-:Y:S05]  /*14f50*/  BSYNC.RECONVERGENT B1 ;  /* 0x0000000000017941 */ /* 0x000fea0003800200 */
.L_x_8759:
        /* <DEDUP_REMOVED lines=11> */
.L_x_8763:
[----:B------:R-:W-:Y:S01]  /*15010*/  IMAD.MOV.U32 R29, RZ, RZ, R30 ;  /* 0x000000ffff1d7224 */ /* 0x000fe200078e001e */
[----:B------:R-:W-:Y:S01]  /*15020*/  PRMT R31, R32, 0x7632, R31 ;  /* 0x00007632201f7816 */ /* 0x000fe2000000001f */
[----:B------:R-:W-:Y:S01]  /*15030*/  IMAD.MOV.U32 R22, RZ, RZ, R25 ;  /* 0x000000ffff167224 */ /* 0x000fe200078e0019 */
[----:B------:R-:W-:-:S07]  /*15040*/  PRMT R54, R54, 0x5410, R54 ;  /* 0x0000541036367816 */ /* 0x000fce0000000036 */
.L_x_8764:
[----:B------:R-:W-:Y:S05]  /*15050*/  BSYNC.RECONVERGENT B1 ;  /* 0x0000000000017941 */ /* 0x000fea0003800200 */
.L_x_8762:
        /* <DEDUP_REMOVED lines=11> */
.L_x_8766:
[----:B------:R-:W-:Y:S01]  /*15110*/  IMAD.MOV.U32 R30, RZ, RZ, R29 ;  /* 0x000000ffff1e7224 */ /* 0x000fe200078e001d */
[----:B------:R-:W-:Y:S01]  /*15120*/  PRMT R32, R31, 0x7610, R32 ;  /* 0x000076101f207816 */ /* 0x000fe20000000020 */
[----:B------:R-:W-:Y:S01]  /*15130*/  IMAD.MOV.U32 R25, RZ, RZ, R24 ;  /* 0x000000ffff197224 */ /* 0x000fe200078e0018 */
[----:B------:R-:W-:-:S07]  /*15140*/  PRMT R54, R53, 0x7632, R54 ;  /* 0x0000763235367816 */ /* 0x000fce0000000036 */
.L_x_8767:
[----:B------:R-:W-:Y:S05]  /*15150*/  BSYNC.RECONVERGENT B1 ;  /* 0x0000000000017941 */ /* 0x000fea0003800200 */
.L_x_8765:
        /* <DEDUP_REMOVED lines=11> */
.L_x_8769:
[----:B------:R-:W-:Y:S01]  /*15210*/  IMAD.MOV.U32 R29, RZ, RZ, R30 ;  /* 0x000000ffff1d7224 */ /* 0x000fe200078e001e */
[----:B------:R-:W-:Y:S01]  /*15220*/  PRMT R31, R32, 0x7610, R31 ;  /* 0x00007610201f7816 */ /* 0x000fe2000000001f */
[----:B------:R-:W-:Y:S01]  /*15230*/  IMAD.MOV.U32 R24, RZ, RZ, R27 ;  /* 0x000000ffff187224 */ /* 0x000fe200078e001b */
[----:B------:R-:W-:-:S07]  /*15240*/  PRMT R53, R53, 0x5410, R53 ;  /* 0x0000541035357816 */ /* 0x000fce0000000035 */
.L_x_8770:
[----:B------:R-:W-:Y:S05]  /*15250*/  BSYNC.RECONVERGENT B1 ;  /* 0x0000000000017941 */ /* 0x000fea0003800200 */
.L_x_8768:
[----:B------:R-:W-:Y:S01]  /*15260*/  HSETP2.GT.AND P0, PT, R31.H0_H0, R49.H0_H0, PT ;  /* 0x200000311f007234 */ /* 0x000fe20003f04800 */
[----:B------:R-:W-:Y:S04]  /*15270*/  BSSY.RECONVERGENT B1, `(.L_x_8771) ;  /* 0x000000e000017945 */ /* 0x000fe80003800200 */
[----:B------:R-:W-:-:S13]  /*15280*/  ISETP.EQ.OR P0, PT, R26, -0x1, P0 ;  /* 0xffffffff1a00780c */ /* 0x000fda0000702670 */
[----:B------:R-:W-:Y:S05]  /*15290*/  @P0 BRA `(.L_x_8772) ;  /* 0x0000000000180947 */ /* 0x000fea0003800000 */
[----:B------:R-:W-:Y:S01]  /*152a0*/  ISETP.GE.AND P0, PT, R29, R26, PT ;  /* 0x0000001a1d00720c */ /* 0x000fe20003f06270 */
[----:B------:R-:W-:Y:S01]  /*152b0*/  IMAD.MOV.U32 R27, RZ, RZ, R29 ;  /* 0x000000ffff1b7224 */ /* 0x000fe200078e001d */
[----:B------:R-:W-:Y:S02]  /*152c0*/  PRMT R70, R70, 0x5410, R49 ;  /* 0x0000541046467816 */ /* 0x000fe40000000031 */
[----:B------:R-:W-:-:S09]  /*152d0*/  PRMT R53, R31, 0x7610, R53 ;  /* 0x000076101f357816 */ /* 0x000fd20000000035 */
[----:B------:R-:W-:-:S13]  /*152e0*/  HSETP2.NEU.OR P0, PT, R31.H0_H0, R49.H0_H0, P0 ;  /* 0x200000311f007234 */ /* 0x000fda000070d820 */
[----:B------:R-:W-:Y:S05]  /*152f0*/  @P0 BRA `(.L_x_8773) ;  /* 0x0000000000140947 */ /* 0x000fea0003800000 */
.L_x_8772:
[----:B------:R-:W-:Y:S01]  /*15300*/  PRMT R53, R49, 0x7610, R53 ;  /* 0x0000761031357816 */ /* 0x000fe20000000035 */
[----:B------:R-:W-:Y:S01]  /*15310*/  IMAD.MOV.U32 R27, RZ, RZ, R26 ;  /* 0x000000ffff1b7224 */ /* 0x000fe200078e001a */
[----:B------:R-:W-:Y:S01]  /*15320*/  PRMT R70, R70, 0x5410, R31 ;  /* 0x0000541046467816 */ /* 0x000fe2000000001f */
[----:B------:R-:W-:Y:S01]  /*15330*/  IMAD.MOV.U32 R26, RZ, RZ, R29 ;  /* 0x000000ffff1a7224 */ /* 0x000fe200078e001d */
[----:B------:R-:W-:-:S07]  /*15340*/  PRMT R49, R31, 0x7610, R49 ;  /* 0x000076101f317816 */ /* 0x000fce0000000031 */
.L_x_8773:
[----:B------:R-:W-:Y:S05]  /*15350*/  BSYNC.RECONVERGENT B1 ;  /* 0x0000000000017941 */ /* 0x000fea0003800200 */
.L_x_8771:
[----:B------:R-:W-:Y:S02]  /*15360*/  VIADD R50, R50, 0x4 ;  /* 0x0000000432327836 */ /* 0x000fe40000000000 */
[----:B------:R-:W-:Y:S01]  /*15370*/  VIADD R0, R0, 0x2 ;  /* 0x0000000200007836 */ /* 0x000fe20000000000 */
[----:B------:R-:W-:Y:S06]  /*15380*/  @P1 BRA `(.L_x_8774) ;  /* 0xffffffe000101947 */ /* 0x000fec000383ffff */
.L_x_8492:
[----:B------:R-:W-:Y:S05]  /*15390*/  BSYNC.RECONVERGENT B0 ;  /* 0x0000000000007941 */ /* 0x000fea0003800200 */
.L_x_8491:
[----:B------:R-:W-:-:S13]  /*153a0*/  ISETP.NE.AND P0, PT, R51, RZ, PT ;  /* 0x000000ff3300720c */ /* 0x000fda0003f05270 */
[----:B------:R-:W-:Y:S05]  /*153b0*/  @P0 EXIT ;  /* 0x000000000000094d */ /* 0x000fea0003800000 */
[----:B-1----:R-:W1:Y:S08]  /*153c0*/  LDC R32, c[0x0][0x3a0] ;  /* 0x0000e800ff207b82 */ /* 0x002e700000000800 */
[----:B------:R-:W2:Y:S01]  /*153d0*/  LDC.64 R38, c[0x0][0x388] ;  /* 0x0000e200ff267b82 */ /* 0x000ea20000000a00 */
[----:B------:R-:W3:Y:S07]  /*153e0*/  MUFU.LG2 R48, R48 ;  /* 0x0000003000307308 */ /* 0x000eee0000000c00 */
[----:B------:R-:W4:Y:S01]  /*153f0*/  LDC.64 R58, c[0x0][0x390] ;  /* 0x0000e400ff3a7b82 */ /* 0x000f220000000a00 */
[----:B-1----:R-:W-:-:S07]  /*15400*/  ISETP.GE.AND P2, PT, R32, 0x1, PT ;  /* 0x000000012000780c */ /* 0x002fce0003f46270 */
[----:B------:R-:W1:Y:S01]  /*15410*/  LDC.64 R36, c[0x0][0x398] ;  /* 0x0000e600ff247b82 */ /* 0x000e620000000a00 */
[----:B--2---:R-:W-:-:S05]  /*15420*/  IMAD.WIDE.U32 R38, R52, 0x4, R38 ;  /* 0x0000000434267825 */ /* 0x004fca00078e0026 */
[----:B0-----:R-:W2:Y:S01]  /*15430*/  @P2 LDG.E.CONSTANT R31, desc[UR8][R38.64] ;  /* 0x00000008261f2981 */ /* 0x001ea2000c1e9900 */
[----:B------:R-:W-:-:S03]  /*15440*/  ISETP.GE.AND P1, PT, R32, 0x2, PT ;  /* 0x000000022000780c */ /* 0x000fc60003f26270 */
[----:B------:R-:W5:Y:S10]  /*15450*/  @P2 LDG.E.CONSTANT R30, desc[UR8][R38.64] ;  /* 0x00000008261e2981 */ /* 0x000f74000c1e9900 */
[----:B------:R-:W5:Y:S04]  /*15460*/  @P1 LDG.E.CONSTANT R29, desc[UR8][R38.64] ;  /* 0x00000008261d1981 */ /* 0x000f68000c1e9900 */
[----:B------:R-:W5:Y:S01]  /*15470*/  @P1 LDG.E.CONSTANT R0, desc[UR8][R38.64] ;  /* 0x0000000826001981 */ /* 0x000f62000c1e9900 */
[----:B------:R-:W-:-:S13]  /*15480*/  ISETP.GE.AND P0, PT, R32, 0x3, PT ;  /* 0x000000032000780c */ /* 0x000fda0003f06270 */
[----:B------:R-:W5:Y:S01]  /*15490*/  @P0 LDG.E.CONSTANT R28, desc[UR8][R38.64] ;  /* 0x00000008261c0981 */ /* 0x000f62000c1e9900 */
[----:B------:R-:W-:Y:S01]  /*154a0*/  HADD2.F32 R34, -RZ, R70.H1_H1 ;  /* 0x30000046ff227230 */ /* 0x000fe20000004100 */
[----:B------:R-:W-:Y:S02]  /*154b0*/  ISETP.GE.AND P4, PT, R32, 0x4, PT ;  /* 0x000000042000780c */ /* 0x000fe40003f86270 */
[----:B------:R-:W5:Y:S02]  /*154c0*/  @P0 LDG.E.CONSTANT R33, desc[UR8][R38.64] ;  /* 0x0000000826210981 */ /* 0x000f64000c1e9900 */
[----:B------:R-:W-:Y:S01]  /*154d0*/  FADD.FTZ R34, R34, -R46 ;  /* 0x8000002e22227221 */ /* 0x000fe20000010000 */
[----:B------:R-:W-:Y:S01]  /*154e0*/  IMAD R50, R52, R32, RZ ;  /* 0x0000002034327224 */ /* 0x000fe200078e02ff */
[----:B------:R-:W-:Y:S02]  /*154f0*/  ISETP.GE.AND P3, PT, R32, 0x5, PT ;  /* 0x000000052000780c */ /* 0x000fe40003f66270 */
[----:B---3--:R-:W-:Y:S01]  /*15500*/  @P2 FFMA.FTZ R34, R48, -0.69314718246459960938, R34 ;  /* 0xbf31721830222823 */ /* 0x008fe20000010022 */
[----:B------:R-:W-:-:S04]  /*15510*/  IMAD.SHL.U32 R50, R50, 0x2, RZ ;  /* 0x0000000232327824 */ /* 0x000fc800078e00ff */
[----:B------:R-:W3:Y:S01]  /*15520*/  @P4 LDG.E.CONSTANT R35, desc[UR8][R38.64] ;  /* 0x0000000826234981 */ /* 0x000ee2000c1e9900 */
[----:B----4-:R-:W-:-:S04]  /*15530*/  IMAD.WIDE R58, R50, 0x4, R58 ;  /* 0x00000004323a7825 */ /* 0x010fc800078e023a */
[----:B-1----:R-:W-:Y:S01]  /*15540*/  IMAD.WIDE R50, R50, 0x2, R36 ;  /* 0x0000000232327825 */ /* 0x002fe200078e0224 */
[----:B------:R0:W-:Y:S03]  /*15550*/  @P2 STG.E desc[UR8][R58.64], R26 ;  /* 0x0000001a3a002986 */ /* 0x0001e6000c101908 */
[----:B------:R-:W-:Y:S01]  /*15560*/  HADD2.F32 R36, -RZ, R53.H0_H0 ;  /* 0x20000035ff247230 */ /* 0x000fe20000004100 */
[C---:B------:R-:W-:Y:S02]  /*15570*/  ISETP.GE.AND P6, PT, R32.reuse, 0x6, PT ;  /* 0x000000062000780c */ /* 0x040fe40003fc6270 */
[----:B------:R-:W-:Y:S02]  /*15580*/  ISETP.GE.AND P5, PT, R32, 0x7, PT ;  /* 0x000000072000780c */ /* 0x000fe40003fa6270 */
[----:B------:R-:W-:Y:S01]  /*15590*/  FADD.FTZ R36, R36, -R46 ;  /* 0x8000002e24247221 */ /* 0x000fe20000010000 */
[----:B0-----:R-:W4:Y:S03]  /*155a0*/  @P3 LDG.E.CONSTANT R26, desc[UR8][R38.64] ;  /* 0x00000008261a3981 */ /* 0x001f26000c1e9900 */
[----:B------:R-:W-:Y:S01]  /*155b0*/  @P2 FFMA.FTZ R36, R48, -0.69314718246459960938, R36 ;  /* 0xbf31721830242823 */ /* 0x000fe20000010024 */
[----:B------:R-:W-:-:S05]  /*155c0*/  HADD2.F32 R37, -RZ, R54.H0_H0 ;  /* 0x20000036ff257230 */ /* 0x000fca0000004100 */
[----:B------:R-:W-:-:S04]  /*155d0*/  FADD.FTZ R37, R37, -R46 ;  /* 0x8000002e25257221 */ /* 0x000fc80000010000 */
[----:B------:R-:W-:Y:S01]  /*155e0*/  @P1 FFMA.FTZ R37, R48, -0.69314718246459960938, R37 ;  /* 0xbf31721830251823 */ /* 0x000fe20000010025 */
[----:B--2---:R-:W-:Y:S02]  /*155f0*/  @P2 FADD.FTZ R31, R31, R34 ;  /* 0x000000221f1f2221 */ /* 0x004fe40000010000 */
[----:B------:R-:W2:Y:S03]  /*15600*/  @P4 LDG.E.CONSTANT R34, desc[UR8][R38.64] ;  /* 0x0000000826224981 */ /* 0x000ea6000c1e9900 */
[----:B------:R-:W-:-:S05]  /*15610*/  @P2 F2FP.F16.F32.PACK_AB R31, RZ, R31 ;  /* 0x0000001fff1f223e */ /* 0x000fca00000000ff */
[----:B------:R0:W-:Y:S04]  /*15620*/  @P2 STG.E.U16 desc[UR8][R50.64], R31 ;  /* 0x0000001f32002986 */ /* 0x0001e8000c101508 */
[----:B------:R1:W-:Y:S01]  /*15630*/  @P2 STG.E desc[UR8][R58.64+0x4], R27 ;  /* 0x0000041b3a002986 */ /* 0x0003e2000c101908 */
[----:B0-----:R-:W-:-:S03]  /*15640*/  HADD2.F32 R31, -RZ, R53.H1_H1 ;  /* 0x30000035ff1f7230 */ /* 0x001fc60000004100 */
[----:B-1----:R-:W2:Y:S02]  /*15650*/  @P3 LDG.E.CONSTANT R27, desc[UR8][R38.64] ;  /* 0x00000008261b3981 */ /* 0x002ea4000c1e9900 */
[----:B------:R-:W-:Y:S01]  /*15660*/  FADD.FTZ R31, R31, -R46 ;  /* 0x8000002e1f1f7221 */ /* 0x000fe20000010000 */
[----:B-----5:R-:W-:Y:S02]  /*15670*/  @P2 FADD.FTZ R36, R30, R36 ;  /* 0x000000241e242221 */ /* 0x020fe40000010000 */
[----:B------:R-:W5:Y:S01]  /*15680*/  @P6 LDG.E.CONSTANT R30, desc[UR8][R38.64] ;  /* 0x00000008261e6981 */ /* 0x000f62000c1e9900 */
[----:B------:R-:W-:-:S04]  /*15690*/  @P1 FFMA.FTZ R31, R48, -0.69314718246459960938, R31 ;  /* 0xbf317218301f1823 */ /* 0x000fc8000001001f */
[----:B------:R-:W-:Y:S01]  /*156a0*/  @P1 FADD.FTZ R47, R29, R31 ;  /* 0x0000001f1d2f1221 */ /* 0x000fe20000010000 */
[----:B------:R-:W-:Y:S01]  /*156b0*/  @P2 F2FP.F16.F32.PACK_AB R29, RZ, R36 ;  /* 0x00000024ff1d223e */ /* 0x000fe200000000ff */
[----:B------:R-:W-:Y:S01]  /*156c0*/  @P1 FADD.FTZ R37, R0, R37 ;  /* 0x0000002500251221 */ /* 0x000fe20000010000 */
[----:B------:R-:W5:Y:S04]  /*156d0*/  @P5 LDG.E.CONSTANT R36, desc[UR8][R38.64] ;  /* 0x0000000826245981 */ /* 0x000f68000c1e9900 */
[----:B------:R0:W-:Y:S01]  /*156e0*/  @P2 STG.E.U16 desc[UR8][R50.64+0x2], R29 ;  /* 0x0000021d32002986 */ /* 0x0001e2000c101508 */
[----:B------:R-:W-:-:S03]  /*156f0*/  @P1 F2FP.F16.F32.PACK_AB R0, RZ, R47 ;  /* 0x0000002fff00123e */ /* 0x000fc600000000ff */
[----:B------:R-:W5:Y:S01]  /*15700*/  @P6 LDG.E.CONSTANT R31, desc[UR8][R38.64] ;  /* 0x00000008261f6981 */ /* 0x000f62000c1e9900 */
[----:B0-----:R-:W-:-:S03]  /*15710*/  @P1 F2FP.F16.F32.PACK_AB R29, RZ, R37 ;  /* 0x00000025ff1d123e */ /* 0x001fc600000000ff */
[----:B------:R-:W5:Y:S01]  /*15720*/  @P5 LDG.E.CONSTANT R37, desc[UR8][R38.64] ;  /* 0x0000000826255981 */ /* 0x000f62000c1e9900 */
[----:B------:R-:W-:-:S03]  /*15730*/  ISETP.GE.AND P2, PT, R32, 0x8, PT ;  /* 0x000000082000780c */ /* 0x000fc60003f46270 */
[----:B------:R-:W-:Y:S04]  /*15740*/  @P1 STG.E desc[UR8][R58.64+0x8], R24 ;  /* 0x000008183a001986 */ /* 0x000fe8000c101908 */
[----:B------:R0:W-:Y:S04]  /*15750*/  @P1 STG.E.U16 desc[UR8][R50.64+0x4], R0 ;  /* 0x0000040032001986 */ /* 0x0001e8000c101508 */
[----:B------:R1:W-:Y:S04]  /*15760*/  @P1 STG.E desc[UR8][R58.64+0xc], R25 ;  /* 0x00000c193a001986 */ /* 0x0003e8000c101908 */
[----:B------:R3:W-:Y:S01]  /*15770*/  @P1 STG.E.U16 desc[UR8][R50.64+0x6], R29 ;  /* 0x0000061d32001986 */ /* 0x0007e2000c101508 */
[----:B------:R-:W-:Y:S01]  /*15780*/  ISETP.GE.AND P1, PT, R32, 0x9, PT ;  /* 0x000000092000780c */ /* 0x000fe20003f26270 */
[----:B0-----:R-:W-:-:S02]  /*15790*/  HADD2.F32 R0, -RZ, R54.H1_H1 ;  /* 0x30000036ff007230 */ /* 0x001fc40000004100 */
[----:B------:R-:W5:Y:S03]  /*157a0*/  @P2 LDG.E.CONSTANT R24, desc[UR8][R38.64] ;  /* 0x0000000826182981 */ /* 0x000f66000c1e9900 */
[----:B------:R-:W-:Y:S01]  /*157b0*/  FADD.FTZ R0, R0, -R46 ;  /* 0x8000002e00007221 */ /* 0x000fe20000010000 */
[----:B-1----:R-:W5:Y:S03]  /*157c0*/  @P2 LDG.E.CONSTANT R25, desc[UR8][R38.64] ;  /* 0x0000000826192981 */ /* 0x002f66000c1e9900 */
[----:B------:R-:W-:-:S03]  /*157d0*/  @P0 FFMA.FTZ R0, R48, -0.69314718246459960938, R0 ;  /* 0xbf31721830000823 */ /* 0x000fc60000010000 */
[----:B---3--:R-:W3:Y:S01]  /*157e0*/  @P1 LDG.E.CONSTANT R29, desc[UR8][R38.64] ;  /* 0x00000008261d1981 */ /* 0x008ee2000c1e9900 */
[----:B------:R-:W-:-:S03]  /*157f0*/  @P0 FADD.FTZ R0, R28, R0 ;  /* 0x000000001c000221 */ /* 0x000fc60000010000 */
[----:B------:R-:W3:Y:S01]  /*15800*/  @P1 LDG.E.CONSTANT R28, desc[UR8][R38.64] ;  /* 0x00000008261c1981 */ /* 0x000ee2000c1e9900 */
[----:B------:R-:W-:Y:S01]  /*15810*/  HADD2.F32 R47, -RZ, R55.H1_H1 ;  /* 0x30000037ff2f7230 */ /* 0x000fe20000004100 */
[----:B------:R-:W-:-:S04]  /*15820*/  @P0 F2FP.F16.F32.PACK_AB R0, RZ, R0 ;  /* 0x00000000ff00023e */ /* 0x000fc800000000ff */
[----:B------:R-:W-:Y:S01]  /*15830*/  FADD.FTZ R47, R47, -R46 ;  /* 0x8000002e2f2f7221 */ /* 0x000fe20000010000 */
[----:B------:R0:W-:Y:S03]  /*15840*/  @P0 STG.E desc[UR8][R58.64+0x10], R22 ;  /* 0x000010163a000986 */ /* 0x0001e6000c101908 */
[----:B------:R-:W-:Y:S01]  /*15850*/  @P0 FFMA.FTZ R47, R48, -0.69314718246459960938, R47 ;  /* 0xbf317218302f0823 */ /* 0x000fe2000001002f */
[----:B------:R1:W-:Y:S03]  /*15860*/  @P0 STG.E.U16 desc[UR8][R50.64+0x8], R0 ;  /* 0x0000080032000986 */ /* 0x0003e6000c101508 */
[----:B------:R-:W-:Y:S01]  /*15870*/  @P0 FADD.FTZ R33, R33, R47 ;  /* 0x0000002f21210221 */ /* 0x000fe20000010000 */
[----:B0-----:R-:W-:Y:S02]  /*15880*/  HADD2.F32 R22, -RZ, R55.H0_H0 ;  /* 0x20000037ff167230 */ /* 0x001fe40000004100 */
[----:B-1----:R-:W-:-:S03]  /*15890*/  HADD2.F32 R0, -RZ, R56.H0_H0 ;  /* 0x20000038ff007230 */ /* 0x002fc60000004100 */
[----:B------:R-:W-:Y:S01]  /*158a0*/  FADD.FTZ R22, R22, -R46 ;  /* 0x8000002e16167221 */ /* 0x000fe20000010000 */
[----:B------:R0:W-:Y:S03]  /*158b0*/  @P0 STG.E desc[UR8][R58.64+0x14], R23 ;  /* 0x000014173a000986 */ /* 0x0001e6000c101908 */
[----:B------:R-:W-:-:S04]  /*158c0*/  @P4 FFMA.FTZ R22, R48, -0.69314718246459960938, R22 ;  /* 0xbf31721830164823 */ /* 0x000fc80000010016 */
[----:B------:R-:W-:Y:S01]  /*158d0*/  @P4 FADD.FTZ R22, R35, R22 ;  /* 0x0000001623164221 */ /* 0x000fe20000010000 */
[----:B0-----:R-:W-:Y:S01]  /*158e0*/  FADD.FTZ R23, R0, -R46 ;  /* 0x8000002e00177221 */ /* 0x001fe20000010000 */
[----:B------:R-:W-:Y:S01]  /*158f0*/  @P0 F2FP.F16.F32.PACK_AB R0, RZ, R33 ;  /* 0x00000021ff00023e */ /* 0x000fe200000000ff */
[----:B------:R-:W-:-:S04]  /*15900*/  HADD2.F32 R33, -RZ, R56.H1_H1 ;  /* 0x30000038ff217230 */ /* 0x000fc80000004100 */
[----:B------:R0:W-:Y:S01]  /*15910*/  @P0 STG.E.U16 desc[UR8][R50.64+0xa], R0 ;  /* 0x00000a0032000986 */ /* 0x0001e2000c101508 */
[--C-:B------:R-:W-:Y:S01]  /*15920*/  FADD.FTZ R33, R33, -R46.reuse ;  /* 0x8000002e21217221 */ /* 0x100fe20000010000 */
[----:B------:R-:W-:Y:S01]  /*15930*/  @P4 F2FP.F16.F32.PACK_AB R22, RZ, R22 ;  /* 0x00000016ff16423e */ /* 0x000fe200000000ff */
[C---:B------:R-:W-:Y:S02]  /*15940*/  @P4 FFMA.FTZ R23, R48.reuse, -0.69314718246459960938, R23 ;  /* 0xbf31721830174823 */ /* 0x040fe40000010017 */
[----:B------:R-:W-:Y:S01]  /*15950*/  @P3 FFMA.FTZ R33, R48, -0.69314718246459960938, R33 ;  /* 0xbf31721830213823 */ /* 0x000fe20000010021 */
[--C-:B0-----:R-:W-:Y:S01]  /*15960*/  HADD2.F32 R0, -RZ, R57.reuse.H1_H1 ;  /* 0x30000039ff007230 */ /* 0x101fe20000004100 */
[----:B------:R-:W-:Y:S02]  /*15970*/  @P4 STG.E desc[UR8][R58.64+0x18], R20 ;  /* 0x000018143a004986 */ /* 0x000fe4000c101908 */
[----:B----4-:R-:W-:Y:S02]  /*15980*/  @P3 FADD.FTZ R26, R26, R33 ;  /* 0x000000211a1a3221 */ /* 0x010fe40000010000 */
[----:B------:R-:W-:Y:S01]  /*15990*/  FADD.FTZ R35, R0, -R46 ;  /* 0x8000002e00237221 */ /* 0x000fe20000010000 */
[----:B------:R-:W-:Y:S01]  /*159a0*/  @P4 STG.E.U16 desc[UR8][R50.64+0xc], R22 ;  /* 0x00000c1632004986 */ /* 0x000fe2000c101508 */
[----:B------:R-:W-:-:S02]  /*159b0*/  HADD2.F32 R33, -RZ, R57.H0_H0 ;  /* 0x20000039ff217230 */ /* 0x000fc40000004100 */
[----:B------:R-:W-:Y:S01]  /*159c0*/  @P3 FFMA.FTZ R0, R48, -0.69314718246459960938, R35 ;  /* 0xbf31721830003823 */ /* 0x000fe20000010023 */
[----:B------:R0:W-:Y:S01]  /*159d0*/  @P4 STG.E desc[UR8][R58.64+0x1c], R21 ;  /* 0x00001c153a004986 */ /* 0x0001e2000c101908 */
[----:B------:R-:W-:Y:S01]  /*159e0*/  ISETP.GE.AND P0, PT, R32, 0xa, PT ;  /* 0x0000000a2000780c */ /* 0x000fe20003f06270 */
[----:B------:R-:W-:Y:S01]  /*159f0*/  FADD.FTZ R35, R33, -R46 ;  /* 0x8000002e21237221 */ /* 0x000fe20000010000 */
[----:B0-----:R-:W-:-:S05]  /*15a00*/  HADD2.F32 R21, -RZ, R61.H0_H0 ;  /* 0x2000003dff157230 */ /* 0x001fca0000004100 */
[----:B------:R-:W-:Y:S01]  /*15a10*/  FADD.FTZ R21, R21, -R46 ;  /* 0x8000002e15157221 */ /* 0x000fe20000010000 */
[----:B------:R-:W-:-:S03]  /*15a20*/  @P3 F2FP.F16.F32.PACK_AB R26, RZ, R26 ;  /* 0x0000001aff1a323e */ /* 0x000fc600000000ff */
[----:B------:R-:W-:Y:S01]  /*15a30*/  @P5 FFMA.FTZ R21, R48, -0.69314718246459960938, R21 ;  /* 0xbf31721830155823 */ /* 0x000fe20000010015 */
[----:B------:R-:W-:-:S05]  /*15a40*/  HADD2.F32 R33, -RZ, R60.H0_H0 ;  /* 0x2000003cff217230 */ /* 0x000fca0000004100 */
[----:B------:R-:W-:-:S04]  /*15a50*/  FADD.FTZ R33, R33, -R46 ;  /* 0x8000002e21217221 */ /* 0x000fc80000010000 */
[----:B------:R-:W-:Y:S01]  /*15a60*/  @P6 FFMA.FTZ R20, R48, -0.69314718246459960938, R33 ;  /* 0xbf31721830146823 */ /* 0x000fe20000010021 */
[----:B--2---:R-:W-:-:S05]  /*15a70*/  @P4 FADD.FTZ R23, R34, R23 ;  /* 0x0000001722174221 */ /* 0x004fca0000010000 */
[----:B------:R-:W-:-:S05]  /*15a80*/  @P4 F2FP.F16.F32.PACK_AB R23, RZ, R23 ;  /* 0x00000017ff17423e */ /* 0x000fca00000000ff */
[----:B------:R0:W-:Y:S01]  /*15a90*/  @P4 STG.E.U16 desc[UR8][R50.64+0xe], R23 ;  /* 0x00000e1732004986 */ /* 0x0001e2000c101508 */
[----:B------:R-:W-:Y:S01]  /*15aa0*/  @P3 FADD.FTZ R0, R27, R0 ;  /* 0x000000001b003221 */ /* 0x000fe20000010000 */
[----:B------:R-:W-:Y:S01]  /*15ab0*/  @P6 FFMA.FTZ R27, R48, -0.69314718246459960938, R35 ;  /* 0xbf317218301b6823 */ /* 0x000fe20000010023 */
[----:B0-----:R-:W-:-:S03]  /*15ac0*/  HADD2.F32 R23, -RZ, R61.H1_H1 ;  /* 0x3000003dff177230 */ /* 0x001fc60000004100 */
[----:B------:R-:W-:Y:S01]  /*15ad0*/  @P3 F2FP.F16.F32.PACK_AB R0, RZ, R0 ;  /* 0x00000000ff00323e */ /* 0x000fe200000000ff */
[----:B-----5:R-:W-:Y:S01]  /*15ae0*/  @P6 FADD.FTZ R27, R30, R27 ;  /* 0x0000001b1e1b6221 */ /* 0x020fe20000010000 */
[----:B------:R0:W-:Y:S02]  /*15af0*/  @P3 STG.E desc[UR8][R58.64+0x20], R18 ;  /* 0x000020123a003986 */ /* 0x0001e4000c101908 */
[----:B------:R-:W-:Y:S01]  /*15b00*/  PRMT R22, R0, 0x7610, R22 ;  /* 0x0000761000167816 */ /* 0x000fe20000000016 */
[----:B------:R-:W-:Y:S01]  /*15b10*/  FADD.FTZ R23, R23, -R46 ;  /* 0x8000002e17177221 */ /* 0x000fe20000010000 */
[----:B------:R-:W2:Y:S01]  /*15b20*/  @P0 LDG.E.CONSTANT R0, desc[UR8][R38.64] ;  /* 0x0000000826000981 */ /* 0x000ea2000c1e9900 */
[----:B------:R-:W-:Y:S01]  /*15b30*/  @P5 FADD.FTZ R21, R36, R21 ;  /* 0x0000001524155221 */ /* 0x000fe20000010000 */
[----:B------:R-:W-:Y:S02]  /*15b40*/  @P6 F2FP.F16.F32.PACK_AB R27, RZ, R27 ;  /* 0x0000001bff1b623e */ /* 0x000fe400000000ff */
[----:B------:R1:W-:Y:S02]  /*15b50*/  @P3 STG.E.U16 desc[UR8][R50.64+0x10], R26 ;  /* 0x0000101a32003986 */ /* 0x0003e4000c101508 */
[----:B------:R-:W-:-:S02]  /*15b60*/  @P5 F2FP.F16.F32.PACK_AB R21, RZ, R21 ;  /* 0x00000015ff15523e */ /* 0x000fc400000000ff */
[----:B------:R-:W-:Y:S01]  /*15b70*/  @P3 STG.E desc[UR8][R58.64+0x24], R19 ;  /* 0x000024133a003986 */ /* 0x000fe2000c101908 */
[----:B------:R-:W-:-:S03]  /*15b80*/  ISETP.GE.AND P4, PT, R32, 0xb, PT ;  /* 0x0000000b2000780c */ /* 0x000fc60003f86270 */
[----:B------:R4:W-:Y:S04]  /*15b90*/  @P3 STG.E.U16 desc[UR8][R50.64+0x12], R22 ;  /* 0x0000121632003986 */ /* 0x0009e8000c101508 */
[----:B0-----:R-:W5:Y:S01]  /*15ba0*/  @P0 LDG.E.CONSTANT R18, desc[UR8][R38.64] ;  /* 0x0000000826120981 */ /* 0x001f62000c1e9900 */
[----:B-1----:R-:W-:Y:S01]  /*15bb0*/  PRMT R26, R21, 0x7610, R26 ;  /* 0x00007610151a7816 */ /* 0x002fe2000000001a */
[----:B------:R-:W-:Y:S02]  /*15bc0*/  HADD2.F32 R21, -RZ, R62.H0_H0 ;  /* 0x2000003eff157230 */ /* 0x000fe40000004100 */
[----:B------:R-:W-:Y:S01]  /*15bd0*/  @P6 STG.E desc[UR8][R58.64+0x28], R16 ;  /* 0x000028103a006986 */ /* 0x000fe2000c101908 */
[----:B----4-:R-:W-:-:S03]  /*15be0*/  @P5 FFMA.FTZ R22, R48, -0.69314718246459960938, R23 ;  /* 0xbf31721830165823 */ /* 0x010fc60000010017 */
[----:B------:R-:W-:Y:S01]  /*15bf0*/  @P6 STG.E.U16 desc[UR8][R50.64+0x14], R27 ;  /* 0x0000141b32006986 */ /* 0x000fe2000c101508 */
[----:B------:R-:W-:-:S03]  /*15c00*/  @P5 FADD.FTZ R22, R37, R22 ;  /* 0x0000001625165221 */ /* 0x000fc60000010000 */
[----:B------:R0:W-:Y:S01]  /*15c10*/  @P6 STG.E desc[UR8][R58.64+0x2c], R17 ;  /* 0x00002c113a006986 */ /* 0x0001e2000c101908 */
[----:B------:R-:W-:Y:S01]  /*15c20*/  FADD.FTZ R21, R21, -R46 ;  /* 0x8000002e15157221 */ /* 0x000fe20000010000 */
[----:B------:R-:W-:Y:S01]  /*15c30*/  @P6 FADD.FTZ R31, R31, R20 ;  /* 0x000000141f1f6221 */ /* 0x000fe20000010000 */
[----:B------:R-:W-:Y:S01]  /*15c40*/  @P5 F2FP.F16.F32.PACK_AB R22, RZ, R22 ;  /* 0x00000016ff16523e */ /* 0x000fe200000000ff */
[----:B------:R-:W4:Y:S01]  /*15c50*/  @P4 LDG.E.CONSTANT R20, desc[UR8][R38.64] ;  /* 0x0000000826144981 */ /* 0x000f22000c1e9900 */
[----:B------:R-:W-:-:S03]  /*15c60*/  ISETP.GE.AND P3, PT, R32, 0xc, PT ;  /* 0x0000000c2000780c */ /* 0x000fc60003f66270 */
[----:B------:R-:W4:Y:S01]  /*15c70*/  @P4 LDG.E.CONSTANT R19, desc[UR8][R38.64] ;  /* 0x0000000826134981 */ /* 0x000f22000c1e9900 */
[----:B0-----:R-:W-:Y:S01]  /*15c80*/  HADD2.F32 R17, -RZ, R62.H1_H1 ;  /* 0x3000003eff117230 */ /* 0x001fe20000004100 */
[----:B------:R-:W-:-:S04]  /*15c90*/  PRMT R27, R22, 0x7610, R27 ;  /* 0x00007610161b7816 */ /* 0x000fc8000000001b */
[--C-:B------:R-:W-:Y:S01]  /*15ca0*/  FADD.FTZ R23, R17, -R46.reuse ;  /* 0x8000002e11177221 */ /* 0x100fe20000010000 */
[C---:B------:R-:W-:Y:S01]  /*15cb0*/  @P2 FFMA.FTZ R17, R48.reuse, -0.69314718246459960938, R21 ;  /* 0xbf31721830112823 */ /* 0x040fe20000010015 */
[--C-:B------:R-:W-:Y:S01]  /*15cc0*/  HADD2.F32 R21, -RZ, R63.reuse.H0_H0 ;  /* 0x2000003fff157230 */ /* 0x100fe20000004100 */
[----:B------:R-:W-:Y:S01]  /*15cd0*/  @P6 F2FP.F16.F32.PACK_AB R31, RZ, R31 ;  /* 0x0000001fff1f623e */ /* 0x000fe200000000ff */
[----:B------:R-:W-:Y:S01]  /*15ce0*/  @P2 FFMA.FTZ R22, R48, -0.69314718246459960938, R23 ;  /* 0xbf31721830162823 */ /* 0x000fe20000010017 */
[----:B------:R-:W-:Y:S01]  /*15cf0*/  HADD2.F32 R23, -RZ, R63.H1_H1 ;  /* 0x3000003fff177230 */ /* 0x000fe20000004100 */
[----:B------:R-:W4:Y:S01]  /*15d00*/  @P3 LDG.E.CONSTANT R16, desc[UR8][R38.64] ;  /* 0x0000000826103981 */ /* 0x000f22000c1e9900 */
[----:B------:R-:W-:-:S03]  /*15d10*/  FADD.FTZ R21, R21, -R46 ;  /* 0x8000002e15157221 */ /* 0x000fc60000010000 */
[----:B------:R-:W-:Y:S01]  /*15d20*/  @P6 STG.E.U16 desc[UR8][R50.64+0x16], R31 ;  /* 0x0000161f32006986 */ /* 0x000fe2000c101508 */
[----:B------:R-:W-:Y:S01]  /*15d30*/  FADD.FTZ R23, R23, -R46 ;  /* 0x8000002e17177221 */ /* 0x000fe20000010000 */
[----:B------:R-:W-:Y:S02]  /*15d40*/  ISETP.GE.AND P6, PT, R32, 0xd, PT ;  /* 0x0000000d2000780c */ /* 0x000fe40003fc6270 */
[----:B------:R0:W-:Y:S04]  /*15d50*/  @P5 STG.E desc[UR8][R58.64+0x30], R14 ;  /* 0x0000300e3a005986 */ /* 0x0001e8000c101908 */
[----:B------:R1:W-:Y:S01]  /*15d60*/  @P5 STG.E.U16 desc[UR8][R50.64+0x18], R26 ;  /* 0x0000181a32005986 */ /* 0x0003e2000c101508 */
[----:B------:R-:W-:Y:S01]  /*15d70*/  @P2 FADD.FTZ R24, R24, R17 ;  /* 0x0000001118182221 */ /* 0x000fe20000010000 */
[----:B------:R-:W-:-:S02]  /*15d80*/  @P2 FADD.FTZ R22, R25, R22 ;  /* 0x0000001619162221 */ /* 0x000fc40000010000 */
[----:B0-----:R-:W4:Y:S01]  /*15d90*/  @P3 LDG.E.CONSTANT R14, desc[UR8][R38.64] ;  /* 0x00000008260e3981 */ /* 0x001f22000c1e9900 */
[C---:B-1----:R-:W-:Y:S01]  /*15da0*/  @P1 FFMA.FTZ R26, R48.reuse, -0.69314718246459960938, R21 ;  /* 0xbf317218301a1823 */ /* 0x042fe20000010015 */
[----:B------:R-:W-:Y:S01]  /*15db0*/  @P1 FFMA.FTZ R21, R48, -0.69314718246459960938, R23 ;  /* 0xbf31721830151823 */ /* 0x000fe20000010017 */
[----:B------:R-:W-:Y:S01]  /*15dc0*/  @P2 F2FP.F16.F32.PACK_AB R24, RZ, R24 ;  /* 0x00000018ff18223e */ /* 0x000fe200000000ff */
[----:B------:R0:W-:Y:S02]  /*15dd0*/  @P5 STG.E desc[UR8][R58.64+0x34], R15 ;  /* 0x0000340f3a005986 */ /* 0x0001e4000c101908 */
[----:B---3--:R-:W-:Y:S01]  /*15de0*/  @P1 FADD.FTZ R21, R28, R21 ;  /* 0x000000151c151221 */ /* 0x008fe20000010000 */
[----:B------:R-:W-:Y:S01]  /*15df0*/  @P1 FADD.FTZ R26, R29, R26 ;  /* 0x0000001a1d1a1221 */ /* 0x000fe20000010000 */
[----:B------:R-:W-:Y:S01]  /*15e00*/  @P2 F2FP.F16.F32.PACK_AB R22, RZ, R22 ;  /* 0x00000016ff16223e */ /* 0x000fe200000000ff */
[----:B------:R-:W-:Y:S02]  /*15e10*/  @P5 STG.E.U16 desc[UR8][R50.64+0x1a], R27 ;  /* 0x00001a1b32005986 */ /* 0x000fe4000c101508 */
[----:B------:R-:W-:-:S02]  /*15e20*/  @P1 F2FP.F16.F32.PACK_AB R21, RZ, R21 ;  /* 0x00000015ff15123e */ /* 0x000fc400000000ff */
[----:B------:R-:W3:Y:S01]  /*15e30*/  @P6 LDG.E.CONSTANT R17, desc[UR8][R38.64] ;  /* 0x0000000826116981 */ /* 0x000ee2000c1e9900 */
[----:B------:R-:W-:Y:S02]  /*15e40*/  ISETP.GE.AND P5, PT, R32, 0xe, PT ;  /* 0x0000000e2000780c */ /* 0x000fe40003fa6270 */
[----:B------:R-:W-:Y:S01]  /*15e50*/  @P1 F2FP.F16.F32.PACK_AB R26, RZ, R26 ;  /* 0x0000001aff1a123e */ /* 0x000fe200000000ff */
[----:B------:R1:W-:Y:S01]  /*15e60*/  @P2 STG.E desc[UR8][R58.64+0x38], R12 ;  /* 0x0000380c3a002986 */ /* 0x0003e2000c101908 */
[----:B------:R-:W-:-:S03]  /*15e70*/  PRMT R28, R21, 0x7610, R28 ;  /* 0x00007610151c7816 */ /* 0x000fc6000000001c */
[----:B------:R-:W-:Y:S04]  /*15e80*/  @P2 STG.E.U16 desc[UR8][R50.64+0x1c], R24 ;  /* 0x00001c1832002986 */ /* 0x000fe8000c101508 */
[----:B------:R-:W-:Y:S04]  /*15e90*/  @P2 STG.E desc[UR8][R58.64+0x3c], R13 ;  /* 0x00003c0d3a002986 */ /* 0x000fe8000c101908 */
[----:B------:R1:W-:Y:S01]  /*15ea0*/  @P2 STG.E.U16 desc[UR8][R50.64+0x1e], R22 ;  /* 0x00001e1632002986 */ /* 0x0003e2000c101508 */
[----:B------:R-:W-:-:S03]  /*15eb0*/  ISETP.GE.AND P2, PT, R32, 0xf, PT ;  /* 0x0000000f2000780c */ /* 0x000fc60003f46270 */
[----:B------:R-:W-:Y:S04]  /*15ec0*/  @P1 STG.E desc[UR8][R58.64+0x40], R10 ;  /* 0x0000400a3a001986 */ /* 0x000fe8000c101908 */
[----:B------:R-:W-:Y:S04]  /*15ed0*/  @P1 STG.E.U16 desc[UR8][R50.64+0x20], R26 ;  /* 0x0000201a32001986 */ /* 0x000fe8000c101508 */
[----:B------:R1:W-:Y:S04]  /*15ee0*/  @P1 STG.E desc[UR8][R58.64+0x44], R11 ;  /* 0x0000440b3a001986 */ /* 0x0003e8000c101908 */
[----:B0-----:R-:W3:Y:S04]  /*15ef0*/  @P6 LDG.E.CONSTANT R15, desc[UR8][R38.64] ;  /* 0x00000008260f6981 */ /* 0x001ee8000c1e9900 */
[----:B------:R-:W-:Y:S01]  /*15f00*/  @P1 STG.E.U16 desc[UR8][R50.64+0x22], R28 ;  /* 0x0000221c32001986 */ /* 0x000fe2000c101508 */
[----:B------:R-:W-:-:S03]  /*15f10*/  ISETP.GE.AND P1, PT, R32, 0x10, PT ;  /* 0x000000102000780c */ /* 0x000fc60003f26270 */
[----:B-1----:R-:W3:Y:S04]  /*15f20*/  @P5 LDG.E.CONSTANT R12, desc[UR8][R38.64] ;  /* 0x00000008260c5981 */ /* 0x002ee8000c1e9900 */
[----:B------:R-:W3:Y:S04]  /*15f30*/  @P5 LDG.E.CONSTANT R23, desc[UR8][R38.64] ;  /* 0x0000000826175981 */ /* 0x000ee8000c1e9900 */
[----:B------:R-:W3:Y:S04]  /*15f40*/  @P2 LDG.E.CONSTANT R22, desc[UR8][R38.64] ;  /* 0x0000000826162981 */ /* 0x000ee8000c1e9900 */
[----:B------:R-:W3:Y:S04]  /*15f50*/  @P2 LDG.E.CONSTANT R21, desc[UR8][R38.64] ;  /* 0x0000000826152981 */ /* 0x000ee8000c1e9900 */
[----:B------:R-:W3:Y:S01]  /*15f60*/  @P1 LDG.E.CONSTANT R13, desc[UR8][R38.64] ;  /* 0x00000008260d1981 */ /* 0x000ee2000c1e9900 */
[----:B------:R-:W-:-:S02]  /*15f70*/  HADD2.F32 R25, -RZ, R64.H0_H0 ;  /* 0x20000040ff197230 */ /* 0x000fc40000004100 */
[----:B------:R-:W-:-:S03]  /*15f80*/  HADD2.F32 R27, -RZ, R64.H1_H1 ;  /* 0x30000040ff1b7230 */ /* 0x000fc60000004100 */
[--C-:B------:R-:W-:Y:S01]  /*15f90*/  FADD.FTZ R25, R25, -R46.reuse ;  /* 0x8000002e19197221 */ /* 0x100fe20000010000 */
[--C-:B------:R-:W-:Y:S02]  /*15fa0*/  HADD2.F32 R11, -RZ, R65.reuse.H0_H0 ;  /* 0x20000041ff0b7230 */ /* 0x100fe40000004100 */
[--C-:B------:R-:W-:Y:S01]  /*15fb0*/  FADD.FTZ R27, R27, -R46.reuse ;  /* 0x8000002e1b1b7221 */ /* 0x100fe20000010000 */
[----:B------:R-:W-:Y:S01]  /*15fc0*/  @P0 FFMA.FTZ R25, R48, -0.69314718246459960938, R25 ;  /* 0xbf31721830190823 */ /* 0x000fe20000010019 */
[----:B------:R-:W-:Y:S03]  /*15fd0*/  @P0 STG.E desc[UR8][R58.64+0x48], R8 ;  /* 0x000048083a000986 */ /* 0x000fe6000c101908 */
[----:B--2---:R-:W-:Y:S01]  /*15fe0*/  @P0 FADD.FTZ R0, R0, R25 ;  /* 0x0000001900000221 */ /* 0x004fe20000010000 */
[----:B------:R-:W-:Y:S01]  /*15ff0*/  FADD.FTZ R25, R11, -R46 ;  /* 0x8000002e0b197221 */ /* 0x000fe20000010000 */
[----:B------:R-:W-:Y:S01]  /*16000*/  @P0 FFMA.FTZ R11, R48, -0.69314718246459960938, R27 ;  /* 0xbf317218300b0823 */ /* 0x000fe2000001001b */
[----:B------:R-:W-:-:S02]  /*16010*/  HADD2.F32 R27, -RZ, R65.H1_H1 ;  /* 0x30000041ff1b7230 */ /* 0x000fc40000004100 */
[----:B------:R-:W-:-:S03]  /*16020*/  @P0 F2FP.F16.F32.PACK_AB R0, RZ, R0 ;  /* 0x00000000ff00023e */ /* 0x000fc600000000ff */
[----:B------:R-:W-:Y:S01]  /*16030*/  FADD.FTZ R27, R27, -R46 ;  /* 0x8000002e1b1b7221 */ /* 0x000fe20000010000 */
[----:B-----5:R-:W-:Y:S01]  /*16040*/  @P0 FADD.FTZ R11, R18, R11 ;  /* 0x0000000b120b0221 */ /* 0x020fe20000010000 */
[----:B------:R-:W-:-:S04]  /*16050*/  PRMT R10, R0, 0x7610, R10 ;  /* 0x00007610000a7816 */ /* 0x000fc8000000000a */
[----:B------:R-:W-:Y:S01]  /*16060*/  @P0 F2FP.F16.F32.PACK_AB R11, RZ, R11 ;  /* 0x0000000bff0b023e */ /* 0x000fe200000000ff */
[C---:B------:R-:W-:Y:S01]  /*16070*/  @P4 FFMA.FTZ R25, R48.reuse, -0.69314718246459960938, R25 ;  /* 0xbf31721830194823 */ /* 0x040fe20000010019 */
[----:B------:R-:W-:Y:S02]  /*16080*/  @P4 FFMA.FTZ R0, R48, -0.69314718246459960938, R27 ;  /* 0xbf31721830004823 */ /* 0x000fe4000001001b */
[----:B------:R-:W-:Y:S01]  /*16090*/  PRMT R18, R11, 0x7610, R18 ;  /* 0x000076100b127816 */ /* 0x000fe20000000012 */
[--C-:B------:R-:W-:Y:S01]  /*160a0*/  HADD2.F32 R11, -RZ, R66.reuse.H0_H0 ;  /* 0x20000042ff0b7230 */ /* 0x100fe20000004100 */
[----:B------:R-:W-:Y:S01]  /*160b0*/  @P0 STG.E.U16 desc[UR8][R50.64+0x24], R10 ;  /* 0x0000240a32000986 */ /* 0x000fe2000c101508 */
[----:B----4-:R-:W-:Y:S01]  /*160c0*/  @P4 FADD.FTZ R20, R20, R25 ;  /* 0x0000001914144221 */ /* 0x010fe20000010000 */
[----:B------:R-:W-:Y:S02]  /*160d0*/  @P4 FADD.FTZ R0, R19, R0 ;  /* 0x0000000013004221 */ /* 0x000fe40000010000 */
[----:B------:R-:W-:Y:S01]  /*160e0*/  FADD.FTZ R19, R11, -R46 ;  /* 0x8000002e0b137221 */ /* 0x000fe20000010000 */
[----:B------:R-:W-:Y:S01]  /*160f0*/  HADD2.F32 R11, -RZ, R66.H1_H1 ;  /* 0x30000042ff0b7230 */ /* 0x000fe20000004100 */
[----:B------:R0:W-:Y:S01]  /*16100*/  @P0 STG.E desc[UR8][R58.64+0x4c], R9 ;  /* 0x00004c093a000986 */ /* 0x0001e2000c101908 */
[----:B------:R-:W-:-:S02]  /*16110*/  @P4 F2FP.F16.F32.PACK_AB R20, RZ, R20 ;  /* 0x00000014ff14423e */ /* 0x000fc400000000ff */
[----:B------:R-:W-:Y:S01]  /*16120*/  @P4 F2FP.F16.F32.PACK_AB R0, RZ, R0 ;  /* 0x00000000ff00423e */ /* 0x000fe200000000ff */
[----:B------:R-:W-:Y:S01]  /*16130*/  FADD.FTZ R11, R11, -R46 ;  /* 0x8000002e0b0b7221 */ /* 0x000fe20000010000 */
[----:B------:R-:W-:Y:S01]  /*16140*/  @P0 STG.E.U16 desc[UR8][R50.64+0x26], R18 ;  /* 0x0000261232000986 */ /* 0x000fe2000c101508 */
[----:B0-----:R-:W-:Y:S01]  /*16150*/  @P3 FFMA.FTZ R9, R48, -0.69314718246459960938, R19 ;  /* 0xbf31721830093823 */ /* 0x001fe20000010013 */
[----:B------:R-:W-:Y:S02]  /*16160*/  HADD2.F32 R19, -RZ, R67.H0_H0 ;  /* 0x20000043ff137230 */ /* 0x000fe40000004100 */
[----:B------:R-:W-:Y:S01]  /*16170*/  @P4 STG.E desc[UR8][R58.64+0x50], R6 ;  /* 0x000050063a004986 */ /* 0x000fe2000c101908 */
[----:B------:R-:W-:Y:S01]  /*16180*/  @P3 FADD.FTZ R9, R16, R9 ;  /* 0x0000000910093221 */ /* 0x000fe20000010000 */
[----:B------:R-:W-:Y:S02]  /*16190*/  @P3 FFMA.FTZ R11, R48, -0.69314718246459960938, R11 ;  /* 0xbf317218300b3823 */ /* 0x000fe4000001000b */
[----:B------:R-:W-:Y:S01]  /*161a0*/  @P4 STG.E.U16 desc[UR8][R50.64+0x28], R20 ;  /* 0x0000281432004986 */ /* 0x000fe2000c101508 */
[----:B------:R-:W-:Y:S01]  /*161b0*/  PRMT R8, R0, 0x7610, R8 ;  /* 0x0000761000087816 */ /* 0x000fe20000000008 */
[----:B------:R-:W-:-:S02]  /*161c0*/  FADD.FTZ R19, R19, -R46 ;  /* 0x8000002e13137221 */ /* 0x000fc40000010000 */
[----:B------:R0:W-:Y:S01]  /*161d0*/  @P4 STG.E desc[UR8][R58.64+0x54], R7 ;  /* 0x000054073a004986 */ /* 0x0001e2000c101908 */
[----:B------:R-:W-:Y:S01]  /*161e0*/  HADD2.F32 R25, -RZ, R67.H1_H1 ;  /* 0x30000043ff197230 */ /* 0x000fe20000004100 */
[----:B------:R-:W-:Y:S01]  /*161f0*/  @P3 F2FP.F16.F32.PACK_AB R9, RZ, R9 ;  /* 0x00000009ff09323e */ /* 0x000fe200000000ff */
[----:B------:R-:W-:Y:S01]  /*16200*/  @P6 FFMA.FTZ R0, R48, -0.69314718246459960938, R19 ;  /* 0xbf31721830006823 */ /* 0x000fe20000010013 */
[----:B------:R-:W-:Y:S01]  /*16210*/  @P4 STG.E.U16 desc[UR8][R50.64+0x2a], R8 ;  /* 0x00002a0832004986 */ /* 0x000fe2000c101508 */
[----:B------:R-:W-:Y:S01]  /*16220*/  @P3 FADD.FTZ R11, R14, R11 ;  /* 0x0000000b0e0b3221 */ /* 0x000fe20000010000 */
[----:B0-----:R-:W-:Y:S02]  /*16230*/  HADD2.F32 R7, -RZ, R68.H0_H0 ;  /* 0x20000044ff077230 */ /* 0x001fe40000004100 */
[----:B------:R-:W-:Y:S01]  /*16240*/  @P3 STG.E desc[UR8][R58.64+0x58], R4 ;  /* 0x000058043a003986 */ /* 0x000fe2000c101908 */
[--C-:B------:R-:W-:Y:S02]  /*16250*/  FADD.FTZ R25, R25, -R46.reuse ;  /* 0x8000002e19197221 */ /* 0x100fe40000010000 */
[----:B------:R-:W-:Y:S01]  /*16260*/  FADD.FTZ R7, R7, -R46 ;  /* 0x8000002e07077221 */ /* 0x000fe20000010000 */
[----:B------:R0:W-:Y:S01]  /*16270*/  @P3 STG.E.U16 desc[UR8][R50.64+0x2c], R9 ;  /* 0x00002c0932003986 */ /* 0x0001e2000c101508 */
[----:B------:R-:W-:-:S03]  /*16280*/  @P3 F2FP.F16.F32.PACK_AB R11, RZ, R11 ;  /* 0x0000000bff0b323e */ /* 0x000fc600000000ff */
[----:B------:R1:W-:Y:S01]  /*16290*/  @P3 STG.E desc[UR8][R58.64+0x5c], R5 ;  /* 0x00005c053a003986 */ /* 0x0003e2000c101908 */
[----:B---3--:R-:W-:Y:S01]  /*162a0*/  @P6 FADD.FTZ R0, R17, R0 ;  /* 0x0000000011006221 */ /* 0x008fe20000010000 */
[C---:B------:R-:W-:Y:S02]  /*162b0*/  @P6 FFMA.FTZ R6, R48.reuse, -0.69314718246459960938, R25 ;  /* 0xbf31721830066823 */ /* 0x040fe40000010019 */
[----:B------:R2:W-:Y:S01]  /*162c0*/  @P3 STG.E.U16 desc[UR8][R50.64+0x2e], R11 ;  /* 0x00002e0b32003986 */ /* 0x0005e2000c101508 */
[--C-:B0-----:R-:W-:Y:S02]  /*162d0*/  HADD2.F32 R9, -RZ, R69.reuse.H0_H0 ;  /* 0x20000045ff097230 */ /* 0x101fe40000004100 */
[----:B-1----:R-:W-:Y:S01]  /*162e0*/  @P5 FFMA.FTZ R5, R48, -0.69314718246459960938, R7 ;  /* 0xbf31721830055823 */ /* 0x002fe20000010007 */
[----:B------:R-:W-:Y:S01]  /*162f0*/  HADD2.F32 R7, -RZ, R68.H1_H1 ;  /* 0x30000044ff077230 */ /* 0x000fe20000004100 */
[----:B------:R-:W-:Y:S01]  /*16300*/  @P6 F2FP.F16.F32.PACK_AB R0, RZ, R0 ;  /* 0x00000000ff00623e */ /* 0x000fe200000000ff */
[----:B--2---:R-:W-:-:S03]  /*16310*/  HADD2.F32 R11, -RZ, R69.H1_H1 ;  /* 0x30000045ff0b7230 */ /* 0x004fc60000004100 */
[--C-:B------:R-:W-:Y:S01]  /*16320*/  FADD.FTZ R7, R7, -R46.reuse ;  /* 0x8000002e07077221 */ /* 0x100fe20000010000 */
[----:B------:R-:W-:Y:S01]  /*16330*/  @P6 STG.E desc[UR8][R58.64+0x60], R2 ;  /* 0x000060023a006986 */ /* 0x000fe2000c101908 */
[--C-:B------:R-:W-:Y:S01]  /*16340*/  FADD.FTZ R9, R9, -R46.reuse ;  /* 0x8000002e09097221 */ /* 0x100fe20000010000 */
[----:B------:R-:W-:Y:S02]  /*16350*/  FADD.FTZ R11, R11, -R46 ;  /* 0x8000002e0b0b7221 */ /* 0x000fe40000010000 */
[----:B------:R0:W-:Y:S04]  /*16360*/  @P6 STG.E.U16 desc[UR8][R50.64+0x30], R0 ;  /* 0x0000300032006986 */ /* 0x0001e8000c101508 */
[----:B------:R1:W-:Y:S01]  /*16370*/  @P6 STG.E desc[UR8][R58.64+0x64], R3 ;  /* 0x000064033a006986 */ /* 0x0003e2000c101908 */
[----:B------:R-:W-:Y:S01]  /*16380*/  @P6 FADD.FTZ R6, R15, R6 ;  /* 0x000000060f066221 */ /* 0x000fe20000010000 */
[----:B------:R-:W-:-:S02]  /*16390*/  HADD2.F32 R15, -RZ, R60.H1_H1 ;  /* 0x3000003cff0f7230 */ /* 0x000fc40000004100 */
[C---:B0-----:R-:W-:Y:S01]  /*163a0*/  @P5 FFMA.FTZ R0, R48.reuse, -0.69314718246459960938, R7 ;  /* 0xbf31721830005823 */ /* 0x041fe20000010007 */
[----:B-1----:R-:W-:Y:S02]  /*163b0*/  @P2 FFMA.FTZ R3, R48, -0.69314718246459960938, R9 ;  /* 0xbf31721830032823 */ /* 0x002fe40000010009 */
[----:B------:R-:W-:Y:S01]  /*163c0*/  FADD.FTZ R15, R15, -R46 ;  /* 0x8000002e0f0f7221 */ /* 0x000fe20000010000 */
[----:B------:R-:W-:Y:S01]  /*163d0*/  @P5 FADD.FTZ R5, R12, R5 ;  /* 0x000000050c055221 */ /* 0x000fe20000010000 */
[C---:B------:R-:W-:Y:S01]  /*163e0*/  @P2 FFMA.FTZ R2, R48.reuse, -0.69314718246459960938, R11 ;  /* 0xbf31721830022823 */ /* 0x040fe2000001000b */
[----:B------:R-:W-:Y:S01]  /*163f0*/  @P6 F2FP.F16.F32.PACK_AB R6, RZ, R6 ;  /* 0x00000006ff06623e */ /* 0x000fe200000000ff */
[----:B------:R-:W-:Y:S01]  /*16400*/  @P5 FADD.FTZ R0, R23, R0 ;  /* 0x0000000017005221 */ /* 0x000fe20000010000 */
[----:B------:R-:W-:Y:S01]  /*16410*/  @P1 FFMA.FTZ R4, R48, -0.69314718246459960938, R15 ;  /* 0xbf31721830041823 */ /* 0x000fe2000001000f */
[----:B------:R-:W-:Y:S01]  /*16420*/  @P5 F2FP.F16.F32.PACK_AB R5, RZ, R5 ;  /* 0x00000005ff05523e */ /* 0x000fe200000000ff */
[----:B------:R-:W-:-:S02]  /*16430*/  @P2 FADD.FTZ R3, R22, R3 ;  /* 0x0000000316032221 */ /* 0x000fc40000010000 */
[----:B------:R-:W-:Y:S01]  /*16440*/  @P5 F2FP.F16.F32.PACK_AB R0, RZ, R0 ;  /* 0x00000000ff00523e */ /* 0x000fe200000000ff */
[----:B------:R0:W-:Y:S01]  /*16450*/  @P6 STG.E.U16 desc[UR8][R50.64+0x32], R6 ;  /* 0x0000320632006986 */ /* 0x0001e2000c101508 */
[----:B------:R-:W-:Y:S01]  /*16460*/  @P2 FADD.FTZ R2, R21, R2 ;  /* 0x0000000215022221 */ /* 0x000fe20000010000 */
[----:B------:R-:W-:Y:S02]  /*16470*/  @P2 F2FP.F16.F32.PACK_AB R3, RZ, R3 ;  /* 0x00000003ff03223e */ /* 0x000fe400000000ff */
[----:B------:R0:W-:Y:S01]  /*16480*/  @P5 STG.E desc[UR8][R58.64+0x68], R40 ;  /* 0x000068283a005986 */ /* 0x0001e2000c101908 */
[----:B------:R-:W-:Y:S01]  /*16490*/  @P1 FADD.FTZ R4, R13, R4 ;  /* 0x000000040d041221 */ /* 0x000fe20000010000 */
[----:B------:R-:W-:Y:S02]  /*164a0*/  @P2 F2FP.F16.F32.PACK_AB R2, RZ, R2 ;  /* 0x00000002ff02223e */ /* 0x000fe400000000ff */
[----:B------:R0:W-:Y:S04]  /*164b0*/  @P5 STG.E.U16 desc[UR8][R50.64+0x34], R5 ;  /* 0x0000340532005986 */ /* 0x0001e8000c101508 */
[----:B------:R0:W-:Y:S01]  /*164c0*/  @P5 STG.E desc[UR8][R58.64+0x6c], R41 ;  /* 0x00006c293a005986 */ /* 0x0001e2000c101908 */
[----:B------:R-:W-:-:S03]  /*164d0*/  @P1 F2FP.F16.F32.PACK_AB R4, RZ, R4 ;  /* 0x00000004ff04123e */ /* 0x000fc600000000ff */
        /* <DEDUP_REMOVED lines=9> */
[----:B0-----:R-:W-:-:S03]  /*16570*/  HADD2.F32 R3, -RZ, R70.H0_H0 ;  /* 0x20000046ff037230 */ /* 0x001fc60000004100 */
[----:B------:R-:W-:Y:S02]  /*16580*/  STG.E desc[UR8][R58.64+0x7c], R45 ;  /* 0x00007c2d3a007986 */ /* 0x000fe4000c101908 */
[----:B------:R-:W-:-:S04]  /*16590*/  FADD.FTZ R3, R3, -R46 ;  /* 0x8000002e03037221 */ /* 0x000fc80000010000 */
[----:B------:R-:W-:-:S04]  /*165a0*/  FFMA.FTZ R0, R48, -0.69314718246459960938, R3 ;  /* 0xbf31721830007823 */ /* 0x000fc80000010003 */
[----:B--2---:R-:W-:-:S05]  /*165b0*/  FADD.FTZ R0, R39, R0 ;  /* 0x0000000027007221 */ /* 0x004fca0000010000 */
[----:B------:R-:W-:-:S05]  /*165c0*/  F2FP.F16.F32.PACK_AB R0, RZ, R0 ;  /* 0x00000000ff00723e */ /* 0x000fca00000000ff */
[----:B------:R-:W-:Y:S01]  /*165d0*/  STG.E.U16 desc[UR8][R50.64+0x3e], R0 ;  /* 0x00003e0032007986 */ /* 0x000fe2000c101508 */
[----:B------:R-:W-:Y:S05]  /*165e0*/  EXIT ;  /* 0x000000000000794d */ /* 0x000fea0003800000 */
.L_x_8775:
        /* <DEDUP_REMOVED lines=9> */
.L_x_38458:


//--------------------- .text._ZN17fastertransformer38beam_online_softmax_topk_stage2_kernelI6__halfLi32ELi64EEEvPKfS3_PiPT_ii --------------------------
	.section	.text._ZN17fastertransformer38beam_online_softmax_topk_stage2_kernelI6__halfLi32ELi64EEEvPKfS3_PiPT_ii,"ax",@progbits
	.align	128
        .global         _ZN17fastertransformer38beam_online_softmax_topk_stage2_kernelI6__halfLi32ELi64EEEvPKfS3_PiPT_ii
        .type           _ZN17fastertransformer38beam_online_softmax_topk_stage2_kernelI6__halfLi32ELi64EEEvPKfS3_PiPT_ii,@function
        .size           _ZN17fastertransformer38beam_online_softmax_topk_stage2_kernelI6__halfLi32ELi64EEEvPKfS3_PiPT_ii,(.L_x_38459 - _ZN17fastertransformer38beam_online_softmax_topk_stage2_kernelI6__halfLi32ELi64EEEvPKfS3_PiPT_ii)
        .other          _ZN17fastertransformer38beam_online_softmax_topk_stage2_kernelI6__halfLi32ELi64EEEvPKfS3_PiPT_ii,@"STO_CUDA_ENTRY STV_DEFAULT"
_ZN17fastertransformer38beam_online_softmax_topk_stage2_kernelI6__halfLi32ELi64EEEvPKfS3_PiPT_ii:
.text._ZN17fastertransformer38beam_online_softmax_topk_stage2_kernelI6__halfLi32ELi64EEEvPKfS3_PiPT_ii:
        /* <DEDUP_REMOVED lines=19> */
[----:B------:R-:W-:Y:S01]  /*0130*/  IMAD.MOV.U32 R53, RZ, RZ, -0x38802000 ;  /* 0xc77fe000ff357424 */ /* 0x000fe200078e00ff */
[----:B------:R-:W-:Y:S01]  /*0140*/  STL.64 [R1+0xe8], R2 ;  /* 0x0000e80201007387 */ /* 0x000fe20000100a00 */
[----:B------:R-:W-:-:S02]  /*0150*/  IMAD.MOV.U32 R42, RZ, RZ, R0 ;  /* 0x000000ffff2a7224 */ /* 0x000fc400078e0000 */
        /* <DEDUP_REMOVED lines=55> */
.L_x_8780:
        /* <DEDUP_REMOVED lines=10> */
.L_x_8779:
[----:B------:R-:W-:Y:S05]  /*0570*/  BSYNC.RECONVERGENT B1 ;  /* 0x0000000000017941 */ /* 0x000fea0003800200 */
.L_x_8778:
        /* <DEDUP_REMOVED lines=21> */
.L_x_8783:
        /* <DEDUP_REMOVED lines=38> */
.L_x_8782:
[----:B------:R-:W-:Y:S05]  /*0930*/  BSYNC.RECONVERGENT B1 ;  /* 0x0000000000017941 */ /* 0x000fea0003800200 */
.L_x_8781:
        /* <DEDUP_REMOVED lines=25> */
.L_x_8785:
[----:B------:R-:W-:Y:S05]  /*0ad0*/  BSYNC.RECONVERGENT B1 ;  /* 0x0000000000017941 */ /* 0x000fea0003800200 */
.L_x_8784:
        /* <DEDUP_REMOVED lines=10> */
.L_x_8777:
[----:B------:R-:W-:Y:S05]  /*0b80*/  BSYNC.RECONVERGENT B0 ;  /* 0x0000000000007941 */ /* 0x000fea0003800200 */
.L_x_8776:
[----:B------:R-:W-:Y:S01]  /*0b90*/  ISETP.GE.U32.AND P0, PT, R27, R8, PT ;  /* 0x000000081b00720c */ /* 0x000fe20003f06070 */
[----:B------:R-:W-:Y:S01]  /*0ba0*/  IMAD.MOV.U32 R58, RZ, RZ, 0xfbff ;  /* 0x0000fbffff3a7424 */ /* 0x000fe200078e00ff */
[----:B------:R-:W-:Y:S01]  /*0bb0*/  BAR.SYNC.DEFER_BLOCKING 0x0 ;  /* 0x0000000000007b1d */ /* 0x000fe20000010000 */
[----:B0-----:R-:W-:Y:S02]  /*0bc0*/  IMAD.MOV.U32 R2, RZ, RZ, 0xfbff ;  /* 0x0000fbffff027424 */ /* 0x001fe400078e00ff */
[----:B------:R-:W-:Y:S01]  /*0bd0*/  IMAD.MOV.U32 R68, RZ, RZ, 0xfbff ;  /* 0x0000fbffff447424 */ /* 0x000fe200078e00ff */
        /* <DEDUP_REMOVED lines=29> */
[----:B---3--:R-:W-:Y:S01]  /*0db0*/  IMAD.MOV.U32 R4, RZ, RZ, 0xfbff ;  /* 0x0000fbffff047424 */ /* 0x008fe200078e00ff */
[----:B------:R-:W-:Y:S01]  /*0dc0*/  PRMT R56, R56, 0x5410, R2 ;  /* 0x0000541038387816 */ /* 0x000fe20000000002 */
[----:B------:R-:W-:Y:S01]  /*0dd0*/  IMAD.MOV.U32 R52, RZ, RZ, RZ ;  /* 0x000000ffff347224 */ /* 0x000fe200078e00ff */
        /* <DEDUP_REMOVED lines=61> */
.L_x_8792:
        /* <DEDUP_REMOVED lines=16> */
[----:B------:R-:W-:Y:S01]  /*12b0*/  PRMT R38, R27, 0x7632, R38 ;  /* 0x000076321b267816 */ /* 0x000fe20000000026 */
[----:B------:R-:W-:Y:S01]  /*12c0*/  LDS.64 R6, [R14+-0x60] ;  /* 0xffffa0000e067984 */ /* 0x000fe20000000a00 */
[----:B------:R-:W-:-:S03]  /*12d0*/  PRMT R39, R32, 0x7610, R39 ;  /* 0x0000761020277816 */ /* 0x000fc60000000027 */
[----:B------:R-:W1:Y:S01]  /*12e0*/  LDS.64 R30, [R14+0x30] ;  /* 0x000030000e1e7984 */ /* 0x000e620000000a00 */
[----:B--2---:R-:W-:-:S03]  /*12f0*/  F2FP.F16.F32.PACK_AB R36, R37, R36 ;  /* 0x000000242524723e */ /* 0x004fc600000000ff */
[----:B------:R-:W2:Y:S04]  /*1300*/  LDS.64 R28, [R14+-0x58] ;  /* 0xffffa8000e1c7984 */ /* 0x000ea80000000a00 */
[----:B------:R4:W-:Y:S01]  /*1310*/  STL [R17+0x8], R34 ;  /* 0x0000082211007387 */ /* 0x0009e20000100800 */
[----:B---3--:R-:W-:Y:S02]  /*1320*/  F2FP.F16.F32.PACK_AB R24, R25, R24 ;  /* 0x000000181918723e */ /* 0x008fe400000000ff */
[----:B------:R-:W-:Y:S01]  /*1330*/  PRMT R25, R36, 0x7632, R25 ;  /* 0x0000763224197816 */ /* 0x000fe20000000019 */
[----:B------:R-:W-:Y:S04]  /*1340*/  STL.U16 [R16+-0x6], R27 ;  /* 0xfffffa1b10007387 */ /* 0x000fe80000100400 */
[----:B------:R-:W-:Y:S01]  /*1350*/  STL [R17+0xc], R35 ;  /* 0x00000c2311007387 */ /* 0x000fe20000100800 */
[----:B----4-:R-:W-:-:S02]  /*1360*/  F2FP.F16.F32.PACK_AB R18, R19, R18 ;  /* 0x000000121312723e */ /* 0x010fc400000000ff */
[----:B------:R-:W-:Y:S01]  /*1370*/  PRMT R34, R32, 0x7632, R34 ;  /* 0x0000763220227816 */ /* 0x000fe20000000022 */
[----:B------:R-:W-:Y:S01]  /*1380*/  STL.U16 [R16+-0x4], R38 ;  /* 0xfffffc2610007387 */ /* 0x000fe20000100400 */
[----:B------:R-:W-:-:S03]  /*1390*/  PRMT R19, R24, 0x7632, R19 ;  /* 0x0000763218137816 */ /* 0x000fc60000000013 */
        /* <DEDUP_REMOVED lines=8> */
[----:B------:R-:W-:Y:S01]  /*1420*/  STL.U16 [R16], R34 ;  /* 0x0000002210007387 */ /* 0x000fe20000100400 */
[----:B-1----:R-:W-:-:S03]  /*1430*/  F2FP.F16.F32.PACK_AB R30, R31, R30 ;  /* 0x0000001e1f1e723e */ /* 0x002fc600000000ff */
        /* <DEDUP_REMOVED lines=9> */
[----:B------:R-:W-:Y:S01]  /*14d0*/  STL [R17+0x28], R10 ;  /* 0x0000280a11007387 */ /* 0x000fe20000100800 */
[----:B-1----:R-:W-:-:S03]  /*14e0*/  PRMT R5, R8, 0x7632, R5 ;  /* 0x0000763208057816 */ /* 0x002fc60000000005 */
[----:B------:R-:W-:Y:S04]  /*14f0*/  STL.U16 [R16+0xa], R18 ;  /* 0x00000a1210007387 */ /* 0x000fe80000100400 */
[----:B------:R-:W-:Y:S04]  /*1500*/  STL [R17+0x2c], R11 ;  /* 0x00002c0b11007387 */ /* 0x000fe80000100800 */
[----:B------:R0:W-:Y:S04]  /*1510*/  STL.U16 [R16+0xc], R3 ;  /* 0x00000c0310007387 */ /* 0x0001e80000100400 */
[----:B------:R-:W-:Y:S04]  /*1520*/  STL [R17+0x30], R6 ;  /* 0x0000300611007387 */ /* 0x000fe80000100800 */
[----:B------:R1:W-:Y:S01]  /*1530*/  STL.U16 [R16+0xe], R2 ;  /* 0x00000e0210007387 */ /* 0x0003e20000100400 */
[----:B0-----:R-:W-:-:S03]  /*1540*/  PRMT R3, R30, 0x7632, R3 ;  /* 0x000076321e037816 */ /* 0x001fc60000000003 */
[----:B------:R-:W-:Y:S04]  /*1550*/  STL [R17+0x34], R7 ;  /* 0x0000340711007387 */ /* 0x000fe80000100800 */
[----:B------:R-:W-:Y:S01]  /*1560*/  STL.U16 [R16+0x10], R4 ;  /* 0x0000100410007387 */ /* 0x000fe20000100400 */
[----:B-1----:R-:W-:-:S03]  /*1570*/  VIADD R2, R17, 0x40 ;  /* 0x0000004011027836 */ /* 0x002fc60000000000 */
[----:B--2---:R-:W-:Y:S04]  /*1580*/  STL [R17+0x38], R28 ;  /* 0x0000381c11007387 */ /* 0x004fe80000100800 */
[----:B------:R-:W-:Y:S04]  /*1590*/  STL.U16 [R16+0x12], R8 ;  /* 0x0000120810007387 */ /* 0x000fe80000100400 */
        /* <DEDUP_REMOVED lines=9> */
.L_x_8791:
        /* <DEDUP_REMOVED lines=41> */
.L_x_8793:
[----:B------:R-:W-:-:S13]  /*18c0*/  ISETP.NE.OR P0, PT, R15, RZ, P0 ;  /* 0x000000ff0f00720c */ /* 0x000fda0000705670 */
[----:B------:R-:W-:Y:S05]  /*18d0*/  @!P0 BRA `(.L_x_8789) ;  /* 0x00000000005c8947 */ /* 0x000fea0003800000 */
.L_x_8790:
        /* <DEDUP_REMOVED lines=23> */
.L_x_8789:
        /* <DEDUP_REMOVED lines=12> */
.L_x_8794:
        /* <DEDUP_REMOVED lines=11> */
.L_x_8788:
        /* <DEDUP_REMOVED lines=48> */
.L_x_8787:
[----:B------:R-:W-:Y:S05]  /*1ec0*/  BSYNC.RECONVERGENT B0 ;  /* 0x0000000000007941 */ /* 0x000fea0003800200 */
.L_x_8786:
        /* <DEDUP_REMOVED lines=9> */
[----:B------:R-:W3:Y:S04]  /*1f60*/  SHFL.DOWN PT, R33, R17, 0x1, 0x1f ;  /* 0x08201f0011217f89 */ /* 0x000ee800000e0000 */
[----:B-1----:R1:W-:Y:S01]  /*1f70*/  STL.64 [R71+0x10], R26 ;  /* 0x0000101a47007387 */ /* 0x0023e20000100a00 */
[----:B0-----:R-:W-:-:S03]  /*1f80*/  PRMT R28, R56, 0x7610, R55 ;  /* 0x00007610381c7816 */ /* 0x001fc60000000037 */
[----:B------:R-:W-:Y:S04]  /*1f90*/  SHFL.DOWN PT, R34, R24, 0x1, 0x1f ;  /* 0x08201f0018227f89 */ /* 0x000fe800000e0000 */
[----:B------:R0:W-:Y:S01]  /*1fa0*/  SHFL.DOWN PT, R29, R28, 0x1, 0x1f ;  /* 0x08201f001c1d7f89 */ /* 0x0001e200000e0000 */
[----:B-1----:R-:W-:-:S03]  /*1fb0*/  PRMT R26, R58, 0x7610, R57 ;  /* 0x000076103a1a7816 */ /* 0x002fc60000000039 */
[----:B--2---:R1:W-:Y:S01]  /*1fc0*/  STL.64 [R71+0x20], R30 ;  /* 0x0000201e47007387 */ /* 0x0043e20000100a00 */
[----:B------:R-:W-:Y:S02]  /*1fd0*/  PRMT R27, R57, 0x7610, R56 ;  /* 0x00007610391b7816 */ /* 0x000fe40000000038 */
[----:B0-----:R-:W-:Y:S01]  /*1fe0*/  PRMT R28, R55, 0x7610, R54 ;  /* 0x00007610371c7816 */ /* 0x001fe20000000036 */
[----:B------:R-:W-:Y:S04]  /*1ff0*/  SHFL.DOWN PT, R26, R26, 0x1, 0x1f ;  /* 0x08201f001a1a7f89 */ /* 0x000fe800000e0000 */
[----:B------:R-:W0:Y:S01]  /*2000*/  SHFL.DOWN PT, R27, R27, 0x1, 0x1f ;  /* 0x08201f001b1b7f89 */ /* 0x000e2200000e0000 */
[----:B-1----:R-:W-:-:S03]  /*2010*/  IMAD.MOV.U32 R30, RZ, RZ, R60 ;  /* 0x000000ffff1e7224 */ /* 0x002fc600078e003c */
[----:B------:R-:W1:Y:S04]  /*2020*/  SHFL.DOWN PT, R28, R28, 0x1, 0x1f ;  /* 0x08201f001c1c7f89 */ /* 0x000e6800000e0000 */
[----:B---3--:R-:W-:Y:S04]  /*2030*/  STL.64 [R71+0x28], R32 ;  /* 0x0000282047007387 */ /* 0x008fe80000100a00 */
[----:B------:R2:W-:Y:S04]  /*2040*/  SHFL.DOWN PT, R31, R30, 0x1, 0x1f ;  /* 0x08201f001e1f7f89 */ /* 0x0005e800000e0000 */
[----:B------:R-:W3:Y:S01]  /*2050*/  SHFL.DOWN PT, R35, R25, 0x1, 0x1f ;  /* 0x08201f0019237f89 */ /* 0x000ee200000e0000 */
[----:B--2---:R-:W-:Y:S01]  /*2060*/  IMAD.MOV.U32 R30, RZ, RZ, R61 ;  /* 0x000000ffff1e7224 */ /* 0x004fe200078e003d */
[----:B------:R-:W2:Y:S02]  /*2070*/  S2R R70, SR_LANEID ;  /* 0x0000000000467919 */ /* 0x000ea40000000000 */
[----:B0-----:R0:W-:Y:S04]  /*2080*/  STL.64 [R71+0x88], R26 ;  /* 0x0000881a47007387 */ /* 0x0011e80000100a00 */
[----:B------:R-:W-:Y:S04]  /*2090*/  SHFL.DOWN PT, R30, R30, 0x1, 0x1f ;  /* 0x08201f001e1e7f89 */ /* 0x000fe800000e0000 */
[----:B------:R-:W-:Y:S01]  /*20a0*/  SHFL.DOWN PT, R36, R12, 0x1, 0x1f ;  /* 0x08201f000c247f89 */ /* 0x000fe200000e0000 */
[----:B0-----:R-:W-:Y:S01]  /*20b0*/  IMAD.MOV.U32 R26, RZ, RZ, R29 ;  /* 0x000000ffff1a7224 */ /* 0x001fe200078e001d */
[--C-:B------:R-:W-:Y:S01]  /*20c0*/  PRMT R29, R54, 0x7610, R59.reuse ;  /* 0x00007610361d7816 */ /* 0x100fe2000000003b */
[----:B-1----:R-:W-:Y:S01]  /*20d0*/  IMAD.MOV.U32 R27, RZ, RZ, R28 ;  /* 0x000000ffff1b7224 */ /* 0x002fe200078e001c */
[----:B------:R-:W-:Y:S01]  /*20e0*/  PRMT R28, R58, 0x5432, R59 ;  /* 0x000054323a1c7816 */ /* 0x000fe2000000003b */
[----:B---3--:R-:W-:Y:S04]  /*20f0*/  STL.64 [R71+0x8], R34 ;  /* 0x0000082247007387 */ /* 0x008fe80000100a00 */
[----:B------:R-:W-:Y:S04]  /*2100*/  STL.64 [R71+0x90], R26 ;  /* 0x0000901a47007387 */ /* 0x000fe80000100a00 */
[----:B------:R-:W-:Y:S04]  /*2110*/  SHFL.DOWN PT, R26, R10, 0x1, 0x1f ;  /* 0x08201f000a1a7f89 */ /* 0x000fe800000e0000 */
[----:B------:R-:W0:Y:S01]  /*2120*/  SHFL.DOWN PT, R27, R11, 0x1, 0x1f ;  /* 0x08201f000b1b7f89 */ /* 0x000e2200000e0000 */
[----:B------:R-:W-:Y:S01]  /*2130*/  BAR.SYNC.DEFER_BLOCKING 0x0 ;  /* 0x0000000000007b1d */ /* 0x000fe20000010000 */
[----:B--2---:R-:W-:-:S05]  /*2140*/  ISETP.GT.AND P0, PT, R70, 0x1e, PT ;  /* 0x0000001e4600780c */ /* 0x004fca0003f04270 */
[----:B------:R-:W1:Y:S04]  /*2150*/  SHFL.DOWN PT, R33, R29, 0x1, 0x1f ;  /* 0x08201f001d217f89 */ /* 0x000e6800000e0000 */
[----:B------:R-:W2:Y:S04]  /*2160*/  SHFL.DOWN PT, R32, R28, 0x1, 0x1f ;  /* 0x08201f001c207f89 */ /* 0x000ea800000e0000 */
[----:B------:R-:W-:Y:S04]  /*2170*/  SHFL.DOWN PT, R28, R8, 0x1, 0x1f ;  /* 0x08201f00081c7f89 */ /* 0x000fe800000e0000 */
[----:B------:R-:W3:Y:S04]  /*2180*/  SHFL.DOWN PT, R29, R9, 0x1, 0x1f ;  /* 0x08201f00091d7f89 */ /* 0x000ee800000e0000 */
[----:B0-----:R1:W-:Y:S04]  /*2190*/  STL.64 [R71+0x40], R26 ;  /* 0x0000401a47007387 */ /* 0x0013e80000100a00 */
[----:B------:R-:W-:Y:S04]  /*21a0*/  SHFL.DOWN PT, R34, R14, 0x1, 0x1f ;  /* 0x08201f000e227f89 */ /* 0x000fe800000e0000 */
[----:B------:R-:W0:Y:S01]  /*21b0*/  SHFL.DOWN PT, R35, R15, 0x1, 0x1f ;  /* 0x08201f000f237f89 */ /* 0x000e2200000e0000 */
[----:B-1----:R-:W-:-:S03]  /*21c0*/  IMAD.MOV.U32 R26, RZ, RZ, R33 ;  /* 0x000000ffff1a7224 */ /* 0x002fc600078e0021 */
[----:B------:R-:W1:Y:S01]  /*21d0*/  SHFL.DOWN PT, R37, R13, 0x1, 0x1f ;  /* 0x08201f000d257f89 */ /* 0x000e6200000e0000 */
[----:B--2---:R-:W-:-:S05]  /*21e0*/  IMAD.MOV.U32 R27, RZ, RZ, R32 ;  /* 0x000000ffff1b7224 */ /* 0x004fca00078e0020 */
[----:B------:R2:W-:Y:S04]  /*21f0*/  STL.64 [R71+0x98], R26 ;  /* 0x0000981a47007387 */ /* 0x0005e80000100a00 */
[----:B---3--:R3:W-:Y:S01]  /*2200*/  STL.64 [R71+0x48], R28 ;  /* 0x0000481c47007387 */ /* 0x0087e20000100a00 */
[----:B--2---:R-:W-:-:S03]  /*2210*/  IMAD.MOV.U32 R26, RZ, RZ, R31 ;  /* 0x000000ffff1a7224 */ /* 0x004fc600078e001f */
[----:B0-----:R-:W-:Y:S01]  /*2220*/  STL.64 [R71+0x30], R34 ;  /* 0x0000302247007387 */ /* 0x001fe20000100a00 */
[----:B------:R-:W-:Y:S02]  /*2230*/  IMAD.MOV.U32 R27, RZ, RZ, R30 ;  /* 0x000000ffff1b7224 */ /* 0x000fe400078e001e */
[----:B---3--:R-:W-:Y:S01]  /*2240*/  IMAD.MOV.U32 R28, RZ, RZ, R64 ;  /* 0x000000ffff1c7224 */ /* 0x008fe200078e0040 */
[----:B------:R-:W-:Y:S04]  /*2250*/  SHFL.DOWN PT, R30, R6, 0x1, 0x1f ;  /* 0x08201f00061e7f89 */ /* 0x000fe800000e0000 */
[----:B------:R0:W-:Y:S04]  /*2260*/  STL.64 [R71+0xa0], R26 ;  /* 0x0000a01a47007387 */ /* 0x0001e80000100a00 */
[----:B------:R2:W-:Y:S04]  /*2270*/  SHFL.DOWN PT, R29, R28, 0x1, 0x1f ;  /* 0x08201f001c1d7f89 */ /* 0x0005e800000e0000 */
[----:B------:R-:W3:Y:S01]  /*2280*/  SHFL.DOWN PT, R31, R7, 0x1, 0x1f ;  /* 0x08201f00071f7f89 */ /* 0x000ee200000e0000 */
[----:B0-----:R-:W-:-:S03]  /*2290*/  IMAD.MOV.U32 R27, RZ, RZ, R62 ;  /* 0x000000ffff1b7224 */ /* 0x001fc600078e003e */
[----:B-1----:R0:W-:Y:S01]  /*22a0*/  STL.64 [R71+0x38], R36 ;  /* 0x0000382447007387 */ /* 0x0021e20000100a00 */
[----:B------:R-:W-:Y:S02]  /*22b0*/  IMAD.MOV.U32 R26, RZ, RZ, R63 ;  /* 0x000000ffff1a7224 */ /* 0x000fe400078e003f */
[----:B--2---:R-:W-:Y:S01]  /*22c0*/  IMAD.MOV.U32 R28, RZ, RZ, R65 ;  /* 0x000000ffff1c7224 */ /* 0x004fe200078e0041 */
[----:B------:R-:W-:Y:S04]  /*22d0*/  SHFL.DOWN PT, R33, R27, 0x1, 0x1f ;  /* 0x08201f001b217f89 */ /* 0x000fe800000e0000 */
[----:B------:R-:W-:Y:S04]  /*22e0*/  SHFL.DOWN PT, R32, R26, 0x1, 0x1f ;  /* 0x08201f001a207f89 */ /* 0x000fe800000e0000 */
[----:B------:R-:W-:Y:S01]  /*22f0*/  SHFL.DOWN PT, R26, R4, 0x1, 0x1f ;  /* 0x08201f00041a7f89 */ /* 0x000fe200000e0000 */
[----:B0-----:R-:W-:-:S03]  /*2300*/  IMAD.MOV.U32 R36, RZ, RZ, R53 ;  /* 0x000000ffff247224 */ /* 0x001fc600078e0035 */
[----:B------:R-:W0:Y:S04]  /*2310*/  SHFL.DOWN PT, R27, R5, 0x1, 0x1f ;  /* 0x08201f00051b7f89 */ /* 0x000e2800000e0000 */
[----:B------:R-:W1:Y:S04]  /*2320*/  SHFL.DOWN PT, R28, R28, 0x1, 0x1f ;  /* 0x08201f001c1c7f89 */ /* 0x000e6800000e0000 */
[----:B---3--:R-:W-:Y:S04]  /*2330*/  STL.64 [R71+0x50], R30 ;  /* 0x0000501e47007387 */ /* 0x008fe80000100a00 */
[----:B0-----:R0:W-:Y:S02]  /*2340*/  STL.64 [R71+0x58], R26 ;  /* 0x0000581a47007387 */ /* 0x0011e40000100a00 */
[----:B0-----:R-:W-:-:S02]  /*2350*/  IMAD.MOV.U32 R26, RZ, RZ, R33 ;  /* 0x000000ffff1a7224 */ /* 0x001fc400078e0021 */
[----:B------:R-:W-:Y:S01]  /*2360*/  IMAD.MOV.U32 R27, RZ, RZ, R32 ;  /* 0x000000ffff1b7224 */ /* 0x000fe200078e0020 */
[----:B------:R-:W-:Y:S04]  /*2370*/  SHFL.DOWN PT, R33, R3, 0x1, 0x1f ;  /* 0x08201f0003217f89 */ /* 0x000fe800000e0000 */
[----:B------:R0:W-:Y:S04]  /*2380*/  STL.64 [R71+0xa8], R26 ;  /* 0x0000a81a47007387 */ /* 0x0001e80000100a00 */
[----:B------:R-:W2:Y:S01]  /*2390*/  SHFL.DOWN PT, R32, R2, 0x1, 0x1f ;  /* 0x08201f0002207f89 */ /* 0x000ea200000e0000 */
[----:B0-----:R-:W-:-:S02]  /*23a0*/  IMAD.MOV.U32 R26, RZ, RZ, R29 ;  /* 0x000000ffff1a7224 */ /* 0x001fc400078e001d */
[----:B-1----:R-:W-:Y:S02]  /*23b0*/  IMAD.MOV.U32 R27, RZ, RZ, R28 ;  /* 0x000000ffff1b7224 */ /* 0x002fe400078e001c */
[----:B------:R-:W-:-:S03]  /*23c0*/  IMAD.MOV.U32 R28, RZ, RZ, R68 ;  /* 0x000000ffff1c7224 */ /* 0x000fc600078e0044 */
[----:B------:R0:W-:Y:S04]  /*23d0*/  STL.64 [R71+0xb0], R26 ;  /* 0x0000b01a47007387 */ /* 0x0001e80000100a00 */
[----:B------:R1:W-:Y:S04]  /*23e0*/  SHFL.DOWN PT, R29, R28, 0x1, 0x1f ;  /* 0x08201f001c1d7f89 */ /* 0x0003e800000e0000 */
[----:B--2---:R-:W-:Y:S01]  /*23f0*/  STL.64 [R71+0x60], R32 ;  /* 0x0000602047007387 */ /* 0x004fe20000100a00 */
[----:B0-----:R-:W-:-:S03]  /*2400*/  IMAD.MOV.U32 R27, RZ, RZ, R66 ;  /* 0x000000ffff1b7224 */ /* 0x001fc600078e0042 */
[----:B------:R-:W-:Y:S01]  /*2410*/  SHFL.DOWN PT, R32, R50, 0x1, 0x1f ;  /* 0x08201f0032207f89 */ /* 0x000fe200000e0000 */
[----:B------:R-:W-:Y:S02]  /*2420*/  IMAD.MOV.U32 R26, RZ, RZ, R67 ;  /* 0x000000ffff1a7224 */ /* 0x000fe400078e0043 */
[----:B-1----:R-:W-:Y:S01]  /*2430*/  IMAD.MOV.U32 R28, RZ, RZ, R69 ;  /* 0x000000ffff1c7224 */ /* 0x002fe200078e0045 */
[----:B------:R-:W-:Y:S04]  /*2440*/  SHFL.DOWN PT, R31, R27, 0x1, 0x1f ;  /* 0x08201f001b1f7f89 */ /* 0x000fe800000e0000 */
[----:B------:R-:W-:Y:S04]  /*2450*/  SHFL.DOWN PT, R30, R26, 0x1, 0x1f ;  /* 0x08201f001a1e7f89 */ /* 0x000fe800000e0000 */
[----:B------:R-:W-:Y:S04]  /*2460*/  SHFL.DOWN PT, R26, R44, 0x1, 0x1f ;  /* 0x08201f002c1a7f89 */ /* 0x000fe800000e0000 */
[----:B------:R-:W0:Y:S04]  /*2470*/  SHFL.DOWN PT, R27, R45, 0x1, 0x1f ;  /* 0x08201f002d1b7f89 */ /* 0x000e2800000e0000 */
[----:B------:R-:W-:Y:S04]  /*2480*/  SHFL.DOWN PT, R28, R28, 0x1, 0x1f ;  /* 0x08201f001c1c7f89 */ /* 0x000fe800000e0000 */
[----:B------:R-:W1:Y:S04]  /*2490*/  SHFL.DOWN PT, R33, R51, 0x1, 0x1f ;  /* 0x08201f0033217f89 */ /* 0x000e6800000e0000 */
[----:B0-----:R0:W-:Y:S04]  /*24a0*/  STL.64 [R71+0x68], R26 ;  /* 0x0000681a47007387 */ /* 0x0011e80000100a00 */
[----:B-1----:R-:W-:Y:S01]  /*24b0*/  STL.64 [R71+0x80], R32 ;  /* 0x0000802047007387 */ /* 0x002fe20000100a00 */
[----:B0-----:R-:W-:-:S02]  /*24c0*/  IMAD.MOV.U32 R26, RZ, RZ, R31 ;  /* 0x000000ffff1a7224 */ /* 0x001fc400078e001f */
[----:B------:R-:W-:Y:S01]  /*24d0*/  IMAD.MOV.U32 R27, RZ, RZ, R30 ;  /* 0x000000ffff1b7224 */ /* 0x000fe200078e001e */
[----:B------:R-:W-:Y:S04]  /*24e0*/  SHFL.DOWN PT, R31, R49, 0x1, 0x1f ;  /* 0x08201f00311f7f89 */ /* 0x000fe800000e0000 */
[----:B------:R0:W-:Y:S04]  /*24f0*/  STL.64 [R71+0xb8], R26 ;  /* 0x0000b81a47007387 */ /* 0x0001e80000100a00 */
[----:B------:R-:W1:Y:S01]  /*2500*/  SHFL.DOWN PT, R30, R48, 0x1, 0x1f ;  /* 0x08201f00301e7f89 */ /* 0x000e6200000e0000 */
[----:B0-----:R-:W-:-:S02]  /*2510*/  IMAD.MOV.U32 R26, RZ, RZ, R29 ;  /* 0x000000ffff1a7224 */ /* 0x001fc400078e001d */
[----:B------:R-:W-:Y:S01]  /*2520*/  IMAD.MOV.U32 R27, RZ, RZ, R28 ;  /* 0x000000ffff1b7224 */ /* 0x000fe200078e001c */
[----:B------:R-:W-:Y:S04]  /*2530*/  SHFL.DOWN PT, R29, R47, 0x1, 0x1f ;  /* 0x08201f002f1d7f89 */ /* 0x000fe800000e0000 */
[----:B------:R-:W-:Y:S04]  /*2540*/  STL.64 [R71+0xc0], R26 ;  /* 0x0000c01a47007387 */ /* 0x000fe80000100a00 */
[----:B------:R-:W0:Y:S04]  /*2550*/  SHFL.DOWN PT, R28, R46, 0x1, 0x1f ;  /* 0x08201f002e1c7f89 */ /* 0x000e2800000e0000 */
[----:B------:R-:W-:Y:S04]  /*2560*/  SHFL.DOWN PT, R26, R53, 0x1, 0x1f ;  /* 0x08201f00351a7f89 */ /* 0x000fe800000e0000 */
[----:B------:R-:W2:Y:S04]  /*2570*/  SHFL.DOWN PT, R27, R52, 0x1, 0x1f ;  /* 0x08201f00341b7f89 */ /* 0x000ea800000e0000 */
[----:B-1----:R1:W-:Y:S04]  /*2580*/  STL.64 [R71+0x78], R30 ;  /* 0x0000781e47007387 */ /* 0x0023e80000100a00 */
[----:B0-----:R1:W-:Y:S04]  /*2590*/  STL.64 [R71+0x70], R28 ;  /* 0x0000701c47007387 */ /* 0x0013e80000100a00 */
[----:B--2---:R1:W-:Y:S01]  /*25a0*/  STL.64 [R71], R26 ;  /* 0x0000001a47007387 */ /* 0x0043e20000100a00 */
[----:B------:R-:W-:Y:S05]  /*25b0*/  @P0 BRA `(.L_x_8796) ;  /* 0x00000020002c0947 */ /* 0x000fea0003800000 */
[CC--:B------:R-:W-:Y:S01]  /*25c0*/  FSETP.GT.FTZ.AND P0, PT, R53.reuse, R26.reuse, PT ;  /* 0x0000001a3500720b */ /* 0x0c0fe20003f14000 */
[----:B-1----:R-:W-:Y:S01]  /*25d0*/  IMAD.MOV.U32 R28, RZ, RZ, R24 ;  /* 0x000000ffff1c7224 */ /* 0x002fe200078e0018 */
        /* <DEDUP_REMOVED lines=11> */
.L_x_8890:
        /* <DEDUP_REMOVED lines=20> */
.L_x_8798:
[----:B------:R-:W-:Y:S01]  /*27d0*/  IMAD.MOV.U32 R24, RZ, RZ, R51 ;  /* 0x000000ffff187224 */ /* 0x000fe200078e0033 */
[--C-:B------:R-:W-:Y:S01]  /*27e0*/  PRMT R30, R30, 0x7610, R69.reuse ;  /* 0x000076101e1e7816 */ /* 0x100fe20000000045 */
[----:B------:R-:W-:Y:S01]  /*27f0*/  IMAD.MOV.U32 R51, RZ, RZ, R50 ;  /* 0x000000ffff337224 */ /* 0x000fe200078e0032 */
[----:B------:R-:W-:-:S07]  /*2800*/  PRMT R69, R69, 0x5410, R69 ;  /* 0x0000541045457816 */ /* 0x000fce0000000045 */
.L_x_8799:
[----:B------:R-:W-:Y:S05]  /*2810*/  BSYNC.RECONVERGENT B1 ;  /* 0x0000000000017941 */ /* 0x000fea0003800200 */
.L_x_8797:
        /* <DEDUP_REMOVED lines=11> */
.L_x_8801:
[----:B------:R-:W-:Y:S01]  /*28d0*/  IMAD.MOV.U32 R27, RZ, RZ, R24 ;  /* 0x000000ffff1b7224 */ /* 0x000fe200078e0018 */
[----:B------:R-:W-:Y:S01]  /*28e0*/  PRMT R31, R31, 0x7610, R30 ;  /* 0x000076101f1f7816 */ /* 0x000fe2000000001e */
[----:B------:R-:W-:Y:S01]  /*28f0*/  IMAD.MOV.U32 R50, RZ, RZ, R49 ;  /* 0x000000ffff327224 */ /* 0x000fe200078e0031 */
[----:B------:R-:W-:-:S07]  /*2900*/  PRMT R69, R68, 0x7632, R69 ;  /* 0x0000763244457816 */ /* 0x000fce0000000045 */
.L_x_8802:
[----:B------:R-:W-:Y:S05]  /*2910*/  BSYNC.RECONVERGENT B1 ;  /* 0x0000000000017941 */ /* 0x000fea0003800200 */
.L_x_8800:
        /* <DEDUP_REMOVED lines=11> */
.L_x_8804:
[----:B------:R-:W-:Y:S01]  /*29d0*/  IMAD.MOV.U32 R24, RZ, RZ, R27 ;  /* 0x000000ffff187224 */ /* 0x000fe200078e001b */
[----:B------:R-:W-:Y:S01]  /*29e0*/  PRMT R31, R31, 0x7632, R31 ;  /* 0x000076321f1f7816 */ /* 0x000fe2000000001f */
[----:B------:R-:W-:Y:S01]  /*29f0*/  IMAD.MOV.U32 R49, RZ, RZ, R48 ;  /* 0x000000ffff317224 */ /* 0x000fe200078e0030 */
[----:B------:R-:W-:-:S07]  /*2a00*/  PRMT R68, R68, 0x5410, R68 ;  /* 0x0000541044447816 */ /* 0x000fce0000000044 */
.L_x_8805:
[----:B------:R-:W-:Y:S05]  /*2a10*/  BSYNC.RECONVERGENT B1 ;  /* 0x0000000000017941 */ /* 0x000fea0003800200 */
.L_x_8803:
        /* <DEDUP_REMOVED lines=11> */
.L_x_8807:
[----:B------:R-:W-:Y:S01]  /*2ad0*/  IMAD.MOV.U32 R27, RZ, RZ, R24 ;  /* 0x000000ffff1b7224 */ /* 0x000fe200078e0018 */
[----:B------:R-:W-:Y:S01]  /*2ae0*/  PRMT R32, R31, 0x7610, R32 ;  /* 0x000076101f207816 */ /* 0x000fe20000000020 */
[----:B------:R-:W-:Y:S01]  /*2af0*/  IMAD.MOV.U32 R48, RZ, RZ, R47 ;  /* 0x000000ffff307224 */ /* 0x000fe200078e002f */
[----:B------:R-:W-:-:S07]  /*2b00*/  PRMT R68, R67, 0x7632, R68 ;  /* 0x0000763243447816 */ /* 0x000fce0000000044 */
.L_x_8808:
[----:B------:R-:W-:Y:S05]  /*2b10*/  BSYNC.RECONVERGENT B1 ;  /* 0x0000000000017941 */ /* 0x000fea0003800200 */
.L_x_8806:
        /* <DEDUP_REMOVED lines=11> */
.L_x_8810:
[----:B------:R-:W-:Y:S01]  /*2bd0*/  IMAD.MOV.U32 R24, RZ, RZ, R27 ;  /* 0x000000ffff187224 */ /* 0x000fe200078e001b */
[----:B------:R-:W-:Y:S01]  /*2be0*/  PRMT R30, R30, 0x5410, R32 ;  /* 0x000054101e1e7816 */ /* 0x000fe20000000020 */
[----:B------:R-:W-:Y:S01]  /*2bf0*/  IMAD.MOV.U32 R47, RZ, RZ, R46 ;  /* 0x000000ffff2f7224 */ /* 0x000fe200078e002e */
[----:B------:R-:W-:-:S07]  /*2c00*/  PRMT R67, R67, 0x5410, R67 ;  /* 0x0000541043437816 */ /* 0x000fce0000000043 */
.L_x_8811:
[----:B------:R-:W-:Y:S05]  /*2c10*/  BSYNC.RECONVERGENT B1 ;  /* 0x0000000000017941 */ /* 0x000fea0003800200 */
.L_x_8809:
        /* <DEDUP_REMOVED lines=11> */
.L_x_8813:
[----:B------:R-:W-:Y:S01]  /*2cd0*/  IMAD.MOV.U32 R27, RZ, RZ, R24 ;  /* 0x000000ffff1b7224 */ /* 0x000fe200078e0018 */
[----:B------:R-:W-:Y:S01]  /*2ce0*/  PRMT R31, R31, 0x7610, R30 ;  /* 0x000076101f1f7816 */ /* 0x000fe2000000001e */
[----:B------:R-:W-:Y:S01]  /*2cf0*/  IMAD.MOV.U32 R46, RZ, RZ, R45 ;  /* 0x000000ffff2e7224 */ /* 0x000fe200078e002d */
[----:B------:R-:W-:-:S07]  /*2d00*/  PRMT R67, R66, 0x7632, R67 ;  /* 0x0000763242437816 */ /* 0x000fce0000000043 */
.L_x_8814:
[----:B------:R-:W-:Y:S05]  /*2d10*/  BSYNC.RECONVERGENT B1 ;  /* 0x0000000000017941 */ /* 0x000fea0003800200 */
.L_x_8812:
        /* <DEDUP_REMOVED lines=11> */
.L_x_8816:
[----:B------:R-:W-:Y:S01]  /*2dd0*/  IMAD.MOV.U32 R24, RZ, RZ, R27 ;  /* 0x000000ffff187224 */ /* 0x000fe200078e001b */
[----:B------:R-:W-:Y:S01]  /*2de0*/  PRMT R31, R31, 0x7632, R31 ;  /* 0x000076321f1f7816 */ /* 0x000fe2000000001f */
[----:B------:R-:W-:Y:S01]  /*2df0*/  IMAD.MOV.U32 R45, RZ, RZ, R44 ;  /* 0x000000ffff2d7224 */ /* 0x000fe200078e002c */
[----:B------:R-:W-:-:S07]  /*2e00*/  PRMT R66, R66, 0x5410, R66 ;  /* 0x0000541042427816 */ /* 0x000fce0000000042 */
.L_x_8817:
[----:B------:R-:W-:Y:S05]  /*2e10*/  BSYNC.RECONVERGENT B1 ;  /* 0x0000000000017941 */ /* 0x000fea0003800200 */
.L_x_8815:
        /* <DEDUP_REMOVED lines=11> */
.L_x_8819:
[----:B------:R-:W-:Y:S01]  /*2ed0*/  IMAD.MOV.U32 R27, RZ, RZ, R24 ;  /* 0x000000ffff1b7224 */ /* 0x000fe200078e0018 */
[----:B------:R-:W-:Y:S01]  /*2ee0*/  PRMT R32, R31, 0x7610, R32 ;  /* 0x000076101f207816 */ /* 0x000fe20000000020 */
[----:B------:R-:W-:Y:S01]  /*2ef0*/  IMAD.MOV.U32 R44, RZ, RZ, R3 ;  /* 0x000000ffff2c7224 */ /* 0x000fe200078e0003 */
[----:B------:R-:W-:-:S07]  /*2f00*/  PRMT R66, R65, 0x7632, R66 ;  /* 0x0000763241427816 */ /* 0x000fce0000000042 */
.L_x_8820:
[----:B------:R-:W-:Y:S05]  /*2f10*/  BSYNC.RECONVERGENT B1 ;  /* 0x0000000000017941 */ /* 0x000fea0003800200 */
.L_x_8818:
        /* <DEDUP_REMOVED lines=11> */
.L_x_8822:
[----:B------:R-:W-:Y:S01]  /*2fd0*/  IMAD.MOV.U32 R24, RZ, RZ, R27 ;  /* 0x000000ffff187224 */ /* 0x000fe200078e001b */
[----:B------:R-:W-:Y:S01]  /*2fe0*/  PRMT R30, R30, 0x5410, R32 ;  /* 0x000054101e1e7816 */ /* 0x000fe20000000020 */
[----:B------:R-:W-:Y:S01]  /*2ff0*/  IMAD.MOV.U32 R3, RZ, RZ, R2 ;  /* 0x000000ffff037224 */ /* 0x000fe200078e0002 */
[----:B------:R-:W-:-:S07]  /*3000*/  PRMT R65, R65, 0x5410, R65 ;  /* 0x0000541041417816 */ /* 0x000fce0000000041 */
.L_x_8823:
[----:B------:R-:W-:Y:S05]  /*3010*/  BSYNC.RECONVERGENT B1 ;  /* 0x0000000000017941 */ /* 0x000fea0003800200 */
.L_x_8821:
        /* <DEDUP_REMOVED lines=11> */
.L_x_8825:
[----:B------:R-:W-:Y:S01]  /*30d0*/  IMAD.MOV.U32 R27, RZ, RZ, R24 ;  /* 0x000000ffff1b7224 */ /* 0x000fe200078e0018 */
[----:B------:R-:W-:Y:S01]  /*30e0*/  PRMT R31, R31, 0x7610, R30 ;  /* 0x000076101f1f7816 */ /* 0x000fe2000000001e */
[----:B------:R-:W-:Y:S01]  /*30f0*/  IMAD.MOV.U32 R2, RZ, RZ, R5 ;  /* 0x000000ffff027224 */ /* 0x000fe200078e0005 */
[----:B------:R-:W-:-:S07]  /*3100*/  PRMT R65, R64, 0x7632, R65 ;  /* 0x0000763240417816 */ /* 0x000fce0000000041 */
.L_x_8826:
[----:B------:R-:W-:Y:S05]  /*3110*/  BSYNC.RECONVERGENT B1 ;  /* 0x0000000000017941 */ /* 0x000fea0003800200 */
.L_x_8824:
        /* <DEDUP_REMOVED lines=11> */
.L_x_8828:
[----:B------:R-:W-:Y:S01]  /*31d0*/  IMAD.MOV.U32 R24, RZ, RZ, R27 ;  /* 0x000000ffff187224 */ /* 0x000fe200078e001b */
[----:B------:R-:W-:Y:S01]  /*31e0*/  PRMT R31, R31, 0x7632, R31 ;  /* 0x000076321f1f7816 */ /* 0x000fe2000000001f */
[----:B------:R-:W-:Y:S01]  /*31f0*/  IMAD.MOV.U32 R5, RZ, RZ, R4 ;  /* 0x000000ffff057224 */ /* 0x000fe200078e0004 */
[----:B------:R-:W-:-:S07]  /*3200*/  PRMT R64, R64, 0x5410, R64 ;  /* 0x0000541040407816 */ /* 0x000fce0000000040 */
.L_x_8829:
[----:B------:R-:W-:Y:S05]  /*3210*/  BSYNC.RECONVERGENT B1 ;  /* 0x0000000000017941 */ /* 0x000fea0003800200 */
.L_x_8827:
        /* <DEDUP_REMOVED lines=11> */
.L_x_8831:
[----:B------:R-:W-:Y:S01]  /*32d0*/  IMAD.MOV.U32 R27, RZ, RZ, R24 ;  /* 0x000000ffff1b7224 */ /* 0x000fe200078e0018 */
[----:B------:R-:W-:Y:S01]  /*32e0*/  PRMT R31, R31, 0x5410, R31 ;  /* 0x000054101f1f7816 */ /* 0x000fe2000000001f */
[----:B------:R-:W-:Y:S01]  /*32f0*/  IMAD.MOV.U32 R4, RZ, RZ, R7 ;  /* 0x000000ffff047224 */ /* 0x000fe200078e0007 */
[----:B------:R-:W-:-:S07]  /*3300*/  PRMT R64, R63, 0x7632, R64 ;  /* 0x000076323f407816 */ /* 0x000fce0000000040 */
.L_x_8832:
[----:B------:R-:W-:Y:S05]  /*3310*/  BSYNC.RECONVERGENT B1 ;  /* 0x0000000000017941 */ /* 0x000fea0003800200 */
.L_x_8830:
        /* <DEDUP_REMOVED lines=11> */
.L_x_8834:
[----:B------:R-:W-:Y:S01]  /*33d0*/  IMAD.MOV.U32 R24, RZ, RZ, R27 ;  /* 0x000000ffff187224 */ /* 0x000fe200078e001b */
[----:B------:R-:W-:Y:S01]  /*33e0*/  PRMT R30, R30, 0x7610, R31 ;  /* 0x000076101e1e7816 */ /* 0x000fe2000000001f */
[----:B------:R-:W-:Y:S01]  /*33f0*/  IMAD.MOV.U32 R7, RZ, RZ, R6 ;  /* 0x000000ffff077224 */ /* 0x000fe200078e0006 */
[----:B------:R-:W-:-:S07]  /*3400*/  PRMT R63, R63, 0x5410, R63 ;  /* 0x000054103f3f7816 */ /* 0x000fce000000003f */
.L_x_8835:
[----:B------:R-:W-:Y:S05]  /*3410*/  BSYNC.RECONVERGENT B1 ;  /* 0x0000000000017941 */ /* 0x000fea0003800200 */
.L_x_8833:
        /* <DEDUP_REMOVED lines=11> */
.L_x_8837:
[----:B------:R-:W-:Y:S01]  /*34d0*/  IMAD.MOV.U32 R27, RZ, RZ, R24 ;  /* 0x000000ffff1b7224 */ /* 0x000fe200078e0018 */
[----:B------:R-:W-:Y:S01]  /*34e0*/  PRMT R31, R30, 0x7632, R31 ;  /* 0x000076321e1f7816 */ /* 0x000fe2000000001f */
[----:B------:R-:W-:Y:S01]  /*34f0*/  IMAD.MOV.U32 R6, RZ, RZ, R9 ;  /* 0x000000ffff067224 */ /* 0x000fe200078e0009 */
[----:B------:R-:W-:-:S07]  /*3500*/  PRMT R63, R62, 0x7632, R63 ;  /* 0x000076323e3f7816 */ /* 0x000fce000000003f */
.L_x_8838:
[----:B------:R-:W-:Y:S05]  /*3510*/  BSYNC.RECONVERGENT B1 ;  /* 0x0000000000017941 */ /* 0x000fea0003800200 */
.L_x_8836:
        /* <DEDUP_REMOVED lines=11> */
.L_x_8840:
[----:B------:R-:W-:Y:S01]  /*35d0*/  IMAD.MOV.U32 R24, RZ, RZ, R27 ;  /* 0x000000ffff187224 */ /* 0x000fe200078e001b */
[----:B------:R-:W-:Y:S01]  /*35e0*/  PRMT R30, R30, 0x5410, R31 ;  /* 0x000054101e1e7816 */ /* 0x000fe2000000001f */
[----:B------:R-:W-:Y:S01]  /*35f0*/  IMAD.MOV.U32 R9, RZ, RZ, R8 ;  /* 0x000000ffff097224 */ /* 0x000fe200078e0008 */
[----:B------:R-:W-:-:S07]  /*3600*/  PRMT R62, R62, 0x5410, R62 ;  /* 0x000054103e3e7816 */ /* 0x000fce000000003e */
.L_x_8841:
[----:B------:R-:W-:Y:S05]  /*3610*/  BSYNC.RECONVERGENT B1 ;  /* 0x0000000000017941 */ /* 0x000fea0003800200 */
.L_x_8839:
        /* <DEDUP_REMOVED lines=11> */
.L_x_8843:
[----:B------:R-:W-:Y:S01]  /*36d0*/  IMAD.MOV.U32 R27, RZ, RZ, R24 ;  /* 0x000000ffff1b7224 */ /* 0x000fe200078e0018 */
[----:B------:R-:W-:Y:S01]  /*36e0*/  PRMT R31, R30, 0x7632, R31 ;  /* 0x000076321e1f7816 */ /* 0x000fe2000000001f */
[----:B------:R-:W-:Y:S01]  /*36f0*/  IMAD.MOV.U32 R8, RZ, RZ, R11 ;  /* 0x000000ffff087224 */ /* 0x000fe200078e000b */
[----:B------:R-:W-:-:S07]  /*3700*/  PRMT R62, R61, 0x7632, R62 ;  /* 0x000076323d3e7816 */ /* 0x000fce000000003e */
.L_x_8844:
[----:B------:R-:W-:Y:S05]  /*3710*/  BSYNC.RECONVERGENT B1 ;  /* 0x0000000000017941 */ /* 0x000fea0003800200 */
.L_x_8842:
        /* <DEDUP_REMOVED lines=11> */
.L_x_8846:
[----:B------:R-:W-:Y:S01]  /*37d0*/  IMAD.MOV.U32 R24, RZ, RZ, R27 ;  /* 0x000000ffff187224 */ /* 0x000fe200078e001b */
[----:B------:R-:W-:Y:S01]  /*37e0*/  PRMT R30, R30, 0x5410, R31 ;  /* 0x000054101e1e7816 */ /* 0x000fe2000000001f */
[----:B------:R-:W-:Y:S01]  /*37f0*/  IMAD.MOV.U32 R11, RZ, RZ, R10 ;  /* 0x000000ffff0b7224 */ /* 0x000fe200078e000a */
[----:B------:R-:W-:-:S07]  /*3800*/  PRMT R61, R61, 0x5410, R61 ;  /* 0x000054103d3d7816 */ /* 0x000fce000000003d */
.L_x_8847:
[----:B------:R-:W-:Y:S05]  /*3810*/  BSYNC.RECONVERGENT B1 ;  /* 0x0000000000017941 */ /* 0x000fea0003800200 */
.L_x_8845:
        /* <DEDUP_REMOVED lines=11> */
.L_x_8849:
[----:B------:R-:W-:Y:S01]  /*38d0*/  IMAD.MOV.U32 R27, RZ, RZ, R24 ;  /* 0x000000ffff1b7224 */ /* 0x000fe200078e0018 */
[----:B------:R-:W-:Y:S01]  /*38e0*/  PRMT R31, R31, 0x7610, R30 ;  /* 0x000076101f1f7816 */ /* 0x000fe2000000001e */
[----:B------:R-:W-:Y:S01]  /*38f0*/  IMAD.MOV.U32 R10, RZ, RZ, R13 ;  /* 0x000000ffff0a7224 */ /* 0x000fe200078e000d */
[----:B------:R-:W-:-:S07]  /*3900*/  PRMT R61, R60, 0x7632, R61 ;  /* 0x000076323c3d7816 */ /* 0x000fce000000003d */
.L_x_8850:
[----:B------:R-:W-:Y:S05]  /*3910*/  BSYNC.RECONVERGENT B1 ;  /* 0x0000000000017941 */ /* 0x000fea0003800200 */
.L_x_8848:
        /* <DEDUP_REMOVED lines=11> */
.L_x_8852:
[----:B------:R-:W-:Y:S01]  /*39d0*/  IMAD.MOV.U32 R24, RZ, RZ, R27 ;  /* 0x000000ffff187224 */ /* 0x000fe200078e001b */
[----:B------:R-:W-:Y:S01]  /*39e0*/  PRMT R31, R31, 0x7632, R31 ;  /* 0x000076321f1f7816 */ /* 0x000fe2000000001f */
[----:B------:R-:W-:Y:S01]  /*39f0*/  IMAD.MOV.U32 R13, RZ, RZ, R12 ;  /* 0x000000ffff0d7224 */ /* 0x000fe200078e000c */
[----:B------:R-:W-:-:S07]  /*3a00*/  PRMT R60, R60, 0x5410, R60 ;  /* 0x000054103c3c7816 */ /* 0x000fce000000003c */
.L_x_8853:
[----:B------:R-:W-:Y:S05]  /*3a10*/  BSYNC.RECONVERGENT B1 ;  /* 0x0000000000017941 */ /* 0x000fea0003800200 */
.L_x_8851:
        /* <DEDUP_REMOVED lines=11> */
.L_x_8855:
[----:B------:R-:W-:Y:S01]  /*3ad0*/  IMAD.MOV.U32 R27, RZ, RZ, R24 ;  /* 0x000000ffff1b7224 */ /* 0x000fe200078e0018 */
[----:B------:R-:W-:Y:S01]  /*3ae0*/  PRMT R30, R30, 0x5410, R31 ;  /* 0x000054101e1e7816 */ /* 0x000fe2000000001f */
[----:B------:R-:W-:Y:S01]  /*3af0*/  IMAD.MOV.U32 R12, RZ, RZ, R15 ;  /* 0x000000ffff0c7224 */ /* 0x000fe200078e000f */
[----:B------:R-:W-:-:S07]  /*3b00*/  PRMT R60, R59, 0x7610, R60 ;  /* 0x000076103b3c7816 */ /* 0x000fce000000003c */
.L_x_8856:
[----:B------:R-:W-:Y:S05]  /*3b10*/  BSYNC.RECONVERGENT B1 ;  /* 0x0000000000017941 */ /* 0x000fea0003800200 */
.L_x_8854:
        /* <DEDUP_REMOVED lines=11> */
.L_x_8858:
[----:B------:R-:W-:Y:S01]  /*3bd0*/  IMAD.MOV.U32 R24, RZ, RZ, R27 ;  /* 0x000000ffff187224 */ /* 0x000fe200078e001b */
[----:B------:R-:W-:Y:S01]  /*3be0*/  PRMT R31, R30, 0x7632, R31 ;  /* 0x000076321e1f7816 */ /* 0x000fe2000000001f */
[----:B------:R-:W-:Y:S01]  /*3bf0*/  IMAD.MOV.U32 R15, RZ, RZ, R14 ;  /* 0x000000ffff0f7224 */ /* 0x000fe200078e000e */
[----:B------:R-:W-:-:S07]  /*3c00*/  PRMT R59, R58, 0x7632, R59 ;  /* 0x000076323a3b7816 */ /* 0x000fce000000003b */
.L_x_8859:
[----:B------:R-:W-:Y:S05]  /*3c10*/  BSYNC.RECONVERGENT B1 ;  /* 0x0000000000017941 */ /* 0x000fea0003800200 */
.L_x_8857:
        /* <DEDUP_REMOVED lines=11> */
.L_x_8861:
[----:B------:R-:W-:Y:S01]  /*3cd0*/  IMAD.MOV.U32 R27, RZ, RZ, R24 ;  /* 0x000000ffff1b7224 */ /* 0x000fe200078e0018 */
[----:B------:R-:W-:Y:S01]  /*3ce0*/  PRMT R30, R30, 0x5410, R31 ;  /* 0x000054101e1e7816 */ /* 0x000fe2000000001f */
[----:B------:R-:W-:Y:S01]  /*3cf0*/  IMAD.MOV.U32 R14, RZ, RZ, R17 ;  /* 0x000000ffff0e7224 */ /* 0x000fe200078e0011 */
[----:B------:R-:W-:-:S07]  /*3d00*/  PRMT R58, R58, 0x7610, R59 ;  /* 0x000076103a3a7816 */ /* 0x000fce000000003b */
.L_x_8862:
[----:B------:R-:W-:Y:S05]  /*3d10*/  BSYNC.RECONVERGENT B1 ;  /* 0x0000000000017941 */ /* 0x000fea0003800200 */
.L_x_8860:
        /* <DEDUP_REMOVED lines=11> */
.L_x_8864:
[----:B------:R-:W-:Y:S01]  /*3dd0*/  IMAD.MOV.U32 R24, RZ, RZ, R27 ;  /* 0x000000ffff187224 */ /* 0x000fe200078e001b */
[----:B------:R-:W-:Y:S01]  /*3de0*/  PRMT R31, R31, 0x7610, R30 ;  /* 0x000076101f1f7816 */ /* 0x000fe2000000001e */
[----:B------:R-:W-:Y:S01]  /*3df0*/  IMAD.MOV.U32 R17, RZ, RZ, R16 ;  /* 0x000000ffff117224 */ /* 0x000fe200078e0010 */
[----:B------:R-:W-:-:S07]  /*3e00*/  PRMT R59, R59, 0x5410, R54 ;  /* 0x000054103b3b7816 */ /* 0x000fce0000000036 */
.L_x_8865:
[----:B------:R-:W-:Y:S05]  /*3e10*/  BSYNC.RECONVERGENT B1 ;  /* 0x0000000000017941 */ /* 0x000fea0003800200 */
.L_x_8863:
        /* <DEDUP_REMOVED lines=11> */
.L_x_8867:
[----:B------:R-:W-:Y:S01]  /*3ed0*/  IMAD.MOV.U32 R27, RZ, RZ, R24 ;  /* 0x000000ffff1b7224 */ /* 0x000fe200078e0018 */
[----:B------:R-:W-:Y:S01]  /*3ee0*/  PRMT R31, R31, 0x7632, R31 ;  /* 0x000076321f1f7816 */ /* 0x000fe2000000001f */
[----:B------:R-:W-:Y:S01]  /*3ef0*/  IMAD.MOV.U32 R16, RZ, RZ, R19 ;  /* 0x000000ffff107224 */ /* 0x000fe200078e0013 */
[----:B------:R-:W-:-:S07]  /*3f00*/  PRMT R54, R54, 0x7632, R54 ;  /* 0x0000763236367816 */ /* 0x000fce0000000036 */
.L_x_8868:
[----:B------:R-:W-:Y:S05]  /*3f10*/  BSYNC.RECONVERGENT B1 ;  /* 0x0000000000017941 */ /* 0x000fea0003800200 */
.L_x_8866:
        /* <DEDUP_REMOVED lines=11> */
.L_x_8870:
[----:B------:R-:W-:Y:S01]  /*3fd0*/  IMAD.MOV.U32 R24, RZ, RZ, R27 ;  /* 0x000000ffff187224 */ /* 0x000fe200078e001b */
[----:B------:R-:W-:Y:S01]  /*3fe0*/  PRMT R32, R31, 0x7610, R32 ;  /* 0x000076101f207816 */ /* 0x000fe20000000020 */
[----:B------:R-:W-:Y:S01]  /*3ff0*/  IMAD.MOV.U32 R19, RZ, RZ, R18 ;  /* 0x000000ffff137224 */ /* 0x000fe200078e0012 */
[----:B------:R-:W-:-:S07]  /*4000*/  PRMT R54, R54, 0x5410, R55 ;  /* 0x0000541036367816 */ /* 0x000fce0000000037 */
.L_x_8871:
[----:B------:R-:W-:Y:S05]  /*4010*/  BSYNC.RECONVERGENT B1 ;  /* 0x0000000000017941 */ /* 0x000fea0003800200 */
.L_x_8869:
        /* <DEDUP_REMOVED lines=11> */
.L_x_8873:
[----:B------:R-:W-:Y:S01]  /*40d0*/  IMAD.MOV.U32 R27, RZ, RZ, R24 ;  /* 0x000000ffff1b7224 */ /* 0x000fe200078e0018 */
[----:B------:R-:W-:Y:S01]  /*40e0*/  PRMT R30, R30, 0x5410, R32 ;  /* 0x000054101e1e7816 */ /* 0x000fe20000000020 */
[----:B------:R-:W-:Y:S01]  /*40f0*/  IMAD.MOV.U32 R18, RZ, RZ, R21 ;  /* 0x000000ffff127224 */ /* 0x000fe200078e0015 */
[----:B------:R-:W-:-:S07]  /*4100*/  PRMT R55, R55, 0x7632, R55 ;  /* 0x0000763237377816 */ /* 0x000fce0000000037 */
.L_x_8874:
[----:B------:R-:W-:Y:S05]  /*4110*/  BSYNC.RECONVERGENT B1 ;  /* 0x0000000000017941 */ /* 0x000fea0003800200 */
.L_x_8872:
        /* <DEDUP_REMOVED lines=11> */
.L_x_8876:
[----:B------:R-:W-:Y:S01]  /*41d0*/  IMAD.MOV.U32 R24, RZ, RZ, R27 ;  /* 0x000000ffff187224 */ /* 0x000fe200078e001b */
[----:B------:R-:W-:Y:S01]  /*41e0*/  PRMT R31, R31, 0x7610, R30 ;  /* 0x000076101f1f7816 */ /* 0x000fe2000000001e */
[----:B------:R-:W-:Y:S01]  /*41f0*/  IMAD.MOV.U32 R21, RZ, RZ, R20 ;  /* 0x000000ffff157224 */ /* 0x000fe200078e0014 */
[----:B------:R-:W-:-:S07]  /*4200*/  PRMT R55, R55, 0x5410, R56 ;  /* 0x0000541037377816 */ /* 0x000fce0000000038 */
.L_x_8877:
[----:B------:R-:W-:Y:S05]  /*4210*/  BSYNC.RECONVERGENT B1 ;  /* 0x0000000000017941 */ /* 0x000fea0003800200 */
.L_x_8875:
        /* <DEDUP_REMOVED lines=11> */
.L_x_8879:
[----:B------:R-:W-:Y:S01]  /*42d0*/  IMAD.MOV.U32 R27, RZ, RZ, R24 ;  /* 0x000000ffff1b7224 */ /* 0x000fe200078e0018 */
[----:B------:R-:W-:Y:S01]  /*42e0*/  PRMT R31, R31, 0x7632, R31 ;  /* 0x000076321f1f7816 */ /* 0x000fe2000000001f */
[----:B------:R-:W-:Y:S01]  /*42f0*/  IMAD.MOV.U32 R20, RZ, RZ, R23 ;  /* 0x000000ffff147224 */ /* 0x000fe200078e0017 */
[----:B------:R-:W-:-:S07]  /*4300*/  PRMT R56, R56, 0x7632, R56 ;  /* 0x0000763238387816 */ /* 0x000fce0000000038 */
.L_x_8880:
[----:B------:R-:W-:Y:S05]  /*4310*/  BSYNC.RECONVERGENT B1 ;  /* 0x0000000000017941 */ /* 0x000fea0003800200 */
.L_x_8878:
        /* <DEDUP_REMOVED lines=11> */
.L_x_8882:
[----:B------:R-:W-:Y:S01]  /*43d0*/  IMAD.MOV.U32 R24, RZ, RZ, R27 ;  /* 0x000000ffff187224 */ /* 0x000fe200078e001b */
[----:B------:R-:W-:Y:S01]  /*43e0*/  PRMT R32, R31, 0x7610, R32 ;  /* 0x000076101f207816 */ /* 0x000fe20000000020 */
[----:B------:R-:W-:Y:S01]  /*43f0*/  IMAD.MOV.U32 R23, RZ, RZ, R22 ;  /* 0x000000ffff177224 */ /* 0x000fe200078e0016 */
[----:B------:R-:W-:-:S07]  /*4400*/  PRMT R56, R56, 0x5410, R57 ;  /* 0x0000541038387816 */ /* 0x000fce0000000039 */
.L_x_8883:
[----:B------:R-:W-:Y:S05]  /*4410*/  BSYNC.RECONVERGENT B1 ;  /* 0x0000000000017941 */ /* 0x000fea0003800200 */
.L_x_8881:
        /* <DEDUP_REMOVED lines=11> */
.L_x_8885:
[----:B------:R-:W-:Y:S01]  /*44d0*/  IMAD.MOV.U32 R27, RZ, RZ, R24 ;  /* 0x000000ffff1b7224 */ /* 0x000fe200078e0018 */
[----:B------:R-:W-:Y:S01]  /*44e0*/  PRMT R30, R30, 0x5410, R32 ;  /* 0x000054101e1e7816 */ /* 0x000fe20000000020 */
[----:B------:R-:W-:Y:S01]  /*44f0*/  IMAD.MOV.U32 R22, RZ, RZ, R25 ;  /* 0x000000ffff167224 */ /* 0x000fe200078e0019 */
[----:B------:R-:W-:-:S07]  /*4500*/  PRMT R57, R57, 0x7632, R57 ;  /* 0x0000763239397816 */ /* 0x000fce0000000039 */
.L_x_8886:
[----:B------:R-:W-:Y:S05]  /*4510*/  BSYNC.RECONVERGENT B1 ;  /* 0x0000000000017941 */ /* 0x000fea0003800200 */
.L_x_8884:
        /* <DEDUP_REMOVED lines=11> */
.L_x_8888:
[----:B------:R-:W-:Y:S01]  /*45d0*/  PRMT R57, R57, 0x5410, R30 ;  /* 0x0000541039397816 */ /* 0x000fe2000000001e */
[----:B------:R-:W-:Y:S01]  /*45e0*/  IMAD.MOV.U32 R25, RZ, RZ, R28 ;  /* 0x000000ffff197224 */ /* 0x000fe200078e001c */
[C---:B------:R-:W-:Y:S01]  /*45f0*/  PRMT R58, R30.reuse, 0x7632, R58 ;  /* 0x000076321e3a7816 */ /* 0x040fe2000000003a */
[--C-:B------:R-:W-:Y:S01]  /*4600*/  IMAD.MOV.U32 R24, RZ, RZ, R27.reuse ;  /* 0x000000ffff187224 */ /* 0x100fe200078e001b */
[----:B------:R-:W-:Y:S01]  /*4610*/  PRMT R30, R30, 0x7632, R30 ;  /* 0x000076321e1e7816 */ /* 0x000fe2000000001e */
[----:B------:R-:W-:-:S07]  /*4620*/  IMAD.MOV.U32 R28, RZ, RZ, R27 ;  /* 0x000000ffff1c7224 */ /* 0x000fce00078e001b */
.L_x_8889:
[----:B------:R-:W-:Y:S05]  /*4630*/  BSYNC.RECONVERGENT B1 ;  /* 0x0000000000017941 */ /* 0x000fea0003800200 */
.L_x_8887:
[----:B------:R-:W-:Y:S02]  /*4640*/  VIADD R26, R26, 0x4 ;  /* 0x000000041a1a7836 */ /* 0x000fe40000000000 */
[----:B------:R-:W-:Y:S01]  /*4650*/  VIADD R71, R71, 0x2 ;  /* 0x0000000247477836 */ /* 0x000fe20000000000 */
[----:B------:R-:W-:Y:S06]  /*4660*/  @P1 BRA `(.L_x_8890) ;  /* 0xffffffe000081947 */ /* 0x000fec000383ffff */
.L_x_8796:
[----:B------:R-:W-:Y:S05]  /*4670*/  BSYNC.RECONVERGENT B0 ;  /* 0x0000000000007941 */ /* 0x000fea0003800200 */
.L_x_8795:
[----:B------:R-:W-:Y:S01]  /*4680*/  SHFL.DOWN PT, R32, R16, 0x2, 0x1f ;  /* 0x08401f0010207f89 */ /* 0x000fe200000e0000 */
[----:B------:R-:W-:Y:S01]  /*4690*/  ISETP.GT.AND P0, PT, R70, 0x1d, PT ;  /* 0x0000001d4600780c */ /* 0x000fe20003f04270 */
[----:B------:R-:W-:Y:S02]  /*46a0*/  BSSY.RECONVERGENT B0, `(.L_x_8891) ;  /* 0x0000278000007945 */ /* 0x000fe40003800200 */
[----:B------:R-:W0:Y:S04]  /*46b0*/  SHFL.DOWN PT, R33, R17, 0x2, 0x1f ;  /* 0x08401f0011217f89 */ /* 0x000e2800000e0000 */
[----:B-1----:R-:W-:Y:S04]  /*46c0*/  SHFL.DOWN PT, R28, R20, 0x2, 0x1f ;  /* 0x08401f00141c7f89 */ /* 0x002fe800000e0000 */
[----:B------:R-:W1:Y:S04]  /*46d0*/  SHFL.DOWN PT, R29, R21, 0x2, 0x1f ;  /* 0x08401f00151d7f89 */ /* 0x000e6800000e0000 */
[----:B------:R-:W-:Y:S04]  /*46e0*/  SHFL.DOWN PT, R26, R22, 0x2, 0x1f ;  /* 0x08401f00161a7f89 */ /* 0x000fe800000e0000 */
[----:B------:R-:W2:Y:S04]  /*46f0*/  SHFL.DOWN PT, R27, R23, 0x2, 0x1f ;  /* 0x08401f00171b7f89 */ /* 0x000ea800000e0000 */
[----:B------:R-:W-:Y:S04]  /*4700*/  SHFL.DOWN PT, R30, R18, 0x2, 0x1f ;  /* 0x08401f00121e7f89 */ /* 0x000fe800000e0000 */
[----:B------:R-:W3:Y:S04]  /*4710*/  SHFL.DOWN PT, R31, R19, 0x2, 0x1f ;  /* 0x08401f00131f7f89 */ /* 0x000ee800000e0000 */
[----:B0-----:R0:W-:Y:S04]  /*4720*/  STL.64 [R41+0x28], R32 ;  /* 0x0000282029007387 */ /* 0x0011e80000100a00 */
[----:B-1----:R1:W-:Y:S04]  /*4730*/  STL.64 [R41+0x18], R28 ;  /* 0x0000181c29007387 */ /* 0x0023e80000100a00 */
[----:B------:R-:W-:Y:S01]  /*4740*/  SHFL.DOWN PT, R28, R12, 0x2, 0x1f ;  /* 0x08401f000c1c7f89 */ /* 0x000fe200000e0000 */
[----:B0-----:R-:W-:-:S03]  /*4750*/  PRMT R32, R57, 0x7610, R56 ;  /* 0x0000761039207816 */ /* 0x001fc60000000038 */
[----:B--2---:R-:W-:Y:S01]  /*4760*/  STL.64 [R41+0x10], R26 ;  /* 0x0000101a29007387 */ /* 0x004fe20000100a00 */
[----:B-1----:R-:W-:-:S03]  /*4770*/  PRMT R29, R58, 0x7610, R57 ;  /* 0x000076103a1d7816 */ /* 0x002fc60000000039 */
[----:B------:R-:W-:Y:S04]  /*4780*/  SHFL.DOWN PT, R26, R14, 0x2, 0x1f ;  /* 0x08401f000e1a7f89 */ /* 0x000fe800000e0000 */
[----:B------:R-:W0:Y:S04]  /*4790*/  SHFL.DOWN PT, R27, R15, 0x2, 0x1f ;  /* 0x08401f000f1b7f89 */ /* 0x000e2800000e0000 */
[----:B------:R-:W-:Y:S04]  /*47a0*/  SHFL.DOWN PT, R33, R29, 0x2, 0x1f ;  /* 0x08401f001d217f89 */ /* 0x000fe800000e0000 */
[----:B------:R-:W-:Y:S04]  /*47b0*/  SHFL.DOWN PT, R32, R32, 0x2, 0x1f ;  /* 0x08401f0020207f89 */ /* 0x000fe800000e0000 */
[----:B------:R-:W1:Y:S04]  /*47c0*/  SHFL.DOWN PT, R29, R13, 0x2, 0x1f ;  /* 0x08401f000d1d7f89 */ /* 0x000e6800000e0000 */
[----:B---3--:R-:W-:Y:S04]  /*47d0*/  STL.64 [R41+0x20], R30 ;  /* 0x0000201e29007387 */ /* 0x008fe80000100a00 */
[----:B------:R-:W-:Y:S04]  /*47e0*/  SHFL.DOWN PT, R30, R10, 0x2, 0x1f ;  /* 0x08401f000a1e7f89 */ /* 0x000fe800000e0000 */
[----:B------:R-:W2:Y:S04]  /*47f0*/  SHFL.DOWN PT, R31, R11, 0x2, 0x1f ;  /* 0x08401f000b1f7f89 */ /* 0x000ea800000e0000 */
[----:B0-----:R0:W-:Y:S04]  /*4800*/  STL.64 [R41+0x30], R26 ;  /* 0x0000301a29007387 */ /* 0x0011e80000100a00 */
[----:B------:R-:W-:Y:S04]  /*4810*/  SHFL.DOWN PT, R34, R24, 0x2, 0x1f ;  /* 0x08401f0018227f89 */ /* 0x000fe800000e0000 */
[----:B-1----:R1:W-:Y:S01]  /*4820*/  STL.64 [R41+0x38], R28 ;  /* 0x0000381c29007387 */ /* 0x0023e20000100a00 */
[----:B0-----:R-:W-:-:S03]  /*4830*/  IMAD.MOV.U32 R26, RZ, RZ, R33 ;  /* 0x000000ffff1a7224 */ /* 0x001fc600078e0021 */
[----:B------:R-:W-:Y:S01]  /*4840*/  SHFL.DOWN PT, R35, R25, 0x2, 0x1f ;  /* 0x08401f0019237f89 */ /* 0x000fe200000e0000 */
[----:B------:R-:W-:-:S03]  /*4850*/  IMAD.MOV.U32 R27, RZ, RZ, R32 ;  /* 0x000000ffff1b7224 */ /* 0x000fc600078e0020 */
[----:B------:R-:W-:Y:S01]  /*4860*/  SHFL.DOWN PT, R32, R8, 0x2, 0x1f ;  /* 0x08401f0008207f89 */ /* 0x000fe200000e0000 */
[----:B-1----:R-:W-:-:S03]  /*4870*/  PRMT R28, R54, 0x7610, R59 ;  /* 0x00007610361c7816 */ /* 0x002fc6000000003b */
[----:B------:R0:W-:Y:S04]  /*4880*/  STL.64 [R41+0x88], R26 ;  /* 0x0000881a29007387 */ /* 0x0001e80000100a00 */
[----:B--2---:R-:W-:Y:S04]  /*4890*/  STL.64 [R41+0x40], R30 ;  /* 0x0000401e29007387 */ /* 0x004fe80000100a00 */
[----:B------:R1:W-:Y:S01]  /*48a0*/  SHFL.DOWN PT, R29, R28, 0x2, 0x1f ;  /* 0x08401f001c1d7f89 */ /* 0x0003e200000e0000 */
[----:B0-----:R-:W-:-:S03]  /*48b0*/  PRMT R27, R56, 0x7610, R55 ;  /* 0x00007610381b7816 */ /* 0x001fc60000000037 */
[----:B------:R-:W0:Y:S01]  /*48c0*/  SHFL.DOWN PT, R33, R9, 0x2, 0x1f ;  /* 0x08401f0009217f89 */ /* 0x000e2200000e0000 */
[----:B------:R-:W-:Y:S02]  /*48d0*/  PRMT R26, R55, 0x7610, R54 ;  /* 0x00007610371a7816 */ /* 0x000fe40000000036 */
[----:B-1----:R-:W-:Y:S01]  /*48e0*/  PRMT R28, R58, 0x5432, R59 ;  /* 0x000054323a1c7816 */ /* 0x002fe2000000003b */
[----:B------:R-:W-:Y:S04]  /*48f0*/  SHFL.DOWN PT, R31, R27, 0x2, 0x1f ;  /* 0x08401f001b1f7f89 */ /* 0x000fe800000e0000 */
[----:B------:R-:W-:Y:S04]  /*4900*/  SHFL.DOWN PT, R30, R26, 0x2, 0x1f ;  /* 0x08401f001a1e7f89 */ /* 0x000fe800000e0000 */
[----:B------:R-:W-:Y:S04]  /*4910*/  SHFL.DOWN PT, R26, R6, 0x2, 0x1f ;  /* 0x08401f00061a7f89 */ /* 0x000fe800000e0000 */
[----:B------:R-:W1:Y:S04]  /*4920*/  SHFL.DOWN PT, R27, R7, 0x2, 0x1f ;  /* 0x08401f00071b7f89 */ /* 0x000e6800000e0000 */
[----:B------:R-:W2:Y:S04]  /*4930*/  SHFL.DOWN PT, R28, R28, 0x2, 0x1f ;  /* 0x08401f001c1c7f89 */ /* 0x000ea800000e0000 */
[----:B0-----:R-:W-:Y:S04]  /*4940*/  STL.64 [R41+0x48], R32 ;  /* 0x0000482029007387 */ /* 0x001fe80000100a00 */
[----:B------:R0:W-:Y:S04]  /*4950*/  STL.64 [R41+0x8], R34 ;  /* 0x0000082229007387 */ /* 0x0001e80000100a00 */
[----:B-1----:R1:W-:Y:S01]  /*4960*/  STL.64 [R41+0x50], R26 ;  /* 0x0000501a29007387 */ /* 0x0023e20000100a00 */
[----:B0-----:R-:W-:-:S02]  /*4970*/  IMAD.MOV.U32 R34, RZ, RZ, R36 ;  /* 0x000000ffff227224 */ /* 0x001fc400078e0024 */
[----:B-1----:R-:W-:Y:S02]  /*4980*/  IMAD.MOV.U32 R26, RZ, RZ, R31 ;  /* 0x000000ffff1a7224 */ /* 0x002fe400078e001f */
[----:B------:R-:W-:Y:S02]  /*4990*/  IMAD.MOV.U32 R27, RZ, RZ, R30 ;  /* 0x000000ffff1b7224 */ /* 0x000fe400078e001e */
[----:B------:R-:W-:-:S03]  /*49a0*/  IMAD.MOV.U32 R30, RZ, RZ, R62 ;  /* 0x000000ffff1e7224 */ /* 0x000fc600078e003e */
[----:B------:R0:W-:Y:S04]  /*49b0*/  STL.64 [R41+0x90], R26 ;  /* 0x0000901a29007387 */ /* 0x0001e80000100a00 */
[----:B------:R1:W-:Y:S01]  /*49c0*/  SHFL.DOWN PT, R31, R30, 0x2, 0x1f ;  /* 0x08401f001e1f7f89 */ /* 0x0003e200000e0000 */
[----:B0-----:R-:W-:Y:S02]  /*49d0*/  IMAD.MOV.U32 R26, RZ, RZ, R29 ;  /* 0x000000ffff1a7224 */ /* 0x001fe400078e001d */
[----:B--2---:R-:W-:Y:S01]  /*49e0*/  IMAD.MOV.U32 R27, RZ, RZ, R28 ;  /* 0x000000ffff1b7224 */ /* 0x004fe200078e001c */
[----:B------:R-:W-:Y:S01]  /*49f0*/  SHFL.DOWN PT, R29, R5, 0x2, 0x1f ;  /* 0x08401f00051d7f89 */ /* 0x000fe200000e0000 */
[----:B-1----:R-:W-:-:S03]  /*4a00*/  IMAD.MOV.U32 R30, RZ, RZ, R63 ;  /* 0x000000ffff1e7224 */ /* 0x002fc600078e003f */
[----:B------:R0:W-:Y:S04]  /*4a10*/  STL.64 [R41+0x98], R26 ;  /* 0x0000981a29007387 */ /* 0x0001e80000100a00 */
[----:B------:R-:W-:Y:S04]  /*4a20*/  SHFL.DOWN PT, R30, R30, 0x2, 0x1f ;  /* 0x08401f001e1e7f89 */ /* 0x000fe800000e0000 */
[----:B------:R-:W1:Y:S01]  /*4a30*/  SHFL.DOWN PT, R28, R4, 0x2, 0x1f ;  /* 0x08401f00041c7f89 */ /* 0x000e6200000e0000 */
[----:B0-----:R-:W-:Y:S02]  /*4a40*/  IMAD.MOV.U32 R27, RZ, RZ, R60 ;  /* 0x000000ffff1b7224 */ /* 0x001fe400078e003c */
[----:B------:R-:W-:-:S03]  /*4a50*/  IMAD.MOV.U32 R26, RZ, RZ, R61 ;  /* 0x000000ffff1a7224 */ /* 0x000fc600078e003d */
[----:B------:R-:W-:Y:S04]  /*4a60*/  SHFL.DOWN PT, R33, R27, 0x2, 0x1f ;  /* 0x08401f001b217f89 */ /* 0x000fe800000e0000 */
[----:B------:R-:W-:Y:S04]  /*4a70*/  SHFL.DOWN PT, R32, R26, 0x2, 0x1f ;  /* 0x08401f001a207f89 */ /* 0x000fe800000e0000 */
[----:B------:R-:W-:Y:S04]  /*4a80*/  SHFL.DOWN PT, R26, R2, 0x2, 0x1f ;  /* 0x08401f00021a7f89 */ /* 0x000fe800000e0000 */
[----:B------:R-:W0:Y:S04]  /*4a90*/  SHFL.DOWN PT, R27, R3, 0x2, 0x1f ;  /* 0x08401f00031b7f89 */ /* 0x000e2800000e0000 */
[----:B-1----:R1:W-:Y:S02]  /*4aa0*/  STL.64 [R41+0x58], R28 ;  /* 0x0000581c29007387 */ /* 0x0023e40000100a00 */
[----:B-1----:R-:W-:-:S05]  /*4ab0*/  IMAD.MOV.U32 R28, RZ, RZ, R66 ;  /* 0x000000ffff1c7224 */ /* 0x002fca00078e0042 */
[----:B------:R1:W-:Y:S04]  /*4ac0*/  SHFL.DOWN PT, R29, R28, 0x2, 0x1f ;  /* 0x08401f001c1d7f89 */ /* 0x0003e800000e0000 */
[----:B0-----:R0:W-:Y:S01]  /*4ad0*/  STL.64 [R41+0x60], R26 ;  /* 0x0000601a29007387 */ /* 0x0011e20000100a00 */
[----:B-1----:R-:W-:-:S06]  /*4ae0*/  IMAD.MOV.U32 R28, RZ, RZ, R67 ;  /* 0x000000ffff1c7224 */ /* 0x002fcc00078e0043 */
[----:B------:R-:W-:Y:S01]  /*4af0*/  SHFL.DOWN PT, R28, R28, 0x2, 0x1f ;  /* 0x08401f001c1c7f89 */ /* 0x000fe200000e0000 */
[----:B0-----:R-:W-:Y:S02]  /*4b00*/  IMAD.MOV.U32 R26, RZ, RZ, R33 ;  /* 0x000000ffff1a7224 */ /* 0x001fe400078e0021 */
[----:B------:R-:W-:-:S05]  /*4b10*/  IMAD.MOV.U32 R27, RZ, RZ, R32 ;  /* 0x000000ffff1b7224 */ /* 0x000fca00078e0020 */
[----:B------:R0:W-:Y:S02]  /*4b20*/  STL.64 [R41+0xa0], R26 ;  /* 0x0000a01a29007387 */ /* 0x0001e40000100a00 */
[----:B0-----:R-:W-:Y:S02]  /*4b30*/  IMAD.MOV.U32 R26, RZ, RZ, R31 ;  /* 0x000000ffff1a7224 */ /* 0x001fe400078e001f */
[----:B------:R-:W-:Y:S01]  /*4b40*/  IMAD.MOV.U32 R27, RZ, RZ, R30 ;  /* 0x000000ffff1b7224 */ /* 0x000fe200078e001e */
[----:B------:R-:W-:Y:S04]  /*4b50*/  SHFL.DOWN PT, R31, R45, 0x2, 0x1f ;  /* 0x08401f002d1f7f89 */ /* 0x000fe800000e0000 */
[----:B------:R0:W-:Y:S04]  /*4b60*/  STL.64 [R41+0xa8], R26 ;  /* 0x0000a81a29007387 */ /* 0x0001e80000100a00 */
[----:B------:R-:W1:Y:S01]  /*4b70*/  SHFL.DOWN PT, R30, R44, 0x2, 0x1f ;  /* 0x08401f002c1e7f89 */ /* 0x000e6200000e0000 */
[----:B0-----:R-:W-:-:S02]  /*4b80*/  IMAD.MOV.U32 R27, RZ, RZ, R64 ;  /* 0x000000ffff1b7224 */ /* 0x001fc400078e0040 */
[----:B------:R-:W-:-:S03]  /*4b90*/  IMAD.MOV.U32 R26, RZ, RZ, R65 ;  /* 0x000000ffff1a7224 */ /* 0x000fc600078e0041 */
[----:B------:R-:W-:Y:S04]  /*4ba0*/  SHFL.DOWN PT, R33, R27, 0x2, 0x1f ;  /* 0x08401f001b217f89 */ /* 0x000fe800000e0000 */
[----:B------:R-:W-:Y:S04]  /*4bb0*/  SHFL.DOWN PT, R32, R26, 0x2, 0x1f ;  /* 0x08401f001a207f89 */ /* 0x000fe800000e0000 */
[----:B------:R-:W-:Y:S04]  /*4bc0*/  SHFL.DOWN PT, R26, R46, 0x2, 0x1f ;  /* 0x08401f002e1a7f89 */ /* 0x000fe800000e0000 */
[----:B------:R-:W0:Y:S04]  /*4bd0*/  SHFL.DOWN PT, R27, R47, 0x2, 0x1f ;  /* 0x08401f002f1b7f89 */ /* 0x000e2800000e0000 */
[----:B-1----:R-:W-:Y:S04]  /*4be0*/  STL.64 [R41+0x68], R30 ;  /* 0x0000681e29007387 */ /* 0x002fe80000100a00 */
[----:B------:R-:W-:Y:S04]  /*4bf0*/  SHFL.DOWN PT, R30, R50, 0x2, 0x1f ;  /* 0x08401f00321e7f89 */ /* 0x000fe800000e0000 */
[----:B------:R-:W1:Y:S04]  /*4c00*/  SHFL.DOWN PT, R31, R51, 0x2, 0x1f ;  /* 0x08401f00331f7f89 */ /* 0x000e6800000e0000 */
[----:B0-----:R0:W-:Y:S02]  /*4c10*/  STL.64 [R41+0x70], R26 ;  /* 0x0000701a29007387 */ /* 0x0011e40000100a00 */
[----:B0-----:R-:W-:-:S02]  /*4c20*/  IMAD.MOV.U32 R26, RZ, RZ, R33 ;  /* 0x000000ffff1a7224 */ /* 0x001fc400078e0021 */
[----:B-1----:R-:W-:Y:S01]  /*4c30*/  STL.64 [R41+0x80], R30 ;  /* 0x0000801e29007387 */ /* 0x002fe20000100a00 */
[----:B------:R-:W-:-:S05]  /*4c40*/  IMAD.MOV.U32 R27, RZ, RZ, R32 ;  /* 0x000000ffff1b7224 */ /* 0x000fca00078e0020 */
[----:B------:R0:W-:Y:S02]  /*4c50*/  STL.64 [R41+0xb0], R26 ;  /* 0x0000b01a29007387 */ /* 0x0001e40000100a00 */
[----:B0-----:R-:W-:Y:S02]  /*4c60*/  IMAD.MOV.U32 R26, RZ, RZ, R29 ;  /* 0x000000ffff1a7224 */ /* 0x001fe400078e001d */
[----:B------:R-:W-:Y:S01]  /*4c70*/  IMAD.MOV.U32 R27, RZ, RZ, R28 ;  /* 0x000000ffff1b7224 */ /* 0x000fe200078e001c */
[----:B------:R-:W-:Y:S04]  /*4c80*/  SHFL.DOWN PT, R29, R49, 0x2, 0x1f ;  /* 0x08401f00311d7f89 */ /* 0x000fe800000e0000 */
[----:B------:R0:W-:Y:S04]  /*4c90*/  STL.64 [R41+0xb8], R26 ;  /* 0x0000b81a29007387 */ /* 0x0001e80000100a00 */
[----:B------:R-:W1:Y:S04]  /*4ca0*/  SHFL.DOWN PT, R28, R48, 0x2, 0x1f ;  /* 0x08401f00301c7f89 */ /* 0x000e6800000e0000 */
[----:B------:R-:W-:Y:S01]  /*4cb0*/  SHFL.DOWN PT, R27, R52, 0x2, 0x1f ;  /* 0x08401f00341b7f89 */ /* 0x000fe200000e0000 */
[----:B0-----:R-:W-:-:S05]  /*4cc0*/  IMAD.MOV.U32 R26, RZ, RZ, R68 ;  /* 0x000000ffff1a7224 */ /* 0x001fca00078e0044 */
[----:B------:R0:W2:Y:S02]  /*4cd0*/  SHFL.DOWN PT, R33, R26, 0x2, 0x1f ;  /* 0x08401f001a217f89 */ /* 0x0000a400000e0000 */
[----:B0-----:R-:W-:Y:S02]  /*4ce0*/  IMAD.MOV.U32 R26, RZ, RZ, R69 ;  /* 0x000000ffff1a7224 */ /* 0x001fe400078e0045 */
[----:B-1----:R2:W-:Y:S04]  /*4cf0*/  STL.64 [R41+0x78], R28 ;  /* 0x0000781c29007387 */ /* 0x0025e80000100a00 */
[----:B------:R-:W0:Y:S04]  /*4d00*/  SHFL.DOWN PT, R32, R26, 0x2, 0x1f ;  /* 0x08401f001a207f89 */ /* 0x000e2800000e0000 */
[----:B------:R-:W1:Y:S01]  /*4d10*/  SHFL.DOWN PT, R26, R36, 0x2, 0x1f ;  /* 0x08401f00241a7f89 */ /* 0x000e6200000e0000 */
[----:B--2---:R-:W-:-:S02]  /*4d20*/  IMAD.MOV.U32 R28, RZ, RZ, R33 ;  /* 0x000000ffff1c7224 */ /* 0x004fc400078e0021 */
[----:B0-----:R-:W-:Y:S01]  /*4d30*/  IMAD.MOV.U32 R29, RZ, RZ, R32 ;  /* 0x000000ffff1d7224 */ /* 0x001fe200078e0020 */
[----:B-1----:R0:W-:Y:S04]  /*4d40*/  STL.64 [R41], R26 ;  /* 0x0000001a29007387 */ /* 0x0021e80000100a00 */
        /* <DEDUP_REMOVED lines=15> */
.L_x_8986:
        /* <DEDUP_REMOVED lines=20> */
.L_x_8894:
[----:B------:R-:W-:Y:S01]  /*4f80*/  IMAD.MOV.U32 R24, RZ, RZ, R51 ;  /* 0x000000ffff187224 */ /* 0x000fe200078e0033 */
[--C-:B------:R-:W-:Y:S01]  /*4f90*/  PRMT R30, R30, 0x7610, R69.reuse ;  /* 0x000076101e1e7816 */ /* 0x100fe20000000045 */
[----:B------:R-:W-:Y:S01]  /*4fa0*/  IMAD.MOV.U32 R51, RZ, RZ, R50 ;  /* 0x000000ffff337224 */ /* 0x000fe200078e0032 */
[----:B------:R-:W-:-:S07]  /*4fb0*/  PRMT R69, R69, 0x5410, R69 ;  /* 0x0000541045457816 */ /* 0x000fce0000000045 */
.L_x_8895:
[----:B------:R-:W-:Y:S05]  /*4fc0*/  BSYNC.RECONVERGENT B1 ;  /* 0x0000000000017941 */ /* 0x000fea0003800200 */
.L_x_8893:
        /* <DEDUP_REMOVED lines=11> */
.L_x_8897:
[----:B------:R-:W-:Y:S01]  /*5080*/  IMAD.MOV.U32 R27, RZ, RZ, R24 ;  /* 0x000000ffff1b7224 */ /* 0x000fe200078e0018 */
[----:B------:R-:W-:Y:S01]  /*5090*/  PRMT R31, R31, 0x7610, R30 ;  /* 0x000076101f1f7816 */ /* 0x000fe2000000001e */
[----:B------:R-:W-:Y:S01]  /*50a0*/  IMAD.MOV.U32 R50, RZ, RZ, R49 ;  /* 0x000000ffff327224 */ /* 0x000fe200078e0031 */
[----:B------:R-:W-:-:S07]  /*50b0*/  PRMT R69, R68, 0x7632, R69 ;  /* 0x0000763244457816 */ /* 0x000fce0000000045 */
.L_x_8898:
[----:B------:R-:W-:Y:S05]  /*50c0*/  BSYNC.RECONVERGENT B1 ;  /* 0x0000000000017941 */ /* 0x000fea0003800200 */
.L_x_8896:
        /* <DEDUP_REMOVED lines=11> */
.L_x_8900:
[----:B------:R-:W-:Y:S01]  /*5180*/  IMAD.MOV.U32 R24, RZ, RZ, R27 ;  /* 0x000000ffff187224 */ /* 0x000fe200078e001b */
[----:B------:R-:W-:Y:S01]  /*5190*/  PRMT R31, R31, 0x7632, R31 ;  /* 0x000076321f1f7816 */ /* 0x000fe2000000001f */
[----:B------:R-:W-:Y:S01]  /*51a0*/  IMAD.MOV.U32 R49, RZ, RZ, R48 ;  /* 0x000000ffff317224 */ /* 0x000fe200078e0030 */
[----:B------:R-:W-:-:S07]  /*51b0*/  PRMT R68, R68, 0x5410, R68 ;  /* 0x0000541044447816 */ /* 0x000fce0000000044 */
.L_x_8901:
[----:B------:R-:W-:Y:S05]  /*51c0*/  BSYNC.RECONVERGENT B1 ;  /* 0x0000000000017941 */ /* 0x000fea0003800200 */
.L_x_8899:
        /* <DEDUP_REMOVED lines=11> */
.L_x_8903:
[----:B------:R-:W-:Y:S01]  /*5280*/  IMAD.MOV.U32 R27, RZ, RZ, R24 ;  /* 0x000000ffff1b7224 */ /* 0x000fe200078e0018 */
[----:B------:R-:W-:Y:S01]  /*5290*/  PRMT R32, R31, 0x7610, R32 ;  /* 0x000076101f207816 */ /* 0x000fe20000000020 */
[----:B------:R-:W-:Y:S01]  /*52a0*/  IMAD.MOV.U32 R48, RZ, RZ, R47 ;  /* 0x000000ffff307224 */ /* 0x000fe200078e002f */
[----:B------:R-:W-:-:S07]  /*52b0*/  PRMT R68, R67, 0x7632, R68 ;  /* 0x0000763243447816 */ /* 0x000fce0000000044 */
.L_x_8904:
[----:B------:R-:W-:Y:S05]  /*52c0*/  BSYNC.RECONVERGENT B1 ;  /* 0x0000000000017941 */ /* 0x000fea0003800200 */
.L_x_8902:
        /* <DEDUP_REMOVED lines=11> */
.L_x_8906:
[----:B------:R-:W-:Y:S01]  /*5380*/  IMAD.MOV.U32 R24, RZ, RZ, R27 ;  /* 0x000000ffff187224 */ /* 0x000fe200078e001b */
[----:B------:R-:W-:Y:S01]  /*5390*/  PRMT R30, R30, 0x5410, R32 ;  /* 0x000054101e1e7816 */ /* 0x000fe20000000020 */
[----:B------:R-:W-:Y:S01]  /*53a0*/  IMAD.MOV.U32 R47, RZ, RZ, R46 ;  /* 0x000000ffff2f7224 */ /* 0x000fe200078e002e */
[----:B------:R-:W-:-:S07]  /*53b0*/  PRMT R67, R67, 0x5410, R67 ;  /* 0x0000541043437816 */ /* 0x000fce0000000043 */
.L_x_8907:
[----:B------:R-:W-:Y:S05]  /*53c0*/  BSYNC.RECONVERGENT B1 ;  /* 0x0000000000017941 */ /* 0x000fea0003800200 */
.L_x_8905:
        /* <DEDUP_REMOVED lines=11> */
.L_x_8909:
[----:B------:R-:W-:Y:S01]  /*5480*/  IMAD.MOV.U32 R27, RZ, RZ, R24 ;  /* 0x000000ffff1b7224 */ /* 0x000fe200078e0018 */
[----:B------:R-:W-:Y:S01]  /*5490*/  PRMT R31, R31, 0x7610, R30 ;  /* 0x000076101f1f7816 */ /* 0x000fe2000000001e */
[----:B------:R-:W-:Y:S01]  /*54a0*/  IMAD.MOV.U32 R46, RZ, RZ, R45 ;  /* 0x000000ffff2e7224 */ /* 0x000fe200078e002d */
[----:B------:R-:W-:-:S07]  /*54b0*/  PRMT R67, R66, 0x7632, R67 ;  /* 0x0000763242437816 */ /* 0x000fce0000000043 */
.L_x_8910:
[----:B------:R-:W-:Y:S05]  /*54c0*/  BSYNC.RECONVERGENT B1 ;  /* 0x0000000000017941 */ /* 0x000fea0003800200 */
.L_x_8908:
        /* <DEDUP_REMOVED lines=11> */
.L_x_8912:
[----:B------:R-:W-:Y:S01]  /*5580*/  IMAD.MOV.U32 R24, RZ, RZ, R27 ;  /* 0x000000ffff187224 */ /* 0x000fe200078e001b */
[----:B------:R-:W-:Y:S01]  /*5590*/  PRMT R31, R31, 0x7632, R31 ;  /* 0x000076321f1f7816 */ /* 0x000fe2000000001f */
[----:B------:R-:W-:Y:S01]  /*55a0*/  IMAD.MOV.U32 R45, RZ, RZ, R44 ;  /* 0x000000ffff2d7224 */ /* 0x000fe200078e002c */
[----:B------:R-:W-:-:S07]  /*55b0*/  PRMT R66, R66, 0x5410, R66 ;  /* 0x0000541042427816 */ /* 0x000fce0000000042 */
.L_x_8913:
[----:B------:R-:W-:Y:S05]  /*55c0*/  BSYNC.RECONVERGENT B1 ;  /* 0x0000000000017941 */ /* 0x000fea0003800200 */
.L_x_8911:
        /* <DEDUP_REMOVED lines=11> */
.L_x_8915:
[----:B------:R-:W-:Y:S01]  /*5680*/  IMAD.MOV.U32 R27, RZ, RZ, R24 ;  /* 0x000000ffff1b7224 */ /* 0x000fe200078e0018 */
[----:B------:R-:W-:Y:S01]  /*5690*/  PRMT R32, R31, 0x7610, R32 ;  /* 0x000076101f207816 */ /* 0x000fe20000000020 */
[----:B------:R-:W-:Y:S01]  /*56a0*/  IMAD.MOV.U32 R44, RZ, RZ, R3 ;  /* 0x000000ffff2c7224 */ /* 0x000fe200078e0003 */
[----:B------:R-:W-:-:S07]  /*56b0*/  PRMT R66, R65, 0x7632, R66 ;  /* 0x0000763241427816 */ /* 0x000fce0000000042 */
.L_x_8916:
[----:B------:R-:W-:Y:S05]  /*56c0*/  BSYNC.RECONVERGENT B1 ;  /* 0x0000000000017941 */ /* 0x000fea0003800200 */
.L_x_8914:
        /* <DEDUP_REMOVED lines=11> */
.L_x_8918:
[----:B------:R-:W-:Y:S01]  /*5780*/  IMAD.MOV.U32 R24, RZ, RZ, R27 ;  /* 0x000000ffff187224 */ /* 0x000fe200078e001b */
[----:B------:R-:W-:Y:S01]  /*5790*/  PRMT R30, R30, 0x5410, R32 ;  /* 0x000054101e1e7816 */ /* 0x000fe20000000020 */
[----:B------:R-:W-:Y:S01]  /*57a0*/  IMAD.MOV.U32 R3, RZ, RZ, R2 ;  /* 0x000000ffff037224 */ /* 0x000fe200078e0002 */
[----:B------:R-:W-:-:S07]  /*57b0*/  PRMT R65, R65, 0x5410, R65 ;  /* 0x0000541041417816 */ /* 0x000fce0000000041 */
.L_x_8919:
[----:B------:R-:W-:Y:S05]  /*57c0*/  BSYNC.RECONVERGENT B1 ;  /* 0x0000000000017941 */ /* 0x000fea0003800200 */
.L_x_8917:
        /* <DEDUP_REMOVED lines=11> */
.L_x_8921:
[----:B------:R-:W-:Y:S01]  /*5880*/  IMAD.MOV.U32 R27, RZ, RZ, R24 ;  /* 0x000000ffff1b7224 */ /* 0x000fe200078e0018 */
[----:B------:R-:W-:Y:S01]  /*5890*/  PRMT R31, R31, 0x7610, R30 ;  /* 0x000076101f1f7816 */ /* 0x000fe2000000001e */
[----:B------:R-:W-:Y:S01]  /*58a0*/  IMAD.MOV.U32 R2, RZ, RZ, R5 ;  /* 0x000000ffff027224 */ /* 0x000fe200078e0005 */
[----:B------:R-:W-:-:S07]  /*58b0*/  PRMT R65, R64, 0x7632, R65 ;  /* 0x0000763240417816 */ /* 0x000fce0000000041 */
.L_x_8922:
[----:B------:R-:W-:Y:S05]  /*58c0*/  BSYNC.RECONVERGENT B1 ;  /* 0x0000000000017941 */ /* 0x000fea0003800200 */
.L_x_8920:
        /* <DEDUP_REMOVED lines=11> */
.L_x_8924:
[----:B------:R-:W-:Y:S01]  /*5980*/  IMAD.MOV.U32 R24, RZ, RZ, R27 ;  /* 0x000000ffff187224 */ /* 0x000fe200078e001b */
[----:B------:R-:W-:Y:S01]  /*5990*/  PRMT R31, R31, 0x7632, R31 ;  /* 0x000076321f1f7816 */ /* 0x000fe2000000001f */
[----:B------:R-:W-:Y:S01]  /*59a0*/  IMAD.MOV.U32 R5, RZ, RZ, R4 ;  /* 0x000000ffff057224 */ /* 0x000fe200078e0004 */
[----:B------:R-:W-:-:S07]  /*59b0*/  PRMT R64, R64, 0x5410, R64 ;  /* 0x0000541040407816 */ /* 0x000fce0000000040 */
.L_x_8925:
[----:B------:R-:W-:Y:S05]  /*59c0*/  BSYNC.RECONVERGENT B1 ;  /* 0x0000000000017941 */ /* 0x000fea0003800200 */
.L_x_8923:
        /* <DEDUP_REMOVED lines=11> */
.L_x_8927:
[----:B------:R-:W-:Y:S01]  /*5a80*/  IMAD.MOV.U32 R27, RZ, RZ, R24 ;  /* 0x000000ffff1b7224 */ /* 0x000fe200078e0018 */
[----:B------:R-:W-:Y:S01]  /*5a90*/  PRMT R31, R31, 0x5410, R31 ;  /* 0x000054101f1f7816 */ /* 0x000fe2000000001f */
[----:B------:R-:W-:Y:S01]  /*5aa0*/  IMAD.MOV.U32 R4, RZ, RZ, R7 ;  /* 0x000000ffff047224 */ /* 0x000fe200078e0007 */
[----:B------:R-:W-:-:S07]  /*5ab0*/  PRMT R64, R63, 0x7632, R64 ;  /* 0x000076323f407816 */ /* 0x000fce0000000040 */
.L_x_8928:
[----:B------:R-:W-:Y:S05]  /*5ac0*/  BSYNC.RECONVERGENT B1 ;  /* 0x0000000000017941 */ /* 0x000fea0003800200 */
.L_x_8926:
        /* <DEDUP_REMOVED lines=11> */
.L_x_8930:
[----:B------:R-:W-:Y:S01]  /*5b80*/  IMAD.MOV.U32 R24, RZ, RZ, R27 ;  /* 0x000000ffff187224 */ /* 0x000fe200078e001b */
[----:B------:R-:W-:Y:S01]  /*5b90*/  PRMT R30, R30, 0x7610, R31 ;  /* 0x000076101e1e7816 */ /* 0x000fe2000000001f */
[----:B------:R-:W-:Y:S01]  /*5ba0*/  IMAD.MOV.U32 R7, RZ, RZ, R6 ;  /* 0x000000ffff077224 */ /* 0x000fe200078e0006 */
[----:B------:R-:W-:-:S07]  /*5bb0*/  PRMT R63, R63, 0x5410, R63 ;  /* 0x000054103f3f7816 */ /* 0x000fce000000003f */
.L_x_8931:
[----:B------:R-:W-:Y:S05]  /*5bc0*/  BSYNC.RECONVERGENT B1 ;  /* 0x0000000000017941 */ /* 0x000fea0003800200 */
.L_x_8929:
        /* <DEDUP_REMOVED lines=11> */
.L_x_8933:
[----:B------:R-:W-:Y:S01]  /*5c80*/  IMAD.MOV.U32 R27, RZ, RZ, R24 ;  /* 0x000000ffff1b7224 */ /* 0x000fe200078e0018 */
[----:B------:R-:W-:Y:S01]  /*5c90*/  PRMT R31, R30, 0x7632, R31 ;  /* 0x000076321e1f7816 */ /* 0x000fe2000000001f */
[----:B------:R-:W-:Y:S01]  /*5ca0*/  IMAD.MOV.U32 R6, RZ, RZ, R9 ;  /* 0x000000ffff067224 */ /* 0x000fe200078e0009 */
[----:B------:R-:W-:-:S07]  /*5cb0*/  PRMT R63, R62, 0x7632, R63 ;  /* 0x000076323e3f7816 */ /* 0x000fce000000003f */
.L_x_8934:
[----:B------:R-:W-:Y:S05]  /*5cc0*/  BSYNC.RECONVERGENT B1 ;  /* 0x0000000000017941 */ /* 0x000fea0003800200 */
.L_x_8932:
        /* <DEDUP_REMOVED lines=11> */
.L_x_8936:
[----:B------:R-:W-:Y:S01]  /*5d80*/  IMAD.MOV.U32 R24, RZ, RZ, R27 ;  /* 0x000000ffff187224 */ /* 0x000fe200078e001b */
[----:B------:R-:W-:Y:S01]  /*5d90*/  PRMT R30, R30, 0x5410, R31 ;  /* 0x000054101e1e7816 */ /* 0x000fe2000000001f */
[----:B------:R-:W-:Y:S01]  /*5da0*/  IMAD.MOV.U32 R9, RZ, RZ, R8 ;  /* 0x000000ffff097224 */ /* 0x000fe200078e0008 */
[----:B------:R-:W-:-:S07]  /*5db0*/  PRMT R62, R62, 0x5410, R62 ;  /* 0x000054103e3e7816 */ /* 0x000fce000000003e */
.L_x_8937:
[----:B------:R-:W-:Y:S05]  /*5dc0*/  BSYNC.RECONVERGENT B1 ;  /* 0x0000000000017941 */ /* 0x000fea0003800200 */
.L_x_8935:
        /* <DEDUP_REMOVED lines=11> */
.L_x_8939:
[----:B------:R-:W-:Y:S01]  /*5e80*/  IMAD.MOV.U32 R27, RZ, RZ, R24 ;  /* 0x000000ffff1b7224 */ /* 0x000fe200078e0018 */
[----:B------:R-:W-:Y:S01]  /*5e90*/  PRMT R31, R30, 0x7632, R31 ;  /* 0x000076321e1f7816 */ /* 0x000fe2000000001f */
[----:B------:R-:W-:Y:S01]  /*5ea0*/  IMAD.MOV.U32 R8, RZ, RZ, R11 ;  /* 0x000000ffff087224 */ /* 0x000fe200078e000b */
[----:B------:R-:W-:-:S07]  /*5eb0*/  PRMT R62, R61, 0x7632, R62 ;  /* 0x000076323d3e7816 */ /* 0x000fce000000003e */
.L_x_8940:
[----:B------:R-:W-:Y:S05]  /*5ec0*/  BSYNC.RECONVERGENT B1 ;  /* 0x0000000000017941 */ /* 0x000fea0003800200 */
.L_x_8938:
        /* <DEDUP_REMOVED lines=11> */
.L_x_8942:
[----:B------:R-:W-:Y:S01]  /*5f80*/  IMAD.MOV.U32 R24, RZ, RZ, R27 ;  /* 0x000000ffff187224 */ /* 0x000fe200078e001b */
[----:B------:R-:W-:Y:S01]  /*5f90*/  PRMT R30, R30, 0x5410, R31 ;  /* 0x000054101e1e7816 */ /* 0x000fe2000000001f */
[----:B------:R-:W-:Y:S01]  /*5fa0*/  IMAD.MOV.U32 R11, RZ, RZ, R10 ;  /* 0x000000ffff0b7224 */ /* 0x000fe200078e000a */
[----:B------:R-:W-:-:S07]  /*5fb0*/  PRMT R61, R61, 0x5410, R61 ;  /* 0x000054103d3d7816 */ /* 0x000fce000000003d */
.L_x_8943:
[----:B------:R-:W-:Y:S05]  /*5fc0*/  BSYNC.RECONVERGENT B1 ;  /* 0x0000000000017941 */ /* 0x000fea0003800200 */
.L_x_8941:
        /* <DEDUP_REMOVED lines=11> */
.L_x_8945:
[----:B------:R-:W-:Y:S01]  /*6080*/  IMAD.MOV.U32 R27, RZ, RZ, R24 ;  /* 0x000000ffff1b7224 */ /* 0x000fe200078e0018 */
[----:B------:R-:W-:Y:S01]  /*6090*/  PRMT R31, R31, 0x7610, R30 ;  /* 0x000076101f1f7816 */ /* 0x000fe2000000001e */
[----:B------:R-:W-:Y:S01]  /*60a0*/  IMAD.MOV.U32 R10, RZ, RZ, R13 ;  /* 0x000000ffff0a7224 */ /* 0x000fe200078e000d */
[----:B------:R-:W-:-:S07]  /*60b0*/  PRMT R61, R60, 0x7632, R61 ;  /* 0x000076323c3d7816 */ /* 0x000fce000000003d */
.L_x_8946:
[----:B------:R-:W-:Y:S05]  /*60c0*/  BSYNC.RECONVERGENT B1 ;  /* 0x0000000000017941 */ /* 0x000fea0003800200 */
.L_x_8944:
        /* <DEDUP_REMOVED lines=11> */
.L_x_8948:
[----:B------:R-:W-:Y:S01]  /*6180*/  IMAD.MOV.U32 R24, RZ, RZ, R27 ;  /* 0x000000ffff187224 */ /* 0x000fe200078e001b */
[----:B------:R-:W-:Y:S01]  /*6190*/  PRMT R31, R31, 0x7632, R31 ;  /* 0x000076321f1f7816 */ /* 0x000fe2000000001f */
[----:B------:R-:W-:Y:S01]  /*61a0*/  IMAD.MOV.U32 R13, RZ, RZ, R12 ;  /* 0x000000ffff0d7224 */ /* 0x000fe200078e000c */
[----:B------:R-:W-:-:S07]  /*61b0*/  PRMT R60, R60, 0x5410, R60 ;  /* 0x000054103c3c7816 */ /* 0x000fce000000003c */
.L_x_8949:
[----:B------:R-:W-:Y:S05]  /*61c0*/  BSYNC.RECONVERGENT B1 ;  /* 0x0000000000017941 */ /* 0x000fea0003800200 */
.L_x_8947:
        /* <DEDUP_REMOVED lines=11> */
.L_x_8951:
[----:B------:R-:W-:Y:S01]  /*6280*/  IMAD.MOV.U32 R27, RZ, RZ, R24 ;  /* 0x000000ffff1b7224 */ /* 0x000fe200078e0018 */
[----:B------:R-:W-:Y:S01]  /*6290*/  PRMT R30, R30, 0x5410, R31 ;  /* 0x000054101e1e7816 */ /* 0x000fe2000000001f */
[----:B------:R-:W-:Y:S01]  /*62a0*/  IMAD.MOV.U32 R12, RZ, RZ, R15 ;  /* 0x000000ffff0c7224 */ /* 0x000fe200078e000f */
[----:B------:R-:W-:-:S07]  /*62b0*/  PRMT R60, R59, 0x7610, R60 ;  /* 0x000076103b3c7816 */ /* 0x000fce000000003c */
.L_x_8952:
[----:B------:R-:W-:Y:S05]  /*62c0*/  BSYNC.RECONVERGENT B1 ;  /* 0x0000000000017941 */ /* 0x000fea0003800200 */
.L_x_8950:
        /* <DEDUP_REMOVED lines=11> */
.L_x_8954:
[----:B------:R-:W-:Y:S01]  /*6380*/  IMAD.MOV.U32 R24, RZ, RZ, R27 ;  /* 0x000000ffff187224 */ /* 0x000fe200078e001b */
[----:B------:R-:W-:Y:S01]  /*6390*/  PRMT R31, R30, 0x7632, R31 ;  /* 0x000076321e1f7816 */ /* 0x000fe2000000001f */
[----:B------:R-:W-:Y:S01]  /*63a0*/  IMAD.MOV.U32 R15, RZ, RZ, R14 ;  /* 0x000000ffff0f7224 */ /* 0x000fe200078e000e */
[----:B------:R-:W-:-:S07]  /*63b0*/  PRMT R59, R58, 0x7632, R59 ;  /* 0x000076323a3b7816 */ /* 0x000fce000000003b */
.L_x_8955:
[----:B------:R-:W-:Y:S05]  /*63c0*/  BSYNC.RECONVERGENT B1 ;  /* 0x0000000000017941 */ /* 0x000fea0003800200 */
.L_x_8953:
        /* <DEDUP_REMOVED lines=11> */
.L_x_8957:
[----:B------:R-:W-:Y:S01]  /*6480*/  IMAD.MOV.U32 R27, RZ, RZ, R24 ;  /* 0x000000ffff1b7224 */ /* 0x000fe200078e0018 */
[----:B------:R-:W-:Y:S01]  /*6490*/  PRMT R30, R30, 0x5410, R31 ;  /* 0x000054101e1e7816 */ /* 0x000fe2000000001f */
[----:B------:R-:W-:Y:S01]  /*64a0*/  IMAD.MOV.U32 R14, RZ, RZ, R17 ;  /* 0x000000ffff0e7224 */ /* 0x000fe200078e0011 */
[----:B------:R-:W-:-:S07]  /*64b0*/  PRMT R58, R58, 0x7610, R59 ;  /* 0x000076103a3a7816 */ /* 0x000fce000000003b */
.L_x_8958:
[----:B------:R-:W-:Y:S05]  /*64c0*/  BSYNC.RECONVERGENT B1 ;  /* 0x0000000000017941 */ /* 0x000fea0003800200 */
.L_x_8956:
        /* <DEDUP_REMOVED lines=11> */
.L_x_8960:
[----:B------:R-:W-:Y:S01]  /*6580*/  IMAD.MOV.U32 R24, RZ, RZ, R27 ;  /* 0x000000ffff187224 */ /* 0x000fe200078e001b */
[----:B------:R-:W-:Y:S01]  /*6590*/  PRMT R31, R31, 0x7610, R30 ;  /* 0x000076101f1f7816 */ /* 0x000fe2000000001e */
[----:B------:R-:W-:Y:S01]  /*65a0*/  IMAD.MOV.U32 R17, RZ, RZ, R16 ;  /* 0x000000ffff117224 */ /* 0x000fe200078e0010 */
[----:B------:R-:W-:-:S07]  /*65b0*/  PRMT R59, R59, 0x5410, R54 ;  /* 0x000054103b3b7816 */ /* 0x000fce0000000036 */
.L_x_8961:
[----:B------:R-:W-:Y:S05]  /*65c0*/  BSYNC.RECONVERGENT B1 ;  /* 0x0000000000017941 */ /* 0x000fea0003800200 */
.L_x_8959:
        /* <DEDUP_REMOVED lines=11> */
.L_x_8963:
[----:B------:R-:W-:Y:S01]  /*6680*/  IMAD.MOV.U32 R27, RZ, RZ, R24 ;  /* 0x000000ffff1b7224 */ /* 0x000fe200078e0018 */
[----:B------:R-:W-:Y:S01]  /*6690*/  PRMT R31, R31, 0x7632, R31 ;  /* 0x000076321f1f7816 */ /* 0x000fe2000000001f */
[----:B------:R-:W-:Y:S01]  /*66a0*/  IMAD.MOV.U32 R16, RZ, RZ, R19 ;  /* 0x000000ffff107224 */ /* 0x000fe200078e0013 */
[----:B------:R-:W-:-:S07]  /*66b0*/  PRMT R54, R54, 0x7632, R54 ;  /* 0x0000763236367816 */ /* 0x000fce0000000036 */
.L_x_8964:
[----:B------:R-:W-:Y:S05]  /*66c0*/  BSYNC.RECONVERGENT B1 ;  /* 0x0000000000017941 */ /* 0x000fea0003800200 */
.L_x_8962:
        /* <DEDUP_REMOVED lines=11> */
.L_x_8966:
[----:B------:R-:W-:Y:S01]  /*6780*/  IMAD.MOV.U32 R24, RZ, RZ, R27 ;  /* 0x000000ffff187224 */ /* 0x000fe200078e001b */
[----:B------:R-:W-:Y:S01]  /*6790*/  PRMT R32, R31, 0x7610, R32 ;  /* 0x000076101f207816 */ /* 0x000fe20000000020 */
[----:B------:R-:W-:Y:S01]  /*67a0*/  IMAD.MOV.U32 R19, RZ, RZ, R18 ;  /* 0x000000ffff137224 */ /* 0x000fe200078e0012 */
[----:B------:R-:W-:-:S07]  /*67b0*/  PRMT R54, R54, 0x5410, R55 ;  /* 0x0000541036367816 */ /* 0x000fce0000000037 */
.L_x_8967:
[----:B------:R-:W-:Y:S05]  /*67c0*/  BSYNC.RECONVERGENT B1 ;  /* 0x0000000000017941 */ /* 0x000fea0003800200 */
.L_x_8965:
        /* <DEDUP_REMOVED lines=11> */
.L_x_8969:
[----:B------:R-:W-:Y:S01]  /*6880*/  IMAD.MOV.U32 R27, RZ, RZ, R24 ;  /* 0x000000ffff1b7224 */ /* 0x000fe200078e0018 */
[----:B------:R-:W-:Y:S01]  /*6890*/  PRMT R30, R30, 0x5410, R32 ;  /* 0x000054101e1e7816 */ /* 0x000fe20000000020 */
[----:B------:R-:W-:Y:S01]  /*68a0*/  IMAD.MOV.U32 R18, RZ, RZ, R21 ;  /* 0x000000ffff127224 */ /* 0x000fe200078e0015 */
[----:B------:R-:W-:-:S07]  /*68b0*/  PRMT R55, R55, 0x7632, R55 ;  /* 0x0000763237377816 */ /* 0x000fce0000000037 */
.L_x_8970:
[----:B------:R-:W-:Y:S05]  /*68c0*/  BSYNC.RECONVERGENT B1 ;  /* 0x0000000000017941 */ /* 0x000fea0003800200 */
.L_x_8968:
        /* <DEDUP_REMOVED lines=11> */
.L_x_8972:
[----:B------:R-:W-:Y:S01]  /*6980*/  IMAD.MOV.U32 R24, RZ, RZ, R27 ;  /* 0x000000ffff187224 */ /* 0x000fe200078e001b */
[----:B------:R-:W-:Y:S01]  /*6990*/  PRMT R31, R31, 0x7610, R30 ;  /* 0x000076101f1f7816 */ /* 0x000fe2000000001e */
[----:B------:R-:W-:Y:S01]  /*69a0*/  IMAD.MOV.U32 R21, RZ, RZ, R20 ;  /* 0x000000ffff157224 */ /* 0x000fe200078e0014 */
[----:B------:R-:W-:-:S07]  /*69b0*/  PRMT R55, R55, 0x5410, R56 ;  /* 0x0000541037377816 */ /* 0x000fce0000000038 */
.L_x_8973:
[----:B------:R-:W-:Y:S05]  /*69c0*/  BSYNC.RECONVERGENT B1 ;  /* 0x0000000000017941 */ /* 0x000fea0003800200 */
.L_x_8971:
        /* <DEDUP_REMOVED lines=11> */
.L_x_8975:
[----:B------:R-:W-:Y:S01]  /*6a80*/  IMAD.MOV.U32 R27, RZ, RZ, R24 ;  /* 0x000000ffff1b7224 */ /* 0x000fe200078e0018 */
[----:B------:R-:W-:Y:S01]  /*6a90*/  PRMT R31, R31, 0x7632, R31 ;  /* 0x000076321f1f7816 */ /* 0x000fe2000000001f */
[----:B------:R-:W-:Y:S01]  /*6aa0*/  IMAD.MOV.U32 R20, RZ, RZ, R23 ;  /* 0x000000ffff147224 */ /* 0x000fe200078e0017 */
[----:B------:R-:W-:-:S07]  /*6ab0*/  PRMT R56, R56, 0x7632, R56 ;  /* 0x0000763238387816 */ /* 0x000fce0000000038 */
.L_x_8976:
[----:B------:R-:W-:Y:S05]  /*6ac0*/  BSYNC.RECONVERGENT B1 ;  /* 0x0000000000017941 */ /* 0x000fea0003800200 */
.L_x_8974:
        /* <DEDUP_REMOVED lines=11> */
.L_x_8978:
[----:B------:R-:W-:Y:S01]  /*6b80*/  IMAD.MOV.U32 R24, RZ, RZ, R27 ;  /* 0x000000ffff187224 */ /* 0x000fe200078e001b */
[----:B------:R-:W-:Y:S01]  /*6b90*/  PRMT R32, R31, 0x7610, R32 ;  /* 0x000076101f207816 */ /* 0x000fe20000000020 */
[----:B------:R-:W-:Y:S01]  /*6ba0*/  IMAD.MOV.U32 R23, RZ, RZ, R22 ;  /* 0x000000ffff177224 */ /* 0x000fe200078e0016 */
[----:B------:R-:W-:-:S07]  /*6bb0*/  PRMT R56, R56, 0x5410, R57 ;  /* 0x0000541038387816 */ /* 0x000fce0000000039 */
.L_x_8979:
[----:B------:R-:W-:Y:S05]  /*6bc0*/  BSYNC.RECONVERGENT B1 ;  /* 0x0000000000017941 */ /* 0x000fea0003800200 */
.L_x_8977:
        /* <DEDUP_REMOVED lines=11> */
.L_x_8981:
[----:B------:R-:W-:Y:S01]  /*6c80*/  IMAD.MOV.U32 R27, RZ, RZ, R24 ;  /* 0x000000ffff1b7224 */ /* 0x000fe200078e0018 */
[----:B------:R-:W-:Y:S01]  /*6c90*/  PRMT R30, R30, 0x5410, R32 ;  /* 0x000054101e1e7816 */ /* 0x000fe20000000020 */
[----:B------:R-:W-:Y:S01]  /*6ca0*/  IMAD.MOV.U32 R22, RZ, RZ, R25 ;  /* 0x000000ffff167224 */ /* 0x000fe200078e0019 */
[----:B------:R-:W-:-:S07]  /*6cb0*/  PRMT R57, R57, 0x7632, R57 ;  /* 0x0000763239397816 */ /* 0x000fce0000000039 */
.L_x_8982:
[----:B------:R-:W-:Y:S05]  /*6cc0*/  BSYNC.RECONVERGENT B1 ;  /* 0x0000000000017941 */ /* 0x000fea0003800200 */
.L_x_8980:
        /* <DEDUP_REMOVED lines=11> */
.L_x_8984:
[----:B------:R-:W-:Y:S01]  /*6d80*/  PRMT R57, R57, 0x5410, R30 ;  /* 0x0000541039397816 */ /* 0x000fe2000000001e */
[----:B------:R-:W-:Y:S01]  /*6d90*/  IMAD.MOV.U32 R25, RZ, RZ, R28 ;  /* 0x000000ffff197224 */ /* 0x000fe200078e001c */
[C---:B------:R-:W-:Y:S01]  /*6da0*/  PRMT R58, R30.reuse, 0x7632, R58 ;  /* 0x000076321e3a7816 */ /* 0x040fe2000000003a */
[--C-:B------:R-:W-:Y:S01]  /*6db0*/  IMAD.MOV.U32 R24, RZ, RZ, R27.reuse ;  /* 0x000000ffff187224 */ /* 0x100fe200078e001b */
[----:B------:R-:W-:Y:S01]  /*6dc0*/  PRMT R30, R30, 0x7632, R30 ;  /* 0x000076321e1e7816 */ /* 0x000fe2000000001e */
[----:B------:R-:W-:-:S07]  /*6dd0*/  IMAD.MOV.U32 R28, RZ, RZ, R27 ;  /* 0x000000ffff1c7224 */ /* 0x000fce00078e001b */
.L_x_8985:
[----:B------:R-:W-:Y:S05]  /*6de0*/  BSYNC.RECONVERGENT B1 ;  /* 0x0000000000017941 */ /* 0x000fea0003800200 */
.L_x_8983:
[----:B------:R-:W-:Y:S02]  /*6df0*/  VIADD R26, R26, 0x4 ;  /* 0x000000041a1a7836 */ /* 0x000fe40000000000 */
[----:B------:R-:W-:Y:S01]  /*6e00*/  VIADD R41, R41, 0x2 ;  /* 0x0000000229297836 */ /* 0x000fe20000000000 */
[----:B------:R-:W-:Y:S06]  /*6e10*/  @P1 BRA `(.L_x_8986) ;  /* 0xffffffe000081947 */ /* 0x000fec000383ffff */
.L_x_8892:
[----:B------:R-:W-:Y:S05]  /*6e20*/  BSYNC.RECONVERGENT B0 ;  /* 0x0000000000007941 */ /* 0x000fea0003800200 */
.L_x_8891:
        /* <DEDUP_REMOVED lines=102> */
[----:B0-----:R-:W-:Y:S02]  /*7490*/  IMAD.MOV.U32 R26, RZ, RZ, R69 ;  /* 0x000000ffff1a7224 */ /* 0x001fe400078e0045 */
        /* <DEDUP_REMOVED lines=21> */
.L_x_9082:
        /* <DEDUP_REMOVED lines=20> */
.L_x_8990:
[----:B------:R-:W-:Y:S01]  /*7730*/  IMAD.MOV.U32 R24, RZ, RZ, R51 ;  /* 0x000000ffff187224 */ /* 0x000fe200078e0033 */
[--C-:B------:R-:W-:Y:S01]  /*7740*/  PRMT R30, R30, 0x7610, R69.reuse ;  /* 0x000076101e1e7816 */ /* 0x100fe20000000045 */
[----:B------:R-:W-:Y:S01]  /*7750*/  IMAD.MOV.U32 R51, RZ, RZ, R50 ;  /* 0x000000ffff337224 */ /* 0x000fe200078e0032 */
[----:B------:R-:W-:-:S07]  /*7760*/  PRMT R69, R69, 0x5410, R69 ;  /* 0x0000541045457816 */ /* 0x000fce0000000045 */
.L_x_8991:
[----:B------:R-:W-:Y:S05]  /*7770*/  BSYNC.RECONVERGENT B1 ;  /* 0x0000000000017941 */ /* 0x000fea0003800200 */
.L_x_8989:
        /* <DEDUP_REMOVED lines=11> */
.L_x_8993:
[----:B------:R-:W-:Y:S01]  /*7830*/  IMAD.MOV.U32 R27, RZ, RZ, R24 ;  /* 0x000000ffff1b7224 */ /* 0x000fe200078e0018 */
[----:B------:R-:W-:Y:S01]  /*7840*/  PRMT R31, R31, 0x7610, R30 ;  /* 0x000076101f1f7816 */ /* 0x000fe2000000001e */
[----:B------:R-:W-:Y:S01]  /*7850*/  IMAD.MOV.U32 R50, RZ, RZ, R49 ;  /* 0x000000ffff327224 */ /* 0x000fe200078e0031 */
[----:B------:R-:W-:-:S07]  /*7860*/  PRMT R69, R68, 0x7632, R69 ;  /* 0x0000763244457816 */ /* 0x000fce0000000045 */
.L_x_8994:
[----:B------:R-:W-:Y:S05]  /*7870*/  BSYNC.RECONVERGENT B1 ;  /* 0x0000000000017941 */ /* 0x000fea0003800200 */
.L_x_8992:
        /* <DEDUP_REMOVED lines=11> */
.L_x_8996:
[----:B------:R-:W-:Y:S01]  /*7930*/  IMAD.MOV.U32 R24, RZ, RZ, R27 ;  /* 0x000000ffff187224 */ /* 0x000fe200078e001b */
[----:B------:R-:W-:Y:S01]  /*7940*/  PRMT R31, R31, 0x7632, R31 ;  /* 0x000076321f1f7816 */ /* 0x000fe2000000001f */
[----:B------:R-:W-:Y:S01]  /*7950*/  IMAD.MOV.U32 R49, RZ, RZ, R48 ;  /* 0x000000ffff317224 */ /* 0x000fe200078e0030 */
[----:B------:R-:W-:-:S07]  /*7960*/  PRMT R68, R68, 0x5410, R68 ;  /* 0x0000541044447816 */ /* 0x000fce0000000044 */
.L_x_8997:
[----:B------:R-:W-:Y:S05]  /*7970*/  BSYNC.RECONVERGENT B1 ;  /* 0x0000000000017941 */ /* 0x000fea0003800200 */
.L_x_8995:
        /* <DEDUP_REMOVED lines=11> */
.L_x_8999:
[----:B------:R-:W-:Y:S01]  /*7a30*/  IMAD.MOV.U32 R27, RZ, RZ, R24 ;  /* 0x000000ffff1b7224 */ /* 0x000fe200078e0018 */
[----:B------:R-:W-:Y:S01]  /*7a40*/  PRMT R32, R31, 0x7610, R32 ;  /* 0x000076101f207816 */ /* 0x000fe20000000020 */
[----:B------:R-:W-:Y:S01]  /*7a50*/  IMAD.MOV.U32 R48, RZ, RZ, R47 ;  /* 0x000000ffff307224 */ /* 0x000fe200078e002f */
[----:B------:R-:W-:-:S07]  /*7a60*/  PRMT R68, R67, 0x7632, R68 ;  /* 0x0000763243447816 */ /* 0x000fce0000000044 */
.L_x_9000:
[----:B------:R-:W-:Y:S05]  /*7a70*/  BSYNC.RECONVERGENT B1 ;  /* 0x0000000000017941 */ /* 0x000fea0003800200 */
.L_x_8998:
        /* <DEDUP_REMOVED lines=11> */
.L_x_9002:
[----:B------:R-:W-:Y:S01]  /*7b30*/  IMAD.MOV.U32 R24, RZ, RZ, R27 ;  /* 0x000000ffff187224 */ /* 0x000fe200078e001b */
[----:B------:R-:W-:Y:S01]  /*7b40*/  PRMT R30, R30, 0x5410, R32 ;  /* 0x000054101e1e7816 */ /* 0x000fe20000000020 */
[----:B------:R-:W-:Y:S01]  /*7b50*/  IMAD.MOV.U32 R47, RZ, RZ, R46 ;  /* 0x000000ffff2f7224 */ /* 0x000fe200078e002e */
[----:B------:R-:W-:-:S07]  /*7b60*/  PRMT R67, R67, 0x5410, R67 ;  /* 0x0000541043437816 */ /* 0x000fce0000000043 */
.L_x_9003:
[----:B------:R-:W-:Y:S05]  /*7b70*/  BSYNC.RECONVERGENT B1 ;  /* 0x0000000000017941 */ /* 0x000fea0003800200 */
.L_x_9001:
        /* <DEDUP_REMOVED lines=11> */
.L_x_9005:
[----:B------:R-:W-:Y:S01]  /*7c30*/  IMAD.MOV.U32 R27, RZ, RZ, R24 ;  /* 0x000000ffff1b7224 */ /* 0x000fe200078e0018 */
[----:B------:R-:W-:Y:S01]  /*7c40*/  PRMT R31, R31, 0x7610, R30 ;  /* 0x000076101f1f7816 */ /* 0x000fe2000000001e */
[----:B------:R-:W-:Y:S01]  /*7c50*/  IMAD.MOV.U32 R46, RZ, RZ, R45 ;  /* 0x000000ffff2e7224 */ /* 0x000fe200078e002d */
[----:B------:R-:W-:-:S07]  /*7c60*/  PRMT R67, R66, 0x7632, R67 ;  /* 0x0000763242437816 */ /* 0x000fce0000000043 */
.L_x_9006:
[----:B------:R-:W-:Y:S05]  /*7c70*/  BSYNC.RECONVERGENT B1 ;  /* 0x0000000000017941 */ /* 0x000fea0003800200 */
.L_x_9004:
        /* <DEDUP_REMOVED lines=11> */
.L_x_9008:
[----:B------:R-:W-:Y:S01]  /*7d30*/  IMAD.MOV.U32 R24, RZ, RZ, R27 ;  /* 0x000000ffff187224 */ /* 0x000fe200078e001b */
[----:B------:R-:W-:Y:S01]  /*7d40*/  PRMT R31, R31, 0x7632, R31 ;  /* 0x000076321f1f7816 */ /* 0x000fe2000000001f */
[----:B------:R-:W-:Y:S01]  /*7d50*/  IMAD.MOV.U32 R45, RZ, RZ, R44 ;  /* 0x000000ffff2d7224 */ /* 0x000fe200078e002c */
[----:B------:R-:W-:-:S07]  /*7d60*/  PRMT R66, R66, 0x5410, R66 ;  /* 0x0000541042427816 */ /* 0x000fce0000000042 */
.L_x_9009:
[----:B------:R-:W-:Y:S05]  /*7d70*/  BSYNC.RECONVERGENT B1 ;  /* 0x0000000000017941 */ /* 0x000fea0003800200 */
.L_x_9007:
        /* <DEDUP_REMOVED lines=11> */
.L_x_9011:
[----:B------:R-:W-:Y:S01]  /*7e30*/  IMAD.MOV.U32 R27, RZ, RZ, R24 ;  /* 0x000000ffff1b7224 */ /* 0x000fe200078e0018 */
[----:B------:R-:W-:Y:S01]  /*7e40*/  PRMT R32, R31, 0x7610, R32 ;  /* 0x000076101f207816 */ /* 0x000fe20000000020 */
[----:B------:R-:W-:Y:S01]  /*7e50*/  IMAD.MOV.U32 R44, RZ, RZ, R3 ;  /* 0x000000ffff2c7224 */ /* 0x000fe200078e0003 */
[----:B------:R-:W-:-:S07]  /*7e60*/  PRMT R66, R65, 0x7632, R66 ;  /* 0x0000763241427816 */ /* 0x000fce0000000042 */
.L_x_9012:
[----:B------:R-:W-:Y:S05]  /*7e70*/  BSYNC.RECONVERGENT B1 ;  /* 0x0000000000017941 */ /* 0x000fea0003800200 */
.L_x_9010:
        /* <DEDUP_REMOVED lines=11> */
.L_x_9014:
[----:B------:R-:W-:Y:S01]  /*7f30*/  IMAD.MOV.U32 R24, RZ, RZ, R27 ;  /* 0x000000ffff187224 */ /* 0x000fe200078e001b */
[----:B------:R-:W-:Y:S01]  /*7f40*/  PRMT R30, R30, 0x5410, R32 ;  /* 0x000054101e1e7816 */ /* 0x000fe20000000020 */
[----:B------:R-:W-:Y:S01]  /*7f50*/  IMAD.MOV.U32 R3, RZ, RZ, R2 ;  /* 0x000000ffff037224 */ /* 0x000fe200078e0002 */
[----:B------:R-:W-:-:S07]  /*7f60*/  PRMT R65, R65, 0x5410, R65 ;  /* 0x0000541041417816 */ /* 0x000fce0000000041 */
.L_x_9015:
[----:B------:R-:W-:Y:S05]  /*7f70*/  BSYNC.RECONVERGENT B1 ;  /* 0x0000000000017941 */ /* 0x000fea0003800200 */
.L_x_9013:
        /* <DEDUP_REMOVED lines=11> */
.L_x_9017:
[----:B------:R-:W-:Y:S01]  /*8030*/  IMAD.MOV.U32 R27, RZ, RZ, R24 ;  /* 0x000000ffff1b7224 */ /* 0x000fe200078e0018 */
[----:B------:R-:W-:Y:S01]  /*8040*/  PRMT R31, R31, 0x7610, R30 ;  /* 0x000076101f1f7816 */ /* 0x000fe2000000001e */
[----:B------:R-:W-:Y:S01]  /*8050*/  IMAD.MOV.U32 R2, RZ, RZ, R5 ;  /* 0x000000ffff027224 */ /* 0x000fe200078e0005 */
[----:B------:R-:W-:-:S07]  /*8060*/  PRMT R65, R64, 0x7632, R65 ;  /* 0x0000763240417816 */ /* 0x000fce0000000041 */
.L_x_9018:
[----:B------:R-:W-:Y:S05]  /*8070*/  BSYNC.RECONVERGENT B1 ;  /* 0x0000000000017941 */ /* 0x000fea0003800200 */
.L_x_9016:
        /* <DEDUP_REMOVED lines=11> */
.L_x_9020:
[----:B------:R-:W-:Y:S01]  /*8130*/  IMAD.MOV.U32 R24, RZ, RZ, R27 ;  /* 0x000000ffff187224 */ /* 0x000fe200078e001b */
[----:B------:R-:W-:Y:S01]  /*8140*/  PRMT R31, R31, 0x7632, R31 ;  /* 0x000076321f1f7816 */ /* 0x000fe2000000001f */
[----:B------:R-:W-:Y:S01]  /*8150*/  IMAD.MOV.U32 R5, RZ, RZ, R4 ;  /* 0x000000ffff057224 */ /* 0x000fe200078e0004 */
[----:B------:R-:W-:-:S07]  /*8160*/  PRMT R64, R64, 0x5410, R64 ;  /* 0x0000541040407816 */ /* 0x000fce0000000040 */
.L_x_9021:
[----:B------:R-:W-:Y:S05]  /*8170*/  BSYNC.RECONVERGENT B1 ;  /* 0x0000000000017941 */ /* 0x000fea0003800200 */
.L_x_9019:
        /* <DEDUP_REMOVED lines=11> */
.L_x_9023:
[----:B------:R-:W-:Y:S01]  /*8230*/  IMAD.MOV.U32 R27, RZ, RZ, R24 ;  /* 0x000000ffff1b7224 */ /* 0x000fe200078e0018 */
[----:B------:R-:W-:Y:S01]  /*8240*/  PRMT R31, R31, 0x5410, R31 ;  /* 0x000054101f1f7816 */ /* 0x000fe2000000001f */
[----:B------:R-:W-:Y:S01]  /*8250*/  IMAD.MOV.U32 R4, RZ, RZ, R7 ;  /* 0x000000ffff047224 */ /* 0x000fe200078e0007 */
[----:B------:R-:W-:-:S07]  /*8260*/  PRMT R64, R63, 0x7632, R64 ;  /* 0x000076323f407816 */ /* 0x000fce0000000040 */
.L_x_9024:
[----:B------:R-:W-:Y:S05]  /*8270*/  BSYNC.RECONVERGENT B1 ;  /* 0x0000000000017941 */ /* 0x000fea0003800200 */
.L_x_9022:
        /* <DEDUP_REMOVED lines=11> */
.L_x_9026:
[----:B------:R-:W-:Y:S01]  /*8330*/  IMAD.MOV.U32 R24, RZ, RZ, R27 ;  /* 0x000000ffff187224 */ /* 0x000fe200078e001b */
[----:B------:R-:W-:Y:S01]  /*8340*/  PRMT R30, R30, 0x7610, R31 ;  /* 0x000076101e1e7816 */ /* 0x000fe2000000001f */
[----:B------:R-:W-:Y:S01]  /*8350*/  IMAD.MOV.U32 R7, RZ, RZ, R6 ;  /* 0x000000ffff077224 */ /* 0x000fe200078e0006 */
[----:B------:R-:W-:-:S07]  /*8360*/  PRMT R63, R63, 0x5410, R63 ;  /* 0x000054103f3f7816 */ /* 0x000fce000000003f */
.L_x_9027:
[----:B------:R-:W-:Y:S05]  /*8370*/  BSYNC.RECONVERGENT B1 ;  /* 0x0000000000017941 */ /* 0x000fea0003800200 */
.L_x_9025:
        /* <DEDUP_REMOVED lines=11> */
.L_x_9029:
[----:B------:R-:W-:Y:S01]  /*8430*/  IMAD.MOV.U32 R27, RZ, RZ, R24 ;  /* 0x000000ffff1b7224 */ /* 0x000fe200078e0018 */
[----:B------:R-:W-:Y:S01]  /*8440*/  PRMT R31, R30, 0x7632, R31 ;  /* 0x000076321e1f7816 */ /* 0x000fe2000000001f */
[----:B------:R-:W-:Y:S01]  /*8450*/  IMAD.MOV.U32 R6, RZ, RZ, R9 ;  /* 0x000000ffff067224 */ /* 0x000fe200078e0009 */
[----:B------:R-:W-:-:S07]  /*8460*/  PRMT R63, R62, 0x7632, R63 ;  /* 0x000076323e3f7816 */ /* 0x000fce000000003f */
.L_x_9030:
[----:B------:R-:W-:Y:S05]  /*8470*/  BSYNC.RECONVERGENT B1 ;  /* 0x0000000000017941 */ /* 0x000fea0003800200 */
.L_x_9028:
        /* <DEDUP_REMOVED lines=11> */
.L_x_9032:
[----:B------:R-:W-:Y:S01]  /*8530*/  IMAD.MOV.U32 R24, RZ, RZ, R27 ;  /* 0x000000ffff187224 */ /* 0x000fe200078e001b */
[----:B------:R-:W-:Y:S01]  /*8540*/  PRMT R30, R30, 0x5410, R31 ;  /* 0x000054101e1e7816 */ /* 0x000fe2000000001f */
[----:B------:R-:W-:Y:S01]  /*8550*/  IMAD.MOV.U32 R9, RZ, RZ, R8 ;  /* 0x000000ffff097224 */ /* 0x000fe200078e0008 */
[----:B------:R-:W-:-:S07]  /*8560*/  PRMT R62, R62, 0x5410, R62 ;  /* 0x000054103e3e7816 */ /* 0x000fce000000003e */
.L_x_9033:
[----:B------:R-:W-:Y:S05]  /*8570*/  BSYNC.RECONVERGENT B1 ;  /* 0x0000000000017941 */ /* 0x000fea0003800200 */
.L_x_9031:
        /* <DEDUP_REMOVED lines=11> */
.L_x_9035:
[----:B------:R-:W-:Y:S01]  /*8630*/  IMAD.MOV.U32 R27, RZ, RZ, R24 ;  /* 0x000000ffff1b7224 */ /* 0x000fe200078e0018 */
[----:B------:R-:W-:Y:S01]  /*8640*/  PRMT R31, R30, 0x7632, R31 ;  /* 0x000076321e1f7816 */ /* 0x000fe2000000001f */
[----:B------:R-:W-:Y:S01]  /*8650*/  IMAD.MOV.U32 R8, RZ, RZ, R11 ;  /* 0x000000ffff087224 */ /* 0x000fe200078e000b */
[----:B------:R-:W-:-:S07]  /*8660*/  PRMT R62, R61, 0x7632, R62 ;  /* 0x000076323d3e7816 */ /* 0x000fce000000003e */
.L_x_9036:
[----:B------:R-:W-:Y:S05]  /*8670*/  BSYNC.RECONVERGENT B1 ;  /* 0x0000000000017941 */ /* 0x000fea0003800200 */
.L_x_9034:
        /* <DEDUP_REMOVED lines=11> */
.L_x_9038:
[----:B------:R-:W-:Y:S01]  /*8730*/  IMAD.MOV.U32 R24, RZ, RZ, R27 ;  /* 0x000000ffff187224 */ /* 0x000fe200078e001b */
[----:B------:R-:W-:Y:S01]  /*8740*/  PRMT R30, R30, 0x5410, R31 ;  /* 0x000054101e1e7816 */ /* 0x000fe2000000001f */
[----:B------:R-:W-:Y:S01]  /*8750*/  IMAD.MOV.U32 R11, RZ, RZ, R10 ;  /* 0x000000ffff0b7224 */ /* 0x000fe200078e000a */
[----:B------:R-:W-:-:S07]  /*8760*/  PRMT R61, R61, 0x5410, R61 ;  /* 0x000054103d3d7816 */ /* 0x000fce000000003d */
.L_x_9039:
[----:B------:R-:W-:Y:S05]  /*8770*/  BSYNC.RECONVERGENT B1 ;  /* 0x0000000000017941 */ /* 0x000fea0003800200 */
.L_x_9037:
        /* <DEDUP_REMOVED lines=11> */
.L_x_9041:
[----:B------:R-:W-:Y:S01]  /*8830*/  IMAD.MOV.U32 R27, RZ, RZ, R24 ;  /* 0x000000ffff1b7224 */ /* 0x000fe200078e0018 */
[----:B------:R-:W-:Y:S01]  /*8840*/  PRMT R31, R31, 0x7610, R30 ;  /* 0x000076101f1f7816 */ /* 0x000fe2000000001e */
[----:B------:R-:W-:Y:S01]  /*8850*/  IMAD.MOV.U32 R10, RZ, RZ, R13 ;  /* 0x000000ffff0a7224 */ /* 0x000fe200078e000d */
[----:B------:R-:W-:-:S07]  /*8860*/  PRMT R61, R60, 0x7632, R61 ;  /* 0x000076323c3d7816 */ /* 0x000fce000000003d */
.L_x_9042:
[----:B------:R-:W-:Y:S05]  /*8870*/  BSYNC.RECONVERGENT B1 ;  /* 0x0000000000017941 */ /* 0x000fea0003800200 */
.L_x_9040:
        /* <DEDUP_REMOVED lines=11> */
.L_x_9044:
[----:B------:R-:W-:Y:S01]  /*8930*/  IMAD.MOV.U32 R24, RZ, RZ, R27 ;  /* 0x000000ffff187224 */ /* 0x000fe200078e001b */
[----:B------:R-:W-:Y:S01]  /*8940*/  PRMT R31, R31, 0x7632, R31 ;  /* 0x000076321f1f7816 */ /* 0x000fe2000000001f */
[----:B------:R-:W-:Y:S01]  /*8950*/  IMAD.MOV.U32 R13, RZ, RZ, R12 ;  /* 0x000000ffff0d7224 */ /* 0x000fe200078e000c */
[----:B------:R-:W-:-:S07]  /*8960*/  PRMT R60, R60, 0x5410, R60 ;  /* 0x000054103c3c7816 */ /* 0x000fce000000003c */
.L_x_9045:
[----:B------:R-:W-:Y:S05]  /*8970*/  BSYNC.RECONVERGENT B1 ;  /* 0x0000000000017941 */ /* 0x000fea0003800200 */
.L_x_9043:
        /* <DEDUP_REMOVED lines=11> */
.L_x_9047:
[----:B------:R-:W-:Y:S01]  /*8a30*/  IMAD.MOV.U32 R27, RZ, RZ, R24 ;  /* 0x000000ffff1b7224 */ /* 0x000fe200078e0018 */
[----:B------:R-:W-:Y:S01]  /*8a40*/  PRMT R30, R30, 0x5410, R31 ;  /* 0x000054101e1e7816 */ /* 0x000fe2000000001f */
[----:B------:R-:W-:Y:S01]  /*8a50*/  IMAD.MOV.U32 R12, RZ, RZ, R15 ;  /* 0x000000ffff0c7224 */ /* 0x000fe200078e000f */
[----:B------:R-:W-:-:S07]  /*8a60*/  PRMT R60, R59, 0x7610, R60 ;  /* 0x000076103b3c7816 */ /* 0x000fce000000003c */
.L_x_9048:
[----:B------:R-:W-:Y:S05]  /*8a70*/  BSYNC.RECONVERGENT B1 ;  /* 0x0000000000017941 */ /* 0x000fea0003800200 */
.L_x_9046:
        /* <DEDUP_REMOVED lines=11> */
.L_x_9050:
[----:B------:R-:W-:Y:S01]  /*8b30*/  IMAD.MOV.U32 R24, RZ, RZ, R27 ;  /* 0x000000ffff187224 */ /* 0x000fe200078e001b */
[----:B------:R-:W-:Y:S01]  /*8b40*/  PRMT R31, R30, 0x7632, R31 ;  /* 0x000076321e1f7816 */ /* 0x000fe2000000001f */
[----:B------:R-:W-:Y:S01]  /*8b50*/  IMAD.MOV.U32 R15, RZ, RZ, R14 ;  /* 0x000000ffff0f7224 */ /* 0x000fe200078e000e */
[----:B------:R-:W-:-:S07]  /*8b60*/  PRMT R59, R58, 0x7632, R59 ;  /* 0x000076323a3b7816 */ /* 0x000fce000000003b */
.L_x_9051:
[----:B------:R-:W-:Y:S05]  /*8b70*/  BSYNC.RECONVERGENT B1 ;  /* 0x0000000000017941 */ /* 0x000fea0003800200 */
.L_x_9049:
        /* <DEDUP_REMOVED lines=11> */
.L_x_9053:
[----:B------:R-:W-:Y:S01]  /*8c30*/  IMAD.MOV.U32 R27, RZ, RZ, R24 ;  /* 0x000000ffff1b7224 */ /* 0x000fe200078e0018 */
[----:B------:R-:W-:Y:S01]  /*8c40*/  PRMT R30, R30, 0x5410, R31 ;  /* 0x000054101e1e7816 */ /* 0x000fe2000000001f */
[----:B------:R-:W-:Y:S01]  /*8c50*/  IMAD.MOV.U32 R14, RZ, RZ, R17 ;  /* 0x000000ffff0e7224 */ /* 0x000fe200078e0011 */
[----:B------:R-:W-:-:S07]  /*8c60*/  PRMT R58, R58, 0x7610, R59 ;  /* 0x000076103a3a7816 */ /* 0x000fce000000003b */
.L_x_9054:
[----:B------:R-:W-:Y:S05]  /*8c70*/  BSYNC.RECONVERGENT B1 ;  /* 0x0000000000017941 */ /* 0x000fea0003800200 */
.L_x_9052:
        /* <DEDUP_REMOVED lines=11> */
.L_x_9056:
[----:B------:R-:W-:Y:S01]  /*8d30*/  IMAD.MOV.U32 R24, RZ, RZ, R27 ;  /* 0x000000ffff187224 */ /* 0x000fe200078e001b */
[----:B------:R-:W-:Y:S01]  /*8d40*/  PRMT R31, R31, 0x7610, R30 ;  /* 0x000076101f1f7816 */ /* 0x000fe2000000001e */
[----:B------:R-:W-:Y:S01]  /*8d50*/  IMAD.MOV.U32 R17, RZ, RZ, R16 ;  /* 0x000000ffff117224 */ /* 0x000fe200078e0010 */
[----:B------:R-:W-:-:S07]  /*8d60*/  PRMT R59, R59, 0x5410, R54 ;  /* 0x000054103b3b7816 */ /* 0x000fce0000000036 */
.L_x_9057:
[----:B------:R-:W-:Y:S05]  /*8d70*/  BSYNC.RECONVERGENT B1 ;  /* 0x0000000000017941 */ /* 0x000fea0003800200 */
.L_x_9055:
        /* <DEDUP_REMOVED lines=11> */
.L_x_9059:
[----:B------:R-:W-:Y:S01]  /*8e30*/  IMAD.MOV.U32 R27, RZ, RZ, R24 ;  /* 0x000000ffff1b7224 */ /* 0x000fe200078e0018 */
[----:B------:R-:W-:Y:S01]  /*8e40*/  PRMT R31, R31, 0x7632, R31 ;  /* 0x000076321f1f7816 */ /* 0x000fe2000000001f */
[----:B------:R-:W-:Y:S01]  /*8e50*/  IMAD.MOV.U32 R16, RZ, RZ, R19 ;  /* 0x000000ffff107224 */ /* 0x000fe200078e0013 */
[----:B------:R-:W-:-:S07]  /*8e60*/  PRMT R54, R54, 0x7632, R54 ;  /* 0x0000763236367816 */ /* 0x000fce0000000036 */
.L_x_9060:
[----:B------:R-:W-:Y:S05]  /*8e70*/  BSYNC.RECONVERGENT B1 ;  /* 0x0000000000017941 */ /* 0x000fea0003800200 */
.L_x_9058:
        /* <DEDUP_REMOVED lines=11> */
.L_x_9062:
[----:B------:R-:W-:Y:S01]  /*8f30*/  IMAD.MOV.U32 R24, RZ, RZ, R27 ;  /* 0x000000ffff187224 */ /* 0x000fe200078e001b */
[----:B------:R-:W-:Y:S01]  /*8f40*/  PRMT R32, R31, 0x7610, R32 ;  /* 0x000076101f207816 */ /* 0x000fe20000000020 */
[----:B------:R-:W-:Y:S01]  /*8f50*/  IMAD.MOV.U32 R19, RZ, RZ, R18 ;  /* 0x000000ffff137224 */ /* 0x000fe200078e0012 */
[----:B------:R-:W-:-:S07]  /*8f60*/  PRMT R54, R54, 0x5410, R55 ;  /* 0x0000541036367816 */ /* 0x000fce0000000037 */
.L_x_9063:
[----:B------:R-:W-:Y:S05]  /*8f70*/  BSYNC.RECONVERGENT B1 ;  /* 0x0000000000017941 */ /* 0x000fea0003800200 */
.L_x_9061:
        /* <DEDUP_REMOVED lines=11> */
.L_x_9065:
[----:B------:R-:W-:Y:S01]  /*9030*/  IMAD.MOV.U32 R27, RZ, RZ, R24 ;  /* 0x000000ffff1b7224 */ /* 0x000fe200078e0018 */
[----:B------:R-:W-:Y:S01]  /*9040*/  PRMT R30, R30, 0x5410, R32 ;  /* 0x000054101e1e7816 */ /* 0x000fe20000000020 */
[----:B------:R-:W-:Y:S01]  /*9050*/  IMAD.MOV.U32 R18, RZ, RZ, R21 ;  /* 0x000000ffff127224 */ /* 0x000fe200078e0015 */
[----:B------:R-:W-:-:S07]  /*9060*/  PRMT R55, R55, 0x7632, R55 ;  /* 0x0000763237377816 */ /* 0x000fce0000000037 */
.L_x_9066:
[----:B------:R-:W-:Y:S05]  /*9070*/  BSYNC.RECONVERGENT B1 ;  /* 0x0000000000017941 */ /* 0x000fea0003800200 */
.L_x_9064:
        /* <DEDUP_REMOVED lines=11> */
.L_x_9068:
[----:B------:R-:W-:Y:S01]  /*9130*/  IMAD.MOV.U32 R24, RZ, RZ, R27 ;  /* 0x000000ffff187224 */ /* 0x000fe200078e001b */
[----:B------:R-:W-:Y:S01]  /*9140*/  PRMT R31, R31, 0x7610, R30 ;  /* 0x000076101f1f7816 */ /* 0x000fe2000000001e */
[----:B------:R-:W-:Y:S01]  /*9150*/  IMAD.MOV.U32 R21, RZ, RZ, R20 ;  /* 0x000000ffff157224 */ /* 0x000fe200078e0014 */
[----:B------:R-:W-:-:S07]  /*9160*/  PRMT R55, R55, 0x5410, R56 ;  /* 0x0000541037377816 */ /* 0x000fce0000000038 */
.L_x_9069:
[----:B------:R-:W-:Y:S05]  /*9170*/  BSYNC.RECONVERGENT B1 ;  /* 0x0000000000017941 */ /* 0x000fea0003800200 */
.L_x_9067:
        /* <DEDUP_REMOVED lines=11> */
.L_x_9071:
[----:B------:R-:W-:Y:S01]  /*9230*/  IMAD.MOV.U32 R27, RZ, RZ, R24 ;  /* 0x000000ffff1b7224 */ /* 0x000fe200078e0018 */
[----:B------:R-:W-:Y:S01]  /*9240*/  PRMT R31, R31, 0x7632, R31 ;  /* 0x000076321f1f7816 */ /* 0x000fe2000000001f */
[----:B------:R-:W-:Y:S01]  /*9250*/  IMAD.MOV.U32 R20, RZ, RZ, R23 ;  /* 0x000000ffff147224 */ /* 0x000fe200078e0017 */
[----:B------:R-:W-:-:S07]  /*9260*/  PRMT R56, R56, 0x7632, R56 ;  /* 0x0000763238387816 */ /* 0x000fce0000000038 */
.L_x_9072:
[----:B------:R-:W-:Y:S05]  /*9270*/  BSYNC.RECONVERGENT B1 ;  /* 0x0000000000017941 */ /* 0x000fea0003800200 */
.L_x_9070:
        /* <DEDUP_REMOVED lines=11> */
.L_x_9074:
[----:B------:R-:W-:Y:S01]  /*9330*/  IMAD.MOV.U32 R24, RZ, RZ, R27 ;  /* 0x000000ffff187224 */ /* 0x000fe200078e001b */
[----:B------:R-:W-:Y:S01]  /*9340*/  PRMT R32, R31, 0x7610, R32 ;  /* 0x000076101f207816 */ /* 0x000fe20000000020 */
[----:B------:R-:W-:Y:S01]  /*9350*/  IMAD.MOV.U32 R23, RZ, RZ, R22 ;  /* 0x000000ffff177224 */ /* 0x000fe200078e0016 */
[----:B------:R-:W-:-:S07]  /*9360*/  PRMT R56, R56, 0x5410, R57 ;  /* 0x0000541038387816 */ /* 0x000fce0000000039 */
.L_x_9075:
[----:B------:R-:W-:Y:S05]  /*9370*/  BSYNC.RECONVERGENT B1 ;  /* 0x0000000000017941 */ /* 0x000fea0003800200 */
.L_x_9073:
        /* <DEDUP_REMOVED lines=11> */
.L_x_9077:
[----:B------:R-:W-:Y:S01]  /*9430*/  IMAD.MOV.U32 R27, RZ, RZ, R24 ;  /* 0x000000ffff1b7224 */ /* 0x000fe200078e0018 */
[----:B------:R-:W-:Y:S01]  /*9440*/  PRMT R30, R30, 0x5410, R32 ;  /* 0x000054101e1e7816 */ /* 0x000fe20000000020 */
[----:B------:R-:W-:Y:S01]  /*9450*/  IMAD.MOV.U32 R22, RZ, RZ, R25 ;  /* 0x000000ffff167224 */ /* 0x000fe200078e0019 */
[----:B------:R-:W-:-:S07]  /*9460*/  PRMT R57, R57, 0x7632, R57 ;  /* 0x0000763239397816 */ /* 0x000fce0000000039 */
.L_x_9078:
[----:B------:R-:W-:Y:S05]  /*9470*/  BSYNC.RECONVERGENT B1 ;  /* 0x0000000000017941 */ /* 0x000fea0003800200 */
.L_x_9076:
        /* <DEDUP_REMOVED lines=11> */
.L_x_9080:
[----:B------:R-:W-:Y:S01]  /*9530*/  PRMT R57, R57, 0x5410, R30 ;  /* 0x0000541039397816 */ /* 0x000fe2000000001e */
[----:B------:R-:W-:Y:S01]  /*9540*/  IMAD.MOV.U32 R25, RZ, RZ, R28 ;  /* 0x000000ffff197224 */ /* 0x000fe200078e001c */
[C---:B------:R-:W-:Y:S01]  /*9550*/  PRMT R58, R30.reuse, 0x7632, R58 ;  /* 0x000076321e3a7816 */ /* 0x040fe2000000003a */
[--C-:B------:R-:W-:Y:S01]  /*9560*/  IMAD.MOV.U32 R24, RZ, RZ, R27.reuse ;  /* 0x000000ffff187224 */ /* 0x100fe200078e001b */
[----:B------:R-:W-:Y:S01]  /*9570*/  PRMT R30, R30, 0x7632, R30 ;  /* 0x000076321e1e7816 */ /* 0x000fe2000000001e */
[----:B------:R-:W-:-:S07]  /*9580*/  IMAD.MOV.U32 R28, RZ, RZ, R27 ;  /* 0x000000ffff1c7224 */ /* 0x000fce00078e001b */
.L_x_9081:
[----:B------:R-:W-:Y:S05]  /*9590*/  BSYNC.RECONVERGENT B1 ;  /* 0x0000000000017941 */ /* 0x000fea0003800200 */
.L_x_9079:
[----:B------:R-:W-:Y:S02]  /*95a0*/  VIADD R26, R26, 0x4 ;  /* 0x000000041a1a7836 */ /* 0x000fe40000000000 */
[----:B------:R-:W-:Y:S01]  /*95b0*/  VIADD R40, R40, 0x2 ;  /* 0x0000000228287836 */ /* 0x000fe20000000000 */
[----:B------:R-:W-:Y:S06]  /*95c0*/  @P1 BRA `(.L_x_9082) ;  /* 0xffffffe000081947 */ /* 0x000fec000383ffff */
.L_x_8988:
[----:B------:R-:W-:Y:S05]  /*95d0*/  BSYNC.RECONVERGENT B0 ;  /* 0x0000000000007941 */ /* 0x000fea0003800200 */
.L_x_8987:
[----:B0-----:R-:W-:Y:S01]  /*95e0*/  SHFL.DOWN PT, R28, R22, 0x8, 0x1f ;  /* 0x09001f00161c7f89 */ /* 0x001fe200000e0000 */
[----:B------:R-:W-:Y:S01]  /*95f0*/  ISETP.GT.AND P0, PT, R70, 0x17, PT ;  /* 0x000000174600780c */ /* 0x000fe20003f04270 */
[----:B------:R-:W-:Y:S02]  /*9600*/  BSSY.RECONVERGENT B0, `(.L_x_9083) ;  /* 0x0000276000007945 */ /* 0x000fe40003800200 */
        /* <DEDUP_REMOVED lines=9> */
[----:B-1----:R-:W-:Y:S04]  /*96a0*/  STL.64 [R43+0x8], R26 ;  /* 0x0000081a2b007387 */ /* 0x002fe80000100a00 */
[----:B------:R-:W-:Y:S04]  /*96b0*/  SHFL.DOWN PT, R26, R8, 0x8, 0x1f ;  /* 0x09001f00081a7f89 */ /* 0x000fe800000e0000 */
[----:B------:R-:W1:Y:S04]  /*96c0*/  SHFL.DOWN PT, R27, R9, 0x8, 0x1f ;  /* 0x09001f00091b7f89 */ /* 0x000e6800000e0000 */
[----:B------:R-:W2:Y:S04]  /*96d0*/  SHFL.DOWN PT, R31, R21, 0x8, 0x1f ;  /* 0x09001f00151f7f89 */ /* 0x000ea800000e0000 */
[----:B------:R-:W-:Y:S04]  /*96e0*/  SHFL.DOWN PT, R32, R18, 0x8, 0x1f ;  /* 0x09001f0012207f89 */ /* 0x000fe800000e0000 */
[----:B------:R-:W3:Y:S04]  /*96f0*/  SHFL.DOWN PT, R33, R19, 0x8, 0x1f ;  /* 0x09001f0013217f89 */ /* 0x000ee800000e0000 */
[----:B0-----:R0:W-:Y:S04]  /*9700*/  STL.64 [R43+0x50], R28 ;  /* 0x0000501c2b007387 */ /* 0x0011e80000100a00 */
[----:B------:R-:W-:Y:S04]  /*9710*/  STL.64 [R43+0x28], R34 ;  /* 0x000028222b007387 */ /* 0x000fe80000100a00 */
[----:B-1----:R1:W-:Y:S01]  /*9720*/  STL.64 [R43+0x48], R26 ;  /* 0x0000481a2b007387 */ /* 0x0023e20000100a00 */
[----:B0-----:R-:W-:-:S03]  /*9730*/  PRMT R28, R56, 0x7610, R55 ;  /* 0x00007610381c7816 */ /* 0x001fc60000000037 */
[----:B--2---:R-:W-:Y:S04]  /*9740*/  STL.64 [R43+0x18], R30 ;  /* 0x0000181e2b007387 */ /* 0x004fe80000100a00 */
[----:B------:R0:W-:Y:S01]  /*9750*/  SHFL.DOWN PT, R35, R28, 0x8, 0x1f ;  /* 0x09001f001c237f89 */ /* 0x0001e200000e0000 */
[----:B-1----:R-:W-:-:S03]  /*9760*/  PRMT R26, R58, 0x7610, R57 ;  /* 0x000076103a1a7816 */ /* 0x002fc60000000039 */
[----:B------:R-:W-:Y:S01]  /*9770*/  SHFL.DOWN PT, R30, R4, 0x8, 0x1f ;  /* 0x09001f00041e7f89 */ /* 0x000fe200000e0000 */
[----:B------:R-:W-:Y:S02]  /*9780*/  PRMT R27, R57, 0x7610, R56 ;  /* 0x00007610391b7816 */ /* 0x000fe40000000038 */
[----:B0-----:R-:W-:Y:S01]  /*9790*/  PRMT R28, R55, 0x7610, R54 ;  /* 0x00007610371c7816 */ /* 0x001fe20000000036 */
[----:B------:R-:W0:Y:S04]  /*97a0*/  SHFL.DOWN PT, R31, R5, 0x8, 0x1f ;  /* 0x09001f00051f7f89 */ /* 0x000e2800000e0000 */
[----:B------:R1:W-:Y:S04]  /*97b0*/  SHFL.DOWN PT, R34, R28, 0x8, 0x1f ;  /* 0x09001f001c227f89 */ /* 0x0003e800000e0000 */
[----:B------:R-:W-:Y:S01]  /*97c0*/  SHFL.DOWN PT, R26, R26, 0x8, 0x1f ;  /* 0x09001f001a1a7f89 */ /* 0x000fe200000e0000 */
[----:B-1----:R-:W-:-:S03]  /*97d0*/  PRMT R28, R54, 0x7610, R59 ;  /* 0x00007610361c7816 */ /* 0x002fc6000000003b */
[----:B------:R-:W1:Y:S04]  /*97e0*/  SHFL.DOWN PT, R27, R27, 0x8, 0x1f ;  /* 0x09001f001b1b7f89 */ /* 0x000e6800000e0000 */
[----:B------:R2:W-:Y:S04]  /*97f0*/  SHFL.DOWN PT, R29, R28, 0x8, 0x1f ;  /* 0x09001f001c1d7f89 */ /* 0x0005e800000e0000 */
[----:B---3--:R-:W-:Y:S01]  /*9800*/  STL.64 [R43+0x20], R32 ;  /* 0x000020202b007387 */ /* 0x008fe20000100a00 */
[----:B--2---:R-:W-:-:S03]  /*9810*/  PRMT R28, R58, 0x5432, R59 ;  /* 0x000054323a1c7816 */ /* 0x004fc6000000003b */
[----:B------:R-:W-:Y:S04]  /*9820*/  SHFL.DOWN PT, R32, R2, 0x8, 0x1f ;  /* 0x09001f0002207f89 */ /* 0x000fe800000e0000 */
[----:B------:R-:W2:Y:S04]  /*9830*/  SHFL.DOWN PT, R33, R3, 0x8, 0x1f ;  /* 0x09001f0003217f89 */ /* 0x000ea800000e0000 */
[----:B------:R-:W3:Y:S04]  /*9840*/  SHFL.DOWN PT, R28, R28, 0x8, 0x1f ;  /* 0x09001f001c1c7f89 */ /* 0x000ee800000e0000 */
[----:B0-----:R0:W-:Y:S04]  /*9850*/  STL.64 [R43+0x58], R30 ;  /* 0x0000581e2b007387 */ /* 0x0011e80000100a00 */
[----:B-1----:R1:W-:Y:S04]  /*9860*/  STL.64 [R43+0x88], R26 ;  /* 0x0000881a2b007387 */ /* 0x0023e80000100a00 */
[----:B------:R-:W-:Y:S01]  /*9870*/  SHFL.DOWN PT, R36, R14, 0x8, 0x1f ;  /* 0x09001f000e247f89 */ /* 0x000fe200000e0000 */
[----:B0-----:R-:W-:-:S03]  /*9880*/  IMAD.MOV.U32 R30, RZ, RZ, R61 ;  /* 0x000000ffff1e7224 */ /* 0x001fc600078e003d */
[----:B------:R-:W-:Y:S01]  /*9890*/  SHFL.DOWN PT, R37, R15, 0x8, 0x1f ;  /* 0x09001f000f257f89 */ /* 0x000fe200000e0000 */
[----:B------:R-:W-:Y:S02]  /*98a0*/  IMAD.MOV.U32 R31, RZ, RZ, R60 ;  /* 0x000000ffff1f7224 */ /* 0x000fe400078e003c */
[----:B-1----:R-:W-:Y:S01]  /*98b0*/  IMAD.MOV.U32 R27, RZ, RZ, R34 ;  /* 0x000000ffff1b7224 */ /* 0x002fe200078e0022 */
[----:B--2---:R-:W-:Y:S01]  /*98c0*/  STL.64 [R43+0x60], R32 ;  /* 0x000060202b007387 */ /* 0x004fe20000100a00 */
[----:B------:R-:W-:-:S03]  /*98d0*/  IMAD.MOV.U32 R26, RZ, RZ, R35 ;  /* 0x000000ffff1a7224 */ /* 0x000fc600078e0023 */
[----:B------:R0:W-:Y:S04]  /*98e0*/  SHFL.DOWN PT, R34, R30, 0x8, 0x1f ;  /* 0x09001f001e227f89 */ /* 0x0001e800000e0000 */
[----:B------:R1:W-:Y:S01]  /*98f0*/  STL.64 [R43+0x90], R26 ;  /* 0x0000901a2b007387 */ /* 0x0003e20000100a00 */
[----:B0-----:R-:W-:-:S03]  /*9900*/  IMAD.MOV.U32 R30, RZ, RZ, R62 ;  /* 0x000000ffff1e7224 */ /* 0x001fc600078e003e */
[----:B------:R-:W-:Y:S04]  /*9910*/  SHFL.DOWN PT, R35, R31, 0x8, 0x1f ;  /* 0x09001f001f237f89 */ /* 0x000fe800000e0000 */
[----:B------:R0:W-:Y:S01]  /*9920*/  SHFL.DOWN PT, R33, R30, 0x8, 0x1f ;  /* 0x09001f001e217f89 */ /* 0x0001e200000e0000 */
[----:B-1----:R-:W-:-:S03]  /*9930*/  IMAD.MOV.U32 R26, RZ, RZ, R29 ;  /* 0x000000ffff1a7224 */ /* 0x002fc600078e001d */
[----:B------:R-:W-:Y:S01]  /*9940*/  SHFL.DOWN PT, R38, R12, 0x8, 0x1f ;  /* 0x09001f000c267f89 */ /* 0x000fe200000e0000 */
[----:B---3--:R-:W-:Y:S02]  /*9950*/  IMAD.MOV.U32 R27, RZ, RZ, R28 ;  /* 0x000000ffff1b7224 */ /* 0x008fe400078e001c */
[----:B0-----:R-:W-:Y:S01]  /*9960*/  IMAD.MOV.U32 R30, RZ, RZ, R63 ;  /* 0x000000ffff1e7224 */ /* 0x001fe200078e003f */
[----:B------:R-:W-:Y:S04]  /*9970*/  SHFL.DOWN PT, R28, R46, 0x8, 0x1f ;  /* 0x09001f002e1c7f89 */ /* 0x000fe800000e0000 */
[----:B------:R-:W-:Y:S04]  /*9980*/  STL.64 [R43+0x98], R26 ;  /* 0x0000981a2b007387 */ /* 0x000fe80000100a00 */
[----:B------:R-:W-:Y:S04]  /*9990*/  SHFL.DOWN PT, R26, R44, 0x8, 0x1f ;  /* 0x09001f002c1a7f89 */ /* 0x000fe800000e0000 */
[----:B------:R-:W0:Y:S04]  /*99a0*/  SHFL.DOWN PT, R27, R45, 0x8, 0x1f ;  /* 0x09001f002d1b7f89 */ /* 0x000e2800000e0000 */
[----:B------:R1:W-:Y:S04]  /*99b0*/  SHFL.DOWN PT, R32, R30, 0x8, 0x1f ;  /* 0x09001f001e207f89 */ /* 0x0003e800000e0000 */
[----:B------:R-:W2:Y:S01]  /*99c0*/  SHFL.DOWN PT, R29, R47, 0x8, 0x1f ;  /* 0x09001f002f1d7f89 */ /* 0x000ea200000e0000 */
[----:B-1----:R-:W-:-:S03]  /*99d0*/  IMAD.MOV.U32 R30, RZ, RZ, R64 ;  /* 0x000000ffff1e7224 */ /* 0x002fc600078e0040 */
[----:B------:R-:W1:Y:S04]  /*99e0*/  SHFL.DOWN PT, R39, R13, 0x8, 0x1f ;  /* 0x09001f000d277f89 */ /* 0x000e6800000e0000 */
[----:B------:R3:W-:Y:S04]  /*99f0*/  SHFL.DOWN PT, R31, R30, 0x8, 0x1f ;  /* 0x09001f001e1f7f89 */ /* 0x0007e800000e0000 */
[----:B------:R-:W-:Y:S01]  /*9a00*/  SHFL.DOWN PT, R40, R10, 0x8, 0x1f ;  /* 0x09001f000a287f89 */ /* 0x000fe200000e0000 */
[----:B---3--:R-:W-:-:S03]  /*9a10*/  IMAD.MOV.U32 R30, RZ, RZ, R65 ;  /* 0x000000ffff1e7224 */ /* 0x008fc600078e0041 */
[----:B0-----:R0:W-:Y:S04]  /*9a20*/  STL.64 [R43+0x68], R26 ;  /* 0x0000681a2b007387 */ /* 0x0011e80000100a00 */
[----:B------:R-:W3:Y:S04]  /*9a30*/  SHFL.DOWN PT, R41, R11, 0x8, 0x1f ;  /* 0x09001f000b297f89 */ /* 0x000ee800000e0000 */
[----:B------:R-:W-:Y:S01]  /*9a40*/  SHFL.DOWN PT, R30, R30, 0x8, 0x1f ;  /* 0x09001f001e1e7f89 */ /* 0x000fe200000e0000 */
[----:B0-----:R-:W-:-:S03]  /*9a50*/  IMAD.MOV.U32 R26, RZ, RZ, R35 ;  /* 0x000000ffff1a7224 */ /* 0x001fc600078e0023 */
[----:B--2---:R-:W-:Y:S01]  /*9a60*/  STL.64 [R43+0x70], R28 ;  /* 0x0000701c2b007387 */ /* 0x004fe20000100a00 */
[----:B------:R-:W-:-:S03]  /*9a70*/  IMAD.MOV.U32 R27, RZ, RZ, R34 ;  /* 0x000000ffff1b7224 */ /* 0x000fc600078e0022 */
[----:B------:R-:W-:Y:S04]  /*9a80*/  SHFL.DOWN PT, R28, R48, 0x8, 0x1f ;  /* 0x09001f00301c7f89 */ /* 0x000fe800000e0000 */
[----:B------:R0:W-:Y:S04]  /*9a90*/  STL.64 [R43+0xa0], R26 ;  /* 0x0000a01a2b007387 */ /* 0x0001e80000100a00 */
[----:B------:R-:W2:Y:S04]  /*9aa0*/  SHFL.DOWN PT, R29, R49, 0x8, 0x1f ;  /* 0x09001f00311d7f89 */ /* 0x000ea800000e0000 */
[----:B------:R-:W-:Y:S01]  /*9ab0*/  STL.64 [R43+0x30], R36 ;  /* 0x000030242b007387 */ /* 0x000fe20000100a00 */
[----:B0-----:R-:W-:-:S03]  /*9ac0*/  IMAD.MOV.U32 R26, RZ, RZ, R33 ;  /* 0x000000ffff1a7224 */ /* 0x001fc600078e0021 */
[----:B-1----:R-:W-:Y:S01]  /*9ad0*/  STL.64 [R43+0x38], R38 ;  /* 0x000038262b007387 */ /* 0x002fe20000100a00 */
[----:B------:R-:W-:-:S03]  /*9ae0*/  IMAD.MOV.U32 R27, RZ, RZ, R32 ;  /* 0x000000ffff1b7224 */ /* 0x000fc600078e0020 */
[----:B---3--:R0:W-:Y:S04]  /*9af0*/  STL.64 [R43+0x40], R40 ;  /* 0x000040282b007387 */ /* 0x0081e80000100a00 */
[----:B------:R1:W-:Y:S04]  /*9b00*/  STL.64 [R43+0xa8], R26 ;  /* 0x0000a81a2b007387 */ /* 0x0003e80000100a00 */
[----:B--2---:R-:W-:Y:S01]  /*9b10*/  STL.64 [R43+0x78], R28 ;  /* 0x0000781c2b007387 */ /* 0x004fe20000100a00 */
[----:B0-----:R-:W-:Y:S02]  /*9b20*/  IMAD.MOV.U32 R40, RZ, RZ, R53 ;  /* 0x000000ffff287224 */ /* 0x001fe400078e0035 */
[----:B-1----:R-:W-:-:S02]  /*9b30*/  IMAD.MOV.U32 R26, RZ, RZ, R31 ;  /* 0x000000ffff1a7224 */ /* 0x002fc400078e001f */
[----:B------:R-:W-:Y:S01]  /*9b40*/  IMAD.MOV.U32 R27, RZ, RZ, R30 ;  /* 0x000000ffff1b7224 */ /* 0x000fe200078e001e */
[----:B------:R-:W-:Y:S04]  /*9b50*/  SHFL.DOWN PT, R31, R51, 0x8, 0x1f ;  /* 0x09001f00331f7f89 */ /* 0x000fe800000e0000 */
[----:B------:R0:W-:Y:S04]  /*9b60*/  STL.64 [R43+0xb0], R26 ;  /* 0x0000b01a2b007387 */ /* 0x0001e80000100a00 */
[----:B------:R-:W1:Y:S01]  /*9b70*/  SHFL.DOWN PT, R30, R50, 0x8, 0x1f ;  /* 0x09001f00321e7f89 */ /* 0x000e6200000e0000 */
[----:B0-----:R-:W-:-:S02]  /*9b80*/  IMAD.MOV.U32 R26, RZ, RZ, R67 ;  /* 0x000000ffff1a7224 */ /* 0x001fc400078e0043 */
[----:B------:R-:W-:-:S03]  /*9b90*/  IMAD.MOV.U32 R27, RZ, RZ, R66 ;  /* 0x000000ffff1b7224 */ /* 0x000fc600078e0042 */
[----:B------:R0:W2:Y:S04]  /*9ba0*/  SHFL.DOWN PT, R34, R26, 0x8, 0x1f ;  /* 0x09001f001a227f89 */ /* 0x0000a800000e0000 */
[----:B------:R-:W3:Y:S01]  /*9bb0*/  SHFL.DOWN PT, R35, R27, 0x8, 0x1f ;  /* 0x09001f001b237f89 */ /* 0x000ee200000e0000 */
[----:B0-----:R-:W-:-:S03]  /*9bc0*/  IMAD.MOV.U32 R26, RZ, RZ, R68 ;  /* 0x000000ffff1a7224 */ /* 0x001fc600078e0044 */
[----:B------:R-:W-:Y:S04]  /*9bd0*/  SHFL.DOWN PT, R27, R52, 0x8, 0x1f ;  /* 0x09001f00341b7f89 */ /* 0x000fe800000e0000 */
[----:B------:R0:W4:Y:S04]  /*9be0*/  SHFL.DOWN PT, R33, R26, 0x8, 0x1f ;  /* 0x09001f001a217f89 */ /* 0x00012800000e0000 */
[----:B-1----:R-:W-:Y:S01]  /*9bf0*/  STL.64 [R43+0x80], R30 ;  /* 0x0000801e2b007387 */ /* 0x002fe20000100a00 */
[----:B0-----:R-:W-:Y:S02]  /*9c00*/  IMAD.MOV.U32 R26, RZ, RZ, R69 ;  /* 0x000000ffff1a7224 */ /* 0x001fe400078e0045 */
[----:B--2---:R-:W-:-:S03]  /*9c10*/  IMAD.MOV.U32 R29, RZ, RZ, R34 ;  /* 0x000000ffff1d7224 */ /* 0x004fc600078e0022 */
[----:B------:R-:W0:Y:S01]  /*9c20*/  SHFL.DOWN PT, R32, R26, 0x8, 0x1f ;  /* 0x09001f001a207f89 */ /* 0x000e2200000e0000 */
[----:B---3--:R-:W-:-:S03]  /*9c30*/  IMAD.MOV.U32 R28, RZ, RZ, R35 ;  /* 0x000000ffff1c7224 */ /* 0x008fc600078e0023 */
[----:B------:R-:W1:Y:S04]  /*9c40*/  SHFL.DOWN PT, R26, R53, 0x8, 0x1f ;  /* 0x09001f00351a7f89 */ /* 0x000e6800000e0000 */
[----:B------:R4:W-:Y:S02]  /*9c50*/  STL.64 [R43+0xb8], R28 ;  /* 0x0000b81c2b007387 */ /* 0x0009e40000100a00 */
[----:B----4-:R-:W-:Y:S02]  /*9c60*/  IMAD.MOV.U32 R28, RZ, RZ, R33 ;  /* 0x000000ffff1c7224 */ /* 0x010fe400078e0021 */
[----:B0-----:R-:W-:Y:S01]  /*9c70*/  IMAD.MOV.U32 R29, RZ, RZ, R32 ;  /* 0x000000ffff1d7224 */ /* 0x001fe200078e0020 */
[----:B-1----:R0:W-:Y:S04]  /*9c80*/  STL.64 [R43], R26 ;  /* 0x0000001a2b007387 */ /* 0x0021e80000100a00 */
        /* <DEDUP_REMOVED lines=15> */
.L_x_9178:
        /* <DEDUP_REMOVED lines=20> */
.L_x_9086:
[----:B------:R-:W-:Y:S01]  /*9ec0*/  IMAD.MOV.U32 R24, RZ, RZ, R51 ;  /* 0x000000ffff187224 */ /* 0x000fe200078e0033 */
[--C-:B------:R-:W-:Y:S01]  /*9ed0*/  PRMT R30, R30, 0x7610, R69.reuse ;  /* 0x000076101e1e7816 */ /* 0x100fe20000000045 */
[----:B------:R-:W-:Y:S01]  /*9ee0*/  IMAD.MOV.U32 R51, RZ, RZ, R50 ;  /* 0x000000ffff337224 */ /* 0x000fe200078e0032 */
[----:B------:R-:W-:-:S07]  /*9ef0*/  PRMT R69, R69, 0x5410, R69 ;  /* 0x0000541045457816 */ /* 0x000fce0000000045 */
.L_x_9087:
[----:B------:R-:W-:Y:S05]  /*9f00*/  BSYNC.RECONVERGENT B1 ;  /* 0x0000000000017941 */ /* 0x000fea0003800200 */
.L_x_9085:
        /* <DEDUP_REMOVED lines=11> */
.L_x_9089:
[----:B------:R-:W-:Y:S01]  /*9fc0*/  IMAD.MOV.U32 R27, RZ, RZ, R24 ;  /* 0x000000ffff1b7224 */ /* 0x000fe200078e0018 */
[----:B------:R-:W-:Y:S01]  /*9fd0*/  PRMT R31, R31, 0x7610, R30 ;  /* 0x000076101f1f7816 */ /* 0x000fe2000000001e */
[----:B------:R-:W-:Y:S01]  /*9fe0*/  IMAD.MOV.U32 R50, RZ, RZ, R49 ;  /* 0x000000ffff327224 */ /* 0x000fe200078e0031 */
[----:B------:R-:W-:-:S07]  /*9ff0*/  PRMT R69, R68, 0x7632, R69 ;  /* 0x0000763244457816 */ /* 0x000fce0000000045 */
.L_x_9090:
[----:B------:R-:W-:Y:S05]  /*a000*/  BSYNC.RECONVERGENT B1 ;  /* 0x0000000000017941 */ /* 0x000fea0003800200 */
.L_x_9088:
        /* <DEDUP_REMOVED lines=11> */
.L_x_9092:
[----:B------:R-:W-:Y:S01]  /*a0c0*/  IMAD.MOV.U32 R24, RZ, RZ, R27 ;  /* 0x000000ffff187224 */ /* 0x000fe200078e001b */
[----:B------:R-:W-:Y:S01]  /*a0d0*/  PRMT R31, R31, 0x7632, R31 ;  /* 0x000076321f1f7816 */ /* 0x000fe2000000001f */
[----:B------:R-:W-:Y:S01]  /*a0e0*/  IMAD.MOV.U32 R49, RZ, RZ, R48 ;  /* 0x000000ffff317224 */ /* 0x000fe200078e0030 */
[----:B------:R-:W-:-:S07]  /*a0f0*/  PRMT R68, R68, 0x5410, R68 ;  /* 0x0000541044447816 */ /* 0x000fce0000000044 */
.L_x_9093:
[----:B------:R-:W-:Y:S05]  /*a100*/  BSYNC.RECONVERGENT B1 ;  /* 0x0000000000017941 */ /* 0x000fea0003800200 */
.L_x_9091:
        /* <DEDUP_REMOVED lines=11> */
.L_x_9095:
[----:B------:R-:W-:Y:S01]  /*a1c0*/  IMAD.MOV.U32 R27, RZ, RZ, R24 ;  /* 0x000000ffff1b7224 */ /* 0x000fe200078e0018 */
[----:B------:R-:W-:Y:S01]  /*a1d0*/  PRMT R32, R31, 0x7610, R32 ;  /* 0x000076101f207816 */ /* 0x000fe20000000020 */
[----:B------:R-:W-:Y:S01]  /*a1e0*/  IMAD.MOV.U32 R48, RZ, RZ, R47 ;  /* 0x000000ffff307224 */ /* 0x000fe200078e002f */
[----:B------:R-:W-:-:S07]  /*a1f0*/  PRMT R68, R67, 0x7632, R68 ;  /* 0x0000763243447816 */ /* 0x000fce0000000044 */
.L_x_9096:
[----:B------:R-:W-:Y:S05]  /*a200*/  BSYNC.RECONVERGENT B1 ;  /* 0x0000000000017941 */ /* 0x000fea0003800200 */
.L_x_9094:
        /* <DEDUP_REMOVED lines=11> */
.L_x_9098:
[----:B------:R-:W-:Y:S01]  /*a2c0*/  IMAD.MOV.U32 R24, RZ, RZ, R27 ;  /* 0x000000ffff187224 */ /* 0x000fe200078e001b */
[----:B------:R-:W-:Y:S01]  /*a2d0*/  PRMT R30, R30, 0x5410, R32 ;  /* 0x000054101e1e7816 */ /* 0x000fe20000000020 */
[----:B------:R-:W-:Y:S01]  /*a2e0*/  IMAD.MOV.U32 R47, RZ, RZ, R46 ;  /* 0x000000ffff2f7224 */ /* 0x000fe200078e002e */
[----:B------:R-:W-:-:S07]  /*a2f0*/  PRMT R67, R67, 0x5410, R67 ;  /* 0x0000541043437816 */ /* 0x000fce0000000043 */
.L_x_9099:
[----:B------:R-:W-:Y:S05]  /*a300*/  BSYNC.RECONVERGENT B1 ;  /* 0x0000000000017941 */ /* 0x000fea0003800200 */
.L_x_9097:
        /* <DEDUP_REMOVED lines=11> */
.L_x_9101:
[----:B------:R-:W-:Y:S01]  /*a3c0*/  IMAD.MOV.U32 R27, RZ, RZ, R24 ;  /* 0x000000ffff1b7224 */ /* 0x000fe200078e0018 */
[----:B------:R-:W-:Y:S01]  /*a3d0*/  PRMT R31, R31, 0x7610, R30 ;  /* 0x000076101f1f7816 */ /* 0x000fe2000000001e */
[----:B------:R-:W-:Y:S01]  /*a3e0*/  IMAD.MOV.U32 R46, RZ, RZ, R45 ;  /* 0x000000ffff2e7224 */ /* 0x000fe200078e002d */
[----:B------:R-:W-:-:S07]  /*a3f0*/  PRMT R67, R66, 0x7632, R67 ;  /* 0x0000763242437816 */ /* 0x000fce0000000043 */
.L_x_9102:
[----:B------:R-:W-:Y:S05]  /*a400*/  BSYNC.RECONVERGENT B1 ;  /* 0x0000000000017941 */ /* 0x000fea0003800200 */
.L_x_9100:
        /* <DEDUP_REMOVED lines=11> */
.L_x_9104:
[----:B------:R-:W-:Y:S01]  /*a4c0*/  IMAD.MOV.U32 R24, RZ, RZ, R27 ;  /* 0x000000ffff187224 */ /* 0x000fe200078e001b */
[----:B------:R-:W-:Y:S01]  /*a4d0*/  PRMT R31, R31, 0x7632, R31 ;  /* 0x000076321f1f7816 */ /* 0x000fe2000000001f */
[----:B------:R-:W-:Y:S01]  /*a4e0*/  IMAD.MOV.U32 R45, RZ, RZ, R44 ;  /* 0x000000ffff2d7224 */ /* 0x000fe200078e002c */
[----:B------:R-:W-:-:S07]  /*a4f0*/  PRMT R66, R66, 0x5410, R66 ;  /* 0x0000541042427816 */ /* 0x000fce0000000042 */
.L_x_9105:
[----:B------:R-:W-:Y:S05]  /*a500*/  BSYNC.RECONVERGENT B1 ;  /* 0x0000000000017941 */ /* 0x000fea0003800200 */
.L_x_9103:
        /* <DEDUP_REMOVED lines=11> */
.L_x_9107:
[----:B------:R-:W-:Y:S01]  /*a5c0*/  IMAD.MOV.U32 R27, RZ, RZ, R24 ;  /* 0x000000ffff1b7224 */ /* 0x000fe200078e0018 */
[----:B------:R-:W-:Y:S01]  /*a5d0*/  PRMT R32, R31, 0x7610, R32 ;  /* 0x000076101f207816 */ /* 0x000fe20000000020 */
[----:B------:R-:W-:Y:S01]  /*a5e0*/  IMAD.MOV.U32 R44, RZ, RZ, R3 ;  /* 0x000000ffff2c7224 */ /* 0x000fe200078e0003 */
[----:B------:R-:W-:-:S07]  /*a5f0*/  PRMT R66, R65, 0x7632, R66 ;  /* 0x0000763241427816 */ /* 0x000fce0000000042 */
.L_x_9108:
[----:B------:R-:W-:Y:S05]  /*a600*/  BSYNC.RECONVERGENT B1 ;  /* 0x0000000000017941 */ /* 0x000fea0003800200 */
.L_x_9106:
        /* <DEDUP_REMOVED lines=11> */
.L_x_9110:
[----:B------:R-:W-:Y:S01]  /*a6c0*/  IMAD.MOV.U32 R24, RZ, RZ, R27 ;  /* 0x000000ffff187224 */ /* 0x000fe200078e001b */
[----:B------:R-:W-:Y:S01]  /*a6d0*/  PRMT R30, R30, 0x5410, R32 ;  /* 0x000054101e1e7816 */ /* 0x000fe20000000020 */
[----:B------:R-:W-:Y:S01]  /*a6e0*/  IMAD.MOV.U32 R3, RZ, RZ, R2 ;  /* 0x000000ffff037224 */ /* 0x000fe200078e0002 */
[----:B------:R-:W-:-:S07]  /*a6f0*/  PRMT R65, R65, 0x5410, R65 ;  /* 0x0000541041417816 */ /* 0x000fce0000000041 */
.L_x_9111:
[----:B------:R-:W-:Y:S05]  /*a700*/  BSYNC.RECONVERGENT B1 ;  /* 0x0000000000017941 */ /* 0x000fea0003800200 */
.L_x_9109:
        /* <DEDUP_REMOVED lines=11> */
.L_x_9113:
[----:B------:R-:W-:Y:S01]  /*a7c0*/  IMAD.MOV.U32 R27, RZ, RZ, R24 ;  /* 0x000000ffff1b7224 */ /* 0x000fe200078e0018 */
[----:B------:R-:W-:Y:S01]  /*a7d0*/  PRMT R31, R31, 0x7610, R30 ;  /* 0x000076101f1f7816 */ /* 0x000fe2000000001e */
[----:B------:R-:W-:Y:S01]  /*a7e0*/  IMAD.MOV.U32 R2, RZ, RZ, R5 ;  /* 0x000000ffff027224 */ /* 0x000fe200078e0005 */
[----:B------:R-:W-:-:S07]  /*a7f0*/  PRMT R65, R64, 0x7632, R65 ;  /* 0x0000763240417816 */ /* 0x000fce0000000041 */
.L_x_9114:
[----:B------:R-:W-:Y:S05]  /*a800*/  BSYNC.RECONVERGENT B1 ;  /* 0x0000000000017941 */ /* 0x000fea0003800200 */
.L_x_9112:
        /* <DEDUP_REMOVED lines=11> */
.L_x_9116:
[----:B------:R-:W-:Y:S01]  /*a8c0*/  IMAD.MOV.U32 R24, RZ, RZ, R27 ;  /* 0x000000ffff187224 */ /* 0x000fe200078e001b */
[----:B------:R-:W-:Y:S01]  /*a8d0*/  PRMT R31, R31, 0x7632, R31 ;  /* 0x000076321f1f7816 */ /* 0x000fe2000000001f */
[----:B------:R-:W-:Y:S01]  /*a8e0*/  IMAD.MOV.U32 R5, RZ, RZ, R4 ;  /* 0x000000ffff057224 */ /* 0x000fe200078e0004 */
[----:B------:R-:W-:-:S07]  /*a8f0*/  PRMT R64, R64, 0x5410, R64 ;  /* 0x0000541040407816 */ /* 0x000fce0000000040 */
.L_x_9117:
[----:B------:R-:W-:Y:S05]  /*a900*/  BSYNC.RECONVERGENT B1 ;  /* 0x0000000000017941 */ /* 0x000fea0003800200 */
.L_x_9115:
        /* <DEDUP_REMOVED lines=11> */
.L_x_9119:
[----:B------:R-:W-:Y:S01]  /*a9c0*/  IMAD.MOV.U32 R27, RZ, RZ, R24 ;  /* 0x000000ffff1b7224 */ /* 0x000fe200078e0018 */
[----:B------:R-:W-:Y:S01]  /*a9d0*/  PRMT R31, R31, 0x5410, R31 ;  /* 0x000054101f1f7816 */ /* 0x000fe2000000001f */
[----:B------:R-:W-:Y:S01]  /*a9e0*/  IMAD.MOV.U32 R4, RZ, RZ, R7 ;  /* 0x000000ffff047224 */ /* 0x000fe200078e0007 */
[----:B------:R-:W-:-:S07]  /*a9f0*/  PRMT R64, R63, 0x7632, R64 ;  /* 0x000076323f407816 */ /* 0x000fce0000000040 */
.L_x_9120:
[----:B------:R-:W-:Y:S05]  /*aa00*/  BSYNC.RECONVERGENT B1 ;  /* 0x0000000000017941 */ /* 0x000fea0003800200 */
.L_x_9118:
        /* <DEDUP_REMOVED lines=11> */
.L_x_9122:
[----:B------:R-:W-:Y:S01]  /*aac0*/  IMAD.MOV.U32 R24, RZ, RZ, R27 ;  /* 0x000000ffff187224 */ /* 0x000fe200078e001b */
[----:B------:R-:W-:Y:S01]  /*aad0*/  PRMT R30, R30, 0x7610, R31 ;  /* 0x000076101e1e7816 */ /* 0x000fe2000000001f */
[----:B------:R-:W-:Y:S01]  /*aae0*/  IMAD.MOV.U32 R7, RZ, RZ, R6 ;  /* 0x000000ffff077224 */ /* 0x000fe200078e0006 */
[----:B------:R-:W-:-:S07]  /*aaf0*/  PRMT R63, R63, 0x5410, R63 ;  /* 0x000054103f3f7816 */ /* 0x000fce000000003f */
.L_x_9123:
[----:B------:R-:W-:Y:S05]  /*ab00*/  BSYNC.RECONVERGENT B1 ;  /* 0x0000000000017941 */ /* 0x000fea0003800200 */
.L_x_9121:
        /* <DEDUP_REMOVED lines=11> */
.L_x_9125:
[----:B------:R-:W-:Y:S01]  /*abc0*/  IMAD.MOV.U32 R27, RZ, RZ, R24 ;  /* 0x000000ffff1b7224 */ /* 0x000fe200078e0018 */
[----:B------:R-:W-:Y:S01]  /*abd0*/  PRMT R31, R30, 0x7632, R31 ;  /* 0x000076321e1f7816 */ /* 0x000fe2000000001f */
[----:B------:R-:W-:Y:S01]  /*abe0*/  IMAD.MOV.U32 R6, RZ, RZ, R9 ;  /* 0x000000ffff067224 */ /* 0x000fe200078e0009 */
[----:B------:R-:W-:-:S07]  /*abf0*/  PRMT R63, R62, 0x7632, R63 ;  /* 0x000076323e3f7816 */ /* 0x000fce000000003f */
.L_x_9126:
[----:B------:R-:W-:Y:S05]  /*ac00*/  BSYNC.RECONVERGENT B1 ;  /* 0x0000000000017941 */ /* 0x000fea0003800200 */
.L_x_9124:
        /* <DEDUP_REMOVED lines=11> */
.L_x_9128:
[----:B------:R-:W-:Y:S01]  /*acc0*/  IMAD.MOV.U32 R24, RZ, RZ, R27 ;  /* 0x000000ffff187224 */ /* 0x000fe200078e001b */
[----:B------:R-:W-:Y:S01]  /*acd0*/  PRMT R30, R30, 0x5410, R31 ;  /* 0x000054101e1e7816 */ /* 0x000fe2000000001f */
[----:B------:R-:W-:Y:S01]  /*ace0*/  IMAD.MOV.U32 R9, RZ, RZ, R8 ;  /* 0x000000ffff097224 */ /* 0x000fe200078e0008 */
[----:B------:R-:W-:-:S07]  /*acf0*/  PRMT R62, R62, 0x5410, R62 ;  /* 0x000054103e3e7816 */ /* 0x000fce000000003e */
.L_x_9129:
[----:B------:R-:W-:Y:S05]  /*ad00*/  BSYNC.RECONVERGENT B1 ;  /* 0x0000000000017941 */ /* 0x000fea0003800200 */
.L_x_9127:
        /* <DEDUP_REMOVED lines=11> */
.L_x_9131:
[----:B------:R-:W-:Y:S01]  /*adc0*/  IMAD.MOV.U32 R27, RZ, RZ, R24 ;  /* 0x000000ffff1b7224 */ /* 0x000fe200078e0018 */
[----:B------:R-:W-:Y:S01]  /*add0*/  PRMT R31, R30, 0x7632, R31 ;  /* 0x000076321e1f7816 */ /* 0x000fe2000000001f */
[----:B------:R-:W-:Y:S01]  /*ade0*/  IMAD.MOV.U32 R8, RZ, RZ, R11 ;  /* 0x000000ffff087224 */ /* 0x000fe200078e000b */
[----:B------:R-:W-:-:S07]  /*adf0*/  PRMT R62, R61, 0x7632, R62 ;  /* 0x000076323d3e7816 */ /* 0x000fce000000003e */
.L_x_9132:
[----:B------:R-:W-:Y:S05]  /*ae00*/  BSYNC.RECONVERGENT B1 ;  /* 0x0000000000017941 */ /* 0x000fea0003800200 */
.L_x_9130:
        /* <DEDUP_REMOVED lines=11> */
.L_x_9134:
[----:B------:R-:W-:Y:S01]  /*aec0*/  IMAD.MOV.U32 R24, RZ, RZ, R27 ;  /* 0x000000ffff187224 */ /* 0x000fe200078e001b */
[----:B------:R-:W-:Y:S01]  /*aed0*/  PRMT R30, R30, 0x5410, R31 ;  /* 0x000054101e1e7816 */ /* 0x000fe2000000001f */
[----:B------:R-:W-:Y:S01]  /*aee0*/  IMAD.MOV.U32 R11, RZ, RZ, R10 ;  /* 0x000000ffff0b7224 */ /* 0x000fe200078e000a */
[----:B------:R-:W-:-:S07]  /*aef0*/  PRMT R61, R61, 0x5410, R61 ;  /* 0x000054103d3d7816 */ /* 0x000fce000000003d */
.L_x_9135:
[----:B------:R-:W-:Y:S05]  /*af00*/  BSYNC.RECONVERGENT B1 ;  /* 0x0000000000017941 */ /* 0x000fea0003800200 */
.L_x_9133:
        /* <DEDUP_REMOVED lines=11> */
.L_x_9137:
[----:B------:R-:W-:Y:S01]  /*afc0*/  IMAD.MOV.U32 R27, RZ, RZ, R24 ;  /* 0x000000ffff1b7224 */ /* 0x000fe200078e0018 */
[----:B------:R-:W-:Y:S01]  /*afd0*/  PRMT R31, R31, 0x7610, R30 ;  /* 0x000076101f1f7816 */ /* 0x000fe2000000001e */
[----:B------:R-:W-:Y:S01]  /*afe0*/  IMAD.MOV.U32 R10, RZ, RZ, R13 ;  /* 0x000000ffff0a7224 */ /* 0x000fe200078e000d */
[----:B------:R-:W-:-:S07]  /*aff0*/  PRMT R61, R60, 0x7632, R61 ;  /* 0x000076323c3d7816 */ /* 0x000fce000000003d */
.L_x_9138:
[----:B------:R-:W-:Y:S05]  /*b000*/  BSYNC.RECONVERGENT B1 ;  /* 0x0000000000017941 */ /* 0x000fea0003800200 */
.L_x_9136:
        /* <DEDUP_REMOVED lines=11> */
.L_x_9140:
[----:B------:R-:W-:Y:S01]  /*b0c0*/  IMAD.MOV.U32 R24, RZ, RZ, R27 ;  /* 0x000000ffff187224 */ /* 0x000fe200078e001b */
[----:B------:R-:W-:Y:S01]  /*b0d0*/  PRMT R31, R31, 0x7632, R31 ;  /* 0x000076321f1f7816 */ /* 0x000fe2000000001f */
[----:B------:R-:W-:Y:S01]  /*b0e0*/  IMAD.MOV.U32 R13, RZ, RZ, R12 ;  /* 0x000000ffff0d7224 */ /* 0x000fe200078e000c */
[----:B------:R-:W-:-:S07]  /*b0f0*/  PRMT R60, R60, 0x5410, R60 ;  /* 0x000054103c3c7816 */ /* 0x000fce000000003c */
.L_x_9141:
[----:B------:R-:W-:Y:S05]  /*b100*/  BSYNC.RECONVERGENT B1 ;  /* 0x0000000000017941 */ /* 0x000fea0003800200 */
.L_x_9139:
        /* <DEDUP_REMOVED lines=11> */
.L_x_9143:
[----:B------:R-:W-:Y:S01]  /*b1c0*/  IMAD.MOV.U32 R27, RZ, RZ, R24 ;  /* 0x000000ffff1b7224 */ /* 0x000fe200078e0018 */
[----:B------:R-:W-:Y:S01]  /*b1d0*/  PRMT R30, R30, 0x5410, R31 ;  /* 0x000054101e1e7816 */ /* 0x000fe2000000001f */
[----:B------:R-:W-:Y:S01]  /*b1e0*/  IMAD.MOV.U32 R12, RZ, RZ, R15 ;  /* 0x000000ffff0c7224 */ /* 0x000fe200078e000f */
[----:B------:R-:W-:-:S07]  /*b1f0*/  PRMT R60, R59, 0x7610, R60 ;  /* 0x000076103b3c7816 */ /* 0x000fce000000003c */
.L_x_9144:
[----:B------:R-:W-:Y:S05]  /*b200*/  BSYNC.RECONVERGENT B1 ;  /* 0x0000000000017941 */ /* 0x000fea0003800200 */
.L_x_9142:
        /* <DEDUP_REMOVED lines=11> */
.L_x_9146:
[----:B------:R-:W-:Y:S01]  /*b2c0*/  IMAD.MOV.U32 R24, RZ, RZ, R27 ;  /* 0x000000ffff187224 */ /* 0x000fe200078e001b */
[----:B------:R-:W-:Y:S01]  /*b2d0*/  PRMT R31, R30, 0x7632, R31 ;  /* 0x000076321e1f7816 */ /* 0x000fe2000000001f */
[----:B------:R-:W-:Y:S01]  /*b2e0*/  IMAD.MOV.U32 R15, RZ, RZ, R14 ;  /* 0x000000ffff0f7224 */ /* 0x000fe200078e000e */
[----:B------:R-:W-:-:S07]  /*b2f0*/  PRMT R59, R58, 0x7632, R59 ;  /* 0x000076323a3b7816 */ /* 0x000fce000000003b */
.L_x_9147:
[----:B------:R-:W-:Y:S05]  /*b300*/  BSYNC.RECONVERGENT B1 ;  /* 0x0000000000017941 */ /* 0x000fea0003800200 */
.L_x_9145:
        /* <DEDUP_REMOVED lines=11> */
.L_x_9149:
[----:B------:R-:W-:Y:S01]  /*b3c0*/  IMAD.MOV.U32 R27, RZ, RZ, R24 ;  /* 0x000000ffff1b7224 */ /* 0x000fe200078e0018 */
[----:B------:R-:W-:Y:S01]  /*b3d0*/  PRMT R30, R30, 0x5410, R31 ;  /* 0x000054101e1e7816 */ /* 0x000fe2000000001f */
[----:B------:R-:W-:Y:S01]  /*b3e0*/  IMAD.MOV.U32 R14, RZ, RZ, R17 ;  /* 0x000000ffff0e7224 */ /* 0x000fe200078e0011 */
[----:B------:R-:W-:-:S07]  /*b3f0*/  PRMT R58, R58, 0x7610, R59 ;  /* 0x000076103a3a7816 */ /* 0x000fce000000003b */
.L_x_9150:
[----:B------:R-:W-:Y:S05]  /*b400*/  BSYNC.RECONVERGENT B1 ;  /* 0x0000000000017941 */ /* 0x000fea0003800200 */
.L_x_9148:
        /* <DEDUP_REMOVED lines=11> */
.L_x_9152:
[----:B------:R-:W-:Y:S01]  /*b4c0*/  IMAD.MOV.U32 R24, RZ, RZ, R27 ;  /* 0x000000ffff187224 */ /* 0x000fe200078e001b */
[----:B------:R-:W-:Y:S01]  /*b4d0*/  PRMT R31, R31, 0x7610, R30 ;  /* 0x000076101f1f7816 */ /* 0x000fe2000000001e */
[----:B------:R-:W-:Y:S01]  /*b4e0*/  IMAD.MOV.U32 R17, RZ, RZ, R16 ;  /* 0x000000ffff117224 */ /* 0x000fe200078e0010 */
[----:B------:R-:W-:-:S07]  /*b4f0*/  PRMT R59, R59, 0x5410, R54 ;  /* 0x000054103b3b7816 */ /* 0x000fce0000000036 */
.L_x_9153:
[----:B------:R-:W-:Y:S05]  /*b500*/  BSYNC.RECONVERGENT B1 ;  /* 0x0000000000017941 */ /* 0x000fea0003800200 */
.L_x_9151:
        /* <DEDUP_REMOVED lines=11> */
.L_x_9155:
[----:B------:R-:W-:Y:S01]  /*b5c0*/  IMAD.MOV.U32 R27, RZ, RZ, R24 ;  /* 0x000000ffff1b7224 */ /* 0x000fe200078e0018 */
[----:B------:R-:W-:Y:S01]  /*b5d0*/  PRMT R31, R31, 0x7632, R31 ;  /* 0x000076321f1f7816 */ /* 0x000fe2000000001f */
[----:B------:R-:W-:Y:S01]  /*b5e0*/  IMAD.MOV.U32 R16, RZ, RZ, R19 ;  /* 0x000000ffff107224 */ /* 0x000fe200078e0013 */
[----:B------:R-:W-:-:S07]  /*b5f0*/  PRMT R54, R54, 0x7632, R54 ;  /* 0x0000763236367816 */ /* 0x000fce0000000036 */
.L_x_9156:
[----:B------:R-:W-:Y:S05]  /*b600*/  BSYNC.RECONVERGENT B1 ;  /* 0x0000000000017941 */ /* 0x000fea0003800200 */
.L_x_9154:
        /* <DEDUP_REMOVED lines=11> */
.L_x_9158:
[----:B------:R-:W-:Y:S01]  /*b6c0*/  IMAD.MOV.U32 R24, RZ, RZ, R27 ;  /* 0x000000ffff187224 */ /* 0x000fe200078e001b */
[----:B------:R-:W-:Y:S01]  /*b6d0*/  PRMT R32, R31, 0x7610, R32 ;  /* 0x000076101f207816 */ /* 0x000fe20000000020 */
[----:B------:R-:W-:Y:S01]  /*b6e0*/  IMAD.MOV.U32 R19, RZ, RZ, R18 ;  /* 0x000000ffff137224 */ /* 0x000fe200078e0012 */
[----:B------:R-:W-:-:S07]  /*b6f0*/  PRMT R54, R54, 0x5410, R55 ;  /* 0x0000541036367816 */ /* 0x000fce0000000037 */
.L_x_9159:
[----:B------:R-:W-:Y:S05]  /*b700*/  BSYNC.RECONVERGENT B1 ;  /* 0x0000000000017941 */ /* 0x000fea0003800200 */
.L_x_9157:
        /* <DEDUP_REMOVED lines=11> */
.L_x_9161:
[----:B------:R-:W-:Y:S01]  /*b7c0*/  IMAD.MOV.U32 R27, RZ, RZ, R24 ;  /* 0x000000ffff1b7224 */ /* 0x000fe200078e0018 */
[----:B------:R-:W-:Y:S01]  /*b7d0*/  PRMT R30, R30, 0x5410, R32 ;  /* 0x000054101e1e7816 */ /* 0x000fe20000000020 */
[----:B------:R-:W-:Y:S01]  /*b7e0*/  IMAD.MOV.U32 R18, RZ, RZ, R21 ;  /* 0x000000ffff127224 */ /* 0x000fe200078e0015 */
[----:B------:R-:W-:-:S07]  /*b7f0*/  PRMT R55, R55, 0x7632, R55 ;  /* 0x0000763237377816 */ /* 0x000fce0000000037 */
.L_x_9162:
[----:B------:R-:W-:Y:S05]  /*b800*/  BSYNC.RECONVERGENT B1 ;  /* 0x0000000000017941 */ /* 0x000fea0003800200 */
.L_x_9160:
        /* <DEDUP_REMOVED lines=11> */
.L_x_9164:
[----:B------:R-:W-:Y:S01]  /*b8c0*/  IMAD.MOV.U32 R24, RZ, RZ, R27 ;  /* 0x000000ffff187224 */ /* 0x000fe200078e001b */
[----:B------:R-:W-:Y:S01]  /*b8d0*/  PRMT R31, R31, 0x7610, R30 ;  /* 0x000076101f1f7816 */ /* 0x000fe2000000001e */
[----:B------:R-:W-:Y:S01]  /*b8e0*/  IMAD.MOV.U32 R21, RZ, RZ, R20 ;  /* 0x000000ffff157224 */ /* 0x000fe200078e0014 */
[----:B------:R-:W-:-:S07]  /*b8f0*/  PRMT R55, R55, 0x5410, R56 ;  /* 0x0000541037377816 */ /* 0x000fce0000000038 */
.L_x_9165:
[----:B------:R-:W-:Y:S05]  /*b900*/  BSYNC.RECONVERGENT B1 ;  /* 0x0000000000017941 */ /* 0x000fea0003800200 */
.L_x_9163:
        /* <DEDUP_REMOVED lines=11> */
.L_x_9167:
[----:B------:R-:W-:Y:S01]  /*b9c0*/  IMAD.MOV.U32 R27, RZ, RZ, R24 ;  /* 0x000000ffff1b7224 */ /* 0x000fe200078e0018 */
[----:B------:R-:W-:Y:S01]  /*b9d0*/  PRMT R31, R31, 0x7632, R31 ;  /* 0x000076321f1f7816 */ /* 0x000fe2000000001f */
[----:B------:R-:W-:Y:S01]  /*b9e0*/  IMAD.MOV.U32 R20, RZ, RZ, R23 ;  /* 0x000000ffff147224 */ /* 0x000fe200078e0017 */
[----:B------:R-:W-:-:S07]  /*b9f0*/  PRMT R56, R56, 0x7632, R56 ;  /* 0x0000763238387816 */ /* 0x000fce0000000038 */
.L_x_9168:
[----:B------:R-:W-:Y:S05]  /*ba00*/  BSYNC.RECONVERGENT B1 ;  /* 0x0000000000017941 */ /* 0x000fea0003800200 */
.L_x_9166:
        /* <DEDUP_REMOVED lines=11> */
.L_x_9170:
[----:B------:R-:W-:Y:S01]  /*bac0*/  IMAD.MOV.U32 R24, RZ, RZ, R27 ;  /* 0x000000ffff187224 */ /* 0x000fe200078e001b */
[----:B------:R-:W-:Y:S01]  /*bad0*/  PRMT R32, R31, 0x7610, R32 ;  /* 0x000076101f207816 */ /* 0x000fe20000000020 */
[----:B------:R-:W-:Y:S01]  /*bae0*/  IMAD.MOV.U32 R23, RZ, RZ, R22 ;  /* 0x000000ffff177224 */ /* 0x000fe200078e0016 */
[----:B------:R-:W-:-:S07]  /*baf0*/  PRMT R56, R56, 0x5410, R57 ;  /* 0x0000541038387816 */ /* 0x000fce0000000039 */
.L_x_9171:
[----:B------:R-:W-:Y:S05]  /*bb00*/  BSYNC.RECONVERGENT B1 ;  /* 0x0000000000017941 */ /* 0x000fea0003800200 */
.L_x_9169:
        /* <DEDUP_REMOVED lines=11> */
.L_x_9173:
[----:B------:R-:W-:Y:S01]  /*bbc0*/  IMAD.MOV.U32 R27, RZ, RZ, R24 ;  /* 0x000000ffff1b7224 */ /* 0x000fe200078e0018 */
[----:B------:R-:W-:Y:S01]  /*bbd0*/  PRMT R30, R30, 0x5410, R32 ;  /* 0x000054101e1e7816 */ /* 0x000fe20000000020 */
[----:B------:R-:W-:Y:S01]  /*bbe0*/  IMAD.MOV.U32 R22, RZ, RZ, R25 ;  /* 0x000000ffff167224 */ /* 0x000fe200078e0019 */
[----:B------:R-:W-:-:S07]  /*bbf0*/  PRMT R57, R57, 0x7632, R57 ;  /* 0x0000763239397816 */ /* 0x000fce0000000039 */
.L_x_9174:
[----:B------:R-:W-:Y:S05]  /*bc00*/  BSYNC.RECONVERGENT B1 ;  /* 0x0000000000017941 */ /* 0x000fea0003800200 */
.L_x_9172:
        /* <DEDUP_REMOVED lines=11> */
.L_x_9176:
[----:B------:R-:W-:Y:S01]  /*bcc0*/  PRMT R57, R57, 0x5410, R30 ;  /* 0x0000541039397816 */ /* 0x000fe2000000001e */
[----:B------:R-:W-:Y:S01]  /*bcd0*/  IMAD.MOV.U32 R25, RZ, RZ, R28 ;  /* 0x000000ffff197224 */ /* 0x000fe200078e001c */
[C---:B------:R-:W-:Y:S01]  /*bce0*/  PRMT R58, R30.reuse, 0x7632, R58 ;  /* 0x000076321e3a7816 */ /* 0x040fe2000000003a */
[--C-:B------:R-:W-:Y:S01]  /*bcf0*/  IMAD.MOV.U32 R24, RZ, RZ, R27.reuse ;  /* 0x000000ffff187224 */ /* 0x100fe200078e001b */
[----:B------:R-:W-:Y:S01]  /*bd00*/  PRMT R30, R30, 0x7632, R30 ;  /* 0x000076321e1e7816 */ /* 0x000fe2000000001e */
[----:B------:R-:W-:-:S07]  /*bd10*/  IMAD.MOV.U32 R28, RZ, RZ, R27 ;  /* 0x000000ffff1c7224 */ /* 0x000fce00078e001b */
.L_x_9177:
[----:B------:R-:W-:Y:S05]  /*bd20*/  BSYNC.RECONVERGENT B1 ;  /* 0x0000000000017941 */ /* 0x000fea0003800200 */
.L_x_9175:
[----:B------:R-:W-:Y:S02]  /*bd30*/  VIADD R26, R26, 0x4 ;  /* 0x000000041a1a7836 */ /* 0x000fe40000000000 */
[----:B------:R-:W-:Y:S01]  /*bd40*/  VIADD R43, R43, 0x2 ;  /* 0x000000022b2b7836 */ /* 0x000fe20000000000 */
[----:B------:R-:W-:Y:S06]  /*bd50*/  @P1 BRA `(.L_x_9178) ;  /* 0xffffffe000081947 */ /* 0x000fec000383ffff */
.L_x_9084:
[----:B------:R-:W-:Y:S05]  /*bd60*/  BSYNC.RECONVERGENT B0 ;  /* 0x0000000000007941 */ /* 0x000fea0003800200 */
.L_x_9083:
[----:B------:R-:W-:Y:S01]  /*bd70*/  SHFL.DOWN PT, R32, R16, 0x10, 0x1f ;  /* 0x0a001f0010207f89 */ /* 0x000fe200000e0000 */
[----:B------:R-:W-:Y:S01]  /*bd80*/  ISETP.GE.AND P0, PT, R70, 0x10, PT ;  /* 0x000000104600780c */ /* 0x000fe20003f06270 */
        /* <DEDUP_REMOVED lines=10> */
[----:B-1----:R1:W-:Y:S04]  /*be30*/  STL.64 [R42+0x28], R32 ;  /* 0x000028202a007387 */ /* 0x0023e80000100a00 */
[----:B--2---:R-:W-:Y:S04]  /*be40*/  STL.64 [R42+0x38], R36 ;  /* 0x000038242a007387 */ /* 0x004fe80000100a00 */
[----:B------:R-:W-:Y:S01]  /*be50*/  SHFL.DOWN PT, R28, R20, 0x10, 0x1f ;  /* 0x0a001f00141c7f89 */ /* 0x000fe200000e0000 */
[----:B-1----:R-:W-:-:S03]  /*be60*/  PRMT R32, R58, 0x7610, R57 ;  /* 0x000076103a207816 */ /* 0x002fc60000000039 */
[----:B------:R-:W1:Y:S04]  /*be70*/  SHFL.DOWN PT, R29, R21, 0x10, 0x1f ;  /* 0x0a001f00151d7f89 */ /* 0x000e6800000e0000 */
[----:B------:R2:W-:Y:S04]  /*be80*/  SHFL.DOWN PT, R37, R32, 0x10, 0x1f ;  /* 0x0a001f0020257f89 */ /* 0x0005e800000e0000 */
[----:B---3--:R-:W-:Y:S01]  /*be90*/  STL.64 [R42+0x30], R34 ;  /* 0x000030222a007387 */ /* 0x008fe20000100a00 */
[----:B--2---:R-:W-:-:S03]  /*bea0*/  PRMT R32, R56, 0x7610, R55 ;  /* 0x0000761038207816 */ /* 0x004fc60000000037 */
[----:B----4-:R-:W-:Y:S04]  /*beb0*/  STL.64 [R42+0x20], R30 ;  /* 0x0000201e2a007387 */ /* 0x010fe80000100a00 */
[----:B------:R2:W-:Y:S04]  /*bec0*/  SHFL.DOWN PT, R35, R32, 0x10, 0x1f ;  /* 0x0a001f0020237f89 */ /* 0x0005e800000e0000 */
[----:B0-----:R-:W-:Y:S01]  /*bed0*/  STL.64 [R42+0x10], R26 ;  /* 0x0000101a2a007387 */ /* 0x001fe20000100a00 */
[----:B--2---:R-:W-:-:S03]  /*bee0*/  PRMT R32, R55, 0x7610, R54 ;  /* 0x0000761037207816 */ /* 0x004fc60000000036 */
[----:B------:R-:W-:Y:S01]  /*bef0*/  SHFL.DOWN PT, R26, R10, 0x10, 0x1f ;  /* 0x0a001f000a1a7f89 */ /* 0x000fe200000e0000 */
[----:B------:R-:W-:-:S03]  /*bf00*/  PRMT R31, R57, 0x7610, R56 ;  /* 0x00007610391f7816 */ /* 0x000fc60000000038 */
[----:B------:R-:W0:Y:S04]  /*bf10*/  SHFL.DOWN PT, R27, R11, 0x10, 0x1f ;  /* 0x0a001f000b1b7f89 */ /* 0x000e2800000e0000 */
[----:B------:R2:W-:Y:S04]  /*bf20*/  SHFL.DOWN PT, R34, R32, 0x10, 0x1f ;  /* 0x0a001f0020227f89 */ /* 0x0005e800000e0000 */
[----:B------:R-:W-:Y:S01]  /*bf30*/  SHFL.DOWN PT, R36, R31, 0x10, 0x1f ;  /* 0x0a001f001f247f89 */ /* 0x000fe200000e0000 */
[----:B--2---:R-:W-:-:S03]  /*bf40*/  PRMT R32, R54, 0x7610, R59 ;  /* 0x0000761036207816 */ /* 0x004fc6000000003b */
[----:B-1----:R-:W-:Y:S04]  /*bf50*/  STL.64 [R42+0x18], R28 ;  /* 0x0000181c2a007387 */ /* 0x002fe80000100a00 */
[----:B------:R1:W-:Y:S04]  /*bf60*/  SHFL.DOWN PT, R33, R32, 0x10, 0x1f ;  /* 0x0a001f0020217f89 */ /* 0x0003e800000e0000 */
[----:B------:R-:W-:Y:S01]  /*bf70*/  SHFL.DOWN PT, R28, R8, 0x10, 0x1f ;  /* 0x0a001f00081c7f89 */ /* 0x000fe200000e0000 */
[----:B-1----:R-:W-:-:S03]  /*bf80*/  PRMT R32, R58, 0x5432, R59 ;  /* 0x000054323a207816 */ /* 0x002fc6000000003b */
[----:B------:R-:W1:Y:S04]  /*bf90*/  SHFL.DOWN PT, R29, R9, 0x10, 0x1f ;  /* 0x0a001f00091d7f89 */ /* 0x000e6800000e0000 */
[----:B------:R-:W-:Y:S04]  /*bfa0*/  SHFL.DOWN PT, R30, R6, 0x10, 0x1f ;  /* 0x0a001f00061e7f89 */ /* 0x000fe800000e0000 */
[----:B------:R-:W-:Y:S04]  /*bfb0*/  SHFL.DOWN PT, R32, R32, 0x10, 0x1f ;  /* 0x0a001f0020207f89 */ /* 0x000fe800000e0000 */
[----:B------:R-:W2:Y:S04]  /*bfc0*/  SHFL.DOWN PT, R31, R7, 0x10, 0x1f ;  /* 0x0a001f00071f7f89 */ /* 0x000ea800000e0000 */
[----:B0-----:R0:W-:Y:S04]  /*bfd0*/  STL.64 [R42+0x40], R26 ;  /* 0x0000401a2a007387 */ /* 0x0011e80000100a00 */
[----:B------:R-:W-:Y:S04]  /*bfe0*/  SHFL.DOWN PT, R38, R24, 0x10, 0x1f ;  /* 0x0a001f0018267f89 */ /* 0x000fe800000e0000 */
[----:B-1----:R-:W-:Y:S01]  /*bff0*/  STL.64 [R42+0x48], R28 ;  /* 0x0000481c2a007387 */ /* 0x002fe20000100a00 */
[----:B0-----:R-:W-:-:S03]  /*c000*/  IMAD.MOV.U32 R26, RZ, RZ, R37 ;  /* 0x000000ffff1a7224 */ /* 0x001fc600078e0025 */
[----:B------:R-:W-:Y:S01]  /*c010*/  SHFL.DOWN PT, R28, R2, 0x10, 0x1f ;  /* 0x0a001f00021c7f89 */ /* 0x000fe200000e0000 */
[----:B------:R-:W-:-:S03]  /*c020*/  IMAD.MOV.U32 R27, RZ, RZ, R36 ;  /* 0x000000ffff1b7224 */ /* 0x000fc600078e0024 */
[----:B------:R-:W0:Y:S04]  /*c030*/  SHFL.DOWN PT, R29, R3, 0x10, 0x1f ;  /* 0x0a001f00031d7f89 */ /* 0x000e2800000e0000 */
[----:B------:R1:W-:Y:S04]  /*c040*/  STL.64 [R42+0x88], R26 ;  /* 0x0000881a2a007387 */ /* 0x0003e80000100a00 */
[----:B--2---:R2:W-:Y:S04]  /*c050*/  STL.64 [R42+0x50], R30 ;  /* 0x0000501e2a007387 */ /* 0x0045e80000100a00 */
[----:B------:R-:W-:Y:S01]  /*c060*/  SHFL.DOWN PT, R30, R44, 0x10, 0x1f ;  /* 0x0a001f002c1e7f89 */ /* 0x000fe200000e0000 */
[----:B-1----:R-:W-:-:S03]  /*c070*/  IMAD.MOV.U32 R26, RZ, RZ, R35 ;  /* 0x000000ffff1a7224 */ /* 0x002fc600078e0023 */
[----:B------:R-:W-:Y:S01]  /*c080*/  SHFL.DOWN PT, R39, R25, 0x10, 0x1f ;  /* 0x0a001f0019277f89 */ /* 0x000fe200000e0000 */
[----:B------:R-:W-:Y:S02]  /*c090*/  IMAD.MOV.U32 R27, RZ, RZ, R34 ;  /* 0x000000ffff1b7224 */ /* 0x000fe400078e0022 */
[----:B--2---:R-:W-:Y:S01]  /*c0a0*/  IMAD.MOV.U32 R31, RZ, RZ, R61 ;  /* 0x000000ffff1f7224 */ /* 0x004fe200078e003d */
[----:B------:R-:W1:Y:S02]  /*c0b0*/  S2R R53, SR_TID.X ;  /* 0x0000000000357919 */ /* 0x000e640000002100 */
[----:B------:R2:W-:Y:S04]  /*c0c0*/  STL.64 [R42+0x90], R26 ;  /* 0x0000901a2a007387 */ /* 0x0005e80000100a00 */
[----:B------:R-:W-:Y:S04]  /*c0d0*/  SHFL.DOWN PT, R36, R31, 0x10, 0x1f ;  /* 0x0a001f001f247f89 */ /* 0x000fe800000e0000 */
[----:B------:R-:W3:Y:S01]  /*c0e0*/  SHFL.DOWN PT, R31, R45, 0x10, 0x1f ;  /* 0x0a001f002d1f7f89 */ /* 0x000ee200000e0000 */
[----:B--2---:R-:W-:-:S03]  /*c0f0*/  IMAD.MOV.U32 R27, RZ, RZ, R32 ;  /* 0x000000ffff1b7224 */ /* 0x004fc600078e0020 */
[----:B0-----:R0:W-:Y:S01]  /*c100*/  STL.64 [R42+0x60], R28 ;  /* 0x0000601c2a007387 */ /* 0x0011e20000100a00 */
[----:B------:R-:W-:Y:S02]  /*c110*/  IMAD.MOV.U32 R26, RZ, RZ, R33 ;  /* 0x000000ffff1a7224 */ /* 0x000fe400078e0021 */
[----:B------:R-:W-:Y:S01]  /*c120*/  IMAD.MOV.U32 R32, RZ, RZ, R60 ;  /* 0x000000ffff207224 */ /* 0x000fe200078e003c */
[----:B------:R-:W-:Y:S04]  /*c130*/  SHFL.DOWN PT, R29, R52, 0x10, 0x1f ;  /* 0x0a001f00341d7f89 */ /* 0x000fe800000e0000 */
[----:B------:R-:W-:Y:S04]  /*c140*/  STL.64 [R42+0x98], R26 ;  /* 0x0000981a2a007387 */ /* 0x000fe80000100a00 */
[----:B------:R2:W-:Y:S01]  /*c150*/  SHFL.DOWN PT, R37, R32, 0x10, 0x1f ;  /* 0x0a001f0020257f89 */ /* 0x0005e200000e0000 */
[----:B0-----:R-:W-:-:S03]  /*c160*/  IMAD.MOV.U32 R28, RZ, RZ, R66 ;  /* 0x000000ffff1c7224 */ /* 0x001fc600078e0042 */
[----:B------:R-:W-:Y:S04]  /*c170*/  SHFL.DOWN PT, R26, R4, 0x10, 0x1f ;  /* 0x0a001f00041a7f89 */ /* 0x000fe800000e0000 */
[----:B------:R-:W0:Y:S01]  /*c180*/  SHFL.DOWN PT, R27, R5, 0x10, 0x1f ;  /* 0x0a001f00051b7f89 */ /* 0x000e2200000e0000 */
[----:B--2---:R-:W-:-:S03]  /*c190*/  IMAD.MOV.U32 R32, RZ, RZ, R62 ;  /* 0x000000ffff207224 */ /* 0x004fc600078e003e */
[----:B---3--:R-:W-:Y:S04]  /*c1a0*/  STL.64 [R42+0x68], R30 ;  /* 0x0000681e2a007387 */ /* 0x008fe80000100a00 */
[----:B------:R2:W-:Y:S04]  /*c1b0*/  SHFL.DOWN PT, R35, R32, 0x10, 0x1f ;  /* 0x0a001f0020237f89 */ /* 0x0005e800000e0000 */
[----:B------:R-:W-:Y:S01]  /*c1c0*/  SHFL.DOWN PT, R30, R48, 0x10, 0x1f ;  /* 0x0a001f00301e7f89 */ /* 0x000fe200000e0000 */
[----:B--2---:R-:W-:-:S03]  /*c1d0*/  IMAD.MOV.U32 R32, RZ, RZ, R63 ;  /* 0x000000ffff207224 */ /* 0x004fc600078e003f */
[----:B------:R-:W2:Y:S04]  /*c1e0*/  SHFL.DOWN PT, R31, R49, 0x10, 0x1f ;  /* 0x0a001f00311f7f89 */ /* 0x000ea800000e0000 */
[----:B------:R3:W-:Y:S04]  /*c1f0*/  SHFL.DOWN PT, R34, R32, 0x10, 0x1f ;  /* 0x0a001f0020227f89 */ /* 0x0007e800000e0000 */
[----:B0-----:R0:W-:Y:S01]  /*c200*/  STL.64 [R42+0x58], R26 ;  /* 0x0000581a2a007387 */ /* 0x0011e20000100a00 */
[----:B---3--:R-:W-:-:S03]  /*c210*/  IMAD.MOV.U32 R32, RZ, RZ, R64 ;  /* 0x000000ffff207224 */ /* 0x008fc600078e0040 */
[----:B------:R-:W-:Y:S04]  /*c220*/  STL.64 [R42+0x8], R38 ;  /* 0x000008262a007387 */ /* 0x000fe80000100a00 */
[----:B------:R3:W-:Y:S01]  /*c230*/  SHFL.DOWN PT, R33, R32, 0x10, 0x1f ;  /* 0x0a001f0020217f89 */ /* 0x0007e200000e0000 */
[----:B0-----:R-:W-:-:S03]  /*c240*/  IMAD.MOV.U32 R26, RZ, RZ, R37 ;  /* 0x000000ffff1a7224 */ /* 0x001fc600078e0025 */
[----:B------:R0:W4:Y:S01]  /*c250*/  SHFL.DOWN PT, R37, R28, 0x10, 0x1f ;  /* 0x0a001f001c257f89 */ /* 0x00012200000e0000 */
[----:B------:R-:W-:Y:S02]  /*c260*/  IMAD.MOV.U32 R27, RZ, RZ, R36 ;  /* 0x000000ffff1b7224 */ /* 0x000fe400078e0024 */
[----:B---3--:R-:W-:Y:S01]  /*c270*/  IMAD.MOV.U32 R32, RZ, RZ, R65 ;  /* 0x000000ffff207224 */ /* 0x008fe200078e0041 */
[----:B--2---:R-:W-:Y:S01]  /*c280*/  STL.64 [R42+0x78], R30 ;  /* 0x0000781e2a007387 */ /* 0x004fe20000100a00 */
[----:B0-----:R-:W-:-:S04]  /*c290*/  IMAD.MOV.U32 R28, RZ, RZ, R67 ;  /* 0x000000ffff1c7224 */ /* 0x001fc800078e0043 */
[----:B------:R-:W-:Y:S04]  /*c2a0*/  SHFL.DOWN PT, R32, R32, 0x10, 0x1f ;  /* 0x0a001f0020207f89 */ /* 0x000fe800000e0000 */
[----:B------:R0:W2:Y:S04]  /*c2b0*/  SHFL.DOWN PT, R36, R28, 0x10, 0x1f ;  /* 0x0a001f001c247f89 */ /* 0x0000a800000e0000 */
[----:B------:R3:W-:Y:S01]  /*c2c0*/  STL.64 [R42+0xa0], R26 ;  /* 0x0000a01a2a007387 */ /* 0x0007e20000100a00 */
[----:B0-----:R-:W-:Y:S02]  /*c2d0*/  IMAD.MOV.U32 R28, RZ, RZ, R68 ;  /* 0x000000ffff1c7224 */ /* 0x001fe400078e0044 */
[----:B----4-:R-:W-:-:S02]  /*c2e0*/  IMAD.MOV.U32 R30, RZ, RZ, R37 ;  /* 0x000000ffff1e7224 */ /* 0x010fc400078e0025 */
[----:B---3--:R-:W-:Y:S02]  /*c2f0*/  IMAD.MOV.U32 R26, RZ, RZ, R35 ;  /* 0x000000ffff1a7224 */ /* 0x008fe400078e0023 */
[----:B------:R0:W3:Y:S01]  /*c300*/  SHFL.DOWN PT, R35, R28, 0x10, 0x1f ;  /* 0x0a001f001c237f89 */ /* 0x0000e200000e0000 */
[----:B------:R-:W-:-:S05]  /*c310*/  IMAD.MOV.U32 R27, RZ, RZ, R34 ;  /* 0x000000ffff1b7224 */ /* 0x000fca00078e0022 */
[----:B------:R4:W-:Y:S01]  /*c320*/  STL.64 [R42+0xa8], R26 ;  /* 0x0000a81a2a007387 */ /* 0x0009e20000100a00 */
[----:B--2---:R-:W-:Y:S02]  /*c330*/  IMAD.MOV.U32 R31, RZ, RZ, R36 ;  /* 0x000000ffff1f7224 */ /* 0x004fe400078e0024 */
[----:B0-----:R-:W-:-:S03]  /*c340*/  IMAD.MOV.U32 R28, RZ, RZ, R69 ;  /* 0x000000ffff1c7224 */ /* 0x001fc600078e0045 */
[----:B------:R3:W-:Y:S04]  /*c350*/  STL.64 [R42+0xb8], R30 ;  /* 0x0000b81e2a007387 */ /* 0x0007e80000100a00 */
[----:B------:R-:W0:Y:S01]  /*c360*/  SHFL.DOWN PT, R34, R28, 0x10, 0x1f ;  /* 0x0a001f001c227f89 */ /* 0x000e2200000e0000 */
[----:B----4-:R-:W-:Y:S02]  /*c370*/  IMAD.MOV.U32 R26, RZ, RZ, R33 ;  /* 0x000000ffff1a7224 */ /* 0x010fe400078e0021 */
[----:B------:R-:W-:Y:S01]  /*c380*/  IMAD.MOV.U32 R27, RZ, RZ, R32 ;  /* 0x000000ffff1b7224 */ /* 0x000fe200078e0020 */
[----:B------:R-:W-:Y:S01]  /*c390*/  SHFL.DOWN PT, R33, R51, 0x10, 0x1f ;  /* 0x0a001f0033217f89 */ /* 0x000fe200000e0000 */
[----:B---3--:R-:W-:-:S03]  /*c3a0*/  IMAD.MOV.U32 R30, RZ, RZ, R35 ;  /* 0x000000ffff1e7224 */ /* 0x008fc600078e0023 */
[----:B------:R-:W2:Y:S04]  /*c3b0*/  SHFL.DOWN PT, R32, R50, 0x10, 0x1f ;  /* 0x0a001f0032207f89 */ /* 0x000ea800000e0000 */
[----:B------:R-:W3:Y:S04]  /*c3c0*/  SHFL.DOWN PT, R28, R40, 0x10, 0x1f ;  /* 0x0a001f00281c7f89 */ /* 0x000ee800000e0000 */
[----:B------:R-:W-:Y:S04]  /*c3d0*/  STL.64 [R42+0xb0], R26 ;  /* 0x0000b01a2a007387 */ /* 0x000fe80000100a00 */
[----:B------:R-:W-:Y:S01]  /*c3e0*/  SHFL.DOWN PT, R26, R46, 0x10, 0x1f ;  /* 0x0a001f002e1a7f89 */ /* 0x000fe200000e0000 */
[----:B0-----:R-:W-:-:S03]  /*c3f0*/  IMAD.MOV.U32 R31, RZ, RZ, R34 ;  /* 0x000000ffff1f7224 */ /* 0x001fc600078e0022 */
[----:B------:R-:W0:Y:S04]  /*c400*/  SHFL.DOWN PT, R27, R47, 0x10, 0x1f ;  /* 0x0a001f002f1b7f89 */ /* 0x000e2800000e0000 */
[----:B------:R-:W-:Y:S04]  /*c410*/  STL.64 [R42+0xc0], R30 ;  /* 0x0000c01e2a007387 */ /* 0x000fe80000100a00 */
[----:B--2---:R-:W-:Y:S04]  /*c420*/  STL.64 [R42+0x80], R32 ;  /* 0x000080202a007387 */ /* 0x004fe80000100a00 */
[----:B---3--:R-:W-:Y:S04]  /*c430*/  STL.64 [R42], R28 ;  /* 0x0000001c2a007387 */ /* 0x008fe80000100a00 */
[----:B0-----:R0:W-:Y:S02]  /*c440*/  STL.64 [R42+0x70], R26 ;  /* 0x0000701a2a007387 */ /* 0x0011e40000100a00 */
[----:B0-----:R-:W-:Y:S01]  /*c450*/  @P0 IMAD.MOV.U32 R26, RZ, RZ, R40 ;  /* 0x000000ffff1a0224 */ /* 0x001fe200078e0028 */
[----:B-1----:R-:W-:Y:S06]  /*c460*/  @P0 BRA `(.L_x_9180) ;  /* 0x0000002000e80947 */ /* 0x002fec0003800000 */
[----:B------:R-:W-:Y:S01]  /*c470*/  FSETP.GT.FTZ.AND P0, PT, R40, R28, PT ;  /* 0x0000001c2800720b */ /* 0x000fe20003f14000 */
        /* <DEDUP_REMOVED lines=12> */
.L_x_9274:
        /* <DEDUP_REMOVED lines=20> */
.L_x_9182:
[----:B------:R-:W-:Y:S01]  /*c680*/  IMAD.MOV.U32 R24, RZ, RZ, R51 ;  /* 0x000000ffff187224 */ /* 0x000fe200078e0033 */
[--C-:B------:R-:W-:Y:S01]  /*c690*/  PRMT R31, R31, 0x7610, R69.reuse ;  /* 0x000076101f1f7816 */ /* 0x100fe20000000045 */
[----:B------:R-:W-:Y:S01]  /*c6a0*/  IMAD.MOV.U32 R51, RZ, RZ, R50 ;  /* 0x000000ffff337224 */ /* 0x000fe200078e0032 */
[----:B------:R-:W-:-:S07]  /*c6b0*/  PRMT R69, R69, 0x5410, R69 ;  /* 0x0000541045457816 */ /* 0x000fce0000000045 */
.L_x_9183:
[----:B------:R-:W-:Y:S05]  /*c6c0*/  BSYNC.RECONVERGENT B1 ;  /* 0x0000000000017941 */ /* 0x000fea0003800200 */
.L_x_9181:
        /* <DEDUP_REMOVED lines=11> */
.L_x_9185:
[----:B------:R-:W-:Y:S01]  /*c780*/  IMAD.MOV.U32 R28, RZ, RZ, R24 ;  /* 0x000000ffff1c7224 */ /* 0x000fe200078e0018 */
[----:B------:R-:W-:Y:S01]  /*c790*/  PRMT R32, R32, 0x7610, R31 ;  /* 0x0000761020207816 */ /* 0x000fe2000000001f */
[----:B------:R-:W-:Y:S01]  /*c7a0*/  IMAD.MOV.U32 R50, RZ, RZ, R49 ;  /* 0x000000ffff327224 */ /* 0x000fe200078e0031 */
[----:B------:R-:W-:-:S07]  /*c7b0*/  PRMT R69, R68, 0x7632, R69 ;  /* 0x0000763244457816 */ /* 0x000fce0000000045 */
.L_x_9186:
[----:B------:R-:W-:Y:S05]  /*c7c0*/  BSYNC.RECONVERGENT B1 ;  /* 0x0000000000017941 */ /* 0x000fea0003800200 */
.L_x_9184:
        /* <DEDUP_REMOVED lines=11> */
.L_x_9188:
[----:B------:R-:W-:Y:S01]  /*c880*/  IMAD.MOV.U32 R24, RZ, RZ, R28 ;  /* 0x000000ffff187224 */ /* 0x000fe200078e001c */
[----:B------:R-:W-:Y:S01]  /*c890*/  PRMT R32, R32, 0x7632, R32 ;  /* 0x0000763220207816 */ /* 0x000fe20000000020 */
[----:B------:R-:W-:Y:S01]  /*c8a0*/  IMAD.MOV.U32 R49, RZ, RZ, R48 ;  /* 0x000000ffff317224 */ /* 0x000fe200078e0030 */
[----:B------:R-:W-:-:S07]  /*c8b0*/  PRMT R68, R68, 0x5410, R68 ;  /* 0x0000541044447816 */ /* 0x000fce0000000044 */
.L_x_9189:
[----:B------:R-:W-:Y:S05]  /*c8c0*/  BSYNC.RECONVERGENT B1 ;  /* 0x0000000000017941 */ /* 0x000fea0003800200 */
.L_x_9187:
        /* <DEDUP_REMOVED lines=11> */
.L_x_9191:
[----:B------:R-:W-:Y:S01]  /*c980*/  IMAD.MOV.U32 R28, RZ, RZ, R24 ;  /* 0x000000ffff1c7224 */ /* 0x000fe200078e0018 */
[----:B------:R-:W-:Y:S01]  /*c990*/  PRMT R33, R32, 0x7610, R33 ;  /* 0x0000761020217816 */ /* 0x000fe20000000021 */
[----:B------:R-:W-:Y:S01]  /*c9a0*/  IMAD.MOV.U32 R48, RZ, RZ, R47 ;  /* 0x000000ffff307224 */ /* 0x000fe200078e002f */
[----:B------:R-:W-:-:S07]  /*c9b0*/  PRMT R68, R67, 0x7632, R68 ;  /* 0x0000763243447816 */ /* 0x000fce0000000044 */
.L_x_9192:
[----:B------:R-:W-:Y:S05]  /*c9c0*/  BSYNC.RECONVERGENT B1 ;  /* 0x0000000000017941 */ /* 0x000fea0003800200 */
.L_x_9190:
        /* <DEDUP_REMOVED lines=11> */
.L_x_9194:
[----:B------:R-:W-:Y:S01]  /*ca80*/  IMAD.MOV.U32 R24, RZ, RZ, R28 ;  /* 0x000000ffff187224 */ /* 0x000fe200078e001c */
[----:B------:R-:W-:Y:S01]  /*ca90*/  PRMT R31, R31, 0x5410, R33 ;  /* 0x000054101f1f7816 */ /* 0x000fe20000000021 */
[----:B------:R-:W-:Y:S01]  /*caa0*/  IMAD.MOV.U32 R47, RZ, RZ, R46 ;  /* 0x000000ffff2f7224 */ /* 0x000fe200078e002e */
[----:B------:R-:W-:-:S07]  /*cab0*/  PRMT R67, R67, 0x5410, R67 ;  /* 0x0000541043437816 */ /* 0x000fce0000000043 */
.L_x_9195:
[----:B------:R-:W-:Y:S05]  /*cac0*/  BSYNC.RECONVERGENT B1 ;  /* 0x0000000000017941 */ /* 0x000fea0003800200 */
.L_x_9193:
        /* <DEDUP_REMOVED lines=11> */
.L_x_9197:
[----:B------:R-:W-:Y:S01]  /*cb80*/  IMAD.MOV.U32 R28, RZ, RZ, R24 ;  /* 0x000000ffff1c7224 */ /* 0x000fe200078e0018 */
[----:B------:R-:W-:Y:S01]  /*cb90*/  PRMT R32, R32, 0x7610, R31 ;  /* 0x0000761020207816 */ /* 0x000fe2000000001f */
[----:B------:R-:W-:Y:S01]  /*cba0*/  IMAD.MOV.U32 R46, RZ, RZ, R45 ;  /* 0x000000ffff2e7224 */ /* 0x000fe200078e002d */
[----:B------:R-:W-:-:S07]  /*cbb0*/  PRMT R67, R66, 0x7632, R67 ;  /* 0x0000763242437816 */ /* 0x000fce0000000043 */
.L_x_9198:
[----:B------:R-:W-:Y:S05]  /*cbc0*/  BSYNC.RECONVERGENT B1 ;  /* 0x0000000000017941 */ /* 0x000fea0003800200 */
.L_x_9196:
        /* <DEDUP_REMOVED lines=11> */
.L_x_9200:
[----:B------:R-:W-:Y:S01]  /*cc80*/  IMAD.MOV.U32 R24, RZ, RZ, R28 ;  /* 0x000000ffff187224 */ /* 0x000fe200078e001c */
[----:B------:R-:W-:Y:S01]  /*cc90*/  PRMT R32, R32, 0x7632, R32 ;  /* 0x0000763220207816 */ /* 0x000fe20000000020 */
[----:B------:R-:W-:Y:S01]  /*cca0*/  IMAD.MOV.U32 R45, RZ, RZ, R44 ;  /* 0x000000ffff2d7224 */ /* 0x000fe200078e002c */
[----:B------:R-:W-:-:S07]  /*ccb0*/  PRMT R66, R66, 0x5410, R66 ;  /* 0x0000541042427816 */ /* 0x000fce0000000042 */
.L_x_9201:
[----:B------:R-:W-:Y:S05]  /*ccc0*/  BSYNC.RECONVERGENT B1 ;  /* 0x0000000000017941 */ /* 0x000fea0003800200 */
.L_x_9199:
        /* <DEDUP_REMOVED lines=11> */
.L_x_9203:
[----:B------:R-:W-:Y:S01]  /*cd80*/  IMAD.MOV.U32 R28, RZ, RZ, R24 ;  /* 0x000000ffff1c7224 */ /* 0x000fe200078e0018 */
[----:B------:R-:W-:Y:S01]  /*cd90*/  PRMT R32, R32, 0x5410, R32 ;  /* 0x0000541020207816 */ /* 0x000fe20000000020 */
[----:B------:R-:W-:Y:S01]  /*cda0*/  IMAD.MOV.U32 R44, RZ, RZ, R3 ;  /* 0x000000ffff2c7224 */ /* 0x000fe200078e0003 */
[----:B------:R-:W-:-:S07]  /*cdb0*/  PRMT R66, R65, 0x7632, R66 ;  /* 0x0000763241427816 */ /* 0x000fce0000000042 */
.L_x_9204:
[----:B------:R-:W-:Y:S05]  /*cdc0*/  BSYNC.RECONVERGENT B1 ;  /* 0x0000000000017941 */ /* 0x000fea0003800200 */
.L_x_9202:
        /* <DEDUP_REMOVED lines=11> */
.L_x_9206:
[----:B------:R-:W-:Y:S01]  /*ce80*/  IMAD.MOV.U32 R24, RZ, RZ, R28 ;  /* 0x000000ffff187224 */ /* 0x000fe200078e001c */
[----:B------:R-:W-:Y:S01]  /*ce90*/  PRMT R31, R31, 0x7610, R32 ;  /* 0x000076101f1f7816 */ /* 0x000fe20000000020 */
[----:B------:R-:W-:Y:S01]  /*cea0*/  IMAD.MOV.U32 R3, RZ, RZ, R2 ;  /* 0x000000ffff037224 */ /* 0x000fe200078e0002 */
[----:B------:R-:W-:-:S07]  /*ceb0*/  PRMT R65, R65, 0x5410, R65 ;  /* 0x0000541041417816 */ /* 0x000fce0000000041 */
.L_x_9207:
[----:B------:R-:W-:Y:S05]  /*cec0*/  BSYNC.RECONVERGENT B1 ;  /* 0x0000000000017941 */ /* 0x000fea0003800200 */
.L_x_9205:
        /* <DEDUP_REMOVED lines=11> */
.L_x_9209:
[----:B------:R-:W-:Y:S01]  /*cf80*/  IMAD.MOV.U32 R28, RZ, RZ, R24 ;  /* 0x000000ffff1c7224 */ /* 0x000fe200078e0018 */
[----:B------:R-:W-:Y:S01]  /*cf90*/  PRMT R32, R31, 0x7632, R32 ;  /* 0x000076321f207816 */ /* 0x000fe20000000020 */
[----:B------:R-:W-:Y:S01]  /*cfa0*/  IMAD.MOV.U32 R2, RZ, RZ, R5 ;  /* 0x000000ffff027224 */ /* 0x000fe200078e0005 */
[----:B------:R-:W-:-:S07]  /*cfb0*/  PRMT R65, R64, 0x7632, R65 ;  /* 0x0000763240417816 */ /* 0x000fce0000000041 */
.L_x_9210:
[----:B------:R-:W-:Y:S05]  /*cfc0*/  BSYNC.RECONVERGENT B1 ;  /* 0x0000000000017941 */ /* 0x000fea0003800200 */
.L_x_9208:
        /* <DEDUP_REMOVED lines=11> */
.L_x_9212:
[----:B------:R-:W-:Y:S01]  /*d080*/  IMAD.MOV.U32 R24, RZ, RZ, R28 ;  /* 0x000000ffff187224 */ /* 0x000fe200078e001c */
[----:B------:R-:W-:Y:S01]  /*d090*/  PRMT R31, R31, 0x5410, R32 ;  /* 0x000054101f1f7816 */ /* 0x000fe20000000020 */
[----:B------:R-:W-:Y:S01]  /*d0a0*/  IMAD.MOV.U32 R5, RZ, RZ, R4 ;  /* 0x000000ffff057224 */ /* 0x000fe200078e0004 */
[----:B------:R-:W-:-:S07]  /*d0b0*/  PRMT R64, R64, 0x5410, R64 ;  /* 0x0000541040407816 */ /* 0x000fce0000000040 */
.L_x_9213:
[----:B------:R-:W-:Y:S05]  /*d0c0*/  BSYNC.RECONVERGENT B1 ;  /* 0x0000000000017941 */ /* 0x000fea0003800200 */
.L_x_9211:
        /* <DEDUP_REMOVED lines=11> */
.L_x_9215:
[----:B------:R-:W-:Y:S01]  /*d180*/  IMAD.MOV.U32 R28, RZ, RZ, R24 ;  /* 0x000000ffff1c7224 */ /* 0x000fe200078e0018 */
[----:B------:R-:W-:Y:S01]  /*d190*/  PRMT R32, R31, 0x7632, R32 ;  /* 0x000076321f207816 */ /* 0x000fe20000000020 */
[----:B------:R-:W-:Y:S01]  /*d1a0*/  IMAD.MOV.U32 R4, RZ, RZ, R7 ;  /* 0x000000ffff047224 */ /* 0x000fe200078e0007 */
[----:B------:R-:W-:-:S07]  /*d1b0*/  PRMT R64, R63, 0x7632, R64 ;  /* 0x000076323f407816 */ /* 0x000fce0000000040 */
.L_x_9216:
[----:B------:R-:W-:Y:S05]  /*d1c0*/  BSYNC.RECONVERGENT B1 ;  /* 0x0000000000017941 */ /* 0x000fea0003800200 */
.L_x_9214:
        /* <DEDUP_REMOVED lines=11> */
.L_x_9218:
[----:B------:R-:W-:Y:S01]  /*d280*/  IMAD.MOV.U32 R24, RZ, RZ, R28 ;  /* 0x000000ffff187224 */ /* 0x000fe200078e001c */
[----:B------:R-:W-:Y:S01]  /*d290*/  PRMT R31, R31, 0x5410, R32 ;  /* 0x000054101f1f7816 */ /* 0x000fe20000000020 */
[----:B------:R-:W-:Y:S01]  /*d2a0*/  IMAD.MOV.U32 R7, RZ, RZ, R6 ;  /* 0x000000ffff077224 */ /* 0x000fe200078e0006 */
[----:B------:R-:W-:-:S07]  /*d2b0*/  PRMT R63, R63, 0x5410, R63 ;  /* 0x000054103f3f7816 */ /* 0x000fce000000003f */
.L_x_9219:
[----:B------:R-:W-:Y:S05]  /*d2c0*/  BSYNC.RECONVERGENT B1 ;  /* 0x0000000000017941 */ /* 0x000fea0003800200 */
.L_x_9217:
        /* <DEDUP_REMOVED lines=11> */
.L_x_9221:
[----:B------:R-:W-:Y:S01]  /*d380*/  IMAD.MOV.U32 R28, RZ, RZ, R24 ;  /* 0x000000ffff1c7224 */ /* 0x000fe200078e0018 */
[----:B------:R-:W-:Y:S01]  /*d390*/  PRMT R32, R32, 0x7610, R31 ;  /* 0x0000761020207816 */ /* 0x000fe2000000001f */
[----:B------:R-:W-:Y:S01]  /*d3a0*/  IMAD.MOV.U32 R6, RZ, RZ, R9 ;  /* 0x000000ffff067224 */ /* 0x000fe200078e0009 */
[----:B------:R-:W-:-:S07]  /*d3b0*/  PRMT R63, R62, 0x7632, R63 ;  /* 0x000076323e3f7816 */ /* 0x000fce000000003f */
.L_x_9222:
[----:B------:R-:W-:Y:S05]  /*d3c0*/  BSYNC.RECONVERGENT B1 ;  /* 0x0000000000017941 */ /* 0x000fea0003800200 */
.L_x_9220:
        /* <DEDUP_REMOVED lines=11> */
.L_x_9224:
[----:B------:R-:W-:Y:S01]  /*d480*/  IMAD.MOV.U32 R24, RZ, RZ, R28 ;  /* 0x000000ffff187224 */ /* 0x000fe200078e001c */
[----:B------:R-:W-:Y:S01]  /*d490*/  PRMT R32, R32, 0x7632, R32 ;  /* 0x0000763220207816 */ /* 0x000fe20000000020 */
[----:B------:R-:W-:Y:S01]  /*d4a0*/  IMAD.MOV.U32 R9, RZ, RZ, R8 ;  /* 0x000000ffff097224 */ /* 0x000fe200078e0008 */
[----:B------:R-:W-:-:S07]  /*d4b0*/  PRMT R62, R62, 0x5410, R62 ;  /* 0x000054103e3e7816 */ /* 0x000fce000000003e */
.L_x_9225:
[----:B------:R-:W-:Y:S05]  /*d4c0*/  BSYNC.RECONVERGENT B1 ;  /* 0x0000000000017941 */ /* 0x000fea0003800200 */
.L_x_9223:
        /* <DEDUP_REMOVED lines=11> */
.L_x_9227:
[----:B------:R-:W-:Y:S01]  /*d580*/  IMAD.MOV.U32 R28, RZ, RZ, R24 ;  /* 0x000000ffff1c7224 */ /* 0x000fe200078e0018 */
[----:B------:R-:W-:Y:S01]  /*d590*/  PRMT R33, R32, 0x7610, R33 ;  /* 0x0000761020217816 */ /* 0x000fe20000000021 */
[----:B------:R-:W-:Y:S01]  /*d5a0*/  IMAD.MOV.U32 R8, RZ, RZ, R11 ;  /* 0x000000ffff087224 */ /* 0x000fe200078e000b */
[----:B------:R-:W-:-:S07]  /*d5b0*/  PRMT R62, R61, 0x7632, R62 ;  /* 0x000076323d3e7816 */ /* 0x000fce000000003e */
.L_x_9228:
[----:B------:R-:W-:Y:S05]  /*d5c0*/  BSYNC.RECONVERGENT B1 ;  /* 0x0000000000017941 */ /* 0x000fea0003800200 */
.L_x_9226:
        /* <DEDUP_REMOVED lines=11> */
.L_x_9230:
[----:B------:R-:W-:Y:S01]  /*d680*/  IMAD.MOV.U32 R24, RZ, RZ, R28 ;  /* 0x000000ffff187224 */ /* 0x000fe200078e001c */
[----:B------:R-:W-:Y:S01]  /*d690*/  PRMT R31, R31, 0x5410, R33 ;  /* 0x000054101f1f7816 */ /* 0x000fe20000000021 */
[----:B------:R-:W-:Y:S01]  /*d6a0*/  IMAD.MOV.U32 R11, RZ, RZ, R10 ;  /* 0x000000ffff0b7224 */ /* 0x000fe200078e000a */
[----:B------:R-:W-:-:S07]  /*d6b0*/  PRMT R61, R61, 0x5410, R61 ;  /* 0x000054103d3d7816 */ /* 0x000fce000000003d */
.L_x_9231:
[----:B------:R-:W-:Y:S05]  /*d6c0*/  BSYNC.RECONVERGENT B1 ;  /* 0x0000000000017941 */ /* 0x000fea0003800200 */
.L_x_9229:
        /* <DEDUP_REMOVED lines=11> */
.L_x_9233:
[----:B------:R-:W-:Y:S01]  /*d780*/  IMAD.MOV.U32 R28, RZ, RZ, R24 ;  /* 0x000000ffff1c7224 */ /* 0x000fe200078e0018 */
[----:B------:R-:W-:Y:S01]  /*d790*/  PRMT R32, R32, 0x7610, R31 ;  /* 0x0000761020207816 */ /* 0x000fe2000000001f */
[----:B------:R-:W-:Y:S01]  /*d7a0*/  IMAD.MOV.U32 R10, RZ, RZ, R13 ;  /* 0x000000ffff0a7224 */ /* 0x000fe200078e000d */
[----:B------:R-:W-:-:S07]  /*d7b0*/  PRMT R61, R60, 0x7632, R61 ;  /* 0x000076323c3d7816 */ /* 0x000fce000000003d */
.L_x_9234:
[----:B------:R-:W-:Y:S05]  /*d7c0*/  BSYNC.RECONVERGENT B1 ;  /* 0x0000000000017941 */ /* 0x000fea0003800200 */
.L_x_9232:
        /* <DEDUP_REMOVED lines=11> */
.L_x_9236:
[----:B------:R-:W-:Y:S01]  /*d880*/  IMAD.MOV.U32 R24, RZ, RZ, R28 ;  /* 0x000000ffff187224 */ /* 0x000fe200078e001c */
[----:B------:R-:W-:Y:S01]  /*d890*/  PRMT R32, R32, 0x7632, R32 ;  /* 0x0000763220207816 */ /* 0x000fe20000000020 */
[----:B------:R-:W-:Y:S01]  /*d8a0*/  IMAD.MOV.U32 R13, RZ, RZ, R12 ;  /* 0x000000ffff0d7224 */ /* 0x000fe200078e000c */
[----:B------:R-:W-:-:S07]  /*d8b0*/  PRMT R60, R60, 0x5410, R60 ;  /* 0x000054103c3c7816 */ /* 0x000fce000000003c */
.L_x_9237:
[----:B------:R-:W-:Y:S05]  /*d8c0*/  BSYNC.RECONVERGENT B1 ;  /* 0x0000000000017941 */ /* 0x000fea0003800200 */
.L_x_9235:
        /* <DEDUP_REMOVED lines=11> */
.L_x_9239:
[----:B------:R-:W-:Y:S01]  /*d980*/  IMAD.MOV.U32 R28, RZ, RZ, R24 ;  /* 0x000000ffff1c7224 */ /* 0x000fe200078e0018 */
[----:B------:R-:W-:Y:S01]  /*d990*/  PRMT R31, R31, 0x5410, R32 ;  /* 0x000054101f1f7816 */ /* 0x000fe20000000020 */
[----:B------:R-:W-:Y:S01]  /*d9a0*/  IMAD.MOV.U32 R12, RZ, RZ, R15 ;  /* 0x000000ffff0c7224 */ /* 0x000fe200078e000f */
[----:B------:R-:W-:-:S07]  /*d9b0*/  PRMT R60, R59, 0x7610, R60 ;  /* 0x000076103b3c7816 */ /* 0x000fce000000003c */
.L_x_9240:
[----:B------:R-:W-:Y:S05]  /*d9c0*/  BSYNC.RECONVERGENT B1 ;  /* 0x0000000000017941 */ /* 0x000fea0003800200 */
.L_x_9238:
        /* <DEDUP_REMOVED lines=11> */
.L_x_9242:
[----:B------:R-:W-:Y:S01]  /*da80*/  IMAD.MOV.U32 R24, RZ, RZ, R28 ;  /* 0x000000ffff187224 */ /* 0x000fe200078e001c */
[----:B------:R-:W-:Y:S01]  /*da90*/  PRMT R32, R31, 0x7632, R32 ;  /* 0x000076321f207816 */ /* 0x000fe20000000020 */
[----:B------:R-:W-:Y:S01]  /*daa0*/  IMAD.MOV.U32 R15, RZ, RZ, R14 ;  /* 0x000000ffff0f7224 */ /* 0x000fe200078e000e */
[----:B------:R-:W-:-:S07]  /*dab0*/  PRMT R59, R58, 0x7632, R59 ;  /* 0x000076323a3b7816 */ /* 0x000fce000000003b */
.L_x_9243:
[----:B------:R-:W-:Y:S05]  /*dac0*/  BSYNC.RECONVERGENT B1 ;  /* 0x0000000000017941 */ /* 0x000fea0003800200 */
.L_x_9241:
        /* <DEDUP_REMOVED lines=11> */
.L_x_9245:
[----:B------:R-:W-:Y:S01]  /*db80*/  IMAD.MOV.U32 R28, RZ, RZ, R24 ;  /* 0x000000ffff1c7224 */ /* 0x000fe200078e0018 */
[----:B------:R-:W-:Y:S01]  /*db90*/  PRMT R31, R31, 0x5410, R32 ;  /* 0x000054101f1f7816 */ /* 0x000fe20000000020 */
[----:B------:R-:W-:Y:S01]  /*dba0*/  IMAD.MOV.U32 R14, RZ, RZ, R17 ;  /* 0x000000ffff0e7224 */ /* 0x000fe200078e0011 */
[----:B------:R-:W-:-:S07]  /*dbb0*/  PRMT R58, R58, 0x7610, R59 ;  /* 0x000076103a3a7816 */ /* 0x000fce000000003b */
.L_x_9246:
[----:B------:R-:W-:Y:S05]  /*dbc0*/  BSYNC.RECONVERGENT B1 ;  /* 0x0000000000017941 */ /* 0x000fea0003800200 */
.L_x_9244:
        /* <DEDUP_REMOVED lines=11> */
.L_x_9248:
[----:B------:R-:W-:Y:S01]  /*dc80*/  IMAD.MOV.U32 R24, RZ, RZ, R28 ;  /* 0x000000ffff187224 */ /* 0x000fe200078e001c */
[----:B------:R-:W-:Y:S01]  /*dc90*/  PRMT R32, R32, 0x7610, R31 ;  /* 0x0000761020207816 */ /* 0x000fe2000000001f */
[----:B------:R-:W-:Y:S01]  /*dca0*/  IMAD.MOV.U32 R17, RZ, RZ, R16 ;  /* 0x000000ffff117224 */ /* 0x000fe200078e0010 */
[----:B------:R-:W-:-:S07]  /*dcb0*/  PRMT R59, R59, 0x5410, R54 ;  /* 0x000054103b3b7816 */ /* 0x000fce0000000036 */
.L_x_9249:
[----:B------:R-:W-:Y:S05]  /*dcc0*/  BSYNC.RECONVERGENT B1 ;  /* 0x0000000000017941 */ /* 0x000fea0003800200 */
.L_x_9247:
        /* <DEDUP_REMOVED lines=11> */
.L_x_9251:
[----:B------:R-:W-:Y:S01]  /*dd80*/  IMAD.MOV.U32 R28, RZ, RZ, R24 ;  /* 0x000000ffff1c7224 */ /* 0x000fe200078e0018 */
[----:B------:R-:W-:Y:S01]  /*dd90*/  PRMT R32, R32, 0x7632, R32 ;  /* 0x0000763220207816 */ /* 0x000fe20000000020 */
[----:B------:R-:W-:Y:S01]  /*dda0*/  IMAD.MOV.U32 R16, RZ, RZ, R19 ;  /* 0x000000ffff107224 */ /* 0x000fe200078e0013 */
[----:B------:R-:W-:-:S07]  /*ddb0*/  PRMT R54, R54, 0x7632, R54 ;  /* 0x0000763236367816 */ /* 0x000fce0000000036 */
.L_x_9252:
[----:B------:R-:W-:Y:S05]  /*ddc0*/  BSYNC.RECONVERGENT B1 ;  /* 0x0000000000017941 */ /* 0x000fea0003800200 */
.L_x_9250:
        /* <DEDUP_REMOVED lines=11> */
.L_x_9254:
[----:B------:R-:W-:Y:S01]  /*de80*/  IMAD.MOV.U32 R24, RZ, RZ, R28 ;  /* 0x000000ffff187224 */ /* 0x000fe200078e001c */
[----:B------:R-:W-:Y:S01]  /*de90*/  PRMT R33, R32, 0x7610, R33 ;  /* 0x0000761020217816 */ /* 0x000fe20000000021 */
[----:B------:R-:W-:Y:S01]  /*dea0*/  IMAD.MOV.U32 R19, RZ, RZ, R18 ;  /* 0x000000ffff137224 */ /* 0x000fe200078e0012 */
[----:B------:R-:W-:-:S07]  /*deb0*/  PRMT R54, R54, 0x5410, R55 ;  /* 0x0000541036367816 */ /* 0x000fce0000000037 */
.L_x_9255:
[----:B------:R-:W-:Y:S05]  /*dec0*/  BSYNC.RECONVERGENT B1 ;  /* 0x0000000000017941 */ /* 0x000fea0003800200 */
.L_x_9253:
        /* <DEDUP_REMOVED lines=11> */
.L_x_9257:
[----:B------:R-:W-:Y:S01]  /*df80*/  IMAD.MOV.U32 R28, RZ, RZ, R24 ;  /* 0x000000ffff1c7224 */ /* 0x000fe200078e0018 */
[----:B------:R-:W-:Y:S01]  /*df90*/  PRMT R31, R31, 0x5410, R33 ;  /* 0x000054101f1f7816 */ /* 0x000fe20000000021 */
[----:B------:R-:W-:Y:S01]  /*dfa0*/  IMAD.MOV.U32 R18, RZ, RZ, R21 ;  /* 0x000000ffff127224 */ /* 0x000fe200078e0015 */
[----:B------:R-:W-:-:S07]  /*dfb0*/  PRMT R55, R55, 0x7632, R55 ;  /* 0x0000763237377816 */ /* 0x000fce0000000037 */
.L_x_9258:
[----:B------:R-:W-:Y:S05]  /*dfc0*/  BSYNC.RECONVERGENT B1 ;  /* 0x0000000000017941 */ /* 0x000fea0003800200 */
.L_x_9256:
        /* <DEDUP_REMOVED lines=11> */
.L_x_9260:
[----:B------:R-:W-:Y:S01]  /*e080*/  IMAD.MOV.U32 R24, RZ, RZ, R28 ;  /* 0x000000ffff187224 */ /* 0x000fe200078e001c */
[----:B------:R-:W-:Y:S01]  /*e090*/  PRMT R32, R32, 0x7610, R31 ;  /* 0x0000761020207816 */ /* 0x000fe2000000001f */
[----:B------:R-:W-:Y:S01]  /*e0a0*/  IMAD.MOV.U32 R21, RZ, RZ, R20 ;  /* 0x000000ffff157224 */ /* 0x000fe200078e0014 */
[----:B------:R-:W-:-:S07]  /*e0b0*/  PRMT R55, R55, 0x5410, R56 ;  /* 0x0000541037377816 */ /* 0x000fce0000000038 */
.L_x_9261:
[----:B------:R-:W-:Y:S05]  /*e0c0*/  BSYNC.RECONVERGENT B1 ;  /* 0x0000000000017941 */ /* 0x000fea0003800200 */
.L_x_9259:
        /* <DEDUP_REMOVED lines=11> */
.L_x_9263:
[----:B------:R-:W-:Y:S01]  /*e180*/  IMAD.MOV.U32 R28, RZ, RZ, R24 ;  /* 0x000000ffff1c7224 */ /* 0x000fe200078e0018 */
[----:B------:R-:W-:Y:S01]  /*e190*/  PRMT R32, R32, 0x7632, R32 ;  /* 0x0000763220207816 */ /* 0x000fe20000000020 */
[----:B------:R-:W-:Y:S01]  /*e1a0*/  IMAD.MOV.U32 R20, RZ, RZ, R23 ;  /* 0x000000ffff147224 */ /* 0x000fe200078e0017 */
[----:B------:R-:W-:-:S07]  /*e1b0*/  PRMT R56, R56, 0x7632, R56 ;  /* 0x0000763238387816 */ /* 0x000fce0000000038 */
.L_x_9264:
[----:B------:R-:W-:Y:S05]  /*e1c0*/  BSYNC.RECONVERGENT B1 ;  /* 0x0000000000017941 */ /* 0x000fea0003800200 */
.L_x_9262:
        /* <DEDUP_REMOVED lines=11> */
.L_x_9266:
[----:B------:R-:W-:Y:S01]  /*e280*/  IMAD.MOV.U32 R24, RZ, RZ, R28 ;  /* 0x000000ffff187224 */ /* 0x000fe200078e001c */
[----:B------:R-:W-:Y:S01]  /*e290*/  PRMT R33, R32, 0x7610, R33 ;  /* 0x0000761020217816 */ /* 0x000fe20000000021 */
[----:B------:R-:W-:Y:S01]  /*e2a0*/  IMAD.MOV.U32 R23, RZ, RZ, R22 ;  /* 0x000000ffff177224 */ /* 0x000fe200078e0016 */
[----:B------:R-:W-:-:S07]  /*e2b0*/  PRMT R56, R56, 0x5410, R57 ;  /* 0x0000541038387816 */ /* 0x000fce0000000039 */
.L_x_9267:
[----:B------:R-:W-:Y:S05]  /*e2c0*/  BSYNC.RECONVERGENT B1 ;  /* 0x0000000000017941 */ /* 0x000fea0003800200 */
.L_x_9265:
        /* <DEDUP_REMOVED lines=11> */
.L_x_9269:
[----:B------:R-:W-:Y:S01]  /*e380*/  IMAD.MOV.U32 R28, RZ, RZ, R24 ;  /* 0x000000ffff1c7224 */ /* 0x000fe200078e0018 */
[----:B------:R-:W-:Y:S01]  /*e390*/  PRMT R32, R33, 0x7610, R32 ;  /* 0x0000761021207816 */ /* 0x000fe20000000020 */
[----:B------:R-:W-:Y:S01]  /*e3a0*/  IMAD.MOV.U32 R22, RZ, RZ, R25 ;  /* 0x000000ffff167224 */ /* 0x000fe200078e0019 */
[----:B------:R-:W-:-:S07]  /*e3b0*/  PRMT R57, R57, 0x7632, R57 ;  /* 0x0000763239397816 */ /* 0x000fce0000000039 */
.L_x_9270:
[----:B------:R-:W-:Y:S05]  /*e3c0*/  BSYNC.RECONVERGENT B1 ;  /* 0x0000000000017941 */ /* 0x000fea0003800200 */
.L_x_9268:
        /* <DEDUP_REMOVED lines=11> */
.L_x_9272:
[----:B------:R-:W-:Y:S01]  /*e480*/  PRMT R57, R57, 0x5410, R31 ;  /* 0x0000541039397816 */ /* 0x000fe2000000001f */
[----:B------:R-:W-:Y:S01]  /*e490*/  IMAD.MOV.U32 R25, RZ, RZ, R29 ;  /* 0x000000ffff197224 */ /* 0x000fe200078e001d */
[C---:B------:R-:W-:Y:S01]  /*e4a0*/  PRMT R58, R32.reuse, 0x7610, R58 ;  /* 0x00007610203a7816 */ /* 0x040fe2000000003a */
[--C-:B------:R-:W-:Y:S01]  /*e4b0*/  IMAD.MOV.U32 R24, RZ, RZ, R28.reuse ;  /* 0x000000ffff187224 */ /* 0x100fe200078e001c */
[----:B------:R-:W-:Y:S01]  /*e4c0*/  PRMT R31, R32, 0x7610, R31 ;  /* 0x00007610201f7816 */ /* 0x000fe2000000001f */
[----:B------:R-:W-:-:S07]  /*e4d0*/  IMAD.MOV.U32 R29, RZ, RZ, R28 ;  /* 0x000000ffff1d7224 */ /* 0x000fce00078e001c */
.L_x_9273:
[----:B------:R-:W-:Y:S05]  /*e4e0*/  BSYNC.RECONVERGENT B1 ;  /* 0x0000000000017941 */ /* 0x000fea0003800200 */
.L_x_9271:
[----:B------:R-:W-:Y:S02]  /*e4f0*/  VIADD R27, R27, 0x4 ;  /* 0x000000041b1b7836 */ /* 0x000fe40000000000 */
[----:B------:R-:W-:Y:S01]  /*e500*/  VIADD R42, R42, 0x2 ;  /* 0x000000022a2a7836 */ /* 0x000fe20000000000 */
[----:B------:R-:W-:Y:S06]  /*e510*/  @P1 BRA `(.L_x_9274) ;  /* 0xffffffe000081947 */ /* 0x000fec000383ffff */
[----:B------:R-:W-:-:S13]  /*e520*/  ISETP.NE.AND P0, PT, R70, RZ, PT ;  /* 0x000000ff4600720c */ /* 0x000fda0003f05270 */
[----:B------:R-:W-:Y:S05]  /*e530*/  @P0 BRA `(.L_x_9180) ;  /* 0x0000000000b40947 */ /* 0x000fea0003800000 */
[----:B------:R-:W0:Y:S01]  /*e540*/  S2R R27, SR_CgaCtaId ;  /* 0x00000000001b7919 */ /* 0x000e220000008800 */
[----:B------:R-:W-:Y:S02]  /*e550*/  MOV R28, 0x400 ;  /* 0x00000400001c7802 */ /* 0x000fe40000000f00 */
[----:B------:R-:W-:Y:S02]  /*e560*/  SHF.R.U32.HI R32, RZ, 0x5, R53 ;  /* 0x00000005ff207819 */ /* 0x000fe40000011635 */
[----:B------:R-:W-:Y:S02]  /*e570*/  PRMT R29, R55, 0x7610, R54 ;  /* 0x00007610371d7816 */ /* 0x000fe40000000036 */
[----:B------:R-:W-:Y:S02]  /*e580*/  PRMT R30, R58, 0x7610, R57 ;  /* 0x000076103a1e7816 */ /* 0x000fe40000000039 */
[----:B------:R-:W-:Y:S02]  /*e590*/  PRMT R31, R57, 0x7610, R56 ;  /* 0x00007610391f7816 */ /* 0x000fe40000000038 */
[----:B0-----:R-:W-:-:S02]  /*e5a0*/  LEA R27, R27, R28, 0x18 ;  /* 0x0000001c1b1b7211 */ /* 0x001fc400078ec0ff */
[----:B------:R-:W-:-:S03]  /*e5b0*/  PRMT R28, R56, 0x7610, R55 ;  /* 0x00007610381c7816 */ /* 0x000fc60000000037 */
[----:B------:R-:W-:Y:S02]  /*e5c0*/  IMAD R32, R32, 0xc8, R27 ;  /* 0x000000c820207824 */ /* 0x000fe400078e021b */
[----:B------:R-:W-:-:S03]  /*e5d0*/  IMAD.MOV.U32 R27, RZ, RZ, R52 ;  /* 0x000000ffff1b7224 */ /* 0x000fc600078e0034 */
[----:B------:R0:W-:Y:S04]  /*e5e0*/  STS.64 [R32+0x98], R28 ;  /* 0x0000981c20007388 */ /* 0x0001e80000000a00 */
[----:B------:R1:W-:Y:S04]  /*e5f0*/  STS.64 [R32+0x90], R30 ;  /* 0x0000901e20007388 */ /* 0x0003e80000000a00 */
[----:B------:R-:W-:Y:S01]  /*e600*/  STS.64 [R32+0xa8], R60 ;  /* 0x0000a83c20007388 */ /* 0x000fe20000000a00 */
[----:B0-----:R-:W-:-:S03]  /*e610*/  IMAD.MOV.U32 R28, RZ, RZ, R62 ;  /* 0x000000ffff1c7224 */ /* 0x001fc600078e003e */
[----:B------:R-:W-:Y:S01]  /*e620*/  STS.64 [R32+0x8], R26 ;  /* 0x0000081a20007388 */ /* 0x000fe20000000a00 */
[----:B------:R-:W-:Y:S01]  /*e630*/  IMAD.MOV.U32 R29, RZ, RZ, R63 ;  /* 0x000000ffff1d7224 */ /* 0x000fe200078e003f */
[--C-:B-1----:R-:W-:Y:S02]  /*e640*/  PRMT R30, R54, 0x7610, R59.reuse ;  /* 0x00007610361e7816 */ /* 0x102fe4000000003b */
[----:B------:R-:W-:Y:S01]  /*e650*/  STS.64 [R32+0x10], R24 ;  /* 0x0000101820007388 */ /* 0x000fe20000000a00 */
[----:B------:R-:W-:-:S03]  /*e660*/  PRMT R31, R58, 0x5432, R59 ;  /* 0x000054323a1f7816 */ /* 0x000fc6000000003b */
        /* <DEDUP_REMOVED lines=17> */
[----:B0-----:R-:W-:-:S03]  /*e780*/  IMAD.MOV.U32 R28, RZ, RZ, R68 ;  /* 0x000000ffff1c7224 */ /* 0x001fc600078e0044 */
[----:B------:R1:W-:Y:S01]  /*e790*/  STS.64 [R32+0x60], R4 ;  /* 0x0000600420007388 */ /* 0x0003e20000000a00 */
[----:B------:R-:W-:-:S03]  /*e7a0*/  IMAD.MOV.U32 R29, RZ, RZ, R69 ;  /* 0x000000ffff1d7224 */ /* 0x000fc600078e0045 */
[----:B------:R1:W-:Y:S04]  /*e7b0*/  STS.64 [R32+0x68], R2 ;  /* 0x0000680220007388 */ /* 0x0003e80000000a00 */
[----:B------:R1:W-:Y:S04]  /*e7c0*/  STS.64 [R32+0xc8], R28 ;  /* 0x0000c81c20007388 */ /* 0x0003e80000000a00 */
[----:B------:R1:W-:Y:S04]  /*e7d0*/  STS.64 [R32+0x70], R44 ;  /* 0x0000702c20007388 */ /* 0x0003e80000000a00 */
[----:B------:R1:W-:Y:S04]  /*e7e0*/  STS.64 [R32+0x78], R46 ;  /* 0x0000782e20007388 */ /* 0x0003e80000000a00 */
[----:B------:R1:W-:Y:S04]  /*e7f0*/  STS.64 [R32+0x80], R48 ;  /* 0x0000803020007388 */ /* 0x0003e80000000a00 */
[----:B------:R1:W-:Y:S02]  /*e800*/  STS.64 [R32+0x88], R50 ;  /* 0x0000883220007388 */ /* 0x0003e40000000a00 */
.L_x_9180:
[----:B------:R-:W-:Y:S05]  /*e810*/  BSYNC.RECONVERGENT B0 ;  /* 0x0000000000007941 */ /* 0x000fea0003800200 */
.L_x_9179:
[----:B------:R-:W-:Y:S01]  /*e820*/  BAR.SYNC.DEFER_BLOCKING 0x0 ;  /* 0x0000000000007b1d */ /* 0x000fe20000010000 */
[----:B------:R-:W-:-:S05]  /*e830*/  ISETP.NE.AND P0, PT, R53, RZ, PT ;  /* 0x000000ff3500720c */ /* 0x000fca0003f05270 */
[----:B------:R-:W-:Y:S08]  /*e840*/  BSSY.RECONVERGENT B0, `(.L_x_9275) ;  /* 0x000023b000007945 */ /* 0x000ff00003800200 */
[----:B------:R-:W-:Y:S05]  /*e850*/  @P0 BRA `(.L_x_9276) ;  /* 0x0000002000e40947 */ /* 0x000fea0003800000 */
[----:B------:R-:W0:Y:S01]  /*e860*/  S2UR UR5, SR_CgaCtaId ;  /* 0x00000000000579c3 */ /* 0x000e220000008800 */
[----:B------:R-:W-:Y:S02]  /*e870*/  UMOV UR4, 0x400 ;  /* 0x0000040000047882 */ /* 0x000fe40000000000 */
[----:B0-----:R-:W-:-:S09]  /*e880*/  ULEA UR4, UR5, UR4, 0x18 ;  /* 0x0000000405047291 */ /* 0x001fd2000f8ec0ff */
[----:B-1----:R-:W0:Y:S04]  /*e890*/  LDS.128 R28, [UR4+0x180] ;  /* 0x00018004ff1c7984 */ /* 0x002e280008000c00 */
[----:B------:R-:W-:Y:S04]  /*e8a0*/  LDS.128 R32, [UR4+0x170] ;  /* 0x00017004ff207984 */ /* 0x000fe80008000c00 */
[----:B------:R-:W1:Y:S04]  /*e8b0*/  LDS.128 R36, [UR4+0x160] ;  /* 0x00016004ff247984 */ /* 0x000e680008000c00 */
[----:B0-----:R-:W-:Y:S04]  /*e8c0*/  STL.64 [R0+0xb0], R28 ;  /* 0x0000b01c00007387 */ /* 0x001fe80000100a00 */
[----:B------:R-:W-:Y:S04]  /*e8d0*/  STL.64 [R0+0xb8], R30 ;  /* 0x0000b81e00007387 */ /* 0x000fe80000100a00 */
[----:B------:R-:W0:Y:S01]  /*e8e0*/  LDS.128 R28, [UR4+0x150] ;  /* 0x00015004ff1c7984 */ /* 0x000e220008000c00 */
[----:B-1----:R-:W-:-:S02]  /*e8f0*/  IMAD.MOV.U32 R40, RZ, RZ, R36 ;  /* 0x000000ffff287224 */ /* 0x002fc400078e0024 */
[----:B------:R-:W-:Y:S01]  /*e900*/  IMAD.MOV.U32 R41, RZ, RZ, R37 ;  /* 0x000000ffff297224 */ /* 0x000fe200078e0025 */
[----:B------:R-:W-:Y:S01]  /*e910*/  STL.64 [R0+0xa0], R32 ;  /* 0x0000a02000007387 */ /* 0x000fe20000100a00 */
[----:B------:R-:W-:Y:S02]  /*e920*/  IMAD.MOV.U32 R42, RZ, RZ, R38 ;  /* 0x000000ffff2a7224 */ /* 0x000fe400078e0026 */
[----:B------:R-:W-:Y:S01]  /*e930*/  IMAD.MOV.U32 R43, RZ, RZ, R39 ;  /* 0x000000ffff2b7224 */ /* 0x000fe200078e0027 */
[----:B------:R-:W-:Y:S04]  /*e940*/  STL.64 [R0+0xa8], R34 ;  /* 0x0000a82200007387 */ /* 0x000fe80000100a00 */
[----:B------:R-:W1:Y:S04]  /*e950*/  LDS.128 R32, [UR4+0x140] ;  /* 0x00014004ff207984 */ /* 0x000e680008000c00 */
[----:B------:R-:W2:Y:S04]  /*e960*/  LDS.128 R36, [UR4+0x130] ;  /* 0x00013004ff247984 */ /* 0x000ea80008000c00 */
[----:B------:R-:W-:Y:S04]  /*e970*/  STL.64 [R0+0x90], R40 ;  /* 0x0000902800007387 */ /* 0x000fe80000100a00 */
[----:B------:R-:W-:Y:S04]  /*e980*/  STL.64 [R0+0x98], R42 ;  /* 0x0000982a00007387 */ /* 0x000fe80000100a00 */
[----:B------:R-:W3:Y:S04]  /*e990*/  LDS.128 R40, [UR4+0xd0] ;  /* 0x0000d004ff287984 */ /* 0x000ee80008000c00 */
        /* <DEDUP_REMOVED lines=12> */
[----:B------:R-:W-:Y:S04]  /*ea60*/  STL.64 [R0+0x8], R42 ;  /* 0x0000082a00007387 */ /* 0x000fe80000100a00 */
[----:B------:R-:W-:Y:S01]  /*ea70*/  FADD.FTZ R26, -R27, R26 ;  /* 0x0000001a1b1a7221 */ /* 0x000fe20000010100 */
[----:B------:R-:W-:Y:S03]  /*ea80*/  STL.64 [R0], R40 ;  /* 0x0000002800007387 */ /* 0x000fe60000100a00 */
[----:B------:R-:W-:Y:S01]  /*ea90*/  FMUL.FTZ R26, R26, 1.4426950216293334961 ;  /* 0x3fb8aa3b1a1a7820 */ /* 0x000fe20000410000 */
[----:B0-----:R-:W-:Y:S05]  /*eaa0*/  STL.64 [R0+0x50], R28 ;  /* 0x0000501c00007387 */ /* 0x001fea0000100a00 */
[----:B------:R-:W0:Y:S01]  /*eab0*/  MUFU.EX2 R26, R26 ;  /* 0x0000001a001a7308 */ /* 0x000e220000000800 */
[----:B------:R-:W-:Y:S04]  /*eac0*/  STL.64 [R0+0x58], R30 ;  /* 0x0000581e00007387 */ /* 0x000fe80000100a00 */
[----:B------:R-:W3:Y:S04]  /*ead0*/  LDS.128 R28, [UR4+0xf0] ;  /* 0x0000f004ff1c7984 */ /* 0x000ee80008000c00 */
[----:B-1----:R-:W-:Y:S04]  /*eae0*/  STL.64 [R0+0x30], R32 ;  /* 0x0000302000007387 */ /* 0x002fe80000100a00 */
[----:B------:R-:W-:Y:S04]  /*eaf0*/  STL.64 [R0+0x38], R34 ;  /* 0x0000382200007387 */ /* 0x000fe80000100a00 */
[----:B------:R-:W1:Y:S04]  /*eb00*/  LDS.128 R32, [UR4+0xe0] ;  /* 0x0000e004ff207984 */ /* 0x000e680008000c00 */
[----:B--2---:R-:W-:Y:S04]  /*eb10*/  STL.64 [R0+0x40], R36 ;  /* 0x0000402400007387 */ /* 0x004fe80000100a00 */
[----:B------:R-:W-:Y:S04]  /*eb20*/  STL.64 [R0+0x48], R38 ;  /* 0x0000482600007387 */ /* 0x000fe80000100a00 */
[----:B---3--:R-:W-:Y:S04]  /*eb30*/  STL.64 [R0+0x20], R28 ;  /* 0x0000201c00007387 */ /* 0x008fe80000100a00 */
[----:B------:R-:W2:Y:S04]  /*eb40*/  LDS.64 R28, [UR4+0x190] ;  /* 0x00019004ff1c7984 */ /* 0x000ea80008000a00 */
[----:B------:R3:W-:Y:S04]  /*eb50*/  STL.64 [R0+0x28], R30 ;  /* 0x0000281e00007387 */ /* 0x0007e80000100a00 */
[----:B-1----:R-:W-:Y:S04]  /*eb60*/  STL.64 [R0+0x10], R32 ;  /* 0x0000102000007387 */ /* 0x002fe80000100a00 */
[----:B------:R-:W-:Y:S01]  /*eb70*/  STL.64 [R0+0x18], R34 ;  /* 0x0000182200007387 */ /* 0x000fe20000100a00 */
[----:B---3--:R-:W-:-:S03]  /*eb80*/  IMAD.MOV.U32 R30, RZ, RZ, RZ ;  /* 0x000000ffff1e7224 */ /* 0x008fc600078e00ff */
[----:B--2---:R1:W-:Y:S02]  /*eb90*/  STL.64 [R0+0xc0], R28 ;  /* 0x0000c01c00007387 */ /* 0x0043e40000100a00 */
[----:B-1----:R-:W-:Y:S01]  /*eba0*/  FSEL R28, R52, R41, P0 ;  /* 0x00000029341c7208 */ /* 0x002fe20000000000 */
[----:B------:R-:W-:Y:S01]  /*ebb0*/  VIADD R29, R0, 0x8 ;  /* 0x00000008001d7836 */ /* 0x000fe20000000000 */
[----:B------:R-:W-:-:S05]  /*ebc0*/  FSEL R52, R41, R52, P0 ;  /* 0x0000003429347208 */ /* 0x000fca0000000000 */
[----:B0-----:R-:W-:-:S07]  /*ebd0*/  FFMA.FTZ R52, R52, R26, R28 ;  /* 0x0000001a34347223 */ /* 0x001fce000001001c */
.L_x_9370:
        /* <DEDUP_REMOVED lines=20> */
.L_x_9278:
[----:B------:R-:W-:Y:S01]  /*ed20*/  IMAD.MOV.U32 R28, RZ, RZ, R51 ;  /* 0x000000ffff1c7224 */ /* 0x000fe200078e0033 */
[--C-:B------:R-:W-:Y:S01]  /*ed30*/  PRMT R31, R31, 0x7610, R69.reuse ;  /* 0x000076101f1f7816 */ /* 0x100fe20000000045 */
[----:B------:R-:W-:Y:S01]  /*ed40*/  IMAD.MOV.U32 R51, RZ, RZ, R50 ;  /* 0x000000ffff337224 */ /* 0x000fe200078e0032 */
[----:B------:R-:W-:-:S07]  /*ed50*/  PRMT R69, R69, 0x5410, R69 ;  /* 0x0000541045457816 */ /* 0x000fce0000000045 */
.L_x_9279:
[----:B------:R-:W-:Y:S05]  /*ed60*/  BSYNC.RECONVERGENT B1 ;  /* 0x0000000000017941 */ /* 0x000fea0003800200 */
.L_x_9277:
        /* <DEDUP_REMOVED lines=11> */
.L_x_9281:
[----:B------:R-:W-:Y:S01]  /*ee20*/  IMAD.MOV.U32 R26, RZ, RZ, R28 ;  /* 0x000000ffff1a7224 */ /* 0x000fe200078e001c */
[----:B------:R-:W-:Y:S01]  /*ee30*/  PRMT R32, R32, 0x7610, R31 ;  /* 0x0000761020207816 */ /* 0x000fe2000000001f */
[----:B------:R-:W-:Y:S01]  /*ee40*/  IMAD.MOV.U32 R50, RZ, RZ, R49 ;  /* 0x000000ffff327224 */ /* 0x000fe200078e0031 */
[----:B------:R-:W-:-:S07]  /*ee50*/  PRMT R69, R68, 0x7632, R69 ;  /* 0x0000763244457816 */ /* 0x000fce0000000045 */
.L_x_9282:
[----:B------:R-:W-:Y:S05]  /*ee60*/  BSYNC.RECONVERGENT B1 ;  /* 0x0000000000017941 */ /* 0x000fea0003800200 */
.L_x_9280:
        /* <DEDUP_REMOVED lines=11> */
.L_x_9284:
[----:B------:R-:W-:Y:S01]  /*ef20*/  IMAD.MOV.U32 R28, RZ, RZ, R26 ;  /* 0x000000ffff1c7224 */ /* 0x000fe200078e001a */
[----:B------:R-:W-:Y:S01]  /*ef30*/  PRMT R31, R32, 0x7632, R31 ;  /* 0x00007632201f7816 */ /* 0x000fe2000000001f */
[----:B------:R-:W-:Y:S01]  /*ef40*/  IMAD.MOV.U32 R49, RZ, RZ, R48 ;  /* 0x000000ffff317224 */ /* 0x000fe200078e0030 */
[----:B------:R-:W-:-:S07]  /*ef50*/  PRMT R68, R68, 0x5410, R68 ;  /* 0x0000541044447816 */ /* 0x000fce0000000044 */
.L_x_9285:
[----:B------:R-:W-:Y:S05]  /*ef60*/  BSYNC.RECONVERGENT B1 ;  /* 0x0000000000017941 */ /* 0x000fea0003800200 */
.L_x_9283:
        /* <DEDUP_REMOVED lines=11> */
.L_x_9287:
[----:B------:R-:W-:Y:S01]  /*f020*/  IMAD.MOV.U32 R26, RZ, RZ, R28 ;  /* 0x000000ffff1a7224 */ /* 0x000fe200078e001c */
[----:B------:R-:W-:Y:S01]  /*f030*/  PRMT R32, R31, 0x7610, R32 ;  /* 0x000076101f207816 */ /* 0x000fe20000000020 */
[----:B------:R-:W-:Y:S01]  /*f040*/  IMAD.MOV.U32 R48, RZ, RZ, R47 ;  /* 0x000000ffff307224 */ /* 0x000fe200078e002f */
[----:B------:R-:W-:-:S07]  /*f050*/  PRMT R68, R67, 0x7632, R68 ;  /* 0x0000763243447816 */ /* 0x000fce0000000044 */
.L_x_9288:
[----:B------:R-:W-:Y:S05]  /*f060*/  BSYNC.RECONVERGENT B1 ;  /* 0x0000000000017941 */ /* 0x000fea0003800200 */
.L_x_9286:
        /* <DEDUP_REMOVED lines=11> */
.L_x_9290:
[----:B------:R-:W-:Y:S01]  /*f120*/  IMAD.MOV.U32 R28, RZ, RZ, R26 ;  /* 0x000000ffff1c7224 */ /* 0x000fe200078e001a */
[----:B------:R-:W-:Y:S01]  /*f130*/  PRMT R31, R31, 0x5410, R32 ;  /* 0x000054101f1f7816 */ /* 0x000fe20000000020 */
[----:B------:R-:W-:Y:S01]  /*f140*/  IMAD.MOV.U32 R47, RZ, RZ, R46 ;  /* 0x000000ffff2f7224 */ /* 0x000fe200078e002e */
[----:B------:R-:W-:-:S07]  /*f150*/  PRMT R67, R67, 0x5410, R67 ;  /* 0x0000541043437816 */ /* 0x000fce0000000043 */
.L_x_9291:
[----:B------:R-:W-:Y:S05]  /*f160*/  BSYNC.RECONVERGENT B1 ;  /* 0x0000000000017941 */ /* 0x000fea0003800200 */
.L_x_9289:
        /* <DEDUP_REMOVED lines=11> */
.L_x_9293:
[----:B------:R-:W-:Y:S01]  /*f220*/  IMAD.MOV.U32 R26, RZ, RZ, R28 ;  /* 0x000000ffff1a7224 */ /* 0x000fe200078e001c */
[----:B------:R-:W-:Y:S01]  /*f230*/  PRMT R32, R32, 0x7610, R31 ;  /* 0x0000761020207816 */ /* 0x000fe2000000001f */
[----:B------:R-:W-:Y:S01]  /*f240*/  IMAD.MOV.U32 R46, RZ, RZ, R45 ;  /* 0x000000ffff2e7224 */ /* 0x000fe200078e002d */
[----:B------:R-:W-:-:S07]  /*f250*/  PRMT R67, R66, 0x7632, R67 ;  /* 0x0000763242437816 */ /* 0x000fce0000000043 */
.L_x_9294:
[----:B------:R-:W-:Y:S05]  /*f260*/  BSYNC.RECONVERGENT B1 ;  /* 0x0000000000017941 */ /* 0x000fea0003800200 */
.L_x_9292:
        /* <DEDUP_REMOVED lines=11> */
.L_x_9296:
[----:B------:R-:W-:Y:S01]  /*f320*/  IMAD.MOV.U32 R28, RZ, RZ, R26 ;  /* 0x000000ffff1c7224 */ /* 0x000fe200078e001a */
[----:B------:R-:W-:Y:S01]  /*f330*/  PRMT R31, R32, 0x7632, R31 ;  /* 0x00007632201f7816 */ /* 0x000fe2000000001f */
[----:B------:R-:W-:Y:S01]  /*f340*/  IMAD.MOV.U32 R45, RZ, RZ, R44 ;  /* 0x000000ffff2d7224 */ /* 0x000fe200078e002c */
[----:B------:R-:W-:-:S07]  /*f350*/  PRMT R66, R66, 0x5410, R66 ;  /* 0x0000541042427816 */ /* 0x000fce0000000042 */
.L_x_9297:
[----:B------:R-:W-:Y:S05]  /*f360*/  BSYNC.RECONVERGENT B1 ;  /* 0x0000000000017941 */ /* 0x000fea0003800200 */
.L_x_9295:
        /* <DEDUP_REMOVED lines=11> */
.L_x_9299:
[----:B------:R-:W-:Y:S01]  /*f420*/  IMAD.MOV.U32 R26, RZ, RZ, R28 ;  /* 0x000000ffff1a7224 */ /* 0x000fe200078e001c */
[----:B------:R-:W-:Y:S01]  /*f430*/  PRMT R32, R31, 0x7610, R32 ;  /* 0x000076101f207816 */ /* 0x000fe20000000020 */
[----:B------:R-:W-:Y:S01]  /*f440*/  IMAD.MOV.U32 R44, RZ, RZ, R3 ;  /* 0x000000ffff2c7224 */ /* 0x000fe200078e0003 */
[----:B------:R-:W-:-:S07]  /*f450*/  PRMT R66, R65, 0x7632, R66 ;  /* 0x0000763241427816 */ /* 0x000fce0000000042 */
.L_x_9300:
[----:B------:R-:W-:Y:S05]  /*f460*/  BSYNC.RECONVERGENT B1 ;  /* 0x0000000000017941 */ /* 0x000fea0003800200 */
.L_x_9298:
        /* <DEDUP_REMOVED lines=11> */
.L_x_9302:
[----:B------:R-:W-:Y:S01]  /*f520*/  IMAD.MOV.U32 R28, RZ, RZ, R26 ;  /* 0x000000ffff1c7224 */ /* 0x000fe200078e001a */
[----:B------:R-:W-:Y:S01]  /*f530*/  PRMT R31, R31, 0x5410, R32 ;  /* 0x000054101f1f7816 */ /* 0x000fe20000000020 */
[----:B------:R-:W-:Y:S01]  /*f540*/  IMAD.MOV.U32 R3, RZ, RZ, R2 ;  /* 0x000000ffff037224 */ /* 0x000fe200078e0002 */
[----:B------:R-:W-:-:S07]  /*f550*/  PRMT R65, R65, 0x5410, R65 ;  /* 0x0000541041417816 */ /* 0x000fce0000000041 */
.L_x_9303:
[----:B------:R-:W-:Y:S05]  /*f560*/  BSYNC.RECONVERGENT B1 ;  /* 0x0000000000017941 */ /* 0x000fea0003800200 */
.L_x_9301:
        /* <DEDUP_REMOVED lines=11> */
.L_x_9305:
[----:B------:R-:W-:Y:S01]  /*f620*/  IMAD.MOV.U32 R26, RZ, RZ, R28 ;  /* 0x000000ffff1a7224 */ /* 0x000fe200078e001c */
[----:B------:R-:W-:Y:S01]  /*f630*/  PRMT R32, R31, 0x7632, R32 ;  /* 0x000076321f207816 */ /* 0x000fe20000000020 */
[----:B------:R-:W-:Y:S01]  /*f640*/  IMAD.MOV.U32 R2, RZ, RZ, R5 ;  /* 0x000000ffff027224 */ /* 0x000fe200078e0005 */
[----:B------:R-:W-:-:S07]  /*f650*/  PRMT R65, R64, 0x7632, R65 ;  /* 0x0000763240417816 */ /* 0x000fce0000000041 */
.L_x_9306:
[----:B------:R-:W-:Y:S05]  /*f660*/  BSYNC.RECONVERGENT B1 ;  /* 0x0000000000017941 */ /* 0x000fea0003800200 */
.L_x_9304:
        /* <DEDUP_REMOVED lines=11> */
.L_x_9308:
[----:B------:R-:W-:Y:S01]  /*f720*/  IMAD.MOV.U32 R28, RZ, RZ, R26 ;  /* 0x000000ffff1c7224 */ /* 0x000fe200078e001a */
[----:B------:R-:W-:Y:S01]  /*f730*/  PRMT R31, R32, 0x7610, R31 ;  /* 0x00007610201f7816 */ /* 0x000fe2000000001f */
[----:B------:R-:W-:Y:S01]  /*f740*/  IMAD.MOV.U32 R5, RZ, RZ, R4 ;  /* 0x000000ffff057224 */ /* 0x000fe200078e0004 */
[----:B------:R-:W-:-:S07]  /*f750*/  PRMT R64, R64, 0x5410, R64 ;  /* 0x0000541040407816 */ /* 0x000fce0000000040 */
.L_x_9309:
[----:B------:R-:W-:Y:S05]  /*f760*/  BSYNC.RECONVERGENT B1 ;  /* 0x0000000000017941 */ /* 0x000fea0003800200 */
.L_x_9307:
        /* <DEDUP_REMOVED lines=11> */
.L_x_9311:
[----:B------:R-:W-:Y:S01]  /*f820*/  IMAD.MOV.U32 R26, RZ, RZ, R28 ;  /* 0x000000ffff1a7224 */ /* 0x000fe200078e001c */
[----:B------:R-:W-:Y:S01]  /*f830*/  PRMT R31, R31, 0x5410, R31 ;  /* 0x000054101f1f7816 */ /* 0x000fe2000000001f */
[----:B------:R-:W-:Y:S01]  /*f840*/  IMAD.MOV.U32 R4, RZ, RZ, R7 ;  /* 0x000000ffff047224 */ /* 0x000fe200078e0007 */
[----:B------:R-:W-:-:S07]  /*f850*/  PRMT R64, R63, 0x7632, R64 ;  /* 0x000076323f407816 */ /* 0x000fce0000000040 */
.L_x_9312:
[----:B------:R-:W-:Y:S05]  /*f860*/  BSYNC.RECONVERGENT B1 ;  /* 0x0000000000017941 */ /* 0x000fea0003800200 */
.L_x_9310:
        /* <DEDUP_REMOVED lines=11> */
.L_x_9314:
[----:B------:R-:W-:Y:S01]  /*f920*/  IMAD.MOV.U32 R28, RZ, RZ, R26 ;  /* 0x000000ffff1c7224 */ /* 0x000fe200078e001a */
[----:B------:R-:W-:Y:S01]  /*f930*/  PRMT R31, R31, 0x7632, R31 ;  /* 0x000076321f1f7816 */ /* 0x000fe2000000001f */
[----:B------:R-:W-:Y:S01]  /*f940*/  IMAD.MOV.U32 R7, RZ, RZ, R6 ;  /* 0x000000ffff077224 */ /* 0x000fe200078e0006 */
[----:B------:R-:W-:-:S07]  /*f950*/  PRMT R63, R63, 0x5410, R63 ;  /* 0x000054103f3f7816 */ /* 0x000fce000000003f */
.L_x_9315:
[----:B------:R-:W-:Y:S05]  /*f960*/  BSYNC.RECONVERGENT B1 ;  /* 0x0000000000017941 */ /* 0x000fea0003800200 */
.L_x_9313:
        /* <DEDUP_REMOVED lines=11> */
.L_x_9317:
[----:B------:R-:W-:Y:S01]  /*fa20*/  IMAD.MOV.U32 R26, RZ, RZ, R28 ;  /* 0x000000ffff1a7224 */ /* 0x000fe200078e001c */
[----:B------:R-:W-:Y:S01]  /*fa30*/  PRMT R31, R31, 0x5410, R31 ;  /* 0x000054101f1f7816 */ /* 0x000fe2000000001f */
[----:B------:R-:W-:Y:S01]  /*fa40*/  IMAD.MOV.U32 R6, RZ, RZ, R9 ;  /* 0x000000ffff067224 */ /* 0x000fe200078e0009 */
[----:B------:R-:W-:-:S07]  /*fa50*/  PRMT R63, R62, 0x7632, R63 ;  /* 0x000076323e3f7816 */ /* 0x000fce000000003f */
.L_x_9318:
[----:B------:R-:W-:Y:S05]  /*fa60*/  BSYNC.RECONVERGENT B1 ;  /* 0x0000000000017941 */ /* 0x000fea0003800200 */
.L_x_9316:
        /* <DEDUP_REMOVED lines=11> */
.L_x_9320:
[----:B------:R-:W-:Y:S01]  /*fb20*/  IMAD.MOV.U32 R28, RZ, RZ, R26 ;  /* 0x000000ffff1c7224 */ /* 0x000fe200078e001a */
[----:B------:R-:W-:Y:S01]  /*fb30*/  PRMT R31, R31, 0x7632, R31 ;  /* 0x000076321f1f7816 */ /* 0x000fe2000000001f */
[----:B------:R-:W-:Y:S01]  /*fb40*/  IMAD.MOV.U32 R9, RZ, RZ, R8 ;  /* 0x000000ffff097224 */ /* 0x000fe200078e0008 */
[----:B------:R-:W-:-:S07]  /*fb50*/  PRMT R62, R62, 0x5410, R62 ;  /* 0x000054103e3e7816 */ /* 0x000fce000000003e */
.L_x_9321:
[----:B------:R-:W-:Y:S05]  /*fb60*/  BSYNC.RECONVERGENT B1 ;  /* 0x0000000000017941 */ /* 0x000fea0003800200 */
.L_x_9319:
        /* <DEDUP_REMOVED lines=11> */
.L_x_9323:
[----:B------:R-:W-:Y:S01]  /*fc20*/  IMAD.MOV.U32 R26, RZ, RZ, R28 ;  /* 0x000000ffff1a7224 */ /* 0x000fe200078e001c */
[----:B------:R-:W-:Y:S01]  /*fc30*/  PRMT R32, R31, 0x7610, R32 ;  /* 0x000076101f207816 */ /* 0x000fe20000000020 */
[----:B------:R-:W-:Y:S01]  /*fc40*/  IMAD.MOV.U32 R8, RZ, RZ, R11 ;  /* 0x000000ffff087224 */ /* 0x000fe200078e000b */
[----:B------:R-:W-:-:S07]  /*fc50*/  PRMT R62, R61, 0x7632, R62 ;  /* 0x000076323d3e7816 */ /* 0x000fce000000003e */
.L_x_9324:
[----:B------:R-:W-:Y:S05]  /*fc60*/  BSYNC.RECONVERGENT B1 ;  /* 0x0000000000017941 */ /* 0x000fea0003800200 */
.L_x_9322:
        /* <DEDUP_REMOVED lines=11> */
.L_x_9326:
[----:B------:R-:W-:Y:S01]  /*fd20*/  IMAD.MOV.U32 R28, RZ, RZ, R26 ;  /* 0x000000ffff1c7224 */ /* 0x000fe200078e001a */
[----:B------:R-:W-:Y:S01]  /*fd30*/  PRMT R31, R31, 0x5410, R32 ;  /* 0x000054101f1f7816 */ /* 0x000fe20000000020 */
[----:B------:R-:W-:Y:S01]  /*fd40*/  IMAD.MOV.U32 R11, RZ, RZ, R10 ;  /* 0x000000ffff0b7224 */ /* 0x000fe200078e000a */
[----:B------:R-:W-:-:S07]  /*fd50*/  PRMT R61, R61, 0x5410, R61 ;  /* 0x000054103d3d7816 */ /* 0x000fce000000003d */
.L_x_9327:
[----:B------:R-:W-:Y:S05]  /*fd60*/  BSYNC.RECONVERGENT B1 ;  /* 0x0000000000017941 */ /* 0x000fea0003800200 */
.L_x_9325:
        /* <DEDUP_REMOVED lines=11> */
.L_x_9329:
[----:B------:R-:W-:Y:S01]  /*fe20*/  IMAD.MOV.U32 R26, RZ, RZ, R28 ;  /* 0x000000ffff1a7224 */ /* 0x000fe200078e001c */
[----:B------:R-:W-:Y:S01]  /*fe30*/  PRMT R32, R32, 0x7610, R31 ;  /* 0x0000761020207816 */ /* 0x000fe2000000001f */
[----:B------:R-:W-:Y:S01]  /*fe40*/  IMAD.MOV.U32 R10, RZ, RZ, R13 ;  /* 0x000000ffff0a7224 */ /* 0x000fe200078e000d */
[----:B------:R-:W-:-:S07]  /*fe50*/  PRMT R61, R60, 0x7632, R61 ;  /* 0x000076323c3d7816 */ /* 0x000fce000000003d */
.L_x_9330:
[----:B------:R-:W-:Y:S05]  /*fe60*/  BSYNC.RECONVERGENT B1 ;  /* 0x0000000000017941 */ /* 0x000fea0003800200 */
.L_x_9328:
        /* <DEDUP_REMOVED lines=11> */
.L_x_9332:
[----:B------:R-:W-:Y:S01]  /*ff20*/  IMAD.MOV.U32 R28, RZ, RZ, R26 ;  /* 0x000000ffff1c7224 */ /* 0x000fe200078e001a */
[----:B------:R-:W-:Y:S01]  /*ff30*/  PRMT R31, R32, 0x7632, R31 ;  /* 0x00007632201f7816 */ /* 0x000fe2000000001f */
[----:B------:R-:W-:Y:S01]  /*ff40*/  IMAD.MOV.U32 R13, RZ, RZ, R12 ;  /* 0x000000ffff0d7224 */ /* 0x000fe200078e000c */
[----:B------:R-:W-:-:S07]  /*ff50*/  PRMT R60, R60, 0x5410, R60 ;  /* 0x000054103c3c7816 */ /* 0x000fce000000003c */
.L_x_9333:
[----:B------:R-:W-:Y:S05]  /*ff60*/  BSYNC.RECONVERGENT B1 ;  /* 0x0000000000017941 */ /* 0x000fea0003800200 */
.L_x_9331:
        /* <DEDUP_REMOVED lines=11> */
.L_x_9335:
[----:B------:R-:W-:Y:S01]  /*10020*/  IMAD.MOV.U32 R26, RZ, RZ, R28 ;  /* 0x000000ffff1a7224 */ /* 0x000fe200078e001c */
[----:B------:R-:W-:Y:S01]  /*10030*/  PRMT R31, R31, 0x5410, R31 ;  /* 0x000054101f1f7816 */ /* 0x000fe2000000001f */
[----:B------:R-:W-:Y:S01]  /*10040*/  IMAD.MOV.U32 R12, RZ, RZ, R15 ;  /* 0x000000ffff0c7224 */ /* 0x000fe200078e000f */
[----:B------:R-:W-:-:S07]  /*10050*/  PRMT R60, R59, 0x7610, R60 ;  /* 0x000076103b3c7816 */ /* 0x000fce000000003c */
.L_x_9336:
[----:B------:R-:W-:Y:S05]  /*10060*/  BSYNC.RECONVERGENT B1 ;  /* 0x0000000000017941 */ /* 0x000fea0003800200 */
.L_x_9334:
        /* <DEDUP_REMOVED lines=11> */
.L_x_9338:
[----:B------:R-:W-:Y:S01]  /*10120*/  IMAD.MOV.U32 R28, RZ, RZ, R26 ;  /* 0x000000ffff1c7224 */ /* 0x000fe200078e001a */
[----:B------:R-:W-:Y:S01]  /*10130*/  PRMT R31, R31, 0x7632, R31 ;  /* 0x000076321f1f7816 */ /* 0x000fe2000000001f */
[----:B------:R-:W-:Y:S01]  /*10140*/  IMAD.MOV.U32 R15, RZ, RZ, R14 ;  /* 0x000000ffff0f7224 */ /* 0x000fe200078e000e */
[----:B------:R-:W-:-:S07]  /*10150*/  PRMT R59, R58, 0x7632, R59 ;  /* 0x000076323a3b7816 */ /* 0x000fce000000003b */
.L_x_9339:
[----:B------:R-:W-:Y:S05]  /*10160*/  BSYNC.RECONVERGENT B1 ;  /* 0x0000000000017941 */ /* 0x000fea0003800200 */
.L_x_9337:
        /* <DEDUP_REMOVED lines=11> */
.L_x_9341:
[----:B------:R-:W-:Y:S01]  /*10220*/  IMAD.MOV.U32 R26, RZ, RZ, R28 ;  /* 0x000000ffff1a7224 */ /* 0x000fe200078e001c */
[----:B------:R-:W-:Y:S01]  /*10230*/  PRMT R31, R31, 0x5410, R31 ;  /* 0x000054101f1f7816 */ /* 0x000fe2000000001f */
[----:B------:R-:W-:Y:S01]  /*10240*/  IMAD.MOV.U32 R14, RZ, RZ, R17 ;  /* 0x000000ffff0e7224 */ /* 0x000fe200078e0011 */
[----:B------:R-:W-:-:S07]  /*10250*/  PRMT R58, R58, 0x7610, R59 ;  /* 0x000076103a3a7816 */ /* 0x000fce000000003b */
.L_x_9342:
[----:B------:R-:W-:Y:S05]  /*10260*/  BSYNC.RECONVERGENT B1 ;  /* 0x0000000000017941 */ /* 0x000fea0003800200 */
.L_x_9340:
        /* <DEDUP_REMOVED lines=11> */
.L_x_9344:
[----:B------:R-:W-:Y:S01]  /*10320*/  IMAD.MOV.U32 R28, RZ, RZ, R26 ;  /* 0x000000ffff1c7224 */ /* 0x000fe200078e001a */
[----:B------:R-:W-:Y:S01]  /*10330*/  PRMT R32, R32, 0x7610, R31 ;  /* 0x0000761020207816 */ /* 0x000fe2000000001f */
[----:B------:R-:W-:Y:S01]  /*10340*/  IMAD.MOV.U32 R17, RZ, RZ, R16 ;  /* 0x000000ffff117224 */ /* 0x000fe200078e0010 */
[----:B------:R-:W-:-:S07]  /*10350*/  PRMT R59, R59, 0x5410, R54 ;  /* 0x000054103b3b7816 */ /* 0x000fce0000000036 */
.L_x_9345:
[----:B------:R-:W-:Y:S05]  /*10360*/  BSYNC.RECONVERGENT B1 ;  /* 0x0000000000017941 */ /* 0x000fea0003800200 */
.L_x_9343:
        /* <DEDUP_REMOVED lines=11> */
.L_x_9347:
[----:B------:R-:W-:Y:S01]  /*10420*/  IMAD.MOV.U32 R26, RZ, RZ, R28 ;  /* 0x000000ffff1a7224 */ /* 0x000fe200078e001c */
[----:B------:R-:W-:Y:S01]  /*10430*/  PRMT R31, R32, 0x7632, R31 ;  /* 0x00007632201f7816 */ /* 0x000fe2000000001f */
[----:B------:R-:W-:Y:S01]  /*10440*/  IMAD.MOV.U32 R16, RZ, RZ, R19 ;  /* 0x000000ffff107224 */ /* 0x000fe200078e0013 */
[----:B------:R-:W-:-:S07]  /*10450*/  PRMT R54, R54, 0x7632, R54 ;  /* 0x0000763236367816 */ /* 0x000fce0000000036 */
.L_x_9348:
[----:B------:R-:W-:Y:S05]  /*10460*/  BSYNC.RECONVERGENT B1 ;  /* 0x0000000000017941 */ /* 0x000fea0003800200 */
.L_x_9346:
        /* <DEDUP_REMOVED lines=11> */
.L_x_9350:
[----:B------:R-:W-:Y:S01]  /*10520*/  IMAD.MOV.U32 R28, RZ, RZ, R26 ;  /* 0x000000ffff1c7224 */ /* 0x000fe200078e001a */
[----:B------:R-:W-:Y:S01]  /*10530*/  PRMT R32, R31, 0x7610, R32 ;  /* 0x000076101f207816 */ /* 0x000fe20000000020 */
[----:B------:R-:W-:Y:S01]  /*10540*/  IMAD.MOV.U32 R19, RZ, RZ, R18 ;  /* 0x000000ffff137224 */ /* 0x000fe200078e0012 */
[----:B------:R-:W-:-:S07]  /*10550*/  PRMT R54, R54, 0x5410, R55 ;  /* 0x0000541036367816 */ /* 0x000fce0000000037 */
.L_x_9351:
[----:B------:R-:W-:Y:S05]  /*10560*/  BSYNC.RECONVERGENT B1 ;  /* 0x0000000000017941 */ /* 0x000fea0003800200 */
.L_x_9349:
        /* <DEDUP_REMOVED lines=11> */
.L_x_9353:
[----:B------:R-:W-:Y:S01]  /*10620*/  IMAD.MOV.U32 R26, RZ, RZ, R28 ;  /* 0x000000ffff1a7224 */ /* 0x000fe200078e001c */
[----:B------:R-:W-:Y:S01]  /*10630*/  PRMT R31, R31, 0x5410, R32 ;  /* 0x000054101f1f7816 */ /* 0x000fe20000000020 */
[----:B------:R-:W-:Y:S01]  /*10640*/  IMAD.MOV.U32 R18, RZ, RZ, R21 ;  /* 0x000000ffff127224 */ /* 0x000fe200078e0015 */
[----:B------:R-:W-:-:S07]  /*10650*/  PRMT R55, R55, 0x7632, R55 ;  /* 0x0000763237377816 */ /* 0x000fce0000000037 */
.L_x_9354:
[----:B------:R-:W-:Y:S05]  /*10660*/  BSYNC.RECONVERGENT B1 ;  /* 0x0000000000017941 */ /* 0x000fea0003800200 */
.L_x_9352:
        /* <DEDUP_REMOVED lines=11> */
.L_x_9356:
[----:B------:R-:W-:Y:S01]  /*10720*/  IMAD.MOV.U32 R28, RZ, RZ, R26 ;  /* 0x000000ffff1c7224 */ /* 0x000fe200078e001a */
[----:B------:R-:W-:Y:S01]  /*10730*/  PRMT R32, R32, 0x7610, R31 ;  /* 0x0000761020207816 */ /* 0x000fe2000000001f */
[----:B------:R-:W-:Y:S01]  /*10740*/  IMAD.MOV.U32 R21, RZ, RZ, R20 ;  /* 0x000000ffff157224 */ /* 0x000fe200078e0014 */
[----:B------:R-:W-:-:S07]  /*10750*/  PRMT R55, R55, 0x5410, R56 ;  /* 0x0000541037377816 */ /* 0x000fce0000000038 */
.L_x_9357:
[----:B------:R-:W-:Y:S05]  /*10760*/  BSYNC.RECONVERGENT B1 ;  /* 0x0000000000017941 */ /* 0x000fea0003800200 */
.L_x_9355:
        /* <DEDUP_REMOVED lines=11> */
.L_x_9359:
[----:B------:R-:W-:Y:S01]  /*10820*/  IMAD.MOV.U32 R26, RZ, RZ, R28 ;  /* 0x000000ffff1a7224 */ /* 0x000fe200078e001c */
[----:B------:R-:W-:Y:S01]  /*10830*/  PRMT R31, R32, 0x7632, R31 ;  /* 0x00007632201f7816 */ /* 0x000fe2000000001f */
[----:B------:R-:W-:Y:S01]  /*10840*/  IMAD.MOV.U32 R20, RZ, RZ, R23 ;  /* 0x000000ffff147224 */ /* 0x000fe200078e0017 */
[----:B------:R-:W-:-:S07]  /*10850*/  PRMT R56, R56, 0x7632, R56 ;  /* 0x0000763238387816 */ /* 0x000fce0000000038 */
.L_x_9360:
[----:B------:R-:W-:Y:S05]  /*10860*/  BSYNC.RECONVERGENT B1 ;  /* 0x0000000000017941 */ /* 0x000fea0003800200 */
.L_x_9358:
        /* <DEDUP_REMOVED lines=11> */
.L_x_9362:
[----:B------:R-:W-:Y:S01]  /*10920*/  IMAD.MOV.U32 R28, RZ, RZ, R26 ;  /* 0x000000ffff1c7224 */ /* 0x000fe200078e001a */
[----:B------:R-:W-:Y:S01]  /*10930*/  PRMT R32, R31, 0x7610, R32 ;  /* 0x000076101f207816 */ /* 0x000fe20000000020 */
[----:B------:R-:W-:Y:S01]  /*10940*/  IMAD.MOV.U32 R23, RZ, RZ, R22 ;  /* 0x000000ffff177224 */ /* 0x000fe200078e0016 */
[----:B------:R-:W-:-:S07]  /*10950*/  PRMT R56, R56, 0x5410, R57 ;  /* 0x0000541038387816 */ /* 0x000fce0000000039 */
.L_x_9363:
[----:B------:R-:W-:Y:S05]  /*10960*/  BSYNC.RECONVERGENT B1 ;  /* 0x0000000000017941 */ /* 0x000fea0003800200 */
.L_x_9361:
        /* <DEDUP_REMOVED lines=11> */
.L_x_9365:
[----:B------:R-:W-:Y:S01]  /*10a20*/  IMAD.MOV.U32 R26, RZ, RZ, R28 ;  /* 0x000000ffff1a7224 */ /* 0x000fe200078e001c */
[----:B------:R-:W-:Y:S01]  /*10a30*/  PRMT R31, R31, 0x5410, R32 ;  /* 0x000054101f1f7816 */ /* 0x000fe20000000020 */
[----:B------:R-:W-:Y:S01]  /*10a40*/  IMAD.MOV.U32 R22, RZ, RZ, R25 ;  /* 0x000000ffff167224 */ /* 0x000fe200078e0019 */
[----:B------:R-:W-:-:S07]  /*10a50*/  PRMT R57, R57, 0x7632, R57 ;  /* 0x0000763239397816 */ /* 0x000fce0000000039 */
.L_x_9366:
[----:B------:R-:W-:Y:S05]  /*10a60*/  BSYNC.RECONVERGENT B1 ;  /* 0x0000000000017941 */ /* 0x000fea0003800200 */
.L_x_9364:
        /* <DEDUP_REMOVED lines=11> */
.L_x_9368:
[----:B------:R-:W-:Y:S01]  /*10b20*/  PRMT R31, R31, 0x7632, R31 ;  /* 0x000076321f1f7816 */ /* 0x000fe2000000001f */
[----:B------:R-:W-:Y:S01]  /*10b30*/  IMAD.MOV.U32 R25, RZ, RZ, R24 ;  /* 0x000000ffff197224 */ /* 0x000fe200078e0018 */
[----:B------:R-:W-:Y:S01]  /*10b40*/  PRMT R57, R57, 0x5410, R58 ;  /* 0x0000541039397816 */ /* 0x000fe2000000003a */
[----:B------:R-:W-:Y:S01]  /*10b50*/  IMAD.MOV.U32 R28, RZ, RZ, R26 ;  /* 0x000000ffff1c7224 */ /* 0x000fe200078e001a */
[----:B------:R-:W-:Y:S01]  /*10b60*/  PRMT R58, R31, 0x7632, R58 ;  /* 0x000076321f3a7816 */ /* 0x000fe2000000003a */
[----:B------:R-:W-:-:S07]  /*10b70*/  IMAD.MOV.U32 R24, RZ, RZ, R26 ;  /* 0x000000ffff187224 */ /* 0x000fce00078e001a */
.L_x_9369:
[----:B------:R-:W-:Y:S05]  /*10b80*/  BSYNC.RECONVERGENT B1 ;  /* 0x0000000000017941 */ /* 0x000fea0003800200 */
.L_x_9367:
[----:B------:R-:W-:Y:S02]  /*10b90*/  VIADD R29, R29, 0x4 ;  /* 0x000000041d1d7836 */ /* 0x000fe40000000000 */
[----:B------:R-:W-:Y:S01]  /*10ba0*/  VIADD R0, R0, 0x2 ;  /* 0x0000000200007836 */ /* 0x000fe20000000000 */
[----:B------:R-:W-:Y:S06]  /*10bb0*/  @P1 BRA `(.L_x_9370) ;  /* 0xffffffe000081947 */ /* 0x000fec000383ffff */
[----:B------:R-:W-:Y:S01]  /*10bc0*/  PRMT R58, R31, 0x7610, R58 ;  /* 0x000076101f3a7816 */ /* 0x000fe2000000003a */
[----:B------:R-:W-:Y:S02]  /*10bd0*/  IMAD.MOV.U32 R26, RZ, RZ, R27 ;  /* 0x000000ffff1a7224 */ /* 0x000fe400078e001b */
[----:B------:R-:W-:-:S07]  /*10be0*/  IMAD.MOV.U32 R24, RZ, RZ, R28 ;  /* 0x000000ffff187224 */ /* 0x000fce00078e001c */
.L_x_9276:
[----:B------:R-:W-:Y:S05]  /*10bf0*/  BSYNC.RECONVERGENT B0 ;  /* 0x0000000000007941 */ /* 0x000fea0003800200 */
.L_x_9275:
[----:B------:R-:W-:-:S13]  /*10c00*/  ISETP.NE.AND P0, PT, R53, RZ, PT ;  /* 0x000000ff3500720c */ /* 0x000fda0003f05270 */
[----:B------:R-:W-:Y:S05]  /*10c10*/  @P0 EXIT ;  /* 0x000000000000094d */ /* 0x000fea0003800000 */
[----:B------:R-:W0:Y:S01]  /*10c20*/  S2R R30, SR_CTAID.X ;  /* 0x00000000001e7919 */ /* 0x000e220000002500 */
[----:B------:R-:W2:Y:S08]  /*10c30*/  LDC R31, c[0x0][0x3a0] ;  /* 0x0000e800ff1f7b82 */ /* 0x000eb00000000800 */
[----:B------:R-:W0:Y:S01]  /*10c40*/  LDC.64 R38, c[0x0][0x388] ;  /* 0x0000e200ff267b82 */ /* 0x000e220000000a00 */
[----:B------:R-:W3:Y:S01]  /*10c50*/  MUFU.LG2 R52, R52 ;  /* 0x0000003400347308 */ /* 0x000ee20000000c00 */
[----:B------:R-:W-:-:S06]  /*10c60*/  HADD2.F32 R33, -RZ, R58.H0_H0 ;  /* 0x2000003aff217230 */ /* 0x000fcc0000004100 */
[----:B------:R-:W4:Y:S01]  /*10c70*/  LDC.64 R42, c[0x0][0x390] ;  /* 0x0000e400ff2a7b82 */ /* 0x000f220000000a00 */
[----:B--2---:R-:W-:-:S07]  /*10c80*/  ISETP.GE.AND P2, PT, R31, 0x1, PT ;  /* 0x000000011f00780c */ /* 0x004fce0003f46270 */
[----:B------:R-:W2:Y:S01]  /*10c90*/  LDC.64 R36, c[0x0][0x398] ;  /* 0x0000e600ff247b82 */ /* 0x000ea20000000a00 */
[----:B0-----:R-:W-:-:S05]  /*10ca0*/  IMAD.WIDE.U32 R38, R30, 0x4, R38 ;  /* 0x000000041e267825 */ /* 0x001fca00078e0026 */
[----:B-1----:R-:W5:Y:S01]  /*10cb0*/  @P2 LDG.E.CONSTANT R32, desc[UR6][R38.64] ;  /* 0x0000000626202981 */ /* 0x002f62000c1e9900 */
[----:B------:R-:W-:-:S03]  /*10cc0*/  ISETP.GE.AND P1, PT, R31, 0x2, PT ;  /* 0x000000021f00780c */ /* 0x000fc60003f26270 */
[----:B------:R-:W5:Y:S10]  /*10cd0*/  @P2 LDG.E.CONSTANT R29, desc[UR6][R38.64] ;  /* 0x00000006261d2981 */ /* 0x000f74000c1e9900 */
[----:B------:R-:W5:Y:S04]  /*10ce0*/  @P1 LDG.E.CONSTANT R0, desc[UR6][R38.64] ;  /* 0x0000000626001981 */ /* 0x000f68000c1e9900 */
[----:B------:R-:W5:Y:S01]  /*10cf0*/  @P1 LDG.E.CONSTANT R27, desc[UR6][R38.64] ;  /* 0x00000006261b1981 */ /* 0x000f62000c1e9900 */
[----:B------:R-:W-:-:S13]  /*10d00*/  ISETP.GE.AND P0, PT, R31, 0x3, PT ;  /* 0x000000031f00780c */ /* 0x000fda0003f06270 */
[----:B------:R-:W5:Y:S01]  /*10d10*/  @P0 LDG.E.CONSTANT R28, desc[UR6][R38.64] ;  /* 0x00000006261c0981 */ /* 0x000f62000c1e9900 */
[----:B------:R-:W-:Y:S01]  /*10d20*/  ISETP.GE.AND P4, PT, R31, 0x4, PT ;  /* 0x000000041f00780c */ /* 0x000fe20003f86270 */
[----:B------:R-:W-:Y:S02]  /*10d30*/  FADD.FTZ R33, R33, -R26 ;  /* 0x8000001a21217221 */ /* 0x000fe40000010000 */
[----:B------:R-:W5:Y:S02]  /*10d40*/  @P0 LDG.E.CONSTANT R34, desc[UR6][R38.64] ;  /* 0x0000000626220981 */ /* 0x000f64000c1e9900 */
[----:B---3--:R-:W-:Y:S01]  /*10d50*/  @P2 FFMA.FTZ R33, R52, -0.69314718246459960938, R33 ;  /* 0xbf31721834212823 */ /* 0x008fe20000010021 */
[----:B------:R-:W-:Y:S01]  /*10d60*/  IMAD R40, R30, R31, RZ ;  /* 0x0000001f1e287224 */ /* 0x000fe200078e02ff */
[----:B------:R-:W-:-:S03]  /*10d70*/  ISETP.GE.AND P3, PT, R31, 0x5, PT ;  /* 0x000000051f00780c */ /* 0x000fc60003f66270 */
[----:B------:R-:W-:-:S04]  /*10d80*/  IMAD.SHL.U32 R40, R40, 0x2, RZ ;  /* 0x0000000228287824 */ /* 0x000fc800078e00ff */
[----:B----4-:R-:W-:-:S04]  /*10d90*/  IMAD.WIDE R42, R40, 0x4, R42 ;  /* 0x00000004282a7825 */ /* 0x010fc800078e022a */
[----:B--2---:R-:W-:Y:S01]  /*10da0*/  IMAD.WIDE R40, R40, 0x2, R36 ;  /* 0x0000000228287825 */ /* 0x004fe200078e0224 */
[----:B------:R0:W-:Y:S01]  /*10db0*/  @P2 STG.E desc[UR6][R42.64], R24 ;  /* 0x000000182a002986 */ /* 0x0001e2000c101906 */
[----:B------:R-:W-:Y:S02]  /*10dc0*/  ISETP.GE.AND P6, PT, R31, 0x6, PT ;  /* 0x000000061f00780c */ /* 0x000fe40003fc6270 */
[----:B------:R-:W-:Y:S01]  /*10dd0*/  HADD2.F32 R35, -RZ, R57.H1_H1 ;  /* 0x30000039ff237230 */ /* 0x000fe20000004100 */
[----:B0-----:R-:W2:Y:S04]  /*10de0*/  @P3 LDG.E.CONSTANT R24, desc[UR6][R38.64] ;  /* 0x0000000626183981 */ /* 0x001ea8000c1e9900 */
[----:B------:R-:W-:-:S04]  /*10df0*/  FADD.FTZ R35, R35, -R26 ;  /* 0x8000001a23237221 */ /* 0x000fc80000010000 */
[----:B------:R-:W-:Y:S01]  /*10e00*/  @P2 FFMA.FTZ R35, R52, -0.69314718246459960938, R35 ;  /* 0xbf31721834232823 */ /* 0x000fe20000010023 */
[----:B------:R-:W-:Y:S01]  /*10e10*/  ISETP.GE.AND P5, PT, R31, 0x7, PT ;  /* 0x000000071f00780c */ /* 0x000fe20003fa6270 */
[----:B------:R-:W-:-:S05]  /*10e20*/  HADD2.F32 R37, -RZ, R56.H1_H1 ;  /* 0x30000038ff257230 */ /* 0x000fca0000004100 */
[----:B------:R-:W-:-:S04]  /*10e30*/  FADD.FTZ R37, R37, -R26 ;  /* 0x8000001a25257221 */ /* 0x000fc80000010000 */
[----:B------:R-:W-:Y:S01]  /*10e40*/  @P1 FFMA.FTZ R37, R52, -0.69314718246459960938, R37 ;  /* 0xbf31721834251823 */ /* 0x000fe20000010025 */
[----:B-----5:R-:W-:Y:S02]  /*10e50*/  @P2 FADD.FTZ R32, R32, R33 ;  /* 0x0000002120202221 */ /* 0x020fe40000010000 */
[----:B------:R-:W3:Y:S03]  /*10e60*/  @P4 LDG.E.CONSTANT R33, desc[UR6][R38.64] ;  /* 0x0000000626214981 */ /* 0x000ee6000c1e9900 */
[----:B------:R-:W-:Y:S02]  /*10e70*/  @P2 F2FP.F16.F32.PACK_AB R30, RZ, R32 ;  /* 0x00000020ff1e223e */ /* 0x000fe400000000ff */
[----:B------:R-:W4:Y:S04]  /*10e80*/  @P4 LDG.E.CONSTANT R32, desc[UR6][R38.64] ;  /* 0x0000000626204981 */ /* 0x000f28000c1e9900 */
[----:B------:R0:W-:Y:S04]  /*10e90*/  @P2 STG.E.U16 desc[UR6][R40.64], R30 ;  /* 0x0000001e28002986 */ /* 0x0001e8000c101506 */
[----:B------:R1:W-:Y:S01]  /*10ea0*/  @P2 STG.E desc[UR6][R42.64+0x4], R25 ;  /* 0x000004192a002986 */ /* 0x0003e2000c101906 */
[----:B0-----:R-:W-:-:S03]  /*10eb0*/  HADD2.F32 R30, -RZ, R57.H0_H0 ;  /* 0x20000039ff1e7230 */ /* 0x001fc60000004100 */
[----:B-1----:R-:W5:Y:S02]  /*10ec0*/  @P3 LDG.E.CONSTANT R25, desc[UR6][R38.64] ;  /* 0x0000000626193981 */ /* 0x002f64000c1e9900 */
[----:B------:R-:W-:Y:S01]  /*10ed0*/  FADD.FTZ R30, R30, -R26 ;  /* 0x8000001a1e1e7221 */ /* 0x000fe20000010000 */
[----:B------:R-:W-:Y:S02]  /*10ee0*/  @P2 FADD.FTZ R35, R29, R35 ;  /* 0x000000231d232221 */ /* 0x000fe40000010000 */
[----:B------:R-:W5:Y:S01]  /*10ef0*/  @P6 LDG.E.CONSTANT R29, desc[UR6][R38.64] ;  /* 0x00000006261d6981 */ /* 0x000f62000c1e9900 */
[----:B------:R-:W-:-:S04]  /*10f00*/  @P1 FFMA.FTZ R30, R52, -0.69314718246459960938, R30 ;  /* 0xbf317218341e1823 */ /* 0x000fc8000001001e */
[----:B------:R-:W-:Y:S02]  /*10f10*/  @P1 FADD.FTZ R36, R0, R30 ;  /* 0x0000001e00241221 */ /* 0x000fe40000010000 */
[----:B------:R-:W5:Y:S01]  /*10f20*/  @P6 LDG.E.CONSTANT R30, desc[UR6][R38.64] ;  /* 0x00000006261e6981 */ /* 0x000f62000c1e9900 */
[----:B------:R-:W-:Y:S01]  /*10f30*/  @P2 F2FP.F16.F32.PACK_AB R0, RZ, R35 ;  /* 0x00000023ff00223e */ /* 0x000fe200000000ff */
[----:B------:R-:W-:Y:S02]  /*10f40*/  @P1 FADD.FTZ R27, R27, R37 ;  /* 0x000000251b1b1221 */ /* 0x000fe40000010000 */
[----:B------:R-:W5:Y:S04]  /*10f50*/  @P5 LDG.E.CONSTANT R35, desc[UR6][R38.64] ;  /* 0x0000000626235981 */ /* 0x000f68000c1e9900 */
[----:B------:R0:W-:Y:S01]  /*10f60*/  @P2 STG.E.U16 desc[UR6][R40.64+0x2], R0 ;  /* 0x0000020028002986 */ /* 0x0001e2000c101506 */
[----:B------:R-:W-:-:S02]  /*10f70*/  @P1 F2FP.F16.F32.PACK_AB R27, RZ, R27 ;  /* 0x0000001bff1b123e */ /* 0x000fc400000000ff */
[----:B0-----:R-:W-:Y:S02]  /*10f80*/  @P1 F2FP.F16.F32.PACK_AB R0, RZ, R36 ;  /* 0x00000024ff00123e */ /* 0x001fe400000000ff */
[----:B------:R-:W5:Y:S04]  /*10f90*/  @P5 LDG.E.CONSTANT R36, desc[UR6][R38.64] ;  /* 0x0000000626245981 */ /* 0x000f68000c1e9900 */
[----:B------:R-:W-:Y:S01]  /*10fa0*/  @P1 STG.E desc[UR6][R42.64+0x8], R22 ;  /* 0x000008162a001986 */ /* 0x000fe2000c101906 */
[----:B------:R-:W-:-:S03]  /*10fb0*/  ISETP.GE.AND P2, PT, R31, 0x8, PT ;  /* 0x000000081f00780c */ /* 0x000fc60003f46270 */
[----:B------:R0:W-:Y:S04]  /*10fc0*/  @P1 STG.E.U16 desc[UR6][R40.64+0x4], R0 ;  /* 0x0000040028001986 */ /* 0x0001e8000c101506 */
[----:B------:R1:W-:Y:S04]  /*10fd0*/  @P1 STG.E desc[UR6][R42.64+0xc], R23 ;  /* 0x00000c172a001986 */ /* 0x0003e8000c101906 */
[----:B------:R2:W-:Y:S01]  /*10fe0*/  @P1 STG.E.U16 desc[UR6][R40.64+0x6], R27 ;  /* 0x0000061b28001986 */ /* 0x0005e2000c101506 */
[----:B------:R-:W-:Y:S01]  /*10ff0*/  ISETP.GE.AND P1, PT, R31, 0x9, PT ;  /* 0x000000091f00780c */ /* 0x000fe20003f26270 */
[----:B0-----:R-:W-:-:S02]  /*11000*/  HADD2.F32 R0, -RZ, R56.H0_H0 ;  /* 0x20000038ff007230 */ /* 0x001fc40000004100 */
[----:B------:R-:W5:Y:S03]  /*11010*/  @P2 LDG.E.CONSTANT R22, desc[UR6][R38.64] ;  /* 0x0000000626162981 */ /* 0x000f66000c1e9900 */
[----:B------:R-:W-:Y:S01]  /*11020*/  FADD.FTZ R0, R0, -R26 ;  /* 0x8000001a00007221 */ /* 0x000fe20000010000 */
[----:B-1----:R-:W5:Y:S03]  /*11030*/  @P2 LDG.E.CONSTANT R23, desc[UR6][R38.64] ;  /* 0x0000000626172981 */ /* 0x002f66000c1e9900 */
[----:B------:R-:W-:-:S03]  /*11040*/  @P0 FFMA.FTZ R0, R52, -0.69314718246459960938, R0 ;  /* 0xbf31721834000823 */ /* 0x000fc60000010000 */
[----:B--2---:R-:W2:Y:S01]  /*11050*/  @P1 LDG.E.CONSTANT R27, desc[UR6][R38.64] ;  /* 0x00000006261b1981 */ /* 0x004ea2000c1e9900 */
[----:B------:R-:W-:-:S03]  /*11060*/  @P0 FADD.FTZ R0, R28, R0 ;  /* 0x000000001c000221 */ /* 0x000fc60000010000 */
[----:B------:R-:W2:Y:S01]  /*11070*/  @P1 LDG.E.CONSTANT R28, desc[UR6][R38.64] ;  /* 0x00000006261c1981 */ /* 0x000ea2000c1e9900 */
[--C-:B------:R-:W-:Y:S01]  /*11080*/  HADD2.F32 R37, -RZ, R55.reuse.H1_H1 ;  /* 0x30000037ff257230 */ /* 0x100fe20000004100 */
[----:B------:R-:W-:Y:S02]  /*11090*/  @P0 F2FP.F16.F32.PACK_AB R0, RZ, R0 ;  /* 0x00000000ff00023e */ /* 0x000fe400000000ff */
[----:B------:R0:W-:Y:S02]  /*110a0*/  @P0 STG.E desc[UR6][R42.64+0x10], R20 ;  /* 0x000010142a000986 */ /* 0x0001e4000c101906 */
[----:B------:R-:W-:Y:S02]  /*110b0*/  FADD.FTZ R37, R37, -R26 ;  /* 0x8000001a25257221 */ /* 0x000fe40000010000 */
[----:B------:R1:W-:Y:S02]  /*110c0*/  @P0 STG.E.U16 desc[UR6][R40.64+0x8], R0 ;  /* 0x0000080028000986 */ /* 0x0003e4000c101506 */
[----:B------:R-:W-:Y:S01]  /*110d0*/  @P0 FFMA.FTZ R37, R52, -0.69314718246459960938, R37 ;  /* 0xbf31721834250823 */ /* 0x000fe20000010025 */
[----:B0-----:R-:W-:-:S03]  /*110e0*/  HADD2.F32 R20, -RZ, R55.H0_H0 ;  /* 0x20000037ff147230 */ /* 0x001fc60000004100 */
[----:B------:R-:W-:Y:S01]  /*110f0*/  @P0 FADD.FTZ R34, R34, R37 ;  /* 0x0000002522220221 */ /* 0x000fe20000010000 */
[----:B-1----:R-:W-:Y:S02]  /*11100*/  HADD2.F32 R0, -RZ, R54.H1_H1 ;  /* 0x30000036ff007230 */ /* 0x002fe40000004100 */
[----:B------:R-:W-:Y:S01]  /*11110*/  FADD.FTZ R20, R20, -R26 ;  /* 0x8000001a14147221 */ /* 0x000fe20000010000 */
[----:B------:R0:W-:Y:S03]  /*11120*/  @P0 STG.E desc[UR6][R42.64+0x14], R21 ;  /* 0x000014152a000986 */ /* 0x0001e6000c101906 */
[----:B------:R-:W-:Y:S01]  /*11130*/  @P4 FFMA.FTZ R20, R52, -0.69314718246459960938, R20 ;  /* 0xbf31721834144823 */ /* 0x000fe20000010014 */
[----:B0-----:R-:W-:Y:S01]  /*11140*/  FADD.FTZ R21, R0, -R26 ;  /* 0x8000001a00157221 */ /* 0x001fe20000010000 */
[----:B------:R-:W-:-:S05]  /*11150*/  @P0 F2FP.F16.F32.PACK_AB R0, RZ, R34 ;  /* 0x00000022ff00023e */ /* 0x000fca00000000ff */
[----:B------:R0:W-:Y:S01]  /*11160*/  @P0 STG.E.U16 desc[UR6][R40.64+0xa], R0 ;  /* 0x00000a0028000986 */ /* 0x0001e2000c101506 */
[----:B------:R-:W-:Y:S01]  /*11170*/  @P4 FFMA.FTZ R21, R52, -0.69314718246459960938, R21 ;  /* 0xbf31721834154823 */ /* 0x000fe20000010015 */
[----:B0-----:R-:W-:-:S05]  /*11180*/  HADD2.F32 R0, -RZ, R59.H1_H1 ;  /* 0x3000003bff007230 */ /* 0x001fca0000004100 */
[----:B------:R-:W-:-:S04]  /*11190*/  FADD.FTZ R37, R0, -R26 ;  /* 0x8000001a00257221 */ /* 0x000fc80000010000 */
[----:B------:R-:W-:Y:S01]  /*111a0*/  @P3 FFMA.FTZ R0, R52, -0.69314718246459960938, R37 ;  /* 0xbf31721834003823 */ /* 0x000fe20000010025 */
[----:B------:R0:W-:Y:S01]  /*111b0*/  @P4 STG.E desc[UR6][R42.64+0x18], R18 ;  /* 0x000018122a004986 */ /* 0x0001e2000c101906 */
[----:B------:R-:W-:Y:S01]  /*111c0*/  ISETP.GE.AND P0, PT, R31, 0xa, PT ;  /* 0x0000000a1f00780c */ /* 0x000fe20003f06270 */
[----:B---3--:R-:W-:Y:S01]  /*111d0*/  @P4 FADD.FTZ R20, R33, R20 ;  /* 0x0000001421144221 */ /* 0x008fe20000010000 */
[----:B------:R-:W-:-:S05]  /*111e0*/  HADD2.F32 R33, -RZ, R54.H0_H0 ;  /* 0x20000036ff217230 */ /* 0x000fca0000004100 */
[----:B------:R-:W-:-:S04]  /*111f0*/  FADD.FTZ R33, R33, -R26 ;  /* 0x8000001a21217221 */ /* 0x000fc80000010000 */
[----:B------:R-:W-:Y:S01]  /*11200*/  @P3 FFMA.FTZ R33, R52, -0.69314718246459960938, R33 ;  /* 0xbf31721834213823 */ /* 0x000fe20000010021 */
[----:B----4-:R-:W-:-:S03]  /*11210*/  @P4 FADD.FTZ R21, R32, R21 ;  /* 0x0000001520154221 */ /* 0x010fc60000010000 */
[----:B------:R-:W-:Y:S01]  /*11220*/  @P3 FADD.FTZ R24, R24, R33 ;  /* 0x0000002118183221 */ /* 0x000fe20000010000 */
[----:B------:R-:W-:Y:S01]  /*11230*/  HADD2.F32 R33, -RZ, R58.H1_H1 ;  /* 0x3000003aff217230 */ /* 0x000fe20000004100 */
[----:B------:R-:W-:Y:S02]  /*11240*/  @P4 F2FP.F16.F32.PACK_AB R20, RZ, R20 ;  /* 0x00000014ff14423e */ /* 0x000fe400000000ff */
[----:B------:R-:W-:Y:S02]  /*11250*/  @P4 F2FP.F16.F32.PACK_AB R21, RZ, R21 ;  /* 0x00000015ff15423e */ /* 0x000fe400000000ff */
[----:B------:R-:W-:Y:S01]  /*11260*/  FADD.FTZ R33, R33, -R26 ;  /* 0x8000001a21217221 */ /* 0x000fe20000010000 */
[----:B------:R-:W-:Y:S01]  /*11270*/  @P4 STG.E.U16 desc[UR6][R40.64+0xc], R20 ;  /* 0x00000c1428004986 */ /* 0x000fe2000c101506 */
[----:B-----5:R-:W-:Y:S01]  /*11280*/  @P3 FADD.FTZ R0, R25, R0 ;  /* 0x0000000019003221 */ /* 0x020fe20000010000 */
[----:B------:R-:W-:Y:S02]  /*11290*/  HADD2.F32 R25, -RZ, R59.H0_H0 ;  /* 0x2000003bff197230 */ /* 0x000fe40000004100 */
[----:B------:R1:W-:Y:S01]  /*112a0*/  @P4 STG.E desc[UR6][R42.64+0x1c], R19 ;  /* 0x00001c132a004986 */ /* 0x0003e2000c101906 */
[----:B0-----:R-:W-:-:S03]  /*112b0*/  @P6 FFMA.FTZ R18, R52, -0.69314718246459960938, R33 ;  /* 0xbf31721834126823 */ /* 0x001fc60000010021 */
[----:B------:R0:W-:Y:S01]  /*112c0*/  @P4 STG.E.U16 desc[UR6][R40.64+0xe], R21 ;  /* 0x00000e1528004986 */ /* 0x0001e2000c101506 */
[----:B------:R-:W-:Y:S01]  /*112d0*/  @P6 FADD.FTZ R18, R29, R18 ;  /* 0x000000121d126221 */ /* 0x000fe20000010000 */
[----:B-1----:R-:W-:Y:S01]  /*112e0*/  FADD.FTZ R19, R25, -R26 ;  /* 0x8000001a19137221 */ /* 0x002fe20000010000 */
[----:B0-----:R-:W-:-:S03]  /*112f0*/  HADD2.F32 R21, -RZ, R60.H0_H0 ;  /* 0x2000003cff157230 */ /* 0x001fc60000004100 */
[----:B------:R-:W-:Y:S01]  /*11300*/  @P6 FFMA.FTZ R19, R52, -0.69314718246459960938, R19 ;  /* 0xbf31721834136823 */ /* 0x000fe20000010013 */
[----:B------:R-:W-:Y:S01]  /*11310*/  @P3 F2FP.F16.F32.PACK_AB R24, RZ, R24 ;  /* 0x00000018ff18323e */ /* 0x000fe200000000ff */
[----:B------:R-:W-:Y:S02]  /*11320*/  FADD.FTZ R25, R21, -R26 ;  /* 0x8000001a15197221 */ /* 0x000fe40000010000 */
[----:B------:R-:W-:Y:S01]  /*11330*/  @P6 FADD.FTZ R30, R30, R19 ;  /* 0x000000131e1e6221 */ /* 0x000fe20000010000 */
[----:B------:R-:W-:Y:S01]  /*11340*/  @P6 F2FP.F16.F32.PACK_AB R19, RZ, R18 ;  /* 0x00000012ff13623e */ /* 0x000fe200000000ff */
[----:B------:R-:W-:Y:S01]  /*11350*/  HADD2.F32 R21, -RZ, R60.H1_H1 ;  /* 0x3000003cff157230 */ /* 0x000fe20000004100 */
[----:B------:R0:W-:Y:S01]  /*11360*/  @P3 STG.E desc[UR6][R42.64+0x20], R16 ;  /* 0x000020102a003986 */ /* 0x0001e2000c101906 */
[----:B------:R-:W-:-:S03]  /*11370*/  @P3 F2FP.F16.F32.PACK_AB R0, RZ, R0 ;  /* 0x00000000ff00323e */ /* 0x000fc600000000ff */
[----:B------:R1:W-:Y:S01]  /*11380*/  @P3 STG.E.U16 desc[UR6][R40.64+0x10], R24 ;  /* 0x0000101828003986 */ /* 0x0003e2000c101506 */
[----:B------:R-:W-:Y:S01]  /*11390*/  PRMT R29, R0, 0x7610, R29 ;  /* 0x00007610001d7816 */ /* 0x000fe2000000001d */
[----:B------:R-:W-:Y:S02]  /*113a0*/  @P5 FFMA.FTZ R20, R52, -0.69314718246459960938, R25 ;  /* 0xbf31721834145823 */ /* 0x000fe40000010019 */
[----:B------:R-:W3:Y:S01]  /*113b0*/  @P0 LDG.E.CONSTANT R0, desc[UR6][R38.64] ;  /* 0x0000000626000981 */ /* 0x000ee2000c1e9900 */
[----:B------:R-:W-:-:S03]  /*113c0*/  ISETP.GE.AND P4, PT, R31, 0xb, PT ;  /* 0x0000000b1f00780c */ /* 0x000fc60003f86270 */
[----:B0-----:R-:W4:Y:S01]  /*113d0*/  @P0 LDG.E.CONSTANT R16, desc[UR6][R38.64] ;  /* 0x0000000626100981 */ /* 0x001f22000c1e9900 */
[----:B-1----:R-:W-:Y:S01]  /*113e0*/  PRMT R24, R19, 0x7610, R24 ;  /* 0x0000761013187816 */ /* 0x002fe20000000018 */
[----:B------:R-:W-:-:S04]  /*113f0*/  FADD.FTZ R19, R21, -R26 ;  /* 0x8000001a15137221 */ /* 0x000fc80000010000 */
[----:B------:R-:W-:Y:S01]  /*11400*/  @P5 FFMA.FTZ R19, R52, -0.69314718246459960938, R19 ;  /* 0xbf31721834135823 */ /* 0x000fe20000010013 */
[----:B------:R-:W-:Y:S03]  /*11410*/  @P3 STG.E desc[UR6][R42.64+0x24], R17 ;  /* 0x000024112a003986 */ /* 0x000fe6000c101906 */
[----:B------:R-:W-:Y:S01]  /*11420*/  @P5 FADD.FTZ R19, R36, R19 ;  /* 0x0000001324135221 */ /* 0x000fe20000010000 */
[----:B------:R-:W-:Y:S01]  /*11430*/  @P3 STG.E.U16 desc[UR6][R40.64+0x12], R29 ;  /* 0x0000121d28003986 */ /* 0x000fe2000c101506 */
[----:B------:R-:W-:-:S03]  /*11440*/  @P5 FADD.FTZ R20, R35, R20 ;  /* 0x0000001423145221 */ /* 0x000fc60000010000 */
[----:B------:R-:W-:Y:S01]  /*11450*/  @P6 STG.E desc[UR6][R42.64+0x28], R14 ;  /* 0x0000280e2a006986 */ /* 0x000fe2000c101906 */
[----:B------:R-:W-:-:S03]  /*11460*/  @P5 F2FP.F16.F32.PACK_AB R19, RZ, R19 ;  /* 0x00000013ff13523e */ /* 0x000fc600000000ff */
[----:B------:R0:W-:Y:S01]  /*11470*/  @P6 STG.E.U16 desc[UR6][R40.64+0x14], R24 ;  /* 0x0000141828006986 */ /* 0x0001e2000c101506 */
[----:B------:R-:W-:-:S03]  /*11480*/  @P6 F2FP.F16.F32.PACK_AB R30, RZ, R30 ;  /* 0x0000001eff1e623e */ /* 0x000fc600000000ff */
[----:B------:R1:W-:Y:S01]  /*11490*/  @P6 STG.E desc[UR6][R42.64+0x2c], R15 ;  /* 0x00002c0f2a006986 */ /* 0x0003e2000c101906 */
[----:B------:R-:W-:Y:S01]  /*114a0*/  @P5 F2FP.F16.F32.PACK_AB R20, RZ, R20 ;  /* 0x00000014ff14523e */ /* 0x000fe200000000ff */
[----:B------:R-:W-:Y:S02]  /*114b0*/  HADD2.F32 R21, -RZ, R61.H0_H0 ;  /* 0x2000003dff157230 */ /* 0x000fe40000004100 */
[----:B------:R-:W-:Y:S01]  /*114c0*/  @P6 STG.E.U16 desc[UR6][R40.64+0x16], R30 ;  /* 0x0000161e28006986 */ /* 0x000fe2000c101506 */
[----:B0-----:R-:W-:-:S03]  /*114d0*/  PRMT R24, R19, 0x7610, R24 ;  /* 0x0000761013187816 */ /* 0x001fc60000000018 */
[----:B------:R-:W5:Y:S01]  /*114e0*/  @P4 LDG.E.CONSTANT R18, desc[UR6][R38.64] ;  /* 0x0000000626124981 */ /* 0x000f62000c1e9900 */
[----:B-1----:R-:W-:-:S03]  /*114f0*/  HADD2.F32 R15, -RZ, R61.H1_H1 ;  /* 0x3000003dff0f7230 */ /* 0x002fc60000004100 */
[----:B------:R-:W-:Y:S01]  /*11500*/  @P5 STG.E desc[UR6][R42.64+0x30], R12 ;  /* 0x0000300c2a005986 */ /* 0x000fe2000c101906 */
[----:B------:R-:W-:Y:S01]  /*11510*/  ISETP.GE.AND P3, PT, R31, 0xc, PT ;  /* 0x0000000c1f00780c */ /* 0x000fe20003f66270 */
[--C-:B------:R-:W-:Y:S02]  /*11520*/  FADD.FTZ R19, R15, -R26.reuse ;  /* 0x8000001a0f137221 */ /* 0x100fe40000010000 */
[----:B------:R0:W-:Y:S01]  /*11530*/  @P5 STG.E.U16 desc[UR6][R40.64+0x18], R20 ;  /* 0x0000181428005986 */ /* 0x0001e2000c101506 */
[----:B------:R-:W-:-:S03]  /*11540*/  FADD.FTZ R21, R21, -R26 ;  /* 0x8000001a15157221 */ /* 0x000fc60000010000 */
[----:B------:R-:W5:Y:S01]  /*11550*/  @P4 LDG.E.CONSTANT R17, desc[UR6][R38.64] ;  /* 0x0000000626114981 */ /* 0x000f62000c1e9900 */
[----:B------:R-:W-:Y:S01]  /*11560*/  @P2 FFMA.FTZ R15, R52, -0.69314718246459960938, R21 ;  /* 0xbf317218340f2823 */ /* 0x000fe20000010015 */
[----:B------:R-:W-:-:S04]  /*11570*/  ISETP.GE.AND P6, PT, R31, 0xd, PT ;  /* 0x0000000d1f00780c */ /* 0x000fc80003fc6270 */
[----:B------:R-:W5:Y:S01]  /*11580*/  @P3 LDG.E.CONSTANT R14, desc[UR6][R38.64] ;  /* 0x00000006260e3981 */ /* 0x000f62000c1e9900 */
[----:B0-----:R-:W-:Y:S01]  /*11590*/  @P2 FFMA.FTZ R20, R52, -0.69314718246459960938, R19 ;  /* 0xbf31721834142823 */ /* 0x001fe20000010013 */
[--C-:B------:R-:W-:Y:S02]  /*115a0*/  HADD2.F32 R19, -RZ, R62.reuse.H0_H0 ;  /* 0x2000003eff137230 */ /* 0x100fe40000004100 */
[----:B------:R-:W5:Y:S01]  /*115b0*/  @P3 LDG.E.CONSTANT R12, desc[UR6][R38.64] ;  /* 0x00000006260c3981 */ /* 0x000f62000c1e9900 */
[----:B------:R-:W-:Y:S02]  /*115c0*/  HADD2.F32 R21, -RZ, R62.H1_H1 ;  /* 0x3000003eff157230 */ /* 0x000fe40000004100 */
[----:B------:R-:W-:-:S03]  /*115d0*/  FADD.FTZ R19, R19, -R26 ;  /* 0x8000001a13137221 */ /* 0x000fc60000010000 */
[----:B------:R-:W-:Y:S01]  /*115e0*/  FADD.FTZ R21, R21, -R26 ;  /* 0x8000001a15157221 */ /* 0x000fe20000010000 */
[----:B------:R-:W-:Y:S01]  /*115f0*/  @P1 FFMA.FTZ R19, R52, -0.69314718246459960938, R19 ;  /* 0xbf31721834131823 */ /* 0x000fe20000010013 */
[----:B------:R0:W-:Y:S01]  /*11600*/  @P5 STG.E desc[UR6][R42.64+0x34], R13 ;  /* 0x0000340d2a005986 */ /* 0x0001e2000c101906 */
[----:B------:R-:W-:Y:S02]  /*11610*/  @P2 FADD.FTZ R22, R22, R15 ;  /* 0x0000000f16162221 */ /* 0x000fe40000010000 */
[----:B--2---:R-:W-:Y:S01]  /*11620*/  @P1 FADD.FTZ R19, R28, R19 ;  /* 0x000000131c131221 */ /* 0x004fe20000010000 */
[----:B------:R1:W-:Y:S01]  /*11630*/  @P5 STG.E.U16 desc[UR6][R40.64+0x1a], R24 ;  /* 0x00001a1828005986 */ /* 0x0003e2000c101506 */
[----:B------:R-:W-:Y:S01]  /*11640*/  @P2 FADD.FTZ R20, R23, R20 ;  /* 0x0000001417142221 */ /* 0x000fe20000010000 */
[----:B------:R-:W-:Y:S02]  /*11650*/  @P2 F2FP.F16.F32.PACK_AB R22, RZ, R22 ;  /* 0x00000016ff16223e */ /* 0x000fe400000000ff */
[----:B------:R-:W-:Y:S01]  /*11660*/  @P1 F2FP.F16.F32.PACK_AB R19, RZ, R19 ;  /* 0x00000013ff13123e */ /* 0x000fe200000000ff */
[----:B------:R-:W2:Y:S01]  /*11670*/  @P6 LDG.E.CONSTANT R15, desc[UR6][R38.64] ;  /* 0x00000006260f6981 */ /* 0x000ea2000c1e9900 */
[----:B------:R-:W-:-:S03]  /*11680*/  @P2 F2FP.F16.F32.PACK_AB R20, RZ, R20 ;  /* 0x00000014ff14223e */ /* 0x000fc600000000ff */
[----:B0-----:R-:W2:Y:S01]  /*11690*/  @P6 LDG.E.CONSTANT R13, desc[UR6][R38.64] ;  /* 0x00000006260d6981 */ /* 0x001ea2000c1e9900 */
[----:B-1----:R-:W-:Y:S01]  /*116a0*/  @P1 FFMA.FTZ R24, R52, -0.69314718246459960938, R21 ;  /* 0xbf31721834181823 */ /* 0x002fe20000010015 */
[----:B------:R-:W-:-:S03]  /*116b0*/  ISETP.GE.AND P5, PT, R31, 0xe, PT ;  /* 0x0000000e1f00780c */ /* 0x000fc60003fa6270 */
[----:B------:R-:W-:Y:S01]  /*116c0*/  @P1 FADD.FTZ R24, R27, R24 ;  /* 0x000000181b181221 */ /* 0x000fe20000010000 */
[----:B------:R0:W-:Y:S01]  /*116d0*/  @P2 STG.E desc[UR6][R42.64+0x38], R10 ;  /* 0x0000380a2a002986 */ /* 0x0001e2000c101906 */
[----:B------:R-:W-:-:S03]  /*116e0*/  PRMT R27, R19, 0x7610, R27 ;  /* 0x00007610131b7816 */ /* 0x000fc6000000001b */
[----:B------:R-:W-:Y:S01]  /*116f0*/  @P2 STG.E.U16 desc[UR6][R40.64+0x1c], R22 ;  /* 0x00001c1628002986 */ /* 0x000fe2000c101506 */
[----:B------:R-:W-:-:S03]  /*11700*/  @P1 F2FP.F16.F32.PACK_AB R24, RZ, R24 ;  /* 0x00000018ff18123e */ /* 0x000fc600000000ff */
[----:B------:R-:W-:Y:S04]  /*11710*/  @P2 STG.E desc[UR6][R42.64+0x3c], R11 ;  /* 0x00003c0b2a002986 */ /* 0x000fe8000c101906 */
[----:B------:R1:W-:Y:S01]  /*11720*/  @P2 STG.E.U16 desc[UR6][R40.64+0x1e], R20 ;  /* 0x00001e1428002986 */ /* 0x0003e2000c101506 */
[----:B------:R-:W-:-:S03]  /*11730*/  ISETP.GE.AND P2, PT, R31, 0xf, PT ;  /* 0x0000000f1f00780c */ /* 0x000fc60003f46270 */
[----:B------:R-:W-:Y:S04]  /*11740*/  @P1 STG.E desc[UR6][R42.64+0x40], R8 ;  /* 0x000040082a001986 */ /* 0x000fe8000c101906 */
[----:B------:R-:W-:Y:S04]  /*11750*/  @P1 STG.E.U16 desc[UR6][R40.64+0x20], R27 ;  /* 0x0000201b28001986 */ /* 0x000fe8000c101506 */
[----:B------:R1:W-:Y:S04]  /*11760*/  @P1 STG.E desc[UR6][R42.64+0x44], R9 ;  /* 0x000044092a001986 */ /* 0x0003e8000c101906 */
[----:B------:R-:W-:Y:S01]  /*11770*/  @P1 STG.E.U16 desc[UR6][R40.64+0x22], R24 ;  /* 0x0000221828001986 */ /* 0x000fe2000c101506 */
[----:B------:R-:W-:-:S03]  /*11780*/  ISETP.GE.AND P1, PT, R31, 0x10, PT ;  /* 0x000000101f00780c */ /* 0x000fc60003f26270 */
[----:B0-----:R-:W2:Y:S04]  /*11790*/  @P5 LDG.E.CONSTANT R10, desc[UR6][R38.64] ;  /* 0x00000006260a5981 */ /* 0x001ea8000c1e9900 */
[----:B------:R-:W2:Y:S04]  /*117a0*/  @P5 LDG.E.CONSTANT R21, desc[UR6][R38.64] ;  /* 0x0000000626155981 */ /* 0x000ea8000c1e9900 */
[----:B-1----:R-:W2:Y:S04]  /*117b0*/  @P2 LDG.E.CONSTANT R20, desc[UR6][R38.64] ;  /* 0x0000000626142981 */ /* 0x002ea8000c1e9900 */
[----:B------:R-:W2:Y:S04]  /*117c0*/  @P2 LDG.E.CONSTANT R19, desc[UR6][R38.64] ;  /* 0x0000000626132981 */ /* 0x000ea8000c1e9900 */
[----:B------:R-:W2:Y:S01]  /*117d0*/  @P1 LDG.E.CONSTANT R11, desc[UR6][R38.64] ;  /* 0x00000006260b1981 */ /* 0x000ea2000c1e9900 */
[----:B------:R-:W-:-:S02]  /*117e0*/  HADD2.F32 R23, -RZ, R63.H0_H0 ;  /* 0x2000003fff177230 */ /* 0x000fc40000004100 */
[----:B------:R-:W-:-:S03]  /*117f0*/  HADD2.F32 R25, -RZ, R63.H1_H1 ;  /* 0x3000003fff197230 */ /* 0x000fc60000004100 */
[--C-:B------:R-:W-:Y:S01]  /*11800*/  FADD.FTZ R23, R23, -R26.reuse ;  /* 0x8000001a17177221 */ /* 0x100fe20000010000 */
[--C-:B------:R-:W-:Y:S02]  /*11810*/  HADD2.F32 R9, -RZ, R64.reuse.H0_H0 ;  /* 0x20000040ff097230 */ /* 0x100fe40000004100 */
[--C-:B------:R-:W-:Y:S01]  /*11820*/  FADD.FTZ R25, R25, -R26.reuse ;  /* 0x8000001a19197221 */ /* 0x100fe20000010000 */
[----:B------:R-:W-:Y:S01]  /*11830*/  @P0 FFMA.FTZ R23, R52, -0.69314718246459960938, R23 ;  /* 0xbf31721834170823 */ /* 0x000fe20000010017 */
[----:B------:R-:W-:Y:S03]  /*11840*/  @P0 STG.E desc[UR6][R42.64+0x48], R6 ;  /* 0x000048062a000986 */ /* 0x000fe6000c101906 */
[----:B---3--:R-:W-:Y:S01]  /*11850*/  @P0 FADD.FTZ R0, R0, R23 ;  /* 0x0000001700000221 */ /* 0x008fe20000010000 */
[----:B------:R-:W-:Y:S01]  /*11860*/  FADD.FTZ R23, R9, -R26 ;  /* 0x8000001a09177221 */ /* 0x000fe20000010000 */
[----:B------:R-:W-:Y:S01]  /*11870*/  @P0 FFMA.FTZ R9, R52, -0.69314718246459960938, R25 ;  /* 0xbf31721834090823 */ /* 0x000fe20000010019 */
[----:B------:R-:W-:-:S03]  /*11880*/  HADD2.F32 R25, -RZ, R64.H1_H1 ;  /* 0x30000040ff197230 */ /* 0x000fc60000004100 */
[----:B----4-:R-:W-:Y:S01]  /*11890*/  @P0 FADD.FTZ R9, R16, R9 ;  /* 0x0000000910090221 */ /* 0x010fe20000010000 */
[----:B------:R-:W-:Y:S01]  /*118a0*/  @P0 F2FP.F16.F32.PACK_AB R0, RZ, R0 ;  /* 0x00000000ff00023e */ /* 0x000fe200000000ff */
[----:B------:R-:W-:-:S03]  /*118b0*/  FADD.FTZ R25, R25, -R26 ;  /* 0x8000001a19197221 */ /* 0x000fc60000010000 */
[----:B------:R-:W-:Y:S01]  /*118c0*/  @P0 F2FP.F16.F32.PACK_AB R9, RZ, R9 ;  /* 0x00000009ff09023e */ /* 0x000fe200000000ff */
[----:B------:R-:W-:Y:S01]  /*118d0*/  @P4 FFMA.FTZ R23, R52, -0.69314718246459960938, R23 ;  /* 0xbf31721834174823 */ /* 0x000fe20000010017 */
[----:B------:R-:W-:Y:S01]  /*118e0*/  PRMT R8, R0, 0x7610, R8 ;  /* 0x0000761000087816 */ /* 0x000fe20000000008 */
[----:B------:R-:W-:Y:S01]  /*118f0*/  @P4 FFMA.FTZ R0, R52, -0.69314718246459960938, R25 ;  /* 0xbf31721834004823 */ /* 0x000fe20000010019 */
[----:B------:R-:W-:Y:S01]  /*11900*/  PRMT R16, R9, 0x7610, R16 ;  /* 0x0000761009107816 */ /* 0x000fe20000000010 */
[----:B------:R-:W-:Y:S02]  /*11910*/  HADD2.F32 R9, -RZ, R65.H0_H0 ;  /* 0x20000041ff097230 */ /* 0x000fe40000004100 */
[----:B------:R-:W-:Y:S04]  /*11920*/  @P0 STG.E.U16 desc[UR6][R40.64+0x24], R8 ;  /* 0x0000240828000986 */ /* 0x000fe8000c101506 */
[----:B------:R0:W-:Y:S04]  /*11930*/  @P0 STG.E desc[UR6][R42.64+0x4c], R7 ;  /* 0x00004c072a000986 */ /* 0x0001e8000c101906 */
[----:B------:R-:W-:Y:S04]  /*11940*/  @P0 STG.E.U16 desc[UR6][R40.64+0x26], R16 ;  /* 0x0000261028000986 */ /* 0x000fe8000c101506 */
[----:B------:R-:W-:Y:S01]  /*11950*/  @P4 STG.E desc[UR6][R42.64+0x50], R4 ;  /* 0x000050042a004986 */ /* 0x000fe2000c101906 */
[----:B-----5:R-:W-:-:S05]  /*11960*/  @P4 FADD.FTZ R18, R18, R23 ;  /* 0x0000001712124221 */ /* 0x020fca0000010000 */
[----:B------:R-:W-:Y:S01]  /*11970*/  @P4 F2FP.F16.F32.PACK_AB R18, RZ, R18 ;  /* 0x00000012ff12423e */ /* 0x000fe200000000ff */
[----:B------:R-:W-:Y:S01]  /*11980*/  @P4 FADD.FTZ R0, R17, R0 ;  /* 0x0000000011004221 */ /* 0x000fe20000010000 */
[----:B------:R-:W-:Y:S01]  /*11990*/  FADD.FTZ R17, R9, -R26 ;  /* 0x8000001a09117221 */ /* 0x000fe20000010000 */
[----:B------:R-:W-:-:S03]  /*119a0*/  HADD2.F32 R9, -RZ, R65.H1_H1 ;  /* 0x30000041ff097230 */ /* 0x000fc60000004100 */
[----:B0-----:R-:W-:Y:S01]  /*119b0*/  @P3 FFMA.FTZ R7, R52, -0.69314718246459960938, R17 ;  /* 0xbf31721834073823 */ /* 0x001fe20000010011 */
[--C-:B------:R-:W-:Y:S02]  /*119c0*/  HADD2.F32 R17, -RZ, R66.reuse.H0_H0 ;  /* 0x20000042ff117230 */ /* 0x100fe40000004100 */
[----:B------:R-:W-:Y:S01]  /*119d0*/  FADD.FTZ R9, R9, -R26 ;  /* 0x8000001a09097221 */ /* 0x000fe20000010000 */
[----:B------:R-:W-:Y:S01]  /*119e0*/  @P4 F2FP.F16.F32.PACK_AB R0, RZ, R0 ;  /* 0x00000000ff00423e */ /* 0x000fe200000000ff */
[----:B------:R-:W-:Y:S01]  /*119f0*/  @P3 FADD.FTZ R7, R14, R7 ;  /* 0x000000070e073221 */ /* 0x000fe20000010000 */
[----:B------:R-:W-:Y:S01]  /*11a00*/  @P4 STG.E.U16 desc[UR6][R40.64+0x28], R18 ;  /* 0x0000281228004986 */ /* 0x000fe2000c101506 */
[----:B------:R-:W-:Y:S01]  /*11a10*/  @P3 FFMA.FTZ R9, R52, -0.69314718246459960938, R9 ;  /* 0xbf31721834093823 */ /* 0x000fe20000010009 */
[----:B------:R-:W-:Y:S01]  /*11a20*/  PRMT R6, R0, 0x7610, R6 ;  /* 0x0000761000067816 */ /* 0x000fe20000000006 */
[--C-:B------:R-:W-:Y:S01]  /*11a30*/  FADD.FTZ R17, R17, -R26.reuse ;  /* 0x8000001a11117221 */ /* 0x100fe20000010000 */
[----:B------:R0:W-:Y:S01]  /*11a40*/  @P4 STG.E desc[UR6][R42.64+0x54], R5 ;  /* 0x000054052a004986 */ /* 0x0001e2000c101906 */
[----:B------:R-:W-:Y:S01]  /*11a50*/  HADD2.F32 R23, -RZ, R66.H1_H1 ;  /* 0x30000042ff177230 */ /* 0x000fe20000004100 */
[----:B------:R-:W-:Y:S01]  /*11a60*/  @P3 F2FP.F16.F32.PACK_AB R7, RZ, R7 ;  /* 0x00000007ff07323e */ /* 0x000fe200000000ff */
[----:B------:R-:W-:Y:S01]  /*11a70*/  @P3 FADD.FTZ R9, R12, R9 ;  /* 0x000000090c093221 */ /* 0x000fe20000010000 */
[----:B------:R-:W-:Y:S01]  /*11a80*/  @P6 FFMA.FTZ R0, R52, -0.69314718246459960938, R17 ;  /* 0xbf31721834006823 */ /* 0x000fe20000010011 */
[----:B------:R-:W-:Y:S01]  /*11a90*/  @P4 STG.E.U16 desc[UR6][R40.64+0x2a], R6 ;  /* 0x00002a0628004986 */ /* 0x000fe2000c101506 */
[----:B------:R-:W-:Y:S01]  /*11aa0*/  FADD.FTZ R23, R23, -R26 ;  /* 0x8000001a17177221 */ /* 0x000fe20000010000 */
[----:B0-----:R-:W-:-:S02]  /*11ab0*/  HADD2.F32 R5, -RZ, R67.H0_H0 ;  /* 0x20000043ff057230 */ /* 0x001fc40000004100 */
[----:B------:R-:W-:Y:S01]  /*11ac0*/  @P3 STG.E desc[UR6][R42.64+0x58], R2 ;  /* 0x000058022a003986 */ /* 0x000fe2000c101906 */
[----:B--2---:R-:W-:Y:S02]  /*11ad0*/  @P6 FADD.FTZ R0, R15, R0 ;  /* 0x000000000f006221 */ /* 0x004fe40000010000 */
[----:B------:R-:W-:Y:S01]  /*11ae0*/  FADD.FTZ R5, R5, -R26 ;  /* 0x8000001a05057221 */ /* 0x000fe20000010000 */
[----:B------:R0:W-:Y:S01]  /*11af0*/  @P3 STG.E.U16 desc[UR6][R40.64+0x2c], R7 ;  /* 0x00002c0728003986 */ /* 0x0001e2000c101506 */
[----:B------:R-:W-:Y:S01]  /*11b00*/  @P3 F2FP.F16.F32.PACK_AB R9, RZ, R9 ;  /* 0x00000009ff09323e */ /* 0x000fe200000000ff */
[----:B------:R-:W-:Y:S02]  /*11b10*/  @P6 FFMA.FTZ R4, R52, -0.69314718246459960938, R23 ;  /* 0xbf31721834046823 */ /* 0x000fe40000010017 */
[----:B------:R1:W-:Y:S01]  /*11b20*/  @P3 STG.E desc[UR6][R42.64+0x5c], R3 ;  /* 0x00005c032a003986 */ /* 0x0003e2000c101906 */
[----:B------:R-:W-:Y:S01]  /*11b30*/  @P6 F2FP.F16.F32.PACK_AB R0, RZ, R0 ;  /* 0x00000000ff00623e */ /* 0x000fe200000000ff */
[----:B------:R-:W-:-:S02]  /*11b40*/  @P6 FADD.FTZ R4, R13, R4 ;  /* 0x000000040d046221 */ /* 0x000fc40000010000 */
[----:B------:R2:W-:Y:S01]  /*11b50*/  @P3 STG.E.U16 desc[UR6][R40.64+0x2e], R9 ;  /* 0x00002e0928003986 */ /* 0x0005e2000c101506 */
[--C-:B0-----:R-:W-:Y:S02]  /*11b60*/  HADD2.F32 R7, -RZ, R68.reuse.H0_H0 ;  /* 0x20000044ff077230 */ /* 0x101fe40000004100 */
[----:B-1----:R-:W-:Y:S01]  /*11b70*/  @P5 FFMA.FTZ R3, R52, -0.69314718246459960938, R5 ;  /* 0xbf31721834035823 */ /* 0x002fe20000010005 */
[----:B------:R-:W-:Y:S02]  /*11b80*/  HADD2.F32 R5, -RZ, R67.H1_H1 ;  /* 0x30000043ff057230 */ /* 0x000fe40000004100 */
[----:B--2---:R-:W-:-:S03]  /*11b90*/  HADD2.F32 R9, -RZ, R68.H1_H1 ;  /* 0x30000044ff097230 */ /* 0x004fc60000004100 */
[--C-:B------:R-:W-:Y:S01]  /*11ba0*/  FADD.FTZ R5, R5, -R26.reuse ;  /* 0x8000001a05057221 */ /* 0x100fe20000010000 */
[----:B------:R-:W-:Y:S01]  /*11bb0*/  HADD2.F32 R13, -RZ, R69.H0_H0 ;  /* 0x20000045ff0d7230 */ /* 0x000fe20000004100 */
[----:B------:R-:W-:Y:S01]  /*11bc0*/  @P6 STG.E desc[UR6][R42.64+0x60], R44 ;  /* 0x0000602c2a006986 */ /* 0x000fe2000c101906 */
[--C-:B------:R-:W-:Y:S01]  /*11bd0*/  FADD.FTZ R7, R7, -R26.reuse ;  /* 0x8000001a07077221 */ /* 0x100fe20000010000 */
[----:B------:R-:W-:Y:S01]  /*11be0*/  @P6 F2FP.F16.F32.PACK_AB R4, RZ, R4 ;  /* 0x00000004ff04623e */ /* 0x000fe200000000ff */
[--C-:B------:R-:W-:Y:S01]  /*11bf0*/  FADD.FTZ R9, R9, -R26.reuse ;  /* 0x8000001a09097221 */ /* 0x100fe20000010000 */
[----:B------:R0:W-:Y:S01]  /*11c00*/  @P6 STG.E.U16 desc[UR6][R40.64+0x30], R0 ;  /* 0x0000300028006986 */ /* 0x0001e2000c101506 */
[----:B------:R-:W-:Y:S02]  /*11c10*/  FADD.FTZ R13, R13, -R26 ;  /* 0x8000001a0d0d7221 */ /* 0x000fe40000010000 */
[C---:B------:R-:W-:Y:S01]  /*11c20*/  @P2 FFMA.FTZ R2, R52.reuse, -0.69314718246459960938, R9 ;  /* 0xbf31721834022823 */ /* 0x040fe20000010009 */
[----:B------:R-:W-:Y:S01]  /*11c30*/  @P6 STG.E desc[UR6][R42.64+0x64], R45 ;  /* 0x0000642d2a006986 */ /* 0x000fe2000c101906 */
[----:B0-----:R-:W-:Y:S01]  /*11c40*/  @P5 FFMA.FTZ R0, R52, -0.69314718246459960938, R5 ;  /* 0xbf31721834005823 */ /* 0x001fe20000010005 */
[----:B------:R-:W-:Y:S01]  /*11c50*/  @P5 FADD.FTZ R3, R10, R3 ;  /* 0x000000030a035221 */ /* 0x000fe20000010000 */
[----:B------:R-:W-:Y:S01]  /*11c60*/  @P2 FFMA.FTZ R5, R52, -0.69314718246459960938, R7 ;  /* 0xbf31721834052823 */ /* 0x000fe20000010007 */
[----:B------:R0:W-:Y:S01]  /*11c70*/  @P6 STG.E.U16 desc[UR6][R40.64+0x32], R4 ;  /* 0x0000320428006986 */ /* 0x0001e2000c101506 */
[----:B------:R-:W-:-:S02]  /*11c80*/  @P5 FADD.FTZ R0, R21, R0 ;  /* 0x0000000015005221 */ /* 0x000fc40000010000 */
[----:B------:R-:W-:Y:S01]  /*11c90*/  @P5 F2FP.F16.F32.PACK_AB R3, RZ, R3 ;  /* 0x00000003ff03523e */ /* 0x000fe200000000ff */
[----:B------:R-:W-:Y:S02]  /*11ca0*/  @P2 FADD.FTZ R5, R20, R5 ;  /* 0x0000000514052221 */ /* 0x000fe40000010000 */
[----:B------:R-:W-:Y:S01]  /*11cb0*/  @P5 F2FP.F16.F32.PACK_AB R0, RZ, R0 ;  /* 0x00000000ff00523e */ /* 0x000fe200000000ff */
[----:B------:R-:W-:Y:S01]  /*11cc0*/  @P2 FADD.FTZ R2, R19, R2 ;  /* 0x0000000213022221 */ /* 0x000fe20000010000 */
[----:B0-----:R-:W-:Y:S01]  /*11cd0*/  @P1 FFMA.FTZ R4, R52, -0.69314718246459960938, R13 ;  /* 0xbf31721834041823 */ /* 0x001fe2000001000d */
[----:B------:R0:W-:Y:S01]  /*11ce0*/  @P5 STG.E desc[UR6][R42.64+0x68], R46 ;  /* 0x0000682e2a005986 */ /* 0x0001e2000c101906 */
[----:B------:R-:W-:Y:S02]  /*11cf0*/  @P2 F2FP.F16.F32.PACK_AB R5, RZ, R5 ;  /* 0x00000005ff05223e */ /* 0x000fe400000000ff */
[----:B------:R-:W-:Y:S01]  /*11d00*/  @P1 FADD.FTZ R4, R11, R4 ;  /* 0x000000040b041221 */ /* 0x000fe20000010000 */
[----:B------:R0:W-:Y:S01]  /*11d10*/  @P5 STG.E.U16 desc[UR6][R40.64+0x34], R3 ;  /* 0x0000340328005986 */ /* 0x0001e2000c101506 */
[----:B------:R-:W-:-:S03]  /*11d20*/  @P2 F2FP.F16.F32.PACK_AB R2, RZ, R2 ;  /* 0x00000002ff02223e */ /* 0x000fc600000000ff */
        /* <DEDUP_REMOVED lines=19> */
.L_x_9371:
        /* <DEDUP_REMOVED lines=10> */
.L_x_38459:


//--------------------- .text._ZN17fastertransformer38beam_online_softmax_topk_stage2_kernelI6__halfLi32ELi32EEEvPKfS3_PiPT_ii --------------------------
	.section	.text._ZN17fastertransformer38beam_online_softmax_topk_stage2_kernelI6__halfLi32ELi32EEEvPKfS3_PiPT_ii,"ax",@progbits
	.align	128
        .global         _ZN17fastertransformer38beam_online_softmax_topk_stage2_kernelI6__halfLi32ELi32EEEvPKfS3_PiPT_ii
        .type           _ZN17fastertransformer38beam_online_softmax_topk_stage2_kernelI6__halfLi32ELi32EEEvPKfS3_PiPT_ii,@function
        .size           _ZN17fastertransformer38beam_online_softmax_topk_stage2_kernelI6__halfLi32ELi32EEEvPKfS3_PiPT_ii,(.L_x_38460 - _ZN17fastertransformer38beam_online_softmax_topk_stage2_kernelI6__halfLi32ELi32EEEvPKfS3_PiPT_ii)
        .other          _ZN17fastertransformer38beam_online_softmax_topk_stage2_kernelI6__halfLi32ELi32EEEvPKfS3_PiPT_ii,@"STO_CUDA_ENTRY STV_DEFAULT"
_ZN17fastertransformer38beam_online_softmax_topk_stage2_kernelI6__halfLi32ELi32EEEvPKfS3_PiPT_ii:
.text._ZN17fastertransformer38beam_online_softmax_topk_stage2_kernelI6__halfLi32ELi32EEEvPKfS3_PiPT_ii:
        /* <DEDUP_REMOVED lines=50> */
[----:B---3--:R-:W-:Y:S01]  /*0320*/  LOP3.LUT R5, RZ, R41, RZ, 0x33, !PT ;  /* 0x00000029ff057212 */ /* 0x008fe200078e33ff */
        /* <DEDUP_REMOVED lines=23> */
.L_x_9376:
        /* <DEDUP_REMOVED lines=10> */
.L_x_9375:
[----:B------:R-:W-:Y:S05]  /*0540*/  BSYNC.RECONVERGENT B1 ;  /* 0x0000000000017941 */ /* 0x000fea0003800200 */
.L_x_9374:
        /* <DEDUP_REMOVED lines=20> */
.L_x_9379:
        /* <DEDUP_REMOVED lines=38> */
.L_x_9378:
[----:B------:R-:W-:Y:S05]  /*08f0*/  BSYNC.RECONVERGENT B1 ;  /* 0x0000000000017941 */ /* 0x000fea0003800200 */
.L_x_9377:
        /* <DEDUP_REMOVED lines=25> */
.L_x_9381:
[----:B------:R-:W-:Y:S05]  /*0a90*/  BSYNC.RECONVERGENT B1 ;  /* 0x0000000000017941 */ /* 0x000fea0003800200 */
.L_x_9380:
        /* <DEDUP_REMOVED lines=10> */
.L_x_9373:
[----:B------:R-:W-:Y:S05]  /*0b40*/  BSYNC.RECONVERGENT B0 ;  /* 0x0000000000007941 */ /* 0x000fea0003800200 */
.L_x_9372:
[----:B------:R-:W-:Y:S01]  /*0b50*/  ISETP.GE.U32.AND P0, PT, R41, R8, PT ;  /* 0x000000082900720c */ /* 0x000fe20003f06070 */
[----:B------:R-:W-:Y:S01]  /*0b60*/  IMAD.MOV.U32 R2, RZ, RZ, 0xfbff ;  /* 0x0000fbffff027424 */ /* 0x000fe200078e00ff */
[----:B------:R-:W-:Y:S01]  /*0b70*/  BAR.SYNC.DEFER_BLOCKING 0x0 ;  /* 0x0000000000007b1d */ /* 0x000fe20000010000 */
[----:B------:R-:W-:Y:S02]  /*0b80*/  IMAD.MOV.U32 R62, RZ, RZ, 0xfbff ;  /* 0x0000fbffff3e7424 */ /* 0x000fe400078e00ff */
[----:B---3--:R-:W-:Y:S01]  /*0b90*/  IMAD.MOV.U32 R4, RZ, RZ, 0xfbff ;  /* 0x0000fbffff047424 */ /* 0x008fe200078e00ff */
[----:B------:R-:W-:Y:S01]  /*0ba0*/  PRMT R63, R2, 0x7610, R63 ;  /* 0x00007610023f7816 */ /* 0x000fe2000000003f */
[----:B------:R-:W-:Y:S01]  /*0bb0*/  IMAD.MOV.U32 R61, RZ, RZ, 0xfbff ;  /* 0x0000fbffff3d7424 */ /* 0x000fe200078e00ff */
[----:B------:R-:W-:Y:S01]  /*0bc0*/  BSSY.RECONVERGENT B0, `(.L_x_9382) ;  /* 0x0000123000007945 */ /* 0x000fe20003800200 */
        /* <DEDUP_REMOVED lines=28> */
[----:B------:R-:W-:Y:S01]  /*0d90*/  IMAD.MOV.U32 R2, RZ, RZ, RZ ;  /* 0x000000ffff027224 */ /* 0x000fe200078e00ff */
[----:B------:R-:W-:Y:S01]  /*0da0*/  PRMT R51, R4, 0x5410, R51 ;  /* 0x0000541004337816 */ /* 0x000fe20000000033 */
[----:B------:R-:W-:-:S02]  /*0db0*/  IMAD.MOV.U32 R4, RZ, RZ, -0x1 ;  /* 0xffffffffff047424 */ /* 0x000fc400078e00ff */
[----:B0-----:R-:W-:Y:S02]  /*0dc0*/  IMAD.MOV.U32 R7, RZ, RZ, -0x1 ;  /* 0xffffffffff077424 */ /* 0x001fe400078e00ff */
        /* <DEDUP_REMOVED lines=43> */
[----:B------:R-:W-:-:S03]  /*1080*/  MOV R4, 0x400 ;  /* 0x0000040000047802 */ /* 0x000fc60000000f00 */
[----:B------:R-:W-:-:S05]  /*1090*/  IMAD.MOV R20, RZ, RZ, -R5 ;  /* 0x000000ffff147224 */ /* 0x000fca00078e0a05 */
[----:B------:R-:W-:Y:S02]  /*10a0*/  ISETP.GE.AND P0, PT, R20, RZ, PT ;  /* 0x000000ff1400720c */ /* 0x000fe40003f06270 */
[----:B0-----:R-:W-:Y:S01]  /*10b0*/  LEA R7, R7, R4, 0x18 ;  /* 0x0000000407077211 */ /* 0x001fe200078ec0ff */
[----:B------:R-:W-:-:S03]  /*10c0*/  IMAD.MOV.U32 R4, RZ, RZ, R40 ;  /* 0x000000ffff047224 */ /* 0x000fc600078e0028 */
[----:B------:R-:W-:-:S07]  /*10d0*/  IADD3 R18, PT, PT, R2, 0x88, R7 ;  /* 0x0000008802127810 */ /* 0x000fce0007ffe007 */
[----:B------:R-:W-:Y:S05]  /*10e0*/  @P0 BRA `(.L_x_9386) ;  /* 0x0000000400e00947 */ /* 0x000fea0003800000 */
[----:B------:R-:W-:Y:S01]  /*10f0*/  IMAD.MOV R6, RZ, RZ, -R20 ;  /* 0x000000ffff067224 */ /* 0x000fe200078e0a14 */
[----:B------:R-:W-:-:S04]  /*1100*/  PLOP3.LUT P0, PT, PT, PT, PT, 0x80, 0x8 ;  /* 0x000000000008781c */ /* 0x000fc80003f0f070 */
[----:B------:R-:W-:-:S13]  /*1110*/  ISETP.GT.AND P1, PT, R6, 0xc, PT ;  /* 0x0000000c0600780c */ /* 0x000fda0003f24270 */
[----:B------:R-:W-:Y:S05]  /*1120*/  @!P1 BRA `(.L_x_9387) ;  /* 0x0000000400249947 */ /* 0x000fea0003800000 */
[----:B------:R-:W-:-:S13]  /*1130*/  PLOP3.LUT P0, PT, PT, PT, PT, 0x8, 0x80 ;  /* 0x000000000080781c */ /* 0x000fda0003f0e170 */
.L_x_9388:
[----:B------:R-:W0:Y:S01]  /*1140*/  LDS.64 R22, [R18+-0x8] ;  /* 0xfffff80012167984 */ /* 0x000e220000000a00 */
[----:B------:R-:W-:-:S03]  /*1150*/  VIADD R20, R20, 0x10 ;  /* 0x0000001014147836 */ /* 0x000fc60000000000 */
[----:B------:R-:W1:Y:S02]  /*1160*/  LDS.64 R28, [R18] ;  /* 0x00000000121c7984 */ /* 0x000e640000000a00 */
[----:B------:R-:W-:Y:S02]  /*1170*/  ISETP.GE.AND P1, PT, R20, -0xc, PT ;  /* 0xfffffff41400780c */ /* 0x000fe40003f26270 */
[----:B------:R-:W2:Y:S04]  /*1180*/  LDS.64 R32, [R18+0x8] ;  /* 0x0000080012207984 */ /* 0x000ea80000000a00 */
[----:B------:R-:W-:Y:S04]  /*1190*/  LDS.64 R34, [R18+-0x88] ;  /* 0xffff780012227984 */ /* 0x000fe80000000a00 */
        /* <DEDUP_REMOVED lines=13> */
[----:B--2---:R-:W-:Y:S01]  /*1270*/  F2FP.F16.F32.PACK_AB R21, R33, R32 ;  /* 0x000000202115723e */ /* 0x004fe200000000ff */
[----:B------:R-:W1:Y:S04]  /*1280*/  LDS.64 R30, [R18+0x30] ;  /* 0x00003000121e7984 */ /* 0x000e680000000a00 */
[----:B------:R-:W2:Y:S04]  /*1290*/  LDS.64 R28, [R18+-0x58] ;  /* 0xffffa800121c7984 */ /* 0x000ea80000000a00 */
[----:B------:R4:W2:Y:S01]  /*12a0*/  LDS.64 R32, [R18+-0x50] ;  /* 0xffffb00012207984 */ /* 0x0008a20000000a00 */
[----:B---3--:R-:W-:-:S02]  /*12b0*/  F2FP.F16.F32.PACK_AB R16, R17, R16 ;  /* 0x000000101110723e */ /* 0x008fc400000000ff */
[----:B------:R-:W-:Y:S01]  /*12c0*/  PRMT R17, R21, 0x7632, R17 ;  /* 0x0000763215117816 */ /* 0x000fe20000000011 */
[----:B------:R3:W-:Y:S04]  /*12d0*/  STL [R4+0x8], R34 ;  /* 0x0000082204007387 */ /* 0x0007e80000100800 */
[----:B------:R-:W-:Y:S01]  /*12e0*/  STL.U16 [R19+-0x6], R37 ;  /* 0xfffffa2513007387 */ /* 0x000fe20000100400 */
[----:B----4-:R-:W-:Y:S01]  /*12f0*/  F2FP.F16.F32.PACK_AB R12, R13, R12 ;  /* 0x0000000c0d0c723e */ /* 0x010fe200000000ff */
[----:B------:R-:W-:Y:S02]  /*1300*/  VIADD R18, R18, 0x40 ;  /* 0x0000004012127836 */ /* 0x000fe40000000000 */
[----:B------:R-:W-:Y:S01]  /*1310*/  STL [R4+0xc], R35 ;  /* 0x00000c2304007387 */ /* 0x000fe20000100800 */
[----:B---3--:R-:W-:-:S03]  /*1320*/  PRMT R34, R36, 0x7632, R34 ;  /* 0x0000763224227816 */ /* 0x008fc60000000022 */
[----:B------:R-:W-:Y:S01]  /*1330*/  STL.U16 [R19+-0x4], R38 ;  /* 0xfffffc2613007387 */ /* 0x000fe20000100400 */
[----:B-----5:R-:W-:-:S03]  /*1340*/  F2FP.F16.F32.PACK_AB R8, R9, R8 ;  /* 0x000000080908723e */ /* 0x020fc600000000ff */
[----:B------:R3:W-:Y:S01]  /*1350*/  STL [R4+0x10], R6 ;  /* 0x0000100604007387 */ /* 0x0007e20000100800 */
[----:B------:R-:W-:-:S03]  /*1360*/  PRMT R9, R8, 0x7632, R9 ;  /* 0x0000763208097816 */ /* 0x000fc60000000009 */
[----:B------:R-:W-:Y:S01]  /*1370*/  STL.U16 [R19+-0x2], R36 ;  /* 0xfffffe2413007387 */ /* 0x000fe20000100400 */
[----:B0-----:R-:W-:-:S03]  /*1380*/  F2FP.F16.F32.PACK_AB R24, R25, R24 ;  /* 0x000000181918723e */ /* 0x001fc600000000ff */
[----:B------:R0:W-:Y:S01]  /*1390*/  STL [R4+0x14], R7 ;  /* 0x0000140704007387 */ /* 0x0001e20000100800 */
[----:B---3--:R-:W-:-:S03]  /*13a0*/  PRMT R6, R16, 0x7632, R6 ;  /* 0x0000763210067816 */ /* 0x008fc60000000006 */
[----:B------:R-:W-:Y:S01]  /*13b0*/  STL.U16 [R19], R34 ;  /* 0x0000002213007387 */ /* 0x000fe20000100400 */
[----:B-1----:R-:W-:-:S03]  /*13c0*/  F2FP.F16.F32.PACK_AB R30, R31, R30 ;  /* 0x0000001e1f1e723e */ /* 0x002fc600000000ff */
[----:B------:R-:W-:Y:S01]  /*13d0*/  STL [R4+0x18], R14 ;  /* 0x0000180e04007387 */ /* 0x000fe20000100800 */
[----:B0-----:R-:W-:-:S03]  /*13e0*/  PRMT R7, R12, 0x7632, R7 ;  /* 0x000076320c077816 */ /* 0x001fc60000000007 */
[----:B------:R-:W-:Y:S04]  /*13f0*/  STL.U16 [R19+0x2], R21 ;  /* 0x0000021513007387 */ /* 0x000fe80000100400 */
[----:B------:R-:W-:Y:S04]  /*1400*/  STL [R4+0x1c], R15 ;  /* 0x00001c0f04007387 */ /* 0x000fe80000100800 */
[----:B------:R-:W-:Y:S04]  /*1410*/  STL.U16 [R19+0x4], R17 ;  /* 0x0000041113007387 */ /* 0x000fe80000100400 */
[----:B------:R0:W-:Y:S04]  /*1420*/  STL [R4+0x20], R10 ;  /* 0x0000200a04007387 */ /* 0x0001e80000100800 */
[----:B------:R-:W-:Y:S04]  /*1430*/  STL.U16 [R19+0x6], R16 ;  /* 0x0000061013007387 */ /* 0x000fe80000100400 */
[----:B------:R-:W-:Y:S01]  /*1440*/  STL [R4+0x24], R11 ;  /* 0x0000240b04007387 */ /* 0x000fe20000100800 */
[----:B0-----:R-:W-:-:S03]  /*1450*/  PRMT R10, R24, 0x7632, R10 ;  /* 0x00007632180a7816 */ /* 0x001fc6000000000a */
[----:B------:R0:W-:Y:S04]  /*1460*/  STL.U16 [R19+0x8], R6 ;  /* 0x0000080613007387 */ /* 0x0001e80000100400 */
[----:B------:R-:W-:Y:S04]  /*1470*/  STL [R4+0x28], R26 ;  /* 0x0000281a04007387 */ /* 0x000fe80000100800 */
[----:B------:R-:W-:Y:S01]  /*1480*/  STL.U16 [R19+0xa], R12 ;  /* 0x00000a0c13007387 */ /* 0x000fe20000100400 */
[----:B0-----:R-:W-:-:S03]  /*1490*/  VIADD R6, R4, 0x40 ;  /* 0x0000004004067836 */ /* 0x001fc60000000000 */
[----:B------:R-:W-:Y:S04]  /*14a0*/  STL [R4+0x2c], R27 ;  /* 0x00002c1b04007387 */ /* 0x000fe80000100800 */
[----:B------:R0:W-:Y:S04]  /*14b0*/  STL.U16 [R19+0xc], R7 ;  /* 0x00000c0713007387 */ /* 0x0001e80000100400 */
[----:B------:R-:W-:Y:S04]  /*14c0*/  STL [R4+0x30], R22 ;  /* 0x0000301604007387 */ /* 0x000fe80000100800 */
[----:B------:R-:W-:Y:S01]  /*14d0*/  STL.U16 [R19+0xe], R8 ;  /* 0x00000e0813007387 */ /* 0x000fe20000100400 */
[----:B0-----:R-:W-:-:S03]  /*14e0*/  PRMT R7, R30, 0x7632, R7 ;  /* 0x000076321e077816 */ /* 0x001fc60000000007 */
        /* <DEDUP_REMOVED lines=13> */
.L_x_9387:
        /* <DEDUP_REMOVED lines=23> */
[----:B------:R-:W-:Y:S01]  /*1730*/  STL.U16 [R19+-0x4], R13 ;  /* 0xfffffc0d13007387 */ /* 0x000fe20000100400 */
[----:B----4-:R-:W-:-:S03]  /*1740*/  F2FP.F16.F32.PACK_AB R24, R25, R24 ;  /* 0x000000181918723e */ /* 0x010fc600000000ff */
[----:B------:R-:W-:Y:S01]  /*1750*/  STL [R4+0x10], R14 ;  /* 0x0000100e04007387 */ /* 0x000fe20000100800 */
[----:B-1----:R-:W-:-:S03]  /*1760*/  PRMT R11, R24, 0x7632, R11 ;  /* 0x00007632180b7816 */ /* 0x002fc6000000000b */
[----:B------:R-:W-:Y:S04]  /*1770*/  STL.U16 [R19+-0x2], R16 ;  /* 0xfffffe1013007387 */ /* 0x000fe80000100400 */
[----:B------:R-:W-:Y:S04]  /*1780*/  STL [R4+0x14], R15 ;  /* 0x0000140f04007387 */ /* 0x000fe80000100800 */
[----:B------:R-:W-:Y:S04]  /*1790*/  STL.U16 [R19], R17 ;  /* 0x0000001113007387 */ /* 0x000fe80000100400 */
[----:B-----5:R0:W-:Y:S04]  /*17a0*/  STL [R4+0x18], R6 ;  /* 0x0000180604007387 */ /* 0x0201e80000100800 */
[----:B------:R-:W-:Y:S04]  /*17b0*/  STL.U16 [R19+0x2], R22 ;  /* 0x0000021613007387 */ /* 0x000fe80000100400 */
[----:B------:R-:W-:Y:S01]  /*17c0*/  STL [R4+0x1c], R7 ;  /* 0x00001c0704007387 */ /* 0x000fe20000100800 */
[----:B0-----:R-:W-:-:S03]  /*17d0*/  VIADD R6, R4, 0x20 ;  /* 0x0000002004067836 */ /* 0x001fc60000000000 */
[----:B------:R-:W-:Y:S04]  /*17e0*/  STL.U16 [R19+0x4], R10 ;  /* 0x0000040a13007387 */ /* 0x000fe80000100400 */
[----:B------:R-:W-:Y:S04]  /*17f0*/  STL [R4+0x20], R8 ;  /* 0x0000200804007387 */ /* 0x000fe80000100800 */
[----:B------:R-:W-:Y:S04]  /*1800*/  STL.U16 [R19+0x6], R24 ;  /* 0x0000061813007387 */ /* 0x000fe80000100400 */
[----:B------:R0:W-:Y:S04]  /*1810*/  STL [R4+0x24], R9 ;  /* 0x0000240904007387 */ /* 0x0001e80000100800 */
[----:B------:R1:W-:Y:S01]  /*1820*/  STL.U16 [R19+0x8], R11 ;  /* 0x0000080b13007387 */ /* 0x0003e20000100400 */
[----:B0-----:R-:W-:-:S02]  /*1830*/  IMAD.MOV.U32 R4, RZ, RZ, R6 ;  /* 0x000000ffff047224 */ /* 0x001fc400078e0006 */
[----:B-1----:R-:W-:-:S07]  /*1840*/  VIADD R19, R19, 0x10 ;  /* 0x0000001013137836 */ /* 0x002fce0000000000 */
.L_x_9389:
[----:B------:R-:W-:-:S13]  /*1850*/  ISETP.NE.OR P0, PT, R20, RZ, P0 ;  /* 0x000000ff1400720c */ /* 0x000fda0000705670 */
[----:B------:R-:W-:Y:S05]  /*1860*/  @!P0 BRA `(.L_x_9385) ;  /* 0x00000000005c8947 */ /* 0x000fea0003800000 */
.L_x_9386:
        /* <DEDUP_REMOVED lines=23> */
.L_x_9385:
        /* <DEDUP_REMOVED lines=11> */
.L_x_9390:
        /* <DEDUP_REMOVED lines=11> */
.L_x_9384:
[----:B------:R-:W2:Y:S04]  /*1b40*/  LDL.64 R52, [R1+0x150] ;  /* 0x0001500001347983 */ /* 0x000ea80000100a00 */
[----:B------:R-:W3:Y:S04]  /*1b50*/  LDL.64 R40, [R1+0x168] ;  /* 0x0001680001287983 */ /* 0x000ee80000100a00 */
        /* <DEDUP_REMOVED lines=30> */
[----:B------:R-:W-:Y:S02]  /*1d40*/  PRMT R50, R53, 0x7610, R53 ;  /* 0x0000761035327816 */ /* 0x000fe40000000035 */
[----:B---3--:R-:W-:Y:S02]  /*1d50*/  PRMT R54, R40, 0x7610, R40 ;  /* 0x0000761028367816 */ /* 0x008fe40000000028 */
        /* <DEDUP_REMOVED lines=8> */
[----:B0-----:R-:W-:-:S07]  /*1de0*/  PRMT R63, R49, 0x7610, R49 ;  /* 0x00007610313f7816 */ /* 0x001fce0000000031 */
.L_x_9383:
[----:B------:R-:W-:Y:S05]  /*1df0*/  BSYNC.RECONVERGENT B0 ;  /* 0x0000000000007941 */ /* 0x000fea0003800200 */
.L_x_9382:
[----:B-----5:R-:W-:Y:S01]  /*1e00*/  SHFL.DOWN PT, R40, R34, 0x1, 0x1f ;  /* 0x08201f0022287f89 */ /* 0x020fe200000e0000 */
        /* <DEDUP_REMOVED lines=10> */
[----:B-1----:R-:W-:Y:S04]  /*1eb0*/  STL.64 [R68+0x10], R42 ;  /* 0x0000102a44007387 */ /* 0x002fe80000100a00 */
[----:B------:R-:W0:Y:S04]  /*1ec0*/  SHFL.DOWN PT, R41, R25, 0x1, 0x1f ;  /* 0x08201f0019297f89 */ /* 0x000e2800000e0000 */
[----:B------:R-:W-:Y:S04]  /*1ed0*/  SHFL.DOWN PT, R42, R22, 0x1, 0x1f ;  /* 0x08201f00162a7f89 */ /* 0x000fe800000e0000 */
[----:B------:R-:W1:Y:S04]  /*1ee0*/  SHFL.DOWN PT, R43, R23, 0x1, 0x1f ;  /* 0x08201f00172b7f89 */ /* 0x000e6800000e0000 */
[----:B--2---:R-:W-:Y:S04]  /*1ef0*/  STL.64 [R68+0x18], R44 ;  /* 0x0000182c44007387 */ /* 0x004fe80000100a00 */
[----:B------:R-:W-:Y:S04]  /*1f00*/  SHFL.DOWN PT, R44, R20, 0x1, 0x1f ;  /* 0x08201f00142c7f89 */ /* 0x000fe800000e0000 */
[----:B------:R-:W-:Y:S04]  /*1f10*/  SHFL.DOWN PT, R45, R21, 0x1, 0x1f ;  /* 0x08201f00152d7f89 */ /* 0x000fe800000e0000 */
[----:B0-----:R-:W-:Y:S04]  /*1f20*/  STL.64 [R68+0x30], R40 ;  /* 0x0000302844007387 */ /* 0x001fe80000100a00 */
[----:B------:R-:W-:Y:S04]  /*1f30*/  SHFL.DOWN PT, R40, R14, 0x1, 0x1f ;  /* 0x08201f000e287f89 */ /* 0x000fe800000e0000 */
[----:B-1----:R-:W-:Y:S04]  /*1f40*/  STL.64 [R68+0x38], R42 ;  /* 0x0000382a44007387 */ /* 0x002fe80000100a00 */
        /* <DEDUP_REMOVED lines=8> */
[----:B-1----:R-:W-:Y:S04]  /*1fd0*/  STL.64 [R68+0x60], R42 ;  /* 0x0000602a44007387 */ /* 0x002fe80000100a00 */
[----:B------:R-:W0:Y:S04]  /*1fe0*/  SHFL.DOWN PT, R41, R5, 0x1, 0x1f ;  /* 0x08201f0005297f89 */ /* 0x000e2800000e0000 */
[----:B------:R-:W1:Y:S04]  /*1ff0*/  SHFL.DOWN PT, R43, R51, 0x1, 0x1f ;  /* 0x08201f00332b7f89 */ /* 0x000e6800000e0000 */
[----:B------:R-:W2:Y:S04]  /*2000*/  SHFL.DOWN PT, R42, R50, 0x1, 0x1f ;  /* 0x08201f00322a7f89 */ /* 0x000ea800000e0000 */
[----:B------:R-:W-:Y:S04]  /*2010*/  STL.64 [R68+0x40], R44 ;  /* 0x0000402c44007387 */ /* 0x000fe80000100a00 */
[----:B------:R-:W-:Y:S04]  /*2020*/  SHFL.DOWN PT, R44, R10, 0x1, 0x1f ;  /* 0x08201f000a2c7f89 */ /* 0x000fe800000e0000 */
[----:B------:R-:W-:Y:S04]  /*2030*/  SHFL.DOWN PT, R45, R11, 0x1, 0x1f ;  /* 0x08201f000b2d7f89 */ /* 0x000fe800000e0000 */
[----:B0-----:R1:W-:Y:S04]  /*2040*/  STL.64 [R68+0x80], R40 ;  /* 0x0000802844007387 */ /* 0x0013e80000100a00 */
[----:B------:R-:W-:Y:S04]  /*2050*/  STL.64 [R68+0x20], R46 ;  /* 0x0000202e44007387 */ /* 0x000fe80000100a00 */
[----:B------:R-:W-:Y:S01]  /*2060*/  STL.64 [R68+0x28], R48 ;  /* 0x0000283044007387 */ /* 0x000fe20000100a00 */
[----:B-1----:R-:W-:-:S03]  /*2070*/  IMAD.MOV.U32 R40, RZ, RZ, R43 ;  /* 0x000000ffff287224 */ /* 0x002fc600078e002b */
[----:B------:R-:W-:Y:S01]  /*2080*/  SHFL.DOWN PT, R46, R18, 0x1, 0x1f ;  /* 0x08201f00122e7f89 */ /* 0x000fe200000e0000 */
[----:B--2---:R-:W-:-:S03]  /*2090*/  IMAD.MOV.U32 R41, RZ, RZ, R42 ;  /* 0x000000ffff297224 */ /* 0x004fc600078e002a */
[----:B------:R-:W0:Y:S04]  /*20a0*/  SHFL.DOWN PT, R43, R36, 0x1, 0x1f ;  /* 0x08201f00242b7f89 */ /* 0x000e2800000e0000 */
[----:B------:R-:W1:Y:S04]  /*20b0*/  SHFL.DOWN PT, R42, R37, 0x1, 0x1f ;  /* 0x08201f00252a7f89 */ /* 0x000e6800000e0000 */
[----:B------:R0:W-:Y:S04]  /*20c0*/  STL.64 [R68+0x88], R40 ;  /* 0x0000882844007387 */ /* 0x0001e80000100a00 */
[----:B------:R-:W2:Y:S04]  /*20d0*/  SHFL.DOWN PT, R47, R19, 0x1, 0x1f ;  /* 0x08201f00132f7f89 */ /* 0x000ea800000e0000 */
[----:B------:R-:W-:Y:S04]  /*20e0*/  SHFL.DOWN PT, R48, R16, 0x1, 0x1f ;  /* 0x08201f0010307f89 */ /* 0x000fe800000e0000 */
[----:B------:R-:W-:Y:S01]  /*20f0*/  SHFL.DOWN PT, R49, R17, 0x1, 0x1f ;  /* 0x08201f0011317f89 */ /* 0x000fe200000e0000 */
[----:B0-----:R-:W-:-:S03]  /*2100*/  IMAD.MOV.U32 R40, RZ, RZ, R43 ;  /* 0x000000ffff287224 */ /* 0x001fc600078e002b */
[----:B------:R-:W-:Y:S01]  /*2110*/  STL.64 [R68+0x68], R44 ;  /* 0x0000682c44007387 */ /* 0x000fe20000100a00 */
[----:B-1----:R-:W-:-:S03]  /*2120*/  IMAD.MOV.U32 R41, RZ, RZ, R42 ;  /* 0x000000ffff297224 */ /* 0x002fc600078e002a */
[----:B------:R-:W0:Y:S04]  /*2130*/  SHFL.DOWN PT, R43, R38, 0x1, 0x1f ;  /* 0x08201f00262b7f89 */ /* 0x000e2800000e0000 */
[----:B------:R-:W1:Y:S04]  /*2140*/  SHFL.DOWN PT, R42, R39, 0x1, 0x1f ;  /* 0x08201f00272a7f89 */ /* 0x000e6800000e0000 */
[----:B------:R0:W-:Y:S04]  /*2150*/  STL.64 [R68+0x90], R40 ;  /* 0x0000902844007387 */ /* 0x0001e80000100a00 */
[----:B------:R-:W-:Y:S01]  /*2160*/  SHFL.DOWN PT, R44, R62, 0x1, 0x1f ;  /* 0x08201f003e2c7f89 */ /* 0x000fe200000e0000 */
[----:B------:R-:W3:Y:S03]  /*2170*/  S2R R65, SR_LANEID ;  /* 0x0000000000417919 */ /* 0x000ee60000000000 */
[----:B--2---:R-:W-:Y:S01]  /*2180*/  STL.64 [R68+0x48], R46 ;  /* 0x0000482e44007387 */ /* 0x004fe20000100a00 */
[----:B0-----:R-:W-:-:S03]  /*2190*/  IMAD.MOV.U32 R40, RZ, RZ, R43 ;  /* 0x000000ffff287224 */ /* 0x001fc600078e002b */
[----:B------:R-:W-:Y:S01]  /*21a0*/  STL.64 [R68+0x50], R48 ;  /* 0x0000503044007387 */ /* 0x000fe20000100a00 */
[----:B-1----:R-:W-:-:S03]  /*21b0*/  IMAD.MOV.U32 R41, RZ, RZ, R42 ;  /* 0x000000ffff297224 */ /* 0x002fc600078e002a */
[----:B------:R-:W0:Y:S04]  /*21c0*/  SHFL.DOWN PT, R43, R54, 0x1, 0x1f ;  /* 0x08201f00362b7f89 */ /* 0x000e2800000e0000 */
[----:B------:R-:W1:Y:S04]  /*21d0*/  SHFL.DOWN PT, R42, R55, 0x1, 0x1f ;  /* 0x08201f00372a7f89 */ /* 0x000e6800000e0000 */
[----:B------:R0:W-:Y:S04]  /*21e0*/  STL.64 [R68+0x98], R40 ;  /* 0x0000982844007387 */ /* 0x0001e80000100a00 */
[----:B------:R-:W-:Y:S04]  /*21f0*/  SHFL.DOWN PT, R46, R8, 0x1, 0x1f ;  /* 0x08201f00082e7f89 */ /* 0x000fe800000e0000 */
[----:B------:R-:W2:Y:S01]  /*2200*/  SHFL.DOWN PT, R47, R9, 0x1, 0x1f ;  /* 0x08201f00092f7f89 */ /* 0x000ea200000e0000 */
[----:B------:R-:W-:Y:S01]  /*2210*/  BAR.SYNC.DEFER_BLOCKING 0x0 ;  /* 0x0000000000007b1d */ /* 0x000fe20000010000 */
[----:B---3--:R-:W-:Y:S01]  /*2220*/  ISETP.GT.AND P0, PT, R65, 0x1e, PT ;  /* 0x0000001e4100780c */ /* 0x008fe20003f04270 */
[----:B0-----:R-:W-:-:S02]  /*2230*/  IMAD.MOV.U32 R40, RZ, RZ, R43 ;  /* 0x000000ffff287224 */ /* 0x001fc400078e002b */
[----:B-1----:R-:W-:Y:S02]  /*2240*/  IMAD.MOV.U32 R41, RZ, RZ, R42 ;  /* 0x000000ffff297224 */ /* 0x002fe400078e002a */
[----:B------:R-:W0:Y:S04]  /*2250*/  SHFL.DOWN PT, R43, R56, 0x1, 0x1f ;  /* 0x08201f00382b7f89 */ /* 0x000e2800000e0000 */
[----:B------:R-:W1:Y:S04]  /*2260*/  SHFL.DOWN PT, R42, R57, 0x1, 0x1f ;  /* 0x08201f00392a7f89 */ /* 0x000e6800000e0000 */
[----:B------:R0:W-:Y:S04]  /*2270*/  STL.64 [R68+0xa0], R40 ;  /* 0x0000a02844007387 */ /* 0x0001e80000100a00 */
[----:B------:R-:W-:Y:S04]  /*2280*/  SHFL.DOWN PT, R48, R6, 0x1, 0x1f ;  /* 0x08201f0006307f89 */ /* 0x000fe800000e0000 */
[----:B------:R-:W3:Y:S04]  /*2290*/  SHFL.DOWN PT, R49, R7, 0x1, 0x1f ;  /* 0x08201f0007317f89 */ /* 0x000ee800000e0000 */
[----:B--2---:R-:W-:Y:S01]  /*22a0*/  STL.64 [R68+0x70], R46 ;  /* 0x0000702e44007387 */ /* 0x004fe20000100a00 */
[----:B0-----:R-:W-:-:S03]  /*22b0*/  IMAD.MOV.U32 R40, RZ, RZ, R43 ;  /* 0x000000ffff287224 */ /* 0x001fc600078e002b */
[----:B------:R-:W0:Y:S01]  /*22c0*/  SHFL.DOWN PT, R43, R58, 0x1, 0x1f ;  /* 0x08201f003a2b7f89 */ /* 0x000e2200000e0000 */
[----:B-1----:R-:W-:-:S03]  /*22d0*/  IMAD.MOV.U32 R41, RZ, RZ, R42 ;  /* 0x000000ffff297224 */ /* 0x002fc600078e002a */
[----:B------:R-:W1:Y:S04]  /*22e0*/  SHFL.DOWN PT, R42, R59, 0x1, 0x1f ;  /* 0x08201f003b2a7f89 */ /* 0x000e6800000e0000 */
[----:B------:R0:W-:Y:S04]  /*22f0*/  STL.64 [R68+0xa8], R40 ;  /* 0x0000a82844007387 */ /* 0x0001e80000100a00 */
[----:B---3--:R-:W-:Y:S01]  /*2300*/  STL.64 [R68+0x78], R48 ;  /* 0x0000783044007387 */ /* 0x008fe20000100a00 */
[----:B0-----:R-:W-:-:S03]  /*2310*/  IMAD.MOV.U32 R40, RZ, RZ, R43 ;  /* 0x000000ffff287224 */ /* 0x001fc600078e002b */
[----:B------:R-:W-:Y:S01]  /*2320*/  SHFL.DOWN PT, R43, R61, 0x1, 0x1f ;  /* 0x08201f003d2b7f89 */ /* 0x000fe200000e0000 */
[----:B-1----:R-:W-:-:S03]  /*2330*/  IMAD.MOV.U32 R41, RZ, RZ, R42 ;  /* 0x000000ffff297224 */ /* 0x002fc600078e002a */
[----:B------:R-:W0:Y:S04]  /*2340*/  SHFL.DOWN PT, R42, R60, 0x1, 0x1f ;  /* 0x08201f003c2a7f89 */ /* 0x000e2800000e0000 */
[----:B------:R-:W-:Y:S04]  /*2350*/  STL.64 [R68+0xb0], R40 ;  /* 0x0000b02844007387 */ /* 0x000fe80000100a00 */
[----:B------:R-:W1:Y:S04]  /*2360*/  SHFL.DOWN PT, R40, R63, 0x1, 0x1f ;  /* 0x08201f003f287f89 */ /* 0x000e6800000e0000 */
[----:B------:R-:W-:Y:S04]  /*2370*/  SHFL.DOWN PT, R41, R2, 0x1, 0x1f ;  /* 0x08201f0002297f89 */ /* 0x000fe800000e0000 */
[----:B0-----:R1:W-:Y:S02]  /*2380*/  STL.64 [R68+0xb8], R42 ;  /* 0x0000b82a44007387 */ /* 0x0013e40000100a00 */
[----:B-1----:R-:W-:-:S02]  /*2390*/  IMAD.MOV.U32 R43, RZ, RZ, R40 ;  /* 0x000000ffff2b7224 */ /* 0x002fc400078e0028 */
[----:B------:R-:W0:Y:S01]  /*23a0*/  SHFL.DOWN PT, R40, R3, 0x1, 0x1f ;  /* 0x08201f0003287f89 */ /* 0x000e2200000e0000 */
[----:B------:R-:W-:-:S05]  /*23b0*/  IMAD.MOV.U32 R42, RZ, RZ, R44 ;  /* 0x000000ffff2a7224 */ /* 0x000fca00078e002c */
[----:B------:R1:W-:Y:S04]  /*23c0*/  STL.64 [R68+0xc0], R42 ;  /* 0x0000c02a44007387 */ /* 0x0003e80000100a00 */
[----:B0-----:R1:W-:Y:S01]  /*23d0*/  STL.64 [R68], R40 ;  /* 0x0000002844007387 */ /* 0x0013e20000100a00 */
[----:B------:R-:W-:Y:S05]  /*23e0*/  @P0 BRA `(.L_x_9392) ;  /* 0x0000002000240947 */ /* 0x000fea0003800000 */
[-C--:B------:R-:W-:Y:S01]  /*23f0*/  FSETP.GT.FTZ.AND P0, PT, R3, R40.reuse, PT ;  /* 0x000000280300720b */ /* 0x080fe20003f14000 */
[----:B-1----:R-:W-:Y:S01]  /*2400*/  IMAD.MOV.U32 R42, RZ, RZ, RZ ;  /* 0x000000ffff2a7224 */ /* 0x002fe200078e00ff */
[----:B------:R-:W-:Y:S02]  /*2410*/  PRMT R44, R51, 0x7610, R44 ;  /* 0x00007610332c7816 */ /* 0x000fe4000000002c */
[----:B------:R-:W-:Y:S02]  /*2420*/  FSEL R53, R3, R40, P0 ;  /* 0x0000002803357208 */ /* 0x000fe40000000000 */
[----:B------:R-:W-:-:S05]  /*2430*/  FSEL R40, R40, R3, P0 ;  /* 0x0000000328287208 */ /* 0x000fca0000000000 */
[----:B------:R-:W-:Y:S01]  /*2440*/  FADD.FTZ R43, -R53, R40 ;  /* 0x00000028352b7221 */ /* 0x000fe20000010100 */
[----:B------:R-:W-:Y:S02]  /*2450*/  FSEL R40, R2, R41, P0 ;  /* 0x0000002902287208 */ /* 0x000fe40000000000 */
[----:B------:R-:W-:Y:S01]  /*2460*/  FSEL R41, R41, R2, P0 ;  /* 0x0000000229297208 */ /* 0x000fe20000000000 */
[----:B------:R-:W-:-:S04]  /*2470*/  FMUL.FTZ R43, R43, 1.4426950216293334961 ;  /* 0x3fb8aa3b2b2b7820 */ /* 0x000fc80000410000 */
[----:B------:R-:W0:Y:S02]  /*2480*/  MUFU.EX2 R3, R43 ;  /* 0x0000002b00037308 */ /* 0x000e240000000800 */
[----:B0-----:R-:W-:Y:S01]  /*2490*/  FFMA.FTZ R2, R41, R3, R40 ;  /* 0x0000000329027223 */ /* 0x001fe20000010028 */
[----:B------:R-:W-:Y:S02]  /*24a0*/  IMAD.MOV.U32 R41, RZ, RZ, R34 ;  /* 0x000000ffff297224 */ /* 0x000fe400078e0022 */
[----:B------:R-:W-:-:S07]  /*24b0*/  VIADD R3, R68, 0x8 ;  /* 0x0000000844037836 */ /* 0x000fce0000000000 */
.L_x_9486:
        /* <DEDUP_REMOVED lines=20> */
.L_x_9394:
[----:B------:R-:W-:Y:S01]  /*2600*/  IMAD.MOV.U32 R34, RZ, RZ, R5 ;  /* 0x000000ffff227224 */ /* 0x000fe200078e0005 */
[--C-:B------:R-:W-:Y:S01]  /*2610*/  PRMT R40, R40, 0x7610, R63.reuse ;  /* 0x0000761028287816 */ /* 0x100fe2000000003f */
[----:B------:R-:W-:Y:S01]  /*2620*/  IMAD.MOV.U32 R5, RZ, RZ, R4 ;  /* 0x000000ffff057224 */ /* 0x000fe200078e0004 */
[----:B------:R-:W-:-:S07]  /*2630*/  PRMT R63, R63, 0x5410, R63 ;  /* 0x000054103f3f7816 */ /* 0x000fce000000003f */
.L_x_9395:
[----:B------:R-:W-:Y:S05]  /*2640*/  BSYNC.RECONVERGENT B1 ;  /* 0x0000000000017941 */ /* 0x000fea0003800200 */
.L_x_9393:
        /* <DEDUP_REMOVED lines=11> */
.L_x_9397:
[----:B------:R-:W-:Y:S01]  /*2700*/  IMAD.MOV.U32 R43, RZ, RZ, R34 ;  /* 0x000000ffff2b7224 */ /* 0x000fe200078e0022 */
[----:B------:R-:W-:Y:S01]  /*2710*/  PRMT R44, R44, 0x7610, R40 ;  /* 0x000076102c2c7816 */ /* 0x000fe20000000028 */
[----:B------:R-:W-:Y:S01]  /*2720*/  IMAD.MOV.U32 R4, RZ, RZ, R7 ;  /* 0x000000ffff047224 */ /* 0x000fe200078e0007 */
[----:B------:R-:W-:-:S07]  /*2730*/  PRMT R63, R62, 0x7632, R63 ;  /* 0x000076323e3f7816 */ /* 0x000fce000000003f */
.L_x_9398:
[----:B------:R-:W-:Y:S05]  /*2740*/  BSYNC.RECONVERGENT B1 ;  /* 0x0000000000017941 */ /* 0x000fea0003800200 */
.L_x_9396:
        /* <DEDUP_REMOVED lines=11> */
.L_x_9400:
[----:B------:R-:W-:Y:S01]  /*2800*/  IMAD.MOV.U32 R34, RZ, RZ, R43 ;  /* 0x000000ffff227224 */ /* 0x000fe200078e002b */
[----:B------:R-:W-:Y:S01]  /*2810*/  PRMT R40, R44, 0x7632, R40 ;  /* 0x000076322c287816 */ /* 0x000fe20000000028 */
[----:B------:R-:W-:Y:S01]  /*2820*/  IMAD.MOV.U32 R7, RZ, RZ, R6 ;  /* 0x000000ffff077224 */ /* 0x000fe200078e0006 */
[----:B------:R-:W-:-:S07]  /*2830*/  PRMT R62, R62, 0x5410, R62 ;  /* 0x000054103e3e7816 */ /* 0x000fce000000003e */
.L_x_9401:
[----:B------:R-:W-:Y:S05]  /*2840*/  BSYNC.RECONVERGENT B1 ;  /* 0x0000000000017941 */ /* 0x000fea0003800200 */
.L_x_9399:
        /* <DEDUP_REMOVED lines=11> */
.L_x_9403:
[----:B------:R-:W-:Y:S01]  /*2900*/  IMAD.MOV.U32 R43, RZ, RZ, R34 ;  /* 0x000000ffff2b7224 */ /* 0x000fe200078e0022 */
[----:B------:R-:W-:Y:S01]  /*2910*/  PRMT R45, R40, 0x7610, R45 ;  /* 0x00007610282d7816 */ /* 0x000fe2000000002d */
[----:B------:R-:W-:Y:S01]  /*2920*/  IMAD.MOV.U32 R6, RZ, RZ, R9 ;  /* 0x000000ffff067224 */ /* 0x000fe200078e0009 */
[----:B------:R-:W-:-:S07]  /*2930*/  PRMT R62, R61, 0x7632, R62 ;  /* 0x000076323d3e7816 */ /* 0x000fce000000003e */
.L_x_9404:
[----:B------:R-:W-:Y:S05]  /*2940*/  BSYNC.RECONVERGENT B1 ;  /* 0x0000000000017941 */ /* 0x000fea0003800200 */
.L_x_9402:
        /* <DEDUP_REMOVED lines=11> */
.L_x_9406:
[----:B------:R-:W-:Y:S01]  /*2a00*/  IMAD.MOV.U32 R34, RZ, RZ, R43 ;  /* 0x000000ffff227224 */ /* 0x000fe200078e002b */
[----:B------:R-:W-:Y:S01]  /*2a10*/  PRMT R40, R40, 0x5410, R45 ;  /* 0x0000541028287816 */ /* 0x000fe2000000002d */
[----:B------:R-:W-:Y:S01]  /*2a20*/  IMAD.MOV.U32 R9, RZ, RZ, R8 ;  /* 0x000000ffff097224 */ /* 0x000fe200078e0008 */
[----:B------:R-:W-:-:S07]  /*2a30*/  PRMT R61, R61, 0x5410, R61 ;  /* 0x000054103d3d7816 */ /* 0x000fce000000003d */
.L_x_9407:
[----:B------:R-:W-:Y:S05]  /*2a40*/  BSYNC.RECONVERGENT B1 ;  /* 0x0000000000017941 */ /* 0x000fea0003800200 */
.L_x_9405:
        /* <DEDUP_REMOVED lines=11> */
.L_x_9409:
[----:B------:R-:W-:Y:S01]  /*2b00*/  IMAD.MOV.U32 R43, RZ, RZ, R34 ;  /* 0x000000ffff2b7224 */ /* 0x000fe200078e0022 */
[----:B------:R-:W-:Y:S01]  /*2b10*/  PRMT R44, R44, 0x7610, R40 ;  /* 0x000076102c2c7816 */ /* 0x000fe20000000028 */
[----:B------:R-:W-:Y:S01]  /*2b20*/  IMAD.MOV.U32 R8, RZ, RZ, R11 ;  /* 0x000000ffff087224 */ /* 0x000fe200078e000b */
[----:B------:R-:W-:-:S07]  /*2b30*/  PRMT R61, R60, 0x7632, R61 ;  /* 0x000076323c3d7816 */ /* 0x000fce000000003d */
.L_x_9410:
[----:B------:R-:W-:Y:S05]  /*2b40*/  BSYNC.RECONVERGENT B1 ;  /* 0x0000000000017941 */ /* 0x000fea0003800200 */
.L_x_9408:
        /* <DEDUP_REMOVED lines=11> */
.L_x_9412:
[----:B------:R-:W-:Y:S01]  /*2c00*/  IMAD.MOV.U32 R34, RZ, RZ, R43 ;  /* 0x000000ffff227224 */ /* 0x000fe200078e002b */
[----:B------:R-:W-:Y:S01]  /*2c10*/  PRMT R40, R44, 0x7632, R40 ;  /* 0x000076322c287816 */ /* 0x000fe20000000028 */
[----:B------:R-:W-:Y:S01]  /*2c20*/  IMAD.MOV.U32 R11, RZ, RZ, R10 ;  /* 0x000000ffff0b7224 */ /* 0x000fe200078e000a */
[----:B------:R-:W-:-:S07]  /*2c30*/  PRMT R60, R60, 0x5410, R60 ;  /* 0x000054103c3c7816 */ /* 0x000fce000000003c */
.L_x_9413:
[----:B------:R-:W-:Y:S05]  /*2c40*/  BSYNC.RECONVERGENT B1 ;  /* 0x0000000000017941 */ /* 0x000fea0003800200 */
.L_x_9411:
        /* <DEDUP_REMOVED lines=11> */
.L_x_9415:
[----:B------:R-:W-:Y:S01]  /*2d00*/  IMAD.MOV.U32 R43, RZ, RZ, R34 ;  /* 0x000000ffff2b7224 */ /* 0x000fe200078e0022 */
[----:B------:R-:W-:Y:S01]  /*2d10*/  PRMT R45, R40, 0x7610, R45 ;  /* 0x00007610282d7816 */ /* 0x000fe2000000002d */
[----:B------:R-:W-:Y:S01]  /*2d20*/  IMAD.MOV.U32 R10, RZ, RZ, R13 ;  /* 0x000000ffff0a7224 */ /* 0x000fe200078e000d */
[----:B------:R-:W-:-:S07]  /*2d30*/  PRMT R60, R59, 0x7632, R60 ;  /* 0x000076323b3c7816 */ /* 0x000fce000000003c */
.L_x_9416:
[----:B------:R-:W-:Y:S05]  /*2d40*/  BSYNC.RECONVERGENT B1 ;  /* 0x0000000000017941 */ /* 0x000fea0003800200 */
.L_x_9414:
        /* <DEDUP_REMOVED lines=11> */
.L_x_9418:
[----:B------:R-:W-:Y:S01]  /*2e00*/  IMAD.MOV.U32 R34, RZ, RZ, R43 ;  /* 0x000000ffff227224 */ /* 0x000fe200078e002b */
[----:B------:R-:W-:Y:S01]  /*2e10*/  PRMT R40, R40, 0x5410, R45 ;  /* 0x0000541028287816 */ /* 0x000fe2000000002d */
[----:B------:R-:W-:Y:S01]  /*2e20*/  IMAD.MOV.U32 R13, RZ, RZ, R12 ;  /* 0x000000ffff0d7224 */ /* 0x000fe200078e000c */
[----:B------:R-:W-:-:S07]  /*2e30*/  PRMT R59, R59, 0x5410, R59 ;  /* 0x000054103b3b7816 */ /* 0x000fce000000003b */
.L_x_9419:
[----:B------:R-:W-:Y:S05]  /*2e40*/  BSYNC.RECONVERGENT B1 ;  /* 0x0000000000017941 */ /* 0x000fea0003800200 */
.L_x_9417:
        /* <DEDUP_REMOVED lines=11> */
.L_x_9421:
[----:B------:R-:W-:Y:S01]  /*2f00*/  IMAD.MOV.U32 R43, RZ, RZ, R34 ;  /* 0x000000ffff2b7224 */ /* 0x000fe200078e0022 */
[----:B------:R-:W-:Y:S01]  /*2f10*/  PRMT R44, R44, 0x7610, R40 ;  /* 0x000076102c2c7816 */ /* 0x000fe20000000028 */
[----:B------:R-:W-:Y:S01]  /*2f20*/  IMAD.MOV.U32 R12, RZ, RZ, R15 ;  /* 0x000000ffff0c7224 */ /* 0x000fe200078e000f */
[----:B------:R-:W-:-:S07]  /*2f30*/  PRMT R59, R58, 0x7632, R59 ;  /* 0x000076323a3b7816 */ /* 0x000fce000000003b */
.L_x_9422:
[----:B------:R-:W-:Y:S05]  /*2f40*/  BSYNC.RECONVERGENT B1 ;  /* 0x0000000000017941 */ /* 0x000fea0003800200 */
.L_x_9420:
        /* <DEDUP_REMOVED lines=11> */
.L_x_9424:
[----:B------:R-:W-:Y:S01]  /*3000*/  IMAD.MOV.U32 R34, RZ, RZ, R43 ;  /* 0x000000ffff227224 */ /* 0x000fe200078e002b */
[----:B------:R-:W-:Y:S01]  /*3010*/  PRMT R40, R44, 0x7632, R40 ;  /* 0x000076322c287816 */ /* 0x000fe20000000028 */
[----:B------:R-:W-:Y:S01]  /*3020*/  IMAD.MOV.U32 R15, RZ, RZ, R14 ;  /* 0x000000ffff0f7224 */ /* 0x000fe200078e000e */
[----:B------:R-:W-:-:S07]  /*3030*/  PRMT R58, R58, 0x5410, R58 ;  /* 0x000054103a3a7816 */ /* 0x000fce000000003a */
.L_x_9425:
[----:B------:R-:W-:Y:S05]  /*3040*/  BSYNC.RECONVERGENT B1 ;  /* 0x0000000000017941 */ /* 0x000fea0003800200 */
.L_x_9423:
        /* <DEDUP_REMOVED lines=11> */
.L_x_9427:
[----:B------:R-:W-:Y:S01]  /*3100*/  IMAD.MOV.U32 R43, RZ, RZ, R34 ;  /* 0x000000ffff2b7224 */ /* 0x000fe200078e0022 */
[----:B------:R-:W-:Y:S01]  /*3110*/  PRMT R45, R40, 0x7610, R45 ;  /* 0x00007610282d7816 */ /* 0x000fe2000000002d */
[----:B------:R-:W-:Y:S01]  /*3120*/  IMAD.MOV.U32 R14, RZ, RZ, R17 ;  /* 0x000000ffff0e7224 */ /* 0x000fe200078e0011 */
[----:B------:R-:W-:-:S07]  /*3130*/  PRMT R58, R57, 0x7632, R58 ;  /* 0x00007632393a7816 */ /* 0x000fce000000003a */
.L_x_9428:
[----:B------:R-:W-:Y:S05]  /*3140*/  BSYNC.RECONVERGENT B1 ;  /* 0x0000000000017941 */ /* 0x000fea0003800200 */
.L_x_9426:
        /* <DEDUP_REMOVED lines=11> */
.L_x_9430:
[----:B------:R-:W-:Y:S01]  /*3200*/  IMAD.MOV.U32 R34, RZ, RZ, R43 ;  /* 0x000000ffff227224 */ /* 0x000fe200078e002b */
[----:B------:R-:W-:Y:S01]  /*3210*/  PRMT R40, R40, 0x5410, R45 ;  /* 0x0000541028287816 */ /* 0x000fe2000000002d */
[----:B------:R-:W-:Y:S01]  /*3220*/  IMAD.MOV.U32 R17, RZ, RZ, R16 ;  /* 0x000000ffff117224 */ /* 0x000fe200078e0010 */
[----:B------:R-:W-:-:S07]  /*3230*/  PRMT R57, R57, 0x5410, R57 ;  /* 0x0000541039397816 */ /* 0x000fce0000000039 */
.L_x_9431:
[----:B------:R-:W-:Y:S05]  /*3240*/  BSYNC.RECONVERGENT B1 ;  /* 0x0000000000017941 */ /* 0x000fea0003800200 */
.L_x_9429:
        /* <DEDUP_REMOVED lines=11> */
.L_x_9433:
[----:B------:R-:W-:Y:S01]  /*3300*/  IMAD.MOV.U32 R43, RZ, RZ, R34 ;  /* 0x000000ffff2b7224 */ /* 0x000fe200078e0022 */
[----:B------:R-:W-:Y:S01]  /*3310*/  PRMT R44, R44, 0x7610, R40 ;  /* 0x000076102c2c7816 */ /* 0x000fe20000000028 */
[----:B------:R-:W-:Y:S01]  /*3320*/  IMAD.MOV.U32 R16, RZ, RZ, R19 ;  /* 0x000000ffff107224 */ /* 0x000fe200078e0013 */
[----:B------:R-:W-:-:S07]  /*3330*/  PRMT R57, R56, 0x7632, R57 ;  /* 0x0000763238397816 */ /* 0x000fce0000000039 */
.L_x_9434:
[----:B------:R-:W-:Y:S05]  /*3340*/  BSYNC.RECONVERGENT B1 ;  /* 0x0000000000017941 */ /* 0x000fea0003800200 */
.L_x_9432:
        /* <DEDUP_REMOVED lines=11> */
.L_x_9436:
[----:B------:R-:W-:Y:S01]  /*3400*/  IMAD.MOV.U32 R34, RZ, RZ, R43 ;  /* 0x000000ffff227224 */ /* 0x000fe200078e002b */
[----:B------:R-:W-:Y:S01]  /*3410*/  PRMT R40, R44, 0x7632, R40 ;  /* 0x000076322c287816 */ /* 0x000fe20000000028 */
[----:B------:R-:W-:Y:S01]  /*3420*/  IMAD.MOV.U32 R19, RZ, RZ, R18 ;  /* 0x000000ffff137224 */ /* 0x000fe200078e0012 */
[----:B------:R-:W-:-:S07]  /*3430*/  PRMT R56, R56, 0x5410, R56 ;  /* 0x0000541038387816 */ /* 0x000fce0000000038 */
.L_x_9437:
[----:B------:R-:W-:Y:S05]  /*3440*/  BSYNC.RECONVERGENT B1 ;  /* 0x0000000000017941 */ /* 0x000fea0003800200 */
.L_x_9435:
        /* <DEDUP_REMOVED lines=11> */
.L_x_9439:
[----:B------:R-:W-:Y:S01]  /*3500*/  IMAD.MOV.U32 R43, RZ, RZ, R34 ;  /* 0x000000ffff2b7224 */ /* 0x000fe200078e0022 */
[----:B------:R-:W-:Y:S01]  /*3510*/  PRMT R45, R40, 0x7610, R45 ;  /* 0x00007610282d7816 */ /* 0x000fe2000000002d */
[----:B------:R-:W-:Y:S01]  /*3520*/  IMAD.MOV.U32 R18, RZ, RZ, R21 ;  /* 0x000000ffff127224 */ /* 0x000fe200078e0015 */
[----:B------:R-:W-:-:S07]  /*3530*/  PRMT R56, R55, 0x7632, R56 ;  /* 0x0000763237387816 */ /* 0x000fce0000000038 */
.L_x_9440:
[----:B------:R-:W-:Y:S05]  /*3540*/  BSYNC.RECONVERGENT B1 ;  /* 0x0000000000017941 */ /* 0x000fea0003800200 */
.L_x_9438:
        /* <DEDUP_REMOVED lines=11> */
.L_x_9442:
[----:B------:R-:W-:Y:S01]  /*3600*/  IMAD.MOV.U32 R34, RZ, RZ, R43 ;  /* 0x000000ffff227224 */ /* 0x000fe200078e002b */
[----:B------:R-:W-:Y:S01]  /*3610*/  PRMT R40, R40, 0x5410, R45 ;  /* 0x0000541028287816 */ /* 0x000fe2000000002d */
[----:B------:R-:W-:Y:S01]  /*3620*/  IMAD.MOV.U32 R21, RZ, RZ, R20 ;  /* 0x000000ffff157224 */ /* 0x000fe200078e0014 */
[----:B------:R-:W-:-:S07]  /*3630*/  PRMT R55, R55, 0x5410, R55 ;  /* 0x0000541037377816 */ /* 0x000fce0000000037 */
.L_x_9443:
[----:B------:R-:W-:Y:S05]  /*3640*/  BSYNC.RECONVERGENT B1 ;  /* 0x0000000000017941 */ /* 0x000fea0003800200 */
.L_x_9441:
        /* <DEDUP_REMOVED lines=11> */
.L_x_9445:
[----:B------:R-:W-:Y:S01]  /*3700*/  IMAD.MOV.U32 R43, RZ, RZ, R34 ;  /* 0x000000ffff2b7224 */ /* 0x000fe200078e0022 */
[----:B------:R-:W-:Y:S01]  /*3710*/  PRMT R44, R44, 0x7610, R40 ;  /* 0x000076102c2c7816 */ /* 0x000fe20000000028 */
[----:B------:R-:W-:Y:S01]  /*3720*/  IMAD.MOV.U32 R20, RZ, RZ, R23 ;  /* 0x000000ffff147224 */ /* 0x000fe200078e0017 */
[----:B------:R-:W-:-:S07]  /*3730*/  PRMT R55, R54, 0x7632, R55 ;  /* 0x0000763236377816 */ /* 0x000fce0000000037 */
.L_x_9446:
[----:B------:R-:W-:Y:S05]  /*3740*/  BSYNC.RECONVERGENT B1 ;  /* 0x0000000000017941 */ /* 0x000fea0003800200 */
.L_x_9444:
        /* <DEDUP_REMOVED lines=11> */
.L_x_9448:
[----:B------:R-:W-:Y:S01]  /*3800*/  IMAD.MOV.U32 R34, RZ, RZ, R43 ;  /* 0x000000ffff227224 */ /* 0x000fe200078e002b */
[----:B------:R-:W-:Y:S01]  /*3810*/  PRMT R40, R44, 0x7632, R40 ;  /* 0x000076322c287816 */ /* 0x000fe20000000028 */
[----:B------:R-:W-:Y:S01]  /*3820*/  IMAD.MOV.U32 R23, RZ, RZ, R22 ;  /* 0x000000ffff177224 */ /* 0x000fe200078e0016 */
[----:B------:R-:W-:-:S07]  /*3830*/  PRMT R54, R54, 0x5410, R54 ;  /* 0x0000541036367816 */ /* 0x000fce0000000036 */
.L_x_9449:
[----:B------:R-:W-:Y:S05]  /*3840*/  BSYNC.RECONVERGENT B1 ;  /* 0x0000000000017941 */ /* 0x000fea0003800200 */
.L_x_9447:
        /* <DEDUP_REMOVED lines=11> */
.L_x_9451:
[----:B------:R-:W-:Y:S01]  /*3900*/  IMAD.MOV.U32 R43, RZ, RZ, R34 ;  /* 0x000000ffff2b7224 */ /* 0x000fe200078e0022 */
[----:B------:R-:W-:Y:S01]  /*3910*/  PRMT R45, R40, 0x7610, R45 ;  /* 0x00007610282d7816 */ /* 0x000fe2000000002d */
[----:B------:R-:W-:Y:S01]  /*3920*/  IMAD.MOV.U32 R22, RZ, RZ, R25 ;  /* 0x000000ffff167224 */ /* 0x000fe200078e0019 */
[----:B------:R-:W-:-:S07]  /*3930*/  PRMT R54, R39, 0x7632, R54 ;  /* 0x0000763227367816 */ /* 0x000fce0000000036 */
.L_x_9452:
[----:B------:R-:W-:Y:S05]  /*3940*/  BSYNC.RECONVERGENT B1 ;  /* 0x0000000000017941 */ /* 0x000fea0003800200 */
.L_x_9450:
        /* <DEDUP_REMOVED lines=11> */
.L_x_9454:
[----:B------:R-:W-:Y:S01]  /*3a00*/  IMAD.MOV.U32 R34, RZ, RZ, R43 ;  /* 0x000000ffff227224 */ /* 0x000fe200078e002b */
[----:B------:R-:W-:Y:S01]  /*3a10*/  PRMT R40, R40, 0x5410, R45 ;  /* 0x0000541028287816 */ /* 0x000fe2000000002d */
[----:B------:R-:W-:Y:S01]  /*3a20*/  IMAD.MOV.U32 R25, RZ, RZ, R24 ;  /* 0x000000ffff197224 */ /* 0x000fe200078e0018 */
[----:B------:R-:W-:-:S07]  /*3a30*/  PRMT R39, R39, 0x5410, R39 ;  /* 0x0000541027277816 */ /* 0x000fce0000000027 */
.L_x_9455:
[----:B------:R-:W-:Y:S05]  /*3a40*/  BSYNC.RECONVERGENT B1 ;  /* 0x0000000000017941 */ /* 0x000fea0003800200 */
.L_x_9453:
        /* <DEDUP_REMOVED lines=11> */
.L_x_9457:
[----:B------:R-:W-:Y:S01]  /*3b00*/  IMAD.MOV.U32 R43, RZ, RZ, R34 ;  /* 0x000000ffff2b7224 */ /* 0x000fe200078e0022 */
[----:B------:R-:W-:Y:S01]  /*3b10*/  PRMT R44, R44, 0x7610, R40 ;  /* 0x000076102c2c7816 */ /* 0x000fe20000000028 */
[----:B------:R-:W-:Y:S01]  /*3b20*/  IMAD.MOV.U32 R24, RZ, RZ, R27 ;  /* 0x000000ffff187224 */ /* 0x000fe200078e001b */
[----:B------:R-:W-:-:S07]  /*3b30*/  PRMT R39, R38, 0x7632, R39 ;  /* 0x0000763226277816 */ /* 0x000fce0000000027 */
.L_x_9458:
[----:B------:R-:W-:Y:S05]  /*3b40*/  BSYNC.RECONVERGENT B1 ;  /* 0x0000000000017941 */ /* 0x000fea0003800200 */
.L_x_9456:
        /* <DEDUP_REMOVED lines=11> */
.L_x_9460:
[----:B------:R-:W-:Y:S01]  /*3c00*/  IMAD.MOV.U32 R34, RZ, RZ, R43 ;  /* 0x000000ffff227224 */ /* 0x000fe200078e002b */
[----:B------:R-:W-:Y:S01]  /*3c10*/  PRMT R40, R44, 0x7632, R40 ;  /* 0x000076322c287816 */ /* 0x000fe20000000028 */
[----:B------:R-:W-:Y:S01]  /*3c20*/  IMAD.MOV.U32 R27, RZ, RZ, R26 ;  /* 0x000000ffff1b7224 */ /* 0x000fe200078e001a */
[----:B------:R-:W-:-:S07]  /*3c30*/  PRMT R38, R38, 0x5410, R38 ;  /* 0x0000541026267816 */ /* 0x000fce0000000026 */
.L_x_9461:
[----:B------:R-:W-:Y:S05]  /*3c40*/  BSYNC.RECONVERGENT B1 ;  /* 0x0000000000017941 */ /* 0x000fea0003800200 */
.L_x_9459:
        /* <DEDUP_REMOVED lines=11> */
.L_x_9463:
[----:B------:R-:W-:Y:S01]  /*3d00*/  IMAD.MOV.U32 R43, RZ, RZ, R34 ;  /* 0x000000ffff2b7224 */ /* 0x000fe200078e0022 */
[----:B------:R-:W-:Y:S01]  /*3d10*/  PRMT R45, R40, 0x7610, R45 ;  /* 0x00007610282d7816 */ /* 0x000fe2000000002d */
[----:B------:R-:W-:Y:S01]  /*3d20*/  IMAD.MOV.U32 R26, RZ, RZ, R29 ;  /* 0x000000ffff1a7224 */ /* 0x000fe200078e001d */
[----:B------:R-:W-:-:S07]  /*3d30*/  PRMT R38, R37, 0x7632, R38 ;  /* 0x0000763225267816 */ /* 0x000fce0000000026 */
.L_x_9464:
[----:B------:R-:W-:Y:S05]  /*3d40*/  BSYNC.RECONVERGENT B1 ;  /* 0x0000000000017941 */ /* 0x000fea0003800200 */
.L_x_9462:
        /* <DEDUP_REMOVED lines=11> */
.L_x_9466:
[----:B------:R-:W-:Y:S01]  /*3e00*/  IMAD.MOV.U32 R34, RZ, RZ, R43 ;  /* 0x000000ffff227224 */ /* 0x000fe200078e002b */
[----:B------:R-:W-:Y:S01]  /*3e10*/  PRMT R40, R40, 0x5410, R45 ;  /* 0x0000541028287816 */ /* 0x000fe2000000002d */
[----:B------:R-:W-:Y:S01]  /*3e20*/  IMAD.MOV.U32 R29, RZ, RZ, R28 ;  /* 0x000000ffff1d7224 */ /* 0x000fe200078e001c */
[----:B------:R-:W-:-:S07]  /*3e30*/  PRMT R37, R37, 0x5410, R37 ;  /* 0x0000541025257816 */ /* 0x000fce0000000025 */
.L_x_9467:
[----:B------:R-:W-:Y:S05]  /*3e40*/  BSYNC.RECONVERGENT B1 ;  /* 0x0000000000017941 */ /* 0x000fea0003800200 */
.L_x_9465:
        /* <DEDUP_REMOVED lines=11> */
.L_x_9469:
[----:B------:R-:W-:Y:S01]  /*3f00*/  IMAD.MOV.U32 R43, RZ, RZ, R34 ;  /* 0x000000ffff2b7224 */ /* 0x000fe200078e0022 */
[----:B------:R-:W-:Y:S01]  /*3f10*/  PRMT R44, R44, 0x7610, R40 ;  /* 0x000076102c2c7816 */ /* 0x000fe20000000028 */
[----:B------:R-:W-:Y:S01]  /*3f20*/  IMAD.MOV.U32 R28, RZ, RZ, R31 ;  /* 0x000000ffff1c7224 */ /* 0x000fe200078e001f */
[----:B------:R-:W-:-:S07]  /*3f30*/  PRMT R37, R36, 0x7632, R37 ;  /* 0x0000763224257816 */ /* 0x000fce0000000025 */
.L_x_9470:
[----:B------:R-:W-:Y:S05]  /*3f40*/  BSYNC.RECONVERGENT B1 ;  /* 0x0000000000017941 */ /* 0x000fea0003800200 */
.L_x_9468:
        /* <DEDUP_REMOVED lines=11> */
.L_x_9472:
[----:B------:R-:W-:Y:S01]  /*4000*/  IMAD.MOV.U32 R34, RZ, RZ, R43 ;  /* 0x000000ffff227224 */ /* 0x000fe200078e002b */
[----:B------:R-:W-:Y:S01]  /*4010*/  PRMT R40, R40, 0x7610, R44 ;  /* 0x0000761028287816 */ /* 0x000fe2000000002c */
[----:B------:R-:W-:Y:S01]  /*4020*/  IMAD.MOV.U32 R31, RZ, RZ, R30 ;  /* 0x000000ffff1f7224 */ /* 0x000fe200078e001e */
[----:B------:R-:W-:-:S07]  /*4030*/  PRMT R36, R36, 0x5410, R36 ;  /* 0x0000541024247816 */ /* 0x000fce0000000024 */
.L_x_9473:
[----:B------:R-:W-:Y:S05]  /*4040*/  BSYNC.RECONVERGENT B1 ;  /* 0x0000000000017941 */ /* 0x000fea0003800200 */
.L_x_9471:
        /* <DEDUP_REMOVED lines=11> */
.L_x_9475:
[----:B------:R-:W-:Y:S01]  /*4100*/  IMAD.MOV.U32 R43, RZ, RZ, R34 ;  /* 0x000000ffff2b7224 */ /* 0x000fe200078e0022 */
[----:B------:R-:W-:Y:S01]  /*4110*/  PRMT R44, R44, 0x7610, R40 ;  /* 0x000076102c2c7816 */ /* 0x000fe20000000028 */
[----:B------:R-:W-:Y:S01]  /*4120*/  IMAD.MOV.U32 R30, RZ, RZ, R33 ;  /* 0x000000ffff1e7224 */ /* 0x000fe200078e0021 */
[----:B------:R-:W-:-:S07]  /*4130*/  PRMT R36, R50, 0x7632, R36 ;  /* 0x0000763232247816 */ /* 0x000fce0000000024 */
.L_x_9476:
[----:B------:R-:W-:Y:S05]  /*4140*/  BSYNC.RECONVERGENT B1 ;  /* 0x0000000000017941 */ /* 0x000fea0003800200 */
.L_x_9474:
        /* <DEDUP_REMOVED lines=11> */
.L_x_9478:
[----:B------:R-:W-:Y:S01]  /*4200*/  IMAD.MOV.U32 R34, RZ, RZ, R43 ;  /* 0x000000ffff227224 */ /* 0x000fe200078e002b */
[----:B------:R-:W-:Y:S01]  /*4210*/  PRMT R45, R44, 0x7632, R45 ;  /* 0x000076322c2d7816 */ /* 0x000fe2000000002d */
[----:B------:R-:W-:Y:S01]  /*4220*/  IMAD.MOV.U32 R33, RZ, RZ, R32 ;  /* 0x000000ffff217224 */ /* 0x000fe200078e0020 */
[----:B------:R-:W-:-:S07]  /*4230*/  PRMT R50, R50, 0x5410, R50 ;  /* 0x0000541032327816 */ /* 0x000fce0000000032 */
.L_x_9479:
[----:B------:R-:W-:Y:S05]  /*4240*/  BSYNC.RECONVERGENT B1 ;  /* 0x0000000000017941 */ /* 0x000fea0003800200 */
.L_x_9477:
        /* <DEDUP_REMOVED lines=11> */
.L_x_9481:
[----:B------:R-:W-:Y:S01]  /*4300*/  IMAD.MOV.U32 R40, RZ, RZ, R34 ;  /* 0x000000ffff287224 */ /* 0x000fe200078e0022 */
[----:B------:R-:W-:Y:S01]  /*4310*/  PRMT R43, R43, 0x5410, R45 ;  /* 0x000054102b2b7816 */ /* 0x000fe2000000002d */
[----:B------:R-:W-:Y:S01]  /*4320*/  IMAD.MOV.U32 R32, RZ, RZ, R35 ;  /* 0x000000ffff207224 */ /* 0x000fe200078e0023 */
[----:B------:R-:W-:-:S07]  /*4330*/  PRMT R50, R51, 0x7632, R50 ;  /* 0x0000763233327816 */ /* 0x000fce0000000032 */
.L_x_9482:
[----:B------:R-:W-:Y:S05]  /*4340*/  BSYNC.RECONVERGENT B1 ;  /* 0x0000000000017941 */ /* 0x000fea0003800200 */
.L_x_9480:
        /* <DEDUP_REMOVED lines=10> */
.L_x_9484:
[C-C-:B------:R-:W-:Y:S01]  /*43f0*/  PRMT R51, R43.reuse, 0x5432, R44.reuse ;  /* 0x000054322b337816 */ /* 0x140fe2000000002c */
[----:B------:R-:W-:Y:S01]  /*4400*/  IMAD.MOV.U32 R35, RZ, RZ, R41 ;  /* 0x000000ffff237224 */ /* 0x000fe200078e0029 */
[----:B------:R-:W-:Y:S01]  /*4410*/  PRMT R44, R43, 0x7632, R44 ;  /* 0x000076322b2c7816 */ /* 0x000fe2000000002c */
[--C-:B------:R-:W-:Y:S02]  /*4420*/  IMAD.MOV.U32 R34, RZ, RZ, R40.reuse ;  /* 0x000000ffff227224 */ /* 0x100fe400078e0028 */
[----:B------:R-:W-:-:S07]  /*4430*/  IMAD.MOV.U32 R41, RZ, RZ, R40 ;  /* 0x000000ffff297224 */ /* 0x000fce00078e0028 */
.L_x_9485:
[----:B------:R-:W-:Y:S05]  /*4440*/  BSYNC.RECONVERGENT B1 ;  /* 0x0000000000017941 */ /* 0x000fea0003800200 */
.L_x_9483:
[----:B------:R-:W-:Y:S02]  /*4450*/  VIADD R3, R3, 0x4 ;  /* 0x0000000403037836 */ /* 0x000fe40000000000 */
[----:B------:R-:W-:Y:S01]  /*4460*/  VIADD R68, R68, 0x2 ;  /* 0x0000000244447836 */ /* 0x000fe20000000000 */
[----:B------:R-:W-:Y:S06]  /*4470*/  @P1 BRA `(.L_x_9486) ;  /* 0xffffffe000101947 */ /* 0x000fec000383ffff */
.L_x_9392:
[----:B------:R-:W-:Y:S05]  /*4480*/  BSYNC.RECONVERGENT B0 ;  /* 0x0000000000007941 */ /* 0x000fea0003800200 */
.L_x_9391:
[----:B-1----:R-:W-:Y:S01]  /*4490*/  SHFL.DOWN PT, R40, R34, 0x2, 0x1f ;  /* 0x08401f0022287f89 */ /* 0x002fe200000e0000 */
[----:B------:R-:W-:Y:S01]  /*44a0*/  ISETP.GT.AND P0, PT, R65, 0x1d, PT ;  /* 0x0000001d4100780c */ /* 0x000fe20003f04270 */
[----:B------:R-:W-:Y:S02]  /*44b0*/  BSSY.RECONVERGENT B0, `(.L_x_9487) ;  /* 0x0000264000007945 */ /* 0x000fe40003800200 */
[----:B------:R-:W0:Y:S04]  /*44c0*/  SHFL.DOWN PT, R41, R35, 0x2, 0x1f ;  /* 0x08401f0023297f89 */ /* 0x000e2800000e0000 */
[----:B------:R-:W-:Y:S04]  /*44d0*/  SHFL.DOWN PT, R42, R32, 0x2, 0x1f ;  /* 0x08401f00202a7f89 */ /* 0x000fe800000e0000 */
[----:B------:R-:W1:Y:S04]  /*44e0*/  SHFL.DOWN PT, R43, R33, 0x2, 0x1f ;  /* 0x08401f00212b7f89 */ /* 0x000e6800000e0000 */
[----:B------:R-:W-:Y:S04]  /*44f0*/  SHFL.DOWN PT, R3, R50, 0x2, 0x1f ;  /* 0x08401f0032037f89 */ /* 0x000fe800000e0000 */
[----:B------:R-:W-:Y:S04]  /*4500*/  SHFL.DOWN PT, R44, R30, 0x2, 0x1f ;  /* 0x08401f001e2c7f89 */ /* 0x000fe800000e0000 */
[----:B------:R-:W2:Y:S04]  /*4510*/  SHFL.DOWN PT, R45, R31, 0x2, 0x1f ;  /* 0x08401f001f2d7f89 */ /* 0x000ea800000e0000 */
        /* <DEDUP_REMOVED lines=24> */
[----:B------:R-:W-:Y:S04]  /*46a0*/  STL.64 [R67+0x40], R44 ;  /* 0x0000402c43007387 */ /* 0x000fe80000100a00 */
[----:B------:R-:W-:Y:S04]  /*46b0*/  SHFL.DOWN PT, R44, R10, 0x2, 0x1f ;  /* 0x08401f000a2c7f89 */ /* 0x000fe800000e0000 */
[----:B------:R-:W-:Y:S04]  /*46c0*/  SHFL.DOWN PT, R45, R11, 0x2, 0x1f ;  /* 0x08401f000b2d7f89 */ /* 0x000fe800000e0000 */
[----:B0-----:R0:W-:Y:S04]  /*46d0*/  STL.64 [R67+0x80], R40 ;  /* 0x0000802843007387 */ /* 0x0011e80000100a00 */
[----:B------:R-:W-:Y:S04]  /*46e0*/  STL.64 [R67+0x20], R46 ;  /* 0x0000202e43007387 */ /* 0x000fe80000100a00 */
[----:B-1----:R-:W-:Y:S01]  /*46f0*/  STL.64 [R67+0x28], R48 ;  /* 0x0000283043007387 */ /* 0x002fe20000100a00 */
[----:B0-----:R-:W-:-:S03]  /*4700*/  IMAD.MOV.U32 R40, RZ, RZ, R42 ;  /* 0x000000ffff287224 */ /* 0x001fc600078e002a */
[----:B------:R-:W-:Y:S01]  /*4710*/  SHFL.DOWN PT, R46, R18, 0x2, 0x1f ;  /* 0x08401f00122e7f89 */ /* 0x000fe200000e0000 */
[----:B------:R-:W-:-:S03]  /*4720*/  IMAD.MOV.U32 R41, RZ, RZ, R3 ;  /* 0x000000ffff297224 */ /* 0x000fc600078e0003 */
        /* <DEDUP_REMOVED lines=12> */
[----:B------:R-:W-:Y:S04]  /*47f0*/  SHFL.DOWN PT, R43, R61, 0x2, 0x1f ;  /* 0x08401f003d2b7f89 */ /* 0x000fe800000e0000 */
[----:B------:R-:W-:Y:S04]  /*4800*/  SHFL.DOWN PT, R44, R62, 0x2, 0x1f ;  /* 0x08401f003e2c7f89 */ /* 0x000fe800000e0000 */
        /* <DEDUP_REMOVED lines=8> */
[----:B------:R-:W2:Y:S04]  /*4890*/  SHFL.DOWN PT, R47, R9, 0x2, 0x1f ;  /* 0x08401f00092f7f89 */ /* 0x000ea800000e0000 */
[----:B------:R-:W-:Y:S01]  /*48a0*/  SHFL.DOWN PT, R48, R6, 0x2, 0x1f ;  /* 0x08401f0006307f89 */ /* 0x000fe200000e0000 */
[----:B0-----:R-:W-:-:S03]  /*48b0*/  IMAD.MOV.U32 R40, RZ, RZ, R42 ;  /* 0x000000ffff287224 */ /* 0x001fc600078e002a */
[----:B------:R-:W0:Y:S01]  /*48c0*/  SHFL.DOWN PT, R49, R7, 0x2, 0x1f ;  /* 0x08401f0007317f89 */ /* 0x000e2200000e0000 */
[----:B-1----:R-:W-:-:S03]  /*48d0*/  IMAD.MOV.U32 R41, RZ, RZ, R3 ;  /* 0x000000ffff297224 */ /* 0x002fc600078e0003 */
[----:B------:R-:W1:Y:S04]  /*48e0*/  SHFL.DOWN PT, R42, R56, 0x2, 0x1f ;  /* 0x08401f00382a7f89 */ /* 0x000e6800000e0000 */
[----:B------:R-:W3:Y:S04]  /*48f0*/  SHFL.DOWN PT, R3, R57, 0x2, 0x1f ;  /* 0x08401f0039037f89 */ /* 0x000ee800000e0000 */
[----:B------:R1:W-:Y:S04]  /*4900*/  STL.64 [R67+0xa0], R40 ;  /* 0x0000a02843007387 */ /* 0x0003e80000100a00 */
[----:B--2---:R-:W-:Y:S04]  /*4910*/  STL.64 [R67+0x70], R46 ;  /* 0x0000702e43007387 */ /* 0x004fe80000100a00 */
[----:B0-----:R-:W-:Y:S01]  /*4920*/  STL.64 [R67+0x78], R48 ;  /* 0x0000783043007387 */ /* 0x001fe20000100a00 */
[----:B-1----:R-:W-:-:S03]  /*4930*/  IMAD.MOV.U32 R40, RZ, RZ, R42 ;  /* 0x000000ffff287224 */ /* 0x002fc600078e002a */
[----:B------:R-:W0:Y:S01]  /*4940*/  SHFL.DOWN PT, R42, R58, 0x2, 0x1f ;  /* 0x08401f003a2a7f89 */ /* 0x000e2200000e0000 */
[----:B---3--:R-:W-:-:S03]  /*4950*/  IMAD.MOV.U32 R41, RZ, RZ, R3 ;  /* 0x000000ffff297224 */ /* 0x008fc600078e0003 */
[----:B------:R-:W1:Y:S04]  /*4960*/  SHFL.DOWN PT, R3, R59, 0x2, 0x1f ;  /* 0x08401f003b037f89 */ /* 0x000e6800000e0000 */
[----:B------:R0:W-:Y:S02]  /*4970*/  STL.64 [R67+0xa8], R40 ;  /* 0x0000a82843007387 */ /* 0x0001e40000100a00 */
[----:B0-----:R-:W-:Y:S02]  /*4980*/  IMAD.MOV.U32 R40, RZ, RZ, R42 ;  /* 0x000000ffff287224 */ /* 0x001fe400078e002a */
[----:B------:R-:W0:Y:S01]  /*4990*/  SHFL.DOWN PT, R42, R60, 0x2, 0x1f ;  /* 0x08401f003c2a7f89 */ /* 0x000e2200000e0000 */
[----:B-1----:R-:W-:-:S03]  /*49a0*/  IMAD.MOV.U32 R41, RZ, RZ, R3 ;  /* 0x000000ffff297224 */ /* 0x002fc600078e0003 */
[----:B------:R-:W1:Y:S04]  /*49b0*/  SHFL.DOWN PT, R3, R63, 0x2, 0x1f ;  /* 0x08401f003f037f89 */ /* 0x000e6800000e0000 */
[----:B------:R-:W-:Y:S04]  /*49c0*/  STL.64 [R67+0xb0], R40 ;  /* 0x0000b02843007387 */ /* 0x000fe80000100a00 */
[----:B------:R-:W-:Y:S04]  /*49d0*/  SHFL.DOWN PT, R40, R53, 0x2, 0x1f ;  /* 0x08401f0035287f89 */ /* 0x000fe800000e0000 */
[----:B------:R-:W2:Y:S04]  /*49e0*/  SHFL.DOWN PT, R41, R2, 0x2, 0x1f ;  /* 0x08401f0002297f89 */ /* 0x000ea800000e0000 */
[----:B0-----:R0:W-:Y:S02]  /*49f0*/  STL.64 [R67+0xb8], R42 ;  /* 0x0000b82a43007387 */ /* 0x0011e40000100a00 */
[----:B0-----:R-:W-:-:S02]  /*4a00*/  IMAD.MOV.U32 R42, RZ, RZ, R44 ;  /* 0x000000ffff2a7224 */ /* 0x001fc400078e002c */
[----:B-1----:R-:W-:Y:S01]  /*4a10*/  IMAD.MOV.U32 R43, RZ, RZ, R3 ;  /* 0x000000ffff2b7224 */ /* 0x002fe200078e0003 */
[----:B--2---:R0:W-:Y:S01]  /*4a20*/  STL.64 [R67], R40 ;  /* 0x0000002843007387 */ /* 0x0041e20000100a00 */
        /* <DEDUP_REMOVED lines=16> */
.L_x_9582:
        /* <DEDUP_REMOVED lines=20> */
.L_x_9490:
[----:B------:R-:W-:Y:S01]  /*4c70*/  IMAD.MOV.U32 R34, RZ, RZ, R5 ;  /* 0x000000ffff227224 */ /* 0x000fe200078e0005 */
[--C-:B------:R-:W-:Y:S01]  /*4c80*/  PRMT R44, R44, 0x7610, R63.reuse ;  /* 0x000076102c2c7816 */ /* 0x100fe2000000003f */
[----:B------:R-:W-:Y:S01]  /*4c90*/  IMAD.MOV.U32 R5, RZ, RZ, R4 ;  /* 0x000000ffff057224 */ /* 0x000fe200078e0004 */
[----:B------:R-:W-:-:S07]  /*4ca0*/  PRMT R63, R63, 0x5410, R63 ;  /* 0x000054103f3f7816 */ /* 0x000fce000000003f */
.L_x_9491:
[----:B------:R-:W-:Y:S05]  /*4cb0*/  BSYNC.RECONVERGENT B1 ;  /* 0x0000000000017941 */ /* 0x000fea0003800200 */
.L_x_9489:
        /* <DEDUP_REMOVED lines=11> */
.L_x_9493:
[----:B------:R-:W-:Y:S01]  /*4d70*/  IMAD.MOV.U32 R41, RZ, RZ, R34 ;  /* 0x000000ffff297224 */ /* 0x000fe200078e0022 */
[----:B------:R-:W-:Y:S01]  /*4d80*/  PRMT R45, R45, 0x7610, R44 ;  /* 0x000076102d2d7816 */ /* 0x000fe2000000002c */
[----:B------:R-:W-:Y:S01]  /*4d90*/  IMAD.MOV.U32 R4, RZ, RZ, R7 ;  /* 0x000000ffff047224 */ /* 0x000fe200078e0007 */
[----:B------:R-:W-:-:S07]  /*4da0*/  PRMT R63, R62, 0x7632, R63 ;  /* 0x000076323e3f7816 */ /* 0x000fce000000003f */
.L_x_9494:
[----:B------:R-:W-:Y:S05]  /*4db0*/  BSYNC.RECONVERGENT B1 ;  /* 0x0000000000017941 */ /* 0x000fea0003800200 */
.L_x_9492:
        /* <DEDUP_REMOVED lines=11> */
.L_x_9496:
[----:B------:R-:W-:Y:S01]  /*4e70*/  IMAD.MOV.U32 R34, RZ, RZ, R41 ;  /* 0x000000ffff227224 */ /* 0x000fe200078e0029 */
[----:B------:R-:W-:Y:S01]  /*4e80*/  PRMT R44, R45, 0x7632, R44 ;  /* 0x000076322d2c7816 */ /* 0x000fe2000000002c */
[----:B------:R-:W-:Y:S01]  /*4e90*/  IMAD.MOV.U32 R7, RZ, RZ, R6 ;  /* 0x000000ffff077224 */ /* 0x000fe200078e0006 */
[----:B------:R-:W-:-:S07]  /*4ea0*/  PRMT R62, R62, 0x5410, R62 ;  /* 0x000054103e3e7816 */ /* 0x000fce000000003e */
.L_x_9497:
[----:B------:R-:W-:Y:S05]  /*4eb0*/  BSYNC.RECONVERGENT B1 ;  /* 0x0000000000017941 */ /* 0x000fea0003800200 */
.L_x_9495:
        /* <DEDUP_REMOVED lines=11> */
.L_x_9499:
[----:B------:R-:W-:Y:S01]  /*4f70*/  IMAD.MOV.U32 R41, RZ, RZ, R34 ;  /* 0x000000ffff297224 */ /* 0x000fe200078e0022 */
[----:B------:R-:W-:Y:S01]  /*4f80*/  PRMT R46, R44, 0x7610, R46 ;  /* 0x000076102c2e7816 */ /* 0x000fe2000000002e */
[----:B------:R-:W-:Y:S01]  /*4f90*/  IMAD.MOV.U32 R6, RZ, RZ, R9 ;  /* 0x000000ffff067224 */ /* 0x000fe200078e0009 */
[----:B------:R-:W-:-:S07]  /*4fa0*/  PRMT R62, R61, 0x7632, R62 ;  /* 0x000076323d3e7816 */ /* 0x000fce000000003e */
.L_x_9500:
[----:B------:R-:W-:Y:S05]  /*4fb0*/  BSYNC.RECONVERGENT B1 ;  /* 0x0000000000017941 */ /* 0x000fea0003800200 */
.L_x_9498:
        /* <DEDUP_REMOVED lines=11> */
.L_x_9502:
[----:B------:R-:W-:Y:S01]  /*5070*/  IMAD.MOV.U32 R34, RZ, RZ, R41 ;  /* 0x000000ffff227224 */ /* 0x000fe200078e0029 */
[----:B------:R-:W-:Y:S01]  /*5080*/  PRMT R44, R44, 0x5410, R46 ;  /* 0x000054102c2c7816 */ /* 0x000fe2000000002e */
[----:B------:R-:W-:Y:S01]  /*5090*/  IMAD.MOV.U32 R9, RZ, RZ, R8 ;  /* 0x000000ffff097224 */ /* 0x000fe200078e0008 */
[----:B------:R-:W-:-:S07]  /*50a0*/  PRMT R61, R61, 0x5410, R61 ;  /* 0x000054103d3d7816 */ /* 0x000fce000000003d */
.L_x_9503:
[----:B------:R-:W-:Y:S05]  /*50b0*/  BSYNC.RECONVERGENT B1 ;  /* 0x0000000000017941 */ /* 0x000fea0003800200 */
.L_x_9501:
        /* <DEDUP_REMOVED lines=11> */
.L_x_9505:
[----:B------:R-:W-:Y:S01]  /*5170*/  IMAD.MOV.U32 R41, RZ, RZ, R34 ;  /* 0x000000ffff297224 */ /* 0x000fe200078e0022 */
[----:B------:R-:W-:Y:S01]  /*5180*/  PRMT R45, R45, 0x7610, R44 ;  /* 0x000076102d2d7816 */ /* 0x000fe2000000002c */
[----:B------:R-:W-:Y:S01]  /*5190*/  IMAD.MOV.U32 R8, RZ, RZ, R11 ;  /* 0x000000ffff087224 */ /* 0x000fe200078e000b */
[----:B------:R-:W-:-:S07]  /*51a0*/  PRMT R61, R60, 0x7632, R61 ;  /* 0x000076323c3d7816 */ /* 0x000fce000000003d */
.L_x_9506:
[----:B------:R-:W-:Y:S05]  /*51b0*/  BSYNC.RECONVERGENT B1 ;  /* 0x0000000000017941 */ /* 0x000fea0003800200 */
.L_x_9504:
        /* <DEDUP_REMOVED lines=11> */
.L_x_9508:
[----:B------:R-:W-:Y:S01]  /*5270*/  IMAD.MOV.U32 R34, RZ, RZ, R41 ;  /* 0x000000ffff227224 */ /* 0x000fe200078e0029 */
[----:B------:R-:W-:Y:S01]  /*5280*/  PRMT R44, R45, 0x7632, R44 ;  /* 0x000076322d2c7816 */ /* 0x000fe2000000002c */
[----:B------:R-:W-:Y:S01]  /*5290*/  IMAD.MOV.U32 R11, RZ, RZ, R10 ;  /* 0x000000ffff0b7224 */ /* 0x000fe200078e000a */
[----:B------:R-:W-:-:S07]  /*52a0*/  PRMT R60, R60, 0x5410, R60 ;  /* 0x000054103c3c7816 */ /* 0x000fce000000003c */
.L_x_9509:
[----:B------:R-:W-:Y:S05]  /*52b0*/  BSYNC.RECONVERGENT B1 ;  /* 0x0000000000017941 */ /* 0x000fea0003800200 */
.L_x_9507:
        /* <DEDUP_REMOVED lines=11> */
.L_x_9511:
[----:B------:R-:W-:Y:S01]  /*5370*/  IMAD.MOV.U32 R41, RZ, RZ, R34 ;  /* 0x000000ffff297224 */ /* 0x000fe200078e0022 */
[----:B------:R-:W-:Y:S01]  /*5380*/  PRMT R46, R44, 0x7610, R46 ;  /* 0x000076102c2e7816 */ /* 0x000fe2000000002e */
[----:B------:R-:W-:Y:S01]  /*5390*/  IMAD.MOV.U32 R10, RZ, RZ, R13 ;  /* 0x000000ffff0a7224 */ /* 0x000fe200078e000d */
[----:B------:R-:W-:-:S07]  /*53a0*/  PRMT R60, R59, 0x7632, R60 ;  /* 0x000076323b3c7816 */ /* 0x000fce000000003c */
.L_x_9512:
[----:B------:R-:W-:Y:S05]  /*53b0*/  BSYNC.RECONVERGENT B1 ;  /* 0x0000000000017941 */ /* 0x000fea0003800200 */
.L_x_9510:
        /* <DEDUP_REMOVED lines=11> */
.L_x_9514:
[----:B------:R-:W-:Y:S01]  /*5470*/  IMAD.MOV.U32 R34, RZ, RZ, R41 ;  /* 0x000000ffff227224 */ /* 0x000fe200078e0029 */
[----:B------:R-:W-:Y:S01]  /*5480*/  PRMT R44, R44, 0x5410, R46 ;  /* 0x000054102c2c7816 */ /* 0x000fe2000000002e */
[----:B------:R-:W-:Y:S01]  /*5490*/  IMAD.MOV.U32 R13, RZ, RZ, R12 ;  /* 0x000000ffff0d7224 */ /* 0x000fe200078e000c */
[----:B------:R-:W-:-:S07]  /*54a0*/  PRMT R59, R59, 0x5410, R59 ;  /* 0x000054103b3b7816 */ /* 0x000fce000000003b */
.L_x_9515:
[----:B------:R-:W-:Y:S05]  /*54b0*/  BSYNC.RECONVERGENT B1 ;  /* 0x0000000000017941 */ /* 0x000fea0003800200 */
.L_x_9513:
        /* <DEDUP_REMOVED lines=11> */
.L_x_9517:
[----:B------:R-:W-:Y:S01]  /*5570*/  IMAD.MOV.U32 R41, RZ, RZ, R34 ;  /* 0x000000ffff297224 */ /* 0x000fe200078e0022 */
[----:B------:R-:W-:Y:S01]  /*5580*/  PRMT R45, R45, 0x7610, R44 ;  /* 0x000076102d2d7816 */ /* 0x000fe2000000002c */
[----:B------:R-:W-:Y:S01]  /*5590*/  IMAD.MOV.U32 R12, RZ, RZ, R15 ;  /* 0x000000ffff0c7224 */ /* 0x000fe200078e000f */
[----:B------:R-:W-:-:S07]  /*55a0*/  PRMT R59, R58, 0x7632, R59 ;  /* 0x000076323a3b7816 */ /* 0x000fce000000003b */
.L_x_9518:
[----:B------:R-:W-:Y:S05]  /*55b0*/  BSYNC.RECONVERGENT B1 ;  /* 0x0000000000017941 */ /* 0x000fea0003800200 */
.L_x_9516:
        /* <DEDUP_REMOVED lines=11> */
.L_x_9520:
[----:B------:R-:W-:Y:S01]  /*5670*/  IMAD.MOV.U32 R34, RZ, RZ, R41 ;  /* 0x000000ffff227224 */ /* 0x000fe200078e0029 */
[----:B------:R-:W-:Y:S01]  /*5680*/  PRMT R44, R45, 0x7632, R44 ;  /* 0x000076322d2c7816 */ /* 0x000fe2000000002c */
[----:B------:R-:W-:Y:S01]  /*5690*/  IMAD.MOV.U32 R15, RZ, RZ, R14 ;  /* 0x000000ffff0f7224 */ /* 0x000fe200078e000e */
[----:B------:R-:W-:-:S07]  /*56a0*/  PRMT R58, R58, 0x5410, R58 ;  /* 0x000054103a3a7816 */ /* 0x000fce000000003a */
.L_x_9521:
[----:B------:R-:W-:Y:S05]  /*56b0*/  BSYNC.RECONVERGENT B1 ;  /* 0x0000000000017941 */ /* 0x000fea0003800200 */
.L_x_9519:
        /* <DEDUP_REMOVED lines=11> */
.L_x_9523:
[----:B------:R-:W-:Y:S01]  /*5770*/  IMAD.MOV.U32 R41, RZ, RZ, R34 ;  /* 0x000000ffff297224 */ /* 0x000fe200078e0022 */
[----:B------:R-:W-:Y:S01]  /*5780*/  PRMT R46, R44, 0x7610, R46 ;  /* 0x000076102c2e7816 */ /* 0x000fe2000000002e */
[----:B------:R-:W-:Y:S01]  /*5790*/  IMAD.MOV.U32 R14, RZ, RZ, R17 ;  /* 0x000000ffff0e7224 */ /* 0x000fe200078e0011 */
[----:B------:R-:W-:-:S07]  /*57a0*/  PRMT R58, R57, 0x7632, R58 ;  /* 0x00007632393a7816 */ /* 0x000fce000000003a */
.L_x_9524:
[----:B------:R-:W-:Y:S05]  /*57b0*/  BSYNC.RECONVERGENT B1 ;  /* 0x0000000000017941 */ /* 0x000fea0003800200 */
.L_x_9522:
        /* <DEDUP_REMOVED lines=11> */
.L_x_9526:
[----:B------:R-:W-:Y:S01]  /*5870*/  IMAD.MOV.U32 R34, RZ, RZ, R41 ;  /* 0x000000ffff227224 */ /* 0x000fe200078e0029 */
[----:B------:R-:W-:Y:S01]  /*5880*/  PRMT R44, R44, 0x5410, R46 ;  /* 0x000054102c2c7816 */ /* 0x000fe2000000002e */
[----:B------:R-:W-:Y:S01]  /*5890*/  IMAD.MOV.U32 R17, RZ, RZ, R16 ;  /* 0x000000ffff117224 */ /* 0x000fe200078e0010 */
[----:B------:R-:W-:-:S07]  /*58a0*/  PRMT R57, R57, 0x5410, R57 ;  /* 0x0000541039397816 */ /* 0x000fce0000000039 */
.L_x_9527:
[----:B------:R-:W-:Y:S05]  /*58b0*/  BSYNC.RECONVERGENT B1 ;  /* 0x0000000000017941 */ /* 0x000fea0003800200 */
.L_x_9525:
        /* <DEDUP_REMOVED lines=11> */
.L_x_9529:
[----:B------:R-:W-:Y:S01]  /*5970*/  IMAD.MOV.U32 R41, RZ, RZ, R34 ;  /* 0x000000ffff297224 */ /* 0x000fe200078e0022 */
[----:B------:R-:W-:Y:S01]  /*5980*/  PRMT R45, R45, 0x7610, R44 ;  /* 0x000076102d2d7816 */ /* 0x000fe2000000002c */
[----:B------:R-:W-:Y:S01]  /*5990*/  IMAD.MOV.U32 R16, RZ, RZ, R19 ;  /* 0x000000ffff107224 */ /* 0x000fe200078e0013 */
[----:B------:R-:W-:-:S07]  /*59a0*/  PRMT R57, R56, 0x7632, R57 ;  /* 0x0000763238397816 */ /* 0x000fce0000000039 */
.L_x_9530:
[----:B------:R-:W-:Y:S05]  /*59b0*/  BSYNC.RECONVERGENT B1 ;  /* 0x0000000000017941 */ /* 0x000fea0003800200 */
.L_x_9528:
        /* <DEDUP_REMOVED lines=11> */
.L_x_9532:
[----:B------:R-:W-:Y:S01]  /*5a70*/  IMAD.MOV.U32 R34, RZ, RZ, R41 ;  /* 0x000000ffff227224 */ /* 0x000fe200078e0029 */
[----:B------:R-:W-:Y:S01]  /*5a80*/  PRMT R44, R45, 0x7632, R44 ;  /* 0x000076322d2c7816 */ /* 0x000fe2000000002c */
[----:B------:R-:W-:Y:S01]  /*5a90*/  IMAD.MOV.U32 R19, RZ, RZ, R18 ;  /* 0x000000ffff137224 */ /* 0x000fe200078e0012 */
[----:B------:R-:W-:-:S07]  /*5aa0*/  PRMT R56, R56, 0x5410, R56 ;  /* 0x0000541038387816 */ /* 0x000fce0000000038 */
.L_x_9533:
[----:B------:R-:W-:Y:S05]  /*5ab0*/  BSYNC.RECONVERGENT B1 ;  /* 0x0000000000017941 */ /* 0x000fea0003800200 */
.L_x_9531:
        /* <DEDUP_REMOVED lines=11> */
.L_x_9535:
[----:B------:R-:W-:Y:S01]  /*5b70*/  IMAD.MOV.U32 R41, RZ, RZ, R34 ;  /* 0x000000ffff297224 */ /* 0x000fe200078e0022 */
[----:B------:R-:W-:Y:S01]  /*5b80*/  PRMT R46, R44, 0x7610, R46 ;  /* 0x000076102c2e7816 */ /* 0x000fe2000000002e */
[----:B------:R-:W-:Y:S01]  /*5b90*/  IMAD.MOV.U32 R18, RZ, RZ, R21 ;  /* 0x000000ffff127224 */ /* 0x000fe200078e0015 */
[----:B------:R-:W-:-:S07]  /*5ba0*/  PRMT R56, R55, 0x7632, R56 ;  /* 0x0000763237387816 */ /* 0x000fce0000000038 */
.L_x_9536:
[----:B------:R-:W-:Y:S05]  /*5bb0*/  BSYNC.RECONVERGENT B1 ;  /* 0x0000000000017941 */ /* 0x000fea0003800200 */
.L_x_9534:
        /* <DEDUP_REMOVED lines=11> */
.L_x_9538:
[----:B------:R-:W-:Y:S01]  /*5c70*/  IMAD.MOV.U32 R34, RZ, RZ, R41 ;  /* 0x000000ffff227224 */ /* 0x000fe200078e0029 */
[----:B------:R-:W-:Y:S01]  /*5c80*/  PRMT R44, R44, 0x5410, R46 ;  /* 0x000054102c2c7816 */ /* 0x000fe2000000002e */
[----:B------:R-:W-:Y:S01]  /*5c90*/  IMAD.MOV.U32 R21, RZ, RZ, R20 ;  /* 0x000000ffff157224 */ /* 0x000fe200078e0014 */
[----:B------:R-:W-:-:S07]  /*5ca0*/  PRMT R55, R55, 0x5410, R55 ;  /* 0x0000541037377816 */ /* 0x000fce0000000037 */
.L_x_9539:
[----:B------:R-:W-:Y:S05]  /*5cb0*/  BSYNC.RECONVERGENT B1 ;  /* 0x0000000000017941 */ /* 0x000fea0003800200 */
.L_x_9537:
        /* <DEDUP_REMOVED lines=11> */
.L_x_9541:
[----:B------:R-:W-:Y:S01]  /*5d70*/  IMAD.MOV.U32 R41, RZ, RZ, R34 ;  /* 0x000000ffff297224 */ /* 0x000fe200078e0022 */
[----:B------:R-:W-:Y:S01]  /*5d80*/  PRMT R45, R45, 0x7610, R44 ;  /* 0x000076102d2d7816 */ /* 0x000fe2000000002c */
[----:B------:R-:W-:Y:S01]  /*5d90*/  IMAD.MOV.U32 R20, RZ, RZ, R23 ;  /* 0x000000ffff147224 */ /* 0x000fe200078e0017 */
[----:B------:R-:W-:-:S07]  /*5da0*/  PRMT R55, R54, 0x7632, R55 ;  /* 0x0000763236377816 */ /* 0x000fce0000000037 */
.L_x_9542:
[----:B------:R-:W-:Y:S05]  /*5db0*/  BSYNC.RECONVERGENT B1 ;  /* 0x0000000000017941 */ /* 0x000fea0003800200 */
.L_x_9540:
        /* <DEDUP_REMOVED lines=11> */
.L_x_9544:
[----:B------:R-:W-:Y:S01]  /*5e70*/  IMAD.MOV.U32 R34, RZ, RZ, R41 ;  /* 0x000000ffff227224 */ /* 0x000fe200078e0029 */
[----:B------:R-:W-:Y:S01]  /*5e80*/  PRMT R44, R45, 0x7632, R44 ;  /* 0x000076322d2c7816 */ /* 0x000fe2000000002c */
[----:B------:R-:W-:Y:S01]  /*5e90*/  IMAD.MOV.U32 R23, RZ, RZ, R22 ;  /* 0x000000ffff177224 */ /* 0x000fe200078e0016 */
[----:B------:R-:W-:-:S07]  /*5ea0*/  PRMT R54, R54, 0x5410, R54 ;  /* 0x0000541036367816 */ /* 0x000fce0000000036 */
.L_x_9545:
[----:B------:R-:W-:Y:S05]  /*5eb0*/  BSYNC.RECONVERGENT B1 ;  /* 0x0000000000017941 */ /* 0x000fea0003800200 */
.L_x_9543:
        /* <DEDUP_REMOVED lines=11> */
.L_x_9547:
[----:B------:R-:W-:Y:S01]  /*5f70*/  IMAD.MOV.U32 R41, RZ, RZ, R34 ;  /* 0x000000ffff297224 */ /* 0x000fe200078e0022 */
[----:B------:R-:W-:Y:S01]  /*5f80*/  PRMT R46, R44, 0x7610, R46 ;  /* 0x000076102c2e7816 */ /* 0x000fe2000000002e */
[----:B------:R-:W-:Y:S01]  /*5f90*/  IMAD.MOV.U32 R22, RZ, RZ, R25 ;  /* 0x000000ffff167224 */ /* 0x000fe200078e0019 */
[----:B------:R-:W-:-:S07]  /*5fa0*/  PRMT R54, R39, 0x7632, R54 ;  /* 0x0000763227367816 */ /* 0x000fce0000000036 */
.L_x_9548:
[----:B------:R-:W-:Y:S05]  /*5fb0*/  BSYNC.RECONVERGENT B1 ;  /* 0x0000000000017941 */ /* 0x000fea0003800200 */
.L_x_9546:
        /* <DEDUP_REMOVED lines=11> */
.L_x_9550:
[----:B------:R-:W-:Y:S01]  /*6070*/  IMAD.MOV.U32 R34, RZ, RZ, R41 ;  /* 0x000000ffff227224 */ /* 0x000fe200078e0029 */
[----:B------:R-:W-:Y:S01]  /*6080*/  PRMT R44, R44, 0x5410, R46 ;  /* 0x000054102c2c7816 */ /* 0x000fe2000000002e */
[----:B------:R-:W-:Y:S01]  /*6090*/  IMAD.MOV.U32 R25, RZ, RZ, R24 ;  /* 0x000000ffff197224 */ /* 0x000fe200078e0018 */
[----:B------:R-:W-:-:S07]  /*60a0*/  PRMT R39, R39, 0x5410, R39 ;  /* 0x0000541027277816 */ /* 0x000fce0000000027 */
.L_x_9551:
[----:B------:R-:W-:Y:S05]  /*60b0*/  BSYNC.RECONVERGENT B1 ;  /* 0x0000000000017941 */ /* 0x000fea0003800200 */
.L_x_9549:
        /* <DEDUP_REMOVED lines=11> */
.L_x_9553:
[----:B------:R-:W-:Y:S01]  /*6170*/  IMAD.MOV.U32 R41, RZ, RZ, R34 ;  /* 0x000000ffff297224 */ /* 0x000fe200078e0022 */
[----:B------:R-:W-:Y:S01]  /*6180*/  PRMT R45, R45, 0x7610, R44 ;  /* 0x000076102d2d7816 */ /* 0x000fe2000000002c */
[----:B------:R-:W-:Y:S01]  /*6190*/  IMAD.MOV.U32 R24, RZ, RZ, R27 ;  /* 0x000000ffff187224 */ /* 0x000fe200078e001b */
[----:B------:R-:W-:-:S07]  /*61a0*/  PRMT R39, R38, 0x7632, R39 ;  /* 0x0000763226277816 */ /* 0x000fce0000000027 */
.L_x_9554:
[----:B------:R-:W-:Y:S05]  /*61b0*/  BSYNC.RECONVERGENT B1 ;  /* 0x0000000000017941 */ /* 0x000fea0003800200 */
.L_x_9552:
        /* <DEDUP_REMOVED lines=11> */
.L_x_9556:
[----:B------:R-:W-:Y:S01]  /*6270*/  IMAD.MOV.U32 R34, RZ, RZ, R41 ;  /* 0x000000ffff227224 */ /* 0x000fe200078e0029 */
[----:B------:R-:W-:Y:S01]  /*6280*/  PRMT R44, R45, 0x7632, R44 ;  /* 0x000076322d2c7816 */ /* 0x000fe2000000002c */
[----:B------:R-:W-:Y:S01]  /*6290*/  IMAD.MOV.U32 R27, RZ, RZ, R26 ;  /* 0x000000ffff1b7224 */ /* 0x000fe200078e001a */
[----:B------:R-:W-:-:S07]  /*62a0*/  PRMT R38, R38, 0x5410, R38 ;  /* 0x0000541026267816 */ /* 0x000fce0000000026 */
.L_x_9557:
[----:B------:R-:W-:Y:S05]  /*62b0*/  BSYNC.RECONVERGENT B1 ;  /* 0x0000000000017941 */ /* 0x000fea0003800200 */
.L_x_9555:
        /* <DEDUP_REMOVED lines=11> */
.L_x_9559:
[----:B------:R-:W-:Y:S01]  /*6370*/  IMAD.MOV.U32 R41, RZ, RZ, R34 ;  /* 0x000000ffff297224 */ /* 0x000fe200078e0022 */
[----:B------:R-:W-:Y:S01]  /*6380*/  PRMT R46, R44, 0x7610, R46 ;  /* 0x000076102c2e7816 */ /* 0x000fe2000000002e */
[----:B------:R-:W-:Y:S01]  /*6390*/  IMAD.MOV.U32 R26, RZ, RZ, R29 ;  /* 0x000000ffff1a7224 */ /* 0x000fe200078e001d */
[----:B------:R-:W-:-:S07]  /*63a0*/  PRMT R38, R37, 0x7632, R38 ;  /* 0x0000763225267816 */ /* 0x000fce0000000026 */
.L_x_9560:
[----:B------:R-:W-:Y:S05]  /*63b0*/  BSYNC.RECONVERGENT B1 ;  /* 0x0000000000017941 */ /* 0x000fea0003800200 */
.L_x_9558:
        /* <DEDUP_REMOVED lines=11> */
.L_x_9562:
[----:B------:R-:W-:Y:S01]  /*6470*/  IMAD.MOV.U32 R34, RZ, RZ, R41 ;  /* 0x000000ffff227224 */ /* 0x000fe200078e0029 */
[----:B------:R-:W-:Y:S01]  /*6480*/  PRMT R44, R44, 0x5410, R46 ;  /* 0x000054102c2c7816 */ /* 0x000fe2000000002e */
[----:B------:R-:W-:Y:S01]  /*6490*/  IMAD.MOV.U32 R29, RZ, RZ, R28 ;  /* 0x000000ffff1d7224 */ /* 0x000fe200078e001c */
[----:B------:R-:W-:-:S07]  /*64a0*/  PRMT R37, R37, 0x5410, R37 ;  /* 0x0000541025257816 */ /* 0x000fce0000000025 */
.L_x_9563:
[----:B------:R-:W-:Y:S05]  /*64b0*/  BSYNC.RECONVERGENT B1 ;  /* 0x0000000000017941 */ /* 0x000fea0003800200 */
.L_x_9561:
        /* <DEDUP_REMOVED lines=11> */
.L_x_9565:
[----:B------:R-:W-:Y:S01]  /*6570*/  IMAD.MOV.U32 R41, RZ, RZ, R34 ;  /* 0x000000ffff297224 */ /* 0x000fe200078e0022 */
[----:B------:R-:W-:Y:S01]  /*6580*/  PRMT R45, R45, 0x7610, R44 ;  /* 0x000076102d2d7816 */ /* 0x000fe2000000002c */
[----:B------:R-:W-:Y:S01]  /*6590*/  IMAD.MOV.U32 R28, RZ, RZ, R31 ;  /* 0x000000ffff1c7224 */ /* 0x000fe200078e001f */
[----:B------:R-:W-:-:S07]  /*65a0*/  PRMT R37, R36, 0x7632, R37 ;  /* 0x0000763224257816 */ /* 0x000fce0000000025 */
.L_x_9566:
[----:B------:R-:W-:Y:S05]  /*65b0*/  BSYNC.RECONVERGENT B1 ;  /* 0x0000000000017941 */ /* 0x000fea0003800200 */
.L_x_9564:
        /* <DEDUP_REMOVED lines=11> */
.L_x_9568:
[----:B------:R-:W-:Y:S01]  /*6670*/  IMAD.MOV.U32 R34, RZ, RZ, R41 ;  /* 0x000000ffff227224 */ /* 0x000fe200078e0029 */
[----:B------:R-:W-:Y:S01]  /*6680*/  PRMT R44, R44, 0x7610, R45 ;  /* 0x000076102c2c7816 */ /* 0x000fe2000000002d */
[----:B------:R-:W-:Y:S01]  /*6690*/  IMAD.MOV.U32 R31, RZ, RZ, R30 ;  /* 0x000000ffff1f7224 */ /* 0x000fe200078e001e */
[----:B------:R-:W-:-:S07]  /*66a0*/  PRMT R36, R36, 0x5410, R36 ;  /* 0x0000541024247816 */ /* 0x000fce0000000024 */
.L_x_9569:
[----:B------:R-:W-:Y:S05]  /*66b0*/  BSYNC.RECONVERGENT B1 ;  /* 0x0000000000017941 */ /* 0x000fea0003800200 */
.L_x_9567:
        /* <DEDUP_REMOVED lines=11> */
.L_x_9571:
[----:B------:R-:W-:Y:S01]  /*6770*/  IMAD.MOV.U32 R41, RZ, RZ, R34 ;  /* 0x000000ffff297224 */ /* 0x000fe200078e0022 */
[----:B------:R-:W-:Y:S01]  /*6780*/  PRMT R45, R45, 0x7610, R44 ;  /* 0x000076102d2d7816 */ /* 0x000fe2000000002c */
[----:B------:R-:W-:Y:S01]  /*6790*/  IMAD.MOV.U32 R30, RZ, RZ, R33 ;  /* 0x000000ffff1e7224 */ /* 0x000fe200078e0021 */
[----:B------:R-:W-:-:S07]  /*67a0*/  PRMT R36, R50, 0x7632, R36 ;  /* 0x0000763232247816 */ /* 0x000fce0000000024 */
.L_x_9572:
[----:B------:R-:W-:Y:S05]  /*67b0*/  BSYNC.RECONVERGENT B1 ;  /* 0x0000000000017941 */ /* 0x000fea0003800200 */
.L_x_9570:
        /* <DEDUP_REMOVED lines=11> */
.L_x_9574:
[----:B------:R-:W-:Y:S01]  /*6870*/  IMAD.MOV.U32 R34, RZ, RZ, R41 ;  /* 0x000000ffff227224 */ /* 0x000fe200078e0029 */
[----:B------:R-:W-:Y:S01]  /*6880*/  PRMT R44, R45, 0x7632, R44 ;  /* 0x000076322d2c7816 */ /* 0x000fe2000000002c */
[----:B------:R-:W-:Y:S01]  /*6890*/  IMAD.MOV.U32 R33, RZ, RZ, R32 ;  /* 0x000000ffff217224 */ /* 0x000fe200078e0020 */
[----:B------:R-:W-:-:S07]  /*68a0*/  PRMT R50, R50, 0x5410, R50 ;  /* 0x0000541032327816 */ /* 0x000fce0000000032 */
.L_x_9575:
[----:B------:R-:W-:Y:S05]  /*68b0*/  BSYNC.RECONVERGENT B1 ;  /* 0x0000000000017941 */ /* 0x000fea0003800200 */
.L_x_9573:
        /* <DEDUP_REMOVED lines=11> */
.L_x_9577:
[----:B------:R-:W-:Y:S01]  /*6970*/  IMAD.MOV.U32 R41, RZ, RZ, R34 ;  /* 0x000000ffff297224 */ /* 0x000fe200078e0022 */
[----:B------:R-:W-:Y:S01]  /*6980*/  PRMT R46, R44, 0x7610, R46 ;  /* 0x000076102c2e7816 */ /* 0x000fe2000000002e */
[----:B------:R-:W-:Y:S01]  /*6990*/  IMAD.MOV.U32 R32, RZ, RZ, R35 ;  /* 0x000000ffff207224 */ /* 0x000fe200078e0023 */
[----:B------:R-:W-:-:S07]  /*69a0*/  PRMT R50, R51, 0x7632, R50 ;  /* 0x0000763233327816 */ /* 0x000fce0000000032 */
.L_x_9578:
[----:B------:R-:W-:Y:S05]  /*69b0*/  BSYNC.RECONVERGENT B1 ;  /* 0x0000000000017941 */ /* 0x000fea0003800200 */
.L_x_9576:
        /* <DEDUP_REMOVED lines=10> */
.L_x_9580:
[C-C-:B------:R-:W-:Y:S01]  /*6a60*/  PRMT R51, R46.reuse, 0x5410, R45.reuse ;  /* 0x000054102e337816 */ /* 0x140fe2000000002d */
[----:B------:R-:W-:Y:S01]  /*6a70*/  IMAD.MOV.U32 R35, RZ, RZ, R42 ;  /* 0x000000ffff237224 */ /* 0x000fe200078e002a */
[----:B------:R-:W-:Y:S01]  /*6a80*/  PRMT R45, R46, 0x7610, R45 ;  /* 0x000076102e2d7816 */ /* 0x000fe2000000002d */
[--C-:B------:R-:W-:Y:S02]  /*6a90*/  IMAD.MOV.U32 R34, RZ, RZ, R41.reuse ;  /* 0x000000ffff227224 */ /* 0x100fe400078e0029 */
[----:B------:R-:W-:-:S07]  /*6aa0*/  IMAD.MOV.U32 R42, RZ, RZ, R41 ;  /* 0x000000ffff2a7224 */ /* 0x000fce00078e0029 */
.L_x_9581:
[----:B------:R-:W-:Y:S05]  /*6ab0*/  BSYNC.RECONVERGENT B1 ;  /* 0x0000000000017941 */ /* 0x000fea0003800200 */
.L_x_9579:
[----:B------:R-:W-:Y:S02]  /*6ac0*/  VIADD R40, R40, 0x4 ;  /* 0x0000000428287836 */ /* 0x000fe40000000000 */
[----:B------:R-:W-:Y:S01]  /*6ad0*/  VIADD R67, R67, 0x2 ;  /* 0x0000000243437836 */ /* 0x000fe20000000000 */
[----:B------:R-:W-:Y:S06]  /*6ae0*/  @P1 BRA `(.L_x_9582) ;  /* 0xffffffe000101947 */ /* 0x000fec000383ffff */
.L_x_9488:
[----:B------:R-:W-:Y:S05]  /*6af0*/  BSYNC.RECONVERGENT B0 ;  /* 0x0000000000007941 */ /* 0x000fea0003800200 */
.L_x_9487:
        /* <DEDUP_REMOVED lines=14> */
[----:B------:R-:W1:Y:S04]  /*6be0*/  SHFL.DOWN PT, R47, R36, 0x4, 0x1f ;  /* 0x08801f00242f7f89 */ /* 0x000e6800000e0000 */
[----:B------:R-:W3:Y:S04]  /*6bf0*/  SHFL.DOWN PT, R46, R37, 0x4, 0x1f ;  /* 0x08801f00252e7f89 */ /* 0x000ee800000e0000 */
[----:B--2---:R-:W-:Y:S04]  /*6c00*/  STL.64 [R66+0x18], R42 ;  /* 0x0000182a42007387 */ /* 0x004fe80000100a00 */
[----:B------:R-:W2:Y:S04]  /*6c10*/  SHFL.DOWN PT, R45, R29, 0x4, 0x1f ;  /* 0x08801f001d2d7f89 */ /* 0x000ea800000e0000 */
[----:B------:R-:W-:Y:S04]  /*6c20*/  SHFL.DOWN PT, R42, R51, 0x4, 0x1f ;  /* 0x08801f00332a7f89 */ /* 0x000fe800000e0000 */
[----:B0-----:R1:W-:Y:S04]  /*6c30*/  STL.64 [R66+0x40], R40 ;  /* 0x0000402842007387 */ /* 0x0013e80000100a00 */
[----:B------:R-:W0:Y:S04]  /*6c40*/  SHFL.DOWN PT, R43, R50, 0x4, 0x1f ;  /* 0x08801f00322b7f89 */ /* 0x000e2800000e0000 */
[----:B------:R-:W-:Y:S01]  /*6c50*/  SHFL.DOWN PT, R48, R34, 0x4, 0x1f ;  /* 0x08801f0022307f89 */ /* 0x000fe200000e0000 */
[----:B-1----:R-:W-:-:S03]  /*6c60*/  IMAD.MOV.U32 R40, RZ, RZ, R47 ;  /* 0x000000ffff287224 */ /* 0x002fc600078e002f */
[----:B------:R-:W-:Y:S01]  /*6c70*/  SHFL.DOWN PT, R49, R35, 0x4, 0x1f ;  /* 0x08801f0023317f89 */ /* 0x000fe200000e0000 */
[----:B---3--:R-:W-:-:S03]  /*6c80*/  IMAD.MOV.U32 R41, RZ, RZ, R46 ;  /* 0x000000ffff297224 */ /* 0x008fc600078e002e */
[----:B------:R-:W1:Y:S04]  /*6c90*/  SHFL.DOWN PT, R47, R38, 0x4, 0x1f ;  /* 0x08801f00262f7f89 */ /* 0x000e6800000e0000 */
[----:B------:R-:W3:Y:S04]  /*6ca0*/  SHFL.DOWN PT, R46, R39, 0x4, 0x1f ;  /* 0x08801f00272e7f89 */ /* 0x000ee800000e0000 */
[----:B------:R1:W-:Y:S04]  /*6cb0*/  STL.64 [R66+0x90], R40 ;  /* 0x0000902842007387 */ /* 0x0003e80000100a00 */
[----:B--2---:R-:W-:Y:S04]  /*6cc0*/  STL.64 [R66+0x20], R44 ;  /* 0x0000202c42007387 */ /* 0x004fe80000100a00 */
[----:B0-----:R-:W-:Y:S04]  /*6cd0*/  STL.64 [R66+0x88], R42 ;  /* 0x0000882a42007387 */ /* 0x001fe80000100a00 */
[----:B------:R-:W-:Y:S01]  /*6ce0*/  SHFL.DOWN PT, R44, R18, 0x4, 0x1f ;  /* 0x08801f00122c7f89 */ /* 0x000fe200000e0000 */
[----:B-1----:R-:W-:-:S03]  /*6cf0*/  IMAD.MOV.U32 R40, RZ, RZ, R47 ;  /* 0x000000ffff287224 */ /* 0x002fc600078e002f */
[----:B------:R-:W0:Y:S01]  /*6d00*/  SHFL.DOWN PT, R45, R19, 0x4, 0x1f ;  /* 0x08801f00132d7f89 */ /* 0x000e2200000e0000 */
[----:B---3--:R-:W-:-:S03]  /*6d10*/  IMAD.MOV.U32 R41, RZ, RZ, R46 ;  /* 0x000000ffff297224 */ /* 0x008fc600078e002e */
[----:B------:R-:W1:Y:S04]  /*6d20*/  SHFL.DOWN PT, R47, R54, 0x4, 0x1f ;  /* 0x08801f00362f7f89 */ /* 0x000e6800000e0000 */
[----:B------:R-:W2:Y:S04]  /*6d30*/  SHFL.DOWN PT, R46, R55, 0x4, 0x1f ;  /* 0x08801f00372e7f89 */ /* 0x000ea800000e0000 */
[----:B------:R1:W-:Y:S04]  /*6d40*/  STL.64 [R66+0x98], R40 ;  /* 0x0000982842007387 */ /* 0x0003e80000100a00 */
[----:B------:R-:W-:Y:S04]  /*6d50*/  SHFL.DOWN PT, R42, R16, 0x4, 0x1f ;  /* 0x08801f00102a7f89 */ /* 0x000fe800000e0000 */
[----:B------:R-:W3:Y:S04]  /*6d60*/  SHFL.DOWN PT, R43, R17, 0x4, 0x1f ;  /* 0x08801f00112b7f89 */ /* 0x000ee800000e0000 */
[----:B0-----:R-:W-:Y:S01]  /*6d70*/  STL.64 [R66+0x48], R44 ;  /* 0x0000482c42007387 */ /* 0x001fe20000100a00 */
[----:B-1----:R-:W-:-:S03]  /*6d80*/  IMAD.MOV.U32 R40, RZ, RZ, R47 ;  /* 0x000000ffff287224 */ /* 0x002fc600078e002f */
[----:B------:R-:W-:Y:S01]  /*6d90*/  SHFL.DOWN PT, R44, R14, 0x4, 0x1f ;  /* 0x08801f000e2c7f89 */ /* 0x000fe200000e0000 */
[----:B--2---:R-:W-:-:S03]  /*6da0*/  IMAD.MOV.U32 R41, RZ, RZ, R46 ;  /* 0x000000ffff297224 */ /* 0x004fc600078e002e */
[----:B------:R-:W0:Y:S04]  /*6db0*/  SHFL.DOWN PT, R47, R56, 0x4, 0x1f ;  /* 0x08801f00382f7f89 */ /* 0x000e2800000e0000 */
[----:B------:R-:W1:Y:S04]  /*6dc0*/  SHFL.DOWN PT, R46, R57, 0x4, 0x1f ;  /* 0x08801f00392e7f89 */ /* 0x000e6800000e0000 */
[----:B------:R0:W-:Y:S04]  /*6dd0*/  STL.64 [R66+0xa0], R40 ;  /* 0x0000a02842007387 */ /* 0x0001e80000100a00 */
[----:B---3--:R-:W-:Y:S04]  /*6de0*/  STL.64 [R66+0x50], R42 ;  /* 0x0000502a42007387 */ /* 0x008fe80000100a00 */
        /* <DEDUP_REMOVED lines=9> */
[----:B------:R-:W-:Y:S04]  /*6e80*/  SHFL.DOWN PT, R44, R10, 0x4, 0x1f ;  /* 0x08801f000a2c7f89 */ /* 0x000fe800000e0000 */
[----:B0-----:R-:W-:Y:S01]  /*6e90*/  STL.64 [R66+0x60], R42 ;  /* 0x0000602a42007387 */ /* 0x001fe20000100a00 */
[----:B-1----:R-:W-:-:S03]  /*6ea0*/  IMAD.MOV.U32 R40, RZ, RZ, R47 ;  /* 0x000000ffff287224 */ /* 0x002fc600078e002f */
[----:B------:R-:W-:Y:S01]  /*6eb0*/  SHFL.DOWN PT, R45, R11, 0x4, 0x1f ;  /* 0x08801f000b2d7f89 */ /* 0x000fe200000e0000 */
[----:B---3--:R-:W-:-:S03]  /*6ec0*/  IMAD.MOV.U32 R41, RZ, RZ, R46 ;  /* 0x000000ffff297224 */ /* 0x008fc600078e002e */
[----:B------:R-:W0:Y:S04]  /*6ed0*/  SHFL.DOWN PT, R47, R60, 0x4, 0x1f ;  /* 0x08801f003c2f7f89 */ /* 0x000e2800000e0000 */
[----:B------:R-:W1:Y:S04]  /*6ee0*/  SHFL.DOWN PT, R46, R61, 0x4, 0x1f ;  /* 0x08801f003d2e7f89 */ /* 0x000e6800000e0000 */
[----:B------:R0:W-:Y:S04]  /*6ef0*/  STL.64 [R66+0xb0], R40 ;  /* 0x0000b02842007387 */ /* 0x0001e80000100a00 */
[----:B------:R-:W-:Y:S04]  /*6f00*/  SHFL.DOWN PT, R42, R8, 0x4, 0x1f ;  /* 0x08801f00082a7f89 */ /* 0x000fe800000e0000 */
[----:B------:R-:W2:Y:S04]  /*6f10*/  SHFL.DOWN PT, R43, R9, 0x4, 0x1f ;  /* 0x08801f00092b7f89 */ /* 0x000ea800000e0000 */
[----:B------:R-:W-:Y:S01]  /*6f20*/  STL.64 [R66+0x8], R48 ;  /* 0x0000083042007387 */ /* 0x000fe20000100a00 */
[----:B0-----:R-:W-:-:S03]  /*6f30*/  IMAD.MOV.U32 R40, RZ, RZ, R47 ;  /* 0x000000ffff287224 */ /* 0x001fc600078e002f */
[----:B------:R-:W-:Y:S01]  /*6f40*/  STL.64 [R66+0x68], R44 ;  /* 0x0000682c42007387 */ /* 0x000fe20000100a00 */
[----:B-1----:R-:W-:-:S03]  /*6f50*/  IMAD.MOV.U32 R41, RZ, RZ, R46 ;  /* 0x000000ffff297224 */ /* 0x002fc600078e002e */
[----:B------:R-:W0:Y:S04]  /*6f60*/  SHFL.DOWN PT, R47, R62, 0x4, 0x1f ;  /* 0x08801f003e2f7f89 */ /* 0x000e2800000e0000 */
[----:B------:R-:W1:Y:S04]  /*6f70*/  SHFL.DOWN PT, R46, R63, 0x4, 0x1f ;  /* 0x08801f003f2e7f89 */ /* 0x000e6800000e0000 */
[----:B------:R0:W-:Y:S04]  /*6f80*/  STL.64 [R66+0xb8], R40 ;  /* 0x0000b82842007387 */ /* 0x0001e80000100a00 */
[----:B--2---:R-:W-:Y:S04]  /*6f90*/  STL.64 [R66+0x70], R42 ;  /* 0x0000702a42007387 */ /* 0x004fe80000100a00 */
[----:B------:R-:W-:Y:S04]  /*6fa0*/  SHFL.DOWN PT, R48, R24, 0x4, 0x1f ;  /* 0x08801f0018307f89 */ /* 0x000fe800000e0000 */
[----:B------:R-:W2:Y:S01]  /*6fb0*/  SHFL.DOWN PT, R49, R25, 0x4, 0x1f ;  /* 0x08801f0019317f89 */ /* 0x000ea200000e0000 */
[----:B0-----:R-:W-:-:S03]  /*6fc0*/  IMAD.MOV.U32 R40, RZ, RZ, R47 ;  /* 0x000000ffff287224 */ /* 0x001fc600078e002f */
[----:B------:R-:W-:Y:S01]  /*6fd0*/  SHFL.DOWN PT, R52, R22, 0x4, 0x1f ;  /* 0x08801f0016347f89 */ /* 0x000fe200000e0000 */
[----:B-1----:R-:W-:-:S03]  /*6fe0*/  IMAD.MOV.U32 R41, RZ, RZ, R46 ;  /* 0x000000ffff297224 */ /* 0x002fc600078e002e */
[----:B------:R-:W0:Y:S04]  /*6ff0*/  SHFL.DOWN PT, R53, R23, 0x4, 0x1f ;  /* 0x08801f0017357f89 */ /* 0x000e2800000e0000 */
[----:B------:R-:W-:Y:S04]  /*7000*/  SHFL.DOWN PT, R44, R6, 0x4, 0x1f ;  /* 0x08801f00062c7f89 */ /* 0x000fe800000e0000 */
[----:B------:R-:W1:Y:S04]  /*7010*/  SHFL.DOWN PT, R45, R7, 0x4, 0x1f ;  /* 0x08801f00072d7f89 */ /* 0x000e6800000e0000 */
[----:B------:R-:W-:Y:S04]  /*7020*/  SHFL.DOWN PT, R46, R4, 0x4, 0x1f ;  /* 0x08801f00042e7f89 */ /* 0x000fe800000e0000 */
[----:B------:R-:W3:Y:S04]  /*7030*/  SHFL.DOWN PT, R47, R5, 0x4, 0x1f ;  /* 0x08801f00052f7f89 */ /* 0x000ee800000e0000 */
[----:B------:R-:W-:Y:S04]  /*7040*/  SHFL.DOWN PT, R42, R3, 0x4, 0x1f ;  /* 0x08801f00032a7f89 */ /* 0x000fe800000e0000 */
[----:B------:R-:W4:Y:S04]  /*7050*/  SHFL.DOWN PT, R43, R2, 0x4, 0x1f ;  /* 0x08801f00022b7f89 */ /* 0x000f2800000e0000 */
[----:B--2---:R2:W-:Y:S04]  /*7060*/  STL.64 [R66+0x30], R48 ;  /* 0x0000303042007387 */ /* 0x0045e80000100a00 */
[----:B0-----:R2:W-:Y:S04]  /*7070*/  STL.64 [R66+0x38], R52 ;  /* 0x0000383442007387 */ /* 0x0015e80000100a00 */
[----:B------:R2:W-:Y:S04]  /*7080*/  STL.64 [R66+0xc0], R40 ;  /* 0x0000c02842007387 */ /* 0x0005e80000100a00 */
[----:B-1----:R2:W-:Y:S04]  /*7090*/  STL.64 [R66+0x78], R44 ;  /* 0x0000782c42007387 */ /* 0x0025e80000100a00 */
[----:B---3--:R2:W-:Y:S04]  /*70a0*/  STL.64 [R66+0x80], R46 ;  /* 0x0000802e42007387 */ /* 0x0085e80000100a00 */
[----:B----4-:R2:W-:Y:S01]  /*70b0*/  STL.64 [R66], R42 ;  /* 0x0000002a42007387 */ /* 0x0105e20000100a00 */
[----:B------:R-:W-:Y:S05]  /*70c0*/  @P0 BRA `(.L_x_9584) ;  /* 0x0000002000240947 */ /* 0x000fea0003800000 */
[-C--:B------:R-:W-:Y:S01]  /*70d0*/  FSETP.GT.FTZ.AND P0, PT, R3, R42.reuse, PT ;  /* 0x0000002a0300720b */ /* 0x080fe20003f14000 */
[----:B--2---:R-:W-:Y:S01]  /*70e0*/  IMAD.MOV.U32 R41, RZ, RZ, R34 ;  /* 0x000000ffff297224 */ /* 0x004fe200078e0022 */
[----:B------:R-:W-:Y:S02]  /*70f0*/  PRMT R45, R51, 0x7610, R45 ;  /* 0x00007610332d7816 */ /* 0x000fe4000000002d */
[----:B------:R-:W-:Y:S02]  /*7100*/  FSEL R67, R3, R42, P0 ;  /* 0x0000002a03437208 */ /* 0x000fe40000000000 */
[----:B------:R-:W-:Y:S01]  /*7110*/  FSEL R44, R42, R3, P0 ;  /* 0x000000032a2c7208 */ /* 0x000fe20000000000 */
[----:B------:R-:W-:Y:S01]  /*7120*/  IMAD.MOV.U32 R42, RZ, RZ, RZ ;  /* 0x000000ffff2a7224 */ /* 0x000fe200078e00ff */
[----:B------:R-:W-:Y:S02]  /*7130*/  FSEL R40, R2, R43, P0 ;  /* 0x0000002b02287208 */ /* 0x000fe40000000000 */
[----:B------:R-:W-:Y:S01]  /*7140*/  FSEL R43, R43, R2, P0 ;  /* 0x000000022b2b7208 */ /* 0x000fe20000000000 */
[----:B------:R-:W-:-:S04]  /*7150*/  FADD.FTZ R44, -R67, R44 ;  /* 0x0000002c432c7221 */ /* 0x000fc80000010100 */
[----:B------:R-:W-:-:S04]  /*7160*/  FMUL.FTZ R44, R44, 1.4426950216293334961 ;  /* 0x3fb8aa3b2c2c7820 */ /* 0x000fc80000410000 */
[----:B------:R-:W0:Y:S02]  /*7170*/  MUFU.EX2 R3, R44 ;  /* 0x0000002c00037308 */ /* 0x000e240000000800 */
[----:B0-----:R-:W-:Y:S01]  /*7180*/  FFMA.FTZ R2, R43, R3, R40 ;  /* 0x000000032b027223 */ /* 0x001fe20000010028 */
[----:B------:R-:W-:-:S07]  /*7190*/  VIADD R3, R66, 0x8 ;  /* 0x0000000842037836 */ /* 0x000fce0000000000 */
.L_x_9678:
        /* <DEDUP_REMOVED lines=20> */
.L_x_9586:
[----:B------:R-:W-:Y:S01]  /*72e0*/  IMAD.MOV.U32 R34, RZ, RZ, R5 ;  /* 0x000000ffff227224 */ /* 0x000fe200078e0005 */
[--C-:B------:R-:W-:Y:S01]  /*72f0*/  PRMT R40, R40, 0x7610, R63.reuse ;  /* 0x0000761028287816 */ /* 0x100fe2000000003f */
[----:B------:R-:W-:Y:S01]  /*7300*/  IMAD.MOV.U32 R5, RZ, RZ, R4 ;  /* 0x000000ffff057224 */ /* 0x000fe200078e0004 */
[----:B------:R-:W-:-:S07]  /*7310*/  PRMT R63, R63, 0x5410, R63 ;  /* 0x000054103f3f7816 */ /* 0x000fce000000003f */
.L_x_9587:
[----:B------:R-:W-:Y:S05]  /*7320*/  BSYNC.RECONVERGENT B1 ;  /* 0x0000000000017941 */ /* 0x000fea0003800200 */
.L_x_9585:
        /* <DEDUP_REMOVED lines=11> */
.L_x_9589:
[----:B------:R-:W-:Y:S01]  /*73e0*/  IMAD.MOV.U32 R43, RZ, RZ, R34 ;  /* 0x000000ffff2b7224 */ /* 0x000fe200078e0022 */
[----:B------:R-:W-:Y:S01]  /*73f0*/  PRMT R44, R44, 0x7610, R40 ;  /* 0x000076102c2c7816 */ /* 0x000fe20000000028 */
[----:B------:R-:W-:Y:S01]  /*7400*/  IMAD.MOV.U32 R4, RZ, RZ, R7 ;  /* 0x000000ffff047224 */ /* 0x000fe200078e0007 */
[----:B------:R-:W-:-:S07]  /*7410*/  PRMT R63, R62, 0x7632, R63 ;  /* 0x000076323e3f7816 */ /* 0x000fce000000003f */
.L_x_9590:
[----:B------:R-:W-:Y:S05]  /*7420*/  BSYNC.RECONVERGENT B1 ;  /* 0x0000000000017941 */ /* 0x000fea0003800200 */
.L_x_9588:
        /* <DEDUP_REMOVED lines=11> */
.L_x_9592:
[----:B------:R-:W-:Y:S01]  /*74e0*/  IMAD.MOV.U32 R34, RZ, RZ, R43 ;  /* 0x000000ffff227224 */ /* 0x000fe200078e002b */
[----:B------:R-:W-:Y:S01]  /*74f0*/  PRMT R40, R44, 0x7632, R40 ;  /* 0x000076322c287816 */ /* 0x000fe20000000028 */
[----:B------:R-:W-:Y:S01]  /*7500*/  IMAD.MOV.U32 R7, RZ, RZ, R6 ;  /* 0x000000ffff077224 */ /* 0x000fe200078e0006 */
[----:B------:R-:W-:-:S07]  /*7510*/  PRMT R62, R62, 0x5410, R62 ;  /* 0x000054103e3e7816 */ /* 0x000fce000000003e */
.L_x_9593:
[----:B------:R-:W-:Y:S05]  /*7520*/  BSYNC.RECONVERGENT B1 ;  /* 0x0000000000017941 */ /* 0x000fea0003800200 */
.L_x_9591:
        /* <DEDUP_REMOVED lines=11> */
.L_x_9595:
[----:B------:R-:W-:Y:S01]  /*75e0*/  IMAD.MOV.U32 R43, RZ, RZ, R34 ;  /* 0x000000ffff2b7224 */ /* 0x000fe200078e0022 */
[----:B------:R-:W-:Y:S01]  /*75f0*/  PRMT R44, R40, 0x7610, R44 ;  /* 0x00007610282c7816 */ /* 0x000fe2000000002c */
[----:B------:R-:W-:Y:S01]  /*7600*/  IMAD.MOV.U32 R6, RZ, RZ, R9 ;  /* 0x000000ffff067224 */ /* 0x000fe200078e0009 */
[----:B------:R-:W-:-:S07]  /*7610*/  PRMT R62, R61, 0x7632, R62 ;  /* 0x000076323d3e7816 */ /* 0x000fce000000003e */
.L_x_9596:
[----:B------:R-:W-:Y:S05]  /*7620*/  BSYNC.RECONVERGENT B1 ;  /* 0x0000000000017941 */ /* 0x000fea0003800200 */
.L_x_9594:
        /* <DEDUP_REMOVED lines=11> */
.L_x_9598:
[----:B------:R-:W-:Y:S01]  /*76e0*/  IMAD.MOV.U32 R34, RZ, RZ, R43 ;  /* 0x000000ffff227224 */ /* 0x000fe200078e002b */
[----:B------:R-:W-:Y:S01]  /*76f0*/  PRMT R40, R40, 0x5410, R44 ;  /* 0x0000541028287816 */ /* 0x000fe2000000002c */
[----:B------:R-:W-:Y:S01]  /*7700*/  IMAD.MOV.U32 R9, RZ, RZ, R8 ;  /* 0x000000ffff097224 */ /* 0x000fe200078e0008 */
[----:B------:R-:W-:-:S07]  /*7710*/  PRMT R61, R61, 0x5410, R61 ;  /* 0x000054103d3d7816 */ /* 0x000fce000000003d */
.L_x_9599:
[----:B------:R-:W-:Y:S05]  /*7720*/  BSYNC.RECONVERGENT B1 ;  /* 0x0000000000017941 */ /* 0x000fea0003800200 */
.L_x_9597:
        /* <DEDUP_REMOVED lines=11> */
.L_x_9601:
[----:B------:R-:W-:Y:S01]  /*77e0*/  IMAD.MOV.U32 R43, RZ, RZ, R34 ;  /* 0x000000ffff2b7224 */ /* 0x000fe200078e0022 */
[----:B------:R-:W-:Y:S01]  /*77f0*/  PRMT R44, R44, 0x7610, R40 ;  /* 0x000076102c2c7816 */ /* 0x000fe20000000028 */
[----:B------:R-:W-:Y:S01]  /*7800*/  IMAD.MOV.U32 R8, RZ, RZ, R11 ;  /* 0x000000ffff087224 */ /* 0x000fe200078e000b */
[----:B------:R-:W-:-:S07]  /*7810*/  PRMT R61, R60, 0x7632, R61 ;  /* 0x000076323c3d7816 */ /* 0x000fce000000003d */
.L_x_9602:
[----:B------:R-:W-:Y:S05]  /*7820*/  BSYNC.RECONVERGENT B1 ;  /* 0x0000000000017941 */ /* 0x000fea0003800200 */
.L_x_9600:
        /* <DEDUP_REMOVED lines=11> */
.L_x_9604:
[----:B------:R-:W-:Y:S01]  /*78e0*/  IMAD.MOV.U32 R34, RZ, RZ, R43 ;  /* 0x000000ffff227224 */ /* 0x000fe200078e002b */
[----:B------:R-:W-:Y:S01]  /*78f0*/  PRMT R40, R44, 0x7632, R40 ;  /* 0x000076322c287816 */ /* 0x000fe20000000028 */
[----:B------:R-:W-:Y:S01]  /*7900*/  IMAD.MOV.U32 R11, RZ, RZ, R10 ;  /* 0x000000ffff0b7224 */ /* 0x000fe200078e000a */
[----:B------:R-:W-:-:S07]  /*7910*/  PRMT R60, R60, 0x5410, R60 ;  /* 0x000054103c3c7816 */ /* 0x000fce000000003c */
.L_x_9605:
[----:B------:R-:W-:Y:S05]  /*7920*/  BSYNC.RECONVERGENT B1 ;  /* 0x0000000000017941 */ /* 0x000fea0003800200 */
.L_x_9603:
        /* <DEDUP_REMOVED lines=11> */
.L_x_9607:
[----:B------:R-:W-:Y:S01]  /*79e0*/  IMAD.MOV.U32 R43, RZ, RZ, R34 ;  /* 0x000000ffff2b7224 */ /* 0x000fe200078e0022 */
[----:B------:R-:W-:Y:S01]  /*79f0*/  PRMT R44, R40, 0x7610, R44 ;  /* 0x00007610282c7816 */ /* 0x000fe2000000002c */
[----:B------:R-:W-:Y:S01]  /*7a00*/  IMAD.MOV.U32 R10, RZ, RZ, R13 ;  /* 0x000000ffff0a7224 */ /* 0x000fe200078e000d */
[----:B------:R-:W-:-:S07]  /*7a10*/  PRMT R60, R59, 0x7632, R60 ;  /* 0x000076323b3c7816 */ /* 0x000fce000000003c */
.L_x_9608:
[----:B------:R-:W-:Y:S05]  /*7a20*/  BSYNC.RECONVERGENT B1 ;  /* 0x0000000000017941 */ /* 0x000fea0003800200 */
.L_x_9606:
        /* <DEDUP_REMOVED lines=11> */
.L_x_9610:
[----:B------:R-:W-:Y:S01]  /*7ae0*/  IMAD.MOV.U32 R34, RZ, RZ, R43 ;  /* 0x000000ffff227224 */ /* 0x000fe200078e002b */
[----:B------:R-:W-:Y:S01]  /*7af0*/  PRMT R40, R40, 0x5410, R44 ;  /* 0x0000541028287816 */ /* 0x000fe2000000002c */
[----:B------:R-:W-:Y:S01]  /*7b00*/  IMAD.MOV.U32 R13, RZ, RZ, R12 ;  /* 0x000000ffff0d7224 */ /* 0x000fe200078e000c */
[----:B------:R-:W-:-:S07]  /*7b10*/  PRMT R59, R59, 0x5410, R59 ;  /* 0x000054103b3b7816 */ /* 0x000fce000000003b */
.L_x_9611:
[----:B------:R-:W-:Y:S05]  /*7b20*/  BSYNC.RECONVERGENT B1 ;  /* 0x0000000000017941 */ /* 0x000fea0003800200 */
.L_x_9609:
        /* <DEDUP_REMOVED lines=11> */
.L_x_9613:
[----:B------:R-:W-:Y:S01]  /*7be0*/  IMAD.MOV.U32 R43, RZ, RZ, R34 ;  /* 0x000000ffff2b7224 */ /* 0x000fe200078e0022 */
[----:B------:R-:W-:Y:S01]  /*7bf0*/  PRMT R44, R44, 0x7610, R40 ;  /* 0x000076102c2c7816 */ /* 0x000fe20000000028 */
[----:B------:R-:W-:Y:S01]  /*7c00*/  IMAD.MOV.U32 R12, RZ, RZ, R15 ;  /* 0x000000ffff0c7224 */ /* 0x000fe200078e000f */
[----:B------:R-:W-:-:S07]  /*7c10*/  PRMT R59, R58, 0x7632, R59 ;  /* 0x000076323a3b7816 */ /* 0x000fce000000003b */
.L_x_9614:
[----:B------:R-:W-:Y:S05]  /*7c20*/  BSYNC.RECONVERGENT B1 ;  /* 0x0000000000017941 */ /* 0x000fea0003800200 */
.L_x_9612:
        /* <DEDUP_REMOVED lines=11> */
.L_x_9616:
[----:B------:R-:W-:Y:S01]  /*7ce0*/  IMAD.MOV.U32 R34, RZ, RZ, R43 ;  /* 0x000000ffff227224 */ /* 0x000fe200078e002b */
[----:B------:R-:W-:Y:S01]  /*7cf0*/  PRMT R40, R44, 0x7632, R40 ;  /* 0x000076322c287816 */ /* 0x000fe20000000028 */
[----:B------:R-:W-:Y:S01]  /*7d00*/  IMAD.MOV.U32 R15, RZ, RZ, R14 ;  /* 0x000000ffff0f7224 */ /* 0x000fe200078e000e */
[----:B------:R-:W-:-:S07]  /*7d10*/  PRMT R58, R58, 0x5410, R58 ;  /* 0x000054103a3a7816 */ /* 0x000fce000000003a */
.L_x_9617:
[----:B------:R-:W-:Y:S05]  /*7d20*/  BSYNC.RECONVERGENT B1 ;  /* 0x0000000000017941 */ /* 0x000fea0003800200 */
.L_x_9615:
        /* <DEDUP_REMOVED lines=11> */
.L_x_9619:
[----:B------:R-:W-:Y:S01]  /*7de0*/  IMAD.MOV.U32 R43, RZ, RZ, R34 ;  /* 0x000000ffff2b7224 */ /* 0x000fe200078e0022 */
[----:B------:R-:W-:Y:S01]  /*7df0*/  PRMT R44, R40, 0x7610, R44 ;  /* 0x00007610282c7816 */ /* 0x000fe2000000002c */
[----:B------:R-:W-:Y:S01]  /*7e00*/  IMAD.MOV.U32 R14, RZ, RZ, R17 ;  /* 0x000000ffff0e7224 */ /* 0x000fe200078e0011 */
[----:B------:R-:W-:-:S07]  /*7e10*/  PRMT R58, R57, 0x7632, R58 ;  /* 0x00007632393a7816 */ /* 0x000fce000000003a */
.L_x_9620:
[----:B------:R-:W-:Y:S05]  /*7e20*/  BSYNC.RECONVERGENT B1 ;  /* 0x0000000000017941 */ /* 0x000fea0003800200 */
.L_x_9618:
        /* <DEDUP_REMOVED lines=11> */
.L_x_9622:
[----:B------:R-:W-:Y:S01]  /*7ee0*/  IMAD.MOV.U32 R34, RZ, RZ, R43 ;  /* 0x000000ffff227224 */ /* 0x000fe200078e002b */
[----:B------:R-:W-:Y:S01]  /*7ef0*/  PRMT R40, R40, 0x5410, R44 ;  /* 0x0000541028287816 */ /* 0x000fe2000000002c */
[----:B------:R-:W-:Y:S01]  /*7f00*/  IMAD.MOV.U32 R17, RZ, RZ, R16 ;  /* 0x000000ffff117224 */ /* 0x000fe200078e0010 */
[----:B------:R-:W-:-:S07]  /*7f10*/  PRMT R57, R57, 0x5410, R57 ;  /* 0x0000541039397816 */ /* 0x000fce0000000039 */
.L_x_9623:
[----:B------:R-:W-:Y:S05]  /*7f20*/  BSYNC.RECONVERGENT B1 ;  /* 0x0000000000017941 */ /* 0x000fea0003800200 */
.L_x_9621:
        /* <DEDUP_REMOVED lines=11> */
.L_x_9625:
[----:B------:R-:W-:Y:S01]  /*7fe0*/  IMAD.MOV.U32 R43, RZ, RZ, R34 ;  /* 0x000000ffff2b7224 */ /* 0x000fe200078e0022 */
[----:B------:R-:W-:Y:S01]  /*7ff0*/  PRMT R44, R44, 0x7610, R40 ;  /* 0x000076102c2c7816 */ /* 0x000fe20000000028 */
[----:B------:R-:W-:Y:S01]  /*8000*/  IMAD.MOV.U32 R16, RZ, RZ, R19 ;  /* 0x000000ffff107224 */ /* 0x000fe200078e0013 */
[----:B------:R-:W-:-:S07]  /*8010*/  PRMT R57, R56, 0x7632, R57 ;  /* 0x0000763238397816 */ /* 0x000fce0000000039 */
.L_x_9626:
[----:B------:R-:W-:Y:S05]  /*8020*/  BSYNC.RECONVERGENT B1 ;  /* 0x0000000000017941 */ /* 0x000fea0003800200 */
.L_x_9624:
        /* <DEDUP_REMOVED lines=11> */
.L_x_9628:
[----:B------:R-:W-:Y:S01]  /*80e0*/  IMAD.MOV.U32 R34, RZ, RZ, R43 ;  /* 0x000000ffff227224 */ /* 0x000fe200078e002b */
[----:B------:R-:W-:Y:S01]  /*80f0*/  PRMT R40, R44, 0x7632, R40 ;  /* 0x000076322c287816 */ /* 0x000fe20000000028 */
[----:B------:R-:W-:Y:S01]  /*8100*/  IMAD.MOV.U32 R19, RZ, RZ, R18 ;  /* 0x000000ffff137224 */ /* 0x000fe200078e0012 */
[----:B------:R-:W-:-:S07]  /*8110*/  PRMT R56, R56, 0x5410, R56 ;  /* 0x0000541038387816 */ /* 0x000fce0000000038 */
.L_x_9629:
[----:B------:R-:W-:Y:S05]  /*8120*/  BSYNC.RECONVERGENT B1 ;  /* 0x0000000000017941 */ /* 0x000fea0003800200 */
.L_x_9627:
        /* <DEDUP_REMOVED lines=11> */
.L_x_9631:
[----:B------:R-:W-:Y:S01]  /*81e0*/  IMAD.MOV.U32 R43, RZ, RZ, R34 ;  /* 0x000000ffff2b7224 */ /* 0x000fe200078e0022 */
[----:B------:R-:W-:Y:S01]  /*81f0*/  PRMT R44, R40, 0x7610, R44 ;  /* 0x00007610282c7816 */ /* 0x000fe2000000002c */
[----:B------:R-:W-:Y:S01]  /*8200*/  IMAD.MOV.U32 R18, RZ, RZ, R21 ;  /* 0x000000ffff127224 */ /* 0x000fe200078e0015 */
[----:B------:R-:W-:-:S07]  /*8210*/  PRMT R56, R55, 0x7632, R56 ;  /* 0x0000763237387816 */ /* 0x000fce0000000038 */
.L_x_9632:
[----:B------:R-:W-:Y:S05]  /*8220*/  BSYNC.RECONVERGENT B1 ;  /* 0x0000000000017941 */ /* 0x000fea0003800200 */
.L_x_9630:
        /* <DEDUP_REMOVED lines=11> */
.L_x_9634:
[----:B------:R-:W-:Y:S01]  /*82e0*/  IMAD.MOV.U32 R34, RZ, RZ, R43 ;  /* 0x000000ffff227224 */ /* 0x000fe200078e002b */
[----:B------:R-:W-:Y:S01]  /*82f0*/  PRMT R40, R40, 0x5410, R44 ;  /* 0x0000541028287816 */ /* 0x000fe2000000002c */
[----:B------:R-:W-:Y:S01]  /*8300*/  IMAD.MOV.U32 R21, RZ, RZ, R20 ;  /* 0x000000ffff157224 */ /* 0x000fe200078e0014 */
[----:B------:R-:W-:-:S07]  /*8310*/  PRMT R55, R55, 0x5410, R55 ;  /* 0x0000541037377816 */ /* 0x000fce0000000037 */
.L_x_9635:
[----:B------:R-:W-:Y:S05]  /*8320*/  BSYNC.RECONVERGENT B1 ;  /* 0x0000000000017941 */ /* 0x000fea0003800200 */
.L_x_9633:
        /* <DEDUP_REMOVED lines=11> */
.L_x_9637:
[----:B------:R-:W-:Y:S01]  /*83e0*/  IMAD.MOV.U32 R43, RZ, RZ, R34 ;  /* 0x000000ffff2b7224 */ /* 0x000fe200078e0022 */
[----:B------:R-:W-:Y:S01]  /*83f0*/  PRMT R44, R44, 0x7610, R40 ;  /* 0x000076102c2c7816 */ /* 0x000fe20000000028 */
[----:B------:R-:W-:Y:S01]  /*8400*/  IMAD.MOV.U32 R20, RZ, RZ, R23 ;  /* 0x000000ffff147224 */ /* 0x000fe200078e0017 */
[----:B------:R-:W-:-:S07]  /*8410*/  PRMT R55, R54, 0x7632, R55 ;  /* 0x0000763236377816 */ /* 0x000fce0000000037 */
.L_x_9638:
[----:B------:R-:W-:Y:S05]  /*8420*/  BSYNC.RECONVERGENT B1 ;  /* 0x0000000000017941 */ /* 0x000fea0003800200 */
.L_x_9636:
        /* <DEDUP_REMOVED lines=11> */
.L_x_9640:
[----:B------:R-:W-:Y:S01]  /*84e0*/  IMAD.MOV.U32 R34, RZ, RZ, R43 ;  /* 0x000000ffff227224 */ /* 0x000fe200078e002b */
[----:B------:R-:W-:Y:S01]  /*84f0*/  PRMT R40, R44, 0x7632, R40 ;  /* 0x000076322c287816 */ /* 0x000fe20000000028 */
[----:B------:R-:W-:Y:S01]  /*8500*/  IMAD.MOV.U32 R23, RZ, RZ, R22 ;  /* 0x000000ffff177224 */ /* 0x000fe200078e0016 */
[----:B------:R-:W-:-:S07]  /*8510*/  PRMT R54, R54, 0x5410, R54 ;  /* 0x0000541036367816 */ /* 0x000fce0000000036 */
.L_x_9641:
[----:B------:R-:W-:Y:S05]  /*8520*/  BSYNC.RECONVERGENT B1 ;  /* 0x0000000000017941 */ /* 0x000fea0003800200 */
.L_x_9639:
        /* <DEDUP_REMOVED lines=11> */
.L_x_9643:
[----:B------:R-:W-:Y:S01]  /*85e0*/  IMAD.MOV.U32 R43, RZ, RZ, R34 ;  /* 0x000000ffff2b7224 */ /* 0x000fe200078e0022 */
[----:B------:R-:W-:Y:S01]  /*85f0*/  PRMT R44, R40, 0x7610, R44 ;  /* 0x00007610282c7816 */ /* 0x000fe2000000002c */
[----:B------:R-:W-:Y:S01]  /*8600*/  IMAD.MOV.U32 R22, RZ, RZ, R25 ;  /* 0x000000ffff167224 */ /* 0x000fe200078e0019 */
[----:B------:R-:W-:-:S07]  /*8610*/  PRMT R54, R39, 0x7632, R54 ;  /* 0x0000763227367816 */ /* 0x000fce0000000036 */
.L_x_9644:
[----:B------:R-:W-:Y:S05]  /*8620*/  BSYNC.RECONVERGENT B1 ;  /* 0x0000000000017941 */ /* 0x000fea0003800200 */
.L_x_9642:
        /* <DEDUP_REMOVED lines=11> */
.L_x_9646:
[----:B------:R-:W-:Y:S01]  /*86e0*/  IMAD.MOV.U32 R34, RZ, RZ, R43 ;  /* 0x000000ffff227224 */ /* 0x000fe200078e002b */
[----:B------:R-:W-:Y:S01]  /*86f0*/  PRMT R40, R40, 0x5410, R44 ;  /* 0x0000541028287816 */ /* 0x000fe2000000002c */
[----:B------:R-:W-:Y:S01]  /*8700*/  IMAD.MOV.U32 R25, RZ, RZ, R24 ;  /* 0x000000ffff197224 */ /* 0x000fe200078e0018 */
[----:B------:R-:W-:-:S07]  /*8710*/  PRMT R39, R39, 0x5410, R39 ;  /* 0x0000541027277816 */ /* 0x000fce0000000027 */
.L_x_9647:
[----:B------:R-:W-:Y:S05]  /*8720*/  BSYNC.RECONVERGENT B1 ;  /* 0x0000000000017941 */ /* 0x000fea0003800200 */
.L_x_9645:
        /* <DEDUP_REMOVED lines=11> */
.L_x_9649:
[----:B------:R-:W-:Y:S01]  /*87e0*/  IMAD.MOV.U32 R43, RZ, RZ, R34 ;  /* 0x000000ffff2b7224 */ /* 0x000fe200078e0022 */
[----:B------:R-:W-:Y:S01]  /*87f0*/  PRMT R44, R44, 0x7610, R40 ;  /* 0x000076102c2c7816 */ /* 0x000fe20000000028 */
[----:B------:R-:W-:Y:S01]  /*8800*/  IMAD.MOV.U32 R24, RZ, RZ, R27 ;  /* 0x000000ffff187224 */ /* 0x000fe200078e001b */
[----:B------:R-:W-:-:S07]  /*8810*/  PRMT R39, R38, 0x7632, R39 ;  /* 0x0000763226277816 */ /* 0x000fce0000000027 */
.L_x_9650:
[----:B------:R-:W-:Y:S05]  /*8820*/  BSYNC.RECONVERGENT B1 ;  /* 0x0000000000017941 */ /* 0x000fea0003800200 */
.L_x_9648:
        /* <DEDUP_REMOVED lines=11> */
.L_x_9652:
[----:B------:R-:W-:Y:S01]  /*88e0*/  IMAD.MOV.U32 R34, RZ, RZ, R43 ;  /* 0x000000ffff227224 */ /* 0x000fe200078e002b */
[----:B------:R-:W-:Y:S01]  /*88f0*/  PRMT R40, R44, 0x7632, R40 ;  /* 0x000076322c287816 */ /* 0x000fe20000000028 */
[----:B------:R-:W-:Y:S01]  /*8900*/  IMAD.MOV.U32 R27, RZ, RZ, R26 ;  /* 0x000000ffff1b7224 */ /* 0x000fe200078e001a */
[----:B------:R-:W-:-:S07]  /*8910*/  PRMT R38, R38, 0x5410, R38 ;  /* 0x0000541026267816 */ /* 0x000fce0000000026 */
.L_x_9653:
[----:B------:R-:W-:Y:S05]  /*8920*/  BSYNC.RECONVERGENT B1 ;  /* 0x0000000000017941 */ /* 0x000fea0003800200 */
.L_x_9651:
        /* <DEDUP_REMOVED lines=11> */
.L_x_9655:
[----:B------:R-:W-:Y:S01]  /*89e0*/  IMAD.MOV.U32 R43, RZ, RZ, R34 ;  /* 0x000000ffff2b7224 */ /* 0x000fe200078e0022 */
[----:B------:R-:W-:Y:S01]  /*89f0*/  PRMT R44, R40, 0x7610, R44 ;  /* 0x00007610282c7816 */ /* 0x000fe2000000002c */
[----:B------:R-:W-:Y:S01]  /*8a00*/  IMAD.MOV.U32 R26, RZ, RZ, R29 ;  /* 0x000000ffff1a7224 */ /* 0x000fe200078e001d */
[----:B------:R-:W-:-:S07]  /*8a10*/  PRMT R38, R37, 0x7632, R38 ;  /* 0x0000763225267816 */ /* 0x000fce0000000026 */
.L_x_9656:
[----:B------:R-:W-:Y:S05]  /*8a20*/  BSYNC.RECONVERGENT B1 ;  /* 0x0000000000017941 */ /* 0x000fea0003800200 */
.L_x_9654:
        /* <DEDUP_REMOVED lines=11> */
.L_x_9658:
[----:B------:R-:W-:Y:S01]  /*8ae0*/  IMAD.MOV.U32 R34, RZ, RZ, R43 ;  /* 0x000000ffff227224 */ /* 0x000fe200078e002b */
[----:B------:R-:W-:Y:S01]  /*8af0*/  PRMT R40, R40, 0x5410, R44 ;  /* 0x0000541028287816 */ /* 0x000fe2000000002c */
[----:B------:R-:W-:Y:S01]  /*8b00*/  IMAD.MOV.U32 R29, RZ, RZ, R28 ;  /* 0x000000ffff1d7224 */ /* 0x000fe200078e001c */
[----:B------:R-:W-:-:S07]  /*8b10*/  PRMT R37, R37, 0x5410, R37 ;  /* 0x0000541025257816 */ /* 0x000fce0000000025 */
.L_x_9659:
[----:B------:R-:W-:Y:S05]  /*8b20*/  BSYNC.RECONVERGENT B1 ;  /* 0x0000000000017941 */ /* 0x000fea0003800200 */
.L_x_9657:
        /* <DEDUP_REMOVED lines=11> */
.L_x_9661:
[----:B------:R-:W-:Y:S01]  /*8be0*/  IMAD.MOV.U32 R43, RZ, RZ, R34 ;  /* 0x000000ffff2b7224 */ /* 0x000fe200078e0022 */
[----:B------:R-:W-:Y:S01]  /*8bf0*/  PRMT R44, R44, 0x7610, R40 ;  /* 0x000076102c2c7816 */ /* 0x000fe20000000028 */
[----:B------:R-:W-:Y:S01]  /*8c00*/  IMAD.MOV.U32 R28, RZ, RZ, R31 ;  /* 0x000000ffff1c7224 */ /* 0x000fe200078e001f */
[----:B------:R-:W-:-:S07]  /*8c10*/  PRMT R37, R36, 0x7632, R37 ;  /* 0x0000763224257816 */ /* 0x000fce0000000025 */
.L_x_9662:
[----:B------:R-:W-:Y:S05]  /*8c20*/  BSYNC.RECONVERGENT B1 ;  /* 0x0000000000017941 */ /* 0x000fea0003800200 */
.L_x_9660:
        /* <DEDUP_REMOVED lines=11> */
.L_x_9664:
[----:B------:R-:W-:Y:S01]  /*8ce0*/  IMAD.MOV.U32 R34, RZ, RZ, R43 ;  /* 0x000000ffff227224 */ /* 0x000fe200078e002b */
[----:B------:R-:W-:Y:S01]  /*8cf0*/  PRMT R40, R40, 0x7610, R44 ;  /* 0x0000761028287816 */ /* 0x000fe2000000002c */
[----:B------:R-:W-:Y:S01]  /*8d00*/  IMAD.MOV.U32 R31, RZ, RZ, R30 ;  /* 0x000000ffff1f7224 */ /* 0x000fe200078e001e */
[----:B------:R-:W-:-:S07]  /*8d10*/  PRMT R36, R36, 0x5410, R36 ;  /* 0x0000541024247816 */ /* 0x000fce0000000024 */
.L_x_9665:
[----:B------:R-:W-:Y:S05]  /*8d20*/  BSYNC.RECONVERGENT B1 ;  /* 0x0000000000017941 */ /* 0x000fea0003800200 */
.L_x_9663:
        /* <DEDUP_REMOVED lines=11> */
.L_x_9667:
[----:B------:R-:W-:Y:S01]  /*8de0*/  IMAD.MOV.U32 R43, RZ, RZ, R34 ;  /* 0x000000ffff2b7224 */ /* 0x000fe200078e0022 */
[----:B------:R-:W-:Y:S01]  /*8df0*/  PRMT R44, R44, 0x7610, R40 ;  /* 0x000076102c2c7816 */ /* 0x000fe20000000028 */
[----:B------:R-:W-:Y:S01]  /*8e00*/  IMAD.MOV.U32 R30, RZ, RZ, R33 ;  /* 0x000000ffff1e7224 */ /* 0x000fe200078e0021 */
[----:B------:R-:W-:-:S07]  /*8e10*/  PRMT R36, R50, 0x7632, R36 ;  /* 0x0000763232247816 */ /* 0x000fce0000000024 */
.L_x_9668:
[----:B------:R-:W-:Y:S05]  /*8e20*/  BSYNC.RECONVERGENT B1 ;  /* 0x0000000000017941 */ /* 0x000fea0003800200 */
.L_x_9666:
        /* <DEDUP_REMOVED lines=11> */
.L_x_9670:
[----:B------:R-:W-:Y:S01]  /*8ee0*/  IMAD.MOV.U32 R34, RZ, RZ, R43 ;  /* 0x000000ffff227224 */ /* 0x000fe200078e002b */
[----:B------:R-:W-:Y:S01]  /*8ef0*/  PRMT R44, R44, 0x7632, R44 ;  /* 0x000076322c2c7816 */ /* 0x000fe2000000002c */
[----:B------:R-:W-:Y:S01]  /*8f00*/  IMAD.MOV.U32 R33, RZ, RZ, R32 ;  /* 0x000000ffff217224 */ /* 0x000fe200078e0020 */
[----:B------:R-:W-:-:S07]  /*8f10*/  PRMT R50, R50, 0x5410, R50 ;  /* 0x0000541032327816 */ /* 0x000fce0000000032 */
.L_x_9671:
[----:B------:R-:W-:Y:S05]  /*8f20*/  BSYNC.RECONVERGENT B1 ;  /* 0x0000000000017941 */ /* 0x000fea0003800200 */
.L_x_9669:
        /* <DEDUP_REMOVED lines=11> */
.L_x_9673:
[----:B------:R-:W-:Y:S01]  /*8fe0*/  IMAD.MOV.U32 R40, RZ, RZ, R34 ;  /* 0x000000ffff287224 */ /* 0x000fe200078e0022 */
[----:B------:R-:W-:Y:S01]  /*8ff0*/  PRMT R43, R44, 0x7610, R43 ;  /* 0x000076102c2b7816 */ /* 0x000fe2000000002b */
[----:B------:R-:W-:Y:S01]  /*9000*/  IMAD.MOV.U32 R32, RZ, RZ, R35 ;  /* 0x000000ffff207224 */ /* 0x000fe200078e0023 */
[----:B------:R-:W-:-:S07]  /*9010*/  PRMT R50, R51, 0x7632, R50 ;  /* 0x0000763233327816 */ /* 0x000fce0000000032 */
.L_x_9674:
[----:B------:R-:W-:Y:S05]  /*9020*/  BSYNC.RECONVERGENT B1 ;  /* 0x0000000000017941 */ /* 0x000fea0003800200 */
.L_x_9672:
        /* <DEDUP_REMOVED lines=10> */
.L_x_9676:
[C---:B------:R-:W-:Y:S01]  /*90d0*/  PRMT R51, R43.reuse, 0x5410, R45 ;  /* 0x000054102b337816 */ /* 0x040fe2000000002d */
[----:B------:R-:W-:Y:S01]  /*90e0*/  IMAD.MOV.U32 R35, RZ, RZ, R41 ;  /* 0x000000ffff237224 */ /* 0x000fe200078e0029 */
[----:B------:R-:W-:Y:S01]  /*90f0*/  PRMT R45, R43, 0x7610, R45 ;  /* 0x000076102b2d7816 */ /* 0x000fe2000000002d */
[--C-:B------:R-:W-:Y:S02]  /*9100*/  IMAD.MOV.U32 R34, RZ, RZ, R40.reuse ;  /* 0x000000ffff227224 */ /* 0x100fe400078e0028 */
[----:B------:R-:W-:-:S07]  /*9110*/  IMAD.MOV.U32 R41, RZ, RZ, R40 ;  /* 0x000000ffff297224 */ /* 0x000fce00078e0028 */
.L_x_9677:
[----:B------:R-:W-:Y:S05]  /*9120*/  BSYNC.RECONVERGENT B1 ;  /* 0x0000000000017941 */ /* 0x000fea0003800200 */
.L_x_9675:
[----:B------:R-:W-:Y:S02]  /*9130*/  VIADD R3, R3, 0x4 ;  /* 0x0000000403037836 */ /* 0x000fe40000000000 */
[----:B------:R-:W-:Y:S01]  /*9140*/  VIADD R66, R66, 0x2 ;  /* 0x0000000242427836 */ /* 0x000fe20000000000 */
[----:B------:R-:W-:Y:S06]  /*9150*/  @P1 BRA `(.L_x_9678) ;  /* 0xffffffe000101947 */ /* 0x000fec000383ffff */
.L_x_9584:
[----:B------:R-:W-:Y:S05]  /*9160*/  BSYNC.RECONVERGENT B0 ;  /* 0x0000000000007941 */ /* 0x000fea0003800200 */
.L_x_9583:
[----:B--2---:R-:W-:Y:S01]  /*9170*/  SHFL.DOWN PT, R40, R32, 0x8, 0x1f ;  /* 0x09001f0020287f89 */ /* 0x004fe200000e0000 */
        /* <DEDUP_REMOVED lines=12> */
[----:B------:R-:W1:Y:S04]  /*9240*/  SHFL.DOWN PT, R46, R36, 0x8, 0x1f ;  /* 0x09001f00242e7f89 */ /* 0x000e6800000e0000 */
[----:B--2---:R-:W-:Y:S04]  /*9250*/  STL.64 [R64+0x18], R42 ;  /* 0x0000182a40007387 */ /* 0x004fe80000100a00 */
[----:B------:R-:W-:Y:S04]  /*9260*/  SHFL.DOWN PT, R44, R28, 0x8, 0x1f ;  /* 0x09001f001c2c7f89 */ /* 0x000fe800000e0000 */
[----:B------:R-:W2:Y:S04]  /*9270*/  SHFL.DOWN PT, R45, R29, 0x8, 0x1f ;  /* 0x09001f001d2d7f89 */ /* 0x000ea800000e0000 */
[----:B------:R-:W-:Y:S04]  /*9280*/  SHFL.DOWN PT, R42, R51, 0x8, 0x1f ;  /* 0x09001f00332a7f89 */ /* 0x000fe800000e0000 */
[----:B0-----:R1:W-:Y:S04]  /*9290*/  STL.64 [R64+0x40], R40 ;  /* 0x0000402840007387 */ /* 0x0013e80000100a00 */
[----:B------:R-:W0:Y:S04]  /*92a0*/  SHFL.DOWN PT, R43, R50, 0x8, 0x1f ;  /* 0x09001f00322b7f89 */ /* 0x000e2800000e0000 */
[----:B------:R-:W-:Y:S01]  /*92b0*/  SHFL.DOWN PT, R48, R34, 0x8, 0x1f ;  /* 0x09001f0022307f89 */ /* 0x000fe200000e0000 */
[----:B-1----:R-:W-:-:S03]  /*92c0*/  IMAD.MOV.U32 R40, RZ, RZ, R46 ;  /* 0x000000ffff287224 */ /* 0x002fc600078e002e */
[----:B------:R-:W-:Y:S01]  /*92d0*/  SHFL.DOWN PT, R49, R35, 0x8, 0x1f ;  /* 0x09001f0023317f89 */ /* 0x000fe200000e0000 */
[----:B------:R-:W-:-:S03]  /*92e0*/  IMAD.MOV.U32 R41, RZ, RZ, R3 ;  /* 0x000000ffff297224 */ /* 0x000fc600078e0003 */
        /* <DEDUP_REMOVED lines=54> */
[----:B------:R-:W0:Y:S01]  /*9650*/  SHFL.DOWN PT, R53, R23, 0x8, 0x1f ;  /* 0x09001f0017357f89 */ /* 0x000e2200000e0000 */
[----:B------:R-:W-:-:S03]  /*9660*/  IMAD.MOV.U32 R3, RZ, RZ, R67 ;  /* 0x000000ffff037224 */ /* 0x000fc600078e0043 */
        /* <DEDUP_REMOVED lines=13> */
[-C--:B------:R-:W-:Y:S02]  /*9740*/  FSETP.GT.FTZ.AND P0, PT, R67, R42.reuse, PT ;  /* 0x0000002a4300720b */ /* 0x080fe40003f14000 */
[----:B--2---:R-:W-:Y:S02]  /*9750*/  PRMT R45, R51, 0x7610, R45 ;  /* 0x00007610332d7816 */ /* 0x004fe4000000002d */
[----:B------:R-:W-:Y:S02]  /*9760*/  FSEL R3, R67, R42, P0 ;  /* 0x0000002a43037208 */ /* 0x000fe40000000000 */
[----:B------:R-:W-:Y:S01]  /*9770*/  FSEL R44, R42, R67, P0 ;  /* 0x000000432a2c7208 */ /* 0x000fe20000000000 */
[----:B------:R-:W-:Y:S01]  /*9780*/  IMAD.MOV.U32 R42, RZ, RZ, R34 ;  /* 0x000000ffff2a7224 */ /* 0x000fe200078e0022 */
[----:B------:R-:W-:Y:S02]  /*9790*/  FSEL R41, R2, R43, P0 ;  /* 0x0000002b02297208 */ /* 0x000fe40000000000 */
[----:B------:R-:W-:Y:S01]  /*97a0*/  FSEL R2, R43, R2, P0 ;  /* 0x000000022b027208 */ /* 0x000fe20000000000 */
[----:B------:R-:W-:Y:S01]  /*97b0*/  FADD.FTZ R44, -R3, R44 ;  /* 0x0000002c032c7221 */ /* 0x000fe20000010100 */
[----:B------:R-:W-:-:S03]  /*97c0*/  IMAD.MOV.U32 R43, RZ, RZ, RZ ;  /* 0x000000ffff2b7224 */ /* 0x000fc600078e00ff */
[----:B------:R-:W-:-:S04]  /*97d0*/  FMUL.FTZ R44, R44, 1.4426950216293334961 ;  /* 0x3fb8aa3b2c2c7820 */ /* 0x000fc80000410000 */
[----:B------:R-:W0:Y:S02]  /*97e0*/  MUFU.EX2 R40, R44 ;  /* 0x0000002c00287308 */ /* 0x000e240000000800 */
[----:B0-----:R-:W-:Y:S01]  /*97f0*/  FFMA.FTZ R2, R2, R40, R41 ;  /* 0x0000002802027223 */ /* 0x001fe20000010029 */
[----:B------:R-:W-:-:S07]  /*9800*/  VIADD R40, R64, 0x8 ;  /* 0x0000000840287836 */ /* 0x000fce0000000000 */
.L_x_9774:
        /* <DEDUP_REMOVED lines=20> */
.L_x_9682:
[----:B------:R-:W-:Y:S01]  /*9950*/  IMAD.MOV.U32 R34, RZ, RZ, R5 ;  /* 0x000000ffff227224 */ /* 0x000fe200078e0005 */
[--C-:B------:R-:W-:Y:S01]  /*9960*/  PRMT R44, R44, 0x7610, R63.reuse ;  /* 0x000076102c2c7816 */ /* 0x100fe2000000003f */
[----:B------:R-:W-:Y:S01]  /*9970*/  IMAD.MOV.U32 R5, RZ, RZ, R4 ;  /* 0x000000ffff057224 */ /* 0x000fe200078e0004 */
[----:B------:R-:W-:-:S07]  /*9980*/  PRMT R63, R63, 0x5410, R63 ;  /* 0x000054103f3f7816 */ /* 0x000fce000000003f */
.L_x_9683:
[----:B------:R-:W-:Y:S05]  /*9990*/  BSYNC.RECONVERGENT B1 ;  /* 0x0000000000017941 */ /* 0x000fea0003800200 */
.L_x_9681:
        /* <DEDUP_REMOVED lines=11> */
.L_x_9685:
[----:B------:R-:W-:Y:S01]  /*9a50*/  IMAD.MOV.U32 R41, RZ, RZ, R34 ;  /* 0x000000ffff297224 */ /* 0x000fe200078e0022 */
[----:B------:R-:W-:Y:S01]  /*9a60*/  PRMT R45, R45, 0x7610, R44 ;  /* 0x000076102d2d7816 */ /* 0x000fe2000000002c */
[----:B------:R-:W-:Y:S01]  /*9a70*/  IMAD.MOV.U32 R4, RZ, RZ, R7 ;  /* 0x000000ffff047224 */ /* 0x000fe200078e0007 */
[----:B------:R-:W-:-:S07]  /*9a80*/  PRMT R63, R62, 0x7632, R63 ;  /* 0x000076323e3f7816 */ /* 0x000fce000000003f */
.L_x_9686:
[----:B------:R-:W-:Y:S05]  /*9a90*/  BSYNC.RECONVERGENT B1 ;  /* 0x0000000000017941 */ /* 0x000fea0003800200 */
.L_x_9684:
        /* <DEDUP_REMOVED lines=11> */
.L_x_9688:
[----:B------:R-:W-:Y:S01]  /*9b50*/  IMAD.MOV.U32 R34, RZ, RZ, R41 ;  /* 0x000000ffff227224 */ /* 0x000fe200078e0029 */
[----:B------:R-:W-:Y:S01]  /*9b60*/  PRMT R44, R45, 0x7632, R44 ;  /* 0x000076322d2c7816 */ /* 0x000fe2000000002c */
[----:B------:R-:W-:Y:S01]  /*9b70*/  IMAD.MOV.U32 R7, RZ, RZ, R6 ;  /* 0x000000ffff077224 */ /* 0x000fe200078e0006 */
[----:B------:R-:W-:-:S07]  /*9b80*/  PRMT R62, R62, 0x5410, R62 ;  /* 0x000054103e3e7816 */ /* 0x000fce000000003e */
.L_x_9689:
[----:B------:R-:W-:Y:S05]  /*9b90*/  BSYNC.RECONVERGENT B1 ;  /* 0x0000000000017941 */ /* 0x000fea0003800200 */
.L_x_9687:
        /* <DEDUP_REMOVED lines=11> */
.L_x_9691:
[----:B------:R-:W-:Y:S01]  /*9c50*/  IMAD.MOV.U32 R41, RZ, RZ, R34 ;  /* 0x000000ffff297224 */ /* 0x000fe200078e0022 */
[----:B------:R-:W-:Y:S01]  /*9c60*/  PRMT R46, R44, 0x7610, R46 ;  /* 0x000076102c2e7816 */ /* 0x000fe2000000002e */
[----:B------:R-:W-:Y:S01]  /*9c70*/  IMAD.MOV.U32 R6, RZ, RZ, R9 ;  /* 0x000000ffff067224 */ /* 0x000fe200078e0009 */
[----:B------:R-:W-:-:S07]  /*9c80*/  PRMT R62, R61, 0x7632, R62 ;  /* 0x000076323d3e7816 */ /* 0x000fce000000003e */
.L_x_9692:
[----:B------:R-:W-:Y:S05]  /*9c90*/  BSYNC.RECONVERGENT B1 ;  /* 0x0000000000017941 */ /* 0x000fea0003800200 */
.L_x_9690:
        /* <DEDUP_REMOVED lines=11> */
.L_x_9694:
[----:B------:R-:W-:Y:S01]  /*9d50*/  IMAD.MOV.U32 R34, RZ, RZ, R41 ;  /* 0x000000ffff227224 */ /* 0x000fe200078e0029 */
[----:B------:R-:W-:Y:S01]  /*9d60*/  PRMT R44, R44, 0x5410, R46 ;  /* 0x000054102c2c7816 */ /* 0x000fe2000000002e */
[----:B------:R-:W-:Y:S01]  /*9d70*/  IMAD.MOV.U32 R9, RZ, RZ, R8 ;  /* 0x000000ffff097224 */ /* 0x000fe200078e0008 */
[----:B------:R-:W-:-:S07]  /*9d80*/  PRMT R61, R61, 0x5410, R61 ;  /* 0x000054103d3d7816 */ /* 0x000fce000000003d */
.L_x_9695:
[----:B------:R-:W-:Y:S05]  /*9d90*/  BSYNC.RECONVERGENT B1 ;  /* 0x0000000000017941 */ /* 0x000fea0003800200 */
.L_x_9693:
        /* <DEDUP_REMOVED lines=11> */
.L_x_9697:
[----:B------:R-:W-:Y:S01]  /*9e50*/  IMAD.MOV.U32 R41, RZ, RZ, R34 ;  /* 0x000000ffff297224 */ /* 0x000fe200078e0022 */
[----:B------:R-:W-:Y:S01]  /*9e60*/  PRMT R45, R45, 0x7610, R44 ;  /* 0x000076102d2d7816 */ /* 0x000fe2000000002c */
[----:B------:R-:W-:Y:S01]  /*9e70*/  IMAD.MOV.U32 R8, RZ, RZ, R11 ;  /* 0x000000ffff087224 */ /* 0x000fe200078e000b */
[----:B------:R-:W-:-:S07]  /*9e80*/  PRMT R61, R60, 0x7632, R61 ;  /* 0x000076323c3d7816 */ /* 0x000fce000000003d */
.L_x_9698:
[----:B------:R-:W-:Y:S05]  /*9e90*/  BSYNC.RECONVERGENT B1 ;  /* 0x0000000000017941 */ /* 0x000fea0003800200 */
.L_x_9696:
        /* <DEDUP_REMOVED lines=11> */
.L_x_9700:
[----:B------:R-:W-:Y:S01]  /*9f50*/  IMAD.MOV.U32 R34, RZ, RZ, R41 ;  /* 0x000000ffff227224 */ /* 0x000fe200078e0029 */
[----:B------:R-:W-:Y:S01]  /*9f60*/  PRMT R44, R45, 0x7632, R44 ;  /* 0x000076322d2c7816 */ /* 0x000fe2000000002c */
[----:B------:R-:W-:Y:S01]  /*9f70*/  IMAD.MOV.U32 R11, RZ, RZ, R10 ;  /* 0x000000ffff0b7224 */ /* 0x000fe200078e000a */
[----:B------:R-:W-:-:S07]  /*9f80*/  PRMT R60, R60, 0x5410, R60 ;  /* 0x000054103c3c7816 */ /* 0x000fce000000003c */
.L_x_9701:
[----:B------:R-:W-:Y:S05]  /*9f90*/  BSYNC.RECONVERGENT B1 ;  /* 0x0000000000017941 */ /* 0x000fea0003800200 */
.L_x_9699:
        /* <DEDUP_REMOVED lines=11> */
.L_x_9703:
[----:B------:R-:W-:Y:S01]  /*a050*/  IMAD.MOV.U32 R41, RZ, RZ, R34 ;  /* 0x000000ffff297224 */ /* 0x000fe200078e0022 */
[----:B------:R-:W-:Y:S01]  /*a060*/  PRMT R46, R44, 0x7610, R46 ;  /* 0x000076102c2e7816 */ /* 0x000fe2000000002e */
[----:B------:R-:W-:Y:S01]  /*a070*/  IMAD.MOV.U32 R10, RZ, RZ, R13 ;  /* 0x000000ffff0a7224 */ /* 0x000fe200078e000d */
[----:B------:R-:W-:-:S07]  /*a080*/  PRMT R60, R59, 0x7632, R60 ;  /* 0x000076323b3c7816 */ /* 0x000fce000000003c */
.L_x_9704:
[----:B------:R-:W-:Y:S05]  /*a090*/  BSYNC.RECONVERGENT B1 ;  /* 0x0000000000017941 */ /* 0x000fea0003800200 */
.L_x_9702:
        /* <DEDUP_REMOVED lines=11> */
.L_x_9706:
[----:B------:R-:W-:Y:S01]  /*a150*/  IMAD.MOV.U32 R34, RZ, RZ, R41 ;  /* 0x000000ffff227224 */ /* 0x000fe200078e0029 */
[----:B------:R-:W-:Y:S01]  /*a160*/  PRMT R44, R44, 0x5410, R46 ;  /* 0x000054102c2c7816 */ /* 0x000fe2000000002e */
[----:B------:R-:W-:Y:S01]  /*a170*/  IMAD.MOV.U32 R13, RZ, RZ, R12 ;  /* 0x000000ffff0d7224 */ /* 0x000fe200078e000c */
[----:B------:R-:W-:-:S07]  /*a180*/  PRMT R59, R59, 0x5410, R59 ;  /* 0x000054103b3b7816 */ /* 0x000fce000000003b */
.L_x_9707:
[----:B------:R-:W-:Y:S05]  /*a190*/  BSYNC.RECONVERGENT B1 ;  /* 0x0000000000017941 */ /* 0x000fea0003800200 */
.L_x_9705:
        /* <DEDUP_REMOVED lines=11> */
.L_x_9709:
[----:B------:R-:W-:Y:S01]  /*a250*/  IMAD.MOV.U32 R41, RZ, RZ, R34 ;  /* 0x000000ffff297224 */ /* 0x000fe200078e0022 */
[----:B------:R-:W-:Y:S01]  /*a260*/  PRMT R45, R45, 0x7610, R44 ;  /* 0x000076102d2d7816 */ /* 0x000fe2000000002c */
[----:B------:R-:W-:Y:S01]  /*a270*/  IMAD.MOV.U32 R12, RZ, RZ, R15 ;  /* 0x000000ffff0c7224 */ /* 0x000fe200078e000f */
[----:B------:R-:W-:-:S07]  /*a280*/  PRMT R59, R58, 0x7632, R59 ;  /* 0x000076323a3b7816 */ /* 0x000fce000000003b */
.L_x_9710:
[----:B------:R-:W-:Y:S05]  /*a290*/  BSYNC.RECONVERGENT B1 ;  /* 0x0000000000017941 */ /* 0x000fea0003800200 */
.L_x_9708:
        /* <DEDUP_REMOVED lines=11> */
.L_x_9712:
[----:B------:R-:W-:Y:S01]  /*a350*/  IMAD.MOV.U32 R34, RZ, RZ, R41 ;  /* 0x000000ffff227224 */ /* 0x000fe200078e0029 */
[----:B------:R-:W-:Y:S01]  /*a360*/  PRMT R44, R45, 0x7632, R44 ;  /* 0x000076322d2c7816 */ /* 0x000fe2000000002c */
[----:B------:R-:W-:Y:S01]  /*a370*/  IMAD.MOV.U32 R15, RZ, RZ, R14 ;  /* 0x000000ffff0f7224 */ /* 0x000fe200078e000e */
[----:B------:R-:W-:-:S07]  /*a380*/  PRMT R58, R58, 0x5410, R58 ;  /* 0x000054103a3a7816 */ /* 0x000fce000000003a */
.L_x_9713:
[----:B------:R-:W-:Y:S05]  /*a390*/  BSYNC.RECONVERGENT B1 ;  /* 0x0000000000017941 */ /* 0x000fea0003800200 */
.L_x_9711:
        /* <DEDUP_REMOVED lines=11> */
.L_x_9715:
[----:B------:R-:W-:Y:S01]  /*a450*/  IMAD.MOV.U32 R41, RZ, RZ, R34 ;  /* 0x000000ffff297224 */ /* 0x000fe200078e0022 */
[----:B------:R-:W-:Y:S01]  /*a460*/  PRMT R46, R44, 0x7610, R46 ;  /* 0x000076102c2e7816 */ /* 0x000fe2000000002e */
[----:B------:R-:W-:Y:S01]  /*a470*/  IMAD.MOV.U32 R14, RZ, RZ, R17 ;  /* 0x000000ffff0e7224 */ /* 0x000fe200078e0011 */
[----:B------:R-:W-:-:S07]  /*a480*/  PRMT R58, R57, 0x7632, R58 ;  /* 0x00007632393a7816 */ /* 0x000fce000000003a */
.L_x_9716:
[----:B------:R-:W-:Y:S05]  /*a490*/  BSYNC.RECONVERGENT B1 ;  /* 0x0000000000017941 */ /* 0x000fea0003800200 */
.L_x_9714:
        /* <DEDUP_REMOVED lines=11> */
.L_x_9718:
[----:B------:R-:W-:Y:S01]  /*a550*/  IMAD.MOV.U32 R34, RZ, RZ, R41 ;  /* 0x000000ffff227224 */ /* 0x000fe200078e0029 */
[----:B------:R-:W-:Y:S01]  /*a560*/  PRMT R44, R44, 0x5410, R46 ;  /* 0x000054102c2c7816 */ /* 0x000fe2000000002e */
[----:B------:R-:W-:Y:S01]  /*a570*/  IMAD.MOV.U32 R17, RZ, RZ, R16 ;  /* 0x000000ffff117224 */ /* 0x000fe200078e0010 */
[----:B------:R-:W-:-:S07]  /*a580*/  PRMT R57, R57, 0x5410, R57 ;  /* 0x0000541039397816 */ /* 0x000fce0000000039 */
.L_x_9719:
[----:B------:R-:W-:Y:S05]  /*a590*/  BSYNC.RECONVERGENT B1 ;  /* 0x0000000000017941 */ /* 0x000fea0003800200 */
.L_x_9717:
        /* <DEDUP_REMOVED lines=11> */
.L_x_9721:
[----:B------:R-:W-:Y:S01]  /*a650*/  IMAD.MOV.U32 R41, RZ, RZ, R34 ;  /* 0x000000ffff297224 */ /* 0x000fe200078e0022 */
[----:B------:R-:W-:Y:S01]  /*a660*/  PRMT R45, R45, 0x7610, R44 ;  /* 0x000076102d2d7816 */ /* 0x000fe2000000002c */
[----:B------:R-:W-:Y:S01]  /*a670*/  IMAD.MOV.U32 R16, RZ, RZ, R19 ;  /* 0x000000ffff107224 */ /* 0x000fe200078e0013 */
[----:B------:R-:W-:-:S07]  /*a680*/  PRMT R57, R56, 0x7632, R57 ;  /* 0x0000763238397816 */ /* 0x000fce0000000039 */
.L_x_9722:
[----:B------:R-:W-:Y:S05]  /*a690*/  BSYNC.RECONVERGENT B1 ;  /* 0x0000000000017941 */ /* 0x000fea0003800200 */
.L_x_9720:
        /* <DEDUP_REMOVED lines=11> */
.L_x_9724:
[----:B------:R-:W-:Y:S01]  /*a750*/  IMAD.MOV.U32 R34, RZ, RZ, R41 ;  /* 0x000000ffff227224 */ /* 0x000fe200078e0029 */
[----:B------:R-:W-:Y:S01]  /*a760*/  PRMT R44, R45, 0x7632, R44 ;  /* 0x000076322d2c7816 */ /* 0x000fe2000000002c */
[----:B------:R-:W-:Y:S01]  /*a770*/  IMAD.MOV.U32 R19, RZ, RZ, R18 ;  /* 0x000000ffff137224 */ /* 0x000fe200078e0012 */
[----:B------:R-:W-:-:S07]  /*a780*/  PRMT R56, R56, 0x5410, R56 ;  /* 0x0000541038387816 */ /* 0x000fce0000000038 */
.L_x_9725:
[----:B------:R-:W-:Y:S05]  /*a790*/  BSYNC.RECONVERGENT B1 ;  /* 0x0000000000017941 */ /* 0x000fea0003800200 */
.L_x_9723:
        /* <DEDUP_REMOVED lines=11> */
.L_x_9727:
[----:B------:R-:W-:Y:S01]  /*a850*/  IMAD.MOV.U32 R41, RZ, RZ, R34 ;  /* 0x000000ffff297224 */ /* 0x000fe200078e0022 */
[----:B------:R-:W-:Y:S01]  /*a860*/  PRMT R46, R44, 0x7610, R46 ;  /* 0x000076102c2e7816 */ /* 0x000fe2000000002e */
[----:B------:R-:W-:Y:S01]  /*a870*/  IMAD.MOV.U32 R18, RZ, RZ, R21 ;  /* 0x000000ffff127224 */ /* 0x000fe200078e0015 */
[----:B------:R-:W-:-:S07]  /*a880*/  PRMT R56, R55, 0x7632, R56 ;  /* 0x0000763237387816 */ /* 0x000fce0000000038 */
.L_x_9728:
[----:B------:R-:W-:Y:S05]  /*a890*/  BSYNC.RECONVERGENT B1 ;  /* 0x0000000000017941 */ /* 0x000fea0003800200 */
.L_x_9726:
        /* <DEDUP_REMOVED lines=11> */
.L_x_9730:
[----:B------:R-:W-:Y:S01]  /*a950*/  IMAD.MOV.U32 R34, RZ, RZ, R41 ;  /* 0x000000ffff227224 */ /* 0x000fe200078e0029 */
[----:B------:R-:W-:Y:S01]  /*a960*/  PRMT R44, R44, 0x5410, R46 ;  /* 0x000054102c2c7816 */ /* 0x000fe2000000002e */
[----:B------:R-:W-:Y:S01]  /*a970*/  IMAD.MOV.U32 R21, RZ, RZ, R20 ;  /* 0x000000ffff157224 */ /* 0x000fe200078e0014 */
[----:B------:R-:W-:-:S07]  /*a980*/  PRMT R55, R55, 0x5410, R55 ;  /* 0x0000541037377816 */ /* 0x000fce0000000037 */
.L_x_9731:
[----:B------:R-:W-:Y:S05]  /*a990*/  BSYNC.RECONVERGENT B1 ;  /* 0x0000000000017941 */ /* 0x000fea0003800200 */
.L_x_9729:
        /* <DEDUP_REMOVED lines=11> */
.L_x_9733:
[----:B------:R-:W-:Y:S01]  /*aa50*/  IMAD.MOV.U32 R41, RZ, RZ, R34 ;  /* 0x000000ffff297224 */ /* 0x000fe200078e0022 */
[----:B------:R-:W-:Y:S01]  /*aa60*/  PRMT R45, R45, 0x7610, R44 ;  /* 0x000076102d2d7816 */ /* 0x000fe2000000002c */
[----:B------:R-:W-:Y:S01]  /*aa70*/  IMAD.MOV.U32 R20, RZ, RZ, R23 ;  /* 0x000000ffff147224 */ /* 0x000fe200078e0017 */
[----:B------:R-:W-:-:S07]  /*aa80*/  PRMT R55, R54, 0x7632, R55 ;  /* 0x0000763236377816 */ /* 0x000fce0000000037 */
.L_x_9734:
[----:B------:R-:W-:Y:S05]  /*aa90*/  BSYNC.RECONVERGENT B1 ;  /* 0x0000000000017941 */ /* 0x000fea0003800200 */
.L_x_9732:
        /* <DEDUP_REMOVED lines=11> */
.L_x_9736:
[----:B------:R-:W-:Y:S01]  /*ab50*/  IMAD.MOV.U32 R34, RZ, RZ, R41 ;  /* 0x000000ffff227224 */ /* 0x000fe200078e0029 */
[----:B------:R-:W-:Y:S01]  /*ab60*/  PRMT R44, R45, 0x7632, R44 ;  /* 0x000076322d2c7816 */ /* 0x000fe2000000002c */
[----:B------:R-:W-:Y:S01]  /*ab70*/  IMAD.MOV.U32 R23, RZ, RZ, R22 ;  /* 0x000000ffff177224 */ /* 0x000fe200078e0016 */
[----:B------:R-:W-:-:S07]  /*ab80*/  PRMT R54, R54, 0x5410, R54 ;  /* 0x0000541036367816 */ /* 0x000fce0000000036 */
.L_x_9737:
[----:B------:R-:W-:Y:S05]  /*ab90*/  BSYNC.RECONVERGENT B1 ;  /* 0x0000000000017941 */ /* 0x000fea0003800200 */
.L_x_9735:
        /* <DEDUP_REMOVED lines=11> */
.L_x_9739:
[----:B------:R-:W-:Y:S01]  /*ac50*/  IMAD.MOV.U32 R41, RZ, RZ, R34 ;  /* 0x000000ffff297224 */ /* 0x000fe200078e0022 */
[----:B------:R-:W-:Y:S01]  /*ac60*/  PRMT R46, R44, 0x7610, R46 ;  /* 0x000076102c2e7816 */ /* 0x000fe2000000002e */
[----:B------:R-:W-:Y:S01]  /*ac70*/  IMAD.MOV.U32 R22, RZ, RZ, R25 ;  /* 0x000000ffff167224 */ /* 0x000fe200078e0019 */
[----:B------:R-:W-:-:S07]  /*ac80*/  PRMT R54, R39, 0x7632, R54 ;  /* 0x0000763227367816 */ /* 0x000fce0000000036 */
.L_x_9740:
[----:B------:R-:W-:Y:S05]  /*ac90*/  BSYNC.RECONVERGENT B1 ;  /* 0x0000000000017941 */ /* 0x000fea0003800200 */
.L_x_9738:
        /* <DEDUP_REMOVED lines=11> */
.L_x_9742:
[----:B------:R-:W-:Y:S01]  /*ad50*/  IMAD.MOV.U32 R34, RZ, RZ, R41 ;  /* 0x000000ffff227224 */ /* 0x000fe200078e0029 */
[----:B------:R-:W-:Y:S01]  /*ad60*/  PRMT R44, R44, 0x5410, R46 ;  /* 0x000054102c2c7816 */ /* 0x000fe2000000002e */
[----:B------:R-:W-:Y:S01]  /*ad70*/  IMAD.MOV.U32 R25, RZ, RZ, R24 ;  /* 0x000000ffff197224 */ /* 0x000fe200078e0018 */
[----:B------:R-:W-:-:S07]  /*ad80*/  PRMT R39, R39, 0x5410, R39 ;  /* 0x0000541027277816 */ /* 0x000fce0000000027 */
.L_x_9743:
[----:B------:R-:W-:Y:S05]  /*ad90*/  BSYNC.RECONVERGENT B1 ;  /* 0x0000000000017941 */ /* 0x000fea0003800200 */
.L_x_9741:
        /* <DEDUP_REMOVED lines=11> */
.L_x_9745:
[----:B------:R-:W-:Y:S01]  /*ae50*/  IMAD.MOV.U32 R41, RZ, RZ, R34 ;  /* 0x000000ffff297224 */ /* 0x000fe200078e0022 */
[----:B------:R-:W-:Y:S01]  /*ae60*/  PRMT R45, R45, 0x7610, R44 ;  /* 0x000076102d2d7816 */ /* 0x000fe2000000002c */
[----:B------:R-:W-:Y:S01]  /*ae70*/  IMAD.MOV.U32 R24, RZ, RZ, R27 ;  /* 0x000000ffff187224 */ /* 0x000fe200078e001b */
[----:B------:R-:W-:-:S07]  /*ae80*/  PRMT R39, R38, 0x7632, R39 ;  /* 0x0000763226277816 */ /* 0x000fce0000000027 */
.L_x_9746:
[----:B------:R-:W-:Y:S05]  /*ae90*/  BSYNC.RECONVERGENT B1 ;  /* 0x0000000000017941 */ /* 0x000fea0003800200 */
.L_x_9744:
        /* <DEDUP_REMOVED lines=11> */
.L_x_9748:
[----:B------:R-:W-:Y:S01]  /*af50*/  IMAD.MOV.U32 R34, RZ, RZ, R41 ;  /* 0x000000ffff227224 */ /* 0x000fe200078e0029 */
[----:B------:R-:W-:Y:S01]  /*af60*/  PRMT R44, R45, 0x7632, R44 ;  /* 0x000076322d2c7816 */ /* 0x000fe2000000002c */
[----:B------:R-:W-:Y:S01]  /*af70*/  IMAD.MOV.U32 R27, RZ, RZ, R26 ;  /* 0x000000ffff1b7224 */ /* 0x000fe200078e001a */
[----:B------:R-:W-:-:S07]  /*af80*/  PRMT R38, R38, 0x5410, R38 ;  /* 0x0000541026267816 */ /* 0x000fce0000000026 */
.L_x_9749:
[----:B------:R-:W-:Y:S05]  /*af90*/  BSYNC.RECONVERGENT B1 ;  /* 0x0000000000017941 */ /* 0x000fea0003800200 */
.L_x_9747:
        /* <DEDUP_REMOVED lines=11> */
.L_x_9751:
[----:B------:R-:W-:Y:S01]  /*b050*/  IMAD.MOV.U32 R41, RZ, RZ, R34 ;  /* 0x000000ffff297224 */ /* 0x000fe200078e0022 */
[----:B------:R-:W-:Y:S01]  /*b060*/  PRMT R46, R44, 0x7610, R46 ;  /* 0x000076102c2e7816 */ /* 0x000fe2000000002e */
[----:B------:R-:W-:Y:S01]  /*b070*/  IMAD.MOV.U32 R26, RZ, RZ, R29 ;  /* 0x000000ffff1a7224 */ /* 0x000fe200078e001d */
[----:B------:R-:W-:-:S07]  /*b080*/  PRMT R38, R37, 0x7632, R38 ;  /* 0x0000763225267816 */ /* 0x000fce0000000026 */
.L_x_9752:
[----:B------:R-:W-:Y:S05]  /*b090*/  BSYNC.RECONVERGENT B1 ;  /* 0x0000000000017941 */ /* 0x000fea0003800200 */
.L_x_9750:
        /* <DEDUP_REMOVED lines=11> */
.L_x_9754:
[----:B------:R-:W-:Y:S01]  /*b150*/  IMAD.MOV.U32 R34, RZ, RZ, R41 ;  /* 0x000000ffff227224 */ /* 0x000fe200078e0029 */
[----:B------:R-:W-:Y:S01]  /*b160*/  PRMT R44, R44, 0x5410, R46 ;  /* 0x000054102c2c7816 */ /* 0x000fe2000000002e */
[----:B------:R-:W-:Y:S01]  /*b170*/  IMAD.MOV.U32 R29, RZ, RZ, R28 ;  /* 0x000000ffff1d7224 */ /* 0x000fe200078e001c */
[----:B------:R-:W-:-:S07]  /*b180*/  PRMT R37, R37, 0x5410, R37 ;  /* 0x0000541025257816 */ /* 0x000fce0000000025 */
.L_x_9755:
[----:B------:R-:W-:Y:S05]  /*b190*/  BSYNC.RECONVERGENT B1 ;  /* 0x0000000000017941 */ /* 0x000fea0003800200 */
.L_x_9753:
        /* <DEDUP_REMOVED lines=11> */
.L_x_9757:
[----:B------:R-:W-:Y:S01]  /*b250*/  IMAD.MOV.U32 R41, RZ, RZ, R34 ;  /* 0x000000ffff297224 */ /* 0x000fe200078e0022 */
[----:B------:R-:W-:Y:S01]  /*b260*/  PRMT R45, R45, 0x7610, R44 ;  /* 0x000076102d2d7816 */ /* 0x000fe2000000002c */
[----:B------:R-:W-:Y:S01]  /*b270*/  IMAD.MOV.U32 R28, RZ, RZ, R31 ;  /* 0x000000ffff1c7224 */ /* 0x000fe200078e001f */
[----:B------:R-:W-:-:S07]  /*b280*/  PRMT R37, R36, 0x7632, R37 ;  /* 0x0000763224257816 */ /* 0x000fce0000000025 */
.L_x_9758:
[----:B------:R-:W-:Y:S05]  /*b290*/  BSYNC.RECONVERGENT B1 ;  /* 0x0000000000017941 */ /* 0x000fea0003800200 */
.L_x_9756:
        /* <DEDUP_REMOVED lines=11> */
.L_x_9760:
[----:B------:R-:W-:Y:S01]  /*b350*/  IMAD.MOV.U32 R34, RZ, RZ, R41 ;  /* 0x000000ffff227224 */ /* 0x000fe200078e0029 */
[----:B------:R-:W-:Y:S01]  /*b360*/  PRMT R44, R44, 0x7610, R45 ;  /* 0x000076102c2c7816 */ /* 0x000fe2000000002d */
[----:B------:R-:W-:Y:S01]  /*b370*/  IMAD.MOV.U32 R31, RZ, RZ, R30 ;  /* 0x000000ffff1f7224 */ /* 0x000fe200078e001e */
[----:B------:R-:W-:-:S07]  /*b380*/  PRMT R36, R36, 0x5410, R36 ;  /* 0x0000541024247816 */ /* 0x000fce0000000024 */
.L_x_9761:
[----:B------:R-:W-:Y:S05]  /*b390*/  BSYNC.RECONVERGENT B1 ;  /* 0x0000000000017941 */ /* 0x000fea0003800200 */
.L_x_9759:
        /* <DEDUP_REMOVED lines=11> */
.L_x_9763:
[----:B------:R-:W-:Y:S01]  /*b450*/  IMAD.MOV.U32 R41, RZ, RZ, R34 ;  /* 0x000000ffff297224 */ /* 0x000fe200078e0022 */
[----:B------:R-:W-:Y:S01]  /*b460*/  PRMT R45, R45, 0x7610, R44 ;  /* 0x000076102d2d7816 */ /* 0x000fe2000000002c */
[----:B------:R-:W-:Y:S01]  /*b470*/  IMAD.MOV.U32 R30, RZ, RZ, R33 ;  /* 0x000000ffff1e7224 */ /* 0x000fe200078e0021 */
[----:B------:R-:W-:-:S07]  /*b480*/  PRMT R36, R50, 0x7632, R36 ;  /* 0x0000763232247816 */ /* 0x000fce0000000024 */
.L_x_9764:
[----:B------:R-:W-:Y:S05]  /*b490*/  BSYNC.RECONVERGENT B1 ;  /* 0x0000000000017941 */ /* 0x000fea0003800200 */
.L_x_9762:
        /* <DEDUP_REMOVED lines=11> */
.L_x_9766:
[----:B------:R-:W-:Y:S01]  /*b550*/  IMAD.MOV.U32 R34, RZ, RZ, R41 ;  /* 0x000000ffff227224 */ /* 0x000fe200078e0029 */
[----:B------:R-:W-:Y:S01]  /*b560*/  PRMT R44, R45, 0x7632, R44 ;  /* 0x000076322d2c7816 */ /* 0x000fe2000000002c */
[----:B------:R-:W-:Y:S01]  /*b570*/  IMAD.MOV.U32 R33, RZ, RZ, R32 ;  /* 0x000000ffff217224 */ /* 0x000fe200078e0020 */
[----:B------:R-:W-:-:S07]  /*b580*/  PRMT R50, R50, 0x5410, R50 ;  /* 0x0000541032327816 */ /* 0x000fce0000000032 */
.L_x_9767:
[----:B------:R-:W-:Y:S05]  /*b590*/  BSYNC.RECONVERGENT B1 ;  /* 0x0000000000017941 */ /* 0x000fea0003800200 */
.L_x_9765:
        /* <DEDUP_REMOVED lines=11> */
.L_x_9769:
[----:B------:R-:W-:Y:S01]  /*b650*/  IMAD.MOV.U32 R41, RZ, RZ, R34 ;  /* 0x000000ffff297224 */ /* 0x000fe200078e0022 */
[----:B------:R-:W-:Y:S01]  /*b660*/  PRMT R46, R44, 0x7610, R46 ;  /* 0x000076102c2e7816 */ /* 0x000fe2000000002e */
[----:B------:R-:W-:Y:S01]  /*b670*/  IMAD.MOV.U32 R32, RZ, RZ, R35 ;  /* 0x000000ffff207224 */ /* 0x000fe200078e0023 */
[----:B------:R-:W-:-:S07]  /*b680*/  PRMT R50, R51, 0x7632, R50 ;  /* 0x0000763233327816 */ /* 0x000fce0000000032 */
.L_x_9770:
[----:B------:R-:W-:Y:S05]  /*b690*/  BSYNC.RECONVERGENT B1 ;  /* 0x0000000000017941 */ /* 0x000fea0003800200 */
.L_x_9768:
        /* <DEDUP_REMOVED lines=10> */
.L_x_9772:
[C-C-:B------:R-:W-:Y:S01]  /*b740*/  PRMT R51, R46.reuse, 0x5410, R45.reuse ;  /* 0x000054102e337816 */ /* 0x140fe2000000002d */
[----:B------:R-:W-:Y:S01]  /*b750*/  IMAD.MOV.U32 R35, RZ, RZ, R42 ;  /* 0x000000ffff237224 */ /* 0x000fe200078e002a */
[----:B------:R-:W-:Y:S01]  /*b760*/  PRMT R45, R46, 0x7610, R45 ;  /* 0x000076102e2d7816 */ /* 0x000fe2000000002d */
[--C-:B------:R-:W-:Y:S02]  /*b770*/  IMAD.MOV.U32 R34, RZ, RZ, R41.reuse ;  /* 0x000000ffff227224 */ /* 0x100fe400078e0029 */
[----:B------:R-:W-:-:S07]  /*b780*/  IMAD.MOV.U32 R42, RZ, RZ, R41 ;  /* 0x000000ffff2a7224 */ /* 0x000fce00078e0029 */
.L_x_9773:
[----:B------:R-:W-:Y:S05]  /*b790*/  BSYNC.RECONVERGENT B1 ;  /* 0x0000000000017941 */ /* 0x000fea0003800200 */
.L_x_9771:
[----:B------:R-:W-:Y:S02]  /*b7a0*/  VIADD R40, R40, 0x4 ;  /* 0x0000000428287836 */ /* 0x000fe40000000000 */
[----:B------:R-:W-:Y:S01]  /*b7b0*/  VIADD R64, R64, 0x2 ;  /* 0x0000000240407836 */ /* 0x000fe20000000000 */
[----:B------:R-:W-:Y:S06]  /*b7c0*/  @P1 BRA `(.L_x_9774) ;  /* 0xffffffe000101947 */ /* 0x000fec000383ffff */
.L_x_9680:
[----:B------:R-:W-:Y:S05]  /*b7d0*/  BSYNC.RECONVERGENT B0 ;  /* 0x0000000000007941 */ /* 0x000fea0003800200 */
.L_x_9679:
[----:B--2---:R-:W-:Y:S01]  /*b7e0*/  SHFL.DOWN PT, R44, R51, 0x10, 0x1f ;  /* 0x0a001f00332c7f89 */ /* 0x004fe200000e0000 */
[----:B------:R-:W-:Y:S01]  /*b7f0*/  ISETP.GT.AND P0, PT, R65, 0xf, PT ;  /* 0x0000000f4100780c */ /* 0x000fe20003f04270 */
[----:B------:R-:W-:Y:S02]  /*b800*/  BSSY.RECONVERGENT B0, `(.L_x_9775) ;  /* 0x0000263000007945 */ /* 0x000fe40003800200 */
[----:B------:R-:W0:Y:S04]  /*b810*/  SHFL.DOWN PT, R45, R50, 0x10, 0x1f ;  /* 0x0a001f00322d7f89 */ /* 0x000e2800000e0000 */
[----:B------:R-:W-:Y:S04]  /*b820*/  SHFL.DOWN PT, R42, R32, 0x10, 0x1f ;  /* 0x0a001f00202a7f89 */ /* 0x000fe800000e0000 */
[----:B------:R-:W1:Y:S04]  /*b830*/  SHFL.DOWN PT, R43, R33, 0x10, 0x1f ;  /* 0x0a001f00212b7f89 */ /* 0x000e6800000e0000 */
[----:B------:R-:W-:Y:S04]  /*b840*/  SHFL.DOWN PT, R40, R34, 0x10, 0x1f ;  /* 0x0a001f0022287f89 */ /* 0x000fe800000e0000 */
[----:B------:R-:W2:Y:S04]  /*b850*/  SHFL.DOWN PT, R41, R35, 0x10, 0x1f ;  /* 0x0a001f0023297f89 */ /* 0x000ea800000e0000 */
[----:B------:R-:W3:Y:S04]  /*b860*/  SHFL.DOWN PT, R47, R36, 0x10, 0x1f ;  /* 0x0a001f00242f7f89 */ /* 0x000ee800000e0000 */
[----:B------:R-:W4:Y:S04]  /*b870*/  SHFL.DOWN PT, R46, R37, 0x10, 0x1f ;  /* 0x0a001f00252e7f89 */ /* 0x000f2800000e0000 */
[----:B0-----:R-:W-:Y:S04]  /*b880*/  STL.64 [R0+0x88], R44 ;  /* 0x0000882c00007387 */ /* 0x001fe80000100a00 */
[----:B-1----:R-:W-:Y:S04]  /*b890*/  STL.64 [R0+0x10], R42 ;  /* 0x0000102a00007387 */ /* 0x002fe80000100a00 */
[----:B------:R-:W-:Y:S04]  /*b8a0*/  SHFL.DOWN PT, R44, R30, 0x10, 0x1f ;  /* 0x0a001f001e2c7f89 */ /* 0x000fe800000e0000 */
[----:B------:R-:W0:Y:S04]  /*b8b0*/  SHFL.DOWN PT, R45, R31, 0x10, 0x1f ;  /* 0x0a001f001f2d7f89 */ /* 0x000e2800000e0000 */
[----:B------:R-:W1:Y:S04]  /*b8c0*/  SHFL.DOWN PT, R42, R39, 0x10, 0x1f ;  /* 0x0a001f00272a7f89 */ /* 0x000e6800000e0000 */
[----:B--2---:R3:W-:Y:S04]  /*b8d0*/  STL.64 [R0+0x8], R40 ;  /* 0x0000082800007387 */ /* 0x0047e80000100a00 */
[----:B------:R-:W2:Y:S04]  /*b8e0*/  SHFL.DOWN PT, R48, R38, 0x10, 0x1f ;  /* 0x0a001f0026307f89 */ /* 0x000ea800000e0000 */
[----:B------:R-:W-:Y:S01]  /*b8f0*/  SHFL.DOWN PT, R43, R25, 0x10, 0x1f ;  /* 0x0a001f00192b7f89 */ /* 0x000fe200000e0000 */
[----:B---3--:R-:W-:-:S03]  /*b900*/  IMAD.MOV.U32 R40, RZ, RZ, R47 ;  /* 0x000000ffff287224 */ /* 0x008fc600078e002f */
[----:B------:R-:W-:Y:S01]  /*b910*/  SHFL.DOWN PT, R49, R11, 0x10, 0x1f ;  /* 0x0a001f000b317f89 */ /* 0x000fe200000e0000 */
[----:B----4-:R-:W-:-:S03]  /*b920*/  IMAD.MOV.U32 R41, RZ, RZ, R46 ;  /* 0x000000ffff297224 */ /* 0x010fc600078e002e */
[----:B------:R-:W-:Y:S04]  /*b930*/  SHFL.DOWN PT, R46, R28, 0x10, 0x1f ;  /* 0x0a001f001c2e7f89 */ /* 0x000fe800000e0000 */
[----:B------:R-:W3:Y:S04]  /*b940*/  SHFL.DOWN PT, R47, R29, 0x10, 0x1f ;  /* 0x0a001f001d2f7f89 */ /* 0x000ee800000e0000 */
[----:B0-----:R1:W-:Y:S04]  /*b950*/  STL.64 [R0+0x18], R44 ;  /* 0x0000182c00007387 */ /* 0x0013e80000100a00 */
[----:B------:R-:W-:Y:S04]  /*b960*/  STL.64 [R0+0x90], R40 ;  /* 0x0000902800007387 */ /* 0x000fe80000100a00 */
[----:B------:R-:W-:Y:S01]  /*b970*/  SHFL.DOWN PT, R40, R26, 0x10, 0x1f ;  /* 0x0a001f001a287f89 */ /* 0x000fe200000e0000 */
[----:B-1----:R-:W-:-:S03]  /*b980*/  IMAD.MOV.U32 R45, RZ, RZ, R42 ;  /* 0x000000ffff2d7224 */ /* 0x002fc600078e002a */
[----:B------:R-:W-:Y:S01]  /*b990*/  SHFL.DOWN PT, R41, R27, 0x10, 0x1f ;  /* 0x0a001f001b297f89 */ /* 0x000fe200000e0000 */
[----:B--2---:R-:W-:-:S03]  /*b9a0*/  IMAD.MOV.U32 R44, RZ, RZ, R48 ;  /* 0x000000ffff2c7224 */ /* 0x004fc600078e0030 */
[----:B------:R-:W0:Y:S04]  /*b9b0*/  SHFL.DOWN PT, R42, R24, 0x10, 0x1f ;  /* 0x0a001f00182a7f89 */ /* 0x000e2800000e0000 */
[----:B---3--:R-:W-:Y:S04]  /*b9c0*/  STL.64 [R0+0x20], R46 ;  /* 0x0000202e00007387 */ /* 0x008fe80000100a00 */
[----:B------:R-:W1:Y:S04]  /*b9d0*/  SHFL.DOWN PT, R48, R54, 0x10, 0x1f ;  /* 0x0a001f0036307f89 */ /* 0x000e6800000e0000 */
[----:B------:R-:W2:Y:S04]  /*b9e0*/  SHFL.DOWN PT, R46, R55, 0x10, 0x1f ;  /* 0x0a001f00372e7f89 */ /* 0x000ea800000e0000 */
[----:B------:R-:W-:Y:S04]  /*b9f0*/  STL.64 [R0+0x98], R44 ;  /* 0x0000982c00007387 */ /* 0x000fe80000100a00 */
[----:B------:R-:W-:Y:S04]  /*ba00*/  SHFL.DOWN PT, R44, R22, 0x10, 0x1f ;  /* 0x0a001f00162c7f89 */ /* 0x000fe800000e0000 */
[----:B0-----:R-:W-:Y:S04]  /*ba10*/  STL.64 [R0+0x30], R42 ;  /* 0x0000302a00007387 */ /* 0x001fe80000100a00 */
[----:B------:R-:W0:Y:S04]  /*ba20*/  SHFL.DOWN PT, R45, R23, 0x10, 0x1f ;  /* 0x0a001f00172d7f89 */ /* 0x000e2800000e0000 */
[----:B------:R-:W3:Y:S04]  /*ba30*/  SHFL.DOWN PT, R42, R57, 0x10, 0x1f ;  /* 0x0a001f00392a7f89 */ /* 0x000ee800000e0000 */
[----:B------:R1:W-:Y:S04]  /*ba40*/  STL.64 [R0+0x28], R40 ;  /* 0x0000282800007387 */ /* 0x0003e80000100a00 */
[----:B------:R-:W-:Y:S04]  /*ba50*/  SHFL.DOWN PT, R47, R21, 0x10, 0x1f ;  /* 0x0a001f00152f7f89 */ /* 0x000fe800000e0000 */
[----:B------:R-:W-:Y:S01]  /*ba60*/  SHFL.DOWN PT, R43, R17, 0x10, 0x1f ;  /* 0x0a001f00112b7f89 */ /* 0x000fe200000e0000 */
[----:B-1----:R-:W-:-:S03]  /*ba70*/  IMAD.MOV.U32 R40, RZ, RZ, R48 ;  /* 0x000000ffff287224 */ /* 0x002fc600078e0030 */
[----:B------:R-:W-:Y:S01]  /*ba80*/  SHFL.DOWN PT, R52, R8, 0x10, 0x1f ;  /* 0x0a001f0008347f89 */ /* 0x000fe200000e0000 */
[----:B--2---:R-:W-:-:S03]  /*ba90*/  IMAD.MOV.U32 R41, RZ, RZ, R46 ;  /* 0x000000ffff297224 */ /* 0x004fc600078e002e */
[----:B------:R-:W1:Y:S04]  /*baa0*/  SHFL.DOWN PT, R48, R56, 0x10, 0x1f ;  /* 0x0a001f0038307f89 */ /* 0x000e6800000e0000 */
[----:B------:R-:W2:Y:S04]  /*bab0*/  SHFL.DOWN PT, R46, R20, 0x10, 0x1f ;  /* 0x0a001f00142e7f89 */ /* 0x000ea800000e0000 */
[----:B0-----:R3:W-:Y:S04]  /*bac0*/  STL.64 [R0+0x38], R44 ;  /* 0x0000382c00007387 */ /* 0x0017e80000100a00 */
[----:B------:R-:W-:Y:S04]  /*bad0*/  STL.64 [R0+0xa0], R40 ;  /* 0x0000a02800007387 */ /* 0x000fe80000100a00 */
[----:B------:R-:W-:Y:S01]  /*bae0*/  SHFL.DOWN PT, R40, R18, 0x10, 0x1f ;  /* 0x0a001f0012287f89 */ /* 0x000fe200000e0000 */
[----:B---3--:R-:W-:-:S03]  /*baf0*/  IMAD.MOV.U32 R45, RZ, RZ, R42 ;  /* 0x000000ffff2d7224 */ /* 0x008fc600078e002a */
[----:B------:R-:W0:Y:S01]  /*bb00*/  SHFL.DOWN PT, R41, R19, 0x10, 0x1f ;  /* 0x0a001f0013297f89 */ /* 0x000e2200000e0000 */
[----:B-1----:R-:W-:-:S03]  /*bb10*/  IMAD.MOV.U32 R44, RZ, RZ, R48 ;  /* 0x000000ffff2c7224 */ /* 0x002fc600078e0030 */
[----:B------:R-:W1:Y:S04]  /*bb20*/  SHFL.DOWN PT, R42, R16, 0x10, 0x1f ;  /* 0x0a001f00102a7f89 */ /* 0x000e6800000e0000 */
[----:B--2---:R-:W-:Y:S04]  /*bb30*/  STL.64 [R0+0x40], R46 ;  /* 0x0000402e00007387 */ /* 0x004fe80000100a00 */
[----:B------:R-:W2:Y:S04]  /*bb40*/  SHFL.DOWN PT, R48, R58, 0x10, 0x1f ;  /* 0x0a001f003a307f89 */ /* 0x000ea800000e0000 */
[----:B------:R-:W3:Y:S04]  /*bb50*/  SHFL.DOWN PT, R46, R59, 0x10, 0x1f ;  /* 0x0a001f003b2e7f89 */ /* 0x000ee800000e0000 */
[----:B------:R-:W-:Y:S04]  /*bb60*/  STL.64 [R0+0xa8], R44 ;  /* 0x0000a82c00007387 */ /* 0x000fe80000100a00 */
[----:B0-----:R2:W-:Y:S04]  /*bb70*/  STL.64 [R0+0x48], R40 ;  /* 0x0000482800007387 */ /* 0x0015e80000100a00 */
[----:B-1----:R-:W-:Y:S04]  /*bb80*/  STL.64 [R0+0x50], R42 ;  /* 0x0000502a00007387 */ /* 0x002fe80000100a00 */
[----:B------:R-:W0:Y:S01]  /*bb90*/  SHFL.DOWN PT, R42, R61, 0x10, 0x1f ;  /* 0x0a001f003d2a7f89 */ /* 0x000e2200000e0000 */
[----:B--2---:R-:W-:-:S03]  /*bba0*/  IMAD.MOV.U32 R40, RZ, RZ, R48 ;  /* 0x000000ffff287224 */ /* 0x004fc600078e0030 */
[----:B------:R-:W-:Y:S01]  /*bbb0*/  SHFL.DOWN PT, R47, R13, 0x10, 0x1f ;  /* 0x0a001f000d2f7f89 */ /* 0x000fe200000e0000 */
[----:B---3--:R-:W-:-:S03]  /*bbc0*/  IMAD.MOV.U32 R41, RZ, RZ, R46 ;  /* 0x000000ffff297224 */ /* 0x008fc600078e002e */
[----:B------:R-:W1:Y:S04]  /*bbd0*/  SHFL.DOWN PT, R48, R60, 0x10, 0x1f ;  /* 0x0a001f003c307f89 */ /* 0x000e6800000e0000 */
[----:B------:R0:W-:Y:S04]  /*bbe0*/  STL.64 [R0+0xb0], R40 ;  /* 0x0000b02800007387 */ /* 0x0001e80000100a00 */
[----:B------:R-:W2:Y:S04]  /*bbf0*/  SHFL.DOWN PT, R46, R12, 0x10, 0x1f ;  /* 0x0a001f000c2e7f89 */ /* 0x000ea800000e0000 */
[----:B------:R-:W-:Y:S01]  /*bc00*/  SHFL.DOWN PT, R44, R14, 0x10, 0x1f ;  /* 0x0a001f000e2c7f89 */ /* 0x000fe200000e0000 */
[----:B0-----:R-:W-:-:S03]  /*bc10*/  IMAD.MOV.U32 R41, RZ, RZ, R42 ;  /* 0x000000ffff297224 */ /* 0x001fc600078e002a */
[----:B------:R-:W0:Y:S04]  /*bc20*/  SHFL.DOWN PT, R45, R15, 0x10, 0x1f ;  /* 0x0a001f000f2d7f89 */ /* 0x000e2800000e0000 */
[----:B------:R-:W3:Y:S01]  /*bc30*/  SHFL.DOWN PT, R42, R62, 0x10, 0x1f ;  /* 0x0a001f003e2a7f89 */ /* 0x000ee200000e0000 */
[----:B-1----:R-:W-:-:S03]  /*bc40*/  IMAD.MOV.U32 R40, RZ, RZ, R48 ;  /* 0x000000ffff287224 */ /* 0x002fc600078e0030 */
[----:B------:R-:W-:Y:S04]  /*bc50*/  SHFL.DOWN PT, R53, R9, 0x10, 0x1f ;  /* 0x0a001f0009357f89 */ /* 0x000fe800000e0000 */
[----:B------:R-:W-:Y:S04]  /*bc60*/  STL.64 [R0+0xb8], R40 ;  /* 0x0000b82800007387 */ /* 0x000fe80000100a00 */
[----:B--2---:R3:W-:Y:S04]  /*bc70*/  STL.64 [R0+0x60], R46 ;  /* 0x0000602e00007387 */ /* 0x0047e80000100a00 */
[----:B------:R-:W1:Y:S04]  /*bc80*/  SHFL.DOWN PT, R48, R10, 0x10, 0x1f ;  /* 0x0a001f000a307f89 */ /* 0x000e6800000e0000 */
[----:B0-----:R-:W-:Y:S01]  /*bc90*/  STL.64 [R0+0x58], R44 ;  /* 0x0000582c00007387 */ /* 0x001fe20000100a00 */
[----:B---3--:R-:W-:-:S03]  /*bca0*/  IMAD.MOV.U32 R46, RZ, RZ, R42 ;  /* 0x000000ffff2e7224 */ /* 0x008fc600078e002a */
[----:B------:R-:W-:Y:S04]  /*bcb0*/  SHFL.DOWN PT, R43, R7, 0x10, 0x1f ;  /* 0x0a001f00072b7f89 */ /* 0x000fe800000e0000 */
[----:B------:R-:W0:Y:S04]  /*bcc0*/  SHFL.DOWN PT, R42, R6, 0x10, 0x1f ;  /* 0x0a001f00062a7f89 */ /* 0x000e2800000e0000 */
[----:B------:R-:W-:Y:S04]  /*bcd0*/  SHFL.DOWN PT, R44, R4, 0x10, 0x1f ;  /* 0x0a001f00042c7f89 */ /* 0x000fe800000e0000 */
[----:B------:R-:W2:Y:S04]  /*bce0*/  SHFL.DOWN PT, R45, R5, 0x10, 0x1f ;  /* 0x0a001f00052d7f89 */ /* 0x000ea800000e0000 */
[----:B------:R-:W-:Y:S04]  /*bcf0*/  SHFL.DOWN PT, R40, R3, 0x10, 0x1f ;  /* 0x0a001f0003287f89 */ /* 0x000fe800000e0000 */
[----:B------:R-:W3:Y:S04]  /*bd00*/  SHFL.DOWN PT, R41, R2, 0x10, 0x1f ;  /* 0x0a001f0002297f89 */ /* 0x000ee800000e0000 */
[----:B------:R-:W4:Y:S04]  /*bd10*/  SHFL.DOWN PT, R47, R63, 0x10, 0x1f ;  /* 0x0a001f003f2f7f89 */ /* 0x000f2800000e0000 */
[----:B-1----:R-:W-:Y:S04]  /*bd20*/  STL.64 [R0+0x68], R48 ;  /* 0x0000683000007387 */ /* 0x002fe80000100a00 */
[----:B------:R-:W-:Y:S04]  /*bd30*/  STL.64 [R0+0x70], R52 ;  /* 0x0000703400007387 */ /* 0x000fe80000100a00 */
[----:B0-----:R-:W-:Y:S04]  /*bd40*/  STL.64 [R0+0x78], R42 ;  /* 0x0000782a00007387 */ /* 0x001fe80000100a00 */
[----:B--2---:R-:W-:Y:S04]  /*bd50*/  STL.64 [R0+0x80], R44 ;  /* 0x0000802c00007387 */ /* 0x004fe80000100a00 */
[----:B---3--:R-:W-:Y:S04]  /*bd60*/  STL.64 [R0], R40 ;  /* 0x0000002800007387 */ /* 0x008fe80000100a00 */
[----:B----4-:R0:W-:Y:S02]  /*bd70*/  STL.64 [R0+0xc0], R46 ;  /* 0x0000c02e00007387 */ /* 0x0101e40000100a00 */
[----:B0-----:R-:W-:Y:S01]  /*bd80*/  IMAD.MOV.U32 R46, RZ, RZ, R3 ;  /* 0x000000ffff2e7224 */ /* 0x001fe200078e0003 */
[----:B------:R-:W-:Y:S06]  /*bd90*/  @P0 BRA `(.L_x_9776) ;  /* 0x0000002000240947 */ /* 0x000fec0003800000 */
[-C--:B------:R-:W-:Y:S01]  /*bda0*/  FSETP.GT.FTZ.AND P0, PT, R3, R40.reuse, PT ;  /* 0x000000280300720b */ /* 0x080fe20003f14000 */
        /* <DEDUP_REMOVED lines=12> */
.L_x_9870:
        /* <DEDUP_REMOVED lines=20> */
.L_x_9778:
[----:B------:R-:W-:Y:S01]  /*bfb0*/  IMAD.MOV.U32 R34, RZ, RZ, R5 ;  /* 0x000000ffff227224 */ /* 0x000fe200078e0005 */
[--C-:B------:R-:W-:Y:S01]  /*bfc0*/  PRMT R40, R40, 0x7610, R63.reuse ;  /* 0x0000761028287816 */ /* 0x100fe2000000003f */
[----:B------:R-:W-:Y:S01]  /*bfd0*/  IMAD.MOV.U32 R5, RZ, RZ, R4 ;  /* 0x000000ffff057224 */ /* 0x000fe200078e0004 */
[----:B------:R-:W-:-:S07]  /*bfe0*/  PRMT R63, R63, 0x5410, R63 ;  /* 0x000054103f3f7816 */ /* 0x000fce000000003f */
.L_x_9779:
[----:B------:R-:W-:Y:S05]  /*bff0*/  BSYNC.RECONVERGENT B1 ;  /* 0x0000000000017941 */ /* 0x000fea0003800200 */
.L_x_9777:
        /* <DEDUP_REMOVED lines=11> */
.L_x_9781:
[----:B------:R-:W-:Y:S01]  /*c0b0*/  IMAD.MOV.U32 R43, RZ, RZ, R34 ;  /* 0x000000ffff2b7224 */ /* 0x000fe200078e0022 */
[----:B------:R-:W-:Y:S01]  /*c0c0*/  PRMT R44, R44, 0x7610, R40 ;  /* 0x000076102c2c7816 */ /* 0x000fe20000000028 */
[----:B------:R-:W-:Y:S01]  /*c0d0*/  IMAD.MOV.U32 R4, RZ, RZ, R7 ;  /* 0x000000ffff047224 */ /* 0x000fe200078e0007 */
[----:B------:R-:W-:-:S07]  /*c0e0*/  PRMT R63, R62, 0x7632, R63 ;  /* 0x000076323e3f7816 */ /* 0x000fce000000003f */
.L_x_9782:
[----:B------:R-:W-:Y:S05]  /*c0f0*/  BSYNC.RECONVERGENT B1 ;  /* 0x0000000000017941 */ /* 0x000fea0003800200 */
.L_x_9780:
        /* <DEDUP_REMOVED lines=11> */
.L_x_9784:
[----:B------:R-:W-:Y:S01]  /*c1b0*/  IMAD.MOV.U32 R34, RZ, RZ, R43 ;  /* 0x000000ffff227224 */ /* 0x000fe200078e002b */
[----:B------:R-:W-:Y:S01]  /*c1c0*/  PRMT R40, R44, 0x7632, R40 ;  /* 0x000076322c287816 */ /* 0x000fe20000000028 */
[----:B------:R-:W-:Y:S01]  /*c1d0*/  IMAD.MOV.U32 R7, RZ, RZ, R6 ;  /* 0x000000ffff077224 */ /* 0x000fe200078e0006 */
[----:B------:R-:W-:-:S07]  /*c1e0*/  PRMT R62, R62, 0x5410, R62 ;  /* 0x000054103e3e7816 */ /* 0x000fce000000003e */
.L_x_9785:
[----:B------:R-:W-:Y:S05]  /*c1f0*/  BSYNC.RECONVERGENT B1 ;  /* 0x0000000000017941 */ /* 0x000fea0003800200 */
.L_x_9783:
        /* <DEDUP_REMOVED lines=11> */
.L_x_9787:
[----:B------:R-:W-:Y:S01]  /*c2b0*/  IMAD.MOV.U32 R43, RZ, RZ, R34 ;  /* 0x000000ffff2b7224 */ /* 0x000fe200078e0022 */
[----:B------:R-:W-:Y:S01]  /*c2c0*/  PRMT R44, R40, 0x7610, R44 ;  /* 0x00007610282c7816 */ /* 0x000fe2000000002c */
[----:B------:R-:W-:Y:S01]  /*c2d0*/  IMAD.MOV.U32 R6, RZ, RZ, R9 ;  /* 0x000000ffff067224 */ /* 0x000fe200078e0009 */
[----:B------:R-:W-:-:S07]  /*c2e0*/  PRMT R62, R61, 0x7632, R62 ;  /* 0x000076323d3e7816 */ /* 0x000fce000000003e */
.L_x_9788:
[----:B------:R-:W-:Y:S05]  /*c2f0*/  BSYNC.RECONVERGENT B1 ;  /* 0x0000000000017941 */ /* 0x000fea0003800200 */
.L_x_9786:
        /* <DEDUP_REMOVED lines=11> */
.L_x_9790:
[----:B------:R-:W-:Y:S01]  /*c3b0*/  IMAD.MOV.U32 R34, RZ, RZ, R43 ;  /* 0x000000ffff227224 */ /* 0x000fe200078e002b */
[----:B------:R-:W-:Y:S01]  /*c3c0*/  PRMT R40, R40, 0x5410, R44 ;  /* 0x0000541028287816 */ /* 0x000fe2000000002c */
[----:B------:R-:W-:Y:S01]  /*c3d0*/  IMAD.MOV.U32 R9, RZ, RZ, R8 ;  /* 0x000000ffff097224 */ /* 0x000fe200078e0008 */
[----:B------:R-:W-:-:S07]  /*c3e0*/  PRMT R61, R61, 0x5410, R61 ;  /* 0x000054103d3d7816 */ /* 0x000fce000000003d */
.L_x_9791:
[----:B------:R-:W-:Y:S05]  /*c3f0*/  BSYNC.RECONVERGENT B1 ;  /* 0x0000000000017941 */ /* 0x000fea0003800200 */
.L_x_9789:
        /* <DEDUP_REMOVED lines=11> */
.L_x_9793:
[----:B------:R-:W-:Y:S01]  /*c4b0*/  IMAD.MOV.U32 R43, RZ, RZ, R34 ;  /* 0x000000ffff2b7224 */ /* 0x000fe200078e0022 */
[----:B------:R-:W-:Y:S01]  /*c4c0*/  PRMT R44, R44, 0x7610, R40 ;  /* 0x000076102c2c7816 */ /* 0x000fe20000000028 */
[----:B------:R-:W-:Y:S01]  /*c4d0*/  IMAD.MOV.U32 R8, RZ, RZ, R11 ;  /* 0x000000ffff087224 */ /* 0x000fe200078e000b */
[----:B------:R-:W-:-:S07]  /*c4e0*/  PRMT R61, R60, 0x7632, R61 ;  /* 0x000076323c3d7816 */ /* 0x000fce000000003d */
.L_x_9794:
[----:B------:R-:W-:Y:S05]  /*c4f0*/  BSYNC.RECONVERGENT B1 ;  /* 0x0000000000017941 */ /* 0x000fea0003800200 */
.L_x_9792:
        /* <DEDUP_REMOVED lines=11> */
.L_x_9796:
[----:B------:R-:W-:Y:S01]  /*c5b0*/  IMAD.MOV.U32 R34, RZ, RZ, R43 ;  /* 0x000000ffff227224 */ /* 0x000fe200078e002b */
[----:B------:R-:W-:Y:S01]  /*c5c0*/  PRMT R40, R44, 0x7632, R40 ;  /* 0x000076322c287816 */ /* 0x000fe20000000028 */
[----:B------:R-:W-:Y:S01]  /*c5d0*/  IMAD.MOV.U32 R11, RZ, RZ, R10 ;  /* 0x000000ffff0b7224 */ /* 0x000fe200078e000a */
[----:B------:R-:W-:-:S07]  /*c5e0*/  PRMT R60, R60, 0x5410, R60 ;  /* 0x000054103c3c7816 */ /* 0x000fce000000003c */
.L_x_9797:
[----:B------:R-:W-:Y:S05]  /*c5f0*/  BSYNC.RECONVERGENT B1 ;  /* 0x0000000000017941 */ /* 0x000fea0003800200 */
.L_x_9795:
        /* <DEDUP_REMOVED lines=11> */
.L_x_9799:
[----:B------:R-:W-:Y:S01]  /*c6b0*/  IMAD.MOV.U32 R43, RZ, RZ, R34 ;  /* 0x000000ffff2b7224 */ /* 0x000fe200078e0022 */
[----:B------:R-:W-:Y:S01]  /*c6c0*/  PRMT R44, R40, 0x7610, R44 ;  /* 0x00007610282c7816 */ /* 0x000fe2000000002c */
[----:B------:R-:W-:Y:S01]  /*c6d0*/  IMAD.MOV.U32 R10, RZ, RZ, R13 ;  /* 0x000000ffff0a7224 */ /* 0x000fe200078e000d */
[----:B------:R-:W-:-:S07]  /*c6e0*/  PRMT R60, R59, 0x7632, R60 ;  /* 0x000076323b3c7816 */ /* 0x000fce000000003c */
.L_x_9800:
[----:B------:R-:W-:Y:S05]  /*c6f0*/  BSYNC.RECONVERGENT B1 ;  /* 0x0000000000017941 */ /* 0x000fea0003800200 */
.L_x_9798:
        /* <DEDUP_REMOVED lines=11> */
.L_x_9802:
[----:B------:R-:W-:Y:S01]  /*c7b0*/  IMAD.MOV.U32 R34, RZ, RZ, R43 ;  /* 0x000000ffff227224 */ /* 0x000fe200078e002b */
[----:B------:R-:W-:Y:S01]  /*c7c0*/  PRMT R40, R40, 0x5410, R44 ;  /* 0x0000541028287816 */ /* 0x000fe2000000002c */
[----:B------:R-:W-:Y:S01]  /*c7d0*/  IMAD.MOV.U32 R13, RZ, RZ, R12 ;  /* 0x000000ffff0d7224 */ /* 0x000fe200078e000c */
[----:B------:R-:W-:-:S07]  /*c7e0*/  PRMT R59, R59, 0x5410, R59 ;  /* 0x000054103b3b7816 */ /* 0x000fce000000003b */
.L_x_9803:
[----:B------:R-:W-:Y:S05]  /*c7f0*/  BSYNC.RECONVERGENT B1 ;  /* 0x0000000000017941 */ /* 0x000fea0003800200 */
.L_x_9801:
        /* <DEDUP_REMOVED lines=11> */
.L_x_9805:
[----:B------:R-:W-:Y:S01]  /*c8b0*/  IMAD.MOV.U32 R43, RZ, RZ, R34 ;  /* 0x000000ffff2b7224 */ /* 0x000fe200078e0022 */
[----:B------:R-:W-:Y:S01]  /*c8c0*/  PRMT R44, R44, 0x7610, R40 ;  /* 0x000076102c2c7816 */ /* 0x000fe20000000028 */
[----:B------:R-:W-:Y:S01]  /*c8d0*/  IMAD.MOV.U32 R12, RZ, RZ, R15 ;  /* 0x000000ffff0c7224 */ /* 0x000fe200078e000f */
[----:B------:R-:W-:-:S07]  /*c8e0*/  PRMT R59, R58, 0x7632, R59 ;  /* 0x000076323a3b7816 */ /* 0x000fce000000003b */
.L_x_9806:
[----:B------:R-:W-:Y:S05]  /*c8f0*/  BSYNC.RECONVERGENT B1 ;  /* 0x0000000000017941 */ /* 0x000fea0003800200 */
.L_x_9804:
        /* <DEDUP_REMOVED lines=11> */
.L_x_9808:
[----:B------:R-:W-:Y:S01]  /*c9b0*/  IMAD.MOV.U32 R34, RZ, RZ, R43 ;  /* 0x000000ffff227224 */ /* 0x000fe200078e002b */
[----:B------:R-:W-:Y:S01]  /*c9c0*/  PRMT R40, R44, 0x7632, R40 ;  /* 0x000076322c287816 */ /* 0x000fe20000000028 */
[----:B------:R-:W-:Y:S01]  /*c9d0*/  IMAD.MOV.U32 R15, RZ, RZ, R14 ;  /* 0x000000ffff0f7224 */ /* 0x000fe200078e000e */
[----:B------:R-:W-:-:S07]  /*c9e0*/  PRMT R58, R58, 0x5410, R58 ;  /* 0x000054103a3a7816 */ /* 0x000fce000000003a */
.L_x_9809:
[----:B------:R-:W-:Y:S05]  /*c9f0*/  BSYNC.RECONVERGENT B1 ;  /* 0x0000000000017941 */ /* 0x000fea0003800200 */
.L_x_9807:
        /* <DEDUP_REMOVED lines=11> */
.L_x_9811:
[----:B------:R-:W-:Y:S01]  /*cab0*/  IMAD.MOV.U32 R43, RZ, RZ, R34 ;  /* 0x000000ffff2b7224 */ /* 0x000fe200078e0022 */
[----:B------:R-:W-:Y:S01]  /*cac0*/  PRMT R44, R40, 0x7610, R44 ;  /* 0x00007610282c7816 */ /* 0x000fe2000000002c */
[----:B------:R-:W-:Y:S01]  /*cad0*/  IMAD.MOV.U32 R14, RZ, RZ, R17 ;  /* 0x000000ffff0e7224 */ /* 0x000fe200078e0011 */
[----:B------:R-:W-:-:S07]  /*cae0*/  PRMT R58, R57, 0x7632, R58 ;  /* 0x00007632393a7816 */ /* 0x000fce000000003a */
.L_x_9812:
[----:B------:R-:W-:Y:S05]  /*caf0*/  BSYNC.RECONVERGENT B1 ;  /* 0x0000000000017941 */ /* 0x000fea0003800200 */
.L_x_9810:
        /* <DEDUP_REMOVED lines=11> */
.L_x_9814:
[----:B------:R-:W-:Y:S01]  /*cbb0*/  IMAD.MOV.U32 R34, RZ, RZ, R43 ;  /* 0x000000ffff227224 */ /* 0x000fe200078e002b */
[----:B------:R-:W-:Y:S01]  /*cbc0*/  PRMT R40, R40, 0x5410, R44 ;  /* 0x0000541028287816 */ /* 0x000fe2000000002c */
[----:B------:R-:W-:Y:S01]  /*cbd0*/  IMAD.MOV.U32 R17, RZ, RZ, R16 ;  /* 0x000000ffff117224 */ /* 0x000fe200078e0010 */
[----:B------:R-:W-:-:S07]  /*cbe0*/  PRMT R57, R57, 0x5410, R57 ;  /* 0x0000541039397816 */ /* 0x000fce0000000039 */
.L_x_9815:
[----:B------:R-:W-:Y:S05]  /*cbf0*/  BSYNC.RECONVERGENT B1 ;  /* 0x0000000000017941 */ /* 0x000fea0003800200 */
.L_x_9813:
        /* <DEDUP_REMOVED lines=11> */
.L_x_9817:
[----:B------:R-:W-:Y:S01]  /*ccb0*/  IMAD.MOV.U32 R43, RZ, RZ, R34 ;  /* 0x000000ffff2b7224 */ /* 0x000fe200078e0022 */
[----:B------:R-:W-:Y:S01]  /*ccc0*/  PRMT R44, R44, 0x7610, R40 ;  /* 0x000076102c2c7816 */ /* 0x000fe20000000028 */
[----:B------:R-:W-:Y:S01]  /*ccd0*/  IMAD.MOV.U32 R16, RZ, RZ, R19 ;  /* 0x000000ffff107224 */ /* 0x000fe200078e0013 */
[----:B------:R-:W-:-:S07]  /*cce0*/  PRMT R57, R56, 0x7632, R57 ;  /* 0x0000763238397816 */ /* 0x000fce0000000039 */
.L_x_9818:
[----:B------:R-:W-:Y:S05]  /*ccf0*/  BSYNC.RECONVERGENT B1 ;  /* 0x0000000000017941 */ /* 0x000fea0003800200 */
.L_x_9816:
        /* <DEDUP_REMOVED lines=11> */
.L_x_9820:
[----:B------:R-:W-:Y:S01]  /*cdb0*/  IMAD.MOV.U32 R34, RZ, RZ, R43 ;  /* 0x000000ffff227224 */ /* 0x000fe200078e002b */
[----:B------:R-:W-:Y:S01]  /*cdc0*/  PRMT R40, R44, 0x7632, R40 ;  /* 0x000076322c287816 */ /* 0x000fe20000000028 */
[----:B------:R-:W-:Y:S01]  /*cdd0*/  IMAD.MOV.U32 R19, RZ, RZ, R18 ;  /* 0x000000ffff137224 */ /* 0x000fe200078e0012 */
[----:B------:R-:W-:-:S07]  /*cde0*/  PRMT R56, R56, 0x5410, R56 ;  /* 0x0000541038387816 */ /* 0x000fce0000000038 */
.L_x_9821:
[----:B------:R-:W-:Y:S05]  /*cdf0*/  BSYNC.RECONVERGENT B1 ;  /* 0x0000000000017941 */ /* 0x000fea0003800200 */
.L_x_9819:
        /* <DEDUP_REMOVED lines=11> */
.L_x_9823:
[----:B------:R-:W-:Y:S01]  /*ceb0*/  IMAD.MOV.U32 R43, RZ, RZ, R34 ;  /* 0x000000ffff2b7224 */ /* 0x000fe200078e0022 */
[----:B------:R-:W-:Y:S01]  /*cec0*/  PRMT R44, R40, 0x7610, R44 ;  /* 0x00007610282c7816 */ /* 0x000fe2000000002c */
[----:B------:R-:W-:Y:S01]  /*ced0*/  IMAD.MOV.U32 R18, RZ, RZ, R21 ;  /* 0x000000ffff127224 */ /* 0x000fe200078e0015 */
[----:B------:R-:W-:-:S07]  /*cee0*/  PRMT R56, R55, 0x7632, R56 ;  /* 0x0000763237387816 */ /* 0x000fce0000000038 */
.L_x_9824:
[----:B------:R-:W-:Y:S05]  /*cef0*/  BSYNC.RECONVERGENT B1 ;  /* 0x0000000000017941 */ /* 0x000fea0003800200 */
.L_x_9822:
        /* <DEDUP_REMOVED lines=11> */
.L_x_9826:
[----:B------:R-:W-:Y:S01]  /*cfb0*/  IMAD.MOV.U32 R34, RZ, RZ, R43 ;  /* 0x000000ffff227224 */ /* 0x000fe200078e002b */
[----:B------:R-:W-:Y:S01]  /*cfc0*/  PRMT R40, R40, 0x5410, R44 ;  /* 0x0000541028287816 */ /* 0x000fe2000000002c */
[----:B------:R-:W-:Y:S01]  /*cfd0*/  IMAD.MOV.U32 R21, RZ, RZ, R20 ;  /* 0x000000ffff157224 */ /* 0x000fe200078e0014 */
[----:B------:R-:W-:-:S07]  /*cfe0*/  PRMT R55, R55, 0x5410, R55 ;  /* 0x0000541037377816 */ /* 0x000fce0000000037 */
.L_x_9827:
[----:B------:R-:W-:Y:S05]  /*cff0*/  BSYNC.RECONVERGENT B1 ;  /* 0x0000000000017941 */ /* 0x000fea0003800200 */
.L_x_9825:
        /* <DEDUP_REMOVED lines=11> */
.L_x_9829:
[----:B------:R-:W-:Y:S01]  /*d0b0*/  IMAD.MOV.U32 R43, RZ, RZ, R34 ;  /* 0x000000ffff2b7224 */ /* 0x000fe200078e0022 */
[----:B------:R-:W-:Y:S01]  /*d0c0*/  PRMT R44, R44, 0x7610, R40 ;  /* 0x000076102c2c7816 */ /* 0x000fe20000000028 */
[----:B------:R-:W-:Y:S01]  /*d0d0*/  IMAD.MOV.U32 R20, RZ, RZ, R23 ;  /* 0x000000ffff147224 */ /* 0x000fe200078e0017 */
[----:B------:R-:W-:-:S07]  /*d0e0*/  PRMT R55, R54, 0x7632, R55 ;  /* 0x0000763236377816 */ /* 0x000fce0000000037 */
.L_x_9830:
[----:B------:R-:W-:Y:S05]  /*d0f0*/  BSYNC.RECONVERGENT B1 ;  /* 0x0000000000017941 */ /* 0x000fea0003800200 */
.L_x_9828:
        /* <DEDUP_REMOVED lines=11> */
.L_x_9832:
[----:B------:R-:W-:Y:S01]  /*d1b0*/  IMAD.MOV.U32 R34, RZ, RZ, R43 ;  /* 0x000000ffff227224 */ /* 0x000fe200078e002b */
[----:B------:R-:W-:Y:S01]  /*d1c0*/  PRMT R40, R44, 0x7632, R40 ;  /* 0x000076322c287816 */ /* 0x000fe20000000028 */
[----:B------:R-:W-:Y:S01]  /*d1d0*/  IMAD.MOV.U32 R23, RZ, RZ, R22 ;  /* 0x000000ffff177224 */ /* 0x000fe200078e0016 */
[----:B------:R-:W-:-:S07]  /*d1e0*/  PRMT R54, R54, 0x5410, R54 ;  /* 0x0000541036367816 */ /* 0x000fce0000000036 */
.L_x_9833:
[----:B------:R-:W-:Y:S05]  /*d1f0*/  BSYNC.RECONVERGENT B1 ;  /* 0x0000000000017941 */ /* 0x000fea0003800200 */
.L_x_9831:
        /* <DEDUP_REMOVED lines=11> */
.L_x_9835:
[----:B------:R-:W-:Y:S01]  /*d2b0*/  IMAD.MOV.U32 R43, RZ, RZ, R34 ;  /* 0x000000ffff2b7224 */ /* 0x000fe200078e0022 */
[----:B------:R-:W-:Y:S01]  /*d2c0*/  PRMT R44, R40, 0x7610, R44 ;  /* 0x00007610282c7816 */ /* 0x000fe2000000002c */
[----:B------:R-:W-:Y:S01]  /*d2d0*/  IMAD.MOV.U32 R22, RZ, RZ, R25 ;  /* 0x000000ffff167224 */ /* 0x000fe200078e0019 */
[----:B------:R-:W-:-:S07]  /*d2e0*/  PRMT R54, R39, 0x7632, R54 ;  /* 0x0000763227367816 */ /* 0x000fce0000000036 */
.L_x_9836:
[----:B------:R-:W-:Y:S05]  /*d2f0*/  BSYNC.RECONVERGENT B1 ;  /* 0x0000000000017941 */ /* 0x000fea0003800200 */
.L_x_9834:
        /* <DEDUP_REMOVED lines=11> */
.L_x_9838:
[----:B------:R-:W-:Y:S01]  /*d3b0*/  IMAD.MOV.U32 R34, RZ, RZ, R43 ;  /* 0x000000ffff227224 */ /* 0x000fe200078e002b */
[----:B------:R-:W-:Y:S01]  /*d3c0*/  PRMT R40, R40, 0x5410, R44 ;  /* 0x0000541028287816 */ /* 0x000fe2000000002c */
[----:B------:R-:W-:Y:S01]  /*d3d0*/  IMAD.MOV.U32 R25, RZ, RZ, R24 ;  /* 0x000000ffff197224 */ /* 0x000fe200078e0018 */
[----:B------:R-:W-:-:S07]  /*d3e0*/  PRMT R39, R39, 0x5410, R39 ;  /* 0x0000541027277816 */ /* 0x000fce0000000027 */
.L_x_9839:
[----:B------:R-:W-:Y:S05]  /*d3f0*/  BSYNC.RECONVERGENT B1 ;  /* 0x0000000000017941 */ /* 0x000fea0003800200 */
.L_x_9837:
        /* <DEDUP_REMOVED lines=11> */
.L_x_9841:
[----:B------:R-:W-:Y:S01]  /*d4b0*/  IMAD.MOV.U32 R43, RZ, RZ, R34 ;  /* 0x000000ffff2b7224 */ /* 0x000fe200078e0022 */
[----:B------:R-:W-:Y:S01]  /*d4c0*/  PRMT R44, R44, 0x7610, R40 ;  /* 0x000076102c2c7816 */ /* 0x000fe20000000028 */
[----:B------:R-:W-:Y:S01]  /*d4d0*/  IMAD.MOV.U32 R24, RZ, RZ, R27 ;  /* 0x000000ffff187224 */ /* 0x000fe200078e001b */
[----:B------:R-:W-:-:S07]  /*d4e0*/  PRMT R39, R38, 0x7632, R39 ;  /* 0x0000763226277816 */ /* 0x000fce0000000027 */
.L_x_9842:
[----:B------:R-:W-:Y:S05]  /*d4f0*/  BSYNC.RECONVERGENT B1 ;  /* 0x0000000000017941 */ /* 0x000fea0003800200 */
.L_x_9840:
        /* <DEDUP_REMOVED lines=11> */
.L_x_9844:
[----:B------:R-:W-:Y:S01]  /*d5b0*/  IMAD.MOV.U32 R34, RZ, RZ, R43 ;  /* 0x000000ffff227224 */ /* 0x000fe200078e002b */
[----:B------:R-:W-:Y:S01]  /*d5c0*/  PRMT R40, R44, 0x7632, R40 ;  /* 0x000076322c287816 */ /* 0x000fe20000000028 */
[----:B------:R-:W-:Y:S01]  /*d5d0*/  IMAD.MOV.U32 R27, RZ, RZ, R26 ;  /* 0x000000ffff1b7224 */ /* 0x000fe200078e001a */
[----:B------:R-:W-:-:S07]  /*d5e0*/  PRMT R38, R38, 0x5410, R38 ;  /* 0x0000541026267816 */ /* 0x000fce0000000026 */
.L_x_9845:
[----:B------:R-:W-:Y:S05]  /*d5f0*/  BSYNC.RECONVERGENT B1 ;  /* 0x0000000000017941 */ /* 0x000fea0003800200 */
.L_x_9843:
        /* <DEDUP_REMOVED lines=11> */
.L_x_9847:
[----:B------:R-:W-:Y:S01]  /*d6b0*/  IMAD.MOV.U32 R43, RZ, RZ, R34 ;  /* 0x000000ffff2b7224 */ /* 0x000fe200078e0022 */
[----:B------:R-:W-:Y:S01]  /*d6c0*/  PRMT R44, R40, 0x7610, R44 ;  /* 0x00007610282c7816 */ /* 0x000fe2000000002c */
[----:B------:R-:W-:Y:S01]  /*d6d0*/  IMAD.MOV.U32 R26, RZ, RZ, R29 ;  /* 0x000000ffff1a7224 */ /* 0x000fe200078e001d */
[----:B------:R-:W-:-:S07]  /*d6e0*/  PRMT R38, R37, 0x7632, R38 ;  /* 0x0000763225267816 */ /* 0x000fce0000000026 */
.L_x_9848:
[----:B------:R-:W-:Y:S05]  /*d6f0*/  BSYNC.RECONVERGENT B1 ;  /* 0x0000000000017941 */ /* 0x000fea0003800200 */
.L_x_9846:
        /* <DEDUP_REMOVED lines=11> */
.L_x_9850:
[----:B------:R-:W-:Y:S01]  /*d7b0*/  IMAD.MOV.U32 R34, RZ, RZ, R43 ;  /* 0x000000ffff227224 */ /* 0x000fe200078e002b */
[----:B------:R-:W-:Y:S01]  /*d7c0*/  PRMT R40, R40, 0x5410, R44 ;  /* 0x0000541028287816 */ /* 0x000fe2000000002c */
[----:B------:R-:W-:Y:S01]  /*d7d0*/  IMAD.MOV.U32 R29, RZ, RZ, R28 ;  /* 0x000000ffff1d7224 */ /* 0x000fe200078e001c */
[----:B------:R-:W-:-:S07]  /*d7e0*/  PRMT R37, R37, 0x5410, R37 ;  /* 0x0000541025257816 */ /* 0x000fce0000000025 */
.L_x_9851:
[----:B------:R-:W-:Y:S05]  /*d7f0*/  BSYNC.RECONVERGENT B1 ;  /* 0x0000000000017941 */ /* 0x000fea0003800200 */
.L_x_9849:
        /* <DEDUP_REMOVED lines=11> */
.L_x_9853:
[----:B------:R-:W-:Y:S01]  /*d8b0*/  IMAD.MOV.U32 R43, RZ, RZ, R34 ;  /* 0x000000ffff2b7224 */ /* 0x000fe200078e0022 */
[----:B------:R-:W-:Y:S01]  /*d8c0*/  PRMT R44, R44, 0x7610, R40 ;  /* 0x000076102c2c7816 */ /* 0x000fe20000000028 */
[----:B------:R-:W-:Y:S01]  /*d8d0*/  IMAD.MOV.U32 R28, RZ, RZ, R31 ;  /* 0x000000ffff1c7224 */ /* 0x000fe200078e001f */
[----:B------:R-:W-:-:S07]  /*d8e0*/  PRMT R37, R36, 0x7632, R37 ;  /* 0x0000763224257816 */ /* 0x000fce0000000025 */
.L_x_9854:
[----:B------:R-:W-:Y:S05]  /*d8f0*/  BSYNC.RECONVERGENT B1 ;  /* 0x0000000000017941 */ /* 0x000fea0003800200 */
.L_x_9852:
        /* <DEDUP_REMOVED lines=11> */
.L_x_9856:
[----:B------:R-:W-:Y:S01]  /*d9b0*/  IMAD.MOV.U32 R34, RZ, RZ, R43 ;  /* 0x000000ffff227224 */ /* 0x000fe200078e002b */
[----:B------:R-:W-:Y:S01]  /*d9c0*/  PRMT R40, R40, 0x7610, R44 ;  /* 0x0000761028287816 */ /* 0x000fe2000000002c */
[----:B------:R-:W-:Y:S01]  /*d9d0*/  IMAD.MOV.U32 R31, RZ, RZ, R30 ;  /* 0x000000ffff1f7224 */ /* 0x000fe200078e001e */
[----:B------:R-:W-:-:S07]  /*d9e0*/  PRMT R36, R36, 0x5410, R36 ;  /* 0x0000541024247816 */ /* 0x000fce0000000024 */
.L_x_9857:
[----:B------:R-:W-:Y:S05]  /*d9f0*/  BSYNC.RECONVERGENT B1 ;  /* 0x0000000000017941 */ /* 0x000fea0003800200 */
.L_x_9855:
        /* <DEDUP_REMOVED lines=11> */
.L_x_9859:
[----:B------:R-:W-:Y:S01]  /*dab0*/  IMAD.MOV.U32 R43, RZ, RZ, R34 ;  /* 0x000000ffff2b7224 */ /* 0x000fe200078e0022 */
[----:B------:R-:W-:Y:S01]  /*dac0*/  PRMT R44, R44, 0x7610, R40 ;  /* 0x000076102c2c7816 */ /* 0x000fe20000000028 */
[----:B------:R-:W-:Y:S01]  /*dad0*/  IMAD.MOV.U32 R30, RZ, RZ, R33 ;  /* 0x000000ffff1e7224 */ /* 0x000fe200078e0021 */
[----:B------:R-:W-:-:S07]  /*dae0*/  PRMT R36, R50, 0x7632, R36 ;  /* 0x0000763232247816 */ /* 0x000fce0000000024 */
.L_x_9860:
[----:B------:R-:W-:Y:S05]  /*daf0*/  BSYNC.RECONVERGENT B1 ;  /* 0x0000000000017941 */ /* 0x000fea0003800200 */
.L_x_9858:
        /* <DEDUP_REMOVED lines=11> */
.L_x_9862:
[----:B------:R-:W-:Y:S01]  /*dbb0*/  IMAD.MOV.U32 R34, RZ, RZ, R43 ;  /* 0x000000ffff227224 */ /* 0x000fe200078e002b */
[----:B------:R-:W-:Y:S01]  /*dbc0*/  PRMT R44, R44, 0x7632, R44 ;  /* 0x000076322c2c7816 */ /* 0x000fe2000000002c */
[----:B------:R-:W-:Y:S01]  /*dbd0*/  IMAD.MOV.U32 R33, RZ, RZ, R32 ;  /* 0x000000ffff217224 */ /* 0x000fe200078e0020 */
[----:B------:R-:W-:-:S07]  /*dbe0*/  PRMT R50, R50, 0x5410, R50 ;  /* 0x0000541032327816 */ /* 0x000fce0000000032 */
.L_x_9863:
[----:B------:R-:W-:Y:S05]  /*dbf0*/  BSYNC.RECONVERGENT B1 ;  /* 0x0000000000017941 */ /* 0x000fea0003800200 */
.L_x_9861:
        /* <DEDUP_REMOVED lines=11> */
.L_x_9865:
[----:B------:R-:W-:Y:S01]  /*dcb0*/  IMAD.MOV.U32 R40, RZ, RZ, R34 ;  /* 0x000000ffff287224 */ /* 0x000fe200078e0022 */
[----:B------:R-:W-:Y:S01]  /*dcc0*/  PRMT R43, R44, 0x7610, R43 ;  /* 0x000076102c2b7816 */ /* 0x000fe2000000002b */
[----:B------:R-:W-:Y:S01]  /*dcd0*/  IMAD.MOV.U32 R32, RZ, RZ, R35 ;  /* 0x000000ffff207224 */ /* 0x000fe200078e0023 */
[----:B------:R-:W-:-:S07]  /*dce0*/  PRMT R50, R51, 0x7632, R50 ;  /* 0x0000763233327816 */ /* 0x000fce0000000032 */
.L_x_9866:
[----:B------:R-:W-:Y:S05]  /*dcf0*/  BSYNC.RECONVERGENT B1 ;  /* 0x0000000000017941 */ /* 0x000fea0003800200 */
.L_x_9864:
        /* <DEDUP_REMOVED lines=10> */
.L_x_9868:
[C---:B------:R-:W-:Y:S01]  /*dda0*/  PRMT R51, R43.reuse, 0x5410, R45 ;  /* 0x000054102b337816 */ /* 0x040fe2000000002d */
[----:B------:R-:W-:Y:S01]  /*ddb0*/  IMAD.MOV.U32 R35, RZ, RZ, R41 ;  /* 0x000000ffff237224 */ /* 0x000fe200078e0029 */
[----:B------:R-:W-:Y:S01]  /*ddc0*/  PRMT R45, R43, 0x7610, R45 ;  /* 0x000076102b2d7816 */ /* 0x000fe2000000002d */
[--C-:B------:R-:W-:Y:S02]  /*ddd0*/  IMAD.MOV.U32 R34, RZ, RZ, R40.reuse ;  /* 0x000000ffff227224 */ /* 0x100fe400078e0028 */
[----:B------:R-:W-:-:S07]  /*dde0*/  IMAD.MOV.U32 R41, RZ, RZ, R40 ;  /* 0x000000ffff297224 */ /* 0x000fce00078e0028 */
.L_x_9869:
[----:B------:R-:W-:Y:S05]  /*ddf0*/  BSYNC.RECONVERGENT B1 ;  /* 0x0000000000017941 */ /* 0x000fea0003800200 */
.L_x_9867:
[----:B------:R-:W-:Y:S02]  /*de00*/  VIADD R3, R3, 0x4 ;  /* 0x0000000403037836 */ /* 0x000fe40000000000 */
[----:B------:R-:W-:Y:S01]  /*de10*/  VIADD R0, R0, 0x2 ;  /* 0x0000000200007836 */ /* 0x000fe20000000000 */
[----:B------:R-:W-:Y:S06]  /*de20*/  @P1 BRA `(.L_x_9870) ;  /* 0xffffffe000101947 */ /* 0x000fec000383ffff */
.L_x_9776:
[----:B------:R-:W-:Y:S05]  /*de30*/  BSYNC.RECONVERGENT B0 ;  /* 0x0000000000007941 */ /* 0x000fea0003800200 */
.L_x_9775:
[----:B------:R-:W0:Y:S01]  /*de40*/  S2R R0, SR_TID.X ;  /* 0x0000000000007919 */ /* 0x000e220000002100 */
[----:B------:R-:W-:Y:S01]  /*de50*/  BAR.SYNC.DEFER_BLOCKING 0x0 ;  /* 0x0000000000007b1d */ /* 0x000fe20000010000 */
[----:B0-----:R-:W-:-:S13]  /*de60*/  ISETP.NE.AND P0, PT, R0, RZ, PT ;  /* 0x000000ff0000720c */ /* 0x001fda0003f05270 */
[----:B------:R-:W-:Y:S05]  /*de70*/  @P0 EXIT ;  /* 0x000000000000094d */ /* 0x000fea0003800000 */
[----:B------:R-:W0:Y:S01]  /*de80*/  S2R R48, SR_CTAID.X ;  /* 0x0000000000307919 */ /* 0x000e220000002500 */
[----:B------:R-:W1:Y:S08]  /*de90*/  LDC R3, c[0x0][0x3a0] ;  /* 0x0000e800ff037b82 */ /* 0x000e700000000800 */
[----:B------:R-:W0:Y:S01]  /*dea0*/  LDC.64 R44, c[0x0][0x388] ;  /* 0x0000e200ff2c7b82 */ /* 0x000e220000000a00 */
[----:B------:R-:W2:Y:S01]  /*deb0*/  MUFU.LG2 R40, R2 ;  /* 0x0000000200287308 */ /* 0x000ea20000000c00 */
[----:B------:R-:W-:-:S06]  /*dec0*/  HADD2.F32 R47, -RZ, R51.H0_H0 ;  /* 0x20000033ff2f7230 */ /* 0x000fcc0000004100 */
[----:B------:R-:W3:Y:S01]  /*ded0*/  LDC.64 R52, c[0x0][0x390] ;  /* 0x0000e400ff347b82 */ /* 0x000ee20000000a00 */
[----:B-1----:R-:W-:-:S07]  /*dee0*/  ISETP.GE.AND P0, PT, R3, 0x1, PT ;  /* 0x000000010300780c */ /* 0x002fce0003f06270 */
[----:B------:R-:W1:Y:S01]  /*def0*/  LDC.64 R64, c[0x0][0x398] ;  /* 0x0000e600ff407b82 */ /* 0x000e620000000a00 */
[----:B0-----:R-:W-:-:S05]  /*df00*/  IMAD.WIDE.U32 R44, R48, 0x4, R44 ;  /* 0x00000004302c7825 */ /* 0x001fca00078e002c */
[----:B------:R-:W4:Y:S04]  /*df10*/  @P0 LDG.E.CONSTANT R0, desc[UR6][R44.64] ;  /* 0x000000062c000981 */ /* 0x000f28000c1e9900 */
[----:B------:R-:W5:Y:S01]  /*df20*/  @P0 LDG.E.CONSTANT R43, desc[UR6][R44.64] ;  /* 0x000000062c2b0981 */ /* 0x000f62000c1e9900 */
[----:B------:R-:W-:-:S13]  /*df30*/  ISETP.GE.AND P2, PT, R3, 0x2, PT ;  /* 0x000000020300780c */ /* 0x000fda0003f46270 */
[----:B------:R-:W5:Y:S04]  /*df40*/  @P2 LDG.E.CONSTANT R42, desc[UR6][R44.64] ;  /* 0x000000062c2a2981 */ /* 0x000f68000c1e9900 */
[----:B------:R-:W5:Y:S01]  /*df50*/  @P2 LDG.E.CONSTANT R41, desc[UR6][R44.64] ;  /* 0x000000062c292981 */ /* 0x000f62000c1e9900 */
[----:B------:R-:W-:Y:S01]  /*df60*/  FADD.FTZ R47, R47, -R46 ;  /* 0x8000002e2f2f7221 */ /* 0x000fe20000010000 */
[----:B------:R-:W-:Y:S01]  /*df70*/  IMAD R48, R48, R3, RZ ;  /* 0x0000000330307224 */ /* 0x000fe200078e02ff */
[----:B------:R-:W-:Y:S02]  /*df80*/  ISETP.GE.AND P1, PT, R3, 0x3, PT ;  /* 0x000000030300780c */ /* 0x000fe40003f26270 */
[----:B--2---:R-:W-:Y:S01]  /*df90*/  @P0 FFMA.FTZ R47, R40, -0.69314718246459960938, R47 ;  /* 0xbf317218282f0823 */ /* 0x004fe2000001002f */
[----:B------:R-:W-:-:S04]  /*dfa0*/  IMAD.SHL.U32 R48, R48, 0x2, RZ ;  /* 0x0000000230307824 */ /* 0x000fc800078e00ff */
[----:B---3--:R-:W-:-:S04]  /*dfb0*/  IMAD.WIDE R52, R48, 0x4, R52 ;  /* 0x0000000430347825 */ /* 0x008fc800078e0234 */
[----:B-1----:R-:W-:Y:S01]  /*dfc0*/  IMAD.WIDE R48, R48, 0x2, R64 ;  /* 0x0000000230307825 */ /* 0x002fe200078e0240 */
[----:B------:R0:W-:Y:S04]  /*dfd0*/  @P0 STG.E desc[UR6][R52.64], R34 ;  /* 0x0000002234000986 */ /* 0x0001e8000c101906 */
[----:B0-----:R-:W2:Y:S01]  /*dfe0*/  @P1 LDG.E.CONSTANT R34, desc[UR6][R44.64] ;  /* 0x000000062c221981 */ /* 0x001ea2000c1e9900 */
[----:B----4-:R-:W-:Y:S01]  /*dff0*/  @P0 FADD.FTZ R0, R0, R47 ;  /* 0x0000002f00000221 */ /* 0x010fe20000010000 */
[----:B------:R-:W-:-:S04]  /*e000*/  HADD2.F32 R47, -RZ, R51.H1_H1 ;  /* 0x30000033ff2f7230 */ /* 0x000fc80000004100 */
[----:B------:R-:W-:Y:S01]  /*e010*/  @P0 F2FP.F16.F32.PACK_AB R0, RZ, R0 ;  /* 0x00000000ff00023e */ /* 0x000fe200000000ff */
[----:B------:R-:W-:-:S04]  /*e020*/  FADD.FTZ R47, R47, -R46 ;  /* 0x8000002e2f2f7221 */ /* 0x000fc80000010000 */
[----:B------:R-:W-:Y:S01]  /*e030*/  @P0 FFMA.FTZ R2, R40, -0.69314718246459960938, R47 ;  /* 0xbf31721828020823 */ /* 0x000fe2000001002f */
[----:B------:R-:W-:Y:S03]  /*e040*/  @P0 STG.E.U16 desc[UR6][R48.64], R0 ;  /* 0x0000000030000986 */ /* 0x000fe6000c101506 */
[----:B-----5:R-:W-:Y:S01]  /*e050*/  @P0 FADD.FTZ R2, R43, R2 ;  /* 0x000000022b020221 */ /* 0x020fe20000010000 */
[----:B------:R0:W-:Y:S04]  /*e060*/  @P0 STG.E desc[UR6][R52.64+0x4], R35 ;  /* 0x0000042334000986 */ /* 0x0001e8000c101906 */
[----:B------:R-:W3:Y:S01]  /*e070*/  @P1 LDG.E.CONSTANT R43, desc[UR6][R44.64] ;  /* 0x000000062c2b1981 */ /* 0x000ee2000c1e9900 */
[----:B------:R-:W-:Y:S01]  /*e080*/  @P0 F2FP.F16.F32.PACK_AB R2, RZ, R2 ;  /* 0x00000002ff02023e */ /* 0x000fe200000000ff */
[----:B------:R-:W-:-:S04]  /*e090*/  HADD2.F32 R51, -RZ, R50.H0_H0 ;  /* 0x20000032ff337230 */ /* 0x000fc80000004100 */
[----:B------:R-:W-:Y:S01]  /*e0a0*/  @P0 STG.E.U16 desc[UR6][R48.64+0x2], R2 ;  /* 0x0000020230000986 */ /* 0x000fe2000c101506 */
[----:B------:R-:W-:Y:S01]  /*e0b0*/  ISETP.GE.AND P0, PT, R3, 0x4, PT ;  /* 0x000000040300780c */ /* 0x000fe20003f06270 */
[----:B------:R-:W-:-:S04]  /*e0c0*/  FADD.FTZ R51, R51, -R46 ;  /* 0x8000002e33337221 */ /* 0x000fc80000010000 */
[----:B0-----:R-:W-:Y:S01]  /*e0d0*/  @P2 FFMA.FTZ R35, R40, -0.69314718246459960938, R51 ;  /* 0xbf31721828232823 */ /* 0x001fe20000010033 */
[----:B------:R0:W-:Y:S03]  /*e0e0*/  @P2 STG.E desc[UR6][R52.64+0x8], R32 ;  /* 0x0000082034002986 */ /* 0x0001e6000c101906 */
[----:B------:R-:W-:-:S04]  /*e0f0*/  @P2 FADD.FTZ R42, R42, R35 ;  /* 0x000000232a2a2221 */ /* 0x000fc80000010000 */
[----:B------:R-:W4:Y:S04]  /*e100*/  @P0 LDG.E.CONSTANT R35, desc[UR6][R44.64] ;  /* 0x000000062c230981 */ /* 0x000f28000c1e9900 */
[----:B0-----:R-:W5:Y:S01]  /*e110*/  @P0 LDG.E.CONSTANT R32, desc[UR6][R44.64] ;  /* 0x000000062c200981 */ /* 0x001f62000c1e9900 */
[----:B------:R-:W-:Y:S01]  /*e120*/  HADD2.F32 R47, -RZ, R50.H1_H1 ;  /* 0x30000032ff2f7230 */ /* 0x000fe20000004100 */
[----:B------:R-:W-:-:S04]  /*e130*/  ISETP.GE.AND P3, PT, R3, 0x5, PT ;  /* 0x000000050300780c */ /* 0x000fc80003f66270 */
[----:B------:R-:W-:-:S04]  /*e140*/  FADD.FTZ R47, R47, -R46 ;  /* 0x8000002e2f2f7221 */ /* 0x000fc80000010000 */
[----:B------:R-:W-:Y:S01]  /*e150*/  @P2 FFMA.FTZ R0, R40, -0.69314718246459960938, R47 ;  /* 0xbf31721828002823 */ /* 0x000fe2000001002f */
[----:B------:R-:W-:-:S03]  /*e160*/  ISETP.GE.AND P6, PT, R3, 0x6, PT ;  /* 0x000000060300780c */ /* 0x000fc60003fc6270 */
[----:B------:R-:W-:Y:S01]  /*e170*/  @P2 FADD.FTZ R0, R41, R0 ;  /* 0x0000000029002221 */ /* 0x000fe20000010000 */
[----:B------:R-:W-:Y:S01]  /*e180*/  @P2 F2FP.F16.F32.PACK_AB R2, RZ, R42 ;  /* 0x0000002aff02223e */ /* 0x000fe200000000ff */
[----:B------:R-:W5:Y:S01]  /*e190*/  @P3 LDG.E.CONSTANT R41, desc[UR6][R44.64] ;  /* 0x000000062c293981 */ /* 0x000f62000c1e9900 */
[----:B------:R-:W-:-:S03]  /*e1a0*/  HADD2.F32 R51, -RZ, R36.H0_H0 ;  /* 0x20000024ff337230 */ /* 0x000fc60000004100 */
[----:B------:R-:W5:Y:S01]  /*e1b0*/  @P3 LDG.E.CONSTANT R47, desc[UR6][R44.64] ;  /* 0x000000062c2f3981 */ /* 0x000f62000c1e9900 */
[----:B------:R-:W-:-:S03]  /*e1c0*/  HADD2.F32 R65, -RZ, R36.H1_H1 ;  /* 0x30000024ff417230 */ /* 0x000fc60000004100 */
[----:B------:R-:W-:Y:S01]  /*e1d0*/  @P2 STG.E.U16 desc[UR6][R48.64+0x4], R2 ;  /* 0x0000040230002986 */ /* 0x000fe2000c101506 */
[----:B------:R-:W-:-:S03]  /*e1e0*/  ISETP.GE.AND P5, PT, R3, 0x7, PT ;  /* 0x000000070300780c */ /* 0x000fc60003fa6270 */
[----:B------:R0:W-:Y:S01]  /*e1f0*/  @P2 STG.E desc[UR6][R52.64+0xc], R33 ;  /* 0x00000c2134002986 */ /* 0x0001e2000c101906 */
[----:B------:R-:W-:Y:S01]  /*e200*/  @P2 F2FP.F16.F32.PACK_AB R0, RZ, R0 ;  /* 0x00000000ff00223e */ /* 0x000fe200000000ff */
[--C-:B------:R-:W-:Y:S01]  /*e210*/  FADD.FTZ R51, R51, -R46.reuse ;  /* 0x8000002e33337221 */ /* 0x100fe20000010000 */
[----:B------:R-:W-:Y:S01]  /*e220*/  FADD.FTZ R65, R65, -R46 ;  /* 0x8000002e41417221 */ /* 0x000fe20000010000 */
[----:B------:R-:W5:Y:S04]  /*e230*/  @P6 LDG.E.CONSTANT R42, desc[UR6][R44.64] ;  /* 0x000000062c2a6981 */ /* 0x000f68000c1e9900 */
[----:B0-----:R-:W5:Y:S01]  /*e240*/  @P6 LDG.E.CONSTANT R33, desc[UR6][R44.64] ;  /* 0x000000062c216981 */ /* 0x001f62000c1e9900 */
[----:B------:R-:W-:-:S03]  /*e250*/  @P1 FFMA.FTZ R51, R40, -0.69314718246459960938, R51 ;  /* 0xbf31721828331823 */ /* 0x000fc60000010033 */
[----:B------:R0:W-:Y:S01]  /*e260*/  @P2 STG.E.U16 desc[UR6][R48.64+0x6], R0 ;  /* 0x0000060030002986 */ /* 0x0001e2000c101506 */
[----:B--2---:R-:W-:-:S03]  /*e270*/  @P1 FADD.FTZ R2, R34, R51 ;  /* 0x0000003322021221 */ /* 0x004fc60000010000 */
[----:B------:R1:W-:Y:S01]  /*e280*/  @P1 STG.E desc[UR6][R52.64+0x10], R30 ;  /* 0x0000101e34001986 */ /* 0x0003e2000c101906 */
[----:B0-----:R-:W-:Y:S01]  /*e290*/  @P1 FFMA.FTZ R0, R40, -0.69314718246459960938, R65 ;  /* 0xbf31721828001823 */ /* 0x001fe20000010041 */
[----:B------:R-:W-:Y:S02]  /*e2a0*/  @P1 F2FP.F16.F32.PACK_AB R2, RZ, R2 ;  /* 0x00000002ff02123e */ /* 0x000fe400000000ff */
[----:B------:R-:W2:Y:S04]  /*e2b0*/  @P5 LDG.E.CONSTANT R34, desc[UR6][R44.64] ;  /* 0x000000062c225981 */ /* 0x000ea8000c1e9900 */
[----:B-1----:R-:W2:Y:S01]  /*e2c0*/  @P5 LDG.E.CONSTANT R30, desc[UR6][R44.64] ;  /* 0x000000062c1e5981 */ /* 0x002ea2000c1e9900 */
[----:B------:R-:W-:-:S03]  /*e2d0*/  HADD2.F32 R51, -RZ, R37.H0_H0 ;  /* 0x20000025ff337230 */ /* 0x000fc60000004100 */
[----:B------:R0:W-:Y:S01]  /*e2e0*/  @P1 STG.E.U16 desc[UR6][R48.64+0x8], R2 ;  /* 0x0000080230001986 */ /* 0x0001e2000c101506 */
[----:B------:R-:W-:-:S03]  /*e2f0*/  ISETP.GE.AND P2, PT, R3, 0x8, PT ;  /* 0x000000080300780c */ /* 0x000fc60003f46270 */
[----:B------:R1:W-:Y:S01]  /*e300*/  @P1 STG.E desc[UR6][R52.64+0x14], R31 ;  /* 0x0000141f34001986 */ /* 0x0003e2000c101906 */
[----:B------:R-:W-:-:S04]  /*e310*/  FADD.FTZ R51, R51, -R46 ;  /* 0x8000002e33337221 */ /* 0x000fc80000010000 */
[----:B0-----:R-:W-:-:S05]  /*e320*/  @P0 FFMA.FTZ R2, R40, -0.69314718246459960938, R51 ;  /* 0xbf31721828020823 */ /* 0x001fca0000010033 */
[----:B------:R-:W2:Y:S01]  /*e330*/  @P2 LDG.E.CONSTANT R36, desc[UR6][R44.64] ;  /* 0x000000062c242981 */ /* 0x000ea2000c1e9900 */
[----:B---3--:R-:W-:Y:S01]  /*e340*/  @P1 FADD.FTZ R0, R43, R0 ;  /* 0x000000002b001221 */ /* 0x008fe20000010000 */
[----:B------:R-:W-:Y:S02]  /*e350*/  HADD2.F32 R43, -RZ, R37.H1_H1 ;  /* 0x30000025ff2b7230 */ /* 0x000fe40000004100 */
[----:B------:R-:W3:Y:S02]  /*e360*/  @P2 LDG.E.CONSTANT R37, desc[UR6][R44.64] ;  /* 0x000000062c252981 */ /* 0x000ee4000c1e9900 */
[----:B------:R-:W-:Y:S01]  /*e370*/  @P1 F2FP.F16.F32.PACK_AB R0, RZ, R0 ;  /* 0x00000000ff00123e */ /* 0x000fe200000000ff */
[----:B------:R-:W-:-:S04]  /*e380*/  FADD.FTZ R43, R43, -R46 ;  /* 0x8000002e2b2b7221 */ /* 0x000fc80000010000 */
[----:B------:R4:W-:Y:S01]  /*e390*/  @P1 STG.E.U16 desc[UR6][R48.64+0xa], R0 ;  /* 0x00000a0030001986 */ /* 0x0009e2000c101506 */
[----:B------:R-:W-:Y:S01]  /*e3a0*/  ISETP.GE.AND P1, PT, R3, 0x9, PT ;  /* 0x000000090300780c */ /* 0x000fe20003f26270 */
[----:B-1----:R-:W-:Y:S02]  /*e3b0*/  @P0 FFMA.FTZ R31, R40, -0.69314718246459960938, R43 ;  /* 0xbf317218281f0823 */ /* 0x002fe4000001002b */
[----:B------:R0:W-:Y:S01]  /*e3c0*/  @P0 STG.E desc[UR6][R52.64+0x18], R28 ;  /* 0x0000181c34000986 */ /* 0x0001e2000c101906 */
[----:B----4-:R-:W-:Y:S01]  /*e3d0*/  @P0 FADD.FTZ R0, R35, R2 ;  /* 0x0000000223000221 */ /* 0x010fe20000010000 */
[----:B-----5:R-:W-:-:S08]  /*e3e0*/  @P0 FADD.FTZ R2, R32, R31 ;  /* 0x0000001f20020221 */ /* 0x020fd00000010000 */
[----:B0-----:R-:W4:Y:S04]  /*e3f0*/  @P1 LDG.E.CONSTANT R28, desc[UR6][R44.64] ;  /* 0x000000062c1c1981 */ /* 0x001f28000c1e9900 */
[----:B------:R-:W5:Y:S01]  /*e400*/  @P1 LDG.E.CONSTANT R31, desc[UR6][R44.64] ;  /* 0x000000062c1f1981 */ /* 0x000f62000c1e9900 */
[----:B------:R-:W-:-:S05]  /*e410*/  HADD2.F32 R35, -RZ, R38.H0_H0 ;  /* 0x20000026ff237230 */ /* 0x000fca0000004100 */
[----:B------:R-:W-:Y:S01]  /*e420*/  FADD.FTZ R35, R35, -R46 ;  /* 0x8000002e23237221 */ /* 0x000fe20000010000 */
[----:B------:R-:W-:-:S03]  /*e430*/  HADD2.F32 R43, -RZ, R38.H1_H1 ;  /* 0x30000026ff2b7230 */ /* 0x000fc60000004100 */
[----:B------:R-:W-:Y:S01]  /*e440*/  @P3 FFMA.FTZ R32, R40, -0.69314718246459960938, R35 ;  /* 0xbf31721828203823 */ /* 0x000fe20000010023 */
[----:B------:R-:W-:Y:S01]  /*e450*/  @P0 F2FP.F16.F32.PACK_AB R0, RZ, R0 ;  /* 0x00000000ff00023e */ /* 0x000fe200000000ff */
[----:B------:R-:W-:Y:S02]  /*e460*/  FADD.FTZ R43, R43, -R46 ;  /* 0x8000002e2b2b7221 */ /* 0x000fe40000010000 */
[----:B------:R-:W-:Y:S01]  /*e470*/  @P3 FADD.FTZ R32, R41, R32 ;  /* 0x0000002029203221 */ /* 0x000fe20000010000 */
[----:B------:R-:W-:Y:S01]  /*e480*/  HADD2.F32 R35, -RZ, R39.H1_H1 ;  /* 0x30000027ff237230 */ /* 0x000fe20000004100 */
[----:B------:R0:W-:Y:S01]  /*e490*/  @P0 STG.E.U16 desc[UR6][R48.64+0xc], R0 ;  /* 0x00000c0030000986 */ /* 0x0001e2000c101506 */
[----:B------:R-:W-:-:S03]  /*e4a0*/  @P0 F2FP.F16.F32.PACK_AB R2, RZ, R2 ;  /* 0x00000002ff02023e */ /* 0x000fc600000000ff */
[----:B------:R-:W-:Y:S01]  /*e4b0*/  FADD.FTZ R35, R35, -R46 ;  /* 0x8000002e23237221 */ /* 0x000fe20000010000 */
[----:B------:R1:W-:Y:S01]  /*e4c0*/  @P0 STG.E desc[UR6][R52.64+0x1c], R29 ;  /* 0x00001c1d34000986 */ /* 0x0003e2000c101906 */
[----:B0-----:R-:W-:Y:S01]  /*e4d0*/  @P3 F2FP.F16.F32.PACK_AB R0, RZ, R32 ;  /* 0x00000020ff00323e */ /* 0x001fe200000000ff */
[C---:B------:R-:W-:Y:S02]  /*e4e0*/  @P3 FFMA.FTZ R32, R40.reuse, -0.69314718246459960938, R43 ;  /* 0xbf31721828203823 */ /* 0x040fe4000001002b */
[----:B------:R0:W-:Y:S01]  /*e4f0*/  @P0 STG.E.U16 desc[UR6][R48.64+0xe], R2 ;  /* 0x00000e0230000986 */ /* 0x0001e2000c101506 */
[----:B------:R-:W-:Y:S01]  /*e500*/  ISETP.GE.AND P0, PT, R3, 0xa, PT ;  /* 0x0000000a0300780c */ /* 0x000fe20003f06270 */
[----:B-1----:R-:W-:Y:S02]  /*e510*/  HADD2.F32 R29, -RZ, R39.H0_H0 ;  /* 0x20000027ff1d7230 */ /* 0x002fe40000004100 */
[----:B------:R1:W-:Y:S01]  /*e520*/  @P3 STG.E desc[UR6][R52.64+0x20], R26 ;  /* 0x0000201a34003986 */ /* 0x0003e2000c101906 */
[----:B0-----:R-:W-:Y:S01]  /*e530*/  @P3 FADD.FTZ R2, R47, R32 ;  /* 0x000000202f023221 */ /* 0x001fe20000010000 */
[----:B------:R-:W-:Y:S01]  /*e540*/  @P6 FFMA.FTZ R32, R40, -0.69314718246459960938, R35 ;  /* 0xbf31721828206823 */ /* 0x000fe20000010023 */
[----:B------:R-:W-:-:S07]  /*e550*/  FADD.FTZ R29, R29, -R46 ;  /* 0x8000002e1d1d7221 */ /* 0x000fce0000010000 */
[----:B-1----:R-:W5:Y:S01]  /*e560*/  @P0 LDG.E.CONSTANT R26, desc[UR6][R44.64] ;  /* 0x000000062c1a0981 */ /* 0x002f62000c1e9900 */
[----:B------:R-:W-:Y:S01]  /*e570*/  @P6 FADD.FTZ R32, R33, R32 ;  /* 0x0000002021206221 */ /* 0x000fe20000010000 */
[----:B------:R-:W-:Y:S02]  /*e580*/  HADD2.F32 R33, -RZ, R54.H1_H1 ;  /* 0x30000036ff217230 */ /* 0x000fe40000004100 */
[----:B------:R0:W-:Y:S04]  /*e590*/  @P3 STG.E.U16 desc[UR6][R48.64+0x10], R0 ;  /* 0x0000100030003986 */ /* 0x0001e8000c101506 */
[----:B------:R1:W-:Y:S01]  /*e5a0*/  @P3 STG.E desc[UR6][R52.64+0x24], R27 ;  /* 0x0000241b34003986 */ /* 0x0003e2000c101906 */
[----:B------:R-:W-:Y:S01]  /*e5b0*/  @P6 FFMA.FTZ R29, R40, -0.69314718246459960938, R29 ;  /* 0xbf317218281d6823 */ /* 0x000fe2000001001d */
[----:B------:R-:W-:-:S02]  /*e5c0*/  ISETP.GE.AND P4, PT, R3, 0xb, PT ;  /* 0x0000000b0300780c */ /* 0x000fc40003f86270 */
[----:B------:R-:W-:Y:S01]  /*e5d0*/  @P3 F2FP.F16.F32.PACK_AB R2, RZ, R2 ;  /* 0x00000002ff02323e */ /* 0x000fe200000000ff */
[----:B------:R-:W-:Y:S01]  /*e5e0*/  HADD2.F32 R39, -RZ, R54.H0_H0 ;  /* 0x20000036ff277230 */ /* 0x000fe20000004100 */
[----:B0-----:R-:W5:Y:S01]  /*e5f0*/  @P0 LDG.E.CONSTANT R0, desc[UR6][R44.64] ;  /* 0x000000062c000981 */ /* 0x001f62000c1e9900 */
[----:B-1----:R-:W-:Y:S01]  /*e600*/  FADD.FTZ R27, R33, -R46 ;  /* 0x8000002e211b7221 */ /* 0x002fe20000010000 */
[----:B------:R-:W-:Y:S01]  /*e610*/  @P6 FADD.FTZ R29, R42, R29 ;  /* 0x0000001d2a1d6221 */ /* 0x000fe20000010000 */
[----:B------:R-:W-:-:S06]  /*e620*/  @P6 F2FP.F16.F32.PACK_AB R32, RZ, R32 ;  /* 0x00000020ff20623e */ /* 0x000fcc00000000ff */
[----:B------:R-:W5:Y:S01]  /*e630*/  @P4 LDG.E.CONSTANT R35, desc[UR6][R44.64] ;  /* 0x000000062c234981 */ /* 0x000f62000c1e9900 */
[----:B------:R-:W-:-:S04]  /*e640*/  @P5 FFMA.FTZ R27, R40, -0.69314718246459960938, R27 ;  /* 0xbf317218281b5823 */ /* 0x000fc8000001001b */
[----:B--2---:R-:W-:Y:S01]  /*e650*/  @P5 FADD.FTZ R27, R30, R27 ;  /* 0x0000001b1e1b5221 */ /* 0x004fe20000010000 */
[----:B------:R-:W-:Y:S01]  /*e660*/  @P6 F2FP.F16.F32.PACK_AB R29, RZ, R29 ;  /* 0x0000001dff1d623e */ /* 0x000fe200000000ff */
[----:B------:R0:W-:Y:S03]  /*e670*/  @P3 STG.E.U16 desc[UR6][R48.64+0x12], R2 ;  /* 0x0000120230003986 */ /* 0x0001e6000c101506 */
[----:B------:R-:W-:Y:S01]  /*e680*/  @P5 F2FP.F16.F32.PACK_AB R27, RZ, R27 ;  /* 0x0000001bff1b523e */ /* 0x000fe200000000ff */
[----:B------:R-:W-:Y:S01]  /*e690*/  @P6 STG.E desc[UR6][R52.64+0x28], R24 ;  /* 0x0000281834006986 */ /* 0x000fe2000c101906 */
[----:B------:R-:W-:Y:S01]  /*e6a0*/  ISETP.GE.AND P3, PT, R3, 0xc, PT ;  /* 0x0000000c0300780c */ /* 0x000fe20003f66270 */
[----:B------:R-:W-:Y:S01]  /*e6b0*/  HADD2.F32 R33, -RZ, R55.H0_H0 ;  /* 0x20000037ff217230 */ /* 0x000fe20000004100 */
[----:B------:R-:W-:Y:S01]  /*e6c0*/  PRMT R38, R27, 0x7610, R38 ;  /* 0x000076101b267816 */ /* 0x000fe20000000026 */
[----:B------:R1:W-:Y:S01]  /*e6d0*/  @P6 STG.E.U16 desc[UR6][R48.64+0x14], R29 ;  /* 0x0000141d30006986 */ /* 0x0003e2000c101506 */
[----:B------:R-:W-:-:S02]  /*e6e0*/  HADD2.F32 R27, -RZ, R56.H0_H0 ;  /* 0x20000038ff1b7230 */ /* 0x000fc40000004100 */
[--C-:B------:R-:W-:Y:S01]  /*e6f0*/  FADD.FTZ R39, R39, -R46.reuse ;  /* 0x8000002e27277221 */ /* 0x100fe20000010000 */
[----:B------:R2:W-:Y:S01]  /*e700*/  @P6 STG.E desc[UR6][R52.64+0x2c], R25 ;  /* 0x00002c1934006986 */ /* 0x0005e2000c101906 */
[--C-:B------:R-:W-:Y:S02]  /*e710*/  FADD.FTZ R33, R33, -R46.reuse ;  /* 0x8000002e21217221 */ /* 0x100fe40000010000 */
[----:B------:R-:W-:Y:S01]  /*e720*/  @P5 FFMA.FTZ R39, R40, -0.69314718246459960938, R39 ;  /* 0xbf31721828275823 */ /* 0x000fe20000010027 */
[----:B0-----:R-:W5:Y:S01]  /*e730*/  @P4 LDG.E.CONSTANT R2, desc[UR6][R44.64] ;  /* 0x000000062c024981 */ /* 0x001f62000c1e9900 */
[----:B------:R-:W-:Y:S01]  /*e740*/  FADD.FTZ R27, R27, -R46 ;  /* 0x8000002e1b1b7221 */ /* 0x000fe20000010000 */
[----:B-1----:R-:W-:Y:S02]  /*e750*/  HADD2.F32 R29, -RZ, R56.H1_H1 ;  /* 0x30000038ff1d7230 */ /* 0x002fe40000004100 */
[----:B------:R-:W5:Y:S01]  /*e760*/  @P3 LDG.E.CONSTANT R24, desc[UR6][R44.64] ;  /* 0x000000062c183981 */ /* 0x000f62000c1e9900 */
[----:B--2---:R-:W-:-:S03]  /*e770*/  HADD2.F32 R25, -RZ, R55.H1_H1 ;  /* 0x30000037ff197230 */ /* 0x004fc60000004100 */
[----:B------:R0:W-:Y:S01]  /*e780*/  @P6 STG.E.U16 desc[UR6][R48.64+0x16], R32 ;  /* 0x0000162030006986 */ /* 0x0001e2000c101506 */
[--C-:B------:R-:W-:Y:S01]  /*e790*/  FADD.FTZ R29, R29, -R46.reuse ;  /* 0x8000002e1d1d7221 */ /* 0x100fe20000010000 */
[----:B------:R-:W-:Y:S01]  /*e7a0*/  ISETP.GE.AND P6, PT, R3, 0xd, PT ;  /* 0x0000000d0300780c */ /* 0x000fe20003fc6270 */
[----:B------:R-:W-:Y:S01]  /*e7b0*/  FADD.FTZ R25, R25, -R46 ;  /* 0x8000002e19197221 */ /* 0x000fe20000010000 */
[----:B------:R-:W-:Y:S01]  /*e7c0*/  @P5 FADD.FTZ R34, R34, R39 ;  /* 0x0000002722225221 */ /* 0x000fe20000010000 */
[C---:B------:R-:W-:Y:S02]  /*e7d0*/  @P2 FFMA.FTZ R30, R40.reuse, -0.69314718246459960938, R33 ;  /* 0xbf317218281e2823 */ /* 0x040fe40000010021 */
[C---:B------:R-:W-:Y:S01]  /*e7e0*/  @P2 FFMA.FTZ R25, R40.reuse, -0.69314718246459960938, R25 ;  /* 0xbf31721828192823 */ /* 0x040fe20000010019 */
[C---:B0-----:R-:W-:Y:S01]  /*e7f0*/  @P1 FFMA.FTZ R32, R40.reuse, -0.69314718246459960938, R27 ;  /* 0xbf31721828201823 */ /* 0x041fe2000001001b */
[----:B------:R-:W-:Y:S01]  /*e800*/  @P1 FFMA.FTZ R27, R40, -0.69314718246459960938, R29 ;  /* 0xbf317218281b1823 */ /* 0x000fe2000001001d */
[----:B------:R-:W-:Y:S01]  /*e810*/  @P5 F2FP.F16.F32.PACK_AB R34, RZ, R34 ;  /* 0x00000022ff22523e */ /* 0x000fe200000000ff */
[----:B------:R-:W-:Y:S01]  /*e820*/  @P2 FADD.FTZ R36, R36, R25 ;  /* 0x0000001924242221 */ /* 0x000fe20000010000 */
[----:B------:R0:W-:Y:S04]  /*e830*/  @P5 STG.E desc[UR6][R52.64+0x30], R22 ;  /* 0x0000301634005986 */ /* 0x0001e8000c101906 */
[----:B------:R-:W-:Y:S01]  /*e840*/  @P5 STG.E.U16 desc[UR6][R48.64+0x18], R34 ;  /* 0x0000182230005986 */ /* 0x000fe2000c101506 */
[----:B------:R-:W-:-:S03]  /*e850*/  @P2 F2FP.F16.F32.PACK_AB R36, RZ, R36 ;  /* 0x00000024ff24223e */ /* 0x000fc600000000ff */
[----:B------:R1:W-:Y:S04]  /*e860*/  @P5 STG.E desc[UR6][R52.64+0x34], R23 ;  /* 0x0000341734005986 */ /* 0x0003e8000c101906 */
[----:B0-----:R-:W2:Y:S04]  /*e870*/  @P3 LDG.E.CONSTANT R22, desc[UR6][R44.64] ;  /* 0x000000062c163981 */ /* 0x001ea8000c1e9900 */
[----:B------:R-:W-:Y:S01]  /*e880*/  @P5 STG.E.U16 desc[UR6][R48.64+0x1a], R38 ;  /* 0x00001a2630005986 */ /* 0x000fe2000c101506 */
[----:B------:R-:W-:-:S03]  /*e890*/  ISETP.GE.AND P5, PT, R3, 0xe, PT ;  /* 0x0000000e0300780c */ /* 0x000fc60003fa6270 */
[----:B------:R-:W2:Y:S04]  /*e8a0*/  @P6 LDG.E.CONSTANT R25, desc[UR6][R44.64] ;  /* 0x000000062c196981 */ /* 0x000ea8000c1e9900 */
[----:B------:R0:W-:Y:S04]  /*e8b0*/  @P2 STG.E desc[UR6][R52.64+0x38], R20 ;  /* 0x0000381434002986 */ /* 0x0001e8000c101906 */
[----:B-1----:R-:W2:Y:S04]  /*e8c0*/  @P6 LDG.E.CONSTANT R23, desc[UR6][R44.64] ;  /* 0x000000062c176981 */ /* 0x002ea8000c1e9900 */
[----:B0-----:R-:W2:Y:S01]  /*e8d0*/  @P5 LDG.E.CONSTANT R20, desc[UR6][R44.64] ;  /* 0x000000062c145981 */ /* 0x001ea2000c1e9900 */
[----:B---3--:R-:W-:-:S05]  /*e8e0*/  @P2 FADD.FTZ R30, R37, R30 ;  /* 0x0000001e251e2221 */ /* 0x008fca0000010000 */
[----:B------:R-:W-:-:S05]  /*e8f0*/  @P2 F2FP.F16.F32.PACK_AB R30, RZ, R30 ;  /* 0x0000001eff1e223e */ /* 0x000fca00000000ff */
[----:B------:R-:W-:Y:S04]  /*e900*/  @P2 STG.E.U16 desc[UR6][R48.64+0x1c], R30 ;  /* 0x00001c1e30002986 */ /* 0x000fe8000c101506 */
[----:B------:R0:W-:Y:S01]  /*e910*/  @P2 STG.E desc[UR6][R52.64+0x3c], R21 ;  /* 0x00003c1534002986 */ /* 0x0001e2000c101906 */
[----:B----4-:R-:W-:Y:S01]  /*e920*/  @P1 FADD.FTZ R27, R28, R27 ;  /* 0x0000001b1c1b1221 */ /* 0x010fe20000010000 */
[----:B-----5:R-:W-:-:S04]  /*e930*/  @P1 FADD.FTZ R31, R31, R32 ;  /* 0x000000201f1f1221 */ /* 0x020fc80000010000 */
[----:B------:R-:W-:Y:S01]  /*e940*/  @P1 F2FP.F16.F32.PACK_AB R27, RZ, R27 ;  /* 0x0000001bff1b123e */ /* 0x000fe200000000ff */
[----:B------:R-:W-:Y:S01]  /*e950*/  @P2 STG.E.U16 desc[UR6][R48.64+0x1e], R36 ;  /* 0x00001e2430002986 */ /* 0x000fe2000c101506 */
[----:B------:R-:W-:-:S03]  /*e960*/  @P1 F2FP.F16.F32.PACK_AB R31, RZ, R31 ;  /* 0x0000001fff1f123e */ /* 0x000fc600000000ff */
[----:B------:R-:W3:Y:S01]  /*e970*/  @P5 LDG.E.CONSTANT R28, desc[UR6][R44.64] ;  /* 0x000000062c1c5981 */ /* 0x000ee2000c1e9900 */
[----:B------:R-:W-:Y:S02]  /*e980*/  PRMT R33, R27, 0x7610, R33 ;  /* 0x000076101b217816 */ /* 0x000fe40000000021 */
[----:B------:R-:W-:Y:S01]  /*e990*/  PRMT R32, R31, 0x7610, R32 ;  /* 0x000076101f207816 */ /* 0x000fe20000000020 */
[----:B------:R-:W-:Y:S01]  /*e9a0*/  @P1 STG.E desc[UR6][R52.64+0x40], R18 ;  /* 0x0000401234001986 */ /* 0x000fe2000c101906 */
[----:B------:R-:W-:-:S03]  /*e9b0*/  ISETP.GE.AND P2, PT, R3, 0xf, PT ;  /* 0x0000000f0300780c */ /* 0x000fc60003f46270 */
[----:B------:R-:W-:Y:S04]  /*e9c0*/  @P1 STG.E.U16 desc[UR6][R48.64+0x20], R32 ;  /* 0x0000202030001986 */ /* 0x000fe8000c101506 */
[----:B------:R1:W-:Y:S04]  /*e9d0*/  @P1 STG.E desc[UR6][R52.64+0x44], R19 ;  /* 0x0000441334001986 */ /* 0x0003e8000c101906 */
[----:B------:R-:W-:Y:S01]  /*e9e0*/  @P1 STG.E.U16 desc[UR6][R48.64+0x22], R33 ;  /* 0x0000222130001986 */ /* 0x000fe2000c101506 */
[----:B------:R-:W-:-:S03]  /*e9f0*/  ISETP.GE.AND P1, PT, R3, 0x10, PT ;  /* 0x000000100300780c */ /* 0x000fc60003f26270 */
[----:B------:R-:W4:Y:S04]  /*ea00*/  @P2 LDG.E.CONSTANT R27, desc[UR6][R44.64] ;  /* 0x000000062c1b2981 */ /* 0x000f28000c1e9900 */
[----:B0-----:R-:W5:Y:S06]  /*ea10*/  @P2 LDG.E.CONSTANT R21, desc[UR6][R44.64] ;  /* 0x000000062c152981 */ /* 0x001f6c000c1e9900 */
[----:B------:R-:W5:Y:S01]  /*ea20*/  @P1 LDG.E.CONSTANT R3, desc[UR6][R44.64] ;  /* 0x000000062c031981 */ /* 0x000f62000c1e9900 */
[----:B------:R-:W-:-:S05]  /*ea30*/  HADD2.F32 R29, -RZ, R57.H0_H0 ;  /* 0x20000039ff1d7230 */ /* 0x000fca0000004100 */
[----:B------:R-:W-:Y:S01]  /*ea40*/  FADD.FTZ R29, R29, -R46 ;  /* 0x8000002e1d1d7221 */ /* 0x000fe20000010000 */
[----:B-1----:R-:W-:Y:S02]  /*ea50*/  HADD2.F32 R19, -RZ, R58.H0_H0 ;  /* 0x2000003aff137230 */ /* 0x002fe40000004100 */
[----:B------:R-:W-:Y:S02]  /*ea60*/  HADD2.F32 R31, -RZ, R57.H1_H1 ;  /* 0x30000039ff1f7230 */ /* 0x000fe40000004100 */
[----:B------:R-:W-:-:S04]  /*ea70*/  @P0 FFMA.FTZ R29, R40, -0.69314718246459960938, R29 ;  /* 0xbf317218281d0823 */ /* 0x000fc8000001001d */
[----:B------:R-:W-:Y:S01]  /*ea80*/  @P0 FADD.FTZ R26, R26, R29 ;  /* 0x0000001d1a1a0221 */ /* 0x000fe20000010000 */
[--C-:B------:R-:W-:Y:S01]  /*ea90*/  FADD.FTZ R29, R19, -R46.reuse ;  /* 0x8000002e131d7221 */ /* 0x100fe20000010000 */
[----:B------:R-:W-:-:S03]  /*eaa0*/  FADD.FTZ R31, R31, -R46 ;  /* 0x8000002e1f1f7221 */ /* 0x000fc60000010000 */
[C---:B------:R-:W-:Y:S01]  /*eab0*/  @P4 FFMA.FTZ R18, R40.reuse, -0.69314718246459960938, R29 ;  /* 0xbf31721828124823 */ /* 0x040fe2000001001d */
[----:B------:R-:W-:Y:S01]  /*eac0*/  @P0 FFMA.FTZ R19, R40, -0.69314718246459960938, R31 ;  /* 0xbf31721828130823 */ /* 0x000fe2000001001f */
[----:B------:R-:W-:-:S03]  /*ead0*/  HADD2.F32 R29, -RZ, R58.H1_H1 ;  /* 0x3000003aff1d7230 */ /* 0x000fc60000004100 */
[----:B------:R-:W-:Y:S02]  /*eae0*/  @P0 FADD.FTZ R0, R0, R19 ;  /* 0x0000001300000221 */ /* 0x000fe40000010000 */
[----:B------:R-:W-:Y:S01]  /*eaf0*/  FADD.FTZ R19, R29, -R46 ;  /* 0x8000002e1d137221 */ /* 0x000fe20000010000 */
[----:B------:R-:W-:Y:S01]  /*eb00*/  HADD2.F32 R29, -RZ, R59.H0_H0 ;  /* 0x2000003bff1d7230 */ /* 0x000fe20000004100 */
[----:B------:R-:W-:Y:S02]  /*eb10*/  @P0 F2FP.F16.F32.PACK_AB R26, RZ, R26 ;  /* 0x0000001aff1a023e */ /* 0x000fe400000000ff */
[----:B------:R-:W-:Y:S01]  /*eb20*/  @P4 FFMA.FTZ R19, R40, -0.69314718246459960938, R19 ;  /* 0xbf31721828134823 */ /* 0x000fe20000010013 */
[----:B------:R-:W-:Y:S01]  /*eb30*/  @P4 FADD.FTZ R18, R35, R18 ;  /* 0x0000001223124221 */ /* 0x000fe20000010000 */
[----:B------:R-:W-:Y:S01]  /*eb40*/  FADD.FTZ R29, R29, -R46 ;  /* 0x8000002e1d1d7221 */ /* 0x000fe20000010000 */
[----:B------:R-:W-:Y:S01]  /*eb50*/  @P0 STG.E desc[UR6][R52.64+0x48], R16 ;  /* 0x0000481034000986 */ /* 0x000fe2000c101906 */
[----:B------:R-:W-:-:S03]  /*eb60*/  @P0 F2FP.F16.F32.PACK_AB R0, RZ, R0 ;  /* 0x00000000ff00023e */ /* 0x000fc600000000ff */
[----:B------:R-:W-:Y:S01]  /*eb70*/  @P0 STG.E.U16 desc[UR6][R48.64+0x24], R26 ;  /* 0x0000241a30000986 */ /* 0x000fe2000c101506 */
[----:B------:R-:W-:-:S03]  /*eb80*/  @P4 F2FP.F16.F32.PACK_AB R18, RZ, R18 ;  /* 0x00000012ff12423e */ /* 0x000fc600000000ff */
[----:B------:R0:W-:Y:S01]  /*eb90*/  @P0 STG.E desc[UR6][R52.64+0x4c], R17 ;  /* 0x00004c1134000986 */ /* 0x0001e2000c101906 */
[----:B------:R-:W-:-:S03]  /*eba0*/  HADD2.F32 R31, -RZ, R60.H1_H1 ;  /* 0x3000003cff1f7230 */ /* 0x000fc60000004100 */
[----:B------:R1:W-:Y:S01]  /*ebb0*/  @P0 STG.E.U16 desc[UR6][R48.64+0x26], R0 ;  /* 0x0000260030000986 */ /* 0x0003e2000c101506 */
[----:B------:R-:W-:Y:S01]  /*ebc0*/  @P4 FADD.FTZ R2, R2, R19 ;  /* 0x0000001302024221 */ /* 0x000fe20000010000 */
[----:B------:R-:W-:Y:S02]  /*ebd0*/  HADD2.F32 R19, -RZ, R59.H1_H1 ;  /* 0x3000003bff137230 */ /* 0x000fe40000004100 */
[----:B0-----:R-:W-:Y:S01]  /*ebe0*/  @P3 FFMA.FTZ R17, R40, -0.69314718246459960938, R29 ;  /* 0xbf31721828113823 */ /* 0x001fe2000001001d */
[----:B------:R-:W-:Y:S01]  /*ebf0*/  HADD2.F32 R29, -RZ, R60.H0_H0 ;  /* 0x2000003cff1d7230 */ /* 0x000fe20000004100 */
[----:B------:R-:W-:Y:S01]  /*ec00*/  @P4 STG.E desc[UR6][R52.64+0x50], R14 ;  /* 0x0000500e34004986 */ /* 0x000fe2000c101906 */
[----:B------:R-:W-:Y:S01]  /*ec10*/  @P4 F2FP.F16.F32.PACK_AB R2, RZ, R2 ;  /* 0x00000002ff02423e */ /* 0x000fe200000000ff */
[--C-:B------:R-:W-:Y:S01]  /*ec20*/  FADD.FTZ R19, R19, -R46.reuse ;  /* 0x8000002e13137221 */ /* 0x100fe20000010000 */
[----:B------:R-:W-:Y:S01]  /*ec30*/  @P3 FADD.FTZ R17, R24, R17 ;  /* 0x0000001118113221 */ /* 0x000fe20000010000 */
[----:B------:R-:W-:Y:S01]  /*ec40*/  @P4 STG.E.U16 desc[UR6][R48.64+0x28], R18 ;  /* 0x0000281230004986 */ /* 0x000fe2000c101506 */
[----:B------:R-:W-:Y:S01]  /*ec50*/  FADD.FTZ R29, R29, -R46 ;  /* 0x8000002e1d1d7221 */ /* 0x000fe20000010000 */
[----:B------:R-:W-:Y:S01]  /*ec60*/  @P3 FFMA.FTZ R19, R40, -0.69314718246459960938, R19 ;  /* 0xbf31721828133823 */ /* 0x000fe20000010013 */
[----:B------:R-:W-:Y:S01]  /*ec70*/  PRMT R16, R2, 0x7610, R16 ;  /* 0x0000761002107816 */ /* 0x000fe20000000010 */
[----:B------:R0:W-:Y:S01]  /*ec80*/  @P4 STG.E desc[UR6][R52.64+0x54], R15 ;  /* 0x0000540f34004986 */ /* 0x0001e2000c101906 */
[----:B------:R-:W-:Y:S01]  /*ec90*/  @P3 F2FP.F16.F32.PACK_AB R17, RZ, R17 ;  /* 0x00000011ff11323e */ /* 0x000fe200000000ff */
[----:B-1----:R-:W-:Y:S01]  /*eca0*/  @P6 FFMA.FTZ R0, R40, -0.69314718246459960938, R29 ;  /* 0xbf31721828006823 */ /* 0x002fe2000001001d */
[----:B------:R-:W-:Y:S01]  /*ecb0*/  FADD.FTZ R31, R31, -R46 ;  /* 0x8000002e1f1f7221 */ /* 0x000fe20000010000 */
[----:B------:R-:W-:Y:S01]  /*ecc0*/  @P4 STG.E.U16 desc[UR6][R48.64+0x2a], R16 ;  /* 0x00002a1030004986 */ /* 0x000fe2000c101506 */
[----:B0-----:R-:W-:-:S03]  /*ecd0*/  HADD2.F32 R15, -RZ, R61.H0_H0 ;  /* 0x2000003dff0f7230 */ /* 0x001fc60000004100 */
[----:B------:R-:W-:Y:S01]  /*ece0*/  @P3 STG.E desc[UR6][R52.64+0x58], R12 ;  /* 0x0000580c34003986 */ /* 0x000fe2000c101906 */
[----:B------:R-:W-:Y:S01]  /*ecf0*/  @P6 FFMA.FTZ R2, R40, -0.69314718246459960938, R31 ;  /* 0xbf31721828026823 */ /* 0x000fe2000001001f */
[----:B------:R-:W-:Y:S02]  /*ed00*/  FADD.FTZ R15, R15, -R46 ;  /* 0x8000002e0f0f7221 */ /* 0x000fe40000010000 */
[----:B------:R0:W-:Y:S01]  /*ed10*/  @P3 STG.E.U16 desc[UR6][R48.64+0x2c], R17 ;  /* 0x00002c1130003986 */ /* 0x0001e2000c101506 */
[----:B--2---:R-:W-:-:S03]  /*ed20*/  @P3 FADD.FTZ R19, R22, R19 ;  /* 0x0000001316133221 */ /* 0x004fc60000010000 */
[----:B------:R1:W-:Y:S02]  /*ed30*/  @P3 STG.E desc[UR6][R52.64+0x5c], R13 ;  /* 0x00005c0d34003986 */ /* 0x0003e4000c101906 */
[----:B------:R-:W-:Y:S01]  /*ed40*/  @P3 F2FP.F16.F32.PACK_AB R19, RZ, R19 ;  /* 0x00000013ff13323e */ /* 0x000fe200000000ff */
[----:B------:R-:W-:Y:S01]  /*ed50*/  @P6 FADD.FTZ R0, R25, R0 ;  /* 0x0000000019006221 */ /* 0x000fe20000010000 */
[----:B0-----:R-:W-:Y:S02]  /*ed60*/  HADD2.F32 R17, -RZ, R62.H0_H0 ;  /* 0x2000003eff117230 */ /* 0x001fe40000004100 */
[----:B-1----:R-:W-:Y:S01]  /*ed70*/  @P5 FFMA.FTZ R13, R40, -0.69314718246459960938, R15 ;  /* 0xbf317218280d5823 */ /* 0x002fe2000001000f */
[----:B------:R-:W-:Y:S01]  /*ed80*/  HADD2.F32 R15, -RZ, R61.H1_H1 ;  /* 0x3000003dff0f7230 */ /* 0x000fe20000004100 */
[----:B------:R-:W-:Y:S01]  /*ed90*/  @P6 F2FP.F16.F32.PACK_AB R0, RZ, R0 ;  /* 0x00000000ff00623e */ /* 0x000fe200000000ff */
[----:B------:R-:W-:Y:S01]  /*eda0*/  @P6 FADD.FTZ R2, R23, R2 ;  /* 0x0000000217026221 */ /* 0x000fe20000010000 */
[----:B------:R0:W-:Y:S01]  /*edb0*/  @P3 STG.E.U16 desc[UR6][R48.64+0x2e], R19 ;  /* 0x00002e1330003986 */ /* 0x0001e2000c101506 */
[----:B------:R-:W-:-:S02]  /*edc0*/  HADD2.F32 R23, -RZ, R63.H0_H0 ;  /* 0x2000003fff177230 */ /* 0x000fc40000004100 */
[--C-:B------:R-:W-:Y:S01]  /*edd0*/  FADD.FTZ R15, R15, -R46.reuse ;  /* 0x8000002e0f0f7221 */ /* 0x100fe20000010000 */
[----:B------:R-:W-:Y:S01]  /*ede0*/  FADD.FTZ R17, R17, -R46 ;  /* 0x8000002e11117221 */ /* 0x000fe20000010000 */
[----:B------:R-:W-:Y:S01]  /*edf0*/  @P6 STG.E desc[UR6][R52.64+0x60], R10 ;  /* 0x0000600a34006986 */ /* 0x000fe2000c101906 */
[----:B------:R-:W-:-:S03]  /*ee00*/  @P6 F2FP.F16.F32.PACK_AB R2, RZ, R2 ;  /* 0x00000002ff02623e */ /* 0x000fc600000000ff */
[----:B------:R1:W-:Y:S01]  /*ee10*/  @P6 STG.E.U16 desc[UR6][R48.64+0x30], R0 ;  /* 0x0000300030006986 */ /* 0x0003e2000c101506 */
[----:B0-----:R-:W-:-:S03]  /*ee20*/  HADD2.F32 R19, -RZ, R62.H1_H1 ;  /* 0x3000003eff137230 */ /* 0x001fc60000004100 */
[----:B------:R0:W-:Y:S01]  /*ee30*/  @P6 STG.E desc[UR6][R52.64+0x64], R11 ;  /* 0x0000640b34006986 */ /* 0x0001e2000c101906 */
[----:B------:R-:W-:Y:S01]  /*ee40*/  @P5 FADD.FTZ R13, R20, R13 ;  /* 0x0000000d140d5221 */ /* 0x000fe20000010000 */
[--C-:B------:R-:W-:Y:S01]  /*ee50*/  FADD.FTZ R23, R23, -R46.reuse ;  /* 0x8000002e17177221 */ /* 0x100fe20000010000 */
[----:B------:R-:W-:Y:S01]  /*ee60*/  FADD.FTZ R19, R19, -R46 ;  /* 0x8000002e13137221 */ /* 0x000fe20000010000 */
[----:B------:R2:W-:Y:S01]  /*ee70*/  @P6 STG.E.U16 desc[UR6][R48.64+0x32], R2 ;  /* 0x0000320230006986 */ /* 0x0005e2000c101506 */
[C---:B-1----:R-:W-:Y:S01]  /*ee80*/  @P2 FFMA.FTZ R0, R40.reuse, -0.69314718246459960938, R17 ;  /* 0xbf31721828002823 */ /* 0x042fe20000010011 */
[C---:B0-----:R-:W-:Y:S02]  /*ee90*/  @P5 FFMA.FTZ R11, R40.reuse, -0.69314718246459960938, R15 ;  /* 0xbf317218280b5823 */ /* 0x041fe4000001000f */
[----:B------:R0:W-:Y:S01]  /*eea0*/  @P5 STG.E desc[UR6][R52.64+0x68], R8 ;  /* 0x0000680834005986 */ /* 0x0001e2000c101906 */
[----:B------:R-:W-:Y:S01]  /*eeb0*/  @P5 F2FP.F16.F32.PACK_AB R13, RZ, R13 ;  /* 0x0000000dff0d523e */ /* 0x000fe200000000ff */
[----:B--2---:R-:W-:-:S04]  /*eec0*/  @P2 FFMA.FTZ R2, R40, -0.69314718246459960938, R19 ;  /* 0xbf31721828022823 */ /* 0x004fc80000010013 */
[----:B------:R1:W-:Y:S01]  /*eed0*/  @P5 STG.E.U16 desc[UR6][R48.64+0x34], R13 ;  /* 0x0000340d30005986 */ /* 0x0003e2000c101506 */
[----:B0-----:R-:W-:-:S03]  /*eee0*/  @P1 FFMA.FTZ R8, R40, -0.69314718246459960938, R23 ;  /* 0xbf31721828081823 */ /* 0x001fc60000010017 */
[----:B------:R1:W-:Y:S01]  /*eef0*/  @P5 STG.E desc[UR6][R52.64+0x6c], R9 ;  /* 0x00006c0934005986 */ /* 0x0003e2000c101906 */
[----:B---3--:R-:W-:-:S05]  /*ef00*/  @P5 FADD.FTZ R11, R28, R11 ;  /* 0x0000000b1c0b5221 */ /* 0x008fca0000010000 */
[----:B------:R-:W-:-:S05]  /*ef10*/  @P5 F2FP.F16.F32.PACK_AB R11, RZ, R11 ;  /* 0x0000000bff0b523e */ /* 0x000fca00000000ff */
[----:B------:R1:W-:Y:S01]  /*ef20*/  @P5 STG.E.U16 desc[UR6][R48.64+0x36], R11 ;  /* 0x0000360b30005986 */ /* 0x0003e2000c101506 */
[----:B----4-:R-:W-:Y:S01]  /*ef30*/  @P2 FADD.FTZ R0, R27, R0 ;  /* 0x000000001b002221 */ /* 0x010fe20000010000 */
[----:B-----5:R-:W-:-:S04]  /*ef40*/  @P2 FADD.FTZ R2, R21, R2 ;  /* 0x0000000215022221 */ /* 0x020fc80000010000 */
[----:B------:R-:W-:Y:S01]  /*ef50*/  @P2 F2FP.F16.F32.PACK_AB R0, RZ, R0 ;  /* 0x00000000ff00223e */ /* 0x000fe200000000ff */
        /* <DEDUP_REMOVED lines=14> */
[----:B-1----:R-:W-:-:S04]  /*f040*/  FFMA.FTZ R0, R40, -0.69314718246459960938, R63 ;  /* 0xbf31721828007823 */ /* 0x002fc8000001003f */
[----:B--2---:R-:W-:-:S05]  /*f050*/  FADD.FTZ R0, R45, R0 ;  /* 0x000000002d007221 */ /* 0x004fca0000010000 */
[----:B------:R-:W-:-:S05]  /*f060*/  F2FP.F16.F32.PACK_AB R0, RZ, R0 ;  /* 0x00000000ff00723e */ /* 0x000fca00000000ff */
[----:B------:R-:W-:Y:S01]  /*f070*/  STG.E.U16 desc[UR6][R48.64+0x3e], R0 ;  /* 0x00003e0030007986 */ /* 0x000fe2000c101506 */
[----:B------:R-:W-:Y:S05]  /*f080*/  EXIT ;  /* 0x000000000000794d */ /* 0x000fea0003800000 */
.L_x_9871:
        /* <DEDUP_REMOVED lines=15> */
.L_x_38460:


//--------------------- .text._ZN17fastertransformer38beam_online_softmax_topk_stage1_kernelI6__halfLi1ELi32ELi64EEEvPKT_S4_PKbPfiiPKi --------------------------
	.section	.text._ZN17fastertransformer38beam_online_softmax_topk_stage1_kernelI6__halfLi1ELi32ELi64EEEvPKT_S4_PKbPfiiPKi,"ax",@progbits
	.align	128
        .global         _ZN17fastertransformer38beam_online_softmax_topk_stage1_kernelI6__halfLi1ELi32ELi64EEEvPKT_S4_PKbPfiiPKi
        .type           _ZN17fastertransformer38beam_online_softmax_topk_stage1_kernelI6__halfLi1ELi32ELi64EEEvPKT_S4_PKbPfiiPKi,@function
        .size           _ZN17fastertransformer38beam_online_softmax_topk_stage1_kernelI6__halfLi1ELi32ELi64EEEvPKT_S4_PKbPfiiPKi,(.L_x_38461 - _ZN17fastertransformer38beam_online_softmax_topk_stage1_kernelI6__halfLi1ELi32ELi64EEEvPKT_S4_PKbPfiiPKi)
        .other          _ZN17fastertransformer38beam_online_softmax_topk_stage1_kernelI6__halfLi1ELi32ELi64EEEvPKT_S4_PKbPfiiPKi,@"STO_CUDA_ENTRY STV_DEFAULT"
_ZN17fastertransformer38beam_online_softmax_topk_stage1_kernelI6__halfLi1ELi32ELi64EEEvPKT_S4_PKbPfiiPKi:
.text._ZN17fastertransformer38beam_online_softmax_topk_stage1_kernelI6__halfLi1ELi32ELi64EEEvPKT_S4_PKbPfiiPKi:
        /* <DEDUP_REMOVED lines=10> */
[----:B--2---:R-:W0:Y:S01]  /*00a0*/  I2F.U32.RP R0, R86 ;  /* 0x0000005600007306 */ /* 0x004e220000209000 */
[----:B------:R-:W1:Y:S01]  /*00b0*/  S2UR UR8, SR_CTAID.Y ;  /* 0x00000000000879c3 */ /* 0x000e620000002600 */
[C---:B------:R-:W-:Y:S01]  /*00c0*/  ISETP.NE.U32.AND P2, PT, R86.reuse, RZ, PT ;  /* 0x000000ff5600720c */ /* 0x040fe20003f45070 */
[----:B------:R-:W2:Y:S01]  /*00d0*/  S2R R105, SR_TID.X ;  /* 0x0000000000697919 */ /* 0x000ea20000002100 */
[----:B------:R-:W-:Y:S01]  /*00e0*/  BSSY.RECONVERGENT B1, `(.L_x_9872) ;  /* 0x000053b000017945 */ /* 0x000fe20003800200 */
[----:B------:R-:W-:Y:S02]  /*00f0*/  IMAD.MOV.U32 R73, RZ, RZ, -0x38802000 ;  /* 0xc77fe000ff497424 */ /* 0x000fe400078e00ff */
[----:B------:R-:W-:Y:S01]  /*0100*/  IMAD.MOV.U32 R35, RZ, RZ, RZ ;  /* 0x000000ffff237224 */ /* 0x000fe200078e00ff */
[----:B---3--:R-:W-:Y:S01]  /*0110*/  IADD3 R3, PT, PT, R86, -0x1, R7 ;  /* 0xffffffff56037810 */ /* 0x008fe20007ffe007 */
[----:B------:R-:W-:Y:S01]  /*0120*/  IMAD R104, R87, R7, RZ ;  /* 0x0000000757687224 */ /* 0x000fe200078e02ff */
[----:B0-----:R-:W0:Y:S02]  /*0130*/  MUFU.RCP R0, R0 ;  /* 0x0000000000007308 */ /* 0x001e240000001000 */
[----:B0-----:R-:W-:-:S06]  /*0140*/  VIADD R4, R0, 0xffffffe ;  /* 0x0ffffffe00047836 */ /* 0x001fcc0000000000 */
[----:B------:R0:W3:Y:S02]  /*0150*/  F2I.FTZ.U32.TRUNC.NTZ R5, R4 ;  /* 0x0000000400057305 */ /* 0x0000e4000021f000 */
[----:B0-----:R-:W-:Y:S02]  /*0160*/  IMAD.MOV.U32 R4, RZ, RZ, RZ ;  /* 0x000000ffff047224 */ /* 0x001fe400078e00ff */
[----:B---3--:R-:W-:-:S04]  /*0170*/  IMAD.MOV R9, RZ, RZ, -R5 ;  /* 0x000000ffff097224 */ /* 0x008fc800078e0a05 */
[----:B------:R-:W-:-:S04]  /*0180*/  IMAD R9, R9, R86, RZ ;  /* 0x0000005609097224 */ /* 0x000fc800078e02ff */
[----:B------:R-:W-:-:S06]  /*0190*/  IMAD.HI.U32 R2, R5, R9, R4 ;  /* 0x0000000905027227 */ /* 0x000fcc00078e0004 */
[----:B------:R-:W-:-:S04]  /*01a0*/  IMAD.HI.U32 R2, R2, R3, RZ ;  /* 0x0000000302027227 */ /* 0x000fc800078e00ff */
[----:B------:R-:W-:-:S04]  /*01b0*/  IMAD.MOV R0, RZ, RZ, -R2 ;  /* 0x000000ffff007224 */ /* 0x000fc800078e0a02 */
[----:B------:R-:W-:Y:S02]  /*01c0*/  IMAD R3, R86, R0, R3 ;  /* 0x0000000056037224 */ /* 0x000fe400078e0203 */
[----:B------:R-:W-:-:S03]  /*01d0*/  IMAD.MOV.U32 R0, RZ, RZ, R1 ;  /* 0x000000ffff007224 */ /* 0x000fc600078e0001 */
[----:B------:R-:W-:Y:S01]  /*01e0*/  ISETP.GE.U32.AND P0, PT, R3, R86, PT ;  /* 0x000000560300720c */ /* 0x000fe20003f06070 */
[--C-:B------:R-:W-:Y:S02]  /*01f0*/  IMAD.MOV.U32 R68, RZ, RZ, R0.reuse ;  /* 0x000000ffff447224 */ /* 0x100fe400078e0000 */
[--C-:B------:R-:W-:Y:S02]  /*0200*/  IMAD.MOV.U32 R34, RZ, RZ, R0.reuse ;  /* 0x000000ffff227224 */ /* 0x100fe400078e0000 */
[--C-:B------:R-:W-:Y:S02]  /*0210*/  IMAD.MOV.U32 R70, RZ, RZ, R0.reuse ;  /* 0x000000ffff467224 */ /* 0x100fe400078e0000 */
[--C-:B------:R-:W-:Y:S02]  /*0220*/  IMAD.MOV.U32 R71, RZ, RZ, R0.reuse ;  /* 0x000000ffff477224 */ /* 0x100fe400078e0000 */
[----:B------:R-:W-:-:S04]  /*0230*/  IMAD.MOV.U32 R72, RZ, RZ, R0 ;  /* 0x000000ffff487224 */ /* 0x000fc800078e0000 */
[----:B------:R-:W-:Y:S02]  /*0240*/  @P0 IMAD.IADD R3, R3, 0x1, -R86 ;  /* 0x0000000103030824 */ /* 0x000fe400078e0a56 */
[----:B------:R-:W-:-:S03]  /*0250*/  @P0 VIADD R2, R2, 0x1 ;  /* 0x0000000102020836 */ /* 0x000fc60000000000 */
[----:B------:R-:W-:-:S13]  /*0260*/  ISETP.GE.U32.AND P1, PT, R3, R86, PT ;  /* 0x000000560300720c */ /* 0x000fda0003f26070 */
[----:B------:R-:W-:Y:S01]  /*0270*/  @P1 VIADD R2, R2, 0x1 ;  /* 0x0000000102021836 */ /* 0x000fe20000000000 */
[----:B------:R-:W-:-:S05]  /*0280*/  @!P2 LOP3.LUT R2, RZ, R86, RZ, 0x33, !PT ;  /* 0x00000056ff02a212 */ /* 0x000fca00078e33ff */
[----:B-1----:R-:W-:-:S05]  /*0290*/  IMAD R36, R2, UR8, RZ ;  /* 0x0000000802247c24 */ /* 0x002fca000f8e02ff */
[----:B------:R-:W-:Y:S02]  /*02a0*/  VIADDMNMX R40, R36, R2, R7, PT ;  /* 0x0000000224287246 */ /* 0x000fe40003800107 */
[----:B----4-:R-:W-:-:S13]  /*02b0*/  ISETP.NE.AND P0, PT, R6, RZ, PT ;  /* 0x000000ff0600720c */ /* 0x010fda0003f05270 */
[----:B--2---:R-:W-:Y:S05]  /*02c0*/  @!P0 BRA `(.L_x_9873) ;  /* 0x0000002800588947 */ /* 0x004fea0003800000 */
        /* <DEDUP_REMOVED lines=33> */
[----:B------:R-:W-:-:S02]  /*04e0*/  IMAD.MOV.U32 R88, RZ, RZ, 0xfbff ;  /* 0x0000fbffff587424 */ /* 0x000fc400078e00ff */
[----:B------:R-:W-:Y:S01]  /*04f0*/  IMAD.MOV.U32 R4, RZ, RZ, 0xfbff ;  /* 0x0000fbffff047424 */ /* 0x000fe200078e00ff */
[----:B------:R-:W-:Y:S01]  /*0500*/  PRMT R89, R89, 0x5410, R2 ;  /* 0x0000541059597816 */ /* 0x000fe20000000002 */
[----:B------:R-:W-:Y:S01]  /*0510*/  IMAD.MOV.U32 R2, RZ, RZ, -0x1 ;  /* 0xffffffffff027424 */ /* 0x000fe200078e00ff */
[----:B------:R-:W-:Y:S01]  /*0520*/  PRMT R88, R88, 0x5410, R3 ;  /* 0x0000541058587816 */ /* 0x000fe20000000003 */
[----:B------:R-:W-:Y:S01]  /*0530*/  IMAD.MOV.U32 R3, RZ, RZ, -0x1 ;  /* 0xffffffffff037424 */ /* 0x000fe200078e00ff */
[----:B------:R-:W-:Y:S01]  /*0540*/  PRMT R90, R90, 0x5410, R4 ;  /* 0x000054105a5a7816 */ /* 0x000fe20000000004 */
        /* <DEDUP_REMOVED lines=88> */
[----:B------:R-:W-:-:S02]  /*0ad0*/  IMAD.MOV.U32 R88, RZ, RZ, 0xfbff ;  /* 0x0000fbffff587424 */ /* 0x000fc400078e00ff */
[----:B------:R-:W-:Y:S01]  /*0ae0*/  IMAD.MOV.U32 R37, RZ, RZ, 0xfbff ;  /* 0x0000fbffff257424 */ /* 0x000fe200078e00ff */
[----:B------:R-:W-:Y:S01]  /*0af0*/  PRMT R89, R89, 0x5410, R3 ;  /* 0x0000541059597816 */ /* 0x000fe20000000003 */
[----:B0-----:R-:W-:Y:S01]  /*0b00*/  IMAD.MOV.U32 R38, RZ, RZ, -0x38802000 ;  /* 0xc77fe000ff267424 */ /* 0x001fe200078e00ff */
[----:B------:R-:W-:Y:S01]  /*0b10*/  PRMT R88, R88, 0x5410, R35 ;  /* 0x0000541058587816 */ /* 0x000fe20000000023 */
[----:B------:R-:W-:Y:S01]  /*0b20*/  IMAD.MOV.U32 R35, RZ, RZ, RZ ;  /* 0x000000ffff237224 */ /* 0x000fe200078e00ff */
[----:B------:R-:W-:Y:S01]  /*0b30*/  PRMT R90, R90, 0x5410, R37 ;  /* 0x000054105a5a7816 */ /* 0x000fe20000000025 */
[----:B------:R-:W-:Y:S02]  /*0b40*/  IMAD.MOV.U32 R3, RZ, RZ, -0x1 ;  /* 0xffffffffff037424 */ /* 0x000fe400078e00ff */
[----:B--2---:R-:W-:-:S07]  /*0b50*/  IMAD.IADD R37, R39, 0x1, -R36 ;  /* 0x0000000127257824 */ /* 0x004fce00078e0a24 */
.L_x_9972:
[----:B------:R-:W-:Y:S01]  /*0b60*/  IMAD.MOV.U32 R39, RZ, RZ, 0xfbff ;  /* 0x0000fbffff277424 */ /* 0x000fe200078e00ff */
[----:B------:R-:W-:Y:S01]  /*0b70*/  ISETP.NE.AND P0, PT, R37, RZ, PT ;  /* 0x000000ff2500720c */ /* 0x000fe20003f05270 */
[----:B------:R-:W-:Y:S03]  /*0b80*/  BSSY.RECONVERGENT B2, `(.L_x_9876) ;  /* 0x0000016000027945 */ /* 0x000fe60003800200 */
[----:B------:R-:W-:-:S05]  /*0b90*/  SEL R39, R39, 0x7bff, P0 ;  /* 0x00007bff27277807 */ /* 0x000fca0000000000 */
[----:B------:R-:W-:-:S05]  /*0ba0*/  HADD2.F32 R39, -RZ, R39.H0_H0 ;  /* 0x20000027ff277230 */ /* 0x000fca0000004100 */
[----:B------:R-:W-:-:S04]  /*0bb0*/  FSETP.GT.FTZ.AND P1, PT, R38, R39, PT ;  /* 0x000000272600720b */ /* 0x000fc80003f34000 */
[-C--:B------:R-:W-:Y:S02]  /*0bc0*/  FSEL R73, R38, R39.reuse, P1 ;  /* 0x0000002726497208 */ /* 0x080fe40000800000 */
[----:B------:R-:W-:Y:S02]  /*0bd0*/  FSEL R38, R39, R38, P1 ;  /* 0x0000002627267208 */ /* 0x000fe40000800000 */
[----:B------:R-:W-:-:S03]  /*0be0*/  F2FP.F16.F32.PACK_AB R39, RZ, R39 ;  /* 0x00000027ff27723e */ /* 0x000fc600000000ff */
[----:B------:R-:W-:Y:S02]  /*0bf0*/  FADD.FTZ R38, -R73, R38 ;  /* 0x0000002649267221 */ /* 0x000fe40000010100 */
[----:B------:R-:W-:Y:S02]  /*0c00*/  HSETP2.GT.AND P0, PT, R39.H0_H0, R103.H1_H1, PT ;  /* 0x3000006727007234 */ /* 0x000fe40003f04800 */
[----:B------:R-:W-:Y:S01]  /*0c10*/  FMUL.FTZ R41, R38, 1.4426950216293334961 ;  /* 0x3fb8aa3b26297820 */ /* 0x000fe20000410000 */
[----:B------:R-:W-:Y:S02]  /*0c20*/  FSEL R38, R35, 1, !P1 ;  /* 0x3f80000023267808 */ /* 0x000fe40004800000 */
[----:B------:R-:W-:Y:S02]  /*0c30*/  ISETP.EQ.OR P0, PT, R3, -0x1, P0 ;  /* 0xffffffff0300780c */ /* 0x000fe40000702670 */
[----:B------:R-:W-:Y:S01]  /*0c40*/  FSEL R35, R35, 1, P1 ;  /* 0x3f80000023237808 */ /* 0x000fe20000800000 */
[----:B------:R-:W0:Y:S04]  /*0c50*/  MUFU.EX2 R41, R41 ;  /* 0x0000002900297308 */ /* 0x000e280000000800 */
[----:B0-----:R-:W-:-:S06]  /*0c60*/  FFMA.FTZ R35, R38, R41, R35 ;  /* 0x0000002926237223 */ /* 0x001fcc0000010023 */
[----:B------:R-:W-:Y:S05]  /*0c70*/  @P0 BRA `(.L_x_9877) ;  /* 0x0000000000100947 */ /* 0x000fea0003800000 */
[----:B------:R-:W-:Y:S02]  /*0c80*/  ISETP.GE.AND P0, PT, R36, R3, PT ;  /* 0x000000032400720c */ /* 0x000fe40003f06270 */
[----:B------:R-:W-:-:S11]  /*0c90*/  PRMT R38, R103, 0x7632, R38 ;  /* 0x0000763267267816 */ /* 0x000fd60000000026 */
[----:B------:R-:W-:-:S13]  /*0ca0*/  HSETP2.NEU.OR P0, PT, R39.H0_H0, R103.H1_H1, P0 ;  /* 0x3000006727007234 */ /* 0x000fda000070d820 */
[----:B------:R-:W-:Y:S05]  /*0cb0*/  @P0 BRA `(.L_x_9878) ;  /* 0x0000000000080947 */ /* 0x000fea0003800000 */
.L_x_9877:
[----:B------:R-:W-:Y:S01]  /*0cc0*/  PRMT R38, R39, 0x7610, R38 ;  /* 0x0000761027267816 */ /* 0x000fe20000000026 */
[----:B------:R-:W-:-:S07]  /*0cd0*/  IMAD.MOV.U32 R3, RZ, RZ, R36 ;  /* 0x000000ffff037224 */ /* 0x000fce00078e0024 */
.L_x_9878:
[----:B------:R-:W-:Y:S05]  /*0ce0*/  BSYNC.RECONVERGENT B2 ;  /* 0x0000000000027941 */ /* 0x000fea0003800200 */
.L_x_9876:
        /* <DEDUP_REMOVED lines=10> */
.L_x_9880:
[----:B------:R-:W-:Y:S01]  /*0d90*/  IMAD.MOV.U32 R42, RZ, RZ, R3 ;  /* 0x000000ffff2a7224 */ /* 0x000fe200078e0003 */
[----:B------:R-:W-:Y:S01]  /*0da0*/  PRMT R103, R103, 0x5410, R103 ;  /* 0x0000541067677816 */ /* 0x000fe20000000067 */
[----:B------:R-:W-:Y:S01]  /*0db0*/  IMAD.MOV.U32 R3, RZ, RZ, R2 ;  /* 0x000000ffff037224 */ /* 0x000fe200078e0002 */
[----:B------:R-:W-:-:S07]  /*0dc0*/  PRMT R38, R38, 0x5410, R38 ;  /* 0x0000541026267816 */ /* 0x000fce0000000026 */
.L_x_9881:
[----:B------:R-:W-:Y:S05]  /*0dd0*/  BSYNC.RECONVERGENT B2 ;  /* 0x0000000000027941 */ /* 0x000fea0003800200 */
.L_x_9879:
        /* <DEDUP_REMOVED lines=11> */
.L_x_9883:
[----:B------:R-:W-:Y:S01]  /*0e90*/  PRMT R103, R102, 0x7632, R103 ;  /* 0x0000763266677816 */ /* 0x000fe20000000067 */
[----:B------:R-:W-:Y:S01]  /*0ea0*/  IMAD.MOV.U32 R41, RZ, RZ, R42 ;  /* 0x000000ffff297224 */ /* 0x000fe200078e002a */
[----:B------:R-:W-:Y:S01]  /*0eb0*/  PRMT R39, R39, 0x7610, R38 ;  /* 0x0000761027277816 */ /* 0x000fe20000000026 */
[----:B------:R-:W-:-:S07]  /*0ec0*/  IMAD.MOV.U32 R2, RZ, RZ, R5 ;  /* 0x000000ffff027224 */ /* 0x000fce00078e0005 */
.L_x_9884:
[----:B------:R-:W-:Y:S05]  /*0ed0*/  BSYNC.RECONVERGENT B2 ;  /* 0x0000000000027941 */ /* 0x000fea0003800200 */
.L_x_9882:
        /* <DEDUP_REMOVED lines=11> */
.L_x_9886:
[----:B------:R-:W-:Y:S01]  /*0f90*/  PRMT R102, R102, 0x5410, R102 ;  /* 0x0000541066667816 */ /* 0x000fe20000000066 */
[----:B------:R-:W-:Y:S01]  /*0fa0*/  IMAD.MOV.U32 R42, RZ, RZ, R41 ;  /* 0x000000ffff2a7224 */ /* 0x000fe200078e0029 */
[----:B------:R-:W-:Y:S01]  /*0fb0*/  PRMT R38, R39, 0x7632, R38 ;  /* 0x0000763227267816 */ /* 0x000fe20000000026 */
[----:B------:R-:W-:-:S07]  /*0fc0*/  IMAD.MOV.U32 R5, RZ, RZ, R4 ;  /* 0x000000ffff057224 */ /* 0x000fce00078e0004 */
.L_x_9887:
[----:B------:R-:W-:Y:S05]  /*0fd0*/  BSYNC.RECONVERGENT B2 ;  /* 0x0000000000027941 */ /* 0x000fea0003800200 */
.L_x_9885:
        /* <DEDUP_REMOVED lines=11> */
.L_x_9889:
[----:B------:R-:W-:Y:S01]  /*1090*/  PRMT R102, R101, 0x7632, R102 ;  /* 0x0000763265667816 */ /* 0x000fe20000000066 */
[----:B------:R-:W-:Y:S01]  /*10a0*/  IMAD.MOV.U32 R41, RZ, RZ, R42 ;  /* 0x000000ffff297224 */ /* 0x000fe200078e002a */
[----:B------:R-:W-:Y:S01]  /*10b0*/  PRMT R39, R38, 0x7610, R39 ;  /* 0x0000761026277816 */ /* 0x000fe20000000027 */
[----:B------:R-:W-:-:S07]  /*10c0*/  IMAD.MOV.U32 R4, RZ, RZ, R7 ;  /* 0x000000ffff047224 */ /* 0x000fce00078e0007 */
.L_x_9890:
[----:B------:R-:W-:Y:S05]  /*10d0*/  BSYNC.RECONVERGENT B2 ;  /* 0x0000000000027941 */ /* 0x000fea0003800200 */
.L_x_9888:
        /* <DEDUP_REMOVED lines=11> */
.L_x_9892:
[----:B------:R-:W-:Y:S01]  /*1190*/  PRMT R101, R101, 0x5410, R101 ;  /* 0x0000541065657816 */ /* 0x000fe20000000065 */
[----:B------:R-:W-:Y:S01]  /*11a0*/  IMAD.MOV.U32 R42, RZ, RZ, R41 ;  /* 0x000000ffff2a7224 */ /* 0x000fe200078e0029 */
[----:B------:R-:W-:Y:S01]  /*11b0*/  PRMT R38, R38, 0x5410, R39 ;  /* 0x0000541026267816 */ /* 0x000fe20000000027 */
[----:B------:R-:W-:-:S07]  /*11c0*/  IMAD.MOV.U32 R7, RZ, RZ, R6 ;  /* 0x000000ffff077224 */ /* 0x000fce00078e0006 */
.L_x_9893:
[----:B------:R-:W-:Y:S05]  /*11d0*/  BSYNC.RECONVERGENT B2 ;  /* 0x0000000000027941 */ /* 0x000fea0003800200 */
.L_x_9891:
        /* <DEDUP_REMOVED lines=11> */
.L_x_9895:
[----:B------:R-:W-:Y:S01]  /*1290*/  PRMT R101, R100, 0x7632, R101 ;  /* 0x0000763264657816 */ /* 0x000fe20000000065 */
[----:B------:R-:W-:Y:S01]  /*12a0*/  IMAD.MOV.U32 R41, RZ, RZ, R42 ;  /* 0x000000ffff297224 */ /* 0x000fe200078e002a */
[----:B------:R-:W-:Y:S01]  /*12b0*/  PRMT R39, R39, 0x7610, R38 ;  /* 0x0000761027277816 */ /* 0x000fe20000000026 */
[----:B------:R-:W-:-:S07]  /*12c0*/  IMAD.MOV.U32 R6, RZ, RZ, R9 ;  /* 0x000000ffff067224 */ /* 0x000fce00078e0009 */
.L_x_9896:
[----:B------:R-:W-:Y:S05]  /*12d0*/  BSYNC.RECONVERGENT B2 ;  /* 0x0000000000027941 */ /* 0x000fea0003800200 */
.L_x_9894:
        /* <DEDUP_REMOVED lines=11> */
.L_x_9898:
[----:B------:R-:W-:Y:S01]  /*1390*/  PRMT R100, R100, 0x5410, R100 ;  /* 0x0000541064647816 */ /* 0x000fe20000000064 */
[----:B------:R-:W-:Y:S01]  /*13a0*/  IMAD.MOV.U32 R42, RZ, RZ, R41 ;  /* 0x000000ffff2a7224 */ /* 0x000fe200078e0029 */
[----:B------:R-:W-:Y:S01]  /*13b0*/  PRMT R38, R39, 0x7632, R38 ;  /* 0x0000763227267816 */ /* 0x000fe20000000026 */
[----:B------:R-:W-:-:S07]  /*13c0*/  IMAD.MOV.U32 R9, RZ, RZ, R8 ;  /* 0x000000ffff097224 */ /* 0x000fce00078e0008 */
.L_x_9899:
[----:B------:R-:W-:Y:S05]  /*13d0*/  BSYNC.RECONVERGENT B2 ;  /* 0x0000000000027941 */ /* 0x000fea0003800200 */
.L_x_9897:
        /* <DEDUP_REMOVED lines=11> */
.L_x_9901:
[----:B------:R-:W-:Y:S01]  /*1490*/  PRMT R100, R99, 0x7632, R100 ;  /* 0x0000763263647816 */ /* 0x000fe20000000064 */
[----:B------:R-:W-:Y:S01]  /*14a0*/  IMAD.MOV.U32 R41, RZ, RZ, R42 ;  /* 0x000000ffff297224 */ /* 0x000fe200078e002a */
[----:B------:R-:W-:Y:S01]  /*14b0*/  PRMT R39, R38, 0x7610, R39 ;  /* 0x0000761026277816 */ /* 0x000fe20000000027 */
[----:B------:R-:W-:-:S07]  /*14c0*/  IMAD.MOV.U32 R8, RZ, RZ, R11 ;  /* 0x000000ffff087224 */ /* 0x000fce00078e000b */
.L_x_9902:
[----:B------:R-:W-:Y:S05]  /*14d0*/  BSYNC.RECONVERGENT B2 ;  /* 0x0000000000027941 */ /* 0x000fea0003800200 */
.L_x_9900:
        /* <DEDUP_REMOVED lines=11> */
.L_x_9904:
[----:B------:R-:W-:Y:S01]  /*1590*/  PRMT R99, R99, 0x5410, R99 ;  /* 0x0000541063637816 */ /* 0x000fe20000000063 */
[----:B------:R-:W-:Y:S01]  /*15a0*/  IMAD.MOV.U32 R42, RZ, RZ, R41 ;  /* 0x000000ffff2a7224 */ /* 0x000fe200078e0029 */
[----:B------:R-:W-:Y:S01]  /*15b0*/  PRMT R38, R38, 0x5410, R39 ;  /* 0x0000541026267816 */ /* 0x000fe20000000027 */
[----:B------:R-:W-:-:S07]  /*15c0*/  IMAD.MOV.U32 R11, RZ, RZ, R10 ;  /* 0x000000ffff0b7224 */ /* 0x000fce00078e000a */
.L_x_9905:
[----:B------:R-:W-:Y:S05]  /*15d0*/  BSYNC.RECONVERGENT B2 ;  /* 0x0000000000027941 */ /* 0x000fea0003800200 */
.L_x_9903:
        /* <DEDUP_REMOVED lines=11> */
.L_x_9907:
[----:B------:R-:W-:Y:S01]  /*1690*/  PRMT R99, R98, 0x7632, R99 ;  /* 0x0000763262637816 */ /* 0x000fe20000000063 */
[----:B------:R-:W-:Y:S01]  /*16a0*/  IMAD.MOV.U32 R41, RZ, RZ, R42 ;  /* 0x000000ffff297224 */ /* 0x000fe200078e002a */
[----:B------:R-:W-:Y:S01]  /*16b0*/  PRMT R39, R39, 0x7610, R38 ;  /* 0x0000761027277816 */ /* 0x000fe20000000026 */
[----:B------:R-:W-:-:S07]  /*16c0*/  IMAD.MOV.U32 R10, RZ, RZ, R13 ;  /* 0x000000ffff0a7224 */ /* 0x000fce00078e000d */
.L_x_9908:
[----:B------:R-:W-:Y:S05]  /*16d0*/  BSYNC.RECONVERGENT B2 ;  /* 0x0000000000027941 */ /* 0x000fea0003800200 */
.L_x_9906:
        /* <DEDUP_REMOVED lines=11> */
.L_x_9910:
[----:B------:R-:W-:Y:S01]  /*1790*/  PRMT R98, R98, 0x5410, R98 ;  /* 0x0000541062627816 */ /* 0x000fe20000000062 */
[----:B------:R-:W-:Y:S01]  /*17a0*/  IMAD.MOV.U32 R42, RZ, RZ, R41 ;  /* 0x000000ffff2a7224 */ /* 0x000fe200078e0029 */
[----:B------:R-:W-:Y:S01]  /*17b0*/  PRMT R38, R39, 0x7632, R38 ;  /* 0x0000763227267816 */ /* 0x000fe20000000026 */
[----:B------:R-:W-:-:S07]  /*17c0*/  IMAD.MOV.U32 R13, RZ, RZ, R12 ;  /* 0x000000ffff0d7224 */ /* 0x000fce00078e000c */
.L_x_9911:
[----:B------:R-:W-:Y:S05]  /*17d0*/  BSYNC.RECONVERGENT B2 ;  /* 0x0000000000027941 */ /* 0x000fea0003800200 */
.L_x_9909:
        /* <DEDUP_REMOVED lines=11> */
.L_x_9913:
[----:B------:R-:W-:Y:S01]  /*1890*/  PRMT R98, R97, 0x7632, R98 ;  /* 0x0000763261627816 */ /* 0x000fe20000000062 */
[----:B------:R-:W-:Y:S01]  /*18a0*/  IMAD.MOV.U32 R41, RZ, RZ, R42 ;  /* 0x000000ffff297224 */ /* 0x000fe200078e002a */
[----:B------:R-:W-:Y:S01]  /*18b0*/  PRMT R39, R38, 0x7610, R39 ;  /* 0x0000761026277816 */ /* 0x000fe20000000027 */
[----:B------:R-:W-:-:S07]  /*18c0*/  IMAD.MOV.U32 R12, RZ, RZ, R15 ;  /* 0x000000ffff0c7224 */ /* 0x000fce00078e000f */
.L_x_9914:
[----:B------:R-:W-:Y:S05]  /*18d0*/  BSYNC.RECONVERGENT B2 ;  /* 0x0000000000027941 */ /* 0x000fea0003800200 */
.L_x_9912:
        /* <DEDUP_REMOVED lines=11> */
.L_x_9916:
[----:B------:R-:W-:Y:S01]  /*1990*/  PRMT R97, R97, 0x5410, R97 ;  /* 0x0000541061617816 */ /* 0x000fe20000000061 */
[----:B------:R-:W-:Y:S01]  /*19a0*/  IMAD.MOV.U32 R42, RZ, RZ, R41 ;  /* 0x000000ffff2a7224 */ /* 0x000fe200078e0029 */
[----:B------:R-:W-:Y:S01]  /*19b0*/  PRMT R38, R38, 0x5410, R39 ;  /* 0x0000541026267816 */ /* 0x000fe20000000027 */
[----:B------:R-:W-:-:S07]  /*19c0*/  IMAD.MOV.U32 R15, RZ, RZ, R14 ;  /* 0x000000ffff0f7224 */ /* 0x000fce00078e000e */
.L_x_9917:
[----:B------:R-:W-:Y:S05]  /*19d0*/  BSYNC.RECONVERGENT B2 ;  /* 0x0000000000027941 */ /* 0x000fea0003800200 */
.L_x_9915:
        /* <DEDUP_REMOVED lines=11> */
.L_x_9919:
[----:B------:R-:W-:Y:S01]  /*1a90*/  PRMT R97, R96, 0x7632, R97 ;  /* 0x0000763260617816 */ /* 0x000fe20000000061 */
[----:B------:R-:W-:Y:S01]  /*1aa0*/  IMAD.MOV.U32 R41, RZ, RZ, R42 ;  /* 0x000000ffff297224 */ /* 0x000fe200078e002a */
[----:B------:R-:W-:Y:S01]  /*1ab0*/  PRMT R39, R39, 0x7610, R38 ;  /* 0x0000761027277816 */ /* 0x000fe20000000026 */
[----:B------:R-:W-:-:S07]  /*1ac0*/  IMAD.MOV.U32 R14, RZ, RZ, R17 ;  /* 0x000000ffff0e7224 */ /* 0x000fce00078e0011 */
.L_x_9920:
[----:B------:R-:W-:Y:S05]  /*1ad0*/  BSYNC.RECONVERGENT B2 ;  /* 0x0000000000027941 */ /* 0x000fea0003800200 */
.L_x_9918:
        /* <DEDUP_REMOVED lines=11> */
.L_x_9922:
[----:B------:R-:W-:Y:S01]  /*1b90*/  PRMT R96, R96, 0x5410, R96 ;  /* 0x0000541060607816 */ /* 0x000fe20000000060 */
[----:B------:R-:W-:Y:S01]  /*1ba0*/  IMAD.MOV.U32 R42, RZ, RZ, R41 ;  /* 0x000000ffff2a7224 */ /* 0x000fe200078e0029 */
[----:B------:R-:W-:Y:S01]  /*1bb0*/  PRMT R38, R39, 0x7632, R38 ;  /* 0x0000763227267816 */ /* 0x000fe20000000026 */
[----:B------:R-:W-:-:S07]  /*1bc0*/  IMAD.MOV.U32 R17, RZ, RZ, R16 ;  /* 0x000000ffff117224 */ /* 0x000fce00078e0010 */
.L_x_9923:
[----:B------:R-:W-:Y:S05]  /*1bd0*/  BSYNC.RECONVERGENT B2 ;  /* 0x0000000000027941 */ /* 0x000fea0003800200 */
.L_x_9921:
        /* <DEDUP_REMOVED lines=11> */
.L_x_9925:
[----:B------:R-:W-:Y:S01]  /*1c90*/  PRMT R96, R95, 0x7632, R96 ;  /* 0x000076325f607816 */ /* 0x000fe20000000060 */
[----:B------:R-:W-:Y:S01]  /*1ca0*/  IMAD.MOV.U32 R41, RZ, RZ, R42 ;  /* 0x000000ffff297224 */ /* 0x000fe200078e002a */
[----:B------:R-:W-:Y:S01]  /*1cb0*/  PRMT R39, R38, 0x7610, R39 ;  /* 0x0000761026277816 */ /* 0x000fe20000000027 */
[----:B------:R-:W-:-:S07]  /*1cc0*/  IMAD.MOV.U32 R16, RZ, RZ, R19 ;  /* 0x000000ffff107224 */ /* 0x000fce00078e0013 */
.L_x_9926:
[----:B------:R-:W-:Y:S05]  /*1cd0*/  BSYNC.RECONVERGENT B2 ;  /* 0x0000000000027941 */ /* 0x000fea0003800200 */
.L_x_9924:
        /* <DEDUP_REMOVED lines=11> */
.L_x_9928:
[----:B------:R-:W-:Y:S01]  /*1d90*/  PRMT R95, R95, 0x5410, R95 ;  /* 0x000054105f5f7816 */ /* 0x000fe2000000005f */
[----:B------:R-:W-:Y:S01]  /*1da0*/  IMAD.MOV.U32 R42, RZ, RZ, R41 ;  /* 0x000000ffff2a7224 */ /* 0x000fe200078e0029 */
[----:B------:R-:W-:Y:S01]  /*1db0*/  PRMT R38, R38, 0x5410, R39 ;  /* 0x0000541026267816 */ /* 0x000fe20000000027 */
[----:B------:R-:W-:-:S07]  /*1dc0*/  IMAD.MOV.U32 R19, RZ, RZ, R18 ;  /* 0x000000ffff137224 */ /* 0x000fce00078e0012 */
.L_x_9929:
[----:B------:R-:W-:Y:S05]  /*1dd0*/  BSYNC.RECONVERGENT B2 ;  /* 0x0000000000027941 */ /* 0x000fea0003800200 */
.L_x_9927:
        /* <DEDUP_REMOVED lines=11> */
.L_x_9931:
[----:B------:R-:W-:Y:S01]  /*1e90*/  PRMT R95, R94, 0x7632, R95 ;  /* 0x000076325e5f7816 */ /* 0x000fe2000000005f */
[----:B------:R-:W-:Y:S01]  /*1ea0*/  IMAD.MOV.U32 R41, RZ, RZ, R42 ;  /* 0x000000ffff297224 */ /* 0x000fe200078e002a */
[----:B------:R-:W-:Y:S01]  /*1eb0*/  PRMT R39, R39, 0x7610, R38 ;  /* 0x0000761027277816 */ /* 0x000fe20000000026 */
[----:B------:R-:W-:-:S07]  /*1ec0*/  IMAD.MOV.U32 R18, RZ, RZ, R21 ;  /* 0x000000ffff127224 */ /* 0x000fce00078e0015 */
.L_x_9932:
[----:B------:R-:W-:Y:S05]  /*1ed0*/  BSYNC.RECONVERGENT B2 ;  /* 0x0000000000027941 */ /* 0x000fea0003800200 */
.L_x_9930:
        /* <DEDUP_REMOVED lines=11> */
.L_x_9934:
[----:B------:R-:W-:Y:S01]  /*1f90*/  PRMT R94, R94, 0x5410, R94 ;  /* 0x000054105e5e7816 */ /* 0x000fe2000000005e */
[----:B------:R-:W-:Y:S01]  /*1fa0*/  IMAD.MOV.U32 R42, RZ, RZ, R41 ;  /* 0x000000ffff2a7224 */ /* 0x000fe200078e0029 */
[----:B------:R-:W-:Y:S01]  /*1fb0*/  PRMT R38, R39, 0x7632, R38 ;  /* 0x0000763227267816 */ /* 0x000fe20000000026 */
[----:B------:R-:W-:-:S07]  /*1fc0*/  IMAD.MOV.U32 R21, RZ, RZ, R20 ;  /* 0x000000ffff157224 */ /* 0x000fce00078e0014 */
.L_x_9935:
[----:B------:R-:W-:Y:S05]  /*1fd0*/  BSYNC.RECONVERGENT B2 ;  /* 0x0000000000027941 */ /* 0x000fea0003800200 */
.L_x_9933:
        /* <DEDUP_REMOVED lines=11> */
.L_x_9937:
[----:B------:R-:W-:Y:S01]  /*2090*/  PRMT R94, R93, 0x7632, R94 ;  /* 0x000076325d5e7816 */ /* 0x000fe2000000005e */
[----:B------:R-:W-:Y:S01]  /*20a0*/  IMAD.MOV.U32 R41, RZ, RZ, R42 ;  /* 0x000000ffff297224 */ /* 0x000fe200078e002a */
[----:B------:R-:W-:Y:S01]  /*20b0*/  PRMT R39, R38, 0x7610, R39 ;  /* 0x0000761026277816 */ /* 0x000fe20000000027 */
[----:B------:R-:W-:-:S07]  /*20c0*/  IMAD.MOV.U32 R20, RZ, RZ, R23 ;  /* 0x000000ffff147224 */ /* 0x000fce00078e0017 */
.L_x_9938:
[----:B------:R-:W-:Y:S05]  /*20d0*/  BSYNC.RECONVERGENT B2 ;  /* 0x0000000000027941 */ /* 0x000fea0003800200 */
.L_x_9936:
        /* <DEDUP_REMOVED lines=11> */
.L_x_9940:
[----:B------:R-:W-:Y:S01]  /*2190*/  PRMT R93, R93, 0x5410, R93 ;  /* 0x000054105d5d7816 */ /* 0x000fe2000000005d */
[----:B------:R-:W-:Y:S01]  /*21a0*/  IMAD.MOV.U32 R42, RZ, RZ, R41 ;  /* 0x000000ffff2a7224 */ /* 0x000fe200078e0029 */
[----:B------:R-:W-:Y:S01]  /*21b0*/  PRMT R38, R38, 0x5410, R39 ;  /* 0x0000541026267816 */ /* 0x000fe20000000027 */
[----:B------:R-:W-:-:S07]  /*21c0*/  IMAD.MOV.U32 R23, RZ, RZ, R22 ;  /* 0x000000ffff177224 */ /* 0x000fce00078e0016 */
.L_x_9941:
[----:B------:R-:W-:Y:S05]  /*21d0*/  BSYNC.RECONVERGENT B2 ;  /* 0x0000000000027941 */ /* 0x000fea0003800200 */
.L_x_9939:
        /* <DEDUP_REMOVED lines=11> */
.L_x_9943:
[----:B------:R-:W-:Y:S01]  /*2290*/  PRMT R93, R92, 0x7632, R93 ;  /* 0x000076325c5d7816 */ /* 0x000fe2000000005d */
[----:B------:R-:W-:Y:S01]  /*22a0*/  IMAD.MOV.U32 R41, RZ, RZ, R42 ;  /* 0x000000ffff297224 */ /* 0x000fe200078e002a */
[----:B------:R-:W-:Y:S01]  /*22b0*/  PRMT R39, R39, 0x7610, R38 ;  /* 0x0000761027277816 */ /* 0x000fe20000000026 */
[----:B------:R-:W-:-:S07]  /*22c0*/  IMAD.MOV.U32 R22, RZ, RZ, R25 ;  /* 0x000000ffff167224 */ /* 0x000fce00078e0019 */
.L_x_9944:
[----:B------:R-:W-:Y:S05]  /*22d0*/  BSYNC.RECONVERGENT B2 ;  /* 0x0000000000027941 */ /* 0x000fea0003800200 */
.L_x_9942:
        /* <DEDUP_REMOVED lines=11> */
.L_x_9946:
[----:B------:R-:W-:Y:S01]  /*2390*/  PRMT R92, R92, 0x5410, R92 ;  /* 0x000054105c5c7816 */ /* 0x000fe2000000005c */
[----:B------:R-:W-:Y:S01]  /*23a0*/  IMAD.MOV.U32 R42, RZ, RZ, R41 ;  /* 0x000000ffff2a7224 */ /* 0x000fe200078e0029 */
[----:B------:R-:W-:Y:S01]  /*23b0*/  PRMT R38, R39, 0x7632, R38 ;  /* 0x0000763227267816 */ /* 0x000fe20000000026 */
[----:B------:R-:W-:-:S07]  /*23c0*/  IMAD.MOV.U32 R25, RZ, RZ, R24 ;  /* 0x000000ffff197224 */ /* 0x000fce00078e0018 */
.L_x_9947:
[----:B------:R-:W-:Y:S05]  /*23d0*/  BSYNC.RECONVERGENT B2 ;  /* 0x0000000000027941 */ /* 0x000fea0003800200 */
.L_x_9945:
        /* <DEDUP_REMOVED lines=11> */
.L_x_9949:
[----:B------:R-:W-:Y:S01]  /*2490*/  PRMT R92, R91, 0x7632, R92 ;  /* 0x000076325b5c7816 */ /* 0x000fe2000000005c */
[----:B------:R-:W-:Y:S01]  /*24a0*/  IMAD.MOV.U32 R41, RZ, RZ, R42 ;  /* 0x000000ffff297224 */ /* 0x000fe200078e002a */
[----:B------:R-:W-:Y:S01]  /*24b0*/  PRMT R39, R38, 0x7610, R39 ;  /* 0x0000761026277816 */ /* 0x000fe20000000027 */
[----:B------:R-:W-:-:S07]  /*24c0*/  IMAD.MOV.U32 R24, RZ, RZ, R27 ;  /* 0x000000ffff187224 */ /* 0x000fce00078e001b */
.L_x_9950:
[----:B------:R-:W-:Y:S05]  /*24d0*/  BSYNC.RECONVERGENT B2 ;  /* 0x0000000000027941 */ /* 0x000fea0003800200 */
.L_x_9948:
        /* <DEDUP_REMOVED lines=11> */
.L_x_9952:
[----:B------:R-:W-:Y:S01]  /*2590*/  PRMT R91, R91, 0x5410, R91 ;  /* 0x000054105b5b7816 */ /* 0x000fe2000000005b */
[----:B------:R-:W-:Y:S01]  /*25a0*/  IMAD.MOV.U32 R42, RZ, RZ, R41 ;  /* 0x000000ffff2a7224 */ /* 0x000fe200078e0029 */
[----:B------:R-:W-:Y:S01]  /*25b0*/  PRMT R38, R38, 0x5410, R39 ;  /* 0x0000541026267816 */ /* 0x000fe20000000027 */
[----:B------:R-:W-:-:S07]  /*25c0*/  IMAD.MOV.U32 R27, RZ, RZ, R26 ;  /* 0x000000ffff1b7224 */ /* 0x000fce00078e001a */
.L_x_9953:
[----:B------:R-:W-:Y:S05]  /*25d0*/  BSYNC.RECONVERGENT B2 ;  /* 0x0000000000027941 */ /* 0x000fea0003800200 */
.L_x_9951:
        /* <DEDUP_REMOVED lines=11> */
.L_x_9955:
[----:B------:R-:W-:Y:S01]  /*2690*/  PRMT R91, R90, 0x7610, R91 ;  /* 0x000076105a5b7816 */ /* 0x000fe2000000005b */
[----:B------:R-:W-:Y:S01]  /*26a0*/  IMAD.MOV.U32 R39, RZ, RZ, R42 ;  /* 0x000000ffff277224 */ /* 0x000fe200078e002a */
[----:B------:R-:W-:Y:S01]  /*26b0*/  PRMT R38, R38, 0x7632, R38 ;  /* 0x0000763226267816 */ /* 0x000fe20000000026 */
[----:B------:R-:W-:-:S07]  /*26c0*/  IMAD.MOV.U32 R26, RZ, RZ, R29 ;  /* 0x000000ffff1a7224 */ /* 0x000fce00078e001d */
.L_x_9956:
[----:B------:R-:W-:Y:S05]  /*26d0*/  BSYNC.RECONVERGENT B2 ;  /* 0x0000000000027941 */ /* 0x000fea0003800200 */
.L_x_9954:
        /* <DEDUP_REMOVED lines=11> */
.L_x_9958:
[----:B------:R-:W-:Y:S01]  /*2790*/  PRMT R90, R89, 0x7610, R90 ;  /* 0x00007610595a7816 */ /* 0x000fe2000000005a */
[----:B------:R-:W-:Y:S01]  /*27a0*/  IMAD.MOV.U32 R42, RZ, RZ, R39 ;  /* 0x000000ffff2a7224 */ /* 0x000fe200078e0027 */
[----:B------:R-:W-:Y:S01]  /*27b0*/  PRMT R41, R38, 0x7610, R41 ;  /* 0x0000761026297816 */ /* 0x000fe20000000029 */
[----:B------:R-:W-:-:S07]  /*27c0*/  IMAD.MOV.U32 R29, RZ, RZ, R28 ;  /* 0x000000ffff1d7224 */ /* 0x000fce00078e001c */
.L_x_9959:
[----:B------:R-:W-:Y:S05]  /*27d0*/  BSYNC.RECONVERGENT B2 ;  /* 0x0000000000027941 */ /* 0x000fea0003800200 */
.L_x_9957:
        /* <DEDUP_REMOVED lines=11> */
.L_x_9961:
[----:B------:R-:W-:Y:S01]  /*2890*/  PRMT R89, R89, 0x7632, R89 ;  /* 0x0000763259597816 */ /* 0x000fe20000000059 */
[----:B------:R-:W-:Y:S01]  /*28a0*/  IMAD.MOV.U32 R39, RZ, RZ, R42 ;  /* 0x000000ffff277224 */ /* 0x000fe200078e002a */
[----:B------:R-:W-:Y:S01]  /*28b0*/  PRMT R38, R38, 0x5410, R41 ;  /* 0x0000541026267816 */ /* 0x000fe20000000029 */
[----:B------:R-:W-:-:S07]  /*28c0*/  IMAD.MOV.U32 R28, RZ, RZ, R31 ;  /* 0x000000ffff1c7224 */ /* 0x000fce00078e001f */
.L_x_9962:
[----:B------:R-:W-:Y:S05]  /*28d0*/  BSYNC.RECONVERGENT B2 ;  /* 0x0000000000027941 */ /* 0x000fea0003800200 */
.L_x_9960:
        /* <DEDUP_REMOVED lines=11> */
.L_x_9964:
[----:B------:R-:W-:Y:S01]  /*2990*/  PRMT R89, R89, 0x5410, R88 ;  /* 0x0000541059597816 */ /* 0x000fe20000000058 */
[----:B------:R-:W-:Y:S01]  /*29a0*/  IMAD.MOV.U32 R42, RZ, RZ, R39 ;  /* 0x000000ffff2a7224 */ /* 0x000fe200078e0027 */
[----:B------:R-:W-:Y:S01]  /*29b0*/  PRMT R41, R41, 0x7610, R38 ;  /* 0x0000761029297816 */ /* 0x000fe20000000026 */
[----:B------:R-:W-:-:S07]  /*29c0*/  IMAD.MOV.U32 R31, RZ, RZ, R30 ;  /* 0x000000ffff1f7224 */ /* 0x000fce00078e001e */
.L_x_9965:
[----:B------:R-:W-:Y:S05]  /*29d0*/  BSYNC.RECONVERGENT B2 ;  /* 0x0000000000027941 */ /* 0x000fea0003800200 */
.L_x_9963:
        /* <DEDUP_REMOVED lines=11> */
.L_x_9967:
[----:B------:R-:W-:Y:S01]  /*2a90*/  PRMT R88, R88, 0x7632, R88 ;  /* 0x0000763258587816 */ /* 0x000fe20000000058 */
[----:B------:R-:W-:Y:S01]  /*2aa0*/  IMAD.MOV.U32 R39, RZ, RZ, R42 ;  /* 0x000000ffff277224 */ /* 0x000fe200078e002a */
[----:B------:R-:W-:Y:S01]  /*2ab0*/  PRMT R38, R38, 0x7610, R41 ;  /* 0x0000761026267816 */ /* 0x000fe20000000029 */
[----:B------:R-:W-:-:S07]  /*2ac0*/  IMAD.MOV.U32 R30, RZ, RZ, R33 ;  /* 0x000000ffff1e7224 */ /* 0x000fce00078e0021 */
.L_x_9968:
[----:B------:R-:W-:Y:S05]  /*2ad0*/  BSYNC.RECONVERGENT B2 ;  /* 0x0000000000027941 */ /* 0x000fea0003800200 */
.L_x_9966:
        /* <DEDUP_REMOVED lines=9> */
.L_x_9970:
[----:B------:R-:W-:Y:S01]  /*2b70*/  PRMT R88, R88, 0x7610, R90 ;  /* 0x0000761058587816 */ /* 0x000fe2000000005a */
[----:B------:R-:W-:Y:S01]  /*2b80*/  IMAD.MOV.U32 R33, RZ, RZ, R32 ;  /* 0x000000ffff217224 */ /* 0x000fe200078e0020 */
[----:B------:R-:W-:Y:S01]  /*2b90*/  PRMT R90, R90, 0x7610, R38 ;  /* 0x000076105a5a7816 */ /* 0x000fe20000000026 */
[----:B------:R-:W-:-:S07]  /*2ba0*/  IMAD.MOV.U32 R32, RZ, RZ, R39 ;  /* 0x000000ffff207224 */ /* 0x000fce00078e0027 */
.L_x_9971:
[----:B------:R-:W-:Y:S05]  /*2bb0*/  BSYNC.RECONVERGENT B2 ;  /* 0x0000000000027941 */ /* 0x000fea0003800200 */
.L_x_9969:
[----:B------:R-:W-:Y:S02]  /*2bc0*/  VIADD R36, R36, 0x40 ;  /* 0x0000004024247836 */ /* 0x000fe40000000000 */
[----:B------:R-:W-:Y:S02]  /*2bd0*/  VIADD R37, R37, 0xffffffc0 ;  /* 0xffffffc025257836 */ /* 0x000fe40000000000 */
[----:B------:R-:W-:Y:S01]  /*2be0*/  IMAD.MOV.U32 R38, RZ, RZ, R73 ;  /* 0x000000ffff267224 */ /* 0x000fe200078e0049 */
[----:B------:R-:W-:-:S13]  /*2bf0*/  ISETP.GE.AND P0, PT, R36, R40, PT ;  /* 0x000000282400720c */ /* 0x000fda0003f06270 */
[----:B------:R-:W-:Y:S05]  /*2c00*/  @!P0 BRA `(.L_x_9972) ;  /* 0xffffffdc00d48947 */ /* 0x000fea000383ffff */
.L_x_9875:
[----:B------:R-:W-:Y:S05]  /*2c10*/  BSYNC.RECONVERGENT B0 ;  /* 0x0000000000007941 */ /* 0x000fea0003800200 */
.L_x_9874:
[----:B------:R-:W-:Y:S05]  /*2c20*/  BRA `(.L_x_9973) ;  /* 0x0000002800187947 */ /* 0x000fea0003800000 */
.L_x_9873:
        /* <DEDUP_REMOVED lines=112> */
[----:B------:R-:W-:Y:S01]  /*3330*/  PRMT R88, R88, 0x5410, R3 ;  /* 0x0000541058587816 */ /* 0x000fe20000000003 */
[----:B------:R-:W-:Y:S01]  /*3340*/  IMAD.MOV.U32 R3, RZ, RZ, -0x1 ;  /* 0xffffffffff037424 */ /* 0x000fe200078e00ff */
[----:B------:R-:W-:Y:S01]  /*3350*/  PRMT R90, R90, 0x5410, R35 ;  /* 0x000054105a5a7816 */ /* 0x000fe20000000023 */
[----:B------:R-:W-:Y:S01]  /*3360*/  IMAD.MOV.U32 R35, RZ, RZ, RZ ;  /* 0x000000ffff237224 */ /* 0x000fe200078e00ff */
[----:B------:R-:W-:-:S13]  /*3370*/  ISETP.NE.AND.EX P0, PT, RZ, UR5, PT, P0 ;  /* 0x00000005ff007c0c */ /* 0x000fda000bf05300 */
.L_x_10070:
        /* <DEDUP_REMOVED lines=29> */
.L_x_9975:
[----:B------:R-:W-:Y:S01]  /*3550*/  PRMT R36, R37, 0x7610, R36 ;  /* 0x0000761025247816 */ /* 0x000fe20000000024 */
[----:B------:R-:W-:-:S07]  /*3560*/  IMAD.MOV.U32 R3, RZ, RZ, R41 ;  /* 0x000000ffff037224 */ /* 0x000fce00078e0029 */
.L_x_9976:
[----:B------:R-:W-:Y:S05]  /*3570*/  BSYNC.RECONVERGENT B0 ;  /* 0x0000000000007941 */ /* 0x000fea0003800200 */
.L_x_9974:
        /* <DEDUP_REMOVED lines=10> */
.L_x_9978:
[----:B------:R-:W-:Y:S01]  /*3620*/  IMAD.MOV.U32 R38, RZ, RZ, R3 ;  /* 0x000000ffff267224 */ /* 0x000fe200078e0003 */
[----:B------:R-:W-:Y:S01]  /*3630*/  PRMT R103, R103, 0x5410, R103 ;  /* 0x0000541067677816 */ /* 0x000fe20000000067 */
[----:B------:R-:W-:Y:S01]  /*3640*/  IMAD.MOV.U32 R3, RZ, RZ, R2 ;  /* 0x000000ffff037224 */ /* 0x000fe200078e0002 */
[----:B------:R-:W-:-:S07]  /*3650*/  PRMT R36, R36, 0x5410, R36 ;  /* 0x0000541024247816 */ /* 0x000fce0000000024 */
.L_x_9979:
[----:B------:R-:W-:Y:S05]  /*3660*/  BSYNC.RECONVERGENT B0 ;  /* 0x0000000000007941 */ /* 0x000fea0003800200 */
.L_x_9977:
        /* <DEDUP_REMOVED lines=11> */
.L_x_9981:
[----:B------:R-:W-:Y:S01]  /*3720*/  PRMT R103, R102, 0x7632, R103 ;  /* 0x0000763266677816 */ /* 0x000fe20000000067 */
[----:B------:R-:W-:Y:S01]  /*3730*/  IMAD.MOV.U32 R39, RZ, RZ, R38 ;  /* 0x000000ffff277224 */ /* 0x000fe200078e0026 */
[----:B------:R-:W-:Y:S01]  /*3740*/  PRMT R37, R37, 0x7610, R36 ;  /* 0x0000761025257816 */ /* 0x000fe20000000024 */
[----:B------:R-:W-:-:S07]  /*3750*/  IMAD.MOV.U32 R2, RZ, RZ, R5 ;  /* 0x000000ffff027224 */ /* 0x000fce00078e0005 */
.L_x_9982:
[----:B------:R-:W-:Y:S05]  /*3760*/  BSYNC.RECONVERGENT B0 ;  /* 0x0000000000007941 */ /* 0x000fea0003800200 */
.L_x_9980:
        /* <DEDUP_REMOVED lines=11> */
.L_x_9984:
[----:B------:R-:W-:Y:S01]  /*3820*/  PRMT R102, R102, 0x5410, R102 ;  /* 0x0000541066667816 */ /* 0x000fe20000000066 */
[----:B------:R-:W-:Y:S01]  /*3830*/  IMAD.MOV.U32 R38, RZ, RZ, R39 ;  /* 0x000000ffff267224 */ /* 0x000fe200078e0027 */
[----:B------:R-:W-:Y:S01]  /*3840*/  PRMT R36, R37, 0x7632, R36 ;  /* 0x0000763225247816 */ /* 0x000fe20000000024 */
[----:B------:R-:W-:-:S07]  /*3850*/  IMAD.MOV.U32 R5, RZ, RZ, R4 ;  /* 0x000000ffff057224 */ /* 0x000fce00078e0004 */
.L_x_9985:
[----:B------:R-:W-:Y:S05]  /*3860*/  BSYNC.RECONVERGENT B0 ;  /* 0x0000000000007941 */ /* 0x000fea0003800200 */
.L_x_9983:
        /* <DEDUP_REMOVED lines=11> */
.L_x_9987:
[----:B------:R-:W-:Y:S01]  /*3920*/  PRMT R102, R101, 0x7632, R102 ;  /* 0x0000763265667816 */ /* 0x000fe20000000066 */
[----:B------:R-:W-:Y:S01]  /*3930*/  IMAD.MOV.U32 R39, RZ, RZ, R38 ;  /* 0x000000ffff277224 */ /* 0x000fe200078e0026 */
[----:B------:R-:W-:Y:S01]  /*3940*/  PRMT R37, R36, 0x7610, R37 ;  /* 0x0000761024257816 */ /* 0x000fe20000000025 */
[----:B------:R-:W-:-:S07]  /*3950*/  IMAD.MOV.U32 R4, RZ, RZ, R7 ;  /* 0x000000ffff047224 */ /* 0x000fce00078e0007 */
.L_x_9988:
[----:B------:R-:W-:Y:S05]  /*3960*/  BSYNC.RECONVERGENT B0 ;  /* 0x0000000000007941 */ /* 0x000fea0003800200 */
.L_x_9986:
        /* <DEDUP_REMOVED lines=11> */
.L_x_9990:
[----:B------:R-:W-:Y:S01]  /*3a20*/  PRMT R101, R101, 0x5410, R101 ;  /* 0x0000541065657816 */ /* 0x000fe20000000065 */
[----:B------:R-:W-:Y:S01]  /*3a30*/  IMAD.MOV.U32 R38, RZ, RZ, R39 ;  /* 0x000000ffff267224 */ /* 0x000fe200078e0027 */
[----:B------:R-:W-:Y:S01]  /*3a40*/  PRMT R36, R36, 0x5410, R37 ;  /* 0x0000541024247816 */ /* 0x000fe20000000025 */
[----:B------:R-:W-:-:S07]  /*3a50*/  IMAD.MOV.U32 R7, RZ, RZ, R6 ;  /* 0x000000ffff077224 */ /* 0x000fce00078e0006 */
.L_x_9991:
[----:B------:R-:W-:Y:S05]  /*3a60*/  BSYNC.RECONVERGENT B0 ;  /* 0x0000000000007941 */ /* 0x000fea0003800200 */
.L_x_9989:
        /* <DEDUP_REMOVED lines=11> */
.L_x_9993:
[----:B------:R-:W-:Y:S01]  /*3b20*/  PRMT R101, R100, 0x7632, R101 ;  /* 0x0000763264657816 */ /* 0x000fe20000000065 */
[----:B------:R-:W-:Y:S01]  /*3b30*/  IMAD.MOV.U32 R39, RZ, RZ, R38 ;  /* 0x000000ffff277224 */ /* 0x000fe200078e0026 */
[----:B------:R-:W-:Y:S01]  /*3b40*/  PRMT R37, R37, 0x7610, R36 ;  /* 0x0000761025257816 */ /* 0x000fe20000000024 */
[----:B------:R-:W-:-:S07]  /*3b50*/  IMAD.MOV.U32 R6, RZ, RZ, R9 ;  /* 0x000000ffff067224 */ /* 0x000fce00078e0009 */
.L_x_9994:
[----:B------:R-:W-:Y:S05]  /*3b60*/  BSYNC.RECONVERGENT B0 ;  /* 0x0000000000007941 */ /* 0x000fea0003800200 */
.L_x_9992:
        /* <DEDUP_REMOVED lines=11> */
.L_x_9996:
[----:B------:R-:W-:Y:S01]  /*3c20*/  PRMT R100, R100, 0x5410, R100 ;  /* 0x0000541064647816 */ /* 0x000fe20000000064 */
[----:B------:R-:W-:Y:S01]  /*3c30*/  IMAD.MOV.U32 R38, RZ, RZ, R39 ;  /* 0x000000ffff267224 */ /* 0x000fe200078e0027 */
[----:B------:R-:W-:Y:S01]  /*3c40*/  PRMT R36, R37, 0x7632, R36 ;  /* 0x0000763225247816 */ /* 0x000fe20000000024 */
[----:B------:R-:W-:-:S07]  /*3c50*/  IMAD.MOV.U32 R9, RZ, RZ, R8 ;  /* 0x000000ffff097224 */ /* 0x000fce00078e0008 */
.L_x_9997:
[----:B------:R-:W-:Y:S05]  /*3c60*/  BSYNC.RECONVERGENT B0 ;  /* 0x0000000000007941 */ /* 0x000fea0003800200 */
.L_x_9995:
        /* <DEDUP_REMOVED lines=11> */
.L_x_9999:
[----:B------:R-:W-:Y:S01]  /*3d20*/  PRMT R100, R99, 0x7632, R100 ;  /* 0x0000763263647816 */ /* 0x000fe20000000064 */
[----:B------:R-:W-:Y:S01]  /*3d30*/  IMAD.MOV.U32 R39, RZ, RZ, R38 ;  /* 0x000000ffff277224 */ /* 0x000fe200078e0026 */
[----:B------:R-:W-:Y:S01]  /*3d40*/  PRMT R37, R36, 0x7610, R37 ;  /* 0x0000761024257816 */ /* 0x000fe20000000025 */
[----:B------:R-:W-:-:S07]  /*3d50*/  IMAD.MOV.U32 R8, RZ, RZ, R11 ;  /* 0x000000ffff087224 */ /* 0x000fce00078e000b */
.L_x_10000:
[----:B------:R-:W-:Y:S05]  /*3d60*/  BSYNC.RECONVERGENT B0 ;  /* 0x0000000000007941 */ /* 0x000fea0003800200 */
.L_x_9998:
        /* <DEDUP_REMOVED lines=11> */
.L_x_10002:
[----:B------:R-:W-:Y:S01]  /*3e20*/  PRMT R99, R99, 0x5410, R99 ;  /* 0x0000541063637816 */ /* 0x000fe20000000063 */
[----:B------:R-:W-:Y:S01]  /*3e30*/  IMAD.MOV.U32 R38, RZ, RZ, R39 ;  /* 0x000000ffff267224 */ /* 0x000fe200078e0027 */
[----:B------:R-:W-:Y:S01]  /*3e40*/  PRMT R36, R36, 0x5410, R37 ;  /* 0x0000541024247816 */ /* 0x000fe20000000025 */
[----:B------:R-:W-:-:S07]  /*3e50*/  IMAD.MOV.U32 R11, RZ, RZ, R10 ;  /* 0x000000ffff0b7224 */ /* 0x000fce00078e000a */
.L_x_10003:
[----:B------:R-:W-:Y:S05]  /*3e60*/  BSYNC.RECONVERGENT B0 ;  /* 0x0000000000007941 */ /* 0x000fea0003800200 */
.L_x_10001:
        /* <DEDUP_REMOVED lines=11> */
.L_x_10005:
[----:B------:R-:W-:Y:S01]  /*3f20*/  PRMT R99, R98, 0x7632, R99 ;  /* 0x0000763262637816 */ /* 0x000fe20000000063 */
[----:B------:R-:W-:Y:S01]  /*3f30*/  IMAD.MOV.U32 R39, RZ, RZ, R38 ;  /* 0x000000ffff277224 */ /* 0x000fe200078e0026 */
[----:B------:R-:W-:Y:S01]  /*3f40*/  PRMT R37, R37, 0x7610, R36 ;  /* 0x0000761025257816 */ /* 0x000fe20000000024 */
[----:B------:R-:W-:-:S07]  /*3f50*/  IMAD.MOV.U32 R10, RZ, RZ, R13 ;  /* 0x000000ffff0a7224 */ /* 0x000fce00078e000d */
.L_x_10006:
[----:B------:R-:W-:Y:S05]  /*3f60*/  BSYNC.RECONVERGENT B0 ;  /* 0x0000000000007941 */ /* 0x000fea0003800200 */
.L_x_10004:
        /* <DEDUP_REMOVED lines=11> */
.L_x_10008:
[----:B------:R-:W-:Y:S01]  /*4020*/  PRMT R98, R98, 0x5410, R98 ;  /* 0x0000541062627816 */ /* 0x000fe20000000062 */
[----:B------:R-:W-:Y:S01]  /*4030*/  IMAD.MOV.U32 R38, RZ, RZ, R39 ;  /* 0x000000ffff267224 */ /* 0x000fe200078e0027 */
[----:B------:R-:W-:Y:S01]  /*4040*/  PRMT R36, R37, 0x7632, R36 ;  /* 0x0000763225247816 */ /* 0x000fe20000000024 */
[----:B------:R-:W-:-:S07]  /*4050*/  IMAD.MOV.U32 R13, RZ, RZ, R12 ;  /* 0x000000ffff0d7224 */ /* 0x000fce00078e000c */
.L_x_10009:
[----:B------:R-:W-:Y:S05]  /*4060*/  BSYNC.RECONVERGENT B0 ;  /* 0x0000000000007941 */ /* 0x000fea0003800200 */
.L_x_10007:
        /* <DEDUP_REMOVED lines=11> */
.L_x_10011:
[----:B------:R-:W-:Y:S01]  /*4120*/  PRMT R98, R97, 0x7632, R98 ;  /* 0x0000763261627816 */ /* 0x000fe20000000062 */
[----:B------:R-:W-:Y:S01]  /*4130*/  IMAD.MOV.U32 R39, RZ, RZ, R38 ;  /* 0x000000ffff277224 */ /* 0x000fe200078e0026 */
[----:B------:R-:W-:Y:S01]  /*4140*/  PRMT R37, R36, 0x7610, R37 ;  /* 0x0000761024257816 */ /* 0x000fe20000000025 */
[----:B------:R-:W-:-:S07]  /*4150*/  IMAD.MOV.U32 R12, RZ, RZ, R15 ;  /* 0x000000ffff0c7224 */ /* 0x000fce00078e000f */
.L_x_10012:
[----:B------:R-:W-:Y:S05]  /*4160*/  BSYNC.RECONVERGENT B0 ;  /* 0x0000000000007941 */ /* 0x000fea0003800200 */
.L_x_10010:
        /* <DEDUP_REMOVED lines=11> */
.L_x_10014:
[----:B------:R-:W-:Y:S01]  /*4220*/  PRMT R97, R97, 0x5410, R97 ;  /* 0x0000541061617816 */ /* 0x000fe20000000061 */
[----:B------:R-:W-:Y:S01]  /*4230*/  IMAD.MOV.U32 R38, RZ, RZ, R39 ;  /* 0x000000ffff267224 */ /* 0x000fe200078e0027 */
[----:B------:R-:W-:Y:S01]  /*4240*/  PRMT R36, R36, 0x5410, R37 ;  /* 0x0000541024247816 */ /* 0x000fe20000000025 */
[----:B------:R-:W-:-:S07]  /*4250*/  IMAD.MOV.U32 R15, RZ, RZ, R14 ;  /* 0x000000ffff0f7224 */ /* 0x000fce00078e000e */
.L_x_10015:
[----:B------:R-:W-:Y:S05]  /*4260*/  BSYNC.RECONVERGENT B0 ;  /* 0x0000000000007941 */ /* 0x000fea0003800200 */
.L_x_10013:
        /* <DEDUP_REMOVED lines=11> */
.L_x_10017:
[----:B------:R-:W-:Y:S01]  /*4320*/  PRMT R97, R96, 0x7632, R97 ;  /* 0x0000763260617816 */ /* 0x000fe20000000061 */
[----:B------:R-:W-:Y:S01]  /*4330*/  IMAD.MOV.U32 R39, RZ, RZ, R38 ;  /* 0x000000ffff277224 */ /* 0x000fe200078e0026 */
[----:B------:R-:W-:Y:S01]  /*4340*/  PRMT R37, R37, 0x7610, R36 ;  /* 0x0000761025257816 */ /* 0x000fe20000000024 */
[----:B------:R-:W-:-:S07]  /*4350*/  IMAD.MOV.U32 R14, RZ, RZ, R17 ;  /* 0x000000ffff0e7224 */ /* 0x000fce00078e0011 */
.L_x_10018:
[----:B------:R-:W-:Y:S05]  /*4360*/  BSYNC.RECONVERGENT B0 ;  /* 0x0000000000007941 */ /* 0x000fea0003800200 */
.L_x_10016:
        /* <DEDUP_REMOVED lines=11> */
.L_x_10020:
[----:B------:R-:W-:Y:S01]  /*4420*/  PRMT R96, R96, 0x5410, R96 ;  /* 0x0000541060607816 */ /* 0x000fe20000000060 */
[----:B------:R-:W-:Y:S01]  /*4430*/  IMAD.MOV.U32 R38, RZ, RZ, R39 ;  /* 0x000000ffff267224 */ /* 0x000fe200078e0027 */
[----:B------:R-:W-:Y:S01]  /*4440*/  PRMT R36, R37, 0x7632, R36 ;  /* 0x0000763225247816 */ /* 0x000fe20000000024 */
[----:B------:R-:W-:-:S07]  /*4450*/  IMAD.MOV.U32 R17, RZ, RZ, R16 ;  /* 0x000000ffff117224 */ /* 0x000fce00078e0010 */
.L_x_10021:
[----:B------:R-:W-:Y:S05]  /*4460*/  BSYNC.RECONVERGENT B0 ;  /* 0x0000000000007941 */ /* 0x000fea0003800200 */
.L_x_10019:
        /* <DEDUP_REMOVED lines=11> */
.L_x_10023:
[----:B------:R-:W-:Y:S01]  /*4520*/  PRMT R96, R95, 0x7632, R96 ;  /* 0x000076325f607816 */ /* 0x000fe20000000060 */
[----:B------:R-:W-:Y:S01]  /*4530*/  IMAD.MOV.U32 R39, RZ, RZ, R38 ;  /* 0x000000ffff277224 */ /* 0x000fe200078e0026 */
[----:B------:R-:W-:Y:S01]  /*4540*/  PRMT R37, R36, 0x7610, R37 ;  /* 0x0000761024257816 */ /* 0x000fe20000000025 */
[----:B------:R-:W-:-:S07]  /*4550*/  IMAD.MOV.U32 R16, RZ, RZ, R19 ;  /* 0x000000ffff107224 */ /* 0x000fce00078e0013 */
.L_x_10024:
[----:B------:R-:W-:Y:S05]  /*4560*/  BSYNC.RECONVERGENT B0 ;  /* 0x0000000000007941 */ /* 0x000fea0003800200 */
.L_x_10022:
        /* <DEDUP_REMOVED lines=11> */
.L_x_10026:
[----:B------:R-:W-:Y:S01]  /*4620*/  PRMT R95, R95, 0x5410, R95 ;  /* 0x000054105f5f7816 */ /* 0x000fe2000000005f */
[----:B------:R-:W-:Y:S01]  /*4630*/  IMAD.MOV.U32 R38, RZ, RZ, R39 ;  /* 0x000000ffff267224 */ /* 0x000fe200078e0027 */
[----:B------:R-:W-:Y:S01]  /*4640*/  PRMT R36, R36, 0x5410, R37 ;  /* 0x0000541024247816 */ /* 0x000fe20000000025 */
[----:B------:R-:W-:-:S07]  /*4650*/  IMAD.MOV.U32 R19, RZ, RZ, R18 ;  /* 0x000000ffff137224 */ /* 0x000fce00078e0012 */
.L_x_10027:
[----:B------:R-:W-:Y:S05]  /*4660*/  BSYNC.RECONVERGENT B0 ;  /* 0x0000000000007941 */ /* 0x000fea0003800200 */
.L_x_10025:
        /* <DEDUP_REMOVED lines=11> */
.L_x_10029:
[----:B------:R-:W-:Y:S01]  /*4720*/  PRMT R95, R94, 0x7632, R95 ;  /* 0x000076325e5f7816 */ /* 0x000fe2000000005f */
[----:B------:R-:W-:Y:S01]  /*4730*/  IMAD.MOV.U32 R39, RZ, RZ, R38 ;  /* 0x000000ffff277224 */ /* 0x000fe200078e0026 */
[----:B------:R-:W-:Y:S01]  /*4740*/  PRMT R37, R37, 0x7610, R36 ;  /* 0x0000761025257816 */ /* 0x000fe20000000024 */
[----:B------:R-:W-:-:S07]  /*4750*/  IMAD.MOV.U32 R18, RZ, RZ, R21 ;  /* 0x000000ffff127224 */ /* 0x000fce00078e0015 */
.L_x_10030:
[----:B------:R-:W-:Y:S05]  /*4760*/  BSYNC.RECONVERGENT B0 ;  /* 0x0000000000007941 */ /* 0x000fea0003800200 */
.L_x_10028:
        /* <DEDUP_REMOVED lines=11> */
.L_x_10032:
[----:B------:R-:W-:Y:S01]  /*4820*/  PRMT R94, R94, 0x5410, R94 ;  /* 0x000054105e5e7816 */ /* 0x000fe2000000005e */
[----:B------:R-:W-:Y:S01]  /*4830*/  IMAD.MOV.U32 R38, RZ, RZ, R39 ;  /* 0x000000ffff267224 */ /* 0x000fe200078e0027 */
[----:B------:R-:W-:Y:S01]  /*4840*/  PRMT R36, R37, 0x7632, R36 ;  /* 0x0000763225247816 */ /* 0x000fe20000000024 */
[----:B------:R-:W-:-:S07]  /*4850*/  IMAD.MOV.U32 R21, RZ, RZ, R20 ;  /* 0x000000ffff157224 */ /* 0x000fce00078e0014 */
.L_x_10033:
[----:B------:R-:W-:Y:S05]  /*4860*/  BSYNC.RECONVERGENT B0 ;  /* 0x0000000000007941 */ /* 0x000fea0003800200 */
.L_x_10031:
        /* <DEDUP_REMOVED lines=11> */
.L_x_10035:
[----:B------:R-:W-:Y:S01]  /*4920*/  PRMT R94, R93, 0x7632, R94 ;  /* 0x000076325d5e7816 */ /* 0x000fe2000000005e */
[----:B------:R-:W-:Y:S01]  /*4930*/  IMAD.MOV.U32 R39, RZ, RZ, R38 ;  /* 0x000000ffff277224 */ /* 0x000fe200078e0026 */
[----:B------:R-:W-:Y:S01]  /*4940*/  PRMT R37, R36, 0x7610, R37 ;  /* 0x0000761024257816 */ /* 0x000fe20000000025 */
[----:B------:R-:W-:-:S07]  /*4950*/  IMAD.MOV.U32 R20, RZ, RZ, R23 ;  /* 0x000000ffff147224 */ /* 0x000fce00078e0017 */
.L_x_10036:
[----:B------:R-:W-:Y:S05]  /*4960*/  BSYNC.RECONVERGENT B0 ;  /* 0x0000000000007941 */ /* 0x000fea0003800200 */
.L_x_10034:
        /* <DEDUP_REMOVED lines=11> */
.L_x_10038:
[----:B------:R-:W-:Y:S01]  /*4a20*/  PRMT R93, R93, 0x5410, R93 ;  /* 0x000054105d5d7816 */ /* 0x000fe2000000005d */
[----:B------:R-:W-:Y:S01]  /*4a30*/  IMAD.MOV.U32 R38, RZ, RZ, R39 ;  /* 0x000000ffff267224 */ /* 0x000fe200078e0027 */
[----:B------:R-:W-:Y:S01]  /*4a40*/  PRMT R36, R36, 0x5410, R37 ;  /* 0x0000541024247816 */ /* 0x000fe20000000025 */
[----:B------:R-:W-:-:S07]  /*4a50*/  IMAD.MOV.U32 R23, RZ, RZ, R22 ;  /* 0x000000ffff177224 */ /* 0x000fce00078e0016 */
.L_x_10039:
[----:B------:R-:W-:Y:S05]  /*4a60*/  BSYNC.RECONVERGENT B0 ;  /* 0x0000000000007941 */ /* 0x000fea0003800200 */
.L_x_10037:
        /* <DEDUP_REMOVED lines=11> */
.L_x_10041:
[----:B------:R-:W-:Y:S01]  /*4b20*/  PRMT R93, R92, 0x7632, R93 ;  /* 0x000076325c5d7816 */ /* 0x000fe2000000005d */
[----:B------:R-:W-:Y:S01]  /*4b30*/  IMAD.MOV.U32 R39, RZ, RZ, R38 ;  /* 0x000000ffff277224 */ /* 0x000fe200078e0026 */
[----:B------:R-:W-:Y:S01]  /*4b40*/  PRMT R37, R37, 0x7610, R36 ;  /* 0x0000761025257816 */ /* 0x000fe20000000024 */
[----:B------:R-:W-:-:S07]  /*4b50*/  IMAD.MOV.U32 R22, RZ, RZ, R25 ;  /* 0x000000ffff167224 */ /* 0x000fce00078e0019 */
.L_x_10042:
[----:B------:R-:W-:Y:S05]  /*4b60*/  BSYNC.RECONVERGENT B0 ;  /* 0x0000000000007941 */ /* 0x000fea0003800200 */
.L_x_10040:
        /* <DEDUP_REMOVED lines=11> */
.L_x_10044:
[----:B------:R-:W-:Y:S01]  /*4c20*/  PRMT R92, R92, 0x5410, R92 ;  /* 0x000054105c5c7816 */ /* 0x000fe2000000005c */
[----:B------:R-:W-:Y:S01]  /*4c30*/  IMAD.MOV.U32 R38, RZ, RZ, R39 ;  /* 0x000000ffff267224 */ /* 0x000fe200078e0027 */
[----:B------:R-:W-:Y:S01]  /*4c40*/  PRMT R36, R37, 0x7632, R36 ;  /* 0x0000763225247816 */ /* 0x000fe20000000024 */
[----:B------:R-:W-:-:S07]  /*4c50*/  IMAD.MOV.U32 R25, RZ, RZ, R24 ;  /* 0x000000ffff197224 */ /* 0x000fce00078e0018 */
.L_x_10045:
[----:B------:R-:W-:Y:S05]  /*4c60*/  BSYNC.RECONVERGENT B0 ;  /* 0x0000000000007941 */ /* 0x000fea0003800200 */
.L_x_10043:
        /* <DEDUP_REMOVED lines=11> */
.L_x_10047:
[----:B------:R-:W-:Y:S01]  /*4d20*/  PRMT R92, R91, 0x7632, R92 ;  /* 0x000076325b5c7816 */ /* 0x000fe2000000005c */
[----:B------:R-:W-:Y:S01]  /*4d30*/  IMAD.MOV.U32 R39, RZ, RZ, R38 ;  /* 0x000000ffff277224 */ /* 0x000fe200078e0026 */
[----:B------:R-:W-:Y:S01]  /*4d40*/  PRMT R37, R36, 0x7610, R37 ;  /* 0x0000761024257816 */ /* 0x000fe20000000025 */
[----:B------:R-:W-:-:S07]  /*4d50*/  IMAD.MOV.U32 R24, RZ, RZ, R27 ;  /* 0x000000ffff187224 */ /* 0x000fce00078e001b */
.L_x_10048:
[----:B------:R-:W-:Y:S05]  /*4d60*/  BSYNC.RECONVERGENT B0 ;  /* 0x0000000000007941 */ /* 0x000fea0003800200 */
.L_x_10046:
        /* <DEDUP_REMOVED lines=11> */
.L_x_10050:
[----:B------:R-:W-:Y:S01]  /*4e20*/  PRMT R91, R91, 0x5410, R91 ;  /* 0x000054105b5b7816 */ /* 0x000fe2000000005b */
[----:B------:R-:W-:Y:S01]  /*4e30*/  IMAD.MOV.U32 R38, RZ, RZ, R39 ;  /* 0x000000ffff267224 */ /* 0x000fe200078e0027 */
[----:B------:R-:W-:Y:S01]  /*4e40*/  PRMT R36, R36, 0x5410, R37 ;  /* 0x0000541024247816 */ /* 0x000fe20000000025 */
[----:B------:R-:W-:-:S07]  /*4e50*/  IMAD.MOV.U32 R27, RZ, RZ, R26 ;  /* 0x000000ffff1b7224 */ /* 0x000fce00078e001a */
.L_x_10051:
[----:B------:R-:W-:Y:S05]  /*4e60*/  BSYNC.RECONVERGENT B0 ;  /* 0x0000000000007941 */ /* 0x000fea0003800200 */
.L_x_10049:
        /* <DEDUP_REMOVED lines=11> */
.L_x_10053:
[----:B------:R-:W-:Y:S01]  /*4f20*/  PRMT R91, R90, 0x7610, R91 ;  /* 0x000076105a5b7816 */ /* 0x000fe2000000005b */
[----:B------:R-:W-:Y:S01]  /*4f30*/  IMAD.MOV.U32 R37, RZ, RZ, R38 ;  /* 0x000000ffff257224 */ /* 0x000fe200078e0026 */
[----:B------:R-:W-:Y:S01]  /*4f40*/  PRMT R36, R36, 0x7632, R36 ;  /* 0x0000763224247816 */ /* 0x000fe20000000024 */
[----:B------:R-:W-:-:S07]  /*4f50*/  IMAD.MOV.U32 R26, RZ, RZ, R29 ;  /* 0x000000ffff1a7224 */ /* 0x000fce00078e001d */
.L_x_10054:
[----:B------:R-:W-:Y:S05]  /*4f60*/  BSYNC.RECONVERGENT B0 ;  /* 0x0000000000007941 */ /* 0x000fea0003800200 */
.L_x_10052:
        /* <DEDUP_REMOVED lines=11> */
.L_x_10056:
[----:B------:R-:W-:Y:S01]  /*5020*/  PRMT R90, R89, 0x7610, R90 ;  /* 0x00007610595a7816 */ /* 0x000fe2000000005a */
[----:B------:R-:W-:Y:S01]  /*5030*/  IMAD.MOV.U32 R42, RZ, RZ, R37 ;  /* 0x000000ffff2a7224 */ /* 0x000fe200078e0025 */
[----:B------:R-:W-:Y:S01]  /*5040*/  PRMT R38, R36, 0x7610, R38 ;  /* 0x0000761024267816 */ /* 0x000fe20000000026 */
[----:B------:R-:W-:-:S07]  /*5050*/  IMAD.MOV.U32 R29, RZ, RZ, R28 ;  /* 0x000000ffff1d7224 */ /* 0x000fce00078e001c */
.L_x_10057:
[----:B------:R-:W-:Y:S05]  /*5060*/  BSYNC.RECONVERGENT B0 ;  /* 0x0000000000007941 */ /* 0x000fea0003800200 */
.L_x_10055:
        /* <DEDUP_REMOVED lines=11> */
.L_x_10059:
[----:B------:R-:W-:Y:S01]  /*5120*/  PRMT R89, R89, 0x7632, R89 ;  /* 0x0000763259597816 */ /* 0x000fe20000000059 */
[----:B------:R-:W-:Y:S01]  /*5130*/  IMAD.MOV.U32 R37, RZ, RZ, R42 ;  /* 0x000000ffff257224 */ /* 0x000fe200078e002a */
[----:B------:R-:W-:Y:S01]  /*5140*/  PRMT R36, R36, 0x5410, R38 ;  /* 0x0000541024247816 */ /* 0x000fe20000000026 */
[----:B------:R-:W-:-:S07]  /*5150*/  IMAD.MOV.U32 R28, RZ, RZ, R31 ;  /* 0x000000ffff1c7224 */ /* 0x000fce00078e001f */
.L_x_10060:
[----:B------:R-:W-:Y:S05]  /*5160*/  BSYNC.RECONVERGENT B0 ;  /* 0x0000000000007941 */ /* 0x000fea0003800200 */
.L_x_10058:
        /* <DEDUP_REMOVED lines=11> */
.L_x_10062:
[----:B------:R-:W-:Y:S01]  /*5220*/  PRMT R89, R89, 0x5410, R88 ;  /* 0x0000541059597816 */ /* 0x000fe20000000058 */
[----:B------:R-:W-:Y:S01]  /*5230*/  IMAD.MOV.U32 R42, RZ, RZ, R37 ;  /* 0x000000ffff2a7224 */ /* 0x000fe200078e0025 */
[----:B------:R-:W-:Y:S01]  /*5240*/  PRMT R38, R38, 0x7610, R36 ;  /* 0x0000761026267816 */ /* 0x000fe20000000024 */
[----:B------:R-:W-:-:S07]  /*5250*/  IMAD.MOV.U32 R31, RZ, RZ, R30 ;  /* 0x000000ffff1f7224 */ /* 0x000fce00078e001e */
.L_x_10063:
[----:B------:R-:W-:Y:S05]  /*5260*/  BSYNC.RECONVERGENT B0 ;  /* 0x0000000000007941 */ /* 0x000fea0003800200 */
.L_x_10061:
        /* <DEDUP_REMOVED lines=11> */
.L_x_10065:
[----:B------:R-:W-:Y:S01]  /*5320*/  PRMT R88, R88, 0x7632, R88 ;  /* 0x0000763258587816 */ /* 0x000fe20000000058 */
[----:B------:R-:W-:Y:S01]  /*5330*/  IMAD.MOV.U32 R37, RZ, RZ, R42 ;  /* 0x000000ffff257224 */ /* 0x000fe200078e002a */
[----:B------:R-:W-:Y:S01]  /*5340*/  PRMT R36, R36, 0x7610, R38 ;  /* 0x0000761024247816 */ /* 0x000fe20000000026 */
[----:B------:R-:W-:-:S07]  /*5350*/  IMAD.MOV.U32 R30, RZ, RZ, R33 ;  /* 0x000000ffff1e7224 */ /* 0x000fce00078e0021 */
.L_x_10066:
[----:B------:R-:W-:Y:S05]  /*5360*/  BSYNC.RECONVERGENT B0 ;  /* 0x0000000000007941 */ /* 0x000fea0003800200 */
.L_x_10064:
        /* <DEDUP_REMOVED lines=9> */
.L_x_10068:
[----:B------:R-:W-:Y:S01]  /*5400*/  PRMT R88, R88, 0x7610, R90 ;  /* 0x0000761058587816 */ /* 0x000fe2000000005a */
[----:B------:R-:W-:Y:S01]  /*5410*/  IMAD.MOV.U32 R33, RZ, RZ, R32 ;  /* 0x000000ffff217224 */ /* 0x000fe200078e0020 */
[----:B------:R-:W-:Y:S01]  /*5420*/  PRMT R90, R90, 0x7610, R36 ;  /* 0x000076105a5a7816 */ /* 0x000fe20000000024 */
[----:B------:R-:W-:-:S07]  /*5430*/  IMAD.MOV.U32 R32, RZ, RZ, R37 ;  /* 0x000000ffff207224 */ /* 0x000fce00078e0025 */
.L_x_10069:
[----:B------:R-:W-:Y:S05]  /*5440*/  BSYNC.RECONVERGENT B0 ;  /* 0x0000000000007941 */ /* 0x000fea0003800200 */
.L_x_10067:
[----:B------:R-:W-:Y:S02]  /*5450*/  VIADD R41, R41, 0x40 ;  /* 0x0000004029297836 */ /* 0x000fe40000000000 */
[----:B------:R-:W-:-:S03]  /*5460*/  IMAD.MOV.U32 R42, RZ, RZ, R73 ;  /* 0x000000ffff2a7224 */ /* 0x000fc600078e0049 */
[----:B------:R-:W-:-:S13]  /*5470*/  ISETP.GE.AND P1, PT, R41, R40, PT ;  /* 0x000000282900720c */ /* 0x000fda0003f26270 */
[----:B------:R-:W-:Y:S05]  /*5480*/  @!P1 BRA `(.L_x_10070) ;  /* 0xffffffdc00bc9947 */ /* 0x000fea000383ffff */
.L_x_9973:
[----:B------:R-:W-:Y:S05]  /*5490*/  BSYNC.RECONVERGENT B1 ;  /* 0x0000000000017941 */ /* 0x000fea0003800200 */
.L_x_9872:
        /* <DEDUP_REMOVED lines=12> */
[----:B------:R-:W-:Y:S04]  /*5560*/  SHFL.DOWN PT, R46, R22, 0x1, 0x1f ;  /* 0x08201f00162e7f89 */ /* 0x000fe800000e0000 */
[----:B------:R-:W-:Y:S04]  /*5570*/  SHFL.DOWN PT, R47, R23, 0x1, 0x1f ;  /* 0x08201f00172f7f89 */ /* 0x000fe800000e0000 */
[----:B0-----:R0:W-:Y:S04]  /*5580*/  STL.64 [R72+0x8], R36 ;  /* 0x0000082448007387 */ /* 0x0011e80000100a00 */
[----:B-1----:R1:W-:Y:S04]  /*5590*/  STL.64 [R72+0x10], R38 ;  /* 0x0000102648007387 */ /* 0x0023e80000100a00 */
[----:B------:R-:W-:Y:S01]  /*55a0*/  SHFL.DOWN PT, R48, R20, 0x1, 0x1f ;  /* 0x08201f0014307f89 */ /* 0x000fe200000e0000 */
[----:B0-----:R-:W-:-:S03]  /*55b0*/  PRMT R36, R90, 0x7632, R88 ;  /* 0x000076325a247816 */ /* 0x001fc60000000058 */
[----:B------:R-:W-:Y:S01]  /*55c0*/  SHFL.DOWN PT, R49, R21, 0x1, 0x1f ;  /* 0x08201f0015317f89 */ /* 0x000fe200000e0000 */
[----:B------:R-:W-:Y:S02]  /*55d0*/  PRMT R37, R88, 0x7610, R89 ;  /* 0x0000761058257816 */ /* 0x000fe40000000059 */
[----:B-1----:R-:W-:Y:S01]  /*55e0*/  PRMT R38, R89, 0x5410, R90 ;  /* 0x0000541059267816 */ /* 0x002fe2000000005a */
[----:B--2---:R-:W-:Y:S04]  /*55f0*/  STL.64 [R72+0x18], R40 ;  /* 0x0000182848007387 */ /* 0x004fe80000100a00 */
[----:B------:R-:W0:Y:S04]  /*5600*/  SHFL.DOWN PT, R39, R36, 0x1, 0x1f ;  /* 0x08201f0024277f89 */ /* 0x000e2800000e0000 */
[----:B------:R-:W1:Y:S04]  /*5610*/  SHFL.DOWN PT, R40, R37, 0x1, 0x1f ;  /* 0x08201f0025287f89 */ /* 0x000e6800000e0000 */
[----:B------:R-:W-:Y:S04]  /*5620*/  SHFL.DOWN PT, R50, R18, 0x1, 0x1f ;  /* 0x08201f0012327f89 */ /* 0x000fe800000e0000 */
[----:B------:R-:W2:Y:S04]  /*5630*/  SHFL.DOWN PT, R51, R19, 0x1, 0x1f ;  /* 0x08201f0013337f89 */ /* 0x000ea800000e0000 */
[----:B---3--:R-:W-:Y:S04]  /*5640*/  STL.64 [R72+0x20], R42 ;  /* 0x0000202a48007387 */ /* 0x008fe80000100a00 */
[----:B------:R0:W3:Y:S04]  /*5650*/  SHFL.DOWN PT, R41, R38, 0x1, 0x1f ;  /* 0x08201f0026297f89 */ /* 0x0000e800000e0000 */
[----:B------:R-:W-:Y:S04]  /*5660*/  SHFL.DOWN PT, R42, R91, 0x1, 0x1f ;  /* 0x08201f005b2a7f89 */ /* 0x000fe800000e0000 */
[----:B------:R-:W-:Y:S01]  /*5670*/  SHFL.DOWN PT, R52, R16, 0x1, 0x1f ;  /* 0x08201f0010347f89 */ /* 0x000fe200000e0000 */
[----:B0-----:R-:W-:-:S02]  /*5680*/  IMAD.MOV.U32 R38, RZ, RZ, R39 ;  /* 0x000000ffff267224 */ /* 0x001fc400078e0027 */
[----:B-1----:R-:W-:Y:S01]  /*5690*/  IMAD.MOV.U32 R39, RZ, RZ, R40 ;  /* 0x000000ffff277224 */ /* 0x002fe200078e0028 */
[----:B------:R-:W0:Y:S04]  /*56a0*/  SHFL.DOWN PT, R53, R17, 0x1, 0x1f ;  /* 0x08201f0011357f89 */ /* 0x000e2800000e0000 */
[----:B------:R-:W-:Y:S04]  /*56b0*/  STL.64 [R72+0x28], R44 ;  /* 0x0000282c48007387 */ /* 0x000fe80000100a00 */
[----:B------:R-:W-:Y:S04]  /*56c0*/  SHFL.DOWN PT, R43, R92, 0x1, 0x1f ;  /* 0x08201f005c2b7f89 */ /* 0x000fe800000e0000 */
[----:B------:R-:W-:Y:S04]  /*56d0*/  SHFL.DOWN PT, R44, R93, 0x1, 0x1f ;  /* 0x08201f005d2c7f89 */ /* 0x000fe800000e0000 */
[----:B------:R-:W-:Y:S04]  /*56e0*/  SHFL.DOWN PT, R54, R14, 0x1, 0x1f ;  /* 0x08201f000e367f89 */ /* 0x000fe800000e0000 */
[----:B------:R-:W1:Y:S04]  /*56f0*/  SHFL.DOWN PT, R55, R15, 0x1, 0x1f ;  /* 0x08201f000f377f89 */ /* 0x000e6800000e0000 */
[----:B------:R-:W-:Y:S04]  /*5700*/  STL.64 [R72+0x30], R46 ;  /* 0x0000302e48007387 */ /* 0x000fe80000100a00 */
[----:B------:R-:W4:Y:S04]  /*5710*/  SHFL.DOWN PT, R45, R94, 0x1, 0x1f ;  /* 0x08201f005e2d7f89 */ /* 0x000f2800000e0000 */
[----:B------:R-:W5:Y:S04]  /*5720*/  SHFL.DOWN PT, R46, R95, 0x1, 0x1f ;  /* 0x08201f005f2e7f89 */ /* 0x000f6800000e0000 */
[----:B------:R-:W-:Y:S04]  /*5730*/  STL.64 [R72+0x38], R48 ;  /* 0x0000383048007387 */ /* 0x000fe80000100a00 */
[----:B------:R-:W-:Y:S04]  /*5740*/  SHFL.DOWN PT, R47, R96, 0x1, 0x1f ;  /* 0x08201f00602f7f89 */ /* 0x000fe800000e0000 */
[----:B------:R-:W-:Y:S04]  /*5750*/  SHFL.DOWN PT, R48, R97, 0x1, 0x1f ;  /* 0x08201f0061307f89 */ /* 0x000fe800000e0000 */
[----:B--2---:R-:W-:Y:S04]  /*5760*/  STL.64 [R72+0x40], R50 ;  /* 0x0000403248007387 */ /* 0x004fe80000100a00 */
[----:B------:R3:W-:Y:S04]  /*5770*/  STL.64 [R72+0x88], R38 ;  /* 0x0000882648007387 */ /* 0x0007e80000100a00 */
[----:B------:R-:W-:Y:S04]  /*5780*/  SHFL.DOWN PT, R49, R98, 0x1, 0x1f ;  /* 0x08201f0062317f89 */ /* 0x000fe800000e0000 */
[----:B------:R-:W-:Y:S01]  /*5790*/  SHFL.DOWN PT, R50, R99, 0x1, 0x1f ;  /* 0x08201f0063327f89 */ /* 0x000fe200000e0000 */
[----:B---3--:R-:W-:-:S03]  /*57a0*/  IMAD.MOV.U32 R38, RZ, RZ, R41 ;  /* 0x000000ffff267224 */ /* 0x008fc600078e0029 */
        /* <DEDUP_REMOVED lines=10> */
[----:B------:R4:W-:Y:S01]  /*5850*/  STL.64 [R72+0x98], R38 ;  /* 0x0000982648007387 */ /* 0x0009e20000100a00 */
[----:B------:R-:W0:Y:S03]  /*5860*/  S2R R69, SR_LANEID ;  /* 0x0000000000457919 */ /* 0x000e260000000000 */
[----:B------:R-:W-:Y:S01]  /*5870*/  SHFL.DOWN PT, R56, R12, 0x1, 0x1f ;  /* 0x08201f000c387f89 */ /* 0x000fe200000e0000 */
[----:B----4-:R-:W-:-:S03]  /*5880*/  IMAD.MOV.U32 R38, RZ, RZ, R45 ;  /* 0x000000ffff267224 */ /* 0x010fc600078e002d */
[----:B------:R-:W1:Y:S01]  /*5890*/  SHFL.DOWN PT, R57, R13, 0x1, 0x1f ;  /* 0x08201f000d397f89 */ /* 0x000e6200000e0000 */
[----:B-----5:R-:W-:-:S03]  /*58a0*/  IMAD.MOV.U32 R39, RZ, RZ, R46 ;  /* 0x000000ffff277224 */ /* 0x020fc600078e002e */
[----:B------:R-:W-:Y:S04]  /*58b0*/  SHFL.DOWN PT, R58, R10, 0x1, 0x1f ;  /* 0x08201f000a3a7f89 */ /* 0x000fe800000e0000 */
[----:B------:R-:W2:Y:S04]  /*58c0*/  SHFL.DOWN PT, R59, R11, 0x1, 0x1f ;  /* 0x08201f000b3b7f89 */ /* 0x000ea800000e0000 */
[----:B------:R-:W-:Y:S04]  /*58d0*/  SHFL.DOWN PT, R60, R8, 0x1, 0x1f ;  /* 0x08201f00083c7f89 */ /* 0x000fe800000e0000 */
[----:B------:R-:W3:Y:S04]  /*58e0*/  SHFL.DOWN PT, R61, R9, 0x1, 0x1f ;  /* 0x08201f00093d7f89 */ /* 0x000ee800000e0000 */
[----:B------:R-:W-:Y:S01]  /*58f0*/  SHFL.DOWN PT, R62, R6, 0x1, 0x1f ;  /* 0x08201f00063e7f89 */ /* 0x000fe200000e0000 */
[----:B0-----:R-:W-:-:S03]  /*5900*/  ISETP.GT.AND P0, PT, R69, 0x1e, PT ;  /* 0x0000001e4500780c */ /* 0x001fc60003f04270 */
[----:B------:R-:W0:Y:S04]  /*5910*/  SHFL.DOWN PT, R63, R7, 0x1, 0x1f ;  /* 0x08201f00073f7f89 */ /* 0x000e2800000e0000 */
[----:B------:R-:W-:Y:S04]  /*5920*/  SHFL.DOWN PT, R64, R4, 0x1, 0x1f ;  /* 0x08201f0004407f89 */ /* 0x000fe800000e0000 */
[----:B------:R-:W4:Y:S04]  /*5930*/  SHFL.DOWN PT, R65, R5, 0x1, 0x1f ;  /* 0x08201f0005417f89 */ /* 0x000f2800000e0000 */
[----:B------:R-:W-:Y:S04]  /*5940*/  SHFL.DOWN PT, R66, R2, 0x1, 0x1f ;  /* 0x08201f0002427f89 */ /* 0x000fe800000e0000 */
[----:B------:R-:W5:Y:S04]  /*5950*/  SHFL.DOWN PT, R67, R3, 0x1, 0x1f ;  /* 0x08201f0003437f89 */ /* 0x000f6800000e0000 */
[----:B------:R-:W-:Y:S04]  /*5960*/  SHFL.DOWN PT, R36, R73, 0x1, 0x1f ;  /* 0x08201f0049247f89 */ /* 0x000fe800000e0000 */
[----:B------:R-:W5:Y:S04]  /*5970*/  SHFL.DOWN PT, R37, R35, 0x1, 0x1f ;  /* 0x08201f0023257f89 */ /* 0x000f6800000e0000 */
[----:B------:R3:W-:Y:S04]  /*5980*/  STL.64 [R72+0xa0], R38 ;  /* 0x0000a02648007387 */ /* 0x0007e80000100a00 */
[----:B-1----:R-:W-:Y:S04]  /*5990*/  STL.64 [R72+0x58], R56 ;  /* 0x0000583848007387 */ /* 0x002fe80000100a00 */
[----:B--2---:R-:W-:Y:S01]  /*59a0*/  STL.64 [R72+0x60], R58 ;  /* 0x0000603a48007387 */ /* 0x004fe20000100a00 */
[----:B---3--:R-:W-:-:S03]  /*59b0*/  IMAD.MOV.U32 R38, RZ, RZ, R47 ;  /* 0x000000ffff267224 */ /* 0x008fc600078e002f */
[----:B------:R-:W-:Y:S01]  /*59c0*/  STL.64 [R72+0x68], R60 ;  /* 0x0000683c48007387 */ /* 0x000fe20000100a00 */
[----:B------:R-:W-:-:S03]  /*59d0*/  IMAD.MOV.U32 R39, RZ, RZ, R48 ;  /* 0x000000ffff277224 */ /* 0x000fc600078e0030 */
[----:B0-----:R-:W-:Y:S04]  /*59e0*/  STL.64 [R72+0x70], R62 ;  /* 0x0000703e48007387 */ /* 0x001fe80000100a00 */
[----:B------:R0:W-:Y:S04]  /*59f0*/  STL.64 [R72+0xa8], R38 ;  /* 0x0000a82648007387 */ /* 0x0001e80000100a00 */
[----:B----4-:R-:W-:Y:S04]  /*5a00*/  STL.64 [R72+0x78], R64 ;  /* 0x0000784048007387 */ /* 0x010fe80000100a00 */
[----:B-----5:R-:W-:Y:S01]  /*5a10*/  STL.64 [R72+0x80], R66 ;  /* 0x0000804248007387 */ /* 0x020fe20000100a00 */
[----:B0-----:R-:W-:-:S03]  /*5a20*/  IMAD.MOV.U32 R38, RZ, RZ, R49 ;  /* 0x000000ffff267224 */ /* 0x001fc600078e0031 */
[----:B------:R-:W-:Y:S01]  /*5a30*/  STL.64 [R72], R36 ;  /* 0x0000002448007387 */ /* 0x000fe20000100a00 */
        /* <DEDUP_REMOVED lines=22> */
.L_x_10166:
        /* <DEDUP_REMOVED lines=20> */
.L_x_10074:
[----:B------:R-:W-:Y:S01]  /*5ce0*/  IMAD.MOV.U32 R32, RZ, RZ, R3 ;  /* 0x000000ffff207224 */ /* 0x000fe200078e0003 */
[--C-:B------:R-:W-:Y:S01]  /*5cf0*/  PRMT R37, R37, 0x7610, R103.reuse ;  /* 0x0000761025257816 */ /* 0x100fe20000000067 */
[----:B------:R-:W-:Y:S01]  /*5d00*/  IMAD.MOV.U32 R3, RZ, RZ, R2 ;  /* 0x000000ffff037224 */ /* 0x000fe200078e0002 */
[----:B------:R-:W-:-:S07]  /*5d10*/  PRMT R103, R103, 0x5410, R103 ;  /* 0x0000541067677816 */ /* 0x000fce0000000067 */
.L_x_10075:
[----:B------:R-:W-:Y:S05]  /*5d20*/  BSYNC.RECONVERGENT B1 ;  /* 0x0000000000017941 */ /* 0x000fea0003800200 */
.L_x_10073:
        /* <DEDUP_REMOVED lines=11> */
.L_x_10077:
[----:B------:R-:W-:Y:S01]  /*5de0*/  IMAD.MOV.U32 R41, RZ, RZ, R32 ;  /* 0x000000ffff297224 */ /* 0x000fe200078e0020 */
[----:B------:R-:W-:Y:S01]  /*5df0*/  PRMT R40, R40, 0x7610, R37 ;  /* 0x0000761028287816 */ /* 0x000fe20000000025 */
[----:B------:R-:W-:Y:S01]  /*5e00*/  IMAD.MOV.U32 R2, RZ, RZ, R5 ;  /* 0x000000ffff027224 */ /* 0x000fe200078e0005 */
[----:B------:R-:W-:-:S07]  /*5e10*/  PRMT R103, R102, 0x7632, R103 ;  /* 0x0000763266677816 */ /* 0x000fce0000000067 */
.L_x_10078:
[----:B------:R-:W-:Y:S05]  /*5e20*/  BSYNC.RECONVERGENT B1 ;  /* 0x0000000000017941 */ /* 0x000fea0003800200 */
.L_x_10076:
        /* <DEDUP_REMOVED lines=11> */
.L_x_10080:
[----:B------:R-:W-:Y:S01]  /*5ee0*/  IMAD.MOV.U32 R32, RZ, RZ, R41 ;  /* 0x000000ffff207224 */ /* 0x000fe200078e0029 */
[----:B------:R-:W-:Y:S01]  /*5ef0*/  PRMT R40, R40, 0x7632, R40 ;  /* 0x0000763228287816 */ /* 0x000fe20000000028 */
[----:B------:R-:W-:Y:S01]  /*5f00*/  IMAD.MOV.U32 R5, RZ, RZ, R4 ;  /* 0x000000ffff057224 */ /* 0x000fe200078e0004 */
[----:B------:R-:W-:-:S07]  /*5f10*/  PRMT R102, R102, 0x5410, R102 ;  /* 0x0000541066667816 */ /* 0x000fce0000000066 */
.L_x_10081:
[----:B------:R-:W-:Y:S05]  /*5f20*/  BSYNC.RECONVERGENT B1 ;  /* 0x0000000000017941 */ /* 0x000fea0003800200 */
.L_x_10079:
        /* <DEDUP_REMOVED lines=11> */
.L_x_10083:
[----:B------:R-:W-:Y:S01]  /*5fe0*/  IMAD.MOV.U32 R41, RZ, RZ, R32 ;  /* 0x000000ffff297224 */ /* 0x000fe200078e0020 */
[----:B------:R-:W-:Y:S01]  /*5ff0*/  PRMT R42, R40, 0x7610, R42 ;  /* 0x00007610282a7816 */ /* 0x000fe2000000002a */
[----:B------:R-:W-:Y:S01]  /*6000*/  IMAD.MOV.U32 R4, RZ, RZ, R7 ;  /* 0x000000ffff047224 */ /* 0x000fe200078e0007 */
[----:B------:R-:W-:-:S07]  /*6010*/  PRMT R102, R101, 0x7632, R102 ;  /* 0x0000763265667816 */ /* 0x000fce0000000066 */
.L_x_10084:
[----:B------:R-:W-:Y:S05]  /*6020*/  BSYNC.RECONVERGENT B1 ;  /* 0x0000000000017941 */ /* 0x000fea0003800200 */
.L_x_10082:
        /* <DEDUP_REMOVED lines=11> */
.L_x_10086:
[----:B------:R-:W-:Y:S01]  /*60e0*/  IMAD.MOV.U32 R32, RZ, RZ, R41 ;  /* 0x000000ffff207224 */ /* 0x000fe200078e0029 */
[----:B------:R-:W-:Y:S01]  /*60f0*/  PRMT R37, R37, 0x5410, R42 ;  /* 0x0000541025257816 */ /* 0x000fe2000000002a */
[----:B------:R-:W-:Y:S01]  /*6100*/  IMAD.MOV.U32 R7, RZ, RZ, R6 ;  /* 0x000000ffff077224 */ /* 0x000fe200078e0006 */
[----:B------:R-:W-:-:S07]  /*6110*/  PRMT R101, R101, 0x5410, R101 ;  /* 0x0000541065657816 */ /* 0x000fce0000000065 */
.L_x_10087:
[----:B------:R-:W-:Y:S05]  /*6120*/  BSYNC.RECONVERGENT B1 ;  /* 0x0000000000017941 */ /* 0x000fea0003800200 */
.L_x_10085:
        /* <DEDUP_REMOVED lines=11> */
.L_x_10089:
[----:B------:R-:W-:Y:S01]  /*61e0*/  IMAD.MOV.U32 R41, RZ, RZ, R32 ;  /* 0x000000ffff297224 */ /* 0x000fe200078e0020 */
[----:B------:R-:W-:Y:S01]  /*61f0*/  PRMT R40, R40, 0x7610, R37 ;  /* 0x0000761028287816 */ /* 0x000fe20000000025 */
[----:B------:R-:W-:Y:S01]  /*6200*/  IMAD.MOV.U32 R6, RZ, RZ, R9 ;  /* 0x000000ffff067224 */ /* 0x000fe200078e0009 */
[----:B------:R-:W-:-:S07]  /*6210*/  PRMT R101, R100, 0x7632, R101 ;  /* 0x0000763264657816 */ /* 0x000fce0000000065 */
.L_x_10090:
[----:B------:R-:W-:Y:S05]  /*6220*/  BSYNC.RECONVERGENT B1 ;  /* 0x0000000000017941 */ /* 0x000fea0003800200 */
.L_x_10088:
        /* <DEDUP_REMOVED lines=11> */
.L_x_10092:
[----:B------:R-:W-:Y:S01]  /*62e0*/  IMAD.MOV.U32 R32, RZ, RZ, R41 ;  /* 0x000000ffff207224 */ /* 0x000fe200078e0029 */
[----:B------:R-:W-:Y:S01]  /*62f0*/  PRMT R40, R40, 0x7632, R40 ;  /* 0x0000763228287816 */ /* 0x000fe20000000028 */
[----:B------:R-:W-:Y:S01]  /*6300*/  IMAD.MOV.U32 R9, RZ, RZ, R8 ;  /* 0x000000ffff097224 */ /* 0x000fe200078e0008 */
[----:B------:R-:W-:-:S07]  /*6310*/  PRMT R100, R100, 0x5410, R100 ;  /* 0x0000541064647816 */ /* 0x000fce0000000064 */
.L_x_10093:
[----:B------:R-:W-:Y:S05]  /*6320*/  BSYNC.RECONVERGENT B1 ;  /* 0x0000000000017941 */ /* 0x000fea0003800200 */
.L_x_10091:
        /* <DEDUP_REMOVED lines=11> */
.L_x_10095:
[----:B------:R-:W-:Y:S01]  /*63e0*/  IMAD.MOV.U32 R41, RZ, RZ, R32 ;  /* 0x000000ffff297224 */ /* 0x000fe200078e0020 */
[----:B------:R-:W-:Y:S01]  /*63f0*/  PRMT R42, R40, 0x7610, R42 ;  /* 0x00007610282a7816 */ /* 0x000fe2000000002a */
[----:B------:R-:W-:Y:S01]  /*6400*/  IMAD.MOV.U32 R8, RZ, RZ, R11 ;  /* 0x000000ffff087224 */ /* 0x000fe200078e000b */
[----:B------:R-:W-:-:S07]  /*6410*/  PRMT R100, R99, 0x7632, R100 ;  /* 0x0000763263647816 */ /* 0x000fce0000000064 */
.L_x_10096:
[----:B------:R-:W-:Y:S05]  /*6420*/  BSYNC.RECONVERGENT B1 ;  /* 0x0000000000017941 */ /* 0x000fea0003800200 */
.L_x_10094:
        /* <DEDUP_REMOVED lines=11> */
.L_x_10098:
[----:B------:R-:W-:Y:S01]  /*64e0*/  IMAD.MOV.U32 R32, RZ, RZ, R41 ;  /* 0x000000ffff207224 */ /* 0x000fe200078e0029 */
[----:B------:R-:W-:Y:S01]  /*64f0*/  PRMT R37, R37, 0x5410, R42 ;  /* 0x0000541025257816 */ /* 0x000fe2000000002a */
[----:B------:R-:W-:Y:S01]  /*6500*/  IMAD.MOV.U32 R11, RZ, RZ, R10 ;  /* 0x000000ffff0b7224 */ /* 0x000fe200078e000a */
[----:B------:R-:W-:-:S07]  /*6510*/  PRMT R99, R99, 0x5410, R99 ;  /* 0x0000541063637816 */ /* 0x000fce0000000063 */
.L_x_10099:
[----:B------:R-:W-:Y:S05]  /*6520*/  BSYNC.RECONVERGENT B1 ;  /* 0x0000000000017941 */ /* 0x000fea0003800200 */
.L_x_10097:
        /* <DEDUP_REMOVED lines=11> */
.L_x_10101:
[----:B------:R-:W-:Y:S01]  /*65e0*/  IMAD.MOV.U32 R41, RZ, RZ, R32 ;  /* 0x000000ffff297224 */ /* 0x000fe200078e0020 */
[----:B------:R-:W-:Y:S01]  /*65f0*/  PRMT R40, R40, 0x7610, R37 ;  /* 0x0000761028287816 */ /* 0x000fe20000000025 */
[----:B------:R-:W-:Y:S01]  /*6600*/  IMAD.MOV.U32 R10, RZ, RZ, R13 ;  /* 0x000000ffff0a7224 */ /* 0x000fe200078e000d */
[----:B------:R-:W-:-:S07]  /*6610*/  PRMT R99, R98, 0x7632, R99 ;  /* 0x0000763262637816 */ /* 0x000fce0000000063 */
.L_x_10102:
[----:B------:R-:W-:Y:S05]  /*6620*/  BSYNC.RECONVERGENT B1 ;  /* 0x0000000000017941 */ /* 0x000fea0003800200 */
.L_x_10100:
        /* <DEDUP_REMOVED lines=11> */
.L_x_10104:
[----:B------:R-:W-:Y:S01]  /*66e0*/  IMAD.MOV.U32 R32, RZ, RZ, R41 ;  /* 0x000000ffff207224 */ /* 0x000fe200078e0029 */
[----:B------:R-:W-:Y:S01]  /*66f0*/  PRMT R40, R40, 0x7632, R40 ;  /* 0x0000763228287816 */ /* 0x000fe20000000028 */
[----:B------:R-:W-:Y:S01]  /*6700*/  IMAD.MOV.U32 R13, RZ, RZ, R12 ;  /* 0x000000ffff0d7224 */ /* 0x000fe200078e000c */
[----:B------:R-:W-:-:S07]  /*6710*/  PRMT R98, R98, 0x5410, R98 ;  /* 0x0000541062627816 */ /* 0x000fce0000000062 */
.L_x_10105:
[----:B------:R-:W-:Y:S05]  /*6720*/  BSYNC.RECONVERGENT B1 ;  /* 0x0000000000017941 */ /* 0x000fea0003800200 */
.L_x_10103:
        /* <DEDUP_REMOVED lines=11> */
.L_x_10107:
[----:B------:R-:W-:Y:S01]  /*67e0*/  IMAD.MOV.U32 R41, RZ, RZ, R32 ;  /* 0x000000ffff297224 */ /* 0x000fe200078e0020 */
[----:B------:R-:W-:Y:S01]  /*67f0*/  PRMT R42, R40, 0x7610, R42 ;  /* 0x00007610282a7816 */ /* 0x000fe2000000002a */
[----:B------:R-:W-:Y:S01]  /*6800*/  IMAD.MOV.U32 R12, RZ, RZ, R15 ;  /* 0x000000ffff0c7224 */ /* 0x000fe200078e000f */
[----:B------:R-:W-:-:S07]  /*6810*/  PRMT R98, R97, 0x7632, R98 ;  /* 0x0000763261627816 */ /* 0x000fce0000000062 */
.L_x_10108:
[----:B------:R-:W-:Y:S05]  /*6820*/  BSYNC.RECONVERGENT B1 ;  /* 0x0000000000017941 */ /* 0x000fea0003800200 */
.L_x_10106:
        /* <DEDUP_REMOVED lines=11> */
.L_x_10110:
[----:B------:R-:W-:Y:S01]  /*68e0*/  IMAD.MOV.U32 R32, RZ, RZ, R41 ;  /* 0x000000ffff207224 */ /* 0x000fe200078e0029 */
[----:B------:R-:W-:Y:S01]  /*68f0*/  PRMT R37, R37, 0x5410, R42 ;  /* 0x0000541025257816 */ /* 0x000fe2000000002a */
[----:B------:R-:W-:Y:S01]  /*6900*/  IMAD.MOV.U32 R15, RZ, RZ, R14 ;  /* 0x000000ffff0f7224 */ /* 0x000fe200078e000e */
[----:B------:R-:W-:-:S07]  /*6910*/  PRMT R97, R97, 0x5410, R97 ;  /* 0x0000541061617816 */ /* 0x000fce0000000061 */
.L_x_10111:
[----:B------:R-:W-:Y:S05]  /*6920*/  BSYNC.RECONVERGENT B1 ;  /* 0x0000000000017941 */ /* 0x000fea0003800200 */
.L_x_10109:
        /* <DEDUP_REMOVED lines=11> */
.L_x_10113:
[----:B------:R-:W-:Y:S01]  /*69e0*/  IMAD.MOV.U32 R41, RZ, RZ, R32 ;  /* 0x000000ffff297224 */ /* 0x000fe200078e0020 */
[----:B------:R-:W-:Y:S01]  /*69f0*/  PRMT R40, R40, 0x7610, R37 ;  /* 0x0000761028287816 */ /* 0x000fe20000000025 */
[----:B------:R-:W-:Y:S01]  /*6a00*/  IMAD.MOV.U32 R14, RZ, RZ, R17 ;  /* 0x000000ffff0e7224 */ /* 0x000fe200078e0011 */
[----:B------:R-:W-:-:S07]  /*6a10*/  PRMT R97, R96, 0x7632, R97 ;  /* 0x0000763260617816 */ /* 0x000fce0000000061 */
.L_x_10114:
[----:B------:R-:W-:Y:S05]  /*6a20*/  BSYNC.RECONVERGENT B1 ;  /* 0x0000000000017941 */ /* 0x000fea0003800200 */
.L_x_10112:
        /* <DEDUP_REMOVED lines=11> */
.L_x_10116:
[----:B------:R-:W-:Y:S01]  /*6ae0*/  IMAD.MOV.U32 R32, RZ, RZ, R41 ;  /* 0x000000ffff207224 */ /* 0x000fe200078e0029 */
[----:B------:R-:W-:Y:S01]  /*6af0*/  PRMT R40, R40, 0x7632, R40 ;  /* 0x0000763228287816 */ /* 0x000fe20000000028 */
[----:B------:R-:W-:Y:S01]  /*6b00*/  IMAD.MOV.U32 R17, RZ, RZ, R16 ;  /* 0x000000ffff117224 */ /* 0x000fe200078e0010 */
[----:B------:R-:W-:-:S07]  /*6b10*/  PRMT R96, R96, 0x5410, R96 ;  /* 0x0000541060607816 */ /* 0x000fce0000000060 */
.L_x_10117:
[----:B------:R-:W-:Y:S05]  /*6b20*/  BSYNC.RECONVERGENT B1 ;  /* 0x0000000000017941 */ /* 0x000fea0003800200 */
.L_x_10115:
        /* <DEDUP_REMOVED lines=11> */
.L_x_10119:
[----:B------:R-:W-:Y:S01]  /*6be0*/  IMAD.MOV.U32 R41, RZ, RZ, R32 ;  /* 0x000000ffff297224 */ /* 0x000fe200078e0020 */
[----:B------:R-:W-:Y:S01]  /*6bf0*/  PRMT R42, R40, 0x7610, R42 ;  /* 0x00007610282a7816 */ /* 0x000fe2000000002a */
[----:B------:R-:W-:Y:S01]  /*6c00*/  IMAD.MOV.U32 R16, RZ, RZ, R19 ;  /* 0x000000ffff107224 */ /* 0x000fe200078e0013 */
[----:B------:R-:W-:-:S07]  /*6c10*/  PRMT R96, R95, 0x7632, R96 ;  /* 0x000076325f607816 */ /* 0x000fce0000000060 */
.L_x_10120:
[----:B------:R-:W-:Y:S05]  /*6c20*/  BSYNC.RECONVERGENT B1 ;  /* 0x0000000000017941 */ /* 0x000fea0003800200 */
.L_x_10118:
        /* <DEDUP_REMOVED lines=11> */
.L_x_10122:
[----:B------:R-:W-:Y:S01]  /*6ce0*/  IMAD.MOV.U32 R32, RZ, RZ, R41 ;  /* 0x000000ffff207224 */ /* 0x000fe200078e0029 */
[----:B------:R-:W-:Y:S01]  /*6cf0*/  PRMT R37, R37, 0x5410, R42 ;  /* 0x0000541025257816 */ /* 0x000fe2000000002a */
[----:B------:R-:W-:Y:S01]  /*6d00*/  IMAD.MOV.U32 R19, RZ, RZ, R18 ;  /* 0x000000ffff137224 */ /* 0x000fe200078e0012 */
[----:B------:R-:W-:-:S07]  /*6d10*/  PRMT R95, R95, 0x5410, R95 ;  /* 0x000054105f5f7816 */ /* 0x000fce000000005f */
.L_x_10123:
[----:B------:R-:W-:Y:S05]  /*6d20*/  BSYNC.RECONVERGENT B1 ;  /* 0x0000000000017941 */ /* 0x000fea0003800200 */
.L_x_10121:
        /* <DEDUP_REMOVED lines=11> */
.L_x_10125:
[----:B------:R-:W-:Y:S01]  /*6de0*/  IMAD.MOV.U32 R41, RZ, RZ, R32 ;  /* 0x000000ffff297224 */ /* 0x000fe200078e0020 */
[----:B------:R-:W-:Y:S01]  /*6df0*/  PRMT R40, R40, 0x7610, R37 ;  /* 0x0000761028287816 */ /* 0x000fe20000000025 */
[----:B------:R-:W-:Y:S01]  /*6e00*/  IMAD.MOV.U32 R18, RZ, RZ, R21 ;  /* 0x000000ffff127224 */ /* 0x000fe200078e0015 */
[----:B------:R-:W-:-:S07]  /*6e10*/  PRMT R95, R94, 0x7632, R95 ;  /* 0x000076325e5f7816 */ /* 0x000fce000000005f */
.L_x_10126:
[----:B------:R-:W-:Y:S05]  /*6e20*/  BSYNC.RECONVERGENT B1 ;  /* 0x0000000000017941 */ /* 0x000fea0003800200 */
.L_x_10124:
        /* <DEDUP_REMOVED lines=11> */
.L_x_10128:
[----:B------:R-:W-:Y:S01]  /*6ee0*/  IMAD.MOV.U32 R32, RZ, RZ, R41 ;  /* 0x000000ffff207224 */ /* 0x000fe200078e0029 */
[----:B------:R-:W-:Y:S01]  /*6ef0*/  PRMT R40, R40, 0x7632, R40 ;  /* 0x0000763228287816 */ /* 0x000fe20000000028 */
[----:B------:R-:W-:Y:S01]  /*6f00*/  IMAD.MOV.U32 R21, RZ, RZ, R20 ;  /* 0x000000ffff157224 */ /* 0x000fe200078e0014 */
[----:B------:R-:W-:-:S07]  /*6f10*/  PRMT R94, R94, 0x5410, R94 ;  /* 0x000054105e5e7816 */ /* 0x000fce000000005e */
.L_x_10129:
[----:B------:R-:W-:Y:S05]  /*6f20*/  BSYNC.RECONVERGENT B1 ;  /* 0x0000000000017941 */ /* 0x000fea0003800200 */
.L_x_10127:
        /* <DEDUP_REMOVED lines=11> */
.L_x_10131:
[----:B------:R-:W-:Y:S01]  /*6fe0*/  IMAD.MOV.U32 R41, RZ, RZ, R32 ;  /* 0x000000ffff297224 */ /* 0x000fe200078e0020 */
[----:B------:R-:W-:Y:S01]  /*6ff0*/  PRMT R42, R40, 0x7610, R42 ;  /* 0x00007610282a7816 */ /* 0x000fe2000000002a */
[----:B------:R-:W-:Y:S01]  /*7000*/  IMAD.MOV.U32 R20, RZ, RZ, R23 ;  /* 0x000000ffff147224 */ /* 0x000fe200078e0017 */
[----:B------:R-:W-:-:S07]  /*7010*/  PRMT R94, R93, 0x7632, R94 ;  /* 0x000076325d5e7816 */ /* 0x000fce000000005e */
.L_x_10132:
[----:B------:R-:W-:Y:S05]  /*7020*/  BSYNC.RECONVERGENT B1 ;  /* 0x0000000000017941 */ /* 0x000fea0003800200 */
.L_x_10130:
        /* <DEDUP_REMOVED lines=11> */
.L_x_10134:
[----:B------:R-:W-:Y:S01]  /*70e0*/  IMAD.MOV.U32 R32, RZ, RZ, R41 ;  /* 0x000000ffff207224 */ /* 0x000fe200078e0029 */
[----:B------:R-:W-:Y:S01]  /*70f0*/  PRMT R37, R37, 0x5410, R42 ;  /* 0x0000541025257816 */ /* 0x000fe2000000002a */
[----:B------:R-:W-:Y:S01]  /*7100*/  IMAD.MOV.U32 R23, RZ, RZ, R22 ;  /* 0x000000ffff177224 */ /* 0x000fe200078e0016 */
[----:B------:R-:W-:-:S07]  /*7110*/  PRMT R93, R93, 0x5410, R93 ;  /* 0x000054105d5d7816 */ /* 0x000fce000000005d */
.L_x_10135:
[----:B------:R-:W-:Y:S05]  /*7120*/  BSYNC.RECONVERGENT B1 ;  /* 0x0000000000017941 */ /* 0x000fea0003800200 */
.L_x_10133:
        /* <DEDUP_REMOVED lines=11> */
.L_x_10137:
[----:B------:R-:W-:Y:S01]  /*71e0*/  IMAD.MOV.U32 R41, RZ, RZ, R32 ;  /* 0x000000ffff297224 */ /* 0x000fe200078e0020 */
[----:B------:R-:W-:Y:S01]  /*71f0*/  PRMT R40, R40, 0x7610, R37 ;  /* 0x0000761028287816 */ /* 0x000fe20000000025 */
[----:B------:R-:W-:Y:S01]  /*7200*/  IMAD.MOV.U32 R22, RZ, RZ, R25 ;  /* 0x000000ffff167224 */ /* 0x000fe200078e0019 */
[----:B------:R-:W-:-:S07]  /*7210*/  PRMT R93, R92, 0x7632, R93 ;  /* 0x000076325c5d7816 */ /* 0x000fce000000005d */
.L_x_10138:
[----:B------:R-:W-:Y:S05]  /*7220*/  BSYNC.RECONVERGENT B1 ;  /* 0x0000000000017941 */ /* 0x000fea0003800200 */
.L_x_10136:
        /* <DEDUP_REMOVED lines=11> */
.L_x_10140:
[----:B------:R-:W-:Y:S01]  /*72e0*/  IMAD.MOV.U32 R32, RZ, RZ, R41 ;  /* 0x000000ffff207224 */ /* 0x000fe200078e0029 */
[----:B------:R-:W-:Y:S01]  /*72f0*/  PRMT R40, R40, 0x7632, R40 ;  /* 0x0000763228287816 */ /* 0x000fe20000000028 */
[----:B------:R-:W-:Y:S01]  /*7300*/  IMAD.MOV.U32 R25, RZ, RZ, R24 ;  /* 0x000000ffff197224 */ /* 0x000fe200078e0018 */
[----:B------:R-:W-:-:S07]  /*7310*/  PRMT R92, R92, 0x5410, R92 ;  /* 0x000054105c5c7816 */ /* 0x000fce000000005c */
.L_x_10141:
[----:B------:R-:W-:Y:S05]  /*7320*/  BSYNC.RECONVERGENT B1 ;  /* 0x0000000000017941 */ /* 0x000fea0003800200 */
.L_x_10139:
        /* <DEDUP_REMOVED lines=11> */
.L_x_10143:
[----:B------:R-:W-:Y:S01]  /*73e0*/  IMAD.MOV.U32 R41, RZ, RZ, R32 ;  /* 0x000000ffff297224 */ /* 0x000fe200078e0020 */
[----:B------:R-:W-:Y:S01]  /*73f0*/  PRMT R42, R40, 0x7610, R42 ;  /* 0x00007610282a7816 */ /* 0x000fe2000000002a */
[----:B------:R-:W-:Y:S01]  /*7400*/  IMAD.MOV.U32 R24, RZ, RZ, R27 ;  /* 0x000000ffff187224 */ /* 0x000fe200078e001b */
[----:B------:R-:W-:-:S07]  /*7410*/  PRMT R92, R91, 0x7632, R92 ;  /* 0x000076325b5c7816 */ /* 0x000fce000000005c */
.L_x_10144:
[----:B------:R-:W-:Y:S05]  /*7420*/  BSYNC.RECONVERGENT B1 ;  /* 0x0000000000017941 */ /* 0x000fea0003800200 */
.L_x_10142:
        /* <DEDUP_REMOVED lines=11> */
.L_x_10146:
[----:B------:R-:W-:Y:S01]  /*74e0*/  IMAD.MOV.U32 R32, RZ, RZ, R41 ;  /* 0x000000ffff207224 */ /* 0x000fe200078e0029 */
[----:B------:R-:W-:Y:S01]  /*74f0*/  PRMT R37, R37, 0x5410, R42 ;  /* 0x0000541025257816 */ /* 0x000fe2000000002a */
[----:B------:R-:W-:Y:S01]  /*7500*/  IMAD.MOV.U32 R27, RZ, RZ, R26 ;  /* 0x000000ffff1b7224 */ /* 0x000fe200078e001a */
[----:B------:R-:W-:-:S07]  /*7510*/  PRMT R91, R91, 0x5410, R91 ;  /* 0x000054105b5b7816 */ /* 0x000fce000000005b */
.L_x_10147:
[----:B------:R-:W-:Y:S05]  /*7520*/  BSYNC.RECONVERGENT B1 ;  /* 0x0000000000017941 */ /* 0x000fea0003800200 */
.L_x_10145:
        /* <DEDUP_REMOVED lines=11> */
.L_x_10149:
[----:B------:R-:W-:Y:S01]  /*75e0*/  IMAD.MOV.U32 R41, RZ, RZ, R32 ;  /* 0x000000ffff297224 */ /* 0x000fe200078e0020 */
[----:B------:R-:W-:Y:S01]  /*75f0*/  PRMT R40, R37, 0x7632, R40 ;  /* 0x0000763225287816 */ /* 0x000fe20000000028 */
[----:B------:R-:W-:Y:S01]  /*7600*/  IMAD.MOV.U32 R26, RZ, RZ, R29 ;  /* 0x000000ffff1a7224 */ /* 0x000fe200078e001d */
[----:B------:R-:W-:-:S07]  /*7610*/  PRMT R91, R90, 0x7610, R91 ;  /* 0x000076105a5b7816 */ /* 0x000fce000000005b */
.L_x_10150:
[----:B------:R-:W-:Y:S05]  /*7620*/  BSYNC.RECONVERGENT B1 ;  /* 0x0000000000017941 */ /* 0x000fea0003800200 */
.L_x_10148:
        /* <DEDUP_REMOVED lines=11> */
.L_x_10152:
[----:B------:R-:W-:Y:S01]  /*76e0*/  IMAD.MOV.U32 R32, RZ, RZ, R41 ;  /* 0x000000ffff207224 */ /* 0x000fe200078e0029 */
[----:B------:R-:W-:Y:S01]  /*76f0*/  PRMT R42, R40, 0x7610, R42 ;  /* 0x00007610282a7816 */ /* 0x000fe2000000002a */
[----:B------:R-:W-:Y:S01]  /*7700*/  IMAD.MOV.U32 R29, RZ, RZ, R28 ;  /* 0x000000ffff1d7224 */ /* 0x000fe200078e001c */
[----:B------:R-:W-:-:S07]  /*7710*/  PRMT R90, R89, 0x7610, R90 ;  /* 0x00007610595a7816 */ /* 0x000fce000000005a */
.L_x_10153:
[----:B------:R-:W-:Y:S05]  /*7720*/  BSYNC.RECONVERGENT B1 ;  /* 0x0000000000017941 */ /* 0x000fea0003800200 */
.L_x_10151:
        /* <DEDUP_REMOVED lines=11> */
.L_x_10155:
[----:B------:R-:W-:Y:S01]  /*77e0*/  IMAD.MOV.U32 R41, RZ, RZ, R32 ;  /* 0x000000ffff297224 */ /* 0x000fe200078e0020 */
[----:B------:R-:W-:Y:S01]  /*77f0*/  PRMT R37, R37, 0x5410, R42 ;  /* 0x0000541025257816 */ /* 0x000fe2000000002a */
[----:B------:R-:W-:Y:S01]  /*7800*/  IMAD.MOV.U32 R28, RZ, RZ, R31 ;  /* 0x000000ffff1c7224 */ /* 0x000fe200078e001f */
[----:B------:R-:W-:-:S07]  /*7810*/  PRMT R89, R89, 0x7632, R89 ;  /* 0x0000763259597816 */ /* 0x000fce0000000059 */
.L_x_10156:
[----:B------:R-:W-:Y:S05]  /*7820*/  BSYNC.RECONVERGENT B1 ;  /* 0x0000000000017941 */ /* 0x000fea0003800200 */
.L_x_10154:
        /* <DEDUP_REMOVED lines=11> */
.L_x_10158:
[----:B------:R-:W-:Y:S01]  /*78e0*/  IMAD.MOV.U32 R32, RZ, RZ, R41 ;  /* 0x000000ffff207224 */ /* 0x000fe200078e0029 */
[----:B------:R-:W-:Y:S01]  /*78f0*/  PRMT R40, R40, 0x7610, R37 ;  /* 0x0000761028287816 */ /* 0x000fe20000000025 */
[----:B------:R-:W-:Y:S01]  /*7900*/  IMAD.MOV.U32 R31, RZ, RZ, R30 ;  /* 0x000000ffff1f7224 */ /* 0x000fe200078e001e */
[----:B------:R-:W-:-:S07]  /*7910*/  PRMT R89, R89, 0x5410, R88 ;  /* 0x0000541059597816 */ /* 0x000fce0000000058 */
.L_x_10159:
[----:B------:R-:W-:Y:S05]  /*7920*/  BSYNC.RECONVERGENT B1 ;  /* 0x0000000000017941 */ /* 0x000fea0003800200 */
.L_x_10157:
        /* <DEDUP_REMOVED lines=11> */
.L_x_10161:
[----:B------:R-:W-:Y:S01]  /*79e0*/  IMAD.MOV.U32 R41, RZ, RZ, R32 ;  /* 0x000000ffff297224 */ /* 0x000fe200078e0020 */
[----:B------:R-:W-:Y:S01]  /*79f0*/  PRMT R40, R40, 0x7632, R40 ;  /* 0x0000763228287816 */ /* 0x000fe20000000028 */
[----:B------:R-:W-:Y:S01]  /*7a00*/  IMAD.MOV.U32 R30, RZ, RZ, R33 ;  /* 0x000000ffff1e7224 */ /* 0x000fe200078e0021 */
[----:B------:R-:W-:-:S07]  /*7a10*/  PRMT R88, R88, 0x7632, R88 ;  /* 0x0000763258587816 */ /* 0x000fce0000000058 */
.L_x_10162:
[----:B------:R-:W-:Y:S05]  /*7a20*/  BSYNC.RECONVERGENT B1 ;  /* 0x0000000000017941 */ /* 0x000fea0003800200 */
.L_x_10160:
        /* <DEDUP_REMOVED lines=11> */
.L_x_10164:
[----:B------:R-:W-:Y:S01]  /*7ae0*/  PRMT R88, R88, 0x5410, R37 ;  /* 0x0000541058587816 */ /* 0x000fe20000000025 */
[----:B------:R-:W-:Y:S01]  /*7af0*/  IMAD.MOV.U32 R33, RZ, RZ, R36 ;  /* 0x000000ffff217224 */ /* 0x000fe200078e0024 */
[----:B------:R-:W-:Y:S01]  /*7b00*/  PRMT R90, R90, 0x5410, R40 ;  /* 0x000054105a5a7816 */ /* 0x000fe20000000028 */
[----:B------:R-:W-:Y:S01]  /*7b10*/  IMAD.MOV.U32 R32, RZ, RZ, R41 ;  /* 0x000000ffff207224 */ /* 0x000fe200078e0029 */
[----:B------:R-:W-:Y:S01]  /*7b20*/  PRMT R37, R40, 0x7610, R37 ;  /* 0x0000761028257816 */ /* 0x000fe20000000025 */
[----:B------:R-:W-:-:S07]  /*7b30*/  IMAD.MOV.U32 R36, RZ, RZ, R41 ;  /* 0x000000ffff247224 */ /* 0x000fce00078e0029 */
.L_x_10165:
[----:B------:R-:W-:Y:S05]  /*7b40*/  BSYNC.RECONVERGENT B1 ;  /* 0x0000000000017941 */ /* 0x000fea0003800200 */
.L_x_10163:
[----:B------:R-:W-:Y:S02]  /*7b50*/  VIADD R39, R39, 0x4 ;  /* 0x0000000427277836 */ /* 0x000fe40000000000 */
[----:B------:R-:W-:Y:S01]  /*7b60*/  VIADD R72, R72, 0x2 ;  /* 0x0000000248487836 */ /* 0x000fe20000000000 */
[----:B------:R-:W-:Y:S06]  /*7b70*/  @P2 BRA `(.L_x_10166) ;  /* 0xffffffe000082947 */ /* 0x000fec000383ffff */
.L_x_10072:
[----:B------:R-:W-:Y:S05]  /*7b80*/  BSYNC.RECONVERGENT B0 ;  /* 0x0000000000007941 */ /* 0x000fea0003800200 */
.L_x_10071:
[----:B------:R-:W-:Y:S01]  /*7b90*/  SHFL.DOWN PT, R36, R32, 0x2, 0x1f ;  /* 0x08401f0020247f89 */ /* 0x000fe200000e0000 */
[----:B------:R-:W-:Y:S01]  /*7ba0*/  ISETP.GT.AND P0, PT, R69, 0x1d, PT ;  /* 0x0000001d4500780c */ /* 0x000fe20003f04270 */
[----:B------:R-:W-:Y:S01]  /*7bb0*/  BSSY.RECONVERGENT B0, `(.L_x_10167) ;  /* 0x0000269000007945 */ /* 0x000fe20003800200 */
[----:B------:R-:W-:Y:S01]  /*7bc0*/  IMAD.MOV.U32 R73, RZ, RZ, R75 ;  /* 0x000000ffff497224 */ /* 0x000fe200078e004b */
[----:B------:R-:W1:Y:S04]  /*7bd0*/  SHFL.DOWN PT, R37, R33, 0x2, 0x1f ;  /* 0x08401f0021257f89 */ /* 0x000e6800000e0000 */
        /* <DEDUP_REMOVED lines=14> */
[----:B------:R-:W-:Y:S01]  /*7cc0*/  SHFL.DOWN PT, R48, R20, 0x2, 0x1f ;  /* 0x08401f0014307f89 */ /* 0x000fe200000e0000 */
[----:B------:R-:W-:Y:S02]  /*7cd0*/  PRMT R37, R88, 0x7610, R89 ;  /* 0x0000761058257816 */ /* 0x000fe40000000059 */
[----:B--2---:R-:W-:Y:S01]  /*7ce0*/  PRMT R40, R89, 0x5410, R90 ;  /* 0x0000541059287816 */ /* 0x004fe2000000005a */
[----:B------:R-:W0:Y:S04]  /*7cf0*/  SHFL.DOWN PT, R49, R21, 0x2, 0x1f ;  /* 0x08401f0015317f89 */ /* 0x000e2800000e0000 */
[----:B------:R-:W-:Y:S04]  /*7d00*/  SHFL.DOWN PT, R38, R36, 0x2, 0x1f ;  /* 0x08401f0024267f89 */ /* 0x000fe800000e0000 */
[----:B------:R-:W1:Y:S04]  /*7d10*/  SHFL.DOWN PT, R39, R37, 0x2, 0x1f ;  /* 0x08401f0025277f89 */ /* 0x000e6800000e0000 */
[----:B------:R-:W2:Y:S04]  /*7d20*/  SHFL.DOWN PT, R40, R40, 0x2, 0x1f ;  /* 0x08401f0028287f89 */ /* 0x000ea800000e0000 */
[----:B------:R-:W-:Y:S04]  /*7d30*/  SHFL.DOWN PT, R41, R91, 0x2, 0x1f ;  /* 0x08401f005b297f89 */ /* 0x000fe800000e0000 */
[----:B------:R-:W-:Y:S04]  /*7d40*/  SHFL.DOWN PT, R50, R18, 0x2, 0x1f ;  /* 0x08401f0012327f89 */ /* 0x000fe800000e0000 */
[----:B------:R-:W2:Y:S04]  /*7d50*/  SHFL.DOWN PT, R51, R19, 0x2, 0x1f ;  /* 0x08401f0013337f89 */ /* 0x000ea800000e0000 */
[----:B---3--:R-:W-:Y:S04]  /*7d60*/  STL.64 [R71+0x20], R42 ;  /* 0x0000202a47007387 */ /* 0x008fe80000100a00 */
[----:B------:R-:W-:Y:S04]  /*7d70*/  SHFL.DOWN PT, R42, R92, 0x2, 0x1f ;  /* 0x08401f005c2a7f89 */ /* 0x000fe800000e0000 */
[----:B------:R-:W-:Y:S04]  /*7d80*/  SHFL.DOWN PT, R43, R93, 0x2, 0x1f ;  /* 0x08401f005d2b7f89 */ /* 0x000fe800000e0000 */
[----:B------:R-:W-:Y:S04]  /*7d90*/  SHFL.DOWN PT, R52, R16, 0x2, 0x1f ;  /* 0x08401f0010347f89 */ /* 0x000fe800000e0000 */
[----:B------:R-:W3:Y:S04]  /*7da0*/  SHFL.DOWN PT, R53, R17, 0x2, 0x1f ;  /* 0x08401f0011357f89 */ /* 0x000ee800000e0000 */
[----:B----4-:R-:W-:Y:S04]  /*7db0*/  STL.64 [R71+0x28], R44 ;  /* 0x0000282c47007387 */ /* 0x010fe80000100a00 */
[----:B------:R-:W4:Y:S04]  /*7dc0*/  SHFL.DOWN PT, R44, R94, 0x2, 0x1f ;  /* 0x08401f005e2c7f89 */ /* 0x000f2800000e0000 */
[----:B------:R-:W4:Y:S04]  /*7dd0*/  SHFL.DOWN PT, R45, R95, 0x2, 0x1f ;  /* 0x08401f005f2d7f89 */ /* 0x000f2800000e0000 */
[----:B-----5:R-:W-:Y:S04]  /*7de0*/  STL.64 [R71+0x30], R46 ;  /* 0x0000302e47007387 */ /* 0x020fe80000100a00 */
[----:B------:R-:W-:Y:S04]  /*7df0*/  SHFL.DOWN PT, R46, R96, 0x2, 0x1f ;  /* 0x08401f00602e7f89 */ /* 0x000fe800000e0000 */
[----:B------:R-:W-:Y:S04]  /*7e00*/  SHFL.DOWN PT, R47, R97, 0x2, 0x1f ;  /* 0x08401f00612f7f89 */ /* 0x000fe800000e0000 */
[----:B0-----:R-:W-:Y:S04]  /*7e10*/  STL.64 [R71+0x38], R48 ;  /* 0x0000383047007387 */ /* 0x001fe80000100a00 */
[----:B-1----:R2:W-:Y:S04]  /*7e20*/  STL.64 [R71+0x88], R38 ;  /* 0x0000882647007387 */ /* 0x0025e80000100a00 */
[----:B------:R-:W-:Y:S04]  /*7e30*/  SHFL.DOWN PT, R48, R98, 0x2, 0x1f ;  /* 0x08401f0062307f89 */ /* 0x000fe800000e0000 */
[----:B------:R-:W-:Y:S01]  /*7e40*/  SHFL.DOWN PT, R49, R99, 0x2, 0x1f ;  /* 0x08401f0063317f89 */ /* 0x000fe200000e0000 */
[----:B--2---:R-:W-:-:S03]  /*7e50*/  IMAD.MOV.U32 R38, RZ, RZ, R40 ;  /* 0x000000ffff267224 */ /* 0x004fc600078e0028 */
[----:B------:R-:W-:Y:S01]  /*7e60*/  STL.64 [R71+0x40], R50 ;  /* 0x0000403247007387 */ /* 0x000fe20000100a00 */
[----:B------:R-:W-:-:S03]  /*7e70*/  IMAD.MOV.U32 R39, RZ, RZ, R41 ;  /* 0x000000ffff277224 */ /* 0x000fc600078e0029 */
[----:B------:R-:W-:Y:S04]  /*7e80*/  SHFL.DOWN PT, R50, R100, 0x2, 0x1f ;  /* 0x08401f0064327f89 */ /* 0x000fe800000e0000 */
[----:B------:R0:W-:Y:S04]  /*7e90*/  STL.64 [R71+0x90], R38 ;  /* 0x0000902647007387 */ /* 0x0001e80000100a00 */
[----:B------:R-:W-:Y:S04]  /*7ea0*/  SHFL.DOWN PT, R51, R101, 0x2, 0x1f ;  /* 0x08401f0065337f89 */ /* 0x000fe800000e0000 */
[----:B---3--:R-:W-:Y:S01]  /*7eb0*/  STL.64 [R71+0x48], R52 ;  /* 0x0000483447007387 */ /* 0x008fe20000100a00 */
[----:B0-----:R-:W-:-:S03]  /*7ec0*/  IMAD.MOV.U32 R38, RZ, RZ, R42 ;  /* 0x000000ffff267224 */ /* 0x001fc600078e002a */
[----:B------:R-:W-:Y:S01]  /*7ed0*/  SHFL.DOWN PT, R52, R102, 0x2, 0x1f ;  /* 0x08401f0066347f89 */ /* 0x000fe200000e0000 */
[----:B------:R-:W-:-:S03]  /*7ee0*/  IMAD.MOV.U32 R39, RZ, RZ, R43 ;  /* 0x000000ffff277224 */ /* 0x000fc600078e002b */
[----:B------:R-:W-:Y:S04]  /*7ef0*/  SHFL.DOWN PT, R53, R103, 0x2, 0x1f ;  /* 0x08401f0067357f89 */ /* 0x000fe800000e0000 */
[----:B------:R4:W-:Y:S04]  /*7f00*/  STL.64 [R71+0x98], R38 ;  /* 0x0000982647007387 */ /* 0x0009e80000100a00 */
[----:B------:R-:W-:Y:S04]  /*7f10*/  SHFL.DOWN PT, R54, R14, 0x2, 0x1f ;  /* 0x08401f000e367f89 */ /* 0x000fe800000e0000 */
[----:B------:R-:W0:Y:S01]  /*7f20*/  SHFL.DOWN PT, R55, R15, 0x2, 0x1f ;  /* 0x08401f000f377f89 */ /* 0x000e2200000e0000 */
[----:B----4-:R-:W-:-:S03]  /*7f30*/  IMAD.MOV.U32 R38, RZ, RZ, R44 ;  /* 0x000000ffff267224 */ /* 0x010fc600078e002c */
[----:B------:R-:W-:Y:S01]  /*7f40*/  SHFL.DOWN PT, R56, R12, 0x2, 0x1f ;  /* 0x08401f000c387f89 */ /* 0x000fe200000e0000 */
[----:B------:R-:W-:-:S03]  /*7f50*/  IMAD.MOV.U32 R39, RZ, RZ, R45 ;  /* 0x000000ffff277224 */ /* 0x000fc600078e002d */
        /* <DEDUP_REMOVED lines=21> */
[----:B----4-:R-:W-:Y:S04]  /*80b0*/  STL.64 [R71+0x70], R62 ;  /* 0x0000703e47007387 */ /* 0x010fe80000100a00 */
[----:B-----5:R-:W-:Y:S01]  /*80c0*/  STL.64 [R71+0x78], R64 ;  /* 0x0000784047007387 */ /* 0x020fe20000100a00 */
[----:B0-----:R-:W-:-:S03]  /*80d0*/  IMAD.MOV.U32 R38, RZ, RZ, R48 ;  /* 0x000000ffff267224 */ /* 0x001fc600078e0030 */
[----:B------:R-:W-:Y:S01]  /*80e0*/  STL.64 [R71+0x80], R66 ;  /* 0x0000804247007387 */ /* 0x000fe20000100a00 */
[----:B------:R-:W-:-:S03]  /*80f0*/  IMAD.MOV.U32 R39, RZ, RZ, R49 ;  /* 0x000000ffff277224 */ /* 0x000fc600078e0031 */
[----:B------:R-:W-:Y:S04]  /*8100*/  STL.64 [R71], R36 ;  /* 0x0000002447007387 */ /* 0x000fe80000100a00 */
        /* <DEDUP_REMOVED lines=21> */
.L_x_10262:
        /* <DEDUP_REMOVED lines=20> */
.L_x_10170:
[----:B------:R-:W-:Y:S01]  /*83a0*/  IMAD.MOV.U32 R32, RZ, RZ, R3 ;  /* 0x000000ffff207224 */ /* 0x000fe200078e0003 */
[--C-:B------:R-:W-:Y:S01]  /*83b0*/  PRMT R37, R37, 0x7610, R103.reuse ;  /* 0x0000761025257816 */ /* 0x100fe20000000067 */
[----:B------:R-:W-:Y:S01]  /*83c0*/  IMAD.MOV.U32 R3, RZ, RZ, R2 ;  /* 0x000000ffff037224 */ /* 0x000fe200078e0002 */
[----:B------:R-:W-:-:S07]  /*83d0*/  PRMT R103, R103, 0x5410, R103 ;  /* 0x0000541067677816 */ /* 0x000fce0000000067 */
.L_x_10171:
[----:B------:R-:W-:Y:S05]  /*83e0*/  BSYNC.RECONVERGENT B1 ;  /* 0x0000000000017941 */ /* 0x000fea0003800200 */
.L_x_10169:
        /* <DEDUP_REMOVED lines=11> */
.L_x_10173:
[----:B------:R-:W-:Y:S01]  /*84a0*/  IMAD.MOV.U32 R41, RZ, RZ, R32 ;  /* 0x000000ffff297224 */ /* 0x000fe200078e0020 */
[----:B------:R-:W-:Y:S01]  /*84b0*/  PRMT R40, R40, 0x7610, R37 ;  /* 0x0000761028287816 */ /* 0x000fe20000000025 */
[----:B------:R-:W-:Y:S01]  /*84c0*/  IMAD.MOV.U32 R2, RZ, RZ, R5 ;  /* 0x000000ffff027224 */ /* 0x000fe200078e0005 */
[----:B------:R-:W-:-:S07]  /*84d0*/  PRMT R103, R102, 0x7632, R103 ;  /* 0x0000763266677816 */ /* 0x000fce0000000067 */
.L_x_10174:
[----:B------:R-:W-:Y:S05]  /*84e0*/  BSYNC.RECONVERGENT B1 ;  /* 0x0000000000017941 */ /* 0x000fea0003800200 */
.L_x_10172:
        /* <DEDUP_REMOVED lines=11> */
.L_x_10176:
[----:B------:R-:W-:Y:S01]  /*85a0*/  IMAD.MOV.U32 R32, RZ, RZ, R41 ;  /* 0x000000ffff207224 */ /* 0x000fe200078e0029 */
[----:B------:R-:W-:Y:S01]  /*85b0*/  PRMT R40, R40, 0x7632, R40 ;  /* 0x0000763228287816 */ /* 0x000fe20000000028 */
[----:B------:R-:W-:Y:S01]  /*85c0*/  IMAD.MOV.U32 R5, RZ, RZ, R4 ;  /* 0x000000ffff057224 */ /* 0x000fe200078e0004 */
[----:B------:R-:W-:-:S07]  /*85d0*/  PRMT R102, R102, 0x5410, R102 ;  /* 0x0000541066667816 */ /* 0x000fce0000000066 */
.L_x_10177:
[----:B------:R-:W-:Y:S05]  /*85e0*/  BSYNC.RECONVERGENT B1 ;  /* 0x0000000000017941 */ /* 0x000fea0003800200 */
.L_x_10175:
        /* <DEDUP_REMOVED lines=11> */
.L_x_10179:
[----:B------:R-:W-:Y:S01]  /*86a0*/  IMAD.MOV.U32 R41, RZ, RZ, R32 ;  /* 0x000000ffff297224 */ /* 0x000fe200078e0020 */
[----:B------:R-:W-:Y:S01]  /*86b0*/  PRMT R42, R40, 0x7610, R42 ;  /* 0x00007610282a7816 */ /* 0x000fe2000000002a */
[----:B------:R-:W-:Y:S01]  /*86c0*/  IMAD.MOV.U32 R4, RZ, RZ, R7 ;  /* 0x000000ffff047224 */ /* 0x000fe200078e0007 */
[----:B------:R-:W-:-:S07]  /*86d0*/  PRMT R102, R101, 0x7632, R102 ;  /* 0x0000763265667816 */ /* 0x000fce0000000066 */
.L_x_10180:
[----:B------:R-:W-:Y:S05]  /*86e0*/  BSYNC.RECONVERGENT B1 ;  /* 0x0000000000017941 */ /* 0x000fea0003800200 */
.L_x_10178:
        /* <DEDUP_REMOVED lines=11> */
.L_x_10182:
[----:B------:R-:W-:Y:S01]  /*87a0*/  IMAD.MOV.U32 R32, RZ, RZ, R41 ;  /* 0x000000ffff207224 */ /* 0x000fe200078e0029 */
[----:B------:R-:W-:Y:S01]  /*87b0*/  PRMT R37, R37, 0x5410, R42 ;  /* 0x0000541025257816 */ /* 0x000fe2000000002a */
[----:B------:R-:W-:Y:S01]  /*87c0*/  IMAD.MOV.U32 R7, RZ, RZ, R6 ;  /* 0x000000ffff077224 */ /* 0x000fe200078e0006 */
[----:B------:R-:W-:-:S07]  /*87d0*/  PRMT R101, R101, 0x5410, R101 ;  /* 0x0000541065657816 */ /* 0x000fce0000000065 */
.L_x_10183:
[----:B------:R-:W-:Y:S05]  /*87e0*/  BSYNC.RECONVERGENT B1 ;  /* 0x0000000000017941 */ /* 0x000fea0003800200 */
.L_x_10181:
        /* <DEDUP_REMOVED lines=11> */
.L_x_10185:
[----:B------:R-:W-:Y:S01]  /*88a0*/  IMAD.MOV.U32 R41, RZ, RZ, R32 ;  /* 0x000000ffff297224 */ /* 0x000fe200078e0020 */
[----:B------:R-:W-:Y:S01]  /*88b0*/  PRMT R40, R40, 0x7610, R37 ;  /* 0x0000761028287816 */ /* 0x000fe20000000025 */
[----:B------:R-:W-:Y:S01]  /*88c0*/  IMAD.MOV.U32 R6, RZ, RZ, R9 ;  /* 0x000000ffff067224 */ /* 0x000fe200078e0009 */
[----:B------:R-:W-:-:S07]  /*88d0*/  PRMT R101, R100, 0x7632, R101 ;  /* 0x0000763264657816 */ /* 0x000fce0000000065 */
.L_x_10186:
[----:B------:R-:W-:Y:S05]  /*88e0*/  BSYNC.RECONVERGENT B1 ;  /* 0x0000000000017941 */ /* 0x000fea0003800200 */
.L_x_10184:
        /* <DEDUP_REMOVED lines=11> */
.L_x_10188:
[----:B------:R-:W-:Y:S01]  /*89a0*/  IMAD.MOV.U32 R32, RZ, RZ, R41 ;  /* 0x000000ffff207224 */ /* 0x000fe200078e0029 */
[----:B------:R-:W-:Y:S01]  /*89b0*/  PRMT R40, R40, 0x7632, R40 ;  /* 0x0000763228287816 */ /* 0x000fe20000000028 */
[----:B------:R-:W-:Y:S01]  /*89c0*/  IMAD.MOV.U32 R9, RZ, RZ, R8 ;  /* 0x000000ffff097224 */ /* 0x000fe200078e0008 */
[----:B------:R-:W-:-:S07]  /*89d0*/  PRMT R100, R100, 0x5410, R100 ;  /* 0x0000541064647816 */ /* 0x000fce0000000064 */
.L_x_10189:
[----:B------:R-:W-:Y:S05]  /*89e0*/  BSYNC.RECONVERGENT B1 ;  /* 0x0000000000017941 */ /* 0x000fea0003800200 */
.L_x_10187:
        /* <DEDUP_REMOVED lines=11> */
.L_x_10191:
[----:B------:R-:W-:Y:S01]  /*8aa0*/  IMAD.MOV.U32 R41, RZ, RZ, R32 ;  /* 0x000000ffff297224 */ /* 0x000fe200078e0020 */
[----:B------:R-:W-:Y:S01]  /*8ab0*/  PRMT R42, R40, 0x7610, R42 ;  /* 0x00007610282a7816 */ /* 0x000fe2000000002a */
[----:B------:R-:W-:Y:S01]  /*8ac0*/  IMAD.MOV.U32 R8, RZ, RZ, R11 ;  /* 0x000000ffff087224 */ /* 0x000fe200078e000b */
[----:B------:R-:W-:-:S07]  /*8ad0*/  PRMT R100, R99, 0x7632, R100 ;  /* 0x0000763263647816 */ /* 0x000fce0000000064 */
.L_x_10192:
[----:B------:R-:W-:Y:S05]  /*8ae0*/  BSYNC.RECONVERGENT B1 ;  /* 0x0000000000017941 */ /* 0x000fea0003800200 */
.L_x_10190:
        /* <DEDUP_REMOVED lines=11> */
.L_x_10194:
[----:B------:R-:W-:Y:S01]  /*8ba0*/  IMAD.MOV.U32 R32, RZ, RZ, R41 ;  /* 0x000000ffff207224 */ /* 0x000fe200078e0029 */
[----:B------:R-:W-:Y:S01]  /*8bb0*/  PRMT R37, R37, 0x5410, R42 ;  /* 0x0000541025257816 */ /* 0x000fe2000000002a */
[----:B------:R-:W-:Y:S01]  /*8bc0*/  IMAD.MOV.U32 R11, RZ, RZ, R10 ;  /* 0x000000ffff0b7224 */ /* 0x000fe200078e000a */
[----:B------:R-:W-:-:S07]  /*8bd0*/  PRMT R99, R99, 0x5410, R99 ;  /* 0x0000541063637816 */ /* 0x000fce0000000063 */
.L_x_10195:
[----:B------:R-:W-:Y:S05]  /*8be0*/  BSYNC.RECONVERGENT B1 ;  /* 0x0000000000017941 */ /* 0x000fea0003800200 */
.L_x_10193:
        /* <DEDUP_REMOVED lines=11> */
.L_x_10197:
[----:B------:R-:W-:Y:S01]  /*8ca0*/  IMAD.MOV.U32 R41, RZ, RZ, R32 ;  /* 0x000000ffff297224 */ /* 0x000fe200078e0020 */
[----:B------:R-:W-:Y:S01]  /*8cb0*/  PRMT R40, R40, 0x7610, R37 ;  /* 0x0000761028287816 */ /* 0x000fe20000000025 */
[----:B------:R-:W-:Y:S01]  /*8cc0*/  IMAD.MOV.U32 R10, RZ, RZ, R13 ;  /* 0x000000ffff0a7224 */ /* 0x000fe200078e000d */
[----:B------:R-:W-:-:S07]  /*8cd0*/  PRMT R99, R98, 0x7632, R99 ;  /* 0x0000763262637816 */ /* 0x000fce0000000063 */
.L_x_10198:
[----:B------:R-:W-:Y:S05]  /*8ce0*/  BSYNC.RECONVERGENT B1 ;  /* 0x0000000000017941 */ /* 0x000fea0003800200 */
.L_x_10196:
        /* <DEDUP_REMOVED lines=11> */
.L_x_10200:
[----:B------:R-:W-:Y:S01]  /*8da0*/  IMAD.MOV.U32 R32, RZ, RZ, R41 ;  /* 0x000000ffff207224 */ /* 0x000fe200078e0029 */
[----:B------:R-:W-:Y:S01]  /*8db0*/  PRMT R40, R40, 0x7632, R40 ;  /* 0x0000763228287816 */ /* 0x000fe20000000028 */
[----:B------:R-:W-:Y:S01]  /*8dc0*/  IMAD.MOV.U32 R13, RZ, RZ, R12 ;  /* 0x000000ffff0d7224 */ /* 0x000fe200078e000c */
[----:B------:R-:W-:-:S07]  /*8dd0*/  PRMT R98, R98, 0x5410, R98 ;  /* 0x0000541062627816 */ /* 0x000fce0000000062 */
.L_x_10201:
[----:B------:R-:W-:Y:S05]  /*8de0*/  BSYNC.RECONVERGENT B1 ;  /* 0x0000000000017941 */ /* 0x000fea0003800200 */
.L_x_10199:
        /* <DEDUP_REMOVED lines=11> */
.L_x_10203:
[----:B------:R-:W-:Y:S01]  /*8ea0*/  IMAD.MOV.U32 R41, RZ, RZ, R32 ;  /* 0x000000ffff297224 */ /* 0x000fe200078e0020 */
[----:B------:R-:W-:Y:S01]  /*8eb0*/  PRMT R42, R40, 0x7610, R42 ;  /* 0x00007610282a7816 */ /* 0x000fe2000000002a */
[----:B------:R-:W-:Y:S01]  /*8ec0*/  IMAD.MOV.U32 R12, RZ, RZ, R15 ;  /* 0x000000ffff0c7224 */ /* 0x000fe200078e000f */
[----:B------:R-:W-:-:S07]  /*8ed0*/  PRMT R98, R97, 0x7632, R98 ;  /* 0x0000763261627816 */ /* 0x000fce0000000062 */
.L_x_10204:
[----:B------:R-:W-:Y:S05]  /*8ee0*/  BSYNC.RECONVERGENT B1 ;  /* 0x0000000000017941 */ /* 0x000fea0003800200 */
.L_x_10202:
        /* <DEDUP_REMOVED lines=11> */
.L_x_10206:
[----:B------:R-:W-:Y:S01]  /*8fa0*/  IMAD.MOV.U32 R32, RZ, RZ, R41 ;  /* 0x000000ffff207224 */ /* 0x000fe200078e0029 */
[----:B------:R-:W-:Y:S01]  /*8fb0*/  PRMT R37, R37, 0x5410, R42 ;  /* 0x0000541025257816 */ /* 0x000fe2000000002a */
[----:B------:R-:W-:Y:S01]  /*8fc0*/  IMAD.MOV.U32 R15, RZ, RZ, R14 ;  /* 0x000000ffff0f7224 */ /* 0x000fe200078e000e */
[----:B------:R-:W-:-:S07]  /*8fd0*/  PRMT R97, R97, 0x5410, R97 ;  /* 0x0000541061617816 */ /* 0x000fce0000000061 */
.L_x_10207:
[----:B------:R-:W-:Y:S05]  /*8fe0*/  BSYNC.RECONVERGENT B1 ;  /* 0x0000000000017941 */ /* 0x000fea0003800200 */
.L_x_10205:
        /* <DEDUP_REMOVED lines=11> */
.L_x_10209:
[----:B------:R-:W-:Y:S01]  /*90a0*/  IMAD.MOV.U32 R41, RZ, RZ, R32 ;  /* 0x000000ffff297224 */ /* 0x000fe200078e0020 */
[----:B------:R-:W-:Y:S01]  /*90b0*/  PRMT R40, R40, 0x7610, R37 ;  /* 0x0000761028287816 */ /* 0x000fe20000000025 */
[----:B------:R-:W-:Y:S01]  /*90c0*/  IMAD.MOV.U32 R14, RZ, RZ, R17 ;  /* 0x000000ffff0e7224 */ /* 0x000fe200078e0011 */
[----:B------:R-:W-:-:S07]  /*90d0*/  PRMT R97, R96, 0x7632, R97 ;  /* 0x0000763260617816 */ /* 0x000fce0000000061 */
.L_x_10210:
[----:B------:R-:W-:Y:S05]  /*90e0*/  BSYNC.RECONVERGENT B1 ;  /* 0x0000000000017941 */ /* 0x000fea0003800200 */
.L_x_10208:
        /* <DEDUP_REMOVED lines=11> */
.L_x_10212:
[----:B------:R-:W-:Y:S01]  /*91a0*/  IMAD.MOV.U32 R32, RZ, RZ, R41 ;  /* 0x000000ffff207224 */ /* 0x000fe200078e0029 */
[----:B------:R-:W-:Y:S01]  /*91b0*/  PRMT R40, R40, 0x7632, R40 ;  /* 0x0000763228287816 */ /* 0x000fe20000000028 */
[----:B------:R-:W-:Y:S01]  /*91c0*/  IMAD.MOV.U32 R17, RZ, RZ, R16 ;  /* 0x000000ffff117224 */ /* 0x000fe200078e0010 */
[----:B------:R-:W-:-:S07]  /*91d0*/  PRMT R96, R96, 0x5410, R96 ;  /* 0x0000541060607816 */ /* 0x000fce0000000060 */
.L_x_10213:
[----:B------:R-:W-:Y:S05]  /*91e0*/  BSYNC.RECONVERGENT B1 ;  /* 0x0000000000017941 */ /* 0x000fea0003800200 */
.L_x_10211:
        /* <DEDUP_REMOVED lines=11> */
.L_x_10215:
[----:B------:R-:W-:Y:S01]  /*92a0*/  IMAD.MOV.U32 R41, RZ, RZ, R32 ;  /* 0x000000ffff297224 */ /* 0x000fe200078e0020 */
[----:B------:R-:W-:Y:S01]  /*92b0*/  PRMT R42, R40, 0x7610, R42 ;  /* 0x00007610282a7816 */ /* 0x000fe2000000002a */
[----:B------:R-:W-:Y:S01]  /*92c0*/  IMAD.MOV.U32 R16, RZ, RZ, R19 ;  /* 0x000000ffff107224 */ /* 0x000fe200078e0013 */
[----:B------:R-:W-:-:S07]  /*92d0*/  PRMT R96, R95, 0x7632, R96 ;  /* 0x000076325f607816 */ /* 0x000fce0000000060 */
.L_x_10216:
[----:B------:R-:W-:Y:S05]  /*92e0*/  BSYNC.RECONVERGENT B1 ;  /* 0x0000000000017941 */ /* 0x000fea0003800200 */
.L_x_10214:
        /* <DEDUP_REMOVED lines=11> */
.L_x_10218:
[----:B------:R-:W-:Y:S01]  /*93a0*/  IMAD.MOV.U32 R32, RZ, RZ, R41 ;  /* 0x000000ffff207224 */ /* 0x000fe200078e0029 */
[----:B------:R-:W-:Y:S01]  /*93b0*/  PRMT R37, R37, 0x5410, R42 ;  /* 0x0000541025257816 */ /* 0x000fe2000000002a */
[----:B------:R-:W-:Y:S01]  /*93c0*/  IMAD.MOV.U32 R19, RZ, RZ, R18 ;  /* 0x000000ffff137224 */ /* 0x000fe200078e0012 */
[----:B------:R-:W-:-:S07]  /*93d0*/  PRMT R95, R95, 0x5410, R95 ;  /* 0x000054105f5f7816 */ /* 0x000fce000000005f */
.L_x_10219:
[----:B------:R-:W-:Y:S05]  /*93e0*/  BSYNC.RECONVERGENT B1 ;  /* 0x0000000000017941 */ /* 0x000fea0003800200 */
.L_x_10217:
        /* <DEDUP_REMOVED lines=11> */
.L_x_10221:
[----:B------:R-:W-:Y:S01]  /*94a0*/  IMAD.MOV.U32 R41, RZ, RZ, R32 ;  /* 0x000000ffff297224 */ /* 0x000fe200078e0020 */
[----:B------:R-:W-:Y:S01]  /*94b0*/  PRMT R40, R40, 0x7610, R37 ;  /* 0x0000761028287816 */ /* 0x000fe20000000025 */
[----:B------:R-:W-:Y:S01]  /*94c0*/  IMAD.MOV.U32 R18, RZ, RZ, R21 ;  /* 0x000000ffff127224 */ /* 0x000fe200078e0015 */
[----:B------:R-:W-:-:S07]  /*94d0*/  PRMT R95, R94, 0x7632, R95 ;  /* 0x000076325e5f7816 */ /* 0x000fce000000005f */
.L_x_10222:
[----:B------:R-:W-:Y:S05]  /*94e0*/  BSYNC.RECONVERGENT B1 ;  /* 0x0000000000017941 */ /* 0x000fea0003800200 */
.L_x_10220:
        /* <DEDUP_REMOVED lines=11> */
.L_x_10224:
[----:B------:R-:W-:Y:S01]  /*95a0*/  IMAD.MOV.U32 R32, RZ, RZ, R41 ;  /* 0x000000ffff207224 */ /* 0x000fe200078e0029 */
[----:B------:R-:W-:Y:S01]  /*95b0*/  PRMT R40, R40, 0x7632, R40 ;  /* 0x0000763228287816 */ /* 0x000fe20000000028 */
[----:B------:R-:W-:Y:S01]  /*95c0*/  IMAD.MOV.U32 R21, RZ, RZ, R20 ;  /* 0x000000ffff157224 */ /* 0x000fe200078e0014 */
[----:B------:R-:W-:-:S07]  /*95d0*/  PRMT R94, R94, 0x5410, R94 ;  /* 0x000054105e5e7816 */ /* 0x000fce000000005e */
.L_x_10225:
[----:B------:R-:W-:Y:S05]  /*95e0*/  BSYNC.RECONVERGENT B1 ;  /* 0x0000000000017941 */ /* 0x000fea0003800200 */
.L_x_10223:
        /* <DEDUP_REMOVED lines=11> */
.L_x_10227:
[----:B------:R-:W-:Y:S01]  /*96a0*/  IMAD.MOV.U32 R41, RZ, RZ, R32 ;  /* 0x000000ffff297224 */ /* 0x000fe200078e0020 */
[----:B------:R-:W-:Y:S01]  /*96b0*/  PRMT R42, R40, 0x7610, R42 ;  /* 0x00007610282a7816 */ /* 0x000fe2000000002a */
[----:B------:R-:W-:Y:S01]  /*96c0*/  IMAD.MOV.U32 R20, RZ, RZ, R23 ;  /* 0x000000ffff147224 */ /* 0x000fe200078e0017 */
[----:B------:R-:W-:-:S07]  /*96d0*/  PRMT R94, R93, 0x7632, R94 ;  /* 0x000076325d5e7816 */ /* 0x000fce000000005e */
.L_x_10228:
[----:B------:R-:W-:Y:S05]  /*96e0*/  BSYNC.RECONVERGENT B1 ;  /* 0x0000000000017941 */ /* 0x000fea0003800200 */
.L_x_10226:
        /* <DEDUP_REMOVED lines=11> */
.L_x_10230:
[----:B------:R-:W-:Y:S01]  /*97a0*/  IMAD.MOV.U32 R32, RZ, RZ, R41 ;  /* 0x000000ffff207224 */ /* 0x000fe200078e0029 */
[----:B------:R-:W-:Y:S01]  /*97b0*/  PRMT R37, R37, 0x5410, R42 ;  /* 0x0000541025257816 */ /* 0x000fe2000000002a */
[----:B------:R-:W-:Y:S01]  /*97c0*/  IMAD.MOV.U32 R23, RZ, RZ, R22 ;  /* 0x000000ffff177224 */ /* 0x000fe200078e0016 */
[----:B------:R-:W-:-:S07]  /*97d0*/  PRMT R93, R93, 0x5410, R93 ;  /* 0x000054105d5d7816 */ /* 0x000fce000000005d */
.L_x_10231:
[----:B------:R-:W-:Y:S05]  /*97e0*/  BSYNC.RECONVERGENT B1 ;  /* 0x0000000000017941 */ /* 0x000fea0003800200 */
.L_x_10229:
        /* <DEDUP_REMOVED lines=11> */
.L_x_10233:
[----:B------:R-:W-:Y:S01]  /*98a0*/  IMAD.MOV.U32 R41, RZ, RZ, R32 ;  /* 0x000000ffff297224 */ /* 0x000fe200078e0020 */
[----:B------:R-:W-:Y:S01]  /*98b0*/  PRMT R40, R40, 0x7610, R37 ;  /* 0x0000761028287816 */ /* 0x000fe20000000025 */
[----:B------:R-:W-:Y:S01]  /*98c0*/  IMAD.MOV.U32 R22, RZ, RZ, R25 ;  /* 0x000000ffff167224 */ /* 0x000fe200078e0019 */
[----:B------:R-:W-:-:S07]  /*98d0*/  PRMT R93, R92, 0x7632, R93 ;  /* 0x000076325c5d7816 */ /* 0x000fce000000005d */
.L_x_10234:
[----:B------:R-:W-:Y:S05]  /*98e0*/  BSYNC.RECONVERGENT B1 ;  /* 0x0000000000017941 */ /* 0x000fea0003800200 */
.L_x_10232:
        /* <DEDUP_REMOVED lines=11> */
.L_x_10236:
[----:B------:R-:W-:Y:S01]  /*99a0*/  IMAD.MOV.U32 R32, RZ, RZ, R41 ;  /* 0x000000ffff207224 */ /* 0x000fe200078e0029 */
[----:B------:R-:W-:Y:S01]  /*99b0*/  PRMT R40, R40, 0x7632, R40 ;  /* 0x0000763228287816 */ /* 0x000fe20000000028 */
[----:B------:R-:W-:Y:S01]  /*99c0*/  IMAD.MOV.U32 R25, RZ, RZ, R24 ;  /* 0x000000ffff197224 */ /* 0x000fe200078e0018 */
[----:B------:R-:W-:-:S07]  /*99d0*/  PRMT R92, R92, 0x5410, R92 ;  /* 0x000054105c5c7816 */ /* 0x000fce000000005c */
.L_x_10237:
[----:B------:R-:W-:Y:S05]  /*99e0*/  BSYNC.RECONVERGENT B1 ;  /* 0x0000000000017941 */ /* 0x000fea0003800200 */
.L_x_10235:
        /* <DEDUP_REMOVED lines=11> */
.L_x_10239:
[----:B------:R-:W-:Y:S01]  /*9aa0*/  IMAD.MOV.U32 R41, RZ, RZ, R32 ;  /* 0x000000ffff297224 */ /* 0x000fe200078e0020 */
[----:B------:R-:W-:Y:S01]  /*9ab0*/  PRMT R42, R40, 0x7610, R42 ;  /* 0x00007610282a7816 */ /* 0x000fe2000000002a */
[----:B------:R-:W-:Y:S01]  /*9ac0*/  IMAD.MOV.U32 R24, RZ, RZ, R27 ;  /* 0x000000ffff187224 */ /* 0x000fe200078e001b */
[----:B------:R-:W-:-:S07]  /*9ad0*/  PRMT R92, R91, 0x7632, R92 ;  /* 0x000076325b5c7816 */ /* 0x000fce000000005c */
.L_x_10240:
[----:B------:R-:W-:Y:S05]  /*9ae0*/  BSYNC.RECONVERGENT B1 ;  /* 0x0000000000017941 */ /* 0x000fea0003800200 */
.L_x_10238:
        /* <DEDUP_REMOVED lines=11> */
.L_x_10242:
[----:B------:R-:W-:Y:S01]  /*9ba0*/  IMAD.MOV.U32 R32, RZ, RZ, R41 ;  /* 0x000000ffff207224 */ /* 0x000fe200078e0029 */
[----:B------:R-:W-:Y:S01]  /*9bb0*/  PRMT R37, R37, 0x5410, R42 ;  /* 0x0000541025257816 */ /* 0x000fe2000000002a */
[----:B------:R-:W-:Y:S01]  /*9bc0*/  IMAD.MOV.U32 R27, RZ, RZ, R26 ;  /* 0x000000ffff1b7224 */ /* 0x000fe200078e001a */
[----:B------:R-:W-:-:S07]  /*9bd0*/  PRMT R91, R91, 0x5410, R91 ;  /* 0x000054105b5b7816 */ /* 0x000fce000000005b */
.L_x_10243:
[----:B------:R-:W-:Y:S05]  /*9be0*/  BSYNC.RECONVERGENT B1 ;  /* 0x0000000000017941 */ /* 0x000fea0003800200 */
.L_x_10241:
        /* <DEDUP_REMOVED lines=11> */
.L_x_10245:
[----:B------:R-:W-:Y:S01]  /*9ca0*/  IMAD.MOV.U32 R41, RZ, RZ, R32 ;  /* 0x000000ffff297224 */ /* 0x000fe200078e0020 */
[----:B------:R-:W-:Y:S01]  /*9cb0*/  PRMT R40, R37, 0x7632, R40 ;  /* 0x0000763225287816 */ /* 0x000fe20000000028 */
[----:B------:R-:W-:Y:S01]  /*9cc0*/  IMAD.MOV.U32 R26, RZ, RZ, R29 ;  /* 0x000000ffff1a7224 */ /* 0x000fe200078e001d */
[----:B------:R-:W-:-:S07]  /*9cd0*/  PRMT R91, R90, 0x7610, R91 ;  /* 0x000076105a5b7816 */ /* 0x000fce000000005b */
.L_x_10246:
[----:B------:R-:W-:Y:S05]  /*9ce0*/  BSYNC.RECONVERGENT B1 ;  /* 0x0000000000017941 */ /* 0x000fea0003800200 */
.L_x_10244:
        /* <DEDUP_REMOVED lines=11> */
.L_x_10248:
[----:B------:R-:W-:Y:S01]  /*9da0*/  IMAD.MOV.U32 R32, RZ, RZ, R41 ;  /* 0x000000ffff207224 */ /* 0x000fe200078e0029 */
[----:B------:R-:W-:Y:S01]  /*9db0*/  PRMT R42, R40, 0x7610, R42 ;  /* 0x00007610282a7816 */ /* 0x000fe2000000002a */
[----:B------:R-:W-:Y:S01]  /*9dc0*/  IMAD.MOV.U32 R29, RZ, RZ, R28 ;  /* 0x000000ffff1d7224 */ /* 0x000fe200078e001c */
[----:B------:R-:W-:-:S07]  /*9dd0*/  PRMT R90, R89, 0x7610, R90 ;  /* 0x00007610595a7816 */ /* 0x000fce000000005a */
.L_x_10249:
[----:B------:R-:W-:Y:S05]  /*9de0*/  BSYNC.RECONVERGENT B1 ;  /* 0x0000000000017941 */ /* 0x000fea0003800200 */
.L_x_10247:
        /* <DEDUP_REMOVED lines=11> */
.L_x_10251:
[----:B------:R-:W-:Y:S01]  /*9ea0*/  IMAD.MOV.U32 R41, RZ, RZ, R32 ;  /* 0x000000ffff297224 */ /* 0x000fe200078e0020 */
[----:B------:R-:W-:Y:S01]  /*9eb0*/  PRMT R37, R37, 0x5410, R42 ;  /* 0x0000541025257816 */ /* 0x000fe2000000002a */
[----:B------:R-:W-:Y:S01]  /*9ec0*/  IMAD.MOV.U32 R28, RZ, RZ, R31 ;  /* 0x000000ffff1c7224 */ /* 0x000fe200078e001f */
[----:B------:R-:W-:-:S07]  /*9ed0*/  PRMT R89, R89, 0x7632, R89 ;  /* 0x0000763259597816 */ /* 0x000fce0000000059 */
.L_x_10252:
[----:B------:R-:W-:Y:S05]  /*9ee0*/  BSYNC.RECONVERGENT B1 ;  /* 0x0000000000017941 */ /* 0x000fea0003800200 */
.L_x_10250:
        /* <DEDUP_REMOVED lines=11> */
.L_x_10254:
[----:B------:R-:W-:Y:S01]  /*9fa0*/  IMAD.MOV.U32 R32, RZ, RZ, R41 ;  /* 0x000000ffff207224 */ /* 0x000fe200078e0029 */
[----:B------:R-:W-:Y:S01]  /*9fb0*/  PRMT R40, R40, 0x7610, R37 ;  /* 0x0000761028287816 */ /* 0x000fe20000000025 */
[----:B------:R-:W-:Y:S01]  /*9fc0*/  IMAD.MOV.U32 R31, RZ, RZ, R30 ;  /* 0x000000ffff1f7224 */ /* 0x000fe200078e001e */
[----:B------:R-:W-:-:S07]  /*9fd0*/  PRMT R89, R89, 0x5410, R88 ;  /* 0x0000541059597816 */ /* 0x000fce0000000058 */
.L_x_10255:
[----:B------:R-:W-:Y:S05]  /*9fe0*/  BSYNC.RECONVERGENT B1 ;  /* 0x0000000000017941 */ /* 0x000fea0003800200 */
.L_x_10253:
        /* <DEDUP_REMOVED lines=11> */
.L_x_10257:
[----:B------:R-:W-:Y:S01]  /*a0a0*/  IMAD.MOV.U32 R41, RZ, RZ, R32 ;  /* 0x000000ffff297224 */ /* 0x000fe200078e0020 */
[----:B------:R-:W-:Y:S01]  /*a0b0*/  PRMT R40, R40, 0x7632, R40 ;  /* 0x0000763228287816 */ /* 0x000fe20000000028 */
[----:B------:R-:W-:Y:S01]  /*a0c0*/  IMAD.MOV.U32 R30, RZ, RZ, R33 ;  /* 0x000000ffff1e7224 */ /* 0x000fe200078e0021 */
[----:B------:R-:W-:-:S07]  /*a0d0*/  PRMT R88, R88, 0x7632, R88 ;  /* 0x0000763258587816 */ /* 0x000fce0000000058 */
.L_x_10258:
[----:B------:R-:W-:Y:S05]  /*a0e0*/  BSYNC.RECONVERGENT B1 ;  /* 0x0000000000017941 */ /* 0x000fea0003800200 */
.L_x_10256:
        /* <DEDUP_REMOVED lines=11> */
.L_x_10260:
[----:B------:R-:W-:Y:S01]  /*a1a0*/  PRMT R88, R88, 0x5410, R37 ;  /* 0x0000541058587816 */ /* 0x000fe20000000025 */
[----:B------:R-:W-:Y:S01]  /*a1b0*/  IMAD.MOV.U32 R33, RZ, RZ, R36 ;  /* 0x000000ffff217224 */ /* 0x000fe200078e0024 */
[----:B------:R-:W-:Y:S01]  /*a1c0*/  PRMT R90, R90, 0x5410, R40 ;  /* 0x000054105a5a7816 */ /* 0x000fe20000000028 */
[----:B------:R-:W-:Y:S01]  /*a1d0*/  IMAD.MOV.U32 R32, RZ, RZ, R41 ;  /* 0x000000ffff207224 */ /* 0x000fe200078e0029 */
[----:B------:R-:W-:Y:S01]  /*a1e0*/  PRMT R37, R40, 0x7610, R37 ;  /* 0x0000761028257816 */ /* 0x000fe20000000025 */
[----:B------:R-:W-:-:S07]  /*a1f0*/  IMAD.MOV.U32 R36, RZ, RZ, R41 ;  /* 0x000000ffff247224 */ /* 0x000fce00078e0029 */
.L_x_10261:
[----:B------:R-:W-:Y:S05]  /*a200*/  BSYNC.RECONVERGENT B1 ;  /* 0x0000000000017941 */ /* 0x000fea0003800200 */
.L_x_10259:
[----:B------:R-:W-:Y:S02]  /*a210*/  VIADD R39, R39, 0x4 ;  /* 0x0000000427277836 */ /* 0x000fe40000000000 */
[----:B------:R-:W-:Y:S01]  /*a220*/  VIADD R71, R71, 0x2 ;  /* 0x0000000247477836 */ /* 0x000fe20000000000 */
[----:B------:R-:W-:Y:S06]  /*a230*/  @P2 BRA `(.L_x_10262) ;  /* 0xffffffe000082947 */ /* 0x000fec000383ffff */
.L_x_10168:
[----:B------:R-:W-:Y:S05]  /*a240*/  BSYNC.RECONVERGENT B0 ;  /* 0x0000000000007941 */ /* 0x000fea0003800200 */
.L_x_10167:
        /* <DEDUP_REMOVED lines=35> */
[----:B------:R-:W-:Y:S04]  /*a480*/  SHFL.DOWN PT, R44, R94, 0x4, 0x1f ;  /* 0x08801f005e2c7f89 */ /* 0x000fe800000e0000 */
[----:B------:R-:W-:Y:S04]  /*a490*/  SHFL.DOWN PT, R45, R95, 0x4, 0x1f ;  /* 0x08801f005f2d7f89 */ /* 0x000fe800000e0000 */
        /* <DEDUP_REMOVED lines=47> */
[----:B------:R-:W-:Y:S04]  /*a790*/  STL.64 [R70+0xc0], R52 ;  /* 0x0000c03446007387 */ /* 0x000fe80000100a00 */
[----:B------:R0:W-:Y:S04]  /*a7a0*/  STL.64 [R70+0xa8], R38 ;  /* 0x0000a82646007387 */ /* 0x0001e80000100a00 */
[----:B------:R-:W-:Y:S01]  /*a7b0*/  STL.64 [R70], R36 ;  /* 0x0000002446007387 */ /* 0x000fe20000100a00 */
        /* <DEDUP_REMOVED lines=20> */
.L_x_10358:
        /* <DEDUP_REMOVED lines=20> */
.L_x_10266:
[----:B------:R-:W-:Y:S01]  /*aa40*/  IMAD.MOV.U32 R32, RZ, RZ, R3 ;  /* 0x000000ffff207224 */ /* 0x000fe200078e0003 */
[--C-:B------:R-:W-:Y:S01]  /*aa50*/  PRMT R37, R37, 0x7610, R103.reuse ;  /* 0x0000761025257816 */ /* 0x100fe20000000067 */
[----:B------:R-:W-:Y:S01]  /*aa60*/  IMAD.MOV.U32 R3, RZ, RZ, R2 ;  /* 0x000000ffff037224 */ /* 0x000fe200078e0002 */
[----:B------:R-:W-:-:S07]  /*aa70*/  PRMT R103, R103, 0x5410, R103 ;  /* 0x0000541067677816 */ /* 0x000fce0000000067 */
.L_x_10267:
[----:B------:R-:W-:Y:S05]  /*aa80*/  BSYNC.RECONVERGENT B1 ;  /* 0x0000000000017941 */ /* 0x000fea0003800200 */
.L_x_10265:
        /* <DEDUP_REMOVED lines=11> */
.L_x_10269:
[----:B------:R-:W-:Y:S01]  /*ab40*/  IMAD.MOV.U32 R41, RZ, RZ, R32 ;  /* 0x000000ffff297224 */ /* 0x000fe200078e0020 */
[----:B------:R-:W-:Y:S01]  /*ab50*/  PRMT R40, R40, 0x7610, R37 ;  /* 0x0000761028287816 */ /* 0x000fe20000000025 */
[----:B------:R-:W-:Y:S01]  /*ab60*/  IMAD.MOV.U32 R2, RZ, RZ, R5 ;  /* 0x000000ffff027224 */ /* 0x000fe200078e0005 */
[----:B------:R-:W-:-:S07]  /*ab70*/  PRMT R103, R102, 0x7632, R103 ;  /* 0x0000763266677816 */ /* 0x000fce0000000067 */
.L_x_10270:
[----:B------:R-:W-:Y:S05]  /*ab80*/  BSYNC.RECONVERGENT B1 ;  /* 0x0000000000017941 */ /* 0x000fea0003800200 */
.L_x_10268:
        /* <DEDUP_REMOVED lines=11> */
.L_x_10272:
[----:B------:R-:W-:Y:S01]  /*ac40*/  IMAD.MOV.U32 R32, RZ, RZ, R41 ;  /* 0x000000ffff207224 */ /* 0x000fe200078e0029 */
[----:B------:R-:W-:Y:S01]  /*ac50*/  PRMT R40, R40, 0x7632, R40 ;  /* 0x0000763228287816 */ /* 0x000fe20000000028 */
[----:B------:R-:W-:Y:S01]  /*ac60*/  IMAD.MOV.U32 R5, RZ, RZ, R4 ;  /* 0x000000ffff057224 */ /* 0x000fe200078e0004 */
[----:B------:R-:W-:-:S07]  /*ac70*/  PRMT R102, R102, 0x5410, R102 ;  /* 0x0000541066667816 */ /* 0x000fce0000000066 */
.L_x_10273:
[----:B------:R-:W-:Y:S05]  /*ac80*/  BSYNC.RECONVERGENT B1 ;  /* 0x0000000000017941 */ /* 0x000fea0003800200 */
.L_x_10271:
        /* <DEDUP_REMOVED lines=11> */
.L_x_10275:
[----:B------:R-:W-:Y:S01]  /*ad40*/  IMAD.MOV.U32 R41, RZ, RZ, R32 ;  /* 0x000000ffff297224 */ /* 0x000fe200078e0020 */
[----:B------:R-:W-:Y:S01]  /*ad50*/  PRMT R42, R40, 0x7610, R42 ;  /* 0x00007610282a7816 */ /* 0x000fe2000000002a */
[----:B------:R-:W-:Y:S01]  /*ad60*/  IMAD.MOV.U32 R4, RZ, RZ, R7 ;  /* 0x000000ffff047224 */ /* 0x000fe200078e0007 */
[----:B------:R-:W-:-:S07]  /*ad70*/  PRMT R102, R101, 0x7632, R102 ;  /* 0x0000763265667816 */ /* 0x000fce0000000066 */
.L_x_10276:
[----:B------:R-:W-:Y:S05]  /*ad80*/  BSYNC.RECONVERGENT B1 ;  /* 0x0000000000017941 */ /* 0x000fea0003800200 */
.L_x_10274:
        /* <DEDUP_REMOVED lines=11> */
.L_x_10278:
[----:B------:R-:W-:Y:S01]  /*ae40*/  IMAD.MOV.U32 R32, RZ, RZ, R41 ;  /* 0x000000ffff207224 */ /* 0x000fe200078e0029 */
[----:B------:R-:W-:Y:S01]  /*ae50*/  PRMT R37, R37, 0x5410, R42 ;  /* 0x0000541025257816 */ /* 0x000fe2000000002a */
[----:B------:R-:W-:Y:S01]  /*ae60*/  IMAD.MOV.U32 R7, RZ, RZ, R6 ;  /* 0x000000ffff077224 */ /* 0x000fe200078e0006 */
[----:B------:R-:W-:-:S07]  /*ae70*/  PRMT R101, R101, 0x5410, R101 ;  /* 0x0000541065657816 */ /* 0x000fce0000000065 */
.L_x_10279:
[----:B------:R-:W-:Y:S05]  /*ae80*/  BSYNC.RECONVERGENT B1 ;  /* 0x0000000000017941 */ /* 0x000fea0003800200 */
.L_x_10277:
        /* <DEDUP_REMOVED lines=11> */
.L_x_10281:
[----:B------:R-:W-:Y:S01]  /*af40*/  IMAD.MOV.U32 R41, RZ, RZ, R32 ;  /* 0x000000ffff297224 */ /* 0x000fe200078e0020 */
[----:B------:R-:W-:Y:S01]  /*af50*/  PRMT R40, R40, 0x7610, R37 ;  /* 0x0000761028287816 */ /* 0x000fe20000000025 */
[----:B------:R-:W-:Y:S01]  /*af60*/  IMAD.MOV.U32 R6, RZ, RZ, R9 ;  /* 0x000000ffff067224 */ /* 0x000fe200078e0009 */
[----:B------:R-:W-:-:S07]  /*af70*/  PRMT R101, R100, 0x7632, R101 ;  /* 0x0000763264657816 */ /* 0x000fce0000000065 */
.L_x_10282:
[----:B------:R-:W-:Y:S05]  /*af80*/  BSYNC.RECONVERGENT B1 ;  /* 0x0000000000017941 */ /* 0x000fea0003800200 */
.L_x_10280:
        /* <DEDUP_REMOVED lines=11> */
.L_x_10284:
[----:B------:R-:W-:Y:S01]  /*b040*/  IMAD.MOV.U32 R32, RZ, RZ, R41 ;  /* 0x000000ffff207224 */ /* 0x000fe200078e0029 */
[----:B------:R-:W-:Y:S01]  /*b050*/  PRMT R40, R40, 0x7632, R40 ;  /* 0x0000763228287816 */ /* 0x000fe20000000028 */
[----:B------:R-:W-:Y:S01]  /*b060*/  IMAD.MOV.U32 R9, RZ, RZ, R8 ;  /* 0x000000ffff097224 */ /* 0x000fe200078e0008 */
[----:B------:R-:W-:-:S07]  /*b070*/  PRMT R100, R100, 0x5410, R100 ;  /* 0x0000541064647816 */ /* 0x000fce0000000064 */
.L_x_10285:
[----:B------:R-:W-:Y:S05]  /*b080*/  BSYNC.RECONVERGENT B1 ;  /* 0x0000000000017941 */ /* 0x000fea0003800200 */
.L_x_10283:
        /* <DEDUP_REMOVED lines=11> */
.L_x_10287:
[----:B------:R-:W-:Y:S01]  /*b140*/  IMAD.MOV.U32 R41, RZ, RZ, R32 ;  /* 0x000000ffff297224 */ /* 0x000fe200078e0020 */
[----:B------:R-:W-:Y:S01]  /*b150*/  PRMT R42, R40, 0x7610, R42 ;  /* 0x00007610282a7816 */ /* 0x000fe2000000002a */
[----:B------:R-:W-:Y:S01]  /*b160*/  IMAD.MOV.U32 R8, RZ, RZ, R11 ;  /* 0x000000ffff087224 */ /* 0x000fe200078e000b */
[----:B------:R-:W-:-:S07]  /*b170*/  PRMT R100, R99, 0x7632, R100 ;  /* 0x0000763263647816 */ /* 0x000fce0000000064 */
.L_x_10288:
[----:B------:R-:W-:Y:S05]  /*b180*/  BSYNC.RECONVERGENT B1 ;  /* 0x0000000000017941 */ /* 0x000fea0003800200 */
.L_x_10286:
        /* <DEDUP_REMOVED lines=11> */
.L_x_10290:
[----:B------:R-:W-:Y:S01]  /*b240*/  IMAD.MOV.U32 R32, RZ, RZ, R41 ;  /* 0x000000ffff207224 */ /* 0x000fe200078e0029 */
[----:B------:R-:W-:Y:S01]  /*b250*/  PRMT R37, R37, 0x5410, R42 ;  /* 0x0000541025257816 */ /* 0x000fe2000000002a */
[----:B------:R-:W-:Y:S01]  /*b260*/  IMAD.MOV.U32 R11, RZ, RZ, R10 ;  /* 0x000000ffff0b7224 */ /* 0x000fe200078e000a */
[----:B------:R-:W-:-:S07]  /*b270*/  PRMT R99, R99, 0x5410, R99 ;  /* 0x0000541063637816 */ /* 0x000fce0000000063 */
.L_x_10291:
[----:B------:R-:W-:Y:S05]  /*b280*/  BSYNC.RECONVERGENT B1 ;  /* 0x0000000000017941 */ /* 0x000fea0003800200 */
.L_x_10289:
        /* <DEDUP_REMOVED lines=11> */
.L_x_10293:
[----:B------:R-:W-:Y:S01]  /*b340*/  IMAD.MOV.U32 R41, RZ, RZ, R32 ;  /* 0x000000ffff297224 */ /* 0x000fe200078e0020 */
[----:B------:R-:W-:Y:S01]  /*b350*/  PRMT R40, R40, 0x7610, R37 ;  /* 0x0000761028287816 */ /* 0x000fe20000000025 */
[----:B------:R-:W-:Y:S01]  /*b360*/  IMAD.MOV.U32 R10, RZ, RZ, R13 ;  /* 0x000000ffff0a7224 */ /* 0x000fe200078e000d */
[----:B------:R-:W-:-:S07]  /*b370*/  PRMT R99, R98, 0x7632, R99 ;  /* 0x0000763262637816 */ /* 0x000fce0000000063 */
.L_x_10294:
[----:B------:R-:W-:Y:S05]  /*b380*/  BSYNC.RECONVERGENT B1 ;  /* 0x0000000000017941 */ /* 0x000fea0003800200 */
.L_x_10292:
        /* <DEDUP_REMOVED lines=11> */
.L_x_10296:
[----:B------:R-:W-:Y:S01]  /*b440*/  IMAD.MOV.U32 R32, RZ, RZ, R41 ;  /* 0x000000ffff207224 */ /* 0x000fe200078e0029 */
[----:B------:R-:W-:Y:S01]  /*b450*/  PRMT R40, R40, 0x7632, R40 ;  /* 0x0000763228287816 */ /* 0x000fe20000000028 */
[----:B------:R-:W-:Y:S01]  /*b460*/  IMAD.MOV.U32 R13, RZ, RZ, R12 ;  /* 0x000000ffff0d7224 */ /* 0x000fe200078e000c */
[----:B------:R-:W-:-:S07]  /*b470*/  PRMT R98, R98, 0x5410, R98 ;  /* 0x0000541062627816 */ /* 0x000fce0000000062 */
.L_x_10297:
[----:B------:R-:W-:Y:S05]  /*b480*/  BSYNC.RECONVERGENT B1 ;  /* 0x0000000000017941 */ /* 0x000fea0003800200 */
.L_x_10295:
        /* <DEDUP_REMOVED lines=11> */
.L_x_10299:
[----:B------:R-:W-:Y:S01]  /*b540*/  IMAD.MOV.U32 R41, RZ, RZ, R32 ;  /* 0x000000ffff297224 */ /* 0x000fe200078e0020 */
[----:B------:R-:W-:Y:S01]  /*b550*/  PRMT R42, R40, 0x7610, R42 ;  /* 0x00007610282a7816 */ /* 0x000fe2000000002a */
[----:B------:R-:W-:Y:S01]  /*b560*/  IMAD.MOV.U32 R12, RZ, RZ, R15 ;  /* 0x000000ffff0c7224 */ /* 0x000fe200078e000f */
[----:B------:R-:W-:-:S07]  /*b570*/  PRMT R98, R97, 0x7632, R98 ;  /* 0x0000763261627816 */ /* 0x000fce0000000062 */
.L_x_10300:
[----:B------:R-:W-:Y:S05]  /*b580*/  BSYNC.RECONVERGENT B1 ;  /* 0x0000000000017941 */ /* 0x000fea0003800200 */
.L_x_10298:
        /* <DEDUP_REMOVED lines=11> */
.L_x_10302:
[----:B------:R-:W-:Y:S01]  /*b640*/  IMAD.MOV.U32 R32, RZ, RZ, R41 ;  /* 0x000000ffff207224 */ /* 0x000fe200078e0029 */
[----:B------:R-:W-:Y:S01]  /*b650*/  PRMT R37, R37, 0x5410, R42 ;  /* 0x0000541025257816 */ /* 0x000fe2000000002a */
[----:B------:R-:W-:Y:S01]  /*b660*/  IMAD.MOV.U32 R15, RZ, RZ, R14 ;  /* 0x000000ffff0f7224 */ /* 0x000fe200078e000e */
[----:B------:R-:W-:-:S07]  /*b670*/  PRMT R97, R97, 0x5410, R97 ;  /* 0x0000541061617816 */ /* 0x000fce0000000061 */
.L_x_10303:
[----:B------:R-:W-:Y:S05]  /*b680*/  BSYNC.RECONVERGENT B1 ;  /* 0x0000000000017941 */ /* 0x000fea0003800200 */
.L_x_10301:
        /* <DEDUP_REMOVED lines=11> */
.L_x_10305:
[----:B------:R-:W-:Y:S01]  /*b740*/  IMAD.MOV.U32 R41, RZ, RZ, R32 ;  /* 0x000000ffff297224 */ /* 0x000fe200078e0020 */
[----:B------:R-:W-:Y:S01]  /*b750*/  PRMT R40, R40, 0x7610, R37 ;  /* 0x0000761028287816 */ /* 0x000fe20000000025 */
[----:B------:R-:W-:Y:S01]  /*b760*/  IMAD.MOV.U32 R14, RZ, RZ, R17 ;  /* 0x000000ffff0e7224 */ /* 0x000fe200078e0011 */
[----:B------:R-:W-:-:S07]  /*b770*/  PRMT R97, R96, 0x7632, R97 ;  /* 0x0000763260617816 */ /* 0x000fce0000000061 */
.L_x_10306:
[----:B------:R-:W-:Y:S05]  /*b780*/  BSYNC.RECONVERGENT B1 ;  /* 0x0000000000017941 */ /* 0x000fea0003800200 */
.L_x_10304:
        /* <DEDUP_REMOVED lines=11> */
.L_x_10308:
[----:B------:R-:W-:Y:S01]  /*b840*/  IMAD.MOV.U32 R32, RZ, RZ, R41 ;  /* 0x000000ffff207224 */ /* 0x000fe200078e0029 */
[----:B------:R-:W-:Y:S01]  /*b850*/  PRMT R40, R40, 0x7632, R40 ;  /* 0x0000763228287816 */ /* 0x000fe20000000028 */
[----:B------:R-:W-:Y:S01]  /*b860*/  IMAD.MOV.U32 R17, RZ, RZ, R16 ;  /* 0x000000ffff117224 */ /* 0x000fe200078e0010 */
[----:B------:R-:W-:-:S07]  /*b870*/  PRMT R96, R96, 0x5410, R96 ;  /* 0x0000541060607816 */ /* 0x000fce0000000060 */
.L_x_10309:
[----:B------:R-:W-:Y:S05]  /*b880*/  BSYNC.RECONVERGENT B1 ;  /* 0x0000000000017941 */ /* 0x000fea0003800200 */
.L_x_10307:
        /* <DEDUP_REMOVED lines=11> */
.L_x_10311:
[----:B------:R-:W-:Y:S01]  /*b940*/  IMAD.MOV.U32 R41, RZ, RZ, R32 ;  /* 0x000000ffff297224 */ /* 0x000fe200078e0020 */
[----:B------:R-:W-:Y:S01]  /*b950*/  PRMT R42, R40, 0x7610, R42 ;  /* 0x00007610282a7816 */ /* 0x000fe2000000002a */
[----:B------:R-:W-:Y:S01]  /*b960*/  IMAD.MOV.U32 R16, RZ, RZ, R19 ;  /* 0x000000ffff107224 */ /* 0x000fe200078e0013 */
[----:B------:R-:W-:-:S07]  /*b970*/  PRMT R96, R95, 0x7632, R96 ;  /* 0x000076325f607816 */ /* 0x000fce0000000060 */
.L_x_10312:
[----:B------:R-:W-:Y:S05]  /*b980*/  BSYNC.RECONVERGENT B1 ;  /* 0x0000000000017941 */ /* 0x000fea0003800200 */
.L_x_10310:
        /* <DEDUP_REMOVED lines=11> */
.L_x_10314:
[----:B------:R-:W-:Y:S01]  /*ba40*/  IMAD.MOV.U32 R32, RZ, RZ, R41 ;  /* 0x000000ffff207224 */ /* 0x000fe200078e0029 */
[----:B------:R-:W-:Y:S01]  /*ba50*/  PRMT R37, R37, 0x5410, R42 ;  /* 0x0000541025257816 */ /* 0x000fe2000000002a */
[----:B------:R-:W-:Y:S01]  /*ba60*/  IMAD.MOV.U32 R19, RZ, RZ, R18 ;  /* 0x000000ffff137224 */ /* 0x000fe200078e0012 */
[----:B------:R-:W-:-:S07]  /*ba70*/  PRMT R95, R95, 0x5410, R95 ;  /* 0x000054105f5f7816 */ /* 0x000fce000000005f */
.L_x_10315:
[----:B------:R-:W-:Y:S05]  /*ba80*/  BSYNC.RECONVERGENT B1 ;  /* 0x0000000000017941 */ /* 0x000fea0003800200 */
.L_x_10313:
        /* <DEDUP_REMOVED lines=11> */
.L_x_10317:
[----:B------:R-:W-:Y:S01]  /*bb40*/  IMAD.MOV.U32 R41, RZ, RZ, R32 ;  /* 0x000000ffff297224 */ /* 0x000fe200078e0020 */
[----:B------:R-:W-:Y:S01]  /*bb50*/  PRMT R40, R40, 0x7610, R37 ;  /* 0x0000761028287816 */ /* 0x000fe20000000025 */
[----:B------:R-:W-:Y:S01]  /*bb60*/  IMAD.MOV.U32 R18, RZ, RZ, R21 ;  /* 0x000000ffff127224 */ /* 0x000fe200078e0015 */
[----:B------:R-:W-:-:S07]  /*bb70*/  PRMT R95, R94, 0x7632, R95 ;  /* 0x000076325e5f7816 */ /* 0x000fce000000005f */
.L_x_10318:
[----:B------:R-:W-:Y:S05]  /*bb80*/  BSYNC.RECONVERGENT B1 ;  /* 0x0000000000017941 */ /* 0x000fea0003800200 */
.L_x_10316:
        /* <DEDUP_REMOVED lines=11> */
.L_x_10320:
[----:B------:R-:W-:Y:S01]  /*bc40*/  IMAD.MOV.U32 R32, RZ, RZ, R41 ;  /* 0x000000ffff207224 */ /* 0x000fe200078e0029 */
[----:B------:R-:W-:Y:S01]  /*bc50*/  PRMT R40, R40, 0x7632, R40 ;  /* 0x0000763228287816 */ /* 0x000fe20000000028 */
[----:B------:R-:W-:Y:S01]  /*bc60*/  IMAD.MOV.U32 R21, RZ, RZ, R20 ;  /* 0x000000ffff157224 */ /* 0x000fe200078e0014 */
[----:B------:R-:W-:-:S07]  /*bc70*/  PRMT R94, R94, 0x5410, R94 ;  /* 0x000054105e5e7816 */ /* 0x000fce000000005e */
.L_x_10321:
[----:B------:R-:W-:Y:S05]  /*bc80*/  BSYNC.RECONVERGENT B1 ;  /* 0x0000000000017941 */ /* 0x000fea0003800200 */
.L_x_10319:
        /* <DEDUP_REMOVED lines=11> */
.L_x_10323:
[----:B------:R-:W-:Y:S01]  /*bd40*/  IMAD.MOV.U32 R41, RZ, RZ, R32 ;  /* 0x000000ffff297224 */ /* 0x000fe200078e0020 */
[----:B------:R-:W-:Y:S01]  /*bd50*/  PRMT R42, R40, 0x7610, R42 ;  /* 0x00007610282a7816 */ /* 0x000fe2000000002a */
[----:B------:R-:W-:Y:S01]  /*bd60*/  IMAD.MOV.U32 R20, RZ, RZ, R23 ;  /* 0x000000ffff147224 */ /* 0x000fe200078e0017 */
[----:B------:R-:W-:-:S07]  /*bd70*/  PRMT R94, R93, 0x7632, R94 ;  /* 0x000076325d5e7816 */ /* 0x000fce000000005e */
.L_x_10324:
[----:B------:R-:W-:Y:S05]  /*bd80*/  BSYNC.RECONVERGENT B1 ;  /* 0x0000000000017941 */ /* 0x000fea0003800200 */
.L_x_10322:
        /* <DEDUP_REMOVED lines=11> */
.L_x_10326:
[----:B------:R-:W-:Y:S01]  /*be40*/  IMAD.MOV.U32 R32, RZ, RZ, R41 ;  /* 0x000000ffff207224 */ /* 0x000fe200078e0029 */
[----:B------:R-:W-:Y:S01]  /*be50*/  PRMT R37, R37, 0x5410, R42 ;  /* 0x0000541025257816 */ /* 0x000fe2000000002a */
[----:B------:R-:W-:Y:S01]  /*be60*/  IMAD.MOV.U32 R23, RZ, RZ, R22 ;  /* 0x000000ffff177224 */ /* 0x000fe200078e0016 */
[----:B------:R-:W-:-:S07]  /*be70*/  PRMT R93, R93, 0x5410, R93 ;  /* 0x000054105d5d7816 */ /* 0x000fce000000005d */
.L_x_10327:
[----:B------:R-:W-:Y:S05]  /*be80*/  BSYNC.RECONVERGENT B1 ;  /* 0x0000000000017941 */ /* 0x000fea0003800200 */
.L_x_10325:
        /* <DEDUP_REMOVED lines=11> */
.L_x_10329:
[----:B------:R-:W-:Y:S01]  /*bf40*/  IMAD.MOV.U32 R41, RZ, RZ, R32 ;  /* 0x000000ffff297224 */ /* 0x000fe200078e0020 */
[----:B------:R-:W-:Y:S01]  /*bf50*/  PRMT R40, R40, 0x7610, R37 ;  /* 0x0000761028287816 */ /* 0x000fe20000000025 */
[----:B------:R-:W-:Y:S01]  /*bf60*/  IMAD.MOV.U32 R22, RZ, RZ, R25 ;  /* 0x000000ffff167224 */ /* 0x000fe200078e0019 */
[----:B------:R-:W-:-:S07]  /*bf70*/  PRMT R93, R92, 0x7632, R93 ;  /* 0x000076325c5d7816 */ /* 0x000fce000000005d */
.L_x_10330:
[----:B------:R-:W-:Y:S05]  /*bf80*/  BSYNC.RECONVERGENT B1 ;  /* 0x0000000000017941 */ /* 0x000fea0003800200 */
.L_x_10328:
        /* <DEDUP_REMOVED lines=11> */
.L_x_10332:
[----:B------:R-:W-:Y:S01]  /*c040*/  IMAD.MOV.U32 R32, RZ, RZ, R41 ;  /* 0x000000ffff207224 */ /* 0x000fe200078e0029 */
[----:B------:R-:W-:Y:S01]  /*c050*/  PRMT R40, R40, 0x7632, R40 ;  /* 0x0000763228287816 */ /* 0x000fe20000000028 */
[----:B------:R-:W-:Y:S01]  /*c060*/  IMAD.MOV.U32 R25, RZ, RZ, R24 ;  /* 0x000000ffff197224 */ /* 0x000fe200078e0018 */
[----:B------:R-:W-:-:S07]  /*c070*/  PRMT R92, R92, 0x5410, R92 ;  /* 0x000054105c5c7816 */ /* 0x000fce000000005c */
.L_x_10333:
[----:B------:R-:W-:Y:S05]  /*c080*/  BSYNC.RECONVERGENT B1 ;  /* 0x0000000000017941 */ /* 0x000fea0003800200 */
.L_x_10331:
        /* <DEDUP_REMOVED lines=11> */
.L_x_10335:
[----:B------:R-:W-:Y:S01]  /*c140*/  IMAD.MOV.U32 R41, RZ, RZ, R32 ;  /* 0x000000ffff297224 */ /* 0x000fe200078e0020 */
[----:B------:R-:W-:Y:S01]  /*c150*/  PRMT R42, R40, 0x7610, R42 ;  /* 0x00007610282a7816 */ /* 0x000fe2000000002a */
[----:B------:R-:W-:Y:S01]  /*c160*/  IMAD.MOV.U32 R24, RZ, RZ, R27 ;  /* 0x000000ffff187224 */ /* 0x000fe200078e001b */
[----:B------:R-:W-:-:S07]  /*c170*/  PRMT R92, R91, 0x7632, R92 ;  /* 0x000076325b5c7816 */ /* 0x000fce000000005c */
.L_x_10336:
[----:B------:R-:W-:Y:S05]  /*c180*/  BSYNC.RECONVERGENT B1 ;  /* 0x0000000000017941 */ /* 0x000fea0003800200 */
.L_x_10334:
        /* <DEDUP_REMOVED lines=11> */
.L_x_10338:
[----:B------:R-:W-:Y:S01]  /*c240*/  IMAD.MOV.U32 R32, RZ, RZ, R41 ;  /* 0x000000ffff207224 */ /* 0x000fe200078e0029 */
[----:B------:R-:W-:Y:S01]  /*c250*/  PRMT R37, R37, 0x5410, R42 ;  /* 0x0000541025257816 */ /* 0x000fe2000000002a */
[----:B------:R-:W-:Y:S01]  /*c260*/  IMAD.MOV.U32 R27, RZ, RZ, R26 ;  /* 0x000000ffff1b7224 */ /* 0x000fe200078e001a */
[----:B------:R-:W-:-:S07]  /*c270*/  PRMT R91, R91, 0x5410, R91 ;  /* 0x000054105b5b7816 */ /* 0x000fce000000005b */
.L_x_10339:
[----:B------:R-:W-:Y:S05]  /*c280*/  BSYNC.RECONVERGENT B1 ;  /* 0x0000000000017941 */ /* 0x000fea0003800200 */
.L_x_10337:
        /* <DEDUP_REMOVED lines=11> */
.L_x_10341:
[----:B------:R-:W-:Y:S01]  /*c340*/  IMAD.MOV.U32 R41, RZ, RZ, R32 ;  /* 0x000000ffff297224 */ /* 0x000fe200078e0020 */
[----:B------:R-:W-:Y:S01]  /*c350*/  PRMT R40, R37, 0x7632, R40 ;  /* 0x0000763225287816 */ /* 0x000fe20000000028 */
[----:B------:R-:W-:Y:S01]  /*c360*/  IMAD.MOV.U32 R26, RZ, RZ, R29 ;  /* 0x000000ffff1a7224 */ /* 0x000fe200078e001d */
[----:B------:R-:W-:-:S07]  /*c370*/  PRMT R91, R90, 0x7610, R91 ;  /* 0x000076105a5b7816 */ /* 0x000fce000000005b */
.L_x_10342:
[----:B------:R-:W-:Y:S05]  /*c380*/  BSYNC.RECONVERGENT B1 ;  /* 0x0000000000017941 */ /* 0x000fea0003800200 */
.L_x_10340:
        /* <DEDUP_REMOVED lines=11> */
.L_x_10344:
[----:B------:R-:W-:Y:S01]  /*c440*/  IMAD.MOV.U32 R32, RZ, RZ, R41 ;  /* 0x000000ffff207224 */ /* 0x000fe200078e0029 */
[----:B------:R-:W-:Y:S01]  /*c450*/  PRMT R42, R40, 0x7610, R42 ;  /* 0x00007610282a7816 */ /* 0x000fe2000000002a */
[----:B------:R-:W-:Y:S01]  /*c460*/  IMAD.MOV.U32 R29, RZ, RZ, R28 ;  /* 0x000000ffff1d7224 */ /* 0x000fe200078e001c */
[----:B------:R-:W-:-:S07]  /*c470*/  PRMT R90, R89, 0x7610, R90 ;  /* 0x00007610595a7816 */ /* 0x000fce000000005a */
.L_x_10345:
[----:B------:R-:W-:Y:S05]  /*c480*/  BSYNC.RECONVERGENT B1 ;  /* 0x0000000000017941 */ /* 0x000fea0003800200 */
.L_x_10343:
        /* <DEDUP_REMOVED lines=11> */
.L_x_10347:
[----:B------:R-:W-:Y:S01]  /*c540*/  IMAD.MOV.U32 R41, RZ, RZ, R32 ;  /* 0x000000ffff297224 */ /* 0x000fe200078e0020 */
[----:B------:R-:W-:Y:S01]  /*c550*/  PRMT R37, R37, 0x5410, R42 ;  /* 0x0000541025257816 */ /* 0x000fe2000000002a */
[----:B------:R-:W-:Y:S01]  /*c560*/  IMAD.MOV.U32 R28, RZ, RZ, R31 ;  /* 0x000000ffff1c7224 */ /* 0x000fe200078e001f */
[----:B------:R-:W-:-:S07]  /*c570*/  PRMT R89, R89, 0x7632, R89 ;  /* 0x0000763259597816 */ /* 0x000fce0000000059 */
.L_x_10348:
[----:B------:R-:W-:Y:S05]  /*c580*/  BSYNC.RECONVERGENT B1 ;  /* 0x0000000000017941 */ /* 0x000fea0003800200 */
.L_x_10346:
        /* <DEDUP_REMOVED lines=11> */
.L_x_10350:
[----:B------:R-:W-:Y:S01]  /*c640*/  IMAD.MOV.U32 R32, RZ, RZ, R41 ;  /* 0x000000ffff207224 */ /* 0x000fe200078e0029 */
[----:B------:R-:W-:Y:S01]  /*c650*/  PRMT R40, R40, 0x7610, R37 ;  /* 0x0000761028287816 */ /* 0x000fe20000000025 */
[----:B------:R-:W-:Y:S01]  /*c660*/  IMAD.MOV.U32 R31, RZ, RZ, R30 ;  /* 0x000000ffff1f7224 */ /* 0x000fe200078e001e */
[----:B------:R-:W-:-:S07]  /*c670*/  PRMT R89, R89, 0x5410, R88 ;  /* 0x0000541059597816 */ /* 0x000fce0000000058 */
.L_x_10351:
[----:B------:R-:W-:Y:S05]  /*c680*/  BSYNC.RECONVERGENT B1 ;  /* 0x0000000000017941 */ /* 0x000fea0003800200 */
.L_x_10349:
        /* <DEDUP_REMOVED lines=11> */
.L_x_10353:
[----:B------:R-:W-:Y:S01]  /*c740*/  IMAD.MOV.U32 R41, RZ, RZ, R32 ;  /* 0x000000ffff297224 */ /* 0x000fe200078e0020 */
[----:B------:R-:W-:Y:S01]  /*c750*/  PRMT R40, R40, 0x7632, R40 ;  /* 0x0000763228287816 */ /* 0x000fe20000000028 */
[----:B------:R-:W-:Y:S01]  /*c760*/  IMAD.MOV.U32 R30, RZ, RZ, R33 ;  /* 0x000000ffff1e7224 */ /* 0x000fe200078e0021 */
[----:B------:R-:W-:-:S07]  /*c770*/  PRMT R88, R88, 0x7632, R88 ;  /* 0x0000763258587816 */ /* 0x000fce0000000058 */
.L_x_10354:
[----:B------:R-:W-:Y:S05]  /*c780*/  BSYNC.RECONVERGENT B1 ;  /* 0x0000000000017941 */ /* 0x000fea0003800200 */
.L_x_10352:
        /* <DEDUP_REMOVED lines=11> */
.L_x_10356:
[----:B------:R-:W-:Y:S01]  /*c840*/  PRMT R88, R88, 0x5410, R37 ;  /* 0x0000541058587816 */ /* 0x000fe20000000025 */
[----:B------:R-:W-:Y:S01]  /*c850*/  IMAD.MOV.U32 R33, RZ, RZ, R36 ;  /* 0x000000ffff217224 */ /* 0x000fe200078e0024 */
[----:B------:R-:W-:Y:S01]  /*c860*/  PRMT R90, R90, 0x5410, R40 ;  /* 0x000054105a5a7816 */ /* 0x000fe20000000028 */
[----:B------:R-:W-:Y:S01]  /*c870*/  IMAD.MOV.U32 R32, RZ, RZ, R41 ;  /* 0x000000ffff207224 */ /* 0x000fe200078e0029 */
[----:B------:R-:W-:Y:S01]  /*c880*/  PRMT R37, R40, 0x7610, R37 ;  /* 0x0000761028257816 */ /* 0x000fe20000000025 */
[----:B------:R-:W-:-:S07]  /*c890*/  IMAD.MOV.U32 R36, RZ, RZ, R41 ;  /* 0x000000ffff247224 */ /* 0x000fce00078e0029 */
.L_x_10357:
[----:B------:R-:W-:Y:S05]  /*c8a0*/  BSYNC.RECONVERGENT B1 ;  /* 0x0000000000017941 */ /* 0x000fea0003800200 */
.L_x_10355:
[----:B------:R-:W-:Y:S02]  /*c8b0*/  VIADD R39, R39, 0x4 ;  /* 0x0000000427277836 */ /* 0x000fe40000000000 */
[----:B------:R-:W-:Y:S01]  /*c8c0*/  VIADD R70, R70, 0x2 ;  /* 0x0000000246467836 */ /* 0x000fe20000000000 */
[----:B------:R-:W-:Y:S06]  /*c8d0*/  @P2 BRA `(.L_x_10358) ;  /* 0xffffffe000082947 */ /* 0x000fec000383ffff */
.L_x_10264:
[----:B------:R-:W-:Y:S05]  /*c8e0*/  BSYNC.RECONVERGENT B0 ;  /* 0x0000000000007941 */ /* 0x000fea0003800200 */
.L_x_10263:
        /* <DEDUP_REMOVED lines=107> */
.L_x_10454:
        /* <DEDUP_REMOVED lines=20> */
.L_x_10362:
[----:B------:R-:W-:Y:S01]  /*d0e0*/  IMAD.MOV.U32 R32, RZ, RZ, R3 ;  /* 0x000000ffff207224 */ /* 0x000fe200078e0003 */
[--C-:B------:R-:W-:Y:S01]  /*d0f0*/  PRMT R37, R37, 0x7610, R103.reuse ;  /* 0x0000761025257816 */ /* 0x100fe20000000067 */
[----:B------:R-:W-:Y:S01]  /*d100*/  IMAD.MOV.U32 R3, RZ, RZ, R2 ;  /* 0x000000ffff037224 */ /* 0x000fe200078e0002 */
[----:B------:R-:W-:-:S07]  /*d110*/  PRMT R103, R103, 0x5410, R103 ;  /* 0x0000541067677816 */ /* 0x000fce0000000067 */
.L_x_10363:
[----:B------:R-:W-:Y:S05]  /*d120*/  BSYNC.RECONVERGENT B1 ;  /* 0x0000000000017941 */ /* 0x000fea0003800200 */
.L_x_10361:
        /* <DEDUP_REMOVED lines=11> */
.L_x_10365:
[----:B------:R-:W-:Y:S01]  /*d1e0*/  IMAD.MOV.U32 R41, RZ, RZ, R32 ;  /* 0x000000ffff297224 */ /* 0x000fe200078e0020 */
[----:B------:R-:W-:Y:S01]  /*d1f0*/  PRMT R40, R40, 0x7610, R37 ;  /* 0x0000761028287816 */ /* 0x000fe20000000025 */
[----:B------:R-:W-:Y:S01]  /*d200*/  IMAD.MOV.U32 R2, RZ, RZ, R5 ;  /* 0x000000ffff027224 */ /* 0x000fe200078e0005 */
[----:B------:R-:W-:-:S07]  /*d210*/  PRMT R103, R102, 0x7632, R103 ;  /* 0x0000763266677816 */ /* 0x000fce0000000067 */
.L_x_10366:
[----:B------:R-:W-:Y:S05]  /*d220*/  BSYNC.RECONVERGENT B1 ;  /* 0x0000000000017941 */ /* 0x000fea0003800200 */
.L_x_10364:
        /* <DEDUP_REMOVED lines=11> */
.L_x_10368:
[----:B------:R-:W-:Y:S01]  /*d2e0*/  IMAD.MOV.U32 R32, RZ, RZ, R41 ;  /* 0x000000ffff207224 */ /* 0x000fe200078e0029 */
[----:B------:R-:W-:Y:S01]  /*d2f0*/  PRMT R40, R40, 0x7632, R40 ;  /* 0x0000763228287816 */ /* 0x000fe20000000028 */
[----:B------:R-:W-:Y:S01]  /*d300*/  IMAD.MOV.U32 R5, RZ, RZ, R4 ;  /* 0x000000ffff057224 */ /* 0x000fe200078e0004 */
[----:B------:R-:W-:-:S07]  /*d310*/  PRMT R102, R102, 0x5410, R102 ;  /* 0x0000541066667816 */ /* 0x000fce0000000066 */
.L_x_10369:
[----:B------:R-:W-:Y:S05]  /*d320*/  BSYNC.RECONVERGENT B1 ;  /* 0x0000000000017941 */ /* 0x000fea0003800200 */
.L_x_10367:
        /* <DEDUP_REMOVED lines=11> */
.L_x_10371:
[----:B------:R-:W-:Y:S01]  /*d3e0*/  IMAD.MOV.U32 R41, RZ, RZ, R32 ;  /* 0x000000ffff297224 */ /* 0x000fe200078e0020 */
[----:B------:R-:W-:Y:S01]  /*d3f0*/  PRMT R42, R40, 0x7610, R42 ;  /* 0x00007610282a7816 */ /* 0x000fe2000000002a */
[----:B------:R-:W-:Y:S01]  /*d400*/  IMAD.MOV.U32 R4, RZ, RZ, R7 ;  /* 0x000000ffff047224 */ /* 0x000fe200078e0007 */
[----:B------:R-:W-:-:S07]  /*d410*/  PRMT R102, R101, 0x7632, R102 ;  /* 0x0000763265667816 */ /* 0x000fce0000000066 */
.L_x_10372:
[----:B------:R-:W-:Y:S05]  /*d420*/  BSYNC.RECONVERGENT B1 ;  /* 0x0000000000017941 */ /* 0x000fea0003800200 */
.L_x_10370:
        /* <DEDUP_REMOVED lines=11> */
.L_x_10374:
[----:B------:R-:W-:Y:S01]  /*d4e0*/  IMAD.MOV.U32 R32, RZ, RZ, R41 ;  /* 0x000000ffff207224 */ /* 0x000fe200078e0029 */
[----:B------:R-:W-:Y:S01]  /*d4f0*/  PRMT R37, R37, 0x5410, R42 ;  /* 0x0000541025257816 */ /* 0x000fe2000000002a */
[----:B------:R-:W-:Y:S01]  /*d500*/  IMAD.MOV.U32 R7, RZ, RZ, R6 ;  /* 0x000000ffff077224 */ /* 0x000fe200078e0006 */
[----:B------:R-:W-:-:S07]  /*d510*/  PRMT R101, R101, 0x5410, R101 ;  /* 0x0000541065657816 */ /* 0x000fce0000000065 */
.L_x_10375:
[----:B------:R-:W-:Y:S05]  /*d520*/  BSYNC.RECONVERGENT B1 ;  /* 0x0000000000017941 */ /* 0x000fea0003800200 */
.L_x_10373:
        /* <DEDUP_REMOVED lines=11> */
.L_x_10377:
[----:B------:R-:W-:Y:S01]  /*d5e0*/  IMAD.MOV.U32 R41, RZ, RZ, R32 ;  /* 0x000000ffff297224 */ /* 0x000fe200078e0020 */
[----:B------:R-:W-:Y:S01]  /*d5f0*/  PRMT R40, R40, 0x7610, R37 ;  /* 0x0000761028287816 */ /* 0x000fe20000000025 */
[----:B------:R-:W-:Y:S01]  /*d600*/  IMAD.MOV.U32 R6, RZ, RZ, R9 ;  /* 0x000000ffff067224 */ /* 0x000fe200078e0009 */
[----:B------:R-:W-:-:S07]  /*d610*/  PRMT R101, R100, 0x7632, R101 ;  /* 0x0000763264657816 */ /* 0x000fce0000000065 */
.L_x_10378:
[----:B------:R-:W-:Y:S05]  /*d620*/  BSYNC.RECONVERGENT B1 ;  /* 0x0000000000017941 */ /* 0x000fea0003800200 */
.L_x_10376:
        /* <DEDUP_REMOVED lines=11> */
.L_x_10380:
[----:B------:R-:W-:Y:S01]  /*d6e0*/  IMAD.MOV.U32 R32, RZ, RZ, R41 ;  /* 0x000000ffff207224 */ /* 0x000fe200078e0029 */
[----:B------:R-:W-:Y:S01]  /*d6f0*/  PRMT R40, R40, 0x7632, R40 ;  /* 0x0000763228287816 */ /* 0x000fe20000000028 */
[----:B------:R-:W-:Y:S01]  /*d700*/  IMAD.MOV.U32 R9, RZ, RZ, R8 ;  /* 0x000000ffff097224 */ /* 0x000fe200078e0008 */
[----:B------:R-:W-:-:S07]  /*d710*/  PRMT R100, R100, 0x5410, R100 ;  /* 0x0000541064647816 */ /* 0x000fce0000000064 */
.L_x_10381:
[----:B------:R-:W-:Y:S05]  /*d720*/  BSYNC.RECONVERGENT B1 ;  /* 0x0000000000017941 */ /* 0x000fea0003800200 */
.L_x_10379:
        /* <DEDUP_REMOVED lines=11> */
.L_x_10383:
[----:B------:R-:W-:Y:S01]  /*d7e0*/  IMAD.MOV.U32 R41, RZ, RZ, R32 ;  /* 0x000000ffff297224 */ /* 0x000fe200078e0020 */
[----:B------:R-:W-:Y:S01]  /*d7f0*/  PRMT R42, R40, 0x7610, R42 ;  /* 0x00007610282a7816 */ /* 0x000fe2000000002a */
[----:B------:R-:W-:Y:S01]  /*d800*/  IMAD.MOV.U32 R8, RZ, RZ, R11 ;  /* 0x000000ffff087224 */ /* 0x000fe200078e000b */
[----:B------:R-:W-:-:S07]  /*d810*/  PRMT R100, R99, 0x7632, R100 ;  /* 0x0000763263647816 */ /* 0x000fce0000000064 */
.L_x_10384:
[----:B------:R-:W-:Y:S05]  /*d820*/  BSYNC.RECONVERGENT B1 ;  /* 0x0000000000017941 */ /* 0x000fea0003800200 */
.L_x_10382:
        /* <DEDUP_REMOVED lines=11> */
.L_x_10386:
[----:B------:R-:W-:Y:S01]  /*d8e0*/  IMAD.MOV.U32 R32, RZ, RZ, R41 ;  /* 0x000000ffff207224 */ /* 0x000fe200078e0029 */
[----:B------:R-:W-:Y:S01]  /*d8f0*/  PRMT R37, R37, 0x5410, R42 ;  /* 0x0000541025257816 */ /* 0x000fe2000000002a */
[----:B------:R-:W-:Y:S01]  /*d900*/  IMAD.MOV.U32 R11, RZ, RZ, R10 ;  /* 0x000000ffff0b7224 */ /* 0x000fe200078e000a */
[----:B------:R-:W-:-:S07]  /*d910*/  PRMT R99, R99, 0x5410, R99 ;  /* 0x0000541063637816 */ /* 0x000fce0000000063 */
.L_x_10387:
[----:B------:R-:W-:Y:S05]  /*d920*/  BSYNC.RECONVERGENT B1 ;  /* 0x0000000000017941 */ /* 0x000fea0003800200 */
.L_x_10385:
        /* <DEDUP_REMOVED lines=11> */
.L_x_10389:
[----:B------:R-:W-:Y:S01]  /*d9e0*/  IMAD.MOV.U32 R41, RZ, RZ, R32 ;  /* 0x000000ffff297224 */ /* 0x000fe200078e0020 */
[----:B------:R-:W-:Y:S01]  /*d9f0*/  PRMT R40, R40, 0x7610, R37 ;  /* 0x0000761028287816 */ /* 0x000fe20000000025 */
[----:B------:R-:W-:Y:S01]  /*da00*/  IMAD.MOV.U32 R10, RZ, RZ, R13 ;  /* 0x000000ffff0a7224 */ /* 0x000fe200078e000d */
[----:B------:R-:W-:-:S07]  /*da10*/  PRMT R99, R98, 0x7632, R99 ;  /* 0x0000763262637816 */ /* 0x000fce0000000063 */
.L_x_10390:
[----:B------:R-:W-:Y:S05]  /*da20*/  BSYNC.RECONVERGENT B1 ;  /* 0x0000000000017941 */ /* 0x000fea0003800200 */
.L_x_10388:
        /* <DEDUP_REMOVED lines=11> */
.L_x_10392:
[----:B------:R-:W-:Y:S01]  /*dae0*/  IMAD.MOV.U32 R32, RZ, RZ, R41 ;  /* 0x000000ffff207224 */ /* 0x000fe200078e0029 */
[----:B------:R-:W-:Y:S01]  /*daf0*/  PRMT R40, R40, 0x7632, R40 ;  /* 0x0000763228287816 */ /* 0x000fe20000000028 */
[----:B------:R-:W-:Y:S01]  /*db00*/  IMAD.MOV.U32 R13, RZ, RZ, R12 ;  /* 0x000000ffff0d7224 */ /* 0x000fe200078e000c */
[----:B------:R-:W-:-:S07]  /*db10*/  PRMT R98, R98, 0x5410, R98 ;  /* 0x0000541062627816 */ /* 0x000fce0000000062 */
.L_x_10393:
[----:B------:R-:W-:Y:S05]  /*db20*/  BSYNC.RECONVERGENT B1 ;  /* 0x0000000000017941 */ /* 0x000fea0003800200 */
.L_x_10391:
        /* <DEDUP_REMOVED lines=11> */
.L_x_10395:
[----:B------:R-:W-:Y:S01]  /*dbe0*/  IMAD.MOV.U32 R41, RZ, RZ, R32 ;  /* 0x000000ffff297224 */ /* 0x000fe200078e0020 */
[----:B------:R-:W-:Y:S01]  /*dbf0*/  PRMT R42, R40, 0x7610, R42 ;  /* 0x00007610282a7816 */ /* 0x000fe2000000002a */
[----:B------:R-:W-:Y:S01]  /*dc00*/  IMAD.MOV.U32 R12, RZ, RZ, R15 ;  /* 0x000000ffff0c7224 */ /* 0x000fe200078e000f */
[----:B------:R-:W-:-:S07]  /*dc10*/  PRMT R98, R97, 0x7632, R98 ;  /* 0x0000763261627816 */ /* 0x000fce0000000062 */
.L_x_10396:
[----:B------:R-:W-:Y:S05]  /*dc20*/  BSYNC.RECONVERGENT B1 ;  /* 0x0000000000017941 */ /* 0x000fea0003800200 */
.L_x_10394:
        /* <DEDUP_REMOVED lines=11> */
.L_x_10398:
[----:B------:R-:W-:Y:S01]  /*dce0*/  IMAD.MOV.U32 R32, RZ, RZ, R41 ;  /* 0x000000ffff207224 */ /* 0x000fe200078e0029 */
[----:B------:R-:W-:Y:S01]  /*dcf0*/  PRMT R37, R37, 0x5410, R42 ;  /* 0x0000541025257816 */ /* 0x000fe2000000002a */
[----:B------:R-:W-:Y:S01]  /*dd00*/  IMAD.MOV.U32 R15, RZ, RZ, R14 ;  /* 0x000000ffff0f7224 */ /* 0x000fe200078e000e */
[----:B------:R-:W-:-:S07]  /*dd10*/  PRMT R97, R97, 0x5410, R97 ;  /* 0x0000541061617816 */ /* 0x000fce0000000061 */
.L_x_10399:
[----:B------:R-:W-:Y:S05]  /*dd20*/  BSYNC.RECONVERGENT B1 ;  /* 0x0000000000017941 */ /* 0x000fea0003800200 */
.L_x_10397:
        /* <DEDUP_REMOVED lines=11> */
.L_x_10401:
[----:B------:R-:W-:Y:S01]  /*dde0*/  IMAD.MOV.U32 R41, RZ, RZ, R32 ;  /* 0x000000ffff297224 */ /* 0x000fe200078e0020 */
[----:B------:R-:W-:Y:S01]  /*ddf0*/  PRMT R40, R40, 0x7610, R37 ;  /* 0x0000761028287816 */ /* 0x000fe20000000025 */
[----:B------:R-:W-:Y:S01]  /*de00*/  IMAD.MOV.U32 R14, RZ, RZ, R17 ;  /* 0x000000ffff0e7224 */ /* 0x000fe200078e0011 */
[----:B------:R-:W-:-:S07]  /*de10*/  PRMT R97, R96, 0x7632, R97 ;  /* 0x0000763260617816 */ /* 0x000fce0000000061 */
.L_x_10402:
[----:B------:R-:W-:Y:S05]  /*de20*/  BSYNC.RECONVERGENT B1 ;  /* 0x0000000000017941 */ /* 0x000fea0003800200 */
.L_x_10400:
        /* <DEDUP_REMOVED lines=11> */
.L_x_10404:
[----:B------:R-:W-:Y:S01]  /*dee0*/  IMAD.MOV.U32 R32, RZ, RZ, R41 ;  /* 0x000000ffff207224 */ /* 0x000fe200078e0029 */
[----:B------:R-:W-:Y:S01]  /*def0*/  PRMT R40, R40, 0x7632, R40 ;  /* 0x0000763228287816 */ /* 0x000fe20000000028 */
[----:B------:R-:W-:Y:S01]  /*df00*/  IMAD.MOV.U32 R17, RZ, RZ, R16 ;  /* 0x000000ffff117224 */ /* 0x000fe200078e0010 */
[----:B------:R-:W-:-:S07]  /*df10*/  PRMT R96, R96, 0x5410, R96 ;  /* 0x0000541060607816 */ /* 0x000fce0000000060 */
.L_x_10405:
[----:B------:R-:W-:Y:S05]  /*df20*/  BSYNC.RECONVERGENT B1 ;  /* 0x0000000000017941 */ /* 0x000fea0003800200 */
.L_x_10403:
        /* <DEDUP_REMOVED lines=11> */
.L_x_10407:
[----:B------:R-:W-:Y:S01]  /*dfe0*/  IMAD.MOV.U32 R41, RZ, RZ, R32 ;  /* 0x000000ffff297224 */ /* 0x000fe200078e0020 */
[----:B------:R-:W-:Y:S01]  /*dff0*/  PRMT R42, R40, 0x7610, R42 ;  /* 0x00007610282a7816 */ /* 0x000fe2000000002a */
[----:B------:R-:W-:Y:S01]  /*e000*/  IMAD.MOV.U32 R16, RZ, RZ, R19 ;  /* 0x000000ffff107224 */ /* 0x000fe200078e0013 */
[----:B------:R-:W-:-:S07]  /*e010*/  PRMT R96, R95, 0x7632, R96 ;  /* 0x000076325f607816 */ /* 0x000fce0000000060 */
.L_x_10408:
[----:B------:R-:W-:Y:S05]  /*e020*/  BSYNC.RECONVERGENT B1 ;  /* 0x0000000000017941 */ /* 0x000fea0003800200 */
.L_x_10406:
        /* <DEDUP_REMOVED lines=11> */
.L_x_10410:
[----:B------:R-:W-:Y:S01]  /*e0e0*/  IMAD.MOV.U32 R32, RZ, RZ, R41 ;  /* 0x000000ffff207224 */ /* 0x000fe200078e0029 */
[----:B------:R-:W-:Y:S01]  /*e0f0*/  PRMT R37, R37, 0x5410, R42 ;  /* 0x0000541025257816 */ /* 0x000fe2000000002a */
[----:B------:R-:W-:Y:S01]  /*e100*/  IMAD.MOV.U32 R19, RZ, RZ, R18 ;  /* 0x000000ffff137224 */ /* 0x000fe200078e0012 */
[----:B------:R-:W-:-:S07]  /*e110*/  PRMT R95, R95, 0x5410, R95 ;  /* 0x000054105f5f7816 */ /* 0x000fce000000005f */
.L_x_10411:
[----:B------:R-:W-:Y:S05]  /*e120*/  BSYNC.RECONVERGENT B1 ;  /* 0x0000000000017941 */ /* 0x000fea0003800200 */
.L_x_10409:
        /* <DEDUP_REMOVED lines=11> */
.L_x_10413:
[----:B------:R-:W-:Y:S01]  /*e1e0*/  IMAD.MOV.U32 R41, RZ, RZ, R32 ;  /* 0x000000ffff297224 */ /* 0x000fe200078e0020 */
[----:B------:R-:W-:Y:S01]  /*e1f0*/  PRMT R40, R40, 0x7610, R37 ;  /* 0x0000761028287816 */ /* 0x000fe20000000025 */
[----:B------:R-:W-:Y:S01]  /*e200*/  IMAD.MOV.U32 R18, RZ, RZ, R21 ;  /* 0x000000ffff127224 */ /* 0x000fe200078e0015 */
[----:B------:R-:W-:-:S07]  /*e210*/  PRMT R95, R94, 0x7632, R95 ;  /* 0x000076325e5f7816 */ /* 0x000fce000000005f */
.L_x_10414:
[----:B------:R-:W-:Y:S05]  /*e220*/  BSYNC.RECONVERGENT B1 ;  /* 0x0000000000017941 */ /* 0x000fea0003800200 */
.L_x_10412:
        /* <DEDUP_REMOVED lines=11> */
.L_x_10416:
[----:B------:R-:W-:Y:S01]  /*e2e0*/  IMAD.MOV.U32 R32, RZ, RZ, R41 ;  /* 0x000000ffff207224 */ /* 0x000fe200078e0029 */
[----:B------:R-:W-:Y:S01]  /*e2f0*/  PRMT R40, R40, 0x7632, R40 ;  /* 0x0000763228287816 */ /* 0x000fe20000000028 */
[----:B------:R-:W-:Y:S01]  /*e300*/  IMAD.MOV.U32 R21, RZ, RZ, R20 ;  /* 0x000000ffff157224 */ /* 0x000fe200078e0014 */
[----:B------:R-:W-:-:S07]  /*e310*/  PRMT R94, R94, 0x5410, R94 ;  /* 0x000054105e5e7816 */ /* 0x000fce000000005e */
.L_x_10417:
[----:B------:R-:W-:Y:S05]  /*e320*/  BSYNC.RECONVERGENT B1 ;  /* 0x0000000000017941 */ /* 0x000fea0003800200 */
.L_x_10415:
        /* <DEDUP_REMOVED lines=11> */
.L_x_10419:
[----:B------:R-:W-:Y:S01]  /*e3e0*/  IMAD.MOV.U32 R41, RZ, RZ, R32 ;  /* 0x000000ffff297224 */ /* 0x000fe200078e0020 */
[----:B------:R-:W-:Y:S01]  /*e3f0*/  PRMT R42, R40, 0x7610, R42 ;  /* 0x00007610282a7816 */ /* 0x000fe2000000002a */
[----:B------:R-:W-:Y:S01]  /*e400*/  IMAD.MOV.U32 R20, RZ, RZ, R23 ;  /* 0x000000ffff147224 */ /* 0x000fe200078e0017 */
[----:B------:R-:W-:-:S07]  /*e410*/  PRMT R94, R93, 0x7632, R94 ;  /* 0x000076325d5e7816 */ /* 0x000fce000000005e */
.L_x_10420:
[----:B------:R-:W-:Y:S05]  /*e420*/  BSYNC.RECONVERGENT B1 ;  /* 0x0000000000017941 */ /* 0x000fea0003800200 */
.L_x_10418:
        /* <DEDUP_REMOVED lines=11> */
.L_x_10422:
[----:B------:R-:W-:Y:S01]  /*e4e0*/  IMAD.MOV.U32 R32, RZ, RZ, R41 ;  /* 0x000000ffff207224 */ /* 0x000fe200078e0029 */
[----:B------:R-:W-:Y:S01]  /*e4f0*/  PRMT R37, R37, 0x5410, R42 ;  /* 0x0000541025257816 */ /* 0x000fe2000000002a */
[----:B------:R-:W-:Y:S01]  /*e500*/  IMAD.MOV.U32 R23, RZ, RZ, R22 ;  /* 0x000000ffff177224 */ /* 0x000fe200078e0016 */
[----:B------:R-:W-:-:S07]  /*e510*/  PRMT R93, R93, 0x5410, R93 ;  /* 0x000054105d5d7816 */ /* 0x000fce000000005d */
.L_x_10423:
[----:B------:R-:W-:Y:S05]  /*e520*/  BSYNC.RECONVERGENT B1 ;  /* 0x0000000000017941 */ /* 0x000fea0003800200 */
.L_x_10421:
        /* <DEDUP_REMOVED lines=11> */
.L_x_10425:
[----:B------:R-:W-:Y:S01]  /*e5e0*/  IMAD.MOV.U32 R41, RZ, RZ, R32 ;  /* 0x000000ffff297224 */ /* 0x000fe200078e0020 */
[----:B------:R-:W-:Y:S01]  /*e5f0*/  PRMT R40, R40, 0x7610, R37 ;  /* 0x0000761028287816 */ /* 0x000fe20000000025 */
[----:B------:R-:W-:Y:S01]  /*e600*/  IMAD.MOV.U32 R22, RZ, RZ, R25 ;  /* 0x000000ffff167224 */ /* 0x000fe200078e0019 */
[----:B------:R-:W-:-:S07]  /*e610*/  PRMT R93, R92, 0x7632, R93 ;  /* 0x000076325c5d7816 */ /* 0x000fce000000005d */
.L_x_10426:
[----:B------:R-:W-:Y:S05]  /*e620*/  BSYNC.RECONVERGENT B1 ;  /* 0x0000000000017941 */ /* 0x000fea0003800200 */
.L_x_10424:
        /* <DEDUP_REMOVED lines=11> */
.L_x_10428:
[----:B------:R-:W-:Y:S01]  /*e6e0*/  IMAD.MOV.U32 R32, RZ, RZ, R41 ;  /* 0x000000ffff207224 */ /* 0x000fe200078e0029 */
[----:B------:R-:W-:Y:S01]  /*e6f0*/  PRMT R40, R40, 0x7632, R40 ;  /* 0x0000763228287816 */ /* 0x000fe20000000028 */
[----:B------:R-:W-:Y:S01]  /*e700*/  IMAD.MOV.U32 R25, RZ, RZ, R24 ;  /* 0x000000ffff197224 */ /* 0x000fe200078e0018 */
[----:B------:R-:W-:-:S07]  /*e710*/  PRMT R92, R92, 0x5410, R92 ;  /* 0x000054105c5c7816 */ /* 0x000fce000000005c */
.L_x_10429:
[----:B------:R-:W-:Y:S05]  /*e720*/  BSYNC.RECONVERGENT B1 ;  /* 0x0000000000017941 */ /* 0x000fea0003800200 */
.L_x_10427:
        /* <DEDUP_REMOVED lines=11> */
.L_x_10431:
[----:B------:R-:W-:Y:S01]  /*e7e0*/  IMAD.MOV.U32 R41, RZ, RZ, R32 ;  /* 0x000000ffff297224 */ /* 0x000fe200078e0020 */
[----:B------:R-:W-:Y:S01]  /*e7f0*/  PRMT R42, R40, 0x7610, R42 ;  /* 0x00007610282a7816 */ /* 0x000fe2000000002a */
[----:B------:R-:W-:Y:S01]  /*e800*/  IMAD.MOV.U32 R24, RZ, RZ, R27 ;  /* 0x000000ffff187224 */ /* 0x000fe200078e001b */
[----:B------:R-:W-:-:S07]  /*e810*/  PRMT R92, R91, 0x7632, R92 ;  /* 0x000076325b5c7816 */ /* 0x000fce000000005c */
.L_x_10432:
[----:B------:R-:W-:Y:S05]  /*e820*/  BSYNC.RECONVERGENT B1 ;  /* 0x0000000000017941 */ /* 0x000fea0003800200 */
.L_x_10430:
        /* <DEDUP_REMOVED lines=11> */
.L_x_10434:
[----:B------:R-:W-:Y:S01]  /*e8e0*/  IMAD.MOV.U32 R32, RZ, RZ, R41 ;  /* 0x000000ffff207224 */ /* 0x000fe200078e0029 */
[----:B------:R-:W-:Y:S01]  /*e8f0*/  PRMT R37, R37, 0x5410, R42 ;  /* 0x0000541025257816 */ /* 0x000fe2000000002a */
[----:B------:R-:W-:Y:S01]  /*e900*/  IMAD.MOV.U32 R27, RZ, RZ, R26 ;  /* 0x000000ffff1b7224 */ /* 0x000fe200078e001a */
[----:B------:R-:W-:-:S07]  /*e910*/  PRMT R91, R91, 0x5410, R91 ;  /* 0x000054105b5b7816 */ /* 0x000fce000000005b */
.L_x_10435:
[----:B------:R-:W-:Y:S05]  /*e920*/  BSYNC.RECONVERGENT B1 ;  /* 0x0000000000017941 */ /* 0x000fea0003800200 */
.L_x_10433:
        /* <DEDUP_REMOVED lines=11> */
.L_x_10437:
[----:B------:R-:W-:Y:S01]  /*e9e0*/  IMAD.MOV.U32 R41, RZ, RZ, R32 ;  /* 0x000000ffff297224 */ /* 0x000fe200078e0020 */
[----:B------:R-:W-:Y:S01]  /*e9f0*/  PRMT R40, R37, 0x7632, R40 ;  /* 0x0000763225287816 */ /* 0x000fe20000000028 */
[----:B------:R-:W-:Y:S01]  /*ea00*/  IMAD.MOV.U32 R26, RZ, RZ, R29 ;  /* 0x000000ffff1a7224 */ /* 0x000fe200078e001d */
[----:B------:R-:W-:-:S07]  /*ea10*/  PRMT R91, R90, 0x7610, R91 ;  /* 0x000076105a5b7816 */ /* 0x000fce000000005b */
.L_x_10438:
[----:B------:R-:W-:Y:S05]  /*ea20*/  BSYNC.RECONVERGENT B1 ;  /* 0x0000000000017941 */ /* 0x000fea0003800200 */
.L_x_10436:
        /* <DEDUP_REMOVED lines=11> */
.L_x_10440:
[----:B------:R-:W-:Y:S01]  /*eae0*/  IMAD.MOV.U32 R32, RZ, RZ, R41 ;  /* 0x000000ffff207224 */ /* 0x000fe200078e0029 */
[----:B------:R-:W-:Y:S01]  /*eaf0*/  PRMT R42, R40, 0x7610, R42 ;  /* 0x00007610282a7816 */ /* 0x000fe2000000002a */
[----:B------:R-:W-:Y:S01]  /*eb00*/  IMAD.MOV.U32 R29, RZ, RZ, R28 ;  /* 0x000000ffff1d7224 */ /* 0x000fe200078e001c */
[----:B------:R-:W-:-:S07]  /*eb10*/  PRMT R90, R89, 0x7610, R90 ;  /* 0x00007610595a7816 */ /* 0x000fce000000005a */
.L_x_10441:
[----:B------:R-:W-:Y:S05]  /*eb20*/  BSYNC.RECONVERGENT B1 ;  /* 0x0000000000017941 */ /* 0x000fea0003800200 */
.L_x_10439:
        /* <DEDUP_REMOVED lines=11> */
.L_x_10443:
[----:B------:R-:W-:Y:S01]  /*ebe0*/  IMAD.MOV.U32 R41, RZ, RZ, R32 ;  /* 0x000000ffff297224 */ /* 0x000fe200078e0020 */
[----:B------:R-:W-:Y:S01]  /*ebf0*/  PRMT R37, R37, 0x5410, R42 ;  /* 0x0000541025257816 */ /* 0x000fe2000000002a */
[----:B------:R-:W-:Y:S01]  /*ec00*/  IMAD.MOV.U32 R28, RZ, RZ, R31 ;  /* 0x000000ffff1c7224 */ /* 0x000fe200078e001f */
[----:B------:R-:W-:-:S07]  /*ec10*/  PRMT R89, R89, 0x7632, R89 ;  /* 0x0000763259597816 */ /* 0x000fce0000000059 */
.L_x_10444:
[----:B------:R-:W-:Y:S05]  /*ec20*/  BSYNC.RECONVERGENT B1 ;  /* 0x0000000000017941 */ /* 0x000fea0003800200 */
.L_x_10442:
        /* <DEDUP_REMOVED lines=11> */
.L_x_10446:
[----:B------:R-:W-:Y:S01]  /*ece0*/  IMAD.MOV.U32 R32, RZ, RZ, R41 ;  /* 0x000000ffff207224 */ /* 0x000fe200078e0029 */
[----:B------:R-:W-:Y:S01]  /*ecf0*/  PRMT R40, R40, 0x7610, R37 ;  /* 0x0000761028287816 */ /* 0x000fe20000000025 */
[----:B------:R-:W-:Y:S01]  /*ed00*/  IMAD.MOV.U32 R31, RZ, RZ, R30 ;  /* 0x000000ffff1f7224 */ /* 0x000fe200078e001e */
[----:B------:R-:W-:-:S07]  /*ed10*/  PRMT R89, R89, 0x5410, R88 ;  /* 0x0000541059597816 */ /* 0x000fce0000000058 */
.L_x_10447:
[----:B------:R-:W-:Y:S05]  /*ed20*/  BSYNC.RECONVERGENT B1 ;  /* 0x0000000000017941 */ /* 0x000fea0003800200 */
.L_x_10445:
        /* <DEDUP_REMOVED lines=11> */
.L_x_10449:
[----:B------:R-:W-:Y:S01]  /*ede0*/  IMAD.MOV.U32 R41, RZ, RZ, R32 ;  /* 0x000000ffff297224 */ /* 0x000fe200078e0020 */
[----:B------:R-:W-:Y:S01]  /*edf0*/  PRMT R40, R40, 0x7632, R40 ;  /* 0x0000763228287816 */ /* 0x000fe20000000028 */
[----:B------:R-:W-:Y:S01]  /*ee00*/  IMAD.MOV.U32 R30, RZ, RZ, R33 ;  /* 0x000000ffff1e7224 */ /* 0x000fe200078e0021 */
[----:B------:R-:W-:-:S07]  /*ee10*/  PRMT R88, R88, 0x7632, R88 ;  /* 0x0000763258587816 */ /* 0x000fce0000000058 */
.L_x_10450:
[----:B------:R-:W-:Y:S05]  /*ee20*/  BSYNC.RECONVERGENT B1 ;  /* 0x0000000000017941 */ /* 0x000fea0003800200 */
.L_x_10448:
        /* <DEDUP_REMOVED lines=11> */
.L_x_10452:
[----:B------:R-:W-:Y:S01]  /*eee0*/  PRMT R88, R88, 0x5410, R37 ;  /* 0x0000541058587816 */ /* 0x000fe20000000025 */
[----:B------:R-:W-:Y:S01]  /*eef0*/  IMAD.MOV.U32 R33, RZ, RZ, R36 ;  /* 0x000000ffff217224 */ /* 0x000fe200078e0024 */
[----:B------:R-:W-:Y:S01]  /*ef00*/  PRMT R90, R90, 0x5410, R40 ;  /* 0x000054105a5a7816 */ /* 0x000fe20000000028 */
[----:B------:R-:W-:Y:S01]  /*ef10*/  IMAD.MOV.U32 R32, RZ, RZ, R41 ;  /* 0x000000ffff207224 */ /* 0x000fe200078e0029 */
[----:B------:R-:W-:Y:S01]  /*ef20*/  PRMT R37, R40, 0x7610, R37 ;  /* 0x0000761028257816 */ /* 0x000fe20000000025 */
[----:B------:R-:W-:-:S07]  /*ef30*/  IMAD.MOV.U32 R36, RZ, RZ, R41 ;  /* 0x000000ffff247224 */ /* 0x000fce00078e0029 */
.L_x_10453:
[----:B------:R-:W-:Y:S05]  /*ef40*/  BSYNC.RECONVERGENT B1 ;  /* 0x0000000000017941 */ /* 0x000fea0003800200 */
.L_x_10451:
[----:B------:R-:W-:Y:S02]  /*ef50*/  VIADD R39, R39, 0x4 ;  /* 0x0000000427277836 */ /* 0x000fe40000000000 */
[----:B------:R-:W-:Y:S01]  /*ef60*/  VIADD R34, R34, 0x2 ;  /* 0x0000000222227836 */ /* 0x000fe20000000000 */
[----:B------:R-:W-:Y:S06]  /*ef70*/  @P2 BRA `(.L_x_10454) ;  /* 0xffffffe000082947 */ /* 0x000fec000383ffff */
.L_x_10360:
[----:B------:R-:W-:Y:S05]  /*ef80*/  BSYNC.RECONVERGENT B0 ;  /* 0x0000000000007941 */ /* 0x000fea0003800200 */
.L_x_10359:
[----:B------:R-:W-:Y:S01]  /*ef90*/  SHFL.DOWN PT, R36, R32, 0x10, 0x1f ;  /* 0x0a001f0020247f89 */ /* 0x000fe200000e0000 */
[----:B0-----:R-:W-:Y:S01]  /*efa0*/  PRMT R34, R89, 0x5410, R90 ;  /* 0x0000541059227816 */ /* 0x001fe2000000005a */
[----:B------:R-:W-:Y:S01]  /*efb0*/  BSSY.RECONVERGENT B0, `(.L_x_10455) ;  /* 0x000028d000007945 */ /* 0x000fe20003800200 */
[----:B------:R-:W-:Y:S01]  /*efc0*/  ISETP.GE.AND P0, PT, R69, 0x10, PT ;  /* 0x000000104500780c */ /* 0x000fe20003f06270 */
        /* <DEDUP_REMOVED lines=12> */
[----:B-1----:R-:W-:Y:S04]  /*f090*/  STL.64 [R68+0x10], R38 ;  /* 0x0000102644007387 */ /* 0x002fe80000100a00 */
[----:B------:R-:W-:Y:S01]  /*f0a0*/  SHFL.DOWN PT, R48, R20, 0x10, 0x1f ;  /* 0x0a001f0014307f89 */ /* 0x000fe200000e0000 */
[----:B0-----:R-:W-:-:S03]  /*f0b0*/  PRMT R36, R90, 0x7632, R88 ;  /* 0x000076325a247816 */ /* 0x001fc60000000058 */
[----:B------:R-:W0:Y:S01]  /*f0c0*/  SHFL.DOWN PT, R49, R21, 0x10, 0x1f ;  /* 0x0a001f0015317f89 */ /* 0x000e2200000e0000 */
[----:B------:R-:W-:-:S03]  /*f0d0*/  PRMT R37, R88, 0x7610, R89 ;  /* 0x0000761058257816 */ /* 0x000fc60000000059 */
[----:B--2---:R-:W-:Y:S04]  /*f0e0*/  STL.64 [R68+0x18], R40 ;  /* 0x0000182844007387 */ /* 0x004fe80000100a00 */
        /* <DEDUP_REMOVED lines=23> */
[----:B------:R-:W-:Y:S02]  /*f260*/  IMAD.MOV.U32 R39, RZ, RZ, R40 ;  /* 0x000000ffff277224 */ /* 0x000fe400078e0028 */
[----:B------:R-:W-:Y:S01]  /*f270*/  @P0 IMAD.MOV.U32 R34, RZ, RZ, R73 ;  /* 0x000000ffff220224 */ /* 0x000fe200078e0049 */
        /* <DEDUP_REMOVED lines=49> */
[----:B------:R-:W-:-:S04]  /*f590*/  FSETP.GT.FTZ.AND P0, PT, R73, R36, PT ;  /* 0x000000244900720b */ /* 0x000fc80003f14000 */
[----:B0-----:R-:W-:Y:S02]  /*f5a0*/  FSEL R39, R36, R73, P0 ;  /* 0x0000004924277208 */ /* 0x001fe40000000000 */
        /* <DEDUP_REMOVED lines=11> */
.L_x_10550:
        /* <DEDUP_REMOVED lines=20> */
.L_x_10458:
[----:B------:R-:W-:Y:S01]  /*f7a0*/  IMAD.MOV.U32 R32, RZ, RZ, R3 ;  /* 0x000000ffff207224 */ /* 0x000fe200078e0003 */
[--C-:B------:R-:W-:Y:S01]  /*f7b0*/  PRMT R37, R37, 0x7610, R103.reuse ;  /* 0x0000761025257816 */ /* 0x100fe20000000067 */
[----:B------:R-:W-:Y:S01]  /*f7c0*/  IMAD.MOV.U32 R3, RZ, RZ, R2 ;  /* 0x000000ffff037224 */ /* 0x000fe200078e0002 */
[----:B------:R-:W-:-:S07]  /*f7d0*/  PRMT R103, R103, 0x5410, R103 ;  /* 0x0000541067677816 */ /* 0x000fce0000000067 */
.L_x_10459:
[----:B------:R-:W-:Y:S05]  /*f7e0*/  BSYNC.RECONVERGENT B1 ;  /* 0x0000000000017941 */ /* 0x000fea0003800200 */
.L_x_10457:
        /* <DEDUP_REMOVED lines=11> */
.L_x_10461:
[----:B------:R-:W-:Y:S01]  /*f8a0*/  IMAD.MOV.U32 R41, RZ, RZ, R32 ;  /* 0x000000ffff297224 */ /* 0x000fe200078e0020 */
[----:B------:R-:W-:Y:S01]  /*f8b0*/  PRMT R40, R40, 0x7610, R37 ;  /* 0x0000761028287816 */ /* 0x000fe20000000025 */
[----:B------:R-:W-:Y:S01]  /*f8c0*/  IMAD.MOV.U32 R2, RZ, RZ, R5 ;  /* 0x000000ffff027224 */ /* 0x000fe200078e0005 */
[----:B------:R-:W-:-:S07]  /*f8d0*/  PRMT R103, R102, 0x7632, R103 ;  /* 0x0000763266677816 */ /* 0x000fce0000000067 */
.L_x_10462:
[----:B------:R-:W-:Y:S05]  /*f8e0*/  BSYNC.RECONVERGENT B1 ;  /* 0x0000000000017941 */ /* 0x000fea0003800200 */
.L_x_10460:
        /* <DEDUP_REMOVED lines=11> */
.L_x_10464:
[----:B------:R-:W-:Y:S01]  /*f9a0*/  IMAD.MOV.U32 R32, RZ, RZ, R41 ;  /* 0x000000ffff207224 */ /* 0x000fe200078e0029 */
[----:B------:R-:W-:Y:S01]  /*f9b0*/  PRMT R40, R40, 0x7632, R40 ;  /* 0x0000763228287816 */ /* 0x000fe20000000028 */
[----:B------:R-:W-:Y:S01]  /*f9c0*/  IMAD.MOV.U32 R5, RZ, RZ, R4 ;  /* 0x000000ffff057224 */ /* 0x000fe200078e0004 */
[----:B------:R-:W-:-:S07]  /*f9d0*/  PRMT R102, R102, 0x5410, R102 ;  /* 0x0000541066667816 */ /* 0x000fce0000000066 */
.L_x_10465:
[----:B------:R-:W-:Y:S05]  /*f9e0*/  BSYNC.RECONVERGENT B1 ;  /* 0x0000000000017941 */ /* 0x000fea0003800200 */
.L_x_10463:
        /* <DEDUP_REMOVED lines=11> */
.L_x_10467:
[----:B------:R-:W-:Y:S01]  /*faa0*/  IMAD.MOV.U32 R41, RZ, RZ, R32 ;  /* 0x000000ffff297224 */ /* 0x000fe200078e0020 */
[----:B------:R-:W-:Y:S01]  /*fab0*/  PRMT R42, R40, 0x7610, R42 ;  /* 0x00007610282a7816 */ /* 0x000fe2000000002a */
[----:B------:R-:W-:Y:S01]  /*fac0*/  IMAD.MOV.U32 R4, RZ, RZ, R7 ;  /* 0x000000ffff047224 */ /* 0x000fe200078e0007 */
[----:B------:R-:W-:-:S07]  /*fad0*/  PRMT R102, R101, 0x7632, R102 ;  /* 0x0000763265667816 */ /* 0x000fce0000000066 */
.L_x_10468:
[----:B------:R-:W-:Y:S05]  /*fae0*/  BSYNC.RECONVERGENT B1 ;  /* 0x0000000000017941 */ /* 0x000fea0003800200 */
.L_x_10466:
        /* <DEDUP_REMOVED lines=11> */
.L_x_10470:
[----:B------:R-:W-:Y:S01]  /*fba0*/  IMAD.MOV.U32 R32, RZ, RZ, R41 ;  /* 0x000000ffff207224 */ /* 0x000fe200078e0029 */
[----:B------:R-:W-:Y:S01]  /*fbb0*/  PRMT R37, R37, 0x5410, R42 ;  /* 0x0000541025257816 */ /* 0x000fe2000000002a */
[----:B------:R-:W-:Y:S01]  /*fbc0*/  IMAD.MOV.U32 R7, RZ, RZ, R6 ;  /* 0x000000ffff077224 */ /* 0x000fe200078e0006 */
[----:B------:R-:W-:-:S07]  /*fbd0*/  PRMT R101, R101, 0x5410, R101 ;  /* 0x0000541065657816 */ /* 0x000fce0000000065 */
.L_x_10471:
[----:B------:R-:W-:Y:S05]  /*fbe0*/  BSYNC.RECONVERGENT B1 ;  /* 0x0000000000017941 */ /* 0x000fea0003800200 */
.L_x_10469:
        /* <DEDUP_REMOVED lines=11> */
.L_x_10473:
[----:B------:R-:W-:Y:S01]  /*fca0*/  IMAD.MOV.U32 R41, RZ, RZ, R32 ;  /* 0x000000ffff297224 */ /* 0x000fe200078e0020 */
[----:B------:R-:W-:Y:S01]  /*fcb0*/  PRMT R40, R40, 0x7610, R37 ;  /* 0x0000761028287816 */ /* 0x000fe20000000025 */
[----:B------:R-:W-:Y:S01]  /*fcc0*/  IMAD.MOV.U32 R6, RZ, RZ, R9 ;  /* 0x000000ffff067224 */ /* 0x000fe200078e0009 */
[----:B------:R-:W-:-:S07]  /*fcd0*/  PRMT R101, R100, 0x7632, R101 ;  /* 0x0000763264657816 */ /* 0x000fce0000000065 */
.L_x_10474:
[----:B------:R-:W-:Y:S05]  /*fce0*/  BSYNC.RECONVERGENT B1 ;  /* 0x0000000000017941 */ /* 0x000fea0003800200 */
.L_x_10472:
        /* <DEDUP_REMOVED lines=11> */
.L_x_10476:
[----:B------:R-:W-:Y:S01]  /*fda0*/  IMAD.MOV.U32 R32, RZ, RZ, R41 ;  /* 0x000000ffff207224 */ /* 0x000fe200078e0029 */
[----:B------:R-:W-:Y:S01]  /*fdb0*/  PRMT R40, R40, 0x7632, R40 ;  /* 0x0000763228287816 */ /* 0x000fe20000000028 */
[----:B------:R-:W-:Y:S01]  /*fdc0*/  IMAD.MOV.U32 R9, RZ, RZ, R8 ;  /* 0x000000ffff097224 */ /* 0x000fe200078e0008 */
[----:B------:R-:W-:-:S07]  /*fdd0*/  PRMT R100, R100, 0x5410, R100 ;  /* 0x0000541064647816 */ /* 0x000fce0000000064 */
.L_x_10477:
[----:B------:R-:W-:Y:S05]  /*fde0*/  BSYNC.RECONVERGENT B1 ;  /* 0x0000000000017941 */ /* 0x000fea0003800200 */
.L_x_10475:
        /* <DEDUP_REMOVED lines=11> */
.L_x_10479:
[----:B------:R-:W-:Y:S01]  /*fea0*/  IMAD.MOV.U32 R41, RZ, RZ, R32 ;  /* 0x000000ffff297224 */ /* 0x000fe200078e0020 */
[----:B------:R-:W-:Y:S01]  /*feb0*/  PRMT R42, R40, 0x7610, R42 ;  /* 0x00007610282a7816 */ /* 0x000fe2000000002a */
[----:B------:R-:W-:Y:S01]  /*fec0*/  IMAD.MOV.U32 R8, RZ, RZ, R11 ;  /* 0x000000ffff087224 */ /* 0x000fe200078e000b */
[----:B------:R-:W-:-:S07]  /*fed0*/  PRMT R100, R99, 0x7632, R100 ;  /* 0x0000763263647816 */ /* 0x000fce0000000064 */
.L_x_10480:
[----:B------:R-:W-:Y:S05]  /*fee0*/  BSYNC.RECONVERGENT B1 ;  /* 0x0000000000017941 */ /* 0x000fea0003800200 */
.L_x_10478:
        /* <DEDUP_REMOVED lines=11> */
.L_x_10482:
[----:B------:R-:W-:Y:S01]  /*ffa0*/  IMAD.MOV.U32 R32, RZ, RZ, R41 ;  /* 0x000000ffff207224 */ /* 0x000fe200078e0029 */
[----:B------:R-:W-:Y:S01]  /*ffb0*/  PRMT R37, R37, 0x5410, R42 ;  /* 0x0000541025257816 */ /* 0x000fe2000000002a */
[----:B------:R-:W-:Y:S01]  /*ffc0*/  IMAD.MOV.U32 R11, RZ, RZ, R10 ;  /* 0x000000ffff0b7224 */ /* 0x000fe200078e000a */
[----:B------:R-:W-:-:S07]  /*ffd0*/  PRMT R99, R99, 0x5410, R99 ;  /* 0x0000541063637816 */ /* 0x000fce0000000063 */
.L_x_10483:
[----:B------:R-:W-:Y:S05]  /*ffe0*/  BSYNC.RECONVERGENT B1 ;  /* 0x0000000000017941 */ /* 0x000fea0003800200 */
.L_x_10481:
        /* <DEDUP_REMOVED lines=11> */
.L_x_10485:
[----:B------:R-:W-:Y:S01]  /*100a0*/  IMAD.MOV.U32 R41, RZ, RZ, R32 ;  /* 0x000000ffff297224 */ /* 0x000fe200078e0020 */
[----:B------:R-:W-:Y:S01]  /*100b0*/  PRMT R40, R40, 0x7610, R37 ;  /* 0x0000761028287816 */ /* 0x000fe20000000025 */
[----:B------:R-:W-:Y:S01]  /*100c0*/  IMAD.MOV.U32 R10, RZ, RZ, R13 ;  /* 0x000000ffff0a7224 */ /* 0x000fe200078e000d */
[----:B------:R-:W-:-:S07]  /*100d0*/  PRMT R99, R98, 0x7632, R99 ;  /* 0x0000763262637816 */ /* 0x000fce0000000063 */
.L_x_10486:
[----:B------:R-:W-:Y:S05]  /*100e0*/  BSYNC.RECONVERGENT B1 ;  /* 0x0000000000017941 */ /* 0x000fea0003800200 */
.L_x_10484:
        /* <DEDUP_REMOVED lines=11> */
.L_x_10488:
[----:B------:R-:W-:Y:S01]  /*101a0*/  IMAD.MOV.U32 R32, RZ, RZ, R41 ;  /* 0x000000ffff207224 */ /* 0x000fe200078e0029 */
[----:B------:R-:W-:Y:S01]  /*101b0*/  PRMT R40, R40, 0x7632, R40 ;  /* 0x0000763228287816 */ /* 0x000fe20000000028 */
[----:B------:R-:W-:Y:S01]  /*101c0*/  IMAD.MOV.U32 R13, RZ, RZ, R12 ;  /* 0x000000ffff0d7224 */ /* 0x000fe200078e000c */
[----:B------:R-:W-:-:S07]  /*101d0*/  PRMT R98, R98, 0x5410, R98 ;  /* 0x0000541062627816 */ /* 0x000fce0000000062 */
.L_x_10489:
[----:B------:R-:W-:Y:S05]  /*101e0*/  BSYNC.RECONVERGENT B1 ;  /* 0x0000000000017941 */ /* 0x000fea0003800200 */
.L_x_10487:
        /* <DEDUP_REMOVED lines=11> */
.L_x_10491:
[----:B------:R-:W-:Y:S01]  /*102a0*/  IMAD.MOV.U32 R41, RZ, RZ, R32 ;  /* 0x000000ffff297224 */ /* 0x000fe200078e0020 */
[----:B------:R-:W-:Y:S01]  /*102b0*/  PRMT R42, R40, 0x7610, R42 ;  /* 0x00007610282a7816 */ /* 0x000fe2000000002a */
[----:B------:R-:W-:Y:S01]  /*102c0*/  IMAD.MOV.U32 R12, RZ, RZ, R15 ;  /* 0x000000ffff0c7224 */ /* 0x000fe200078e000f */
[----:B------:R-:W-:-:S07]  /*102d0*/  PRMT R98, R97, 0x7632, R98 ;  /* 0x0000763261627816 */ /* 0x000fce0000000062 */
.L_x_10492:
[----:B------:R-:W-:Y:S05]  /*102e0*/  BSYNC.RECONVERGENT B1 ;  /* 0x0000000000017941 */ /* 0x000fea0003800200 */
.L_x_10490:
        /* <DEDUP_REMOVED lines=11> */
.L_x_10494:
[----:B------:R-:W-:Y:S01]  /*103a0*/  IMAD.MOV.U32 R32, RZ, RZ, R41 ;  /* 0x000000ffff207224 */ /* 0x000fe200078e0029 */
[----:B------:R-:W-:Y:S01]  /*103b0*/  PRMT R37, R37, 0x5410, R42 ;  /* 0x0000541025257816 */ /* 0x000fe2000000002a */
[----:B------:R-:W-:Y:S01]  /*103c0*/  IMAD.MOV.U32 R15, RZ, RZ, R14 ;  /* 0x000000ffff0f7224 */ /* 0x000fe200078e000e */
[----:B------:R-:W-:-:S07]  /*103d0*/  PRMT R97, R97, 0x5410, R97 ;  /* 0x0000541061617816 */ /* 0x000fce0000000061 */
.L_x_10495:
[----:B------:R-:W-:Y:S05]  /*103e0*/  BSYNC.RECONVERGENT B1 ;  /* 0x0000000000017941 */ /* 0x000fea0003800200 */
.L_x_10493:
        /* <DEDUP_REMOVED lines=11> */
.L_x_10497:
[----:B------:R-:W-:Y:S01]  /*104a0*/  IMAD.MOV.U32 R41, RZ, RZ, R32 ;  /* 0x000000ffff297224 */ /* 0x000fe200078e0020 */
[----:B------:R-:W-:Y:S01]  /*104b0*/  PRMT R40, R40, 0x7610, R37 ;  /* 0x0000761028287816 */ /* 0x000fe20000000025 */
[----:B------:R-:W-:Y:S01]  /*104c0*/  IMAD.MOV.U32 R14, RZ, RZ, R17 ;  /* 0x000000ffff0e7224 */ /* 0x000fe200078e0011 */
[----:B------:R-:W-:-:S07]  /*104d0*/  PRMT R97, R96, 0x7632, R97 ;  /* 0x0000763260617816 */ /* 0x000fce0000000061 */
.L_x_10498:
[----:B------:R-:W-:Y:S05]  /*104e0*/  BSYNC.RECONVERGENT B1 ;  /* 0x0000000000017941 */ /* 0x000fea0003800200 */
.L_x_10496:
        /* <DEDUP_REMOVED lines=11> */
.L_x_10500:
[----:B------:R-:W-:Y:S01]  /*105a0*/  IMAD.MOV.U32 R32, RZ, RZ, R41 ;  /* 0x000000ffff207224 */ /* 0x000fe200078e0029 */
[----:B------:R-:W-:Y:S01]  /*105b0*/  PRMT R40, R40, 0x7632, R40 ;  /* 0x0000763228287816 */ /* 0x000fe20000000028 */
[----:B------:R-:W-:Y:S01]  /*105c0*/  IMAD.MOV.U32 R17, RZ, RZ, R16 ;  /* 0x000000ffff117224 */ /* 0x000fe200078e0010 */
[----:B------:R-:W-:-:S07]  /*105d0*/  PRMT R96, R96, 0x5410, R96 ;  /* 0x0000541060607816 */ /* 0x000fce0000000060 */
.L_x_10501:
[----:B------:R-:W-:Y:S05]  /*105e0*/  BSYNC.RECONVERGENT B1 ;  /* 0x0000000000017941 */ /* 0x000fea0003800200 */
.L_x_10499:
        /* <DEDUP_REMOVED lines=11> */
.L_x_10503:
[----:B------:R-:W-:Y:S01]  /*106a0*/  IMAD.MOV.U32 R41, RZ, RZ, R32 ;  /* 0x000000ffff297224 */ /* 0x000fe200078e0020 */
[----:B------:R-:W-:Y:S01]  /*106b0*/  PRMT R42, R40, 0x7610, R42 ;  /* 0x00007610282a7816 */ /* 0x000fe2000000002a */
[----:B------:R-:W-:Y:S01]  /*106c0*/  IMAD.MOV.U32 R16, RZ, RZ, R19 ;  /* 0x000000ffff107224 */ /* 0x000fe200078e0013 */
[----:B------:R-:W-:-:S07]  /*106d0*/  PRMT R96, R95, 0x7632, R96 ;  /* 0x000076325f607816 */ /* 0x000fce0000000060 */
.L_x_10504:
[----:B------:R-:W-:Y:S05]  /*106e0*/  BSYNC.RECONVERGENT B1 ;  /* 0x0000000000017941 */ /* 0x000fea0003800200 */
.L_x_10502:
        /* <DEDUP_REMOVED lines=11> */
.L_x_10506:
[----:B------:R-:W-:Y:S01]  /*107a0*/  IMAD.MOV.U32 R32, RZ, RZ, R41 ;  /* 0x000000ffff207224 */ /* 0x000fe200078e0029 */
[----:B------:R-:W-:Y:S01]  /*107b0*/  PRMT R37, R37, 0x5410, R42 ;  /* 0x0000541025257816 */ /* 0x000fe2000000002a */
[----:B------:R-:W-:Y:S01]  /*107c0*/  IMAD.MOV.U32 R19, RZ, RZ, R18 ;  /* 0x000000ffff137224 */ /* 0x000fe200078e0012 */
[----:B------:R-:W-:-:S07]  /*107d0*/  PRMT R95, R95, 0x5410, R95 ;  /* 0x000054105f5f7816 */ /* 0x000fce000000005f */
.L_x_10507:
[----:B------:R-:W-:Y:S05]  /*107e0*/  BSYNC.RECONVERGENT B1 ;  /* 0x0000000000017941 */ /* 0x000fea0003800200 */
.L_x_10505:
        /* <DEDUP_REMOVED lines=11> */
.L_x_10509:
[----:B------:R-:W-:Y:S01]  /*108a0*/  IMAD.MOV.U32 R41, RZ, RZ, R32 ;  /* 0x000000ffff297224 */ /* 0x000fe200078e0020 */
[----:B------:R-:W-:Y:S01]  /*108b0*/  PRMT R40, R40, 0x7610, R37 ;  /* 0x0000761028287816 */ /* 0x000fe20000000025 */
[----:B------:R-:W-:Y:S01]  /*108c0*/  IMAD.MOV.U32 R18, RZ, RZ, R21 ;  /* 0x000000ffff127224 */ /* 0x000fe200078e0015 */
[----:B------:R-:W-:-:S07]  /*108d0*/  PRMT R95, R94, 0x7632, R95 ;  /* 0x000076325e5f7816 */ /* 0x000fce000000005f */
.L_x_10510:
[----:B------:R-:W-:Y:S05]  /*108e0*/  BSYNC.RECONVERGENT B1 ;  /* 0x0000000000017941 */ /* 0x000fea0003800200 */
.L_x_10508:
        /* <DEDUP_REMOVED lines=11> */
.L_x_10512:
[----:B------:R-:W-:Y:S01]  /*109a0*/  IMAD.MOV.U32 R32, RZ, RZ, R41 ;  /* 0x000000ffff207224 */ /* 0x000fe200078e0029 */
[----:B------:R-:W-:Y:S01]  /*109b0*/  PRMT R40, R40, 0x7632, R40 ;  /* 0x0000763228287816 */ /* 0x000fe20000000028 */
[----:B------:R-:W-:Y:S01]  /*109c0*/  IMAD.MOV.U32 R21, RZ, RZ, R20 ;  /* 0x000000ffff157224 */ /* 0x000fe200078e0014 */
[----:B------:R-:W-:-:S07]  /*109d0*/  PRMT R94, R94, 0x5410, R94 ;  /* 0x000054105e5e7816 */ /* 0x000fce000000005e */
.L_x_10513:
[----:B------:R-:W-:Y:S05]  /*109e0*/  BSYNC.RECONVERGENT B1 ;  /* 0x0000000000017941 */ /* 0x000fea0003800200 */
.L_x_10511:
        /* <DEDUP_REMOVED lines=11> */
.L_x_10515:
[----:B------:R-:W-:Y:S01]  /*10aa0*/  IMAD.MOV.U32 R41, RZ, RZ, R32 ;  /* 0x000000ffff297224 */ /* 0x000fe200078e0020 */
[----:B------:R-:W-:Y:S01]  /*10ab0*/  PRMT R42, R40, 0x7610, R42 ;  /* 0x00007610282a7816 */ /* 0x000fe2000000002a */
[----:B------:R-:W-:Y:S01]  /*10ac0*/  IMAD.MOV.U32 R20, RZ, RZ, R23 ;  /* 0x000000ffff147224 */ /* 0x000fe200078e0017 */
[----:B------:R-:W-:-:S07]  /*10ad0*/  PRMT R94, R93, 0x7632, R94 ;  /* 0x000076325d5e7816 */ /* 0x000fce000000005e */
.L_x_10516:
[----:B------:R-:W-:Y:S05]  /*10ae0*/  BSYNC.RECONVERGENT B1 ;  /* 0x0000000000017941 */ /* 0x000fea0003800200 */
.L_x_10514:
        /* <DEDUP_REMOVED lines=11> */
.L_x_10518:
[----:B------:R-:W-:Y:S01]  /*10ba0*/  IMAD.MOV.U32 R32, RZ, RZ, R41 ;  /* 0x000000ffff207224 */ /* 0x000fe200078e0029 */
[----:B------:R-:W-:Y:S01]  /*10bb0*/  PRMT R37, R37, 0x5410, R42 ;  /* 0x0000541025257816 */ /* 0x000fe2000000002a */
[----:B------:R-:W-:Y:S01]  /*10bc0*/  IMAD.MOV.U32 R23, RZ, RZ, R22 ;  /* 0x000000ffff177224 */ /* 0x000fe200078e0016 */
[----:B------:R-:W-:-:S07]  /*10bd0*/  PRMT R93, R93, 0x5410, R93 ;  /* 0x000054105d5d7816 */ /* 0x000fce000000005d */
.L_x_10519:
[----:B------:R-:W-:Y:S05]  /*10be0*/  BSYNC.RECONVERGENT B1 ;  /* 0x0000000000017941 */ /* 0x000fea0003800200 */
.L_x_10517:
        /* <DEDUP_REMOVED lines=11> */
.L_x_10521:
[----:B------:R-:W-:Y:S01]  /*10ca0*/  IMAD.MOV.U32 R41, RZ, RZ, R32 ;  /* 0x000000ffff297224 */ /* 0x000fe200078e0020 */
[----:B------:R-:W-:Y:S01]  /*10cb0*/  PRMT R40, R40, 0x7610, R37 ;  /* 0x0000761028287816 */ /* 0x000fe20000000025 */
[----:B------:R-:W-:Y:S01]  /*10cc0*/  IMAD.MOV.U32 R22, RZ, RZ, R25 ;  /* 0x000000ffff167224 */ /* 0x000fe200078e0019 */
[----:B------:R-:W-:-:S07]  /*10cd0*/  PRMT R93, R92, 0x7632, R93 ;  /* 0x000076325c5d7816 */ /* 0x000fce000000005d */
.L_x_10522:
[----:B------:R-:W-:Y:S05]  /*10ce0*/  BSYNC.RECONVERGENT B1 ;  /* 0x0000000000017941 */ /* 0x000fea0003800200 */
.L_x_10520:
        /* <DEDUP_REMOVED lines=11> */
.L_x_10524:
[----:B------:R-:W-:Y:S01]  /*10da0*/  IMAD.MOV.U32 R32, RZ, RZ, R41 ;  /* 0x000000ffff207224 */ /* 0x000fe200078e0029 */
[----:B------:R-:W-:Y:S01]  /*10db0*/  PRMT R40, R40, 0x7632, R40 ;  /* 0x0000763228287816 */ /* 0x000fe20000000028 */
[----:B------:R-:W-:Y:S01]  /*10dc0*/  IMAD.MOV.U32 R25, RZ, RZ, R24 ;  /* 0x000000ffff197224 */ /* 0x000fe200078e0018 */
[----:B------:R-:W-:-:S07]  /*10dd0*/  PRMT R92, R92, 0x5410, R92 ;  /* 0x000054105c5c7816 */ /* 0x000fce000000005c */
.L_x_10525:
[----:B------:R-:W-:Y:S05]  /*10de0*/  BSYNC.RECONVERGENT B1 ;  /* 0x0000000000017941 */ /* 0x000fea0003800200 */
.L_x_10523:
        /* <DEDUP_REMOVED lines=11> */
.L_x_10527:
[----:B------:R-:W-:Y:S01]  /*10ea0*/  IMAD.MOV.U32 R41, RZ, RZ, R32 ;  /* 0x000000ffff297224 */ /* 0x000fe200078e0020 */
[----:B------:R-:W-:Y:S01]  /*10eb0*/  PRMT R42, R40, 0x7610, R42 ;  /* 0x00007610282a7816 */ /* 0x000fe2000000002a */
[----:B------:R-:W-:Y:S01]  /*10ec0*/  IMAD.MOV.U32 R24, RZ, RZ, R27 ;  /* 0x000000ffff187224 */ /* 0x000fe200078e001b */
[----:B------:R-:W-:-:S07]  /*10ed0*/  PRMT R92, R91, 0x7632, R92 ;  /* 0x000076325b5c7816 */ /* 0x000fce000000005c */
.L_x_10528:
[----:B------:R-:W-:Y:S05]  /*10ee0*/  BSYNC.RECONVERGENT B1 ;  /* 0x0000000000017941 */ /* 0x000fea0003800200 */
.L_x_10526:
        /* <DEDUP_REMOVED lines=11> */
.L_x_10530:
[----:B------:R-:W-:Y:S01]  /*10fa0*/  IMAD.MOV.U32 R32, RZ, RZ, R41 ;  /* 0x000000ffff207224 */ /* 0x000fe200078e0029 */
[----:B------:R-:W-:Y:S01]  /*10fb0*/  PRMT R37, R37, 0x5410, R42 ;  /* 0x0000541025257816 */ /* 0x000fe2000000002a */
[----:B------:R-:W-:Y:S01]  /*10fc0*/  IMAD.MOV.U32 R27, RZ, RZ, R26 ;  /* 0x000000ffff1b7224 */ /* 0x000fe200078e001a */
[----:B------:R-:W-:-:S07]  /*10fd0*/  PRMT R91, R91, 0x5410, R91 ;  /* 0x000054105b5b7816 */ /* 0x000fce000000005b */
.L_x_10531:
[----:B------:R-:W-:Y:S05]  /*10fe0*/  BSYNC.RECONVERGENT B1 ;  /* 0x0000000000017941 */ /* 0x000fea0003800200 */
.L_x_10529:
        /* <DEDUP_REMOVED lines=11> */
.L_x_10533:
[----:B------:R-:W-:Y:S01]  /*110a0*/  IMAD.MOV.U32 R41, RZ, RZ, R32 ;  /* 0x000000ffff297224 */ /* 0x000fe200078e0020 */
[----:B------:R-:W-:Y:S01]  /*110b0*/  PRMT R40, R37, 0x7632, R40 ;  /* 0x0000763225287816 */ /* 0x000fe20000000028 */
[----:B------:R-:W-:Y:S01]  /*110c0*/  IMAD.MOV.U32 R26, RZ, RZ, R29 ;  /* 0x000000ffff1a7224 */ /* 0x000fe200078e001d */
[----:B------:R-:W-:-:S07]  /*110d0*/  PRMT R91, R90, 0x7610, R91 ;  /* 0x000076105a5b7816 */ /* 0x000fce000000005b */
.L_x_10534:
[----:B------:R-:W-:Y:S05]  /*110e0*/  BSYNC.RECONVERGENT B1 ;  /* 0x0000000000017941 */ /* 0x000fea0003800200 */
.L_x_10532:
        /* <DEDUP_REMOVED lines=11> */
.L_x_10536:
[----:B------:R-:W-:Y:S01]  /*111a0*/  IMAD.MOV.U32 R32, RZ, RZ, R41 ;  /* 0x000000ffff207224 */ /* 0x000fe200078e0029 */
[----:B------:R-:W-:Y:S01]  /*111b0*/  PRMT R42, R40, 0x7610, R42 ;  /* 0x00007610282a7816 */ /* 0x000fe2000000002a */
[----:B------:R-:W-:Y:S01]  /*111c0*/  IMAD.MOV.U32 R29, RZ, RZ, R28 ;  /* 0x000000ffff1d7224 */ /* 0x000fe200078e001c */
[----:B------:R-:W-:-:S07]  /*111d0*/  PRMT R90, R89, 0x7610, R90 ;  /* 0x00007610595a7816 */ /* 0x000fce000000005a */
.L_x_10537:
[----:B------:R-:W-:Y:S05]  /*111e0*/  BSYNC.RECONVERGENT B1 ;  /* 0x0000000000017941 */ /* 0x000fea0003800200 */
.L_x_10535:
        /* <DEDUP_REMOVED lines=11> */
.L_x_10539:
[----:B------:R-:W-:Y:S01]  /*112a0*/  IMAD.MOV.U32 R41, RZ, RZ, R32 ;  /* 0x000000ffff297224 */ /* 0x000fe200078e0020 */
[----:B------:R-:W-:Y:S01]  /*112b0*/  PRMT R37, R37, 0x5410, R42 ;  /* 0x0000541025257816 */ /* 0x000fe2000000002a */
[----:B------:R-:W-:Y:S01]  /*112c0*/  IMAD.MOV.U32 R28, RZ, RZ, R31 ;  /* 0x000000ffff1c7224 */ /* 0x000fe200078e001f */
[----:B------:R-:W-:-:S07]  /*112d0*/  PRMT R89, R89, 0x7632, R89 ;  /* 0x0000763259597816 */ /* 0x000fce0000000059 */
.L_x_10540:
[----:B------:R-:W-:Y:S05]  /*112e0*/  BSYNC.RECONVERGENT B1 ;  /* 0x0000000000017941 */ /* 0x000fea0003800200 */
.L_x_10538:
        /* <DEDUP_REMOVED lines=11> */
.L_x_10542:
[----:B------:R-:W-:Y:S01]  /*113a0*/  IMAD.MOV.U32 R32, RZ, RZ, R41 ;  /* 0x000000ffff207224 */ /* 0x000fe200078e0029 */
[----:B------:R-:W-:Y:S01]  /*113b0*/  PRMT R40, R40, 0x7610, R37 ;  /* 0x0000761028287816 */ /* 0x000fe20000000025 */
[----:B------:R-:W-:Y:S01]  /*113c0*/  IMAD.MOV.U32 R31, RZ, RZ, R30 ;  /* 0x000000ffff1f7224 */ /* 0x000fe200078e001e */
[----:B------:R-:W-:-:S07]  /*113d0*/  PRMT R89, R89, 0x5410, R88 ;  /* 0x0000541059597816 */ /* 0x000fce0000000058 */
.L_x_10543:
[----:B------:R-:W-:Y:S05]  /*113e0*/  BSYNC.RECONVERGENT B1 ;  /* 0x0000000000017941 */ /* 0x000fea0003800200 */
.L_x_10541:
        /* <DEDUP_REMOVED lines=11> */
.L_x_10545:
[----:B------:R-:W-:Y:S01]  /*114a0*/  IMAD.MOV.U32 R41, RZ, RZ, R32 ;  /* 0x000000ffff297224 */ /* 0x000fe200078e0020 */
[----:B------:R-:W-:Y:S01]  /*114b0*/  PRMT R40, R40, 0x7632, R40 ;  /* 0x0000763228287816 */ /* 0x000fe20000000028 */
[----:B------:R-:W-:Y:S01]  /*114c0*/  IMAD.MOV.U32 R30, RZ, RZ, R33 ;  /* 0x000000ffff1e7224 */ /* 0x000fe200078e0021 */
[----:B------:R-:W-:-:S07]  /*114d0*/  PRMT R88, R88, 0x7632, R88 ;  /* 0x0000763258587816 */ /* 0x000fce0000000058 */
.L_x_10546:
[----:B------:R-:W-:Y:S05]  /*114e0*/  BSYNC.RECONVERGENT B1 ;  /* 0x0000000000017941 */ /* 0x000fea0003800200 */
.L_x_10544:
        /* <DEDUP_REMOVED lines=11> */
.L_x_10548:
[----:B------:R-:W-:Y:S01]  /*115a0*/  PRMT R88, R88, 0x5410, R37 ;  /* 0x0000541058587816 */ /* 0x000fe20000000025 */
[----:B------:R-:W-:Y:S01]  /*115b0*/  IMAD.MOV.U32 R33, RZ, RZ, R36 ;  /* 0x000000ffff217224 */ /* 0x000fe200078e0024 */
[----:B------:R-:W-:Y:S01]  /*115c0*/  PRMT R90, R90, 0x5410, R40 ;  /* 0x000054105a5a7816 */ /* 0x000fe20000000028 */
[----:B------:R-:W-:Y:S01]  /*115d0*/  IMAD.MOV.U32 R32, RZ, RZ, R41 ;  /* 0x000000ffff207224 */ /* 0x000fe200078e0029 */
[----:B------:R-:W-:Y:S01]  /*115e0*/  PRMT R37, R40, 0x7610, R37 ;  /* 0x0000761028257816 */ /* 0x000fe20000000025 */
[----:B------:R-:W-:-:S07]  /*115f0*/  IMAD.MOV.U32 R36, RZ, RZ, R41 ;  /* 0x000000ffff247224 */ /* 0x000fce00078e0029 */
.L_x_10549:
[----:B------:R-:W-:Y:S05]  /*11600*/  BSYNC.RECONVERGENT B1 ;  /* 0x0000000000017941 */ /* 0x000fea0003800200 */
.L_x_10547:
        /* <DEDUP_REMOVED lines=13> */
[----:B------:R-:W-:-:S05]  /*116e0*/  IMAD R36, R36, 0xc8, R37 ;  /* 0x000000c824247824 */ /* 0x000fca00078e0225 */
[----:B------:R1:W-:Y:S04]  /*116f0*/  STS.64 [R36+0x90], R38 ;  /* 0x0000902624007388 */ /* 0x0003e80000000a00 */
        /* <DEDUP_REMOVED lines=23> */
[----:B------:R1:W-:Y:S02]  /*11870*/  STS.64 [R36+0x88], R2 ;  /* 0x0000880224007388 */ /* 0x0003e40000000a00 */
.L_x_10456:
[----:B------:R-:W-:Y:S05]  /*11880*/  BSYNC.RECONVERGENT B0 ;  /* 0x0000000000007941 */ /* 0x000fea0003800200 */
.L_x_10455:
        /* <DEDUP_REMOVED lines=8> */
[----:B01----:R-:W0:Y:S04]  /*11910*/  LDS.128 R36, [UR4+0xd0] ;  /* 0x0000d004ff247984 */ /* 0x003e280008000c00 */
        /* <DEDUP_REMOVED lines=9> */
[----:B------:R-:W5:Y:S01]  /*119b0*/  LDS.128 R44, [UR4+0xf0] ;  /* 0x0000f004ff2c7984 */ /* 0x000f620008000c00 */
[----:B0-----:R-:W-:-:S03]  /*119c0*/  FSETP.GT.FTZ.AND P0, PT, R34, R36, PT ;  /* 0x000000242200720b */ /* 0x001fc60003f14000 */
[----:B------:R-:W0:Y:S04]  /*119d0*/  LDS.128 R40, [UR4+0xe0] ;  /* 0x0000e004ff287984 */ /* 0x000e280008000c00 */
[----:B------:R-:W0:Y:S04]  /*119e0*/  LDS.64 R84, [UR4+0x190] ;  /* 0x00019004ff547984 */ /* 0x000e280008000a00 */
[----:B-1----:R1:W-:Y:S04]  /*119f0*/  STL.64 [R0+0x80], R68 ;  /* 0x0000804400007387 */ /* 0x0023e80000100a00 */
[----:B--2---:R-:W-:Y:S04]  /*11a00*/  STL.64 [R0+0xb0], R80 ;  /* 0x0000b05000007387 */ /* 0x004fe80000100a00 */
[----:B------:R-:W-:Y:S01]  /*11a10*/  STL.64 [R0+0xb8], R82 ;  /* 0x0000b85200007387 */ /* 0x000fe20000100a00 */
[----:B-1----:R-:W-:-:S03]  /*11a20*/  FSEL R68, R34, R36, P0 ;  /* 0x0000002422447208 */ /* 0x002fc60000000000 */
[----:B---3--:R-:W-:Y:S01]  /*11a30*/  STL.64 [R0+0xa0], R76 ;  /* 0x0000a04c00007387 */ /* 0x008fe20000100a00 */
[----:B------:R-:W-:Y:S02]  /*11a40*/  FSEL R69, R36, R34, P0 ;  /* 0x0000002224457208 */ /* 0x000fe40000000000 */
[----:B------:R-:W-:Y:S01]  /*11a50*/  FSEL R34, R35, R37, P0 ;  /* 0x0000002523227208 */ /* 0x000fe20000000000 */
[----:B------:R-:W-:Y:S01]  /*11a60*/  STL.64 [R0+0xa8], R78 ;  /* 0x0000a84e00007387 */ /* 0x000fe20000100a00 */
[----:B------:R-:W-:Y:S01]  /*11a70*/  FSEL R35, R37, R35, P0 ;  /* 0x0000002325237208 */ /* 0x000fe20000000000 */
[----:B------:R-:W-:Y:S02]  /*11a80*/  FADD.FTZ R69, -R68, R69 ;  /* 0x0000004544457221 */ /* 0x000fe40000010100 */
[----:B----4-:R-:W-:Y:S02]  /*11a90*/  STL.64 [R0+0x90], R72 ;  /* 0x0000904800007387 */ /* 0x010fe40000100a00 */
[----:B------:R-:W-:-:S02]  /*11aa0*/  FMUL.FTZ R69, R69, 1.4426950216293334961 ;  /* 0x3fb8aa3b45457820 */ /* 0x000fc40000410000 */
[----:B------:R-:W-:Y:S04]  /*11ab0*/  STL.64 [R0+0x98], R74 ;  /* 0x0000984a00007387 */ /* 0x000fe80000100a00 */
[----:B------:R-:W-:Y:S01]  /*11ac0*/  STL.64 [R0+0x88], R70 ;  /* 0x0000884600007387 */ /* 0x000fe20000100a00 */
[----:B------:R-:W1:Y:S03]  /*11ad0*/  MUFU.EX2 R69, R69 ;  /* 0x0000004500457308 */ /* 0x000e660000000800 */
[----:B-----5:R-:W-:Y:S04]  /*11ae0*/  STL.64 [R0+0x70], R64 ;  /* 0x0000704000007387 */ /* 0x020fe80000100a00 */
[----:B------:R-:W-:Y:S04]  /*11af0*/  STL.64 [R0+0x78], R66 ;  /* 0x0000784200007387 */ /* 0x000fe80000100a00 */
[----:B------:R-:W-:Y:S04]  /*11b00*/  STL.64 [R0+0x60], R60 ;  /* 0x0000603c00007387 */ /* 0x000fe80000100a00 */
[----:B------:R-:W-:Y:S01]  /*11b10*/  STL.64 [R0+0x68], R62 ;  /* 0x0000683e00007387 */ /* 0x000fe20000100a00 */
[----:B-1----:R-:W-:Y:S01]  /*11b20*/  FFMA.FTZ R35, R35, R69, R34 ;  /* 0x0000004523237223 */ /* 0x002fe20000010022 */
[----:B------:R-:W-:-:S02]  /*11b30*/  IMAD.MOV.U32 R34, RZ, RZ, RZ ;  /* 0x000000ffff227224 */ /* 0x000fc400078e00ff */
        /* <DEDUP_REMOVED lines=8> */
[----:B0-----:R-:W-:Y:S04]  /*11bc0*/  STL.64 [R0+0x18], R42 ;  /* 0x0000182a00007387 */ /* 0x001fe80000100a00 */
[----:B------:R-:W-:Y:S04]  /*11bd0*/  STL.64 [R0+0xc0], R84 ;  /* 0x0000c05400007387 */ /* 0x000fe80000100a00 */
[----:B------:R-:W-:Y:S04]  /*11be0*/  STL.64 [R0+0x8], R38 ;  /* 0x0000082600007387 */ /* 0x000fe80000100a00 */
[----:B------:R-:W-:Y:S04]  /*11bf0*/  STL.64 [R0], R36 ;  /* 0x0000002400007387 */ /* 0x000fe80000100a00 */
[----:B------:R0:W-:Y:S02]  /*11c00*/  STL.64 [R0+0x10], R40 ;  /* 0x0000102800007387 */ /* 0x0001e40000100a00 */
[----:B0-----:R-:W-:-:S07]  /*11c10*/  VIADD R40, R0, 0x8 ;  /* 0x0000000800287836 */ /* 0x001fce0000000000 */
.L_x_10646:
        /* <DEDUP_REMOVED lines=20> */
.L_x_10554:
[----:B------:R-:W-:Y:S01]  /*11d60*/  IMAD.MOV.U32 R36, RZ, RZ, R3 ;  /* 0x000000ffff247224 */ /* 0x000fe200078e0003 */
[--C-:B------:R-:W-:Y:S01]  /*11d70*/  PRMT R37, R37, 0x7610, R103.reuse ;  /* 0x0000761025257816 */ /* 0x100fe20000000067 */
[----:B------:R-:W-:Y:S01]  /*11d80*/  IMAD.MOV.U32 R3, RZ, RZ, R2 ;  /* 0x000000ffff037224 */ /* 0x000fe200078e0002 */
[----:B------:R-:W-:-:S07]  /*11d90*/  PRMT R103, R103, 0x5410, R103 ;  /* 0x0000541067677816 */ /* 0x000fce0000000067 */
.L_x_10555:
[----:B------:R-:W-:Y:S05]  /*11da0*/  BSYNC.RECONVERGENT B1 ;  /* 0x0000000000017941 */ /* 0x000fea0003800200 */
.L_x_10553:
        /* <DEDUP_REMOVED lines=11> */
.L_x_10557:
[----:B------:R-:W-:Y:S01]  /*11e60*/  IMAD.MOV.U32 R39, RZ, RZ, R36 ;  /* 0x000000ffff277224 */ /* 0x000fe200078e0024 */
[----:B------:R-:W-:Y:S01]  /*11e70*/  PRMT R38, R38, 0x7610, R37 ;  /* 0x0000761026267816 */ /* 0x000fe20000000025 */
[----:B------:R-:W-:Y:S01]  /*11e80*/  IMAD.MOV.U32 R2, RZ, RZ, R5 ;  /* 0x000000ffff027224 */ /* 0x000fe200078e0005 */
[----:B------:R-:W-:-:S07]  /*11e90*/  PRMT R103, R102, 0x7632, R103 ;  /* 0x0000763266677816 */ /* 0x000fce0000000067 */
.L_x_10558:
[----:B------:R-:W-:Y:S05]  /*11ea0*/  BSYNC.RECONVERGENT B1 ;  /* 0x0000000000017941 */ /* 0x000fea0003800200 */
.L_x_10556:
        /* <DEDUP_REMOVED lines=11> */
.L_x_10560:
[----:B------:R-:W-:Y:S01]  /*11f60*/  IMAD.MOV.U32 R36, RZ, RZ, R39 ;  /* 0x000000ffff247224 */ /* 0x000fe200078e0027 */
[----:B------:R-:W-:Y:S01]  /*11f70*/  PRMT R37, R38, 0x7632, R37 ;  /* 0x0000763226257816 */ /* 0x000fe20000000025 */
[----:B------:R-:W-:Y:S01]  /*11f80*/  IMAD.MOV.U32 R5, RZ, RZ, R4 ;  /* 0x000000ffff057224 */ /* 0x000fe200078e0004 */
[----:B------:R-:W-:-:S07]  /*11f90*/  PRMT R102, R102, 0x5410, R102 ;  /* 0x0000541066667816 */ /* 0x000fce0000000066 */
.L_x_10561:
[----:B------:R-:W-:Y:S05]  /*11fa0*/  BSYNC.RECONVERGENT B1 ;  /* 0x0000000000017941 */ /* 0x000fea0003800200 */
.L_x_10559:
        /* <DEDUP_REMOVED lines=11> */
.L_x_10563:
[----:B------:R-:W-:Y:S01]  /*12060*/  IMAD.MOV.U32 R39, RZ, RZ, R36 ;  /* 0x000000ffff277224 */ /* 0x000fe200078e0024 */
[----:B------:R-:W-:Y:S01]  /*12070*/  PRMT R38, R37, 0x7610, R38 ;  /* 0x0000761025267816 */ /* 0x000fe20000000026 */
[----:B------:R-:W-:Y:S01]  /*12080*/  IMAD.MOV.U32 R4, RZ, RZ, R7 ;  /* 0x000000ffff047224 */ /* 0x000fe200078e0007 */
[----:B------:R-:W-:-:S07]  /*12090*/  PRMT R102, R101, 0x7632, R102 ;  /* 0x0000763265667816 */ /* 0x000fce0000000066 */
.L_x_10564:
[----:B------:R-:W-:Y:S05]  /*120a0*/  BSYNC.RECONVERGENT B1 ;  /* 0x0000000000017941 */ /* 0x000fea0003800200 */
.L_x_10562:
        /* <DEDUP_REMOVED lines=11> */
.L_x_10566:
[----:B------:R-:W-:Y:S01]  /*12160*/  IMAD.MOV.U32 R36, RZ, RZ, R39 ;  /* 0x000000ffff247224 */ /* 0x000fe200078e0027 */
[----:B------:R-:W-:Y:S01]  /*12170*/  PRMT R37, R37, 0x5410, R38 ;  /* 0x0000541025257816 */ /* 0x000fe20000000026 */
[----:B------:R-:W-:Y:S01]  /*12180*/  IMAD.MOV.U32 R7, RZ, RZ, R6 ;  /* 0x000000ffff077224 */ /* 0x000fe200078e0006 */
[----:B------:R-:W-:-:S07]  /*12190*/  PRMT R101, R101, 0x5410, R101 ;  /* 0x0000541065657816 */ /* 0x000fce0000000065 */
.L_x_10567:
[----:B------:R-:W-:Y:S05]  /*121a0*/  BSYNC.RECONVERGENT B1 ;  /* 0x0000000000017941 */ /* 0x000fea0003800200 */
.L_x_10565:
        /* <DEDUP_REMOVED lines=11> */
.L_x_10569:
[----:B------:R-:W-:Y:S01]  /*12260*/  IMAD.MOV.U32 R39, RZ, RZ, R36 ;  /* 0x000000ffff277224 */ /* 0x000fe200078e0024 */
[----:B------:R-:W-:Y:S01]  /*12270*/  PRMT R38, R38, 0x7610, R37 ;  /* 0x0000761026267816 */ /* 0x000fe20000000025 */
[----:B------:R-:W-:Y:S01]  /*12280*/  IMAD.MOV.U32 R6, RZ, RZ, R9 ;  /* 0x000000ffff067224 */ /* 0x000fe200078e0009 */
[----:B------:R-:W-:-:S07]  /*12290*/  PRMT R101, R100, 0x7632, R101 ;  /* 0x0000763264657816 */ /* 0x000fce0000000065 */
.L_x_10570:
[----:B------:R-:W-:Y:S05]  /*122a0*/  BSYNC.RECONVERGENT B1 ;  /* 0x0000000000017941 */ /* 0x000fea0003800200 */
.L_x_10568:
        /* <DEDUP_REMOVED lines=11> */
.L_x_10572:
[----:B------:R-:W-:Y:S01]  /*12360*/  IMAD.MOV.U32 R36, RZ, RZ, R39 ;  /* 0x000000ffff247224 */ /* 0x000fe200078e0027 */
[----:B------:R-:W-:Y:S01]  /*12370*/  PRMT R37, R38, 0x7632, R37 ;  /* 0x0000763226257816 */ /* 0x000fe20000000025 */
[----:B------:R-:W-:Y:S01]  /*12380*/  IMAD.MOV.U32 R9, RZ, RZ, R8 ;  /* 0x000000ffff097224 */ /* 0x000fe200078e0008 */
[----:B------:R-:W-:-:S07]  /*12390*/  PRMT R100, R100, 0x5410, R100 ;  /* 0x0000541064647816 */ /* 0x000fce0000000064 */
.L_x_10573:
[----:B------:R-:W-:Y:S05]  /*123a0*/  BSYNC.RECONVERGENT B1 ;  /* 0x0000000000017941 */ /* 0x000fea0003800200 */
.L_x_10571:
        /* <DEDUP_REMOVED lines=11> */
.L_x_10575:
[----:B------:R-:W-:Y:S01]  /*12460*/  IMAD.MOV.U32 R39, RZ, RZ, R36 ;  /* 0x000000ffff277224 */ /* 0x000fe200078e0024 */
[----:B------:R-:W-:Y:S01]  /*12470*/  PRMT R38, R37, 0x7610, R38 ;  /* 0x0000761025267816 */ /* 0x000fe20000000026 */
[----:B------:R-:W-:Y:S01]  /*12480*/  IMAD.MOV.U32 R8, RZ, RZ, R11 ;  /* 0x000000ffff087224 */ /* 0x000fe200078e000b */
[----:B------:R-:W-:-:S07]  /*12490*/  PRMT R100, R99, 0x7632, R100 ;  /* 0x0000763263647816 */ /* 0x000fce0000000064 */
.L_x_10576:
[----:B------:R-:W-:Y:S05]  /*124a0*/  BSYNC.RECONVERGENT B1 ;  /* 0x0000000000017941 */ /* 0x000fea0003800200 */
.L_x_10574:
        /* <DEDUP_REMOVED lines=11> */
.L_x_10578:
[----:B------:R-:W-:Y:S01]  /*12560*/  IMAD.MOV.U32 R36, RZ, RZ, R39 ;  /* 0x000000ffff247224 */ /* 0x000fe200078e0027 */
[----:B------:R-:W-:Y:S01]  /*12570*/  PRMT R37, R37, 0x5410, R38 ;  /* 0x0000541025257816 */ /* 0x000fe20000000026 */
[----:B------:R-:W-:Y:S01]  /*12580*/  IMAD.MOV.U32 R11, RZ, RZ, R10 ;  /* 0x000000ffff0b7224 */ /* 0x000fe200078e000a */
[----:B------:R-:W-:-:S07]  /*12590*/  PRMT R99, R99, 0x5410, R99 ;  /* 0x0000541063637816 */ /* 0x000fce0000000063 */
.L_x_10579:
[----:B------:R-:W-:Y:S05]  /*125a0*/  BSYNC.RECONVERGENT B1 ;  /* 0x0000000000017941 */ /* 0x000fea0003800200 */
.L_x_10577:
        /* <DEDUP_REMOVED lines=11> */
.L_x_10581:
[----:B------:R-:W-:Y:S01]  /*12660*/  IMAD.MOV.U32 R39, RZ, RZ, R36 ;  /* 0x000000ffff277224 */ /* 0x000fe200078e0024 */
[----:B------:R-:W-:Y:S01]  /*12670*/  PRMT R38, R38, 0x7610, R37 ;  /* 0x0000761026267816 */ /* 0x000fe20000000025 */
[----:B------:R-:W-:Y:S01]  /*12680*/  IMAD.MOV.U32 R10, RZ, RZ, R13 ;  /* 0x000000ffff0a7224 */ /* 0x000fe200078e000d */
[----:B------:R-:W-:-:S07]  /*12690*/  PRMT R99, R98, 0x7632, R99 ;  /* 0x0000763262637816 */ /* 0x000fce0000000063 */
.L_x_10582:
[----:B------:R-:W-:Y:S05]  /*126a0*/  BSYNC.RECONVERGENT B1 ;  /* 0x0000000000017941 */ /* 0x000fea0003800200 */
.L_x_10580:
        /* <DEDUP_REMOVED lines=11> */
.L_x_10584:
[----:B------:R-:W-:Y:S01]  /*12760*/  IMAD.MOV.U32 R36, RZ, RZ, R39 ;  /* 0x000000ffff247224 */ /* 0x000fe200078e0027 */
[----:B------:R-:W-:Y:S01]  /*12770*/  PRMT R37, R38, 0x7632, R37 ;  /* 0x0000763226257816 */ /* 0x000fe20000000025 */
[----:B------:R-:W-:Y:S01]  /*12780*/  IMAD.MOV.U32 R13, RZ, RZ, R12 ;  /* 0x000000ffff0d7224 */ /* 0x000fe200078e000c */
[----:B------:R-:W-:-:S07]  /*12790*/  PRMT R98, R98, 0x5410, R98 ;  /* 0x0000541062627816 */ /* 0x000fce0000000062 */
.L_x_10585:
[----:B------:R-:W-:Y:S05]  /*127a0*/  BSYNC.RECONVERGENT B1 ;  /* 0x0000000000017941 */ /* 0x000fea0003800200 */
.L_x_10583:
        /* <DEDUP_REMOVED lines=11> */
.L_x_10587:
[----:B------:R-:W-:Y:S01]  /*12860*/  IMAD.MOV.U32 R39, RZ, RZ, R36 ;  /* 0x000000ffff277224 */ /* 0x000fe200078e0024 */
[----:B------:R-:W-:Y:S01]  /*12870*/  PRMT R38, R37, 0x7610, R38 ;  /* 0x0000761025267816 */ /* 0x000fe20000000026 */
[----:B------:R-:W-:Y:S01]  /*12880*/  IMAD.MOV.U32 R12, RZ, RZ, R15 ;  /* 0x000000ffff0c7224 */ /* 0x000fe200078e000f */
[----:B------:R-:W-:-:S07]  /*12890*/  PRMT R98, R97, 0x7632, R98 ;  /* 0x0000763261627816 */ /* 0x000fce0000000062 */
.L_x_10588:
[----:B------:R-:W-:Y:S05]  /*128a0*/  BSYNC.RECONVERGENT B1 ;  /* 0x0000000000017941 */ /* 0x000fea0003800200 */
.L_x_10586:
        /* <DEDUP_REMOVED lines=11> */
.L_x_10590:
[----:B------:R-:W-:Y:S01]  /*12960*/  IMAD.MOV.U32 R36, RZ, RZ, R39 ;  /* 0x000000ffff247224 */ /* 0x000fe200078e0027 */
[----:B------:R-:W-:Y:S01]  /*12970*/  PRMT R37, R37, 0x5410, R38 ;  /* 0x0000541025257816 */ /* 0x000fe20000000026 */
[----:B------:R-:W-:Y:S01]  /*12980*/  IMAD.MOV.U32 R15, RZ, RZ, R14 ;  /* 0x000000ffff0f7224 */ /* 0x000fe200078e000e */
[----:B------:R-:W-:-:S07]  /*12990*/  PRMT R97, R97, 0x5410, R97 ;  /* 0x0000541061617816 */ /* 0x000fce0000000061 */
.L_x_10591:
[----:B------:R-:W-:Y:S05]  /*129a0*/  BSYNC.RECONVERGENT B1 ;  /* 0x0000000000017941 */ /* 0x000fea0003800200 */
.L_x_10589:
        /* <DEDUP_REMOVED lines=11> */
.L_x_10593:
[----:B------:R-:W-:Y:S01]  /*12a60*/  IMAD.MOV.U32 R39, RZ, RZ, R36 ;  /* 0x000000ffff277224 */ /* 0x000fe200078e0024 */
[----:B------:R-:W-:Y:S01]  /*12a70*/  PRMT R38, R38, 0x7610, R37 ;  /* 0x0000761026267816 */ /* 0x000fe20000000025 */
[----:B------:R-:W-:Y:S01]  /*12a80*/  IMAD.MOV.U32 R14, RZ, RZ, R17 ;  /* 0x000000ffff0e7224 */ /* 0x000fe200078e0011 */
[----:B------:R-:W-:-:S07]  /*12a90*/  PRMT R97, R96, 0x7632, R97 ;  /* 0x0000763260617816 */ /* 0x000fce0000000061 */
.L_x_10594:
[----:B------:R-:W-:Y:S05]  /*12aa0*/  BSYNC.RECONVERGENT B1 ;  /* 0x0000000000017941 */ /* 0x000fea0003800200 */
.L_x_10592:
        /* <DEDUP_REMOVED lines=11> */
.L_x_10596:
[----:B------:R-:W-:Y:S01]  /*12b60*/  IMAD.MOV.U32 R36, RZ, RZ, R39 ;  /* 0x000000ffff247224 */ /* 0x000fe200078e0027 */
[----:B------:R-:W-:Y:S01]  /*12b70*/  PRMT R37, R38, 0x7632, R37 ;  /* 0x0000763226257816 */ /* 0x000fe20000000025 */
[----:B------:R-:W-:Y:S01]  /*12b80*/  IMAD.MOV.U32 R17, RZ, RZ, R16 ;  /* 0x000000ffff117224 */ /* 0x000fe200078e0010 */
[----:B------:R-:W-:-:S07]  /*12b90*/  PRMT R96, R96, 0x5410, R96 ;  /* 0x0000541060607816 */ /* 0x000fce0000000060 */
.L_x_10597:
[----:B------:R-:W-:Y:S05]  /*12ba0*/  BSYNC.RECONVERGENT B1 ;  /* 0x0000000000017941 */ /* 0x000fea0003800200 */
.L_x_10595:
        /* <DEDUP_REMOVED lines=11> */
.L_x_10599:
[----:B------:R-:W-:Y:S01]  /*12c60*/  IMAD.MOV.U32 R39, RZ, RZ, R36 ;  /* 0x000000ffff277224 */ /* 0x000fe200078e0024 */
[----:B------:R-:W-:Y:S01]  /*12c70*/  PRMT R38, R37, 0x7610, R38 ;  /* 0x0000761025267816 */ /* 0x000fe20000000026 */
[----:B------:R-:W-:Y:S01]  /*12c80*/  IMAD.MOV.U32 R16, RZ, RZ, R19 ;  /* 0x000000ffff107224 */ /* 0x000fe200078e0013 */
[----:B------:R-:W-:-:S07]  /*12c90*/  PRMT R96, R95, 0x7632, R96 ;  /* 0x000076325f607816 */ /* 0x000fce0000000060 */
.L_x_10600:
[----:B------:R-:W-:Y:S05]  /*12ca0*/  BSYNC.RECONVERGENT B1 ;  /* 0x0000000000017941 */ /* 0x000fea0003800200 */
.L_x_10598:
        /* <DEDUP_REMOVED lines=11> */
.L_x_10602:
[----:B------:R-:W-:Y:S01]  /*12d60*/  IMAD.MOV.U32 R36, RZ, RZ, R39 ;  /* 0x000000ffff247224 */ /* 0x000fe200078e0027 */
[----:B------:R-:W-:Y:S01]  /*12d70*/  PRMT R37, R37, 0x5410, R38 ;  /* 0x0000541025257816 */ /* 0x000fe20000000026 */
[----:B------:R-:W-:Y:S01]  /*12d80*/  IMAD.MOV.U32 R19, RZ, RZ, R18 ;  /* 0x000000ffff137224 */ /* 0x000fe200078e0012 */
[----:B------:R-:W-:-:S07]  /*12d90*/  PRMT R95, R95, 0x5410, R95 ;  /* 0x000054105f5f7816 */ /* 0x000fce000000005f */
.L_x_10603:
[----:B------:R-:W-:Y:S05]  /*12da0*/  BSYNC.RECONVERGENT B1 ;  /* 0x0000000000017941 */ /* 0x000fea0003800200 */
.L_x_10601:
        /* <DEDUP_REMOVED lines=11> */
.L_x_10605:
[----:B------:R-:W-:Y:S01]  /*12e60*/  IMAD.MOV.U32 R39, RZ, RZ, R36 ;  /* 0x000000ffff277224 */ /* 0x000fe200078e0024 */
[----:B------:R-:W-:Y:S01]  /*12e70*/  PRMT R38, R38, 0x7610, R37 ;  /* 0x0000761026267816 */ /* 0x000fe20000000025 */
[----:B------:R-:W-:Y:S01]  /*12e80*/  IMAD.MOV.U32 R18, RZ, RZ, R21 ;  /* 0x000000ffff127224 */ /* 0x000fe200078e0015 */
[----:B------:R-:W-:-:S07]  /*12e90*/  PRMT R95, R94, 0x7632, R95 ;  /* 0x000076325e5f7816 */ /* 0x000fce000000005f */
.L_x_10606:
[----:B------:R-:W-:Y:S05]  /*12ea0*/  BSYNC.RECONVERGENT B1 ;  /* 0x0000000000017941 */ /* 0x000fea0003800200 */
.L_x_10604:
        /* <DEDUP_REMOVED lines=11> */
.L_x_10608:
[----:B------:R-:W-:Y:S01]  /*12f60*/  IMAD.MOV.U32 R36, RZ, RZ, R39 ;  /* 0x000000ffff247224 */ /* 0x000fe200078e0027 */
[----:B------:R-:W-:Y:S01]  /*12f70*/  PRMT R37, R38, 0x7632, R37 ;  /* 0x0000763226257816 */ /* 0x000fe20000000025 */
[----:B------:R-:W-:Y:S01]  /*12f80*/  IMAD.MOV.U32 R21, RZ, RZ, R20 ;  /* 0x000000ffff157224 */ /* 0x000fe200078e0014 */
[----:B------:R-:W-:-:S07]  /*12f90*/  PRMT R94, R94, 0x5410, R94 ;  /* 0x000054105e5e7816 */ /* 0x000fce000000005e */
.L_x_10609:
[----:B------:R-:W-:Y:S05]  /*12fa0*/  BSYNC.RECONVERGENT B1 ;  /* 0x0000000000017941 */ /* 0x000fea0003800200 */
.L_x_10607:
        /* <DEDUP_REMOVED lines=11> */
.L_x_10611:
[----:B------:R-:W-:Y:S01]  /*13060*/  IMAD.MOV.U32 R39, RZ, RZ, R36 ;  /* 0x000000ffff277224 */ /* 0x000fe200078e0024 */
[----:B------:R-:W-:Y:S01]  /*13070*/  PRMT R38, R37, 0x7610, R38 ;  /* 0x0000761025267816 */ /* 0x000fe20000000026 */
[----:B------:R-:W-:Y:S01]  /*13080*/  IMAD.MOV.U32 R20, RZ, RZ, R23 ;  /* 0x000000ffff147224 */ /* 0x000fe200078e0017 */
[----:B------:R-:W-:-:S07]  /*13090*/  PRMT R94, R93, 0x7632, R94 ;  /* 0x000076325d5e7816 */ /* 0x000fce000000005e */
.L_x_10612:
[----:B------:R-:W-:Y:S05]  /*130a0*/  BSYNC.RECONVERGENT B1 ;  /* 0x0000000000017941 */ /* 0x000fea0003800200 */
.L_x_10610:
        /* <DEDUP_REMOVED lines=11> */
.L_x_10614:
[----:B------:R-:W-:Y:S01]  /*13160*/  IMAD.MOV.U32 R36, RZ, RZ, R39 ;  /* 0x000000ffff247224 */ /* 0x000fe200078e0027 */
[----:B------:R-:W-:Y:S01]  /*13170*/  PRMT R37, R37, 0x5410, R38 ;  /* 0x0000541025257816 */ /* 0x000fe20000000026 */
[----:B------:R-:W-:Y:S01]  /*13180*/  IMAD.MOV.U32 R23, RZ, RZ, R22 ;  /* 0x000000ffff177224 */ /* 0x000fe200078e0016 */
[----:B------:R-:W-:-:S07]  /*13190*/  PRMT R93, R93, 0x5410, R93 ;  /* 0x000054105d5d7816 */ /* 0x000fce000000005d */
.L_x_10615:
[----:B------:R-:W-:Y:S05]  /*131a0*/  BSYNC.RECONVERGENT B1 ;  /* 0x0000000000017941 */ /* 0x000fea0003800200 */
.L_x_10613:
        /* <DEDUP_REMOVED lines=11> */
.L_x_10617:
[----:B------:R-:W-:Y:S01]  /*13260*/  IMAD.MOV.U32 R39, RZ, RZ, R36 ;  /* 0x000000ffff277224 */ /* 0x000fe200078e0024 */
[----:B------:R-:W-:Y:S01]  /*13270*/  PRMT R38, R38, 0x7610, R37 ;  /* 0x0000761026267816 */ /* 0x000fe20000000025 */
[----:B------:R-:W-:Y:S01]  /*13280*/  IMAD.MOV.U32 R22, RZ, RZ, R25 ;  /* 0x000000ffff167224 */ /* 0x000fe200078e0019 */
[----:B------:R-:W-:-:S07]  /*13290*/  PRMT R93, R92, 0x7632, R93 ;  /* 0x000076325c5d7816 */ /* 0x000fce000000005d */
.L_x_10618:
[----:B------:R-:W-:Y:S05]  /*132a0*/  BSYNC.RECONVERGENT B1 ;  /* 0x0000000000017941 */ /* 0x000fea0003800200 */
.L_x_10616:
        /* <DEDUP_REMOVED lines=11> */
.L_x_10620:
[----:B------:R-:W-:Y:S01]  /*13360*/  IMAD.MOV.U32 R36, RZ, RZ, R39 ;  /* 0x000000ffff247224 */ /* 0x000fe200078e0027 */
[----:B------:R-:W-:Y:S01]  /*13370*/  PRMT R37, R38, 0x7632, R37 ;  /* 0x0000763226257816 */ /* 0x000fe20000000025 */
[----:B------:R-:W-:Y:S01]  /*13380*/  IMAD.MOV.U32 R25, RZ, RZ, R24 ;  /* 0x000000ffff197224 */ /* 0x000fe200078e0018 */
[----:B------:R-:W-:-:S07]  /*13390*/  PRMT R92, R92, 0x5410, R92 ;  /* 0x000054105c5c7816 */ /* 0x000fce000000005c */
.L_x_10621:
[----:B------:R-:W-:Y:S05]  /*133a0*/  BSYNC.RECONVERGENT B1 ;  /* 0x0000000000017941 */ /* 0x000fea0003800200 */
.L_x_10619:
        /* <DEDUP_REMOVED lines=11> */
.L_x_10623:
[----:B------:R-:W-:Y:S01]  /*13460*/  IMAD.MOV.U32 R39, RZ, RZ, R36 ;  /* 0x000000ffff277224 */ /* 0x000fe200078e0024 */
[----:B------:R-:W-:Y:S01]  /*13470*/  PRMT R38, R37, 0x7610, R38 ;  /* 0x0000761025267816 */ /* 0x000fe20000000026 */
[----:B------:R-:W-:Y:S01]  /*13480*/  IMAD.MOV.U32 R24, RZ, RZ, R27 ;  /* 0x000000ffff187224 */ /* 0x000fe200078e001b */
[----:B------:R-:W-:-:S07]  /*13490*/  PRMT R92, R91, 0x7632, R92 ;  /* 0x000076325b5c7816 */ /* 0x000fce000000005c */
.L_x_10624:
[----:B------:R-:W-:Y:S05]  /*134a0*/  BSYNC.RECONVERGENT B1 ;  /* 0x0000000000017941 */ /* 0x000fea0003800200 */
.L_x_10622:
        /* <DEDUP_REMOVED lines=11> */
.L_x_10626:
[----:B------:R-:W-:Y:S01]  /*13560*/  IMAD.MOV.U32 R36, RZ, RZ, R39 ;  /* 0x000000ffff247224 */ /* 0x000fe200078e0027 */
[----:B------:R-:W-:Y:S01]  /*13570*/  PRMT R37, R37, 0x5410, R38 ;  /* 0x0000541025257816 */ /* 0x000fe20000000026 */
[----:B------:R-:W-:Y:S01]  /*13580*/  IMAD.MOV.U32 R27, RZ, RZ, R26 ;  /* 0x000000ffff1b7224 */ /* 0x000fe200078e001a */
[----:B------:R-:W-:-:S07]  /*13590*/  PRMT R91, R91, 0x5410, R91 ;  /* 0x000054105b5b7816 */ /* 0x000fce000000005b */
.L_x_10627:
[----:B------:R-:W-:Y:S05]  /*135a0*/  BSYNC.RECONVERGENT B1 ;  /* 0x0000000000017941 */ /* 0x000fea0003800200 */
.L_x_10625:
        /* <DEDUP_REMOVED lines=11> */
.L_x_10629:
[----:B------:R-:W-:Y:S01]  /*13660*/  IMAD.MOV.U32 R39, RZ, RZ, R36 ;  /* 0x000000ffff277224 */ /* 0x000fe200078e0024 */
[----:B------:R-:W-:Y:S01]  /*13670*/  PRMT R37, R37, 0x7632, R37 ;  /* 0x0000763225257816 */ /* 0x000fe20000000025 */
[----:B------:R-:W-:Y:S01]  /*13680*/  IMAD.MOV.U32 R26, RZ, RZ, R29 ;  /* 0x000000ffff1a7224 */ /* 0x000fe200078e001d */
[----:B------:R-:W-:-:S07]  /*13690*/  PRMT R91, R90, 0x7610, R91 ;  /* 0x000076105a5b7816 */ /* 0x000fce000000005b */
.L_x_10630:
[----:B------:R-:W-:Y:S05]  /*136a0*/  BSYNC.RECONVERGENT B1 ;  /* 0x0000000000017941 */ /* 0x000fea0003800200 */
.L_x_10628:
        /* <DEDUP_REMOVED lines=11> */
.L_x_10632:
[----:B------:R-:W-:Y:S01]  /*13760*/  IMAD.MOV.U32 R36, RZ, RZ, R39 ;  /* 0x000000ffff247224 */ /* 0x000fe200078e0027 */
[----:B------:R-:W-:Y:S01]  /*13770*/  PRMT R38, R37, 0x7610, R38 ;  /* 0x0000761025267816 */ /* 0x000fe20000000026 */
[----:B------:R-:W-:Y:S01]  /*13780*/  IMAD.MOV.U32 R29, RZ, RZ, R28 ;  /* 0x000000ffff1d7224 */ /* 0x000fe200078e001c */
[----:B------:R-:W-:-:S07]  /*13790*/  PRMT R90, R89, 0x7610, R90 ;  /* 0x00007610595a7816 */ /* 0x000fce000000005a */
.L_x_10633:
[----:B------:R-:W-:Y:S05]  /*137a0*/  BSYNC.RECONVERGENT B1 ;  /* 0x0000000000017941 */ /* 0x000fea0003800200 */
.L_x_10631:
        /* <DEDUP_REMOVED lines=11> */
.L_x_10635:
[----:B------:R-:W-:Y:S01]  /*13860*/  IMAD.MOV.U32 R37, RZ, RZ, R36 ;  /* 0x000000ffff257224 */ /* 0x000fe200078e0024 */
[----:B------:R-:W-:Y:S01]  /*13870*/  PRMT R38, R38, 0x5410, R38 ;  /* 0x0000541026267816 */ /* 0x000fe20000000026 */
[----:B------:R-:W-:Y:S01]  /*13880*/  IMAD.MOV.U32 R28, RZ, RZ, R31 ;  /* 0x000000ffff1c7224 */ /* 0x000fe200078e001f */
[----:B------:R-:W-:-:S07]  /*13890*/  PRMT R89, R89, 0x7632, R89 ;  /* 0x0000763259597816 */ /* 0x000fce0000000059 */
.L_x_10636:
[----:B------:R-:W-:Y:S05]  /*138a0*/  BSYNC.RECONVERGENT B1 ;  /* 0x0000000000017941 */ /* 0x000fea0003800200 */
.L_x_10634:
        /* <DEDUP_REMOVED lines=11> */
.L_x_10638:
[----:B------:R-:W-:Y:S01]  /*13960*/  IMAD.MOV.U32 R36, RZ, RZ, R37 ;  /* 0x000000ffff247224 */ /* 0x000fe200078e0025 */
[----:B------:R-:W-:Y:S01]  /*13970*/  PRMT R39, R39, 0x7610, R38 ;  /* 0x0000761027277816 */ /* 0x000fe20000000026 */
[----:B------:R-:W-:Y:S01]  /*13980*/  IMAD.MOV.U32 R31, RZ, RZ, R30 ;  /* 0x000000ffff1f7224 */ /* 0x000fe200078e001e */
[----:B------:R-:W-:-:S07]  /*13990*/  PRMT R89, R89, 0x5410, R88 ;  /* 0x0000541059597816 */ /* 0x000fce0000000058 */
.L_x_10639:
[----:B------:R-:W-:Y:S05]  /*139a0*/  BSYNC.RECONVERGENT B1 ;  /* 0x0000000000017941 */ /* 0x000fea0003800200 */
.L_x_10637:
        /* <DEDUP_REMOVED lines=11> */
.L_x_10641:
[----:B------:R-:W-:Y:S01]  /*13a60*/  IMAD.MOV.U32 R37, RZ, RZ, R36 ;  /* 0x000000ffff257224 */ /* 0x000fe200078e0024 */
[----:B------:R-:W-:Y:S01]  /*13a70*/  PRMT R38, R38, 0x7610, R39 ;  /* 0x0000761026267816 */ /* 0x000fe20000000027 */
[----:B------:R-:W-:Y:S01]  /*13a80*/  IMAD.MOV.U32 R30, RZ, RZ, R33 ;  /* 0x000000ffff1e7224 */ /* 0x000fe200078e0021 */
[----:B------:R-:W-:-:S07]  /*13a90*/  PRMT R88, R88, 0x7632, R88 ;  /* 0x0000763258587816 */ /* 0x000fce0000000058 */
.L_x_10642:
[----:B------:R-:W-:Y:S05]  /*13aa0*/  BSYNC.RECONVERGENT B1 ;  /* 0x0000000000017941 */ /* 0x000fea0003800200 */
.L_x_10640:
        /* <DEDUP_REMOVED lines=11> */
.L_x_10644:
[----:B------:R-:W-:Y:S01]  /*13b60*/  PRMT R38, R38, 0x7632, R38 ;  /* 0x0000763226267816 */ /* 0x000fe20000000026 */
[----:B------:R-:W-:Y:S01]  /*13b70*/  IMAD.MOV.U32 R33, RZ, RZ, R32 ;  /* 0x000000ffff217224 */ /* 0x000fe200078e0020 */
[----:B------:R-:W-:Y:S01]  /*13b80*/  PRMT R88, R88, 0x7610, R90 ;  /* 0x0000761058587816 */ /* 0x000fe2000000005a */
[--C-:B------:R-:W-:Y:S01]  /*13b90*/  IMAD.MOV.U32 R36, RZ, RZ, R37.reuse ;  /* 0x000000ffff247224 */ /* 0x100fe200078e0025 */
[----:B------:R-:W-:Y:S01]  /*13ba0*/  PRMT R90, R90, 0x7610, R38 ;  /* 0x000076105a5a7816 */ /* 0x000fe20000000026 */
[----:B------:R-:W-:-:S07]  /*13bb0*/  IMAD.MOV.U32 R32, RZ, RZ, R37 ;  /* 0x000000ffff207224 */ /* 0x000fce00078e0025 */
.L_x_10645:
[----:B------:R-:W-:Y:S05]  /*13bc0*/  BSYNC.RECONVERGENT B1 ;  /* 0x0000000000017941 */ /* 0x000fea0003800200 */
.L_x_10643:
[----:B------:R-:W-:Y:S02]  /*13bd0*/  VIADD R40, R40, 0x4 ;  /* 0x0000000428287836 */ /* 0x000fe40000000000 */
[----:B------:R-:W-:Y:S01]  /*13be0*/  VIADD R0, R0, 0x2 ;  /* 0x0000000200007836 */ /* 0x000fe20000000000 */
[----:B------:R-:W-:Y:S06]  /*13bf0*/  @P2 BRA `(.L_x_10646) ;  /* 0xffffffe000082947 */ /* 0x000fec000383ffff */
[----:B------:R-:W-:Y:S01]  /*13c00*/  PRMT R90, R90, 0x5410, R38 ;  /* 0x000054105a5a7816 */ /* 0x000fe20000000026 */
[----:B------:R-:W-:Y:S02]  /*13c10*/  IMAD.MOV.U32 R34, RZ, RZ, R68 ;  /* 0x000000ffff227224 */ /* 0x000fe400078e0044 */
[----:B------:R-:W-:-:S07]  /*13c20*/  IMAD.MOV.U32 R32, RZ, RZ, R36 ;  /* 0x000000ffff207224 */ /* 0x000fce00078e0024 */
.L_x_10552:
[----:B------:R-:W-:Y:S05]  /*13c30*/  BSYNC.RECONVERGENT B0 ;  /* 0x0000000000007941 */ /* 0x000fea0003800200 */
.L_x_10551:
[----:B------:R1:W-:Y:S01]  /*13c40*/  STL.64 [R1+0x148], R2 ;  /* 0x0001480201007387 */ /* 0x0003e20000100a00 */
[----:B------:R-:W-:Y:S01]  /*13c50*/  ISETP.NE.AND P0, PT, R105, RZ, PT ;  /* 0x000000ff6900720c */ /* 0x000fe20003f05270 */
[----:B------:R-:W-:Y:S02]  /*13c60*/  BSSY.RECONVERGENT B0, `(.L_x_10647) ;  /* 0x00000f1000007945 */ /* 0x000fe40003800200 */
[----:B------:R2:W-:Y:S04]  /*13c70*/  STL.64 [R1+0xd0], R32 ;  /* 0x0000d02001007387 */ /* 0x0005e80000100a00 */
[----:B------:R2:W-:Y:S01]  /*13c80*/  STL.64 [R1+0xd8], R30 ;  /* 0x0000d81e01007387 */ /* 0x0005e20000100a00 */
[----:B-1----:R-:W-:-:S03]  /*13c90*/  PRMT R2, R90, 0x7632, R88 ;  /* 0x000076325a027816 */ /* 0x002fc60000000058 */
[----:B------:R2:W-:Y:S01]  /*13ca0*/  STL.64 [R1+0xe0], R28 ;  /* 0x0000e01c01007387 */ /* 0x0005e20000100a00 */
[----:B------:R-:W-:Y:S02]  /*13cb0*/  PRMT R3, R88, 0x7610, R89 ;  /* 0x0000761058037816 */ /* 0x000fe40000000059 */
[----:B------:R-:W-:Y:S01]  /*13cc0*/  PRMT R90, R89, 0x5410, R90 ;  /* 0x00005410595a7816 */ /* 0x000fe2000000005a */
        /* <DEDUP_REMOVED lines=21> */
[----:B------:R-:W1:Y:S02]  /*13e20*/  LDC R0, c[0x0][0x3a4] ;  /* 0x0000e900ff007b82 */ /* 0x000e640000000800 */
[----:B-1----:R-:W-:-:S13]  /*13e30*/  ISETP.GE.AND P0, PT, R0, 0x1, PT ;  /* 0x000000010000780c */ /* 0x002fda0003f06270 */
[----:B------:R-:W-:Y:S05]  /*13e40*/  @!P0 BRA `(.L_x_10649) ;  /* 0x0000000c00308947 */ /* 0x000fea0003800000 */
[----:B------:R-:W-:Y:S02]  /*13e50*/  IMAD.SHL.U32 R0, R0, 0x2, RZ ;  /* 0x0000000200007824 */ /* 0x000fe400078e00ff */
[----:B--2---:R-:W-:-:S03]  /*13e60*/  IMAD.MOV.U32 R3, RZ, RZ, RZ ;  /* 0x000000ffff037224 */ /* 0x004fc600078e00ff */
[C---:B------:R-:W-:Y:S02]  /*13e70*/  ISETP.GE.AND P0, PT, R0.reuse, 0x4, PT ;  /* 0x000000040000780c */ /* 0x040fe40003f06270 */
[----:B------:R-:W-:-:S04]  /*13e80*/  VIMNMX R0, PT, PT, R0, 0x1, !PT ;  /* 0x0000000100007848 */ /* 0x000fc80007fe0100 */
[----:B------:R-:W-:-:S07]  /*13e90*/  LOP3.LUT R2, R0, 0x3, RZ, 0xc0, !PT ;  /* 0x0000000300027812 */ /* 0x000fce00078ec0ff */
[----:B------:R-:W-:Y:S05]  /*13ea0*/  @!P0 BRA `(.L_x_10650) ;  /* 0x0000000800b88947 */ /* 0x000fea0003800000 */
[----:B------:R-:W1:Y:S01]  /*13eb0*/  S2UR UR5, SR_CgaCtaId ;  /* 0x00000000000579c3 */ /* 0x000e620000008800 */
[----:B------:R-:W-:Y:S01]  /*13ec0*/  LOP3.LUT R3, R0, 0x7ffffffc, RZ, 0xc0, !PT ;  /* 0x7ffffffc00037812 */ /* 0x000fe200078ec0ff */
[----:B------:R-:W-:Y:S01]  /*13ed0*/  UMOV UR4, 0x400 ;  /* 0x0000040000047882 */ /* 0x000fe20000000000 */
[----:B------:R-:W-:Y:S01]  /*13ee0*/  VIADD R32, R1, 0x150 ;  /* 0x0000015001207836 */ /* 0x000fe20000000000 */
[----:B------:R-:W-:Y:S01]  /*13ef0*/  UIADD3 UR4, UPT, UPT, UR4, 0x260, URZ ;  /* 0x0000026004047890 */ /* 0x000fe2000fffe0ff */
[----:B------:R-:W-:Y:S02]  /*13f00*/  IMAD.MOV.U32 R25, RZ, RZ, R106 ;  /* 0x000000ffff197224 */ /* 0x000fe400078e006a */
[----:B------:R-:W-:-:S05]  /*13f10*/  IMAD.MOV R0, RZ, RZ, -R3 ;  /* 0x000000ffff007224 */ /* 0x000fca00078e0a03 */
[----:B------:R-:W-:Y:S01]  /*13f20*/  ISETP.GE.AND P0, PT, R0, RZ, PT ;  /* 0x000000ff0000720c */ /* 0x000fe20003f06270 */
[----:B-1----:R-:W-:-:S04]  /*13f30*/  ULEA UR4, UR5, UR4, 0x18 ;  /* 0x0000000405047291 */ /* 0x002fc8000f8ec0ff */
[----:B------:R-:W-:-:S08]  /*13f40*/  UIADD3 UR4, UPT, UPT, UR4, 0x80, URZ ;  /* 0x0000008004047890 */ /* 0x000fd0000fffe0ff */
[----:B------:R-:W-:Y:S05]  /*13f50*/  @P0 BRA `(.L_x_10651) ;  /* 0x0000000800240947 */ /* 0x000fea0003800000 */
[----:B------:R-:W-:Y:S01]  /*13f60*/  IMAD.MOV R4, RZ, RZ, -R0 ;  /* 0x000000ffff047224 */ /* 0x000fe200078e0a00 */
[----:B------:R-:W-:-:S04]  /*13f70*/  PLOP3.LUT P0, PT, PT, PT, PT, 0x80, 0x8 ;  /* 0x000000000008781c */ /* 0x000fc80003f0f070 */
[----:B------:R-:W-:-:S13]  /*13f80*/  ISETP.GT.AND P1, PT, R4, 0xc, PT ;  /* 0x0000000c0400780c */ /* 0x000fda0003f24270 */
[----:B------:R-:W-:Y:S05]  /*13f90*/  @!P1 BRA `(.L_x_10652) ;  /* 0x0000000400509947 */ /* 0x000fea0003800000 */
[----:B------:R-:W-:-:S13]  /*13fa0*/  PLOP3.LUT P0, PT, PT, PT, PT, 0x8, 0x80 ;  /* 0x000000000080781c */ /* 0x000fda0003f0e170 */
.L_x_10653:
[----:B-1----:R-:W2:Y:S04]  /*13fb0*/  LDL.64 R8, [R25+0x40] ;  /* 0x0000400019087983 */ /* 0x002ea80000100a00 */
        /* <DEDUP_REMOVED lines=12> */
[----:B-1----:R-:W-:-:S03]  /*14080*/  VIADD R32, R32, 0x20 ;  /* 0x0000002020207836 */ /* 0x002fc60000000000 */
        /* <DEDUP_REMOVED lines=11> */
[----:B-1----:R-:W-:Y:S02]  /*14140*/  HADD2.F32 R17, -RZ, R15.H0_H0 ;  /* 0x2000000fff117230 */ /* 0x002fe40000004100 */
        /* <DEDUP_REMOVED lines=8> */
[--C-:B-1----:R-:W-:Y:S02]  /*141d0*/  HADD2.F32 R6, -RZ, R23.reuse.H0_H0 ;  /* 0x20000017ff067230 */ /* 0x102fe40000004100 */
        /* <DEDUP_REMOVED lines=48> */
.L_x_10652:
[----:B------:R-:W-:-:S05]  /*144e0*/  IMAD.MOV R4, RZ, RZ, -R0 ;  /* 0x000000ffff047224 */ /* 0x000fca00078e0a00 */
[----:B------:R-:W-:-:S13]  /*144f0*/  ISETP.GT.AND P1, PT, R4, 0x4, PT ;  /* 0x000000040400780c */ /* 0x000fda0003f24270 */
[----:B------:R-:W-:Y:S05]  /*14500*/  @!P1 BRA `(.L_x_10654) ;  /* 0x0000000000b09947 */ /* 0x000fea0003800000 */
[----:B-1----:R-:W2:Y:S04]  /*14510*/  LDL.64 R8, [R25+0x20] ;  /* 0x0000200019087983 */ /* 0x002ea80000100a00 */
[----:B------:R-:W3:Y:S04]  /*14520*/  LDL.64 R4, [R25+0x8] ;  /* 0x0000080019047983 */ /* 0x000ee80000100a00 */
[----:B------:R-:W4:Y:S04]  /*14530*/  LDL.64 R6, [R32] ;  /* 0x0000000020067983 */ /* 0x000f280000100a00 */
[----:B------:R1:W5:Y:S04]  /*14540*/  LDL.64 R14, [R32+0x8] ;  /* 0x00000800200e7983 */ /* 0x0003680000100a00 */
[----:B------:R-:W5:Y:S04]  /*14550*/  LDL.64 R10, [R25+0x10] ;  /* 0x00001000190a7983 */ /* 0x000f680000100a00 */
[----:B------:R-:W5:Y:S01]  /*14560*/  LDL.64 R12, [R25+0x18] ;  /* 0x00001800190c7983 */ /* 0x000f620000100a00 */
[----:B------:R-:W-:Y:S01]  /*14570*/  PLOP3.LUT P0, PT, PT, PT, PT, 0x8, 0x80 ;  /* 0x000000000080781c */ /* 0x000fe20003f0e170 */
[----:B------:R-:W-:-:S02]  /*14580*/  VIADD R0, R0, 0x8 ;  /* 0x0000000800007836 */ /* 0x000fc40000000000 */
[----:B-1----:R-:W-:Y:S02]  /*14590*/  VIADD R32, R32, 0x10 ;  /* 0x0000001020207836 */ /* 0x002fe40000000000 */
[C---:B--2---:R-:W-:Y:S02]  /*145a0*/  IMAD.IADD R16, R104.reuse, 0x1, R8 ;  /* 0x0000000168107824 */ /* 0x044fe400078e0208 */
[----:B---3--:R-:W-:-:S03]  /*145b0*/  IMAD.IADD R4, R104, 0x1, R4 ;  /* 0x0000000168047824 */ /* 0x008fc600078e0204 */
[----:B------:R1:W-:Y:S01]  /*145c0*/  STS [UR4+-0x68], R16 ;  /* 0xffff9810ff007988 */ /* 0x0003e20008000804 */
[----:B------:R-:W-:Y:S02]  /*145d0*/  IMAD.IADD R18, R104, 0x1, R9 ;  /* 0x0000000168127824 */ /* 0x000fe400078e0209 */
[----:B----4-:R-:W-:Y:S01]  /*145e0*/  HADD2.F32 R8, -RZ, R6.H0_H0 ;  /* 0x20000006ff087230 */ /* 0x010fe20000004100 */
[----:B------:R2:W-:Y:S01]  /*145f0*/  STS [UR4+-0x80], R4 ;  /* 0xffff8004ff007988 */ /* 0x0005e20008000804 */
[----:B------:R-:W-:Y:S02]  /*14600*/  HADD2.F32 R9, -RZ, R7.H0_H0 ;  /* 0x20000007ff097230 */ /* 0x000fe40000004100 */
[----:B-----5:R-:W-:Y:S02]  /*14610*/  HADD2.F32 R17, -RZ, R15.H0_H0 ;  /* 0x2000000fff117230 */ /* 0x020fe40000004100 */
[----:B-1----:R-:W-:Y:S02]  /*14620*/  HADD2.F32 R16, -RZ, R14.H0_H0 ;  /* 0x2000000eff107230 */ /* 0x002fe40000004100 */
[----:B------:R-:W-:-:S02]  /*14630*/  HADD2.F32 R6, -RZ, R6.H1_H1 ;  /* 0x30000006ff067230 */ /* 0x000fc40000004100 */
[----:B--2---:R-:W-:Y:S02]  /*14640*/  VIADD R4, R25, 0x20 ;  /* 0x0000002019047836 */ /* 0x004fe40000000000 */
        /* <DEDUP_REMOVED lines=24> */
.L_x_10654:
[----:B------:R-:W-:-:S13]  /*147d0*/  ISETP.NE.OR P0, PT, R0, RZ, P0 ;  /* 0x000000ff0000720c */ /* 0x000fda0000705670 */
[----:B------:R-:W-:Y:S05]  /*147e0*/  @!P0 BRA `(.L_x_10650) ;  /* 0x0000000000688947 */ /* 0x000fea0003800000 */
.L_x_10651:
[----:B-123--:R-:W2:Y:S04]  /*147f0*/  LDL.64 R6, [R25+0x10] ;  /* 0x0000100019067983 */ /* 0x00eea80000100a00 */
[----:B------:R1:W3:Y:S04]  /*14800*/  LDL.64 R12, [R32] ;  /* 0x00000000200c7983 */ /* 0x0002e80000100a00 */
[----:B------:R-:W4:Y:S01]  /*14810*/  LDL.64 R4, [R25+0x8] ;  /* 0x0000080019047983 */ /* 0x000f220000100a00 */
[----:B------:R-:W-:Y:S02]  /*14820*/  VIADD R0, R0, 0x4 ;  /* 0x0000000400007836 */ /* 0x000fe40000000000 */
[----:B-1----:R-:W-:-:S03]  /*14830*/  VIADD R32, R32, 0x8 ;  /* 0x0000000820207836 */ /* 0x002fc60000000000 */
[----:B------:R-:W-:Y:S01]  /*14840*/  ISETP.NE.AND P0, PT, R0, RZ, PT ;  /* 0x000000ff0000720c */ /* 0x000fe20003f05270 */
[C---:B--2---:R-:W-:Y:S02]  /*14850*/  IMAD.IADD R8, R104.reuse, 0x1, R6 ;  /* 0x0000000168087824 */ /* 0x044fe400078e0206 */
[----:B------:R-:W-:Y:S02]  /*14860*/  IMAD.IADD R10, R104, 0x1, R7 ;  /* 0x00000001680a7824 */ /* 0x000fe400078e0207 */
[--C-:B---3--:R-:W-:Y:S01]  /*14870*/  HADD2.F32 R6, -RZ, R12.reuse.H0_H0 ;  /* 0x2000000cff067230 */ /* 0x108fe20000004100 */
[----:B------:R-:W-:Y:S01]  /*14880*/  STS [UR4+-0x78], R8 ;  /* 0xffff8808ff007988 */ /* 0x000fe20008000804 */
[----:B------:R-:W-:Y:S02]  /*14890*/  HADD2.F32 R7, -RZ, R12.H1_H1 ;  /* 0x3000000cff077230 */ /* 0x000fe40000004100 */
[--C-:B------:R-:W-:Y:S01]  /*148a0*/  HADD2.F32 R9, -RZ, R13.reuse.H0_H0 ;  /* 0x2000000dff097230 */ /* 0x100fe20000004100 */
[----:B------:R1:W-:Y:S01]  /*148b0*/  STS [UR4], R6 ;  /* 0x00000006ff007988 */ /* 0x0003e20008000804 */
[----:B------:R-:W-:-:S02]  /*148c0*/  HADD2.F32 R11, -RZ, R13.H1_H1 ;  /* 0x3000000dff0b7230 */ /* 0x000fc40000004100 */
[C---:B----4-:R-:W-:Y:S01]  /*148d0*/  IMAD.IADD R4, R104.reuse, 0x1, R4 ;  /* 0x0000000168047824 */ /* 0x050fe200078e0204 */
[----:B------:R3:W-:Y:S01]  /*148e0*/  STS [UR4+-0x74], R10 ;  /* 0xffff8c0aff007988 */ /* 0x0007e20008000804 */
[----:B------:R-:W-:-:S03]  /*148f0*/  IMAD.IADD R5, R104, 0x1, R5 ;  /* 0x0000000168057824 */ /* 0x000fc600078e0205 */
[----:B------:R3:W-:Y:S01]  /*14900*/  STS [UR4+0x4], R7 ;  /* 0x00000407ff007988 */ /* 0x0007e20008000804 */
[----:B-1----:R-:W-:-:S03]  /*14910*/  VIADD R6, R25, 0x10 ;  /* 0x0000001019067836 */ /* 0x002fc60000000000 */
[----:B------:R3:W-:Y:S01]  /*14920*/  STS [UR4+0x8], R9 ;  /* 0x00000809ff007988 */ /* 0x0007e20008000804 */
[----:B------:R-:W-:-:S03]  /*14930*/  IMAD.MOV.U32 R25, RZ, RZ, R6 ;  /* 0x000000ffff197224 */ /* 0x000fc600078e0006 */
[----:B------:R3:W-:Y:S04]  /*14940*/  STS [UR4+0xc], R11 ;  /* 0x00000c0bff007988 */ /* 0x0007e80008000804 */
[----:B------:R3:W-:Y:S04]  /*14950*/  STS [UR4+-0x80], R4 ;  /* 0xffff8004ff007988 */ /* 0x0007e80008000804 */
[----:B------:R3:W-:Y:S01]  /*14960*/  STS [UR4+-0x7c], R5 ;  /* 0xffff8405ff007988 */ /* 0x0007e20008000804 */
[----:B------:R-:W-:Y:S01]  /*14970*/  UIADD3 UR4, UPT, UPT, UR4, 0x10, URZ ;  /* 0x0000001004047890 */ /* 0x000fe2000fffe0ff */
[----:B------:R-:W-:Y:S11]  /*14980*/  @P0 BRA `(.L_x_10651) ;  /* 0xfffffffc00980947 */ /* 0x000ff6000383ffff */
.L_x_10650:
[----:B------:R-:W-:-:S13]  /*14990*/  ISETP.NE.AND P0, PT, R2, RZ, PT ;  /* 0x000000ff0200720c */ /* 0x000fda0003f05270 */
[----:B------:R-:W-:Y:S05]  /*149a0*/  @!P0 BRA `(.L_x_10649) ;  /* 0x0000000000588947 */ /* 0x000fea0003800000 */
[----:B-123--:R-:W1:Y:S01]  /*149b0*/  S2R R5, SR_CgaCtaId ;  /* 0x0000000000057919 */ /* 0x00ee620000008800 */
[----:B------:R-:W-:Y:S01]  /*149c0*/  MOV R0, 0x400 ;  /* 0x0000040000007802 */ /* 0x000fe20000000f00 */
[C-C-:B------:R-:W-:Y:S02]  /*149d0*/  IMAD R4, R3.reuse, 0x2, R106.reuse ;  /* 0x0000000203047824 */ /* 0x140fe400078e026a */
[----:B------:R-:W-:Y:S02]  /*149e0*/  IMAD R106, R3, 0x4, R106 ;  /* 0x00000004036a7824 */ /* 0x000fe400078e026a */
[----:B------:R-:W-:Y:S02]  /*149f0*/  VIADD R0, R0, 0x260 ;  /* 0x0000026000007836 */ /* 0x000fe40000000000 */
[----:B------:R-:W-:Y:S02]  /*14a00*/  IMAD.MOV R2, RZ, RZ, -R2 ;  /* 0x000000ffff027224 */ /* 0x000fe400078e0a02 */
[----:B------:R-:W-:Y:S01]  /*14a10*/  VIADD R6, R4, 0x88 ;  /* 0x0000008804067836 */ /* 0x000fe20000000000 */
[----:B-1----:R-:W-:-:S05]  /*14a20*/  LEA R0, R5, R0, 0x18 ;  /* 0x0000000005007211 */ /* 0x002fca00078ec0ff */
[----:B------:R-:W-:-:S04]  /*14a30*/  IMAD R0, R3, 0x4, R0 ;  /* 0x0000000403007824 */ /* 0x000fc800078e0200 */
[----:B------:R-:W-:-:S07]  /*14a40*/  VIADD R0, R0, 0x80 ;  /* 0x0000008000007836 */ /* 0x000fce0000000000 */
.L_x_10655:
[----:B------:R1:W2:Y:S04]  /*14a50*/  LDL R3, [R106+0x8] ;  /* 0x000008006a037983 */ /* 0x0002a80000100800 */
[----:B------:R3:W4:Y:S01]  /*14a60*/  LDL.U16 R4, [R6] ;  /* 0x0000000006047983 */ /* 0x0007220000100400 */
[----:B------:R-:W-:Y:S02]  /*14a70*/  VIADD R2, R2, 0x1 ;  /* 0x0000000102027836 */ /* 0x000fe40000000000 */
[----:B-1----:R-:W-:-:S03]  /*14a80*/  VIADD R106, R106, 0x4 ;  /* 0x000000046a6a7836 */ /* 0x002fc60000000000 */
[----:B------:R-:W-:Y:S01]  /*14a90*/  ISETP.NE.AND P0, PT, R2, RZ, PT ;  /* 0x000000ff0200720c */ /* 0x000fe20003f05270 */
[----:B---3--:R-:W-:Y:S02]  /*14aa0*/  VIADD R6, R6, 0x2 ;  /* 0x0000000206067836 */ /* 0x008fe40000000000 */
[----:B--2---:R-:W-:Y:S02]  /*14ab0*/  IMAD.IADD R3, R104, 0x1, R3 ;  /* 0x0000000168037824 */ /* 0x004fe400078e0203 */
[----:B----4-:R-:W-:-:S03]  /*14ac0*/  HADD2.F32 R5, -RZ, R4.H0_H0 ;  /* 0x20000004ff057230 */ /* 0x010fc60000004100 */
[----:B------:R-:W-:Y:S04]  /*14ad0*/  STS [R0+-0x80], R3 ;  /* 0xffff800300007388 */ /* 0x000fe80000000800 */
[----:B------:R1:W-:Y:S02]  /*14ae0*/  STS [R0], R5 ;  /* 0x0000000500007388 */ /* 0x0003e40000000800 */
[----:B-1----:R-:W-:Y:S01]  /*14af0*/  VIADD R0, R0, 0x4 ;  /* 0x0000000400007836 */ /* 0x002fe20000000000 */
[----:B------:R-:W-:Y:S06]  /*14b00*/  @P0 BRA `(.L_x_10655) ;  /* 0xfffffffc00d00947 */ /* 0x000fec000383ffff */
.L_x_10649:
[----:B------:R-:W4:Y:S01]  /*14b10*/  S2UR UR5, SR_CgaCtaId ;  /* 0x00000000000579c3 */ /* 0x000f220000008800 */
[----:B------:R-:W-:Y:S01]  /*14b20*/  UMOV UR4, 0x400 ;  /* 0x0000040000047882 */ /* 0x000fe20000000000 */
[----:B--2---:R-:W-:Y:S02]  /*14b30*/  IMAD.MOV.U32 R2, RZ, RZ, R35 ;  /* 0x000000ffff027224 */ /* 0x004fe400078e0023 */
[----:B------:R-:W-:Y:S01]  /*14b40*/  IMAD.MOV.U32 R3, RZ, RZ, R34 ;  /* 0x000000ffff037224 */ /* 0x000fe200078e0022 */
[----:B----4-:R-:W-:-:S09]  /*14b50*/  ULEA UR4, UR5, UR4, 0x18 ;  /* 0x0000000405047291 */ /* 0x010fd2000f8ec0ff */
[----:B------:R4:W-:Y:S03]  /*14b60*/  STS.64 [UR4+0x360], R2 ;  /* 0x00036002ff007988 */ /* 0x0009e60008000a04 */
.L_x_10648:
[----:B------:R-:W-:Y:S05]  /*14b70*/  BSYNC.RECONVERGENT B0 ;  /* 0x0000000000007941 */ /* 0x000fea0003800200 */
.L_x_10647:
[----:B------:R-:W-:Y:S01]  /*14b80*/  BAR.SYNC.DEFER_BLOCKING 0x0 ;  /* 0x0000000000007b1d */ /* 0x000fe20000010000 */
[----:B------:R-:W-:-:S13]  /*14b90*/  ISETP.GT.U32.AND P0, PT, R105, 0x41, PT ;  /* 0x000000416900780c */ /* 0x000fda0003f04070 */
[----:B------:R-:W-:Y:S05]  /*14ba0*/  @P0 EXIT ;  /* 0x000000000000094d */ /* 0x000fea0003800000 */
[----:B------:R-:W5:Y:S01]  /*14bb0*/  S2UR UR5, SR_CgaCtaId ;  /* 0x00000000000579c3 */ /* 0x000f620000008800 */
[----:B------:R-:W-:Y:S01]  /*14bc0*/  UMOV UR4, 0x400 ;  /* 0x0000040000047882 */ /* 0x000fe20000000000 */
[----:B------:R-:W-:Y:S01]  /*14bd0*/  IMAD R86, R87, R86, UR8 ;  /* 0x0000000857567e24 */ /* 0x000fe2000f8e0256 */
[----:B------:R-:W-:-:S03]  /*14be0*/  UIADD3 UR4, UPT, UPT, UR4, 0x260, URZ ;  /* 0x0000026004047890 */ /* 0x000fc6000fffe0ff */
[----:B-123--:R-:W-:Y:S02]  /*14bf0*/  IMAD R7, R86, 0x42, R105 ;  /* 0x0000004256077824 */ /* 0x00efe400078e0269 */
[----:B------:R-:W1:Y:S01]  /*14c00*/  LDC.64 R4, c[0x0][0x398] ;  /* 0x0000e600ff047b82 */ /* 0x000e620000000a00 */
[----:B-----5:R-:W-:-:S06]  /*14c10*/  ULEA UR4, UR5, UR4, 0x18 ;  /* 0x0000000405047291 */ /* 0x020fcc000f8ec0ff */
[----:B------:R-:W-:-:S07]  /*14c20*/  LEA R0, R105, UR4, 0x2 ;  /* 0x0000000469007c11 */ /* 0x000fce000f8e10ff */
.L_x_10656:
[----:B--2---:R2:W3:Y:S01]  /*14c30*/  LDS R9, [R0] ;  /* 0x0000000000097984 */ /* 0x0044e20000000800 */
[----:B-1--4-:R-:W-:Y:S01]  /*14c40*/  IMAD.WIDE.U32 R2, R7, 0x4, R4 ;  /* 0x0000000407027825 */ /* 0x012fe200078e0004 */
[----:B------:R-:W-:-:S03]  /*14c50*/  ISETP.GE.U32.AND P0, PT, R105, 0x2, PT ;  /* 0x000000026900780c */ /* 0x000fc60003f06070 */
[----:B------:R-:W-:Y:S02]  /*14c60*/  VIADD R105, R105, 0x40 ;  /* 0x0000004069697836 */ /* 0x000fe40000000000 */
[----:B------:R-:W-:Y:S02]  /*14c70*/  VIADD R7, R7, 0x40 ;  /* 0x0000004007077836 */ /* 0x000fe40000000000 */
[----:B--2---:R-:W-:Y:S01]  /*14c80*/  VIADD R0, R0, 0x100 ;  /* 0x0000010000007836 */ /* 0x004fe20000000000 */
[----:B---3--:R2:W-:Y:S05]  /*14c90*/  STG.E desc[UR6][R2.64], R9 ;  /* 0x0000000902007986 */ /* 0x0085ea000c101906 */
[----:B------:R-:W-:Y:S05]  /*14ca0*/  @!P0 BRA `(.L_x_10656) ;  /* 0xfffffffc00e08947 */ /* 0x000fea000383ffff */
[----:B------:R-:W-:Y:S05]  /*14cb0*/  EXIT ;  /* 0x000000000000794d */ /* 0x000fea0003800000 */
.L_x_10657:
        /* <DEDUP_REMOVED lines=12> */
.L_x_38461:


//--------------------- .text._ZN17fastertransformer17batch_topk_kernelI6__halfLi16ELi32EEEvPKiPKT_PiPfS8_PKbS3_NS_14BeamHypothesesEiiifS4_ --------------------------
	.section	.text._ZN17fastertransformer17batch_topk_kernelI6__halfLi16ELi32EEEvPKiPKT_PiPfS8_PKbS3_NS_14BeamHypothesesEiiifS4_,"ax",@progbits
	.align	128
        .global         _ZN17fastertransformer17batch_topk_kernelI6__halfLi16ELi32EEEvPKiPKT_PiPfS8_PKbS3_NS_14BeamHypothesesEiiifS4_
        .type           _ZN17fastertransformer17batch_topk_kernelI6__halfLi16ELi32EEEvPKiPKT_PiPfS8_PKbS3_NS_14BeamHypothesesEiiifS4_,@function
        .size           _ZN17fastertransformer17batch_topk_kernelI6__halfLi16ELi32EEEvPKiPKT_PiPfS8_PKbS3_NS_14BeamHypothesesEiiifS4_,(.L_x_38462 - _ZN17fastertransformer17batch_topk_kernelI6__halfLi16ELi32EEEvPKiPKT_PiPfS8_PKbS3_NS_14BeamHypothesesEiiifS4_)
        .other          _ZN17fastertransformer17batch_topk_kernelI6__halfLi16ELi32EEEvPKiPKT_PiPfS8_PKbS3_NS_14BeamHypothesesEiiifS4_,@"STO_CUDA_ENTRY STV_DEFAULT"
_ZN17fastertransformer17batch_topk_kernelI6__halfLi16ELi32EEEvPKiPKT_PiPfS8_PKbS3_NS_14BeamHypothesesEiiifS4_:
.text._ZN17fastertransformer17batch_topk_kernelI6__halfLi16ELi32EEEvPKiPKT_PiPfS8_PKbS3_NS_14BeamHypothesesEiiifS4_:
        /* <DEDUP_REMOVED lines=16> */
[----:B------:R-:W1:Y:S01]  /*0100*/  @!P1 S2R R9, SR_CgaCtaId ;  /* 0x0000000000099919 */ /* 0x000e620000008800 */
[----:B----4-:R-:W-:Y:S01]  /*0110*/  IMAD R20, R2, UR4, RZ ;  /* 0x0000000402147c24 */ /* 0x010fe2000f8e02ff */
[----:B------:R-:W-:Y:S02]  /*0120*/  UISETP.NE.AND.EX UP0, UPT, UR9, URZ, UPT, UP0 ;  /* 0x000000ff0900728c */ /* 0x000fe4000bf05300 */
[----:B------:R-:W-:-:S06]  /*0130*/  @!P1 VIADD R6, R6, 0x4 ;  /* 0x0000000406069836 */ /* 0x000fcc0000000000 */
[----:B------:R-:W3:Y:S01]  /*0140*/  @!P0 S2R R7, SR_CgaCtaId ;  /* 0x0000000000078919 */ /* 0x000ee20000008800 */
[----:B------:R-:W-:Y:S02]  /*0150*/  @!P0 MOV R0, 0x400 ;  /* 0x0000040000008802 */ /* 0x000fe40000000f00 */
[----:B-1----:R-:W-:-:S05]  /*0160*/  @!P1 LEA R8, R9, R6, 0x18 ;  /* 0x0000000609089211 */ /* 0x002fca00078ec0ff */
[----:B0-----:R-:W-:Y:S01]  /*0170*/  @!P1 IMAD R5, R3, 0x4, R8 ;  /* 0x0000000403059824 */ /* 0x001fe200078e0208 */
[----:B---3--:R-:W-:Y:S01]  /*0180*/  @!P0 LEA R6, R7, R0, 0x18 ;  /* 0x0000000007068211 */ /* 0x008fe200078ec0ff */
[----:B------:R-:W-:-:S04]  /*0190*/  IMAD.MOV.U32 R0, RZ, RZ, R1 ;  /* 0x000000ffff007224 */ /* 0x000fc800078e0001 */
        /* <DEDUP_REMOVED lines=19> */
.L_x_10659:
[----:B------:R-:W-:Y:S05]  /*02d0*/  BSYNC.RECONVERGENT B0 ;  /* 0x0000000000007941 */ /* 0x000fea0003800200 */
.L_x_10658:
        /* <DEDUP_REMOVED lines=21> */
[----:B------:R-:W-:Y:S01]  /*0430*/  IMAD.MOV.U32 R28, RZ, RZ, R0 ;  /* 0x000000ffff1c7224 */ /* 0x000fe200078e0000 */
[----:B------:R-:W-:Y:S01]  /*0440*/  PRMT R45, R45, 0x5410, R4 ;  /* 0x000054102d2d7816 */ /* 0x000fe20000000004 */
[----:B------:R-:W-:Y:S01]  /*0450*/  IMAD.MOV.U32 R29, RZ, RZ, R0 ;  /* 0x000000ffff1d7224 */ /* 0x000fe200078e0000 */
        /* <DEDUP_REMOVED lines=19> */
[----:B------:R-:W-:Y:S01]  /*0590*/  IMAD.WIDE.U32 R22, R3, 0x2, RZ ;  /* 0x0000000203167825 */ /* 0x000fe200078e00ff */
[----:B------:R-:W0:Y:S03]  /*05a0*/  LDCU.64 UR8, c[0x0][0x388] ;  /* 0x00007100ff0877ac */ /* 0x000e260008000a00 */
[----:B------:R-:W-:Y:S01]  /*05b0*/  IMAD.MOV.U32 R50, RZ, RZ, 0xfc00 ;  /* 0x0000fc00ff327424 */ /* 0x000fe200078e00ff */
[----:B------:R-:W1:Y:S01]  /*05c0*/  LDCU.64 UR4, c[0x0][0x3a8] ;  /* 0x00007500ff0477ac */ /* 0x000e620008000a00 */
[----:B------:R-:W-:Y:S02]  /*05d0*/  IMAD.WIDE R20, R20, 0x2, R22 ;  /* 0x0000000214147825 */ /* 0x000fe400078e0216 */
[----:B------:R-:W2:Y:S01]  /*05e0*/  LDC.64 R22, c[0x0][0x3b0] ;  /* 0x0000ec00ff167b82 */ /* 0x000ea20000000a00 */
[----:B------:R-:W3:Y:S01]  /*05f0*/  LDCU UR10, c[0x0][0x44c] ;  /* 0x00008980ff0a77ac */ /* 0x000ee20008000800 */
[----:B------:R-:W-:-:S02]  /*0600*/  IMAD.MOV.U32 R24, RZ, RZ, 0xfc00 ;  /* 0x0000fc00ff187424 */ /* 0x000fc400078e00ff */
[----:B------:R-:W-:Y:S02]  /*0610*/  IMAD.MOV.U32 R47, RZ, RZ, 0xfc00 ;  /* 0x0000fc00ff2f7424 */ /* 0x000fe400078e00ff */
[----:B------:R-:W-:Y:S01]  /*0620*/  IMAD.MOV.U32 R44, RZ, RZ, 0xfc00 ;  /* 0x0000fc00ff2c7424 */ /* 0x000fe200078e00ff */
[C---:B------:R-:W-:Y:S01]  /*0630*/  PRMT R50, R24.reuse, 0x5410, R50 ;  /* 0x0000541018327816 */ /* 0x040fe20000000032 */
[----:B------:R-:W-:Y:S01]  /*0640*/  IMAD.MOV.U32 R48, RZ, RZ, 0xfc00 ;  /* 0x0000fc00ff307424 */ /* 0x000fe200078e00ff */
[----:B------:R-:W-:Y:S01]  /*0650*/  PRMT R47, R24, 0x5410, R47 ;  /* 0x00005410182f7816 */ /* 0x000fe2000000002f */
[----:B------:R-:W-:Y:S01]  /*0660*/  IMAD.MOV.U32 R5, RZ, RZ, 0xfc00 ;  /* 0x0000fc00ff057424 */ /* 0x000fe200078e00ff */
[----:B------:R-:W-:Y:S01]  /*0670*/  PRMT R44, R44, 0x5410, R24 ;  /* 0x000054102c2c7816 */ /* 0x000fe20000000018 */
[----:B------:R-:W-:Y:S01]  /*0680*/  IMAD.MOV.U32 R49, RZ, RZ, 0xfc00 ;  /* 0x0000fc00ff317424 */ /* 0x000fe200078e00ff */
[----:B0-----:R-:W-:Y:S01]  /*0690*/  IADD3 R24, P2, PT, R20, UR8, RZ ;  /* 0x0000000814187c10 */ /* 0x001fe2000ff5e0ff */
[----:B------:R-:W-:Y:S01]  /*06a0*/  IMAD.MOV.U32 R46, RZ, RZ, 0xfc00 ;  /* 0x0000fc00ff2e7424 */ /* 0x000fe200078e00ff */
[----:B------:R-:W-:Y:S01]  /*06b0*/  PRMT R48, R48, 0x5410, R48 ;  /* 0x0000541030307816 */ /* 0x000fe20000000030 */
[----:B------:R-:W-:Y:S01]  /*06c0*/  IMAD.MOV.U32 R45, RZ, RZ, 0xfc00 ;  /* 0x0000fc00ff2d7424 */ /* 0x000fe200078e00ff */
[----:B-1----:R-:W-:-:S02]  /*06d0*/  IADD3 R20, P0, PT, R2, UR4, RZ ;  /* 0x0000000402147c10 */ /* 0x002fc4000ff1e0ff */
[C---:B------:R-:W-:Y:S02]  /*06e0*/  PRMT R51, R5.reuse, 0x7610, R51 ;  /* 0x0000761005337816 */ /* 0x040fe40000000033 */
[C---:B------:R-:W-:Y:S02]  /*06f0*/  PRMT R49, R5.reuse, 0x5410, R49 ;  /* 0x0000541005317816 */ /* 0x040fe40000000031 */
[----:B------:R-:W-:Y:S01]  /*0700*/  PRMT R48, R5, 0x7610, R48 ;  /* 0x0000761005307816 */ /* 0x000fe20000000030 */
[----:B--2---:R-:W-:Y:S01]  /*0710*/  IMAD.WIDE.U32 R22, R2, 0x4, R22 ;  /* 0x0000000402167825 */ /* 0x004fe200078e0016 */
[--C-:B------:R-:W-:Y:S02]  /*0720*/  PRMT R45, R45, 0x5410, R5.reuse ;  /* 0x000054102d2d7816 */ /* 0x100fe40000000005 */
[----:B------:R-:W-:Y:S01]  /*0730*/  PRMT R46, R46, 0x5410, R5 ;  /* 0x000054102e2e7816 */ /* 0x000fe20000000005 */
[----:B------:R-:W-:Y:S01]  /*0740*/  IMAD.MOV.U32 R5, RZ, RZ, -0x1 ;  /* 0xffffffffff057424 */ /* 0x000fe200078e00ff */
[----:B------:R-:W-:Y:S01]  /*0750*/  IADD3.X R25, PT, PT, R21, UR9, RZ, P2, !PT ;  /* 0x0000000915197c10 */ /* 0x000fe200097fe4ff */
[----:B------:R-:W-:Y:S01]  /*0760*/  IMAD.X R21, RZ, RZ, UR5, P0 ;  /* 0x00000005ff157e24 */ /* 0x000fe200080e06ff */
[----:B---3--:R-:W-:-:S13]  /*0770*/  FSETP.NEU.FTZ.AND P1, PT, RZ, UR10, PT ;  /* 0x0000000aff007c0b */ /* 0x008fda000bf3d000 */
.L_x_10711:
[----:B------:R0:W5:Y:S01]  /*0780*/  @!P1 LDG.E.U16.CONSTANT R31, desc[UR6][R24.64] ;  /* 0x00000006181f9981 */ /* 0x000162000c1e9500 */
[----:B------:R-:W1:Y:S01]  /*0790*/  LDC R32, c[0x0][0x444] ;  /* 0x00011100ff207b82 */ /* 0x000e620000000800 */
        /* <DEDUP_REMOVED lines=8> */
[----:B------:R-:W-:Y:S01]  /*0820*/  IMAD R35, R36, R33, RZ ;  /* 0x0000002124237224 */ /* 0x000fe200078e02ff */
[----:B------:R-:W-:-:S03]  /*0830*/  IABS R36, R3 ;  /* 0x0000000300247213 */ /* 0x000fc60000000000 */
[----:B------:R-:W-:-:S06]  /*0840*/  IMAD.HI.U32 R27, R27, R35, R26 ;  /* 0x000000231b1b7227 */ /* 0x000fcc00078e001a */
        /* <DEDUP_REMOVED lines=19> */
[----:B------:R-:W-:-:S06]  /*0980*/  I2FP.F32.S32 R27, R27 ;  /* 0x0000001b001b7245 */ /* 0x000fcc0000201400 */
[----:B------:R-:W2:Y:S02]  /*0990*/  MUFU.LG2 R27, R27 ;  /* 0x0000001b001b7308 */ /* 0x000ea40000000c00 */
[----:B--2---:R-:W-:-:S06]  /*09a0*/  FMUL.FTZ R32, R27, UR12 ;  /* 0x0000000c1b207c20 */ /* 0x004fcc0008410000 */
[----:B------:R-:W2:Y:S02]  /*09b0*/  MUFU.EX2 R32, R32 ;  /* 0x0000002000207308 */ /* 0x000ea40000000800 */
[----:B--2---:R-:W-:-:S05]  /*09c0*/  F2FP.F16.F32.PACK_AB R33, RZ, R32 ;  /* 0x00000020ff21723e */ /* 0x004fca00000000ff */
[----:B0-----:R-:W-:Y:S02]  /*09d0*/  HADD2.F32 R34, -RZ, R33.H0_H0 ;  /* 0x20000021ff227230 */ /* 0x001fe40000004100 */
        /* <DEDUP_REMOVED lines=11> */
.L_x_10662:
        /* <DEDUP_REMOVED lines=9> */
.L_x_10664:
[----:B------:R-:W-:Y:S01]  /*0b20*/  PRMT R26, R31, 0x7610, R26 ;  /* 0x000076101f1a7816 */ /* 0x000fe2000000001a */
[----:B------:R-:W-:-:S07]  /*0b30*/  IMAD.MOV.U32 R5, RZ, RZ, R3 ;  /* 0x000000ffff057224 */ /* 0x000fce00078e0003 */
.L_x_10665:
[----:B------:R-:W-:Y:S05]  /*0b40*/  BSYNC.RECONVERGENT B1 ;  /* 0x0000000000017941 */ /* 0x000fea0003800200 */
.L_x_10663:
        /* <DEDUP_REMOVED lines=10> */
.L_x_10667:
[----:B------:R-:W-:Y:S01]  /*0bf0*/  IMAD.MOV.U32 R32, RZ, RZ, R5 ;  /* 0x000000ffff207224 */ /* 0x000fe200078e0005 */
[----:B------:R-:W-:Y:S01]  /*0c00*/  PRMT R51, R51, 0x5410, R51 ;  /* 0x0000541033337816 */ /* 0x000fe20000000033 */
[----:B------:R-:W-:Y:S01]  /*0c10*/  IMAD.MOV.U32 R5, RZ, RZ, R4 ;  /* 0x000000ffff057224 */ /* 0x000fe200078e0004 */
[----:B------:R-:W-:-:S07]  /*0c20*/  PRMT R26, R26, 0x5410, R26 ;  /* 0x000054101a1a7816 */ /* 0x000fce000000001a */
.L_x_10668:
[----:B------:R-:W-:Y:S05]  /*0c30*/  BSYNC.RECONVERGENT B1 ;  /* 0x0000000000017941 */ /* 0x000fea0003800200 */
.L_x_10666:
        /* <DEDUP_REMOVED lines=11> */
.L_x_10670:
[----:B------:R-:W-:Y:S01]  /*0cf0*/  PRMT R51, R50, 0x7632, R51 ;  /* 0x0000763232337816 */ /* 0x000fe20000000033 */
[----:B------:R-:W-:Y:S01]  /*0d00*/  IMAD.MOV.U32 R31, RZ, RZ, R32 ;  /* 0x000000ffff1f7224 */ /* 0x000fe200078e0020 */
[----:B------:R-:W-:Y:S01]  /*0d10*/  PRMT R27, R27, 0x7610, R26 ;  /* 0x000076101b1b7816 */ /* 0x000fe2000000001a */
[----:B------:R-:W-:-:S07]  /*0d20*/  IMAD.MOV.U32 R4, RZ, RZ, R7 ;  /* 0x000000ffff047224 */ /* 0x000fce00078e0007 */
.L_x_10671:
[----:B------:R-:W-:Y:S05]  /*0d30*/  BSYNC.RECONVERGENT B1 ;  /* 0x0000000000017941 */ /* 0x000fea0003800200 */
.L_x_10669:
        /* <DEDUP_REMOVED lines=11> */
.L_x_10673:
[----:B------:R-:W-:Y:S01]  /*0df0*/  PRMT R50, R50, 0x5410, R50 ;  /* 0x0000541032327816 */ /* 0x000fe20000000032 */
[----:B------:R-:W-:Y:S01]  /*0e00*/  IMAD.MOV.U32 R32, RZ, RZ, R31 ;  /* 0x000000ffff207224 */ /* 0x000fe200078e001f */
[----:B------:R-:W-:Y:S01]  /*0e10*/  PRMT R26, R27, 0x7632, R26 ;  /* 0x000076321b1a7816 */ /* 0x000fe2000000001a */
[----:B------:R-:W-:-:S07]  /*0e20*/  IMAD.MOV.U32 R7, RZ, RZ, R6 ;  /* 0x000000ffff077224 */ /* 0x000fce00078e0006 */
.L_x_10674:
[----:B------:R-:W-:Y:S05]  /*0e30*/  BSYNC.RECONVERGENT B1 ;  /* 0x0000000000017941 */ /* 0x000fea0003800200 */
.L_x_10672:
        /* <DEDUP_REMOVED lines=11> */
.L_x_10676:
[----:B------:R-:W-:Y:S01]  /*0ef0*/  PRMT R50, R49, 0x7632, R50 ;  /* 0x0000763231327816 */ /* 0x000fe20000000032 */
[----:B------:R-:W-:Y:S01]  /*0f00*/  IMAD.MOV.U32 R31, RZ, RZ, R32 ;  /* 0x000000ffff1f7224 */ /* 0x000fe200078e0020 */
[----:B------:R-:W-:Y:S01]  /*0f10*/  PRMT R27, R26, 0x7610, R27 ;  /* 0x000076101a1b7816 */ /* 0x000fe2000000001b */
[----:B------:R-:W-:-:S07]  /*0f20*/  IMAD.MOV.U32 R6, RZ, RZ, R9 ;  /* 0x000000ffff067224 */ /* 0x000fce00078e0009 */
.L_x_10677:
[----:B------:R-:W-:Y:S05]  /*0f30*/  BSYNC.RECONVERGENT B1 ;  /* 0x0000000000017941 */ /* 0x000fea0003800200 */
.L_x_10675:
        /* <DEDUP_REMOVED lines=11> */
.L_x_10679:
[----:B------:R-:W-:Y:S01]  /*0ff0*/  PRMT R49, R49, 0x5410, R49 ;  /* 0x0000541031317816 */ /* 0x000fe20000000031 */
[----:B------:R-:W-:Y:S01]  /*1000*/  IMAD.MOV.U32 R32, RZ, RZ, R31 ;  /* 0x000000ffff207224 */ /* 0x000fe200078e001f */
[----:B------:R-:W-:Y:S01]  /*1010*/  PRMT R26, R26, 0x5410, R27 ;  /* 0x000054101a1a7816 */ /* 0x000fe2000000001b */
[----:B------:R-:W-:-:S07]  /*1020*/  IMAD.MOV.U32 R9, RZ, RZ, R8 ;  /* 0x000000ffff097224 */ /* 0x000fce00078e0008 */
.L_x_10680:
[----:B------:R-:W-:Y:S05]  /*1030*/  BSYNC.RECONVERGENT B1 ;  /* 0x0000000000017941 */ /* 0x000fea0003800200 */
.L_x_10678:
        /* <DEDUP_REMOVED lines=11> */
.L_x_10682:
[----:B------:R-:W-:Y:S01]  /*10f0*/  PRMT R49, R48, 0x7632, R49 ;  /* 0x0000763230317816 */ /* 0x000fe20000000031 */
[----:B------:R-:W-:Y:S01]  /*1100*/  IMAD.MOV.U32 R31, RZ, RZ, R32 ;  /* 0x000000ffff1f7224 */ /* 0x000fe200078e0020 */
[----:B------:R-:W-:Y:S01]  /*1110*/  PRMT R27, R27, 0x7610, R26 ;  /* 0x000076101b1b7816 */ /* 0x000fe2000000001a */
[----:B------:R-:W-:-:S07]  /*1120*/  IMAD.MOV.U32 R8, RZ, RZ, R11 ;  /* 0x000000ffff087224 */ /* 0x000fce00078e000b */
.L_x_10683:
[----:B------:R-:W-:Y:S05]  /*1130*/  BSYNC.RECONVERGENT B1 ;  /* 0x0000000000017941 */ /* 0x000fea0003800200 */
.L_x_10681:
        /* <DEDUP_REMOVED lines=11> */
.L_x_10685:
[----:B------:R-:W-:Y:S01]  /*11f0*/  PRMT R48, R48, 0x5410, R48 ;  /* 0x0000541030307816 */ /* 0x000fe20000000030 */
[----:B------:R-:W-:Y:S01]  /*1200*/  IMAD.MOV.U32 R32, RZ, RZ, R31 ;  /* 0x000000ffff207224 */ /* 0x000fe200078e001f */
[----:B------:R-:W-:Y:S01]  /*1210*/  PRMT R26, R27, 0x7632, R26 ;  /* 0x000076321b1a7816 */ /* 0x000fe2000000001a */
[----:B------:R-:W-:-:S07]  /*1220*/  IMAD.MOV.U32 R11, RZ, RZ, R10 ;  /* 0x000000ffff0b7224 */ /* 0x000fce00078e000a */
.L_x_10686:
[----:B------:R-:W-:Y:S05]  /*1230*/  BSYNC.RECONVERGENT B1 ;  /* 0x0000000000017941 */ /* 0x000fea0003800200 */
.L_x_10684:
        /* <DEDUP_REMOVED lines=11> */
.L_x_10688:
[----:B------:R-:W-:Y:S01]  /*12f0*/  PRMT R48, R47, 0x7632, R48 ;  /* 0x000076322f307816 */ /* 0x000fe20000000030 */
[----:B------:R-:W-:Y:S01]  /*1300*/  IMAD.MOV.U32 R31, RZ, RZ, R32 ;  /* 0x000000ffff1f7224 */ /* 0x000fe200078e0020 */
[----:B------:R-:W-:Y:S01]  /*1310*/  PRMT R27, R26, 0x7610, R27 ;  /* 0x000076101a1b7816 */ /* 0x000fe2000000001b */
[----:B------:R-:W-:-:S07]  /*1320*/  IMAD.MOV.U32 R10, RZ, RZ, R13 ;  /* 0x000000ffff0a7224 */ /* 0x000fce00078e000d */
.L_x_10689:
[----:B------:R-:W-:Y:S05]  /*1330*/  BSYNC.RECONVERGENT B1 ;  /* 0x0000000000017941 */ /* 0x000fea0003800200 */
.L_x_10687:
        /* <DEDUP_REMOVED lines=11> */
.L_x_10691:
[----:B------:R-:W-:Y:S01]  /*13f0*/  PRMT R47, R47, 0x5410, R47 ;  /* 0x000054102f2f7816 */ /* 0x000fe2000000002f */
[----:B------:R-:W-:Y:S01]  /*1400*/  IMAD.MOV.U32 R32, RZ, RZ, R31 ;  /* 0x000000ffff207224 */ /* 0x000fe200078e001f */
[----:B------:R-:W-:Y:S01]  /*1410*/  PRMT R26, R26, 0x5410, R27 ;  /* 0x000054101a1a7816 */ /* 0x000fe2000000001b */
[----:B------:R-:W-:-:S07]  /*1420*/  IMAD.MOV.U32 R13, RZ, RZ, R12 ;  /* 0x000000ffff0d7224 */ /* 0x000fce00078e000c */
.L_x_10692:
[----:B------:R-:W-:Y:S05]  /*1430*/  BSYNC.RECONVERGENT B1 ;  /* 0x0000000000017941 */ /* 0x000fea0003800200 */
.L_x_10690:
        /* <DEDUP_REMOVED lines=11> */
.L_x_10694:
[----:B------:R-:W-:Y:S01]  /*14f0*/  PRMT R47, R46, 0x7610, R47 ;  /* 0x000076102e2f7816 */ /* 0x000fe2000000002f */
[----:B------:R-:W-:Y:S01]  /*1500*/  IMAD.MOV.U32 R27, RZ, RZ, R32 ;  /* 0x000000ffff1b7224 */ /* 0x000fe200078e0020 */
[----:B------:R-:W-:Y:S01]  /*1510*/  PRMT R26, R26, 0x7632, R26 ;  /* 0x000076321a1a7816 */ /* 0x000fe2000000001a */
[----:B------:R-:W-:-:S07]  /*1520*/  IMAD.MOV.U32 R12, RZ, RZ, R15 ;  /* 0x000000ffff0c7224 */ /* 0x000fce00078e000f */
.L_x_10695:
[----:B------:R-:W-:Y:S05]  /*1530*/  BSYNC.RECONVERGENT B1 ;  /* 0x0000000000017941 */ /* 0x000fea0003800200 */
.L_x_10693:
        /* <DEDUP_REMOVED lines=11> */
.L_x_10697:
[----:B------:R-:W-:Y:S01]  /*15f0*/  PRMT R46, R45, 0x7610, R46 ;  /* 0x000076102d2e7816 */ /* 0x000fe2000000002e */
[----:B------:R-:W-:Y:S01]  /*1600*/  IMAD.MOV.U32 R32, RZ, RZ, R27 ;  /* 0x000000ffff207224 */ /* 0x000fe200078e001b */
[----:B------:R-:W-:Y:S01]  /*1610*/  PRMT R31, R26, 0x7610, R31 ;  /* 0x000076101a1f7816 */ /* 0x000fe2000000001f */
[----:B------:R-:W-:-:S07]  /*1620*/  IMAD.MOV.U32 R15, RZ, RZ, R14 ;  /* 0x000000ffff0f7224 */ /* 0x000fce00078e000e */
.L_x_10698:
[----:B------:R-:W-:Y:S05]  /*1630*/  BSYNC.RECONVERGENT B1 ;  /* 0x0000000000017941 */ /* 0x000fea0003800200 */
.L_x_10696:
        /* <DEDUP_REMOVED lines=11> */
.L_x_10700:
[----:B------:R-:W-:Y:S01]  /*16f0*/  PRMT R45, R45, 0x7632, R45 ;  /* 0x000076322d2d7816 */ /* 0x000fe2000000002d */
[----:B------:R-:W-:Y:S01]  /*1700*/  IMAD.MOV.U32 R27, RZ, RZ, R32 ;  /* 0x000000ffff1b7224 */ /* 0x000fe200078e0020 */
[----:B------:R-:W-:Y:S01]  /*1710*/  PRMT R26, R26, 0x5410, R31 ;  /* 0x000054101a1a7816 */ /* 0x000fe2000000001f */
[----:B------:R-:W-:-:S07]  /*1720*/  IMAD.MOV.U32 R14, RZ, RZ, R17 ;  /* 0x000000ffff0e7224 */ /* 0x000fce00078e0011 */
.L_x_10701:
[----:B------:R-:W-:Y:S05]  /*1730*/  BSYNC.RECONVERGENT B1 ;  /* 0x0000000000017941 */ /* 0x000fea0003800200 */
.L_x_10699:
        /* <DEDUP_REMOVED lines=11> */
.L_x_10703:
[----:B------:R-:W-:Y:S01]  /*17f0*/  PRMT R45, R45, 0x5410, R44 ;  /* 0x000054102d2d7816 */ /* 0x000fe2000000002c */
[----:B------:R-:W-:Y:S01]  /*1800*/  IMAD.MOV.U32 R32, RZ, RZ, R27 ;  /* 0x000000ffff207224 */ /* 0x000fe200078e001b */
[----:B------:R-:W-:Y:S01]  /*1810*/  PRMT R31, R31, 0x7610, R26 ;  /* 0x000076101f1f7816 */ /* 0x000fe2000000001a */
[----:B------:R-:W-:-:S07]  /*1820*/  IMAD.MOV.U32 R17, RZ, RZ, R16 ;  /* 0x000000ffff117224 */ /* 0x000fce00078e0010 */
.L_x_10704:
[----:B------:R-:W-:Y:S05]  /*1830*/  BSYNC.RECONVERGENT B1 ;  /* 0x0000000000017941 */ /* 0x000fea0003800200 */
.L_x_10702:
        /* <DEDUP_REMOVED lines=11> */
.L_x_10706:
[----:B------:R-:W-:Y:S01]  /*18f0*/  PRMT R44, R44, 0x7632, R44 ;  /* 0x000076322c2c7816 */ /* 0x000fe2000000002c */
[----:B------:R-:W-:Y:S01]  /*1900*/  IMAD.MOV.U32 R27, RZ, RZ, R32 ;  /* 0x000000ffff1b7224 */ /* 0x000fe200078e0020 */
[----:B------:R-:W-:Y:S01]  /*1910*/  PRMT R26, R26, 0x7610, R31 ;  /* 0x000076101a1a7816 */ /* 0x000fe2000000001f */
[----:B------:R-:W-:-:S07]  /*1920*/  IMAD.MOV.U32 R16, RZ, RZ, R19 ;  /* 0x000000ffff107224 */ /* 0x000fce00078e0013 */
.L_x_10707:
[----:B------:R-:W-:Y:S05]  /*1930*/  BSYNC.RECONVERGENT B1 ;  /* 0x0000000000017941 */ /* 0x000fea0003800200 */
.L_x_10705:
        /* <DEDUP_REMOVED lines=9> */
.L_x_10709:
[----:B------:R-:W-:Y:S01]  /*19d0*/  PRMT R44, R44, 0x7610, R46 ;  /* 0x000076102c2c7816 */ /* 0x000fe2000000002e */
[----:B------:R-:W-:Y:S01]  /*19e0*/  IMAD.MOV.U32 R19, RZ, RZ, R18 ;  /* 0x000000ffff137224 */ /* 0x000fe200078e0012 */
[----:B------:R-:W-:Y:S01]  /*19f0*/  PRMT R46, R46, 0x7610, R26 ;  /* 0x000076102e2e7816 */ /* 0x000fe2000000001a */
[----:B------:R-:W-:-:S07]  /*1a00*/  IMAD.MOV.U32 R18, RZ, RZ, R27 ;  /* 0x000000ffff127224 */ /* 0x000fce00078e001b */
.L_x_10710:
[----:B------:R-:W-:Y:S05]  /*1a10*/  BSYNC.RECONVERGENT B1 ;  /* 0x0000000000017941 */ /* 0x000fea0003800200 */
.L_x_10708:
[----:B------:R-:W-:Y:S01]  /*1a20*/  VIADD R3, R3, 0x20 ;  /* 0x0000002003037836 */ /* 0x000fe20000000000 */
[----:B0-----:R-:W-:-:S04]  /*1a30*/  IADD3 R24, P2, PT, R24, 0x40, RZ ;  /* 0x0000004018187810 */ /* 0x001fc80007f5e0ff */
[----:B------:R-:W-:Y:S01]  /*1a40*/  ISETP.GE.AND P0, PT, R3, UR13, PT ;  /* 0x0000000d03007c0c */ /* 0x000fe2000bf06270 */
[----:B------:R-:W-:-:S12]  /*1a50*/  IMAD.X R25, RZ, RZ, R25, P2 ;  /* 0x000000ffff197224 */ /* 0x000fd800010e0619 */
[----:B------:R-:W-:Y:S05]  /*1a60*/  @!P0 BRA `(.L_x_10711) ;  /* 0xffffffec00448947 */ /* 0x000fea000383ffff */
.L_x_10661:
[----:B------:R-:W-:Y:S05]  /*1a70*/  BSYNC.RECONVERGENT B0 ;  /* 0x0000000000007941 */ /* 0x000fea0003800200 */
.L_x_10660:
[----:B------:R-:W0:Y:S01]  /*1a80*/  SHFL.DOWN PT, R3, R18, 0x1, 0x1f ;  /* 0x08201f0012037f89 */ /* 0x000e2200000e0000 */
[----:B------:R-:W-:Y:S01]  /*1a90*/  PRMT R42, R46, 0x7632, R44 ;  /* 0x000076322e2a7816 */ /* 0x000fe2000000002c */
[----:B------:R-:W-:Y:S01]  /*1aa0*/  BSSY.RECONVERGENT B0, `(.L_x_10712) ;  /* 0x0000137000007945 */ /* 0x000fe20003800200 */
[----:B------:R-:W-:Y:S01]  /*1ab0*/  PRMT R40, R44, 0x7610, R45 ;  /* 0x000076102c287816 */ /* 0x000fe2000000002d */
[----:B------:R-:W1:Y:S01]  /*1ac0*/  SHFL.DOWN PT, R34, R19, 0x1, 0x1f ;  /* 0x08201f0013227f89 */ /* 0x000e6200000e0000 */
[----:B------:R-:W-:-:S03]  /*1ad0*/  PRMT R38, R45, 0x5410, R46 ;  /* 0x000054102d267816 */ /* 0x000fc6000000002e */
[----:B------:R-:W2:Y:S04]  /*1ae0*/  SHFL.DOWN PT, R36, R16, 0x1, 0x1f ;  /* 0x08201f0010247f89 */ /* 0x000ea800000e0000 */
[----:B------:R-:W3:Y:S04]  /*1af0*/  SHFL.DOWN PT, R21, R17, 0x1, 0x1f ;  /* 0x08201f0011157f89 */ /* 0x000ee800000e0000 */
[----:B------:R-:W4:Y:S04]  /*1b00*/  SHFL.DOWN PT, R23, R14, 0x1, 0x1f ;  /* 0x08201f000e177f89 */ /* 0x000f2800000e0000 */
[----:B------:R-:W5:Y:S04]  /*1b10*/  SHFL.DOWN PT, R25, R15, 0x1, 0x1f ;  /* 0x08201f000f197f89 */ /* 0x000f6800000e0000 */
[----:B0-----:R0:W-:Y:S04]  /*1b20*/  STL [R30], R3 ;  /* 0x000000031e007387 */ /* 0x0011e80000100800 */
[----:B------:R-:W5:Y:S04]  /*1b30*/  SHFL.DOWN PT, R27, R12, 0x1, 0x1f ;  /* 0x08201f000c1b7f89 */ /* 0x000f6800000e0000 */
[----:B------:R-:W5:Y:S01]  /*1b40*/  SHFL.DOWN PT, R31, R13, 0x1, 0x1f ;  /* 0x08201f000d1f7f89 */ /* 0x000f6200000e0000 */
[----:B0-----:R-:W0:Y:S03]  /*1b50*/  S2R R3, SR_LANEID ;  /* 0x0000000000037919 */ /* 0x001e260000000000 */
[----:B------:R-:W5:Y:S04]  /*1b60*/  SHFL.DOWN PT, R33, R10, 0x1, 0x1f ;  /* 0x08201f000a217f89 */ /* 0x000f6800000e0000 */
[----:B------:R-:W5:Y:S04]  /*1b70*/  SHFL.DOWN PT, R35, R11, 0x1, 0x1f ;  /* 0x08201f000b237f89 */ /* 0x000f6800000e0000 */
[----:B------:R-:W5:Y:S04]  /*1b80*/  SHFL.DOWN PT, R37, R8, 0x1, 0x1f ;  /* 0x08201f0008257f89 */ /* 0x000f6800000e0000 */
[----:B------:R-:W5:Y:S04]  /*1b90*/  SHFL.DOWN PT, R39, R9, 0x1, 0x1f ;  /* 0x08201f0009277f89 */ /* 0x000f6800000e0000 */
[----:B------:R-:W5:Y:S04]  /*1ba0*/  SHFL.DOWN PT, R41, R6, 0x1, 0x1f ;  /* 0x08201f0006297f89 */ /* 0x000f6800000e0000 */
[----:B------:R-:W5:Y:S04]  /*1bb0*/  SHFL.DOWN PT, R43, R7, 0x1, 0x1f ;  /* 0x08201f00072b7f89 */ /* 0x000f6800000e0000 */
[----:B------:R-:W5:Y:S04]  /*1bc0*/  SHFL.DOWN PT, R53, R4, 0x1, 0x1f ;  /* 0x08201f0004357f89 */ /* 0x000f6800000e0000 */
[----:B------:R-:W5:Y:S01]  /*1bd0*/  SHFL.DOWN PT, R55, R5, 0x1, 0x1f ;  /* 0x08201f0005377f89 */ /* 0x000f6200000e0000 */
[----:B0-----:R-:W-:-:S03]  /*1be0*/  ISETP.GT.AND P0, PT, R3, 0x1e, PT ;  /* 0x0000001e0300780c */ /* 0x001fc60003f04270 */
[----:B------:R-:W0:Y:S04]  /*1bf0*/  SHFL.DOWN PT, R57, R42, 0x1, 0x1f ;  /* 0x08201f002a397f89 */ /* 0x000e2800000e0000 */
[----:B------:R-:W0:Y:S04]  /*1c00*/  SHFL.DOWN PT, R59, R40, 0x1, 0x1f ;  /* 0x08201f00283b7f89 */ /* 0x000e2800000e0000 */
[----:B------:R-:W0:Y:S04]  /*1c10*/  SHFL.DOWN PT, R61, R38, 0x1, 0x1f ;  /* 0x08201f00263d7f89 */ /* 0x000e2800000e0000 */
[----:B------:R-:W0:Y:S04]  /*1c20*/  SHFL.DOWN PT, R20, R47, 0x1, 0x1f ;  /* 0x08201f002f147f89 */ /* 0x000e2800000e0000 */
[----:B------:R-:W0:Y:S04]  /*1c30*/  SHFL.DOWN PT, R22, R48, 0x1, 0x1f ;  /* 0x08201f0030167f89 */ /* 0x000e2800000e0000 */
[----:B------:R-:W0:Y:S04]  /*1c40*/  SHFL.DOWN PT, R24, R49, 0x1, 0x1f ;  /* 0x08201f0031187f89 */ /* 0x000e2800000e0000 */
[----:B------:R-:W0:Y:S04]  /*1c50*/  SHFL.DOWN PT, R26, R50, 0x1, 0x1f ;  /* 0x08201f00321a7f89 */ /* 0x000e2800000e0000 */
[----:B------:R-:W0:Y:S04]  /*1c60*/  SHFL.DOWN PT, R32, R51, 0x1, 0x1f ;  /* 0x08201f0033207f89 */ /* 0x000e2800000e0000 */
        /* <DEDUP_REMOVED lines=15> */
[----:B0-----:R1:W-:Y:S04]  /*1d60*/  STL [R30+0x40], R57 ;  /* 0x000040391e007387 */ /* 0x0013e80000100800 */
        /* <DEDUP_REMOVED lines=8> */
[----:B-1----:R-:W-:Y:S01]  /*1df0*/  IMAD.MOV.U32 R22, RZ, RZ, R18 ;  /* 0x000000ffff167224 */ /* 0x002fe200078e0012 */
[----:B------:R-:W-:Y:S01]  /*1e00*/  PRMT R23, R46, 0x7632, R23 ;  /* 0x000076322e177816 */ /* 0x000fe20000000017 */
[----:B------:R-:W-:Y:S02]  /*1e10*/  IMAD.MOV.U32 R21, RZ, RZ, RZ ;  /* 0x000000ffff157224 */ /* 0x000fe400078e00ff */
[----:B------:R-:W-:-:S07]  /*1e20*/  IMAD.MOV.U32 R20, RZ, RZ, R30 ;  /* 0x000000ffff147224 */ /* 0x000fce00078e001e */
.L_x_10759:
        /* <DEDUP_REMOVED lines=20> */
.L_x_10715:
[----:B------:R-:W-:Y:S01]  /*1f70*/  IMAD.MOV.U32 R18, RZ, RZ, R5 ;  /* 0x000000ffff127224 */ /* 0x000fe200078e0005 */
[--C-:B------:R-:W-:Y:S01]  /*1f80*/  PRMT R23, R23, 0x7610, R51.reuse ;  /* 0x0000761017177816 */ /* 0x100fe20000000033 */
[----:B------:R-:W-:Y:S01]  /*1f90*/  IMAD.MOV.U32 R5, RZ, RZ, R4 ;  /* 0x000000ffff057224 */ /* 0x000fe200078e0004 */
[----:B------:R-:W-:-:S07]  /*1fa0*/  PRMT R51, R51, 0x5410, R51 ;  /* 0x0000541033337816 */ /* 0x000fce0000000033 */
.L_x_10716:
[----:B------:R-:W-:Y:S05]  /*1fb0*/  BSYNC.RECONVERGENT B1 ;  /* 0x0000000000017941 */ /* 0x000fea0003800200 */
.L_x_10714:
        /* <DEDUP_REMOVED lines=11> */
.L_x_10718:
[----:B------:R-:W-:Y:S01]  /*2070*/  IMAD.MOV.U32 R25, RZ, RZ, R18 ;  /* 0x000000ffff197224 */ /* 0x000fe200078e0012 */
[----:B------:R-:W-:Y:S01]  /*2080*/  PRMT R24, R24, 0x7610, R23 ;  /* 0x0000761018187816 */ /* 0x000fe20000000017 */
[----:B------:R-:W-:Y:S01]  /*2090*/  IMAD.MOV.U32 R4, RZ, RZ, R7 ;  /* 0x000000ffff047224 */ /* 0x000fe200078e0007 */
[----:B------:R-:W-:-:S07]  /*20a0*/  PRMT R51, R50, 0x7632, R51 ;  /* 0x0000763232337816 */ /* 0x000fce0000000033 */
.L_x_10719:
[----:B------:R-:W-:Y:S05]  /*20b0*/  BSYNC.RECONVERGENT B1 ;  /* 0x0000000000017941 */ /* 0x000fea0003800200 */
.L_x_10717:
        /* <DEDUP_REMOVED lines=11> */
.L_x_10721:
[----:B------:R-:W-:Y:S01]  /*2170*/  IMAD.MOV.U32 R18, RZ, RZ, R25 ;  /* 0x000000ffff127224 */ /* 0x000fe200078e0019 */
[----:B------:R-:W-:Y:S01]  /*2180*/  PRMT R24, R24, 0x7632, R24 ;  /* 0x0000763218187816 */ /* 0x000fe20000000018 */
[----:B------:R-:W-:Y:S01]  /*2190*/  IMAD.MOV.U32 R7, RZ, RZ, R6 ;  /* 0x000000ffff077224 */ /* 0x000fe200078e0006 */
[----:B------:R-:W-:-:S07]  /*21a0*/  PRMT R50, R50, 0x5410, R50 ;  /* 0x0000541032327816 */ /* 0x000fce0000000032 */
.L_x_10722:
[----:B------:R-:W-:Y:S05]  /*21b0*/  BSYNC.RECONVERGENT B1 ;  /* 0x0000000000017941 */ /* 0x000fea0003800200 */
.L_x_10720:
        /* <DEDUP_REMOVED lines=11> */
.L_x_10724:
[----:B------:R-:W-:Y:S01]  /*2270*/  IMAD.MOV.U32 R25, RZ, RZ, R18 ;  /* 0x000000ffff197224 */ /* 0x000fe200078e0012 */
[----:B------:R-:W-:Y:S01]  /*2280*/  PRMT R24, R24, 0x5410, R24 ;  /* 0x0000541018187816 */ /* 0x000fe20000000018 */
[----:B------:R-:W-:Y:S01]  /*2290*/  IMAD.MOV.U32 R6, RZ, RZ, R9 ;  /* 0x000000ffff067224 */ /* 0x000fe200078e0009 */
[----:B------:R-:W-:-:S07]  /*22a0*/  PRMT R50, R49, 0x7632, R50 ;  /* 0x0000763231327816 */ /* 0x000fce0000000032 */
.L_x_10725:
[----:B------:R-:W-:Y:S05]  /*22b0*/  BSYNC.RECONVERGENT B1 ;  /* 0x0000000000017941 */ /* 0x000fea0003800200 */
.L_x_10723:
        /* <DEDUP_REMOVED lines=11> */
.L_x_10727:
[----:B------:R-:W-:Y:S01]  /*2370*/  IMAD.MOV.U32 R18, RZ, RZ, R25 ;  /* 0x000000ffff127224 */ /* 0x000fe200078e0019 */
[----:B------:R-:W-:Y:S01]  /*2380*/  PRMT R23, R23, 0x7610, R24 ;  /* 0x0000761017177816 */ /* 0x000fe20000000018 */
[----:B------:R-:W-:Y:S01]  /*2390*/  IMAD.MOV.U32 R9, RZ, RZ, R8 ;  /* 0x000000ffff097224 */ /* 0x000fe200078e0008 */
[----:B------:R-:W-:-:S07]  /*23a0*/  PRMT R49, R49, 0x5410, R49 ;  /* 0x0000541031317816 */ /* 0x000fce0000000031 */
.L_x_10728:
[----:B------:R-:W-:Y:S05]  /*23b0*/  BSYNC.RECONVERGENT B1 ;  /* 0x0000000000017941 */ /* 0x000fea0003800200 */
.L_x_10726:
        /* <DEDUP_REMOVED lines=11> */
.L_x_10730:
[----:B------:R-:W-:Y:S01]  /*2470*/  IMAD.MOV.U32 R25, RZ, RZ, R18 ;  /* 0x000000ffff197224 */ /* 0x000fe200078e0012 */
[----:B------:R-:W-:Y:S01]  /*2480*/  PRMT R24, R23, 0x7632, R24 ;  /* 0x0000763217187816 */ /* 0x000fe20000000018 */
[----:B------:R-:W-:Y:S01]  /*2490*/  IMAD.MOV.U32 R8, RZ, RZ, R11 ;  /* 0x000000ffff087224 */ /* 0x000fe200078e000b */
[----:B------:R-:W-:-:S07]  /*24a0*/  PRMT R49, R48, 0x7632, R49 ;  /* 0x0000763230317816 */ /* 0x000fce0000000031 */
.L_x_10731:
[----:B------:R-:W-:Y:S05]  /*24b0*/  BSYNC.RECONVERGENT B1 ;  /* 0x0000000000017941 */ /* 0x000fea0003800200 */
.L_x_10729:
        /* <DEDUP_REMOVED lines=11> */
.L_x_10733:
[----:B------:R-:W-:Y:S01]  /*2570*/  IMAD.MOV.U32 R18, RZ, RZ, R25 ;  /* 0x000000ffff127224 */ /* 0x000fe200078e0019 */
[----:B------:R-:W-:Y:S01]  /*2580*/  PRMT R23, R23, 0x5410, R24 ;  /* 0x0000541017177816 */ /* 0x000fe20000000018 */
[----:B------:R-:W-:Y:S01]  /*2590*/  IMAD.MOV.U32 R11, RZ, RZ, R10 ;  /* 0x000000ffff0b7224 */ /* 0x000fe200078e000a */
[----:B------:R-:W-:-:S07]  /*25a0*/  PRMT R48, R48, 0x5410, R48 ;  /* 0x0000541030307816 */ /* 0x000fce0000000030 */
.L_x_10734:
[----:B------:R-:W-:Y:S05]  /*25b0*/  BSYNC.RECONVERGENT B1 ;  /* 0x0000000000017941 */ /* 0x000fea0003800200 */
.L_x_10732:
        /* <DEDUP_REMOVED lines=11> */
.L_x_10736:
[----:B------:R-:W-:Y:S01]  /*2670*/  IMAD.MOV.U32 R25, RZ, RZ, R18 ;  /* 0x000000ffff197224 */ /* 0x000fe200078e0012 */
[----:B------:R-:W-:Y:S01]  /*2680*/  PRMT R24, R23, 0x7632, R24 ;  /* 0x0000763217187816 */ /* 0x000fe20000000018 */
[----:B------:R-:W-:Y:S01]  /*2690*/  IMAD.MOV.U32 R10, RZ, RZ, R13 ;  /* 0x000000ffff0a7224 */ /* 0x000fe200078e000d */
[----:B------:R-:W-:-:S07]  /*26a0*/  PRMT R48, R47, 0x7632, R48 ;  /* 0x000076322f307816 */ /* 0x000fce0000000030 */
.L_x_10737:
[----:B------:R-:W-:Y:S05]  /*26b0*/  BSYNC.RECONVERGENT B1 ;  /* 0x0000000000017941 */ /* 0x000fea0003800200 */
.L_x_10735:
        /* <DEDUP_REMOVED lines=11> */
.L_x_10739:
[----:B------:R-:W-:Y:S01]  /*2770*/  IMAD.MOV.U32 R18, RZ, RZ, R25 ;  /* 0x000000ffff127224 */ /* 0x000fe200078e0019 */
[----:B------:R-:W-:Y:S01]  /*2780*/  PRMT R23, R23, 0x5410, R24 ;  /* 0x0000541017177816 */ /* 0x000fe20000000018 */
[----:B------:R-:W-:Y:S01]  /*2790*/  IMAD.MOV.U32 R13, RZ, RZ, R12 ;  /* 0x000000ffff0d7224 */ /* 0x000fe200078e000c */
[----:B------:R-:W-:-:S07]  /*27a0*/  PRMT R47, R47, 0x5410, R47 ;  /* 0x000054102f2f7816 */ /* 0x000fce000000002f */
.L_x_10740:
[----:B------:R-:W-:Y:S05]  /*27b0*/  BSYNC.RECONVERGENT B1 ;  /* 0x0000000000017941 */ /* 0x000fea0003800200 */
.L_x_10738:
        /* <DEDUP_REMOVED lines=11> */
.L_x_10742:
[----:B------:R-:W-:Y:S01]  /*2870*/  IMAD.MOV.U32 R25, RZ, RZ, R18 ;  /* 0x000000ffff197224 */ /* 0x000fe200078e0012 */
[----:B------:R-:W-:Y:S01]  /*2880*/  PRMT R24, R23, 0x7632, R24 ;  /* 0x0000763217187816 */ /* 0x000fe20000000018 */
[----:B------:R-:W-:Y:S01]  /*2890*/  IMAD.MOV.U32 R12, RZ, RZ, R15 ;  /* 0x000000ffff0c7224 */ /* 0x000fe200078e000f */
[----:B------:R-:W-:-:S07]  /*28a0*/  PRMT R47, R46, 0x7610, R47 ;  /* 0x000076102e2f7816 */ /* 0x000fce000000002f */
.L_x_10743:
[----:B------:R-:W-:Y:S05]  /*28b0*/  BSYNC.RECONVERGENT B1 ;  /* 0x0000000000017941 */ /* 0x000fea0003800200 */
.L_x_10741:
        /* <DEDUP_REMOVED lines=11> */
.L_x_10745:
[----:B------:R-:W-:Y:S01]  /*2970*/  IMAD.MOV.U32 R18, RZ, RZ, R25 ;  /* 0x000000ffff127224 */ /* 0x000fe200078e0019 */
[----:B------:R-:W-:Y:S01]  /*2980*/  PRMT R26, R24, 0x7610, R26 ;  /* 0x00007610181a7816 */ /* 0x000fe2000000001a */
[----:B------:R-:W-:Y:S01]  /*2990*/  IMAD.MOV.U32 R15, RZ, RZ, R14 ;  /* 0x000000ffff0f7224 */ /* 0x000fe200078e000e */
[----:B------:R-:W-:-:S07]  /*29a0*/  PRMT R46, R45, 0x7610, R46 ;  /* 0x000076102d2e7816 */ /* 0x000fce000000002e */
.L_x_10746:
[----:B------:R-:W-:Y:S05]  /*29b0*/  BSYNC.RECONVERGENT B1 ;  /* 0x0000000000017941 */ /* 0x000fea0003800200 */
.L_x_10744:
        /* <DEDUP_REMOVED lines=11> */
.L_x_10748:
[----:B------:R-:W-:Y:S01]  /*2a70*/  IMAD.MOV.U32 R25, RZ, RZ, R18 ;  /* 0x000000ffff197224 */ /* 0x000fe200078e0012 */
[----:B------:R-:W-:Y:S01]  /*2a80*/  PRMT R23, R23, 0x5410, R26 ;  /* 0x0000541017177816 */ /* 0x000fe2000000001a */
[----:B------:R-:W-:Y:S01]  /*2a90*/  IMAD.MOV.U32 R14, RZ, RZ, R17 ;  /* 0x000000ffff0e7224 */ /* 0x000fe200078e0011 */
[----:B------:R-:W-:-:S07]  /*2aa0*/  PRMT R45, R45, 0x7632, R45 ;  /* 0x000076322d2d7816 */ /* 0x000fce000000002d */
.L_x_10749:
[----:B------:R-:W-:Y:S05]  /*2ab0*/  BSYNC.RECONVERGENT B1 ;  /* 0x0000000000017941 */ /* 0x000fea0003800200 */
.L_x_10747:
        /* <DEDUP_REMOVED lines=11> */
.L_x_10751:
[----:B------:R-:W-:Y:S01]  /*2b70*/  IMAD.MOV.U32 R18, RZ, RZ, R25 ;  /* 0x000000ffff127224 */ /* 0x000fe200078e0019 */
[----:B------:R-:W-:Y:S01]  /*2b80*/  PRMT R24, R24, 0x7610, R23 ;  /* 0x0000761018187816 */ /* 0x000fe20000000017 */
[----:B------:R-:W-:Y:S01]  /*2b90*/  IMAD.MOV.U32 R17, RZ, RZ, R16 ;  /* 0x000000ffff117224 */ /* 0x000fe200078e0010 */
[----:B------:R-:W-:-:S07]  /*2ba0*/  PRMT R45, R45, 0x5410, R44 ;  /* 0x000054102d2d7816 */ /* 0x000fce000000002c */
.L_x_10752:
[----:B------:R-:W-:Y:S05]  /*2bb0*/  BSYNC.RECONVERGENT B1 ;  /* 0x0000000000017941 */ /* 0x000fea0003800200 */
.L_x_10750:
        /* <DEDUP_REMOVED lines=11> */
.L_x_10754:
[----:B------:R-:W-:Y:S01]  /*2c70*/  IMAD.MOV.U32 R25, RZ, RZ, R18 ;  /* 0x000000ffff197224 */ /* 0x000fe200078e0012 */
[----:B------:R-:W-:Y:S01]  /*2c80*/  PRMT R24, R24, 0x7632, R24 ;  /* 0x0000763218187816 */ /* 0x000fe20000000018 */
[----:B------:R-:W-:Y:S01]  /*2c90*/  IMAD.MOV.U32 R16, RZ, RZ, R19 ;  /* 0x000000ffff107224 */ /* 0x000fe200078e0013 */
[----:B------:R-:W-:-:S07]  /*2ca0*/  PRMT R44, R44, 0x7632, R44 ;  /* 0x000076322c2c7816 */ /* 0x000fce000000002c */
.L_x_10755:
[----:B------:R-:W-:Y:S05]  /*2cb0*/  BSYNC.RECONVERGENT B1 ;  /* 0x0000000000017941 */ /* 0x000fea0003800200 */
.L_x_10753:
        /* <DEDUP_REMOVED lines=11> */
.L_x_10757:
[----:B------:R-:W-:Y:S01]  /*2d70*/  PRMT R44, R44, 0x5410, R23 ;  /* 0x000054102c2c7816 */ /* 0x000fe20000000017 */
[----:B------:R-:W-:Y:S01]  /*2d80*/  IMAD.MOV.U32 R19, RZ, RZ, R22 ;  /* 0x000000ffff137224 */ /* 0x000fe200078e0016 */
[----:B------:R-:W-:Y:S01]  /*2d90*/  PRMT R46, R46, 0x5410, R24 ;  /* 0x000054102e2e7816 */ /* 0x000fe20000000018 */
[----:B------:R-:W-:Y:S01]  /*2da0*/  IMAD.MOV.U32 R18, RZ, RZ, R25 ;  /* 0x000000ffff127224 */ /* 0x000fe200078e0019 */
[----:B------:R-:W-:Y:S01]  /*2db0*/  PRMT R23, R24, 0x7610, R23 ;  /* 0x0000761018177816 */ /* 0x000fe20000000017 */
[----:B------:R-:W-:-:S07]  /*2dc0*/  IMAD.MOV.U32 R22, RZ, RZ, R25 ;  /* 0x000000ffff167224 */ /* 0x000fce00078e0019 */
.L_x_10758:
[----:B------:R-:W-:Y:S05]  /*2dd0*/  BSYNC.RECONVERGENT B1 ;  /* 0x0000000000017941 */ /* 0x000fea0003800200 */
.L_x_10756:
[----:B------:R-:W-:Y:S02]  /*2de0*/  VIADD R20, R20, 0x4 ;  /* 0x0000000414147836 */ /* 0x000fe40000000000 */
[----:B------:R-:W-:Y:S01]  /*2df0*/  VIADD R30, R30, 0x2 ;  /* 0x000000021e1e7836 */ /* 0x000fe20000000000 */
[----:B------:R-:W-:Y:S06]  /*2e00*/  @P1 BRA `(.L_x_10759) ;  /* 0xfffffff000081947 */ /* 0x000fec000383ffff */
.L_x_10713:
[----:B------:R-:W-:Y:S05]  /*2e10*/  BSYNC.RECONVERGENT B0 ;  /* 0x0000000000007941 */ /* 0x000fea0003800200 */
.L_x_10712:
[----:B-1----:R-:W-:Y:S01]  /*2e20*/  PRMT R21, R46, 0x7632, R44 ;  /* 0x000076322e157816 */ /* 0x002fe2000000002c */
[----:B------:R-:W0:Y:S01]  /*2e30*/  SHFL.DOWN PT, R20, R18, 0x2, 0x1f ;  /* 0x08401f0012147f89 */ /* 0x000e2200000e0000 */
[----:B------:R-:W-:Y:S01]  /*2e40*/  PRMT R23, R44, 0x7610, R45 ;  /* 0x000076102c177816 */ /* 0x000fe2000000002d */
[----:B------:R-:W-:Y:S01]  /*2e50*/  BSSY.RECONVERGENT B0, `(.L_x_10760) ;  /* 0x0000135000007945 */ /* 0x000fe20003800200 */
[----:B------:R-:W-:Y:S01]  /*2e60*/  PRMT R25, R45, 0x5410, R46 ;  /* 0x000054102d197816 */ /* 0x000fe2000000002e */
[----:B------:R-:W1:Y:S01]  /*2e70*/  SHFL.DOWN PT, R22, R19, 0x2, 0x1f ;  /* 0x08401f0013167f89 */ /* 0x000e6200000e0000 */
[----:B------:R-:W-:-:S03]  /*2e80*/  ISETP.GT.AND P0, PT, R3, 0x1d, PT ;  /* 0x0000001d0300780c */ /* 0x000fc60003f04270 */
        /* <DEDUP_REMOVED lines=22> */
[----:B0-----:R0:W-:Y:S04]  /*2ff0*/  STL [R29], R20 ;  /* 0x000000141d007387 */ /* 0x0011e80000100800 */
        /* <DEDUP_REMOVED lines=28> */
.L_x_10807:
        /* <DEDUP_REMOVED lines=20> */
.L_x_10763:
[----:B------:R-:W-:Y:S01]  /*3300*/  IMAD.MOV.U32 R18, RZ, RZ, R5 ;  /* 0x000000ffff127224 */ /* 0x000fe200078e0005 */
[--C-:B------:R-:W-:Y:S01]  /*3310*/  PRMT R23, R23, 0x7610, R51.reuse ;  /* 0x0000761017177816 */ /* 0x100fe20000000033 */
[----:B------:R-:W-:Y:S01]  /*3320*/  IMAD.MOV.U32 R5, RZ, RZ, R4 ;  /* 0x000000ffff057224 */ /* 0x000fe200078e0004 */
[----:B------:R-:W-:-:S07]  /*3330*/  PRMT R51, R51, 0x5410, R51 ;  /* 0x0000541033337816 */ /* 0x000fce0000000033 */
.L_x_10764:
[----:B------:R-:W-:Y:S05]  /*3340*/  BSYNC.RECONVERGENT B1 ;  /* 0x0000000000017941 */ /* 0x000fea0003800200 */
.L_x_10762:
        /* <DEDUP_REMOVED lines=11> */
.L_x_10766:
[----:B------:R-:W-:Y:S01]  /*3400*/  IMAD.MOV.U32 R25, RZ, RZ, R18 ;  /* 0x000000ffff197224 */ /* 0x000fe200078e0012 */
[----:B------:R-:W-:Y:S01]  /*3410*/  PRMT R24, R24, 0x7610, R23 ;  /* 0x0000761018187816 */ /* 0x000fe20000000017 */
[----:B------:R-:W-:Y:S01]  /*3420*/  IMAD.MOV.U32 R4, RZ, RZ, R7 ;  /* 0x000000ffff047224 */ /* 0x000fe200078e0007 */
[----:B------:R-:W-:-:S07]  /*3430*/  PRMT R51, R50, 0x7632, R51 ;  /* 0x0000763232337816 */ /* 0x000fce0000000033 */
.L_x_10767:
[----:B------:R-:W-:Y:S05]  /*3440*/  BSYNC.RECONVERGENT B1 ;  /* 0x0000000000017941 */ /* 0x000fea0003800200 */
.L_x_10765:
        /* <DEDUP_REMOVED lines=11> */
.L_x_10769:
[----:B------:R-:W-:Y:S01]  /*3500*/  IMAD.MOV.U32 R18, RZ, RZ, R25 ;  /* 0x000000ffff127224 */ /* 0x000fe200078e0019 */
[----:B------:R-:W-:Y:S01]  /*3510*/  PRMT R24, R24, 0x7632, R24 ;  /* 0x0000763218187816 */ /* 0x000fe20000000018 */
[----:B------:R-:W-:Y:S01]  /*3520*/  IMAD.MOV.U32 R7, RZ, RZ, R6 ;  /* 0x000000ffff077224 */ /* 0x000fe200078e0006 */
[----:B------:R-:W-:-:S07]  /*3530*/  PRMT R50, R50, 0x5410, R50 ;  /* 0x0000541032327816 */ /* 0x000fce0000000032 */
.L_x_10770:
[----:B------:R-:W-:Y:S05]  /*3540*/  BSYNC.RECONVERGENT B1 ;  /* 0x0000000000017941 */ /* 0x000fea0003800200 */
.L_x_10768:
        /* <DEDUP_REMOVED lines=11> */
.L_x_10772:
[----:B------:R-:W-:Y:S01]  /*3600*/  IMAD.MOV.U32 R25, RZ, RZ, R18 ;  /* 0x000000ffff197224 */ /* 0x000fe200078e0012 */
[----:B------:R-:W-:Y:S01]  /*3610*/  PRMT R24, R24, 0x5410, R24 ;  /* 0x0000541018187816 */ /* 0x000fe20000000018 */
[----:B------:R-:W-:Y:S01]  /*3620*/  IMAD.MOV.U32 R6, RZ, RZ, R9 ;  /* 0x000000ffff067224 */ /* 0x000fe200078e0009 */
[----:B------:R-:W-:-:S07]  /*3630*/  PRMT R50, R49, 0x7632, R50 ;  /* 0x0000763231327816 */ /* 0x000fce0000000032 */
.L_x_10773:
[----:B------:R-:W-:Y:S05]  /*3640*/  BSYNC.RECONVERGENT B1 ;  /* 0x0000000000017941 */ /* 0x000fea0003800200 */
.L_x_10771:
        /* <DEDUP_REMOVED lines=11> */
.L_x_10775:
[----:B------:R-:W-:Y:S01]  /*3700*/  IMAD.MOV.U32 R18, RZ, RZ, R25 ;  /* 0x000000ffff127224 */ /* 0x000fe200078e0019 */
[----:B------:R-:W-:Y:S01]  /*3710*/  PRMT R23, R23, 0x7610, R24 ;  /* 0x0000761017177816 */ /* 0x000fe20000000018 */
[----:B------:R-:W-:Y:S01]  /*3720*/  IMAD.MOV.U32 R9, RZ, RZ, R8 ;  /* 0x000000ffff097224 */ /* 0x000fe200078e0008 */
[----:B------:R-:W-:-:S07]  /*3730*/  PRMT R49, R49, 0x5410, R49 ;  /* 0x0000541031317816 */ /* 0x000fce0000000031 */
.L_x_10776:
[----:B------:R-:W-:Y:S05]  /*3740*/  BSYNC.RECONVERGENT B1 ;  /* 0x0000000000017941 */ /* 0x000fea0003800200 */
.L_x_10774:
        /* <DEDUP_REMOVED lines=11> */
.L_x_10778:
[----:B------:R-:W-:Y:S01]  /*3800*/  IMAD.MOV.U32 R25, RZ, RZ, R18 ;  /* 0x000000ffff197224 */ /* 0x000fe200078e0012 */
[----:B------:R-:W-:Y:S01]  /*3810*/  PRMT R24, R23, 0x7632, R24 ;  /* 0x0000763217187816 */ /* 0x000fe20000000018 */
[----:B------:R-:W-:Y:S01]  /*3820*/  IMAD.MOV.U32 R8, RZ, RZ, R11 ;  /* 0x000000ffff087224 */ /* 0x000fe200078e000b */
[----:B------:R-:W-:-:S07]  /*3830*/  PRMT R49, R48, 0x7632, R49 ;  /* 0x0000763230317816 */ /* 0x000fce0000000031 */
.L_x_10779:
[----:B------:R-:W-:Y:S05]  /*3840*/  BSYNC.RECONVERGENT B1 ;  /* 0x0000000000017941 */ /* 0x000fea0003800200 */
.L_x_10777:
        /* <DEDUP_REMOVED lines=11> */
.L_x_10781:
[----:B------:R-:W-:Y:S01]  /*3900*/  IMAD.MOV.U32 R18, RZ, RZ, R25 ;  /* 0x000000ffff127224 */ /* 0x000fe200078e0019 */
[----:B------:R-:W-:Y:S01]  /*3910*/  PRMT R23, R23, 0x5410, R24 ;  /* 0x0000541017177816 */ /* 0x000fe20000000018 */
[----:B------:R-:W-:Y:S01]  /*3920*/  IMAD.MOV.U32 R11, RZ, RZ, R10 ;  /* 0x000000ffff0b7224 */ /* 0x000fe200078e000a */
[----:B------:R-:W-:-:S07]  /*3930*/  PRMT R48, R48, 0x5410, R48 ;  /* 0x0000541030307816 */ /* 0x000fce0000000030 */
.L_x_10782:
[----:B------:R-:W-:Y:S05]  /*3940*/  BSYNC.RECONVERGENT B1 ;  /* 0x0000000000017941 */ /* 0x000fea0003800200 */
.L_x_10780:
        /* <DEDUP_REMOVED lines=11> */
.L_x_10784:
[----:B------:R-:W-:Y:S01]  /*3a00*/  IMAD.MOV.U32 R25, RZ, RZ, R18 ;  /* 0x000000ffff197224 */ /* 0x000fe200078e0012 */
[----:B------:R-:W-:Y:S01]  /*3a10*/  PRMT R24, R23, 0x7632, R24 ;  /* 0x0000763217187816 */ /* 0x000fe20000000018 */
[----:B------:R-:W-:Y:S01]  /*3a20*/  IMAD.MOV.U32 R10, RZ, RZ, R13 ;  /* 0x000000ffff0a7224 */ /* 0x000fe200078e000d */
[----:B------:R-:W-:-:S07]  /*3a30*/  PRMT R48, R47, 0x7632, R48 ;  /* 0x000076322f307816 */ /* 0x000fce0000000030 */
.L_x_10785:
[----:B------:R-:W-:Y:S05]  /*3a40*/  BSYNC.RECONVERGENT B1 ;  /* 0x0000000000017941 */ /* 0x000fea0003800200 */
.L_x_10783:
        /* <DEDUP_REMOVED lines=11> */
.L_x_10787:
[----:B------:R-:W-:Y:S01]  /*3b00*/  IMAD.MOV.U32 R18, RZ, RZ, R25 ;  /* 0x000000ffff127224 */ /* 0x000fe200078e0019 */
[----:B------:R-:W-:Y:S01]  /*3b10*/  PRMT R23, R23, 0x5410, R24 ;  /* 0x0000541017177816 */ /* 0x000fe20000000018 */
[----:B------:R-:W-:Y:S01]  /*3b20*/  IMAD.MOV.U32 R13, RZ, RZ, R12 ;  /* 0x000000ffff0d7224 */ /* 0x000fe200078e000c */
[----:B------:R-:W-:-:S07]  /*3b30*/  PRMT R47, R47, 0x5410, R47 ;  /* 0x000054102f2f7816 */ /* 0x000fce000000002f */
.L_x_10788:
[----:B------:R-:W-:Y:S05]  /*3b40*/  BSYNC.RECONVERGENT B1 ;  /* 0x0000000000017941 */ /* 0x000fea0003800200 */
.L_x_10786:
        /* <DEDUP_REMOVED lines=11> */
.L_x_10790:
[----:B------:R-:W-:Y:S01]  /*3c00*/  IMAD.MOV.U32 R25, RZ, RZ, R18 ;  /* 0x000000ffff197224 */ /* 0x000fe200078e0012 */
[----:B------:R-:W-:Y:S01]  /*3c10*/  PRMT R24, R23, 0x7632, R24 ;  /* 0x0000763217187816 */ /* 0x000fe20000000018 */
[----:B------:R-:W-:Y:S01]  /*3c20*/  IMAD.MOV.U32 R12, RZ, RZ, R15 ;  /* 0x000000ffff0c7224 */ /* 0x000fe200078e000f */
[----:B------:R-:W-:-:S07]  /*3c30*/  PRMT R47, R46, 0x7610, R47 ;  /* 0x000076102e2f7816 */ /* 0x000fce000000002f */
.L_x_10791:
[----:B------:R-:W-:Y:S05]  /*3c40*/  BSYNC.RECONVERGENT B1 ;  /* 0x0000000000017941 */ /* 0x000fea0003800200 */
.L_x_10789:
        /* <DEDUP_REMOVED lines=11> */
.L_x_10793:
[----:B------:R-:W-:Y:S01]  /*3d00*/  IMAD.MOV.U32 R18, RZ, RZ, R25 ;  /* 0x000000ffff127224 */ /* 0x000fe200078e0019 */
[----:B------:R-:W-:Y:S01]  /*3d10*/  PRMT R26, R24, 0x7610, R26 ;  /* 0x00007610181a7816 */ /* 0x000fe2000000001a */
[----:B------:R-:W-:Y:S01]  /*3d20*/  IMAD.MOV.U32 R15, RZ, RZ, R14 ;  /* 0x000000ffff0f7224 */ /* 0x000fe200078e000e */
[----:B------:R-:W-:-:S07]  /*3d30*/  PRMT R46, R45, 0x7610, R46 ;  /* 0x000076102d2e7816 */ /* 0x000fce000000002e */
.L_x_10794:
[----:B------:R-:W-:Y:S05]  /*3d40*/  BSYNC.RECONVERGENT B1 ;  /* 0x0000000000017941 */ /* 0x000fea0003800200 */
.L_x_10792:
        /* <DEDUP_REMOVED lines=11> */
.L_x_10796:
[----:B------:R-:W-:Y:S01]  /*3e00*/  IMAD.MOV.U32 R25, RZ, RZ, R18 ;  /* 0x000000ffff197224 */ /* 0x000fe200078e0012 */
[----:B------:R-:W-:Y:S01]  /*3e10*/  PRMT R23, R23, 0x5410, R26 ;  /* 0x0000541017177816 */ /* 0x000fe2000000001a */
[----:B------:R-:W-:Y:S01]  /*3e20*/  IMAD.MOV.U32 R14, RZ, RZ, R17 ;  /* 0x000000ffff0e7224 */ /* 0x000fe200078e0011 */
[----:B------:R-:W-:-:S07]  /*3e30*/  PRMT R45, R45, 0x7632, R45 ;  /* 0x000076322d2d7816 */ /* 0x000fce000000002d */
.L_x_10797:
[----:B------:R-:W-:Y:S05]  /*3e40*/  BSYNC.RECONVERGENT B1 ;  /* 0x0000000000017941 */ /* 0x000fea0003800200 */
.L_x_10795:
        /* <DEDUP_REMOVED lines=11> */
.L_x_10799:
[----:B------:R-:W-:Y:S01]  /*3f00*/  IMAD.MOV.U32 R18, RZ, RZ, R25 ;  /* 0x000000ffff127224 */ /* 0x000fe200078e0019 */
[----:B------:R-:W-:Y:S01]  /*3f10*/  PRMT R24, R24, 0x7610, R23 ;  /* 0x0000761018187816 */ /* 0x000fe20000000017 */
[----:B------:R-:W-:Y:S01]  /*3f20*/  IMAD.MOV.U32 R17, RZ, RZ, R16 ;  /* 0x000000ffff117224 */ /* 0x000fe200078e0010 */
[----:B------:R-:W-:-:S07]  /*3f30*/  PRMT R45, R45, 0x5410, R44 ;  /* 0x000054102d2d7816 */ /* 0x000fce000000002c */
.L_x_10800:
[----:B------:R-:W-:Y:S05]  /*3f40*/  BSYNC.RECONVERGENT B1 ;  /* 0x0000000000017941 */ /* 0x000fea0003800200 */
.L_x_10798:
        /* <DEDUP_REMOVED lines=11> */
.L_x_10802:
[----:B------:R-:W-:Y:S01]  /*4000*/  IMAD.MOV.U32 R25, RZ, RZ, R18 ;  /* 0x000000ffff197224 */ /* 0x000fe200078e0012 */
[----:B------:R-:W-:Y:S01]  /*4010*/  PRMT R24, R24, 0x7632, R24 ;  /* 0x0000763218187816 */ /* 0x000fe20000000018 */
[----:B------:R-:W-:Y:S01]  /*4020*/  IMAD.MOV.U32 R16, RZ, RZ, R19 ;  /* 0x000000ffff107224 */ /* 0x000fe200078e0013 */
[----:B------:R-:W-:-:S07]  /*4030*/  PRMT R44, R44, 0x7632, R44 ;  /* 0x000076322c2c7816 */ /* 0x000fce000000002c */
.L_x_10803:
[----:B------:R-:W-:Y:S05]  /*4040*/  BSYNC.RECONVERGENT B1 ;  /* 0x0000000000017941 */ /* 0x000fea0003800200 */
.L_x_10801:
        /* <DEDUP_REMOVED lines=11> */
.L_x_10805:
[----:B------:R-:W-:Y:S01]  /*4100*/  PRMT R44, R44, 0x5410, R23 ;  /* 0x000054102c2c7816 */ /* 0x000fe20000000017 */
[----:B------:R-:W-:Y:S01]  /*4110*/  IMAD.MOV.U32 R19, RZ, RZ, R22 ;  /* 0x000000ffff137224 */ /* 0x000fe200078e0016 */
[----:B------:R-:W-:Y:S01]  /*4120*/  PRMT R46, R46, 0x5410, R24 ;  /* 0x000054102e2e7816 */ /* 0x000fe20000000018 */
[----:B------:R-:W-:Y:S01]  /*4130*/  IMAD.MOV.U32 R18, RZ, RZ, R25 ;  /* 0x000000ffff127224 */ /* 0x000fe200078e0019 */
[----:B------:R-:W-:Y:S01]  /*4140*/  PRMT R23, R24, 0x7610, R23 ;  /* 0x0000761018177816 */ /* 0x000fe20000000017 */
[----:B------:R-:W-:-:S07]  /*4150*/  IMAD.MOV.U32 R22, RZ, RZ, R25 ;  /* 0x000000ffff167224 */ /* 0x000fce00078e0019 */
.L_x_10806:
[----:B------:R-:W-:Y:S05]  /*4160*/  BSYNC.RECONVERGENT B1 ;  /* 0x0000000000017941 */ /* 0x000fea0003800200 */
.L_x_10804:
[----:B------:R-:W-:Y:S02]  /*4170*/  VIADD R20, R20, 0x4 ;  /* 0x0000000414147836 */ /* 0x000fe40000000000 */
[----:B------:R-:W-:Y:S01]  /*4180*/  VIADD R29, R29, 0x2 ;  /* 0x000000021d1d7836 */ /* 0x000fe20000000000 */
[----:B------:R-:W-:Y:S06]  /*4190*/  @P1 BRA `(.L_x_10807) ;  /* 0xfffffff000081947 */ /* 0x000fec000383ffff */
.L_x_10761:
[----:B------:R-:W-:Y:S05]  /*41a0*/  BSYNC.RECONVERGENT B0 ;  /* 0x0000000000007941 */ /* 0x000fea0003800200 */
.L_x_10760:
[----:B0-----:R-:W-:Y:S01]  /*41b0*/  PRMT R29, R46, 0x7632, R44 ;  /* 0x000076322e1d7816 */ /* 0x001fe2000000002c */
        /* <DEDUP_REMOVED lines=57> */
.L_x_10855:
        /* <DEDUP_REMOVED lines=20> */
.L_x_10811:
[----:B------:R-:W-:Y:S01]  /*4690*/  IMAD.MOV.U32 R18, RZ, RZ, R5 ;  /* 0x000000ffff127224 */ /* 0x000fe200078e0005 */
[--C-:B------:R-:W-:Y:S01]  /*46a0*/  PRMT R23, R23, 0x7610, R51.reuse ;  /* 0x0000761017177816 */ /* 0x100fe20000000033 */
[----:B------:R-:W-:Y:S01]  /*46b0*/  IMAD.MOV.U32 R5, RZ, RZ, R4 ;  /* 0x000000ffff057224 */ /* 0x000fe200078e0004 */
[----:B------:R-:W-:-:S07]  /*46c0*/  PRMT R51, R51, 0x5410, R51 ;  /* 0x0000541033337816 */ /* 0x000fce0000000033 */
.L_x_10812:
[----:B------:R-:W-:Y:S05]  /*46d0*/  BSYNC.RECONVERGENT B1 ;  /* 0x0000000000017941 */ /* 0x000fea0003800200 */
.L_x_10810:
        /* <DEDUP_REMOVED lines=11> */
.L_x_10814:
[----:B------:R-:W-:Y:S01]  /*4790*/  IMAD.MOV.U32 R25, RZ, RZ, R18 ;  /* 0x000000ffff197224 */ /* 0x000fe200078e0012 */
[----:B------:R-:W-:Y:S01]  /*47a0*/  PRMT R24, R24, 0x7610, R23 ;  /* 0x0000761018187816 */ /* 0x000fe20000000017 */
[----:B------:R-:W-:Y:S01]  /*47b0*/  IMAD.MOV.U32 R4, RZ, RZ, R7 ;  /* 0x000000ffff047224 */ /* 0x000fe200078e0007 */
[----:B------:R-:W-:-:S07]  /*47c0*/  PRMT R51, R50, 0x7632, R51 ;  /* 0x0000763232337816 */ /* 0x000fce0000000033 */
.L_x_10815:
[----:B------:R-:W-:Y:S05]  /*47d0*/  BSYNC.RECONVERGENT B1 ;  /* 0x0000000000017941 */ /* 0x000fea0003800200 */
.L_x_10813:
        /* <DEDUP_REMOVED lines=11> */
.L_x_10817:
[----:B------:R-:W-:Y:S01]  /*4890*/  IMAD.MOV.U32 R18, RZ, RZ, R25 ;  /* 0x000000ffff127224 */ /* 0x000fe200078e0019 */
[----:B------:R-:W-:Y:S01]  /*48a0*/  PRMT R24, R24, 0x7632, R24 ;  /* 0x0000763218187816 */ /* 0x000fe20000000018 */
[----:B------:R-:W-:Y:S01]  /*48b0*/  IMAD.MOV.U32 R7, RZ, RZ, R6 ;  /* 0x000000ffff077224 */ /* 0x000fe200078e0006 */
[----:B------:R-:W-:-:S07]  /*48c0*/  PRMT R50, R50, 0x5410, R50 ;  /* 0x0000541032327816 */ /* 0x000fce0000000032 */
.L_x_10818:
[----:B------:R-:W-:Y:S05]  /*48d0*/  BSYNC.RECONVERGENT B1 ;  /* 0x0000000000017941 */ /* 0x000fea0003800200 */
.L_x_10816:
        /* <DEDUP_REMOVED lines=11> */
.L_x_10820:
[----:B------:R-:W-:Y:S01]  /*4990*/  IMAD.MOV.U32 R25, RZ, RZ, R18 ;  /* 0x000000ffff197224 */ /* 0x000fe200078e0012 */
[----:B------:R-:W-:Y:S01]  /*49a0*/  PRMT R24, R24, 0x5410, R24 ;  /* 0x0000541018187816 */ /* 0x000fe20000000018 */
[----:B------:R-:W-:Y:S01]  /*49b0*/  IMAD.MOV.U32 R6, RZ, RZ, R9 ;  /* 0x000000ffff067224 */ /* 0x000fe200078e0009 */
[----:B------:R-:W-:-:S07]  /*49c0*/  PRMT R50, R49, 0x7632, R50 ;  /* 0x0000763231327816 */ /* 0x000fce0000000032 */
.L_x_10821:
[----:B------:R-:W-:Y:S05]  /*49d0*/  BSYNC.RECONVERGENT B1 ;  /* 0x0000000000017941 */ /* 0x000fea0003800200 */
.L_x_10819:
        /* <DEDUP_REMOVED lines=11> */
.L_x_10823:
[----:B------:R-:W-:Y:S01]  /*4a90*/  IMAD.MOV.U32 R18, RZ, RZ, R25 ;  /* 0x000000ffff127224 */ /* 0x000fe200078e0019 */
[----:B------:R-:W-:Y:S01]  /*4aa0*/  PRMT R23, R23, 0x7610, R24 ;  /* 0x0000761017177816 */ /* 0x000fe20000000018 */
[----:B------:R-:W-:Y:S01]  /*4ab0*/  IMAD.MOV.U32 R9, RZ, RZ, R8 ;  /* 0x000000ffff097224 */ /* 0x000fe200078e0008 */
[----:B------:R-:W-:-:S07]  /*4ac0*/  PRMT R49, R49, 0x5410, R49 ;  /* 0x0000541031317816 */ /* 0x000fce0000000031 */
.L_x_10824:
[----:B------:R-:W-:Y:S05]  /*4ad0*/  BSYNC.RECONVERGENT B1 ;  /* 0x0000000000017941 */ /* 0x000fea0003800200 */
.L_x_10822:
        /* <DEDUP_REMOVED lines=11> */
.L_x_10826:
[----:B------:R-:W-:Y:S01]  /*4b90*/  IMAD.MOV.U32 R25, RZ, RZ, R18 ;  /* 0x000000ffff197224 */ /* 0x000fe200078e0012 */
[----:B------:R-:W-:Y:S01]  /*4ba0*/  PRMT R24, R23, 0x7632, R24 ;  /* 0x0000763217187816 */ /* 0x000fe20000000018 */
[----:B------:R-:W-:Y:S01]  /*4bb0*/  IMAD.MOV.U32 R8, RZ, RZ, R11 ;  /* 0x000000ffff087224 */ /* 0x000fe200078e000b */
[----:B------:R-:W-:-:S07]  /*4bc0*/  PRMT R49, R48, 0x7632, R49 ;  /* 0x0000763230317816 */ /* 0x000fce0000000031 */
.L_x_10827:
[----:B------:R-:W-:Y:S05]  /*4bd0*/  BSYNC.RECONVERGENT B1 ;  /* 0x0000000000017941 */ /* 0x000fea0003800200 */
.L_x_10825:
        /* <DEDUP_REMOVED lines=11> */
.L_x_10829:
[----:B------:R-:W-:Y:S01]  /*4c90*/  IMAD.MOV.U32 R18, RZ, RZ, R25 ;  /* 0x000000ffff127224 */ /* 0x000fe200078e0019 */
[----:B------:R-:W-:Y:S01]  /*4ca0*/  PRMT R23, R23, 0x5410, R24 ;  /* 0x0000541017177816 */ /* 0x000fe20000000018 */
[----:B------:R-:W-:Y:S01]  /*4cb0*/  IMAD.MOV.U32 R11, RZ, RZ, R10 ;  /* 0x000000ffff0b7224 */ /* 0x000fe200078e000a */
[----:B------:R-:W-:-:S07]  /*4cc0*/  PRMT R48, R48, 0x5410, R48 ;  /* 0x0000541030307816 */ /* 0x000fce0000000030 */
.L_x_10830:
[----:B------:R-:W-:Y:S05]  /*4cd0*/  BSYNC.RECONVERGENT B1 ;  /* 0x0000000000017941 */ /* 0x000fea0003800200 */
.L_x_10828:
        /* <DEDUP_REMOVED lines=11> */
.L_x_10832:
[----:B------:R-:W-:Y:S01]  /*4d90*/  IMAD.MOV.U32 R25, RZ, RZ, R18 ;  /* 0x000000ffff197224 */ /* 0x000fe200078e0012 */
[----:B------:R-:W-:Y:S01]  /*4da0*/  PRMT R24, R23, 0x7632, R24 ;  /* 0x0000763217187816 */ /* 0x000fe20000000018 */
[----:B------:R-:W-:Y:S01]  /*4db0*/  IMAD.MOV.U32 R10, RZ, RZ, R13 ;  /* 0x000000ffff0a7224 */ /* 0x000fe200078e000d */
[----:B------:R-:W-:-:S07]  /*4dc0*/  PRMT R48, R47, 0x7632, R48 ;  /* 0x000076322f307816 */ /* 0x000fce0000000030 */
.L_x_10833:
[----:B------:R-:W-:Y:S05]  /*4dd0*/  BSYNC.RECONVERGENT B1 ;  /* 0x0000000000017941 */ /* 0x000fea0003800200 */
.L_x_10831:
        /* <DEDUP_REMOVED lines=11> */
.L_x_10835:
[----:B------:R-:W-:Y:S01]  /*4e90*/  IMAD.MOV.U32 R18, RZ, RZ, R25 ;  /* 0x000000ffff127224 */ /* 0x000fe200078e0019 */
[----:B------:R-:W-:Y:S01]  /*4ea0*/  PRMT R23, R23, 0x5410, R24 ;  /* 0x0000541017177816 */ /* 0x000fe20000000018 */
[----:B------:R-:W-:Y:S01]  /*4eb0*/  IMAD.MOV.U32 R13, RZ, RZ, R12 ;  /* 0x000000ffff0d7224 */ /* 0x000fe200078e000c */
[----:B------:R-:W-:-:S07]  /*4ec0*/  PRMT R47, R47, 0x5410, R47 ;  /* 0x000054102f2f7816 */ /* 0x000fce000000002f */
.L_x_10836:
[----:B------:R-:W-:Y:S05]  /*4ed0*/  BSYNC.RECONVERGENT B1 ;  /* 0x0000000000017941 */ /* 0x000fea0003800200 */
.L_x_10834:
        /* <DEDUP_REMOVED lines=11> */
.L_x_10838:
[----:B------:R-:W-:Y:S01]  /*4f90*/  IMAD.MOV.U32 R25, RZ, RZ, R18 ;  /* 0x000000ffff197224 */ /* 0x000fe200078e0012 */
[----:B------:R-:W-:Y:S01]  /*4fa0*/  PRMT R24, R23, 0x7632, R24 ;  /* 0x0000763217187816 */ /* 0x000fe20000000018 */
[----:B------:R-:W-:Y:S01]  /*4fb0*/  IMAD.MOV.U32 R12, RZ, RZ, R15 ;  /* 0x000000ffff0c7224 */ /* 0x000fe200078e000f */
[----:B------:R-:W-:-:S07]  /*4fc0*/  PRMT R47, R46, 0x7610, R47 ;  /* 0x000076102e2f7816 */ /* 0x000fce000000002f */
.L_x_10839:
[----:B------:R-:W-:Y:S05]  /*4fd0*/  BSYNC.RECONVERGENT B1 ;  /* 0x0000000000017941 */ /* 0x000fea0003800200 */
.L_x_10837:
        /* <DEDUP_REMOVED lines=11> */
.L_x_10841:
[----:B------:R-:W-:Y:S01]  /*5090*/  IMAD.MOV.U32 R18, RZ, RZ, R25 ;  /* 0x000000ffff127224 */ /* 0x000fe200078e0019 */
[----:B------:R-:W-:Y:S01]  /*50a0*/  PRMT R26, R24, 0x7610, R26 ;  /* 0x00007610181a7816 */ /* 0x000fe2000000001a */
[----:B------:R-:W-:Y:S01]  /*50b0*/  IMAD.MOV.U32 R15, RZ, RZ, R14 ;  /* 0x000000ffff0f7224 */ /* 0x000fe200078e000e */
[----:B------:R-:W-:-:S07]  /*50c0*/  PRMT R46, R45, 0x7610, R46 ;  /* 0x000076102d2e7816 */ /* 0x000fce000000002e */
.L_x_10842:
[----:B------:R-:W-:Y:S05]  /*50d0*/  BSYNC.RECONVERGENT B1 ;  /* 0x0000000000017941 */ /* 0x000fea0003800200 */
.L_x_10840:
        /* <DEDUP_REMOVED lines=11> */
.L_x_10844:
[----:B------:R-:W-:Y:S01]  /*5190*/  IMAD.MOV.U32 R25, RZ, RZ, R18 ;  /* 0x000000ffff197224 */ /* 0x000fe200078e0012 */
[----:B------:R-:W-:Y:S01]  /*51a0*/  PRMT R23, R23, 0x5410, R26 ;  /* 0x0000541017177816 */ /* 0x000fe2000000001a */
[----:B------:R-:W-:Y:S01]  /*51b0*/  IMAD.MOV.U32 R14, RZ, RZ, R17 ;  /* 0x000000ffff0e7224 */ /* 0x000fe200078e0011 */
[----:B------:R-:W-:-:S07]  /*51c0*/  PRMT R45, R45, 0x7632, R45 ;  /* 0x000076322d2d7816 */ /* 0x000fce000000002d */
.L_x_10845:
[----:B------:R-:W-:Y:S05]  /*51d0*/  BSYNC.RECONVERGENT B1 ;  /* 0x0000000000017941 */ /* 0x000fea0003800200 */
.L_x_10843:
        /* <DEDUP_REMOVED lines=11> */
.L_x_10847:
[----:B------:R-:W-:Y:S01]  /*5290*/  IMAD.MOV.U32 R18, RZ, RZ, R25 ;  /* 0x000000ffff127224 */ /* 0x000fe200078e0019 */
[----:B------:R-:W-:Y:S01]  /*52a0*/  PRMT R24, R24, 0x7610, R23 ;  /* 0x0000761018187816 */ /* 0x000fe20000000017 */
[----:B------:R-:W-:Y:S01]  /*52b0*/  IMAD.MOV.U32 R17, RZ, RZ, R16 ;  /* 0x000000ffff117224 */ /* 0x000fe200078e0010 */
[----:B------:R-:W-:-:S07]  /*52c0*/  PRMT R45, R45, 0x5410, R44 ;  /* 0x000054102d2d7816 */ /* 0x000fce000000002c */
.L_x_10848:
[----:B------:R-:W-:Y:S05]  /*52d0*/  BSYNC.RECONVERGENT B1 ;  /* 0x0000000000017941 */ /* 0x000fea0003800200 */
.L_x_10846:
        /* <DEDUP_REMOVED lines=11> */
.L_x_10850:
[----:B------:R-:W-:Y:S01]  /*5390*/  IMAD.MOV.U32 R25, RZ, RZ, R18 ;  /* 0x000000ffff197224 */ /* 0x000fe200078e0012 */
[----:B------:R-:W-:Y:S01]  /*53a0*/  PRMT R24, R24, 0x7632, R24 ;  /* 0x0000763218187816 */ /* 0x000fe20000000018 */
[----:B------:R-:W-:Y:S01]  /*53b0*/  IMAD.MOV.U32 R16, RZ, RZ, R19 ;  /* 0x000000ffff107224 */ /* 0x000fe200078e0013 */
[----:B------:R-:W-:-:S07]  /*53c0*/  PRMT R44, R44, 0x7632, R44 ;  /* 0x000076322c2c7816 */ /* 0x000fce000000002c */
.L_x_10851:
[----:B------:R-:W-:Y:S05]  /*53d0*/  BSYNC.RECONVERGENT B1 ;  /* 0x0000000000017941 */ /* 0x000fea0003800200 */
.L_x_10849:
        /* <DEDUP_REMOVED lines=11> */
.L_x_10853:
[----:B------:R-:W-:Y:S01]  /*5490*/  PRMT R44, R44, 0x5410, R23 ;  /* 0x000054102c2c7816 */ /* 0x000fe20000000017 */
[----:B------:R-:W-:Y:S01]  /*54a0*/  IMAD.MOV.U32 R19, RZ, RZ, R22 ;  /* 0x000000ffff137224 */ /* 0x000fe200078e0016 */
[----:B------:R-:W-:Y:S01]  /*54b0*/  PRMT R46, R46, 0x5410, R24 ;  /* 0x000054102e2e7816 */ /* 0x000fe20000000018 */
[----:B------:R-:W-:Y:S01]  /*54c0*/  IMAD.MOV.U32 R18, RZ, RZ, R25 ;  /* 0x000000ffff127224 */ /* 0x000fe200078e0019 */
[----:B------:R-:W-:Y:S01]  /*54d0*/  PRMT R23, R24, 0x7610, R23 ;  /* 0x0000761018177816 */ /* 0x000fe20000000017 */
[----:B------:R-:W-:-:S07]  /*54e0*/  IMAD.MOV.U32 R22, RZ, RZ, R25 ;  /* 0x000000ffff167224 */ /* 0x000fce00078e0019 */
.L_x_10854:
[----:B------:R-:W-:Y:S05]  /*54f0*/  BSYNC.RECONVERGENT B1 ;  /* 0x0000000000017941 */ /* 0x000fea0003800200 */
.L_x_10852:
[----:B------:R-:W-:Y:S02]  /*5500*/  VIADD R20, R20, 0x4 ;  /* 0x0000000414147836 */ /* 0x000fe40000000000 */
[----:B------:R-:W-:Y:S01]  /*5510*/  VIADD R28, R28, 0x2 ;  /* 0x000000021c1c7836 */ /* 0x000fe20000000000 */
[----:B------:R-:W-:Y:S06]  /*5520*/  @P1 BRA `(.L_x_10855) ;  /* 0xfffffff000081947 */ /* 0x000fec000383ffff */
.L_x_10809:
[----:B------:R-:W-:Y:S05]  /*5530*/  BSYNC.RECONVERGENT B0 ;  /* 0x0000000000007941 */ /* 0x000fea0003800200 */
.L_x_10808:
        /* <DEDUP_REMOVED lines=58> */
.L_x_10903:
        /* <DEDUP_REMOVED lines=20> */
.L_x_10859:
[----:B------:R-:W-:Y:S01]  /*5a20*/  IMAD.MOV.U32 R18, RZ, RZ, R5 ;  /* 0x000000ffff127224 */ /* 0x000fe200078e0005 */
[--C-:B------:R-:W-:Y:S01]  /*5a30*/  PRMT R23, R23, 0x7610, R51.reuse ;  /* 0x0000761017177816 */ /* 0x100fe20000000033 */
[----:B------:R-:W-:Y:S01]  /*5a40*/  IMAD.MOV.U32 R5, RZ, RZ, R4 ;  /* 0x000000ffff057224 */ /* 0x000fe200078e0004 */
[----:B------:R-:W-:-:S07]  /*5a50*/  PRMT R51, R51, 0x5410, R51 ;  /* 0x0000541033337816 */ /* 0x000fce0000000033 */
.L_x_10860:
[----:B------:R-:W-:Y:S05]  /*5a60*/  BSYNC.RECONVERGENT B1 ;  /* 0x0000000000017941 */ /* 0x000fea0003800200 */
.L_x_10858:
        /* <DEDUP_REMOVED lines=11> */
.L_x_10862:
[----:B------:R-:W-:Y:S01]  /*5b20*/  IMAD.MOV.U32 R25, RZ, RZ, R18 ;  /* 0x000000ffff197224 */ /* 0x000fe200078e0012 */
[----:B------:R-:W-:Y:S01]  /*5b30*/  PRMT R24, R24, 0x7610, R23 ;  /* 0x0000761018187816 */ /* 0x000fe20000000017 */
[----:B------:R-:W-:Y:S01]  /*5b40*/  IMAD.MOV.U32 R4, RZ, RZ, R7 ;  /* 0x000000ffff047224 */ /* 0x000fe200078e0007 */
[----:B------:R-:W-:-:S07]  /*5b50*/  PRMT R51, R50, 0x7632, R51 ;  /* 0x0000763232337816 */ /* 0x000fce0000000033 */
.L_x_10863:
[----:B------:R-:W-:Y:S05]  /*5b60*/  BSYNC.RECONVERGENT B1 ;  /* 0x0000000000017941 */ /* 0x000fea0003800200 */
.L_x_10861:
        /* <DEDUP_REMOVED lines=11> */
.L_x_10865:
[----:B------:R-:W-:Y:S01]  /*5c20*/  IMAD.MOV.U32 R18, RZ, RZ, R25 ;  /* 0x000000ffff127224 */ /* 0x000fe200078e0019 */
[----:B------:R-:W-:Y:S01]  /*5c30*/  PRMT R24, R24, 0x7632, R24 ;  /* 0x0000763218187816 */ /* 0x000fe20000000018 */
[----:B------:R-:W-:Y:S01]  /*5c40*/  IMAD.MOV.U32 R7, RZ, RZ, R6 ;  /* 0x000000ffff077224 */ /* 0x000fe200078e0006 */
[----:B------:R-:W-:-:S07]  /*5c50*/  PRMT R50, R50, 0x5410, R50 ;  /* 0x0000541032327816 */ /* 0x000fce0000000032 */
.L_x_10866:
[----:B------:R-:W-:Y:S05]  /*5c60*/  BSYNC.RECONVERGENT B1 ;  /* 0x0000000000017941 */ /* 0x000fea0003800200 */
.L_x_10864:
        /* <DEDUP_REMOVED lines=11> */
.L_x_10868:
[----:B------:R-:W-:Y:S01]  /*5d20*/  IMAD.MOV.U32 R25, RZ, RZ, R18 ;  /* 0x000000ffff197224 */ /* 0x000fe200078e0012 */
[----:B------:R-:W-:Y:S01]  /*5d30*/  PRMT R24, R24, 0x5410, R24 ;  /* 0x0000541018187816 */ /* 0x000fe20000000018 */
[----:B------:R-:W-:Y:S01]  /*5d40*/  IMAD.MOV.U32 R6, RZ, RZ, R9 ;  /* 0x000000ffff067224 */ /* 0x000fe200078e0009 */
[----:B------:R-:W-:-:S07]  /*5d50*/  PRMT R50, R49, 0x7632, R50 ;  /* 0x0000763231327816 */ /* 0x000fce0000000032 */
.L_x_10869:
[----:B------:R-:W-:Y:S05]  /*5d60*/  BSYNC.RECONVERGENT B1 ;  /* 0x0000000000017941 */ /* 0x000fea0003800200 */
.L_x_10867:
        /* <DEDUP_REMOVED lines=11> */
.L_x_10871:
[----:B------:R-:W-:Y:S01]  /*5e20*/  IMAD.MOV.U32 R18, RZ, RZ, R25 ;  /* 0x000000ffff127224 */ /* 0x000fe200078e0019 */
[----:B------:R-:W-:Y:S01]  /*5e30*/  PRMT R23, R23, 0x7610, R24 ;  /* 0x0000761017177816 */ /* 0x000fe20000000018 */
[----:B------:R-:W-:Y:S01]  /*5e40*/  IMAD.MOV.U32 R9, RZ, RZ, R8 ;  /* 0x000000ffff097224 */ /* 0x000fe200078e0008 */
[----:B------:R-:W-:-:S07]  /*5e50*/  PRMT R49, R49, 0x5410, R49 ;  /* 0x0000541031317816 */ /* 0x000fce0000000031 */
.L_x_10872:
[----:B------:R-:W-:Y:S05]  /*5e60*/  BSYNC.RECONVERGENT B1 ;  /* 0x0000000000017941 */ /* 0x000fea0003800200 */
.L_x_10870:
        /* <DEDUP_REMOVED lines=11> */
.L_x_10874:
[----:B------:R-:W-:Y:S01]  /*5f20*/  IMAD.MOV.U32 R25, RZ, RZ, R18 ;  /* 0x000000ffff197224 */ /* 0x000fe200078e0012 */
[----:B------:R-:W-:Y:S01]  /*5f30*/  PRMT R24, R23, 0x7632, R24 ;  /* 0x0000763217187816 */ /* 0x000fe20000000018 */
[----:B------:R-:W-:Y:S01]  /*5f40*/  IMAD.MOV.U32 R8, RZ, RZ, R11 ;  /* 0x000000ffff087224 */ /* 0x000fe200078e000b */
[----:B------:R-:W-:-:S07]  /*5f50*/  PRMT R49, R48, 0x7632, R49 ;  /* 0x0000763230317816 */ /* 0x000fce0000000031 */
.L_x_10875:
[----:B------:R-:W-:Y:S05]  /*5f60*/  BSYNC.RECONVERGENT B1 ;  /* 0x0000000000017941 */ /* 0x000fea0003800200 */
.L_x_10873:
        /* <DEDUP_REMOVED lines=11> */
.L_x_10877:
[----:B------:R-:W-:Y:S01]  /*6020*/  IMAD.MOV.U32 R18, RZ, RZ, R25 ;  /* 0x000000ffff127224 */ /* 0x000fe200078e0019 */
[----:B------:R-:W-:Y:S01]  /*6030*/  PRMT R23, R23, 0x5410, R24 ;  /* 0x0000541017177816 */ /* 0x000fe20000000018 */
[----:B------:R-:W-:Y:S01]  /*6040*/  IMAD.MOV.U32 R11, RZ, RZ, R10 ;  /* 0x000000ffff0b7224 */ /* 0x000fe200078e000a */
[----:B------:R-:W-:-:S07]  /*6050*/  PRMT R48, R48, 0x5410, R48 ;  /* 0x0000541030307816 */ /* 0x000fce0000000030 */
.L_x_10878:
[----:B------:R-:W-:Y:S05]  /*6060*/  BSYNC.RECONVERGENT B1 ;  /* 0x0000000000017941 */ /* 0x000fea0003800200 */
.L_x_10876:
        /* <DEDUP_REMOVED lines=11> */
.L_x_10880:
[----:B------:R-:W-:Y:S01]  /*6120*/  IMAD.MOV.U32 R25, RZ, RZ, R18 ;  /* 0x000000ffff197224 */ /* 0x000fe200078e0012 */
[----:B------:R-:W-:Y:S01]  /*6130*/  PRMT R24, R23, 0x7632, R24 ;  /* 0x0000763217187816 */ /* 0x000fe20000000018 */
[----:B------:R-:W-:Y:S01]  /*6140*/  IMAD.MOV.U32 R10, RZ, RZ, R13 ;  /* 0x000000ffff0a7224 */ /* 0x000fe200078e000d */
[----:B------:R-:W-:-:S07]  /*6150*/  PRMT R48, R47, 0x7632, R48 ;  /* 0x000076322f307816 */ /* 0x000fce0000000030 */
.L_x_10881:
[----:B------:R-:W-:Y:S05]  /*6160*/  BSYNC.RECONVERGENT B1 ;  /* 0x0000000000017941 */ /* 0x000fea0003800200 */
.L_x_10879:
        /* <DEDUP_REMOVED lines=11> */
.L_x_10883:
[----:B------:R-:W-:Y:S01]  /*6220*/  IMAD.MOV.U32 R18, RZ, RZ, R25 ;  /* 0x000000ffff127224 */ /* 0x000fe200078e0019 */
[----:B------:R-:W-:Y:S01]  /*6230*/  PRMT R23, R23, 0x5410, R24 ;  /* 0x0000541017177816 */ /* 0x000fe20000000018 */
[----:B------:R-:W-:Y:S01]  /*6240*/  IMAD.MOV.U32 R13, RZ, RZ, R12 ;  /* 0x000000ffff0d7224 */ /* 0x000fe200078e000c */
[----:B------:R-:W-:-:S07]  /*6250*/  PRMT R47, R47, 0x5410, R47 ;  /* 0x000054102f2f7816 */ /* 0x000fce000000002f */
.L_x_10884:
[----:B------:R-:W-:Y:S05]  /*6260*/  BSYNC.RECONVERGENT B1 ;  /* 0x0000000000017941 */ /* 0x000fea0003800200 */
.L_x_10882:
        /* <DEDUP_REMOVED lines=11> */
.L_x_10886:
[----:B------:R-:W-:Y:S01]  /*6320*/  IMAD.MOV.U32 R25, RZ, RZ, R18 ;  /* 0x000000ffff197224 */ /* 0x000fe200078e0012 */
[----:B------:R-:W-:Y:S01]  /*6330*/  PRMT R24, R23, 0x7632, R24 ;  /* 0x0000763217187816 */ /* 0x000fe20000000018 */
[----:B------:R-:W-:Y:S01]  /*6340*/  IMAD.MOV.U32 R12, RZ, RZ, R15 ;  /* 0x000000ffff0c7224 */ /* 0x000fe200078e000f */
[----:B------:R-:W-:-:S07]  /*6350*/  PRMT R47, R46, 0x7610, R47 ;  /* 0x000076102e2f7816 */ /* 0x000fce000000002f */
.L_x_10887:
[----:B------:R-:W-:Y:S05]  /*6360*/  BSYNC.RECONVERGENT B1 ;  /* 0x0000000000017941 */ /* 0x000fea0003800200 */
.L_x_10885:
        /* <DEDUP_REMOVED lines=11> */
.L_x_10889:
[----:B------:R-:W-:Y:S01]  /*6420*/  IMAD.MOV.U32 R18, RZ, RZ, R25 ;  /* 0x000000ffff127224 */ /* 0x000fe200078e0019 */
[----:B------:R-:W-:Y:S01]  /*6430*/  PRMT R26, R24, 0x7610, R26 ;  /* 0x00007610181a7816 */ /* 0x000fe2000000001a */
[----:B------:R-:W-:Y:S01]  /*6440*/  IMAD.MOV.U32 R15, RZ, RZ, R14 ;  /* 0x000000ffff0f7224 */ /* 0x000fe200078e000e */
[----:B------:R-:W-:-:S07]  /*6450*/  PRMT R46, R45, 0x7610, R46 ;  /* 0x000076102d2e7816 */ /* 0x000fce000000002e */
.L_x_10890:
[----:B------:R-:W-:Y:S05]  /*6460*/  BSYNC.RECONVERGENT B1 ;  /* 0x0000000000017941 */ /* 0x000fea0003800200 */
.L_x_10888:
        /* <DEDUP_REMOVED lines=11> */
.L_x_10892:
[----:B------:R-:W-:Y:S01]  /*6520*/  IMAD.MOV.U32 R25, RZ, RZ, R18 ;  /* 0x000000ffff197224 */ /* 0x000fe200078e0012 */
[----:B------:R-:W-:Y:S01]  /*6530*/  PRMT R23, R23, 0x5410, R26 ;  /* 0x0000541017177816 */ /* 0x000fe2000000001a */
[----:B------:R-:W-:Y:S01]  /*6540*/  IMAD.MOV.U32 R14, RZ, RZ, R17 ;  /* 0x000000ffff0e7224 */ /* 0x000fe200078e0011 */
[----:B------:R-:W-:-:S07]  /*6550*/  PRMT R45, R45, 0x7632, R45 ;  /* 0x000076322d2d7816 */ /* 0x000fce000000002d */
.L_x_10893:
[----:B------:R-:W-:Y:S05]  /*6560*/  BSYNC.RECONVERGENT B1 ;  /* 0x0000000000017941 */ /* 0x000fea0003800200 */
.L_x_10891:
        /* <DEDUP_REMOVED lines=11> */
.L_x_10895:
[----:B------:R-:W-:Y:S01]  /*6620*/  IMAD.MOV.U32 R18, RZ, RZ, R25 ;  /* 0x000000ffff127224 */ /* 0x000fe200078e0019 */
[----:B------:R-:W-:Y:S01]  /*6630*/  PRMT R24, R24, 0x7610, R23 ;  /* 0x0000761018187816 */ /* 0x000fe20000000017 */
[----:B------:R-:W-:Y:S01]  /*6640*/  IMAD.MOV.U32 R17, RZ, RZ, R16 ;  /* 0x000000ffff117224 */ /* 0x000fe200078e0010 */
[----:B------:R-:W-:-:S07]  /*6650*/  PRMT R45, R45, 0x5410, R44 ;  /* 0x000054102d2d7816 */ /* 0x000fce000000002c */
.L_x_10896:
[----:B------:R-:W-:Y:S05]  /*6660*/  BSYNC.RECONVERGENT B1 ;  /* 0x0000000000017941 */ /* 0x000fea0003800200 */
.L_x_10894:
        /* <DEDUP_REMOVED lines=11> */
.L_x_10898:
[----:B------:R-:W-:Y:S01]  /*6720*/  IMAD.MOV.U32 R25, RZ, RZ, R18 ;  /* 0x000000ffff197224 */ /* 0x000fe200078e0012 */
[----:B------:R-:W-:Y:S01]  /*6730*/  PRMT R24, R24, 0x7632, R24 ;  /* 0x0000763218187816 */ /* 0x000fe20000000018 */
[----:B------:R-:W-:Y:S01]  /*6740*/  IMAD.MOV.U32 R16, RZ, RZ, R19 ;  /* 0x000000ffff107224 */ /* 0x000fe200078e0013 */
[----:B------:R-:W-:-:S07]  /*6750*/  PRMT R44, R44, 0x7632, R44 ;  /* 0x000076322c2c7816 */ /* 0x000fce000000002c */
.L_x_10899:
[----:B------:R-:W-:Y:S05]  /*6760*/  BSYNC.RECONVERGENT B1 ;  /* 0x0000000000017941 */ /* 0x000fea0003800200 */
.L_x_10897:
        /* <DEDUP_REMOVED lines=11> */
.L_x_10901:
[----:B------:R-:W-:Y:S01]  /*6820*/  PRMT R44, R44, 0x5410, R23 ;  /* 0x000054102c2c7816 */ /* 0x000fe20000000017 */
[----:B------:R-:W-:Y:S01]  /*6830*/  IMAD.MOV.U32 R19, RZ, RZ, R22 ;  /* 0x000000ffff137224 */ /* 0x000fe200078e0016 */
[----:B------:R-:W-:Y:S01]  /*6840*/  PRMT R46, R46, 0x5410, R24 ;  /* 0x000054102e2e7816 */ /* 0x000fe20000000018 */
[----:B------:R-:W-:Y:S01]  /*6850*/  IMAD.MOV.U32 R18, RZ, RZ, R25 ;  /* 0x000000ffff127224 */ /* 0x000fe200078e0019 */
[----:B------:R-:W-:Y:S01]  /*6860*/  PRMT R23, R24, 0x7610, R23 ;  /* 0x0000761018177816 */ /* 0x000fe20000000017 */
[----:B------:R-:W-:-:S07]  /*6870*/  IMAD.MOV.U32 R22, RZ, RZ, R25 ;  /* 0x000000ffff167224 */ /* 0x000fce00078e0019 */
.L_x_10902:
[----:B------:R-:W-:Y:S05]  /*6880*/  BSYNC.RECONVERGENT B1 ;  /* 0x0000000000017941 */ /* 0x000fea0003800200 */
.L_x_10900:
[----:B------:R-:W-:Y:S02]  /*6890*/  VIADD R20, R20, 0x4 ;  /* 0x0000000414147836 */ /* 0x000fe40000000000 */
[----:B------:R-:W-:Y:S01]  /*68a0*/  VIADD R0, R0, 0x2 ;  /* 0x0000000200007836 */ /* 0x000fe20000000000 */
[----:B------:R-:W-:Y:S06]  /*68b0*/  @P1 BRA `(.L_x_10903) ;  /* 0xfffffff000081947 */ /* 0x000fec000383ffff */
.L_x_10857:
[----:B------:R-:W-:Y:S05]  /*68c0*/  BSYNC.RECONVERGENT B0 ;  /* 0x0000000000007941 */ /* 0x000fea0003800200 */
.L_x_10856:
[----:B0-----:R-:W-:Y:S01]  /*68d0*/  PRMT R37, R44, 0x7610, R45 ;  /* 0x000076102c257816 */ /* 0x001fe2000000002d */
[----:B------:R-:W-:Y:S01]  /*68e0*/  SHFL.DOWN PT, R20, R18, 0x10, 0x1f ;  /* 0x0a001f0012147f89 */ /* 0x000fe200000e0000 */
[----:B------:R-:W-:Y:S01]  /*68f0*/  PRMT R38, R45, 0x5410, R46 ;  /* 0x000054102d267816 */ /* 0x000fe2000000002e */
[----:B------:R-:W-:Y:S01]  /*6900*/  BSSY.RECONVERGENT B0, `(.L_x_10904) ;  /* 0x0000129000007945 */ /* 0x000fe20003800200 */
[----:B------:R-:W-:Y:S01]  /*6910*/  PRMT R0, R46, 0x7632, R44 ;  /* 0x000076322e007816 */ /* 0x000fe2000000002c */
[----:B------:R-:W0:Y:S01]  /*6920*/  SHFL.DOWN PT, R21, R19, 0x10, 0x1f ;  /* 0x0a001f0013157f89 */ /* 0x000e2200000e0000 */
[----:B------:R-:W-:-:S03]  /*6930*/  ISETP.GT.AND P0, PT, R3, 0xf, PT ;  /* 0x0000000f0300780c */ /* 0x000fc60003f04270 */
        /* <DEDUP_REMOVED lines=14> */
[----:B------:R0:W-:Y:S04]  /*6a20*/  SHFL.DOWN PT, R36, R0, 0x10, 0x1f ;  /* 0x0a001f0000247f89 */ /* 0x0001e800000e0000 */
[----:B------:R-:W5:Y:S04]  /*6a30*/  SHFL.DOWN PT, R37, R37, 0x10, 0x1f ;  /* 0x0a001f0025257f89 */ /* 0x000f6800000e0000 */
[----:B------:R-:W-:Y:S01]  /*6a40*/  SHFL.DOWN PT, R38, R38, 0x10, 0x1f ;  /* 0x0a001f0026267f89 */ /* 0x000fe200000e0000 */
[----:B0-----:R-:W-:-:S03]  /*6a50*/  VIADD R0, R1, 0x60 ;  /* 0x0000006001007836 */ /* 0x001fc60000000000 */
[----:B------:R-:W0:Y:S04]  /*6a60*/  SHFL.DOWN PT, R39, R47, 0x10, 0x1f ;  /* 0x0a001f002f277f89 */ /* 0x000e2800000e0000 */
[----:B------:R-:W-:Y:S04]  /*6a70*/  SHFL.DOWN PT, R40, R48, 0x10, 0x1f ;  /* 0x0a001f0030287f89 */ /* 0x000fe800000e0000 */
[----:B------:R-:W0:Y:S04]  /*6a80*/  SHFL.DOWN PT, R41, R49, 0x10, 0x1f ;  /* 0x0a001f0031297f89 */ /* 0x000e2800000e0000 */
[----:B------:R-:W-:Y:S04]  /*6a90*/  SHFL.DOWN PT, R42, R50, 0x10, 0x1f ;  /* 0x0a001f00322a7f89 */ /* 0x000fe800000e0000 */
[----:B------:R-:W0:Y:S04]  /*6aa0*/  SHFL.DOWN PT, R43, R51, 0x10, 0x1f ;  /* 0x0a001f00332b7f89 */ /* 0x000e2800000e0000 */
[----:B------:R0:W-:Y:S04]  /*6ab0*/  STL.64 [R1], R20 ;  /* 0x0000001401007387 */ /* 0x0001e80000100a00 */
        /* <DEDUP_REMOVED lines=8> */
[----:B0-----:R1:W-:Y:S04]  /*6b40*/  STL.64 [R1+0x48], R38 ;  /* 0x0000482601007387 */ /* 0x0013e80000100a00 */
[----:B------:R1:W-:Y:S04]  /*6b50*/  STL.64 [R1+0x50], R40 ;  /* 0x0000502801007387 */ /* 0x0003e80000100a00 */
[----:B------:R1:W-:Y:S01]  /*6b60*/  STL.64 [R1+0x58], R42 ;  /* 0x0000582a01007387 */ /* 0x0003e20000100a00 */
[----:B------:R-:W-:Y:S05]  /*6b70*/  @P0 BRA `(.L_x_10905) ;  /* 0x0000001000040947 */ /* 0x000fea0003800000 */
[----:B------:R-:W-:Y:S01]  /*6b80*/  IMAD.MOV.U32 R3, RZ, RZ, R18 ;  /* 0x000000ffff037224 */ /* 0x000fe200078e0012 */
[----:B------:R-:W-:Y:S01]  /*6b90*/  PRMT R21, R46, 0x7632, R21 ;  /* 0x000076322e157816 */ /* 0x000fe20000000015 */
[----:B------:R-:W-:-:S07]  /*6ba0*/  IMAD.MOV.U32 R20, RZ, RZ, RZ ;  /* 0x000000ffff147224 */ /* 0x000fce00078e00ff */
.L_x_10951:
[----:B-1----:R-:W-:-:S04]  /*6bb0*/  IMAD R23, R20, 0x2, R1 ;  /* 0x0000000214177824 */ /* 0x002fc800078e0201 */
        /* <DEDUP_REMOVED lines=21> */
.L_x_10907:
[----:B------:R-:W-:Y:S01]  /*6d10*/  IMAD.MOV.U32 R18, RZ, RZ, R5 ;  /* 0x000000ffff127224 */ /* 0x000fe200078e0005 */
[--C-:B------:R-:W-:Y:S01]  /*6d20*/  PRMT R21, R21, 0x7610, R51.reuse ;  /* 0x0000761015157816 */ /* 0x100fe20000000033 */
[----:B------:R-:W-:Y:S01]  /*6d30*/  IMAD.MOV.U32 R5, RZ, RZ, R4 ;  /* 0x000000ffff057224 */ /* 0x000fe200078e0004 */
[----:B------:R-:W-:-:S07]  /*6d40*/  PRMT R51, R51, 0x5410, R51 ;  /* 0x0000541033337816 */ /* 0x000fce0000000033 */
.L_x_10908:
[----:B------:R-:W-:Y:S05]  /*6d50*/  BSYNC.RECONVERGENT B1 ;  /* 0x0000000000017941 */ /* 0x000fea0003800200 */
.L_x_10906:
        /* <DEDUP_REMOVED lines=11> */
.L_x_10910:
[----:B------:R-:W-:Y:S01]  /*6e10*/  IMAD.MOV.U32 R23, RZ, RZ, R18 ;  /* 0x000000ffff177224 */ /* 0x000fe200078e0012 */
[----:B------:R-:W-:Y:S01]  /*6e20*/  PRMT R22, R22, 0x7610, R21 ;  /* 0x0000761016167816 */ /* 0x000fe20000000015 */
[----:B------:R-:W-:Y:S01]  /*6e30*/  IMAD.MOV.U32 R4, RZ, RZ, R7 ;  /* 0x000000ffff047224 */ /* 0x000fe200078e0007 */
[----:B------:R-:W-:-:S07]  /*6e40*/  PRMT R51, R50, 0x7632, R51 ;  /* 0x0000763232337816 */ /* 0x000fce0000000033 */
.L_x_10911:
[----:B------:R-:W-:Y:S05]  /*6e50*/  BSYNC.RECONVERGENT B1 ;  /* 0x0000000000017941 */ /* 0x000fea0003800200 */
.L_x_10909:
        /* <DEDUP_REMOVED lines=11> */
.L_x_10913:
[----:B------:R-:W-:Y:S01]  /*6f10*/  IMAD.MOV.U32 R18, RZ, RZ, R23 ;  /* 0x000000ffff127224 */ /* 0x000fe200078e0017 */
[----:B------:R-:W-:Y:S01]  /*6f20*/  PRMT R22, R22, 0x7632, R22 ;  /* 0x0000763216167816 */ /* 0x000fe20000000016 */
[----:B------:R-:W-:Y:S01]  /*6f30*/  IMAD.MOV.U32 R7, RZ, RZ, R6 ;  /* 0x000000ffff077224 */ /* 0x000fe200078e0006 */
[----:B------:R-:W-:-:S07]  /*6f40*/  PRMT R50, R50, 0x5410, R50 ;  /* 0x0000541032327816 */ /* 0x000fce0000000032 */
.L_x_10914:
[----:B------:R-:W-:Y:S05]  /*6f50*/  BSYNC.RECONVERGENT B1 ;  /* 0x0000000000017941 */ /* 0x000fea0003800200 */
.L_x_10912:
        /* <DEDUP_REMOVED lines=11> */
.L_x_10916:
[----:B------:R-:W-:Y:S01]  /*7010*/  IMAD.MOV.U32 R23, RZ, RZ, R18 ;  /* 0x000000ffff177224 */ /* 0x000fe200078e0012 */
[----:B------:R-:W-:Y:S01]  /*7020*/  PRMT R24, R22, 0x7610, R24 ;  /* 0x0000761016187816 */ /* 0x000fe20000000018 */
[----:B------:R-:W-:Y:S01]  /*7030*/  IMAD.MOV.U32 R6, RZ, RZ, R9 ;  /* 0x000000ffff067224 */ /* 0x000fe200078e0009 */
[----:B------:R-:W-:-:S07]  /*7040*/  PRMT R50, R49, 0x7632, R50 ;  /* 0x0000763231327816 */ /* 0x000fce0000000032 */
.L_x_10917:
[----:B------:R-:W-:Y:S05]  /*7050*/  BSYNC.RECONVERGENT B1 ;  /* 0x0000000000017941 */ /* 0x000fea0003800200 */
.L_x_10915:
        /* <DEDUP_REMOVED lines=11> */
.L_x_10919:
[----:B------:R-:W-:Y:S01]  /*7110*/  IMAD.MOV.U32 R18, RZ, RZ, R23 ;  /* 0x000000ffff127224 */ /* 0x000fe200078e0017 */
[----:B------:R-:W-:Y:S01]  /*7120*/  PRMT R21, R21, 0x5410, R24 ;  /* 0x0000541015157816 */ /* 0x000fe20000000018 */
[----:B------:R-:W-:Y:S01]  /*7130*/  IMAD.MOV.U32 R9, RZ, RZ, R8 ;  /* 0x000000ffff097224 */ /* 0x000fe200078e0008 */
[----:B------:R-:W-:-:S07]  /*7140*/  PRMT R49, R49, 0x5410, R49 ;  /* 0x0000541031317816 */ /* 0x000fce0000000031 */
.L_x_10920:
[----:B------:R-:W-:Y:S05]  /*7150*/  BSYNC.RECONVERGENT B1 ;  /* 0x0000000000017941 */ /* 0x000fea0003800200 */
.L_x_10918:
        /* <DEDUP_REMOVED lines=11> */
.L_x_10922:
[----:B------:R-:W-:Y:S01]  /*7210*/  IMAD.MOV.U32 R23, RZ, RZ, R18 ;  /* 0x000000ffff177224 */ /* 0x000fe200078e0012 */
[----:B------:R-:W-:Y:S01]  /*7220*/  PRMT R22, R22, 0x7610, R21 ;  /* 0x0000761016167816 */ /* 0x000fe20000000015 */
[----:B------:R-:W-:Y:S01]  /*7230*/  IMAD.MOV.U32 R8, RZ, RZ, R11 ;  /* 0x000000ffff087224 */ /* 0x000fe200078e000b */
[----:B------:R-:W-:-:S07]  /*7240*/  PRMT R49, R48, 0x7632, R49 ;  /* 0x0000763230317816 */ /* 0x000fce0000000031 */
.L_x_10923:
[----:B------:R-:W-:Y:S05]  /*7250*/  BSYNC.RECONVERGENT B1 ;  /* 0x0000000000017941 */ /* 0x000fea0003800200 */
.L_x_10921:
        /* <DEDUP_REMOVED lines=11> */
.L_x_10925:
[----:B------:R-:W-:Y:S01]  /*7310*/  IMAD.MOV.U32 R18, RZ, RZ, R23 ;  /* 0x000000ffff127224 */ /* 0x000fe200078e0017 */
[----:B------:R-:W-:Y:S01]  /*7320*/  PRMT R22, R22, 0x7632, R22 ;  /* 0x0000763216167816 */ /* 0x000fe20000000016 */
[----:B------:R-:W-:Y:S01]  /*7330*/  IMAD.MOV.U32 R11, RZ, RZ, R10 ;  /* 0x000000ffff0b7224 */ /* 0x000fe200078e000a */
[----:B------:R-:W-:-:S07]  /*7340*/  PRMT R48, R48, 0x5410, R48 ;  /* 0x0000541030307816 */ /* 0x000fce0000000030 */
.L_x_10926:
[----:B------:R-:W-:Y:S05]  /*7350*/  BSYNC.RECONVERGENT B1 ;  /* 0x0000000000017941 */ /* 0x000fea0003800200 */
.L_x_10924:
        /* <DEDUP_REMOVED lines=11> */
.L_x_10928:
[----:B------:R-:W-:Y:S01]  /*7410*/  IMAD.MOV.U32 R23, RZ, RZ, R18 ;  /* 0x000000ffff177224 */ /* 0x000fe200078e0012 */
[----:B------:R-:W-:Y:S01]  /*7420*/  PRMT R24, R22, 0x7610, R24 ;  /* 0x0000761016187816 */ /* 0x000fe20000000018 */
[----:B------:R-:W-:Y:S01]  /*7430*/  IMAD.MOV.U32 R10, RZ, RZ, R13 ;  /* 0x000000ffff0a7224 */ /* 0x000fe200078e000d */
[----:B------:R-:W-:-:S07]  /*7440*/  PRMT R48, R47, 0x7632, R48 ;  /* 0x000076322f307816 */ /* 0x000fce0000000030 */
.L_x_10929:
[----:B------:R-:W-:Y:S05]  /*7450*/  BSYNC.RECONVERGENT B1 ;  /* 0x0000000000017941 */ /* 0x000fea0003800200 */
.L_x_10927:
        /* <DEDUP_REMOVED lines=11> */
.L_x_10931:
[----:B------:R-:W-:Y:S01]  /*7510*/  IMAD.MOV.U32 R18, RZ, RZ, R23 ;  /* 0x000000ffff127224 */ /* 0x000fe200078e0017 */
[----:B------:R-:W-:Y:S01]  /*7520*/  PRMT R21, R21, 0x5410, R24 ;  /* 0x0000541015157816 */ /* 0x000fe20000000018 */
[----:B------:R-:W-:Y:S01]  /*7530*/  IMAD.MOV.U32 R13, RZ, RZ, R12 ;  /* 0x000000ffff0d7224 */ /* 0x000fe200078e000c */
[----:B------:R-:W-:-:S07]  /*7540*/  PRMT R47, R47, 0x5410, R47 ;  /* 0x000054102f2f7816 */ /* 0x000fce000000002f */
.L_x_10932:
[----:B------:R-:W-:Y:S05]  /*7550*/  BSYNC.RECONVERGENT B1 ;  /* 0x0000000000017941 */ /* 0x000fea0003800200 */
.L_x_10930:
        /* <DEDUP_REMOVED lines=11> */
.L_x_10934:
[----:B------:R-:W-:Y:S01]  /*7610*/  IMAD.MOV.U32 R23, RZ, RZ, R18 ;  /* 0x000000ffff177224 */ /* 0x000fe200078e0012 */
[----:B------:R-:W-:Y:S01]  /*7620*/  PRMT R22, R21, 0x7632, R22 ;  /* 0x0000763215167816 */ /* 0x000fe20000000016 */
[----:B------:R-:W-:Y:S01]  /*7630*/  IMAD.MOV.U32 R12, RZ, RZ, R15 ;  /* 0x000000ffff0c7224 */ /* 0x000fe200078e000f */
[----:B------:R-:W-:-:S07]  /*7640*/  PRMT R47, R46, 0x7610, R47 ;  /* 0x000076102e2f7816 */ /* 0x000fce000000002f */
.L_x_10935:
[----:B------:R-:W-:Y:S05]  /*7650*/  BSYNC.RECONVERGENT B1 ;  /* 0x0000000000017941 */ /* 0x000fea0003800200 */
.L_x_10933:
        /* <DEDUP_REMOVED lines=11> */
.L_x_10937:
[----:B------:R-:W-:Y:S01]  /*7710*/  IMAD.MOV.U32 R18, RZ, RZ, R23 ;  /* 0x000000ffff127224 */ /* 0x000fe200078e0017 */
[----:B------:R-:W-:Y:S01]  /*7720*/  PRMT R22, R22, 0x5410, R22 ;  /* 0x0000541016167816 */ /* 0x000fe20000000016 */
[----:B------:R-:W-:Y:S01]  /*7730*/  IMAD.MOV.U32 R15, RZ, RZ, R14 ;  /* 0x000000ffff0f7224 */ /* 0x000fe200078e000e */
[----:B------:R-:W-:-:S07]  /*7740*/  PRMT R46, R45, 0x7610, R46 ;  /* 0x000076102d2e7816 */ /* 0x000fce000000002e */
.L_x_10938:
[----:B------:R-:W-:Y:S05]  /*7750*/  BSYNC.RECONVERGENT B1 ;  /* 0x0000000000017941 */ /* 0x000fea0003800200 */
.L_x_10936:
        /* <DEDUP_REMOVED lines=11> */
.L_x_10940:
[----:B------:R-:W-:Y:S01]  /*7810*/  IMAD.MOV.U32 R23, RZ, RZ, R18 ;  /* 0x000000ffff177224 */ /* 0x000fe200078e0012 */
[----:B------:R-:W-:Y:S01]  /*7820*/  PRMT R21, R21, 0x7610, R22 ;  /* 0x0000761015157816 */ /* 0x000fe20000000016 */
[----:B------:R-:W-:Y:S01]  /*7830*/  IMAD.MOV.U32 R14, RZ, RZ, R17 ;  /* 0x000000ffff0e7224 */ /* 0x000fe200078e0011 */
[----:B------:R-:W-:-:S07]  /*7840*/  PRMT R45, R45, 0x7632, R45 ;  /* 0x000076322d2d7816 */ /* 0x000fce000000002d */
.L_x_10941:
[----:B------:R-:W-:Y:S05]  /*7850*/  BSYNC.RECONVERGENT B1 ;  /* 0x0000000000017941 */ /* 0x000fea0003800200 */
.L_x_10939:
        /* <DEDUP_REMOVED lines=11> */
.L_x_10943:
[----:B------:R-:W-:Y:S01]  /*7910*/  IMAD.MOV.U32 R18, RZ, RZ, R23 ;  /* 0x000000ffff127224 */ /* 0x000fe200078e0017 */
[----:B------:R-:W-:Y:S01]  /*7920*/  PRMT R22, R21, 0x7632, R22 ;  /* 0x0000763215167816 */ /* 0x000fe20000000016 */
[----:B------:R-:W-:Y:S01]  /*7930*/  IMAD.MOV.U32 R17, RZ, RZ, R16 ;  /* 0x000000ffff117224 */ /* 0x000fe200078e0010 */
[----:B------:R-:W-:-:S07]  /*7940*/  PRMT R45, R45, 0x5410, R44 ;  /* 0x000054102d2d7816 */ /* 0x000fce000000002c */
.L_x_10944:
[----:B------:R-:W-:Y:S05]  /*7950*/  BSYNC.RECONVERGENT B1 ;  /* 0x0000000000017941 */ /* 0x000fea0003800200 */
.L_x_10942:
        /* <DEDUP_REMOVED lines=11> */
.L_x_10946:
[----:B------:R-:W-:Y:S01]  /*7a10*/  IMAD.MOV.U32 R24, RZ, RZ, R18 ;  /* 0x000000ffff187224 */ /* 0x000fe200078e0012 */
[----:B------:R-:W-:Y:S01]  /*7a20*/  PRMT R23, R22, 0x7610, R23 ;  /* 0x0000761016177816 */ /* 0x000fe20000000017 */
[----:B------:R-:W-:Y:S01]  /*7a30*/  IMAD.MOV.U32 R16, RZ, RZ, R19 ;  /* 0x000000ffff107224 */ /* 0x000fe200078e0013 */
[----:B------:R-:W-:-:S07]  /*7a40*/  PRMT R44, R44, 0x7632, R44 ;  /* 0x000076322c2c7816 */ /* 0x000fce000000002c */
.L_x_10947:
[----:B------:R-:W-:Y:S05]  /*7a50*/  BSYNC.RECONVERGENT B1 ;  /* 0x0000000000017941 */ /* 0x000fea0003800200 */
.L_x_10945:
        /* <DEDUP_REMOVED lines=11> */
.L_x_10949:
[----:B------:R-:W-:Y:S01]  /*7b10*/  PRMT R44, R44, 0x5410, R21 ;  /* 0x000054102c2c7816 */ /* 0x000fe20000000015 */
[----:B------:R-:W-:Y:S01]  /*7b20*/  IMAD.MOV.U32 R19, RZ, RZ, R3 ;  /* 0x000000ffff137224 */ /* 0x000fe200078e0003 */
[----:B------:R-:W-:Y:S01]  /*7b30*/  PRMT R46, R46, 0x5410, R23 ;  /* 0x000054102e2e7816 */ /* 0x000fe20000000017 */
[--C-:B------:R-:W-:Y:S01]  /*7b40*/  IMAD.MOV.U32 R18, RZ, RZ, R24.reuse ;  /* 0x000000ffff127224 */ /* 0x100fe200078e0018 */
[----:B------:R-:W-:Y:S01]  /*7b50*/  PRMT R21, R23, 0x7610, R21 ;  /* 0x0000761017157816 */ /* 0x000fe20000000015 */
[----:B------:R-:W-:-:S07]  /*7b60*/  IMAD.MOV.U32 R3, RZ, RZ, R24 ;  /* 0x000000ffff037224 */ /* 0x000fce00078e0018 */
.L_x_10950:
[----:B------:R-:W-:Y:S05]  /*7b70*/  BSYNC.RECONVERGENT B1 ;  /* 0x0000000000017941 */ /* 0x000fea0003800200 */
.L_x_10948:
[----:B------:R-:W-:Y:S05]  /*7b80*/  @P1 BRA `(.L_x_10951) ;  /* 0xfffffff000081947 */ /* 0x000fea000383ffff */
.L_x_10905:
[----:B------:R-:W-:Y:S05]  /*7b90*/  BSYNC.RECONVERGENT B0 ;  /* 0x0000000000007941 */ /* 0x000fea0003800200 */
.L_x_10904:
[----:B------:R-:W0:Y:S01]  /*7ba0*/  S2R R3, SR_TID.X ;  /* 0x0000000000037919 */ /* 0x000e220000002100 */
[----:B------:R-:W-:Y:S01]  /*7bb0*/  BSSY.RECONVERGENT B0, `(.L_x_10952) ;  /* 0x00003c8000007945 */ /* 0x000fe20003800200 */
[----:B------:R2:W-:Y:S04]  /*7bc0*/  STL.64 [R1+0x98], R4 ;  /* 0x0000980401007387 */ /* 0x0005e80000100a00 */
[----:B------:R3:W-:Y:S04]  /*7bd0*/  STL.64 [R1+0x60], R18 ;  /* 0x0000601201007387 */ /* 0x0007e80000100a00 */
[----:B------:R3:W-:Y:S01]  /*7be0*/  STL.64 [R1+0x68], R16 ;  /* 0x0000681001007387 */ /* 0x0007e20000100a00 */
[----:B--2---:R-:W-:-:S03]  /*7bf0*/  PRMT R4, R46, 0x7632, R44 ;  /* 0x000076322e047816 */ /* 0x004fc6000000002c */
[----:B------:R3:W-:Y:S01]  /*7c00*/  STL.64 [R1+0x70], R14 ;  /* 0x0000700e01007387 */ /* 0x0007e20000100a00 */
[----:B------:R-:W-:Y:S02]  /*7c10*/  PRMT R5, R44, 0x7610, R45 ;  /* 0x000076102c057816 */ /* 0x000fe4000000002d */
[----:B------:R-:W-:Y:S01]  /*7c20*/  PRMT R46, R45, 0x5410, R46 ;  /* 0x000054102d2e7816 */ /* 0x000fe2000000002e */
[----:B------:R3:W-:Y:S04]  /*7c30*/  STL.64 [R1+0x78], R12 ;  /* 0x0000780c01007387 */ /* 0x0007e80000100a00 */
[----:B------:R3:W-:Y:S04]  /*7c40*/  STL.64 [R1+0x80], R10 ;  /* 0x0000800a01007387 */ /* 0x0007e80000100a00 */
[----:B------:R3:W-:Y:S01]  /*7c50*/  STL.64 [R1+0x88], R8 ;  /* 0x0000880801007387 */ /* 0x0007e20000100a00 */
[----:B------:R-:W-:Y:S01]  /*7c60*/  BAR.SYNC.DEFER_BLOCKING 0x0 ;  /* 0x0000000000007b1d */ /* 0x000fe20000010000 */
[----:B0-----:R-:W-:-:S05]  /*7c70*/  ISETP.NE.AND P0, PT, R3, RZ, PT ;  /* 0x000000ff0300720c */ /* 0x001fca0003f05270 */
[----:B------:R3:W-:Y:S04]  /*7c80*/  STL.64 [R1+0x90], R6 ;  /* 0x0000900601007387 */ /* 0x0007e80000100a00 */
[----:B------:R3:W-:Y:S04]  /*7c90*/  STL.64 [R1+0xa0], R4 ;  /* 0x0000a00401007387 */ /* 0x0007e80000100a00 */
[----:B------:R3:W-:Y:S04]  /*7ca0*/  STL.64 [R1+0xa8], R46 ;  /* 0x0000a82e01007387 */ /* 0x0007e80000100a00 */
[----:B------:R3:W-:Y:S04]  /*7cb0*/  STL.64 [R1+0xb0], R48 ;  /* 0x0000b03001007387 */ /* 0x0007e80000100a00 */
[----:B------:R3:W-:Y:S01]  /*7cc0*/  STL.64 [R1+0xb8], R50 ;  /* 0x0000b83201007387 */ /* 0x0007e20000100a00 */
[----:B------:R-:W-:Y:S05]  /*7cd0*/  @P0 BRA `(.L_x_10953) ;  /* 0x0000003800d40947 */ /* 0x000fea0003800000 */
[----:B---3--:R-:W0:Y:S01]  /*7ce0*/  LDC R15, c[0x0][0x444] ;  /* 0x00011100ff0f7b82 */ /* 0x008e220000000800 */
[----:B------:R-:W2:Y:S01]  /*7cf0*/  LDCU.64 UR4, c[0x0][0x418] ;  /* 0x00008300ff0477ac */ /* 0x000ea20008000a00 */
[----:B------:R-:W3:Y:S06]  /*7d00*/  LDCU UR11, c[0x0][0x440] ;  /* 0x00008800ff0b77ac */ /* 0x000eec0008000800 */
[----:B------:R-:W4:Y:S01]  /*7d10*/  LDC.64 R6, c[0x0][0x420] ;  /* 0x00010800ff067b82 */ /* 0x000f220000000a00 */
[----:B------:R-:W5:Y:S01]  /*7d20*/  LDCU.64 UR8, c[0x0][0x3d8] ;  /* 0x00007b00ff0877ac */ /* 0x000f620008000a00 */
[----:B------:R-:W4:Y:S06]  /*7d30*/  LDCU UR10, c[0x0][0x42c] ;  /* 0x00008580ff0a77ac */ /* 0x000f2c0008000800 */
[----:B------:R-:W4:Y:S01]  /*7d40*/  LDC.64 R20, c[0x0][0x380] ;  /* 0x0000e000ff147b82 */ /* 0x000f220000000a00 */
[----:B--2---:R-:W-:Y:S01]  /*7d50*/  ISETP.NE.U32.AND P0, PT, RZ, UR4, PT ;  /* 0x00000004ff007c0c */ /* 0x004fe2000bf05070 */
[----:B---3--:R-:W-:-:S06]  /*7d60*/  IMAD R5, R2, UR11, RZ ;  /* 0x0000000b02057c24 */ /* 0x008fcc000f8e02ff */
[----:B-1----:R-:W1:Y:S01]  /*7d70*/  LDC.64 R22, c[0x0][0x388] ;  /* 0x0000e200ff167b82 */ /* 0x002e620000000a00 */
[C---:B0-----:R-:W-:Y:S01]  /*7d80*/  LOP3.LUT R13, R15.reuse, 0x7ffffff0, RZ, 0xc0, !PT ;  /* 0x7ffffff00f0d7812 */ /* 0x041fe200078ec0ff */
[C---:B------:R-:W-:Y:S01]  /*7d90*/  IMAD.SHL.U32 R8, R15.reuse, 0x2, RZ ;  /* 0x000000020f087824 */ /* 0x040fe200078e00ff */
[----:B------:R-:W-:Y:S01]  /*7da0*/  ISETP.NE.AND.EX P0, PT, RZ, UR5, PT, P0 ;  /* 0x00000005ff007c0c */ /* 0x000fe2000bf05300 */
[----:B------:R-:W-:Y:S01]  /*7db0*/  IMAD R9, R2, R15, RZ ;  /* 0x0000000f02097224 */ /* 0x000fe200078e02ff */
[----:B-----5:R-:W-:Y:S01]  /*7dc0*/  ISETP.NE.U32.AND P1, PT, RZ, UR8, PT ;  /* 0x00000008ff007c0c */ /* 0x020fe2000bf25070 */
[C---:B------:R-:W-:Y:S01]  /*7dd0*/  VIADD R10, R15.reuse, 0xffffffff ;  /* 0xffffffff0f0a7836 */ /* 0x040fe20000000000 */
[----:B------:R-:W-:Y:S01]  /*7de0*/  LOP3.LUT R11, R15, 0xf, RZ, 0xc0, !PT ;  /* 0x0000000f0f0b7812 */ /* 0x000fe200078ec0ff */
[----:B------:R-:W0:Y:S01]  /*7df0*/  LDC.64 R26, c[0x0][0x3e8] ;  /* 0x0000fa00ff1a7b82 */ /* 0x000e220000000a00 */
[----:B----4-:R-:W-:Y:S01]  /*7e00*/  IMAD R17, R7, UR10, R2 ;  /* 0x0000000a07117c24 */ /* 0x010fe2000f8e0202 */
[----:B------:R-:W-:Y:S01]  /*7e10*/  LOP3.LUT R4, R6, 0x7, RZ, 0xc0, !PT ;  /* 0x0000000706047812 */ /* 0x000fe200078ec0ff */
[----:B------:R-:W-:Y:S01]  /*7e20*/  IMAD.MOV R16, RZ, RZ, -R13 ;  /* 0x000000ffff107224 */ /* 0x000fe200078e0a0d */
[----:B------:R-:W-:-:S02]  /*7e30*/  LOP3.LUT R12, R15, 0x7, RZ, 0xc0, !PT ;  /* 0x000000070f0c7812 */ /* 0x000fc400078ec0ff */
[----:B------:R-:W-:Y:S01]  /*7e40*/  LOP3.LUT R14, R15, 0x3, RZ, 0xc0, !PT ;  /* 0x000000030f0e7812 */ /* 0x000fe200078ec0ff */
[----:B------:R-:W-:Y:S01]  /*7e50*/  IMAD R15, R17, R8, RZ ;  /* 0x00000008110f7224 */ /* 0x000fe200078e02ff */
[----:B------:R-:W2:Y:S01]  /*7e60*/  LDC.64 R24, c[0x0][0x410] ;  /* 0x00010400ff187b82 */ /* 0x000ea20000000a00 */
[----:B------:R-:W-:Y:S01]  /*7e70*/  IMAD.WIDE R20, R5, 0x4, R20 ;  /* 0x0000000405147825 */ /* 0x000fe200078e0214 */
[----:B------:R-:W-:Y:S02]  /*7e80*/  ISETP.NE.AND.EX P0, PT, RZ, UR9, P0, P1 ;  /* 0x00000009ff007c0c */ /* 0x000fe40008705310 */
[----:B------:R-:W-:-:S04]  /*7e90*/  LOP3.LUT R6, R6, 0x3, RZ, 0xc0, !PT ;  /* 0x0000000306067812 */ /* 0x000fc800078ec0ff */
[----:B------:R-:W3:Y:S01]  /*7ea0*/  LDC.64 R28, c[0x0][0x3e0] ;  /* 0x0000f800ff1c7b82 */ /* 0x000ee20000000a00 */
[----:B-1----:R-:W-:-:S04]  /*7eb0*/  IMAD.WIDE R22, R5, 0x2, R22 ;  /* 0x0000000205167825 */ /* 0x002fc800078e0216 */
[----:B------:R-:W-:Y:S02]  /*7ec0*/  IMAD R5, R7, UR10, RZ ;  /* 0x0000000a07057c24 */ /* 0x000fe4000f8e02ff */
[----:B------:R-:W-:Y:S02]  /*7ed0*/  IMAD.MOV.U32 R7, RZ, RZ, RZ ;  /* 0x000000ffff077224 */ /* 0x000fe400078e00ff */
[----:B0-----:R-:W-:-:S04]  /*7ee0*/  IMAD.WIDE R26, R17, 0x4, R26 ;  /* 0x00000004111a7825 */ /* 0x001fc800078e021a */
[----:B--2---:R-:W-:-:S04]  /*7ef0*/  IMAD.WIDE.U32 R24, R2, 0x4, R24 ;  /* 0x0000000402187825 */ /* 0x004fc800078e0018 */
[----:B---3--:R-:W-:-:S07]  /*7f00*/  IMAD.WIDE R28, R17, 0x4, R28 ;  /* 0x00000004111c7825 */ /* 0x008fce00078e021c */
.L_x_10976:
[----:B0-----:R-:W0:Y:S02]  /*7f10*/  LDC.64 R34, c[0x0][0x3e8] ;  /* 0x0000fa00ff227b82 */ /* 0x001e240000000a00 */
        /* <DEDUP_REMOVED lines=61> */
.L_x_10959:
        /* <DEDUP_REMOVED lines=10> */
.L_x_10958:
        /* <DEDUP_REMOVED lines=10> */
.L_x_10961:
        /* <DEDUP_REMOVED lines=54> */
.L_x_10960:
[----:B------:R-:W-:Y:S01]  /*8790*/  ISETP.NE.AND P1, PT, R11, RZ, PT ;  /* 0x000000ff0b00720c */ /* 0x000fe20003f25270 */
[----:B0-----:R-:W-:-:S12]  /*87a0*/  IMAD.U32 R17, RZ, RZ, UR4 ;  /* 0x00000004ff117e24 */ /* 0x001fd8000f8e00ff */
[----:B------:R-:W-:Y:S05]  /*87b0*/  @!P1 BRA `(.L_x_10956) ;  /* 0x0000000400249947 */ /* 0x000fea0003800000 */
[----:B------:R-:W-:Y:S01]  /*87c0*/  VIADD R17, R11, 0xffffffff ;  /* 0xffffffff0b117836 */ /* 0x000fe20000000000 */
[----:B------:R-:W-:-:S04]  /*87d0*/  ISETP.NE.AND P2, PT, R12, RZ, PT ;  /* 0x000000ff0c00720c */ /* 0x000fc80003f45270 */
[----:B------:R-:W-:-:S13]  /*87e0*/  ISETP.GE.U32.AND P1, PT, R17, 0x7, PT ;  /* 0x000000071100780c */ /* 0x000fda0003f26070 */
[----:B------:R-:W-:Y:S05]  /*87f0*/  @!P1 BRA `(.L_x_10962) ;  /* 0x0000000000709947 */ /* 0x000fea0003800000 */
        /* <DEDUP_REMOVED lines=28> */
.L_x_10962:
[----:B0-----:R-:W-:Y:S01]  /*89c0*/  IMAD.U32 R17, RZ, RZ, UR4 ;  /* 0x00000004ff117e24 */ /* 0x001fe2000f8e00ff */
[----:B------:R-:W-:Y:S06]  /*89d0*/  @!P2 BRA `(.L_x_10956) ;  /* 0x00000000009ca947 */ /* 0x000fec0003800000 */
        /* <DEDUP_REMOVED lines=20> */
.L_x_10963:
        /* <DEDUP_REMOVED lines=19> */
.L_x_10956:
[----:B---3--:R-:W3:Y:S01]  /*8c50*/  LDG.E R39, desc[UR6][R24.64] ;  /* 0x0000000618277981 */ /* 0x008ee2000c1e1900 */
[----:B------:R-:W5:Y:S01]  /*8c60*/  LDC R50, c[0x0][0x420] ;  /* 0x00010800ff327b82 */ /* 0x000f620000000800 */
[----:B------:R-:W1:Y:S01]  /*8c70*/  LDCU UR4, c[0x0][0x430] ;  /* 0x00008600ff0477ac */ /* 0x000e620008000800 */
[----:B--2-4-:R-:W-:Y:S01]  /*8c80*/  IMAD.IADD R34, R5, 0x1, R2 ;  /* 0x0000000105227824 */ /* 0x014fe200078e0202 */
[----:B------:R-:W2:Y:S03]  /*8c90*/  LDCU.64 UR12, c[0x0][0x3d8] ;  /* 0x00007b00ff0c77ac */ /* 0x000ea60008000a00 */
[----:B------:R-:W-:Y:S02]  /*8ca0*/  IMAD R34, R8, R34, R17 ;  /* 0x0000002208227224 */ /* 0x000fe400078e0211 */
[----:B0-----:R-:W0:Y:S02]  /*8cb0*/  LDC.64 R30, c[0x0][0x3b8] ;  /* 0x0000ee00ff1e7b82 */ /* 0x001e240000000a00 */
[----:B-1----:R-:W-:Y:S01]  /*8cc0*/  IMAD R51, R34, UR4, RZ ;  /* 0x0000000422337c24 */ /* 0x002fe2000f8e02ff */
[----:B--2---:R-:W-:-:S03]  /*8cd0*/  UISETP.NE.U32.AND UP0, UPT, UR12, URZ, UPT ;  /* 0x000000ff0c00728c */ /* 0x004fc6000bf05070 */
[----:B-----5:R-:W-:Y:S01]  /*8ce0*/  IMAD.IADD R37, R51, 0x1, R50 ;  /* 0x0000000133257824 */ /* 0x020fe200078e0232 */
[----:B------:R-:W-:Y:S01]  /*8cf0*/  ISETP.GE.AND P1, PT, R50, 0x1, PT ;  /* 0x000000013200780c */ /* 0x000fe20003f26270 */
[----:B------:R-:W-:Y:S02]  /*8d00*/  UISETP.NE.AND.EX UP0, UPT, UR13, URZ, UPT, UP0 ;  /* 0x000000ff0d00728c */ /* 0x000fe4000bf05300 */
[----:B0-----:R-:W-:-:S04]  /*8d10*/  IMAD.WIDE R34, R37, 0x4, R30 ;  /* 0x0000000425227825 */ /* 0x001fc800078e021e */
        /* <DEDUP_REMOVED lines=63> */
.L_x_10964:
[----:B------:R-:W-:Y:S05]  /*9110*/  @!P1 BRA `(.L_x_10965) ;  /* 0x0000001c00b49947 */ /* 0x000fea0003800000 */
[----:B------:R-:W1:Y:S01]  /*9120*/  LDC R37, c[0x0][0x448] ;  /* 0x00011200ff257b82 */ /* 0x000e620000000800 */
[----:B------:R-:W-:Y:S02]  /*9130*/  IABS R40, R32 ;  /* 0x0000002000287213 */ /* 0x000fe40000000000 */
[----:B------:R-:W-:Y:S02]  /*9140*/  IABS R41, R18 ;  /* 0x0000001200297213 */ /* 0x000fe40000000000 */
[-C--:B-1----:R-:W-:Y:S02]  /*9150*/  IABS R33, R37.reuse ;  /* 0x0000002500217213 */ /* 0x082fe40000000000 */
[----:B------:R-:W-:Y:S02]  /*9160*/  LOP3.LUT R32, R32, R37, RZ, 0x3c, !PT ;  /* 0x0000002520207212 */ /* 0x000fe400078e3cff */
[----:B------:R-:W1:Y:S02]  /*9170*/  I2F.RP R36, R33 ;  /* 0x0000002100247306 */ /* 0x000e640000209400 */
[----:B------:R-:W-:-:S06]  /*9180*/  ISETP.GE.AND P3, PT, R32, RZ, PT ;  /* 0x000000ff2000720c */ /* 0x000fcc0003f66270 */
[----:B-1----:R-:W0:Y:S02]  /*9190*/  MUFU.RCP R36, R36 ;  /* 0x0000002400247308 */ /* 0x002e240000001000 */
[----:B0-----:R-:W-:-:S06]  /*91a0*/  VIADD R34, R36, 0xffffffe ;  /* 0x0ffffffe24227836 */ /* 0x001fcc0000000000 */
[----:B------:R-:W0:Y:S08]  /*91b0*/  I2F.RP R36, R41 ;  /* 0x0000002900247306 */ /* 0x000e300000209400 */
[----:B------:R1:W2:Y:S08]  /*91c0*/  F2I.FTZ.U32.TRUNC.NTZ R35, R34 ;  /* 0x0000002200237305 */ /* 0x0002b0000021f000 */
[----:B0-----:R-:W0:Y:S01]  /*91d0*/  MUFU.RCP R36, R36 ;  /* 0x0000002400247308 */ /* 0x001e220000001000 */
[----:B-1----:R-:W-:-:S02]  /*91e0*/  IMAD.MOV.U32 R34, RZ, RZ, RZ ;  /* 0x000000ffff227224 */ /* 0x002fc400078e00ff */
[----:B--2---:R-:W-:-:S04]  /*91f0*/  IMAD.MOV R38, RZ, RZ, -R35 ;  /* 0x000000ffff267224 */ /* 0x004fc800078e0a23 */
[----:B------:R-:W-:Y:S02]  /*9200*/  IMAD R39, R38, R33, RZ ;  /* 0x0000002126277224 */ /* 0x000fe400078e02ff */
[----:B------:R-:W-:Y:S02]  /*9210*/  IMAD.MOV.U32 R38, RZ, RZ, R40 ;  /* 0x000000ffff267224 */ /* 0x000fe400078e0028 */
[----:B------:R-:W-:-:S06]  /*9220*/  IMAD.HI.U32 R39, R35, R39, R34 ;  /* 0x0000002723277227 */ /* 0x000fcc00078e0022 */
        /* <DEDUP_REMOVED lines=9> */
[----:B------:R-:W0:Y:S11]  /*92c0*/  F2I.FTZ.U32.TRUNC.NTZ R33, R35 ;  /* 0x0000002300217305 */ /* 0x000e36000021f000 */
[----:B------:R-:W-:-:S02]  /*92d0*/  @P2 VIADD R34, R34, 0x1 ;  /* 0x0000000122222836 */ /* 0x000fc40000000000 */
        /* <DEDUP_REMOVED lines=27> */
.L_x_10968:
        /* <DEDUP_REMOVED lines=8> */
[----:B------:R-:W2:Y:S01]  /*9510*/  LDG.E R45, desc[UR6][R32.64] ;  /* 0x00000006202d7981 */ /* 0x000ea2000c1e1900 */
[----:B------:R-:W-:Y:S02]  /*9520*/  USHF.R.S32.HI UR9, URZ, 0x1f, UR5 ;  /* 0x0000001fff097899 */ /* 0x000fe40008011405 */
[----:B------:R-:W-:Y:S01]  /*9530*/  IADD3 R46, P2, PT, R51, UR5, RZ ;  /* 0x00000005332e7c10 */ /* 0x000fe2000ff5e0ff */
[----:B---3--:R-:W-:-:S04]  /*9540*/  IMAD.WIDE R42, R49, 0x4, R40 ;  /* 0x00000004312a7825 */ /* 0x008fc800078e0228 */
[----:B------:R-:W-:Y:S01]  /*9550*/  IMAD.SHL.U32 R44, R46, 0x4, RZ ;  /* 0x000000042e2c7824 */ /* 0x000fe200078e00ff */
[----:B------:R-:W-:-:S04]  /*9560*/  LEA.HI.X.SX32 R35, R51, UR9, 0x1, P2 ;  /* 0x0000000933237c11 */ /* 0x000fc800090f0eff */
[----:B------:R-:W-:Y:S02]  /*9570*/  SHF.L.U64.HI R46, R46, 0x2, R35 ;  /* 0x000000022e2e7819 */ /* 0x000fe40000010223 */
[----:B-1----:R-:W-:Y:S01]  /*9580*/  IADD3 R38, P2, PT, R44, UR10, RZ ;  /* 0x0000000a2c267c10 */ /* 0x002fe2000ff5e0ff */
[----:B------:R-:W0:Y:S03]  /*9590*/  LDC.64 R34, c[0x0][0x400] ;  /* 0x00010000ff227b82 */ /* 0x000e260000000a00 */
        /* <DEDUP_REMOVED lines=50> */
[----:B-1----:R-:W-:-:S03]  /*98c0*/  IMAD.WIDE R42, R53, 0x4, R40 ;  /* 0x00000004352a7825 */ /* 0x002fc600078e0228 */
        /* <DEDUP_REMOVED lines=38> */
[----:B------:R-:W-:Y:S01]  /*9b30*/  UIADD3 UR4, UPT, UPT, UR4, 0x8, URZ ;  /* 0x0000000804047890 */ /* 0x000fe2000fffe0ff */
[----:B------:R-:W-:-:S05]  /*9b40*/  LOP3.LUT R42, R50, 0x7ffffff8, RZ, 0xc0, !PT ;  /* 0x7ffffff8322a7812 */ /* 0x000fca00078ec0ff */
[----:B------:R-:W-:Y:S01]  /*9b50*/  ISETP.NE.AND P2, PT, R42, UR4, PT ;  /* 0x000000042a007c0c */ /* 0x000fe2000bf45270 */
[----:B---3--:R2:W-:Y:S04]  /*9b60*/  STG.E desc[UR6][R32.64+-0x20], R41 ;  /* 0xffffe02920007986 */ /* 0x0085e8000c101906 */
[----:B------:R2:W5:Y:S01]  /*9b70*/  LDG.E R44, desc[UR6][R34.64] ;  /* 0x00000006222c7981 */ /* 0x000562000c1e1900 */
[----:B------:R-:W-:-:S07]  /*9b80*/  UIADD3 UR5, UPT, UPT, UR5, -0x8, URZ ;  /* 0xfffffff805057890 */ /* 0x000fce000fffe0ff */
[----:B------:R-:W-:Y:S05]  /*9b90*/  @P2 BRA `(.L_x_10968) ;  /* 0xfffffff8003c2947 */ /* 0x000fea000383ffff */
.L_x_10967:
[----:B------:R-:W-:Y:S05]  /*9ba0*/  @!P1 BRA `(.L_x_10965) ;  /* 0x0000001400109947 */ /* 0x000fea0003800000 */
[----:B--2---:R-:W-:Y:S01]  /*9bb0*/  VIADD R32, R4, 0xffffffff ;  /* 0xffffffff04207836 */ /* 0x004fe20000000000 */
[----:B------:R-:W-:-:S04]  /*9bc0*/  ISETP.NE.AND P1, PT, R6, RZ, PT ;  /* 0x000000ff0600720c */ /* 0x000fc80003f25270 */
[----:B------:R-:W-:-:S13]  /*9bd0*/  ISETP.GE.U32.AND P2, PT, R32, 0x3, PT ;  /* 0x000000032000780c */ /* 0x000fda0003f46070 */
[----:B------:R-:W-:Y:S05]  /*9be0*/  @!P2 BRA `(.L_x_10969) ;  /* 0x0000000000f8a947 */ /* 0x000fea0003800000 */
[----:B------:R-:W1:Y:S01]  /*9bf0*/  LDC R52, c[0x0][0x428] ;  /* 0x00010a00ff347b82 */ /* 0x000e620000000800 */
[----:B0-----:R-:W-:Y:S01]  /*9c00*/  UIADD3 UR4, UPT, UPT, UR5, -0x1, URZ ;  /* 0xffffffff05047890 */ /* 0x001fe2000fffe0ff */
[----:B-----5:R-:W-:Y:S01]  /*9c10*/  IMAD.IADD R44, R9, 0x1, R44 ;  /* 0x00000001092c7824 */ /* 0x020fe200078e022c */
[----:B------:R-:W0:Y:S05]  /*9c20*/  LDCU.64 UR10, c[0x0][0x3b8] ;  /* 0x00007700ff0a77ac */ /* 0x000e2a0008000a00 */
[----:B------:R-:W2:Y:S08]  /*9c30*/  LDC.64 R34, c[0x0][0x3f8] ;  /* 0x0000fe00ff227b82 */ /* 0x000eb00000000a00 */
[----:B------:R-:W3:Y:S01]  /*9c40*/  LDC.64 R36, c[0x0][0x418] ;  /* 0x00010600ff247b82 */ /* 0x000ee20000000a00 */
[----:B-1----:R-:W-:-:S04]  /*9c50*/  IMAD R33, R52, UR4, R5 ;  /* 0x0000000434217c24 */ /* 0x002fc8000f8e0205 */
[----:B------:R-:W-:-:S04]  /*9c60*/  IMAD R47, R33, R18, R44 ;  /* 0x00000012212f7224 */ /* 0x000fc800078e022c */
[----:B--2---:R-:W-:-:S05]  /*9c70*/  IMAD.WIDE R32, R47, 0x4, R34 ;  /* 0x000000042f207825 */ /* 0x004fca00078e0222 */
[----:B------:R1:W2:Y:S01]  /*9c80*/  LDG.E R45, desc[UR6][R32.64] ;  /* 0x00000006202d7981 */ /* 0x0002a2000c1e1900 */
[----:B------:R-:W-:Y:S02]  /*9c90*/  USHF.R.S32.HI UR8, URZ, 0x1f, UR5 ;  /* 0x0000001fff087899 */ /* 0x000fe40008011405 */
[----:B------:R-:W-:-:S05]  /*9ca0*/  IADD3 R41, P2, PT, R51, UR5, RZ ;  /* 0x0000000533297c10 */ /* 0x000fca000ff5e0ff */
[----:B------:R-:W-:Y:S01]  /*9cb0*/  IMAD.SHL.U32 R40, R41, 0x4, RZ ;  /* 0x0000000429287824 */ /* 0x000fe200078e00ff */
        /* <DEDUP_REMOVED lines=31> */
[----:B0-----:R-:W-:-:S03]  /*9eb0*/  IMAD.WIDE R44, R53, 0x4, R36 ;  /* 0x00000004352c7825 */ /* 0x001fc600078e0224 */
        /* <DEDUP_REMOVED lines=17> */
.L_x_10969:
[----:B------:R-:W-:Y:S05]  /*9fd0*/  @!P1 BRA `(.L_x_10965) ;  /* 0x0000001000049947 */ /* 0x000fea0003800000 */
[----:B------:R-:W-:Y:S02]  /*9fe0*/  ISETP.NE.AND P2, PT, R6, 0x1, PT ;  /* 0x000000010600780c */ /* 0x000fe40003f45270 */
[----:B--2---:R-:W-:-:S04]  /*9ff0*/  LOP3.LUT R32, R50, 0x1, RZ, 0xc0, !PT ;  /* 0x0000000132207812 */ /* 0x004fc800078ec0ff */
[----:B------:R-:W-:-:S07]  /*a000*/  ISETP.NE.U32.AND P1, PT, R32, 0x1, PT ;  /* 0x000000012000780c */ /* 0x000fce0003f25070 */
[----:B------:R-:W-:Y:S06]  /*a010*/  @!P2 BRA `(.L_x_10970) ;  /* 0x00000000009ca947 */ /* 0x000fec0003800000 */
        /* <DEDUP_REMOVED lines=11> */
[----:B------:R-:W-:Y:S01]  /*a0d0*/  IADD3 R34, P2, PT, R51, UR5, RZ ;  /* 0x0000000533227c10 */ /* 0x000fe2000ff5e0ff */
[----:B---3--:R-:W-:-:S04]  /*a0e0*/  IMAD.WIDE R44, R37, 0x4, R38 ;  /* 0x00000004252c7825 */ /* 0x008fc800078e0226 */
[C---:B------:R-:W-:Y:S01]  /*a0f0*/  IMAD.SHL.U32 R36, R34.reuse, 0x4, RZ ;  /* 0x0000000422247824 */ /* 0x040fe200078e00ff */
[----:B------:R-:W-:Y:S01]  /*a100*/  LEA.HI.X.SX32 R35, R51, UR8, 0x1, P2 ;  /* 0x0000000833237c11 */ /* 0x000fe200090f0eff */
[----:B-1----:R-:W1:Y:S03]  /*a110*/  LDC.64 R32, c[0x0][0x400] ;  /* 0x00010000ff207b82 */ /* 0x002e660000000a00 */
[----:B------:R-:W-:Y:S02]  /*a120*/  SHF.L.U64.HI R35, R34, 0x2, R35 ;  /* 0x0000000222237819 */ /* 0x000fe40000010223 */
[----:B0-----:R-:W-:-:S04]  /*a130*/  IADD3 R40, P2, PT, R36, UR10, RZ ;  /* 0x0000000a24287c10 */ /* 0x001fc8000ff5e0ff */
[----:B------:R-:W-:-:S05]  /*a140*/  IADD3.X R41, PT, PT, R35, UR11, RZ, P2, !PT ;  /* 0x0000000b23297c10 */ /* 0x000fca00097fe4ff */
[----:B--2---:R2:W-:Y:S04]  /*a150*/  STG.E desc[UR6][R40.64+-0x4], R47 ;  /* 0xfffffc2f28007986 */ /* 0x0045e8000c101906 */
[----:B------:R-:W3:Y:S01]  /*a160*/  LDG.E R45, desc[UR6][R44.64] ;  /* 0x000000062c2d7981 */ /* 0x000ee2000c1e1900 */
[----:B------:R-:W-:Y:S01]  /*a170*/  IADD3 R34, P2, PT, R36, UR12, RZ ;  /* 0x0000000c24227c10 */ /* 0x000fe2000ff5e0ff */
[----:B-1----:R-:W-:-:S03]  /*a180*/  IMAD.WIDE R36, R37, 0x4, R32 ;  /* 0x0000000425247825 */ /* 0x002fc600078e0220 */
        /* <DEDUP_REMOVED lines=16> */
.L_x_10970:
[----:B------:R-:W-:Y:S05]  /*a290*/  @P1 BRA `(.L_x_10965) ;  /* 0x0000000c00541947 */ /* 0x000fea0003800000 */
[----:B--2---:R-:W1:Y:S01]  /*a2a0*/  LDC R34, c[0x0][0x428] ;  /* 0x00010a00ff227b82 */ /* 0x004e620000000800 */
[----:B0-----:R-:W-:Y:S01]  /*a2b0*/  UIADD3 UR4, UPT, UPT, UR5, -0x1, URZ ;  /* 0xffffffff05047890 */ /* 0x001fe2000fffe0ff */
[----:B-----5:R-:W-:Y:S01]  /*a2c0*/  IMAD.IADD R44, R9, 0x1, R44 ;  /* 0x00000001092c7824 */ /* 0x020fe200078e022c */
[----:B------:R-:W0:Y:S05]  /*a2d0*/  LDCU.64 UR8, c[0x0][0x3b8] ;  /* 0x00007700ff0877ac */ /* 0x000e2a0008000a00 */
[----:B------:R-:W2:Y:S01]  /*a2e0*/  LDC.64 R32, c[0x0][0x3f8] ;  /* 0x0000fe00ff207b82 */ /* 0x000ea20000000a00 */
[----:B-1----:R-:W-:-:S04]  /*a2f0*/  IMAD R35, R34, UR4, R5 ;  /* 0x0000000422237c24 */ /* 0x002fc8000f8e0205 */
[----:B------:R-:W-:-:S04]  /*a300*/  IMAD R39, R35, R18, R44 ;  /* 0x0000001223277224 */ /* 0x000fc800078e022c */
[----:B--2---:R-:W-:Y:S02]  /*a310*/  IMAD.WIDE R36, R39, 0x4, R32 ;  /* 0x0000000427247825 */ /* 0x004fe400078e0220 */
        /* <DEDUP_REMOVED lines=16> */
.L_x_10966:
[----:B------:R-:W-:Y:S01]  /*a420*/  ISETP.GE.U32.AND P2, PT, R50, 0x8, PT ;  /* 0x000000083200780c */ /* 0x000fe20003f46070 */
[----:B------:R-:W0:Y:S01]  /*a430*/  LDCU UR5, c[0x0][0x420] ;  /* 0x00008400ff0577ac */ /* 0x000e220008000800 */
[----:B------:R-:W-:-:S11]  /*a440*/  ISETP.NE.AND P1, PT, R4, RZ, PT ;  /* 0x000000ff0400720c */ /* 0x000fd60003f25270 */
[----:B------:R-:W-:Y:S05]  /*a450*/  @!P2 BRA `(.L_x_10971) ;  /* 0x000000040058a947 */ /* 0x000fea0003800000 */
[----:B------:R-:W1:Y:S01]  /*a460*/  LDC R46, c[0x0][0x428] ;  /* 0x00010a00ff2e7b82 */ /* 0x000e620000000800 */
[----:B------:R-:W2:Y:S01]  /*a470*/  LDCU.64 UR10, c[0x0][0x3b8] ;  /* 0x00007700ff0a77ac */ /* 0x000ea20008000a00 */
[----:B------:R-:W-:-:S06]  /*a480*/  UMOV UR4, URZ ;  /* 0x000000ff00047c82 */ /* 0x000fcc0008000000 */
[----:B------:R-:W3:Y:S08]  /*a490*/  LDC.64 R34, c[0x0][0x3f8] ;  /* 0x0000fe00ff227b82 */ /* 0x000ef00000000a00 */
[----:B------:R-:W4:Y:S02]  /*a4a0*/  LDC.64 R32, c[0x0][0x400] ;  /* 0x00010000ff207b82 */ /* 0x000f240000000a00 */
.L_x_10972:
[----:B0-----:R-:W-:Y:S01]  /*a4b0*/  UIADD3 UR8, UPT, UPT, UR5, -0x1, URZ ;  /* 0xffffffff05087890 */ /* 0x001fe2000fffe0ff */
[----:B-----5:R-:W-:-:S05]  /*a4c0*/  IMAD.IADD R43, R9, 0x1, R44 ;  /* 0x00000001092b7824 */ /* 0x020fca00078e022c */
[----:B-1----:R-:W-:-:S04]  /*a4d0*/  IMAD R37, R46, UR8, R5 ;  /* 0x000000082e257c24 */ /* 0x002fc8000f8e0205 */
[----:B------:R-:W-:-:S04]  /*a4e0*/  IMAD R43, R37, R18, R43 ;  /* 0x00000012252b7224 */ /* 0x000fc800078e022b */
[----:B---3--:R-:W-:-:S05]  /*a4f0*/  IMAD.WIDE R36, R43, 0x4, R34 ;  /* 0x000000042b247825 */ /* 0x008fca00078e0222 */
[----:B------:R-:W3:Y:S01]  /*a500*/  LDG.E R45, desc[UR6][R36.64] ;  /* 0x00000006242d7981 */ /* 0x000ee2000c1e1900 */
[----:B------:R-:W-:Y:S02]  /*a510*/  USHF.R.S32.HI UR9, URZ, 0x1f, UR5 ;  /* 0x0000001fff097899 */ /* 0x000fe40008011405 */
[----:B------:R-:W-:Y:S01]  /*a520*/  IADD3 R39, P2, PT, R51, UR5, RZ ;  /* 0x0000000533277c10 */ /* 0x000fe2000ff5e0ff */
[----:B----4-:R-:W-:-:S03]  /*a530*/  IMAD.WIDE R42, R43, 0x4, R32 ;  /* 0x000000042b2a7825 */ /* 0x010fc600078e0220 */
[----:B------:R-:W-:Y:S02]  /*a540*/  LEA.HI.X.SX32 R40, R51, UR9, 0x1, P2 ;  /* 0x0000000933287c11 */ /* 0x000fe400090f0eff */
[----:B--2---:R-:W-:-:S04]  /*a550*/  LEA R38, P2, R39, UR10, 0x2 ;  /* 0x0000000a27267c11 */ /* 0x004fc8000f8410ff */
[----:B------:R-:W-:-:S05]  /*a560*/  LEA.HI.X R39, R39, UR11, R40, 0x2, P2 ;  /* 0x0000000b27277c11 */ /* 0x000fca00090f1428 */
[----:B---3--:R0:W-:Y:S04]  /*a570*/  STG.E desc[UR6][R38.64+-0x4], R45 ;  /* 0xfffffc2d26007986 */ /* 0x0081e8000c101906 */
        /* <DEDUP_REMOVED lines=23> */
[----:B-1----:R-:W-:-:S06]  /*a6f0*/  IMAD.WIDE R40, R37, 0x4, R34 ;  /* 0x0000000425287825 */ /* 0x002fcc00078e0222 */
        /* <DEDUP_REMOVED lines=36> */
[----:B------:R-:W-:Y:S01]  /*a940*/  IMAD.WIDE R36, R37, 0x4, R32 ;  /* 0x0000000425247825 */ /* 0x000fe200078e0220 */
[----:B------:R-:W-:Y:S01]  /*a950*/  UIADD3 UR4, UPT, UPT, UR4, 0x8, URZ ;  /* 0x0000000804047890 */ /* 0x000fe2000fffe0ff */
[----:B0-----:R-:W-:-:S05]  /*a960*/  LOP3.LUT R45, R50, 0x7ffffff8, RZ, 0xc0, !PT ;  /* 0x7ffffff8322d7812 */ /* 0x001fca00078ec0ff */
[----:B------:R-:W-:Y:S01]  /*a970*/  ISETP.NE.AND P2, PT, R45, UR4, PT ;  /* 0x000000042d007c0c */ /* 0x000fe2000bf45270 */
[----:B--2---:R0:W-:Y:S04]  /*a980*/  STG.E desc[UR6][R38.64+-0x20], R41 ;  /* 0xffffe02926007986 */ /* 0x0041e8000c101906 */
[----:B------:R0:W5:Y:S01]  /*a990*/  LDG.E R44, desc[UR6][R36.64] ;  /* 0x00000006242c7981 */ /* 0x000162000c1e1900 */
[----:B------:R-:W-:-:S07]  /*a9a0*/  UIADD3 UR5, UPT, UPT, UR5, -0x8, URZ ;  /* 0xfffffff805057890 */ /* 0x000fce000fffe0ff */
[----:B------:R-:W-:Y:S05]  /*a9b0*/  @P2 BRA `(.L_x_10972) ;  /* 0xfffffff800bc2947 */ /* 0x000fea000383ffff */
.L_x_10971:
[----:B------:R-:W-:Y:S05]  /*a9c0*/  @!P1 BRA `(.L_x_10965) ;  /* 0x0000000400889947 */ /* 0x000fea0003800000 */
[----:B------:R-:W-:Y:S01]  /*a9d0*/  VIADD R32, R4, 0xffffffff ;  /* 0xffffffff04207836 */ /* 0x000fe20000000000 */
[----:B------:R-:W-:-:S04]  /*a9e0*/  ISETP.NE.AND P2, PT, R6, RZ, PT ;  /* 0x000000ff0600720c */ /* 0x000fc80003f45270 */
[----:B------:R-:W-:-:S13]  /*a9f0*/  ISETP.GE.U32.AND P1, PT, R32, 0x3, PT ;  /* 0x000000032000780c */ /* 0x000fda0003f26070 */
[----:B------:R-:W-:Y:S05]  /*aa00*/  @!P1 BRA `(.L_x_10973) ;  /* 0x0000000000b49947 */ /* 0x000fea0003800000 */
[----:B------:R-:W1:Y:S01]  /*aa10*/  LDC R46, c[0x0][0x428] ;  /* 0x00010a00ff2e7b82 */ /* 0x000e620000000800 */
[----:B0-----:R-:W-:Y:S01]  /*aa20*/  UIADD3 UR4, UPT, UPT, UR5, -0x1, URZ ;  /* 0xffffffff05047890 */ /* 0x001fe2000fffe0ff */
[----:B-----5:R-:W-:Y:S01]  /*aa30*/  IMAD.IADD R37, R9, 0x1, R44 ;  /* 0x0000000109257824 */ /* 0x020fe200078e022c */
[----:B------:R-:W0:Y:S05]  /*aa40*/  LDCU.64 UR10, c[0x0][0x3b8] ;  /* 0x00007700ff0a77ac */ /* 0x000e2a0008000a00 */
[----:B------:R-:W2:Y:S01]  /*aa50*/  LDC.64 R34, c[0x0][0x3f8] ;  /* 0x0000fe00ff227b82 */ /* 0x000ea20000000a00 */
[----:B-1----:R-:W-:-:S04]  /*aa60*/  IMAD R33, R46, UR4, R5 ;  /* 0x000000042e217c24 */ /* 0x002fc8000f8e0205 */
[----:B------:R-:W-:-:S03]  /*aa70*/  IMAD R37, R33, R18, R37 ;  /* 0x0000001221257224 */ /* 0x000fc600078e0225 */
[----:B------:R-:W1:Y:S01]  /*aa80*/  LDC.64 R32, c[0x0][0x400] ;  /* 0x00010000ff207b82 */ /* 0x000e620000000a00 */
[----:B--2---:R-:W-:-:S06]  /*aa90*/  IMAD.WIDE R40, R37, 0x4, R34 ;  /* 0x0000000425287825 */ /* 0x004fcc00078e0222 */
[----:B------:R-:W2:Y:S01]  /*aaa0*/  LDG.E R41, desc[UR6][R40.64] ;  /* 0x0000000628297981 */ /* 0x000ea2000c1e1900 */
[----:B------:R-:W-:Y:S02]  /*aab0*/  USHF.R.S32.HI UR8, URZ, 0x1f, UR5 ;  /* 0x0000001fff087899 */ /* 0x000fe40008011405 */
[----:B------:R-:W-:-:S04]  /*aac0*/  IADD3 R36, P1, PT, R51, UR5, RZ ;  /* 0x0000000533247c10 */ /* 0x000fc8000ff3e0ff */
[----:B------:R-:W-:Y:S02]  /*aad0*/  LEA.HI.X.SX32 R39, R51, UR8, 0x1, P1 ;  /* 0x0000000833277c11 */ /* 0x000fe400088f0eff */
[----:B0-----:R-:W-:-:S04]  /*aae0*/  LEA R38, P1, R36, UR10, 0x2 ;  /* 0x0000000a24267c11 */ /* 0x001fc8000f8210ff */
[----:B------:R-:W-:Y:S01]  /*aaf0*/  LEA.HI.X R39, R36, UR11, R39, 0x2, P1 ;  /* 0x0000000b24277c11 */ /* 0x000fe200088f1427 */
[----:B-1----:R-:W-:-:S04]  /*ab00*/  IMAD.WIDE R36, R37, 0x4, R32 ;  /* 0x0000000425247825 */ /* 0x002fc800078e0220 */
        /* <DEDUP_REMOVED lines=25> */
[----:B------:R-:W-:-:S03]  /*aca0*/  IMAD.WIDE R32, R45, 0x4, R32 ;  /* 0x000000042d207825 */ /* 0x000fc600078e0220 */
[----:B---3--:R2:W-:Y:S04]  /*acb0*/  STG.E desc[UR6][R38.64+-0x10], R35 ;  /* 0xfffff02326007986 */ /* 0x0085e8000c101906 */
[----:B------:R2:W5:Y:S01]  /*acc0*/  LDG.E R44, desc[UR6][R32.64] ;  /* 0x00000006202c7981 */ /* 0x000562000c1e1900 */
[----:B------:R-:W-:-:S12]  /*acd0*/  UIADD3 UR5, UPT, UPT, UR5, -0x4, URZ ;  /* 0xfffffffc05057890 */ /* 0x000fd8000fffe0ff */
.L_x_10973:
        /* <DEDUP_REMOVED lines=32> */
[----:B------:R-:W-:-:S12]  /*aee0*/  UIADD3 UR5, UPT, UPT, UR5, -0x2, URZ ;  /* 0xfffffffe05057890 */ /* 0x000fd8000fffe0ff */
.L_x_10974:
[----:B------:R-:W-:Y:S05]  /*aef0*/  @P2 BRA `(.L_x_10965) ;  /* 0x00000000003c2947 */ /* 0x000fea0003800000 */
[----:B-1----:R-:W1:Y:S01]  /*af00*/  LDC R34, c[0x0][0x428] ;  /* 0x00010a00ff227b82 */ /* 0x002e620000000800 */
[----:B0-----:R-:W-:Y:S01]  /*af10*/  UIADD3 UR4, UPT, UPT, UR5, -0x1, URZ ;  /* 0xffffffff05047890 */ /* 0x001fe2000fffe0ff */
[----:B-----5:R-:W-:Y:S01]  /*af20*/  IMAD.IADD R44, R9, 0x1, R44 ;  /* 0x00000001092c7824 */ /* 0x020fe200078e022c */
[----:B------:R-:W0:Y:S05]  /*af30*/  LDCU.64 UR8, c[0x0][0x3b8] ;  /* 0x00007700ff0877ac */ /* 0x000e2a0008000a00 */
[----:B------:R-:W2:Y:S01]  /*af40*/  LDC.64 R32, c[0x0][0x3f8] ;  /* 0x0000fe00ff207b82 */ /* 0x000ea20000000a00 */
[----:B-1----:R-:W-:-:S04]  /*af50*/  IMAD R35, R34, UR4, R5 ;  /* 0x0000000422237c24 */ /* 0x002fc8000f8e0205 */
[----:B------:R-:W-:-:S04]  /*af60*/  IMAD R35, R35, R18, R44 ;  /* 0x0000001223237224 */ /* 0x000fc800078e022c */
[----:B--2---:R-:W-:-:S06]  /*af70*/  IMAD.WIDE R32, R35, 0x4, R32 ;  /* 0x0000000423207825 */ /* 0x004fcc00078e0220 */
[----:B------:R-:W2:Y:S01]  /*af80*/  LDG.E R33, desc[UR6][R32.64] ;  /* 0x0000000620217981 */ /* 0x000ea2000c1e1900 */
[----:B------:R-:W-:Y:S02]  /*af90*/  USHF.R.S32.HI UR4, URZ, 0x1f, UR5 ;  /* 0x0000001fff047899 */ /* 0x000fe40008011405 */
[----:B------:R-:W-:-:S04]  /*afa0*/  IADD3 R35, P1, PT, R51, UR5, RZ ;  /* 0x0000000533237c10 */ /* 0x000fc8000ff3e0ff */
[----:B------:R-:W-:Y:S02]  /*afb0*/  LEA.HI.X.SX32 R36, R51, UR4, 0x1, P1 ;  /* 0x0000000433247c11 */ /* 0x000fe400088f0eff */
[----:B0-----:R-:W-:-:S04]  /*afc0*/  LEA R34, P1, R35, UR8, 0x2 ;  /* 0x0000000823227c11 */ /* 0x001fc8000f8210ff */
[----:B------:R-:W-:-:S05]  /*afd0*/  LEA.HI.X R35, R35, UR9, R36, 0x2, P1 ;  /* 0x0000000923237c11 */ /* 0x000fca00088f1424 */
[----:B--2---:R4:W-:Y:S04]  /*afe0*/  STG.E desc[UR6][R34.64+-0x4], R33 ;  /* 0xfffffc2122007986 */ /* 0x0049e8000c101906 */
.L_x_10965:
[----:B-1234-:R-:W1:Y:S01]  /*aff0*/  LDC.64 R32, c[0x0][0x3c0] ;  /* 0x0000f000ff207b82 */ /* 0x01ee620000000a00 */
[----:B------:R-:W-:Y:S01]  /*b000*/  IMAD.IADD R17, R15, 0x1, R17 ;  /* 0x000000010f117824 */ /* 0x000fe200078e0211 */
[----:B------:R-:W2:Y:S06]  /*b010*/  LDG.E.U16.CONSTANT R30, desc[UR6][R30.64] ;  /* 0x000000061e1e7981 */ /* 0x000eac000c1e9500 */
[----:B0-----:R-:W0:Y:S01]  /*b020*/  LDC.64 R34, c[0x0][0x3d0] ;  /* 0x0000f400ff227b82 */ /* 0x001e220000000a00 */
[----:B-1----:R-:W-:-:S05]  /*b030*/  IMAD.WIDE R32, R17, 0x4, R32 ;  /* 0x0000000411207825 */ /* 0x002fca00078e0220 */
[----:B------:R1:W-:Y:S01]  /*b040*/  STG.E desc[UR6][R32.64], R50 ;  /* 0x0000003220007986 */ /* 0x0003e2000c101906 */
[----:B0-----:R-:W-:-:S05]  /*b050*/  IMAD.WIDE R34, R17, 0x4, R34 ;  /* 0x0000000411227825 */ /* 0x001fca00078e0222 */
[----:B------:R1:W-:Y:S04]  /*b060*/  STG.E desc[UR6][R34.64], R19 ;  /* 0x0000001322007986 */ /* 0x0003e8000c101906 */
[----:B------:R-:W3:Y:S02]  /*b070*/  LDG.E R36, desc[UR6][R28.64] ;  /* 0x000000061c247981 */ /* 0x000ee4000c1e1900 */
[----:B---3--:R-:W-:Y:S02]  /*b080*/  FMNMX.FTZ R39, R19, R36, PT ;  /* 0x0000002413277209 */ /* 0x008fe40003810000 */
[----:B------:R-:W0:Y:S03]  /*b090*/  LDC.64 R36, c[0x0][0x3c8] ;  /* 0x0000f200ff247b82 */ /* 0x000e260000000a00 */
[----:B------:R1:W-:Y:S04]  /*b0a0*/  STG.E desc[UR6][R28.64], R39 ;  /* 0x000000271c007986 */ /* 0x0003e8000c101906 */
[----:B------:R-:W3:Y:S01]  /*b0b0*/  LDG.E R38, desc[UR6][R26.64] ;  /* 0x000000061a267981 */ /* 0x000ee2000c1e1900 */
[----:B--2---:R-:W-:-:S02]  /*b0c0*/  HADD2.F32 R41, -RZ, R30.H0_H0 ;  /* 0x2000001eff297230 */ /* 0x004fc40000004100 */
[----:B0-----:R-:W-:-:S04]  /*b0d0*/  IMAD.WIDE R36, R17, 0x4, R36 ;  /* 0x0000000411247825 */ /* 0x001fc800078e0224 */
[----:B---3--:R-:W-:-:S05]  /*b0e0*/  VIADD R17, R38, 0x1 ;  /* 0x0000000126117836 */ /* 0x008fca0000000000 */
[----:B------:R1:W-:Y:S04]  /*b0f0*/  STG.E desc[UR6][R26.64], R17 ;  /* 0x000000111a007986 */ /* 0x0003e8000c101906 */
[----:B------:R1:W-:Y:S01]  /*b100*/  STG.E desc[UR6][R36.64], R41 ;  /* 0x0000002924007986 */ /* 0x0003e2000c101906 */
[----:B------:R-:W-:Y:S05]  /*b110*/  BRA `(.L_x_10955) ;  /* 0x00000004009c7947 */ /* 0x000fea0003800000 */
.L_x_10957:
[----:B------:R-:W0:Y:S01]  /*b120*/  S2UR UR5, SR_CgaCtaId ;  /* 0x00000000000579c3 */ /* 0x000e220000008800 */
[----:B------:R-:W-:Y:S02]  /*b130*/  UMOV UR4, 0x400 ;  /* 0x0000040000047882 */ /* 0x000fe40000000000 */
[----:B0-----:R-:W-:-:S09]  /*b140*/  ULEA UR4, UR5, UR4, 0x18 ;  /* 0x0000000405047291 */ /* 0x001fd2000f8ec0ff */
[----:B------:R0:W-:Y:S01]  /*b150*/  STS [UR4], R18 ;  /* 0x00000012ff007988 */ /* 0x0001e20008000804 */
[----:B------:R-:W-:Y:S05]  /*b160*/  BRA `(.L_x_10953) ;  /* 0x0000000400b07947 */ /* 0x000fea0003800000 */
.L_x_10954:
        /* <DEDUP_REMOVED lines=41> */
[----:B------:R-:W-:Y:S02]  /*b400*/  IABS R37, R18 ;  /* 0x0000001200257213 */ /* 0x000fe40000000000 */
[-C--:B-1----:R-:W-:Y:S02]  /*b410*/  IABS R39, R40.reuse ;  /* 0x0000002800277213 */ /* 0x082fe40000000000 */
[----:B0-----:R-:W-:Y:S02]  /*b420*/  LOP3.LUT R19, R19, R40, RZ, 0x3c, !PT ;  /* 0x0000002813137212 */ /* 0x001fe400078e3cff */
[----:B------:R-:W0:Y:S02]  /*b430*/  I2F.RP R33, R39 ;  /* 0x0000002700217306 */ /* 0x000e240000209400 */
[----:B------:R-:W-:-:S06]  /*b440*/  ISETP.GE.AND P3, PT, R19, RZ, PT ;  /* 0x000000ff1300720c */ /* 0x000fcc0003f66270 */
[----:B0-----:R-:W0:Y:S02]  /*b450*/  MUFU.RCP R33, R33 ;  /* 0x0000002100217308 */ /* 0x001e240000001000 */
[----:B0-----:R-:W-:-:S06]  /*b460*/  VIADD R35, R33, 0xffffffe ;  /* 0x0ffffffe21237836 */ /* 0x001fcc0000000000 */
[----:B------:R-:W0:Y:S02]  /*b470*/  F2I.FTZ.U32.TRUNC.NTZ R35, R35 ;  /* 0x0000002300237305 */ /* 0x000e24000021f000 */
[----:B0-----:R-:W-:-:S04]  /*b480*/  IMAD.MOV R34, RZ, RZ, -R35 ;  /* 0x000000ffff227224 */ /* 0x001fc800078e0a23 */
[----:B------:R-:W-:Y:S02]  /*b490*/  IMAD R41, R34, R39, RZ ;  /* 0x0000002722297224 */ /* 0x000fe400078e02ff */
[----:B------:R-:W-:-:S04]  /*b4a0*/  IMAD.MOV.U32 R34, RZ, RZ, RZ ;  /* 0x000000ffff227224 */ /* 0x000fc800078e00ff */
[----:B------:R-:W-:-:S04]  /*b4b0*/  IMAD.HI.U32 R41, R35, R41, R34 ;  /* 0x0000002923297227 */ /* 0x000fc800078e0022 */
[----:B------:R-:W-:Y:S02]  /*b4c0*/  IMAD.MOV.U32 R34, RZ, RZ, R36 ;  /* 0x000000ffff227224 */ /* 0x000fe400078e0024 */
[----:B------:R-:W-:Y:S02]  /*b4d0*/  IMAD.MOV.U32 R36, RZ, RZ, R37 ;  /* 0x000000ffff247224 */ /* 0x000fe400078e0025 */
[----:B------:R-:W-:Y:S02]  /*b4e0*/  IMAD.HI.U32 R33, R41, R34, RZ ;  /* 0x0000002229217227 */ /* 0x000fe400078e00ff */
[----:B------:R-:W0:Y:S02]  /*b4f0*/  I2F.RP R37, R36 ;  /* 0x0000002400257306 */ /* 0x000e240000209400 */
        /* <DEDUP_REMOVED lines=8> */
[----:B------:R-:W-:Y:S02]  /*b580*/  IMAD.MOV.U32 R34, RZ, RZ, RZ ;  /* 0x000000ffff227224 */ /* 0x000fe400078e00ff */
[----:B0-----:R-:W-:-:S06]  /*b590*/  VIADD R35, R37, 0xffffffe ;  /* 0x0ffffffe25237836 */ /* 0x001fcc0000000000 */
[----:B------:R-:W0:Y:S04]  /*b5a0*/  F2I.FTZ.U32.TRUNC.NTZ R35, R35 ;  /* 0x0000002300237305 */ /* 0x000e28000021f000 */
[----:B------:R-:W-:-:S04]  /*b5b0*/  @P1 VIADD R33, R33, 0x1 ;  /* 0x0000000121211836 */ /* 0x000fc80000000000 */
[----:B------:R-:W-:Y:S01]  /*b5c0*/  @!P3 IMAD.MOV R33, RZ, RZ, -R33 ;  /* 0x000000ffff21b224 */ /* 0x000fe200078e0a21 */
[----:B------:R-:W-:Y:S02]  /*b5d0*/  @!P2 LOP3.LUT R33, RZ, R40, RZ, 0x33, !PT ;  /* 0x00000028ff21a212 */ /* 0x000fe400078e33ff */
[----:B------:R-:W-:Y:S02]  /*b5e0*/  ISETP.NE.AND P3, PT, R18, RZ, PT ;  /* 0x000000ff1200720c */ /* 0x000fe40003f65270 */
[----:B------:R-:W-:Y:S01]  /*b5f0*/  IABS R37, R33 ;  /* 0x0000002100257213 */ /* 0x000fe20000000000 */
[----:B0-----:R-:W-:Y:S01]  /*b600*/  IMAD.MOV R19, RZ, RZ, -R35 ;  /* 0x000000ffff137224 */ /* 0x001fe200078e0a23 */
[----:B------:R-:W-:Y:S01]  /*b610*/  ISETP.GE.AND P2, PT, R33, RZ, PT ;  /* 0x000000ff2100720c */ /* 0x000fe20003f46270 */
[----:B------:R-:W-:Y:S02]  /*b620*/  IMAD.IADD R33, R9, 0x1, R32 ;  /* 0x0000000109217824 */ /* 0x000fe400078e0220 */
[----:B------:R-:W-:-:S04]  /*b630*/  IMAD R19, R19, R36, RZ ;  /* 0x0000002413137224 */ /* 0x000fc800078e02ff */
[----:B------:R-:W-:-:S04]  /*b640*/  IMAD.HI.U32 R19, R35, R19, R34 ;  /* 0x0000001323137227 */ /* 0x000fc800078e0022 */
[----:B------:R-:W-:-:S04]  /*b650*/  IMAD.MOV.U32 R34, RZ, RZ, R37 ;  /* 0x000000ffff227224 */ /* 0x000fc800078e0025 */
[----:B------:R-:W-:-:S04]  /*b660*/  IMAD.HI.U32 R19, R19, R34, RZ ;  /* 0x0000002213137227 */ /* 0x000fc800078e00ff */
[----:B------:R-:W-:-:S04]  /*b670*/  IMAD.MOV R19, RZ, RZ, -R19 ;  /* 0x000000ffff137224 */ /* 0x000fc800078e0a13 */
[C---:B------:R-:W-:Y:S02]  /*b680*/  IMAD R19, R36.reuse, R19, R34 ;  /* 0x0000001324137224 */ /* 0x040fe400078e0222 */
[----:B------:R-:W0:Y:S03]  /*b690*/  LDC.64 R34, c[0x0][0x3a0] ;  /* 0x0000e800ff227b82 */ /* 0x000e260000000a00 */
[----:B------:R-:W-:-:S13]  /*b6a0*/  ISETP.GT.U32.AND P1, PT, R36, R19, PT ;  /* 0x000000132400720c */ /* 0x000fda0003f24070 */
[----:B------:R-:W-:-:S05]  /*b6b0*/  @!P1 IMAD.IADD R19, R19, 0x1, -R36 ;  /* 0x0000000113139824 */ /* 0x000fca00078e0a24 */
[----:B------:R-:W-:Y:S01]  /*b6c0*/  ISETP.GT.U32.AND P1, PT, R36, R19, PT ;  /* 0x000000132400720c */ /* 0x000fe20003f24070 */
[----:B0-----:R-:W-:-:S12]  /*b6d0*/  IMAD.WIDE R32, R33, 0x4, R34 ;  /* 0x0000000421207825 */ /* 0x001fd800078e0222 */
[----:B------:R-:W-:-:S04]  /*b6e0*/  @!P1 IMAD.IADD R19, R19, 0x1, -R36 ;  /* 0x0000000113139824 */ /* 0x000fc800078e0a24 */
[----:B------:R-:W-:Y:S01]  /*b6f0*/  @!P2 IMAD.MOV R19, RZ, RZ, -R19 ;  /* 0x000000ffff13a224 */ /* 0x000fe200078e0a13 */
[----:B------:R-:W-:-:S04]  /*b700*/  @!P3 LOP3.LUT R19, RZ, R18, RZ, 0x33, !PT ;  /* 0x00000012ff13b212 */ /* 0x000fc800078e33ff */
[----:B------:R-:W-:-:S06]  /*b710*/  LEA R19, R19, UR4, 0x2 ;  /* 0x0000000413137c11 */ /* 0x000fcc000f8e10ff */
[----:B------:R-:W0:Y:S01]  /*b720*/  LDS R19, [R19] ;  /* 0x0000000013137984 */ /* 0x000e220000000800 */
[----:B---3--:R-:W-:-:S05]  /*b730*/  HADD2.F32 R36, -RZ, R17.H0_H0 ;  /* 0x20000011ff247230 */ /* 0x008fca0000004100 */
[----:B0-----:R-:W-:-:S05]  /*b740*/  FADD.FTZ R35, R36, -R19 ;  /* 0x8000001324237221 */ /* 0x001fca0000010000 */
[----:B------:R1:W-:Y:S02]  /*b750*/  STG.E desc[UR6][R32.64], R35 ;  /* 0x0000002320007986 */ /* 0x0003e4000c101906 */
.L_x_10975:
[----:B-----5:R-:W-:Y:S01]  /*b760*/  HADD2.F32 R17, -RZ, R17.H0_H0 ;  /* 0x20000011ff117230 */ /* 0x020fe20000004100 */
[----:B------:R2:W-:Y:S04]  /*b770*/  STS [UR12], R38 ;  /* 0x00000026ff007988 */ /* 0x0005e8000800080c */
[----:B------:R2:W-:Y:S02]  /*b780*/  STG.E desc[UR6][R30.64], R17 ;  /* 0x000000111e007986 */ /* 0x0005e4000c101906 */
.L_x_10955:
[----:B------:R-:W-:Y:S05]  /*b790*/  WARPSYNC.ALL ;  /* 0x0000000000007948 */ /* 0x000fea0003800000 */
[----:B------:R-:W3:Y:S08]  /*b7a0*/  S2UR UR5, SR_CgaCtaId ;  /* 0x00000000000579c3 */ /* 0x000ef00000008800 */
[----:B------:R-:W-:Y:S01]  /*b7b0*/  BAR.SYNC.DEFER_BLOCKING 0x0 ;  /* 0x0000000000007b1d */ /* 0x000fe20000010000 */
[C---:B------:R-:W-:Y:S01]  /*b7c0*/  ISETP.GE.U32.AND P1, PT, R7.reuse, 0xf, PT ;  /* 0x0000000f0700780c */ /* 0x040fe20003f26070 */
[----:B------:R-:W-:-:S04]  /*b7d0*/  VIADD R7, R7, 0x1 ;  /* 0x0000000107077836 */ /* 0x000fc80000000000 */
[----:B------:R-:W-:Y:S02]  /*b7e0*/  UMOV UR4, 0x400 ;  /* 0x0000040000047882 */ /* 0x000fe40000000000 */
[----:B---3--:R-:W-:-:S09]  /*b7f0*/  ULEA UR4, UR5, UR4, 0x18 ;  /* 0x0000000405047291 */ /* 0x008fd2000f8ec0ff */
[----:B-12---:R-:W1:Y:S02]  /*b800*/  LDS R17, [UR4] ;  /* 0x00000004ff117984 */ /* 0x006e640008000800 */
[----:B-1----:R-:W-:-:S13]  /*b810*/  ISETP.LT.AND P2, PT, R17, R18, PT ;  /* 0x000000121100720c */ /* 0x002fda0003f41270 */
[----:B------:R-:W-:Y:S05]  /*b820*/  @!P1 BRA P2, `(.L_x_10976) ;  /* 0xffffffc400b89947 */ /* 0x000fea000103ffff */
.L_x_10953:
[----:B------:R-:W-:Y:S05]  /*b830*/  BSYNC.RECONVERGENT B0 ;  /* 0x0000000000007941 */ /* 0x000fea0003800200 */
.L_x_10952:
[----:B------:R-:W2:Y:S02]  /*b840*/  LDCU.64 UR4, c[0x0][0x3e8] ;  /* 0x00007d00ff0477ac */ /* 0x000ea40008000a00 */
[----:B--2---:R-:W-:-:S04]  /*b850*/  ISETP.NE.U32.AND P0, PT, RZ, UR4, PT ;  /* 0x00000004ff007c0c */ /* 0x004fc8000bf05070 */
[----:B------:R-:W-:-:S04]  /*b860*/  ISETP.NE.AND.EX P0, PT, RZ, UR5, PT, P0 ;  /* 0x00000005ff007c0c */ /* 0x000fc8000bf05300 */
[----:B------:R-:W-:-:S13]  /*b870*/  ISETP.NE.OR P0, PT, R3, RZ, !P0 ;  /* 0x000000ff0300720c */ /* 0x000fda0004705670 */
[----:B------:R-:W-:Y:S05]  /*b880*/  @P0 EXIT ;  /* 0x000000000000094d */ /* 0x000fea0003800000 */
[----:B---3--:R-:W2:Y:S01]  /*b890*/  LDC.64 R4, c[0x0][0x3e8] ;  /* 0x0000fa00ff047b82 */ /* 0x008ea20000000a00 */
[----:B------:R-:W3:Y:S01]  /*b8a0*/  LDCU UR4, c[0x0][0x444] ;  /* 0x00008880ff0477ac */ /* 0x000ee20008000800 */
[----:B--2---:R-:W-:-:S06]  /*b8b0*/  IMAD.WIDE.U32 R4, R2, 0x4, R4 ;  /* 0x0000000402047825 */ /* 0x004fcc00078e0004 */
[----:B------:R-:W3:Y:S02]  /*b8c0*/  LDG.E R4, desc[UR6][R4.64] ;  /* 0x0000000604047981 */ /* 0x000ee4000c1e1900 */
[----:B---3--:R-:W-:-:S13]  /*b8d0*/  ISETP.GE.AND P0, PT, R4, UR4, PT ;  /* 0x0000000404007c0c */ /* 0x008fda000bf06270 */
[----:B------:R-:W2:Y:S02]  /*b8e0*/  @!P0 LDC.64 R6, c[0x0][0x3f0] ;  /* 0x0000fc00ff068b82 */ /* 0x000ea40000000a00 */
[----:B--2---:R-:W-:-:S05]  /*b8f0*/  @!P0 IADD3 R6, P1, PT, R2, R6, RZ ;  /* 0x0000000602068210 */ /* 0x004fca0007f3e0ff */
[----:B------:R-:W-:-:S05]  /*b900*/  @!P0 IMAD.X R7, RZ, RZ, R7, P1 ;  /* 0x000000ffff078224 */ /* 0x000fca00008e0607 */
[----:B------:R2:W-:Y:S01]  /*b910*/  @!P0 STG.E.U8 desc[UR6][R6.64], RZ ;  /* 0x000000ff06008986 */ /* 0x0005e2000c101106 */
[----:B------:R-:W-:Y:S05]  /*b920*/  @!P0 EXIT ;  /* 0x000000000000894d */ /* 0x000fea0003800000 */
[----:B------:R-:W3:Y:S02]  /*b930*/  LDCU.U8 UR4, c[0x0][0x438] ;  /* 0x00008700ff0477ac */ /* 0x000ee40008000000 */
[----:B---3--:R-:W-:-:S13]  /*b940*/  ISETP.NE.AND P0, PT, RZ, UR4, PT ;  /* 0x00000004ff007c0c */ /* 0x008fda000bf05270 */
[----:B------:R-:W-:Y:S05]  /*b950*/  @!P0 EXIT ;  /* 0x000000000000894d */ /* 0x000fea0003800000 */
[----:B------:R-:W3:Y:S01]  /*b960*/  LDCU.64 UR4, c[0x0][0x3f0] ;  /* 0x00007e00ff0477ac */ /* 0x000ee20008000a00 */
[----:B------:R-:W-:Y:S01]  /*b970*/  IMAD.MOV.U32 R0, RZ, RZ, 0x1 ;  /* 0x00000001ff007424 */ /* 0x000fe200078e00ff */
[----:B---3--:R-:W-:-:S05]  /*b980*/  IADD3 R2, P0, PT, R2, UR4, RZ ;  /* 0x0000000402027c10 */ /* 0x008fca000ff1e0ff */
[----:B------:R-:W-:-:S05]  /*b990*/  IMAD.X R3, RZ, RZ, UR5, P0 ;  /* 0x00000005ff037e24 */ /* 0x000fca00080e06ff */
[----:B------:R-:W-:Y:S01]  /*b9a0*/  STG.E.U8 desc[UR6][R2.64], R0 ;  /* 0x0000000002007986 */ /* 0x000fe2000c101106 */
[----:B------:R-:W-:Y:S05]  /*b9b0*/  EXIT ;  /* 0x000000000000794d */ /* 0x000fea0003800000 */
.L_x_10977:
        /* <DEDUP_REMOVED lines=12> */
.L_x_38462:


//--------------------- .text._ZN17fastertransformer38beam_online_softmax_topk_stage2_kernelI6__halfLi16ELi128EEEvPKfS3_PiPT_ii --------------------------
	.section	.text._ZN17fastertransformer38beam_online_softmax_topk_stage2_kernelI6__halfLi16ELi128EEEvPKfS3_PiPT_ii,"ax",@progbits
	.align	128
        .global         _ZN17fastertransformer38beam_online_softmax_topk_stage2_kernelI6__halfLi16ELi128EEEvPKfS3_PiPT_ii
        .type           _ZN17fastertransformer38beam_online_softmax_topk_stage2_kernelI6__halfLi16ELi128EEEvPKfS3_PiPT_ii,@function
        .size           _ZN17fastertransformer38beam_online_softmax_topk_stage2_kernelI6__halfLi16ELi128EEEvPKfS3_PiPT_ii,(.L_x_38463 - _ZN17fastertransformer38beam_online_softmax_topk_stage2_kernelI6__halfLi16ELi128EEEvPKfS3_PiPT_ii)
        .other          _ZN17fastertransformer38beam_online_softmax_topk_stage2_kernelI6__halfLi16ELi128EEEvPKfS3_PiPT_ii,@"STO_CUDA_ENTRY STV_DEFAULT"
_ZN17fastertransformer38beam_online_softmax_topk_stage2_kernelI6__halfLi16ELi128EEEvPKfS3_PiPT_ii:
.text._ZN17fastertransformer38beam_online_softmax_topk_stage2_kernelI6__halfLi16ELi128EEEvPKfS3_PiPT_ii:
        /* <DEDUP_REMOVED lines=11> */
[----:B------:R4:W-:Y:S01]  /*00b0*/  STL.64 [R1+0x8], R4 ;  /* 0x0000080401007387 */ /* 0x0009e20000100a00 */
[----:B------:R-:W-:Y:S02]  /*00c0*/  IMAD.MOV.U32 R8, RZ, RZ, -0x38802000 ;  /* 0xc77fe000ff087424 */ /* 0x000fe400078e00ff */
[----:B------:R-:W-:Y:S01]  /*00d0*/  IMAD.MOV.U32 R9, RZ, RZ, RZ ;  /* 0x000000ffff097224 */ /* 0x000fe200078e00ff */
[----:B------:R4:W-:Y:S01]  /*00e0*/  STL.64 [R1+0x10], R4 ;  /* 0x0000100401007387 */ /* 0x0009e20000100a00 */
[----:B------:R-:W-:Y:S02]  /*00f0*/  IMAD.MOV.U32 R44, RZ, RZ, 0xfbff ;  /* 0x0000fbffff2c7424 */ /* 0x000fe400078e00ff */
[----:B------:R-:W-:Y:S01]  /*0100*/  VIADD R34, R1, 0x8 ;  /* 0x0000000801227836 */ /* 0x000fe20000000000 */
[----:B------:R4:W-:Y:S01]  /*0110*/  STL.64 [R1+0x18], R4 ;  /* 0x0000180401007387 */ /* 0x0009e20000100a00 */
[----:B------:R-:W-:Y:S01]  /*0120*/  IMAD.MOV.U32 R0, RZ, RZ, R1 ;  /* 0x000000ffff007224 */ /* 0x000fe200078e0001 */
[----:B------:R-:W-:Y:S01]  /*0130*/  PRMT R44, R44, 0x5410, R44 ;  /* 0x000054102c2c7816 */ /* 0x000fe2000000002c */
[----:B------:R-:W-:Y:S01]  /*0140*/  IMAD.MOV.U32 R33, RZ, RZ, -0x38802000 ;  /* 0xc77fe000ff217424 */ /* 0x000fe200078e00ff */
[----:B------:R4:W-:Y:S01]  /*0150*/  STL.64 [R1+0x20], R4 ;  /* 0x0000200401007387 */ /* 0x0009e20000100a00 */
[----:B--2---:R-:W-:-:S03]  /*0160*/  IMAD R2, R10, 0x22, RZ ;  /* 0x000000220a027824 */ /* 0x004fc600078e02ff */
[----:B------:R4:W-:Y:S04]  /*0170*/  STL.64 [R1+0x28], R4 ;  /* 0x0000280401007387 */ /* 0x0009e80000100a00 */
[----:B------:R4:W-:Y:S01]  /*0180*/  STL.64 [R1+0x30], R4 ;  /* 0x0000300401007387 */ /* 0x0009e20000100a00 */
[----:B-1----:R-:W-:-:S03]  /*0190*/  ISETP.GE.AND P0, PT, R35, R2, PT ;  /* 0x000000022300720c */ /* 0x002fc60003f06270 */
[----:B------:R4:W-:Y:S04]  /*01a0*/  STL.64 [R1+0x38], R4 ;  /* 0x0000380401007387 */ /* 0x0009e80000100a00 */
[----:B------:R4:W-:Y:S04]  /*01b0*/  STL.64 [R1+0x40], R4 ;  /* 0x0000400401007387 */ /* 0x0009e80000100a00 */
        /* <DEDUP_REMOVED lines=8> */
[----:B------:R-:W-:Y:S03]  /*0240*/  BSSY.RECONVERGENT B1, `(.L_x_10980) ;  /* 0x0000022000017945 */ /* 0x000fe60003800200 */
[----:B------:R-:W-:Y:S01]  /*0250*/  IMAD.IADD R4, R2, 0x1, R3 ;  /* 0x0000000102047824 */ /* 0x000fe200078e0203 */
[----:B------:R-:W-:-:S04]  /*0260*/  SHF.R.S32.HI R9, RZ, 0x1f, R6 ;  /* 0x0000001fff097819 */ /* 0x000fc80000011406 */
[C---:B------:R-:W-:Y:S02]  /*0270*/  LOP3.LUT R3, R4.reuse, 0x180, RZ, 0xc0, !PT ;  /* 0x0000018004037812 */ /* 0x040fe400078ec0ff */
[----:B------:R-:W-:Y:S02]  /*0280*/  ISETP.GE.U32.AND P1, PT, R4, 0x180, PT ;  /* 0x000001800400780c */ /* 0x000fe40003f26070 */
[----:B------:R-:W-:Y:S01]  /*0290*/  ISETP.NE.AND P0, PT, R3, 0x180, PT ;  /* 0x000001800300780c */ /* 0x000fe20003f05270 */
[----:B------:R-:W-:-:S12]  /*02a0*/  IMAD.MOV.U32 R3, RZ, RZ, R35 ;  /* 0x000000ffff037224 */ /* 0x000fd800078e0023 */
        /* <DEDUP_REMOVED lines=17> */
.L_x_10982:
        /* <DEDUP_REMOVED lines=10> */
.L_x_10981:
[----:B------:R-:W-:Y:S05]  /*0460*/  BSYNC.RECONVERGENT B1 ;  /* 0x0000000000017941 */ /* 0x000fea0003800200 */
.L_x_10980:
        /* <DEDUP_REMOVED lines=21> */
.L_x_10985:
        /* <DEDUP_REMOVED lines=38> */
.L_x_10984:
[----:B------:R-:W-:Y:S05]  /*0820*/  BSYNC.RECONVERGENT B1 ;  /* 0x0000000000017941 */ /* 0x000fea0003800200 */
.L_x_10983:
        /* <DEDUP_REMOVED lines=25> */
.L_x_10987:
[----:B------:R-:W-:Y:S05]  /*09c0*/  BSYNC.RECONVERGENT B1 ;  /* 0x0000000000017941 */ /* 0x000fea0003800200 */
.L_x_10986:
        /* <DEDUP_REMOVED lines=10> */
.L_x_10979:
[----:B------:R-:W-:Y:S05]  /*0a70*/  BSYNC.RECONVERGENT B0 ;  /* 0x0000000000007941 */ /* 0x000fea0003800200 */
.L_x_10978:
[----:B------:R-:W-:Y:S01]  /*0a80*/  ISETP.GE.U32.AND P0, PT, R35, R10, PT ;  /* 0x0000000a2300720c */ /* 0x000fe20003f06070 */
[----:B------:R-:W-:Y:S01]  /*0a90*/  IMAD.MOV.U32 R38, RZ, RZ, 0xfbff ;  /* 0x0000fbffff267424 */ /* 0x000fe200078e00ff */
[----:B------:R-:W-:Y:S01]  /*0aa0*/  BAR.SYNC.DEFER_BLOCKING 0x0 ;  /* 0x0000000000007b1d */ /* 0x000fe20000010000 */
[----:B------:R-:W-:Y:S02]  /*0ab0*/  IMAD.MOV.U32 R2, RZ, RZ, 0xfbff ;  /* 0x0000fbffff027424 */ /* 0x000fe400078e00ff */
[----:B------:R-:W-:Y:S01]  /*0ac0*/  IMAD.MOV.U32 R43, RZ, RZ, 0xfbff ;  /* 0x0000fbffff2b7424 */ /* 0x000fe200078e00ff */
[----:B------:R-:W-:Y:S01]  /*0ad0*/  PRMT R38, R38, 0x5410, R38 ;  /* 0x0000541026267816 */ /* 0x000fe20000000026 */
[----:B0-----:R-:W-:Y:S01]  /*0ae0*/  IMAD.MOV.U32 R3, RZ, RZ, 0xfbff ;  /* 0x0000fbffff037424 */ /* 0x001fe200078e00ff */
        /* <DEDUP_REMOVED lines=11> */
[----:B----4-:R-:W-:Y:S01]  /*0ba0*/  IMAD.MOV.U32 R4, RZ, RZ, 0xfbff ;  /* 0x0000fbffff047424 */ /* 0x010fe200078e00ff */
        /* <DEDUP_REMOVED lines=39> */
[----:B------:R-:W-:Y:S01]  /*0e20*/  UISETP.GE.AND UP0, UPT, UR4, URZ, UPT ;  /* 0x000000ff0400728c */ /* 0x000fe2000bf06270 */
[----:B------:R-:W-:-:S03]  /*0e30*/  IMAD.U32 R23, RZ, RZ, UR5 ;  /* 0x00000005ff177e24 */ /* 0x000fc6000f8e00ff */
[----:B0-----:R-:W-:-:S04]  /*0e40*/  LEA R3, R3, R2, 0x18 ;  /* 0x0000000203037211 */ /* 0x001fc800078ec0ff */
[----:B------:R-:W-:Y:S01]  /*0e50*/  IADD3 R22, PT, PT, R32, 0x48, R3 ;  /* 0x0000004820167810 */ /* 0x000fe20007ffe003 */
[----:B------:R-:W-:Y:S06]  /*0e60*/  BRA.U UP0, `(.L_x_10992) ;  /* 0x0000000500e07547 */ /* 0x000fec000b800000 */
[----:B------:R-:W-:Y:S02]  /*0e70*/  UIADD3 UR5, UPT, UPT, -UR4, URZ, URZ ;  /* 0x000000ff04057290 */ /* 0x000fe4000fffe1ff */
[----:B------:R-:W-:Y:S02]  /*0e80*/  UPLOP3.LUT UP0, UPT, UPT, UPT, UPT, 0x80, 0x8 ;  /* 0x000000000008789c */ /* 0x000fe40003f0f070 */
[----:B------:R-:W-:-:S09]  /*0e90*/  UISETP.GT.AND UP1, UPT, UR5, 0xc, UPT ;  /* 0x0000000c0500788c */ /* 0x000fd2000bf24270 */
[----:B------:R-:W-:Y:S05]  /*0ea0*/  BRA.U !UP1, `(.L_x_10993) ;  /* 0x0000000509247547 */ /* 0x000fea000b800000 */
[----:B------:R-:W-:-:S11]  /*0eb0*/  UPLOP3.LUT UP0, UPT, UPT, UPT, UPT, 0x40, 0x4 ;  /* 0x000000000004789c */ /* 0x000fd60003f0e870 */
.L_x_10994:
[----:B------:R-:W0:Y:S01]  /*0ec0*/  LDS.64 R2, [R22+-0x8] ;  /* 0xfffff80016027984 */ /* 0x000e220000000a00 */
[----:B------:R-:W-:-:S03]  /*0ed0*/  UIADD3 UR4, UPT, UPT, UR4, 0x10, URZ ;  /* 0x0000001004047890 */ /* 0x000fc6000fffe0ff */
[----:B------:R-:W1:Y:S01]  /*0ee0*/  LDS.64 R26, [R22] ;  /* 0x00000000161a7984 */ /* 0x000e620000000a00 */
[----:B------:R-:W-:-:S03]  /*0ef0*/  UISETP.GE.AND UP1, UPT, UR4, -0xc, UPT ;  /* 0xfffffff40400788c */ /* 0x000fc6000bf26270 */
[----:B------:R-:W2:Y:S04]  /*0f00*/  LDS.64 R28, [R22+-0x48] ;  /* 0xffffb800161c7984 */ /* 0x000ea80000000a00 */
[----:B------:R-:W-:Y:S04]  /*0f10*/  LDS.64 R18, [R22+0x8] ;  /* 0x0000080016127984 */ /* 0x000fe80000000a00 */
        /* <DEDUP_REMOVED lines=14> */
[----:B------:R-:W1:Y:S04]  /*1000*/  LDS.64 R26, [R22+0x30] ;  /* 0x00003000161a7984 */ /* 0x000e680000000a00 */
[----:B------:R-:W1:Y:S04]  /*1010*/  LDS.64 R30, [R22+-0x18] ;  /* 0xffffe800161e7984 */ /* 0x000e680000000a00 */
[----:B--2---:R2:W-:Y:S01]  /*1020*/  STL [R25+0x8], R28 ;  /* 0x0000081c19007387 */ /* 0x0045e20000100800 */
[----:B---3--:R-:W-:-:S03]  /*1030*/  F2FP.F16.F32.PACK_AB R16, R17, R16 ;  /* 0x000000101110723e */ /* 0x008fc600000000ff */
[----:B------:R-:W-:Y:S04]  /*1040*/  STL.U16 [R24+-0x6], R37 ;  /* 0xfffffa2518007387 */ /* 0x000fe80000100400 */
[----:B------:R-:W-:Y:S01]  /*1050*/  STL [R25+0xc], R29 ;  /* 0x00000c1d19007387 */ /* 0x000fe20000100800 */
[----:B----4-:R-:W-:Y:S02]  /*1060*/  F2FP.F16.F32.PACK_AB R14, R15, R14 ;  /* 0x0000000e0f0e723e */ /* 0x010fe400000000ff */
[----:B--2---:R-:W-:Y:S01]  /*1070*/  F2FP.F16.F32.PACK_AB R28, R19, R18 ;  /* 0x00000012131c723e */ /* 0x004fe200000000ff */
[----:B------:R-:W-:Y:S01]  /*1080*/  STL.U16 [R24+-0x4], R38 ;  /* 0xfffffc2618007387 */ /* 0x000fe20000100400 */
[----:B------:R-:W-:Y:S02]  /*1090*/  PRMT R15, R16, 0x7632, R15 ;  /* 0x00007632100f7816 */ /* 0x000fe4000000000f */
[----:B------:R-:W-:Y:S01]  /*10a0*/  PRMT R17, R28, 0x7632, R17 ;  /* 0x000076321c117816 */ /* 0x000fe20000000011 */
[----:B------:R2:W3:Y:S01]  /*10b0*/  LDS.64 R18, [R22+-0x10] ;  /* 0xfffff00016127984 */ /* 0x0004e20000000a00 */
[----:B-----5:R-:W-:-:S03]  /*10c0*/  F2FP.F16.F32.PACK_AB R12, R13, R12 ;  /* 0x0000000c0d0c723e */ /* 0x020fc600000000ff */
[----:B------:R-:W-:Y:S04]  /*10d0*/  STL [R25+0x10], R20 ;  /* 0x0000101419007387 */ /* 0x000fe80000100800 */
[----:B------:R-:W-:Y:S01]  /*10e0*/  STL.U16 [R24+-0x2], R33 ;  /* 0xfffffe2118007387 */ /* 0x000fe20000100400 */
[----:B0-----:R-:W-:Y:S01]  /*10f0*/  F2FP.F16.F32.PACK_AB R8, R9, R8 ;  /* 0x000000080908723e */ /* 0x001fe200000000ff */
[----:B--2---:R-:W-:Y:S02]  /*1100*/  VIADD R22, R22, 0x40 ;  /* 0x0000004016167836 */ /* 0x004fe40000000000 */
[----:B------:R-:W-:Y:S04]  /*1110*/  STL [R25+0x14], R21 ;  /* 0x0000141519007387 */ /* 0x000fe80000100800 */
[----:B------:R-:W-:Y:S01]  /*1120*/  STL.U16 [R24], R39 ;  /* 0x0000002718007387 */ /* 0x000fe20000100400 */
[----:B-1----:R-:W-:-:S03]  /*1130*/  F2FP.F16.F32.PACK_AB R26, R27, R26 ;  /* 0x0000001a1b1a723e */ /* 0x002fc600000000ff */
[----:B------:R0:W-:Y:S04]  /*1140*/  STL [R25+0x18], R10 ;  /* 0x0000180a19007387 */ /* 0x0001e80000100800 */
[----:B------:R-:W-:Y:S04]  /*1150*/  STL.U16 [R24+0x2], R28 ;  /* 0x0000021c18007387 */ /* 0x000fe80000100400 */
[----:B------:R-:W-:Y:S01]  /*1160*/  STL [R25+0x1c], R11 ;  /* 0x00001c0b19007387 */ /* 0x000fe20000100800 */
[----:B0-----:R-:W-:-:S03]  /*1170*/  PRMT R10, R14, 0x7632, R10 ;  /* 0x000076320e0a7816 */ /* 0x001fc6000000000a */
[----:B------:R-:W-:Y:S04]  /*1180*/  STL.U16 [R24+0x4], R17 ;  /* 0x0000041118007387 */ /* 0x000fe80000100400 */
[----:B------:R0:W-:Y:S04]  /*1190*/  STL [R25+0x20], R6 ;  /* 0x0000200619007387 */ /* 0x0001e80000100800 */
[----:B------:R-:W-:Y:S04]  /*11a0*/  STL.U16 [R24+0x6], R16 ;  /* 0x0000061018007387 */ /* 0x000fe80000100400 */
[----:B------:R-:W-:Y:S01]  /*11b0*/  STL [R25+0x24], R7 ;  /* 0x0000240719007387 */ /* 0x000fe20000100800 */
[----:B0-----:R-:W-:-:S03]  /*11c0*/  PRMT R6, R12, 0x7632, R6 ;  /* 0x000076320c067816 */ /* 0x001fc60000000006 */
        /* <DEDUP_REMOVED lines=12> */
[----:B------:R-:W-:Y:S04]  /*1290*/  STL [R25+0x38], R30 ;  /* 0x0000381e19007387 */ /* 0x000fe80000100800 */
[----:B------:R-:W-:Y:S04]  /*12a0*/  STL.U16 [R24+0x12], R8 ;  /* 0x0000120818007387 */ /* 0x000fe80000100400 */
[----:B------:R-:W-:Y:S04]  /*12b0*/  STL [R25+0x3c], R31 ;  /* 0x00003c1f19007387 */ /* 0x000fe80000100800 */
[----:B------:R-:W-:Y:S04]  /*12c0*/  STL.U16 [R24+0x14], R4 ;  /* 0x0000140418007387 */ /* 0x000fe80000100400 */
[----:B---3--:R-:W-:Y:S04]  /*12d0*/  STL [R25+0x40], R18 ;  /* 0x0000401219007387 */ /* 0x008fe80000100800 */
[----:B------:R-:W-:Y:S04]  /*12e0*/  STL.U16 [R24+0x16], R26 ;  /* 0x0000161a18007387 */ /* 0x000fe80000100400 */
[----:B------:R0:W-:Y:S04]  /*12f0*/  STL [R25+0x44], R19 ;  /* 0x0000441319007387 */ /* 0x0001e80000100800 */
[----:B------:R1:W-:Y:S01]  /*1300*/  STL.U16 [R24+0x18], R5 ;  /* 0x0000180518007387 */ /* 0x0003e20000100400 */
[----:B0-----:R-:W-:-:S02]  /*1310*/  IMAD.MOV.U32 R25, RZ, RZ, R2 ;  /* 0x000000ffff197224 */ /* 0x001fc400078e0002 */
[----:B-1----:R-:W-:Y:S01]  /*1320*/  VIADD R24, R24, 0x20 ;  /* 0x0000002018187836 */ /* 0x002fe20000000000 */
[----:B------:R-:W-:Y:S06]  /*1330*/  BRA.U !UP1, `(.L_x_10994) ;  /* 0xfffffff909e07547 */ /* 0x000fec000b83ffff */
.L_x_10993:
        /* <DEDUP_REMOVED lines=17> */
[----:B--2---:R-:W-:Y:S01]  /*1450*/  STL [R25+0x8], R10 ;  /* 0x0000080a19007387 */ /* 0x004fe20000100800 */
[----:B------:R-:W-:-:S03]  /*1460*/  PRMT R15, R14, 0x7632, R15 ;  /* 0x000076320e0f7816 */ /* 0x000fc6000000000f */
[----:B------:R0:W-:Y:S01]  /*1470*/  STL.U16 [R24+-0x6], R12 ;  /* 0xfffffa0c18007387 */ /* 0x0001e20000100400 */
[----:B---3--:R-:W-:-:S03]  /*1480*/  F2FP.F16.F32.PACK_AB R16, R17, R16 ;  /* 0x000000101110723e */ /* 0x008fc600000000ff */
[----:B------:R-:W-:Y:S04]  /*1490*/  STL [R25+0xc], R11 ;  /* 0x00000c0b19007387 */ /* 0x000fe80000100800 */
[----:B------:R-:W-:Y:S01]  /*14a0*/  STL.U16 [R24+-0x4], R13 ;  /* 0xfffffc0d18007387 */ /* 0x000fe20000100400 */
[----:B----4-:R-:W-:Y:S02]  /*14b0*/  F2FP.F16.F32.PACK_AB R6, R7, R6 ;  /* 0x000000060706723e */ /* 0x010fe400000000ff */
[----:B0-----:R-:W-:Y:S01]  /*14c0*/  PRMT R12, R16, 0x7632, R12 ;  /* 0x00007632100c7816 */ /* 0x001fe2000000000c */
[----:B------:R-:W-:Y:S01]  /*14d0*/  STL [R25+0x10], R8 ;  /* 0x0000100819007387 */ /* 0x000fe20000100800 */
[----:B------:R-:W-:-:S03]  /*14e0*/  PRMT R7, R6, 0x7632, R7 ;  /* 0x0000763206077816 */ /* 0x000fc60000000007 */
        /* <DEDUP_REMOVED lines=14> */
.L_x_10995:
[----:B------:R-:W-:-:S09]  /*15d0*/  UISETP.NE.OR UP0, UPT, UR4, URZ, UP0 ;  /* 0x000000ff0400728c */ /* 0x000fd20008705670 */
[----:B------:R-:W-:Y:S05]  /*15e0*/  BRA.U !UP0, `(.L_x_10991) ;  /* 0x00000001085c7547 */ /* 0x000fea000b800000 */
.L_x_10992:
        /* <DEDUP_REMOVED lines=23> */
.L_x_10991:
        /* <DEDUP_REMOVED lines=8> */
[C-C-:B------:R-:W-:Y:S02]  /*17e0*/  IMAD R2, R23.reuse, 0x2, R0.reuse ;  /* 0x0000000217027824 */ /* 0x140fe400078e0200 */
[----:B------:R-:W-:Y:S01]  /*17f0*/  IMAD R23, R23, 0x4, R0 ;  /* 0x0000000417177824 */ /* 0x000fe200078e0200 */
[----:B------:R-:W-:Y:S01]  /*1800*/  IADD3 R3, PT, PT, R3, 0x40, R4 ;  /* 0x0000004003037810 */ /* 0x000fe20007ffe004 */
[----:B------:R-:W-:-:S07]  /*1810*/  VIADD R5, R2, 0x48 ;  /* 0x0000004802057836 */ /* 0x000fce0000000000 */
.L_x_10996:
        /* <DEDUP_REMOVED lines=11> */
.L_x_10990:
[----:B------:R-:W2:Y:S04]  /*18d0*/  LDL.64 R22, [R0+0x48] ;  /* 0x0000480000167983 */ /* 0x000ea80000100a00 */
[----:B------:R-:W3:Y:S04]  /*18e0*/  LDL.64 R20, [R0+0x50] ;  /* 0x0000500000147983 */ /* 0x000ee80000100a00 */
        /* <DEDUP_REMOVED lines=20> */
[--C-:B------:R-:W-:Y:S02]  /*1a30*/  PRMT R38, R23, 0x5432, R20.reuse ;  /* 0x0000543217267816 */ /* 0x100fe40000000014 */
[----:B------:R-:W-:Y:S02]  /*1a40*/  PRMT R39, R21, 0x7610, R20 ;  /* 0x0000761015277816 */ /* 0x000fe40000000014 */
[----:B----4-:R-:W-:Y:S02]  /*1a50*/  PRMT R41, R16, 0x7610, R16 ;  /* 0x0000761010297816 */ /* 0x010fe40000000010 */
[----:B------:R-:W-:-:S02]  /*1a60*/  PRMT R42, R17, 0x7610, R17 ;  /* 0x00007610112a7816 */ /* 0x000fc40000000011 */
[----:B------:R-:W-:Y:S02]  /*1a70*/  PRMT R43, R18, 0x7610, R18 ;  /* 0x00007610122b7816 */ /* 0x000fe40000000012 */
[----:B0-----:R-:W-:-:S07]  /*1a80*/  PRMT R44, R19, 0x7610, R19 ;  /* 0x00007610132c7816 */ /* 0x001fce0000000013 */
.L_x_10989:
[----:B------:R-:W-:Y:S05]  /*1a90*/  BSYNC.RECONVERGENT B0 ;  /* 0x0000000000007941 */ /* 0x000fea0003800200 */
.L_x_10988:
[----:B-----5:R-:W-:Y:S01]  /*1aa0*/  SHFL.DOWN PT, R26, R2, 0x1, 0x1f ;  /* 0x08201f00021a7f89 */ /* 0x020fe200000e0000 */
[----:B------:R-:W-:Y:S01]  /*1ab0*/  PRMT R24, R40, 0x5432, R37 ;  /* 0x0000543228187816 */ /* 0x000fe20000000025 */
[----:B------:R-:W-:Y:S02]  /*1ac0*/  BSSY.RECONVERGENT B0, `(.L_x_10997) ;  /* 0x0000147000007945 */ /* 0x000fe40003800200 */
[----:B------:R-:W0:Y:S04]  /*1ad0*/  SHFL.DOWN PT, R27, R3, 0x1, 0x1f ;  /* 0x08201f00031b7f89 */ /* 0x000e2800000e0000 */
[----:B------:R-:W-:Y:S04]  /*1ae0*/  SHFL.DOWN PT, R18, R12, 0x1, 0x1f ;  /* 0x08201f000c127f89 */ /* 0x000fe800000e0000 */
[----:B------:R-:W1:Y:S04]  /*1af0*/  SHFL.DOWN PT, R19, R13, 0x1, 0x1f ;  /* 0x08201f000d137f89 */ /* 0x000e6800000e0000 */
[----:B------:R-:W2:Y:S04]  /*1b00*/  SHFL.DOWN PT, R31, R24, 0x1, 0x1f ;  /* 0x08201f00181f7f89 */ /* 0x000ea800000e0000 */
[----:B------:R-:W-:Y:S04]  /*1b10*/  SHFL.DOWN PT, R20, R10, 0x1, 0x1f ;  /* 0x08201f000a147f89 */ /* 0x000fe800000e0000 */
[----:B------:R-:W3:Y:S04]  /*1b20*/  SHFL.DOWN PT, R21, R11, 0x1, 0x1f ;  /* 0x08201f000b157f89 */ /* 0x000ee800000e0000 */
[----:B0-----:R0:W-:Y:S04]  /*1b30*/  STL.64 [R0+0x8], R26 ;  /* 0x0000081a00007387 */ /* 0x0011e80000100a00 */
[----:B------:R-:W-:Y:S04]  /*1b40*/  SHFL.DOWN PT, R16, R14, 0x1, 0x1f ;  /* 0x08201f000e107f89 */ /* 0x000fe800000e0000 */
[----:B------:R-:W-:Y:S01]  /*1b50*/  SHFL.DOWN PT, R17, R15, 0x1, 0x1f ;  /* 0x08201f000f117f89 */ /* 0x000fe200000e0000 */
[----:B0-----:R-:W-:-:S03]  /*1b60*/  PRMT R26, R37, 0x5432, R38 ;  /* 0x00005432251a7816 */ /* 0x001fc60000000026 */
[----:B------:R-:W-:Y:S04]  /*1b70*/  SHFL.DOWN PT, R24, R6, 0x1, 0x1f ;  /* 0x08201f0006187f89 */ /* 0x000fe800000e0000 */
[----:B------:R-:W0:Y:S04]  /*1b80*/  SHFL.DOWN PT, R30, R26, 0x1, 0x1f ;  /* 0x08201f001a1e7f89 */ /* 0x000e2800000e0000 */
[----:B------:R-:W4:Y:S04]  /*1b90*/  SHFL.DOWN PT, R25, R7, 0x1, 0x1f ;  /* 0x08201f0007197f89 */ /* 0x000f2800000e0000 */
[----:B------:R-:W-:Y:S04]  /*1ba0*/  SHFL.DOWN PT, R22, R8, 0x1, 0x1f ;  /* 0x08201f0008167f89 */ /* 0x000fe800000e0000 */
[----:B------:R-:W4:Y:S04]  /*1bb0*/  SHFL.DOWN PT, R23, R9, 0x1, 0x1f ;  /* 0x08201f0009177f89 */ /* 0x000f2800000e0000 */
[----:B-1----:R2:W-:Y:S04]  /*1bc0*/  STL.64 [R0+0x18], R18 ;  /* 0x0000181200007387 */ /* 0x0025e80000100a00 */
[----:B------:R-:W-:Y:S04]  /*1bd0*/  SHFL.DOWN PT, R26, R4, 0x1, 0x1f ;  /* 0x08201f00041a7f89 */ /* 0x000fe800000e0000 */
[----:B------:R-:W1:Y:S01]  /*1be0*/  SHFL.DOWN PT, R27, R5, 0x1, 0x1f ;  /* 0x08201f00051b7f89 */ /* 0x000e6200000e0000 */
[----:B--2---:R-:W-:-:S03]  /*1bf0*/  IMAD.MOV.U32 R18, RZ, RZ, R31 ;  /* 0x000000ffff127224 */ /* 0x004fc600078e001f */
[----:B---3--:R2:W-:Y:S01]  /*1c00*/  STL.64 [R0+0x20], R20 ;  /* 0x0000201400007387 */ /* 0x0085e20000100a00 */
[----:B0-----:R-:W-:-:S03]  /*1c10*/  IMAD.MOV.U32 R19, RZ, RZ, R30 ;  /* 0x000000ffff137224 */ /* 0x001fc600078e001e */
[----:B------:R-:W-:Y:S04]  /*1c20*/  STL.64 [R0+0x10], R16 ;  /* 0x0000101000007387 */ /* 0x000fe80000100a00 */
[----:B------:R0:W-:Y:S01]  /*1c30*/  STL.64 [R0+0x48], R18 ;  /* 0x0000481200007387 */ /* 0x0001e20000100a00 */
[----:B--2---:R-:W-:-:S03]  /*1c40*/  PRMT R21, R38, 0x7632, R39 ;  /* 0x0000763226157816 */ /* 0x004fc60000000027 */
[----:B----4-:R-:W-:Y:S01]  /*1c50*/  STL.64 [R0+0x30], R24 ;  /* 0x0000301800007387 */ /* 0x010fe20000100a00 */
[----:B------:R-:W-:-:S03]  /*1c60*/  IMAD.MOV.U32 R20, RZ, RZ, R41 ;  /* 0x000000ffff147224 */ /* 0x000fc600078e0029 */
[----:B------:R-:W-:Y:S01]  /*1c70*/  SHFL.DOWN PT, R16, R28, 0x1, 0x1f ;  /* 0x08201f001c107f89 */ /* 0x000fe200000e0000 */
[----:B0-----:R-:W-:-:S03]  /*1c80*/  PRMT R18, R39, 0x5410, R40 ;  /* 0x0000541027127816 */ /* 0x001fc60000000028 */
[----:B------:R-:W0:Y:S01]  /*1c90*/  SHFL.DOWN PT, R17, R29, 0x1, 0x1f ;  /* 0x08201f001d117f89 */ /* 0x000e2200000e0000 */
[----:B------:R-:W-:-:S03]  /*1ca0*/  IMAD.MOV.U32 R19, RZ, RZ, R42 ;  /* 0x000000ffff137224 */ /* 0x000fc600078e002a */
[----:B------:R-:W2:Y:S04]  /*1cb0*/  SHFL.DOWN PT, R25, R21, 0x1, 0x1f ;  /* 0x08201f0015197f89 */ /* 0x000ea800000e0000 */
[----:B------:R3:W4:Y:S04]  /*1cc0*/  SHFL.DOWN PT, R24, R18, 0x1, 0x1f ;  /* 0x08201f0012187f89 */ /* 0x00072800000e0000 */
[----:B------:R-:W-:Y:S01]  /*1cd0*/  STL.64 [R0+0x28], R22 ;  /* 0x0000281600007387 */ /* 0x000fe20000100a00 */
[----:B---3--:R-:W-:-:S03]  /*1ce0*/  IMAD.MOV.U32 R18, RZ, RZ, R43 ;  /* 0x000000ffff127224 */ /* 0x008fc600078e002b */
[----:B------:R-:W-:Y:S04]  /*1cf0*/  SHFL.DOWN PT, R23, R20, 0x1, 0x1f ;  /* 0x08201f0014177f89 */ /* 0x000fe800000e0000 */
[----:B------:R-:W-:Y:S04]  /*1d00*/  SHFL.DOWN PT, R22, R19, 0x1, 0x1f ;  /* 0x08201f0013167f89 */ /* 0x000fe800000e0000 */
[----:B------:R3:W-:Y:S04]  /*1d10*/  SHFL.DOWN PT, R21, R18, 0x1, 0x1f ;  /* 0x08201f0012157f89 */ /* 0x0007e800000e0000 */
[----:B-1----:R1:W-:Y:S01]  /*1d20*/  STL.64 [R0+0x38], R26 ;  /* 0x0000381a00007387 */ /* 0x0023e20000100a00 */
[----:B---3--:R-:W-:-:S03]  /*1d30*/  IMAD.MOV.U32 R18, RZ, RZ, R44 ;  /* 0x000000ffff127224 */ /* 0x008fc600078e002c */
[----:B------:R-:W-:Y:S04]  /*1d40*/  SHFL.DOWN PT, R19, R32, 0x1, 0x1f ;  /* 0x08201f0020137f89 */ /* 0x000fe800000e0000 */
[----:B------:R-:W-:Y:S01]  /*1d50*/  SHFL.DOWN PT, R20, R18, 0x1, 0x1f ;  /* 0x08201f0012147f89 */ /* 0x000fe200000e0000 */
[----:B-1----:R-:W-:Y:S01]  /*1d60*/  IMAD.MOV.U32 R27, RZ, RZ, R33 ;  /* 0x000000ffff1b7224 */ /* 0x002fe200078e0021 */
[----:B------:R-:W1:Y:S02]  /*1d70*/  S2R R26, SR_LANEID ;  /* 0x00000000001a7919 */ /* 0x000e640000000000 */
[----:B------:R-:W3:Y:S04]  /*1d80*/  SHFL.DOWN PT, R18, R33, 0x1, 0x1f ;  /* 0x08201f0021127f89 */ /* 0x000ee800000e0000 */
[----:B0-----:R2:W-:Y:S02]  /*1d90*/  STL.64 [R0+0x40], R16 ;  /* 0x0000401000007387 */ /* 0x0015e40000100a00 */
[----:B--2---:R-:W-:-:S02]  /*1da0*/  IMAD.MOV.U32 R16, RZ, RZ, R25 ;  /* 0x000000ffff107224 */ /* 0x004fc400078e0019 */
[----:B----4-:R-:W-:-:S05]  /*1db0*/  IMAD.MOV.U32 R17, RZ, RZ, R24 ;  /* 0x000000ffff117224 */ /* 0x010fca00078e0018 */
[----:B------:R0:W-:Y:S04]  /*1dc0*/  STL.64 [R0+0x50], R16 ;  /* 0x0000501000007387 */ /* 0x0001e80000100a00 */
[----:B---3--:R-:W-:Y:S01]  /*1dd0*/  STL.64 [R0], R18 ;  /* 0x0000001200007387 */ /* 0x008fe20000100a00 */
[----:B------:R-:W-:Y:S01]  /*1de0*/  BAR.SYNC.DEFER_BLOCKING 0x0 ;  /* 0x0000000000007b1d */ /* 0x000fe20000010000 */
[----:B-1----:R-:W-:Y:S01]  /*1df0*/  ISETP.GT.AND P0, PT, R26, 0x1e, PT ;  /* 0x0000001e1a00780c */ /* 0x002fe20003f04270 */
[----:B0-----:R-:W-:Y:S02]  /*1e00*/  IMAD.MOV.U32 R16, RZ, RZ, R23 ;  /* 0x000000ffff107224 */ /* 0x001fe400078e0017 */
[----:B------:R-:W-:-:S05]  /*1e10*/  IMAD.MOV.U32 R17, RZ, RZ, R22 ;  /* 0x000000ffff117224 */ /* 0x000fca00078e0016 */
[----:B------:R0:W-:Y:S02]  /*1e20*/  STL.64 [R0+0x58], R16 ;  /* 0x0000581000007387 */ /* 0x0001e40000100a00 */
[----:B0-----:R-:W-:Y:S02]  /*1e30*/  IMAD.MOV.U32 R16, RZ, RZ, R21 ;  /* 0x000000ffff107224 */ /* 0x001fe400078e0015 */
[----:B------:R-:W-:-:S05]  /*1e40*/  IMAD.MOV.U32 R17, RZ, RZ, R20 ;  /* 0x000000ffff117224 */ /* 0x000fca00078e0014 */
[----:B------:R0:W-:Y:S01]  /*1e50*/  STL.64 [R0+0x60], R16 ;  /* 0x0000601000007387 */ /* 0x0001e20000100a00 */
[----:B------:R-:W-:Y:S05]  /*1e60*/  @P0 BRA `(.L_x_10998) ;  /* 0x0000001000300947 */ /* 0x000fea0003800000 */
[CC--:B------:R-:W-:Y:S02]  /*1e70*/  FSETP.GT.FTZ.AND P0, PT, R33.reuse, R18.reuse, PT ;  /* 0x000000122100720b */ /* 0x0c0fe40003f14000 */
[----:B------:R-:W-:Y:S02]  /*1e80*/  PRMT R21, R40, 0x7632, R21 ;  /* 0x0000763228157816 */ /* 0x000fe40000000015 */
[----:B------:R-:W-:Y:S02]  /*1e90*/  FSEL R27, R33, R18, P0 ;  /* 0x00000012211b7208 */ /* 0x000fe40000000000 */
[----:B------:R-:W-:Y:S02]  /*1ea0*/  FSEL R18, R18, R33, P0 ;  /* 0x0000002112127208 */ /* 0x000fe40000000000 */
[----:B0-----:R-:W-:Y:S02]  /*1eb0*/  FSEL R16, R32, R19, P0 ;  /* 0x0000001320107208 */ /* 0x001fe40000000000 */
[----:B------:R-:W-:Y:S01]  /*1ec0*/  FSEL R17, R19, R32, P0 ;  /* 0x0000002013117208 */ /* 0x000fe20000000000 */
[----:B------:R-:W-:Y:S01]  /*1ed0*/  FADD.FTZ R18, -R27, R18 ;  /* 0x000000121b127221 */ /* 0x000fe20000010100 */
[----:B------:R-:W-:-:S03]  /*1ee0*/  IMAD.MOV.U32 R19, RZ, RZ, R2 ;  /* 0x000000ffff137224 */ /* 0x000fc600078e0002 */
[----:B------:R-:W-:Y:S01]  /*1ef0*/  FMUL.FTZ R20, R18, 1.4426950216293334961 ;  /* 0x3fb8aa3b12147820 */ /* 0x000fe20000410000 */
[----:B------:R-:W-:-:S05]  /*1f00*/  IMAD.MOV.U32 R18, RZ, RZ, RZ ;  /* 0x000000ffff127224 */ /* 0x000fca00078e00ff */
[----:B------:R-:W0:Y:S02]  /*1f10*/  MUFU.EX2 R20, R20 ;  /* 0x0000001400147308 */ /* 0x000e240000000800 */
[----:B0-----:R-:W-:Y:S01]  /*1f20*/  FFMA.FTZ R32, R17, R20, R16 ;  /* 0x0000001411207223 */ /* 0x001fe20000010010 */
[----:B------:R-:W-:Y:S02]  /*1f30*/  IMAD.MOV.U32 R17, RZ, RZ, R0 ;  /* 0x000000ffff117224 */ /* 0x000fe400078e0000 */
[----:B------:R-:W-:-:S07]  /*1f40*/  IMAD.MOV.U32 R16, RZ, RZ, R34 ;  /* 0x000000ffff107224 */ /* 0x000fce00078e0022 */
.L_x_11044:
        /* <DEDUP_REMOVED lines=20> */
.L_x_11000:
[----:B------:R-:W-:Y:S01]  /*2090*/  IMAD.MOV.U32 R2, RZ, RZ, R29 ;  /* 0x000000ffff027224 */ /* 0x000fe200078e001d */
[----:B------:R-:W-:Y:S01]  /*20a0*/  PRMT R21, R21, 0x7610, R44 ;  /* 0x0000761015157816 */ /* 0x000fe2000000002c */
[----:B------:R-:W-:Y:S01]  /*20b0*/  IMAD.MOV.U32 R29, RZ, RZ, R28 ;  /* 0x000000ffff1d7224 */ /* 0x000fe200078e001c */
[----:B------:R-:W-:-:S07]  /*20c0*/  PRMT R44, R44, 0x5410, R44 ;  /* 0x000054102c2c7816 */ /* 0x000fce000000002c */
.L_x_11001:
[----:B------:R-:W-:Y:S05]  /*20d0*/  BSYNC.RECONVERGENT B1 ;  /* 0x0000000000017941 */ /* 0x000fea0003800200 */
.L_x_10999:
        /* <DEDUP_REMOVED lines=11> */
.L_x_11003:
[----:B------:R-:W-:Y:S01]  /*2190*/  IMAD.MOV.U32 R23, RZ, RZ, R2 ;  /* 0x000000ffff177224 */ /* 0x000fe200078e0002 */
[----:B------:R-:W-:Y:S01]  /*21a0*/  PRMT R20, R21, 0x7632, R20 ;  /* 0x0000763215147816 */ /* 0x000fe20000000014 */
[----:B------:R-:W-:Y:S01]  /*21b0*/  IMAD.MOV.U32 R28, RZ, RZ, R5 ;  /* 0x000000ffff1c7224 */ /* 0x000fe200078e0005 */
[----:B------:R-:W-:-:S07]  /*21c0*/  PRMT R44, R43, 0x7632, R44 ;  /* 0x000076322b2c7816 */ /* 0x000fce000000002c */
.L_x_11004:
[----:B------:R-:W-:Y:S05]  /*21d0*/  BSYNC.RECONVERGENT B1 ;  /* 0x0000000000017941 */ /* 0x000fea0003800200 */
.L_x_11002:
        /* <DEDUP_REMOVED lines=11> */
.L_x_11006:
[----:B------:R-:W-:Y:S01]  /*2290*/  IMAD.MOV.U32 R2, RZ, RZ, R23 ;  /* 0x000000ffff027224 */ /* 0x000fe200078e0017 */
[----:B------:R-:W-:Y:S01]  /*22a0*/  PRMT R21, R21, 0x5410, R20 ;  /* 0x0000541015157816 */ /* 0x000fe20000000014 */
[----:B------:R-:W-:Y:S01]  /*22b0*/  IMAD.MOV.U32 R5, RZ, RZ, R4 ;  /* 0x000000ffff057224 */ /* 0x000fe200078e0004 */
[----:B------:R-:W-:-:S07]  /*22c0*/  PRMT R43, R43, 0x5410, R43 ;  /* 0x000054102b2b7816 */ /* 0x000fce000000002b */
.L_x_11007:
[----:B------:R-:W-:Y:S05]  /*22d0*/  BSYNC.RECONVERGENT B1 ;  /* 0x0000000000017941 */ /* 0x000fea0003800200 */
.L_x_11005:
        /* <DEDUP_REMOVED lines=11> */
.L_x_11009:
[----:B------:R-:W-:Y:S01]  /*2390*/  IMAD.MOV.U32 R23, RZ, RZ, R2 ;  /* 0x000000ffff177224 */ /* 0x000fe200078e0002 */
[----:B------:R-:W-:Y:S01]  /*23a0*/  PRMT R20, R20, 0x7610, R21 ;  /* 0x0000761014147816 */ /* 0x000fe20000000015 */
[----:B------:R-:W-:Y:S01]  /*23b0*/  IMAD.MOV.U32 R4, RZ, RZ, R7 ;  /* 0x000000ffff047224 */ /* 0x000fe200078e0007 */
[----:B------:R-:W-:-:S07]  /*23c0*/  PRMT R43, R42, 0x7632, R43 ;  /* 0x000076322a2b7816 */ /* 0x000fce000000002b */
.L_x_11010:
[----:B------:R-:W-:Y:S05]  /*23d0*/  BSYNC.RECONVERGENT B1 ;  /* 0x0000000000017941 */ /* 0x000fea0003800200 */
.L_x_11008:
        /* <DEDUP_REMOVED lines=11> */
.L_x_11012:
[----:B------:R-:W-:Y:S01]  /*2490*/  IMAD.MOV.U32 R2, RZ, RZ, R23 ;  /* 0x000000ffff027224 */ /* 0x000fe200078e0017 */
[----:B------:R-:W-:Y:S01]  /*24a0*/  PRMT R20, R20, 0x7632, R20 ;  /* 0x0000763214147816 */ /* 0x000fe20000000014 */
[----:B------:R-:W-:Y:S01]  /*24b0*/  IMAD.MOV.U32 R7, RZ, RZ, R6 ;  /* 0x000000ffff077224 */ /* 0x000fe200078e0006 */
[----:B------:R-:W-:-:S07]  /*24c0*/  PRMT R42, R42, 0x5410, R42 ;  /* 0x000054102a2a7816 */ /* 0x000fce000000002a */
.L_x_11013:
[----:B------:R-:W-:Y:S05]  /*24d0*/  BSYNC.RECONVERGENT B1 ;  /* 0x0000000000017941 */ /* 0x000fea0003800200 */
.L_x_11011:
        /* <DEDUP_REMOVED lines=11> */
.L_x_11015:
[----:B------:R-:W-:Y:S01]  /*2590*/  IMAD.MOV.U32 R23, RZ, RZ, R2 ;  /* 0x000000ffff177224 */ /* 0x000fe200078e0002 */
[----:B------:R-:W-:Y:S01]  /*25a0*/  PRMT R20, R20, 0x5410, R20 ;  /* 0x0000541014147816 */ /* 0x000fe20000000014 */
[----:B------:R-:W-:Y:S01]  /*25b0*/  IMAD.MOV.U32 R6, RZ, RZ, R9 ;  /* 0x000000ffff067224 */ /* 0x000fe200078e0009 */
[----:B------:R-:W-:-:S07]  /*25c0*/  PRMT R42, R41, 0x7632, R42 ;  /* 0x00007632292a7816 */ /* 0x000fce000000002a */
.L_x_11016:
[----:B------:R-:W-:Y:S05]  /*25d0*/  BSYNC.RECONVERGENT B1 ;  /* 0x0000000000017941 */ /* 0x000fea0003800200 */
.L_x_11014:
        /* <DEDUP_REMOVED lines=11> */
.L_x_11018:
[----:B------:R-:W-:Y:S01]  /*2690*/  IMAD.MOV.U32 R2, RZ, RZ, R23 ;  /* 0x000000ffff027224 */ /* 0x000fe200078e0017 */
[----:B------:R-:W-:Y:S01]  /*26a0*/  PRMT R20, R20, 0x7632, R20 ;  /* 0x0000763214147816 */ /* 0x000fe20000000014 */
[----:B------:R-:W-:Y:S01]  /*26b0*/  IMAD.MOV.U32 R9, RZ, RZ, R8 ;  /* 0x000000ffff097224 */ /* 0x000fe200078e0008 */
[----:B------:R-:W-:-:S07]  /*26c0*/  PRMT R41, R41, 0x5410, R41 ;  /* 0x0000541029297816 */ /* 0x000fce0000000029 */
.L_x_11019:
[----:B------:R-:W-:Y:S05]  /*26d0*/  BSYNC.RECONVERGENT B1 ;  /* 0x0000000000017941 */ /* 0x000fea0003800200 */
.L_x_11017:
        /* <DEDUP_REMOVED lines=11> */
.L_x_11021:
[----:B------:R-:W-:Y:S01]  /*2790*/  IMAD.MOV.U32 R23, RZ, RZ, R2 ;  /* 0x000000ffff177224 */ /* 0x000fe200078e0002 */
[----:B------:R-:W-:Y:S01]  /*27a0*/  PRMT R22, R20, 0x7610, R22 ;  /* 0x0000761014167816 */ /* 0x000fe20000000016 */
[----:B------:R-:W-:Y:S01]  /*27b0*/  IMAD.MOV.U32 R8, RZ, RZ, R11 ;  /* 0x000000ffff087224 */ /* 0x000fe200078e000b */
[----:B------:R-:W-:-:S07]  /*27c0*/  PRMT R41, R40, 0x7610, R41 ;  /* 0x0000761028297816 */ /* 0x000fce0000000029 */
.L_x_11022:
[----:B------:R-:W-:Y:S05]  /*27d0*/  BSYNC.RECONVERGENT B1 ;  /* 0x0000000000017941 */ /* 0x000fea0003800200 */
.L_x_11020:
        /* <DEDUP_REMOVED lines=11> */
.L_x_11024:
[----:B------:R-:W-:Y:S01]  /*2890*/  IMAD.MOV.U32 R2, RZ, RZ, R23 ;  /* 0x000000ffff027224 */ /* 0x000fe200078e0017 */
[----:B------:R-:W-:Y:S01]  /*28a0*/  PRMT R20, R22, 0x7610, R20 ;  /* 0x0000761016147816 */ /* 0x000fe20000000014 */
[----:B------:R-:W-:Y:S01]  /*28b0*/  IMAD.MOV.U32 R11, RZ, RZ, R10 ;  /* 0x000000ffff0b7224 */ /* 0x000fe200078e000a */
[----:B------:R-:W-:-:S07]  /*28c0*/  PRMT R40, R39, 0x7610, R40 ;  /* 0x0000761027287816 */ /* 0x000fce0000000028 */
.L_x_11025:
[----:B------:R-:W-:Y:S05]  /*28d0*/  BSYNC.RECONVERGENT B1 ;  /* 0x0000000000017941 */ /* 0x000fea0003800200 */
.L_x_11023:
        /* <DEDUP_REMOVED lines=11> */
.L_x_11027:
[----:B------:R-:W-:Y:S01]  /*2990*/  IMAD.MOV.U32 R23, RZ, RZ, R2 ;  /* 0x000000ffff177224 */ /* 0x000fe200078e0002 */
[----:B------:R-:W-:Y:S01]  /*29a0*/  PRMT R21, R21, 0x5410, R20 ;  /* 0x0000541015157816 */ /* 0x000fe20000000014 */
[----:B------:R-:W-:Y:S01]  /*29b0*/  IMAD.MOV.U32 R10, RZ, RZ, R13 ;  /* 0x000000ffff0a7224 */ /* 0x000fe200078e000d */
[----:B------:R-:W-:-:S07]  /*29c0*/  PRMT R39, R39, 0x7632, R39 ;  /* 0x0000763227277816 */ /* 0x000fce0000000027 */
.L_x_11028:
[----:B------:R-:W-:Y:S05]  /*29d0*/  BSYNC.RECONVERGENT B1 ;  /* 0x0000000000017941 */ /* 0x000fea0003800200 */
.L_x_11026:
        /* <DEDUP_REMOVED lines=11> */
.L_x_11030:
[----:B------:R-:W-:Y:S01]  /*2a90*/  IMAD.MOV.U32 R2, RZ, RZ, R23 ;  /* 0x000000ffff027224 */ /* 0x000fe200078e0017 */
[----:B------:R-:W-:Y:S01]  /*2aa0*/  PRMT R20, R20, 0x7610, R21 ;  /* 0x0000761014147816 */ /* 0x000fe20000000015 */
[----:B------:R-:W-:Y:S01]  /*2ab0*/  IMAD.MOV.U32 R13, RZ, RZ, R12 ;  /* 0x000000ffff0d7224 */ /* 0x000fe200078e000c */
[----:B------:R-:W-:-:S07]  /*2ac0*/  PRMT R39, R39, 0x7610, R38 ;  /* 0x0000761027277816 */ /* 0x000fce0000000026 */
.L_x_11031:
[----:B------:R-:W-:Y:S05]  /*2ad0*/  BSYNC.RECONVERGENT B1 ;  /* 0x0000000000017941 */ /* 0x000fea0003800200 */
.L_x_11029:
        /* <DEDUP_REMOVED lines=11> */
.L_x_11033:
[----:B------:R-:W-:Y:S01]  /*2b90*/  IMAD.MOV.U32 R25, RZ, RZ, R2 ;  /* 0x000000ffff197224 */ /* 0x000fe200078e0002 */
[----:B------:R-:W-:Y:S01]  /*2ba0*/  PRMT R20, R20, 0x7632, R20 ;  /* 0x0000763214147816 */ /* 0x000fe20000000014 */
[----:B------:R-:W-:Y:S01]  /*2bb0*/  IMAD.MOV.U32 R12, RZ, RZ, R15 ;  /* 0x000000ffff0c7224 */ /* 0x000fe200078e000f */
[----:B------:R-:W-:-:S07]  /*2bc0*/  PRMT R38, R38, 0x5410, R38 ;  /* 0x0000541026267816 */ /* 0x000fce0000000026 */
.L_x_11034:
[----:B------:R-:W-:Y:S05]  /*2bd0*/  BSYNC.RECONVERGENT B1 ;  /* 0x0000000000017941 */ /* 0x000fea0003800200 */
.L_x_11032:
        /* <DEDUP_REMOVED lines=11> */
.L_x_11036:
[----:B------:R-:W-:Y:S01]  /*2c90*/  IMAD.MOV.U32 R2, RZ, RZ, R25 ;  /* 0x000000ffff027224 */ /* 0x000fe200078e0019 */
[----:B------:R-:W-:Y:S01]  /*2ca0*/  PRMT R23, R20, 0x7610, R23 ;  /* 0x0000761014177816 */ /* 0x000fe20000000017 */
[----:B------:R-:W-:Y:S01]  /*2cb0*/  IMAD.MOV.U32 R15, RZ, RZ, R14 ;  /* 0x000000ffff0f7224 */ /* 0x000fe200078e000e */
[----:B------:R-:W-:-:S07]  /*2cc0*/  PRMT R38, R37, 0x7632, R38 ;  /* 0x0000763225267816 */ /* 0x000fce0000000026 */
.L_x_11037:
[----:B------:R-:W-:Y:S05]  /*2cd0*/  BSYNC.RECONVERGENT B1 ;  /* 0x0000000000017941 */ /* 0x000fea0003800200 */
.L_x_11035:
        /* <DEDUP_REMOVED lines=11> */
.L_x_11039:
[----:B------:R-:W-:Y:S01]  /*2d90*/  IMAD.MOV.U32 R20, RZ, RZ, R2 ;  /* 0x000000ffff147224 */ /* 0x000fe200078e0002 */
[----:B------:R-:W-:Y:S01]  /*2da0*/  PRMT R22, R23, 0x7610, R22 ;  /* 0x0000761017167816 */ /* 0x000fe20000000016 */
[----:B------:R-:W-:Y:S01]  /*2db0*/  IMAD.MOV.U32 R14, RZ, RZ, R3 ;  /* 0x000000ffff0e7224 */ /* 0x000fe200078e0003 */
[----:B------:R-:W-:-:S07]  /*2dc0*/  PRMT R37, R37, 0x5410, R37 ;  /* 0x0000541025257816 */ /* 0x000fce0000000025 */
.L_x_11040:
[----:B------:R-:W-:Y:S05]  /*2dd0*/  BSYNC.RECONVERGENT B1 ;  /* 0x0000000000017941 */ /* 0x000fea0003800200 */
.L_x_11038:
        /* <DEDUP_REMOVED lines=11> */
.L_x_11042:
[----:B------:R-:W-:Y:S01]  /*2e90*/  PRMT R37, R21, 0x7610, R37 ;  /* 0x0000761015257816 */ /* 0x000fe20000000025 */
[----:B------:R-:W-:Y:S01]  /*2ea0*/  IMAD.MOV.U32 R3, RZ, RZ, R19 ;  /* 0x000000ffff037224 */ /* 0x000fe200078e0013 */
[----:B------:R-:W-:Y:S01]  /*2eb0*/  PRMT R40, R40, 0x5410, R22 ;  /* 0x0000541028287816 */ /* 0x000fe20000000016 */
[--C-:B------:R-:W-:Y:S01]  /*2ec0*/  IMAD.MOV.U32 R2, RZ, RZ, R20.reuse ;  /* 0x000000ffff027224 */ /* 0x100fe200078e0014 */
[----:B------:R-:W-:Y:S01]  /*2ed0*/  PRMT R21, R22, 0x7610, R21 ;  /* 0x0000761016157816 */ /* 0x000fe20000000015 */
[----:B------:R-:W-:-:S07]  /*2ee0*/  IMAD.MOV.U32 R19, RZ, RZ, R20 ;  /* 0x000000ffff137224 */ /* 0x000fce00078e0014 */
.L_x_11043:
[----:B------:R-:W-:Y:S05]  /*2ef0*/  BSYNC.RECONVERGENT B1 ;  /* 0x0000000000017941 */ /* 0x000fea0003800200 */
.L_x_11041:
[----:B------:R-:W-:Y:S02]  /*2f00*/  VIADD R16, R16, 0x4 ;  /* 0x0000000410107836 */ /* 0x000fe40000000000 */
[----:B------:R-:W-:Y:S01]  /*2f10*/  VIADD R17, R17, 0x2 ;  /* 0x0000000211117836 */ /* 0x000fe20000000000 */
[----:B------:R-:W-:Y:S06]  /*2f20*/  @P1 BRA `(.L_x_11044) ;  /* 0xfffffff000081947 */ /* 0x000fec000383ffff */
.L_x_10998:
[----:B------:R-:W-:Y:S05]  /*2f30*/  BSYNC.RECONVERGENT B0 ;  /* 0x0000000000007941 */ /* 0x000fea0003800200 */
.L_x_10997:
[----:B0-----:R-:W-:Y:S01]  /*2f40*/  SHFL.DOWN PT, R16, R2, 0x2, 0x1f ;  /* 0x08401f0002107f89 */ /* 0x001fe200000e0000 */
[----:B------:R-:W-:Y:S01]  /*2f50*/  PRMT R24, R37, 0x5432, R38 ;  /* 0x0000543225187816 */ /* 0x000fe20000000026 */
[----:B------:R-:W-:Y:S01]  /*2f60*/  BSSY.RECONVERGENT B0, `(.L_x_11045) ;  /* 0x0000143000007945 */ /* 0x000fe20003800200 */
[----:B------:R-:W-:Y:S01]  /*2f70*/  PRMT R23, R40, 0x5432, R37 ;  /* 0x0000543228177816 */ /* 0x000fe20000000025 */
[----:B------:R-:W0:Y:S01]  /*2f80*/  SHFL.DOWN PT, R17, R3, 0x2, 0x1f ;  /* 0x08401f0003117f89 */ /* 0x000e2200000e0000 */
[----:B------:R-:W-:Y:S01]  /*2f90*/  ISETP.GT.AND P0, PT, R26, 0x1d, PT ;  /* 0x0000001d1a00780c */ /* 0x000fe20003f04270 */
[----:B------:R-:W-:Y:S02]  /*2fa0*/  IMAD.MOV.U32 R30, RZ, RZ, R27 ;  /* 0x000000ffff1e7224 */ /* 0x000fe400078e001b */
        /* <DEDUP_REMOVED lines=8> */
[----:B------:R-:W-:Y:S04]  /*3030*/  SHFL.DOWN PT, R24, R24, 0x2, 0x1f ;  /* 0x08401f0018187f89 */ /* 0x000fe800000e0000 */
[----:B-1----:R-:W-:Y:S04]  /*3040*/  STL.64 [R0+0x10], R18 ;  /* 0x0000101200007387 */ /* 0x002fe80000100a00 */
[----:B------:R-:W-:Y:S04]  /*3050*/  SHFL.DOWN PT, R18, R8, 0x2, 0x1f ;  /* 0x08401f0008127f89 */ /* 0x000fe800000e0000 */
[----:B------:R-:W1:Y:S04]  /*3060*/  SHFL.DOWN PT, R19, R9, 0x2, 0x1f ;  /* 0x08401f0009137f89 */ /* 0x000e6800000e0000 */
[----:B--2---:R-:W-:Y:S04]  /*3070*/  STL.64 [R0+0x18], R20 ;  /* 0x0000181400007387 */ /* 0x004fe80000100a00 */
        /* <DEDUP_REMOVED lines=10> */
[----:B------:R-:W-:Y:S01]  /*3120*/  SHFL.DOWN PT, R24, R28, 0x2, 0x1f ;  /* 0x08401f001c187f89 */ /* 0x000fe200000e0000 */
[----:B------:R-:W-:-:S03]  /*3130*/  PRMT R19, R39, 0x5410, R40 ;  /* 0x0000541027137816 */ /* 0x000fc60000000028 */
[----:B------:R1:W-:Y:S01]  /*3140*/  STL.64 [R0+0x48], R16 ;  /* 0x0000481000007387 */ /* 0x0003e20000100a00 */
[----:B0-----:R-:W-:-:S03]  /*3150*/  IMAD.MOV.U32 R20, RZ, RZ, R41 ;  /* 0x000000ffff147224 */ /* 0x001fc600078e0029 */
[----:B---3--:R-:W-:Y:S04]  /*3160*/  STL.64 [R0+0x38], R22 ;  /* 0x0000381600007387 */ /* 0x008fe80000100a00 */
[----:B------:R-:W-:Y:S01]  /*3170*/  SHFL.DOWN PT, R18, R18, 0x2, 0x1f ;  /* 0x08401f0012127f89 */ /* 0x000fe200000e0000 */
[----:B-1----:R-:W-:-:S03]  /*3180*/  IMAD.MOV.U32 R16, RZ, RZ, R42 ;  /* 0x000000ffff107224 */ /* 0x002fc600078e002a */
[----:B------:R-:W0:Y:S01]  /*3190*/  SHFL.DOWN PT, R19, R19, 0x2, 0x1f ;  /* 0x08401f0013137f89 */ /* 0x000e2200000e0000 */
[----:B------:R-:W-:-:S03]  /*31a0*/  IMAD.MOV.U32 R17, RZ, RZ, R43 ;  /* 0x000000ffff117224 */ /* 0x000fc600078e002b */
[----:B------:R-:W-:Y:S04]  /*31b0*/  SHFL.DOWN PT, R23, R20, 0x2, 0x1f ;  /* 0x08401f0014177f89 */ /* 0x000fe800000e0000 */
[----:B------:R1:W-:Y:S04]  /*31c0*/  SHFL.DOWN PT, R22, R16, 0x2, 0x1f ;  /* 0x08401f0010167f89 */ /* 0x0003e800000e0000 */
[----:B------:R-:W-:Y:S01]  /*31d0*/  SHFL.DOWN PT, R21, R17, 0x2, 0x1f ;  /* 0x08401f0011157f89 */ /* 0x000fe200000e0000 */
[----:B-1----:R-:W-:-:S03]  /*31e0*/  IMAD.MOV.U32 R16, RZ, RZ, R44 ;  /* 0x000000ffff107224 */ /* 0x002fc600078e002c */
[----:B------:R-:W1:Y:S04]  /*31f0*/  SHFL.DOWN PT, R25, R29, 0x2, 0x1f ;  /* 0x08401f001d197f89 */ /* 0x000e6800000e0000 */
[----:B------:R-:W-:Y:S04]  /*3200*/  SHFL.DOWN PT, R20, R16, 0x2, 0x1f ;  /* 0x08401f0010147f89 */ /* 0x000fe800000e0000 */
[----:B------:R-:W-:Y:S04]  /*3210*/  SHFL.DOWN PT, R16, R27, 0x2, 0x1f ;  /* 0x08401f001b107f89 */ /* 0x000fe800000e0000 */
[----:B------:R-:W2:Y:S04]  /*3220*/  SHFL.DOWN PT, R17, R32, 0x2, 0x1f ;  /* 0x08401f0020117f89 */ /* 0x000ea800000e0000 */
[----:B0-----:R0:W-:Y:S04]  /*3230*/  STL.64 [R0+0x50], R18 ;  /* 0x0000501200007387 */ /* 0x0011e80000100a00 */
[----:B-1----:R-:W-:Y:S01]  /*3240*/  STL.64 [R0+0x40], R24 ;  /* 0x0000401800007387 */ /* 0x002fe20000100a00 */
[----:B0-----:R-:W-:-:S02]  /*3250*/  IMAD.MOV.U32 R18, RZ, RZ, R23 ;  /* 0x000000ffff127224 */ /* 0x001fc400078e0017 */
[----:B------:R-:W-:-:S05]  /*3260*/  IMAD.MOV.U32 R19, RZ, RZ, R22 ;  /* 0x000000ffff137224 */ /* 0x000fca00078e0016 */
[----:B------:R0:W-:Y:S04]  /*3270*/  STL.64 [R0+0x58], R18 ;  /* 0x0000581200007387 */ /* 0x0001e80000100a00 */
[----:B--2---:R1:W-:Y:S01]  /*3280*/  STL.64 [R0], R16 ;  /* 0x0000001000007387 */ /* 0x0043e20000100a00 */
[----:B0-----:R-:W-:Y:S02]  /*3290*/  IMAD.MOV.U32 R18, RZ, RZ, R21 ;  /* 0x000000ffff127224 */ /* 0x001fe400078e0015 */
[----:B------:R-:W-:-:S05]  /*32a0*/  IMAD.MOV.U32 R19, RZ, RZ, R20 ;  /* 0x000000ffff137224 */ /* 0x000fca00078e0014 */
[----:B------:R1:W-:Y:S01]  /*32b0*/  STL.64 [R0+0x60], R18 ;  /* 0x0000601200007387 */ /* 0x0003e20000100a00 */
[----:B------:R-:W-:Y:S05]  /*32c0*/  @P0 BRA `(.L_x_11046) ;  /* 0x0000001000300947 */ /* 0x000fea0003800000 */
[CC--:B------:R-:W-:Y:S01]  /*32d0*/  FSETP.GT.FTZ.AND P0, PT, R27.reuse, R16.reuse, PT ;  /* 0x000000101b00720b */ /* 0x0c0fe20003f14000 */
[----:B-1----:R-:W-:Y:S01]  /*32e0*/  IMAD.MOV.U32 R18, RZ, RZ, RZ ;  /* 0x000000ffff127224 */ /* 0x002fe200078e00ff */
[----:B------:R-:W-:Y:S02]  /*32f0*/  PRMT R21, R40, 0x7632, R21 ;  /* 0x0000763228157816 */ /* 0x000fe40000000015 */
[----:B------:R-:W-:Y:S02]  /*3300*/  FSEL R30, R27, R16, P0 ;  /* 0x000000101b1e7208 */ /* 0x000fe40000000000 */
[----:B------:R-:W-:Y:S02]  /*3310*/  FSEL R19, R16, R27, P0 ;  /* 0x0000001b10137208 */ /* 0x000fe40000000000 */
[----:B------:R-:W-:Y:S02]  /*3320*/  FSEL R16, R32, R17, P0 ;  /* 0x0000001120107208 */ /* 0x000fe40000000000 */
[----:B------:R-:W-:Y:S01]  /*3330*/  FSEL R17, R17, R32, P0 ;  /* 0x0000002011117208 */ /* 0x000fe20000000000 */
[----:B------:R-:W-:-:S04]  /*3340*/  FADD.FTZ R19, -R30, R19 ;  /* 0x000000131e137221 */ /* 0x000fc80000010100 */
[----:B------:R-:W-:Y:S01]  /*3350*/  FMUL.FTZ R20, R19, 1.4426950216293334961 ;  /* 0x3fb8aa3b13147820 */ /* 0x000fe20000410000 */
[----:B------:R-:W-:-:S05]  /*3360*/  IMAD.MOV.U32 R19, RZ, RZ, R2 ;  /* 0x000000ffff137224 */ /* 0x000fca00078e0002 */
[----:B------:R-:W0:Y:S02]  /*3370*/  MUFU.EX2 R20, R20 ;  /* 0x0000001400147308 */ /* 0x000e240000000800 */
[----:B0-----:R-:W-:Y:S01]  /*3380*/  FFMA.FTZ R32, R17, R20, R16 ;  /* 0x0000001411207223 */ /* 0x001fe20000010010 */
[----:B------:R-:W-:Y:S02]  /*3390*/  IMAD.MOV.U32 R17, RZ, RZ, R0 ;  /* 0x000000ffff117224 */ /* 0x000fe400078e0000 */
[----:B------:R-:W-:-:S07]  /*33a0*/  IMAD.MOV.U32 R16, RZ, RZ, R34 ;  /* 0x000000ffff107224 */ /* 0x000fce00078e0022 */
.L_x_11092:
        /* <DEDUP_REMOVED lines=20> */
.L_x_11048:
[----:B------:R-:W-:Y:S01]  /*34f0*/  IMAD.MOV.U32 R2, RZ, RZ, R29 ;  /* 0x000000ffff027224 */ /* 0x000fe200078e001d */
[----:B------:R-:W-:Y:S01]  /*3500*/  PRMT R21, R21, 0x7610, R44 ;  /* 0x0000761015157816 */ /* 0x000fe2000000002c */
[----:B------:R-:W-:Y:S01]  /*3510*/  IMAD.MOV.U32 R29, RZ, RZ, R28 ;  /* 0x000000ffff1d7224 */ /* 0x000fe200078e001c */
[----:B------:R-:W-:-:S07]  /*3520*/  PRMT R44, R44, 0x5410, R44 ;  /* 0x000054102c2c7816 */ /* 0x000fce000000002c */
.L_x_11049:
[----:B------:R-:W-:Y:S05]  /*3530*/  BSYNC.RECONVERGENT B1 ;  /* 0x0000000000017941 */ /* 0x000fea0003800200 */
.L_x_11047:
        /* <DEDUP_REMOVED lines=11> */
.L_x_11051:
[----:B------:R-:W-:Y:S01]  /*35f0*/  IMAD.MOV.U32 R23, RZ, RZ, R2 ;  /* 0x000000ffff177224 */ /* 0x000fe200078e0002 */
[----:B------:R-:W-:Y:S01]  /*3600*/  PRMT R20, R21, 0x7632, R20 ;  /* 0x0000763215147816 */ /* 0x000fe20000000014 */
[----:B------:R-:W-:Y:S01]  /*3610*/  IMAD.MOV.U32 R28, RZ, RZ, R5 ;  /* 0x000000ffff1c7224 */ /* 0x000fe200078e0005 */
[----:B------:R-:W-:-:S07]  /*3620*/  PRMT R44, R43, 0x7632, R44 ;  /* 0x000076322b2c7816 */ /* 0x000fce000000002c */
.L_x_11052:
[----:B------:R-:W-:Y:S05]  /*3630*/  BSYNC.RECONVERGENT B1 ;  /* 0x0000000000017941 */ /* 0x000fea0003800200 */
.L_x_11050:
        /* <DEDUP_REMOVED lines=11> */
.L_x_11054:
[----:B------:R-:W-:Y:S01]  /*36f0*/  IMAD.MOV.U32 R2, RZ, RZ, R23 ;  /* 0x000000ffff027224 */ /* 0x000fe200078e0017 */
[----:B------:R-:W-:Y:S01]  /*3700*/  PRMT R21, R21, 0x5410, R20 ;  /* 0x0000541015157816 */ /* 0x000fe20000000014 */
[----:B------:R-:W-:Y:S01]  /*3710*/  IMAD.MOV.U32 R5, RZ, RZ, R4 ;  /* 0x000000ffff057224 */ /* 0x000fe200078e0004 */
[----:B------:R-:W-:-:S07]  /*3720*/  PRMT R43, R43, 0x5410, R43 ;  /* 0x000054102b2b7816 */ /* 0x000fce000000002b */
.L_x_11055:
[----:B------:R-:W-:Y:S05]  /*3730*/  BSYNC.RECONVERGENT B1 ;  /* 0x0000000000017941 */ /* 0x000fea0003800200 */
.L_x_11053:
        /* <DEDUP_REMOVED lines=11> */
.L_x_11057:
[----:B------:R-:W-:Y:S01]  /*37f0*/  IMAD.MOV.U32 R23, RZ, RZ, R2 ;  /* 0x000000ffff177224 */ /* 0x000fe200078e0002 */
[----:B------:R-:W-:Y:S01]  /*3800*/  PRMT R20, R20, 0x7610, R21 ;  /* 0x0000761014147816 */ /* 0x000fe20000000015 */
[----:B------:R-:W-:Y:S01]  /*3810*/  IMAD.MOV.U32 R4, RZ, RZ, R7 ;  /* 0x000000ffff047224 */ /* 0x000fe200078e0007 */
[----:B------:R-:W-:-:S07]  /*3820*/  PRMT R43, R42, 0x7632, R43 ;  /* 0x000076322a2b7816 */ /* 0x000fce000000002b */
.L_x_11058:
[----:B------:R-:W-:Y:S05]  /*3830*/  BSYNC.RECONVERGENT B1 ;  /* 0x0000000000017941 */ /* 0x000fea0003800200 */
.L_x_11056:
        /* <DEDUP_REMOVED lines=11> */
.L_x_11060:
[----:B------:R-:W-:Y:S01]  /*38f0*/  IMAD.MOV.U32 R2, RZ, RZ, R23 ;  /* 0x000000ffff027224 */ /* 0x000fe200078e0017 */
[----:B------:R-:W-:Y:S01]  /*3900*/  PRMT R20, R20, 0x7632, R20 ;  /* 0x0000763214147816 */ /* 0x000fe20000000014 */
[----:B------:R-:W-:Y:S01]  /*3910*/  IMAD.MOV.U32 R7, RZ, RZ, R6 ;  /* 0x000000ffff077224 */ /* 0x000fe200078e0006 */
[----:B------:R-:W-:-:S07]  /*3920*/  PRMT R42, R42, 0x5410, R42 ;  /* 0x000054102a2a7816 */ /* 0x000fce000000002a */
.L_x_11061:
[----:B------:R-:W-:Y:S05]  /*3930*/  BSYNC.RECONVERGENT B1 ;  /* 0x0000000000017941 */ /* 0x000fea0003800200 */
.L_x_11059:
        /* <DEDUP_REMOVED lines=11> */
.L_x_11063:
[----:B------:R-:W-:Y:S01]  /*39f0*/  IMAD.MOV.U32 R23, RZ, RZ, R2 ;  /* 0x000000ffff177224 */ /* 0x000fe200078e0002 */
[----:B------:R-:W-:Y:S01]  /*3a00*/  PRMT R20, R20, 0x5410, R20 ;  /* 0x0000541014147816 */ /* 0x000fe20000000014 */
[----:B------:R-:W-:Y:S01]  /*3a10*/  IMAD.MOV.U32 R6, RZ, RZ, R9 ;  /* 0x000000ffff067224 */ /* 0x000fe200078e0009 */
[----:B------:R-:W-:-:S07]  /*3a20*/  PRMT R42, R41, 0x7632, R42 ;  /* 0x00007632292a7816 */ /* 0x000fce000000002a */
.L_x_11064:
[----:B------:R-:W-:Y:S05]  /*3a30*/  BSYNC.RECONVERGENT B1 ;  /* 0x0000000000017941 */ /* 0x000fea0003800200 */
.L_x_11062:
        /* <DEDUP_REMOVED lines=11> */
.L_x_11066:
[----:B------:R-:W-:Y:S01]  /*3af0*/  IMAD.MOV.U32 R2, RZ, RZ, R23 ;  /* 0x000000ffff027224 */ /* 0x000fe200078e0017 */
[----:B------:R-:W-:Y:S01]  /*3b00*/  PRMT R20, R20, 0x7632, R20 ;  /* 0x0000763214147816 */ /* 0x000fe20000000014 */
[----:B------:R-:W-:Y:S01]  /*3b10*/  IMAD.MOV.U32 R9, RZ, RZ, R8 ;  /* 0x000000ffff097224 */ /* 0x000fe200078e0008 */
[----:B------:R-:W-:-:S07]  /*3b20*/  PRMT R41, R41, 0x5410, R41 ;  /* 0x0000541029297816 */ /* 0x000fce0000000029 */
.L_x_11067:
[----:B------:R-:W-:Y:S05]  /*3b30*/  BSYNC.RECONVERGENT B1 ;  /* 0x0000000000017941 */ /* 0x000fea0003800200 */
.L_x_11065:
        /* <DEDUP_REMOVED lines=11> */
.L_x_11069:
[----:B------:R-:W-:Y:S01]  /*3bf0*/  IMAD.MOV.U32 R23, RZ, RZ, R2 ;  /* 0x000000ffff177224 */ /* 0x000fe200078e0002 */
[----:B------:R-:W-:Y:S01]  /*3c00*/  PRMT R22, R20, 0x7610, R22 ;  /* 0x0000761014167816 */ /* 0x000fe20000000016 */
[----:B------:R-:W-:Y:S01]  /*3c10*/  IMAD.MOV.U32 R8, RZ, RZ, R11 ;  /* 0x000000ffff087224 */ /* 0x000fe200078e000b */
[----:B------:R-:W-:-:S07]  /*3c20*/  PRMT R41, R40, 0x7610, R41 ;  /* 0x0000761028297816 */ /* 0x000fce0000000029 */
.L_x_11070:
[----:B------:R-:W-:Y:S05]  /*3c30*/  BSYNC.RECONVERGENT B1 ;  /* 0x0000000000017941 */ /* 0x000fea0003800200 */
.L_x_11068:
        /* <DEDUP_REMOVED lines=11> */
.L_x_11072:
[----:B------:R-:W-:Y:S01]  /*3cf0*/  IMAD.MOV.U32 R2, RZ, RZ, R23 ;  /* 0x000000ffff027224 */ /* 0x000fe200078e0017 */
[----:B------:R-:W-:Y:S01]  /*3d00*/  PRMT R20, R22, 0x7610, R20 ;  /* 0x0000761016147816 */ /* 0x000fe20000000014 */
[----:B------:R-:W-:Y:S01]  /*3d10*/  IMAD.MOV.U32 R11, RZ, RZ, R10 ;  /* 0x000000ffff0b7224 */ /* 0x000fe200078e000a */
[----:B------:R-:W-:-:S07]  /*3d20*/  PRMT R40, R39, 0x7610, R40 ;  /* 0x0000761027287816 */ /* 0x000fce0000000028 */
.L_x_11073:
[----:B------:R-:W-:Y:S05]  /*3d30*/  BSYNC.RECONVERGENT B1 ;  /* 0x0000000000017941 */ /* 0x000fea0003800200 */
.L_x_11071:
        /* <DEDUP_REMOVED lines=11> */
.L_x_11075:
[----:B------:R-:W-:Y:S01]  /*3df0*/  IMAD.MOV.U32 R23, RZ, RZ, R2 ;  /* 0x000000ffff177224 */ /* 0x000fe200078e0002 */
[----:B------:R-:W-:Y:S01]  /*3e00*/  PRMT R21, R21, 0x5410, R20 ;  /* 0x0000541015157816 */ /* 0x000fe20000000014 */
[----:B------:R-:W-:Y:S01]  /*3e10*/  IMAD.MOV.U32 R10, RZ, RZ, R13 ;  /* 0x000000ffff0a7224 */ /* 0x000fe200078e000d */
[----:B------:R-:W-:-:S07]  /*3e20*/  PRMT R39, R39, 0x7632, R39 ;  /* 0x0000763227277816 */ /* 0x000fce0000000027 */
.L_x_11076:
[----:B------:R-:W-:Y:S05]  /*3e30*/  BSYNC.RECONVERGENT B1 ;  /* 0x0000000000017941 */ /* 0x000fea0003800200 */
.L_x_11074:
        /* <DEDUP_REMOVED lines=11> */
.L_x_11078:
[----:B------:R-:W-:Y:S01]  /*3ef0*/  IMAD.MOV.U32 R2, RZ, RZ, R23 ;  /* 0x000000ffff027224 */ /* 0x000fe200078e0017 */
[----:B------:R-:W-:Y:S01]  /*3f00*/  PRMT R20, R20, 0x7610, R21 ;  /* 0x0000761014147816 */ /* 0x000fe20000000015 */
[----:B------:R-:W-:Y:S01]  /*3f10*/  IMAD.MOV.U32 R13, RZ, RZ, R12 ;  /* 0x000000ffff0d7224 */ /* 0x000fe200078e000c */
[----:B------:R-:W-:-:S07]  /*3f20*/  PRMT R39, R39, 0x7610, R38 ;  /* 0x0000761027277816 */ /* 0x000fce0000000026 */
.L_x_11079:
[----:B------:R-:W-:Y:S05]  /*3f30*/  BSYNC.RECONVERGENT B1 ;  /* 0x0000000000017941 */ /* 0x000fea0003800200 */
.L_x_11077:
        /* <DEDUP_REMOVED lines=11> */
.L_x_11081:
[----:B------:R-:W-:Y:S01]  /*3ff0*/  IMAD.MOV.U32 R25, RZ, RZ, R2 ;  /* 0x000000ffff197224 */ /* 0x000fe200078e0002 */
[----:B------:R-:W-:Y:S01]  /*4000*/  PRMT R20, R20, 0x7632, R20 ;  /* 0x0000763214147816 */ /* 0x000fe20000000014 */
[----:B------:R-:W-:Y:S01]  /*4010*/  IMAD.MOV.U32 R12, RZ, RZ, R15 ;  /* 0x000000ffff0c7224 */ /* 0x000fe200078e000f */
[----:B------:R-:W-:-:S07]  /*4020*/  PRMT R38, R38, 0x5410, R38 ;  /* 0x0000541026267816 */ /* 0x000fce0000000026 */
.L_x_11082:
[----:B------:R-:W-:Y:S05]  /*4030*/  BSYNC.RECONVERGENT B1 ;  /* 0x0000000000017941 */ /* 0x000fea0003800200 */
.L_x_11080:
        /* <DEDUP_REMOVED lines=11> */
.L_x_11084:
[----:B------:R-:W-:Y:S01]  /*40f0*/  IMAD.MOV.U32 R2, RZ, RZ, R25 ;  /* 0x000000ffff027224 */ /* 0x000fe200078e0019 */
[----:B------:R-:W-:Y:S01]  /*4100*/  PRMT R23, R20, 0x7610, R23 ;  /* 0x0000761014177816 */ /* 0x000fe20000000017 */
[----:B------:R-:W-:Y:S01]  /*4110*/  IMAD.MOV.U32 R15, RZ, RZ, R14 ;  /* 0x000000ffff0f7224 */ /* 0x000fe200078e000e */
[----:B------:R-:W-:-:S07]  /*4120*/  PRMT R38, R37, 0x7632, R38 ;  /* 0x0000763225267816 */ /* 0x000fce0000000026 */
.L_x_11085:
[----:B------:R-:W-:Y:S05]  /*4130*/  BSYNC.RECONVERGENT B1 ;  /* 0x0000000000017941 */ /* 0x000fea0003800200 */
.L_x_11083:
        /* <DEDUP_REMOVED lines=11> */
.L_x_11087:
[----:B------:R-:W-:Y:S01]  /*41f0*/  IMAD.MOV.U32 R20, RZ, RZ, R2 ;  /* 0x000000ffff147224 */ /* 0x000fe200078e0002 */
[----:B------:R-:W-:Y:S01]  /*4200*/  PRMT R22, R23, 0x7610, R22 ;  /* 0x0000761017167816 */ /* 0x000fe20000000016 */
[----:B------:R-:W-:Y:S01]  /*4210*/  IMAD.MOV.U32 R14, RZ, RZ, R3 ;  /* 0x000000ffff0e7224 */ /* 0x000fe200078e0003 */
[----:B------:R-:W-:-:S07]  /*4220*/  PRMT R37, R37, 0x5410, R37 ;  /* 0x0000541025257816 */ /* 0x000fce0000000025 */
.L_x_11088:
[----:B------:R-:W-:Y:S05]  /*4230*/  BSYNC.RECONVERGENT B1 ;  /* 0x0000000000017941 */ /* 0x000fea0003800200 */
.L_x_11086:
        /* <DEDUP_REMOVED lines=11> */
.L_x_11090:
[----:B------:R-:W-:Y:S01]  /*42f0*/  PRMT R37, R21, 0x7610, R37 ;  /* 0x0000761015257816 */ /* 0x000fe20000000025 */
[----:B------:R-:W-:Y:S01]  /*4300*/  IMAD.MOV.U32 R3, RZ, RZ, R19 ;  /* 0x000000ffff037224 */ /* 0x000fe200078e0013 */
[----:B------:R-:W-:Y:S01]  /*4310*/  PRMT R40, R40, 0x5410, R22 ;  /* 0x0000541028287816 */ /* 0x000fe20000000016 */
[--C-:B------:R-:W-:Y:S01]  /*4320*/  IMAD.MOV.U32 R2, RZ, RZ, R20.reuse ;  /* 0x000000ffff027224 */ /* 0x100fe200078e0014 */
[----:B------:R-:W-:Y:S01]  /*4330*/  PRMT R21, R22, 0x7610, R21 ;  /* 0x0000761016157816 */ /* 0x000fe20000000015 */
[----:B------:R-:W-:-:S07]  /*4340*/  IMAD.MOV.U32 R19, RZ, RZ, R20 ;  /* 0x000000ffff137224 */ /* 0x000fce00078e0014 */
.L_x_11091:
[----:B------:R-:W-:Y:S05]  /*4350*/  BSYNC.RECONVERGENT B1 ;  /* 0x0000000000017941 */ /* 0x000fea0003800200 */
.L_x_11089:
[----:B------:R-:W-:Y:S02]  /*4360*/  VIADD R16, R16, 0x4 ;  /* 0x0000000410107836 */ /* 0x000fe40000000000 */
[----:B------:R-:W-:Y:S01]  /*4370*/  VIADD R17, R17, 0x2 ;  /* 0x0000000211117836 */ /* 0x000fe20000000000 */
[----:B------:R-:W-:Y:S06]  /*4380*/  @P1 BRA `(.L_x_11092) ;  /* 0xfffffff000081947 */ /* 0x000fec000383ffff */
.L_x_11046:
[----:B------:R-:W-:Y:S05]  /*4390*/  BSYNC.RECONVERGENT B0 ;  /* 0x0000000000007941 */ /* 0x000fea0003800200 */
.L_x_11045:
[----:B-1----:R-:W-:Y:S01]  /*43a0*/  SHFL.DOWN PT, R16, R2, 0x4, 0x1f ;  /* 0x08801f0002107f89 */ /* 0x002fe200000e0000 */
        /* <DEDUP_REMOVED lines=56> */
[-C--:B------:R-:W-:Y:S01]  /*4730*/  FSETP.GT.FTZ.AND P0, PT, R30, R16.reuse, PT ;  /* 0x000000101e00720b */ /* 0x080fe20003f14000 */
[----:B-1----:R-:W-:Y:S01]  /*4740*/  IMAD.MOV.U32 R19, RZ, RZ, R2 ;  /* 0x000000ffff137224 */ /* 0x002fe200078e0002 */
[----:B------:R-:W-:Y:S01]  /*4750*/  PRMT R21, R40, 0x7632, R21 ;  /* 0x0000763228157816 */ /* 0x000fe20000000015 */
[----:B------:R-:W-:Y:S01]  /*4760*/  IMAD.MOV.U32 R18, RZ, RZ, RZ ;  /* 0x000000ffff127224 */ /* 0x000fe200078e00ff */
[----:B------:R-:W-:Y:S02]  /*4770*/  FSEL R27, R30, R16, P0 ;  /* 0x000000101e1b7208 */ /* 0x000fe40000000000 */
[----:B------:R-:W-:-:S05]  /*4780*/  FSEL R16, R16, R30, P0 ;  /* 0x0000001e10107208 */ /* 0x000fca0000000000 */
[----:B------:R-:W-:-:S04]  /*4790*/  FADD.FTZ R16, -R27, R16 ;  /* 0x000000101b107221 */ /* 0x000fc80000010100 */
[----:B------:R-:W-:Y:S01]  /*47a0*/  FMUL.FTZ R20, R16, 1.4426950216293334961 ;  /* 0x3fb8aa3b10147820 */ /* 0x000fe20000410000 */
[----:B------:R-:W-:Y:S02]  /*47b0*/  FSEL R16, R32, R17, P0 ;  /* 0x0000001120107208 */ /* 0x000fe40000000000 */
[----:B------:R-:W-:-:S03]  /*47c0*/  FSEL R17, R17, R32, P0 ;  /* 0x0000002011117208 */ /* 0x000fc60000000000 */
[----:B------:R-:W0:Y:S02]  /*47d0*/  MUFU.EX2 R20, R20 ;  /* 0x0000001400147308 */ /* 0x000e240000000800 */
[----:B0-----:R-:W-:Y:S01]  /*47e0*/  FFMA.FTZ R32, R17, R20, R16 ;  /* 0x0000001411207223 */ /* 0x001fe20000010010 */
[----:B------:R-:W-:Y:S02]  /*47f0*/  IMAD.MOV.U32 R17, RZ, RZ, R0 ;  /* 0x000000ffff117224 */ /* 0x000fe400078e0000 */
[----:B------:R-:W-:-:S07]  /*4800*/  IMAD.MOV.U32 R16, RZ, RZ, R34 ;  /* 0x000000ffff107224 */ /* 0x000fce00078e0022 */
.L_x_11140:
        /* <DEDUP_REMOVED lines=20> */
.L_x_11096:
[----:B------:R-:W-:Y:S01]  /*4950*/  IMAD.MOV.U32 R2, RZ, RZ, R29 ;  /* 0x000000ffff027224 */ /* 0x000fe200078e001d */
[----:B------:R-:W-:Y:S01]  /*4960*/  PRMT R21, R21, 0x7610, R44 ;  /* 0x0000761015157816 */ /* 0x000fe2000000002c */
[----:B------:R-:W-:Y:S01]  /*4970*/  IMAD.MOV.U32 R29, RZ, RZ, R28 ;  /* 0x000000ffff1d7224 */ /* 0x000fe200078e001c */
[----:B------:R-:W-:-:S07]  /*4980*/  PRMT R44, R44, 0x5410, R44 ;  /* 0x000054102c2c7816 */ /* 0x000fce000000002c */
.L_x_11097:
[----:B------:R-:W-:Y:S05]  /*4990*/  BSYNC.RECONVERGENT B1 ;  /* 0x0000000000017941 */ /* 0x000fea0003800200 */
.L_x_11095:
        /* <DEDUP_REMOVED lines=11> */
.L_x_11099:
[----:B------:R-:W-:Y:S01]  /*4a50*/  IMAD.MOV.U32 R23, RZ, RZ, R2 ;  /* 0x000000ffff177224 */ /* 0x000fe200078e0002 */
[----:B------:R-:W-:Y:S01]  /*4a60*/  PRMT R20, R21, 0x7632, R20 ;  /* 0x0000763215147816 */ /* 0x000fe20000000014 */
[----:B------:R-:W-:Y:S01]  /*4a70*/  IMAD.MOV.U32 R28, RZ, RZ, R5 ;  /* 0x000000ffff1c7224 */ /* 0x000fe200078e0005 */
[----:B------:R-:W-:-:S07]  /*4a80*/  PRMT R44, R43, 0x7632, R44 ;  /* 0x000076322b2c7816 */ /* 0x000fce000000002c */
.L_x_11100:
[----:B------:R-:W-:Y:S05]  /*4a90*/  BSYNC.RECONVERGENT B1 ;  /* 0x0000000000017941 */ /* 0x000fea0003800200 */
.L_x_11098:
        /* <DEDUP_REMOVED lines=11> */
.L_x_11102:
[----:B------:R-:W-:Y:S01]  /*4b50*/  IMAD.MOV.U32 R2, RZ, RZ, R23 ;  /* 0x000000ffff027224 */ /* 0x000fe200078e0017 */
[----:B------:R-:W-:Y:S01]  /*4b60*/  PRMT R21, R21, 0x5410, R20 ;  /* 0x0000541015157816 */ /* 0x000fe20000000014 */
[----:B------:R-:W-:Y:S01]  /*4b70*/  IMAD.MOV.U32 R5, RZ, RZ, R4 ;  /* 0x000000ffff057224 */ /* 0x000fe200078e0004 */
[----:B------:R-:W-:-:S07]  /*4b80*/  PRMT R43, R43, 0x5410, R43 ;  /* 0x000054102b2b7816 */ /* 0x000fce000000002b */
.L_x_11103:
[----:B------:R-:W-:Y:S05]  /*4b90*/  BSYNC.RECONVERGENT B1 ;  /* 0x0000000000017941 */ /* 0x000fea0003800200 */
.L_x_11101:
        /* <DEDUP_REMOVED lines=11> */
.L_x_11105:
[----:B------:R-:W-:Y:S01]  /*4c50*/  IMAD.MOV.U32 R23, RZ, RZ, R2 ;  /* 0x000000ffff177224 */ /* 0x000fe200078e0002 */
[----:B------:R-:W-:Y:S01]  /*4c60*/  PRMT R20, R20, 0x7610, R21 ;  /* 0x0000761014147816 */ /* 0x000fe20000000015 */
[----:B------:R-:W-:Y:S01]  /*4c70*/  IMAD.MOV.U32 R4, RZ, RZ, R7 ;  /* 0x000000ffff047224 */ /* 0x000fe200078e0007 */
[----:B------:R-:W-:-:S07]  /*4c80*/  PRMT R43, R42, 0x7632, R43 ;  /* 0x000076322a2b7816 */ /* 0x000fce000000002b */
.L_x_11106:
[----:B------:R-:W-:Y:S05]  /*4c90*/  BSYNC.RECONVERGENT B1 ;  /* 0x0000000000017941 */ /* 0x000fea0003800200 */
.L_x_11104:
        /* <DEDUP_REMOVED lines=11> */
.L_x_11108:
[----:B------:R-:W-:Y:S01]  /*4d50*/  IMAD.MOV.U32 R2, RZ, RZ, R23 ;  /* 0x000000ffff027224 */ /* 0x000fe200078e0017 */
[----:B------:R-:W-:Y:S01]  /*4d60*/  PRMT R20, R20, 0x7632, R20 ;  /* 0x0000763214147816 */ /* 0x000fe20000000014 */
[----:B------:R-:W-:Y:S01]  /*4d70*/  IMAD.MOV.U32 R7, RZ, RZ, R6 ;  /* 0x000000ffff077224 */ /* 0x000fe200078e0006 */
[----:B------:R-:W-:-:S07]  /*4d80*/  PRMT R42, R42, 0x5410, R42 ;  /* 0x000054102a2a7816 */ /* 0x000fce000000002a */
.L_x_11109:
[----:B------:R-:W-:Y:S05]  /*4d90*/  BSYNC.RECONVERGENT B1 ;  /* 0x0000000000017941 */ /* 0x000fea0003800200 */
.L_x_11107:
        /* <DEDUP_REMOVED lines=11> */
.L_x_11111:
[----:B------:R-:W-:Y:S01]  /*4e50*/  IMAD.MOV.U32 R23, RZ, RZ, R2 ;  /* 0x000000ffff177224 */ /* 0x000fe200078e0002 */
[----:B------:R-:W-:Y:S01]  /*4e60*/  PRMT R20, R20, 0x5410, R20 ;  /* 0x0000541014147816 */ /* 0x000fe20000000014 */
[----:B------:R-:W-:Y:S01]  /*4e70*/  IMAD.MOV.U32 R6, RZ, RZ, R9 ;  /* 0x000000ffff067224 */ /* 0x000fe200078e0009 */
[----:B------:R-:W-:-:S07]  /*4e80*/  PRMT R42, R41, 0x7632, R42 ;  /* 0x00007632292a7816 */ /* 0x000fce000000002a */
.L_x_11112:
[----:B------:R-:W-:Y:S05]  /*4e90*/  BSYNC.RECONVERGENT B1 ;  /* 0x0000000000017941 */ /* 0x000fea0003800200 */
.L_x_11110:
        /* <DEDUP_REMOVED lines=11> */
.L_x_11114:
[----:B------:R-:W-:Y:S01]  /*4f50*/  IMAD.MOV.U32 R2, RZ, RZ, R23 ;  /* 0x000000ffff027224 */ /* 0x000fe200078e0017 */
[----:B------:R-:W-:Y:S01]  /*4f60*/  PRMT R20, R20, 0x7632, R20 ;  /* 0x0000763214147816 */ /* 0x000fe20000000014 */
[----:B------:R-:W-:Y:S01]  /*4f70*/  IMAD.MOV.U32 R9, RZ, RZ, R8 ;  /* 0x000000ffff097224 */ /* 0x000fe200078e0008 */
[----:B------:R-:W-:-:S07]  /*4f80*/  PRMT R41, R41, 0x5410, R41 ;  /* 0x0000541029297816 */ /* 0x000fce0000000029 */
.L_x_11115:
[----:B------:R-:W-:Y:S05]  /*4f90*/  BSYNC.RECONVERGENT B1 ;  /* 0x0000000000017941 */ /* 0x000fea0003800200 */
.L_x_11113:
        /* <DEDUP_REMOVED lines=11> */
.L_x_11117:
[----:B------:R-:W-:Y:S01]  /*5050*/  IMAD.MOV.U32 R23, RZ, RZ, R2 ;  /* 0x000000ffff177224 */ /* 0x000fe200078e0002 */
[----:B------:R-:W-:Y:S01]  /*5060*/  PRMT R22, R20, 0x7610, R22 ;  /* 0x0000761014167816 */ /* 0x000fe20000000016 */
[----:B------:R-:W-:Y:S01]  /*5070*/  IMAD.MOV.U32 R8, RZ, RZ, R11 ;  /* 0x000000ffff087224 */ /* 0x000fe200078e000b */
[----:B------:R-:W-:-:S07]  /*5080*/  PRMT R41, R40, 0x7610, R41 ;  /* 0x0000761028297816 */ /* 0x000fce0000000029 */
.L_x_11118:
[----:B------:R-:W-:Y:S05]  /*5090*/  BSYNC.RECONVERGENT B1 ;  /* 0x0000000000017941 */ /* 0x000fea0003800200 */
.L_x_11116:
        /* <DEDUP_REMOVED lines=11> */
.L_x_11120:
[----:B------:R-:W-:Y:S01]  /*5150*/  IMAD.MOV.U32 R2, RZ, RZ, R23 ;  /* 0x000000ffff027224 */ /* 0x000fe200078e0017 */
[----:B------:R-:W-:Y:S01]  /*5160*/  PRMT R20, R22, 0x7610, R20 ;  /* 0x0000761016147816 */ /* 0x000fe20000000014 */
[----:B------:R-:W-:Y:S01]  /*5170*/  IMAD.MOV.U32 R11, RZ, RZ, R10 ;  /* 0x000000ffff0b7224 */ /* 0x000fe200078e000a */
[----:B------:R-:W-:-:S07]  /*5180*/  PRMT R40, R39, 0x7610, R40 ;  /* 0x0000761027287816 */ /* 0x000fce0000000028 */
.L_x_11121:
[----:B------:R-:W-:Y:S05]  /*5190*/  BSYNC.RECONVERGENT B1 ;  /* 0x0000000000017941 */ /* 0x000fea0003800200 */
.L_x_11119:
        /* <DEDUP_REMOVED lines=11> */
.L_x_11123:
[----:B------:R-:W-:Y:S01]  /*5250*/  IMAD.MOV.U32 R23, RZ, RZ, R2 ;  /* 0x000000ffff177224 */ /* 0x000fe200078e0002 */
[----:B------:R-:W-:Y:S01]  /*5260*/  PRMT R21, R21, 0x5410, R20 ;  /* 0x0000541015157816 */ /* 0x000fe20000000014 */
[----:B------:R-:W-:Y:S01]  /*5270*/  IMAD.MOV.U32 R10, RZ, RZ, R13 ;  /* 0x000000ffff0a7224 */ /* 0x000fe200078e000d */
[----:B------:R-:W-:-:S07]  /*5280*/  PRMT R39, R39, 0x7632, R39 ;  /* 0x0000763227277816 */ /* 0x000fce0000000027 */
.L_x_11124:
[----:B------:R-:W-:Y:S05]  /*5290*/  BSYNC.RECONVERGENT B1 ;  /* 0x0000000000017941 */ /* 0x000fea0003800200 */
.L_x_11122:
        /* <DEDUP_REMOVED lines=11> */
.L_x_11126:
[----:B------:R-:W-:Y:S01]  /*5350*/  IMAD.MOV.U32 R2, RZ, RZ, R23 ;  /* 0x000000ffff027224 */ /* 0x000fe200078e0017 */
[----:B------:R-:W-:Y:S01]  /*5360*/  PRMT R20, R20, 0x7610, R21 ;  /* 0x0000761014147816 */ /* 0x000fe20000000015 */
[----:B------:R-:W-:Y:S01]  /*5370*/  IMAD.MOV.U32 R13, RZ, RZ, R12 ;  /* 0x000000ffff0d7224 */ /* 0x000fe200078e000c */
[----:B------:R-:W-:-:S07]  /*5380*/  PRMT R39, R39, 0x7610, R38 ;  /* 0x0000761027277816 */ /* 0x000fce0000000026 */
.L_x_11127:
[----:B------:R-:W-:Y:S05]  /*5390*/  BSYNC.RECONVERGENT B1 ;  /* 0x0000000000017941 */ /* 0x000fea0003800200 */
.L_x_11125:
        /* <DEDUP_REMOVED lines=11> */
.L_x_11129:
[----:B------:R-:W-:Y:S01]  /*5450*/  IMAD.MOV.U32 R25, RZ, RZ, R2 ;  /* 0x000000ffff197224 */ /* 0x000fe200078e0002 */
[----:B------:R-:W-:Y:S01]  /*5460*/  PRMT R20, R20, 0x7632, R20 ;  /* 0x0000763214147816 */ /* 0x000fe20000000014 */
[----:B------:R-:W-:Y:S01]  /*5470*/  IMAD.MOV.U32 R12, RZ, RZ, R15 ;  /* 0x000000ffff0c7224 */ /* 0x000fe200078e000f */
[----:B------:R-:W-:-:S07]  /*5480*/  PRMT R38, R38, 0x5410, R38 ;  /* 0x0000541026267816 */ /* 0x000fce0000000026 */
.L_x_11130:
[----:B------:R-:W-:Y:S05]  /*5490*/  BSYNC.RECONVERGENT B1 ;  /* 0x0000000000017941 */ /* 0x000fea0003800200 */
.L_x_11128:
        /* <DEDUP_REMOVED lines=11> */
.L_x_11132:
[----:B------:R-:W-:Y:S01]  /*5550*/  IMAD.MOV.U32 R2, RZ, RZ, R25 ;  /* 0x000000ffff027224 */ /* 0x000fe200078e0019 */
[----:B------:R-:W-:Y:S01]  /*5560*/  PRMT R23, R20, 0x7610, R23 ;  /* 0x0000761014177816 */ /* 0x000fe20000000017 */
[----:B------:R-:W-:Y:S01]  /*5570*/  IMAD.MOV.U32 R15, RZ, RZ, R14 ;  /* 0x000000ffff0f7224 */ /* 0x000fe200078e000e */
[----:B------:R-:W-:-:S07]  /*5580*/  PRMT R38, R37, 0x7632, R38 ;  /* 0x0000763225267816 */ /* 0x000fce0000000026 */
.L_x_11133:
[----:B------:R-:W-:Y:S05]  /*5590*/  BSYNC.RECONVERGENT B1 ;  /* 0x0000000000017941 */ /* 0x000fea0003800200 */
.L_x_11131:
        /* <DEDUP_REMOVED lines=11> */
.L_x_11135:
[----:B------:R-:W-:Y:S01]  /*5650*/  IMAD.MOV.U32 R20, RZ, RZ, R2 ;  /* 0x000000ffff147224 */ /* 0x000fe200078e0002 */
[----:B------:R-:W-:Y:S01]  /*5660*/  PRMT R22, R23, 0x7610, R22 ;  /* 0x0000761017167816 */ /* 0x000fe20000000016 */
[----:B------:R-:W-:Y:S01]  /*5670*/  IMAD.MOV.U32 R14, RZ, RZ, R3 ;  /* 0x000000ffff0e7224 */ /* 0x000fe200078e0003 */
[----:B------:R-:W-:-:S07]  /*5680*/  PRMT R37, R37, 0x5410, R37 ;  /* 0x0000541025257816 */ /* 0x000fce0000000025 */
.L_x_11136:
[----:B------:R-:W-:Y:S05]  /*5690*/  BSYNC.RECONVERGENT B1 ;  /* 0x0000000000017941 */ /* 0x000fea0003800200 */
.L_x_11134:
        /* <DEDUP_REMOVED lines=11> */
.L_x_11138:
[----:B------:R-:W-:Y:S01]  /*5750*/  PRMT R37, R21, 0x7610, R37 ;  /* 0x0000761015257816 */ /* 0x000fe20000000025 */
[----:B------:R-:W-:Y:S01]  /*5760*/  IMAD.MOV.U32 R3, RZ, RZ, R19 ;  /* 0x000000ffff037224 */ /* 0x000fe200078e0013 */
[----:B------:R-:W-:Y:S01]  /*5770*/  PRMT R40, R40, 0x5410, R22 ;  /* 0x0000541028287816 */ /* 0x000fe20000000016 */
[--C-:B------:R-:W-:Y:S01]  /*5780*/  IMAD.MOV.U32 R2, RZ, RZ, R20.reuse ;  /* 0x000000ffff027224 */ /* 0x100fe200078e0014 */
[----:B------:R-:W-:Y:S01]  /*5790*/  PRMT R21, R22, 0x7610, R21 ;  /* 0x0000761016157816 */ /* 0x000fe20000000015 */
[----:B------:R-:W-:-:S07]  /*57a0*/  IMAD.MOV.U32 R19, RZ, RZ, R20 ;  /* 0x000000ffff137224 */ /* 0x000fce00078e0014 */
.L_x_11139:
[----:B------:R-:W-:Y:S05]  /*57b0*/  BSYNC.RECONVERGENT B1 ;  /* 0x0000000000017941 */ /* 0x000fea0003800200 */
.L_x_11137:
[----:B------:R-:W-:Y:S02]  /*57c0*/  VIADD R16, R16, 0x4 ;  /* 0x0000000410107836 */ /* 0x000fe40000000000 */
[----:B------:R-:W-:Y:S01]  /*57d0*/  VIADD R17, R17, 0x2 ;  /* 0x0000000211117836 */ /* 0x000fe20000000000 */
[----:B------:R-:W-:Y:S06]  /*57e0*/  @P1 BRA `(.L_x_11140) ;  /* 0xfffffff000081947 */ /* 0x000fec000383ffff */
.L_x_11094:
[----:B------:R-:W-:Y:S05]  /*57f0*/  BSYNC.RECONVERGENT B0 ;  /* 0x0000000000007941 */ /* 0x000fea0003800200 */
.L_x_11093:
        /* <DEDUP_REMOVED lines=71> */
.L_x_11188:
        /* <DEDUP_REMOVED lines=20> */
.L_x_11144:
[----:B------:R-:W-:Y:S01]  /*5db0*/  IMAD.MOV.U32 R2, RZ, RZ, R29 ;  /* 0x000000ffff027224 */ /* 0x000fe200078e001d */
[----:B------:R-:W-:Y:S01]  /*5dc0*/  PRMT R21, R21, 0x7610, R44 ;  /* 0x0000761015157816 */ /* 0x000fe2000000002c */
[----:B------:R-:W-:Y:S01]  /*5dd0*/  IMAD.MOV.U32 R29, RZ, RZ, R28 ;  /* 0x000000ffff1d7224 */ /* 0x000fe200078e001c */
[----:B------:R-:W-:-:S07]  /*5de0*/  PRMT R44, R44, 0x5410, R44 ;  /* 0x000054102c2c7816 */ /* 0x000fce000000002c */
.L_x_11145:
[----:B------:R-:W-:Y:S05]  /*5df0*/  BSYNC.RECONVERGENT B1 ;  /* 0x0000000000017941 */ /* 0x000fea0003800200 */
.L_x_11143:
        /* <DEDUP_REMOVED lines=11> */
.L_x_11147:
[----:B------:R-:W-:Y:S01]  /*5eb0*/  IMAD.MOV.U32 R23, RZ, RZ, R2 ;  /* 0x000000ffff177224 */ /* 0x000fe200078e0002 */
[----:B------:R-:W-:Y:S01]  /*5ec0*/  PRMT R20, R21, 0x7632, R20 ;  /* 0x0000763215147816 */ /* 0x000fe20000000014 */
[----:B------:R-:W-:Y:S01]  /*5ed0*/  IMAD.MOV.U32 R28, RZ, RZ, R5 ;  /* 0x000000ffff1c7224 */ /* 0x000fe200078e0005 */
[----:B------:R-:W-:-:S07]  /*5ee0*/  PRMT R44, R43, 0x7632, R44 ;  /* 0x000076322b2c7816 */ /* 0x000fce000000002c */
.L_x_11148:
[----:B------:R-:W-:Y:S05]  /*5ef0*/  BSYNC.RECONVERGENT B1 ;  /* 0x0000000000017941 */ /* 0x000fea0003800200 */
.L_x_11146:
        /* <DEDUP_REMOVED lines=11> */
.L_x_11150:
[----:B------:R-:W-:Y:S01]  /*5fb0*/  IMAD.MOV.U32 R2, RZ, RZ, R23 ;  /* 0x000000ffff027224 */ /* 0x000fe200078e0017 */
[----:B------:R-:W-:Y:S01]  /*5fc0*/  PRMT R21, R21, 0x5410, R20 ;  /* 0x0000541015157816 */ /* 0x000fe20000000014 */
[----:B------:R-:W-:Y:S01]  /*5fd0*/  IMAD.MOV.U32 R5, RZ, RZ, R4 ;  /* 0x000000ffff057224 */ /* 0x000fe200078e0004 */
[----:B------:R-:W-:-:S07]  /*5fe0*/  PRMT R43, R43, 0x5410, R43 ;  /* 0x000054102b2b7816 */ /* 0x000fce000000002b */
.L_x_11151:
[----:B------:R-:W-:Y:S05]  /*5ff0*/  BSYNC.RECONVERGENT B1 ;  /* 0x0000000000017941 */ /* 0x000fea0003800200 */
.L_x_11149:
        /* <DEDUP_REMOVED lines=11> */
.L_x_11153:
[----:B------:R-:W-:Y:S01]  /*60b0*/  IMAD.MOV.U32 R23, RZ, RZ, R2 ;  /* 0x000000ffff177224 */ /* 0x000fe200078e0002 */
[----:B------:R-:W-:Y:S01]  /*60c0*/  PRMT R20, R20, 0x7610, R21 ;  /* 0x0000761014147816 */ /* 0x000fe20000000015 */
[----:B------:R-:W-:Y:S01]  /*60d0*/  IMAD.MOV.U32 R4, RZ, RZ, R7 ;  /* 0x000000ffff047224 */ /* 0x000fe200078e0007 */
[----:B------:R-:W-:-:S07]  /*60e0*/  PRMT R43, R42, 0x7632, R43 ;  /* 0x000076322a2b7816 */ /* 0x000fce000000002b */
.L_x_11154:
[----:B------:R-:W-:Y:S05]  /*60f0*/  BSYNC.RECONVERGENT B1 ;  /* 0x0000000000017941 */ /* 0x000fea0003800200 */
.L_x_11152:
        /* <DEDUP_REMOVED lines=11> */
.L_x_11156:
[----:B------:R-:W-:Y:S01]  /*61b0*/  IMAD.MOV.U32 R2, RZ, RZ, R23 ;  /* 0x000000ffff027224 */ /* 0x000fe200078e0017 */
[----:B------:R-:W-:Y:S01]  /*61c0*/  PRMT R20, R20, 0x7632, R20 ;  /* 0x0000763214147816 */ /* 0x000fe20000000014 */
[----:B------:R-:W-:Y:S01]  /*61d0*/  IMAD.MOV.U32 R7, RZ, RZ, R6 ;  /* 0x000000ffff077224 */ /* 0x000fe200078e0006 */
[----:B------:R-:W-:-:S07]  /*61e0*/  PRMT R42, R42, 0x5410, R42 ;  /* 0x000054102a2a7816 */ /* 0x000fce000000002a */
.L_x_11157:
[----:B------:R-:W-:Y:S05]  /*61f0*/  BSYNC.RECONVERGENT B1 ;  /* 0x0000000000017941 */ /* 0x000fea0003800200 */
.L_x_11155:
        /* <DEDUP_REMOVED lines=11> */
.L_x_11159:
[----:B------:R-:W-:Y:S01]  /*62b0*/  IMAD.MOV.U32 R23, RZ, RZ, R2 ;  /* 0x000000ffff177224 */ /* 0x000fe200078e0002 */
[----:B------:R-:W-:Y:S01]  /*62c0*/  PRMT R20, R20, 0x5410, R20 ;  /* 0x0000541014147816 */ /* 0x000fe20000000014 */
[----:B------:R-:W-:Y:S01]  /*62d0*/  IMAD.MOV.U32 R6, RZ, RZ, R9 ;  /* 0x000000ffff067224 */ /* 0x000fe200078e0009 */
[----:B------:R-:W-:-:S07]  /*62e0*/  PRMT R42, R41, 0x7632, R42 ;  /* 0x00007632292a7816 */ /* 0x000fce000000002a */
.L_x_11160:
[----:B------:R-:W-:Y:S05]  /*62f0*/  BSYNC.RECONVERGENT B1 ;  /* 0x0000000000017941 */ /* 0x000fea0003800200 */
.L_x_11158:
        /* <DEDUP_REMOVED lines=11> */
.L_x_11162:
[----:B------:R-:W-:Y:S01]  /*63b0*/  IMAD.MOV.U32 R2, RZ, RZ, R23 ;  /* 0x000000ffff027224 */ /* 0x000fe200078e0017 */
[----:B------:R-:W-:Y:S01]  /*63c0*/  PRMT R20, R20, 0x7632, R20 ;  /* 0x0000763214147816 */ /* 0x000fe20000000014 */
[----:B------:R-:W-:Y:S01]  /*63d0*/  IMAD.MOV.U32 R9, RZ, RZ, R8 ;  /* 0x000000ffff097224 */ /* 0x000fe200078e0008 */
[----:B------:R-:W-:-:S07]  /*63e0*/  PRMT R41, R41, 0x5410, R41 ;  /* 0x0000541029297816 */ /* 0x000fce0000000029 */
.L_x_11163:
[----:B------:R-:W-:Y:S05]  /*63f0*/  BSYNC.RECONVERGENT B1 ;  /* 0x0000000000017941 */ /* 0x000fea0003800200 */
.L_x_11161:
        /* <DEDUP_REMOVED lines=11> */
.L_x_11165:
[----:B------:R-:W-:Y:S01]  /*64b0*/  IMAD.MOV.U32 R23, RZ, RZ, R2 ;  /* 0x000000ffff177224 */ /* 0x000fe200078e0002 */
[----:B------:R-:W-:Y:S01]  /*64c0*/  PRMT R22, R20, 0x7610, R22 ;  /* 0x0000761014167816 */ /* 0x000fe20000000016 */
[----:B------:R-:W-:Y:S01]  /*64d0*/  IMAD.MOV.U32 R8, RZ, RZ, R11 ;  /* 0x000000ffff087224 */ /* 0x000fe200078e000b */
[----:B------:R-:W-:-:S07]  /*64e0*/  PRMT R41, R40, 0x7610, R41 ;  /* 0x0000761028297816 */ /* 0x000fce0000000029 */
.L_x_11166:
[----:B------:R-:W-:Y:S05]  /*64f0*/  BSYNC.RECONVERGENT B1 ;  /* 0x0000000000017941 */ /* 0x000fea0003800200 */
.L_x_11164:
        /* <DEDUP_REMOVED lines=11> */
.L_x_11168:
[----:B------:R-:W-:Y:S01]  /*65b0*/  IMAD.MOV.U32 R2, RZ, RZ, R23 ;  /* 0x000000ffff027224 */ /* 0x000fe200078e0017 */
[----:B------:R-:W-:Y:S01]  /*65c0*/  PRMT R20, R22, 0x7610, R20 ;  /* 0x0000761016147816 */ /* 0x000fe20000000014 */
[----:B------:R-:W-:Y:S01]  /*65d0*/  IMAD.MOV.U32 R11, RZ, RZ, R10 ;  /* 0x000000ffff0b7224 */ /* 0x000fe200078e000a */
[----:B------:R-:W-:-:S07]  /*65e0*/  PRMT R40, R39, 0x7610, R40 ;  /* 0x0000761027287816 */ /* 0x000fce0000000028 */
.L_x_11169:
[----:B------:R-:W-:Y:S05]  /*65f0*/  BSYNC.RECONVERGENT B1 ;  /* 0x0000000000017941 */ /* 0x000fea0003800200 */
.L_x_11167:
        /* <DEDUP_REMOVED lines=11> */
.L_x_11171:
[----:B------:R-:W-:Y:S01]  /*66b0*/  IMAD.MOV.U32 R23, RZ, RZ, R2 ;  /* 0x000000ffff177224 */ /* 0x000fe200078e0002 */
[----:B------:R-:W-:Y:S01]  /*66c0*/  PRMT R21, R21, 0x5410, R20 ;  /* 0x0000541015157816 */ /* 0x000fe20000000014 */
[----:B------:R-:W-:Y:S01]  /*66d0*/  IMAD.MOV.U32 R10, RZ, RZ, R13 ;  /* 0x000000ffff0a7224 */ /* 0x000fe200078e000d */
[----:B------:R-:W-:-:S07]  /*66e0*/  PRMT R39, R39, 0x7632, R39 ;  /* 0x0000763227277816 */ /* 0x000fce0000000027 */
.L_x_11172:
[----:B------:R-:W-:Y:S05]  /*66f0*/  BSYNC.RECONVERGENT B1 ;  /* 0x0000000000017941 */ /* 0x000fea0003800200 */
.L_x_11170:
        /* <DEDUP_REMOVED lines=11> */
.L_x_11174:
[----:B------:R-:W-:Y:S01]  /*67b0*/  IMAD.MOV.U32 R2, RZ, RZ, R23 ;  /* 0x000000ffff027224 */ /* 0x000fe200078e0017 */
[----:B------:R-:W-:Y:S01]  /*67c0*/  PRMT R20, R20, 0x7610, R21 ;  /* 0x0000761014147816 */ /* 0x000fe20000000015 */
[----:B------:R-:W-:Y:S01]  /*67d0*/  IMAD.MOV.U32 R13, RZ, RZ, R12 ;  /* 0x000000ffff0d7224 */ /* 0x000fe200078e000c */
[----:B------:R-:W-:-:S07]  /*67e0*/  PRMT R39, R39, 0x7610, R38 ;  /* 0x0000761027277816 */ /* 0x000fce0000000026 */
.L_x_11175:
[----:B------:R-:W-:Y:S05]  /*67f0*/  BSYNC.RECONVERGENT B1 ;  /* 0x0000000000017941 */ /* 0x000fea0003800200 */
.L_x_11173:
        /* <DEDUP_REMOVED lines=11> */
.L_x_11177:
[----:B------:R-:W-:Y:S01]  /*68b0*/  IMAD.MOV.U32 R25, RZ, RZ, R2 ;  /* 0x000000ffff197224 */ /* 0x000fe200078e0002 */
[----:B------:R-:W-:Y:S01]  /*68c0*/  PRMT R20, R20, 0x7632, R20 ;  /* 0x0000763214147816 */ /* 0x000fe20000000014 */
[----:B------:R-:W-:Y:S01]  /*68d0*/  IMAD.MOV.U32 R12, RZ, RZ, R15 ;  /* 0x000000ffff0c7224 */ /* 0x000fe200078e000f */
[----:B------:R-:W-:-:S07]  /*68e0*/  PRMT R38, R38, 0x5410, R38 ;  /* 0x0000541026267816 */ /* 0x000fce0000000026 */
.L_x_11178:
[----:B------:R-:W-:Y:S05]  /*68f0*/  BSYNC.RECONVERGENT B1 ;  /* 0x0000000000017941 */ /* 0x000fea0003800200 */
.L_x_11176:
        /* <DEDUP_REMOVED lines=11> */
.L_x_11180:
[----:B------:R-:W-:Y:S01]  /*69b0*/  IMAD.MOV.U32 R2, RZ, RZ, R25 ;  /* 0x000000ffff027224 */ /* 0x000fe200078e0019 */
[----:B------:R-:W-:Y:S01]  /*69c0*/  PRMT R23, R20, 0x7610, R23 ;  /* 0x0000761014177816 */ /* 0x000fe20000000017 */
[----:B------:R-:W-:Y:S01]  /*69d0*/  IMAD.MOV.U32 R15, RZ, RZ, R14 ;  /* 0x000000ffff0f7224 */ /* 0x000fe200078e000e */
[----:B------:R-:W-:-:S07]  /*69e0*/  PRMT R38, R37, 0x7632, R38 ;  /* 0x0000763225267816 */ /* 0x000fce0000000026 */
.L_x_11181:
[----:B------:R-:W-:Y:S05]  /*69f0*/  BSYNC.RECONVERGENT B1 ;  /* 0x0000000000017941 */ /* 0x000fea0003800200 */
.L_x_11179:
        /* <DEDUP_REMOVED lines=11> */
.L_x_11183:
[----:B------:R-:W-:Y:S01]  /*6ab0*/  IMAD.MOV.U32 R20, RZ, RZ, R2 ;  /* 0x000000ffff147224 */ /* 0x000fe200078e0002 */
[----:B------:R-:W-:Y:S01]  /*6ac0*/  PRMT R22, R23, 0x7610, R22 ;  /* 0x0000761017167816 */ /* 0x000fe20000000016 */
[----:B------:R-:W-:Y:S01]  /*6ad0*/  IMAD.MOV.U32 R14, RZ, RZ, R3 ;  /* 0x000000ffff0e7224 */ /* 0x000fe200078e0003 */
[----:B------:R-:W-:-:S07]  /*6ae0*/  PRMT R37, R37, 0x5410, R37 ;  /* 0x0000541025257816 */ /* 0x000fce0000000025 */
.L_x_11184:
[----:B------:R-:W-:Y:S05]  /*6af0*/  BSYNC.RECONVERGENT B1 ;  /* 0x0000000000017941 */ /* 0x000fea0003800200 */
.L_x_11182:
        /* <DEDUP_REMOVED lines=11> */
.L_x_11186:
[----:B------:R-:W-:Y:S01]  /*6bb0*/  PRMT R37, R21, 0x7610, R37 ;  /* 0x0000761015257816 */ /* 0x000fe20000000025 */
[----:B------:R-:W-:Y:S01]  /*6bc0*/  IMAD.MOV.U32 R3, RZ, RZ, R19 ;  /* 0x000000ffff037224 */ /* 0x000fe200078e0013 */
[----:B------:R-:W-:Y:S01]  /*6bd0*/  PRMT R40, R40, 0x5410, R22 ;  /* 0x0000541028287816 */ /* 0x000fe20000000016 */
[--C-:B------:R-:W-:Y:S01]  /*6be0*/  IMAD.MOV.U32 R2, RZ, RZ, R20.reuse ;  /* 0x000000ffff027224 */ /* 0x100fe200078e0014 */
[----:B------:R-:W-:Y:S01]  /*6bf0*/  PRMT R21, R22, 0x7610, R21 ;  /* 0x0000761016157816 */ /* 0x000fe20000000015 */
[----:B------:R-:W-:-:S07]  /*6c00*/  IMAD.MOV.U32 R19, RZ, RZ, R20 ;  /* 0x000000ffff137224 */ /* 0x000fce00078e0014 */
.L_x_11187:
[----:B------:R-:W-:Y:S05]  /*6c10*/  BSYNC.RECONVERGENT B1 ;  /* 0x0000000000017941 */ /* 0x000fea0003800200 */
.L_x_11185:
[----:B------:R-:W-:Y:S02]  /*6c20*/  VIADD R16, R16, 0x4 ;  /* 0x0000000410107836 */ /* 0x000fe40000000000 */
[----:B------:R-:W-:Y:S01]  /*6c30*/  VIADD R17, R17, 0x2 ;  /* 0x0000000211117836 */ /* 0x000fe20000000000 */
[----:B------:R-:W-:Y:S06]  /*6c40*/  @P1 BRA `(.L_x_11188) ;  /* 0xfffffff000081947 */ /* 0x000fec000383ffff */
.L_x_11142:
[----:B------:R-:W-:Y:S05]  /*6c50*/  BSYNC.RECONVERGENT B0 ;  /* 0x0000000000007941 */ /* 0x000fea0003800200 */
.L_x_11141:
[----:B-1----:R-:W-:Y:S01]  /*6c60*/  SHFL.DOWN PT, R16, R2, 0x10, 0x1f ;  /* 0x0a001f0002107f89 */ /* 0x002fe200000e0000 */
[----:B------:R-:W-:Y:S01]  /*6c70*/  PRMT R24, R37, 0x5432, R38 ;  /* 0x0000543225187816 */ /* 0x000fe20000000026 */
[----:B------:R-:W-:Y:S01]  /*6c80*/  BSSY.RECONVERGENT B0, `(.L_x_11189) ;  /* 0x000015f000007945 */ /* 0x000fe20003800200 */
[----:B------:R-:W-:Y:S01]  /*6c90*/  PRMT R23, R40, 0x5432, R37 ;  /* 0x0000543228177816 */ /* 0x000fe20000000025 */
[----:B------:R-:W0:Y:S01]  /*6ca0*/  SHFL.DOWN PT, R17, R3, 0x10, 0x1f ;  /* 0x0a001f0003117f89 */ /* 0x000e2200000e0000 */
[----:B------:R-:W-:-:S03]  /*6cb0*/  ISETP.GE.AND P0, PT, R26, 0x10, PT ;  /* 0x000000101a00780c */ /* 0x000fc60003f06270 */
        /* <DEDUP_REMOVED lines=50> */
[----:B------:R-:W-:Y:S01]  /*6fe0*/  FSETP.GT.FTZ.AND P0, PT, R30, R16, PT ;  /* 0x000000101e00720b */ /* 0x000fe20003f14000 */
        /* <DEDUP_REMOVED lines=13> */
.L_x_11236:
        /* <DEDUP_REMOVED lines=20> */
.L_x_11192:
[----:B------:R-:W-:Y:S01]  /*7200*/  IMAD.MOV.U32 R2, RZ, RZ, R29 ;  /* 0x000000ffff027224 */ /* 0x000fe200078e001d */
[----:B------:R-:W-:Y:S01]  /*7210*/  PRMT R21, R21, 0x7610, R44 ;  /* 0x0000761015157816 */ /* 0x000fe2000000002c */
[----:B------:R-:W-:Y:S01]  /*7220*/  IMAD.MOV.U32 R29, RZ, RZ, R28 ;  /* 0x000000ffff1d7224 */ /* 0x000fe200078e001c */
[----:B------:R-:W-:-:S07]  /*7230*/  PRMT R44, R44, 0x5410, R44 ;  /* 0x000054102c2c7816 */ /* 0x000fce000000002c */
.L_x_11193:
[----:B------:R-:W-:Y:S05]  /*7240*/  BSYNC.RECONVERGENT B1 ;  /* 0x0000000000017941 */ /* 0x000fea0003800200 */
.L_x_11191:
        /* <DEDUP_REMOVED lines=11> */
.L_x_11195:
[----:B------:R-:W-:Y:S01]  /*7300*/  IMAD.MOV.U32 R23, RZ, RZ, R2 ;  /* 0x000000ffff177224 */ /* 0x000fe200078e0002 */
[----:B------:R-:W-:Y:S01]  /*7310*/  PRMT R20, R21, 0x7632, R20 ;  /* 0x0000763215147816 */ /* 0x000fe20000000014 */
[----:B------:R-:W-:Y:S01]  /*7320*/  IMAD.MOV.U32 R28, RZ, RZ, R5 ;  /* 0x000000ffff1c7224 */ /* 0x000fe200078e0005 */
[----:B------:R-:W-:-:S07]  /*7330*/  PRMT R44, R43, 0x7632, R44 ;  /* 0x000076322b2c7816 */ /* 0x000fce000000002c */
.L_x_11196:
[----:B------:R-:W-:Y:S05]  /*7340*/  BSYNC.RECONVERGENT B1 ;  /* 0x0000000000017941 */ /* 0x000fea0003800200 */
.L_x_11194:
        /* <DEDUP_REMOVED lines=11> */
.L_x_11198:
[----:B------:R-:W-:Y:S01]  /*7400*/  IMAD.MOV.U32 R2, RZ, RZ, R23 ;  /* 0x000000ffff027224 */ /* 0x000fe200078e0017 */
[----:B------:R-:W-:Y:S01]  /*7410*/  PRMT R21, R21, 0x5410, R20 ;  /* 0x0000541015157816 */ /* 0x000fe20000000014 */
[----:B------:R-:W-:Y:S01]  /*7420*/  IMAD.MOV.U32 R5, RZ, RZ, R4 ;  /* 0x000000ffff057224 */ /* 0x000fe200078e0004 */
[----:B------:R-:W-:-:S07]  /*7430*/  PRMT R43, R43, 0x5410, R43 ;  /* 0x000054102b2b7816 */ /* 0x000fce000000002b */
.L_x_11199:
[----:B------:R-:W-:Y:S05]  /*7440*/  BSYNC.RECONVERGENT B1 ;  /* 0x0000000000017941 */ /* 0x000fea0003800200 */
.L_x_11197:
        /* <DEDUP_REMOVED lines=11> */
.L_x_11201:
[----:B------:R-:W-:Y:S01]  /*7500*/  IMAD.MOV.U32 R23, RZ, RZ, R2 ;  /* 0x000000ffff177224 */ /* 0x000fe200078e0002 */
[----:B------:R-:W-:Y:S01]  /*7510*/  PRMT R20, R20, 0x7610, R21 ;  /* 0x0000761014147816 */ /* 0x000fe20000000015 */
[----:B------:R-:W-:Y:S01]  /*7520*/  IMAD.MOV.U32 R4, RZ, RZ, R7 ;  /* 0x000000ffff047224 */ /* 0x000fe200078e0007 */
[----:B------:R-:W-:-:S07]  /*7530*/  PRMT R43, R42, 0x7632, R43 ;  /* 0x000076322a2b7816 */ /* 0x000fce000000002b */
.L_x_11202:
[----:B------:R-:W-:Y:S05]  /*7540*/  BSYNC.RECONVERGENT B1 ;  /* 0x0000000000017941 */ /* 0x000fea0003800200 */
.L_x_11200:
        /* <DEDUP_REMOVED lines=11> */
.L_x_11204:
[----:B------:R-:W-:Y:S01]  /*7600*/  IMAD.MOV.U32 R2, RZ, RZ, R23 ;  /* 0x000000ffff027224 */ /* 0x000fe200078e0017 */
[----:B------:R-:W-:Y:S01]  /*7610*/  PRMT R20, R20, 0x7632, R20 ;  /* 0x0000763214147816 */ /* 0x000fe20000000014 */
[----:B------:R-:W-:Y:S01]  /*7620*/  IMAD.MOV.U32 R7, RZ, RZ, R6 ;  /* 0x000000ffff077224 */ /* 0x000fe200078e0006 */
[----:B------:R-:W-:-:S07]  /*7630*/  PRMT R42, R42, 0x5410, R42 ;  /* 0x000054102a2a7816 */ /* 0x000fce000000002a */
.L_x_11205:
[----:B------:R-:W-:Y:S05]  /*7640*/  BSYNC.RECONVERGENT B1 ;  /* 0x0000000000017941 */ /* 0x000fea0003800200 */
.L_x_11203:
        /* <DEDUP_REMOVED lines=11> */
.L_x_11207:
[----:B------:R-:W-:Y:S01]  /*7700*/  IMAD.MOV.U32 R23, RZ, RZ, R2 ;  /* 0x000000ffff177224 */ /* 0x000fe200078e0002 */
[----:B------:R-:W-:Y:S01]  /*7710*/  PRMT R20, R20, 0x5410, R20 ;  /* 0x0000541014147816 */ /* 0x000fe20000000014 */
[----:B------:R-:W-:Y:S01]  /*7720*/  IMAD.MOV.U32 R6, RZ, RZ, R9 ;  /* 0x000000ffff067224 */ /* 0x000fe200078e0009 */
[----:B------:R-:W-:-:S07]  /*7730*/  PRMT R42, R41, 0x7632, R42 ;  /* 0x00007632292a7816 */ /* 0x000fce000000002a */
.L_x_11208:
[----:B------:R-:W-:Y:S05]  /*7740*/  BSYNC.RECONVERGENT B1 ;  /* 0x0000000000017941 */ /* 0x000fea0003800200 */
.L_x_11206:
        /* <DEDUP_REMOVED lines=11> */
.L_x_11210:
[----:B------:R-:W-:Y:S01]  /*7800*/  IMAD.MOV.U32 R2, RZ, RZ, R23 ;  /* 0x000000ffff027224 */ /* 0x000fe200078e0017 */
[----:B------:R-:W-:Y:S01]  /*7810*/  PRMT R20, R20, 0x7632, R20 ;  /* 0x0000763214147816 */ /* 0x000fe20000000014 */
[----:B------:R-:W-:Y:S01]  /*7820*/  IMAD.MOV.U32 R9, RZ, RZ, R8 ;  /* 0x000000ffff097224 */ /* 0x000fe200078e0008 */
[----:B------:R-:W-:-:S07]  /*7830*/  PRMT R41, R41, 0x5410, R41 ;  /* 0x0000541029297816 */ /* 0x000fce0000000029 */
.L_x_11211:
[----:B------:R-:W-:Y:S05]  /*7840*/  BSYNC.RECONVERGENT B1 ;  /* 0x0000000000017941 */ /* 0x000fea0003800200 */
.L_x_11209:
        /* <DEDUP_REMOVED lines=11> */
.L_x_11213:
[----:B------:R-:W-:Y:S01]  /*7900*/  IMAD.MOV.U32 R23, RZ, RZ, R2 ;  /* 0x000000ffff177224 */ /* 0x000fe200078e0002 */
[----:B------:R-:W-:Y:S01]  /*7910*/  PRMT R22, R20, 0x7610, R22 ;  /* 0x0000761014167816 */ /* 0x000fe20000000016 */
[----:B------:R-:W-:Y:S01]  /*7920*/  IMAD.MOV.U32 R8, RZ, RZ, R11 ;  /* 0x000000ffff087224 */ /* 0x000fe200078e000b */
[----:B------:R-:W-:-:S07]  /*7930*/  PRMT R41, R40, 0x7610, R41 ;  /* 0x0000761028297816 */ /* 0x000fce0000000029 */
.L_x_11214:
[----:B------:R-:W-:Y:S05]  /*7940*/  BSYNC.RECONVERGENT B1 ;  /* 0x0000000000017941 */ /* 0x000fea0003800200 */
.L_x_11212:
        /* <DEDUP_REMOVED lines=11> */
.L_x_11216:
[----:B------:R-:W-:Y:S01]  /*7a00*/  IMAD.MOV.U32 R2, RZ, RZ, R23 ;  /* 0x000000ffff027224 */ /* 0x000fe200078e0017 */
[----:B------:R-:W-:Y:S01]  /*7a10*/  PRMT R20, R22, 0x7610, R20 ;  /* 0x0000761016147816 */ /* 0x000fe20000000014 */
[----:B------:R-:W-:Y:S01]  /*7a20*/  IMAD.MOV.U32 R11, RZ, RZ, R10 ;  /* 0x000000ffff0b7224 */ /* 0x000fe200078e000a */
[----:B------:R-:W-:-:S07]  /*7a30*/  PRMT R40, R39, 0x7610, R40 ;  /* 0x0000761027287816 */ /* 0x000fce0000000028 */
.L_x_11217:
[----:B------:R-:W-:Y:S05]  /*7a40*/  BSYNC.RECONVERGENT B1 ;  /* 0x0000000000017941 */ /* 0x000fea0003800200 */
.L_x_11215:
        /* <DEDUP_REMOVED lines=11> */
.L_x_11219:
[----:B------:R-:W-:Y:S01]  /*7b00*/  IMAD.MOV.U32 R23, RZ, RZ, R2 ;  /* 0x000000ffff177224 */ /* 0x000fe200078e0002 */
[----:B------:R-:W-:Y:S01]  /*7b10*/  PRMT R21, R21, 0x5410, R20 ;  /* 0x0000541015157816 */ /* 0x000fe20000000014 */
[----:B------:R-:W-:Y:S01]  /*7b20*/  IMAD.MOV.U32 R10, RZ, RZ, R13 ;  /* 0x000000ffff0a7224 */ /* 0x000fe200078e000d */
[----:B------:R-:W-:-:S07]  /*7b30*/  PRMT R39, R39, 0x7632, R39 ;  /* 0x0000763227277816 */ /* 0x000fce0000000027 */
.L_x_11220:
[----:B------:R-:W-:Y:S05]  /*7b40*/  BSYNC.RECONVERGENT B1 ;  /* 0x0000000000017941 */ /* 0x000fea0003800200 */
.L_x_11218:
        /* <DEDUP_REMOVED lines=11> */
.L_x_11222:
[----:B------:R-:W-:Y:S01]  /*7c00*/  IMAD.MOV.U32 R2, RZ, RZ, R23 ;  /* 0x000000ffff027224 */ /* 0x000fe200078e0017 */
[----:B------:R-:W-:Y:S01]  /*7c10*/  PRMT R20, R20, 0x7610, R21 ;  /* 0x0000761014147816 */ /* 0x000fe20000000015 */
[----:B------:R-:W-:Y:S01]  /*7c20*/  IMAD.MOV.U32 R13, RZ, RZ, R12 ;  /* 0x000000ffff0d7224 */ /* 0x000fe200078e000c */
[----:B------:R-:W-:-:S07]  /*7c30*/  PRMT R39, R39, 0x7610, R38 ;  /* 0x0000761027277816 */ /* 0x000fce0000000026 */
.L_x_11223:
[----:B------:R-:W-:Y:S05]  /*7c40*/  BSYNC.RECONVERGENT B1 ;  /* 0x0000000000017941 */ /* 0x000fea0003800200 */
.L_x_11221:
        /* <DEDUP_REMOVED lines=11> */
.L_x_11225:
[----:B------:R-:W-:Y:S01]  /*7d00*/  IMAD.MOV.U32 R25, RZ, RZ, R2 ;  /* 0x000000ffff197224 */ /* 0x000fe200078e0002 */
[----:B------:R-:W-:Y:S01]  /*7d10*/  PRMT R20, R20, 0x7632, R20 ;  /* 0x0000763214147816 */ /* 0x000fe20000000014 */
[----:B------:R-:W-:Y:S01]  /*7d20*/  IMAD.MOV.U32 R12, RZ, RZ, R15 ;  /* 0x000000ffff0c7224 */ /* 0x000fe200078e000f */
[----:B------:R-:W-:-:S07]  /*7d30*/  PRMT R38, R38, 0x5410, R38 ;  /* 0x0000541026267816 */ /* 0x000fce0000000026 */
.L_x_11226:
[----:B------:R-:W-:Y:S05]  /*7d40*/  BSYNC.RECONVERGENT B1 ;  /* 0x0000000000017941 */ /* 0x000fea0003800200 */
.L_x_11224:
        /* <DEDUP_REMOVED lines=11> */
.L_x_11228:
[----:B------:R-:W-:Y:S01]  /*7e00*/  IMAD.MOV.U32 R2, RZ, RZ, R25 ;  /* 0x000000ffff027224 */ /* 0x000fe200078e0019 */
[----:B------:R-:W-:Y:S01]  /*7e10*/  PRMT R23, R20, 0x7610, R23 ;  /* 0x0000761014177816 */ /* 0x000fe20000000017 */
[----:B------:R-:W-:Y:S01]  /*7e20*/  IMAD.MOV.U32 R15, RZ, RZ, R14 ;  /* 0x000000ffff0f7224 */ /* 0x000fe200078e000e */
[----:B------:R-:W-:-:S07]  /*7e30*/  PRMT R38, R37, 0x7632, R38 ;  /* 0x0000763225267816 */ /* 0x000fce0000000026 */
.L_x_11229:
[----:B------:R-:W-:Y:S05]  /*7e40*/  BSYNC.RECONVERGENT B1 ;  /* 0x0000000000017941 */ /* 0x000fea0003800200 */
.L_x_11227:
        /* <DEDUP_REMOVED lines=11> */
.L_x_11231:
[----:B------:R-:W-:Y:S01]  /*7f00*/  IMAD.MOV.U32 R20, RZ, RZ, R2 ;  /* 0x000000ffff147224 */ /* 0x000fe200078e0002 */
[----:B------:R-:W-:Y:S01]  /*7f10*/  PRMT R22, R23, 0x7610, R22 ;  /* 0x0000761017167816 */ /* 0x000fe20000000016 */
[----:B------:R-:W-:Y:S01]  /*7f20*/  IMAD.MOV.U32 R14, RZ, RZ, R3 ;  /* 0x000000ffff0e7224 */ /* 0x000fe200078e0003 */
[----:B------:R-:W-:-:S07]  /*7f30*/  PRMT R37, R37, 0x5410, R37 ;  /* 0x0000541025257816 */ /* 0x000fce0000000025 */
.L_x_11232:
[----:B------:R-:W-:Y:S05]  /*7f40*/  BSYNC.RECONVERGENT B1 ;  /* 0x0000000000017941 */ /* 0x000fea0003800200 */
.L_x_11230:
        /* <DEDUP_REMOVED lines=11> */
.L_x_11234:
[----:B------:R-:W-:Y:S01]  /*8000*/  PRMT R37, R21, 0x7610, R37 ;  /* 0x0000761015257816 */ /* 0x000fe20000000025 */
[----:B------:R-:W-:Y:S01]  /*8010*/  IMAD.MOV.U32 R3, RZ, RZ, R19 ;  /* 0x000000ffff037224 */ /* 0x000fe200078e0013 */
[----:B------:R-:W-:Y:S01]  /*8020*/  PRMT R40, R40, 0x5410, R22 ;  /* 0x0000541028287816 */ /* 0x000fe20000000016 */
[--C-:B------:R-:W-:Y:S01]  /*8030*/  IMAD.MOV.U32 R2, RZ, RZ, R20.reuse ;  /* 0x000000ffff027224 */ /* 0x100fe200078e0014 */
[----:B------:R-:W-:Y:S01]  /*8040*/  PRMT R21, R22, 0x7610, R21 ;  /* 0x0000761016157816 */ /* 0x000fe20000000015 */
[----:B------:R-:W-:-:S07]  /*8050*/  IMAD.MOV.U32 R19, RZ, RZ, R20 ;  /* 0x000000ffff137224 */ /* 0x000fce00078e0014 */
.L_x_11235:
[----:B------:R-:W-:Y:S05]  /*8060*/  BSYNC.RECONVERGENT B1 ;  /* 0x0000000000017941 */ /* 0x000fea0003800200 */
.L_x_11233:
        /* <DEDUP_REMOVED lines=17> */
[----:B------:R2:W-:Y:S01]  /*8180*/  STS.64 [R20+0x8], R30 ;  /* 0x0000081e14007388 */ /* 0x0005e20000000a00 */
[----:B0-----:R-:W-:-:S03]  /*8190*/  IMAD.MOV.U32 R18, RZ, RZ, R41 ;  /* 0x000000ffff127224 */ /* 0x001fc600078e0029 */
[----:B------:R2:W-:Y:S01]  /*81a0*/  STS.64 [R20+0x10], R2 ;  /* 0x0000100214007388 */ /* 0x0005e20000000a00 */
[----:B------:R-:W-:Y:S02]  /*81b0*/  IMAD.MOV.U32 R19, RZ, RZ, R42 ;  /* 0x000000ffff137224 */ /* 0x000fe400078e002a */
[----:B-1----:R-:W-:Y:S01]  /*81c0*/  IMAD.MOV.U32 R16, RZ, RZ, R43 ;  /* 0x000000ffff107224 */ /* 0x002fe200078e002b */
[----:B------:R2:W-:Y:S01]  /*81d0*/  STS.64 [R20+0x18], R14 ;  /* 0x0000180e14007388 */ /* 0x0005e20000000a00 */
[----:B------:R-:W-:-:S03]  /*81e0*/  IMAD.MOV.U32 R17, RZ, RZ, R44 ;  /* 0x000000ffff117224 */ /* 0x000fc600078e002c */
        /* <DEDUP_REMOVED lines=8> */
.L_x_11190:
[----:B------:R-:W-:Y:S05]  /*8270*/  BSYNC.RECONVERGENT B0 ;  /* 0x0000000000007941 */ /* 0x000fea0003800200 */
.L_x_11189:
[----:B------:R-:W-:Y:S01]  /*8280*/  BAR.SYNC.DEFER_BLOCKING 0x0 ;  /* 0x0000000000007b1d */ /* 0x000fe20000010000 */
[----:B------:R-:W-:-:S05]  /*8290*/  ISETP.NE.AND P0, PT, R35, RZ, PT ;  /* 0x000000ff2300720c */ /* 0x000fca0003f05270 */
[----:B------:R-:W-:Y:S08]  /*82a0*/  BSSY.RECONVERGENT B0, `(.L_x_11237) ;  /* 0x0000360000007945 */ /* 0x000ff00003800200 */
[----:B------:R-:W-:Y:S05]  /*82b0*/  @P0 BRA `(.L_x_11238) ;  /* 0x0000003400780947 */ /* 0x000fea0003800000 */
[----:B------:R-:W0:Y:S01]  /*82c0*/  S2UR UR5, SR_CgaCtaId ;  /* 0x00000000000579c3 */ /* 0x000e220000008800 */
[----:B------:R-:W-:Y:S02]  /*82d0*/  UMOV UR4, 0x400 ;  /* 0x0000040000047882 */ /* 0x000fe40000000000 */
[----:B0-----:R-:W-:-:S09]  /*82e0*/  ULEA UR4, UR5, UR4, 0x18 ;  /* 0x0000000405047291 */ /* 0x001fd2000f8ec0ff */
[----:B-12---:R-:W0:Y:S04]  /*82f0*/  LDS.128 R16, [UR4+0x80] ;  /* 0x00008004ff107984 */ /* 0x006e280008000c00 */
[----:B------:R-:W1:Y:S04]  /*8300*/  LDS.128 R24, [UR4+0x90] ;  /* 0x00009004ff187984 */ /* 0x000e680008000c00 */
[----:B------:R-:W2:Y:S04]  /*8310*/  LDS.128 R20, [UR4+0xa0] ;  /* 0x0000a004ff147984 */ /* 0x000ea80008000c00 */
        /* <DEDUP_REMOVED lines=8> */
[----:B------:R-:W2:Y:S04]  /*83a0*/  LDS.128 R20, [UR4+0xc0] ;  /* 0x0000c004ff147984 */ /* 0x000ea80008000c00 */
[----:B0-----:R-:W-:Y:S01]  /*83b0*/  STL.64 [R0+0x8], R18 ;  /* 0x0000081200007387 */ /* 0x001fe20000100a00 */
[----:B------:R-:W-:-:S03]  /*83c0*/  FSETP.GT.FTZ.AND P0, PT, R30, R16, PT ;  /* 0x000000101e00720b */ /* 0x000fc60003f14000 */
[----:B------:R-:W0:Y:S01]  /*83d0*/  LDS.64 R18, [UR4+0xd0] ;  /* 0x0000d004ff127984 */ /* 0x000e220008000a00 */
[----:B------:R-:W-:Y:S02]  /*83e0*/  FSEL R33, R30, R16, P0 ;  /* 0x000000101e217208 */ /* 0x000fe40000000000 */
[----:B------:R-:W-:Y:S01]  /*83f0*/  FSEL R30, R16, R30, P0 ;  /* 0x0000001e101e7208 */ /* 0x000fe20000000000 */
[----:B------:R3:W-:Y:S04]  /*8400*/  STL.64 [R0], R16 ;  /* 0x0000001000007387 */ /* 0x0007e80000100a00 */
[----:B---3--:R-:W-:Y:S01]  /*8410*/  FADD.FTZ R16, -R33, R30 ;  /* 0x0000001e21107221 */ /* 0x008fe20000010100 */
[----:B-1----:R-:W-:Y:S03]  /*8420*/  STL.64 [R0+0x48], R26 ;  /* 0x0000481a00007387 */ /* 0x002fe60000100a00 */
[----:B------:R-:W-:Y:S01]  /*8430*/  FMUL.FTZ R16, R16, 1.4426950216293334961 ;  /* 0x3fb8aa3b10107820 */ /* 0x000fe20000410000 */
[----:B--2---:R-:W-:Y:S03]  /*8440*/  STL.64 [R0+0x50], R20 ;  /* 0x0000501400007387 */ /* 0x004fe60000100a00 */
[----:B------:R-:W1:Y:S01]  /*8450*/  MUFU.EX2 R45, R16 ;  /* 0x00000010002d7308 */ /* 0x000e620000000800 */
[----:B------:R-:W-:Y:S04]  /*8460*/  STL.64 [R0+0x58], R22 ;  /* 0x0000581600007387 */ /* 0x000fe80000100a00 */
[----:B------:R2:W-:Y:S04]  /*8470*/  STL.64 [R0+0x40], R24 ;  /* 0x0000401800007387 */ /* 0x0005e80000100a00 */
[----:B0-----:R0:W-:Y:S01]  /*8480*/  STL.64 [R0+0x60], R18 ;  /* 0x0000601200007387 */ /* 0x0011e20000100a00 */
[----:B--2---:R-:W-:Y:S01]  /*8490*/  FSEL R24, R32, R17, P0 ;  /* 0x0000001120187208 */ /* 0x004fe20000000000 */
[----:B------:R-:W-:Y:S01]  /*84a0*/  IMAD.MOV.U32 R25, RZ, RZ, RZ ;  /* 0x000000ffff197224 */ /* 0x000fe200078e00ff */
[----:B------:R-:W-:-:S05]  /*84b0*/  FSEL R17, R17, R32, P0 ;  /* 0x0000002011117208 */ /* 0x000fca0000000000 */
[----:B-1----:R-:W-:Y:S01]  /*84c0*/  FFMA.FTZ R45, R17, R45, R24 ;  /* 0x0000002d112d7223 */ /* 0x002fe20000010018 */
[----:B------:R-:W-:Y:S02]  /*84d0*/  IMAD.MOV.U32 R24, RZ, RZ, R0 ;  /* 0x000000ffff187224 */ /* 0x000fe400078e0000 */
[----:B------:R-:W-:-:S07]  /*84e0*/  IMAD.MOV.U32 R17, RZ, RZ, R34 ;  /* 0x000000ffff117224 */ /* 0x000fce00078e0022 */
.L_x_11284:
[----:B------:R-:W2:Y:S04]  /*84f0*/  LDL R16, [R17] ;  /* 0x0000000011107983 */ /* 0x000ea80000100800 */
[----:B0-----:R-:W3:Y:S01]  /*8500*/  LDL.U16 R19, [R24+0x48] ;  /* 0x0000480018137983 */ /* 0x001ee20000100400 */
        /* <DEDUP_REMOVED lines=18> */
.L_x_11240:
[----:B------:R-:W-:Y:S01]  /*8630*/  IMAD.MOV.U32 R16, RZ, RZ, R29 ;  /* 0x000000ffff107224 */ /* 0x000fe200078e001d */
[C---:B------:R-:W-:Y:S01]  /*8640*/  PRMT R20, R44.reuse, 0x7632, R20 ;  /* 0x000076322c147816 */ /* 0x040fe20000000014 */
[----:B------:R-:W-:Y:S01]  /*8650*/  IMAD.MOV.U32 R29, RZ, RZ, R28 ;  /* 0x000000ffff1d7224 */ /* 0x000fe200078e001c */
[----:B------:R-:W-:-:S07]  /*8660*/  PRMT R44, R44, 0x5410, R44 ;  /* 0x000054102c2c7816 */ /* 0x000fce000000002c */
.L_x_11241:
[----:B------:R-:W-:Y:S05]  /*8670*/  BSYNC.RECONVERGENT B1 ;  /* 0x0000000000017941 */ /* 0x000fea0003800200 */
.L_x_11239:
        /* <DEDUP_REMOVED lines=11> */
.L_x_11243:
[----:B------:R-:W-:Y:S01]  /*8730*/  IMAD.MOV.U32 R19, RZ, RZ, R16 ;  /* 0x000000ffff137224 */ /* 0x000fe200078e0010 */
[----:B------:R-:W-:Y:S01]  /*8740*/  PRMT R18, R20, 0x7610, R18 ;  /* 0x0000761014127816 */ /* 0x000fe20000000012 */
[----:B------:R-:W-:Y:S01]  /*8750*/  IMAD.MOV.U32 R28, RZ, RZ, R5 ;  /* 0x000000ffff1c7224 */ /* 0x000fe200078e0005 */
[----:B------:R-:W-:-:S07]  /*8760*/  PRMT R44, R43, 0x7632, R44 ;  /* 0x000076322b2c7816 */ /* 0x000fce000000002c */
.L_x_11244:
[----:B------:R-:W-:Y:S05]  /*8770*/  BSYNC.RECONVERGENT B1 ;  /* 0x0000000000017941 */ /* 0x000fea0003800200 */
.L_x_11242:
        /* <DEDUP_REMOVED lines=11> */
.L_x_11246:
[----:B------:R-:W-:Y:S01]  /*8830*/  IMAD.MOV.U32 R16, RZ, RZ, R19 ;  /* 0x000000ffff107224 */ /* 0x000fe200078e0013 */
[----:B------:R-:W-:Y:S01]  /*8840*/  PRMT R20, R20, 0x5410, R18 ;  /* 0x0000541014147816 */ /* 0x000fe20000000012 */
[----:B------:R-:W-:Y:S01]  /*8850*/  IMAD.MOV.U32 R5, RZ, RZ, R4 ;  /* 0x000000ffff057224 */ /* 0x000fe200078e0004 */
[----:B------:R-:W-:-:S07]  /*8860*/  PRMT R43, R43, 0x5410, R43 ;  /* 0x000054102b2b7816 */ /* 0x000fce000000002b */
.L_x_11247:
[----:B------:R-:W-:Y:S05]  /*8870*/  BSYNC.RECONVERGENT B1 ;  /* 0x0000000000017941 */ /* 0x000fea0003800200 */
.L_x_11245:
        /* <DEDUP_REMOVED lines=11> */
.L_x_11249:
[----:B------:R-:W-:Y:S01]  /*8930*/  IMAD.MOV.U32 R19, RZ, RZ, R16 ;  /* 0x000000ffff137224 */ /* 0x000fe200078e0010 */
[----:B------:R-:W-:Y:S01]  /*8940*/  PRMT R18, R18, 0x7610, R20 ;  /* 0x0000761012127816 */ /* 0x000fe20000000014 */
[----:B------:R-:W-:Y:S01]  /*8950*/  IMAD.MOV.U32 R4, RZ, RZ, R7 ;  /* 0x000000ffff047224 */ /* 0x000fe200078e0007 */
[----:B------:R-:W-:-:S07]  /*8960*/  PRMT R43, R42, 0x7632, R43 ;  /* 0x000076322a2b7816 */ /* 0x000fce000000002b */
.L_x_11250:
[----:B------:R-:W-:Y:S05]  /*8970*/  BSYNC.RECONVERGENT B1 ;  /* 0x0000000000017941 */ /* 0x000fea0003800200 */
.L_x_11248:
        /* <DEDUP_REMOVED lines=11> */
.L_x_11252:
[----:B------:R-:W-:Y:S01]  /*8a30*/  IMAD.MOV.U32 R16, RZ, RZ, R19 ;  /* 0x000000ffff107224 */ /* 0x000fe200078e0013 */
[----:B------:R-:W-:Y:S01]  /*8a40*/  PRMT R20, R18, 0x7632, R20 ;  /* 0x0000763212147816 */ /* 0x000fe20000000014 */
[----:B------:R-:W-:Y:S01]  /*8a50*/  IMAD.MOV.U32 R7, RZ, RZ, R6 ;  /* 0x000000ffff077224 */ /* 0x000fe200078e0006 */
[----:B------:R-:W-:-:S07]  /*8a60*/  PRMT R42, R42, 0x5410, R42 ;  /* 0x000054102a2a7816 */ /* 0x000fce000000002a */
.L_x_11253:
[----:B------:R-:W-:Y:S05]  /*8a70*/  BSYNC.RECONVERGENT B1 ;  /* 0x0000000000017941 */ /* 0x000fea0003800200 */
.L_x_11251:
        /* <DEDUP_REMOVED lines=11> */
.L_x_11255:
[----:B------:R-:W-:Y:S01]  /*8b30*/  IMAD.MOV.U32 R19, RZ, RZ, R16 ;  /* 0x000000ffff137224 */ /* 0x000fe200078e0010 */
[----:B------:R-:W-:Y:S01]  /*8b40*/  PRMT R18, R20, 0x7610, R18 ;  /* 0x0000761014127816 */ /* 0x000fe20000000012 */
[----:B------:R-:W-:Y:S01]  /*8b50*/  IMAD.MOV.U32 R6, RZ, RZ, R9 ;  /* 0x000000ffff067224 */ /* 0x000fe200078e0009 */
[----:B------:R-:W-:-:S07]  /*8b60*/  PRMT R42, R41, 0x7632, R42 ;  /* 0x00007632292a7816 */ /* 0x000fce000000002a */
.L_x_11256:
[----:B------:R-:W-:Y:S05]  /*8b70*/  BSYNC.RECONVERGENT B1 ;  /* 0x0000000000017941 */ /* 0x000fea0003800200 */
.L_x_11254:
        /* <DEDUP_REMOVED lines=11> */
.L_x_11258:
[----:B------:R-:W-:Y:S01]  /*8c30*/  IMAD.MOV.U32 R16, RZ, RZ, R19 ;  /* 0x000000ffff107224 */ /* 0x000fe200078e0013 */
[----:B------:R-:W-:Y:S01]  /*8c40*/  PRMT R18, R18, 0x5410, R18 ;  /* 0x0000541012127816 */ /* 0x000fe20000000012 */
[----:B------:R-:W-:Y:S01]  /*8c50*/  IMAD.MOV.U32 R9, RZ, RZ, R8 ;  /* 0x000000ffff097224 */ /* 0x000fe200078e0008 */
[----:B------:R-:W-:-:S07]  /*8c60*/  PRMT R41, R41, 0x5410, R41 ;  /* 0x0000541029297816 */ /* 0x000fce0000000029 */
.L_x_11259:
[----:B------:R-:W-:Y:S05]  /*8c70*/  BSYNC.RECONVERGENT B1 ;  /* 0x0000000000017941 */ /* 0x000fea0003800200 */
.L_x_11257:
        /* <DEDUP_REMOVED lines=11> */
.L_x_11261:
[----:B------:R-:W-:Y:S01]  /*8d30*/  IMAD.MOV.U32 R19, RZ, RZ, R16 ;  /* 0x000000ffff137224 */ /* 0x000fe200078e0010 */
[----:B------:R-:W-:Y:S01]  /*8d40*/  PRMT R20, R18, 0x7632, R20 ;  /* 0x0000763212147816 */ /* 0x000fe20000000014 */
[----:B------:R-:W-:Y:S01]  /*8d50*/  IMAD.MOV.U32 R8, RZ, RZ, R11 ;  /* 0x000000ffff087224 */ /* 0x000fe200078e000b */
[----:B------:R-:W-:-:S07]  /*8d60*/  PRMT R41, R40, 0x7610, R41 ;  /* 0x0000761028297816 */ /* 0x000fce0000000029 */
.L_x_11262:
[----:B------:R-:W-:Y:S05]  /*8d70*/  BSYNC.RECONVERGENT B1 ;  /* 0x0000000000017941 */ /* 0x000fea0003800200 */
.L_x_11260:
        /* <DEDUP_REMOVED lines=11> */
.L_x_11264:
[----:B------:R-:W-:Y:S01]  /*8e30*/  IMAD.MOV.U32 R16, RZ, RZ, R19 ;  /* 0x000000ffff107224 */ /* 0x000fe200078e0013 */
[----:B------:R-:W-:Y:S01]  /*8e40*/  PRMT R18, R20, 0x7610, R18 ;  /* 0x0000761014127816 */ /* 0x000fe20000000012 */
[----:B------:R-:W-:Y:S01]  /*8e50*/  IMAD.MOV.U32 R11, RZ, RZ, R10 ;  /* 0x000000ffff0b7224 */ /* 0x000fe200078e000a */
[----:B------:R-:W-:-:S07]  /*8e60*/  PRMT R40, R39, 0x7610, R40 ;  /* 0x0000761027287816 */ /* 0x000fce0000000028 */
.L_x_11265:
[----:B------:R-:W-:Y:S05]  /*8e70*/  BSYNC.RECONVERGENT B1 ;  /* 0x0000000000017941 */ /* 0x000fea0003800200 */
.L_x_11263:
        /* <DEDUP_REMOVED lines=11> */
.L_x_11267:
[----:B------:R-:W-:Y:S01]  /*8f30*/  IMAD.MOV.U32 R19, RZ, RZ, R16 ;  /* 0x000000ffff137224 */ /* 0x000fe200078e0010 */
[----:B------:R-:W-:Y:S01]  /*8f40*/  PRMT R20, R20, 0x5410, R18 ;  /* 0x0000541014147816 */ /* 0x000fe20000000012 */
[----:B------:R-:W-:Y:S01]  /*8f50*/  IMAD.MOV.U32 R10, RZ, RZ, R13 ;  /* 0x000000ffff0a7224 */ /* 0x000fe200078e000d */
[----:B------:R-:W-:-:S07]  /*8f60*/  PRMT R39, R39, 0x7632, R39 ;  /* 0x0000763227277816 */ /* 0x000fce0000000027 */
.L_x_11268:
[----:B------:R-:W-:Y:S05]  /*8f70*/  BSYNC.RECONVERGENT B1 ;  /* 0x0000000000017941 */ /* 0x000fea0003800200 */
.L_x_11266:
        /* <DEDUP_REMOVED lines=11> */
.L_x_11270:
[----:B------:R-:W-:Y:S01]  /*9030*/  IMAD.MOV.U32 R16, RZ, RZ, R19 ;  /* 0x000000ffff107224 */ /* 0x000fe200078e0013 */
[----:B------:R-:W-:Y:S01]  /*9040*/  PRMT R18, R18, 0x7610, R20 ;  /* 0x0000761012127816 */ /* 0x000fe20000000014 */
[----:B------:R-:W-:Y:S01]  /*9050*/  IMAD.MOV.U32 R13, RZ, RZ, R12 ;  /* 0x000000ffff0d7224 */ /* 0x000fe200078e000c */
[----:B------:R-:W-:-:S07]  /*9060*/  PRMT R39, R39, 0x7610, R38 ;  /* 0x0000761027277816 */ /* 0x000fce0000000026 */
.L_x_11271:
[----:B------:R-:W-:Y:S05]  /*9070*/  BSYNC.RECONVERGENT B1 ;  /* 0x0000000000017941 */ /* 0x000fea0003800200 */
.L_x_11269:
        /* <DEDUP_REMOVED lines=11> */
.L_x_11273:
[----:B------:R-:W-:Y:S01]  /*9130*/  IMAD.MOV.U32 R19, RZ, RZ, R16 ;  /* 0x000000ffff137224 */ /* 0x000fe200078e0010 */
[----:B------:R-:W-:Y:S01]  /*9140*/  PRMT R20, R18, 0x7632, R20 ;  /* 0x0000763212147816 */ /* 0x000fe20000000014 */
[----:B------:R-:W-:Y:S01]  /*9150*/  IMAD.MOV.U32 R12, RZ, RZ, R15 ;  /* 0x000000ffff0c7224 */ /* 0x000fe200078e000f */
[----:B------:R-:W-:-:S07]  /*9160*/  PRMT R38, R38, 0x5410, R38 ;  /* 0x0000541026267816 */ /* 0x000fce0000000026 */
.L_x_11274:
[----:B------:R-:W-:Y:S05]  /*9170*/  BSYNC.RECONVERGENT B1 ;  /* 0x0000000000017941 */ /* 0x000fea0003800200 */
.L_x_11272:
        /* <DEDUP_REMOVED lines=11> */
.L_x_11276:
[----:B------:R-:W-:Y:S01]  /*9230*/  IMAD.MOV.U32 R18, RZ, RZ, R19 ;  /* 0x000000ffff127224 */ /* 0x000fe200078e0013 */
[----:B------:R-:W-:Y:S01]  /*9240*/  PRMT R16, R20, 0x7610, R16 ;  /* 0x0000761014107816 */ /* 0x000fe20000000010 */
[----:B------:R-:W-:Y:S01]  /*9250*/  IMAD.MOV.U32 R15, RZ, RZ, R14 ;  /* 0x000000ffff0f7224 */ /* 0x000fe200078e000e */
[----:B------:R-:W-:-:S07]  /*9260*/  PRMT R38, R37, 0x7632, R38 ;  /* 0x0000763225267816 */ /* 0x000fce0000000026 */
.L_x_11277:
[----:B------:R-:W-:Y:S05]  /*9270*/  BSYNC.RECONVERGENT B1 ;  /* 0x0000000000017941 */ /* 0x000fea0003800200 */
.L_x_11275:
        /* <DEDUP_REMOVED lines=11> */
.L_x_11279:
[----:B------:R-:W-:Y:S01]  /*9330*/  IMAD.MOV.U32 R19, RZ, RZ, R18 ;  /* 0x000000ffff137224 */ /* 0x000fe200078e0012 */
[----:B------:R-:W-:Y:S01]  /*9340*/  PRMT R16, R16, 0x5410, R16 ;  /* 0x0000541010107816 */ /* 0x000fe20000000010 */
[----:B------:R-:W-:Y:S01]  /*9350*/  IMAD.MOV.U32 R14, RZ, RZ, R3 ;  /* 0x000000ffff0e7224 */ /* 0x000fe200078e0003 */
[----:B------:R-:W-:-:S07]  /*9360*/  PRMT R37, R37, 0x5410, R37 ;  /* 0x0000541025257816 */ /* 0x000fce0000000025 */
.L_x_11280:
[----:B------:R-:W-:Y:S05]  /*9370*/  BSYNC.RECONVERGENT B1 ;  /* 0x0000000000017941 */ /* 0x000fea0003800200 */
.L_x_11278:
        /* <DEDUP_REMOVED lines=11> */
.L_x_11282:
[----:B------:R-:W-:Y:S01]  /*9430*/  PRMT R37, R40, 0x7632, R37 ;  /* 0x0000763228257816 */ /* 0x000fe20000000025 */
[----:B------:R-:W-:Y:S01]  /*9440*/  IMAD.MOV.U32 R3, RZ, RZ, R2 ;  /* 0x000000ffff037224 */ /* 0x000fe200078e0002 */
[----:B------:R-:W-:Y:S01]  /*9450*/  PRMT R47, R16, 0x7632, R47 ;  /* 0x00007632102f7816 */ /* 0x000fe2000000002f */
[--C-:B------:R-:W-:Y:S01]  /*9460*/  IMAD.MOV.U32 R46, RZ, RZ, R19.reuse ;  /* 0x000000ffff2e7224 */ /* 0x100fe200078e0013 */
[----:B------:R-:W-:Y:S01]  /*9470*/  PRMT R40, R40, 0x7610, R16 ;  /* 0x0000761028287816 */ /* 0x000fe20000000010 */
[----:B------:R-:W-:-:S07]  /*9480*/  IMAD.MOV.U32 R2, RZ, RZ, R19 ;  /* 0x000000ffff027224 */ /* 0x000fce00078e0013 */
.L_x_11283:
[----:B------:R-:W-:Y:S05]  /*9490*/  BSYNC.RECONVERGENT B1 ;  /* 0x0000000000017941 */ /* 0x000fea0003800200 */
.L_x_11281:
        /* <DEDUP_REMOVED lines=9> */
[----:B------:R-:W2:Y:S04]  /*9530*/  LDS.64 R30, [UR4+0xd8] ;  /* 0x0000d804ff1e7984 */ /* 0x000ea80008000a00 */
[----:B0-----:R-:W-:Y:S04]  /*9540*/  STL.64 [R0+0x18], R24 ;  /* 0x0000181800007387 */ /* 0x001fe80000100a00 */
[----:B------:R-:W-:Y:S04]  /*9550*/  STL.64 [R0+0x20], R26 ;  /* 0x0000201a00007387 */ /* 0x000fe80000100a00 */
[----:B-1----:R-:W-:Y:S04]  /*9560*/  STL.64 [R0+0x28], R16 ;  /* 0x0000281000007387 */ /* 0x002fe80000100a00 */
[----:B------:R-:W-:Y:S01]  /*9570*/  STL.64 [R0+0x30], R18 ;  /* 0x0000301200007387 */ /* 0x000fe20000100a00 */
[----:B--2---:R-:W-:-:S03]  /*9580*/  FSETP.GT.FTZ.AND P0, PT, R33, R30, PT ;  /* 0x0000001e2100720b */ /* 0x004fc60003f14000 */
[----:B------:R-:W0:Y:S01]  /*9590*/  LDS.128 R24, [UR4+0x120] ;  /* 0x00012004ff187984 */ /* 0x000e220008000c00 */
[----:B------:R-:W-:Y:S02]  /*95a0*/  FSEL R32, R33, R30, P0 ;  /* 0x0000001e21207208 */ /* 0x000fe40000000000 */
[----:B------:R-:W-:Y:S01]  /*95b0*/  FSEL R2, R30, R33, P0 ;  /* 0x000000211e027208 */ /* 0x000fe20000000000 */
[----:B------:R-:W1:Y:S04]  /*95c0*/  LDS.128 R16, [UR4+0x130] ;  /* 0x00013004ff107984 */ /* 0x000e680008000c00 */
[----:B------:R-:W-:Y:S01]  /*95d0*/  STL.64 [R0+0x8], R20 ;  /* 0x0000081400007387 */ /* 0x000fe20000100a00 */
[----:B------:R-:W-:-:S03]  /*95e0*/  FADD.FTZ R2, -R32, R2 ;  /* 0x0000000220027221 */ /* 0x000fc60000010100 */
[----:B------:R-:W-:Y:S01]  /*95f0*/  STL.64 [R0+0x10], R22 ;  /* 0x0000101600007387 */ /* 0x000fe20000100a00 */
[----:B------:R-:W-:-:S03]  /*9600*/  FMUL.FTZ R2, R2, 1.4426950216293334961 ;  /* 0x3fb8aa3b02027820 */ /* 0x000fc60000410000 */
[----:B------:R-:W2:Y:S03]  /*9610*/  LDS.128 R20, [UR4+0x110] ;  /* 0x00011004ff147984 */ /* 0x000ea60008000c00 */
[----:B------:R-:W3:Y:S01]  /*9620*/  MUFU.EX2 R2, R2 ;  /* 0x0000000200027308 */ /* 0x000ee20000000800 */
[----:B------:R-:W-:Y:S04]  /*9630*/  STL.64 [R0], R30 ;  /* 0x0000001e00007387 */ /* 0x000fe80000100a00 */
[----:B0-----:R-:W-:Y:S04]  /*9640*/  STL.64 [R0+0x48], R24 ;  /* 0x0000481800007387 */ /* 0x001fe80000100a00 */
[----:B------:R-:W-:Y:S04]  /*9650*/  STL.64 [R0+0x50], R26 ;  /* 0x0000501a00007387 */ /* 0x000fe80000100a00 */
[----:B-1----:R-:W-:Y:S04]  /*9660*/  STL.64 [R0+0x58], R16 ;  /* 0x0000581000007387 */ /* 0x002fe80000100a00 */
[----:B------:R-:W-:Y:S04]  /*9670*/  STL.64 [R0+0x60], R18 ;  /* 0x0000601200007387 */ /* 0x000fe80000100a00 */
[----:B--2---:R0:W-:Y:S04]  /*9680*/  STL.64 [R0+0x38], R20 ;  /* 0x0000381400007387 */ /* 0x0041e80000100a00 */
[----:B------:R1:W-:Y:S01]  /*9690*/  STL.64 [R0+0x40], R22 ;  /* 0x0000401600007387 */ /* 0x0003e20000100a00 */
[----:B0-----:R-:W-:-:S02]  /*96a0*/  FSEL R21, R45, R31, P0 ;  /* 0x0000001f2d157208 */ /* 0x001fc40000000000 */
[----:B------:R-:W-:Y:S01]  /*96b0*/  FSEL R20, R31, R45, P0 ;  /* 0x0000002d1f147208 */ /* 0x000fe20000000000 */
[----:B-1----:R-:W-:-:S04]  /*96c0*/  IMAD.MOV.U32 R22, RZ, RZ, RZ ;  /* 0x000000ffff167224 */ /* 0x002fc800078e00ff */
[----:B---3--:R-:W-:Y:S01]  /*96d0*/  FFMA.FTZ R31, R20, R2, R21 ;  /* 0x00000002141f7223 */ /* 0x008fe20000010015 */
[----:B------:R-:W-:Y:S02]  /*96e0*/  IMAD.MOV.U32 R21, RZ, RZ, R0 ;  /* 0x000000ffff157224 */ /* 0x000fe400078e0000 */
[----:B------:R-:W-:-:S07]  /*96f0*/  IMAD.MOV.U32 R20, RZ, RZ, R34 ;  /* 0x000000ffff147224 */ /* 0x000fce00078e0022 */
.L_x_11330:
        /* <DEDUP_REMOVED lines=20> */
.L_x_11286:
[----:B------:R-:W-:Y:S01]  /*9840*/  IMAD.MOV.U32 R2, RZ, RZ, R29 ;  /* 0x000000ffff027224 */ /* 0x000fe200078e001d */
[C---:B------:R-:W-:Y:S01]  /*9850*/  PRMT R18, R44.reuse, 0x7632, R18 ;  /* 0x000076322c127816 */ /* 0x040fe20000000012 */
[----:B------:R-:W-:Y:S01]  /*9860*/  IMAD.MOV.U32 R29, RZ, RZ, R28 ;  /* 0x000000ffff1d7224 */ /* 0x000fe200078e001c */
[----:B------:R-:W-:-:S07]  /*9870*/  PRMT R44, R44, 0x5410, R44 ;  /* 0x000054102c2c7816 */ /* 0x000fce000000002c */
.L_x_11287:
[----:B------:R-:W-:Y:S05]  /*9880*/  BSYNC.RECONVERGENT B1 ;  /* 0x0000000000017941 */ /* 0x000fea0003800200 */
.L_x_11285:
        /* <DEDUP_REMOVED lines=11> */
.L_x_11289:
[----:B------:R-:W-:Y:S01]  /*9940*/  IMAD.MOV.U32 R17, RZ, RZ, R2 ;  /* 0x000000ffff117224 */ /* 0x000fe200078e0002 */
[----:B------:R-:W-:Y:S01]  /*9950*/  PRMT R16, R18, 0x7610, R16 ;  /* 0x0000761012107816 */ /* 0x000fe20000000010 */
[----:B------:R-:W-:Y:S01]  /*9960*/  IMAD.MOV.U32 R28, RZ, RZ, R5 ;  /* 0x000000ffff1c7224 */ /* 0x000fe200078e0005 */
[----:B------:R-:W-:-:S07]  /*9970*/  PRMT R44, R43, 0x7632, R44 ;  /* 0x000076322b2c7816 */ /* 0x000fce000000002c */
.L_x_11290:
[----:B------:R-:W-:Y:S05]  /*9980*/  BSYNC.RECONVERGENT B1 ;  /* 0x0000000000017941 */ /* 0x000fea0003800200 */
.L_x_11288:
        /* <DEDUP_REMOVED lines=11> */
.L_x_11292:
[----:B------:R-:W-:Y:S01]  /*9a40*/  IMAD.MOV.U32 R2, RZ, RZ, R17 ;  /* 0x000000ffff027224 */ /* 0x000fe200078e0011 */
[----:B------:R-:W-:Y:S01]  /*9a50*/  PRMT R18, R18, 0x5410, R16 ;  /* 0x0000541012127816 */ /* 0x000fe20000000010 */
[----:B------:R-:W-:Y:S01]  /*9a60*/  IMAD.MOV.U32 R5, RZ, RZ, R4 ;  /* 0x000000ffff057224 */ /* 0x000fe200078e0004 */
[----:B------:R-:W-:-:S07]  /*9a70*/  PRMT R43, R43, 0x5410, R43 ;  /* 0x000054102b2b7816 */ /* 0x000fce000000002b */
.L_x_11293:
[----:B------:R-:W-:Y:S05]  /*9a80*/  BSYNC.RECONVERGENT B1 ;  /* 0x0000000000017941 */ /* 0x000fea0003800200 */
.L_x_11291:
        /* <DEDUP_REMOVED lines=11> */
.L_x_11295:
[----:B------:R-:W-:Y:S01]  /*9b40*/  IMAD.MOV.U32 R17, RZ, RZ, R2 ;  /* 0x000000ffff117224 */ /* 0x000fe200078e0002 */
[----:B------:R-:W-:Y:S01]  /*9b50*/  PRMT R16, R16, 0x7610, R18 ;  /* 0x0000761010107816 */ /* 0x000fe20000000012 */
[----:B------:R-:W-:Y:S01]  /*9b60*/  IMAD.MOV.U32 R4, RZ, RZ, R7 ;  /* 0x000000ffff047224 */ /* 0x000fe200078e0007 */
[----:B------:R-:W-:-:S07]  /*9b70*/  PRMT R43, R42, 0x7632, R43 ;  /* 0x000076322a2b7816 */ /* 0x000fce000000002b */
.L_x_11296:
[----:B------:R-:W-:Y:S05]  /*9b80*/  BSYNC.RECONVERGENT B1 ;  /* 0x0000000000017941 */ /* 0x000fea0003800200 */
.L_x_11294:
        /* <DEDUP_REMOVED lines=11> */
.L_x_11298:
[----:B------:R-:W-:Y:S01]  /*9c40*/  IMAD.MOV.U32 R2, RZ, RZ, R17 ;  /* 0x000000ffff027224 */ /* 0x000fe200078e0011 */
[----:B------:R-:W-:Y:S01]  /*9c50*/  PRMT R18, R16, 0x7632, R18 ;  /* 0x0000763210127816 */ /* 0x000fe20000000012 */
[----:B------:R-:W-:Y:S01]  /*9c60*/  IMAD.MOV.U32 R7, RZ, RZ, R6 ;  /* 0x000000ffff077224 */ /* 0x000fe200078e0006 */
[----:B------:R-:W-:-:S07]  /*9c70*/  PRMT R42, R42, 0x5410, R42 ;  /* 0x000054102a2a7816 */ /* 0x000fce000000002a */
.L_x_11299:
[----:B------:R-:W-:Y:S05]  /*9c80*/  BSYNC.RECONVERGENT B1 ;  /* 0x0000000000017941 */ /* 0x000fea0003800200 */
.L_x_11297:
        /* <DEDUP_REMOVED lines=11> */
.L_x_11301:
[----:B------:R-:W-:Y:S01]  /*9d40*/  IMAD.MOV.U32 R17, RZ, RZ, R2 ;  /* 0x000000ffff117224 */ /* 0x000fe200078e0002 */
[----:B------:R-:W-:Y:S01]  /*9d50*/  PRMT R16, R18, 0x7610, R16 ;  /* 0x0000761012107816 */ /* 0x000fe20000000010 */
[----:B------:R-:W-:Y:S01]  /*9d60*/  IMAD.MOV.U32 R6, RZ, RZ, R9 ;  /* 0x000000ffff067224 */ /* 0x000fe200078e0009 */
[----:B------:R-:W-:-:S07]  /*9d70*/  PRMT R42, R41, 0x7632, R42 ;  /* 0x00007632292a7816 */ /* 0x000fce000000002a */
.L_x_11302:
[----:B------:R-:W-:Y:S05]  /*9d80*/  BSYNC.RECONVERGENT B1 ;  /* 0x0000000000017941 */ /* 0x000fea0003800200 */
.L_x_11300:
        /* <DEDUP_REMOVED lines=11> */
.L_x_11304:
[----:B------:R-:W-:Y:S01]  /*9e40*/  IMAD.MOV.U32 R2, RZ, RZ, R17 ;  /* 0x000000ffff027224 */ /* 0x000fe200078e0011 */
[----:B------:R-:W-:Y:S01]  /*9e50*/  PRMT R16, R16, 0x5410, R16 ;  /* 0x0000541010107816 */ /* 0x000fe20000000010 */
[----:B------:R-:W-:Y:S01]  /*9e60*/  IMAD.MOV.U32 R9, RZ, RZ, R8 ;  /* 0x000000ffff097224 */ /* 0x000fe200078e0008 */
[----:B------:R-:W-:-:S07]  /*9e70*/  PRMT R41, R41, 0x5410, R41 ;  /* 0x0000541029297816 */ /* 0x000fce0000000029 */
.L_x_11305:
[----:B------:R-:W-:Y:S05]  /*9e80*/  BSYNC.RECONVERGENT B1 ;  /* 0x0000000000017941 */ /* 0x000fea0003800200 */
.L_x_11303:
        /* <DEDUP_REMOVED lines=11> */
.L_x_11307:
[----:B------:R-:W-:Y:S01]  /*9f40*/  IMAD.MOV.U32 R17, RZ, RZ, R2 ;  /* 0x000000ffff117224 */ /* 0x000fe200078e0002 */
[----:B------:R-:W-:Y:S01]  /*9f50*/  PRMT R18, R16, 0x7632, R18 ;  /* 0x0000763210127816 */ /* 0x000fe20000000012 */
[----:B------:R-:W-:Y:S01]  /*9f60*/  IMAD.MOV.U32 R8, RZ, RZ, R11 ;  /* 0x000000ffff087224 */ /* 0x000fe200078e000b */
[----:B------:R-:W-:-:S07]  /*9f70*/  PRMT R41, R40, 0x7610, R41 ;  /* 0x0000761028297816 */ /* 0x000fce0000000029 */
.L_x_11308:
[----:B------:R-:W-:Y:S05]  /*9f80*/  BSYNC.RECONVERGENT B1 ;  /* 0x0000000000017941 */ /* 0x000fea0003800200 */
.L_x_11306:
        /* <DEDUP_REMOVED lines=11> */
.L_x_11310:
[----:B------:R-:W-:Y:S01]  /*a040*/  IMAD.MOV.U32 R2, RZ, RZ, R17 ;  /* 0x000000ffff027224 */ /* 0x000fe200078e0011 */
[----:B------:R-:W-:Y:S01]  /*a050*/  PRMT R16, R18, 0x7610, R16 ;  /* 0x0000761012107816 */ /* 0x000fe20000000010 */
[----:B------:R-:W-:Y:S01]  /*a060*/  IMAD.MOV.U32 R11, RZ, RZ, R10 ;  /* 0x000000ffff0b7224 */ /* 0x000fe200078e000a */
[----:B------:R-:W-:-:S07]  /*a070*/  PRMT R40, R39, 0x7610, R40 ;  /* 0x0000761027287816 */ /* 0x000fce0000000028 */
.L_x_11311:
[----:B------:R-:W-:Y:S05]  /*a080*/  BSYNC.RECONVERGENT B1 ;  /* 0x0000000000017941 */ /* 0x000fea0003800200 */
.L_x_11309:
        /* <DEDUP_REMOVED lines=11> */
.L_x_11313:
[----:B------:R-:W-:Y:S01]  /*a140*/  IMAD.MOV.U32 R17, RZ, RZ, R2 ;  /* 0x000000ffff117224 */ /* 0x000fe200078e0002 */
[----:B------:R-:W-:Y:S01]  /*a150*/  PRMT R18, R18, 0x5410, R16 ;  /* 0x0000541012127816 */ /* 0x000fe20000000010 */
[----:B------:R-:W-:Y:S01]  /*a160*/  IMAD.MOV.U32 R10, RZ, RZ, R13 ;  /* 0x000000ffff0a7224 */ /* 0x000fe200078e000d */
[----:B------:R-:W-:-:S07]  /*a170*/  PRMT R39, R39, 0x7632, R39 ;  /* 0x0000763227277816 */ /* 0x000fce0000000027 */
.L_x_11314:
[----:B------:R-:W-:Y:S05]  /*a180*/  BSYNC.RECONVERGENT B1 ;  /* 0x0000000000017941 */ /* 0x000fea0003800200 */
.L_x_11312:
        /* <DEDUP_REMOVED lines=11> */
.L_x_11316:
[----:B------:R-:W-:Y:S01]  /*a240*/  IMAD.MOV.U32 R2, RZ, RZ, R17 ;  /* 0x000000ffff027224 */ /* 0x000fe200078e0011 */
[----:B------:R-:W-:Y:S01]  /*a250*/  PRMT R16, R16, 0x7610, R18 ;  /* 0x0000761010107816 */ /* 0x000fe20000000012 */
[----:B------:R-:W-:Y:S01]  /*a260*/  IMAD.MOV.U32 R13, RZ, RZ, R12 ;  /* 0x000000ffff0d7224 */ /* 0x000fe200078e000c */
[----:B------:R-:W-:-:S07]  /*a270*/  PRMT R39, R39, 0x7610, R38 ;  /* 0x0000761027277816 */ /* 0x000fce0000000026 */
.L_x_11317:
[----:B------:R-:W-:Y:S05]  /*a280*/  BSYNC.RECONVERGENT B1 ;  /* 0x0000000000017941 */ /* 0x000fea0003800200 */
.L_x_11315:
        /* <DEDUP_REMOVED lines=11> */
.L_x_11319:
[----:B------:R-:W-:Y:S01]  /*a340*/  IMAD.MOV.U32 R17, RZ, RZ, R2 ;  /* 0x000000ffff117224 */ /* 0x000fe200078e0002 */
[----:B------:R-:W-:Y:S01]  /*a350*/  PRMT R16, R16, 0x7632, R16 ;  /* 0x0000763210107816 */ /* 0x000fe20000000010 */
[----:B------:R-:W-:Y:S01]  /*a360*/  IMAD.MOV.U32 R12, RZ, RZ, R15 ;  /* 0x000000ffff0c7224 */ /* 0x000fe200078e000f */
[----:B------:R-:W-:-:S07]  /*a370*/  PRMT R38, R38, 0x5410, R38 ;  /* 0x0000541026267816 */ /* 0x000fce0000000026 */
.L_x_11320:
[----:B------:R-:W-:Y:S05]  /*a380*/  BSYNC.RECONVERGENT B1 ;  /* 0x0000000000017941 */ /* 0x000fea0003800200 */
.L_x_11318:
        /* <DEDUP_REMOVED lines=11> */
.L_x_11322:
[----:B------:R-:W-:Y:S01]  /*a440*/  IMAD.MOV.U32 R2, RZ, RZ, R17 ;  /* 0x000000ffff027224 */ /* 0x000fe200078e0011 */
[----:B------:R-:W-:Y:S01]  /*a450*/  PRMT R18, R16, 0x7610, R18 ;  /* 0x0000761010127816 */ /* 0x000fe20000000012 */
[----:B------:R-:W-:Y:S01]  /*a460*/  IMAD.MOV.U32 R15, RZ, RZ, R14 ;  /* 0x000000ffff0f7224 */ /* 0x000fe200078e000e */
[----:B------:R-:W-:-:S07]  /*a470*/  PRMT R38, R37, 0x7632, R38 ;  /* 0x0000763225267816 */ /* 0x000fce0000000026 */
.L_x_11323:
[----:B------:R-:W-:Y:S05]  /*a480*/  BSYNC.RECONVERGENT B1 ;  /* 0x0000000000017941 */ /* 0x000fea0003800200 */
.L_x_11321:
        /* <DEDUP_REMOVED lines=11> */
.L_x_11325:
[----:B------:R-:W-:Y:S01]  /*a540*/  IMAD.MOV.U32 R17, RZ, RZ, R2 ;  /* 0x000000ffff117224 */ /* 0x000fe200078e0002 */
[----:B------:R-:W-:Y:S01]  /*a550*/  PRMT R16, R18, 0x7610, R16 ;  /* 0x0000761012107816 */ /* 0x000fe20000000010 */
[----:B------:R-:W-:Y:S01]  /*a560*/  IMAD.MOV.U32 R14, RZ, RZ, R3 ;  /* 0x000000ffff0e7224 */ /* 0x000fe200078e0003 */
[----:B------:R-:W-:-:S07]  /*a570*/  PRMT R37, R37, 0x5410, R37 ;  /* 0x0000541025257816 */ /* 0x000fce0000000025 */
.L_x_11326:
[----:B------:R-:W-:Y:S05]  /*a580*/  BSYNC.RECONVERGENT B1 ;  /* 0x0000000000017941 */ /* 0x000fea0003800200 */
.L_x_11324:
        /* <DEDUP_REMOVED lines=11> */
.L_x_11328:
[----:B------:R-:W-:Y:S01]  /*a640*/  PRMT R37, R47, 0x7610, R37 ;  /* 0x000076102f257816 */ /* 0x000fe20000000025 */
[----:B------:R-:W-:Y:S01]  /*a650*/  IMAD.MOV.U32 R3, RZ, RZ, R46 ;  /* 0x000000ffff037224 */ /* 0x000fe200078e002e */
[C---:B------:R-:W-:Y:S01]  /*a660*/  PRMT R33, R16.reuse, 0x7610, R33 ;  /* 0x0000761010217816 */ /* 0x040fe20000000021 */
[----:B------:R-:W-:Y:S01]  /*a670*/  IMAD.MOV.U32 R2, RZ, RZ, R17 ;  /* 0x000000ffff027224 */ /* 0x000fe200078e0011 */
[----:B------:R-:W-:Y:S01]  /*a680*/  PRMT R47, R16, 0x7610, R47 ;  /* 0x00007610102f7816 */ /* 0x000fe2000000002f */
[----:B------:R-:W-:-:S07]  /*a690*/  IMAD.MOV.U32 R46, RZ, RZ, R17 ;  /* 0x000000ffff2e7224 */ /* 0x000fce00078e0011 */
.L_x_11329:
[----:B------:R-:W-:Y:S05]  /*a6a0*/  BSYNC.RECONVERGENT B1 ;  /* 0x0000000000017941 */ /* 0x000fea0003800200 */
.L_x_11327:
        /* <DEDUP_REMOVED lines=9> */
[----:B0-----:R-:W-:Y:S04]  /*a740*/  STL.64 [R0+0x10], R16 ;  /* 0x0000101000007387 */ /* 0x001fe80000100a00 */
[----:B------:R-:W-:Y:S04]  /*a750*/  STL.64 [R0+0x18], R18 ;  /* 0x0000181200007387 */ /* 0x000fe80000100a00 */
[----:B------:R-:W0:Y:S04]  /*a760*/  LDS.128 R16, [UR4+0x140] ;  /* 0x00014004ff107984 */ /* 0x000e280008000c00 */
[----:B-1----:R-:W-:Y:S04]  /*a770*/  STL.64 [R0+0x20], R24 ;  /* 0x0000201800007387 */ /* 0x002fe80000100a00 */
[----:B------:R-:W-:Y:S04]  /*a780*/  STL.64 [R0+0x28], R26 ;  /* 0x0000281a00007387 */ /* 0x000fe80000100a00 */
[----:B------:R-:W1:Y:S04]  /*a790*/  LDS.128 R24, [UR4+0x180] ;  /* 0x00018004ff187984 */ /* 0x000e680008000c00 */
[----:B--2---:R-:W-:Y:S04]  /*a7a0*/  STL.64 [R0+0x30], R20 ;  /* 0x0000301400007387 */ /* 0x004fe80000100a00 */
[----:B------:R-:W-:Y:S04]  /*a7b0*/  STL.64 [R0+0x38], R22 ;  /* 0x0000381600007387 */ /* 0x000fe80000100a00 */
[----:B------:R-:W2:Y:S04]  /*a7c0*/  LDS.128 R20, [UR4+0x190] ;  /* 0x00019004ff147984 */ /* 0x000ea80008000c00 */
[----:B0-----:R-:W-:Y:S01]  /*a7d0*/  STL.64 [R0+0x8], R18 ;  /* 0x0000081200007387 */ /* 0x001fe20000100a00 */
[----:B------:R-:W-:-:S03]  /*a7e0*/  FSETP.GT.FTZ.AND P0, PT, R32, R16, PT ;  /* 0x000000102000720b */ /* 0x000fc60003f14000 */
[----:B------:R-:W0:Y:S01]  /*a7f0*/  LDS.64 R18, [UR4+0x1a0] ;  /* 0x0001a004ff127984 */ /* 0x000e220008000a00 */
[----:B------:R-:W-:-:S03]  /*a800*/  FSEL R30, R32, R16, P0 ;  /* 0x00000010201e7208 */ /* 0x000fc60000000000 */
[----:B-1----:R1:W-:Y:S04]  /*a810*/  STL.64 [R0+0x40], R24 ;  /* 0x0000401800007387 */ /* 0x0023e80000100a00 */
[----:B------:R3:W-:Y:S01]  /*a820*/  STL.64 [R0+0x48], R26 ;  /* 0x0000481a00007387 */ /* 0x0007e20000100a00 */
[----:B-1----:R-:W-:-:S03]  /*a830*/  FSEL R24, R16, R32, P0 ;  /* 0x0000002010187208 */ /* 0x002fc60000000000 */
[----:B--2---:R3:W-:Y:S01]  /*a840*/  STL.64 [R0+0x50], R20 ;  /* 0x0000501400007387 */ /* 0x0047e20000100a00 */
[----:B------:R-:W-:Y:S01]  /*a850*/  FSEL R32, R31, R17, P0 ;  /* 0x000000111f207208 */ /* 0x000fe20000000000 */
[----:B------:R-:W-:Y:S01]  /*a860*/  IMAD.MOV.U32 R16, RZ, RZ, RZ ;  /* 0x000000ffff107224 */ /* 0x000fe200078e00ff */
[----:B------:R-:W-:Y:S01]  /*a870*/  FSEL R17, R17, R31, P0 ;  /* 0x0000001f11117208 */ /* 0x000fe20000000000 */
[----:B------:R-:W-:Y:S01]  /*a880*/  FADD.FTZ R24, -R30, R24 ;  /* 0x000000181e187221 */ /* 0x000fe20000010100 */
[----:B------:R3:W-:Y:S03]  /*a890*/  STL.64 [R0+0x58], R22 ;  /* 0x0000581600007387 */ /* 0x0007e60000100a00 */
[----:B------:R-:W-:-:S06]  /*a8a0*/  FMUL.FTZ R24, R24, 1.4426950216293334961 ;  /* 0x3fb8aa3b18187820 */ /* 0x000fcc0000410000 */
[----:B------:R-:W1:Y:S01]  /*a8b0*/  MUFU.EX2 R24, R24 ;  /* 0x0000001800187308 */ /* 0x000e620000000800 */
[----:B0-----:R3:W-:Y:S02]  /*a8c0*/  STL.64 [R0+0x60], R18 ;  /* 0x0000601200007387 */ /* 0x0017e40000100a00 */
[----:B-1-3--:R-:W-:-:S07]  /*a8d0*/  FFMA.FTZ R32, R17, R24, R32 ;  /* 0x0000001811207223 */ /* 0x00afce0000010020 */
.L_x_11376:
        /* <DEDUP_REMOVED lines=20> */
.L_x_11332:
[----:B------:R-:W-:Y:S01]  /*aa20*/  IMAD.MOV.U32 R18, RZ, RZ, R29 ;  /* 0x000000ffff127224 */ /* 0x000fe200078e001d */
[C---:B------:R-:W-:Y:S01]  /*aa30*/  PRMT R17, R44.reuse, 0x7632, R17 ;  /* 0x000076322c117816 */ /* 0x040fe20000000011 */
[----:B------:R-:W-:Y:S01]  /*aa40*/  IMAD.MOV.U32 R29, RZ, RZ, R28 ;  /* 0x000000ffff1d7224 */ /* 0x000fe200078e001c */
[----:B------:R-:W-:-:S07]  /*aa50*/  PRMT R44, R44, 0x5410, R44 ;  /* 0x000054102c2c7816 */ /* 0x000fce000000002c */
.L_x_11333:
[----:B------:R-:W-:Y:S05]  /*aa60*/  BSYNC.RECONVERGENT B1 ;  /* 0x0000000000017941 */ /* 0x000fea0003800200 */
.L_x_11331:
        /* <DEDUP_REMOVED lines=11> */
.L_x_11335:
[----:B------:R-:W-:Y:S01]  /*ab20*/  IMAD.MOV.U32 R19, RZ, RZ, R18 ;  /* 0x000000ffff137224 */ /* 0x000fe200078e0012 */
[----:B------:R-:W-:Y:S01]  /*ab30*/  PRMT R20, R17, 0x7610, R20 ;  /* 0x0000761011147816 */ /* 0x000fe20000000014 */
[----:B------:R-:W-:Y:S01]  /*ab40*/  IMAD.MOV.U32 R28, RZ, RZ, R5 ;  /* 0x000000ffff1c7224 */ /* 0x000fe200078e0005 */
[----:B------:R-:W-:-:S07]  /*ab50*/  PRMT R44, R43, 0x7632, R44 ;  /* 0x000076322b2c7816 */ /* 0x000fce000000002c */
.L_x_11336:
[----:B------:R-:W-:Y:S05]  /*ab60*/  BSYNC.RECONVERGENT B1 ;  /* 0x0000000000017941 */ /* 0x000fea0003800200 */
.L_x_11334:
        /* <DEDUP_REMOVED lines=11> */
.L_x_11338:
[----:B------:R-:W-:Y:S01]  /*ac20*/  IMAD.MOV.U32 R18, RZ, RZ, R19 ;  /* 0x000000ffff127224 */ /* 0x000fe200078e0013 */
[----:B------:R-:W-:Y:S01]  /*ac30*/  PRMT R17, R17, 0x5410, R20 ;  /* 0x0000541011117816 */ /* 0x000fe20000000014 */
[----:B------:R-:W-:Y:S01]  /*ac40*/  IMAD.MOV.U32 R5, RZ, RZ, R4 ;  /* 0x000000ffff057224 */ /* 0x000fe200078e0004 */
[----:B------:R-:W-:-:S07]  /*ac50*/  PRMT R43, R43, 0x5410, R43 ;  /* 0x000054102b2b7816 */ /* 0x000fce000000002b */
.L_x_11339:
[----:B------:R-:W-:Y:S05]  /*ac60*/  BSYNC.RECONVERGENT B1 ;  /* 0x0000000000017941 */ /* 0x000fea0003800200 */
.L_x_11337:
        /* <DEDUP_REMOVED lines=11> */
.L_x_11341:
[----:B------:R-:W-:Y:S01]  /*ad20*/  IMAD.MOV.U32 R19, RZ, RZ, R18 ;  /* 0x000000ffff137224 */ /* 0x000fe200078e0012 */
[----:B------:R-:W-:Y:S01]  /*ad30*/  PRMT R20, R20, 0x7610, R17 ;  /* 0x0000761014147816 */ /* 0x000fe20000000011 */
[----:B------:R-:W-:Y:S01]  /*ad40*/  IMAD.MOV.U32 R4, RZ, RZ, R7 ;  /* 0x000000ffff047224 */ /* 0x000fe200078e0007 */
[----:B------:R-:W-:-:S07]  /*ad50*/  PRMT R43, R42, 0x7632, R43 ;  /* 0x000076322a2b7816 */ /* 0x000fce000000002b */
.L_x_11342:
[----:B------:R-:W-:Y:S05]  /*ad60*/  BSYNC.RECONVERGENT B1 ;  /* 0x0000000000017941 */ /* 0x000fea0003800200 */
.L_x_11340:
        /* <DEDUP_REMOVED lines=11> */
.L_x_11344:
[----:B------:R-:W-:Y:S01]  /*ae20*/  IMAD.MOV.U32 R18, RZ, RZ, R19 ;  /* 0x000000ffff127224 */ /* 0x000fe200078e0013 */
[----:B------:R-:W-:Y:S01]  /*ae30*/  PRMT R17, R20, 0x7632, R17 ;  /* 0x0000763214117816 */ /* 0x000fe20000000011 */
[----:B------:R-:W-:Y:S01]  /*ae40*/  IMAD.MOV.U32 R7, RZ, RZ, R6 ;  /* 0x000000ffff077224 */ /* 0x000fe200078e0006 */
[----:B------:R-:W-:-:S07]  /*ae50*/  PRMT R42, R42, 0x5410, R42 ;  /* 0x000054102a2a7816 */ /* 0x000fce000000002a */
.L_x_11345:
[----:B------:R-:W-:Y:S05]  /*ae60*/  BSYNC.RECONVERGENT B1 ;  /* 0x0000000000017941 */ /* 0x000fea0003800200 */
.L_x_11343:
        /* <DEDUP_REMOVED lines=11> */
.L_x_11347:
[----:B------:R-:W-:Y:S01]  /*af20*/  IMAD.MOV.U32 R19, RZ, RZ, R18 ;  /* 0x000000ffff137224 */ /* 0x000fe200078e0012 */
[----:B------:R-:W-:Y:S01]  /*af30*/  PRMT R20, R17, 0x7610, R20 ;  /* 0x0000761011147816 */ /* 0x000fe20000000014 */
[----:B------:R-:W-:Y:S01]  /*af40*/  IMAD.MOV.U32 R6, RZ, RZ, R9 ;  /* 0x000000ffff067224 */ /* 0x000fe200078e0009 */
[----:B------:R-:W-:-:S07]  /*af50*/  PRMT R42, R41, 0x7632, R42 ;  /* 0x00007632292a7816 */ /* 0x000fce000000002a */
.L_x_11348:
[----:B------:R-:W-:Y:S05]  /*af60*/  BSYNC.RECONVERGENT B1 ;  /* 0x0000000000017941 */ /* 0x000fea0003800200 */
.L_x_11346:
        /* <DEDUP_REMOVED lines=11> */
.L_x_11350:
[----:B------:R-:W-:Y:S01]  /*b020*/  IMAD.MOV.U32 R18, RZ, RZ, R19 ;  /* 0x000000ffff127224 */ /* 0x000fe200078e0013 */
[----:B------:R-:W-:Y:S01]  /*b030*/  PRMT R17, R17, 0x5410, R20 ;  /* 0x0000541011117816 */ /* 0x000fe20000000014 */
[----:B------:R-:W-:Y:S01]  /*b040*/  IMAD.MOV.U32 R9, RZ, RZ, R8 ;  /* 0x000000ffff097224 */ /* 0x000fe200078e0008 */
[----:B------:R-:W-:-:S07]  /*b050*/  PRMT R41, R41, 0x5410, R41 ;  /* 0x0000541029297816 */ /* 0x000fce0000000029 */
.L_x_11351:
[----:B------:R-:W-:Y:S05]  /*b060*/  BSYNC.RECONVERGENT B1 ;  /* 0x0000000000017941 */ /* 0x000fea0003800200 */
.L_x_11349:
        /* <DEDUP_REMOVED lines=11> */
.L_x_11353:
[----:B------:R-:W-:Y:S01]  /*b120*/  IMAD.MOV.U32 R19, RZ, RZ, R18 ;  /* 0x000000ffff137224 */ /* 0x000fe200078e0012 */
[----:B------:R-:W-:Y:S01]  /*b130*/  PRMT R17, R17, 0x7632, R17 ;  /* 0x0000763211117816 */ /* 0x000fe20000000011 */
[----:B------:R-:W-:Y:S01]  /*b140*/  IMAD.MOV.U32 R8, RZ, RZ, R11 ;  /* 0x000000ffff087224 */ /* 0x000fe200078e000b */
[----:B------:R-:W-:-:S07]  /*b150*/  PRMT R41, R40, 0x7610, R41 ;  /* 0x0000761028297816 */ /* 0x000fce0000000029 */
.L_x_11354:
[----:B------:R-:W-:Y:S05]  /*b160*/  BSYNC.RECONVERGENT B1 ;  /* 0x0000000000017941 */ /* 0x000fea0003800200 */
.L_x_11352:
        /* <DEDUP_REMOVED lines=11> */
.L_x_11356:
[----:B------:R-:W-:Y:S01]  /*b220*/  IMAD.MOV.U32 R18, RZ, RZ, R19 ;  /* 0x000000ffff127224 */ /* 0x000fe200078e0013 */
[----:B------:R-:W-:Y:S01]  /*b230*/  PRMT R20, R17, 0x7610, R20 ;  /* 0x0000761011147816 */ /* 0x000fe20000000014 */
[----:B------:R-:W-:Y:S01]  /*b240*/  IMAD.MOV.U32 R11, RZ, RZ, R10 ;  /* 0x000000ffff0b7224 */ /* 0x000fe200078e000a */
[----:B------:R-:W-:-:S07]  /*b250*/  PRMT R40, R39, 0x7610, R40 ;  /* 0x0000761027287816 */ /* 0x000fce0000000028 */
.L_x_11357:
[----:B------:R-:W-:Y:S05]  /*b260*/  BSYNC.RECONVERGENT B1 ;  /* 0x0000000000017941 */ /* 0x000fea0003800200 */
.L_x_11355:
        /* <DEDUP_REMOVED lines=11> */
.L_x_11359:
[----:B------:R-:W-:Y:S01]  /*b320*/  IMAD.MOV.U32 R17, RZ, RZ, R18 ;  /* 0x000000ffff117224 */ /* 0x000fe200078e0012 */
[----:B------:R-:W-:Y:S01]  /*b330*/  PRMT R19, R20, 0x7610, R19 ;  /* 0x0000761014137816 */ /* 0x000fe20000000013 */
[----:B------:R-:W-:Y:S01]  /*b340*/  IMAD.MOV.U32 R10, RZ, RZ, R13 ;  /* 0x000000ffff0a7224 */ /* 0x000fe200078e000d */
[----:B------:R-:W-:-:S07]  /*b350*/  PRMT R39, R39, 0x7632, R39 ;  /* 0x0000763227277816 */ /* 0x000fce0000000027 */
.L_x_11360:
[----:B------:R-:W-:Y:S05]  /*b360*/  BSYNC.RECONVERGENT B1 ;  /* 0x0000000000017941 */ /* 0x000fea0003800200 */
.L_x_11358:
        /* <DEDUP_REMOVED lines=11> */
.L_x_11362:
[----:B------:R-:W-:Y:S01]  /*b420*/  IMAD.MOV.U32 R18, RZ, RZ, R17 ;  /* 0x000000ffff127224 */ /* 0x000fe200078e0011 */
[----:B------:R-:W-:Y:S01]  /*b430*/  PRMT R19, R19, 0x5410, R19 ;  /* 0x0000541013137816 */ /* 0x000fe20000000013 */
[----:B------:R-:W-:Y:S01]  /*b440*/  IMAD.MOV.U32 R13, RZ, RZ, R12 ;  /* 0x000000ffff0d7224 */ /* 0x000fe200078e000c */
[----:B------:R-:W-:-:S07]  /*b450*/  PRMT R39, R39, 0x7610, R38 ;  /* 0x0000761027277816 */ /* 0x000fce0000000026 */
.L_x_11363:
[----:B------:R-:W-:Y:S05]  /*b460*/  BSYNC.RECONVERGENT B1 ;  /* 0x0000000000017941 */ /* 0x000fea0003800200 */
.L_x_11361:
        /* <DEDUP_REMOVED lines=11> */
.L_x_11365:
[----:B------:R-:W-:Y:S01]  /*b520*/  IMAD.MOV.U32 R17, RZ, RZ, R18 ;  /* 0x000000ffff117224 */ /* 0x000fe200078e0012 */
[----:B------:R-:W-:Y:S01]  /*b530*/  PRMT R19, R19, 0x7632, R19 ;  /* 0x0000763213137816 */ /* 0x000fe20000000013 */
[----:B------:R-:W-:Y:S01]  /*b540*/  IMAD.MOV.U32 R12, RZ, RZ, R15 ;  /* 0x000000ffff0c7224 */ /* 0x000fe200078e000f */
[----:B------:R-:W-:-:S07]  /*b550*/  PRMT R38, R38, 0x5410, R38 ;  /* 0x0000541026267816 */ /* 0x000fce0000000026 */
.L_x_11366:
[----:B------:R-:W-:Y:S05]  /*b560*/  BSYNC.RECONVERGENT B1 ;  /* 0x0000000000017941 */ /* 0x000fea0003800200 */
.L_x_11364:
        /* <DEDUP_REMOVED lines=11> */
.L_x_11368:
[----:B------:R-:W-:Y:S01]  /*b620*/  IMAD.MOV.U32 R18, RZ, RZ, R17 ;  /* 0x000000ffff127224 */ /* 0x000fe200078e0011 */
[----:B------:R-:W-:Y:S01]  /*b630*/  PRMT R20, R19, 0x7610, R20 ;  /* 0x0000761013147816 */ /* 0x000fe20000000014 */
[----:B------:R-:W-:Y:S01]  /*b640*/  IMAD.MOV.U32 R15, RZ, RZ, R14 ;  /* 0x000000ffff0f7224 */ /* 0x000fe200078e000e */
[----:B------:R-:W-:-:S07]  /*b650*/  PRMT R38, R37, 0x7632, R38 ;  /* 0x0000763225267816 */ /* 0x000fce0000000026 */
.L_x_11369:
[----:B------:R-:W-:Y:S05]  /*b660*/  BSYNC.RECONVERGENT B1 ;  /* 0x0000000000017941 */ /* 0x000fea0003800200 */
.L_x_11367:
        /* <DEDUP_REMOVED lines=11> */
.L_x_11371:
[----:B------:R-:W-:Y:S01]  /*b720*/  IMAD.MOV.U32 R17, RZ, RZ, R18 ;  /* 0x000000ffff117224 */ /* 0x000fe200078e0012 */
[----:B------:R-:W-:Y:S01]  /*b730*/  PRMT R19, R20, 0x7610, R19 ;  /* 0x0000761014137816 */ /* 0x000fe20000000013 */
[----:B------:R-:W-:Y:S01]  /*b740*/  IMAD.MOV.U32 R14, RZ, RZ, R3 ;  /* 0x000000ffff0e7224 */ /* 0x000fe200078e0003 */
[----:B------:R-:W-:-:S07]  /*b750*/  PRMT R37, R37, 0x5410, R37 ;  /* 0x0000541025257816 */ /* 0x000fce0000000025 */
.L_x_11372:
[----:B------:R-:W-:Y:S05]  /*b760*/  BSYNC.RECONVERGENT B1 ;  /* 0x0000000000017941 */ /* 0x000fea0003800200 */
.L_x_11370:
        /* <DEDUP_REMOVED lines=10> */
.L_x_11374:
[----:B------:R-:W-:Y:S01]  /*b810*/  PRMT R37, R33, 0x7610, R37 ;  /* 0x0000761021257816 */ /* 0x000fe20000000025 */
[----:B------:R-:W-:Y:S01]  /*b820*/  IMAD.MOV.U32 R3, RZ, RZ, R2 ;  /* 0x000000ffff037224 */ /* 0x000fe200078e0002 */
[----:B------:R-:W-:Y:S01]  /*b830*/  PRMT R40, R40, 0x5410, R19 ;  /* 0x0000541028287816 */ /* 0x000fe20000000013 */
[----:B------:R-:W-:Y:S01]  /*b840*/  IMAD.MOV.U32 R2, RZ, RZ, R17 ;  /* 0x000000ffff027224 */ /* 0x000fe200078e0011 */
[----:B------:R-:W-:-:S07]  /*b850*/  PRMT R33, R19, 0x7610, R33 ;  /* 0x0000761013217816 */ /* 0x000fce0000000021 */
.L_x_11375:
[----:B------:R-:W-:Y:S05]  /*b860*/  BSYNC.RECONVERGENT B1 ;  /* 0x0000000000017941 */ /* 0x000fea0003800200 */
.L_x_11373:
[----:B------:R-:W-:Y:S02]  /*b870*/  VIADD R34, R34, 0x4 ;  /* 0x0000000422227836 */ /* 0x000fe40000000000 */
[----:B------:R-:W-:Y:S01]  /*b880*/  VIADD R0, R0, 0x2 ;  /* 0x0000000200007836 */ /* 0x000fe20000000000 */
[----:B------:R-:W-:Y:S06]  /*b890*/  @P1 BRA `(.L_x_11376) ;  /* 0xfffffff000101947 */ /* 0x000fec000383ffff */
.L_x_11238:
[----:B------:R-:W-:Y:S05]  /*b8a0*/  BSYNC.RECONVERGENT B0 ;  /* 0x0000000000007941 */ /* 0x000fea0003800200 */
.L_x_11237:
[----:B------:R-:W-:-:S13]  /*b8b0*/  ISETP.NE.AND P0, PT, R35, RZ, PT ;  /* 0x000000ff2300720c */ /* 0x000fda0003f05270 */
[----:B------:R-:W-:Y:S05]  /*b8c0*/  @P0 EXIT ;  /* 0x000000000000094d */ /* 0x000fea0003800000 */
[----:B-12---:R-:W0:Y:S08]  /*b8d0*/  LDC R19, c[0x0][0x3a0] ;  /* 0x0000e800ff137b82 */ /* 0x006e300000000800 */
[----:B------:R-:W1:Y:S01]  /*b8e0*/  LDC.64 R16, c[0x0][0x388] ;  /* 0x0000e200ff107b82 */ /* 0x000e620000000a00 */
[----:B------:R-:W2:Y:S07]  /*b8f0*/  MUFU.LG2 R32, R32 ;  /* 0x0000002000207308 */ /* 0x000eae0000000c00 */
[----:B------:R-:W3:Y:S01]  /*b900*/  LDC.64 R46, c[0x0][0x390] ;  /* 0x0000e400ff2e7b82 */ /* 0x000ee20000000a00 */
[----:B0-----:R-:W-:-:S07]  /*b910*/  ISETP.GE.AND P6, PT, R19, 0x1, PT ;  /* 0x000000011300780c */ /* 0x001fce0003fc6270 */
[----:B------:R-:W0:Y:S01]  /*b920*/  LDC.64 R48, c[0x0][0x398] ;  /* 0x0000e600ff307b82 */ /* 0x000e220000000a00 */
[----:B-1----:R-:W-:-:S05]  /*b930*/  IMAD.WIDE.U32 R16, R36, 0x4, R16 ;  /* 0x0000000424107825 */ /* 0x002fca00078e0010 */
[----:B------:R-:W4:Y:S04]  /*b940*/  @P6 LDG.E.CONSTANT R23, desc[UR8][R16.64] ;  /* 0x0000000810176981 */ /* 0x000f28000c1e9900 */
[----:B------:R-:W5:Y:S01]  /*b950*/  @P6 LDG.E.CONSTANT R21, desc[UR8][R16.64] ;  /* 0x0000000810156981 */ /* 0x000f62000c1e9900 */
[C---:B------:R-:W-:Y:S02]  /*b960*/  ISETP.GE.AND P0, PT, R19.reuse, 0x2, PT ;  /* 0x000000021300780c */ /* 0x040fe40003f06270 */
[----:B------:R-:W-:-:S11]  /*b970*/  ISETP.GE.AND P1, PT, R19, 0x3, PT ;  /* 0x000000031300780c */ /* 0x000fd60003f26270 */
[----:B------:R-:W5:Y:S04]  /*b980*/  @P0 LDG.E.CONSTANT R0, desc[UR8][R16.64] ;  /* 0x0000000810000981 */ /* 0x000f68000c1e9900 */
[----:B------:R-:W5:Y:S01]  /*b990*/  @P1 LDG.E.CONSTANT R20, desc[UR8][R16.64] ;  /* 0x0000000810141981 */ /* 0x000f62000c1e9900 */
[----:B------:R-:W-:-:S03]  /*b9a0*/  ISETP.GE.AND P2, PT, R19, 0x4, PT ;  /* 0x000000041300780c */ /* 0x000fc60003f46270 */
[----:B------:R-:W5:Y:S01]  /*b9b0*/  @P0 LDG.E.CONSTANT R18, desc[UR8][R16.64] ;  /* 0x0000000810120981 */ /* 0x000f62000c1e9900 */
[----:B------:R-:W-:Y:S02]  /*b9c0*/  HADD2.F32 R25, -RZ, R40.H1_H1 ;  /* 0x30000028ff197230 */ /* 0x000fe40000004100 */
[----:B------:R-:W-:Y:S01]  /*b9d0*/  HADD2.F32 R24, -RZ, R37.H0_H0 ;  /* 0x20000025ff187230 */ /* 0x000fe20000004100 */
[----:B------:R-:W5:Y:S01]  /*b9e0*/  @P1 LDG.E.CONSTANT R22, desc[UR8][R16.64] ;  /* 0x0000000810161981 */ /* 0x000f62000c1e9900 */
[----:B------:R-:W-:Y:S01]  /*b9f0*/  ISETP.GE.AND P3, PT, R19, 0x5, PT ;  /* 0x000000051300780c */ /* 0x000fe20003f66270 */
[--C-:B------:R-:W-:Y:S02]  /*ba00*/  FADD.FTZ R25, R25, -R30.reuse ;  /* 0x8000001e19197221 */ /* 0x100fe40000010000 */
[----:B------:R-:W-:Y:S02]  /*ba10*/  FADD.FTZ R27, R24, -R30 ;  /* 0x8000001e181b7221 */ /* 0x000fe40000010000 */
[----:B------:R-:W5:Y:S01]  /*ba20*/  @P2 LDG.E.CONSTANT R24, desc[UR8][R16.64] ;  /* 0x0000000810182981 */ /* 0x000f62000c1e9900 */
[----:B--2---:R-:W-:Y:S01]  /*ba30*/  @P6 FFMA.FTZ R25, R32, -0.69314718246459960938, R25 ;  /* 0xbf31721820196823 */ /* 0x004fe20000010019 */
[----:B------:R-:W-:Y:S01]  /*ba40*/  IMAD R34, R36, R19, RZ ;  /* 0x0000001324227224 */ /* 0x000fe200078e02ff */
[----:B------:R-:W-:Y:S01]  /*ba50*/  ISETP.GE.AND P4, PT, R19, 0x6, PT ;  /* 0x000000061300780c */ /* 0x000fe20003f86270 */
[----:B------:R-:W-:Y:S01]  /*ba60*/  @P6 FFMA.FTZ R27, R32, -0.69314718246459960938, R27 ;  /* 0xbf317218201b6823 */ /* 0x000fe2000001001b */
[----:B------:R-:W2:Y:S01]  /*ba70*/  @P2 LDG.E.CONSTANT R26, desc[UR8][R16.64] ;  /* 0x00000008101a2981 */ /* 0x000ea2000c1e9900 */
[----:B------:R-:W-:-:S04]  /*ba80*/  IMAD.SHL.U32 R34, R34, 0x2, RZ ;  /* 0x0000000222227824 */ /* 0x000fc800078e00ff */
[----:B---3--:R-:W-:-:S04]  /*ba90*/  IMAD.WIDE R46, R34, 0x4, R46 ;  /* 0x00000004222e7825 */ /* 0x008fc800078e022e */
[----:B0-----:R-:W-:Y:S01]  /*baa0*/  IMAD.WIDE R34, R34, 0x2, R48 ;  /* 0x0000000222227825 */ /* 0x001fe200078e0230 */
[----:B------:R0:W-:Y:S01]  /*bab0*/  @P6 STG.E desc[UR8][R46.64], R2 ;  /* 0x000000022e006986 */ /* 0x0001e2000c101908 */
[----:B------:R-:W-:-:S03]  /*bac0*/  ISETP.GE.AND P5, PT, R19, 0x7, PT ;  /* 0x000000071300780c */ /* 0x000fc60003fa6270 */
[----:B0-----:R-:W3:Y:S01]  /*bad0*/  @P4 LDG.E.CONSTANT R2, desc[UR8][R16.64] ;  /* 0x0000000810024981 */ /* 0x001ee2000c1e9900 */
[----:B----4-:R-:W-:-:S03]  /*bae0*/  @P6 FADD.FTZ R23, R23, R25 ;  /* 0x0000001917176221 */ /* 0x010fc60000010000 */
[----:B------:R-:W4:Y:S01]  /*baf0*/  @P3 LDG.E.CONSTANT R25, desc[UR8][R16.64] ;  /* 0x0000000810193981 */ /* 0x000f22000c1e9900 */
[----:B-----5:R-:W-:Y:S01]  /*bb00*/  @P6 FADD.FTZ R27, R21, R27 ;  /* 0x0000001b151b6221 */ /* 0x020fe20000010000 */
[----:B------:R-:W-:Y:S02]  /*bb10*/  @P6 F2FP.F16.F32.PACK_AB R23, RZ, R23 ;  /* 0x00000017ff17623e */ /* 0x000fe400000000ff */
[----:B------:R-:W5:Y:S02]  /*bb20*/  @P3 LDG.E.CONSTANT R21, desc[UR8][R16.64] ;  /* 0x0000000810153981 */ /* 0x000f64000c1e9900 */
[----:B------:R-:W-:Y:S02]  /*bb30*/  @P6 F2FP.F16.F32.PACK_AB R27, RZ, R27 ;  /* 0x0000001bff1b623e */ /* 0x000fe400000000ff */
[----:B------:R-:W-:Y:S04]  /*bb40*/  @P6 STG.E.U16 desc[UR8][R34.64], R23 ;  /* 0x0000001722006986 */ /* 0x000fe8000c101508 */
[----:B------:R0:W-:Y:S04]  /*bb50*/  @P6 STG.E desc[UR8][R46.64+0x4], R3 ;  /* 0x000004032e006986 */ /* 0x0001e8000c101908 */
[----:B------:R1:W-:Y:S01]  /*bb60*/  @P6 STG.E.U16 desc[UR8][R34.64+0x2], R27 ;  /* 0x0000021b22006986 */ /* 0x0003e2000c101508 */
[----:B------:R-:W-:-:S03]  /*bb70*/  ISETP.GE.AND P6, PT, R19, 0x8, PT ;  /* 0x000000081300780c */ /* 0x000fc60003fc6270 */
[----:B------:R-:W5:Y:S04]  /*bb80*/  @P5 LDG.E.CONSTANT R19, desc[UR8][R16.64] ;  /* 0x0000000810135981 */ /* 0x000f68000c1e9900 */
[----:B0-----:R-:W5:Y:S04]  /*bb90*/  @P4 LDG.E.CONSTANT R3, desc[UR8][R16.64] ;  /* 0x0000000810034981 */ /* 0x001f68000c1e9900 */
[----:B------:R-:W5:Y:S04]  /*bba0*/  @P5 LDG.E.CONSTANT R23, desc[UR8][R16.64] ;  /* 0x0000000810175981 */ /* 0x000f68000c1e9900 */
[----:B-1----:R-:W5:Y:S04]  /*bbb0*/  @P6 LDG.E.CONSTANT R27, desc[UR8][R16.64] ;  /* 0x00000008101b6981 */ /* 0x002f68000c1e9900 */
[----:B------:R0:W-:Y:S01]  /*bbc0*/  @P0 STG.E desc[UR8][R46.64+0x8], R14 ;  /* 0x0000080e2e000986 */ /* 0x0001e2000c101908 */
[----:B------:R-:W-:-:S02]  /*bbd0*/  HADD2.F32 R31, -RZ, R38.H1_H1 ;  /* 0x30000026ff1f7230 */ /* 0x000fc40000004100 */
[----:B0-----:R-:W-:-:S05]  /*bbe0*/  HADD2.F32 R14, -RZ, R37.H1_H1 ;  /* 0x30000025ff0e7230 */ /* 0x001fca0000004100 */
[--C-:B------:R-:W-:Y:S01]  /*bbf0*/  FADD.FTZ R14, R14, -R30.reuse ;  /* 0x8000001e0e0e7221 */ /* 0x100fe20000010000 */
[----:B------:R-:W-:-:S03]  /*bc00*/  FADD.FTZ R31, R31, -R30 ;  /* 0x8000001e1f1f7221 */ /* 0x000fc60000010000 */
[C---:B------:R-:W-:Y:S01]  /*bc10*/  @P0 FFMA.FTZ R14, R32.reuse, -0.69314718246459960938, R14 ;  /* 0xbf317218200e0823 */ /* 0x040fe2000001000e */
[----:B------:R-:W-:-:S03]  /*bc20*/  @P1 FFMA.FTZ R31, R32, -0.69314718246459960938, R31 ;  /* 0xbf317218201f1823 */ /* 0x000fc6000001001f */
[----:B------:R-:W-:Y:S01]  /*bc30*/  @P0 FADD.FTZ R0, R0, R14 ;  /* 0x0000000e00000221 */ /* 0x000fe20000010000 */
[----:B------:R-:W-:Y:S02]  /*bc40*/  HADD2.F32 R14, -RZ, R38.H0_H0 ;  /* 0x20000026ff0e7230 */ /* 0x000fe40000004100 */
[----:B------:R-:W-:Y:S01]  /*bc50*/  @P1 FADD.FTZ R20, R20, R31 ;  /* 0x0000001f14141221 */ /* 0x000fe20000010000 */
[--C-:B------:R-:W-:Y:S02]  /*bc60*/  HADD2.F32 R31, -RZ, R39.reuse.H1_H1 ;  /* 0x30000027ff1f7230 */ /* 0x100fe40000004100 */
[--C-:B------:R-:W-:Y:S01]  /*bc70*/  FADD.FTZ R14, R14, -R30.reuse ;  /* 0x8000001e0e0e7221 */ /* 0x100fe20000010000 */
[----:B------:R-:W-:Y:S02]  /*bc80*/  HADD2.F32 R33, -RZ, R39.H0_H0 ;  /* 0x20000027ff217230 */ /* 0x000fe40000004100 */
[----:B------:R-:W-:Y:S01]  /*bc90*/  FADD.FTZ R31, R31, -R30 ;  /* 0x8000001e1f1f7221 */ /* 0x000fe20000010000 */
[----:B------:R-:W-:Y:S01]  /*bca0*/  @P0 FFMA.FTZ R14, R32, -0.69314718246459960938, R14 ;  /* 0xbf317218200e0823 */ /* 0x000fe2000001000e */
[----:B------:R-:W-:-:S02]  /*bcb0*/  @P0 F2FP.F16.F32.PACK_AB R0, RZ, R0 ;  /* 0x00000000ff00023e */ /* 0x000fc400000000ff */
[----:B------:R-:W-:Y:S01]  /*bcc0*/  @P1 FFMA.FTZ R31, R32, -0.69314718246459960938, R31 ;  /* 0xbf317218201f1823 */ /* 0x000fe2000001001f */
[----:B------:R-:W-:Y:S01]  /*bcd0*/  @P0 FADD.FTZ R14, R18, R14 ;  /* 0x0000000e120e0221 */ /* 0x000fe20000010000 */
[--C-:B------:R-:W-:Y:S01]  /*bce0*/  FADD.FTZ R33, R33, -R30.reuse ;  /* 0x8000001e21217221 */ /* 0x100fe20000010000 */
[----:B------:R-:W-:Y:S01]  /*bcf0*/  @P0 STG.E.U16 desc[UR8][R34.64+0x4], R0 ;  /* 0x0000040022000986 */ /* 0x000fe2000c101508 */
[----:B------:R-:W-:Y:S01]  /*bd00*/  @P1 FADD.FTZ R22, R22, R31 ;  /* 0x0000001f16161221 */ /* 0x000fe20000010000 */
[----:B------:R-:W-:Y:S01]  /*bd10*/  HADD2.F32 R31, -RZ, R40.H0_H0 ;  /* 0x20000028ff1f7230 */ /* 0x000fe20000004100 */
[----:B------:R-:W-:Y:S01]  /*bd20*/  @P0 F2FP.F16.F32.PACK_AB R14, RZ, R14 ;  /* 0x0000000eff0e023e */ /* 0x000fe200000000ff */
[----:B------:R0:W-:Y:S01]  /*bd30*/  @P0 STG.E desc[UR8][R46.64+0xc], R15 ;  /* 0x00000c0f2e000986 */ /* 0x0001e2000c101908 */
[----:B------:R-:W-:Y:S01]  /*bd40*/  @P1 F2FP.F16.F32.PACK_AB R20, RZ, R20 ;  /* 0x00000014ff14123e */ /* 0x000fe200000000ff */
[----:B------:R-:W-:Y:S02]  /*bd50*/  HADD2.F32 R37, -RZ, R41.H1_H1 ;  /* 0x30000029ff257230 */ /* 0x000fe40000004100 */
[----:B------:R-:W-:Y:S01]  /*bd60*/  FADD.FTZ R31, R31, -R30 ;  /* 0x8000001e1f1f7221 */ /* 0x000fe20000010000 */
[----:B------:R-:W-:Y:S01]  /*bd70*/  @P0 STG.E.U16 desc[UR8][R34.64+0x6], R14 ;  /* 0x0000060e22000986 */ /* 0x000fe2000c101508 */
[----:B------:R-:W-:-:S03]  /*bd80*/  @P1 F2FP.F16.F32.PACK_AB R22, RZ, R22 ;  /* 0x00000016ff16123e */ /* 0x000fc600000000ff */
[----:B------:R-:W-:Y:S01]  /*bd90*/  @P1 STG.E desc[UR8][R46.64+0x10], R12 ;  /* 0x0000100c2e001986 */ /* 0x000fe2000c101908 */
[----:B0-----:R-:W-:Y:S01]  /*bda0*/  @P2 FFMA.FTZ R15, R32, -0.69314718246459960938, R33 ;  /* 0xbf317218200f2823 */ /* 0x001fe20000010021 */
[----:B------:R-:W-:Y:S02]  /*bdb0*/  HADD2.F32 R33, -RZ, R41.H0_H0 ;  /* 0x20000029ff217230 */ /* 0x000fe40000004100 */
[----:B------:R-:W-:Y:S01]  /*bdc0*/  @P1 STG.E.U16 desc[UR8][R34.64+0x8], R20 ;  /* 0x0000081422001986 */ /* 0x000fe2000c101508 */
[----:B------:R-:W-:-:S03]  /*bdd0*/  @P2 FADD.FTZ R15, R24, R15 ;  /* 0x0000000f180f2221 */ /* 0x000fc60000010000 */
[----:B------:R0:W-:Y:S01]  /*bde0*/  @P1 STG.E desc[UR8][R46.64+0x14], R13 ;  /* 0x0000140d2e001986 */ /* 0x0001e2000c101908 */
[--C-:B------:R-:W-:Y:S01]  /*bdf0*/  FADD.FTZ R33, R33, -R30.reuse ;  /* 0x8000001e21217221 */ /* 0x100fe20000010000 */
[C---:B------:R-:W-:Y:S01]  /*be00*/  @P2 FFMA.FTZ R31, R32.reuse, -0.69314718246459960938, R31 ;  /* 0xbf317218201f2823 */ /* 0x040fe2000001001f */
[--C-:B------:R-:W-:Y:S01]  /*be10*/  FADD.FTZ R37, R37, -R30.reuse ;  /* 0x8000001e25257221 */ /* 0x100fe20000010000 */
[----:B------:R-:W-:Y:S01]  /*be20*/  @P2 F2FP.F16.F32.PACK_AB R15, RZ, R15 ;  /* 0x0000000fff0f223e */ /* 0x000fe200000000ff */
[----:B------:R-:W-:Y:S01]  /*be30*/  @P3 FFMA.FTZ R0, R32, -0.69314718246459960938, R33 ;  /* 0xbf31721820003823 */ /* 0x000fe20000010021 */
[----:B------:R-:W-:Y:S01]  /*be40*/  @P1 STG.E.U16 desc[UR8][R34.64+0xa], R22 ;  /* 0x00000a1622001986 */ /* 0x000fe2000c101508 */
[----:B--2---:R-:W-:Y:S01]  /*be50*/  @P2 FADD.FTZ R26, R26, R31 ;  /* 0x0000001f1a1a2221 */ /* 0x004fe20000010000 */
[----:B0-----:R-:W-:Y:S02]  /*be60*/  HADD2.F32 R13, -RZ, R42.H0_H0 ;  /* 0x2000002aff0d7230 */ /* 0x001fe40000004100 */
[----:B------:R-:W-:Y:S01]  /*be70*/  @P3 FFMA.FTZ R12, R32, -0.69314718246459960938, R37 ;  /* 0xbf317218200c3823 */ /* 0x000fe20000010025 */
[----:B------:R-:W-:Y:S02]  /*be80*/  @P2 STG.E desc[UR8][R46.64+0x18], R10 ;  /* 0x0000180a2e002986 */ /* 0x000fe4000c101908 */
[----:B------:R-:W-:-:S02]  /*be90*/  FADD.FTZ R13, R13, -R30 ;  /* 0x8000001e0d0d7221 */ /* 0x000fc40000010000 */
[----:B------:R0:W-:Y:S01]  /*bea0*/  @P2 STG.E.U16 desc[UR8][R34.64+0xc], R15 ;  /* 0x00000c0f22002986 */ /* 0x0001e2000c101508 */
[----:B------:R-:W-:-:S03]  /*beb0*/  @P2 F2FP.F16.F32.PACK_AB R26, RZ, R26 ;  /* 0x0000001aff1a223e */ /* 0x000fc600000000ff */
[----:B------:R1:W-:Y:S04]  /*bec0*/  @P2 STG.E desc[UR8][R46.64+0x1c], R11 ;  /* 0x00001c0b2e002986 */ /* 0x0003e8000c101908 */
[----:B------:R-:W-:Y:S01]  /*bed0*/  @P2 STG.E.U16 desc[UR8][R34.64+0xe], R26 ;  /* 0x00000e1a22002986 */ /* 0x000fe2000c101508 */
[----:B0-----:R-:W-:Y:S02]  /*bee0*/  HADD2.F32 R15, -RZ, R43.H0_H0 ;  /* 0x2000002bff0f7230 */ /* 0x001fe40000004100 */
[----:B-1----:R-:W-:Y:S01]  /*bef0*/  @P4 FFMA.FTZ R11, R32, -0.69314718246459960938, R13 ;  /* 0xbf317218200b4823 */ /* 0x002fe2000001000d */
[----:B------:R-:W-:-:S03]  /*bf00*/  HADD2.F32 R13, -RZ, R42.H1_H1 ;  /* 0x3000002aff0d7230 */ /* 0x000fc60000004100 */
[----:B---3--:R-:W-:Y:S01]  /*bf10*/  @P4 FADD.FTZ R2, R2, R11 ;  /* 0x0000000b02024221 */ /* 0x008fe20000010000 */
[----:B------:R-:W-:Y:S02]  /*bf20*/  HADD2.F32 R11, -RZ, R43.H1_H1 ;  /* 0x3000002bff0b7230 */ /* 0x000fe40000004100 */
[--C-:B------:R-:W-:Y:S01]  /*bf30*/  FADD.FTZ R13, R13, -R30.reuse ;  /* 0x8000001e0d0d7221 */ /* 0x100fe20000010000 */
[----:B------:R-:W-:Y:S01]  /*bf40*/  @P3 STG.E desc[UR8][R46.64+0x20], R8 ;  /* 0x000020082e003986 */ /* 0x000fe2000c101908 */
[--C-:B------:R-:W-:Y:S01]  /*bf50*/  FADD.FTZ R15, R15, -R30.reuse ;  /* 0x8000001e0f0f7221 */ /* 0x100fe20000010000 */
[----:B------:R-:W-:Y:S01]  /*bf60*/  @P4 F2FP.F16.F32.PACK_AB R2, RZ, R2 ;  /* 0x00000002ff02423e */ /* 0x000fe200000000ff */
[----:B------:R-:W-:Y:S01]  /*bf70*/  FADD.FTZ R11, R11, -R30 ;  /* 0x8000001e0b0b7221 */ /* 0x000fe20000010000 */
[----:B----4-:R-:W-:Y:S01]  /*bf80*/  @P3 FADD.FTZ R0, R25, R0 ;  /* 0x0000000019003221 */ /* 0x010fe20000010000 */
[----:B-----5:R-:W-:-:S04]  /*bf90*/  @P3 FADD.FTZ R12, R21, R12 ;  /* 0x0000000c150c3221 */ /* 0x020fc80000010000 */
[----:B------:R-:W-:Y:S01]  /*bfa0*/  @P3 F2FP.F16.F32.PACK_AB R0, RZ, R0 ;  /* 0x00000000ff00323e */ /* 0x000fe200000000ff */
[----:B------:R-:W-:Y:S01]  /*bfb0*/  HADD2.F32 R21, -RZ, R44.H0_H0 ;  /* 0x2000002cff157230 */ /* 0x000fe20000004100 */
[----:B------:R-:W-:-:S03]  /*bfc0*/  @P3 F2FP.F16.F32.PACK_AB R12, RZ, R12 ;  /* 0x0000000cff0c323e */ /* 0x000fc600000000ff */
[----:B------:R0:W-:Y:S01]  /*bfd0*/  @P3 STG.E.U16 desc[UR8][R34.64+0x10], R0 ;  /* 0x0000100022003986 */ /* 0x0001e2000c101508 */
[----:B------:R-:W-:-:S03]  /*bfe0*/  FADD.FTZ R21, R21, -R30 ;  /* 0x8000001e15157221 */ /* 0x000fc60000010000 */
[----:B------:R1:W-:Y:S04]  /*bff0*/  @P3 STG.E desc[UR8][R46.64+0x24], R9 ;  /* 0x000024092e003986 */ /* 0x0003e8000c101908 */
[----:B------:R-:W-:Y:S01]  /*c000*/  @P3 STG.E.U16 desc[UR8][R34.64+0x12], R12 ;  /* 0x0000120c22003986 */ /* 0x000fe2000c101508 */
[----:B0-----:R-:W-:-:S03]  /*c010*/  @P4 FFMA.FTZ R0, R32, -0.69314718246459960938, R13 ;  /* 0xbf31721820004823 */ /* 0x001fc6000001000d */
[----:B------:R0:W-:Y:S01]  /*c020*/  @P4 STG.E desc[UR8][R46.64+0x28], R6 ;  /* 0x000028062e004986 */ /* 0x0001e2000c101908 */
[----:B-1----:R-:W-:Y:S01]  /*c030*/  PRMT R9, R2, 0x7610, R9 ;  /* 0x0000761002097816 */ /* 0x002fe20000000009 */
[----:B------:R-:W-:Y:S01]  /*c040*/  @P4 FADD.FTZ R0, R3, R0 ;  /* 0x0000000003004221 */ /* 0x000fe20000010000 */
[C---:B------:R-:W-:Y:S01]  /*c050*/  @P5 FFMA.FTZ R2, R32.reuse, -0.69314718246459960938, R11 ;  /* 0xbf31721820025823 */ /* 0x040fe2000001000b */
[C---:B------:R-:W-:Y:S01]  /*c060*/  @P6 FFMA.FTZ R8, R32.reuse, -0.69314718246459960938, R21 ;  /* 0xbf31721820086823 */ /* 0x040fe20000010015 */
[----:B0-----:R-:W-:Y:S02]  /*c070*/  @P5 FFMA.FTZ R6, R32, -0.69314718246459960938, R15 ;  /* 0xbf31721820065823 */ /* 0x001fe4000001000f */
[----:B------:R-:W-:Y:S02]  /*c080*/  @P5 FADD.FTZ R2, R23, R2 ;  /* 0x0000000217025221 */ /* 0x000fe40000010000 */
[----:B------:R-:W-:Y:S01]  /*c090*/  @P5 FADD.FTZ R6, R19, R6 ;  /* 0x0000000613065221 */ /* 0x000fe20000010000 */
[----:B------:R-:W-:Y:S01]  /*c0a0*/  @P4 F2FP.F16.F32.PACK_AB R0, RZ, R0 ;  /* 0x00000000ff00423e */ /* 0x000fe200000000ff */
[----:B------:R-:W-:Y:S01]  /*c0b0*/  @P6 FADD.FTZ R8, R27, R8 ;  /* 0x000000081b086221 */ /* 0x000fe20000010000 */
[----:B------:R0:W-:Y:S02]  /*c0c0*/  @P4 STG.E.U16 desc[UR8][R34.64+0x14], R9 ;  /* 0x0000140922004986 */ /* 0x0001e4000c101508 */
[----:B------:R-:W-:-:S02]  /*c0d0*/  @P5 F2FP.F16.F32.PACK_AB R6, RZ, R6 ;  /* 0x00000006ff06523e */ /* 0x000fc400000000ff */
[----:B------:R0:W-:Y:S01]  /*c0e0*/  @P4 STG.E desc[UR8][R46.64+0x2c], R7 ;  /* 0x00002c072e004986 */ /* 0x0001e2000c101908 */
[----:B------:R-:W-:Y:S02]  /*c0f0*/  @P5 F2FP.F16.F32.PACK_AB R2, RZ, R2 ;  /* 0x00000002ff02523e */ /* 0x000fe400000000ff */
        /* <DEDUP_REMOVED lines=18> */
.L_x_11377:
        /* <DEDUP_REMOVED lines=14> */
.L_x_38463:


//--------------------- .text._ZN17fastertransformer38beam_online_softmax_topk_stage2_kernelI6__halfLi16ELi64EEEvPKfS3_PiPT_ii --------------------------
	.section	.text._ZN17fastertransformer38beam_online_softmax_topk_stage2_kernelI6__halfLi16ELi64EEEvPKfS3_PiPT_ii,"ax",@progbits
	.align	128
        .global         _ZN17fastertransformer38beam_online_softmax_topk_stage2_kernelI6__halfLi16ELi64EEEvPKfS3_PiPT_ii
        .type           _ZN17fastertransformer38beam_online_softmax_topk_stage2_kernelI6__halfLi16ELi64EEEvPKfS3_PiPT_ii,@function
        .size           _ZN17fastertransformer38beam_online_softmax_topk_stage2_kernelI6__halfLi16ELi64EEEvPKfS3_PiPT_ii,(.L_x_38464 - _ZN17fastertransformer38beam_online_softmax_topk_stage2_kernelI6__halfLi16ELi64EEEvPKfS3_PiPT_ii)
        .other          _ZN17fastertransformer38beam_online_softmax_topk_stage2_kernelI6__halfLi16ELi64EEEvPKfS3_PiPT_ii,@"STO_CUDA_ENTRY STV_DEFAULT"
_ZN17fastertransformer38beam_online_softmax_topk_stage2_kernelI6__halfLi16ELi64EEEvPKfS3_PiPT_ii:
.text._ZN17fastertransformer38beam_online_softmax_topk_stage2_kernelI6__halfLi16ELi64EEEvPKfS3_PiPT_ii:
        /* <DEDUP_REMOVED lines=15> */
[----:B------:R-:W-:Y:S02]  /*00f0*/  IMAD.MOV.U32 R0, RZ, RZ, R1 ;  /* 0x000000ffff007224 */ /* 0x000fe400078e0001 */
[----:B------:R-:W-:Y:S01]  /*0100*/  IMAD.MOV.U32 R44, RZ, RZ, 0xfbff ;  /* 0x0000fbffff2c7424 */ /* 0x000fe200078e00ff */
[----:B------:R4:W-:Y:S01]  /*0110*/  STL.64 [R1+0x80], R4 ;  /* 0x0000800401007387 */ /* 0x0009e20000100a00 */
[----:B------:R-:W-:-:S02]  /*0120*/  VIADD R16, R1, 0x68 ;  /* 0x0000006801107836 */ /* 0x000fc40000000000 */
[----:B------:R-:W-:Y:S01]  /*0130*/  IMAD.MOV.U32 R3, RZ, RZ, -0x38802000 ;  /* 0xc77fe000ff037424 */ /* 0x000fe200078e00ff */
[----:B------:R4:W-:Y:S01]  /*0140*/  STL.64 [R1+0x88], R4 ;  /* 0x0000880401007387 */ /* 0x0009e20000100a00 */
[--C-:B------:R-:W-:Y:S02]  /*0150*/  IMAD.MOV.U32 R33, RZ, RZ, R0.reuse ;  /* 0x000000ffff217224 */ /* 0x100fe400078e0000 */
[----:B--2---:R-:W-:Y:S01]  /*0160*/  IMAD R2, R11, 0x22, RZ ;  /* 0x000000220b027824 */ /* 0x004fe200078e02ff */
[----:B------:R4:W-:Y:S01]  /*0170*/  STL.64 [R1+0x90], R4 ;  /* 0x0000900401007387 */ /* 0x0009e20000100a00 */
[--C-:B------:R-:W-:Y:S02]  /*0180*/  IMAD.MOV.U32 R32, RZ, RZ, R0.reuse ;  /* 0x000000ffff207224 */ /* 0x100fe400078e0000 */
[--C-:B------:R-:W-:Y:S01]  /*0190*/  IMAD.MOV.U32 R46, RZ, RZ, R0.reuse ;  /* 0x000000ffff2e7224 */ /* 0x100fe200078e0000 */
[----:B------:R4:W-:Y:S01]  /*01a0*/  STL.64 [R1+0x98], R4 ;  /* 0x0000980401007387 */ /* 0x0009e20000100a00 */
[----:B-1----:R-:W-:Y:S01]  /*01b0*/  ISETP.GE.AND P0, PT, R34, R2, PT ;  /* 0x000000022200720c */ /* 0x002fe20003f06270 */
[----:B------:R-:W-:-:S02]  /*01c0*/  IMAD.MOV.U32 R26, RZ, RZ, R0 ;  /* 0x000000ffff1a7224 */ /* 0x000fc400078e0000 */
[----:B------:R4:W-:Y:S01]  /*01d0*/  STL.64 [R1+0xa0], R4 ;  /* 0x0000a00401007387 */ /* 0x0009e20000100a00 */
[----:B------:R-:W-:-:S03]  /*01e0*/  IMAD.MOV.U32 R24, RZ, RZ, R0 ;  /* 0x000000ffff187224 */ /* 0x000fc600078e0000 */
[----:B------:R4:W-:Y:S04]  /*01f0*/  STL.64 [R1+0xa8], R4 ;  /* 0x0000a80401007387 */ /* 0x0009e80000100a00 */
[----:B------:R4:W-:Y:S04]  /*0200*/  STL.64 [R1+0xb0], R6 ;  /* 0x0000b00601007387 */ /* 0x0009e80000100a00 */
[----:B------:R4:W-:Y:S04]  /*0210*/  STL.64 [R1+0xb8], R6 ;  /* 0x0000b80601007387 */ /* 0x0009e80000100a00 */
[----:B------:R4:W-:Y:S04]  /*0220*/  STL.64 [R1+0xc0], R6 ;  /* 0x0000c00601007387 */ /* 0x0009e80000100a00 */
[----:B------:R4:W-:Y:S04]  /*0230*/  STL.64 [R1+0xc8], R6 ;  /* 0x0000c80601007387 */ /* 0x0009e80000100a00 */
[----:B------:R4:W-:Y:S01]  /*0240*/  STL.64 [R1+0x68], R8 ;  /* 0x0000680801007387 */ /* 0x0009e20000100a00 */
[----:B0--3--:R-:W-:Y:S05]  /*0250*/  @P0 BRA `(.L_x_11379) ;  /* 0x0000000800140947 */ /* 0x009fea0003800000 */
[----:B----4-:R-:W-:Y:S01]  /*0260*/  LOP3.LUT R5, RZ, R34, RZ, 0x33, !PT ;  /* 0x00000022ff057212 */ /* 0x010fe200078e33ff */
[C---:B------:R-:W-:Y:S01]  /*0270*/  IMAD R6, R2.reuse, R35, RZ ;  /* 0x0000002302067224 */ /* 0x040fe200078e02ff */
        /* <DEDUP_REMOVED lines=24> */
.L_x_11382:
        /* <DEDUP_REMOVED lines=10> */
.L_x_11381:
[----:B------:R-:W-:Y:S05]  /*04a0*/  BSYNC.RECONVERGENT B1 ;  /* 0x0000000000017941 */ /* 0x000fea0003800200 */
.L_x_11380:
[----:B------:R-:W-:Y:S05]  /*04b0*/  @!P1 BRA `(.L_x_11379) ;  /* 0x00000004007c9947 */ /* 0x000fea0003800000 */
[----:B------:R-:W0:Y:S01]  /*04c0*/  S2UR UR5, SR_CgaCtaId ;  /* 0x00000000000579c3 */ /* 0x000e220000008800 */
[----:B------:R-:W1:Y:S01]  /*04d0*/  LDCU.64 UR8, c[0x0][0x380] ;  /* 0x00007000ff0877ac */ /* 0x000e620008000a00 */
[----:B------:R-:W-:Y:S01]  /*04e0*/  IADD3 R5, P0, PT, R6, R7, RZ ;  /* 0x0000000706057210 */ /* 0x000fe20007f1e0ff */
[----:B------:R-:W-:Y:S01]  /*04f0*/  IMAD.IADD R6, R2, 0x1, -R7 ;  /* 0x0000000102067824 */ /* 0x000fe200078e0a07 */
[----:B------:R-:W-:Y:S01]  /*0500*/  BSSY.RECONVERGENT B1, `(.L_x_11383) ;  /* 0x0000036000017945 */ /* 0x000fe20003800200 */
[----:B------:R-:W-:Y:S02]  /*0510*/  UMOV UR4, 0x400 ;  /* 0x0000040000047882 */ /* 0x000fe40000000000 */
[----:B------:R-:W-:Y:S01]  /*0520*/  UIADD3 UR4, UPT, UPT, UR4, 0x140, URZ ;  /* 0x0000014004047890 */ /* 0x000fe2000fffe0ff */
        /* <DEDUP_REMOVED lines=13> */
.L_x_11385:
        /* <DEDUP_REMOVED lines=38> */
.L_x_11384:
[----:B------:R-:W-:Y:S05]  /*0860*/  BSYNC.RECONVERGENT B1 ;  /* 0x0000000000017941 */ /* 0x000fea0003800200 */
.L_x_11383:
        /* <DEDUP_REMOVED lines=25> */
.L_x_11387:
[----:B------:R-:W-:Y:S05]  /*0a00*/  BSYNC.RECONVERGENT B1 ;  /* 0x0000000000017941 */ /* 0x000fea0003800200 */
.L_x_11386:
        /* <DEDUP_REMOVED lines=10> */
.L_x_11379:
[----:B------:R-:W-:Y:S05]  /*0ab0*/  BSYNC.RECONVERGENT B0 ;  /* 0x0000000000007941 */ /* 0x000fea0003800200 */
.L_x_11378:
[----:B------:R-:W-:Y:S01]  /*0ac0*/  ISETP.GE.U32.AND P0, PT, R34, R11, PT ;  /* 0x0000000b2200720c */ /* 0x000fe20003f06070 */
[----:B------:R-:W-:Y:S01]  /*0ad0*/  IMAD.MOV.U32 R39, RZ, RZ, 0xfbff ;  /* 0x0000fbffff277424 */ /* 0x000fe200078e00ff */
[----:B------:R-:W-:Y:S01]  /*0ae0*/  BAR.SYNC.DEFER_BLOCKING 0x0 ;  /* 0x0000000000007b1d */ /* 0x000fe20000010000 */
[----:B------:R-:W-:Y:S02]  /*0af0*/  IMAD.MOV.U32 R42, RZ, RZ, 0xfbff ;  /* 0x0000fbffff2a7424 */ /* 0x000fe400078e00ff */
[----:B------:R-:W-:Y:S01]  /*0b00*/  IMAD.MOV.U32 R2, RZ, RZ, 0xfbff ;  /* 0x0000fbffff027424 */ /* 0x000fe200078e00ff */
[----:B------:R-:W-:Y:S01]  /*0b10*/  PRMT R39, R39, 0x5410, R39 ;  /* 0x0000541027277816 */ /* 0x000fe20000000027 */
[----:B------:R-:W-:Y:S01]  /*0b20*/  IMAD.MOV.U32 R41, RZ, RZ, 0xfbff ;  /* 0x0000fbffff297424 */ /* 0x000fe200078e00ff */
[----:B------:R-:W-:Y:S01]  /*0b30*/  BSSY.RECONVERGENT B0, `(.L_x_11388) ;  /* 0x00000f9000007945 */ /* 0x000fe20003800200 */
[----:B------:R-:W-:Y:S01]  /*0b40*/  IMAD.MOV.U32 R40, RZ, RZ, 0xfbff ;  /* 0x0000fbffff287424 */ /* 0x000fe200078e00ff */
[C---:B------:R-:W-:Y:S01]  /*0b50*/  PRMT R42, R2.reuse, 0x5410, R42 ;  /* 0x00005410022a7816 */ /* 0x040fe2000000002a */
[----:B----4-:R-:W-:Y:S01]  /*0b60*/  IMAD.MOV.U32 R4, RZ, RZ, 0xfbff ;  /* 0x0000fbffff047424 */ /* 0x010fe200078e00ff */
[----:B------:R-:W-:Y:S01]  /*0b70*/  PRMT R41, R2, 0x5410, R41 ;  /* 0x0000541002297816 */ /* 0x000fe20000000029 */
[----:B------:R-:W-:-:S02]  /*0b80*/  IMAD.MOV.U32 R36, RZ, RZ, 0xfbff ;  /* 0x0000fbffff247424 */ /* 0x000fc400078e00ff */
[----:B------:R-:W-:Y:S01]  /*0b90*/  IMAD.MOV.U32 R37, RZ, RZ, 0xfbff ;  /* 0x0000fbffff257424 */ /* 0x000fe200078e00ff */
[----:B------:R-:W-:Y:S01]  /*0ba0*/  PRMT R40, R4, 0x5410, R40 ;  /* 0x0000541004287816 */ /* 0x000fe20000000028 */
        /* <DEDUP_REMOVED lines=10> */
[----:B0-----:R-:W-:Y:S02]  /*0c50*/  IMAD.MOV.U32 R7, RZ, RZ, -0x1 ;  /* 0xffffffffff077424 */ /* 0x001fe400078e00ff */
        /* <DEDUP_REMOVED lines=26> */
[----:B------:R-:W-:Y:S01]  /*0e00*/  IMAD.MOV.U32 R17, RZ, RZ, R16 ;  /* 0x000000ffff117224 */ /* 0x000fe200078e0010 */
[----:B------:R-:W-:-:S03]  /*0e10*/  MOV R3, 0x400 ;  /* 0x0000040000037802 */ /* 0x000fc60000000f00 */
[----:B------:R-:W-:Y:S02]  /*0e20*/  IMAD.MOV R27, RZ, RZ, -R38 ;  /* 0x000000ffff1b7224 */ /* 0x000fe400078e0a26 */
[----:B------:R-:W-:-:S03]  /*0e30*/  VIADD R3, R3, 0x140 ;  /* 0x0000014003037836 */ /* 0x000fc60000000000 */
[----:B------:R-:W-:Y:S02]  /*0e40*/  ISETP.GE.AND P0, PT, R27, RZ, PT ;  /* 0x000000ff1b00720c */ /* 0x000fe40003f06270 */
[----:B0-----:R-:W-:Y:S01]  /*0e50*/  LEA R25, R4, R3, 0x18 ;  /* 0x0000000304197211 */ /* 0x001fe200078ec0ff */
[----:B------:R-:W-:-:S03]  /*0e60*/  VIADD R3, R1, 0xb6 ;  /* 0x000000b601037836 */ /* 0x000fc60000000000 */
[----:B------:R-:W-:-:S07]  /*0e70*/  IADD3 R25, PT, PT, R2, 0x48, R25 ;  /* 0x0000004802197810 */ /* 0x000fce0007ffe019 */
[----:B------:R-:W-:Y:S05]  /*0e80*/  @P0 BRA `(.L_x_11392) ;  /* 0x0000000400e00947 */ /* 0x000fea0003800000 */
[----:B------:R-:W-:Y:S01]  /*0e90*/  IMAD.MOV R4, RZ, RZ, -R27 ;  /* 0x000000ffff047224 */ /* 0x000fe200078e0a1b */
[----:B------:R-:W-:-:S04]  /*0ea0*/  PLOP3.LUT P0, PT, PT, PT, PT, 0x80, 0x8 ;  /* 0x000000000008781c */ /* 0x000fc80003f0f070 */
[----:B------:R-:W-:-:S13]  /*0eb0*/  ISETP.GT.AND P1, PT, R4, 0xc, PT ;  /* 0x0000000c0400780c */ /* 0x000fda0003f24270 */
[----:B------:R-:W-:Y:S05]  /*0ec0*/  @!P1 BRA `(.L_x_11393) ;  /* 0x0000000400249947 */ /* 0x000fea0003800000 */
[----:B------:R-:W-:-:S13]  /*0ed0*/  PLOP3.LUT P0, PT, PT, PT, PT, 0x8, 0x80 ;  /* 0x000000000080781c */ /* 0x000fda0003f0e170 */
.L_x_11394:
[----:B------:R-:W0:Y:S01]  /*0ee0*/  LDS.64 R18, [R25+-0x8] ;  /* 0xfffff80019127984 */ /* 0x000e220000000a00 */
[----:B------:R-:W-:-:S03]  /*0ef0*/  VIADD R27, R27, 0x10 ;  /* 0x000000101b1b7836 */ /* 0x000fc60000000000 */
[----:B------:R-:W-:Y:S02]  /*0f00*/  LDS.64 R30, [R25+-0x48] ;  /* 0xffffb800191e7984 */ /* 0x000fe40000000a00 */
[----:B------:R-:W-:Y:S02]  /*0f10*/  ISETP.GE.AND P1, PT, R27, -0xc, PT ;  /* 0xfffffff41b00780c */ /* 0x000fe40003f26270 */
[----:B------:R-:W1:Y:S04]  /*0f20*/  LDS.64 R28, [R25] ;  /* 0x00000000191c7984 */ /* 0x000e680000000a00 */
[----:B------:R-:W-:Y:S04]  /*0f30*/  LDS.64 R4, [R25+-0x40] ;  /* 0xffffc00019047984 */ /* 0x000fe80000000a00 */
[----:B------:R-:W2:Y:S04]  /*0f40*/  LDS.64 R6, [R25+0x8] ;  /* 0x0000080019067984 */ /* 0x000ea80000000a00 */
[----:B------:R-:W3:Y:S04]  /*0f50*/  LDS.64 R8, [R25+0x10] ;  /* 0x0000100019087984 */ /* 0x000ee80000000a00 */
[----:B------:R-:W-:Y:S04]  /*0f60*/  LDS.64 R10, [R25+-0x38] ;  /* 0xffffc800190a7984 */ /* 0x000fe80000000a00 */
[----:B------:R-:W4:Y:S04]  /*0f70*/  LDS.64 R12, [R25+0x18] ;  /* 0x00001800190c7984 */ /* 0x000f280000000a00 */
[----:B------:R-:W-:Y:S04]  /*0f80*/  LDS.64 R14, [R25+-0x30] ;  /* 0xffffd000190e7984 */ /* 0x000fe80000000a00 */
[----:B------:R-:W-:Y:S01]  /*0f90*/  LDS.64 R20, [R25+-0x28] ;  /* 0xffffd80019147984 */ /* 0x000fe20000000a00 */
[----:B0-----:R-:W-:-:S03]  /*0fa0*/  F2FP.F16.F32.PACK_AB R22, R19, R18 ;  /* 0x000000121316723e */ /* 0x001fc600000000ff */
[----:B------:R-:W-:Y:S01]  /*0fb0*/  LDS.64 R36, [R25+-0x18] ;  /* 0xffffe80019247984 */ /* 0x000fe20000000a00 */
[----:B------:R-:W-:-:S03]  /*0fc0*/  PRMT R41, R22, 0x7610, R41 ;  /* 0x0000761016297816 */ /* 0x000fc60000000029 */
[----:B------:R-:W0:Y:S01]  /*0fd0*/  LDS.64 R18, [R25+0x20] ;  /* 0x0000200019127984 */ /* 0x000e220000000a00 */
[----:B------:R-:W-:Y:S02]  /*0fe0*/  PRMT R42, R22, 0x7632, R42 ;  /* 0x00007632162a7816 */ /* 0x000fe4000000002a */
[----:B-1----:R-:W-:Y:S01]  /*0ff0*/  F2FP.F16.F32.PACK_AB R40, R29, R28 ;  /* 0x0000001c1d28723e */ /* 0x002fe200000000ff */
[----:B------:R-:W1:Y:S04]  /*1000*/  LDS.64 R22, [R25+0x28] ;  /* 0x0000280019167984 */ /* 0x000e680000000a00 */
[----:B------:R-:W-:Y:S01]  /*1010*/  STL [R17+0x8], R30 ;  /* 0x0000081e11007387 */ /* 0x000fe20000100800 */
[----:B--2---:R-:W-:-:S03]  /*1020*/  F2FP.F16.F32.PACK_AB R6, R7, R6 ;  /* 0x000000060706723e */ /* 0x004fc600000000ff */
[----:B------:R2:W-:Y:S01]  /*1030*/  STL.U16 [R3+-0x6], R41 ;  /* 0xfffffa2903007387 */ /* 0x0005e20000100400 */
[----:B---3--:R-:W-:-:S03]  /*1040*/  F2FP.F16.F32.PACK_AB R8, R9, R8 ;  /* 0x000000080908723e */ /* 0x008fc600000000ff */
[----:B------:R-:W-:Y:S01]  /*1050*/  LDS.64 R28, [R25+-0x20] ;  /* 0xffffe000191c7984 */ /* 0x000fe20000000a00 */
[----:B------:R-:W-:Y:S02]  /*1060*/  PRMT R7, R6, 0x7632, R7 ;  /* 0x0000763206077816 */ /* 0x000fe40000000007 */
[----:B------:R-:W-:Y:S01]  /*1070*/  PRMT R9, R8, 0x7632, R9 ;  /* 0x0000763208097816 */ /* 0x000fe20000000009 */
[----:B------:R-:W-:Y:S01]  /*1080*/  STL [R17+0xc], R31 ;  /* 0x00000c1f11007387 */ /* 0x000fe20000100800 */
[----:B--2---:R-:W-:-:S03]  /*1090*/  PRMT R41, R40, 0x7632, R41 ;  /* 0x0000763228297816 */ /* 0x004fc60000000029 */
[----:B------:R-:W2:Y:S01]  /*10a0*/  LDS.64 R30, [R25+0x30] ;  /* 0x00003000191e7984 */ /* 0x000ea20000000a00 */
[----:B----4-:R-:W-:-:S03]  /*10b0*/  F2FP.F16.F32.PACK_AB R12, R13, R12 ;  /* 0x0000000c0d0c723e */ /* 0x010fc600000000ff */
[----:B------:R-:W-:Y:S04]  /*10c0*/  STL.U16 [R3+-0x4], R42 ;  /* 0xfffffc2a03007387 */ /* 0x000fe80000100400 */
[----:B------:R-:W-:Y:S04]  /*10d0*/  STL [R17+0x10], R4 ;  /* 0x0000100411007387 */ /* 0x000fe80000100800 */
[----:B------:R-:W-:Y:S04]  /*10e0*/  STL.U16 [R3+-0x2], R40 ;  /* 0xfffffe2803007387 */ /* 0x000fe80000100400 */
[----:B------:R-:W-:Y:S01]  /*10f0*/  STL [R17+0x14], R5 ;  /* 0x0000140511007387 */ /* 0x000fe20000100800 */
[----:B0-----:R-:W-:-:S03]  /*1100*/  F2FP.F16.F32.PACK_AB R18, R19, R18 ;  /* 0x000000121312723e */ /* 0x001fc600000000ff */
[----:B------:R0:W3:Y:S01]  /*1110*/  LDS.64 R4, [R25+-0x10] ;  /* 0xfffff00019047984 */ /* 0x0000e20000000a00 */
[----:B-1----:R-:W-:-:S03]  /*1120*/  F2FP.F16.F32.PACK_AB R22, R23, R22 ;  /* 0x000000161716723e */ /* 0x002fc600000000ff */
[----:B------:R-:W-:Y:S04]  /*1130*/  STL.U16 [R3], R41 ;  /* 0x0000002903007387 */ /* 0x000fe80000100400 */
[----:B------:R-:W-:Y:S01]  /*1140*/  STL [R17+0x18], R10 ;  /* 0x0000180a11007387 */ /* 0x000fe20000100800 */
[----:B0-----:R-:W-:-:S03]  /*1150*/  VIADD R25, R25, 0x40 ;  /* 0x0000004019197836 */ /* 0x001fc60000000000 */
[----:B------:R0:W-:Y:S04]  /*1160*/  STL.U16 [R3+0x2], R6 ;  /* 0x0000020603007387 */ /* 0x0001e80000100400 */
[----:B------:R-:W-:Y:S04]  /*1170*/  STL [R17+0x1c], R11 ;  /* 0x00001c0b11007387 */ /* 0x000fe80000100800 */
[----:B------:R1:W-:Y:S01]  /*1180*/  STL.U16 [R3+0x4], R7 ;  /* 0x0000040703007387 */ /* 0x0003e20000100400 */
[----:B--2---:R-:W-:Y:S02]  /*1190*/  F2FP.F16.F32.PACK_AB R30, R31, R30 ;  /* 0x0000001e1f1e723e */ /* 0x004fe400000000ff */
[----:B0-----:R-:W-:Y:S01]  /*11a0*/  PRMT R6, R12, 0x7632, R6 ;  /* 0x000076320c067816 */ /* 0x001fe20000000006 */
[----:B------:R-:W-:Y:S04]  /*11b0*/  STL [R17+0x20], R14 ;  /* 0x0000200e11007387 */ /* 0x000fe80000100800 */
[----:B------:R0:W-:Y:S01]  /*11c0*/  STL.U16 [R3+0x6], R8 ;  /* 0x0000060803007387 */ /* 0x0001e20000100400 */
[----:B-1----:R-:W-:-:S03]  /*11d0*/  PRMT R7, R18, 0x7632, R7 ;  /* 0x0000763212077816 */ /* 0x002fc60000000007 */
[----:B------:R-:W-:Y:S04]  /*11e0*/  STL [R17+0x24], R15 ;  /* 0x0000240f11007387 */ /* 0x000fe80000100800 */
[----:B------:R1:W-:Y:S01]  /*11f0*/  STL.U16 [R3+0x8], R9 ;  /* 0x0000080903007387 */ /* 0x0003e20000100400 */
[----:B0-----:R-:W-:-:S03]  /*1200*/  PRMT R8, R22, 0x7632, R8 ;  /* 0x0000763216087816 */ /* 0x001fc60000000008 */
[----:B------:R-:W-:Y:S04]  /*1210*/  STL [R17+0x28], R20 ;  /* 0x0000281411007387 */ /* 0x000fe80000100800 */
[----:B------:R-:W-:Y:S01]  /*1220*/  STL.U16 [R3+0xa], R12 ;  /* 0x00000a0c03007387 */ /* 0x000fe20000100400 */
[----:B-1----:R-:W-:-:S03]  /*1230*/  PRMT R9, R30, 0x7632, R9 ;  /* 0x000076321e097816 */ /* 0x002fc60000000009 */
[----:B------:R-:W-:Y:S04]  /*1240*/  STL [R17+0x2c], R21 ;  /* 0x00002c1511007387 */ /* 0x000fe80000100800 */
[----:B------:R0:W-:Y:S04]  /*1250*/  STL.U16 [R3+0xc], R6 ;  /* 0x00000c0603007387 */ /* 0x0001e80000100400 */
[----:B------:R-:W-:Y:S04]  /*1260*/  STL [R17+0x30], R28 ;  /* 0x0000301c11007387 */ /* 0x000fe80000100800 */
[----:B------:R-:W-:Y:S01]  /*1270*/  STL.U16 [R3+0xe], R18 ;  /* 0x00000e1203007387 */ /* 0x000fe20000100400 */
[----:B0-----:R-:W-:-:S03]  /*1280*/  VIADD R6, R17, 0x40 ;  /* 0x0000004011067836 */ /* 0x001fc60000000000 */
[----:B------:R-:W-:Y:S04]  /*1290*/  STL [R17+0x34], R29 ;  /* 0x0000341d11007387 */ /* 0x000fe80000100800 */
        /* <DEDUP_REMOVED lines=11> */
[----:B------:R-:W-:Y:S06]  /*1350*/  @!P1 BRA `(.L_x_11394) ;  /* 0xfffffff800e09947 */ /* 0x000fec000383ffff */
.L_x_11393:
        /* <DEDUP_REMOVED lines=21> */
[----:B------:R-:W-:Y:S01]  /*14b0*/  STL [R17+0xc], R9 ;  /* 0x00000c0911007387 */ /* 0x000fe20000100800 */
[----:B0-----:R-:W-:-:S03]  /*14c0*/  PRMT R8, R10, 0x7632, R8 ;  /* 0x000076320a087816 */ /* 0x001fc60000000008 */
[----:B------:R0:W-:Y:S01]  /*14d0*/  STL.U16 [R3+-0x4], R5 ;  /* 0xfffffc0503007387 */ /* 0x0001e20000100400 */
[----:B----4-:R-:W-:Y:S01]  /*14e0*/  F2FP.F16.F32.PACK_AB R14, R15, R14 ;  /* 0x0000000e0f0e723e */ /* 0x010fe200000000ff */
[----:B-1----:R-:W-:Y:S02]  /*14f0*/  VIADD R4, R17, 0x20 ;  /* 0x0000002011047836 */ /* 0x002fe40000000000 */
[----:B------:R-:W-:Y:S04]  /*1500*/  STL [R17+0x10], R12 ;  /* 0x0000100c11007387 */ /* 0x000fe80000100800 */
[----:B------:R-:W-:Y:S01]  /*1510*/  STL.U16 [R3+-0x2], R6 ;  /* 0xfffffe0603007387 */ /* 0x000fe20000100400 */
[----:B0-----:R-:W-:-:S03]  /*1520*/  PRMT R5, R14, 0x7632, R5 ;  /* 0x000076320e057816 */ /* 0x001fc60000000005 */
        /* <DEDUP_REMOVED lines=12> */
.L_x_11395:
[----:B------:R-:W-:-:S13]  /*15f0*/  ISETP.NE.OR P0, PT, R27, RZ, P0 ;  /* 0x000000ff1b00720c */ /* 0x000fda0000705670 */
[----:B------:R-:W-:Y:S05]  /*1600*/  @!P0 BRA `(.L_x_11391) ;  /* 0x00000000005c8947 */ /* 0x000fea0003800000 */
.L_x_11392:
        /* <DEDUP_REMOVED lines=23> */
.L_x_11391:
        /* <DEDUP_REMOVED lines=12> */
.L_x_11396:
        /* <DEDUP_REMOVED lines=11> */
.L_x_11390:
        /* <DEDUP_REMOVED lines=23> */
[----:B------:R-:W-:Y:S02]  /*1a60*/  PRMT R36, R21, 0x7610, R20 ;  /* 0x0000761015247816 */ /* 0x000fe40000000014 */
[----:B----4-:R-:W-:Y:S02]  /*1a70*/  PRMT R40, R16, 0x7610, R16 ;  /* 0x0000761010287816 */ /* 0x010fe40000000010 */
[----:B------:R-:W-:-:S02]  /*1a80*/  PRMT R41, R17, 0x7610, R17 ;  /* 0x0000761011297816 */ /* 0x000fc40000000011 */
[----:B------:R-:W-:Y:S02]  /*1a90*/  PRMT R42, R18, 0x7610, R18 ;  /* 0x00007610122a7816 */ /* 0x000fe40000000012 */
[C---:B------:R-:W-:Y:S02]  /*1aa0*/  PRMT R43, R19.reuse, 0x7610, R43 ;  /* 0x00007610132b7816 */ /* 0x040fe4000000002b */
[----:B0-----:R-:W-:-:S07]  /*1ab0*/  PRMT R44, R19, 0x7632, R44 ;  /* 0x00007632132c7816 */ /* 0x001fce000000002c */
.L_x_11389:
[----:B------:R-:W-:Y:S05]  /*1ac0*/  BSYNC.RECONVERGENT B0 ;  /* 0x0000000000007941 */ /* 0x000fea0003800200 */
.L_x_11388:
[----:B------:R-:W-:Y:S01]  /*1ad0*/  PRMT R20, R39, 0x7610, R38 ;  /* 0x0000761027147816 */ /* 0x000fe20000000026 */
[----:B-----5:R-:W-:Y:S01]  /*1ae0*/  SHFL.DOWN PT, R18, R28, 0x1, 0x1f ;  /* 0x08201f001c127f89 */ /* 0x020fe200000e0000 */
[----:B------:R-:W-:Y:S01]  /*1af0*/  PRMT R21, R38, 0x7610, R37 ;  /* 0x0000761026157816 */ /* 0x000fe20000000025 */
[----:B------:R-:W-:Y:S01]  /*1b00*/  BSSY.RECONVERGENT B0, `(.L_x_11397) ;  /* 0x0000141000007945 */ /* 0x000fe20003800200 */
[----:B------:R-:W-:Y:S01]  /*1b10*/  IMAD.MOV.U32 R27, RZ, RZ, R3 ;  /* 0x000000ffff1b7224 */ /* 0x000fe200078e0003 */
[----:B------:R0:W-:Y:S04]  /*1b20*/  SHFL.DOWN PT, R22, R20, 0x1, 0x1f ;  /* 0x08201f0014167f89 */ /* 0x0001e800000e0000 */
[----:B------:R-:W1:Y:S01]  /*1b30*/  SHFL.DOWN PT, R23, R21, 0x1, 0x1f ;  /* 0x08201f0015177f89 */ /* 0x000e6200000e0000 */
[----:B0-----:R-:W-:-:S03]  /*1b40*/  PRMT R20, R37, 0x7610, R36 ;  /* 0x0000761025147816 */ /* 0x001fc60000000024 */
[----:B------:R-:W0:Y:S04]  /*1b50*/  SHFL.DOWN PT, R19, R29, 0x1, 0x1f ;  /* 0x08201f001d137f89 */ /* 0x000e2800000e0000 */
[----:B------:R-:W-:Y:S04]  /*1b60*/  SHFL.DOWN PT, R21, R15, 0x1, 0x1f ;  /* 0x08201f000f157f89 */ /* 0x000fe800000e0000 */
[----:B------:R-:W-:Y:S04]  /*1b70*/  SHFL.DOWN PT, R16, R30, 0x1, 0x1f ;  /* 0x08201f001e107f89 */ /* 0x000fe800000e0000 */
[----:B------:R-:W2:Y:S01]  /*1b80*/  SHFL.DOWN PT, R17, R31, 0x1, 0x1f ;  /* 0x08201f001f117f89 */ /* 0x000ea200000e0000 */
[----:B------:R-:W3:Y:S03]  /*1b90*/  S2R R45, SR_LANEID ;  /* 0x00000000002d7919 */ /* 0x000ee60000000000 */
[----:B-1----:R1:W-:Y:S04]  /*1ba0*/  STL.64 [R24+0x48], R22 ;  /* 0x0000481618007387 */ /* 0x0023e80000100a00 */
[----:B------:R-:W-:Y:S04]  /*1bb0*/  SHFL.DOWN PT, R22, R20, 0x1, 0x1f ;  /* 0x08201f0014167f89 */ /* 0x000fe800000e0000 */
[----:B------:R-:W4:Y:S01]  /*1bc0*/  SHFL.DOWN PT, R20, R14, 0x1, 0x1f ;  /* 0x08201f000e147f89 */ /* 0x000f2200000e0000 */
[----:B-1----:R-:W-:-:S03]  /*1bd0*/  PRMT R23, R36, 0x7610, R39 ;  /* 0x0000761024177816 */ /* 0x002fc60000000027 */
[----:B0-----:R0:W-:Y:S04]  /*1be0*/  STL.64 [R24+0x10], R18 ;  /* 0x0000101218007387 */ /* 0x0011e80000100a00 */
[----:B------:R-:W-:Y:S04]  /*1bf0*/  SHFL.DOWN PT, R19, R9, 0x1, 0x1f ;  /* 0x08201f0009137f89 */ /* 0x000fe800000e0000 */
[----:B------:R-:W1:Y:S01]  /*1c00*/  SHFL.DOWN PT, R23, R23, 0x1, 0x1f ;  /* 0x08201f0017177f89 */ /* 0x000e6200000e0000 */
[----:B0-----:R-:W-:-:S03]  /*1c10*/  IMAD.MOV.U32 R18, RZ, RZ, R40 ;  /* 0x000000ffff127224 */ /* 0x001fc600078e0028 */
[----:B--2---:R-:W-:Y:S01]  /*1c20*/  STL.64 [R24+0x8], R16 ;  /* 0x0000081018007387 */ /* 0x004fe20000100a00 */
[----:B------:R-:W-:Y:S01]  /*1c30*/  BAR.SYNC.DEFER_BLOCKING 0x0 ;  /* 0x0000000000007b1d */ /* 0x000fe20000010000 */
[----:B---3--:R-:W-:-:S05]  /*1c40*/  ISETP.GT.AND P0, PT, R45, 0x1e, PT ;  /* 0x0000001e2d00780c */ /* 0x008fca0003f04270 */
[----:B----4-:R-:W-:Y:S04]  /*1c50*/  STL.64 [R24+0x18], R20 ;  /* 0x0000181418007387 */ /* 0x010fe80000100a00 */
[----:B------:R-:W-:Y:S04]  /*1c60*/  SHFL.DOWN PT, R20, R10, 0x1, 0x1f ;  /* 0x08201f000a147f89 */ /* 0x000fe800000e0000 */
[----:B-1----:R0:W-:Y:S04]  /*1c70*/  STL.64 [R24+0x50], R22 ;  /* 0x0000501618007387 */ /* 0x0021e80000100a00 */
[----:B------:R-:W1:Y:S04]  /*1c80*/  SHFL.DOWN PT, R21, R11, 0x1, 0x1f ;  /* 0x08201f000b157f89 */ /* 0x000e6800000e0000 */
[----:B------:R-:W-:Y:S01]  /*1c90*/  SHFL.DOWN PT, R23, R18, 0x1, 0x1f ;  /* 0x08201f0012177f89 */ /* 0x000fe200000e0000 */
[----:B0-----:R-:W-:-:S03]  /*1ca0*/  IMAD.MOV.U32 R22, RZ, RZ, R41 ;  /* 0x000000ffff167224 */ /* 0x001fc600078e0029 */
[----:B------:R-:W0:Y:S04]  /*1cb0*/  SHFL.DOWN PT, R18, R8, 0x1, 0x1f ;  /* 0x08201f0008127f89 */ /* 0x000e2800000e0000 */
[----:B------:R-:W-:Y:S04]  /*1cc0*/  SHFL.DOWN PT, R16, R12, 0x1, 0x1f ;  /* 0x08201f000c107f89 */ /* 0x000fe800000e0000 */
[----:B------:R-:W2:Y:S04]  /*1cd0*/  SHFL.DOWN PT, R22, R22, 0x1, 0x1f ;  /* 0x08201f0016167f89 */ /* 0x000ea800000e0000 */
[----:B------:R-:W3:Y:S04]  /*1ce0*/  SHFL.DOWN PT, R17, R13, 0x1, 0x1f ;  /* 0x08201f000d117f89 */ /* 0x000ee800000e0000 */
[----:B-1----:R1:W-:Y:S04]  /*1cf0*/  STL.64 [R24+0x28], R20 ;  /* 0x0000281418007387 */ /* 0x0023e80000100a00 */
[----:B0-----:R0:W-:Y:S01]  /*1d00*/  STL.64 [R24+0x30], R18 ;  /* 0x0000301218007387 */ /* 0x0011e20000100a00 */
[----:B-1----:R-:W-:-:S03]  /*1d10*/  IMAD.MOV.U32 R20, RZ, RZ, R23 ;  /* 0x000000ffff147224 */ /* 0x002fc600078e0017 */
[----:B------:R-:W-:Y:S01]  /*1d20*/  SHFL.DOWN PT, R19, R2, 0x1, 0x1f ;  /* 0x08201f0002137f89 */ /* 0x000fe200000e0000 */
[----:B--2---:R-:W-:-:S03]  /*1d30*/  IMAD.MOV.U32 R21, RZ, RZ, R22 ;  /* 0x000000ffff157224 */ /* 0x004fc600078e0016 */
[----:B------:R-:W-:Y:S01]  /*1d40*/  SHFL.DOWN PT, R23, R5, 0x1, 0x1f ;  /* 0x08201f0005177f89 */ /* 0x000fe200000e0000 */
[----:B0-----:R-:W-:-:S03]  /*1d50*/  IMAD.MOV.U32 R18, RZ, RZ, R42 ;  /* 0x000000ffff127224 */ /* 0x001fc600078e002a */
[----:B------:R-:W-:Y:S04]  /*1d60*/  STL.64 [R24+0x58], R20 ;  /* 0x0000581418007387 */ /* 0x000fe80000100a00 */
[----:B------:R0:W-:Y:S04]  /*1d70*/  SHFL.DOWN PT, R21, R18, 0x1, 0x1f ;  /* 0x08201f0012157f89 */ /* 0x0001e800000e0000 */
[----:B---3--:R-:W-:Y:S01]  /*1d80*/  STL.64 [R24+0x20], R16 ;  /* 0x0000201018007387 */ /* 0x008fe20000100a00 */
[----:B0-----:R-:W-:-:S03]  /*1d90*/  PRMT R18, R43, 0x5410, R44 ;  /* 0x000054102b127816 */ /* 0x001fc6000000002c */
[----:B------:R-:W-:Y:S04]  /*1da0*/  SHFL.DOWN PT, R16, R6, 0x1, 0x1f ;  /* 0x08201f0006107f89 */ /* 0x000fe800000e0000 */
[----:B------:R-:W0:Y:S04]  /*1db0*/  SHFL.DOWN PT, R17, R7, 0x1, 0x1f ;  /* 0x08201f0007117f89 */ /* 0x000e2800000e0000 */
[----:B------:R-:W-:Y:S04]  /*1dc0*/  SHFL.DOWN PT, R20, R18, 0x1, 0x1f ;  /* 0x08201f0012147f89 */ /* 0x000fe800000e0000 */
[----:B------:R-:W1:Y:S04]  /*1dd0*/  SHFL.DOWN PT, R22, R4, 0x1, 0x1f ;  /* 0x08201f0004167f89 */ /* 0x000e6800000e0000 */
[----:B------:R-:W2:Y:S04]  /*1de0*/  SHFL.DOWN PT, R18, R3, 0x1, 0x1f ;  /* 0x08201f0003127f89 */ /* 0x000ea800000e0000 */
[----:B0-----:R0:W-:Y:S04]  /*1df0*/  STL.64 [R24+0x38], R16 ;  /* 0x0000381018007387 */ /* 0x0011e80000100a00 */
[----:B-1----:R1:W-:Y:S01]  /*1e00*/  STL.64 [R24+0x40], R22 ;  /* 0x0000401618007387 */ /* 0x0023e20000100a00 */
[----:B0-----:R-:W-:-:S03]  /*1e10*/  IMAD.MOV.U32 R16, RZ, RZ, R21 ;  /* 0x000000ffff107224 */ /* 0x001fc600078e0015 */
[----:B--2---:R1:W-:Y:S01]  /*1e20*/  STL.64 [R24], R18 ;  /* 0x0000001218007387 */ /* 0x0043e20000100a00 */
[----:B------:R-:W-:-:S05]  /*1e30*/  IMAD.MOV.U32 R17, RZ, RZ, R20 ;  /* 0x000000ffff117224 */ /* 0x000fca00078e0014 */
[----:B------:R1:W-:Y:S01]  /*1e40*/  STL.64 [R24+0x60], R16 ;  /* 0x0000601018007387 */ /* 0x0003e20000100a00 */
[----:B------:R-:W-:Y:S05]  /*1e50*/  @P0 BRA `(.L_x_11398) ;  /* 0x00000010002c0947 */ /* 0x000fea0003800000 */
[-C--:B------:R-:W-:Y:S01]  /*1e60*/  FSETP.GT.FTZ.AND P0, PT, R3, R18.reuse, PT ;  /* 0x000000120300720b */ /* 0x080fe20003f14000 */
[----:B-1----:R-:W-:Y:S01]  /*1e70*/  IMAD.MOV.U32 R17, RZ, RZ, R30 ;  /* 0x000000ffff117224 */ /* 0x002fe200078e001e */
[----:B------:R-:W-:Y:S02]  /*1e80*/  PRMT R20, R39, 0x7610, R20 ;  /* 0x0000761027147816 */ /* 0x000fe40000000014 */
[----:B------:R-:W-:Y:S02]  /*1e90*/  FSEL R27, R3, R18, P0 ;  /* 0x00000012031b7208 */ /* 0x000fe40000000000 */
[----:B------:R-:W-:Y:S02]  /*1ea0*/  FSEL R18, R18, R3, P0 ;  /* 0x0000000312127208 */ /* 0x000fe40000000000 */
[----:B------:R-:W-:Y:S02]  /*1eb0*/  FSEL R16, R2, R19, P0 ;  /* 0x0000001302107208 */ /* 0x000fe40000000000 */
[----:B------:R-:W-:Y:S01]  /*1ec0*/  FSEL R2, R19, R2, P0 ;  /* 0x0000000213027208 */ /* 0x000fe20000000000 */
[----:B------:R-:W-:-:S04]  /*1ed0*/  FADD.FTZ R18, -R27, R18 ;  /* 0x000000121b127221 */ /* 0x000fc80000010100 */
[----:B------:R-:W-:Y:S01]  /*1ee0*/  FMUL.FTZ R21, R18, 1.4426950216293334961 ;  /* 0x3fb8aa3b12157820 */ /* 0x000fe20000410000 */
[----:B------:R-:W-:-:S03]  /*1ef0*/  IMAD.MOV.U32 R18, RZ, RZ, RZ ;  /* 0x000000ffff127224 */ /* 0x000fc600078e00ff */
[----:B------:R-:W0:Y:S02]  /*1f00*/  MUFU.EX2 R3, R21 ;  /* 0x0000001500037308 */ /* 0x000e240000000800 */
[----:B0-----:R-:W-:Y:S01]  /*1f10*/  FFMA.FTZ R2, R2, R3, R16 ;  /* 0x0000000302027223 */ /* 0x001fe20000010010 */
[----:B------:R-:W-:-:S07]  /*1f20*/  VIADD R3, R24, 0x8 ;  /* 0x0000000818037836 */ /* 0x000fce0000000000 */
.L_x_11444:
        /* <DEDUP_REMOVED lines=20> */
.L_x_11400:
[----:B------:R-:W-:Y:S01]  /*2070*/  IMAD.MOV.U32 R19, RZ, RZ, R5 ;  /* 0x000000ffff137224 */ /* 0x000fe200078e0005 */
[----:B------:R-:W-:Y:S01]  /*2080*/  PRMT R20, R20, 0x5410, R44 ;  /* 0x0000541014147816 */ /* 0x000fe2000000002c */
[----:B------:R-:W-:Y:S01]  /*2090*/  IMAD.MOV.U32 R5, RZ, RZ, R4 ;  /* 0x000000ffff057224 */ /* 0x000fe200078e0004 */
[----:B------:R-:W-:-:S07]  /*20a0*/  PRMT R44, R43, 0x7610, R44 ;  /* 0x000076102b2c7816 */ /* 0x000fce000000002c */
.L_x_11401:
[----:B------:R-:W-:Y:S05]  /*20b0*/  BSYNC.RECONVERGENT B1 ;  /* 0x0000000000017941 */ /* 0x000fea0003800200 */
.L_x_11399:
        /* <DEDUP_REMOVED lines=11> */
.L_x_11403:
[----:B------:R-:W-:Y:S01]  /*2170*/  IMAD.MOV.U32 R16, RZ, RZ, R19 ;  /* 0x000000ffff107224 */ /* 0x000fe200078e0013 */
[----:B------:R-:W-:Y:S01]  /*2180*/  PRMT R21, R20, 0x7632, R21 ;  /* 0x0000763214157816 */ /* 0x000fe20000000015 */
[----:B------:R-:W-:Y:S01]  /*2190*/  IMAD.MOV.U32 R4, RZ, RZ, R7 ;  /* 0x000000ffff047224 */ /* 0x000fe200078e0007 */
[----:B------:R-:W-:-:S07]  /*21a0*/  PRMT R43, R42, 0x7632, R43 ;  /* 0x000076322a2b7816 */ /* 0x000fce000000002b */
.L_x_11404:
[----:B------:R-:W-:Y:S05]  /*21b0*/  BSYNC.RECONVERGENT B1 ;  /* 0x0000000000017941 */ /* 0x000fea0003800200 */
.L_x_11402:
        /* <DEDUP_REMOVED lines=11> */
.L_x_11406:
[----:B------:R-:W-:Y:S01]  /*2270*/  IMAD.MOV.U32 R19, RZ, RZ, R16 ;  /* 0x000000ffff137224 */ /* 0x000fe200078e0010 */
[----:B------:R-:W-:Y:S01]  /*2280*/  PRMT R20, R20, 0x5410, R21 ;  /* 0x0000541014147816 */ /* 0x000fe20000000015 */
[----:B------:R-:W-:Y:S01]  /*2290*/  IMAD.MOV.U32 R7, RZ, RZ, R6 ;  /* 0x000000ffff077224 */ /* 0x000fe200078e0006 */
[----:B------:R-:W-:-:S07]  /*22a0*/  PRMT R42, R42, 0x5410, R42 ;  /* 0x000054102a2a7816 */ /* 0x000fce000000002a */
.L_x_11407:
[----:B------:R-:W-:Y:S05]  /*22b0*/  BSYNC.RECONVERGENT B1 ;  /* 0x0000000000017941 */ /* 0x000fea0003800200 */
.L_x_11405:
        /* <DEDUP_REMOVED lines=11> */
.L_x_11409:
[----:B------:R-:W-:Y:S01]  /*2370*/  IMAD.MOV.U32 R16, RZ, RZ, R19 ;  /* 0x000000ffff107224 */ /* 0x000fe200078e0013 */
[----:B------:R-:W-:Y:S01]  /*2380*/  PRMT R21, R20, 0x7632, R21 ;  /* 0x0000763214157816 */ /* 0x000fe20000000015 */
[----:B------:R-:W-:Y:S01]  /*2390*/  IMAD.MOV.U32 R6, RZ, RZ, R9 ;  /* 0x000000ffff067224 */ /* 0x000fe200078e0009 */
[----:B------:R-:W-:-:S07]  /*23a0*/  PRMT R42, R41, 0x7632, R42 ;  /* 0x00007632292a7816 */ /* 0x000fce000000002a */
.L_x_11410:
[----:B------:R-:W-:Y:S05]  /*23b0*/  BSYNC.RECONVERGENT B1 ;  /* 0x0000000000017941 */ /* 0x000fea0003800200 */
.L_x_11408:
        /* <DEDUP_REMOVED lines=11> */
.L_x_11412:
[----:B------:R-:W-:Y:S01]  /*2470*/  IMAD.MOV.U32 R19, RZ, RZ, R16 ;  /* 0x000000ffff137224 */ /* 0x000fe200078e0010 */
[----:B------:R-:W-:Y:S01]  /*2480*/  PRMT R20, R20, 0x5410, R21 ;  /* 0x0000541014147816 */ /* 0x000fe20000000015 */
[----:B------:R-:W-:Y:S01]  /*2490*/  IMAD.MOV.U32 R9, RZ, RZ, R8 ;  /* 0x000000ffff097224 */ /* 0x000fe200078e0008 */
[----:B------:R-:W-:-:S07]  /*24a0*/  PRMT R41, R41, 0x5410, R41 ;  /* 0x0000541029297816 */ /* 0x000fce0000000029 */
.L_x_11413:
[----:B------:R-:W-:Y:S05]  /*24b0*/  BSYNC.RECONVERGENT B1 ;  /* 0x0000000000017941 */ /* 0x000fea0003800200 */
.L_x_11411:
        /* <DEDUP_REMOVED lines=11> */
.L_x_11415:
[----:B------:R-:W-:Y:S01]  /*2570*/  IMAD.MOV.U32 R16, RZ, RZ, R19 ;  /* 0x000000ffff107224 */ /* 0x000fe200078e0013 */
[----:B------:R-:W-:Y:S01]  /*2580*/  PRMT R21, R21, 0x7610, R20 ;  /* 0x0000761015157816 */ /* 0x000fe20000000014 */
[----:B------:R-:W-:Y:S01]  /*2590*/  IMAD.MOV.U32 R8, RZ, RZ, R11 ;  /* 0x000000ffff087224 */ /* 0x000fe200078e000b */
[----:B------:R-:W-:-:S07]  /*25a0*/  PRMT R41, R40, 0x7632, R41 ;  /* 0x0000763228297816 */ /* 0x000fce0000000029 */
.L_x_11416:
[----:B------:R-:W-:Y:S05]  /*25b0*/  BSYNC.RECONVERGENT B1 ;  /* 0x0000000000017941 */ /* 0x000fea0003800200 */
.L_x_11414:
        /* <DEDUP_REMOVED lines=11> */
.L_x_11418:
[----:B------:R-:W-:Y:S01]  /*2670*/  IMAD.MOV.U32 R19, RZ, RZ, R16 ;  /* 0x000000ffff137224 */ /* 0x000fe200078e0010 */
[----:B------:R-:W-:Y:S01]  /*2680*/  PRMT R21, R21, 0x7632, R21 ;  /* 0x0000763215157816 */ /* 0x000fe20000000015 */
[----:B------:R-:W-:Y:S01]  /*2690*/  IMAD.MOV.U32 R11, RZ, RZ, R10 ;  /* 0x000000ffff0b7224 */ /* 0x000fe200078e000a */
[----:B------:R-:W-:-:S07]  /*26a0*/  PRMT R40, R40, 0x5410, R40 ;  /* 0x0000541028287816 */ /* 0x000fce0000000028 */
.L_x_11419:
[----:B------:R-:W-:Y:S05]  /*26b0*/  BSYNC.RECONVERGENT B1 ;  /* 0x0000000000017941 */ /* 0x000fea0003800200 */
.L_x_11417:
        /* <DEDUP_REMOVED lines=11> */
.L_x_11421:
[----:B------:R-:W-:Y:S01]  /*2770*/  IMAD.MOV.U32 R16, RZ, RZ, R19 ;  /* 0x000000ffff107224 */ /* 0x000fe200078e0013 */
[----:B------:R-:W-:Y:S01]  /*2780*/  PRMT R20, R20, 0x5410, R21 ;  /* 0x0000541014147816 */ /* 0x000fe20000000015 */
[----:B------:R-:W-:Y:S01]  /*2790*/  IMAD.MOV.U32 R10, RZ, RZ, R13 ;  /* 0x000000ffff0a7224 */ /* 0x000fe200078e000d */
[----:B------:R-:W-:-:S07]  /*27a0*/  PRMT R40, R39, 0x7632, R40 ;  /* 0x0000763227287816 */ /* 0x000fce0000000028 */
.L_x_11422:
[----:B------:R-:W-:Y:S05]  /*27b0*/  BSYNC.RECONVERGENT B1 ;  /* 0x0000000000017941 */ /* 0x000fea0003800200 */
.L_x_11420:
        /* <DEDUP_REMOVED lines=11> */
.L_x_11424:
[----:B------:R-:W-:Y:S01]  /*2870*/  IMAD.MOV.U32 R19, RZ, RZ, R16 ;  /* 0x000000ffff137224 */ /* 0x000fe200078e0010 */
[----:B------:R-:W-:Y:S01]  /*2880*/  PRMT R21, R21, 0x7610, R20 ;  /* 0x0000761015157816 */ /* 0x000fe20000000014 */
[----:B------:R-:W-:Y:S01]  /*2890*/  IMAD.MOV.U32 R13, RZ, RZ, R12 ;  /* 0x000000ffff0d7224 */ /* 0x000fe200078e000c */
[----:B------:R-:W-:-:S07]  /*28a0*/  PRMT R39, R39, 0x5410, R36 ;  /* 0x0000541027277816 */ /* 0x000fce0000000024 */
.L_x_11425:
[----:B------:R-:W-:Y:S05]  /*28b0*/  BSYNC.RECONVERGENT B1 ;  /* 0x0000000000017941 */ /* 0x000fea0003800200 */
.L_x_11423:
        /* <DEDUP_REMOVED lines=11> */
.L_x_11427:
[----:B------:R-:W-:Y:S01]  /*2970*/  IMAD.MOV.U32 R16, RZ, RZ, R19 ;  /* 0x000000ffff107224 */ /* 0x000fe200078e0013 */
[----:B------:R-:W-:Y:S01]  /*2980*/  PRMT R21, R21, 0x7632, R21 ;  /* 0x0000763215157816 */ /* 0x000fe20000000015 */
[----:B------:R-:W-:Y:S01]  /*2990*/  IMAD.MOV.U32 R12, RZ, RZ, R15 ;  /* 0x000000ffff0c7224 */ /* 0x000fe200078e000f */
[----:B------:R-:W-:-:S07]  /*29a0*/  PRMT R36, R36, 0x7632, R36 ;  /* 0x0000763224247816 */ /* 0x000fce0000000024 */
.L_x_11428:
[----:B------:R-:W-:Y:S05]  /*29b0*/  BSYNC.RECONVERGENT B1 ;  /* 0x0000000000017941 */ /* 0x000fea0003800200 */
.L_x_11426:
        /* <DEDUP_REMOVED lines=11> */
.L_x_11430:
[----:B------:R-:W-:Y:S01]  /*2a70*/  IMAD.MOV.U32 R19, RZ, RZ, R16 ;  /* 0x000000ffff137224 */ /* 0x000fe200078e0010 */
[----:B------:R-:W-:Y:S01]  /*2a80*/  PRMT R22, R21, 0x7610, R22 ;  /* 0x0000761015167816 */ /* 0x000fe20000000016 */
[----:B------:R-:W-:Y:S01]  /*2a90*/  IMAD.MOV.U32 R15, RZ, RZ, R14 ;  /* 0x000000ffff0f7224 */ /* 0x000fe200078e000e */
[----:B------:R-:W-:-:S07]  /*2aa0*/  PRMT R36, R36, 0x5410, R37 ;  /* 0x0000541024247816 */ /* 0x000fce0000000025 */
.L_x_11431:
[----:B------:R-:W-:Y:S05]  /*2ab0*/  BSYNC.RECONVERGENT B1 ;  /* 0x0000000000017941 */ /* 0x000fea0003800200 */
.L_x_11429:
        /* <DEDUP_REMOVED lines=11> */
.L_x_11433:
[----:B------:R-:W-:Y:S01]  /*2b70*/  IMAD.MOV.U32 R16, RZ, RZ, R19 ;  /* 0x000000ffff107224 */ /* 0x000fe200078e0013 */
[----:B------:R-:W-:Y:S01]  /*2b80*/  PRMT R20, R20, 0x5410, R22 ;  /* 0x0000541014147816 */ /* 0x000fe20000000016 */
[----:B------:R-:W-:Y:S01]  /*2b90*/  IMAD.MOV.U32 R14, RZ, RZ, R29 ;  /* 0x000000ffff0e7224 */ /* 0x000fe200078e001d */
[----:B------:R-:W-:-:S07]  /*2ba0*/  PRMT R37, R37, 0x7632, R37 ;  /* 0x0000763225257816 */ /* 0x000fce0000000025 */
.L_x_11434:
[----:B------:R-:W-:Y:S05]  /*2bb0*/  BSYNC.RECONVERGENT B1 ;  /* 0x0000000000017941 */ /* 0x000fea0003800200 */
.L_x_11432:
        /* <DEDUP_REMOVED lines=11> */
.L_x_11436:
[----:B------:R-:W-:Y:S01]  /*2c70*/  IMAD.MOV.U32 R19, RZ, RZ, R16 ;  /* 0x000000ffff137224 */ /* 0x000fe200078e0010 */
[----:B------:R-:W-:Y:S01]  /*2c80*/  PRMT R21, R21, 0x7610, R20 ;  /* 0x0000761015157816 */ /* 0x000fe20000000014 */
[----:B------:R-:W-:Y:S01]  /*2c90*/  IMAD.MOV.U32 R29, RZ, RZ, R28 ;  /* 0x000000ffff1d7224 */ /* 0x000fe200078e001c */
[----:B------:R-:W-:-:S07]  /*2ca0*/  PRMT R37, R37, 0x5410, R38 ;  /* 0x0000541025257816 */ /* 0x000fce0000000026 */
.L_x_11437:
[----:B------:R-:W-:Y:S05]  /*2cb0*/  BSYNC.RECONVERGENT B1 ;  /* 0x0000000000017941 */ /* 0x000fea0003800200 */
.L_x_11435:
        /* <DEDUP_REMOVED lines=11> */
.L_x_11439:
[----:B------:R-:W-:Y:S01]  /*2d70*/  IMAD.MOV.U32 R16, RZ, RZ, R19 ;  /* 0x000000ffff107224 */ /* 0x000fe200078e0013 */
[----:B------:R-:W-:Y:S01]  /*2d80*/  PRMT R20, R20, 0x7610, R21 ;  /* 0x0000761014147816 */ /* 0x000fe20000000015 */
[----:B------:R-:W-:Y:S01]  /*2d90*/  IMAD.MOV.U32 R28, RZ, RZ, R31 ;  /* 0x000000ffff1c7224 */ /* 0x000fe200078e001f */
[----:B------:R-:W-:-:S07]  /*2da0*/  PRMT R38, R38, 0x7632, R38 ;  /* 0x0000763226267816 */ /* 0x000fce0000000026 */
.L_x_11440:
[----:B------:R-:W-:Y:S05]  /*2db0*/  BSYNC.RECONVERGENT B1 ;  /* 0x0000000000017941 */ /* 0x000fea0003800200 */
.L_x_11438:
        /* <DEDUP_REMOVED lines=11> */
.L_x_11442:
[----:B------:R-:W-:Y:S01]  /*2e70*/  PRMT R38, R38, 0x5410, R20 ;  /* 0x0000541026267816 */ /* 0x000fe20000000014 */
[----:B------:R-:W-:Y:S01]  /*2e80*/  IMAD.MOV.U32 R31, RZ, RZ, R17 ;  /* 0x000000ffff1f7224 */ /* 0x000fe200078e0011 */
[C---:B------:R-:W-:Y:S01]  /*2e90*/  PRMT R39, R20.reuse, 0x7632, R39 ;  /* 0x0000763214277816 */ /* 0x040fe20000000027 */
[----:B------:R-:W-:Y:S01]  /*2ea0*/  IMAD.MOV.U32 R30, RZ, RZ, R16 ;  /* 0x000000ffff1e7224 */ /* 0x000fe200078e0010 */
[----:B------:R-:W-:Y:S01]  /*2eb0*/  PRMT R20, R20, 0x7632, R20 ;  /* 0x0000763214147816 */ /* 0x000fe20000000014 */
[----:B------:R-:W-:-:S07]  /*2ec0*/  IMAD.MOV.U32 R17, RZ, RZ, R16 ;  /* 0x000000ffff117224 */ /* 0x000fce00078e0010 */
.L_x_11443:
[----:B------:R-:W-:Y:S05]  /*2ed0*/  BSYNC.RECONVERGENT B1 ;  /* 0x0000000000017941 */ /* 0x000fea0003800200 */
.L_x_11441:
[----:B------:R-:W-:Y:S02]  /*2ee0*/  VIADD R3, R3, 0x4 ;  /* 0x0000000403037836 */ /* 0x000fe40000000000 */
[----:B------:R-:W-:Y:S01]  /*2ef0*/  VIADD R24, R24, 0x2 ;  /* 0x0000000218187836 */ /* 0x000fe20000000000 */
[----:B------:R-:W-:Y:S06]  /*2f00*/  @P1 BRA `(.L_x_11444) ;  /* 0xfffffff000081947 */ /* 0x000fec000383ffff */
.L_x_11398:
[----:B------:R-:W-:Y:S05]  /*2f10*/  BSYNC.RECONVERGENT B0 ;  /* 0x0000000000007941 */ /* 0x000fea0003800200 */
.L_x_11397:
[----:B-1----:R-:W-:Y:S01]  /*2f20*/  SHFL.DOWN PT, R22, R30, 0x2, 0x1f ;  /* 0x08401f001e167f89 */ /* 0x002fe200000e0000 */
        /* <DEDUP_REMOVED lines=10> */
[----:B------:R0:W3:Y:S04]  /*2fd0*/  SHFL.DOWN PT, R22, R3, 0x2, 0x1f ;  /* 0x08401f0003167f89 */ /* 0x0000e800000e0000 */
[----:B-1----:R3:W-:Y:S01]  /*2fe0*/  STL.64 [R26+0x10], R16 ;  /* 0x000010101a007387 */ /* 0x0027e20000100a00 */
[----:B0-----:R-:W-:-:S03]  /*2ff0*/  PRMT R3, R38, 0x7610, R37 ;  /* 0x0000761026037816 */ /* 0x001fc60000000025 */
[----:B------:R-:W-:Y:S04]  /*3000*/  SHFL.DOWN PT, R23, R11, 0x2, 0x1f ;  /* 0x08401f000b177f89 */ /* 0x000fe800000e0000 */
[----:B--2---:R-:W-:Y:S04]  /*3010*/  STL.64 [R26+0x18], R18 ;  /* 0x000018121a007387 */ /* 0x004fe80000100a00 */
[----:B------:R-:W0:Y:S04]  /*3020*/  SHFL.DOWN PT, R3, R3, 0x2, 0x1f ;  /* 0x08401f0003037f89 */ /* 0x000e2800000e0000 */
[----:B------:R-:W1:Y:S01]  /*3030*/  SHFL.DOWN PT, R21, R13, 0x2, 0x1f ;  /* 0x08401f000d157f89 */ /* 0x000e6200000e0000 */
[----:B---3--:R-:W-:-:S03]  /*3040*/  IMAD.MOV.U32 R16, RZ, RZ, R22 ;  /* 0x000000ffff107224 */ /* 0x008fc600078e0016 */
[----:B------:R-:W-:Y:S04]  /*3050*/  SHFL.DOWN PT, R19, R7, 0x2, 0x1f ;  /* 0x08401f0007137f89 */ /* 0x000fe800000e0000 */
[----:B------:R-:W2:Y:S04]  /*3060*/  SHFL.DOWN PT, R22, R10, 0x2, 0x1f ;  /* 0x08401f000a167f89 */ /* 0x000ea800000e0000 */
[----:B------:R-:W-:Y:S04]  /*3070*/  SHFL.DOWN PT, R24, R8, 0x2, 0x1f ;  /* 0x08401f0008187f89 */ /* 0x000fe800000e0000 */
[----:B------:R-:W3:Y:S01]  /*3080*/  SHFL.DOWN PT, R25, R9, 0x2, 0x1f ;  /* 0x08401f0009197f89 */ /* 0x000ee200000e0000 */
[----:B0-----:R-:W-:Y:S01]  /*3090*/  IMAD.MOV.U32 R17, RZ, RZ, R3 ;  /* 0x000000ffff117224 */ /* 0x001fe200078e0003 */
[----:B------:R-:W-:-:S02]  /*30a0*/  PRMT R3, R36, 0x7610, R39 ;  /* 0x0000761024037816 */ /* 0x000fc40000000027 */
[----:B-1----:R-:W-:Y:S04]  /*30b0*/  STL.64 [R26+0x20], R20 ;  /* 0x000020141a007387 */ /* 0x002fe80000100a00 */
[----:B------:R-:W-:Y:S04]  /*30c0*/  STL.64 [R26+0x48], R16 ;  /* 0x000048101a007387 */ /* 0x000fe80000100a00 */
[----:B------:R0:W-:Y:S04]  /*30d0*/  SHFL.DOWN PT, R17, R3, 0x2, 0x1f ;  /* 0x08401f0003117f89 */ /* 0x0001e800000e0000 */
[----:B--2---:R-:W-:Y:S01]  /*30e0*/  STL.64 [R26+0x28], R22 ;  /* 0x000028161a007387 */ /* 0x004fe20000100a00 */
[----:B0-----:R-:W-:Y:S01]  /*30f0*/  IMAD.MOV.U32 R3, RZ, RZ, R40 ;  /* 0x000000ffff037224 */ /* 0x001fe200078e0028 */
[----:B------:R-:W-:-:S02]  /*3100*/  PRMT R16, R37, 0x7610, R36 ;  /* 0x0000761025107816 */ /* 0x000fc40000000024 */
[----:B------:R-:W-:Y:S04]  /*3110*/  SHFL.DOWN PT, R20, R4, 0x2, 0x1f ;  /* 0x08401f0004147f89 */ /* 0x000fe800000e0000 */
[----:B------:R0:W-:Y:S04]  /*3120*/  SHFL.DOWN PT, R18, R3, 0x2, 0x1f ;  /* 0x08401f0003127f89 */ /* 0x0001e800000e0000 */
[----:B------:R-:W1:Y:S01]  /*3130*/  SHFL.DOWN PT, R16, R16, 0x2, 0x1f ;  /* 0x08401f0010107f89 */ /* 0x000e6200000e0000 */
[----:B0-----:R-:W-:-:S03]  /*3140*/  IMAD.MOV.U32 R3, RZ, RZ, R41 ;  /* 0x000000ffff037224 */ /* 0x001fc600078e0029 */
[----:B------:R-:W0:Y:S04]  /*3150*/  SHFL.DOWN PT, R21, R5, 0x2, 0x1f ;  /* 0x08401f0005157f89 */ /* 0x000e2800000e0000 */
[----:B---3--:R-:W-:Y:S04]  /*3160*/  STL.64 [R26+0x30], R24 ;  /* 0x000030181a007387 */ /* 0x008fe80000100a00 */
[----:B------:R-:W2:Y:S04]  /*3170*/  SHFL.DOWN PT, R3, R3, 0x2, 0x1f ;  /* 0x08401f0003037f89 */ /* 0x000ea800000e0000 */
[----:B-1----:R1:W-:Y:S04]  /*3180*/  STL.64 [R26+0x50], R16 ;  /* 0x000050101a007387 */ /* 0x0023e80000100a00 */
[----:B0-----:R-:W-:Y:S01]  /*3190*/  STL.64 [R26+0x40], R20 ;  /* 0x000040141a007387 */ /* 0x001fe20000100a00 */
[----:B-1----:R-:W-:-:S02]  /*31a0*/  IMAD.MOV.U32 R16, RZ, RZ, R18 ;  /* 0x000000ffff107224 */ /* 0x002fc400078e0012 */
[----:B--2---:R-:W-:Y:S01]  /*31b0*/  IMAD.MOV.U32 R17, RZ, RZ, R3 ;  /* 0x000000ffff117224 */ /* 0x004fe200078e0003 */
[----:B------:R-:W0:Y:S01]  /*31c0*/  SHFL.DOWN PT, R18, R6, 0x2, 0x1f ;  /* 0x08401f0006127f89 */ /* 0x000e2200000e0000 */
[----:B------:R-:W-:-:S03]  /*31d0*/  IMAD.MOV.U32 R3, RZ, RZ, R42 ;  /* 0x000000ffff037224 */ /* 0x000fc600078e002a */
[----:B------:R-:W-:Y:S04]  /*31e0*/  STL.64 [R26+0x58], R16 ;  /* 0x000058101a007387 */ /* 0x000fe80000100a00 */
[----:B------:R1:W2:Y:S04]  /*31f0*/  SHFL.DOWN PT, R22, R3, 0x2, 0x1f ;  /* 0x08401f0003167f89 */ /* 0x0002a800000e0000 */
[----:B------:R-:W-:Y:S01]  /*3200*/  SHFL.DOWN PT, R16, R27, 0x2, 0x1f ;  /* 0x08401f001b107f89 */ /* 0x000fe200000e0000 */
[----:B-1----:R-:W-:-:S03]  /*3210*/  PRMT R3, R43, 0x5410, R44 ;  /* 0x000054102b037816 */ /* 0x002fc6000000002c */
[----:B------:R-:W1:Y:S04]  /*3220*/  SHFL.DOWN PT, R17, R2, 0x2, 0x1f ;  /* 0x08401f0002117f89 */ /* 0x000e6800000e0000 */
[----:B------:R-:W3:Y:S04]  /*3230*/  SHFL.DOWN PT, R3, R3, 0x2, 0x1f ;  /* 0x08401f0003037f89 */ /* 0x000ee800000e0000 */
[----:B0-----:R2:W-:Y:S02]  /*3240*/  STL.64 [R26+0x38], R18 ;  /* 0x000038121a007387 */ /* 0x0015e40000100a00 */
[----:B--2---:R-:W-:-:S02]  /*3250*/  IMAD.MOV.U32 R18, RZ, RZ, R22 ;  /* 0x000000ffff127224 */ /* 0x004fc400078e0016 */
[----:B-1----:R0:W-:Y:S01]  /*3260*/  STL.64 [R26], R16 ;  /* 0x000000101a007387 */ /* 0x0021e20000100a00 */
[----:B---3--:R-:W-:Y:S02]  /*3270*/  IMAD.MOV.U32 R19, RZ, RZ, R3 ;  /* 0x000000ffff137224 */ /* 0x008fe400078e0003 */
[----:B------:R-:W-:-:S03]  /*3280*/  IMAD.MOV.U32 R3, RZ, RZ, R27 ;  /* 0x000000ffff037224 */ /* 0x000fc600078e001b */
[----:B------:R0:W-:Y:S01]  /*3290*/  STL.64 [R26+0x60], R18 ;  /* 0x000060121a007387 */ /* 0x0001e20000100a00 */
[----:B------:R-:W-:Y:S05]  /*32a0*/  @P0 BRA `(.L_x_11446) ;  /* 0x00000010002c0947 */ /* 0x000fea0003800000 */
[-C--:B------:R-:W-:Y:S02]  /*32b0*/  FSETP.GT.FTZ.AND P0, PT, R27, R16.reuse, PT ;  /* 0x000000101b00720b */ /* 0x080fe40003f14000 */
[----:B------:R-:W-:Y:S02]  /*32c0*/  PRMT R22, R39, 0x7610, R22 ;  /* 0x0000761027167816 */ /* 0x000fe40000000016 */
[----:B------:R-:W-:Y:S02]  /*32d0*/  FSEL R3, R27, R16, P0 ;  /* 0x000000101b037208 */ /* 0x000fe40000000000 */
[----:B0-----:R-:W-:Y:S02]  /*32e0*/  FSEL R16, R16, R27, P0 ;  /* 0x0000001b10107208 */ /* 0x001fe40000000000 */
[----:B------:R-:W-:Y:S02]  /*32f0*/  FSEL R18, R2, R17, P0 ;  /* 0x0000001102127208 */ /* 0x000fe40000000000 */
[----:B------:R-:W-:Y:S01]  /*3300*/  FSEL R19, R17, R2, P0 ;  /* 0x0000000211137208 */ /* 0x000fe20000000000 */
[----:B------:R-:W-:Y:S01]  /*3310*/  FADD.FTZ R16, -R3, R16 ;  /* 0x0000001003107221 */ /* 0x000fe20000010100 */
[----:B------:R-:W-:-:S03]  /*3320*/  IMAD.MOV.U32 R17, RZ, RZ, R30 ;  /* 0x000000ffff117224 */ /* 0x000fc600078e001e */
[----:B------:R-:W-:-:S04]  /*3330*/  FMUL.FTZ R20, R16, 1.4426950216293334961 ;  /* 0x3fb8aa3b10147820 */ /* 0x000fc80000410000 */
[----:B------:R-:W0:Y:S02]  /*3340*/  MUFU.EX2 R16, R20 ;  /* 0x0000001400107308 */ /* 0x000e240000000800 */
[----:B0-----:R-:W-:Y:S01]  /*3350*/  FFMA.FTZ R2, R19, R16, R18 ;  /* 0x0000001013027223 */ /* 0x001fe20000010012 */
[----:B------:R-:W-:Y:S02]  /*3360*/  VIADD R16, R26, 0x8 ;  /* 0x000000081a107836 */ /* 0x000fe40000000000 */
[----:B------:R-:W-:-:S07]  /*3370*/  IMAD.MOV.U32 R19, RZ, RZ, RZ ;  /* 0x000000ffff137224 */ /* 0x000fce00078e00ff */
.L_x_11492:
        /* <DEDUP_REMOVED lines=20> */
.L_x_11448:
[----:B------:R-:W-:Y:S01]  /*34c0*/  IMAD.MOV.U32 R18, RZ, RZ, R5 ;  /* 0x000000ffff127224 */ /* 0x000fe200078e0005 */
[----:B------:R-:W-:Y:S01]  /*34d0*/  PRMT R20, R20, 0x5410, R44 ;  /* 0x0000541014147816 */ /* 0x000fe2000000002c */
[----:B------:R-:W-:Y:S01]  /*34e0*/  IMAD.MOV.U32 R5, RZ, RZ, R4 ;  /* 0x000000ffff057224 */ /* 0x000fe200078e0004 */
[----:B------:R-:W-:-:S07]  /*34f0*/  PRMT R44, R43, 0x7610, R44 ;  /* 0x000076102b2c7816 */ /* 0x000fce000000002c */
.L_x_11449:
[----:B------:R-:W-:Y:S05]  /*3500*/  BSYNC.RECONVERGENT B1 ;  /* 0x0000000000017941 */ /* 0x000fea0003800200 */
.L_x_11447:
        /* <DEDUP_REMOVED lines=11> */
.L_x_11451:
[----:B------:R-:W-:Y:S01]  /*35c0*/  IMAD.MOV.U32 R21, RZ, RZ, R18 ;  /* 0x000000ffff157224 */ /* 0x000fe200078e0012 */
[----:B------:R-:W-:Y:S01]  /*35d0*/  PRMT R22, R22, 0x7610, R20 ;  /* 0x0000761016167816 */ /* 0x000fe20000000014 */
[----:B------:R-:W-:Y:S01]  /*35e0*/  IMAD.MOV.U32 R4, RZ, RZ, R7 ;  /* 0x000000ffff047224 */ /* 0x000fe200078e0007 */
[----:B------:R-:W-:-:S07]  /*35f0*/  PRMT R43, R42, 0x7632, R43 ;  /* 0x000076322a2b7816 */ /* 0x000fce000000002b */
.L_x_11452:
[----:B------:R-:W-:Y:S05]  /*3600*/  BSYNC.RECONVERGENT B1 ;  /* 0x0000000000017941 */ /* 0x000fea0003800200 */
.L_x_11450:
        /* <DEDUP_REMOVED lines=11> */
.L_x_11454:
[----:B------:R-:W-:Y:S01]  /*36c0*/  IMAD.MOV.U32 R18, RZ, RZ, R21 ;  /* 0x000000ffff127224 */ /* 0x000fe200078e0015 */
[----:B------:R-:W-:Y:S01]  /*36d0*/  PRMT R20, R22, 0x7632, R20 ;  /* 0x0000763216147816 */ /* 0x000fe20000000014 */
[----:B------:R-:W-:Y:S01]  /*36e0*/  IMAD.MOV.U32 R7, RZ, RZ, R6 ;  /* 0x000000ffff077224 */ /* 0x000fe200078e0006 */
[----:B------:R-:W-:-:S07]  /*36f0*/  PRMT R42, R42, 0x5410, R42 ;  /* 0x000054102a2a7816 */ /* 0x000fce000000002a */
.L_x_11455:
[----:B------:R-:W-:Y:S05]  /*3700*/  BSYNC.RECONVERGENT B1 ;  /* 0x0000000000017941 */ /* 0x000fea0003800200 */
.L_x_11453:
        /* <DEDUP_REMOVED lines=11> */
.L_x_11457:
[----:B------:R-:W-:Y:S01]  /*37c0*/  IMAD.MOV.U32 R21, RZ, RZ, R18 ;  /* 0x000000ffff157224 */ /* 0x000fe200078e0012 */
[----:B------:R-:W-:Y:S01]  /*37d0*/  PRMT R20, R20, 0x5410, R20 ;  /* 0x0000541014147816 */ /* 0x000fe20000000014 */
[----:B------:R-:W-:Y:S01]  /*37e0*/  IMAD.MOV.U32 R6, RZ, RZ, R9 ;  /* 0x000000ffff067224 */ /* 0x000fe200078e0009 */
[----:B------:R-:W-:-:S07]  /*37f0*/  PRMT R42, R41, 0x7632, R42 ;  /* 0x00007632292a7816 */ /* 0x000fce000000002a */
.L_x_11458:
[----:B------:R-:W-:Y:S05]  /*3800*/  BSYNC.RECONVERGENT B1 ;  /* 0x0000000000017941 */ /* 0x000fea0003800200 */
.L_x_11456:
        /* <DEDUP_REMOVED lines=11> */
.L_x_11460:
[----:B------:R-:W-:Y:S01]  /*38c0*/  IMAD.MOV.U32 R18, RZ, RZ, R21 ;  /* 0x000000ffff127224 */ /* 0x000fe200078e0015 */
[----:B------:R-:W-:Y:S01]  /*38d0*/  PRMT R20, R20, 0x7632, R20 ;  /* 0x0000763214147816 */ /* 0x000fe20000000014 */
[----:B------:R-:W-:Y:S01]  /*38e0*/  IMAD.MOV.U32 R9, RZ, RZ, R8 ;  /* 0x000000ffff097224 */ /* 0x000fe200078e0008 */
[----:B------:R-:W-:-:S07]  /*38f0*/  PRMT R41, R41, 0x5410, R41 ;  /* 0x0000541029297816 */ /* 0x000fce0000000029 */
.L_x_11461:
[----:B------:R-:W-:Y:S05]  /*3900*/  BSYNC.RECONVERGENT B1 ;  /* 0x0000000000017941 */ /* 0x000fea0003800200 */
.L_x_11459:
        /* <DEDUP_REMOVED lines=11> */
.L_x_11463:
[----:B------:R-:W-:Y:S01]  /*39c0*/  IMAD.MOV.U32 R21, RZ, RZ, R18 ;  /* 0x000000ffff157224 */ /* 0x000fe200078e0012 */
[----:B------:R-:W-:Y:S01]  /*39d0*/  PRMT R20, R20, 0x5410, R20 ;  /* 0x0000541014147816 */ /* 0x000fe20000000014 */
[----:B------:R-:W-:Y:S01]  /*39e0*/  IMAD.MOV.U32 R8, RZ, RZ, R11 ;  /* 0x000000ffff087224 */ /* 0x000fe200078e000b */
[----:B------:R-:W-:-:S07]  /*39f0*/  PRMT R41, R40, 0x7632, R41 ;  /* 0x0000763228297816 */ /* 0x000fce0000000029 */
.L_x_11464:
[----:B------:R-:W-:Y:S05]  /*3a00*/  BSYNC.RECONVERGENT B1 ;  /* 0x0000000000017941 */ /* 0x000fea0003800200 */
.L_x_11462:
        /* <DEDUP_REMOVED lines=11> */
.L_x_11466:
[----:B------:R-:W-:Y:S01]  /*3ac0*/  IMAD.MOV.U32 R18, RZ, RZ, R21 ;  /* 0x000000ffff127224 */ /* 0x000fe200078e0015 */
[----:B------:R-:W-:Y:S01]  /*3ad0*/  PRMT R20, R20, 0x7632, R20 ;  /* 0x0000763214147816 */ /* 0x000fe20000000014 */
[----:B------:R-:W-:Y:S01]  /*3ae0*/  IMAD.MOV.U32 R11, RZ, RZ, R10 ;  /* 0x000000ffff0b7224 */ /* 0x000fe200078e000a */
[----:B------:R-:W-:-:S07]  /*3af0*/  PRMT R40, R40, 0x5410, R40 ;  /* 0x0000541028287816 */ /* 0x000fce0000000028 */
.L_x_11467:
[----:B------:R-:W-:Y:S05]  /*3b00*/  BSYNC.RECONVERGENT B1 ;  /* 0x0000000000017941 */ /* 0x000fea0003800200 */
.L_x_11465:
        /* <DEDUP_REMOVED lines=11> */
.L_x_11469:
[----:B------:R-:W-:Y:S01]  /*3bc0*/  IMAD.MOV.U32 R21, RZ, RZ, R18 ;  /* 0x000000ffff157224 */ /* 0x000fe200078e0012 */
[----:B------:R-:W-:Y:S01]  /*3bd0*/  PRMT R20, R20, 0x5410, R20 ;  /* 0x0000541014147816 */ /* 0x000fe20000000014 */
[----:B------:R-:W-:Y:S01]  /*3be0*/  IMAD.MOV.U32 R10, RZ, RZ, R13 ;  /* 0x000000ffff0a7224 */ /* 0x000fe200078e000d */
[----:B------:R-:W-:-:S07]  /*3bf0*/  PRMT R40, R39, 0x7632, R40 ;  /* 0x0000763227287816 */ /* 0x000fce0000000028 */
.L_x_11470:
[----:B------:R-:W-:Y:S05]  /*3c00*/  BSYNC.RECONVERGENT B1 ;  /* 0x0000000000017941 */ /* 0x000fea0003800200 */
.L_x_11468:
        /* <DEDUP_REMOVED lines=11> */
.L_x_11472:
[----:B------:R-:W-:Y:S01]  /*3cc0*/  IMAD.MOV.U32 R18, RZ, RZ, R21 ;  /* 0x000000ffff127224 */ /* 0x000fe200078e0015 */
[----:B------:R-:W-:Y:S01]  /*3cd0*/  PRMT R22, R22, 0x7610, R20 ;  /* 0x0000761016167816 */ /* 0x000fe20000000014 */
[----:B------:R-:W-:Y:S01]  /*3ce0*/  IMAD.MOV.U32 R13, RZ, RZ, R12 ;  /* 0x000000ffff0d7224 */ /* 0x000fe200078e000c */
[----:B------:R-:W-:-:S07]  /*3cf0*/  PRMT R39, R39, 0x5410, R36 ;  /* 0x0000541027277816 */ /* 0x000fce0000000024 */
.L_x_11473:
[----:B------:R-:W-:Y:S05]  /*3d00*/  BSYNC.RECONVERGENT B1 ;  /* 0x0000000000017941 */ /* 0x000fea0003800200 */
.L_x_11471:
        /* <DEDUP_REMOVED lines=11> */
.L_x_11475:
[----:B------:R-:W-:Y:S01]  /*3dc0*/  IMAD.MOV.U32 R21, RZ, RZ, R18 ;  /* 0x000000ffff157224 */ /* 0x000fe200078e0012 */
[----:B------:R-:W-:Y:S01]  /*3dd0*/  PRMT R20, R22, 0x7632, R20 ;  /* 0x0000763216147816 */ /* 0x000fe20000000014 */
[----:B------:R-:W-:Y:S01]  /*3de0*/  IMAD.MOV.U32 R12, RZ, RZ, R15 ;  /* 0x000000ffff0c7224 */ /* 0x000fe200078e000f */
[----:B------:R-:W-:-:S07]  /*3df0*/  PRMT R36, R36, 0x7632, R36 ;  /* 0x0000763224247816 */ /* 0x000fce0000000024 */
.L_x_11476:
[----:B------:R-:W-:Y:S05]  /*3e00*/  BSYNC.RECONVERGENT B1 ;  /* 0x0000000000017941 */ /* 0x000fea0003800200 */
.L_x_11474:
        /* <DEDUP_REMOVED lines=11> */
.L_x_11478:
[----:B------:R-:W-:Y:S01]  /*3ec0*/  IMAD.MOV.U32 R18, RZ, RZ, R21 ;  /* 0x000000ffff127224 */ /* 0x000fe200078e0015 */
[----:B------:R-:W-:Y:S01]  /*3ed0*/  PRMT R23, R20, 0x7610, R23 ;  /* 0x0000761014177816 */ /* 0x000fe20000000017 */
[----:B------:R-:W-:Y:S01]  /*3ee0*/  IMAD.MOV.U32 R15, RZ, RZ, R14 ;  /* 0x000000ffff0f7224 */ /* 0x000fe200078e000e */
[----:B------:R-:W-:-:S07]  /*3ef0*/  PRMT R36, R36, 0x5410, R37 ;  /* 0x0000541024247816 */ /* 0x000fce0000000025 */
.L_x_11479:
[----:B------:R-:W-:Y:S05]  /*3f00*/  BSYNC.RECONVERGENT B1 ;  /* 0x0000000000017941 */ /* 0x000fea0003800200 */
.L_x_11477:
        /* <DEDUP_REMOVED lines=11> */
.L_x_11481:
[----:B------:R-:W-:Y:S01]  /*3fc0*/  IMAD.MOV.U32 R21, RZ, RZ, R18 ;  /* 0x000000ffff157224 */ /* 0x000fe200078e0012 */
[----:B------:R-:W-:Y:S01]  /*3fd0*/  PRMT R22, R22, 0x5410, R23 ;  /* 0x0000541016167816 */ /* 0x000fe20000000017 */
[----:B------:R-:W-:Y:S01]  /*3fe0*/  IMAD.MOV.U32 R14, RZ, RZ, R29 ;  /* 0x000000ffff0e7224 */ /* 0x000fe200078e001d */
[----:B------:R-:W-:-:S07]  /*3ff0*/  PRMT R37, R37, 0x7632, R37 ;  /* 0x0000763225257816 */ /* 0x000fce0000000025 */
.L_x_11482:
[----:B------:R-:W-:Y:S05]  /*4000*/  BSYNC.RECONVERGENT B1 ;  /* 0x0000000000017941 */ /* 0x000fea0003800200 */
.L_x_11480:
        /* <DEDUP_REMOVED lines=11> */
.L_x_11484:
[----:B------:R-:W-:Y:S01]  /*40c0*/  IMAD.MOV.U32 R20, RZ, RZ, R21 ;  /* 0x000000ffff147224 */ /* 0x000fe200078e0015 */
[----:B------:R-:W-:Y:S01]  /*40d0*/  PRMT R23, R23, 0x7610, R22 ;  /* 0x0000761017177816 */ /* 0x000fe20000000016 */
[----:B------:R-:W-:Y:S01]  /*40e0*/  IMAD.MOV.U32 R29, RZ, RZ, R28 ;  /* 0x000000ffff1d7224 */ /* 0x000fe200078e001c */
[----:B------:R-:W-:-:S07]  /*40f0*/  PRMT R37, R37, 0x5410, R38 ;  /* 0x0000541025257816 */ /* 0x000fce0000000026 */
.L_x_11485:
[----:B------:R-:W-:Y:S05]  /*4100*/  BSYNC.RECONVERGENT B1 ;  /* 0x0000000000017941 */ /* 0x000fea0003800200 */
.L_x_11483:
        /* <DEDUP_REMOVED lines=11> */
.L_x_11487:
[----:B------:R-:W-:Y:S01]  /*41c0*/  IMAD.MOV.U32 R18, RZ, RZ, R20 ;  /* 0x000000ffff127224 */ /* 0x000fe200078e0014 */
[----:B------:R-:W-:Y:S01]  /*41d0*/  PRMT R21, R21, 0x7610, R23 ;  /* 0x0000761015157816 */ /* 0x000fe20000000017 */
[----:B------:R-:W-:Y:S01]  /*41e0*/  IMAD.MOV.U32 R28, RZ, RZ, R31 ;  /* 0x000000ffff1c7224 */ /* 0x000fe200078e001f */
[----:B------:R-:W-:-:S07]  /*41f0*/  PRMT R38, R38, 0x7632, R38 ;  /* 0x0000763226267816 */ /* 0x000fce0000000026 */
.L_x_11488:
[----:B------:R-:W-:Y:S05]  /*4200*/  BSYNC.RECONVERGENT B1 ;  /* 0x0000000000017941 */ /* 0x000fea0003800200 */
.L_x_11486:
        /* <DEDUP_REMOVED lines=11> */
.L_x_11490:
[----:B------:R-:W-:Y:S01]  /*42c0*/  PRMT R38, R38, 0x5410, R22 ;  /* 0x0000541026267816 */ /* 0x000fe20000000016 */
[----:B------:R-:W-:Y:S01]  /*42d0*/  IMAD.MOV.U32 R31, RZ, RZ, R17 ;  /* 0x000000ffff1f7224 */ /* 0x000fe200078e0011 */
[C---:B------:R-:W-:Y:S01]  /*42e0*/  PRMT R39, R21.reuse, 0x7632, R39 ;  /* 0x0000763215277816 */ /* 0x040fe20000000027 */
[----:B------:R-:W-:Y:S01]  /*42f0*/  IMAD.MOV.U32 R30, RZ, RZ, R18 ;  /* 0x000000ffff1e7224 */ /* 0x000fe200078e0012 */
[----:B------:R-:W-:Y:S01]  /*4300*/  PRMT R22, R21, 0x7632, R22 ;  /* 0x0000763215167816 */ /* 0x000fe20000000016 */
[----:B------:R-:W-:-:S07]  /*4310*/  IMAD.MOV.U32 R17, RZ, RZ, R18 ;  /* 0x000000ffff117224 */ /* 0x000fce00078e0012 */
.L_x_11491:
[----:B------:R-:W-:Y:S05]  /*4320*/  BSYNC.RECONVERGENT B1 ;  /* 0x0000000000017941 */ /* 0x000fea0003800200 */
.L_x_11489:
[----:B------:R-:W-:Y:S02]  /*4330*/  VIADD R16, R16, 0x4 ;  /* 0x0000000410107836 */ /* 0x000fe40000000000 */
[----:B------:R-:W-:Y:S01]  /*4340*/  VIADD R26, R26, 0x2 ;  /* 0x000000021a1a7836 */ /* 0x000fe20000000000 */
[----:B------:R-:W-:Y:S06]  /*4350*/  @P1 BRA `(.L_x_11492) ;  /* 0xfffffff000081947 */ /* 0x000fec000383ffff */
.L_x_11446:
[----:B------:R-:W-:Y:S05]  /*4360*/  BSYNC.RECONVERGENT B0 ;  /* 0x0000000000007941 */ /* 0x000fea0003800200 */
.L_x_11445:
        /* <DEDUP_REMOVED lines=16> */
[----:B------:R-:W1:Y:S01]  /*4470*/  SHFL.DOWN PT, R25, R31, 0x4, 0x1f ;  /* 0x08801f001f197f89 */ /* 0x000e6200000e0000 */
[----:B------:R-:W-:Y:S02]  /*4480*/  PRMT R17, R38, 0x7610, R37 ;  /* 0x0000761026117816 */ /* 0x000fe40000000025 */
[----:B0-----:R-:W-:Y:S01]  /*4490*/  PRMT R18, R36, 0x7610, R39 ;  /* 0x0000761024127816 */ /* 0x001fe20000000027 */
[----:B------:R-:W-:Y:S04]  /*44a0*/  SHFL.DOWN PT, R16, R16, 0x4, 0x1f ;  /* 0x08801f0010107f89 */ /* 0x000fe800000e0000 */
[----:B------:R-:W0:Y:S04]  /*44b0*/  SHFL.DOWN PT, R17, R17, 0x4, 0x1f ;  /* 0x08801f0011117f89 */ /* 0x000e2800000e0000 */
[----:B------:R-:W4:Y:S04]  /*44c0*/  SHFL.DOWN PT, R18, R18, 0x4, 0x1f ;  /* 0x08801f0012127f89 */ /* 0x000f2800000e0000 */
[----:B--2---:R2:W-:Y:S04]  /*44d0*/  STL.64 [R46+0x20], R20 ;  /* 0x000020142e007387 */ /* 0x0045e80000100a00 */
[----:B---3--:R-:W-:Y:S04]  /*44e0*/  STL.64 [R46+0x28], R22 ;  /* 0x000028162e007387 */ /* 0x008fe80000100a00 */
[----:B-1----:R-:W-:Y:S01]  /*44f0*/  STL.64 [R46+0x8], R24 ;  /* 0x000008182e007387 */ /* 0x002fe20000100a00 */
[----:B--2---:R-:W-:-:S03]  /*4500*/  IMAD.MOV.U32 R20, RZ, RZ, R40 ;  /* 0x000000ffff147224 */ /* 0x004fc600078e0028 */
[----:B------:R-:W-:Y:S04]  /*4510*/  SHFL.DOWN PT, R24, R8, 0x4, 0x1f ;  /* 0x08801f0008187f89 */ /* 0x000fe800000e0000 */
[----:B0-----:R0:W-:Y:S04]  /*4520*/  STL.64 [R46+0x48], R16 ;  /* 0x000048102e007387 */ /* 0x0011e80000100a00 */
[----:B------:R-:W-:Y:S04]  /*4530*/  SHFL.DOWN PT, R23, R20, 0x4, 0x1f ;  /* 0x08801f0014177f89 */ /* 0x000fe800000e0000 */
[----:B------:R-:W1:Y:S01]  /*4540*/  SHFL.DOWN PT, R25, R9, 0x4, 0x1f ;  /* 0x08801f0009197f89 */ /* 0x000e6200000e0000 */
[----:B0-----:R-:W-:-:S03]  /*4550*/  IMAD.MOV.U32 R16, RZ, RZ, R19 ;  /* 0x000000ffff107224 */ /* 0x001fc600078e0013 */
[----:B------:R-:W-:Y:S01]  /*4560*/  SHFL.DOWN PT, R26, R6, 0x4, 0x1f ;  /* 0x08801f00061a7f89 */ /* 0x000fe200000e0000 */
[----:B----4-:R-:W-:-:S03]  /*4570*/  IMAD.MOV.U32 R17, RZ, RZ, R18 ;  /* 0x000000ffff117224 */ /* 0x010fc600078e0012 */
[----:B------:R-:W-:Y:S04]  /*4580*/  SHFL.DOWN PT, R18, R4, 0x4, 0x1f ;  /* 0x08801f0004127f89 */ /* 0x000fe800000e0000 */
[----:B------:R0:W-:Y:S04]  /*4590*/  STL.64 [R46+0x50], R16 ;  /* 0x000050102e007387 */ /* 0x0001e80000100a00 */
[----:B------:R-:W2:Y:S04]  /*45a0*/  SHFL.DOWN PT, R19, R5, 0x4, 0x1f ;  /* 0x08801f0005137f89 */ /* 0x000ea800000e0000 */
[----:B------:R-:W3:Y:S01]  /*45b0*/  SHFL.DOWN PT, R27, R7, 0x4, 0x1f ;  /* 0x08801f00071b7f89 */ /* 0x000ee200000e0000 */
[----:B0-----:R-:W-:-:S03]  /*45c0*/  IMAD.MOV.U32 R16, RZ, RZ, R41 ;  /* 0x000000ffff107224 */ /* 0x001fc600078e0029 */
[----:B-1----:R-:W-:Y:S01]  /*45d0*/  STL.64 [R46+0x30], R24 ;  /* 0x000030182e007387 */ /* 0x002fe20000100a00 */
[----:B------:R-:W-:-:S03]  /*45e0*/  IMAD.MOV.U32 R17, RZ, RZ, R42 ;  /* 0x000000ffff117224 */ /* 0x000fc600078e002a */
[----:B------:R0:W1:Y:S04]  /*45f0*/  SHFL.DOWN PT, R22, R16, 0x4, 0x1f ;  /* 0x08801f0010167f89 */ /* 0x00006800000e0000 */
[----:B------:R-:W-:Y:S01]  /*4600*/  SHFL.DOWN PT, R21, R17, 0x4, 0x1f ;  /* 0x08801f0011157f89 */ /* 0x000fe200000e0000 */
[----:B0-----:R-:W-:-:S03]  /*4610*/  PRMT R16, R43, 0x5410, R44 ;  /* 0x000054102b107816 */ /* 0x001fc6000000002c */
[----:B------:R-:W-:Y:S04]  /*4620*/  SHFL.DOWN PT, R17, R2, 0x4, 0x1f ;  /* 0x08801f0002117f89 */ /* 0x000fe800000e0000 */
[----:B------:R-:W-:Y:S04]  /*4630*/  SHFL.DOWN PT, R20, R16, 0x4, 0x1f ;  /* 0x08801f0010147f89 */ /* 0x000fe800000e0000 */
[----:B------:R-:W0:Y:S04]  /*4640*/  SHFL.DOWN PT, R16, R3, 0x4, 0x1f ;  /* 0x08801f0003107f89 */ /* 0x000e2800000e0000 */
[----:B--2---:R2:W-:Y:S04]  /*4650*/  STL.64 [R46+0x40], R18 ;  /* 0x000040122e007387 */ /* 0x0045e80000100a00 */
[----:B---3--:R-:W-:Y:S01]  /*4660*/  STL.64 [R46+0x38], R26 ;  /* 0x0000381a2e007387 */ /* 0x008fe20000100a00 */
[----:B--2---:R-:W-:-:S02]  /*4670*/  IMAD.MOV.U32 R18, RZ, RZ, R23 ;  /* 0x000000ffff127224 */ /* 0x004fc400078e0017 */
[----:B-1----:R-:W-:Y:S02]  /*4680*/  IMAD.MOV.U32 R19, RZ, RZ, R22 ;  /* 0x000000ffff137224 */ /* 0x002fe400078e0016 */
[----:B------:R-:W-:-:S03]  /*4690*/  IMAD.MOV.U32 R22, RZ, RZ, R3 ;  /* 0x000000ffff167224 */ /* 0x000fc600078e0003 */
[----:B------:R1:W-:Y:S04]  /*46a0*/  STL.64 [R46+0x58], R18 ;  /* 0x000058122e007387 */ /* 0x0003e80000100a00 */
[----:B0-----:R0:W-:Y:S01]  /*46b0*/  STL.64 [R46], R16 ;  /* 0x000000102e007387 */ /* 0x0011e20000100a00 */
[----:B-1----:R-:W-:Y:S02]  /*46c0*/  IMAD.MOV.U32 R18, RZ, RZ, R21 ;  /* 0x000000ffff127224 */ /* 0x002fe400078e0015 */
[----:B------:R-:W-:-:S05]  /*46d0*/  IMAD.MOV.U32 R19, RZ, RZ, R20 ;  /* 0x000000ffff137224 */ /* 0x000fca00078e0014 */
[----:B------:R0:W-:Y:S01]  /*46e0*/  STL.64 [R46+0x60], R18 ;  /* 0x000060122e007387 */ /* 0x0001e20000100a00 */
[----:B------:R-:W-:Y:S05]  /*46f0*/  @P0 BRA `(.L_x_11494) ;  /* 0x00000010002c0947 */ /* 0x000fea0003800000 */
[-C--:B------:R-:W-:Y:S02]  /*4700*/  FSETP.GT.FTZ.AND P0, PT, R3, R16.reuse, PT ;  /* 0x000000100300720b */ /* 0x080fe40003f14000 */
[----:B------:R-:W-:Y:S02]  /*4710*/  PRMT R20, R39, 0x7610, R20 ;  /* 0x0000761027147816 */ /* 0x000fe40000000014 */
[----:B------:R-:W-:Y:S02]  /*4720*/  FSEL R22, R3, R16, P0 ;  /* 0x0000001003167208 */ /* 0x000fe40000000000 */
[----:B------:R-:W-:Y:S02]  /*4730*/  FSEL R3, R16, R3, P0 ;  /* 0x0000000310037208 */ /* 0x000fe40000000000 */
[----:B0-----:R-:W-:Y:S02]  /*4740*/  FSEL R19, R2, R17, P0 ;  /* 0x0000001102137208 */ /* 0x001fe40000000000 */
[----:B------:R-:W-:Y:S01]  /*4750*/  FSEL R2, R17, R2, P0 ;  /* 0x0000000211027208 */ /* 0x000fe20000000000 */
[----:B------:R-:W-:Y:S01]  /*4760*/  FADD.FTZ R3, -R22, R3 ;  /* 0x0000000316037221 */ /* 0x000fe20000010100 */
[----:B------:R-:W-:-:S03]  /*4770*/  IMAD.MOV.U32 R17, RZ, RZ, RZ ;  /* 0x000000ffff117224 */ /* 0x000fc600078e00ff */
[----:B------:R-:W-:Y:S01]  /*4780*/  FMUL.FTZ R18, R3, 1.4426950216293334961 ;  /* 0x3fb8aa3b03127820 */ /* 0x000fe20000410000 */
[----:B------:R-:W-:-:S03]  /*4790*/  IMAD.MOV.U32 R3, RZ, RZ, R30 ;  /* 0x000000ffff037224 */ /* 0x000fc600078e001e */
[----:B------:R-:W0:Y:S02]  /*47a0*/  MUFU.EX2 R16, R18 ;  /* 0x0000001200107308 */ /* 0x000e240000000800 */
[----:B0-----:R-:W-:Y:S01]  /*47b0*/  FFMA.FTZ R2, R2, R16, R19 ;  /* 0x0000001002027223 */ /* 0x001fe20000010013 */
[----:B------:R-:W-:-:S07]  /*47c0*/  VIADD R16, R46, 0x8 ;  /* 0x000000082e107836 */ /* 0x000fce0000000000 */
.L_x_11540:
        /* <DEDUP_REMOVED lines=20> */
.L_x_11496:
[----:B------:R-:W-:Y:S01]  /*4910*/  IMAD.MOV.U32 R18, RZ, RZ, R5 ;  /* 0x000000ffff127224 */ /* 0x000fe200078e0005 */
[----:B------:R-:W-:Y:S01]  /*4920*/  PRMT R20, R20, 0x5410, R44 ;  /* 0x0000541014147816 */ /* 0x000fe2000000002c */
[----:B------:R-:W-:Y:S01]  /*4930*/  IMAD.MOV.U32 R5, RZ, RZ, R4 ;  /* 0x000000ffff057224 */ /* 0x000fe200078e0004 */
[----:B------:R-:W-:-:S07]  /*4940*/  PRMT R44, R43, 0x7610, R44 ;  /* 0x000076102b2c7816 */ /* 0x000fce000000002c */
.L_x_11497:
[----:B------:R-:W-:Y:S05]  /*4950*/  BSYNC.RECONVERGENT B1 ;  /* 0x0000000000017941 */ /* 0x000fea0003800200 */
.L_x_11495:
        /* <DEDUP_REMOVED lines=11> */
.L_x_11499:
[----:B------:R-:W-:Y:S01]  /*4a10*/  IMAD.MOV.U32 R19, RZ, RZ, R18 ;  /* 0x000000ffff137224 */ /* 0x000fe200078e0012 */
[----:B------:R-:W-:Y:S01]  /*4a20*/  PRMT R21, R20, 0x7632, R21 ;  /* 0x0000763214157816 */ /* 0x000fe20000000015 */
[----:B------:R-:W-:Y:S01]  /*4a30*/  IMAD.MOV.U32 R4, RZ, RZ, R7 ;  /* 0x000000ffff047224 */ /* 0x000fe200078e0007 */
[----:B------:R-:W-:-:S07]  /*4a40*/  PRMT R43, R42, 0x7632, R43 ;  /* 0x000076322a2b7816 */ /* 0x000fce000000002b */
.L_x_11500:
[----:B------:R-:W-:Y:S05]  /*4a50*/  BSYNC.RECONVERGENT B1 ;  /* 0x0000000000017941 */ /* 0x000fea0003800200 */
.L_x_11498:
        /* <DEDUP_REMOVED lines=11> */
.L_x_11502:
[----:B------:R-:W-:Y:S01]  /*4b10*/  IMAD.MOV.U32 R18, RZ, RZ, R19 ;  /* 0x000000ffff127224 */ /* 0x000fe200078e0013 */
[----:B------:R-:W-:Y:S01]  /*4b20*/  PRMT R20, R20, 0x5410, R21 ;  /* 0x0000541014147816 */ /* 0x000fe20000000015 */
[----:B------:R-:W-:Y:S01]  /*4b30*/  IMAD.MOV.U32 R7, RZ, RZ, R6 ;  /* 0x000000ffff077224 */ /* 0x000fe200078e0006 */
[----:B------:R-:W-:-:S07]  /*4b40*/  PRMT R42, R42, 0x5410, R42 ;  /* 0x000054102a2a7816 */ /* 0x000fce000000002a */
.L_x_11503:
[----:B------:R-:W-:Y:S05]  /*4b50*/  BSYNC.RECONVERGENT B1 ;  /* 0x0000000000017941 */ /* 0x000fea0003800200 */
.L_x_11501:
        /* <DEDUP_REMOVED lines=11> */
.L_x_11505:
[----:B------:R-:W-:Y:S01]  /*4c10*/  IMAD.MOV.U32 R19, RZ, RZ, R18 ;  /* 0x000000ffff137224 */ /* 0x000fe200078e0012 */
[----:B------:R-:W-:Y:S01]  /*4c20*/  PRMT R21, R20, 0x7632, R21 ;  /* 0x0000763214157816 */ /* 0x000fe20000000015 */
[----:B------:R-:W-:Y:S01]  /*4c30*/  IMAD.MOV.U32 R6, RZ, RZ, R9 ;  /* 0x000000ffff067224 */ /* 0x000fe200078e0009 */
[----:B------:R-:W-:-:S07]  /*4c40*/  PRMT R42, R41, 0x7632, R42 ;  /* 0x00007632292a7816 */ /* 0x000fce000000002a */
.L_x_11506:
[----:B------:R-:W-:Y:S05]  /*4c50*/  BSYNC.RECONVERGENT B1 ;  /* 0x0000000000017941 */ /* 0x000fea0003800200 */
.L_x_11504:
        /* <DEDUP_REMOVED lines=11> */
.L_x_11508:
[----:B------:R-:W-:Y:S01]  /*4d10*/  IMAD.MOV.U32 R18, RZ, RZ, R19 ;  /* 0x000000ffff127224 */ /* 0x000fe200078e0013 */
[----:B------:R-:W-:Y:S01]  /*4d20*/  PRMT R20, R20, 0x5410, R21 ;  /* 0x0000541014147816 */ /* 0x000fe20000000015 */
[----:B------:R-:W-:Y:S01]  /*4d30*/  IMAD.MOV.U32 R9, RZ, RZ, R8 ;  /* 0x000000ffff097224 */ /* 0x000fe200078e0008 */
[----:B------:R-:W-:-:S07]  /*4d40*/  PRMT R41, R41, 0x5410, R41 ;  /* 0x0000541029297816 */ /* 0x000fce0000000029 */
.L_x_11509:
[----:B------:R-:W-:Y:S05]  /*4d50*/  BSYNC.RECONVERGENT B1 ;  /* 0x0000000000017941 */ /* 0x000fea0003800200 */
.L_x_11507:
        /* <DEDUP_REMOVED lines=11> */
.L_x_11511:
[----:B------:R-:W-:Y:S01]  /*4e10*/  IMAD.MOV.U32 R19, RZ, RZ, R18 ;  /* 0x000000ffff137224 */ /* 0x000fe200078e0012 */
[----:B------:R-:W-:Y:S01]  /*4e20*/  PRMT R21, R21, 0x7610, R20 ;  /* 0x0000761015157816 */ /* 0x000fe20000000014 */
[----:B------:R-:W-:Y:S01]  /*4e30*/  IMAD.MOV.U32 R8, RZ, RZ, R11 ;  /* 0x000000ffff087224 */ /* 0x000fe200078e000b */
[----:B------:R-:W-:-:S07]  /*4e40*/  PRMT R41, R40, 0x7632, R41 ;  /* 0x0000763228297816 */ /* 0x000fce0000000029 */
.L_x_11512:
[----:B------:R-:W-:Y:S05]  /*4e50*/  BSYNC.RECONVERGENT B1 ;  /* 0x0000000000017941 */ /* 0x000fea0003800200 */
.L_x_11510:
        /* <DEDUP_REMOVED lines=11> */
.L_x_11514:
[----:B------:R-:W-:Y:S01]  /*4f10*/  IMAD.MOV.U32 R18, RZ, RZ, R19 ;  /* 0x000000ffff127224 */ /* 0x000fe200078e0013 */
[----:B------:R-:W-:Y:S01]  /*4f20*/  PRMT R21, R21, 0x7632, R21 ;  /* 0x0000763215157816 */ /* 0x000fe20000000015 */
[----:B------:R-:W-:Y:S01]  /*4f30*/  IMAD.MOV.U32 R11, RZ, RZ, R10 ;  /* 0x000000ffff0b7224 */ /* 0x000fe200078e000a */
[----:B------:R-:W-:-:S07]  /*4f40*/  PRMT R40, R40, 0x5410, R40 ;  /* 0x0000541028287816 */ /* 0x000fce0000000028 */
.L_x_11515:
[----:B------:R-:W-:Y:S05]  /*4f50*/  BSYNC.RECONVERGENT B1 ;  /* 0x0000000000017941 */ /* 0x000fea0003800200 */
.L_x_11513:
        /* <DEDUP_REMOVED lines=11> */
.L_x_11517:
[----:B------:R-:W-:Y:S01]  /*5010*/  IMAD.MOV.U32 R19, RZ, RZ, R18 ;  /* 0x000000ffff137224 */ /* 0x000fe200078e0012 */
[----:B------:R-:W-:Y:S01]  /*5020*/  PRMT R20, R20, 0x5410, R21 ;  /* 0x0000541014147816 */ /* 0x000fe20000000015 */
[----:B------:R-:W-:Y:S01]  /*5030*/  IMAD.MOV.U32 R10, RZ, RZ, R13 ;  /* 0x000000ffff0a7224 */ /* 0x000fe200078e000d */
[----:B------:R-:W-:-:S07]  /*5040*/  PRMT R40, R39, 0x7632, R40 ;  /* 0x0000763227287816 */ /* 0x000fce0000000028 */
.L_x_11518:
[----:B------:R-:W-:Y:S05]  /*5050*/  BSYNC.RECONVERGENT B1 ;  /* 0x0000000000017941 */ /* 0x000fea0003800200 */
.L_x_11516:
        /* <DEDUP_REMOVED lines=11> */
.L_x_11520:
[----:B------:R-:W-:Y:S01]  /*5110*/  IMAD.MOV.U32 R18, RZ, RZ, R19 ;  /* 0x000000ffff127224 */ /* 0x000fe200078e0013 */
[----:B------:R-:W-:Y:S01]  /*5120*/  PRMT R21, R21, 0x7610, R20 ;  /* 0x0000761015157816 */ /* 0x000fe20000000014 */
[----:B------:R-:W-:Y:S01]  /*5130*/  IMAD.MOV.U32 R13, RZ, RZ, R12 ;  /* 0x000000ffff0d7224 */ /* 0x000fe200078e000c */
[----:B------:R-:W-:-:S07]  /*5140*/  PRMT R39, R39, 0x5410, R36 ;  /* 0x0000541027277816 */ /* 0x000fce0000000024 */
.L_x_11521:
[----:B------:R-:W-:Y:S05]  /*5150*/  BSYNC.RECONVERGENT B1 ;  /* 0x0000000000017941 */ /* 0x000fea0003800200 */
.L_x_11519:
        /* <DEDUP_REMOVED lines=11> */
.L_x_11523:
[----:B------:R-:W-:Y:S01]  /*5210*/  IMAD.MOV.U32 R19, RZ, RZ, R18 ;  /* 0x000000ffff137224 */ /* 0x000fe200078e0012 */
[----:B------:R-:W-:Y:S01]  /*5220*/  PRMT R21, R21, 0x7632, R21 ;  /* 0x0000763215157816 */ /* 0x000fe20000000015 */
[----:B------:R-:W-:Y:S01]  /*5230*/  IMAD.MOV.U32 R12, RZ, RZ, R15 ;  /* 0x000000ffff0c7224 */ /* 0x000fe200078e000f */
[----:B------:R-:W-:-:S07]  /*5240*/  PRMT R36, R36, 0x7632, R36 ;  /* 0x0000763224247816 */ /* 0x000fce0000000024 */
.L_x_11524:
[----:B------:R-:W-:Y:S05]  /*5250*/  BSYNC.RECONVERGENT B1 ;  /* 0x0000000000017941 */ /* 0x000fea0003800200 */
.L_x_11522:
        /* <DEDUP_REMOVED lines=11> */
.L_x_11526:
[----:B------:R-:W-:Y:S01]  /*5310*/  IMAD.MOV.U32 R18, RZ, RZ, R19 ;  /* 0x000000ffff127224 */ /* 0x000fe200078e0013 */
[----:B------:R-:W-:Y:S01]  /*5320*/  PRMT R23, R21, 0x7610, R23 ;  /* 0x0000761015177816 */ /* 0x000fe20000000017 */
[----:B------:R-:W-:Y:S01]  /*5330*/  IMAD.MOV.U32 R15, RZ, RZ, R14 ;  /* 0x000000ffff0f7224 */ /* 0x000fe200078e000e */
[----:B------:R-:W-:-:S07]  /*5340*/  PRMT R36, R36, 0x5410, R37 ;  /* 0x0000541024247816 */ /* 0x000fce0000000025 */
.L_x_11527:
[----:B------:R-:W-:Y:S05]  /*5350*/  BSYNC.RECONVERGENT B1 ;  /* 0x0000000000017941 */ /* 0x000fea0003800200 */
.L_x_11525:
        /* <DEDUP_REMOVED lines=11> */
.L_x_11529:
[----:B------:R-:W-:Y:S01]  /*5410*/  IMAD.MOV.U32 R19, RZ, RZ, R18 ;  /* 0x000000ffff137224 */ /* 0x000fe200078e0012 */
[----:B------:R-:W-:Y:S01]  /*5420*/  PRMT R20, R20, 0x5410, R23 ;  /* 0x0000541014147816 */ /* 0x000fe20000000017 */
[----:B------:R-:W-:Y:S01]  /*5430*/  IMAD.MOV.U32 R14, RZ, RZ, R29 ;  /* 0x000000ffff0e7224 */ /* 0x000fe200078e001d */
[----:B------:R-:W-:-:S07]  /*5440*/  PRMT R37, R37, 0x7632, R37 ;  /* 0x0000763225257816 */ /* 0x000fce0000000025 */
.L_x_11530:
[----:B------:R-:W-:Y:S05]  /*5450*/  BSYNC.RECONVERGENT B1 ;  /* 0x0000000000017941 */ /* 0x000fea0003800200 */
.L_x_11528:
        /* <DEDUP_REMOVED lines=11> */
.L_x_11532:
[----:B------:R-:W-:Y:S01]  /*5510*/  IMAD.MOV.U32 R24, RZ, RZ, R19 ;  /* 0x000000ffff187224 */ /* 0x000fe200078e0013 */
[----:B------:R-:W-:Y:S01]  /*5520*/  PRMT R21, R21, 0x7610, R20 ;  /* 0x0000761015157816 */ /* 0x000fe20000000014 */
[----:B------:R-:W-:Y:S01]  /*5530*/  IMAD.MOV.U32 R29, RZ, RZ, R28 ;  /* 0x000000ffff1d7224 */ /* 0x000fe200078e001c */
[----:B------:R-:W-:-:S07]  /*5540*/  PRMT R37, R37, 0x5410, R38 ;  /* 0x0000541025257816 */ /* 0x000fce0000000026 */
.L_x_11533:
[----:B------:R-:W-:Y:S05]  /*5550*/  BSYNC.RECONVERGENT B1 ;  /* 0x0000000000017941 */ /* 0x000fea0003800200 */
.L_x_11531:
        /* <DEDUP_REMOVED lines=11> */
.L_x_11535:
[----:B------:R-:W-:Y:S01]  /*5610*/  IMAD.MOV.U32 R18, RZ, RZ, R24 ;  /* 0x000000ffff127224 */ /* 0x000fe200078e0018 */
[----:B------:R-:W-:Y:S01]  /*5620*/  PRMT R19, R19, 0x7610, R21 ;  /* 0x0000761013137816 */ /* 0x000fe20000000015 */
[----:B------:R-:W-:Y:S01]  /*5630*/  IMAD.MOV.U32 R28, RZ, RZ, R31 ;  /* 0x000000ffff1c7224 */ /* 0x000fe200078e001f */
[----:B------:R-:W-:-:S07]  /*5640*/  PRMT R38, R38, 0x7632, R38 ;  /* 0x0000763226267816 */ /* 0x000fce0000000026 */
.L_x_11536:
[----:B------:R-:W-:Y:S05]  /*5650*/  BSYNC.RECONVERGENT B1 ;  /* 0x0000000000017941 */ /* 0x000fea0003800200 */
.L_x_11534:
        /* <DEDUP_REMOVED lines=11> */
.L_x_11538:
[----:B------:R-:W-:Y:S01]  /*5710*/  PRMT R38, R38, 0x5410, R20 ;  /* 0x0000541026267816 */ /* 0x000fe20000000014 */
[----:B------:R-:W-:Y:S01]  /*5720*/  IMAD.MOV.U32 R31, RZ, RZ, R3 ;  /* 0x000000ffff1f7224 */ /* 0x000fe200078e0003 */
[C---:B------:R-:W-:Y:S01]  /*5730*/  PRMT R39, R19.reuse, 0x7632, R39 ;  /* 0x0000763213277816 */ /* 0x040fe20000000027 */
[----:B------:R-:W-:Y:S01]  /*5740*/  IMAD.MOV.U32 R30, RZ, RZ, R18 ;  /* 0x000000ffff1e7224 */ /* 0x000fe200078e0012 */
[----:B------:R-:W-:Y:S01]  /*5750*/  PRMT R20, R19, 0x7632, R20 ;  /* 0x0000763213147816 */ /* 0x000fe20000000014 */
[----:B------:R-:W-:-:S07]  /*5760*/  IMAD.MOV.U32 R3, RZ, RZ, R18 ;  /* 0x000000ffff037224 */ /* 0x000fce00078e0012 */
.L_x_11539:
[----:B------:R-:W-:Y:S05]  /*5770*/  BSYNC.RECONVERGENT B1 ;  /* 0x0000000000017941 */ /* 0x000fea0003800200 */
.L_x_11537:
[----:B------:R-:W-:Y:S02]  /*5780*/  VIADD R16, R16, 0x4 ;  /* 0x0000000410107836 */ /* 0x000fe40000000000 */
[----:B------:R-:W-:Y:S01]  /*5790*/  VIADD R46, R46, 0x2 ;  /* 0x000000022e2e7836 */ /* 0x000fe20000000000 */
[----:B------:R-:W-:Y:S06]  /*57a0*/  @P1 BRA `(.L_x_11540) ;  /* 0xfffffff000081947 */ /* 0x000fec000383ffff */
.L_x_11494:
[----:B------:R-:W-:Y:S05]  /*57b0*/  BSYNC.RECONVERGENT B0 ;  /* 0x0000000000007941 */ /* 0x000fea0003800200 */
.L_x_11493:
[----:B------:R-:W-:Y:S01]  /*57c0*/  SHFL.DOWN PT, R20, R14, 0x8, 0x1f ;  /* 0x09001f000e147f89 */ /* 0x000fe200000e0000 */
[----:B------:R-:W-:Y:S01]  /*57d0*/  PRMT R3, R38, 0x7610, R37 ;  /* 0x0000761026037816 */ /* 0x000fe20000000025 */
[----:B------:R-:W-:Y:S01]  /*57e0*/  BSSY.RECONVERGENT B0, `(.L_x_11541) ;  /* 0x0000144000007945 */ /* 0x000fe20003800200 */
[----:B------:R-:W-:Y:S01]  /*57f0*/  ISETP.GT.AND P0, PT, R45, 0x17, PT ;  /* 0x000000172d00780c */ /* 0x000fe20003f04270 */
[----:B------:R-:W1:Y:S04]  /*5800*/  SHFL.DOWN PT, R21, R15, 0x8, 0x1f ;  /* 0x09001f000f157f89 */ /* 0x000e6800000e0000 */
[----:B0-----:R-:W-:Y:S04]  /*5810*/  SHFL.DOWN PT, R16, R30, 0x8, 0x1f ;  /* 0x09001f001e107f89 */ /* 0x001fe800000e0000 */
[----:B------:R-:W0:Y:S04]  /*5820*/  SHFL.DOWN PT, R17, R31, 0x8, 0x1f ;  /* 0x09001f001f117f89 */ /* 0x000e2800000e0000 */
[----:B------:R-:W-:Y:S04]  /*5830*/  SHFL.DOWN PT, R18, R28, 0x8, 0x1f ;  /* 0x09001f001c127f89 */ /* 0x000fe800000e0000 */
[----:B------:R-:W2:Y:S04]  /*5840*/  SHFL.DOWN PT, R19, R29, 0x8, 0x1f ;  /* 0x09001f001d137f89 */ /* 0x000ea800000e0000 */
[----:B------:R3:W-:Y:S04]  /*5850*/  SHFL.DOWN PT, R24, R3, 0x8, 0x1f ;  /* 0x09001f0003187f89 */ /* 0x0007e800000e0000 */
[----:B-1----:R1:W-:Y:S01]  /*5860*/  STL.64 [R32+0x18], R20 ;  /* 0x0000181420007387 */ /* 0x0023e20000100a00 */
[----:B---3--:R-:W-:-:S03]  /*5870*/  PRMT R3, R37, 0x7610, R36 ;  /* 0x0000761025037816 */ /* 0x008fc60000000024 */
[----:B------:R-:W-:Y:S04]  /*5880*/  SHFL.DOWN PT, R20, R8, 0x8, 0x1f ;  /* 0x09001f0008147f89 */ /* 0x000fe800000e0000 */
[----:B0-----:R-:W-:Y:S01]  /*5890*/  STL.64 [R32+0x8], R16 ;  /* 0x0000081020007387 */ /* 0x001fe20000100a00 */
[----:B-1----:R-:W-:-:S03]  /*58a0*/  PRMT R21, R39, 0x7610, R38 ;  /* 0x0000761027157816 */ /* 0x002fc60000000026 */
[----:B------:R-:W-:Y:S04]  /*58b0*/  SHFL.DOWN PT, R16, R12, 0x8, 0x1f ;  /* 0x09001f000c107f89 */ /* 0x000fe800000e0000 */
[----:B------:R-:W0:Y:S04]  /*58c0*/  SHFL.DOWN PT, R17, R13, 0x8, 0x1f ;  /* 0x09001f000d117f89 */ /* 0x000e2800000e0000 */
[----:B------:R1:W-:Y:S04]  /*58d0*/  SHFL.DOWN PT, R23, R3, 0x8, 0x1f ;  /* 0x09001f0003177f89 */ /* 0x0003e800000e0000 */
[----:B------:R-:W3:Y:S01]  /*58e0*/  SHFL.DOWN PT, R25, R21, 0x8, 0x1f ;  /* 0x09001f0015197f89 */ /* 0x000ee200000e0000 */
[----:B-1----:R-:W-:-:S03]  /*58f0*/  PRMT R3, R36, 0x7610, R39 ;  /* 0x0000761024037816 */ /* 0x002fc60000000027 */
[----:B--2---:R-:W-:Y:S04]  /*5900*/  STL.64 [R32+0x10], R18 ;  /* 0x0000101220007387 */ /* 0x004fe80000100a00 */
[----:B------:R-:W-:Y:S04]  /*5910*/  SHFL.DOWN PT, R18, R10, 0x8, 0x1f ;  /* 0x09001f000a127f89 */ /* 0x000fe800000e0000 */
[----:B------:R-:W-:Y:S04]  /*5920*/  SHFL.DOWN PT, R3, R3, 0x8, 0x1f ;  /* 0x09001f0003037f89 */ /* 0x000fe800000e0000 */
[----:B------:R-:W1:Y:S04]  /*5930*/  SHFL.DOWN PT, R19, R11, 0x8, 0x1f ;  /* 0x09001f000b137f89 */ /* 0x000e6800000e0000 */
[----:B0-----:R3:W-:Y:S04]  /*5940*/  STL.64 [R32+0x20], R16 ;  /* 0x0000201020007387 */ /* 0x0017e80000100a00 */
[----:B------:R-:W0:Y:S01]  /*5950*/  SHFL.DOWN PT, R21, R9, 0x8, 0x1f ;  /* 0x09001f0009157f89 */ /* 0x000e2200000e0000 */
[----:B---3--:R-:W-:-:S02]  /*5960*/  IMAD.MOV.U32 R16, RZ, RZ, R25 ;  /* 0x000000ffff107224 */ /* 0x008fc400078e0019 */
[----:B------:R-:W-:-:S05]  /*5970*/  IMAD.MOV.U32 R17, RZ, RZ, R24 ;  /* 0x000000ffff117224 */ /* 0x000fca00078e0018 */
[----:B------:R2:W-:Y:S04]  /*5980*/  STL.64 [R32+0x48], R16 ;  /* 0x0000481020007387 */ /* 0x0005e80000100a00 */
[----:B-1----:R-:W-:Y:S04]  /*5990*/  STL.64 [R32+0x28], R18 ;  /* 0x0000281220007387 */ /* 0x002fe80000100a00 */
[----:B------:R-:W-:Y:S01]  /*59a0*/  SHFL.DOWN PT, R18, R6, 0x8, 0x1f ;  /* 0x09001f0006127f89 */ /* 0x000fe200000e0000 */
[----:B--2---:R-:W-:-:S03]  /*59b0*/  IMAD.MOV.U32 R16, RZ, RZ, R23 ;  /* 0x000000ffff107224 */ /* 0x004fc600078e0017 */
[----:B------:R-:W1:Y:S01]  /*59c0*/  SHFL.DOWN PT, R19, R7, 0x8, 0x1f ;  /* 0x09001f0007137f89 */ /* 0x000e6200000e0000 */
[----:B------:R-:W-:Y:S02]  /*59d0*/  IMAD.MOV.U32 R17, RZ, RZ, R3 ;  /* 0x000000ffff117224 */ /* 0x000fe400078e0003 */
[----:B------:R-:W-:Y:S01]  /*59e0*/  IMAD.MOV.U32 R3, RZ, RZ, R42 ;  /* 0x000000ffff037224 */ /* 0x000fe200078e002a */
[----:B0-----:R-:W-:Y:S04]  /*59f0*/  STL.64 [R32+0x30], R20 ;  /* 0x0000301420007387 */ /* 0x001fe80000100a00 */
[----:B------:R0:W-:Y:S04]  /*5a00*/  STL.64 [R32+0x50], R16 ;  /* 0x0000501020007387 */ /* 0x0001e80000100a00 */
[----:B------:R2:W-:Y:S04]  /*5a10*/  SHFL.DOWN PT, R23, R3, 0x8, 0x1f ;  /* 0x09001f0003177f89 */ /* 0x0005e800000e0000 */
[----:B------:R-:W-:Y:S01]  /*5a20*/  SHFL.DOWN PT, R20, R4, 0x8, 0x1f ;  /* 0x09001f0004147f89 */ /* 0x000fe200000e0000 */
[----:B0-----:R-:W-:Y:S01]  /*5a30*/  IMAD.MOV.U32 R17, RZ, RZ, R40 ;  /* 0x000000ffff117224 */ /* 0x001fe200078e0028 */
[----:B--2---:R-:W-:Y:S01]  /*5a40*/  PRMT R3, R43, 0x5410, R44 ;  /* 0x000054102b037816 */ /* 0x004fe2000000002c */
[----:B------:R-:W-:Y:S01]  /*5a50*/  IMAD.MOV.U32 R16, RZ, RZ, R41 ;  /* 0x000000ffff107224 */ /* 0x000fe200078e0029 */
[----:B------:R-:W0:Y:S04]  /*5a60*/  SHFL.DOWN PT, R21, R5, 0x8, 0x1f ;  /* 0x09001f0005157f89 */ /* 0x000e2800000e0000 */
[----:B------:R-:W2:Y:S04]  /*5a70*/  SHFL.DOWN PT, R25, R17, 0x8, 0x1f ;  /* 0x09001f0011197f89 */ /* 0x000ea800000e0000 */
[----:B------:R-:W3:Y:S04]  /*5a80*/  SHFL.DOWN PT, R24, R16, 0x8, 0x1f ;  /* 0x09001f0010187f89 */ /* 0x000ee800000e0000 */
[----:B------:R-:W-:Y:S04]  /*5a90*/  SHFL.DOWN PT, R3, R3, 0x8, 0x1f ;  /* 0x09001f0003037f89 */ /* 0x000fe800000e0000 */
[----:B------:R-:W-:Y:S04]  /*5aa0*/  SHFL.DOWN PT, R16, R22, 0x8, 0x1f ;  /* 0x09001f0016107f89 */ /* 0x000fe800000e0000 */
[----:B------:R-:W4:Y:S04]  /*5ab0*/  SHFL.DOWN PT, R17, R2, 0x8, 0x1f ;  /* 0x09001f0002117f89 */ /* 0x000f2800000e0000 */
[----:B-1----:R2:W-:Y:S04]  /*5ac0*/  STL.64 [R32+0x38], R18 ;  /* 0x0000381220007387 */ /* 0x0025e80000100a00 */
[----:B0-----:R-:W-:Y:S01]  /*5ad0*/  STL.64 [R32+0x40], R20 ;  /* 0x0000401420007387 */ /* 0x001fe20000100a00 */
[----:B--2---:R-:W-:-:S02]  /*5ae0*/  IMAD.MOV.U32 R18, RZ, RZ, R25 ;  /* 0x000000ffff127224 */ /* 0x004fc400078e0019 */
[----:B---3--:R-:W-:-:S05]  /*5af0*/  IMAD.MOV.U32 R19, RZ, RZ, R24 ;  /* 0x000000ffff137224 */ /* 0x008fca00078e0018 */
[----:B------:R0:W-:Y:S04]  /*5b00*/  STL.64 [R32+0x58], R18 ;  /* 0x0000581220007387 */ /* 0x0001e80000100a00 */
[----:B----4-:R1:W-:Y:S01]  /*5b10*/  STL.64 [R32], R16 ;  /* 0x0000001020007387 */ /* 0x0103e20000100a00 */
[----:B0-----:R-:W-:Y:S02]  /*5b20*/  IMAD.MOV.U32 R18, RZ, RZ, R23 ;  /* 0x000000ffff127224 */ /* 0x001fe400078e0017 */
[----:B------:R-:W-:Y:S02]  /*5b30*/  IMAD.MOV.U32 R19, RZ, RZ, R3 ;  /* 0x000000ffff137224 */ /* 0x000fe400078e0003 */
[----:B------:R-:W-:-:S03]  /*5b40*/  IMAD.MOV.U32 R3, RZ, RZ, R22 ;  /* 0x000000ffff037224 */ /* 0x000fc600078e0016 */
[----:B------:R1:W-:Y:S01]  /*5b50*/  STL.64 [R32+0x60], R18 ;  /* 0x0000601220007387 */ /* 0x0003e20000100a00 */
[----:B------:R-:W-:Y:S05]  /*5b60*/  @P0 BRA `(.L_x_11542) ;  /* 0x00000010002c0947 */ /* 0x000fea0003800000 */
[CC--:B------:R-:W-:Y:S01]  /*5b70*/  FSETP.GT.FTZ.AND P0, PT, R22.reuse, R16.reuse, PT ;  /* 0x000000101600720b */ /* 0x0c0fe20003f14000 */
[----:B-1----:R-:W-:Y:S01]  /*5b80*/  IMAD.MOV.U32 R18, RZ, RZ, R30 ;  /* 0x000000ffff127224 */ /* 0x002fe200078e001e */
[----:B------:R-:W-:Y:S02]  /*5b90*/  PRMT R20, R39, 0x7610, R20 ;  /* 0x0000761027147816 */ /* 0x000fe40000000014 */
        /* <DEDUP_REMOVED lines=8> */
[----:B------:R-:W-:Y:S02]  /*5c20*/  VIADD R17, R32, 0x8 ;  /* 0x0000000820117836 */ /* 0x000fe40000000000 */
[----:B------:R-:W-:-:S07]  /*5c30*/  IMAD.MOV.U32 R16, RZ, RZ, RZ ;  /* 0x000000ffff107224 */ /* 0x000fce00078e00ff */
.L_x_11588:
        /* <DEDUP_REMOVED lines=20> */
.L_x_11544:
[----:B------:R-:W-:Y:S01]  /*5d80*/  IMAD.MOV.U32 R22, RZ, RZ, R5 ;  /* 0x000000ffff167224 */ /* 0x000fe200078e0005 */
[----:B------:R-:W-:Y:S01]  /*5d90*/  PRMT R21, R44, 0x7610, R21 ;  /* 0x000076102c157816 */ /* 0x000fe20000000015 */
[----:B------:R-:W-:Y:S01]  /*5da0*/  IMAD.MOV.U32 R5, RZ, RZ, R4 ;  /* 0x000000ffff057224 */ /* 0x000fe200078e0004 */
[----:B------:R-:W-:-:S07]  /*5db0*/  PRMT R44, R43, 0x7610, R44 ;  /* 0x000076102b2c7816 */ /* 0x000fce000000002c */
.L_x_11545:
[----:B------:R-:W-:Y:S05]  /*5dc0*/  BSYNC.RECONVERGENT B1 ;  /* 0x0000000000017941 */ /* 0x000fea0003800200 */
.L_x_11543:
        /* <DEDUP_REMOVED lines=11> */
.L_x_11547:
[----:B------:R-:W-:Y:S01]  /*5e80*/  IMAD.MOV.U32 R19, RZ, RZ, R22 ;  /* 0x000000ffff137224 */ /* 0x000fe200078e0016 */
[----:B------:R-:W-:Y:S01]  /*5e90*/  PRMT R20, R20, 0x5410, R21 ;  /* 0x0000541014147816 */ /* 0x000fe20000000015 */
[----:B------:R-:W-:Y:S01]  /*5ea0*/  IMAD.MOV.U32 R4, RZ, RZ, R7 ;  /* 0x000000ffff047224 */ /* 0x000fe200078e0007 */
[----:B------:R-:W-:-:S07]  /*5eb0*/  PRMT R43, R42, 0x7632, R43 ;  /* 0x000076322a2b7816 */ /* 0x000fce000000002b */
.L_x_11548:
[----:B------:R-:W-:Y:S05]  /*5ec0*/  BSYNC.RECONVERGENT B1 ;  /* 0x0000000000017941 */ /* 0x000fea0003800200 */
.L_x_11546:
        /* <DEDUP_REMOVED lines=11> */
.L_x_11550:
[----:B------:R-:W-:Y:S01]  /*5f80*/  IMAD.MOV.U32 R22, RZ, RZ, R19 ;  /* 0x000000ffff167224 */ /* 0x000fe200078e0013 */
[----:B------:R-:W-:Y:S01]  /*5f90*/  PRMT R21, R20, 0x7632, R21 ;  /* 0x0000763214157816 */ /* 0x000fe20000000015 */
[----:B------:R-:W-:Y:S01]  /*5fa0*/  IMAD.MOV.U32 R7, RZ, RZ, R6 ;  /* 0x000000ffff077224 */ /* 0x000fe200078e0006 */
[----:B------:R-:W-:-:S07]  /*5fb0*/  PRMT R42, R42, 0x5410, R42 ;  /* 0x000054102a2a7816 */ /* 0x000fce000000002a */
.L_x_11551:
[----:B------:R-:W-:Y:S05]  /*5fc0*/  BSYNC.RECONVERGENT B1 ;  /* 0x0000000000017941 */ /* 0x000fea0003800200 */
.L_x_11549:
        /* <DEDUP_REMOVED lines=11> */
.L_x_11553:
[----:B------:R-:W-:Y:S01]  /*6080*/  IMAD.MOV.U32 R19, RZ, RZ, R22 ;  /* 0x000000ffff137224 */ /* 0x000fe200078e0016 */
[----:B------:R-:W-:Y:S01]  /*6090*/  PRMT R20, R20, 0x5410, R21 ;  /* 0x0000541014147816 */ /* 0x000fe20000000015 */
[----:B------:R-:W-:Y:S01]  /*60a0*/  IMAD.MOV.U32 R6, RZ, RZ, R9 ;  /* 0x000000ffff067224 */ /* 0x000fe200078e0009 */
[----:B------:R-:W-:-:S07]  /*60b0*/  PRMT R42, R41, 0x7632, R42 ;  /* 0x00007632292a7816 */ /* 0x000fce000000002a */
.L_x_11554:
[----:B------:R-:W-:Y:S05]  /*60c0*/  BSYNC.RECONVERGENT B1 ;  /* 0x0000000000017941 */ /* 0x000fea0003800200 */
.L_x_11552:
        /* <DEDUP_REMOVED lines=11> */
.L_x_11556:
[----:B------:R-:W-:Y:S01]  /*6180*/  IMAD.MOV.U32 R22, RZ, RZ, R19 ;  /* 0x000000ffff167224 */ /* 0x000fe200078e0013 */
[----:B------:R-:W-:Y:S01]  /*6190*/  PRMT R21, R21, 0x7610, R20 ;  /* 0x0000761015157816 */ /* 0x000fe20000000014 */
[----:B------:R-:W-:Y:S01]  /*61a0*/  IMAD.MOV.U32 R9, RZ, RZ, R8 ;  /* 0x000000ffff097224 */ /* 0x000fe200078e0008 */
[----:B------:R-:W-:-:S07]  /*61b0*/  PRMT R41, R41, 0x5410, R41 ;  /* 0x0000541029297816 */ /* 0x000fce0000000029 */
.L_x_11557:
[----:B------:R-:W-:Y:S05]  /*61c0*/  BSYNC.RECONVERGENT B1 ;  /* 0x0000000000017941 */ /* 0x000fea0003800200 */
.L_x_11555:
        /* <DEDUP_REMOVED lines=11> */
.L_x_11559:
[----:B------:R-:W-:Y:S01]  /*6280*/  IMAD.MOV.U32 R19, RZ, RZ, R22 ;  /* 0x000000ffff137224 */ /* 0x000fe200078e0016 */
[----:B------:R-:W-:Y:S01]  /*6290*/  PRMT R20, R20, 0x7610, R21 ;  /* 0x0000761014147816 */ /* 0x000fe20000000015 */
[----:B------:R-:W-:Y:S01]  /*62a0*/  IMAD.MOV.U32 R8, RZ, RZ, R11 ;  /* 0x000000ffff087224 */ /* 0x000fe200078e000b */
[----:B------:R-:W-:-:S07]  /*62b0*/  PRMT R41, R40, 0x7632, R41 ;  /* 0x0000763228297816 */ /* 0x000fce0000000029 */
.L_x_11560:
[----:B------:R-:W-:Y:S05]  /*62c0*/  BSYNC.RECONVERGENT B1 ;  /* 0x0000000000017941 */ /* 0x000fea0003800200 */
.L_x_11558:
        /* <DEDUP_REMOVED lines=11> */
.L_x_11562:
[----:B------:R-:W-:Y:S01]  /*6380*/  IMAD.MOV.U32 R22, RZ, RZ, R19 ;  /* 0x000000ffff167224 */ /* 0x000fe200078e0013 */
[----:B------:R-:W-:Y:S01]  /*6390*/  PRMT R21, R20, 0x7632, R21 ;  /* 0x0000763214157816 */ /* 0x000fe20000000015 */
[----:B------:R-:W-:Y:S01]  /*63a0*/  IMAD.MOV.U32 R11, RZ, RZ, R10 ;  /* 0x000000ffff0b7224 */ /* 0x000fe200078e000a */
[----:B------:R-:W-:-:S07]  /*63b0*/  PRMT R40, R40, 0x5410, R40 ;  /* 0x0000541028287816 */ /* 0x000fce0000000028 */
.L_x_11563:
[----:B------:R-:W-:Y:S05]  /*63c0*/  BSYNC.RECONVERGENT B1 ;  /* 0x0000000000017941 */ /* 0x000fea0003800200 */
.L_x_11561:
        /* <DEDUP_REMOVED lines=11> */
.L_x_11565:
[----:B------:R-:W-:Y:S01]  /*6480*/  IMAD.MOV.U32 R19, RZ, RZ, R22 ;  /* 0x000000ffff137224 */ /* 0x000fe200078e0016 */
[----:B------:R-:W-:Y:S01]  /*6490*/  PRMT R21, R21, 0x5410, R21 ;  /* 0x0000541015157816 */ /* 0x000fe20000000015 */
[----:B------:R-:W-:Y:S01]  /*64a0*/  IMAD.MOV.U32 R10, RZ, RZ, R13 ;  /* 0x000000ffff0a7224 */ /* 0x000fe200078e000d */
[----:B------:R-:W-:-:S07]  /*64b0*/  PRMT R40, R39, 0x7632, R40 ;  /* 0x0000763227287816 */ /* 0x000fce0000000028 */
.L_x_11566:
[----:B------:R-:W-:Y:S05]  /*64c0*/  BSYNC.RECONVERGENT B1 ;  /* 0x0000000000017941 */ /* 0x000fea0003800200 */
.L_x_11564:
        /* <DEDUP_REMOVED lines=11> */
.L_x_11568:
[----:B------:R-:W-:Y:S01]  /*6580*/  IMAD.MOV.U32 R22, RZ, RZ, R19 ;  /* 0x000000ffff167224 */ /* 0x000fe200078e0013 */
[----:B------:R-:W-:Y:S01]  /*6590*/  PRMT R20, R20, 0x7610, R21 ;  /* 0x0000761014147816 */ /* 0x000fe20000000015 */
[----:B------:R-:W-:Y:S01]  /*65a0*/  IMAD.MOV.U32 R13, RZ, RZ, R12 ;  /* 0x000000ffff0d7224 */ /* 0x000fe200078e000c */
[----:B------:R-:W-:-:S07]  /*65b0*/  PRMT R39, R39, 0x5410, R36 ;  /* 0x0000541027277816 */ /* 0x000fce0000000024 */
.L_x_11569:
[----:B------:R-:W-:Y:S05]  /*65c0*/  BSYNC.RECONVERGENT B1 ;  /* 0x0000000000017941 */ /* 0x000fea0003800200 */
.L_x_11567:
        /* <DEDUP_REMOVED lines=11> */
.L_x_11571:
[----:B------:R-:W-:Y:S01]  /*6680*/  IMAD.MOV.U32 R19, RZ, RZ, R22 ;  /* 0x000000ffff137224 */ /* 0x000fe200078e0016 */
[----:B------:R-:W-:Y:S01]  /*6690*/  PRMT R23, R20, 0x7632, R23 ;  /* 0x0000763214177816 */ /* 0x000fe20000000017 */
[----:B------:R-:W-:Y:S01]  /*66a0*/  IMAD.MOV.U32 R12, RZ, RZ, R15 ;  /* 0x000000ffff0c7224 */ /* 0x000fe200078e000f */
[----:B------:R-:W-:-:S07]  /*66b0*/  PRMT R36, R36, 0x7632, R36 ;  /* 0x0000763224247816 */ /* 0x000fce0000000024 */
.L_x_11572:
[----:B------:R-:W-:Y:S05]  /*66c0*/  BSYNC.RECONVERGENT B1 ;  /* 0x0000000000017941 */ /* 0x000fea0003800200 */
.L_x_11570:
        /* <DEDUP_REMOVED lines=11> */
.L_x_11574:
[----:B------:R-:W-:Y:S01]  /*6780*/  IMAD.MOV.U32 R22, RZ, RZ, R19 ;  /* 0x000000ffff167224 */ /* 0x000fe200078e0013 */
[----:B------:R-:W-:Y:S01]  /*6790*/  PRMT R21, R23, 0x7610, R21 ;  /* 0x0000761017157816 */ /* 0x000fe20000000015 */
[----:B------:R-:W-:Y:S01]  /*67a0*/  IMAD.MOV.U32 R15, RZ, RZ, R14 ;  /* 0x000000ffff0f7224 */ /* 0x000fe200078e000e */
[----:B------:R-:W-:-:S07]  /*67b0*/  PRMT R36, R36, 0x5410, R37 ;  /* 0x0000541024247816 */ /* 0x000fce0000000025 */
.L_x_11575:
[----:B------:R-:W-:Y:S05]  /*67c0*/  BSYNC.RECONVERGENT B1 ;  /* 0x0000000000017941 */ /* 0x000fea0003800200 */
.L_x_11573:
        /* <DEDUP_REMOVED lines=11> */
.L_x_11577:
[----:B------:R-:W-:Y:S01]  /*6880*/  IMAD.MOV.U32 R19, RZ, RZ, R22 ;  /* 0x000000ffff137224 */ /* 0x000fe200078e0016 */
[----:B------:R-:W-:Y:S01]  /*6890*/  PRMT R20, R20, 0x5410, R21 ;  /* 0x0000541014147816 */ /* 0x000fe20000000015 */
[----:B------:R-:W-:Y:S01]  /*68a0*/  IMAD.MOV.U32 R14, RZ, RZ, R29 ;  /* 0x000000ffff0e7224 */ /* 0x000fe200078e001d */
[----:B------:R-:W-:-:S07]  /*68b0*/  PRMT R37, R37, 0x7632, R37 ;  /* 0x0000763225257816 */ /* 0x000fce0000000025 */
.L_x_11578:
[----:B------:R-:W-:Y:S05]  /*68c0*/  BSYNC.RECONVERGENT B1 ;  /* 0x0000000000017941 */ /* 0x000fea0003800200 */
.L_x_11576:
        /* <DEDUP_REMOVED lines=11> */
.L_x_11580:
[----:B------:R-:W-:Y:S01]  /*6980*/  IMAD.MOV.U32 R22, RZ, RZ, R19 ;  /* 0x000000ffff167224 */ /* 0x000fe200078e0013 */
[----:B------:R-:W-:Y:S01]  /*6990*/  PRMT R21, R21, 0x7610, R20 ;  /* 0x0000761015157816 */ /* 0x000fe20000000014 */
[----:B------:R-:W-:Y:S01]  /*69a0*/  IMAD.MOV.U32 R29, RZ, RZ, R28 ;  /* 0x000000ffff1d7224 */ /* 0x000fe200078e001c */
[----:B------:R-:W-:-:S07]  /*69b0*/  PRMT R37, R37, 0x5410, R38 ;  /* 0x0000541025257816 */ /* 0x000fce0000000026 */
.L_x_11581:
[----:B------:R-:W-:Y:S05]  /*69c0*/  BSYNC.RECONVERGENT B1 ;  /* 0x0000000000017941 */ /* 0x000fea0003800200 */
.L_x_11579:
        /* <DEDUP_REMOVED lines=11> */
.L_x_11583:
[----:B------:R-:W-:Y:S01]  /*6a80*/  IMAD.MOV.U32 R19, RZ, RZ, R22 ;  /* 0x000000ffff137224 */ /* 0x000fe200078e0016 */
[----:B------:R-:W-:Y:S01]  /*6a90*/  PRMT R20, R20, 0x7610, R21 ;  /* 0x0000761014147816 */ /* 0x000fe20000000015 */
[----:B------:R-:W-:Y:S01]  /*6aa0*/  IMAD.MOV.U32 R28, RZ, RZ, R31 ;  /* 0x000000ffff1c7224 */ /* 0x000fe200078e001f */
[----:B------:R-:W-:-:S07]  /*6ab0*/  PRMT R38, R38, 0x7632, R38 ;  /* 0x0000763226267816 */ /* 0x000fce0000000026 */
.L_x_11584:
[----:B------:R-:W-:Y:S05]  /*6ac0*/  BSYNC.RECONVERGENT B1 ;  /* 0x0000000000017941 */ /* 0x000fea0003800200 */
.L_x_11582:
        /* <DEDUP_REMOVED lines=11> */
.L_x_11586:
[----:B------:R-:W-:Y:S01]  /*6b80*/  PRMT R38, R38, 0x5410, R20 ;  /* 0x0000541026267816 */ /* 0x000fe20000000014 */
[----:B------:R-:W-:Y:S01]  /*6b90*/  IMAD.MOV.U32 R31, RZ, RZ, R18 ;  /* 0x000000ffff1f7224 */ /* 0x000fe200078e0012 */
[C---:B------:R-:W-:Y:S01]  /*6ba0*/  PRMT R39, R20.reuse, 0x7632, R39 ;  /* 0x0000763214277816 */ /* 0x040fe20000000027 */
[--C-:B------:R-:W-:Y:S01]  /*6bb0*/  IMAD.MOV.U32 R30, RZ, RZ, R19.reuse ;  /* 0x000000ffff1e7224 */ /* 0x100fe200078e0013 */
[----:B------:R-:W-:Y:S01]  /*6bc0*/  PRMT R20, R20, 0x7632, R20 ;  /* 0x0000763214147816 */ /* 0x000fe20000000014 */
[----:B------:R-:W-:-:S07]  /*6bd0*/  IMAD.MOV.U32 R18, RZ, RZ, R19 ;  /* 0x000000ffff127224 */ /* 0x000fce00078e0013 */
.L_x_11587:
[----:B------:R-:W-:Y:S05]  /*6be0*/  BSYNC.RECONVERGENT B1 ;  /* 0x0000000000017941 */ /* 0x000fea0003800200 */
.L_x_11585:
[----:B------:R-:W-:Y:S02]  /*6bf0*/  VIADD R17, R17, 0x4 ;  /* 0x0000000411117836 */ /* 0x000fe40000000000 */
[----:B------:R-:W-:Y:S01]  /*6c00*/  VIADD R32, R32, 0x2 ;  /* 0x0000000220207836 */ /* 0x000fe20000000000 */
[----:B------:R-:W-:Y:S06]  /*6c10*/  @P1 BRA `(.L_x_11588) ;  /* 0xfffffff000081947 */ /* 0x000fec000383ffff */
.L_x_11542:
[----:B------:R-:W-:Y:S05]  /*6c20*/  BSYNC.RECONVERGENT B0 ;  /* 0x0000000000007941 */ /* 0x000fea0003800200 */
.L_x_11541:
        /* <DEDUP_REMOVED lines=8> */
[----:B------:R-:W-:Y:S02]  /*6cb0*/  SHFL.DOWN PT, R20, R14, 0x10, 0x1f ;  /* 0x0a001f000e147f89 */ /* 0x000fe400000e0000 */
[----:B------:R-:W-:-:S02]  /*6cc0*/  @P0 IMAD.MOV.U32 R32, RZ, RZ, R3 ;  /* 0x000000ffff200224 */ /* 0x000fc400078e0003 */
        /* <DEDUP_REMOVED lines=47> */
[----:B------:R-:W-:-:S04]  /*6fc0*/  FSETP.GT.FTZ.AND P0, PT, R3, R16, PT ;  /* 0x000000100300720b */ /* 0x000fc80003f14000 */
[----:B-1----:R-:W-:Y:S02]  /*6fd0*/  FSEL R19, R16, R3, P0 ;  /* 0x0000000310137208 */ /* 0x002fe40000000000 */
[----:B------:R-:W-:Y:S01]  /*6fe0*/  FSEL R32, R3, R16, P0 ;  /* 0x0000001003207208 */ /* 0x000fe20000000000 */
[----:B------:R-:W-:Y:S01]  /*6ff0*/  VIADD R16, R33, 0x8 ;  /* 0x0000000821107836 */ /* 0x000fe20000000000 */
[----:B------:R-:W-:Y:S02]  /*7000*/  FSEL R3, R2, R17, P0 ;  /* 0x0000001102037208 */ /* 0x000fe40000000000 */
[----:B------:R-:W-:Y:S01]  /*7010*/  FSEL R2, R17, R2, P0 ;  /* 0x0000000211027208 */ /* 0x000fe20000000000 */
[----:B------:R-:W-:Y:S01]  /*7020*/  FADD.FTZ R19, -R32, R19 ;  /* 0x0000001320137221 */ /* 0x000fe20000010100 */
[----:B------:R-:W-:-:S03]  /*7030*/  IMAD.MOV.U32 R17, RZ, RZ, R30 ;  /* 0x000000ffff117224 */ /* 0x000fc600078e001e */
[----:B------:R-:W-:Y:S01]  /*7040*/  FMUL.FTZ R18, R19, 1.4426950216293334961 ;  /* 0x3fb8aa3b13127820 */ /* 0x000fe20000410000 */
[----:B------:R-:W-:-:S05]  /*7050*/  PRMT R19, R39, 0x7610, R19 ;  /* 0x0000761027137816 */ /* 0x000fca0000000013 */
[----:B------:R-:W0:Y:S02]  /*7060*/  MUFU.EX2 R18, R18 ;  /* 0x0000001200127308 */ /* 0x000e240000000800 */
[----:B0-----:R-:W-:Y:S01]  /*7070*/  FFMA.FTZ R2, R2, R18, R3 ;  /* 0x0000001202027223 */ /* 0x001fe20000010003 */
[----:B------:R-:W-:-:S07]  /*7080*/  IMAD.MOV.U32 R3, RZ, RZ, RZ ;  /* 0x000000ffff037224 */ /* 0x000fce00078e00ff */
.L_x_11636:
        /* <DEDUP_REMOVED lines=20> */
.L_x_11592:
[----:B------:R-:W-:Y:S01]  /*71d0*/  IMAD.MOV.U32 R20, RZ, RZ, R5 ;  /* 0x000000ffff147224 */ /* 0x000fe200078e0005 */
[----:B------:R-:W-:Y:S01]  /*71e0*/  PRMT R19, R19, 0x5410, R44 ;  /* 0x0000541013137816 */ /* 0x000fe2000000002c */
[----:B------:R-:W-:Y:S01]  /*71f0*/  IMAD.MOV.U32 R5, RZ, RZ, R4 ;  /* 0x000000ffff057224 */ /* 0x000fe200078e0004 */
[----:B------:R-:W-:-:S07]  /*7200*/  PRMT R44, R43, 0x7610, R44 ;  /* 0x000076102b2c7816 */ /* 0x000fce000000002c */
.L_x_11593:
[----:B------:R-:W-:Y:S05]  /*7210*/  BSYNC.RECONVERGENT B1 ;  /* 0x0000000000017941 */ /* 0x000fea0003800200 */
.L_x_11591:
        /* <DEDUP_REMOVED lines=11> */
.L_x_11595:
[----:B------:R-:W-:Y:S01]  /*72d0*/  IMAD.MOV.U32 R21, RZ, RZ, R20 ;  /* 0x000000ffff157224 */ /* 0x000fe200078e0014 */
[----:B------:R-:W-:Y:S01]  /*72e0*/  PRMT R18, R18, 0x7610, R19 ;  /* 0x0000761012127816 */ /* 0x000fe20000000013 */
[----:B------:R-:W-:Y:S01]  /*72f0*/  IMAD.MOV.U32 R4, RZ, RZ, R7 ;  /* 0x000000ffff047224 */ /* 0x000fe200078e0007 */
[----:B------:R-:W-:-:S07]  /*7300*/  PRMT R43, R42, 0x7632, R43 ;  /* 0x000076322a2b7816 */ /* 0x000fce000000002b */
.L_x_11596:
[----:B------:R-:W-:Y:S05]  /*7310*/  BSYNC.RECONVERGENT B1 ;  /* 0x0000000000017941 */ /* 0x000fea0003800200 */
.L_x_11594:
        /* <DEDUP_REMOVED lines=11> */
.L_x_11598:
[----:B------:R-:W-:Y:S01]  /*73d0*/  IMAD.MOV.U32 R20, RZ, RZ, R21 ;  /* 0x000000ffff147224 */ /* 0x000fe200078e0015 */
[----:B------:R-:W-:Y:S01]  /*73e0*/  PRMT R22, R18, 0x7632, R22 ;  /* 0x0000763212167816 */ /* 0x000fe20000000016 */
[----:B------:R-:W-:Y:S01]  /*73f0*/  IMAD.MOV.U32 R7, RZ, RZ, R6 ;  /* 0x000000ffff077224 */ /* 0x000fe200078e0006 */
[----:B------:R-:W-:-:S07]  /*7400*/  PRMT R42, R42, 0x5410, R42 ;  /* 0x000054102a2a7816 */ /* 0x000fce000000002a */
.L_x_11599:
[----:B------:R-:W-:Y:S05]  /*7410*/  BSYNC.RECONVERGENT B1 ;  /* 0x0000000000017941 */ /* 0x000fea0003800200 */
.L_x_11597:
        /* <DEDUP_REMOVED lines=11> */
.L_x_11601:
[----:B------:R-:W-:Y:S01]  /*74d0*/  IMAD.MOV.U32 R21, RZ, RZ, R20 ;  /* 0x000000ffff157224 */ /* 0x000fe200078e0014 */
[----:B------:R-:W-:Y:S01]  /*74e0*/  PRMT R18, R22, 0x7610, R18 ;  /* 0x0000761016127816 */ /* 0x000fe20000000012 */
[----:B------:R-:W-:Y:S01]  /*74f0*/  IMAD.MOV.U32 R6, RZ, RZ, R9 ;  /* 0x000000ffff067224 */ /* 0x000fe200078e0009 */
[----:B------:R-:W-:-:S07]  /*7500*/  PRMT R42, R41, 0x7632, R42 ;  /* 0x00007632292a7816 */ /* 0x000fce000000002a */
.L_x_11602:
[----:B------:R-:W-:Y:S05]  /*7510*/  BSYNC.RECONVERGENT B1 ;  /* 0x0000000000017941 */ /* 0x000fea0003800200 */
.L_x_11600:
        /* <DEDUP_REMOVED lines=11> */
.L_x_11604:
[----:B------:R-:W-:Y:S01]  /*75d0*/  IMAD.MOV.U32 R20, RZ, RZ, R21 ;  /* 0x000000ffff147224 */ /* 0x000fe200078e0015 */
[----:B------:R-:W-:Y:S01]  /*75e0*/  PRMT R19, R19, 0x5410, R18 ;  /* 0x0000541013137816 */ /* 0x000fe20000000012 */
[----:B------:R-:W-:Y:S01]  /*75f0*/  IMAD.MOV.U32 R9, RZ, RZ, R8 ;  /* 0x000000ffff097224 */ /* 0x000fe200078e0008 */
[----:B------:R-:W-:-:S07]  /*7600*/  PRMT R41, R41, 0x5410, R41 ;  /* 0x0000541029297816 */ /* 0x000fce0000000029 */
.L_x_11605:
[----:B------:R-:W-:Y:S05]  /*7610*/  BSYNC.RECONVERGENT B1 ;  /* 0x0000000000017941 */ /* 0x000fea0003800200 */
.L_x_11603:
        /* <DEDUP_REMOVED lines=11> */
.L_x_11607:
[----:B------:R-:W-:Y:S01]  /*76d0*/  IMAD.MOV.U32 R21, RZ, RZ, R20 ;  /* 0x000000ffff157224 */ /* 0x000fe200078e0014 */
[----:B------:R-:W-:Y:S01]  /*76e0*/  PRMT R18, R18, 0x7610, R19 ;  /* 0x0000761012127816 */ /* 0x000fe20000000013 */
[----:B------:R-:W-:Y:S01]  /*76f0*/  IMAD.MOV.U32 R8, RZ, RZ, R11 ;  /* 0x000000ffff087224 */ /* 0x000fe200078e000b */
[----:B------:R-:W-:-:S07]  /*7700*/  PRMT R41, R40, 0x7632, R41 ;  /* 0x0000763228297816 */ /* 0x000fce0000000029 */
.L_x_11608:
[----:B------:R-:W-:Y:S05]  /*7710*/  BSYNC.RECONVERGENT B1 ;  /* 0x0000000000017941 */ /* 0x000fea0003800200 */
.L_x_11606:
        /* <DEDUP_REMOVED lines=11> */
.L_x_11610:
[----:B------:R-:W-:Y:S01]  /*77d0*/  IMAD.MOV.U32 R20, RZ, RZ, R21 ;  /* 0x000000ffff147224 */ /* 0x000fe200078e0015 */
[----:B------:R-:W-:Y:S01]  /*77e0*/  PRMT R18, R18, 0x7632, R18 ;  /* 0x0000763212127816 */ /* 0x000fe20000000012 */
[----:B------:R-:W-:Y:S01]  /*77f0*/  IMAD.MOV.U32 R11, RZ, RZ, R10 ;  /* 0x000000ffff0b7224 */ /* 0x000fe200078e000a */
[----:B------:R-:W-:-:S07]  /*7800*/  PRMT R40, R40, 0x5410, R40 ;  /* 0x0000541028287816 */ /* 0x000fce0000000028 */
.L_x_11611:
[----:B------:R-:W-:Y:S05]  /*7810*/  BSYNC.RECONVERGENT B1 ;  /* 0x0000000000017941 */ /* 0x000fea0003800200 */
.L_x_11609:
        /* <DEDUP_REMOVED lines=11> */
.L_x_11613:
[----:B------:R-:W-:Y:S01]  /*78d0*/  IMAD.MOV.U32 R21, RZ, RZ, R20 ;  /* 0x000000ffff157224 */ /* 0x000fe200078e0014 */
[----:B------:R-:W-:Y:S01]  /*78e0*/  PRMT R18, R18, 0x5410, R18 ;  /* 0x0000541012127816 */ /* 0x000fe20000000012 */
[----:B------:R-:W-:Y:S01]  /*78f0*/  IMAD.MOV.U32 R10, RZ, RZ, R13 ;  /* 0x000000ffff0a7224 */ /* 0x000fe200078e000d */
[----:B------:R-:W-:-:S07]  /*7900*/  PRMT R40, R39, 0x7632, R40 ;  /* 0x0000763227287816 */ /* 0x000fce0000000028 */
.L_x_11614:
[----:B------:R-:W-:Y:S05]  /*7910*/  BSYNC.RECONVERGENT B1 ;  /* 0x0000000000017941 */ /* 0x000fea0003800200 */
.L_x_11612:
        /* <DEDUP_REMOVED lines=11> */
.L_x_11616:
[----:B------:R-:W-:Y:S01]  /*79d0*/  IMAD.MOV.U32 R20, RZ, RZ, R21 ;  /* 0x000000ffff147224 */ /* 0x000fe200078e0015 */
[----:B------:R-:W-:Y:S01]  /*79e0*/  PRMT R18, R18, 0x7632, R18 ;  /* 0x0000763212127816 */ /* 0x000fe20000000012 */
[----:B------:R-:W-:Y:S01]  /*79f0*/  IMAD.MOV.U32 R13, RZ, RZ, R12 ;  /* 0x000000ffff0d7224 */ /* 0x000fe200078e000c */
[----:B------:R-:W-:-:S07]  /*7a00*/  PRMT R39, R39, 0x5410, R36 ;  /* 0x0000541027277816 */ /* 0x000fce0000000024 */
.L_x_11617:
[----:B------:R-:W-:Y:S05]  /*7a10*/  BSYNC.RECONVERGENT B1 ;  /* 0x0000000000017941 */ /* 0x000fea0003800200 */
.L_x_11615:
        /* <DEDUP_REMOVED lines=11> */
.L_x_11619:
[----:B------:R-:W-:Y:S01]  /*7ad0*/  IMAD.MOV.U32 R21, RZ, RZ, R20 ;  /* 0x000000ffff157224 */ /* 0x000fe200078e0014 */
[----:B------:R-:W-:Y:S01]  /*7ae0*/  PRMT R18, R18, 0x5410, R18 ;  /* 0x0000541012127816 */ /* 0x000fe20000000012 */
[----:B------:R-:W-:Y:S01]  /*7af0*/  IMAD.MOV.U32 R12, RZ, RZ, R15 ;  /* 0x000000ffff0c7224 */ /* 0x000fe200078e000f */
[----:B------:R-:W-:-:S07]  /*7b00*/  PRMT R36, R36, 0x7632, R36 ;  /* 0x0000763224247816 */ /* 0x000fce0000000024 */
.L_x_11620:
[----:B------:R-:W-:Y:S05]  /*7b10*/  BSYNC.RECONVERGENT B1 ;  /* 0x0000000000017941 */ /* 0x000fea0003800200 */
.L_x_11618:
        /* <DEDUP_REMOVED lines=11> */
.L_x_11622:
[----:B------:R-:W-:Y:S01]  /*7bd0*/  IMAD.MOV.U32 R20, RZ, RZ, R21 ;  /* 0x000000ffff147224 */ /* 0x000fe200078e0015 */
[----:B------:R-:W-:Y:S01]  /*7be0*/  PRMT R18, R18, 0x7632, R18 ;  /* 0x0000763212127816 */ /* 0x000fe20000000012 */
[----:B------:R-:W-:Y:S01]  /*7bf0*/  IMAD.MOV.U32 R15, RZ, RZ, R14 ;  /* 0x000000ffff0f7224 */ /* 0x000fe200078e000e */
[----:B------:R-:W-:-:S07]  /*7c00*/  PRMT R36, R36, 0x5410, R37 ;  /* 0x0000541024247816 */ /* 0x000fce0000000025 */
.L_x_11623:
[----:B------:R-:W-:Y:S05]  /*7c10*/  BSYNC.RECONVERGENT B1 ;  /* 0x0000000000017941 */ /* 0x000fea0003800200 */
.L_x_11621:
        /* <DEDUP_REMOVED lines=11> */
.L_x_11625:
[----:B------:R-:W-:Y:S01]  /*7cd0*/  IMAD.MOV.U32 R21, RZ, RZ, R20 ;  /* 0x000000ffff157224 */ /* 0x000fe200078e0014 */
[----:B------:R-:W-:Y:S01]  /*7ce0*/  PRMT R18, R18, 0x5410, R18 ;  /* 0x0000541012127816 */ /* 0x000fe20000000012 */
[----:B------:R-:W-:Y:S01]  /*7cf0*/  IMAD.MOV.U32 R14, RZ, RZ, R29 ;  /* 0x000000ffff0e7224 */ /* 0x000fe200078e001d */
[----:B------:R-:W-:-:S07]  /*7d00*/  PRMT R37, R37, 0x7632, R37 ;  /* 0x0000763225257816 */ /* 0x000fce0000000025 */
.L_x_11626:
[----:B------:R-:W-:Y:S05]  /*7d10*/  BSYNC.RECONVERGENT B1 ;  /* 0x0000000000017941 */ /* 0x000fea0003800200 */
.L_x_11624:
        /* <DEDUP_REMOVED lines=11> */
.L_x_11628:
[----:B------:R-:W-:Y:S01]  /*7dd0*/  IMAD.MOV.U32 R22, RZ, RZ, R21 ;  /* 0x000000ffff167224 */ /* 0x000fe200078e0015 */
[----:B------:R-:W-:Y:S01]  /*7de0*/  PRMT R19, R19, 0x7610, R18 ;  /* 0x0000761013137816 */ /* 0x000fe20000000012 */
[----:B------:R-:W-:Y:S01]  /*7df0*/  IMAD.MOV.U32 R29, RZ, RZ, R28 ;  /* 0x000000ffff1d7224 */ /* 0x000fe200078e001c */
[----:B------:R-:W-:-:S07]  /*7e00*/  PRMT R37, R37, 0x5410, R38 ;  /* 0x0000541025257816 */ /* 0x000fce0000000026 */
.L_x_11629:
[----:B------:R-:W-:Y:S05]  /*7e10*/  BSYNC.RECONVERGENT B1 ;  /* 0x0000000000017941 */ /* 0x000fea0003800200 */
.L_x_11627:
        /* <DEDUP_REMOVED lines=11> */
.L_x_11631:
[----:B------:R-:W-:Y:S01]  /*7ed0*/  IMAD.MOV.U32 R18, RZ, RZ, R22 ;  /* 0x000000ffff127224 */ /* 0x000fe200078e0016 */
[----:B------:R-:W-:Y:S01]  /*7ee0*/  PRMT R20, R19, 0x7632, R20 ;  /* 0x0000763213147816 */ /* 0x000fe20000000014 */
[----:B------:R-:W-:Y:S01]  /*7ef0*/  IMAD.MOV.U32 R28, RZ, RZ, R31 ;  /* 0x000000ffff1c7224 */ /* 0x000fe200078e001f */
[----:B------:R-:W-:-:S07]  /*7f00*/  PRMT R38, R38, 0x7632, R38 ;  /* 0x0000763226267816 */ /* 0x000fce0000000026 */
.L_x_11632:
[----:B------:R-:W-:Y:S05]  /*7f10*/  BSYNC.RECONVERGENT B1 ;  /* 0x0000000000017941 */ /* 0x000fea0003800200 */
.L_x_11630:
        /* <DEDUP_REMOVED lines=11> */
.L_x_11634:
[----:B------:R-:W-:Y:S01]  /*7fd0*/  PRMT R38, R38, 0x5410, R19 ;  /* 0x0000541026267816 */ /* 0x000fe20000000013 */
[----:B------:R-:W-:Y:S01]  /*7fe0*/  IMAD.MOV.U32 R31, RZ, RZ, R17 ;  /* 0x000000ffff1f7224 */ /* 0x000fe200078e0011 */
[C---:B------:R-:W-:Y:S01]  /*7ff0*/  PRMT R39, R20.reuse, 0x7610, R39 ;  /* 0x0000761014277816 */ /* 0x040fe20000000027 */
[--C-:B------:R-:W-:Y:S01]  /*8000*/  IMAD.MOV.U32 R30, RZ, RZ, R18.reuse ;  /* 0x000000ffff1e7224 */ /* 0x100fe200078e0012 */
[----:B------:R-:W-:Y:S01]  /*8010*/  PRMT R19, R20, 0x7610, R19 ;  /* 0x0000761014137816 */ /* 0x000fe20000000013 */
[----:B------:R-:W-:-:S07]  /*8020*/  IMAD.MOV.U32 R17, RZ, RZ, R18 ;  /* 0x000000ffff117224 */ /* 0x000fce00078e0012 */
.L_x_11635:
[----:B------:R-:W-:Y:S05]  /*8030*/  BSYNC.RECONVERGENT B1 ;  /* 0x0000000000017941 */ /* 0x000fea0003800200 */
.L_x_11633:
        /* <DEDUP_REMOVED lines=22> */
[----:B------:R-:W-:Y:S01]  /*81a0*/  PRMT R17, R43, 0x5410, R44 ;  /* 0x000054102b117816 */ /* 0x000fe2000000002c */
        /* <DEDUP_REMOVED lines=9> */
.L_x_11590:
[----:B------:R-:W-:Y:S05]  /*8240*/  BSYNC.RECONVERGENT B0 ;  /* 0x0000000000007941 */ /* 0x000fea0003800200 */
.L_x_11589:
        /* <DEDUP_REMOVED lines=23> */
[----:B------:R-:W-:-:S05]  /*83c0*/  FSEL R16, R16, R32, P0 ;  /* 0x0000002010107208 */ /* 0x000fca0000000000 */
[----:B------:R-:W-:-:S04]  /*83d0*/  FADD.FTZ R16, -R3, R16 ;  /* 0x0000001003107221 */ /* 0x000fc80000010100 */
[----:B------:R-:W-:Y:S01]  /*83e0*/  FMUL.FTZ R16, R16, 1.4426950216293334961 ;  /* 0x3fb8aa3b10107820 */ /* 0x000fe20000410000 */
[----:B-1----:R-:W-:Y:S05]  /*83f0*/  STL.64 [R0+0x48], R26 ;  /* 0x0000481a00007387 */ /* 0x002fea0000100a00 */
[----:B------:R-:W1:Y:S01]  /*8400*/  MUFU.EX2 R16, R16 ;  /* 0x0000001000107308 */ /* 0x000e620000000800 */
[----:B--2---:R-:W-:Y:S04]  /*8410*/  STL.64 [R0+0x50], R20 ;  /* 0x0000501400007387 */ /* 0x004fe80000100a00 */
[----:B------:R-:W-:Y:S04]  /*8420*/  STL.64 [R0+0x58], R22 ;  /* 0x0000581600007387 */ /* 0x000fe80000100a00 */
[----:B------:R2:W-:Y:S04]  /*8430*/  STL.64 [R0+0x40], R24 ;  /* 0x0000401800007387 */ /* 0x0005e80000100a00 */
[----:B0-----:R0:W-:Y:S01]  /*8440*/  STL.64 [R0+0x60], R18 ;  /* 0x0000601200007387 */ /* 0x0011e20000100a00 */
[----:B--2---:R-:W-:-:S02]  /*8450*/  FSEL R24, R2, R17, P0 ;  /* 0x0000001102187208 */ /* 0x004fc40000000000 */
[----:B------:R-:W-:-:S05]  /*8460*/  FSEL R17, R17, R2, P0 ;  /* 0x0000000211117208 */ /* 0x000fca0000000000 */
[----:B-1----:R-:W-:Y:S01]  /*8470*/  FFMA.FTZ R2, R17, R16, R24 ;  /* 0x0000001011027223 */ /* 0x002fe20000010018 */
[----:B------:R-:W-:Y:S02]  /*8480*/  VIADD R24, R0, 0x8 ;  /* 0x0000000800187836 */ /* 0x000fe40000000000 */
[----:B------:R-:W-:-:S07]  /*8490*/  IMAD.MOV.U32 R17, RZ, RZ, RZ ;  /* 0x000000ffff117224 */ /* 0x000fce00078e00ff */
.L_x_11684:
[----:B------:R-:W2:Y:S04]  /*84a0*/  LDL R16, [R24] ;  /* 0x0000000018107983 */ /* 0x000ea80000100800 */
[----:B0-----:R-:W3:Y:S01]  /*84b0*/  LDL.U16 R19, [R0+0x48] ;  /* 0x0000480000137983 */ /* 0x001ee20000100400 */
        /* <DEDUP_REMOVED lines=18> */
.L_x_11640:
[----:B------:R-:W-:Y:S01]  /*85e0*/  IMAD.MOV.U32 R16, RZ, RZ, R5 ;  /* 0x000000ffff107224 */ /* 0x000fe200078e0005 */
[----:B------:R-:W-:Y:S01]  /*85f0*/  PRMT R18, R18, 0x5410, R44 ;  /* 0x0000541012127816 */ /* 0x000fe2000000002c */
[----:B------:R-:W-:Y:S01]  /*8600*/  IMAD.MOV.U32 R5, RZ, RZ, R4 ;  /* 0x000000ffff057224 */ /* 0x000fe200078e0004 */
[----:B------:R-:W-:-:S07]  /*8610*/  PRMT R44, R43, 0x7610, R44 ;  /* 0x000076102b2c7816 */ /* 0x000fce000000002c */
.L_x_11641:
[----:B------:R-:W-:Y:S05]  /*8620*/  BSYNC.RECONVERGENT B1 ;  /* 0x0000000000017941 */ /* 0x000fea0003800200 */
.L_x_11639:
        /* <DEDUP_REMOVED lines=11> */
.L_x_11643:
[----:B------:R-:W-:Y:S01]  /*86e0*/  IMAD.MOV.U32 R19, RZ, RZ, R16 ;  /* 0x000000ffff137224 */ /* 0x000fe200078e0010 */
[----:B------:R-:W-:Y:S01]  /*86f0*/  PRMT R20, R20, 0x7610, R18 ;  /* 0x0000761014147816 */ /* 0x000fe20000000012 */
[----:B------:R-:W-:Y:S01]  /*8700*/  IMAD.MOV.U32 R4, RZ, RZ, R7 ;  /* 0x000000ffff047224 */ /* 0x000fe200078e0007 */
[----:B------:R-:W-:-:S07]  /*8710*/  PRMT R43, R42, 0x7632, R43 ;  /* 0x000076322a2b7816 */ /* 0x000fce000000002b */
.L_x_11644:
[----:B------:R-:W-:Y:S05]  /*8720*/  BSYNC.RECONVERGENT B1 ;  /* 0x0000000000017941 */ /* 0x000fea0003800200 */
.L_x_11642:
        /* <DEDUP_REMOVED lines=11> */
.L_x_11646:
[----:B------:R-:W-:Y:S01]  /*87e0*/  IMAD.MOV.U32 R16, RZ, RZ, R19 ;  /* 0x000000ffff107224 */ /* 0x000fe200078e0013 */
[----:B------:R-:W-:Y:S01]  /*87f0*/  PRMT R18, R20, 0x7632, R18 ;  /* 0x0000763214127816 */ /* 0x000fe20000000012 */
[----:B------:R-:W-:Y:S01]  /*8800*/  IMAD.MOV.U32 R7, RZ, RZ, R6 ;  /* 0x000000ffff077224 */ /* 0x000fe200078e0006 */
[----:B------:R-:W-:-:S07]  /*8810*/  PRMT R42, R42, 0x5410, R42 ;  /* 0x000054102a2a7816 */ /* 0x000fce000000002a */
.L_x_11647:
[----:B------:R-:W-:Y:S05]  /*8820*/  BSYNC.RECONVERGENT B1 ;  /* 0x0000000000017941 */ /* 0x000fea0003800200 */
.L_x_11645:
        /* <DEDUP_REMOVED lines=11> */
.L_x_11649:
[----:B------:R-:W-:Y:S01]  /*88e0*/  IMAD.MOV.U32 R19, RZ, RZ, R16 ;  /* 0x000000ffff137224 */ /* 0x000fe200078e0010 */
[----:B------:R-:W-:Y:S01]  /*88f0*/  PRMT R20, R18, 0x7610, R20 ;  /* 0x0000761012147816 */ /* 0x000fe20000000014 */
[----:B------:R-:W-:Y:S01]  /*8900*/  IMAD.MOV.U32 R6, RZ, RZ, R9 ;  /* 0x000000ffff067224 */ /* 0x000fe200078e0009 */
[----:B------:R-:W-:-:S07]  /*8910*/  PRMT R42, R41, 0x7632, R42 ;  /* 0x00007632292a7816 */ /* 0x000fce000000002a */
.L_x_11650:
[----:B------:R-:W-:Y:S05]  /*8920*/  BSYNC.RECONVERGENT B1 ;  /* 0x0000000000017941 */ /* 0x000fea0003800200 */
.L_x_11648:
        /* <DEDUP_REMOVED lines=11> */
.L_x_11652:
[----:B------:R-:W-:Y:S01]  /*89e0*/  IMAD.MOV.U32 R16, RZ, RZ, R19 ;  /* 0x000000ffff107224 */ /* 0x000fe200078e0013 */
[----:B------:R-:W-:Y:S01]  /*89f0*/  PRMT R18, R18, 0x5410, R20 ;  /* 0x0000541012127816 */ /* 0x000fe20000000014 */
[----:B------:R-:W-:Y:S01]  /*8a00*/  IMAD.MOV.U32 R9, RZ, RZ, R8 ;  /* 0x000000ffff097224 */ /* 0x000fe200078e0008 */
[----:B------:R-:W-:-:S07]  /*8a10*/  PRMT R41, R41, 0x5410, R41 ;  /* 0x0000541029297816 */ /* 0x000fce0000000029 */
.L_x_11653:
[----:B------:R-:W-:Y:S05]  /*8a20*/  BSYNC.RECONVERGENT B1 ;  /* 0x0000000000017941 */ /* 0x000fea0003800200 */
.L_x_11651:
        /* <DEDUP_REMOVED lines=11> */
.L_x_11655:
[----:B------:R-:W-:Y:S01]  /*8ae0*/  IMAD.MOV.U32 R19, RZ, RZ, R16 ;  /* 0x000000ffff137224 */ /* 0x000fe200078e0010 */
[----:B------:R-:W-:Y:S01]  /*8af0*/  PRMT R20, R18, 0x7632, R20 ;  /* 0x0000763212147816 */ /* 0x000fe20000000014 */
[----:B------:R-:W-:Y:S01]  /*8b00*/  IMAD.MOV.U32 R8, RZ, RZ, R11 ;  /* 0x000000ffff087224 */ /* 0x000fe200078e000b */
[----:B------:R-:W-:-:S07]  /*8b10*/  PRMT R41, R40, 0x7632, R41 ;  /* 0x0000763228297816 */ /* 0x000fce0000000029 */
.L_x_11656:
[----:B------:R-:W-:Y:S05]  /*8b20*/  BSYNC.RECONVERGENT B1 ;  /* 0x0000000000017941 */ /* 0x000fea0003800200 */
.L_x_11654:
        /* <DEDUP_REMOVED lines=11> */
.L_x_11658:
[----:B------:R-:W-:Y:S01]  /*8be0*/  IMAD.MOV.U32 R16, RZ, RZ, R19 ;  /* 0x000000ffff107224 */ /* 0x000fe200078e0013 */
[----:B------:R-:W-:Y:S01]  /*8bf0*/  PRMT R18, R20, 0x7610, R18 ;  /* 0x0000761014127816 */ /* 0x000fe20000000012 */
[----:B------:R-:W-:Y:S01]  /*8c00*/  IMAD.MOV.U32 R11, RZ, RZ, R10 ;  /* 0x000000ffff0b7224 */ /* 0x000fe200078e000a */
[----:B------:R-:W-:-:S07]  /*8c10*/  PRMT R40, R40, 0x5410, R40 ;  /* 0x0000541028287816 */ /* 0x000fce0000000028 */
.L_x_11659:
[----:B------:R-:W-:Y:S05]  /*8c20*/  BSYNC.RECONVERGENT B1 ;  /* 0x0000000000017941 */ /* 0x000fea0003800200 */
.L_x_11657:
        /* <DEDUP_REMOVED lines=11> */
.L_x_11661:
[----:B------:R-:W-:Y:S01]  /*8ce0*/  IMAD.MOV.U32 R19, RZ, RZ, R16 ;  /* 0x000000ffff137224 */ /* 0x000fe200078e0010 */
[----:B------:R-:W-:Y:S01]  /*8cf0*/  PRMT R18, R18, 0x5410, R18 ;  /* 0x0000541012127816 */ /* 0x000fe20000000012 */
[----:B------:R-:W-:Y:S01]  /*8d00*/  IMAD.MOV.U32 R10, RZ, RZ, R13 ;  /* 0x000000ffff0a7224 */ /* 0x000fe200078e000d */
[----:B------:R-:W-:-:S07]  /*8d10*/  PRMT R40, R39, 0x7632, R40 ;  /* 0x0000763227287816 */ /* 0x000fce0000000028 */
.L_x_11662:
[----:B------:R-:W-:Y:S05]  /*8d20*/  BSYNC.RECONVERGENT B1 ;  /* 0x0000000000017941 */ /* 0x000fea0003800200 */
.L_x_11660:
        /* <DEDUP_REMOVED lines=11> */
.L_x_11664:
[----:B------:R-:W-:Y:S01]  /*8de0*/  IMAD.MOV.U32 R16, RZ, RZ, R19 ;  /* 0x000000ffff107224 */ /* 0x000fe200078e0013 */
[----:B------:R-:W-:Y:S01]  /*8df0*/  PRMT R18, R18, 0x7632, R18 ;  /* 0x0000763212127816 */ /* 0x000fe20000000012 */
[----:B------:R-:W-:Y:S01]  /*8e00*/  IMAD.MOV.U32 R13, RZ, RZ, R12 ;  /* 0x000000ffff0d7224 */ /* 0x000fe200078e000c */
[----:B------:R-:W-:-:S07]  /*8e10*/  PRMT R39, R39, 0x5410, R36 ;  /* 0x0000541027277816 */ /* 0x000fce0000000024 */
.L_x_11665:
[----:B------:R-:W-:Y:S05]  /*8e20*/  BSYNC.RECONVERGENT B1 ;  /* 0x0000000000017941 */ /* 0x000fea0003800200 */
.L_x_11663:
        /* <DEDUP_REMOVED lines=11> */
.L_x_11667:
[----:B------:R-:W-:Y:S01]  /*8ee0*/  IMAD.MOV.U32 R19, RZ, RZ, R16 ;  /* 0x000000ffff137224 */ /* 0x000fe200078e0010 */
[----:B------:R-:W-:Y:S01]  /*8ef0*/  PRMT R18, R18, 0x5410, R18 ;  /* 0x0000541012127816 */ /* 0x000fe20000000012 */
[----:B------:R-:W-:Y:S01]  /*8f00*/  IMAD.MOV.U32 R12, RZ, RZ, R15 ;  /* 0x000000ffff0c7224 */ /* 0x000fe200078e000f */
[----:B------:R-:W-:-:S07]  /*8f10*/  PRMT R36, R36, 0x7632, R36 ;  /* 0x0000763224247816 */ /* 0x000fce0000000024 */
.L_x_11668:
[----:B------:R-:W-:Y:S05]  /*8f20*/  BSYNC.RECONVERGENT B1 ;  /* 0x0000000000017941 */ /* 0x000fea0003800200 */
.L_x_11666:
        /* <DEDUP_REMOVED lines=11> */
.L_x_11670:
[----:B------:R-:W-:Y:S01]  /*8fe0*/  IMAD.MOV.U32 R16, RZ, RZ, R19 ;  /* 0x000000ffff107224 */ /* 0x000fe200078e0013 */
[----:B------:R-:W-:Y:S01]  /*8ff0*/  PRMT R18, R18, 0x7632, R18 ;  /* 0x0000763212127816 */ /* 0x000fe20000000012 */
[----:B------:R-:W-:Y:S01]  /*9000*/  IMAD.MOV.U32 R15, RZ, RZ, R14 ;  /* 0x000000ffff0f7224 */ /* 0x000fe200078e000e */
[----:B------:R-:W-:-:S07]  /*9010*/  PRMT R36, R36, 0x5410, R37 ;  /* 0x0000541024247816 */ /* 0x000fce0000000025 */
.L_x_11671:
[----:B------:R-:W-:Y:S05]  /*9020*/  BSYNC.RECONVERGENT B1 ;  /* 0x0000000000017941 */ /* 0x000fea0003800200 */
.L_x_11669:
        /* <DEDUP_REMOVED lines=11> */
.L_x_11673:
[----:B------:R-:W-:Y:S01]  /*90e0*/  IMAD.MOV.U32 R19, RZ, RZ, R16 ;  /* 0x000000ffff137224 */ /* 0x000fe200078e0010 */
[----:B------:R-:W-:Y:S01]  /*90f0*/  PRMT R18, R18, 0x5410, R18 ;  /* 0x0000541012127816 */ /* 0x000fe20000000012 */
[----:B------:R-:W-:Y:S01]  /*9100*/  IMAD.MOV.U32 R14, RZ, RZ, R29 ;  /* 0x000000ffff0e7224 */ /* 0x000fe200078e001d */
[----:B------:R-:W-:-:S07]  /*9110*/  PRMT R37, R37, 0x7632, R37 ;  /* 0x0000763225257816 */ /* 0x000fce0000000025 */
.L_x_11674:
[----:B------:R-:W-:Y:S05]  /*9120*/  BSYNC.RECONVERGENT B1 ;  /* 0x0000000000017941 */ /* 0x000fea0003800200 */
.L_x_11672:
        /* <DEDUP_REMOVED lines=11> */
.L_x_11676:
[----:B------:R-:W-:Y:S01]  /*91e0*/  IMAD.MOV.U32 R16, RZ, RZ, R19 ;  /* 0x000000ffff107224 */ /* 0x000fe200078e0013 */
[----:B------:R-:W-:Y:S01]  /*91f0*/  PRMT R20, R20, 0x7610, R18 ;  /* 0x0000761014147816 */ /* 0x000fe20000000012 */
[----:B------:R-:W-:Y:S01]  /*9200*/  IMAD.MOV.U32 R29, RZ, RZ, R28 ;  /* 0x000000ffff1d7224 */ /* 0x000fe200078e001c */
[----:B------:R-:W-:-:S07]  /*9210*/  PRMT R37, R37, 0x5410, R38 ;  /* 0x0000541025257816 */ /* 0x000fce0000000026 */
.L_x_11677:
[----:B------:R-:W-:Y:S05]  /*9220*/  BSYNC.RECONVERGENT B1 ;  /* 0x0000000000017941 */ /* 0x000fea0003800200 */
.L_x_11675:
        /* <DEDUP_REMOVED lines=11> */
.L_x_11679:
[----:B------:R-:W-:Y:S01]  /*92e0*/  IMAD.MOV.U32 R19, RZ, RZ, R16 ;  /* 0x000000ffff137224 */ /* 0x000fe200078e0010 */
[----:B------:R-:W-:Y:S01]  /*92f0*/  PRMT R18, R20, 0x7632, R18 ;  /* 0x0000763214127816 */ /* 0x000fe20000000012 */
[----:B------:R-:W-:Y:S01]  /*9300*/  IMAD.MOV.U32 R28, RZ, RZ, R31 ;  /* 0x000000ffff1c7224 */ /* 0x000fe200078e001f */
[----:B------:R-:W-:-:S07]  /*9310*/  PRMT R38, R38, 0x7632, R38 ;  /* 0x0000763226267816 */ /* 0x000fce0000000026 */
.L_x_11680:
[----:B------:R-:W-:Y:S05]  /*9320*/  BSYNC.RECONVERGENT B1 ;  /* 0x0000000000017941 */ /* 0x000fea0003800200 */
.L_x_11678:
        /* <DEDUP_REMOVED lines=11> */
.L_x_11682:
[----:B------:R-:W-:Y:S01]  /*93e0*/  PRMT R18, R18, 0x5410, R18 ;  /* 0x0000541012127816 */ /* 0x000fe20000000012 */
[----:B------:R-:W-:Y:S01]  /*93f0*/  IMAD.MOV.U32 R31, RZ, RZ, R30 ;  /* 0x000000ffff1f7224 */ /* 0x000fe200078e001e */
[----:B------:R-:W-:Y:S01]  /*9400*/  PRMT R38, R38, 0x5410, R39 ;  /* 0x0000541026267816 */ /* 0x000fe20000000027 */
[----:B------:R-:W-:Y:S01]  /*9410*/  IMAD.MOV.U32 R16, RZ, RZ, R19 ;  /* 0x000000ffff107224 */ /* 0x000fe200078e0013 */
[----:B------:R-:W-:Y:S01]  /*9420*/  PRMT R39, R18, 0x7610, R39 ;  /* 0x0000761012277816 */ /* 0x000fe20000000027 */
[----:B------:R-:W-:-:S07]  /*9430*/  IMAD.MOV.U32 R30, RZ, RZ, R19 ;  /* 0x000000ffff1e7224 */ /* 0x000fce00078e0013 */
.L_x_11683:
[----:B------:R-:W-:Y:S05]  /*9440*/  BSYNC.RECONVERGENT B1 ;  /* 0x0000000000017941 */ /* 0x000fea0003800200 */
.L_x_11681:
[----:B------:R-:W-:Y:S02]  /*9450*/  VIADD R24, R24, 0x4 ;  /* 0x0000000418187836 */ /* 0x000fe40000000000 */
[----:B------:R-:W-:Y:S01]  /*9460*/  VIADD R0, R0, 0x2 ;  /* 0x0000000200007836 */ /* 0x000fe20000000000 */
[----:B------:R-:W-:Y:S06]  /*9470*/  @P1 BRA `(.L_x_11684) ;  /* 0xfffffff000081947 */ /* 0x000fec000383ffff */
[----:B------:R-:W-:Y:S01]  /*9480*/  PRMT R39, R18, 0x7632, R39 ;  /* 0x0000763212277816 */ /* 0x000fe20000000027 */
[----:B------:R-:W-:Y:S02]  /*9490*/  IMAD.MOV.U32 R32, RZ, RZ, R3 ;  /* 0x000000ffff207224 */ /* 0x000fe400078e0003 */
[----:B------:R-:W-:-:S07]  /*94a0*/  IMAD.MOV.U32 R30, RZ, RZ, R16 ;  /* 0x000000ffff1e7224 */ /* 0x000fce00078e0010 */
.L_x_11638:
[----:B------:R-:W-:Y:S05]  /*94b0*/  BSYNC.RECONVERGENT B0 ;  /* 0x0000000000007941 */ /* 0x000fea0003800200 */
.L_x_11637:
[----:B------:R-:W-:-:S13]  /*94c0*/  ISETP.NE.AND P0, PT, R34, RZ, PT ;  /* 0x000000ff2200720c */ /* 0x000fda0003f05270 */
[----:B------:R-:W-:Y:S05]  /*94d0*/  @P0 EXIT ;  /* 0x000000000000094d */ /* 0x000fea0003800000 */
[----:B-12---:R-:W0:Y:S08]  /*94e0*/  LDC R18, c[0x0][0x3a0] ;  /* 0x0000e800ff127b82 */ /* 0x006e300000000800 */
[----:B------:R-:W1:Y:S01]  /*94f0*/  LDC.64 R16, c[0x0][0x388] ;  /* 0x0000e200ff107b82 */ /* 0x000e620000000a00 */
[----:B------:R-:W2:Y:S01]  /*9500*/  MUFU.LG2 R2, R2 ;  /* 0x0000000200027308 */ /* 0x000ea20000000c00 */
[----:B------:R-:W-:-:S06]  /*9510*/  HADD2.F32 R24, -RZ, R39.H0_H0 ;  /* 0x20000027ff187230 */ /* 0x000fcc0000004100 */
        /* <DEDUP_REMOVED lines=9> */
[----:B------:R-:W5:Y:S04]  /*95b0*/  @P1 LDG.E.CONSTANT R19, desc[UR6][R16.64] ;  /* 0x0000000610131981 */ /* 0x000f68000c1e9900 */
[----:B------:R-:W5:Y:S04]  /*95c0*/  @P0 LDG.E.CONSTANT R3, desc[UR6][R16.64] ;  /* 0x0000000610030981 */ /* 0x000f68000c1e9900 */
[----:B------:R-:W5:Y:S01]  /*95d0*/  @P1 LDG.E.CONSTANT R21, desc[UR6][R16.64] ;  /* 0x0000000610151981 */ /* 0x000f62000c1e9900 */
[----:B------:R-:W-:-:S02]  /*95e0*/  ISETP.GE.AND P3, PT, R18, 0x5, PT ;  /* 0x000000051200780c */ /* 0x000fc40003f66270 */
[----:B------:R-:W-:Y:S01]  /*95f0*/  ISETP.GE.AND P2, PT, R18, 0x4, PT ;  /* 0x000000041200780c */ /* 0x000fe20003f46270 */
[----:B------:R-:W-:Y:S01]  /*9600*/  FADD.FTZ R24, R24, -R32 ;  /* 0x8000002018187221 */ /* 0x000fe20000010000 */
[----:B------:R-:W-:-:S03]  /*9610*/  HADD2.F32 R23, -RZ, R38.H1_H1 ;  /* 0x30000026ff177230 */ /* 0x000fc60000004100 */
[----:B--2---:R-:W-:Y:S02]  /*9620*/  @P6 FFMA.FTZ R24, R2, -0.69314718246459960938, R24 ;  /* 0xbf31721802186823 */ /* 0x004fe40000010018 */
[----:B------:R-:W-:Y:S01]  /*9630*/  FADD.FTZ R26, R23, -R32 ;  /* 0x80000020171a7221 */ /* 0x000fe20000010000 */
[----:B------:R-:W-:-:S03]  /*9640*/  IMAD R34, R35, R18, RZ ;  /* 0x0000001223227224 */ /* 0x000fc600078e02ff */
[----:B------:R-:W-:Y:S02]  /*9650*/  @P6 FFMA.FTZ R26, R2, -0.69314718246459960938, R26 ;  /* 0xbf317218021a6823 */ /* 0x000fe4000001001a */
[----:B------:R-:W2:Y:S01]  /*9660*/  @P2 LDG.E.CONSTANT R23, desc[UR6][R16.64] ;  /* 0x0000000610172981 */ /* 0x000ea2000c1e9900 */
[----:B------:R-:W-:Y:S01]  /*9670*/  ISETP.GE.AND P4, PT, R18, 0x6, PT ;  /* 0x000000061200780c */ /* 0x000fe20003f86270 */
[----:B------:R-:W-:Y:S02]  /*9680*/  IMAD.SHL.U32 R34, R34, 0x2, RZ ;  /* 0x0000000222227824 */ /* 0x000fe400078e00ff */
[----:B------:R-:W2:Y:S02]  /*9690*/  @P2 LDG.E.CONSTANT R25, desc[UR6][R16.64] ;  /* 0x0000000610192981 */ /* 0x000ea4000c1e9900 */
[----:B---3--:R-:W-:-:S04]  /*96a0*/  IMAD.WIDE R46, R34, 0x4, R46 ;  /* 0x00000004222e7825 */ /* 0x008fc800078e022e */
[----:B0-----:R-:W-:Y:S01]  /*96b0*/  IMAD.WIDE R34, R34, 0x2, R48 ;  /* 0x0000000222227825 */ /* 0x001fe200078e0230 */
[----:B------:R-:W-:Y:S01]  /*96c0*/  @P6 STG.E desc[UR6][R46.64], R30 ;  /* 0x0000001e2e006986 */ /* 0x000fe2000c101906 */
[----:B------:R-:W-:-:S13]  /*96d0*/  ISETP.GE.AND P5, PT, R18, 0x7, PT ;  /* 0x000000071200780c */ /* 0x000fda0003fa6270 */
[----:B------:R-:W3:Y:S01]  /*96e0*/  @P5 LDG.E.CONSTANT R27, desc[UR6][R16.64] ;  /* 0x00000006101b5981 */ /* 0x000ee2000c1e9900 */
[----:B----4-:R-:W-:-:S03]  /*96f0*/  @P6 FADD.FTZ R22, R22, R24 ;  /* 0x0000001816166221 */ /* 0x010fc60000010000 */
[----:B------:R-:W4:Y:S01]  /*9700*/  @P3 LDG.E.CONSTANT R24, desc[UR6][R16.64] ;  /* 0x0000000610183981 */ /* 0x000f22000c1e9900 */
[----:B-----5:R-:W-:-:S03]  /*9710*/  @P6 FADD.FTZ R26, R20, R26 ;  /* 0x0000001a141a6221 */ /* 0x020fc60000010000 */
[----:B------:R-:W5:Y:S01]  /*9720*/  @P3 LDG.E.CONSTANT R20, desc[UR6][R16.64] ;  /* 0x0000000610143981 */ /* 0x000f62000c1e9900 */
[----:B------:R-:W-:Y:S02]  /*9730*/  @P6 F2FP.F16.F32.PACK_AB R22, RZ, R22 ;  /* 0x00000016ff16623e */ /* 0x000fe400000000ff */
[----:B------:R-:W-:-:S03]  /*9740*/  @P6 F2FP.F16.F32.PACK_AB R26, RZ, R26 ;  /* 0x0000001aff1a623e */ /* 0x000fc600000000ff */
[----:B------:R0:W-:Y:S04]  /*9750*/  @P6 STG.E.U16 desc[UR6][R34.64], R22 ;  /* 0x0000001622006986 */ /* 0x0001e8000c101506 */
[----:B------:R-:W-:Y:S04]  /*9760*/  @P6 STG.E desc[UR6][R46.64+0x4], R31 ;  /* 0x0000041f2e006986 */ /* 0x000fe8000c101906 */
[----:B------:R1:W-:Y:S01]  /*9770*/  @P6 STG.E.U16 desc[UR6][R34.64+0x2], R26 ;  /* 0x0000021a22006986 */ /* 0x0003e2000c101506 */
[----:B------:R-:W-:-:S03]  /*9780*/  ISETP.GE.AND P6, PT, R18, 0x8, PT ;  /* 0x000000081200780c */ /* 0x000fc60003fc6270 */
[----:B0-----:R-:W3:Y:S04]  /*9790*/  @P4 LDG.E.CONSTANT R22, desc[UR6][R16.64] ;  /* 0x0000000610164981 */ /* 0x001ee8000c1e9900 */
[----:B------:R-:W3:Y:S04]  /*97a0*/  @P4 LDG.E.CONSTANT R18, desc[UR6][R16.64] ;  /* 0x0000000610124981 */ /* 0x000ee8000c1e9900 */
[----:B-1----:R-:W3:Y:S04]  /*97b0*/  @P5 LDG.E.CONSTANT R26, desc[UR6][R16.64] ;  /* 0x00000006101a5981 */ /* 0x002ee8000c1e9900 */
[----:B------:R-:W3:Y:S04]  /*97c0*/  @P6 LDG.E.CONSTANT R30, desc[UR6][R16.64] ;  /* 0x00000006101e6981 */ /* 0x000ee8000c1e9900 */
[----:B------:R0:W-:Y:S01]  /*97d0*/  @P0 STG.E desc[UR6][R46.64+0x8], R28 ;  /* 0x0000081c2e000986 */ /* 0x0001e2000c101906 */
[----:B------:R-:W-:-:S02]  /*97e0*/  HADD2.F32 R31, -RZ, R37.H0_H0 ;  /* 0x20000025ff1f7230 */ /* 0x000fc40000004100 */
[----:B0-----:R-:W-:-:S05]  /*97f0*/  HADD2.F32 R28, -RZ, R38.H0_H0 ;  /* 0x20000026ff1c7230 */ /* 0x001fca0000004100 */
[--C-:B------:R-:W-:Y:S01]  /*9800*/  FADD.FTZ R28, R28, -R32.reuse ;  /* 0x800000201c1c7221 */ /* 0x100fe20000010000 */
[----:B------:R-:W-:-:S03]  /*9810*/  FADD.FTZ R31, R31, -R32 ;  /* 0x800000201f1f7221 */ /* 0x000fc60000010000 */
[C---:B------:R-:W-:Y:S01]  /*9820*/  @P0 FFMA.FTZ R28, R2.reuse, -0.69314718246459960938, R28 ;  /* 0xbf317218021c0823 */ /* 0x040fe2000001001c */
[----:B------:R-:W-:-:S03]  /*9830*/  @P1 FFMA.FTZ R31, R2, -0.69314718246459960938, R31 ;  /* 0xbf317218021f1823 */ /* 0x000fc6000001001f */
[----:B------:R-:W-:Y:S01]  /*9840*/  @P0 FADD.FTZ R0, R0, R28 ;  /* 0x0000001c00000221 */ /* 0x000fe20000010000 */
[----:B------:R-:W-:Y:S02]  /*9850*/  HADD2.F32 R28, -RZ, R37.H1_H1 ;  /* 0x30000025ff1c7230 */ /* 0x000fe40000004100 */
[----:B------:R-:W-:Y:S01]  /*9860*/  @P1 FADD.FTZ R19, R19, R31 ;  /* 0x0000001f13131221 */ /* 0x000fe20000010000 */
[----:B------:R-:W-:Y:S02]  /*9870*/  HADD2.F32 R31, -RZ, R36.H1_H1 ;  /* 0x30000024ff1f7230 */ /* 0x000fe40000004100 */
[----:B------:R-:W-:-:S03]  /*9880*/  FADD.FTZ R28, R28, -R32 ;  /* 0x800000201c1c7221 */ /* 0x000fc60000010000 */
[----:B------:R-:W-:Y:S01]  /*9890*/  FADD.FTZ R31, R31, -R32 ;  /* 0x800000201f1f7221 */ /* 0x000fe20000010000 */
[----:B------:R-:W-:-:S04]  /*98a0*/  @P0 FFMA.FTZ R28, R2, -0.69314718246459960938, R28 ;  /* 0xbf317218021c0823 */ /* 0x000fc8000001001c */
[----:B------:R-:W-:Y:S01]  /*98b0*/  @P0 FADD.FTZ R3, R3, R28 ;  /* 0x0000001c03030221 */ /* 0x000fe20000010000 */
[----:B------:R-:W-:-:S04]  /*98c0*/  @P1 FFMA.FTZ R28, R2, -0.69314718246459960938, R31 ;  /* 0xbf317218021c1823 */ /* 0x000fc8000001001f */
[--C-:B------:R-:W-:Y:S01]  /*98d0*/  @P1 FADD.FTZ R21, R21, R28.reuse ;  /* 0x0000001c15151221 */ /* 0x100fe20000010000 */
[----:B------:R-:W-:Y:S02]  /*98e0*/  @P1 F2FP.F16.F32.PACK_AB R19, RZ, R19 ;  /* 0x00000013ff13123e */ /* 0x000fe400000000ff */
[----:B------:R-:W-:Y:S02]  /*98f0*/  @P0 F2FP.F16.F32.PACK_AB R0, RZ, R0 ;  /* 0x00000000ff00023e */ /* 0x000fe400000000ff */
[----:B------:R-:W-:Y:S02]  /*9900*/  @P1 F2FP.F16.F32.PACK_AB R21, RZ, R21 ;  /* 0x00000015ff15123e */ /* 0x000fe400000000ff */
[----:B------:R-:W-:Y:S02]  /*9910*/  @P0 F2FP.F16.F32.PACK_AB R3, RZ, R3 ;  /* 0x00000003ff03023e */ /* 0x000fe400000000ff */
[----:B------:R-:W-:Y:S01]  /*9920*/  PRMT R28, R21, 0x7610, R28 ;  /* 0x00007610151c7816 */ /* 0x000fe2000000001c */
[----:B------:R-:W-:Y:S01]  /*9930*/  HADD2.F32 R21, -RZ, R40.H0_H0 ;  /* 0x20000028ff157230 */ /* 0x000fe20000004100 */
[----:B------:R-:W-:Y:S01]  /*9940*/  PRMT R33, R19, 0x7610, R33 ;  /* 0x0000761013217816 */ /* 0x000fe20000000021 */
[----:B------:R-:W-:Y:S01]  /*9950*/  HADD2.F32 R19, -RZ, R36.H0_H0 ;  /* 0x20000024ff137230 */ /* 0x000fe20000004100 */
[----:B------:R-:W-:Y:S04]  /*9960*/  @P0 STG.E.U16 desc[UR6][R34.64+0x4], R0 ;  /* 0x0000040022000986 */ /* 0x000fe8000c101506 */
[----:B------:R0:W-:Y:S01]  /*9970*/  @P0 STG.E desc[UR6][R46.64+0xc], R29 ;  /* 0x00000c1d2e000986 */ /* 0x0001e2000c101906 */
[----:B------:R-:W-:-:S03]  /*9980*/  FADD.FTZ R31, R19, -R32 ;  /* 0x80000020131f7221 */ /* 0x000fc60000010000 */
[----:B------:R1:W-:Y:S01]  /*9990*/  @P0 STG.E.U16 desc[UR6][R34.64+0x6], R3 ;  /* 0x0000060322000986 */ /* 0x0003e2000c101506 */
[----:B------:R-:W-:-:S03]  /*99a0*/  HADD2.F32 R19, -RZ, R39.H1_H1 ;  /* 0x30000027ff137230 */ /* 0x000fc60000004100 */
[----:B------:R-:W-:Y:S01]  /*99b0*/  @P1 STG.E desc[UR6][R46.64+0x10], R14 ;  /* 0x0000100e2e001986 */ /* 0x000fe2000c101906 */
[----:B0-----:R-:W-:-:S03]  /*99c0*/  HADD2.F32 R29, -RZ, R40.H1_H1 ;  /* 0x30000028ff1d7230 */ /* 0x001fc60000004100 */
[----:B------:R-:W-:Y:S01]  /*99d0*/  @P1 STG.E.U16 desc[UR6][R34.64+0x8], R33 ;  /* 0x0000082122001986 */ /* 0x000fe2000c101506 */
[----:B-1----:R-:W-:-:S03]  /*99e0*/  FADD.FTZ R3, R21, -R32 ;  /* 0x8000002015037221 */ /* 0x002fc60000010000 */
[----:B------:R0:W-:Y:S01]  /*99f0*/  @P1 STG.E desc[UR6][R46.64+0x14], R15 ;  /* 0x0000140f2e001986 */ /* 0x0001e2000c101906 */
[C---:B------:R-:W-:Y:S01]  /*9a00*/  @P2 FFMA.FTZ R0, R2.reuse, -0.69314718246459960938, R31 ;  /* 0xbf31721802002823 */ /* 0x040fe2000001001f */
[C---:B------:R-:W-:Y:S01]  /*9a10*/  @P3 FFMA.FTZ R3, R2.reuse, -0.69314718246459960938, R3 ;  /* 0xbf31721802033823 */ /* 0x040fe20000010003 */
[----:B------:R-:W-:Y:S02]  /*9a20*/  FADD.FTZ R19, R19, -R32 ;  /* 0x8000002013137221 */ /* 0x000fe40000010000 */
[----:B--2---:R-:W-:Y:S01]  /*9a30*/  @P2 FADD.FTZ R0, R23, R0 ;  /* 0x0000000017002221 */ /* 0x004fe20000010000 */
[----:B0-----:R-:W-:Y:S01]  /*9a40*/  FADD.FTZ R15, R29, -R32 ;  /* 0x800000201d0f7221 */ /* 0x001fe20000010000 */
[----:B------:R-:W-:-:S03]  /*9a50*/  @P2 FFMA.FTZ R14, R2, -0.69314718246459960938, R19 ;  /* 0xbf317218020e2823 */ /* 0x000fc60000010013 */
[----:B------:R-:W-:Y:S01]  /*9a60*/  @P3 FFMA.FTZ R15, R2, -0.69314718246459960938, R15 ;  /* 0xbf317218020f3823 */ /* 0x000fe2000001000f */
[----:B------:R-:W-:Y:S01]  /*9a70*/  HADD2.F32 R19, -RZ, R41.H0_H0 ;  /* 0x20000029ff137230 */ /* 0x000fe20000004100 */
[----:B------:R-:W-:Y:S01]  /*9a80*/  @P2 F2FP.F16.F32.PACK_AB R0, RZ, R0 ;  /* 0x00000000ff00223e */ /* 0x000fe200000000ff */
[----:B------:R-:W-:Y:S01]  /*9a90*/  @P2 FADD.FTZ R14, R25, R14 ;  /* 0x0000000e190e2221 */ /* 0x000fe20000010000 */
[----:B------:R-:W-:Y:S04]  /*9aa0*/  @P1 STG.E.U16 desc[UR6][R34.64+0xa], R28 ;  /* 0x00000a1c22001986 */ /* 0x000fe8000c101506 */
[----:B------:R-:W-:Y:S01]  /*9ab0*/  @P2 STG.E desc[UR6][R46.64+0x18], R12 ;  /* 0x0000180c2e002986 */ /* 0x000fe2000c101906 */
[----:B------:R-:W-:-:S03]  /*9ac0*/  @P2 F2FP.F16.F32.PACK_AB R14, RZ, R14 ;  /* 0x0000000eff0e223e */ /* 0x000fc600000000ff */
[----:B------:R-:W-:Y:S04]  /*9ad0*/  @P2 STG.E.U16 desc[UR6][R34.64+0xc], R0 ;  /* 0x00000c0022002986 */ /* 0x000fe8000c101506 */
[----:B------:R0:W-:Y:S01]  /*9ae0*/  @P2 STG.E desc[UR6][R46.64+0x1c], R13 ;  /* 0x00001c0d2e002986 */ /* 0x0001e2000c101906 */
[----:B------:R-:W-:-:S03]  /*9af0*/  HADD2.F32 R21, -RZ, R43.H0_H0 ;  /* 0x2000002bff157230 */ /* 0x000fc60000004100 */
[----:B------:R-:W-:Y:S01]  /*9b00*/  @P2 STG.E.U16 desc[UR6][R34.64+0xe], R14 ;  /* 0x00000e0e22002986 */ /* 0x000fe2000c101506 */
[----:B0-----:R-:W-:-:S03]  /*9b10*/  HADD2.F32 R13, -RZ, R41.H1_H1 ;  /* 0x30000029ff0d7230 */ /* 0x001fc60000004100 */
[----:B------:R-:W-:Y:S02]  /*9b20*/  @P3 STG.E desc[UR6][R46.64+0x20], R10 ;  /* 0x0000200a2e003986 */ /* 0x000fe4000c101906 */
[--C-:B------:R-:W-:Y:S01]  /*9b30*/  FADD.FTZ R13, R13, -R32.reuse ;  /* 0x800000200d0d7221 */ /* 0x100fe20000010000 */
[----:B------:R-:W-:Y:S01]  /*9b40*/  FADD.FTZ R21, R21, -R32 ;  /* 0x8000002015157221 */ /* 0x000fe20000010000 */
[----:B----4-:R-:W-:Y:S01]  /*9b50*/  @P3 FADD.FTZ R3, R24, R3 ;  /* 0x0000000318033221 */ /* 0x010fe20000010000 */
[----:B-----5:R-:W-:-:S04]  /*9b60*/  @P3 FADD.FTZ R15, R20, R15 ;  /* 0x0000000f140f3221 */ /* 0x020fc80000010000 */
[----:B------:R-:W-:-:S04]  /*9b70*/  @P3 F2FP.F16.F32.PACK_AB R3, RZ, R3 ;  /* 0x00000003ff03323e */ /* 0x000fc800000000ff */
[----:B------:R-:W-:Y:S01]  /*9b80*/  PRMT R20, R3, 0x7610, R20 ;  /* 0x0000761003147816 */ /* 0x000fe20000000014 */
[----:B------:R-:W-:Y:S01]  /*9b90*/  FADD.FTZ R3, R19, -R32 ;  /* 0x8000002013037221 */ /* 0x000fe20000010000 */
[----:B------:R-:W-:-:S03]  /*9ba0*/  @P3 F2FP.F16.F32.PACK_AB R15, RZ, R15 ;  /* 0x0000000fff0f323e */ /* 0x000fc600000000ff */
[----:B------:R-:W-:Y:S01]  /*9bb0*/  @P4 FFMA.FTZ R3, R2, -0.69314718246459960938, R3 ;  /* 0xbf31721802034823 */ /* 0x000fe20000010003 */
[----:B------:R-:W-:Y:S01]  /*9bc0*/  PRMT R12, R15, 0x7610, R12 ;  /* 0x000076100f0c7816 */ /* 0x000fe2000000000c */
[--C-:B------:R-:W-:Y:S02]  /*9bd0*/  HADD2.F32 R15, -RZ, R42.reuse.H0_H0 ;  /* 0x2000002aff0f7230 */ /* 0x100fe40000004100 */
[----:B------:R-:W-:Y:S01]  /*9be0*/  HADD2.F32 R19, -RZ, R42.H1_H1 ;  /* 0x3000002aff137230 */ /* 0x000fe20000004100 */
[----:B------:R-:W-:Y:S01]  /*9bf0*/  @P3 STG.E.U16 desc[UR6][R34.64+0x10], R20 ;  /* 0x0000101422003986 */ /* 0x000fe2000c101506 */
[----:B---3--:R-:W-:Y:S01]  /*9c00*/  @P4 FADD.FTZ R3, R22, R3 ;  /* 0x0000000316034221 */ /* 0x008fe20000010000 */
[--C-:B------:R-:W-:Y:S02]  /*9c10*/  FADD.FTZ R15, R15, -R32.reuse ;  /* 0x800000200f0f7221 */ /* 0x100fe40000010000 */
[----:B------:R0:W-:Y:S01]  /*9c20*/  @P3 STG.E desc[UR6][R46.64+0x24], R11 ;  /* 0x0000240b2e003986 */ /* 0x0001e2000c101906 */
[----:B------:R-:W-:Y:S01]  /*9c30*/  FADD.FTZ R19, R19, -R32 ;  /* 0x8000002013137221 */ /* 0x000fe20000010000 */
[----:B------:R-:W-:-:S02]  /*9c40*/  @P4 F2FP.F16.F32.PACK_AB R3, RZ, R3 ;  /* 0x00000003ff03423e */ /* 0x000fc400000000ff */
[----:B------:R-:W-:Y:S01]  /*9c50*/  @P3 STG.E.U16 desc[UR6][R34.64+0x12], R12 ;  /* 0x0000120c22003986 */ /* 0x000fe2000c101506 */
[----:B------:R-:W-:-:S03]  /*9c60*/  @P5 FFMA.FTZ R0, R2, -0.69314718246459960938, R19 ;  /* 0xbf31721802005823 */ /* 0x000fc60000010013 */
[----:B------:R1:W-:Y:S01]  /*9c70*/  @P4 STG.E desc[UR6][R46.64+0x28], R8 ;  /* 0x000028082e004986 */ /* 0x0003e2000c101906 */
[C---:B0-----:R-:W-:Y:S01]  /*9c80*/  @P4 FFMA.FTZ R11, R2.reuse, -0.69314718246459960938, R13 ;  /* 0xbf317218020b4823 */ /* 0x041fe2000001000d */
[----:B------:R-:W-:-:S03]  /*9c90*/  @P5 FFMA.FTZ R13, R2, -0.69314718246459960938, R15 ;  /* 0xbf317218020d5823 */ /* 0x000fc6000001000f */
[----:B------:R-:W-:Y:S01]  /*9ca0*/  @P4 FADD.FTZ R11, R18, R11 ;  /* 0x0000000b120b4221 */ /* 0x000fe20000010000 */
[----:B------:R-:W-:Y:S01]  /*9cb0*/  @P5 FADD.FTZ R13, R26, R13 ;  /* 0x0000000d1a0d5221 */ /* 0x000fe20000010000 */
[----:B-1----:R-:W-:Y:S01]  /*9cc0*/  PRMT R8, R3, 0x7610, R8 ;  /* 0x0000761003087816 */ /* 0x002fe20000000008 */
[----:B------:R-:W-:Y:S01]  /*9cd0*/  @P6 FFMA.FTZ R3, R2, -0.69314718246459960938, R21 ;  /* 0xbf31721802036823 */ /* 0x000fe20000010015 */
[----:B------:R-:W-:Y:S01]  /*9ce0*/  @P5 FADD.FTZ R0, R27, R0 ;  /* 0x000000001b005221 */ /* 0x000fe20000010000 */
[----:B------:R-:W-:Y:S02]  /*9cf0*/  @P4 F2FP.F16.F32.PACK_AB R11, RZ, R11 ;  /* 0x0000000bff0b423e */ /* 0x000fe400000000ff */
[----:B------:R-:W-:Y:S01]  /*9d00*/  @P6 FADD.FTZ R3, R30, R3 ;  /* 0x000000031e036221 */ /* 0x000fe20000010000 */
[----:B------:R-:W-:Y:S01]  /*9d10*/  @P5 F2FP.F16.F32.PACK_AB R13, RZ, R13 ;  /* 0x0000000dff0d523e */ /* 0x000fe200000000ff */
        /* <DEDUP_REMOVED lines=21> */
.L_x_11685:
        /* <DEDUP_REMOVED lines=9> */
.L_x_38464:


//--------------------- .text._ZN17fastertransformer38beam_online_softmax_topk_stage2_kernelI6__halfLi16ELi32EEEvPKfS3_PiPT_ii --------------------------
	.section	.text._ZN17fastertransformer38beam_online_softmax_topk_stage2_kernelI6__halfLi16ELi32EEEvPKfS3_PiPT_ii,"ax",@progbits
	.align	128
        .global         _ZN17fastertransformer38beam_online_softmax_topk_stage2_kernelI6__halfLi16ELi32EEEvPKfS3_PiPT_ii
        .type           _ZN17fastertransformer38beam_online_softmax_topk_stage2_kernelI6__halfLi16ELi32EEEvPKfS3_PiPT_ii,@function
        .size           _ZN17fastertransformer38beam_online_softmax_topk_stage2_kernelI6__halfLi16ELi32EEEvPKfS3_PiPT_ii,(.L_x_38465 - _ZN17fastertransformer38beam_online_softmax_topk_stage2_kernelI6__halfLi16ELi32EEEvPKfS3_PiPT_ii)
        .other          _ZN17fastertransformer38beam_online_softmax_topk_stage2_kernelI6__halfLi16ELi32EEEvPKfS3_PiPT_ii,@"STO_CUDA_ENTRY STV_DEFAULT"
_ZN17fastertransformer38beam_online_softmax_topk_stage2_kernelI6__halfLi16ELi32EEEvPKfS3_PiPT_ii:
.text._ZN17fastertransformer38beam_online_softmax_topk_stage2_kernelI6__halfLi16ELi32EEEvPKfS3_PiPT_ii:
        /* <DEDUP_REMOVED lines=16> */
[----:B------:R-:W-:Y:S01]  /*0100*/  IMAD.MOV.U32 R0, RZ, RZ, R1 ;  /* 0x000000ffff007224 */ /* 0x000fe200078e0001 */
[----:B------:R4:W-:Y:S01]  /*0110*/  STL.64 [R1+0x80], R4 ;  /* 0x0000800401007387 */ /* 0x0009e20000100a00 */
[----:B------:R-:W-:Y:S01]  /*0120*/  VIADD R24, R1, 0x68 ;  /* 0x0000006801187836 */ /* 0x000fe20000000000 */
[----:B------:R-:W-:Y:S01]  /*0130*/  PRMT R20, R20, 0x5410, R20 ;  /* 0x0000541014147816 */ /* 0x000fe20000000014 */
[----:B------:R-:W-:Y:S01]  /*0140*/  IMAD.MOV.U32 R3, RZ, RZ, -0x38802000 ;  /* 0xc77fe000ff037424 */ /* 0x000fe200078e00ff */
[----:B------:R4:W-:Y:S01]  /*0150*/  STL.64 [R1+0x88], R4 ;  /* 0x0000880401007387 */ /* 0x0009e20000100a00 */
[----:B------:R-:W-:-:S02]  /*0160*/  IMAD.MOV.U32 R46, RZ, RZ, R0 ;  /* 0x000000ffff2e7224 */ /* 0x000fc400078e0000 */
[----:B--2---:R-:W-:Y:S01]  /*0170*/  IMAD R2, R10, 0x22, RZ ;  /* 0x000000220a027824 */ /* 0x004fe200078e02ff */
[----:B------:R4:W-:Y:S01]  /*0180*/  STL.64 [R1+0x90], R4 ;  /* 0x0000900401007387 */ /* 0x0009e20000100a00 */
[--C-:B------:R-:W-:Y:S02]  /*0190*/  IMAD.MOV.U32 R47, RZ, RZ, R0.reuse ;  /* 0x000000ffff2f7224 */ /* 0x100fe400078e0000 */
[--C-:B------:R-:W-:Y:S01]  /*01a0*/  IMAD.MOV.U32 R48, RZ, RZ, R0.reuse ;  /* 0x000000ffff307224 */ /* 0x100fe200078e0000 */
[----:B------:R4:W-:Y:S01]  /*01b0*/  STL.64 [R1+0x98], R4 ;  /* 0x0000980401007387 */ /* 0x0009e20000100a00 */
[----:B-1----:R-:W-:Y:S01]  /*01c0*/  ISETP.GE.AND P0, PT, R29, R2, PT ;  /* 0x000000021d00720c */ /* 0x002fe20003f06270 */
[----:B------:R-:W-:Y:S02]  /*01d0*/  IMAD.MOV.U32 R49, RZ, RZ, R0 ;  /* 0x000000ffff317224 */ /* 0x000fe400078e0000 */
[----:B------:R4:W-:Y:S04]  /*01e0*/  STL.64 [R1+0xa0], R4 ;  /* 0x0000a00401007387 */ /* 0x0009e80000100a00 */
        /* <DEDUP_REMOVED lines=25> */
[----:B------:R-:W-:Y:S01]  /*0380*/  LOP3.LUT R7, R29, 0x60, R4, 0xf8, !PT ;  /* 0x000000601d077812 */ /* 0x000fe200078ef804 */
[----:B------:R-:W-:Y:S01]  /*0390*/  IMAD.MOV R9, RZ, RZ, -R5 ;  /* 0x000000ffff097224 */ /* 0x000fe200078e0a05 */
[----:B-1----:R-:W-:-:S04]  /*03a0*/  LEA R12, P0, R13, UR8, 0x2 ;  /* 0x000000080d0c7c11 */ /* 0x002fc8000f8010ff */
[----:B------:R-:W-:Y:S01]  /*03b0*/  LEA.HI.X R13, R13, UR9, R8, 0x2, P0 ;  /* 0x000000090d0d7c11 */ /* 0x000fe200080f1408 */
[----:B0-----:R-:W-:-:S06]  /*03c0*/  ULEA UR4, UR5, UR4, 0x18 ;  /* 0x0000000405047291 */ /* 0x001fcc000f8ec0ff */
[----:B------:R-:W-:-:S07]  /*03d0*/  LEA R8, R29, UR4, 0x2 ;  /* 0x000000041d087c11 */ /* 0x000fce000f8e10ff */
.L_x_11690:
        /* <DEDUP_REMOVED lines=10> */
.L_x_11689:
[----:B------:R-:W-:Y:S05]  /*0480*/  BSYNC.RECONVERGENT B1 ;  /* 0x0000000000017941 */ /* 0x000fea0003800200 */
.L_x_11688:
        /* <DEDUP_REMOVED lines=20> */
.L_x_11693:
        /* <DEDUP_REMOVED lines=38> */
.L_x_11692:
[----:B------:R-:W-:Y:S05]  /*0830*/  BSYNC.RECONVERGENT B1 ;  /* 0x0000000000017941 */ /* 0x000fea0003800200 */
.L_x_11691:
        /* <DEDUP_REMOVED lines=25> */
.L_x_11695:
[----:B------:R-:W-:Y:S05]  /*09d0*/  BSYNC.RECONVERGENT B1 ;  /* 0x0000000000017941 */ /* 0x000fea0003800200 */
.L_x_11694:
        /* <DEDUP_REMOVED lines=10> */
.L_x_11687:
[----:B------:R-:W-:Y:S05]  /*0a80*/  BSYNC.RECONVERGENT B0 ;  /* 0x0000000000007941 */ /* 0x000fea0003800200 */
.L_x_11686:
[----:B------:R-:W-:Y:S01]  /*0a90*/  ISETP.GE.U32.AND P0, PT, R29, R10, PT ;  /* 0x0000000a1d00720c */ /* 0x000fe20003f06070 */
[----:B------:R-:W-:Y:S01]  /*0aa0*/  IMAD.MOV.U32 R2, RZ, RZ, 0xfbff ;  /* 0x0000fbffff027424 */ /* 0x000fe200078e00ff */
[----:B------:R-:W-:Y:S01]  /*0ab0*/  BAR.SYNC.DEFER_BLOCKING 0x0 ;  /* 0x0000000000007b1d */ /* 0x000fe20000010000 */
[----:B------:R-:W-:Y:S02]  /*0ac0*/  IMAD.MOV.U32 R25, RZ, RZ, 0xfbff ;  /* 0x0000fbffff197424 */ /* 0x000fe400078e00ff */
[----:B----4-:R-:W-:Y:S01]  /*0ad0*/  IMAD.MOV.U32 R4, RZ, RZ, 0xfbff ;  /* 0x0000fbffff047424 */ /* 0x010fe200078e00ff */
        /* <DEDUP_REMOVED lines=58> */
.L_x_11702:
        /* <DEDUP_REMOVED lines=33> */
[----:B------:R3:W-:Y:S04]  /*1090*/  STL [R4+0x10], R6 ;  /* 0x0000100604007387 */ /* 0x0007e80000100800 */
        /* <DEDUP_REMOVED lines=10> */
[----:B------:R0:W-:Y:S04]  /*1140*/  STL.U16 [R19+0x4], R9 ;  /* 0x0000040913007387 */ /* 0x0001e80000100400 */
[----:B------:R-:W-:Y:S04]  /*1150*/  STL [R4+0x20], R14 ;  /* 0x0000200e04007387 */ /* 0x000fe80000100800 */
[----:B------:R1:W-:Y:S01]  /*1160*/  STL.U16 [R19+0x6], R8 ;  /* 0x0000060813007387 */ /* 0x0003e20000100400 */
[----:B0-----:R-:W-:-:S03]  /*1170*/  PRMT R9, R30, 0x7632, R9 ;  /* 0x000076321e097816 */ /* 0x001fc60000000009 */
[----:B------:R-:W-:Y:S04]  /*1180*/  STL [R4+0x24], R15 ;  /* 0x0000240f04007387 */ /* 0x000fe80000100800 */
[----:B------:R0:W-:Y:S01]  /*1190*/  STL.U16 [R19+0x8], R6 ;  /* 0x0000080613007387 */ /* 0x0001e20000100400 */
[----:B-1----:R-:W-:-:S03]  /*11a0*/  PRMT R8, R16, 0x7632, R8 ;  /* 0x0000763210087816 */ /* 0x002fc60000000008 */
        /* <DEDUP_REMOVED lines=21> */
.L_x_11701:
        /* <DEDUP_REMOVED lines=41> */
.L_x_11703:
[----:B------:R-:W-:-:S13]  /*1590*/  ISETP.NE.OR P0, PT, R20, RZ, P0 ;  /* 0x000000ff1400720c */ /* 0x000fda0000705670 */
[----:B------:R-:W-:Y:S05]  /*15a0*/  @!P0 BRA `(.L_x_11699) ;  /* 0x00000000005c8947 */ /* 0x000fea0003800000 */
.L_x_11700:
        /* <DEDUP_REMOVED lines=23> */
.L_x_11699:
        /* <DEDUP_REMOVED lines=11> */
.L_x_11704:
        /* <DEDUP_REMOVED lines=11> */
.L_x_11698:
        /* <DEDUP_REMOVED lines=26> */
[----:B0-----:R-:W-:-:S07]  /*1a20*/  PRMT R20, R29, 0x7610, R29 ;  /* 0x000076101d147816 */ /* 0x001fce000000001d */
.L_x_11697:
[----:B------:R-:W-:Y:S05]  /*1a30*/  BSYNC.RECONVERGENT B0 ;  /* 0x0000000000007941 */ /* 0x000fea0003800200 */
.L_x_11696:
[----:B-----5:R-:W-:Y:S01]  /*1a40*/  SHFL.DOWN PT, R28, R18, 0x1, 0x1f ;  /* 0x08201f00121c7f89 */ /* 0x020fe200000e0000 */
[----:B------:R-:W-:Y:S03]  /*1a50*/  BSSY.RECONVERGENT B0, `(.L_x_11705) ;  /* 0x000013d000007945 */ /* 0x000fe60003800200 */
        /* <DEDUP_REMOVED lines=10> */
[----:B------:R-:W-:Y:S01]  /*1b00*/  SHFL.DOWN PT, R50, R20, 0x1, 0x1f ;  /* 0x08201f0014327f89 */ /* 0x000fe200000e0000 */
[----:B------:R-:W2:Y:S03]  /*1b10*/  S2R R24, SR_LANEID ;  /* 0x0000000000187919 */ /* 0x000ea60000000000 */
[----:B0-----:R-:W-:Y:S04]  /*1b20*/  STL.64 [R49+0x8], R28 ;  /* 0x0000081c31007387 */ /* 0x001fe80000100a00 */
[----:B------:R-:W-:Y:S04]  /*1b30*/  SHFL.DOWN PT, R42, R16, 0x1, 0x1f ;  /* 0x08201f00102a7f89 */ /* 0x000fe800000e0000 */
[----:B------:R-:W0:Y:S04]  /*1b40*/  SHFL.DOWN PT, R43, R17, 0x1, 0x1f ;  /* 0x08201f00112b7f89 */ /* 0x000e2800000e0000 */
[----:B------:R-:W-:Y:S04]  /*1b50*/  SHFL.DOWN PT, R32, R12, 0x1, 0x1f ;  /* 0x08201f000c207f89 */ /* 0x000fe800000e0000 */
[----:B------:R-:W3:Y:S04]  /*1b60*/  SHFL.DOWN PT, R33, R13, 0x1, 0x1f ;  /* 0x08201f000d217f89 */ /* 0x000ee800000e0000 */
[----:B------:R-:W-:Y:S04]  /*1b70*/  SHFL.DOWN PT, R34, R10, 0x1, 0x1f ;  /* 0x08201f000a227f89 */ /* 0x000fe800000e0000 */
[----:B------:R-:W4:Y:S04]  /*1b80*/  SHFL.DOWN PT, R35, R11, 0x1, 0x1f ;  /* 0x08201f000b237f89 */ /* 0x000f2800000e0000 */
[----:B------:R-:W-:Y:S01]  /*1b90*/  SHFL.DOWN PT, R36, R8, 0x1, 0x1f ;  /* 0x08201f0008247f89 */ /* 0x000fe200000e0000 */
[----:B--2---:R-:W-:-:S03]  /*1ba0*/  ISETP.GT.AND P0, PT, R24, 0x1e, PT ;  /* 0x0000001e1800780c */ /* 0x004fc60003f04270 */
[----:B------:R-:W2:Y:S04]  /*1bb0*/  SHFL.DOWN PT, R37, R9, 0x1, 0x1f ;  /* 0x08201f0009257f89 */ /* 0x000ea800000e0000 */
[----:B------:R-:W-:Y:S04]  /*1bc0*/  SHFL.DOWN PT, R38, R6, 0x1, 0x1f ;  /* 0x08201f0006267f89 */ /* 0x000fe800000e0000 */
[----:B------:R-:W2:Y:S04]  /*1bd0*/  SHFL.DOWN PT, R39, R7, 0x1, 0x1f ;  /* 0x08201f0007277f89 */ /* 0x000ea800000e0000 */
[----:B------:R-:W-:Y:S04]  /*1be0*/  SHFL.DOWN PT, R40, R4, 0x1, 0x1f ;  /* 0x08201f0004287f89 */ /* 0x000fe800000e0000 */
[----:B------:R-:W2:Y:S04]  /*1bf0*/  SHFL.DOWN PT, R41, R5, 0x1, 0x1f ;  /* 0x08201f0005297f89 */ /* 0x000ea800000e0000 */
[----:B------:R-:W-:Y:S04]  /*1c00*/  SHFL.DOWN PT, R28, R3, 0x1, 0x1f ;  /* 0x08201f00031c7f89 */ /* 0x000fe800000e0000 */
[----:B------:R-:W2:Y:S04]  /*1c10*/  SHFL.DOWN PT, R29, R2, 0x1, 0x1f ;  /* 0x08201f00021d7f89 */ /* 0x000ea800000e0000 */
[----:B-1----:R1:W-:Y:S04]  /*1c20*/  STL.64 [R49+0x18], R30 ;  /* 0x0000181e31007387 */ /* 0x0023e80000100a00 */
[----:B0-----:R-:W-:Y:S04]  /*1c30*/  STL.64 [R49+0x10], R42 ;  /* 0x0000102a31007387 */ /* 0x001fe80000100a00 */
[----:B---3--:R-:W-:Y:S01]  /*1c40*/  STL.64 [R49+0x20], R32 ;  /* 0x0000202031007387 */ /* 0x008fe20000100a00 */
[----:B-1----:R-:W-:-:S03]  /*1c50*/  IMAD.MOV.U32 R30, RZ, RZ, R57 ;  /* 0x000000ffff1e7224 */ /* 0x002fc600078e0039 */
[----:B----4-:R-:W-:Y:S01]  /*1c60*/  STL.64 [R49+0x28], R34 ;  /* 0x0000282231007387 */ /* 0x010fe20000100a00 */
[----:B------:R-:W-:-:S03]  /*1c70*/  IMAD.MOV.U32 R31, RZ, RZ, R56 ;  /* 0x000000ffff1f7224 */ /* 0x000fc600078e0038 */
[----:B--2---:R-:W-:Y:S04]  /*1c80*/  STL.64 [R49+0x30], R36 ;  /* 0x0000302431007387 */ /* 0x004fe80000100a00 */
[----:B------:R0:W-:Y:S04]  /*1c90*/  STL.64 [R49+0x48], R30 ;  /* 0x0000481e31007387 */ /* 0x0001e80000100a00 */
[----:B------:R-:W-:Y:S04]  /*1ca0*/  STL.64 [R49+0x38], R38 ;  /* 0x0000382631007387 */ /* 0x000fe80000100a00 */
[----:B------:R-:W-:Y:S01]  /*1cb0*/  STL.64 [R49+0x40], R40 ;  /* 0x0000402831007387 */ /* 0x000fe20000100a00 */
        /* <DEDUP_REMOVED lines=11> */
[----:B------:R-:W-:Y:S06]  /*1d70*/  BAR.SYNC.DEFER_BLOCKING 0x0 ;  /* 0x0000000000007b1d */ /* 0x000fec0000010000 */
[----:B------:R-:W-:Y:S05]  /*1d80*/  @P0 BRA `(.L_x_11706) ;  /* 0x0000001000240947 */ /* 0x000fea0003800000 */
[----:B------:R-:W-:-:S04]  /*1d90*/  FSETP.GT.FTZ.AND P0, PT, R3, R28, PT ;  /* 0x0000001c0300720b */ /* 0x000fc80003f14000 */
[----:B------:R-:W-:Y:S02]  /*1da0*/  FSEL R51, R3, R28, P0 ;  /* 0x0000001c03337208 */ /* 0x000fe40000000000 */
[----:B------:R-:W-:Y:S01]  /*1db0*/  FSEL R28, R28, R3, P0 ;  /* 0x000000031c1c7208 */ /* 0x000fe20000000000 */
[----:B------:R-:W-:Y:S01]  /*1dc0*/  IMAD.MOV.U32 R3, RZ, RZ, R18 ;  /* 0x000000ffff037224 */ /* 0x000fe200078e0012 */
[----:B0-----:R-:W-:Y:S02]  /*1dd0*/  FSEL R30, R2, R29, P0 ;  /* 0x0000001d021e7208 */ /* 0x001fe40000000000 */
[----:B------:R-:W-:Y:S01]  /*1de0*/  FSEL R29, R29, R2, P0 ;  /* 0x000000021d1d7208 */ /* 0x000fe20000000000 */
[----:B------:R-:W-:-:S04]  /*1df0*/  FADD.FTZ R28, -R51, R28 ;  /* 0x0000001c331c7221 */ /* 0x000fc80000010100 */
[----:B------:R-:W-:Y:S01]  /*1e00*/  FMUL.FTZ R31, R28, 1.4426950216293334961 ;  /* 0x3fb8aa3b1c1f7820 */ /* 0x000fe20000410000 */
[----:B------:R-:W-:-:S05]  /*1e10*/  PRMT R28, R45, 0x7610, R28 ;  /* 0x000076102d1c7816 */ /* 0x000fca000000001c */
[----:B------:R-:W0:Y:S02]  /*1e20*/  MUFU.EX2 R31, R31 ;  /* 0x0000001f001f7308 */ /* 0x000e240000000800 */
[----:B0-----:R-:W-:Y:S01]  /*1e30*/  FFMA.FTZ R2, R29, R31, R30 ;  /* 0x0000001f1d027223 */ /* 0x001fe2000001001e */
[----:B------:R-:W-:Y:S02]  /*1e40*/  VIADD R30, R49, 0x8 ;  /* 0x00000008311e7836 */ /* 0x000fe40000000000 */
[----:B------:R-:W-:-:S07]  /*1e50*/  IMAD.MOV.U32 R29, RZ, RZ, RZ ;  /* 0x000000ffff1d7224 */ /* 0x000fce00078e00ff */
.L_x_11752:
        /* <DEDUP_REMOVED lines=20> */
.L_x_11708:
[----:B------:R-:W-:Y:S01]  /*1fa0*/  IMAD.MOV.U32 R18, RZ, RZ, R5 ;  /* 0x000000ffff127224 */ /* 0x000fe200078e0005 */
[C---:B------:R-:W-:Y:S01]  /*1fb0*/  PRMT R31, R20.reuse, 0x7632, R31 ;  /* 0x00007632141f7816 */ /* 0x040fe2000000001f */
[----:B------:R-:W-:Y:S01]  /*1fc0*/  IMAD.MOV.U32 R5, RZ, RZ, R4 ;  /* 0x000000ffff057224 */ /* 0x000fe200078e0004 */
[----:B------:R-:W-:-:S07]  /*1fd0*/  PRMT R20, R20, 0x5410, R20 ;  /* 0x0000541014147816 */ /* 0x000fce0000000014 */
.L_x_11709:
[----:B------:R-:W-:Y:S05]  /*1fe0*/  BSYNC.RECONVERGENT B1 ;  /* 0x0000000000017941 */ /* 0x000fea0003800200 */
.L_x_11707:
        /* <DEDUP_REMOVED lines=11> */
.L_x_11711:
[----:B------:R-:W-:Y:S01]  /*20a0*/  IMAD.MOV.U32 R33, RZ, RZ, R18 ;  /* 0x000000ffff217224 */ /* 0x000fe200078e0012 */
[----:B------:R-:W-:Y:S01]  /*20b0*/  PRMT R32, R31, 0x7610, R32 ;  /* 0x000076101f207816 */ /* 0x000fe20000000020 */
[----:B------:R-:W-:Y:S01]  /*20c0*/  IMAD.MOV.U32 R4, RZ, RZ, R7 ;  /* 0x000000ffff047224 */ /* 0x000fe200078e0007 */
[----:B------:R-:W-:-:S07]  /*20d0*/  PRMT R20, R25, 0x7632, R20 ;  /* 0x0000763219147816 */ /* 0x000fce0000000014 */
.L_x_11712:
[----:B------:R-:W-:Y:S05]  /*20e0*/  BSYNC.RECONVERGENT B1 ;  /* 0x0000000000017941 */ /* 0x000fea0003800200 */
.L_x_11710:
        /* <DEDUP_REMOVED lines=11> */
.L_x_11714:
[----:B------:R-:W-:Y:S01]  /*21a0*/  IMAD.MOV.U32 R18, RZ, RZ, R33 ;  /* 0x000000ffff127224 */ /* 0x000fe200078e0021 */
[----:B------:R-:W-:Y:S01]  /*21b0*/  PRMT R28, R28, 0x5410, R32 ;  /* 0x000054101c1c7816 */ /* 0x000fe20000000020 */
[----:B------:R-:W-:Y:S01]  /*21c0*/  IMAD.MOV.U32 R7, RZ, RZ, R6 ;  /* 0x000000ffff077224 */ /* 0x000fe200078e0006 */
[----:B------:R-:W-:-:S07]  /*21d0*/  PRMT R25, R25, 0x5410, R25 ;  /* 0x0000541019197816 */ /* 0x000fce0000000019 */
.L_x_11715:
[----:B------:R-:W-:Y:S05]  /*21e0*/  BSYNC.RECONVERGENT B1 ;  /* 0x0000000000017941 */ /* 0x000fea0003800200 */
.L_x_11713:
        /* <DEDUP_REMOVED lines=11> */
.L_x_11717:
[----:B------:R-:W-:Y:S01]  /*22a0*/  IMAD.MOV.U32 R31, RZ, RZ, R18 ;  /* 0x000000ffff1f7224 */ /* 0x000fe200078e0012 */
[----:B------:R-:W-:Y:S01]  /*22b0*/  PRMT R32, R32, 0x7610, R28 ;  /* 0x0000761020207816 */ /* 0x000fe2000000001c */
[----:B------:R-:W-:Y:S01]  /*22c0*/  IMAD.MOV.U32 R6, RZ, RZ, R9 ;  /* 0x000000ffff067224 */ /* 0x000fe200078e0009 */
[----:B------:R-:W-:-:S07]  /*22d0*/  PRMT R25, R26, 0x7632, R25 ;  /* 0x000076321a197816 */ /* 0x000fce0000000019 */
.L_x_11718:
[----:B------:R-:W-:Y:S05]  /*22e0*/  BSYNC.RECONVERGENT B1 ;  /* 0x0000000000017941 */ /* 0x000fea0003800200 */
.L_x_11716:
        /* <DEDUP_REMOVED lines=11> */
.L_x_11720:
[----:B------:R-:W-:Y:S01]  /*23a0*/  IMAD.MOV.U32 R18, RZ, RZ, R31 ;  /* 0x000000ffff127224 */ /* 0x000fe200078e001f */
[----:B------:R-:W-:Y:S01]  /*23b0*/  PRMT R32, R32, 0x7632, R32 ;  /* 0x0000763220207816 */ /* 0x000fe20000000020 */
[----:B------:R-:W-:Y:S01]  /*23c0*/  IMAD.MOV.U32 R9, RZ, RZ, R8 ;  /* 0x000000ffff097224 */ /* 0x000fe200078e0008 */
[----:B------:R-:W-:-:S07]  /*23d0*/  PRMT R26, R26, 0x5410, R26 ;  /* 0x000054101a1a7816 */ /* 0x000fce000000001a */
.L_x_11721:
[----:B------:R-:W-:Y:S05]  /*23e0*/  BSYNC.RECONVERGENT B1 ;  /* 0x0000000000017941 */ /* 0x000fea0003800200 */
.L_x_11719:
        /* <DEDUP_REMOVED lines=11> */
.L_x_11723:
[----:B------:R-:W-:Y:S01]  /*24a0*/  IMAD.MOV.U32 R31, RZ, RZ, R18 ;  /* 0x000000ffff1f7224 */ /* 0x000fe200078e0012 */
[----:B------:R-:W-:Y:S01]  /*24b0*/  PRMT R33, R32, 0x7610, R33 ;  /* 0x0000761020217816 */ /* 0x000fe20000000021 */
[----:B------:R-:W-:Y:S01]  /*24c0*/  IMAD.MOV.U32 R8, RZ, RZ, R11 ;  /* 0x000000ffff087224 */ /* 0x000fe200078e000b */
[----:B------:R-:W-:-:S07]  /*24d0*/  PRMT R26, R21, 0x7632, R26 ;  /* 0x00007632151a7816 */ /* 0x000fce000000001a */
.L_x_11724:
[----:B------:R-:W-:Y:S05]  /*24e0*/  BSYNC.RECONVERGENT B1 ;  /* 0x0000000000017941 */ /* 0x000fea0003800200 */
.L_x_11722:
        /* <DEDUP_REMOVED lines=11> */
.L_x_11726:
[----:B------:R-:W-:Y:S01]  /*25a0*/  IMAD.MOV.U32 R18, RZ, RZ, R31 ;  /* 0x000000ffff127224 */ /* 0x000fe200078e001f */
[----:B------:R-:W-:Y:S01]  /*25b0*/  PRMT R28, R28, 0x5410, R33 ;  /* 0x000054101c1c7816 */ /* 0x000fe20000000021 */
[----:B------:R-:W-:Y:S01]  /*25c0*/  IMAD.MOV.U32 R11, RZ, RZ, R10 ;  /* 0x000000ffff0b7224 */ /* 0x000fe200078e000a */
[----:B------:R-:W-:-:S07]  /*25d0*/  PRMT R21, R21, 0x5410, R21 ;  /* 0x0000541015157816 */ /* 0x000fce0000000015 */
.L_x_11727:
[----:B------:R-:W-:Y:S05]  /*25e0*/  BSYNC.RECONVERGENT B1 ;  /* 0x0000000000017941 */ /* 0x000fea0003800200 */
.L_x_11725:
        /* <DEDUP_REMOVED lines=11> */
.L_x_11729:
[----:B------:R-:W-:Y:S01]  /*26a0*/  IMAD.MOV.U32 R31, RZ, RZ, R18 ;  /* 0x000000ffff1f7224 */ /* 0x000fe200078e0012 */
[----:B------:R-:W-:Y:S01]  /*26b0*/  PRMT R32, R32, 0x7610, R28 ;  /* 0x0000761020207816 */ /* 0x000fe2000000001c */
[----:B------:R-:W-:Y:S01]  /*26c0*/  IMAD.MOV.U32 R10, RZ, RZ, R13 ;  /* 0x000000ffff0a7224 */ /* 0x000fe200078e000d */
[----:B------:R-:W-:-:S07]  /*26d0*/  PRMT R21, R22, 0x7632, R21 ;  /* 0x0000763216157816 */ /* 0x000fce0000000015 */
.L_x_11730:
[----:B------:R-:W-:Y:S05]  /*26e0*/  BSYNC.RECONVERGENT B1 ;  /* 0x0000000000017941 */ /* 0x000fea0003800200 */
.L_x_11728:
        /* <DEDUP_REMOVED lines=11> */
.L_x_11732:
[----:B------:R-:W-:Y:S01]  /*27a0*/  IMAD.MOV.U32 R18, RZ, RZ, R31 ;  /* 0x000000ffff127224 */ /* 0x000fe200078e001f */
[----:B------:R-:W-:Y:S01]  /*27b0*/  PRMT R32, R32, 0x7632, R32 ;  /* 0x0000763220207816 */ /* 0x000fe20000000020 */
[----:B------:R-:W-:Y:S01]  /*27c0*/  IMAD.MOV.U32 R13, RZ, RZ, R12 ;  /* 0x000000ffff0d7224 */ /* 0x000fe200078e000c */
[----:B------:R-:W-:-:S07]  /*27d0*/  PRMT R22, R22, 0x5410, R22 ;  /* 0x0000541016167816 */ /* 0x000fce0000000016 */
.L_x_11733:
[----:B------:R-:W-:Y:S05]  /*27e0*/  BSYNC.RECONVERGENT B1 ;  /* 0x0000000000017941 */ /* 0x000fea0003800200 */
.L_x_11731:
        /* <DEDUP_REMOVED lines=11> */
.L_x_11735:
[----:B------:R-:W-:Y:S01]  /*28a0*/  IMAD.MOV.U32 R31, RZ, RZ, R18 ;  /* 0x000000ffff1f7224 */ /* 0x000fe200078e0012 */
[----:B------:R-:W-:Y:S01]  /*28b0*/  PRMT R33, R32, 0x7610, R33 ;  /* 0x0000761020217816 */ /* 0x000fe20000000021 */
[----:B------:R-:W-:Y:S01]  /*28c0*/  IMAD.MOV.U32 R12, RZ, RZ, R15 ;  /* 0x000000ffff0c7224 */ /* 0x000fe200078e000f */
[----:B------:R-:W-:-:S07]  /*28d0*/  PRMT R22, R27, 0x7632, R22 ;  /* 0x000076321b167816 */ /* 0x000fce0000000016 */
.L_x_11736:
[----:B------:R-:W-:Y:S05]  /*28e0*/  BSYNC.RECONVERGENT B1 ;  /* 0x0000000000017941 */ /* 0x000fea0003800200 */
.L_x_11734:
        /* <DEDUP_REMOVED lines=11> */
.L_x_11738:
[----:B------:R-:W-:Y:S01]  /*29a0*/  IMAD.MOV.U32 R18, RZ, RZ, R31 ;  /* 0x000000ffff127224 */ /* 0x000fe200078e001f */
[----:B------:R-:W-:Y:S01]  /*29b0*/  PRMT R28, R28, 0x5410, R33 ;  /* 0x000054101c1c7816 */ /* 0x000fe20000000021 */
[----:B------:R-:W-:Y:S01]  /*29c0*/  IMAD.MOV.U32 R15, RZ, RZ, R14 ;  /* 0x000000ffff0f7224 */ /* 0x000fe200078e000e */
[----:B------:R-:W-:-:S07]  /*29d0*/  PRMT R27, R27, 0x5410, R27 ;  /* 0x000054101b1b7816 */ /* 0x000fce000000001b */
.L_x_11739:
[----:B------:R-:W-:Y:S05]  /*29e0*/  BSYNC.RECONVERGENT B1 ;  /* 0x0000000000017941 */ /* 0x000fea0003800200 */
.L_x_11737:
        /* <DEDUP_REMOVED lines=11> */
.L_x_11741:
[----:B------:R-:W-:Y:S01]  /*2aa0*/  IMAD.MOV.U32 R31, RZ, RZ, R18 ;  /* 0x000000ffff1f7224 */ /* 0x000fe200078e0012 */
[----:B------:R-:W-:Y:S01]  /*2ab0*/  PRMT R32, R32, 0x7610, R28 ;  /* 0x0000761020207816 */ /* 0x000fe2000000001c */
[----:B------:R-:W-:Y:S01]  /*2ac0*/  IMAD.MOV.U32 R14, RZ, RZ, R17 ;  /* 0x000000ffff0e7224 */ /* 0x000fe200078e0011 */
[----:B------:R-:W-:-:S07]  /*2ad0*/  PRMT R27, R44, 0x7632, R27 ;  /* 0x000076322c1b7816 */ /* 0x000fce000000001b */
.L_x_11742:
[----:B------:R-:W-:Y:S05]  /*2ae0*/  BSYNC.RECONVERGENT B1 ;  /* 0x0000000000017941 */ /* 0x000fea0003800200 */
.L_x_11740:
        /* <DEDUP_REMOVED lines=11> */
.L_x_11744:
[----:B------:R-:W-:Y:S01]  /*2ba0*/  IMAD.MOV.U32 R18, RZ, RZ, R31 ;  /* 0x000000ffff127224 */ /* 0x000fe200078e001f */
[----:B------:R-:W-:Y:S01]  /*2bb0*/  PRMT R32, R32, 0x7632, R32 ;  /* 0x0000763220207816 */ /* 0x000fe20000000020 */
[----:B------:R-:W-:Y:S01]  /*2bc0*/  IMAD.MOV.U32 R17, RZ, RZ, R16 ;  /* 0x000000ffff117224 */ /* 0x000fe200078e0010 */
[----:B------:R-:W-:-:S07]  /*2bd0*/  PRMT R44, R44, 0x5410, R44 ;  /* 0x000054102c2c7816 */ /* 0x000fce000000002c */
.L_x_11745:
[----:B------:R-:W-:Y:S05]  /*2be0*/  BSYNC.RECONVERGENT B1 ;  /* 0x0000000000017941 */ /* 0x000fea0003800200 */
.L_x_11743:
        /* <DEDUP_REMOVED lines=11> */
.L_x_11747:
[----:B------:R-:W-:Y:S01]  /*2ca0*/  IMAD.MOV.U32 R34, RZ, RZ, R18 ;  /* 0x000000ffff227224 */ /* 0x000fe200078e0012 */
[----:B------:R-:W-:Y:S01]  /*2cb0*/  PRMT R28, R28, 0x5410, R32 ;  /* 0x000054101c1c7816 */ /* 0x000fe20000000020 */
[----:B------:R-:W-:Y:S01]  /*2cc0*/  IMAD.MOV.U32 R16, RZ, RZ, R19 ;  /* 0x000000ffff107224 */ /* 0x000fe200078e0013 */
[----:B------:R-:W-:-:S07]  /*2cd0*/  PRMT R44, R45, 0x7632, R44 ;  /* 0x000076322d2c7816 */ /* 0x000fce000000002c */
.L_x_11748:
[----:B------:R-:W-:Y:S05]  /*2ce0*/  BSYNC.RECONVERGENT B1 ;  /* 0x0000000000017941 */ /* 0x000fea0003800200 */
.L_x_11746:
        /* <DEDUP_REMOVED lines=10> */
.L_x_11750:
[C-C-:B------:R-:W-:Y:S01]  /*2d90*/  PRMT R45, R28.reuse, 0x5432, R28.reuse ;  /* 0x000054321c2d7816 */ /* 0x140fe2000000001c */
[----:B------:R-:W-:Y:S01]  /*2da0*/  IMAD.MOV.U32 R19, RZ, RZ, R3 ;  /* 0x000000ffff137224 */ /* 0x000fe200078e0003 */
[----:B------:R-:W-:Y:S01]  /*2db0*/  PRMT R28, R28, 0x7632, R28 ;  /* 0x000076321c1c7816 */ /* 0x000fe2000000001c */
[--C-:B------:R-:W-:Y:S02]  /*2dc0*/  IMAD.MOV.U32 R18, RZ, RZ, R34.reuse ;  /* 0x000000ffff127224 */ /* 0x100fe400078e0022 */
[----:B------:R-:W-:-:S07]  /*2dd0*/  IMAD.MOV.U32 R3, RZ, RZ, R34 ;  /* 0x000000ffff037224 */ /* 0x000fce00078e0022 */
.L_x_11751:
[----:B------:R-:W-:Y:S05]  /*2de0*/  BSYNC.RECONVERGENT B1 ;  /* 0x0000000000017941 */ /* 0x000fea0003800200 */
.L_x_11749:
[----:B------:R-:W-:Y:S02]  /*2df0*/  VIADD R30, R30, 0x4 ;  /* 0x000000041e1e7836 */ /* 0x000fe40000000000 */
[----:B------:R-:W-:Y:S01]  /*2e00*/  VIADD R49, R49, 0x2 ;  /* 0x0000000231317836 */ /* 0x000fe20000000000 */
[----:B------:R-:W-:Y:S06]  /*2e10*/  @P1 BRA `(.L_x_11752) ;  /* 0xfffffff000101947 */ /* 0x000fec000383ffff */
.L_x_11706:
[----:B------:R-:W-:Y:S05]  /*2e20*/  BSYNC.RECONVERGENT B0 ;  /* 0x0000000000007941 */ /* 0x000fea0003800200 */
.L_x_11705:
[----:B------:R-:W-:Y:S01]  /*2e30*/  SHFL.DOWN PT, R28, R18, 0x2, 0x1f ;  /* 0x08401f00121c7f89 */ /* 0x000fe200000e0000 */
[----:B------:R-:W-:Y:S01]  /*2e40*/  ISETP.GT.AND P0, PT, R24, 0x1d, PT ;  /* 0x0000001d1800780c */ /* 0x000fe20003f04270 */
[----:B------:R-:W-:Y:S02]  /*2e50*/  BSSY.RECONVERGENT B0, `(.L_x_11753) ;  /* 0x000013a000007945 */ /* 0x000fe40003800200 */
[----:B------:R-:W1:Y:S04]  /*2e60*/  SHFL.DOWN PT, R29, R19, 0x2, 0x1f ;  /* 0x08401f00131d7f89 */ /* 0x000e6800000e0000 */
[----:B0-----:R-:W-:Y:S04]  /*2e70*/  SHFL.DOWN PT, R30, R16, 0x2, 0x1f ;  /* 0x08401f00101e7f89 */ /* 0x001fe800000e0000 */
[----:B------:R-:W0:Y:S04]  /*2e80*/  SHFL.DOWN PT, R31, R17, 0x2, 0x1f ;  /* 0x08401f00111f7f89 */ /* 0x000e2800000e0000 */
        /* <DEDUP_REMOVED lines=23> */
[----:B0-----:R0:W-:Y:S04]  /*3000*/  STL.64 [R48+0x10], R30 ;  /* 0x0000101e30007387 */ /* 0x0011e80000100a00 */
[----:B-1----:R-:W-:Y:S04]  /*3010*/  STL.64 [R48+0x18], R32 ;  /* 0x0000182030007387 */ /* 0x002fe80000100a00 */
[----:B--2---:R-:W-:Y:S01]  /*3020*/  STL.64 [R48+0x20], R34 ;  /* 0x0000202230007387 */ /* 0x004fe20000100a00 */
[----:B0-----:R-:W-:-:S03]  /*3030*/  IMAD.MOV.U32 R30, RZ, RZ, R56 ;  /* 0x000000ffff1e7224 */ /* 0x001fc600078e0038 */
[----:B---3--:R-:W-:Y:S01]  /*3040*/  STL.64 [R48+0x28], R36 ;  /* 0x0000282430007387 */ /* 0x008fe20000100a00 */
[----:B------:R-:W-:-:S03]  /*3050*/  IMAD.MOV.U32 R31, RZ, RZ, R55 ;  /* 0x000000ffff1f7224 */ /* 0x000fc600078e0037 */
[----:B----4-:R-:W-:Y:S04]  /*3060*/  STL.64 [R48+0x30], R38 ;  /* 0x0000302630007387 */ /* 0x010fe80000100a00 */
[----:B------:R0:W-:Y:S04]  /*3070*/  STL.64 [R48+0x48], R30 ;  /* 0x0000481e30007387 */ /* 0x0001e80000100a00 */
[----:B-----5:R-:W-:Y:S04]  /*3080*/  STL.64 [R48+0x38], R40 ;  /* 0x0000382830007387 */ /* 0x020fe80000100a00 */
        /* <DEDUP_REMOVED lines=13> */
[----:B------:R-:W-:-:S04]  /*3160*/  FSETP.GT.FTZ.AND P0, PT, R51, R28, PT ;  /* 0x0000001c3300720b */ /* 0x000fc80003f14000 */
[----:B------:R-:W-:Y:S02]  /*3170*/  FSEL R3, R51, R28, P0 ;  /* 0x0000001c33037208 */ /* 0x000fe40000000000 */
[----:B------:R-:W-:Y:S02]  /*3180*/  FSEL R28, R28, R51, P0 ;  /* 0x000000331c1c7208 */ /* 0x000fe40000000000 */
[----:B0-----:R-:W-:Y:S02]  /*3190*/  FSEL R30, R2, R29, P0 ;  /* 0x0000001d021e7208 */ /* 0x001fe40000000000 */
[----:B------:R-:W-:Y:S01]  /*31a0*/  FSEL R31, R29, R2, P0 ;  /* 0x000000021d1f7208 */ /* 0x000fe20000000000 */
[----:B------:R-:W-:Y:S01]  /*31b0*/  FADD.FTZ R28, -R3, R28 ;  /* 0x0000001c031c7221 */ /* 0x000fe20000010100 */
[----:B------:R-:W-:-:S03]  /*31c0*/  PRMT R29, R45, 0x7610, R29 ;  /* 0x000076102d1d7816 */ /* 0x000fc6000000001d */
[----:B------:R-:W-:Y:S01]  /*31d0*/  FMUL.FTZ R32, R28, 1.4426950216293334961 ;  /* 0x3fb8aa3b1c207820 */ /* 0x000fe20000410000 */
[----:B------:R-:W-:-:S05]  /*31e0*/  IMAD.MOV.U32 R28, RZ, RZ, R18 ;  /* 0x000000ffff1c7224 */ /* 0x000fca00078e0012 */
[----:B------:R-:W0:Y:S02]  /*31f0*/  MUFU.EX2 R32, R32 ;  /* 0x0000002000207308 */ /* 0x000e240000000800 */
[----:B0-----:R-:W-:Y:S01]  /*3200*/  FFMA.FTZ R2, R31, R32, R30 ;  /* 0x000000201f027223 */ /* 0x001fe2000001001e */
[----:B------:R-:W-:Y:S02]  /*3210*/  VIADD R31, R48, 0x8 ;  /* 0x00000008301f7836 */ /* 0x000fe40000000000 */
[----:B------:R-:W-:-:S07]  /*3220*/  IMAD.MOV.U32 R30, RZ, RZ, RZ ;  /* 0x000000ffff1e7224 */ /* 0x000fce00078e00ff */
.L_x_11800:
        /* <DEDUP_REMOVED lines=20> */
.L_x_11756:
[----:B------:R-:W-:Y:S01]  /*3370*/  IMAD.MOV.U32 R18, RZ, RZ, R5 ;  /* 0x000000ffff127224 */ /* 0x000fe200078e0005 */
[C---:B------:R-:W-:Y:S01]  /*3380*/  PRMT R32, R20.reuse, 0x7632, R32 ;  /* 0x0000763214207816 */ /* 0x040fe20000000020 */
[----:B------:R-:W-:Y:S01]  /*3390*/  IMAD.MOV.U32 R5, RZ, RZ, R4 ;  /* 0x000000ffff057224 */ /* 0x000fe200078e0004 */
[----:B------:R-:W-:-:S07]  /*33a0*/  PRMT R20, R20, 0x5410, R20 ;  /* 0x0000541014147816 */ /* 0x000fce0000000014 */
.L_x_11757:
[----:B------:R-:W-:Y:S05]  /*33b0*/  BSYNC.RECONVERGENT B1 ;  /* 0x0000000000017941 */ /* 0x000fea0003800200 */
.L_x_11755:
        /* <DEDUP_REMOVED lines=11> */
.L_x_11759:
[----:B------:R-:W-:Y:S01]  /*3470*/  IMAD.MOV.U32 R33, RZ, RZ, R18 ;  /* 0x000000ffff217224 */ /* 0x000fe200078e0012 */
[----:B------:R-:W-:Y:S01]  /*3480*/  PRMT R34, R32, 0x7610, R34 ;  /* 0x0000761020227816 */ /* 0x000fe20000000022 */
[----:B------:R-:W-:Y:S01]  /*3490*/  IMAD.MOV.U32 R4, RZ, RZ, R7 ;  /* 0x000000ffff047224 */ /* 0x000fe200078e0007 */
[----:B------:R-:W-:-:S07]  /*34a0*/  PRMT R20, R25, 0x7632, R20 ;  /* 0x0000763219147816 */ /* 0x000fce0000000014 */
.L_x_11760:
[----:B------:R-:W-:Y:S05]  /*34b0*/  BSYNC.RECONVERGENT B1 ;  /* 0x0000000000017941 */ /* 0x000fea0003800200 */
.L_x_11758:
        /* <DEDUP_REMOVED lines=11> */
.L_x_11762:
[----:B------:R-:W-:Y:S01]  /*3570*/  IMAD.MOV.U32 R18, RZ, RZ, R33 ;  /* 0x000000ffff127224 */ /* 0x000fe200078e0021 */
[----:B------:R-:W-:Y:S01]  /*3580*/  PRMT R29, R29, 0x5410, R34 ;  /* 0x000054101d1d7816 */ /* 0x000fe20000000022 */
[----:B------:R-:W-:Y:S01]  /*3590*/  IMAD.MOV.U32 R7, RZ, RZ, R6 ;  /* 0x000000ffff077224 */ /* 0x000fe200078e0006 */
[----:B------:R-:W-:-:S07]  /*35a0*/  PRMT R25, R25, 0x5410, R25 ;  /* 0x0000541019197816 */ /* 0x000fce0000000019 */
.L_x_11763:
[----:B------:R-:W-:Y:S05]  /*35b0*/  BSYNC.RECONVERGENT B1 ;  /* 0x0000000000017941 */ /* 0x000fea0003800200 */
.L_x_11761:
        /* <DEDUP_REMOVED lines=11> */
.L_x_11765:
[----:B------:R-:W-:Y:S01]  /*3670*/  IMAD.MOV.U32 R33, RZ, RZ, R18 ;  /* 0x000000ffff217224 */ /* 0x000fe200078e0012 */
[----:B------:R-:W-:Y:S01]  /*3680*/  PRMT R32, R32, 0x7610, R29 ;  /* 0x0000761020207816 */ /* 0x000fe2000000001d */
[----:B------:R-:W-:Y:S01]  /*3690*/  IMAD.MOV.U32 R6, RZ, RZ, R9 ;  /* 0x000000ffff067224 */ /* 0x000fe200078e0009 */
[----:B------:R-:W-:-:S07]  /*36a0*/  PRMT R25, R26, 0x7632, R25 ;  /* 0x000076321a197816 */ /* 0x000fce0000000019 */
.L_x_11766:
[----:B------:R-:W-:Y:S05]  /*36b0*/  BSYNC.RECONVERGENT B1 ;  /* 0x0000000000017941 */ /* 0x000fea0003800200 */
.L_x_11764:
        /* <DEDUP_REMOVED lines=11> */
.L_x_11768:
[----:B------:R-:W-:Y:S01]  /*3770*/  IMAD.MOV.U32 R18, RZ, RZ, R33 ;  /* 0x000000ffff127224 */ /* 0x000fe200078e0021 */
[----:B------:R-:W-:Y:S01]  /*3780*/  PRMT R32, R32, 0x7632, R32 ;  /* 0x0000763220207816 */ /* 0x000fe20000000020 */
[----:B------:R-:W-:Y:S01]  /*3790*/  IMAD.MOV.U32 R9, RZ, RZ, R8 ;  /* 0x000000ffff097224 */ /* 0x000fe200078e0008 */
[----:B------:R-:W-:-:S07]  /*37a0*/  PRMT R26, R26, 0x5410, R26 ;  /* 0x000054101a1a7816 */ /* 0x000fce000000001a */
.L_x_11769:
[----:B------:R-:W-:Y:S05]  /*37b0*/  BSYNC.RECONVERGENT B1 ;  /* 0x0000000000017941 */ /* 0x000fea0003800200 */
.L_x_11767:
        /* <DEDUP_REMOVED lines=11> */
.L_x_11771:
[----:B------:R-:W-:Y:S01]  /*3870*/  IMAD.MOV.U32 R33, RZ, RZ, R18 ;  /* 0x000000ffff217224 */ /* 0x000fe200078e0012 */
[----:B------:R-:W-:Y:S01]  /*3880*/  PRMT R34, R32, 0x7610, R34 ;  /* 0x0000761020227816 */ /* 0x000fe20000000022 */
[----:B------:R-:W-:Y:S01]  /*3890*/  IMAD.MOV.U32 R8, RZ, RZ, R11 ;  /* 0x000000ffff087224 */ /* 0x000fe200078e000b */
[----:B------:R-:W-:-:S07]  /*38a0*/  PRMT R26, R21, 0x7632, R26 ;  /* 0x00007632151a7816 */ /* 0x000fce000000001a */
.L_x_11772:
[----:B------:R-:W-:Y:S05]  /*38b0*/  BSYNC.RECONVERGENT B1 ;  /* 0x0000000000017941 */ /* 0x000fea0003800200 */
.L_x_11770:
        /* <DEDUP_REMOVED lines=11> */
.L_x_11774:
[----:B------:R-:W-:Y:S01]  /*3970*/  IMAD.MOV.U32 R18, RZ, RZ, R33 ;  /* 0x000000ffff127224 */ /* 0x000fe200078e0021 */
[----:B------:R-:W-:Y:S01]  /*3980*/  PRMT R29, R29, 0x5410, R34 ;  /* 0x000054101d1d7816 */ /* 0x000fe20000000022 */
[----:B------:R-:W-:Y:S01]  /*3990*/  IMAD.MOV.U32 R11, RZ, RZ, R10 ;  /* 0x000000ffff0b7224 */ /* 0x000fe200078e000a */
[----:B------:R-:W-:-:S07]  /*39a0*/  PRMT R21, R21, 0x5410, R21 ;  /* 0x0000541015157816 */ /* 0x000fce0000000015 */
.L_x_11775:
[----:B------:R-:W-:Y:S05]  /*39b0*/  BSYNC.RECONVERGENT B1 ;  /* 0x0000000000017941 */ /* 0x000fea0003800200 */
.L_x_11773:
        /* <DEDUP_REMOVED lines=11> */
.L_x_11777:
[----:B------:R-:W-:Y:S01]  /*3a70*/  IMAD.MOV.U32 R33, RZ, RZ, R18 ;  /* 0x000000ffff217224 */ /* 0x000fe200078e0012 */
[----:B------:R-:W-:Y:S01]  /*3a80*/  PRMT R32, R32, 0x7610, R29 ;  /* 0x0000761020207816 */ /* 0x000fe2000000001d */
[----:B------:R-:W-:Y:S01]  /*3a90*/  IMAD.MOV.U32 R10, RZ, RZ, R13 ;  /* 0x000000ffff0a7224 */ /* 0x000fe200078e000d */
[----:B------:R-:W-:-:S07]  /*3aa0*/  PRMT R21, R22, 0x7632, R21 ;  /* 0x0000763216157816 */ /* 0x000fce0000000015 */
.L_x_11778:
[----:B------:R-:W-:Y:S05]  /*3ab0*/  BSYNC.RECONVERGENT B1 ;  /* 0x0000000000017941 */ /* 0x000fea0003800200 */
.L_x_11776:
        /* <DEDUP_REMOVED lines=11> */
.L_x_11780:
[----:B------:R-:W-:Y:S01]  /*3b70*/  IMAD.MOV.U32 R18, RZ, RZ, R33 ;  /* 0x000000ffff127224 */ /* 0x000fe200078e0021 */
[----:B------:R-:W-:Y:S01]  /*3b80*/  PRMT R32, R32, 0x7632, R32 ;  /* 0x0000763220207816 */ /* 0x000fe20000000020 */
[----:B------:R-:W-:Y:S01]  /*3b90*/  IMAD.MOV.U32 R13, RZ, RZ, R12 ;  /* 0x000000ffff0d7224 */ /* 0x000fe200078e000c */
[----:B------:R-:W-:-:S07]  /*3ba0*/  PRMT R22, R22, 0x5410, R22 ;  /* 0x0000541016167816 */ /* 0x000fce0000000016 */
.L_x_11781:
[----:B------:R-:W-:Y:S05]  /*3bb0*/  BSYNC.RECONVERGENT B1 ;  /* 0x0000000000017941 */ /* 0x000fea0003800200 */
.L_x_11779:
        /* <DEDUP_REMOVED lines=11> */
.L_x_11783:
[----:B------:R-:W-:Y:S01]  /*3c70*/  IMAD.MOV.U32 R33, RZ, RZ, R18 ;  /* 0x000000ffff217224 */ /* 0x000fe200078e0012 */
[----:B------:R-:W-:Y:S01]  /*3c80*/  PRMT R34, R32, 0x7610, R34 ;  /* 0x0000761020227816 */ /* 0x000fe20000000022 */
[----:B------:R-:W-:Y:S01]  /*3c90*/  IMAD.MOV.U32 R12, RZ, RZ, R15 ;  /* 0x000000ffff0c7224 */ /* 0x000fe200078e000f */
[----:B------:R-:W-:-:S07]  /*3ca0*/  PRMT R22, R27, 0x7632, R22 ;  /* 0x000076321b167816 */ /* 0x000fce0000000016 */
.L_x_11784:
[----:B------:R-:W-:Y:S05]  /*3cb0*/  BSYNC.RECONVERGENT B1 ;  /* 0x0000000000017941 */ /* 0x000fea0003800200 */
.L_x_11782:
        /* <DEDUP_REMOVED lines=11> */
.L_x_11786:
[----:B------:R-:W-:Y:S01]  /*3d70*/  IMAD.MOV.U32 R18, RZ, RZ, R33 ;  /* 0x000000ffff127224 */ /* 0x000fe200078e0021 */
[----:B------:R-:W-:Y:S01]  /*3d80*/  PRMT R29, R29, 0x5410, R34 ;  /* 0x000054101d1d7816 */ /* 0x000fe20000000022 */
[----:B------:R-:W-:Y:S01]  /*3d90*/  IMAD.MOV.U32 R15, RZ, RZ, R14 ;  /* 0x000000ffff0f7224 */ /* 0x000fe200078e000e */
[----:B------:R-:W-:-:S07]  /*3da0*/  PRMT R27, R27, 0x5410, R27 ;  /* 0x000054101b1b7816 */ /* 0x000fce000000001b */
.L_x_11787:
[----:B------:R-:W-:Y:S05]  /*3db0*/  BSYNC.RECONVERGENT B1 ;  /* 0x0000000000017941 */ /* 0x000fea0003800200 */
.L_x_11785:
        /* <DEDUP_REMOVED lines=11> */
.L_x_11789:
[----:B------:R-:W-:Y:S01]  /*3e70*/  IMAD.MOV.U32 R33, RZ, RZ, R18 ;  /* 0x000000ffff217224 */ /* 0x000fe200078e0012 */
[----:B------:R-:W-:Y:S01]  /*3e80*/  PRMT R32, R32, 0x7610, R29 ;  /* 0x0000761020207816 */ /* 0x000fe2000000001d */
[----:B------:R-:W-:Y:S01]  /*3e90*/  IMAD.MOV.U32 R14, RZ, RZ, R17 ;  /* 0x000000ffff0e7224 */ /* 0x000fe200078e0011 */
[----:B------:R-:W-:-:S07]  /*3ea0*/  PRMT R27, R44, 0x7632, R27 ;  /* 0x000076322c1b7816 */ /* 0x000fce000000001b */
.L_x_11790:
[----:B------:R-:W-:Y:S05]  /*3eb0*/  BSYNC.RECONVERGENT B1 ;  /* 0x0000000000017941 */ /* 0x000fea0003800200 */
.L_x_11788:
        /* <DEDUP_REMOVED lines=11> */
.L_x_11792:
[----:B------:R-:W-:Y:S01]  /*3f70*/  IMAD.MOV.U32 R18, RZ, RZ, R33 ;  /* 0x000000ffff127224 */ /* 0x000fe200078e0021 */
[----:B------:R-:W-:Y:S01]  /*3f80*/  PRMT R32, R32, 0x7632, R32 ;  /* 0x0000763220207816 */ /* 0x000fe20000000020 */
[----:B------:R-:W-:Y:S01]  /*3f90*/  IMAD.MOV.U32 R17, RZ, RZ, R16 ;  /* 0x000000ffff117224 */ /* 0x000fe200078e0010 */
[----:B------:R-:W-:-:S07]  /*3fa0*/  PRMT R44, R44, 0x5410, R44 ;  /* 0x000054102c2c7816 */ /* 0x000fce000000002c */
.L_x_11793:
[----:B------:R-:W-:Y:S05]  /*3fb0*/  BSYNC.RECONVERGENT B1 ;  /* 0x0000000000017941 */ /* 0x000fea0003800200 */
.L_x_11791:
        /* <DEDUP_REMOVED lines=11> */
.L_x_11795:
[----:B------:R-:W-:Y:S01]  /*4070*/  IMAD.MOV.U32 R33, RZ, RZ, R18 ;  /* 0x000000ffff217224 */ /* 0x000fe200078e0012 */
[----:B------:R-:W-:Y:S01]  /*4080*/  PRMT R34, R32, 0x7610, R34 ;  /* 0x0000761020227816 */ /* 0x000fe20000000022 */
[----:B------:R-:W-:Y:S01]  /*4090*/  IMAD.MOV.U32 R16, RZ, RZ, R19 ;  /* 0x000000ffff107224 */ /* 0x000fe200078e0013 */
[----:B------:R-:W-:-:S07]  /*40a0*/  PRMT R44, R45, 0x7632, R44 ;  /* 0x000076322d2c7816 */ /* 0x000fce000000002c */
.L_x_11796:
[----:B------:R-:W-:Y:S05]  /*40b0*/  BSYNC.RECONVERGENT B1 ;  /* 0x0000000000017941 */ /* 0x000fea0003800200 */
.L_x_11794:
        /* <DEDUP_REMOVED lines=10> */
.L_x_11798:
[C-C-:B------:R-:W-:Y:S01]  /*4160*/  PRMT R45, R34.reuse, 0x5410, R29.reuse ;  /* 0x00005410222d7816 */ /* 0x140fe2000000001d */
[----:B------:R-:W-:Y:S01]  /*4170*/  IMAD.MOV.U32 R19, RZ, RZ, R28 ;  /* 0x000000ffff137224 */ /* 0x000fe200078e001c */
[----:B------:R-:W-:Y:S01]  /*4180*/  PRMT R29, R34, 0x7610, R29 ;  /* 0x00007610221d7816 */ /* 0x000fe2000000001d */
[--C-:B------:R-:W-:Y:S02]  /*4190*/  IMAD.MOV.U32 R18, RZ, RZ, R33.reuse ;  /* 0x000000ffff127224 */ /* 0x100fe400078e0021 */
[----:B------:R-:W-:-:S07]  /*41a0*/  IMAD.MOV.U32 R28, RZ, RZ, R33 ;  /* 0x000000ffff1c7224 */ /* 0x000fce00078e0021 */
.L_x_11799:
[----:B------:R-:W-:Y:S05]  /*41b0*/  BSYNC.RECONVERGENT B1 ;  /* 0x0000000000017941 */ /* 0x000fea0003800200 */
.L_x_11797:
[----:B------:R-:W-:Y:S02]  /*41c0*/  VIADD R31, R31, 0x4 ;  /* 0x000000041f1f7836 */ /* 0x000fe40000000000 */
[----:B------:R-:W-:Y:S01]  /*41d0*/  VIADD R48, R48, 0x2 ;  /* 0x0000000230307836 */ /* 0x000fe20000000000 */
[----:B------:R-:W-:Y:S06]  /*41e0*/  @P1 BRA `(.L_x_11800) ;  /* 0xfffffff000101947 */ /* 0x000fec000383ffff */
.L_x_11754:
[----:B------:R-:W-:Y:S05]  /*41f0*/  BSYNC.RECONVERGENT B0 ;  /* 0x0000000000007941 */ /* 0x000fea0003800200 */
.L_x_11753:
        /* <DEDUP_REMOVED lines=64> */
.L_x_11848:
        /* <DEDUP_REMOVED lines=20> */
.L_x_11804:
[----:B------:R-:W-:Y:S01]  /*4740*/  IMAD.MOV.U32 R18, RZ, RZ, R5 ;  /* 0x000000ffff127224 */ /* 0x000fe200078e0005 */
[C---:B------:R-:W-:Y:S01]  /*4750*/  PRMT R31, R20.reuse, 0x7632, R31 ;  /* 0x00007632141f7816 */ /* 0x040fe2000000001f */
[----:B------:R-:W-:Y:S01]  /*4760*/  IMAD.MOV.U32 R5, RZ, RZ, R4 ;  /* 0x000000ffff057224 */ /* 0x000fe200078e0004 */
[----:B------:R-:W-:-:S07]  /*4770*/  PRMT R20, R20, 0x5410, R20 ;  /* 0x0000541014147816 */ /* 0x000fce0000000014 */
.L_x_11805:
[----:B------:R-:W-:Y:S05]  /*4780*/  BSYNC.RECONVERGENT B1 ;  /* 0x0000000000017941 */ /* 0x000fea0003800200 */
.L_x_11803:
        /* <DEDUP_REMOVED lines=11> */
.L_x_11807:
[----:B------:R-:W-:Y:S01]  /*4840*/  IMAD.MOV.U32 R33, RZ, RZ, R18 ;  /* 0x000000ffff217224 */ /* 0x000fe200078e0012 */
[----:B------:R-:W-:Y:S01]  /*4850*/  PRMT R32, R31, 0x7610, R32 ;  /* 0x000076101f207816 */ /* 0x000fe20000000020 */
[----:B------:R-:W-:Y:S01]  /*4860*/  IMAD.MOV.U32 R4, RZ, RZ, R7 ;  /* 0x000000ffff047224 */ /* 0x000fe200078e0007 */
[----:B------:R-:W-:-:S07]  /*4870*/  PRMT R20, R25, 0x7632, R20 ;  /* 0x0000763219147816 */ /* 0x000fce0000000014 */
.L_x_11808:
[----:B------:R-:W-:Y:S05]  /*4880*/  BSYNC.RECONVERGENT B1 ;  /* 0x0000000000017941 */ /* 0x000fea0003800200 */
.L_x_11806:
        /* <DEDUP_REMOVED lines=11> */
.L_x_11810:
[----:B------:R-:W-:Y:S01]  /*4940*/  IMAD.MOV.U32 R18, RZ, RZ, R33 ;  /* 0x000000ffff127224 */ /* 0x000fe200078e0021 */
[----:B------:R-:W-:Y:S01]  /*4950*/  PRMT R28, R28, 0x5410, R32 ;  /* 0x000054101c1c7816 */ /* 0x000fe20000000020 */
[----:B------:R-:W-:Y:S01]  /*4960*/  IMAD.MOV.U32 R7, RZ, RZ, R6 ;  /* 0x000000ffff077224 */ /* 0x000fe200078e0006 */
[----:B------:R-:W-:-:S07]  /*4970*/  PRMT R25, R25, 0x5410, R25 ;  /* 0x0000541019197816 */ /* 0x000fce0000000019 */
.L_x_11811:
[----:B------:R-:W-:Y:S05]  /*4980*/  BSYNC.RECONVERGENT B1 ;  /* 0x0000000000017941 */ /* 0x000fea0003800200 */
.L_x_11809:
        /* <DEDUP_REMOVED lines=11> */
.L_x_11813:
[----:B------:R-:W-:Y:S01]  /*4a40*/  IMAD.MOV.U32 R31, RZ, RZ, R18 ;  /* 0x000000ffff1f7224 */ /* 0x000fe200078e0012 */
[----:B------:R-:W-:Y:S01]  /*4a50*/  PRMT R32, R32, 0x7610, R28 ;  /* 0x0000761020207816 */ /* 0x000fe2000000001c */
[----:B------:R-:W-:Y:S01]  /*4a60*/  IMAD.MOV.U32 R6, RZ, RZ, R9 ;  /* 0x000000ffff067224 */ /* 0x000fe200078e0009 */
[----:B------:R-:W-:-:S07]  /*4a70*/  PRMT R25, R26, 0x7632, R25 ;  /* 0x000076321a197816 */ /* 0x000fce0000000019 */
.L_x_11814:
[----:B------:R-:W-:Y:S05]  /*4a80*/  BSYNC.RECONVERGENT B1 ;  /* 0x0000000000017941 */ /* 0x000fea0003800200 */
.L_x_11812:
        /* <DEDUP_REMOVED lines=11> */
.L_x_11816:
[----:B------:R-:W-:Y:S01]  /*4b40*/  IMAD.MOV.U32 R18, RZ, RZ, R31 ;  /* 0x000000ffff127224 */ /* 0x000fe200078e001f */
[----:B------:R-:W-:Y:S01]  /*4b50*/  PRMT R32, R32, 0x7632, R32 ;  /* 0x0000763220207816 */ /* 0x000fe20000000020 */
[----:B------:R-:W-:Y:S01]  /*4b60*/  IMAD.MOV.U32 R9, RZ, RZ, R8 ;  /* 0x000000ffff097224 */ /* 0x000fe200078e0008 */
[----:B------:R-:W-:-:S07]  /*4b70*/  PRMT R26, R26, 0x5410, R26 ;  /* 0x000054101a1a7816 */ /* 0x000fce000000001a */
.L_x_11817:
[----:B------:R-:W-:Y:S05]  /*4b80*/  BSYNC.RECONVERGENT B1 ;  /* 0x0000000000017941 */ /* 0x000fea0003800200 */
.L_x_11815:
        /* <DEDUP_REMOVED lines=11> */
.L_x_11819:
[----:B------:R-:W-:Y:S01]  /*4c40*/  IMAD.MOV.U32 R31, RZ, RZ, R18 ;  /* 0x000000ffff1f7224 */ /* 0x000fe200078e0012 */
[----:B------:R-:W-:Y:S01]  /*4c50*/  PRMT R33, R32, 0x7610, R33 ;  /* 0x0000761020217816 */ /* 0x000fe20000000021 */
[----:B------:R-:W-:Y:S01]  /*4c60*/  IMAD.MOV.U32 R8, RZ, RZ, R11 ;  /* 0x000000ffff087224 */ /* 0x000fe200078e000b */
[----:B------:R-:W-:-:S07]  /*4c70*/  PRMT R26, R21, 0x7632, R26 ;  /* 0x00007632151a7816 */ /* 0x000fce000000001a */
.L_x_11820:
[----:B------:R-:W-:Y:S05]  /*4c80*/  BSYNC.RECONVERGENT B1 ;  /* 0x0000000000017941 */ /* 0x000fea0003800200 */
.L_x_11818:
        /* <DEDUP_REMOVED lines=11> */
.L_x_11822:
[----:B------:R-:W-:Y:S01]  /*4d40*/  IMAD.MOV.U32 R18, RZ, RZ, R31 ;  /* 0x000000ffff127224 */ /* 0x000fe200078e001f */
[----:B------:R-:W-:Y:S01]  /*4d50*/  PRMT R28, R28, 0x5410, R33 ;  /* 0x000054101c1c7816 */ /* 0x000fe20000000021 */
[----:B------:R-:W-:Y:S01]  /*4d60*/  IMAD.MOV.U32 R11, RZ, RZ, R10 ;  /* 0x000000ffff0b7224 */ /* 0x000fe200078e000a */
[----:B------:R-:W-:-:S07]  /*4d70*/  PRMT R21, R21, 0x5410, R21 ;  /* 0x0000541015157816 */ /* 0x000fce0000000015 */
.L_x_11823:
[----:B------:R-:W-:Y:S05]  /*4d80*/  BSYNC.RECONVERGENT B1 ;  /* 0x0000000000017941 */ /* 0x000fea0003800200 */
.L_x_11821:
        /* <DEDUP_REMOVED lines=11> */
.L_x_11825:
[----:B------:R-:W-:Y:S01]  /*4e40*/  IMAD.MOV.U32 R31, RZ, RZ, R18 ;  /* 0x000000ffff1f7224 */ /* 0x000fe200078e0012 */
[----:B------:R-:W-:Y:S01]  /*4e50*/  PRMT R32, R32, 0x7610, R28 ;  /* 0x0000761020207816 */ /* 0x000fe2000000001c */
[----:B------:R-:W-:Y:S01]  /*4e60*/  IMAD.MOV.U32 R10, RZ, RZ, R13 ;  /* 0x000000ffff0a7224 */ /* 0x000fe200078e000d */
[----:B------:R-:W-:-:S07]  /*4e70*/  PRMT R21, R22, 0x7632, R21 ;  /* 0x0000763216157816 */ /* 0x000fce0000000015 */
.L_x_11826:
[----:B------:R-:W-:Y:S05]  /*4e80*/  BSYNC.RECONVERGENT B1 ;  /* 0x0000000000017941 */ /* 0x000fea0003800200 */
.L_x_11824:
        /* <DEDUP_REMOVED lines=11> */
.L_x_11828:
[----:B------:R-:W-:Y:S01]  /*4f40*/  IMAD.MOV.U32 R18, RZ, RZ, R31 ;  /* 0x000000ffff127224 */ /* 0x000fe200078e001f */
[----:B------:R-:W-:Y:S01]  /*4f50*/  PRMT R32, R32, 0x7632, R32 ;  /* 0x0000763220207816 */ /* 0x000fe20000000020 */
[----:B------:R-:W-:Y:S01]  /*4f60*/  IMAD.MOV.U32 R13, RZ, RZ, R12 ;  /* 0x000000ffff0d7224 */ /* 0x000fe200078e000c */
[----:B------:R-:W-:-:S07]  /*4f70*/  PRMT R22, R22, 0x5410, R22 ;  /* 0x0000541016167816 */ /* 0x000fce0000000016 */
.L_x_11829:
[----:B------:R-:W-:Y:S05]  /*4f80*/  BSYNC.RECONVERGENT B1 ;  /* 0x0000000000017941 */ /* 0x000fea0003800200 */
.L_x_11827:
        /* <DEDUP_REMOVED lines=11> */
.L_x_11831:
[----:B------:R-:W-:Y:S01]  /*5040*/  IMAD.MOV.U32 R31, RZ, RZ, R18 ;  /* 0x000000ffff1f7224 */ /* 0x000fe200078e0012 */
[----:B------:R-:W-:Y:S01]  /*5050*/  PRMT R33, R32, 0x7610, R33 ;  /* 0x0000761020217816 */ /* 0x000fe20000000021 */
[----:B------:R-:W-:Y:S01]  /*5060*/  IMAD.MOV.U32 R12, RZ, RZ, R15 ;  /* 0x000000ffff0c7224 */ /* 0x000fe200078e000f */
[----:B------:R-:W-:-:S07]  /*5070*/  PRMT R22, R27, 0x7632, R22 ;  /* 0x000076321b167816 */ /* 0x000fce0000000016 */
.L_x_11832:
[----:B------:R-:W-:Y:S05]  /*5080*/  BSYNC.RECONVERGENT B1 ;  /* 0x0000000000017941 */ /* 0x000fea0003800200 */
.L_x_11830:
        /* <DEDUP_REMOVED lines=11> */
.L_x_11834:
[----:B------:R-:W-:Y:S01]  /*5140*/  IMAD.MOV.U32 R18, RZ, RZ, R31 ;  /* 0x000000ffff127224 */ /* 0x000fe200078e001f */
[----:B------:R-:W-:Y:S01]  /*5150*/  PRMT R28, R28, 0x5410, R33 ;  /* 0x000054101c1c7816 */ /* 0x000fe20000000021 */
[----:B------:R-:W-:Y:S01]  /*5160*/  IMAD.MOV.U32 R15, RZ, RZ, R14 ;  /* 0x000000ffff0f7224 */ /* 0x000fe200078e000e */
[----:B------:R-:W-:-:S07]  /*5170*/  PRMT R27, R27, 0x5410, R27 ;  /* 0x000054101b1b7816 */ /* 0x000fce000000001b */
.L_x_11835:
[----:B------:R-:W-:Y:S05]  /*5180*/  BSYNC.RECONVERGENT B1 ;  /* 0x0000000000017941 */ /* 0x000fea0003800200 */
.L_x_11833:
        /* <DEDUP_REMOVED lines=11> */
.L_x_11837:
[----:B------:R-:W-:Y:S01]  /*5240*/  IMAD.MOV.U32 R31, RZ, RZ, R18 ;  /* 0x000000ffff1f7224 */ /* 0x000fe200078e0012 */
[----:B------:R-:W-:Y:S01]  /*5250*/  PRMT R32, R32, 0x7610, R28 ;  /* 0x0000761020207816 */ /* 0x000fe2000000001c */
[----:B------:R-:W-:Y:S01]  /*5260*/  IMAD.MOV.U32 R14, RZ, RZ, R17 ;  /* 0x000000ffff0e7224 */ /* 0x000fe200078e0011 */
[----:B------:R-:W-:-:S07]  /*5270*/  PRMT R27, R44, 0x7632, R27 ;  /* 0x000076322c1b7816 */ /* 0x000fce000000001b */
.L_x_11838:
[----:B------:R-:W-:Y:S05]  /*5280*/  BSYNC.RECONVERGENT B1 ;  /* 0x0000000000017941 */ /* 0x000fea0003800200 */
.L_x_11836:
        /* <DEDUP_REMOVED lines=11> */
.L_x_11840:
[----:B------:R-:W-:Y:S01]  /*5340*/  IMAD.MOV.U32 R18, RZ, RZ, R31 ;  /* 0x000000ffff127224 */ /* 0x000fe200078e001f */
[----:B------:R-:W-:Y:S01]  /*5350*/  PRMT R32, R32, 0x7632, R32 ;  /* 0x0000763220207816 */ /* 0x000fe20000000020 */
[----:B------:R-:W-:Y:S01]  /*5360*/  IMAD.MOV.U32 R17, RZ, RZ, R16 ;  /* 0x000000ffff117224 */ /* 0x000fe200078e0010 */
[----:B------:R-:W-:-:S07]  /*5370*/  PRMT R44, R44, 0x5410, R44 ;  /* 0x000054102c2c7816 */ /* 0x000fce000000002c */
.L_x_11841:
[----:B------:R-:W-:Y:S05]  /*5380*/  BSYNC.RECONVERGENT B1 ;  /* 0x0000000000017941 */ /* 0x000fea0003800200 */
.L_x_11839:
        /* <DEDUP_REMOVED lines=11> */
.L_x_11843:
[----:B------:R-:W-:Y:S01]  /*5440*/  IMAD.MOV.U32 R34, RZ, RZ, R18 ;  /* 0x000000ffff227224 */ /* 0x000fe200078e0012 */
[----:B------:R-:W-:Y:S01]  /*5450*/  PRMT R28, R28, 0x5410, R32 ;  /* 0x000054101c1c7816 */ /* 0x000fe20000000020 */
[----:B------:R-:W-:Y:S01]  /*5460*/  IMAD.MOV.U32 R16, RZ, RZ, R19 ;  /* 0x000000ffff107224 */ /* 0x000fe200078e0013 */
[----:B------:R-:W-:-:S07]  /*5470*/  PRMT R44, R45, 0x7632, R44 ;  /* 0x000076322d2c7816 */ /* 0x000fce000000002c */
.L_x_11844:
[----:B------:R-:W-:Y:S05]  /*5480*/  BSYNC.RECONVERGENT B1 ;  /* 0x0000000000017941 */ /* 0x000fea0003800200 */
.L_x_11842:
        /* <DEDUP_REMOVED lines=10> */
.L_x_11846:
[C-C-:B------:R-:W-:Y:S01]  /*5530*/  PRMT R45, R28.reuse, 0x5432, R28.reuse ;  /* 0x000054321c2d7816 */ /* 0x140fe2000000001c */
[----:B------:R-:W-:Y:S01]  /*5540*/  IMAD.MOV.U32 R19, RZ, RZ, R3 ;  /* 0x000000ffff137224 */ /* 0x000fe200078e0003 */
[----:B------:R-:W-:Y:S01]  /*5550*/  PRMT R28, R28, 0x7632, R28 ;  /* 0x000076321c1c7816 */ /* 0x000fe2000000001c */
[--C-:B------:R-:W-:Y:S02]  /*5560*/  IMAD.MOV.U32 R18, RZ, RZ, R34.reuse ;  /* 0x000000ffff127224 */ /* 0x100fe400078e0022 */
[----:B------:R-:W-:-:S07]  /*5570*/  IMAD.MOV.U32 R3, RZ, RZ, R34 ;  /* 0x000000ffff037224 */ /* 0x000fce00078e0022 */
.L_x_11847:
[----:B------:R-:W-:Y:S05]  /*5580*/  BSYNC.RECONVERGENT B1 ;  /* 0x0000000000017941 */ /* 0x000fea0003800200 */
.L_x_11845:
[----:B------:R-:W-:Y:S02]  /*5590*/  VIADD R30, R30, 0x4 ;  /* 0x000000041e1e7836 */ /* 0x000fe40000000000 */
[----:B------:R-:W-:Y:S01]  /*55a0*/  VIADD R47, R47, 0x2 ;  /* 0x000000022f2f7836 */ /* 0x000fe20000000000 */
[----:B------:R-:W-:Y:S06]  /*55b0*/  @P1 BRA `(.L_x_11848) ;  /* 0xfffffff000101947 */ /* 0x000fec000383ffff */
.L_x_11802:
[----:B------:R-:W-:Y:S05]  /*55c0*/  BSYNC.RECONVERGENT B0 ;  /* 0x0000000000007941 */ /* 0x000fea0003800200 */
.L_x_11801:
[----:B------:R-:W-:Y:S01]  /*55d0*/  SHFL.DOWN PT, R28, R18, 0x8, 0x1f ;  /* 0x09001f00121c7f89 */ /* 0x000fe200000e0000 */
[----:B------:R-:W-:Y:S01]  /*55e0*/  ISETP.GT.AND P0, PT, R24, 0x17, PT ;  /* 0x000000171800780c */ /* 0x000fe20003f04270 */
[----:B------:R-:W-:Y:S02]  /*55f0*/  BSSY.RECONVERGENT B0, `(.L_x_11849) ;  /* 0x0000139000007945 */ /* 0x000fe40003800200 */
[----:B------:R-:W1:Y:S04]  /*5600*/  SHFL.DOWN PT, R29, R19, 0x8, 0x1f ;  /* 0x09001f00131d7f89 */ /* 0x000e6800000e0000 */
[----:B------:R-:W2:Y:S04]  /*5610*/  SHFL.DOWN PT, R54, R45, 0x8, 0x1f ;  /* 0x09001f002d367f89 */ /* 0x000ea800000e0000 */
[----:B------:R-:W3:Y:S04]  /*5620*/  SHFL.DOWN PT, R53, R44, 0x8, 0x1f ;  /* 0x09001f002c357f89 */ /* 0x000ee800000e0000 */
[----:B------:R-:W-:Y:S04]  /*5630*/  SHFL.DOWN PT, R52, R27, 0x8, 0x1f ;  /* 0x09001f001b347f89 */ /* 0x000fe800000e0000 */
[----:B------:R-:W-:Y:S04]  /*5640*/  SHFL.DOWN PT, R51, R22, 0x8, 0x1f ;  /* 0x09001f0016337f89 */ /* 0x000fe800000e0000 */
[----:B------:R-:W-:Y:S04]  /*5650*/  SHFL.DOWN PT, R50, R21, 0x8, 0x1f ;  /* 0x09001f0015327f89 */ /* 0x000fe800000e0000 */
[----:B------:R-:W-:Y:S04]  /*5660*/  SHFL.DOWN PT, R49, R26, 0x8, 0x1f ;  /* 0x09001f001a317f89 */ /* 0x000fe800000e0000 */
[----:B0-----:R-:W-:Y:S04]  /*5670*/  SHFL.DOWN PT, R47, R25, 0x8, 0x1f ;  /* 0x09001f00192f7f89 */ /* 0x001fe800000e0000 */
[----:B------:R-:W-:Y:S04]  /*5680*/  SHFL.DOWN PT, R3, R20, 0x8, 0x1f ;  /* 0x09001f0014037f89 */ /* 0x000fe800000e0000 */
[----:B------:R-:W-:Y:S04]  /*5690*/  SHFL.DOWN PT, R34, R12, 0x8, 0x1f ;  /* 0x09001f000c227f89 */ /* 0x000fe800000e0000 */
[----:B------:R-:W0:Y:S04]  /*56a0*/  SHFL.DOWN PT, R35, R13, 0x8, 0x1f ;  /* 0x09001f000d237f89 */ /* 0x000e2800000e0000 */
        /* <DEDUP_REMOVED lines=8> */
[----:B-1----:R2:W-:Y:S04]  /*5730*/  STL.64 [R46+0x8], R28 ;  /* 0x0000081c2e007387 */ /* 0x0025e80000100a00 */
[----:B------:R-:W-:Y:S04]  /*5740*/  SHFL.DOWN PT, R30, R16, 0x8, 0x1f ;  /* 0x09001f00101e7f89 */ /* 0x000fe800000e0000 */
[----:B------:R-:W1:Y:S01]  /*5750*/  SHFL.DOWN PT, R31, R17, 0x8, 0x1f ;  /* 0x09001f00111f7f89 */ /* 0x000e6200000e0000 */
[----:B--2---:R-:W-:-:S03]  /*5760*/  IMAD.MOV.U32 R28, RZ, RZ, R54 ;  /* 0x000000ffff1c7224 */ /* 0x004fc600078e0036 */
[----:B------:R-:W-:Y:S01]  /*5770*/  SHFL.DOWN PT, R32, R14, 0x8, 0x1f ;  /* 0x09001f000e207f89 */ /* 0x000fe200000e0000 */
[----:B---3--:R-:W-:-:S03]  /*5780*/  IMAD.MOV.U32 R29, RZ, RZ, R53 ;  /* 0x000000ffff1d7224 */ /* 0x008fc600078e0035 */
[----:B------:R-:W2:Y:S04]  /*5790*/  SHFL.DOWN PT, R33, R15, 0x8, 0x1f ;  /* 0x09001f000f217f89 */ /* 0x000ea800000e0000 */
[----:B------:R3:W-:Y:S04]  /*57a0*/  STL.64 [R46+0x48], R28 ;  /* 0x0000481c2e007387 */ /* 0x0007e80000100a00 */
[----:B0-----:R-:W-:Y:S04]  /*57b0*/  STL.64 [R46+0x20], R34 ;  /* 0x000020222e007387 */ /* 0x001fe80000100a00 */
[----:B----4-:R-:W-:Y:S01]  /*57c0*/  STL.64 [R46+0x28], R36 ;  /* 0x000028242e007387 */ /* 0x010fe20000100a00 */
[----:B---3--:R-:W-:-:S03]  /*57d0*/  IMAD.MOV.U32 R28, RZ, RZ, R52 ;  /* 0x000000ffff1c7224 */ /* 0x008fc600078e0034 */
[----:B-----5:R-:W-:Y:S01]  /*57e0*/  STL.64 [R46+0x30], R38 ;  /* 0x000030262e007387 */ /* 0x020fe20000100a00 */
[----:B------:R-:W-:-:S03]  /*57f0*/  IMAD.MOV.U32 R29, RZ, RZ, R51 ;  /* 0x000000ffff1d7224 */ /* 0x000fc600078e0033 */
[----:B------:R-:W-:Y:S04]  /*5800*/  STL.64 [R46+0x38], R40 ;  /* 0x000038282e007387 */ /* 0x000fe80000100a00 */
[----:B------:R0:W-:Y:S04]  /*5810*/  STL.64 [R46+0x50], R28 ;  /* 0x0000501c2e007387 */ /* 0x0001e80000100a00 */
[----:B------:R-:W-:Y:S04]  /*5820*/  STL.64 [R46+0x40], R42 ;  /* 0x0000402a2e007387 */ /* 0x000fe80000100a00 */
[----:B-1----:R-:W-:Y:S01]  /*5830*/  STL.64 [R46+0x10], R30 ;  /* 0x0000101e2e007387 */ /* 0x002fe20000100a00 */
[----:B0-----:R-:W-:-:S03]  /*5840*/  IMAD.MOV.U32 R28, RZ, RZ, R50 ;  /* 0x000000ffff1c7224 */ /* 0x001fc600078e0032 */
[----:B--2---:R-:W-:Y:S01]  /*5850*/  STL.64 [R46+0x18], R32 ;  /* 0x000018202e007387 */ /* 0x004fe20000100a00 */
[----:B------:R-:W-:-:S03]  /*5860*/  IMAD.MOV.U32 R29, RZ, RZ, R49 ;  /* 0x000000ffff1d7224 */ /* 0x000fc600078e0031 */
[----:B------:R-:W0:Y:S04]  /*5870*/  SHFL.DOWN PT, R31, R48, 0x8, 0x1f ;  /* 0x09001f00301f7f89 */ /* 0x000e2800000e0000 */
[----:B------:R1:W-:Y:S04]  /*5880*/  STL.64 [R46+0x58], R28 ;  /* 0x0000581c2e007387 */ /* 0x0003e80000100a00 */
[----:B------:R2:W3:Y:S01]  /*5890*/  SHFL.DOWN PT, R33, R2, 0x8, 0x1f ;  /* 0x09001f0002217f89 */ /* 0x0004e200000e0000 */
[----:B-1----:R-:W-:Y:S02]  /*58a0*/  IMAD.MOV.U32 R28, RZ, RZ, R47 ;  /* 0x000000ffff1c7224 */ /* 0x002fe400078e002f */
[----:B------:R-:W-:-:S02]  /*58b0*/  IMAD.MOV.U32 R29, RZ, RZ, R3 ;  /* 0x000000ffff1d7224 */ /* 0x000fc400078e0003 */
[----:B------:R-:W-:-:S03]  /*58c0*/  IMAD.MOV.U32 R3, RZ, RZ, R48 ;  /* 0x000000ffff037224 */ /* 0x000fc600078e0030 */
[----:B------:R2:W-:Y:S01]  /*58d0*/  STL.64 [R46+0x60], R28 ;  /* 0x0000601c2e007387 */ /* 0x0005e20000100a00 */
[----:B0-----:R-:W-:Y:S05]  /*58e0*/  @P0 BRA `(.L_x_11850) ;  /* 0x0000001000240947 */ /* 0x001fea0003800000 */
[CC--:B------:R-:W-:Y:S02]  /*58f0*/  FSETP.GT.FTZ.AND P0, PT, R48.reuse, R31.reuse, PT ;  /* 0x0000001f3000720b */ /* 0x0c0fe40003f14000 */
[----:B--2---:R-:W-:Y:S02]  /*5900*/  PRMT R29, R45, 0x7610, R29 ;  /* 0x000076102d1d7816 */ /* 0x004fe4000000001d */
[----:B------:R-:W-:Y:S02]  /*5910*/  FSEL R3, R48, R31, P0 ;  /* 0x0000001f30037208 */ /* 0x000fe40000000000 */
[----:B------:R-:W-:Y:S02]  /*5920*/  FSEL R28, R31, R48, P0 ;  /* 0x000000301f1c7208 */ /* 0x000fe40000000000 */
[----:B---3--:R-:W-:Y:S02]  /*5930*/  FSEL R30, R2, R33, P0 ;  /* 0x00000021021e7208 */ /* 0x008fe40000000000 */
[----:B------:R-:W-:Y:S01]  /*5940*/  FSEL R31, R33, R2, P0 ;  /* 0x00000002211f7208 */ /* 0x000fe20000000000 */
[----:B------:R-:W-:-:S04]  /*5950*/  FADD.FTZ R28, -R3, R28 ;  /* 0x0000001c031c7221 */ /* 0x000fc80000010100 */
[----:B------:R-:W-:Y:S01]  /*5960*/  FMUL.FTZ R32, R28, 1.4426950216293334961 ;  /* 0x3fb8aa3b1c207820 */ /* 0x000fe20000410000 */
[----:B------:R-:W-:-:S05]  /*5970*/  IMAD.MOV.U32 R28, RZ, RZ, R18 ;  /* 0x000000ffff1c7224 */ /* 0x000fca00078e0012 */
[----:B------:R-:W0:Y:S02]  /*5980*/  MUFU.EX2 R32, R32 ;  /* 0x0000002000207308 */ /* 0x000e240000000800 */
[----:B0-----:R-:W-:Y:S01]  /*5990*/  FFMA.FTZ R2, R31, R32, R30 ;  /* 0x000000201f027223 */ /* 0x001fe2000001001e */
[----:B------:R-:W-:Y:S02]  /*59a0*/  VIADD R31, R46, 0x8 ;  /* 0x000000082e1f7836 */ /* 0x000fe40000000000 */
[----:B------:R-:W-:-:S07]  /*59b0*/  IMAD.MOV.U32 R30, RZ, RZ, RZ ;  /* 0x000000ffff1e7224 */ /* 0x000fce00078e00ff */
.L_x_11896:
        /* <DEDUP_REMOVED lines=20> */
.L_x_11852:
[----:B------:R-:W-:Y:S01]  /*5b00*/  IMAD.MOV.U32 R18, RZ, RZ, R5 ;  /* 0x000000ffff127224 */ /* 0x000fe200078e0005 */
[C---:B------:R-:W-:Y:S01]  /*5b10*/  PRMT R32, R20.reuse, 0x7632, R32 ;  /* 0x0000763214207816 */ /* 0x040fe20000000020 */
[----:B------:R-:W-:Y:S01]  /*5b20*/  IMAD.MOV.U32 R5, RZ, RZ, R4 ;  /* 0x000000ffff057224 */ /* 0x000fe200078e0004 */
[----:B------:R-:W-:-:S07]  /*5b30*/  PRMT R20, R20, 0x5410, R20 ;  /* 0x0000541014147816 */ /* 0x000fce0000000014 */
.L_x_11853:
[----:B------:R-:W-:Y:S05]  /*5b40*/  BSYNC.RECONVERGENT B1 ;  /* 0x0000000000017941 */ /* 0x000fea0003800200 */
.L_x_11851:
        /* <DEDUP_REMOVED lines=11> */
.L_x_11855:
[----:B------:R-:W-:Y:S01]  /*5c00*/  IMAD.MOV.U32 R33, RZ, RZ, R18 ;  /* 0x000000ffff217224 */ /* 0x000fe200078e0012 */
[----:B------:R-:W-:Y:S01]  /*5c10*/  PRMT R34, R32, 0x7610, R34 ;  /* 0x0000761020227816 */ /* 0x000fe20000000022 */
[----:B------:R-:W-:Y:S01]  /*5c20*/  IMAD.MOV.U32 R4, RZ, RZ, R7 ;  /* 0x000000ffff047224 */ /* 0x000fe200078e0007 */
[----:B------:R-:W-:-:S07]  /*5c30*/  PRMT R20, R25, 0x7632, R20 ;  /* 0x0000763219147816 */ /* 0x000fce0000000014 */
.L_x_11856:
[----:B------:R-:W-:Y:S05]  /*5c40*/  BSYNC.RECONVERGENT B1 ;  /* 0x0000000000017941 */ /* 0x000fea0003800200 */
.L_x_11854:
        /* <DEDUP_REMOVED lines=11> */
.L_x_11858:
[----:B------:R-:W-:Y:S01]  /*5d00*/  IMAD.MOV.U32 R18, RZ, RZ, R33 ;  /* 0x000000ffff127224 */ /* 0x000fe200078e0021 */
[----:B------:R-:W-:Y:S01]  /*5d10*/  PRMT R29, R29, 0x5410, R34 ;  /* 0x000054101d1d7816 */ /* 0x000fe20000000022 */
[----:B------:R-:W-:Y:S01]  /*5d20*/  IMAD.MOV.U32 R7, RZ, RZ, R6 ;  /* 0x000000ffff077224 */ /* 0x000fe200078e0006 */
[----:B------:R-:W-:-:S07]  /*5d30*/  PRMT R25, R25, 0x5410, R25 ;  /* 0x0000541019197816 */ /* 0x000fce0000000019 */
.L_x_11859:
[----:B------:R-:W-:Y:S05]  /*5d40*/  BSYNC.RECONVERGENT B1 ;  /* 0x0000000000017941 */ /* 0x000fea0003800200 */
.L_x_11857:
        /* <DEDUP_REMOVED lines=11> */
.L_x_11861:
[----:B------:R-:W-:Y:S01]  /*5e00*/  IMAD.MOV.U32 R33, RZ, RZ, R18 ;  /* 0x000000ffff217224 */ /* 0x000fe200078e0012 */
[----:B------:R-:W-:Y:S01]  /*5e10*/  PRMT R32, R32, 0x7610, R29 ;  /* 0x0000761020207816 */ /* 0x000fe2000000001d */
[----:B------:R-:W-:Y:S01]  /*5e20*/  IMAD.MOV.U32 R6, RZ, RZ, R9 ;  /* 0x000000ffff067224 */ /* 0x000fe200078e0009 */
[----:B------:R-:W-:-:S07]  /*5e30*/  PRMT R25, R26, 0x7632, R25 ;  /* 0x000076321a197816 */ /* 0x000fce0000000019 */
.L_x_11862:
[----:B------:R-:W-:Y:S05]  /*5e40*/  BSYNC.RECONVERGENT B1 ;  /* 0x0000000000017941 */ /* 0x000fea0003800200 */
.L_x_11860:
        /* <DEDUP_REMOVED lines=11> */
.L_x_11864:
[----:B------:R-:W-:Y:S01]  /*5f00*/  IMAD.MOV.U32 R18, RZ, RZ, R33 ;  /* 0x000000ffff127224 */ /* 0x000fe200078e0021 */
[----:B------:R-:W-:Y:S01]  /*5f10*/  PRMT R32, R32, 0x7632, R32 ;  /* 0x0000763220207816 */ /* 0x000fe20000000020 */
[----:B------:R-:W-:Y:S01]  /*5f20*/  IMAD.MOV.U32 R9, RZ, RZ, R8 ;  /* 0x000000ffff097224 */ /* 0x000fe200078e0008 */
[----:B------:R-:W-:-:S07]  /*5f30*/  PRMT R26, R26, 0x5410, R26 ;  /* 0x000054101a1a7816 */ /* 0x000fce000000001a */
.L_x_11865:
[----:B------:R-:W-:Y:S05]  /*5f40*/  BSYNC.RECONVERGENT B1 ;  /* 0x0000000000017941 */ /* 0x000fea0003800200 */
.L_x_11863:
        /* <DEDUP_REMOVED lines=11> */
.L_x_11867:
[----:B------:R-:W-:Y:S01]  /*6000*/  IMAD.MOV.U32 R33, RZ, RZ, R18 ;  /* 0x000000ffff217224 */ /* 0x000fe200078e0012 */
[----:B------:R-:W-:Y:S01]  /*6010*/  PRMT R34, R32, 0x7610, R34 ;  /* 0x0000761020227816 */ /* 0x000fe20000000022 */
[----:B------:R-:W-:Y:S01]  /*6020*/  IMAD.MOV.U32 R8, RZ, RZ, R11 ;  /* 0x000000ffff087224 */ /* 0x000fe200078e000b */
[----:B------:R-:W-:-:S07]  /*6030*/  PRMT R26, R21, 0x7632, R26 ;  /* 0x00007632151a7816 */ /* 0x000fce000000001a */
.L_x_11868:
[----:B------:R-:W-:Y:S05]  /*6040*/  BSYNC.RECONVERGENT B1 ;  /* 0x0000000000017941 */ /* 0x000fea0003800200 */
.L_x_11866:
        /* <DEDUP_REMOVED lines=11> */
.L_x_11870:
[----:B------:R-:W-:Y:S01]  /*6100*/  IMAD.MOV.U32 R18, RZ, RZ, R33 ;  /* 0x000000ffff127224 */ /* 0x000fe200078e0021 */
[----:B------:R-:W-:Y:S01]  /*6110*/  PRMT R29, R29, 0x5410, R34 ;  /* 0x000054101d1d7816 */ /* 0x000fe20000000022 */
[----:B------:R-:W-:Y:S01]  /*6120*/  IMAD.MOV.U32 R11, RZ, RZ, R10 ;  /* 0x000000ffff0b7224 */ /* 0x000fe200078e000a */
[----:B------:R-:W-:-:S07]  /*6130*/  PRMT R21, R21, 0x5410, R21 ;  /* 0x0000541015157816 */ /* 0x000fce0000000015 */
.L_x_11871:
[----:B------:R-:W-:Y:S05]  /*6140*/  BSYNC.RECONVERGENT B1 ;  /* 0x0000000000017941 */ /* 0x000fea0003800200 */
.L_x_11869:
        /* <DEDUP_REMOVED lines=11> */
.L_x_11873:
[----:B------:R-:W-:Y:S01]  /*6200*/  IMAD.MOV.U32 R33, RZ, RZ, R18 ;  /* 0x000000ffff217224 */ /* 0x000fe200078e0012 */
[----:B------:R-:W-:Y:S01]  /*6210*/  PRMT R32, R32, 0x7610, R29 ;  /* 0x0000761020207816 */ /* 0x000fe2000000001d */
[----:B------:R-:W-:Y:S01]  /*6220*/  IMAD.MOV.U32 R10, RZ, RZ, R13 ;  /* 0x000000ffff0a7224 */ /* 0x000fe200078e000d */
[----:B------:R-:W-:-:S07]  /*6230*/  PRMT R21, R22, 0x7632, R21 ;  /* 0x0000763216157816 */ /* 0x000fce0000000015 */
.L_x_11874:
[----:B------:R-:W-:Y:S05]  /*6240*/  BSYNC.RECONVERGENT B1 ;  /* 0x0000000000017941 */ /* 0x000fea0003800200 */
.L_x_11872:
        /* <DEDUP_REMOVED lines=11> */
.L_x_11876:
[----:B------:R-:W-:Y:S01]  /*6300*/  IMAD.MOV.U32 R18, RZ, RZ, R33 ;  /* 0x000000ffff127224 */ /* 0x000fe200078e0021 */
[----:B------:R-:W-:Y:S01]  /*6310*/  PRMT R32, R32, 0x7632, R32 ;  /* 0x0000763220207816 */ /* 0x000fe20000000020 */
[----:B------:R-:W-:Y:S01]  /*6320*/  IMAD.MOV.U32 R13, RZ, RZ, R12 ;  /* 0x000000ffff0d7224 */ /* 0x000fe200078e000c */
[----:B------:R-:W-:-:S07]  /*6330*/  PRMT R22, R22, 0x5410, R22 ;  /* 0x0000541016167816 */ /* 0x000fce0000000016 */
.L_x_11877:
[----:B------:R-:W-:Y:S05]  /*6340*/  BSYNC.RECONVERGENT B1 ;  /* 0x0000000000017941 */ /* 0x000fea0003800200 */
.L_x_11875:
        /* <DEDUP_REMOVED lines=11> */
.L_x_11879:
[----:B------:R-:W-:Y:S01]  /*6400*/  IMAD.MOV.U32 R33, RZ, RZ, R18 ;  /* 0x000000ffff217224 */ /* 0x000fe200078e0012 */
[----:B------:R-:W-:Y:S01]  /*6410*/  PRMT R34, R32, 0x7610, R34 ;  /* 0x0000761020227816 */ /* 0x000fe20000000022 */
[----:B------:R-:W-:Y:S01]  /*6420*/  IMAD.MOV.U32 R12, RZ, RZ, R15 ;  /* 0x000000ffff0c7224 */ /* 0x000fe200078e000f */
[----:B------:R-:W-:-:S07]  /*6430*/  PRMT R22, R27, 0x7632, R22 ;  /* 0x000076321b167816 */ /* 0x000fce0000000016 */
.L_x_11880:
[----:B------:R-:W-:Y:S05]  /*6440*/  BSYNC.RECONVERGENT B1 ;  /* 0x0000000000017941 */ /* 0x000fea0003800200 */
.L_x_11878:
        /* <DEDUP_REMOVED lines=11> */
.L_x_11882:
[----:B------:R-:W-:Y:S01]  /*6500*/  IMAD.MOV.U32 R18, RZ, RZ, R33 ;  /* 0x000000ffff127224 */ /* 0x000fe200078e0021 */
[----:B------:R-:W-:Y:S01]  /*6510*/  PRMT R29, R29, 0x5410, R34 ;  /* 0x000054101d1d7816 */ /* 0x000fe20000000022 */
[----:B------:R-:W-:Y:S01]  /*6520*/  IMAD.MOV.U32 R15, RZ, RZ, R14 ;  /* 0x000000ffff0f7224 */ /* 0x000fe200078e000e */
[----:B------:R-:W-:-:S07]  /*6530*/  PRMT R27, R27, 0x5410, R27 ;  /* 0x000054101b1b7816 */ /* 0x000fce000000001b */
.L_x_11883:
[----:B------:R-:W-:Y:S05]  /*6540*/  BSYNC.RECONVERGENT B1 ;  /* 0x0000000000017941 */ /* 0x000fea0003800200 */
.L_x_11881:
        /* <DEDUP_REMOVED lines=11> */
.L_x_11885:
[----:B------:R-:W-:Y:S01]  /*6600*/  IMAD.MOV.U32 R33, RZ, RZ, R18 ;  /* 0x000000ffff217224 */ /* 0x000fe200078e0012 */
[----:B------:R-:W-:Y:S01]  /*6610*/  PRMT R32, R32, 0x7610, R29 ;  /* 0x0000761020207816 */ /* 0x000fe2000000001d */
[----:B------:R-:W-:Y:S01]  /*6620*/  IMAD.MOV.U32 R14, RZ, RZ, R17 ;  /* 0x000000ffff0e7224 */ /* 0x000fe200078e0011 */
[----:B------:R-:W-:-:S07]  /*6630*/  PRMT R27, R44, 0x7632, R27 ;  /* 0x000076322c1b7816 */ /* 0x000fce000000001b */
.L_x_11886:
[----:B------:R-:W-:Y:S05]  /*6640*/  BSYNC.RECONVERGENT B1 ;  /* 0x0000000000017941 */ /* 0x000fea0003800200 */
.L_x_11884:
        /* <DEDUP_REMOVED lines=11> */
.L_x_11888:
[----:B------:R-:W-:Y:S01]  /*6700*/  IMAD.MOV.U32 R18, RZ, RZ, R33 ;  /* 0x000000ffff127224 */ /* 0x000fe200078e0021 */
[----:B------:R-:W-:Y:S01]  /*6710*/  PRMT R32, R32, 0x7632, R32 ;  /* 0x0000763220207816 */ /* 0x000fe20000000020 */
[----:B------:R-:W-:Y:S01]  /*6720*/  IMAD.MOV.U32 R17, RZ, RZ, R16 ;  /* 0x000000ffff117224 */ /* 0x000fe200078e0010 */
[----:B------:R-:W-:-:S07]  /*6730*/  PRMT R44, R44, 0x5410, R44 ;  /* 0x000054102c2c7816 */ /* 0x000fce000000002c */
.L_x_11889:
[----:B------:R-:W-:Y:S05]  /*6740*/  BSYNC.RECONVERGENT B1 ;  /* 0x0000000000017941 */ /* 0x000fea0003800200 */
.L_x_11887:
        /* <DEDUP_REMOVED lines=11> */
.L_x_11891:
[----:B------:R-:W-:Y:S01]  /*6800*/  IMAD.MOV.U32 R33, RZ, RZ, R18 ;  /* 0x000000ffff217224 */ /* 0x000fe200078e0012 */
[----:B------:R-:W-:Y:S01]  /*6810*/  PRMT R34, R32, 0x7610, R34 ;  /* 0x0000761020227816 */ /* 0x000fe20000000022 */
[----:B------:R-:W-:Y:S01]  /*6820*/  IMAD.MOV.U32 R16, RZ, RZ, R19 ;  /* 0x000000ffff107224 */ /* 0x000fe200078e0013 */
[----:B------:R-:W-:-:S07]  /*6830*/  PRMT R44, R45, 0x7632, R44 ;  /* 0x000076322d2c7816 */ /* 0x000fce000000002c */
.L_x_11892:
[----:B------:R-:W-:Y:S05]  /*6840*/  BSYNC.RECONVERGENT B1 ;  /* 0x0000000000017941 */ /* 0x000fea0003800200 */
.L_x_11890:
        /* <DEDUP_REMOVED lines=10> */
.L_x_11894:
[C-C-:B------:R-:W-:Y:S01]  /*68f0*/  PRMT R45, R34.reuse, 0x5410, R29.reuse ;  /* 0x00005410222d7816 */ /* 0x140fe2000000001d */
[----:B------:R-:W-:Y:S01]  /*6900*/  IMAD.MOV.U32 R19, RZ, RZ, R28 ;  /* 0x000000ffff137224 */ /* 0x000fe200078e001c */
[----:B------:R-:W-:Y:S01]  /*6910*/  PRMT R29, R34, 0x7610, R29 ;  /* 0x00007610221d7816 */ /* 0x000fe2000000001d */
[--C-:B------:R-:W-:Y:S02]  /*6920*/  IMAD.MOV.U32 R18, RZ, RZ, R33.reuse ;  /* 0x000000ffff127224 */ /* 0x100fe400078e0021 */
[----:B------:R-:W-:-:S07]  /*6930*/  IMAD.MOV.U32 R28, RZ, RZ, R33 ;  /* 0x000000ffff1c7224 */ /* 0x000fce00078e0021 */
.L_x_11895:
[----:B------:R-:W-:Y:S05]  /*6940*/  BSYNC.RECONVERGENT B1 ;  /* 0x0000000000017941 */ /* 0x000fea0003800200 */
.L_x_11893:
[----:B------:R-:W-:Y:S02]  /*6950*/  VIADD R31, R31, 0x4 ;  /* 0x000000041f1f7836 */ /* 0x000fe40000000000 */
[----:B------:R-:W-:Y:S01]  /*6960*/  VIADD R46, R46, 0x2 ;  /* 0x000000022e2e7836 */ /* 0x000fe20000000000 */
[----:B------:R-:W-:Y:S06]  /*6970*/  @P1 BRA `(.L_x_11896) ;  /* 0xfffffff000101947 */ /* 0x000fec000383ffff */
.L_x_11850:
[----:B------:R-:W-:Y:S05]  /*6980*/  BSYNC.RECONVERGENT B0 ;  /* 0x0000000000007941 */ /* 0x000fea0003800200 */
.L_x_11849:
[----:B--2---:R-:W-:Y:S01]  /*6990*/  SHFL.DOWN PT, R28, R18, 0x10, 0x1f ;  /* 0x0a001f00121c7f89 */ /* 0x004fe200000e0000 */
[----:B------:R-:W-:Y:S01]  /*69a0*/  ISETP.GT.AND P0, PT, R24, 0xf, PT ;  /* 0x0000000f1800780c */ /* 0x000fe20003f04270 */
[----:B------:R-:W-:Y:S01]  /*69b0*/  BSSY.RECONVERGENT B0, `(.L_x_11897) ;  /* 0x0000139000007945 */ /* 0x000fe20003800200 */
[----:B------:R-:W-:Y:S01]  /*69c0*/  IMAD.MOV.U32 R24, RZ, RZ, R3 ;  /* 0x000000ffff187224 */ /* 0x000fe200078e0003 */
[----:B------:R-:W0:Y:S04]  /*69d0*/  SHFL.DOWN PT, R29, R19, 0x10, 0x1f ;  /* 0x0a001f00131d7f89 */ /* 0x000e2800000e0000 */
[----:B------:R-:W1:Y:S04]  /*69e0*/  SHFL.DOWN PT, R53, R45, 0x10, 0x1f ;  /* 0x0a001f002d357f89 */ /* 0x000e6800000e0000 */
        /* <DEDUP_REMOVED lines=17> */
[----:B0-----:R1:W-:Y:S04]  /*6b00*/  STL.64 [R0+0x8], R28 ;  /* 0x0000081c00007387 */ /* 0x0013e80000100a00 */
[----:B------:R-:W-:Y:S04]  /*6b10*/  SHFL.DOWN PT, R30, R16, 0x10, 0x1f ;  /* 0x0a001f00101e7f89 */ /* 0x000fe800000e0000 */
[----:B------:R-:W0:Y:S01]  /*6b20*/  SHFL.DOWN PT, R31, R17, 0x10, 0x1f ;  /* 0x0a001f00111f7f89 */ /* 0x000e2200000e0000 */
[----:B-1----:R-:W-:-:S03]  /*6b30*/  IMAD.MOV.U32 R28, RZ, RZ, R53 ;  /* 0x000000ffff1c7224 */ /* 0x002fc600078e0035 */
[----:B------:R-:W-:Y:S01]  /*6b40*/  SHFL.DOWN PT, R32, R14, 0x10, 0x1f ;  /* 0x0a001f000e207f89 */ /* 0x000fe200000e0000 */
[----:B--2---:R-:W-:-:S03]  /*6b50*/  IMAD.MOV.U32 R29, RZ, RZ, R52 ;  /* 0x000000ffff1d7224 */ /* 0x004fc600078e0034 */
[----:B---3--:R-:W1:Y:S04]  /*6b60*/  SHFL.DOWN PT, R33, R15, 0x10, 0x1f ;  /* 0x0a001f000f217f89 */ /* 0x008e6800000e0000 */
[----:B------:R2:W-:Y:S04]  /*6b70*/  STL.64 [R0+0x48], R28 ;  /* 0x0000481c00007387 */ /* 0x0005e80000100a00 */
[----:B----4-:R-:W-:Y:S04]  /*6b80*/  STL.64 [R0+0x20], R34 ;  /* 0x0000202200007387 */ /* 0x010fe80000100a00 */
[----:B-----5:R-:W-:Y:S01]  /*6b90*/  STL.64 [R0+0x28], R36 ;  /* 0x0000282400007387 */ /* 0x020fe20000100a00 */
[----:B--2---:R-:W-:-:S03]  /*6ba0*/  IMAD.MOV.U32 R28, RZ, RZ, R51 ;  /* 0x000000ffff1c7224 */ /* 0x004fc600078e0033 */
[----:B------:R-:W-:Y:S01]  /*6bb0*/  STL.64 [R0+0x30], R38 ;  /* 0x0000302600007387 */ /* 0x000fe20000100a00 */
[----:B------:R-:W-:-:S03]  /*6bc0*/  IMAD.MOV.U32 R29, RZ, RZ, R50 ;  /* 0x000000ffff1d7224 */ /* 0x000fc600078e0032 */
[----:B------:R-:W-:Y:S04]  /*6bd0*/  STL.64 [R0+0x38], R40 ;  /* 0x0000382800007387 */ /* 0x000fe80000100a00 */
[----:B------:R2:W-:Y:S04]  /*6be0*/  STL.64 [R0+0x50], R28 ;  /* 0x0000501c00007387 */ /* 0x0005e80000100a00 */
[----:B------:R-:W-:Y:S04]  /*6bf0*/  STL.64 [R0+0x40], R42 ;  /* 0x0000402a00007387 */ /* 0x000fe80000100a00 */
[----:B0-----:R-:W-:Y:S01]  /*6c00*/  STL.64 [R0+0x10], R30 ;  /* 0x0000101e00007387 */ /* 0x001fe20000100a00 */
[----:B--2---:R-:W-:-:S03]  /*6c10*/  IMAD.MOV.U32 R28, RZ, RZ, R49 ;  /* 0x000000ffff1c7224 */ /* 0x004fc600078e0031 */
[----:B-1----:R-:W-:Y:S01]  /*6c20*/  STL.64 [R0+0x18], R32 ;  /* 0x0000182000007387 */ /* 0x002fe20000100a00 */
[----:B------:R-:W-:-:S03]  /*6c30*/  IMAD.MOV.U32 R29, RZ, RZ, R48 ;  /* 0x000000ffff1d7224 */ /* 0x000fc600078e0030 */
[----:B------:R-:W0:Y:S04]  /*6c40*/  SHFL.DOWN PT, R30, R3, 0x10, 0x1f ;  /* 0x0a001f00031e7f89 */ /* 0x000e2800000e0000 */
[----:B------:R1:W-:Y:S04]  /*6c50*/  STL.64 [R0+0x58], R28 ;  /* 0x0000581c00007387 */ /* 0x0003e80000100a00 */
[----:B------:R2:W3:Y:S01]  /*6c60*/  SHFL.DOWN PT, R33, R2, 0x10, 0x1f ;  /* 0x0a001f0002217f89 */ /* 0x0004e200000e0000 */
[----:B-1----:R-:W-:Y:S02]  /*6c70*/  IMAD.MOV.U32 R28, RZ, RZ, R47 ;  /* 0x000000ffff1c7224 */ /* 0x002fe400078e002f */
[----:B------:R-:W-:-:S05]  /*6c80*/  IMAD.MOV.U32 R29, RZ, RZ, R46 ;  /* 0x000000ffff1d7224 */ /* 0x000fca00078e002e */
[----:B------:R2:W-:Y:S01]  /*6c90*/  STL.64 [R0+0x60], R28 ;  /* 0x0000601c00007387 */ /* 0x0005e20000100a00 */
[----:B0-----:R-:W-:Y:S05]  /*6ca0*/  @P0 BRA `(.L_x_11898) ;  /* 0x0000001000240947 */ /* 0x001fea0003800000 */
[-C--:B------:R-:W-:Y:S02]  /*6cb0*/  FSETP.GT.FTZ.AND P0, PT, R3, R30.reuse, PT ;  /* 0x0000001e0300720b */ /* 0x080fe40003f14000 */
[----:B--2---:R-:W-:Y:S02]  /*6cc0*/  PRMT R28, R45, 0x7610, R28 ;  /* 0x000076102d1c7816 */ /* 0x004fe4000000001c */
[----:B------:R-:W-:Y:S02]  /*6cd0*/  FSEL R24, R3, R30, P0 ;  /* 0x0000001e03187208 */ /* 0x000fe40000000000 */
[----:B------:R-:W-:Y:S01]  /*6ce0*/  FSEL R3, R30, R3, P0 ;  /* 0x000000031e037208 */ /* 0x000fe20000000000 */
[----:B------:R-:W-:Y:S01]  /*6cf0*/  VIADD R30, R0, 0x8 ;  /* 0x00000008001e7836 */ /* 0x000fe20000000000 */
[----:B---3--:R-:W-:Y:S02]  /*6d00*/  FSEL R29, R2, R33, P0 ;  /* 0x00000021021d7208 */ /* 0x008fe40000000000 */
[----:B------:R-:W-:Y:S01]  /*6d10*/  FSEL R2, R33, R2, P0 ;  /* 0x0000000221027208 */ /* 0x000fe20000000000 */
[----:B------:R-:W-:-:S04]  /*6d20*/  FADD.FTZ R3, -R24, R3 ;  /* 0x0000000318037221 */ /* 0x000fc80000010100 */
[----:B------:R-:W-:Y:S01]  /*6d30*/  FMUL.FTZ R31, R3, 1.4426950216293334961 ;  /* 0x3fb8aa3b031f7820 */ /* 0x000fe20000410000 */
[----:B------:R-:W-:-:S05]  /*6d40*/  IMAD.MOV.U32 R3, RZ, RZ, R18 ;  /* 0x000000ffff037224 */ /* 0x000fca00078e0012 */
[----:B------:R-:W0:Y:S02]  /*6d50*/  MUFU.EX2 R31, R31 ;  /* 0x0000001f001f7308 */ /* 0x000e240000000800 */
[----:B0-----:R-:W-:Y:S01]  /*6d60*/  FFMA.FTZ R2, R2, R31, R29 ;  /* 0x0000001f02027223 */ /* 0x001fe2000001001d */
[----:B------:R-:W-:-:S07]  /*6d70*/  IMAD.MOV.U32 R29, RZ, RZ, RZ ;  /* 0x000000ffff1d7224 */ /* 0x000fce00078e00ff */
.L_x_11944:
        /* <DEDUP_REMOVED lines=20> */
.L_x_11900:
[----:B------:R-:W-:Y:S01]  /*6ec0*/  IMAD.MOV.U32 R18, RZ, RZ, R5 ;  /* 0x000000ffff127224 */ /* 0x000fe200078e0005 */
[C---:B------:R-:W-:Y:S01]  /*6ed0*/  PRMT R31, R20.reuse, 0x7632, R31 ;  /* 0x00007632141f7816 */ /* 0x040fe2000000001f */
[----:B------:R-:W-:Y:S01]  /*6ee0*/  IMAD.MOV.U32 R5, RZ, RZ, R4 ;  /* 0x000000ffff057224 */ /* 0x000fe200078e0004 */
[----:B------:R-:W-:-:S07]  /*6ef0*/  PRMT R20, R20, 0x5410, R20 ;  /* 0x0000541014147816 */ /* 0x000fce0000000014 */
.L_x_11901:
[----:B------:R-:W-:Y:S05]  /*6f00*/  BSYNC.RECONVERGENT B1 ;  /* 0x0000000000017941 */ /* 0x000fea0003800200 */
.L_x_11899:
        /* <DEDUP_REMOVED lines=11> */
.L_x_11903:
[----:B------:R-:W-:Y:S01]  /*6fc0*/  IMAD.MOV.U32 R33, RZ, RZ, R18 ;  /* 0x000000ffff217224 */ /* 0x000fe200078e0012 */
[----:B------:R-:W-:Y:S01]  /*6fd0*/  PRMT R32, R31, 0x7610, R32 ;  /* 0x000076101f207816 */ /* 0x000fe20000000020 */
[----:B------:R-:W-:Y:S01]  /*6fe0*/  IMAD.MOV.U32 R4, RZ, RZ, R7 ;  /* 0x000000ffff047224 */ /* 0x000fe200078e0007 */
[----:B------:R-:W-:-:S07]  /*6ff0*/  PRMT R20, R25, 0x7632, R20 ;  /* 0x0000763219147816 */ /* 0x000fce0000000014 */
.L_x_11904:
[----:B------:R-:W-:Y:S05]  /*7000*/  BSYNC.RECONVERGENT B1 ;  /* 0x0000000000017941 */ /* 0x000fea0003800200 */
.L_x_11902:
        /* <DEDUP_REMOVED lines=11> */
.L_x_11906:
[----:B------:R-:W-:Y:S01]  /*70c0*/  IMAD.MOV.U32 R18, RZ, RZ, R33 ;  /* 0x000000ffff127224 */ /* 0x000fe200078e0021 */
[----:B------:R-:W-:Y:S01]  /*70d0*/  PRMT R28, R28, 0x5410, R32 ;  /* 0x000054101c1c7816 */ /* 0x000fe20000000020 */
[----:B------:R-:W-:Y:S01]  /*70e0*/  IMAD.MOV.U32 R7, RZ, RZ, R6 ;  /* 0x000000ffff077224 */ /* 0x000fe200078e0006 */
[----:B------:R-:W-:-:S07]  /*70f0*/  PRMT R25, R25, 0x5410, R25 ;  /* 0x0000541019197816 */ /* 0x000fce0000000019 */
.L_x_11907:
[----:B------:R-:W-:Y:S05]  /*7100*/  BSYNC.RECONVERGENT B1 ;  /* 0x0000000000017941 */ /* 0x000fea0003800200 */
.L_x_11905:
        /* <DEDUP_REMOVED lines=11> */
.L_x_11909:
[----:B------:R-:W-:Y:S01]  /*71c0*/  IMAD.MOV.U32 R31, RZ, RZ, R18 ;  /* 0x000000ffff1f7224 */ /* 0x000fe200078e0012 */
[----:B------:R-:W-:Y:S01]  /*71d0*/  PRMT R32, R32, 0x7610, R28 ;  /* 0x0000761020207816 */ /* 0x000fe2000000001c */
[----:B------:R-:W-:Y:S01]  /*71e0*/  IMAD.MOV.U32 R6, RZ, RZ, R9 ;  /* 0x000000ffff067224 */ /* 0x000fe200078e0009 */
[----:B------:R-:W-:-:S07]  /*71f0*/  PRMT R25, R26, 0x7632, R25 ;  /* 0x000076321a197816 */ /* 0x000fce0000000019 */
.L_x_11910:
[----:B------:R-:W-:Y:S05]  /*7200*/  BSYNC.RECONVERGENT B1 ;  /* 0x0000000000017941 */ /* 0x000fea0003800200 */
.L_x_11908:
        /* <DEDUP_REMOVED lines=11> */
.L_x_11912:
[----:B------:R-:W-:Y:S01]  /*72c0*/  IMAD.MOV.U32 R18, RZ, RZ, R31 ;  /* 0x000000ffff127224 */ /* 0x000fe200078e001f */
[----:B------:R-:W-:Y:S01]  /*72d0*/  PRMT R32, R32, 0x7632, R32 ;  /* 0x0000763220207816 */ /* 0x000fe20000000020 */
[----:B------:R-:W-:Y:S01]  /*72e0*/  IMAD.MOV.U32 R9, RZ, RZ, R8 ;  /* 0x000000ffff097224 */ /* 0x000fe200078e0008 */
[----:B------:R-:W-:-:S07]  /*72f0*/  PRMT R26, R26, 0x5410, R26 ;  /* 0x000054101a1a7816 */ /* 0x000fce000000001a */
.L_x_11913:
[----:B------:R-:W-:Y:S05]  /*7300*/  BSYNC.RECONVERGENT B1 ;  /* 0x0000000000017941 */ /* 0x000fea0003800200 */
.L_x_11911:
        /* <DEDUP_REMOVED lines=11> */
.L_x_11915:
[----:B------:R-:W-:Y:S01]  /*73c0*/  IMAD.MOV.U32 R31, RZ, RZ, R18 ;  /* 0x000000ffff1f7224 */ /* 0x000fe200078e0012 */
[----:B------:R-:W-:Y:S01]  /*73d0*/  PRMT R33, R32, 0x7610, R33 ;  /* 0x0000761020217816 */ /* 0x000fe20000000021 */
[----:B------:R-:W-:Y:S01]  /*73e0*/  IMAD.MOV.U32 R8, RZ, RZ, R11 ;  /* 0x000000ffff087224 */ /* 0x000fe200078e000b */
[----:B------:R-:W-:-:S07]  /*73f0*/  PRMT R26, R21, 0x7632, R26 ;  /* 0x00007632151a7816 */ /* 0x000fce000000001a */
.L_x_11916:
[----:B------:R-:W-:Y:S05]  /*7400*/  BSYNC.RECONVERGENT B1 ;  /* 0x0000000000017941 */ /* 0x000fea0003800200 */
.L_x_11914:
        /* <DEDUP_REMOVED lines=11> */
.L_x_11918:
[----:B------:R-:W-:Y:S01]  /*74c0*/  IMAD.MOV.U32 R18, RZ, RZ, R31 ;  /* 0x000000ffff127224 */ /* 0x000fe200078e001f */
[----:B------:R-:W-:Y:S01]  /*74d0*/  PRMT R28, R28, 0x5410, R33 ;  /* 0x000054101c1c7816 */ /* 0x000fe20000000021 */
[----:B------:R-:W-:Y:S01]  /*74e0*/  IMAD.MOV.U32 R11, RZ, RZ, R10 ;  /* 0x000000ffff0b7224 */ /* 0x000fe200078e000a */
[----:B------:R-:W-:-:S07]  /*74f0*/  PRMT R21, R21, 0x5410, R21 ;  /* 0x0000541015157816 */ /* 0x000fce0000000015 */
.L_x_11919:
[----:B------:R-:W-:Y:S05]  /*7500*/  BSYNC.RECONVERGENT B1 ;  /* 0x0000000000017941 */ /* 0x000fea0003800200 */
.L_x_11917:
        /* <DEDUP_REMOVED lines=11> */
.L_x_11921:
[----:B------:R-:W-:Y:S01]  /*75c0*/  IMAD.MOV.U32 R31, RZ, RZ, R18 ;  /* 0x000000ffff1f7224 */ /* 0x000fe200078e0012 */
[----:B------:R-:W-:Y:S01]  /*75d0*/  PRMT R32, R32, 0x7610, R28 ;  /* 0x0000761020207816 */ /* 0x000fe2000000001c */
[----:B------:R-:W-:Y:S01]  /*75e0*/  IMAD.MOV.U32 R10, RZ, RZ, R13 ;  /* 0x000000ffff0a7224 */ /* 0x000fe200078e000d */
[----:B------:R-:W-:-:S07]  /*75f0*/  PRMT R21, R22, 0x7632, R21 ;  /* 0x0000763216157816 */ /* 0x000fce0000000015 */
.L_x_11922:
[----:B------:R-:W-:Y:S05]  /*7600*/  BSYNC.RECONVERGENT B1 ;  /* 0x0000000000017941 */ /* 0x000fea0003800200 */
.L_x_11920:
        /* <DEDUP_REMOVED lines=11> */
.L_x_11924:
[----:B------:R-:W-:Y:S01]  /*76c0*/  IMAD.MOV.U32 R18, RZ, RZ, R31 ;  /* 0x000000ffff127224 */ /* 0x000fe200078e001f */
[----:B------:R-:W-:Y:S01]  /*76d0*/  PRMT R32, R32, 0x7632, R32 ;  /* 0x0000763220207816 */ /* 0x000fe20000000020 */
[----:B------:R-:W-:Y:S01]  /*76e0*/  IMAD.MOV.U32 R13, RZ, RZ, R12 ;  /* 0x000000ffff0d7224 */ /* 0x000fe200078e000c */
[----:B------:R-:W-:-:S07]  /*76f0*/  PRMT R22, R22, 0x5410, R22 ;  /* 0x0000541016167816 */ /* 0x000fce0000000016 */
.L_x_11925:
[----:B------:R-:W-:Y:S05]  /*7700*/  BSYNC.RECONVERGENT B1 ;  /* 0x0000000000017941 */ /* 0x000fea0003800200 */
.L_x_11923:
        /* <DEDUP_REMOVED lines=11> */
.L_x_11927:
[----:B------:R-:W-:Y:S01]  /*77c0*/  IMAD.MOV.U32 R31, RZ, RZ, R18 ;  /* 0x000000ffff1f7224 */ /* 0x000fe200078e0012 */
[----:B------:R-:W-:Y:S01]  /*77d0*/  PRMT R33, R32, 0x7610, R33 ;  /* 0x0000761020217816 */ /* 0x000fe20000000021 */
[----:B------:R-:W-:Y:S01]  /*77e0*/  IMAD.MOV.U32 R12, RZ, RZ, R15 ;  /* 0x000000ffff0c7224 */ /* 0x000fe200078e000f */
[----:B------:R-:W-:-:S07]  /*77f0*/  PRMT R22, R27, 0x7632, R22 ;  /* 0x000076321b167816 */ /* 0x000fce0000000016 */
.L_x_11928:
[----:B------:R-:W-:Y:S05]  /*7800*/  BSYNC.RECONVERGENT B1 ;  /* 0x0000000000017941 */ /* 0x000fea0003800200 */
.L_x_11926:
        /* <DEDUP_REMOVED lines=11> */
.L_x_11930:
[----:B------:R-:W-:Y:S01]  /*78c0*/  IMAD.MOV.U32 R18, RZ, RZ, R31 ;  /* 0x000000ffff127224 */ /* 0x000fe200078e001f */
[----:B------:R-:W-:Y:S01]  /*78d0*/  PRMT R28, R28, 0x5410, R33 ;  /* 0x000054101c1c7816 */ /* 0x000fe20000000021 */
[----:B------:R-:W-:Y:S01]  /*78e0*/  IMAD.MOV.U32 R15, RZ, RZ, R14 ;  /* 0x000000ffff0f7224 */ /* 0x000fe200078e000e */
[----:B------:R-:W-:-:S07]  /*78f0*/  PRMT R27, R27, 0x5410, R27 ;  /* 0x000054101b1b7816 */ /* 0x000fce000000001b */
.L_x_11931:
[----:B------:R-:W-:Y:S05]  /*7900*/  BSYNC.RECONVERGENT B1 ;  /* 0x0000000000017941 */ /* 0x000fea0003800200 */
.L_x_11929:
        /* <DEDUP_REMOVED lines=11> */
.L_x_11933:
[----:B------:R-:W-:Y:S01]  /*79c0*/  IMAD.MOV.U32 R31, RZ, RZ, R18 ;  /* 0x000000ffff1f7224 */ /* 0x000fe200078e0012 */
[----:B------:R-:W-:Y:S01]  /*79d0*/  PRMT R32, R32, 0x7610, R28 ;  /* 0x0000761020207816 */ /* 0x000fe2000000001c */
[----:B------:R-:W-:Y:S01]  /*79e0*/  IMAD.MOV.U32 R14, RZ, RZ, R17 ;  /* 0x000000ffff0e7224 */ /* 0x000fe200078e0011 */
[----:B------:R-:W-:-:S07]  /*79f0*/  PRMT R27, R44, 0x7632, R27 ;  /* 0x000076322c1b7816 */ /* 0x000fce000000001b */
.L_x_11934:
[----:B------:R-:W-:Y:S05]  /*7a00*/  BSYNC.RECONVERGENT B1 ;  /* 0x0000000000017941 */ /* 0x000fea0003800200 */
.L_x_11932:
        /* <DEDUP_REMOVED lines=11> */
.L_x_11936:
[----:B------:R-:W-:Y:S01]  /*7ac0*/  IMAD.MOV.U32 R18, RZ, RZ, R31 ;  /* 0x000000ffff127224 */ /* 0x000fe200078e001f */
[----:B------:R-:W-:Y:S01]  /*7ad0*/  PRMT R32, R32, 0x7632, R32 ;  /* 0x0000763220207816 */ /* 0x000fe20000000020 */
[----:B------:R-:W-:Y:S01]  /*7ae0*/  IMAD.MOV.U32 R17, RZ, RZ, R16 ;  /* 0x000000ffff117224 */ /* 0x000fe200078e0010 */
[----:B------:R-:W-:-:S07]  /*7af0*/  PRMT R44, R44, 0x5410, R44 ;  /* 0x000054102c2c7816 */ /* 0x000fce000000002c */
.L_x_11937:
[----:B------:R-:W-:Y:S05]  /*7b00*/  BSYNC.RECONVERGENT B1 ;  /* 0x0000000000017941 */ /* 0x000fea0003800200 */
.L_x_11935:
        /* <DEDUP_REMOVED lines=11> */
.L_x_11939:
[----:B------:R-:W-:Y:S01]  /*7bc0*/  IMAD.MOV.U32 R34, RZ, RZ, R18 ;  /* 0x000000ffff227224 */ /* 0x000fe200078e0012 */
[----:B------:R-:W-:Y:S01]  /*7bd0*/  PRMT R28, R28, 0x5410, R32 ;  /* 0x000054101c1c7816 */ /* 0x000fe20000000020 */
[----:B------:R-:W-:Y:S01]  /*7be0*/  IMAD.MOV.U32 R16, RZ, RZ, R19 ;  /* 0x000000ffff107224 */ /* 0x000fe200078e0013 */
[----:B------:R-:W-:-:S07]  /*7bf0*/  PRMT R44, R45, 0x7632, R44 ;  /* 0x000076322d2c7816 */ /* 0x000fce000000002c */
.L_x_11940:
[----:B------:R-:W-:Y:S05]  /*7c00*/  BSYNC.RECONVERGENT B1 ;  /* 0x0000000000017941 */ /* 0x000fea0003800200 */
.L_x_11938:
        /* <DEDUP_REMOVED lines=10> */
.L_x_11942:
[C-C-:B------:R-:W-:Y:S01]  /*7cb0*/  PRMT R45, R28.reuse, 0x5432, R28.reuse ;  /* 0x000054321c2d7816 */ /* 0x140fe2000000001c */
[----:B------:R-:W-:Y:S01]  /*7cc0*/  IMAD.MOV.U32 R19, RZ, RZ, R3 ;  /* 0x000000ffff137224 */ /* 0x000fe200078e0003 */
[----:B------:R-:W-:Y:S01]  /*7cd0*/  PRMT R28, R28, 0x7632, R28 ;  /* 0x000076321c1c7816 */ /* 0x000fe2000000001c */
[--C-:B------:R-:W-:Y:S02]  /*7ce0*/  IMAD.MOV.U32 R18, RZ, RZ, R34.reuse ;  /* 0x000000ffff127224 */ /* 0x100fe400078e0022 */
[----:B------:R-:W-:-:S07]  /*7cf0*/  IMAD.MOV.U32 R3, RZ, RZ, R34 ;  /* 0x000000ffff037224 */ /* 0x000fce00078e0022 */
.L_x_11943:
[----:B------:R-:W-:Y:S05]  /*7d00*/  BSYNC.RECONVERGENT B1 ;  /* 0x0000000000017941 */ /* 0x000fea0003800200 */
.L_x_11941:
[----:B------:R-:W-:Y:S02]  /*7d10*/  VIADD R30, R30, 0x4 ;  /* 0x000000041e1e7836 */ /* 0x000fe40000000000 */
[----:B------:R-:W-:Y:S01]  /*7d20*/  VIADD R0, R0, 0x2 ;  /* 0x0000000200007836 */ /* 0x000fe20000000000 */
[----:B------:R-:W-:Y:S06]  /*7d30*/  @P1 BRA `(.L_x_11944) ;  /* 0xfffffff000101947 */ /* 0x000fec000383ffff */
.L_x_11898:
[----:B------:R-:W-:Y:S05]  /*7d40*/  BSYNC.RECONVERGENT B0 ;  /* 0x0000000000007941 */ /* 0x000fea0003800200 */
.L_x_11897:
[----:B--2---:R-:W0:Y:S01]  /*7d50*/  S2R R0, SR_TID.X ;  /* 0x0000000000007919 */ /* 0x004e220000002100 */
[----:B------:R-:W-:Y:S01]  /*7d60*/  BAR.SYNC.DEFER_BLOCKING 0x0 ;  /* 0x0000000000007b1d */ /* 0x000fe20000010000 */
[----:B0-----:R-:W-:-:S13]  /*7d70*/  ISETP.NE.AND P0, PT, R0, RZ, PT ;  /* 0x000000ff0000720c */ /* 0x001fda0003f05270 */
[----:B------:R-:W-:Y:S05]  /*7d80*/  @P0 EXIT ;  /* 0x000000000000094d */ /* 0x000fea0003800000 */
[----:B------:R-:W0:Y:S08]  /*7d90*/  LDC R38, c[0x0][0x3a0] ;  /* 0x0000e800ff267b82 */ /* 0x000e300000000800 */
[----:B------:R-:W1:Y:S01]  /*7da0*/  LDC.64 R28, c[0x0][0x388] ;  /* 0x0000e200ff1c7b82 */ /* 0x000e620000000a00 */
[----:B------:R-:W2:Y:S07]  /*7db0*/  MUFU.LG2 R2, R2 ;  /* 0x0000000200027308 */ /* 0x000eae0000000c00 */
[----:B---3--:R-:W3:Y:S01]  /*7dc0*/  LDC.64 R32, c[0x0][0x390] ;  /* 0x0000e400ff207b82 */ /* 0x008ee20000000a00 */
        /* <DEDUP_REMOVED lines=9> */
[----:B------:R-:W5:Y:S01]  /*7e60*/  @P1 LDG.E.CONSTANT R34, desc[UR6][R28.64] ;  /* 0x000000061c221981 */ /* 0x000f62000c1e9900 */
[----:B------:R-:W-:-:S03]  /*7e70*/  ISETP.GE.AND P2, PT, R38, 0x4, PT ;  /* 0x000000042600780c */ /* 0x000fc60003f46270 */
[----:B------:R-:W5:Y:S01]  /*7e80*/  @P1 LDG.E.CONSTANT R35, desc[UR6][R28.64] ;  /* 0x000000061c231981 */ /* 0x000f62000c1e9900 */
[--C-:B------:R-:W-:Y:S01]  /*7e90*/  HADD2.F32 R41, -RZ, R45.reuse.H0_H0 ;  /* 0x2000002dff297230 */ /* 0x100fe20000004100 */
[----:B------:R-:W-:Y:S01]  /*7ea0*/  ISETP.GE.AND P3, PT, R38, 0x5, PT ;  /* 0x000000052600780c */ /* 0x000fe20003f66270 */
[----:B------:R-:W-:-:S03]  /*7eb0*/  HADD2.F32 R43, -RZ, R45.H1_H1 ;  /* 0x3000002dff2b7230 */ /* 0x000fc60000004100 */
[----:B------:R-:W-:-:S04]  /*7ec0*/  FADD.FTZ R41, R41, -R24 ;  /* 0x8000001829297221 */ /* 0x000fc80000010000 */
[----:B------:R-:W5:Y:S01]  /*7ed0*/  @P2 LDG.E.CONSTANT R36, desc[UR6][R28.64] ;  /* 0x000000061c242981 */ /* 0x000f62000c1e9900 */
[----:B------:R-:W-:Y:S01]  /*7ee0*/  FADD.FTZ R43, R43, -R24 ;  /* 0x800000182b2b7221 */ /* 0x000fe20000010000 */
[C---:B--2---:R-:W-:Y:S02]  /*7ef0*/  @P6 FFMA.FTZ R41, R2.reuse, -0.69314718246459960938, R41 ;  /* 0xbf31721802296823 */ /* 0x044fe40000010029 */
[----:B------:R-:W2:Y:S01]  /*7f00*/  @P2 LDG.E.CONSTANT R39, desc[UR6][R28.64] ;  /* 0x000000061c272981 */ /* 0x000ea2000c1e9900 */
[----:B------:R-:W-:Y:S01]  /*7f10*/  @P6 FFMA.FTZ R43, R2, -0.69314718246459960938, R43 ;  /* 0xbf317218022b6823 */ /* 0x000fe2000001002b */
[----:B------:R-:W-:Y:S01]  /*7f20*/  IMAD R23, R23, R38, RZ ;  /* 0x0000002617177224 */ /* 0x000fe200078e02ff */
[----:B------:R-:W-:Y:S01]  /*7f30*/  ISETP.GE.AND P4, PT, R38, 0x6, PT ;  /* 0x000000062600780c */ /* 0x000fe20003f86270 */
[----:B------:R-:W2:Y:S02]  /*7f40*/  @P3 LDG.E.CONSTANT R37, desc[UR6][R28.64] ;  /* 0x000000061c253981 */ /* 0x000ea4000c1e9900 */
[----:B------:R-:W-:-:S02]  /*7f50*/  IMAD.SHL.U32 R23, R23, 0x2, RZ ;  /* 0x0000000217177824 */ /* 0x000fc400078e00ff */
[----:B------:R-:W2:Y:S01]  /*7f60*/  @P3 LDG.E.CONSTANT R40, desc[UR6][R28.64] ;  /* 0x000000061c283981 */ /* 0x000ea2000c1e9900 */
[----:B------:R-:W-:Y:S01]  /*7f70*/  ISETP.GE.AND P5, PT, R38, 0x7, PT ;  /* 0x000000072600780c */ /* 0x000fe20003fa6270 */
[----:B---3--:R-:W-:-:S04]  /*7f80*/  IMAD.WIDE R32, R23, 0x4, R32 ;  /* 0x0000000417207825 */ /* 0x008fc800078e0220 */
[----:B0-----:R-:W-:Y:S01]  /*7f90*/  IMAD.WIDE R30, R23, 0x2, R30 ;  /* 0x00000002171e7825 */ /* 0x001fe200078e021e */
[----:B------:R-:W-:Y:S04]  /*7fa0*/  @P6 STG.E desc[UR6][R32.64], R18 ;  /* 0x0000001220006986 */ /* 0x000fe8000c101906 */
[----:B------:R-:W3:Y:S01]  /*7fb0*/  @P4 LDG.E.CONSTANT R23, desc[UR6][R28.64] ;  /* 0x000000061c174981 */ /* 0x000ee2000c1e9900 */
[----:B----4-:R-:W-:-:S03]  /*7fc0*/  @P6 FADD.FTZ R41, R42, R41 ;  /* 0x000000292a296221 */ /* 0x010fc60000010000 */
[----:B------:R-:W4:Y:S01]  /*7fd0*/  @P5 LDG.E.CONSTANT R42, desc[UR6][R28.64] ;  /* 0x000000061c2a5981 */ /* 0x000f22000c1e9900 */
[----:B-----5:R-:W-:Y:S01]  /*7fe0*/  @P6 FADD.FTZ R43, R46, R43 ;  /* 0x0000002b2e2b6221 */ /* 0x020fe20000010000 */
[----:B------:R-:W-:-:S04]  /*7ff0*/  @P6 F2FP.F16.F32.PACK_AB R41, RZ, R41 ;  /* 0x00000029ff29623e */ /* 0x000fc800000000ff */
[----:B------:R-:W-:Y:S02]  /*8000*/  @P6 F2FP.F16.F32.PACK_AB R43, RZ, R43 ;  /* 0x0000002bff2b623e */ /* 0x000fe400000000ff */
[----:B------:R-:W-:Y:S02]  /*8010*/  PRMT R46, R41, 0x7610, R46 ;  /* 0x00007610292e7816 */ /* 0x000fe4000000002e */
[----:B------:R-:W-:Y:S01]  /*8020*/  PRMT R48, R43, 0x7610, R48 ;  /* 0x000076102b307816 */ /* 0x000fe20000000030 */
[----:B------:R-:W5:Y:S04]  /*8030*/  @P5 LDG.E.CONSTANT R41, desc[UR6][R28.64] ;  /* 0x000000061c295981 */ /* 0x000f68000c1e9900 */
[----:B------:R-:W-:Y:S04]  /*8040*/  @P6 STG.E.U16 desc[UR6][R30.64], R46 ;  /* 0x0000002e1e006986 */ /* 0x000fe8000c101506 */
[----:B------:R0:W-:Y:S04]  /*8050*/  @P6 STG.E desc[UR6][R32.64+0x4], R19 ;  /* 0x0000041320006986 */ /* 0x0001e8000c101906 */
[----:B------:R-:W-:Y:S01]  /*8060*/  @P6 STG.E.U16 desc[UR6][R30.64+0x2], R48 ;  /* 0x000002301e006986 */ /* 0x000fe2000c101506 */
[----:B------:R-:W-:-:S03]  /*8070*/  ISETP.GE.AND P6, PT, R38, 0x8, PT ;  /* 0x000000082600780c */ /* 0x000fc60003fc6270 */
[----:B------:R-:W5:Y:S10]  /*8080*/  @P4 LDG.E.CONSTANT R43, desc[UR6][R28.64] ;  /* 0x000000061c2b4981 */ /* 0x000f74000c1e9900 */
[----:B------:R-:W5:Y:S01]  /*8090*/  @P6 LDG.E.CONSTANT R38, desc[UR6][R28.64] ;  /* 0x000000061c266981 */ /* 0x000f62000c1e9900 */
[----:B------:R-:W-:-:S02]  /*80a0*/  HADD2.F32 R45, -RZ, R44.H0_H0 ;  /* 0x2000002cff2d7230 */ /* 0x000fc40000004100 */
[----:B------:R-:W-:-:S03]  /*80b0*/  HADD2.F32 R47, -RZ, R44.H1_H1 ;  /* 0x3000002cff2f7230 */ /* 0x000fc60000004100 */
[--C-:B------:R-:W-:Y:S01]  /*80c0*/  FADD.FTZ R45, R45, -R24.reuse ;  /* 0x800000182d2d7221 */ /* 0x100fe20000010000 */
[----:B0-----:R-:W-:Y:S02]  /*80d0*/  HADD2.F32 R19, -RZ, R27.H0_H0 ;  /* 0x2000001bff137230 */ /* 0x001fe40000004100 */
[----:B------:R-:W-:Y:S01]  /*80e0*/  FADD.FTZ R47, R47, -R24 ;  /* 0x800000182f2f7221 */ /* 0x000fe20000010000 */
[----:B------:R-:W-:-:S03]  /*80f0*/  @P0 FFMA.FTZ R45, R2, -0.69314718246459960938, R45 ;  /* 0xbf317218022d0823 */ /* 0x000fc6000001002d */
[----:B------:R-:W-:Y:S01]  /*8100*/  @P0 FFMA.FTZ R18, R2, -0.69314718246459960938, R47 ;  /* 0xbf31721802120823 */ /* 0x000fe2000001002f */
[----:B------:R-:W-:Y:S01]  /*8110*/  FADD.FTZ R19, R19, -R24 ;  /* 0x8000001813137221 */ /* 0x000fe20000010000 */
[----:B------:R-:W-:Y:S01]  /*8120*/  @P0 FADD.FTZ R0, R0, R45 ;  /* 0x0000002d00000221 */ /* 0x000fe20000010000 */
[----:B------:R-:W-:Y:S02]  /*8130*/  HADD2.F32 R27, -RZ, R27.H1_H1 ;  /* 0x3000001bff1b7230 */ /* 0x000fe40000004100 */
[----:B------:R-:W-:Y:S01]  /*8140*/  @P0 FADD.FTZ R3, R3, R18 ;  /* 0x0000001203030221 */ /* 0x000fe20000010000 */
[----:B------:R-:W-:Y:S01]  /*8150*/  @P1 FFMA.FTZ R19, R2, -0.69314718246459960938, R19 ;  /* 0xbf31721802131823 */ /* 0x000fe20000010013 */
[----:B------:R-:W-:Y:S01]  /*8160*/  @P0 F2FP.F16.F32.PACK_AB R0, RZ, R0 ;  /* 0x00000000ff00023e */ /* 0x000fe200000000ff */
[----:B------:R-:W-:Y:S02]  /*8170*/  FADD.FTZ R27, R27, -R24 ;  /* 0x800000181b1b7221 */ /* 0x000fe40000010000 */
[----:B------:R-:W-:Y:S01]  /*8180*/  @P1 FADD.FTZ R19, R34, R19 ;  /* 0x0000001322131221 */ /* 0x000fe20000010000 */
[----:B------:R-:W-:-:S02]  /*8190*/  @P0 F2FP.F16.F32.PACK_AB R3, RZ, R3 ;  /* 0x00000003ff03023e */ /* 0x000fc400000000ff */
[----:B------:R-:W-:Y:S01]  /*81a0*/  PRMT R18, R0, 0x7610, R18 ;  /* 0x0000761000127816 */ /* 0x000fe20000000012 */
[--C-:B------:R-:W-:Y:S01]  /*81b0*/  @P1 FFMA.FTZ R0, R2, -0.69314718246459960938, R27.reuse ;  /* 0xbf31721802001823 */ /* 0x100fe2000001001b */
[----:B------:R-:W-:Y:S01]  /*81c0*/  PRMT R27, R3, 0x7610, R27 ;  /* 0x00007610031b7816 */ /* 0x000fe2000000001b */
[----:B------:R-:W-:Y:S01]  /*81d0*/  HADD2.F32 R3, -RZ, R22.H0_H0 ;  /* 0x20000016ff037230 */ /* 0x000fe20000004100 */
[----:B------:R-:W-:Y:S01]  /*81e0*/  @P1 F2FP.F16.F32.PACK_AB R19, RZ, R19 ;  /* 0x00000013ff13123e */ /* 0x000fe200000000ff */
[----:B------:R-:W-:-:S03]  /*81f0*/  @P1 FADD.FTZ R0, R35, R0 ;  /* 0x0000000023001221 */ /* 0x000fc60000010000 */
[----:B------:R-:W-:Y:S01]  /*8200*/  PRMT R34, R19, 0x7610, R34 ;  /* 0x0000761013227816 */ /* 0x000fe20000000022 */
[--C-:B------:R-:W-:Y:S01]  /*8210*/  FADD.FTZ R3, R3, -R24.reuse ;  /* 0x8000001803037221 */ /* 0x100fe20000010000 */
[----:B------:R-:W-:Y:S01]  /*8220*/  HADD2.F32 R19, -RZ, R22.H1_H1 ;  /* 0x30000016ff137230 */ /* 0x000fe20000004100 */
[----:B------:R0:W-:Y:S01]  /*8230*/  @P0 STG.E desc[UR6][R32.64+0x8], R16 ;  /* 0x0000081020000986 */ /* 0x0001e2000c101906 */
[----:B------:R-:W-:Y:S01]  /*8240*/  @P1 F2FP.F16.F32.PACK_AB R0, RZ, R0 ;  /* 0x00000000ff00123e */ /* 0x000fe200000000ff */
[----:B------:R-:W-:Y:S02]  /*8250*/  @P2 FFMA.FTZ R3, R2, -0.69314718246459960938, R3 ;  /* 0xbf31721802032823 */ /* 0x000fe40000010003 */
[----:B------:R-:W-:Y:S01]  /*8260*/  @P0 STG.E.U16 desc[UR6][R30.64+0x4], R18 ;  /* 0x000004121e000986 */ /* 0x000fe2000c101506 */
[----:B------:R-:W-:-:S03]  /*8270*/  FADD.FTZ R19, R19, -R24 ;  /* 0x8000001813137221 */ /* 0x000fc60000010000 */
[----:B------:R1:W-:Y:S01]  /*8280*/  @P0 STG.E desc[UR6][R32.64+0xc], R17 ;  /* 0x00000c1120000986 */ /* 0x0003e2000c101906 */
[----:B------:R-:W-:Y:S01]  /*8290*/  @P2 FADD.FTZ R3, R36, R3 ;  /* 0x0000000324032221 */ /* 0x000fe20000010000 */
[----:B0-----:R-:W-:Y:S02]  /*82a0*/  PRMT R16, R0, 0x7610, R16 ;  /* 0x0000761000107816 */ /* 0x001fe40000000010 */
[----:B------:R-:W-:Y:S01]  /*82b0*/  @P0 STG.E.U16 desc[UR6][R30.64+0x6], R27 ;  /* 0x0000061b1e000986 */ /* 0x000fe2000c101506 */
[----:B------:R-:W-:Y:S01]  /*82c0*/  @P2 FFMA.FTZ R0, R2, -0.69314718246459960938, R19 ;  /* 0xbf31721802002823 */ /* 0x000fe20000010013 */
[--C-:B-1----:R-:W-:Y:S02]  /*82d0*/  HADD2.F32 R17, -RZ, R21.reuse.H0_H0 ;  /* 0x20000015ff117230 */ /* 0x102fe40000004100 */
[----:B------:R-:W-:Y:S01]  /*82e0*/  HADD2.F32 R21, -RZ, R21.H1_H1 ;  /* 0x30000015ff157230 */ /* 0x000fe20000004100 */
[----:B------:R0:W-:Y:S02]  /*82f0*/  @P1 STG.E desc[UR6][R32.64+0x10], R14 ;  /* 0x0000100e20001986 */ /* 0x0001e4000c101906 */
[----:B------:R-:W-:-:S02]  /*8300*/  FADD.FTZ R17, R17, -R24 ;  /* 0x8000001811117221 */ /* 0x000fc40000010000 */
[----:B------:R-:W-:Y:S01]  /*8310*/  @P1 STG.E.U16 desc[UR6][R30.64+0x8], R34 ;  /* 0x000008221e001986 */ /* 0x000fe2000c101506 */
[----:B------:R-:W-:Y:S01]  /*8320*/  @P2 F2FP.F16.F32.PACK_AB R3, RZ, R3 ;  /* 0x00000003ff03223e */ /* 0x000fe200000000ff */
[----:B--2---:R-:W-:Y:S02]  /*8330*/  @P2 FADD.FTZ R0, R39, R0 ;  /* 0x0000000027002221 */ /* 0x004fe40000010000 */
[----:B------:R1:W-:Y:S01]  /*8340*/  @P1 STG.E desc[UR6][R32.64+0x14], R15 ;  /* 0x0000140f20001986 */ /* 0x0003e2000c101906 */
[--C-:B0-----:R-:W-:Y:S01]  /*8350*/  @P3 FFMA.FTZ R14, R2, -0.69314718246459960938, R17.reuse ;  /* 0xbf317218020e3823 */ /* 0x101fe20000010011 */
[----:B------:R-:W-:Y:S01]  /*8360*/  PRMT R17, R3, 0x7610, R17 ;  /* 0x0000761003117816 */ /* 0x000fe20000000011 */
[----:B------:R-:W-:Y:S01]  /*8370*/  HADD2.F32 R3, -RZ, R26.H0_H0 ;  /* 0x2000001aff037230 */ /* 0x000fe20000004100 */
[----:B------:R-:W-:Y:S01]  /*8380*/  @P2 F2FP.F16.F32.PACK_AB R0, RZ, R0 ;  /* 0x00000000ff00223e */ /* 0x000fe200000000ff */
[----:B-1----:R-:W-:Y:S01]  /*8390*/  FADD.FTZ R15, R21, -R24 ;  /* 0x80000018150f7221 */ /* 0x002fe20000010000 */
[----:B------:R-:W-:-:S03]  /*83a0*/  @P3 FADD.FTZ R14, R37, R14 ;  /* 0x0000000e250e3221 */ /* 0x000fc60000010000 */
[----:B------:R-:W-:Y:S01]  /*83b0*/  @P3 FFMA.FTZ R15, R2, -0.69314718246459960938, R15 ;  /* 0xbf317218020f3823 */ /* 0x000fe2000001000f */
[----:B------:R0:W-:Y:S01]  /*83c0*/  @P1 STG.E.U16 desc[UR6][R30.64+0xa], R16 ;  /* 0x00000a101e001986 */ /* 0x0001e2000c101506 */
[----:B------:R-:W-:Y:S02]  /*83d0*/  FADD.FTZ R3, R3, -R24 ;  /* 0x8000001803037221 */ /* 0x000fe40000010000 */
[----:B------:R-:W-:Y:S01]  /*83e0*/  @P3 FADD.FTZ R15, R40, R15 ;  /* 0x0000000f280f3221 */ /* 0x000fe20000010000 */
[----:B------:R-:W-:Y:S01]  /*83f0*/  @P2 STG.E desc[UR6][R32.64+0x18], R12 ;  /* 0x0000180c20002986 */ /* 0x000fe2000c101906 */
[----:B------:R-:W-:-:S03]  /*8400*/  @P3 F2FP.F16.F32.PACK_AB R14, RZ, R14 ;  /* 0x0000000eff0e323e */ /* 0x000fc600000000ff */
[----:B------:R-:W-:Y:S01]  /*8410*/  @P2 STG.E.U16 desc[UR6][R30.64+0xc], R17 ;  /* 0x00000c111e002986 */ /* 0x000fe2000c101506 */
[----:B0-----:R-:W-:-:S03]  /*8420*/  PRMT R16, R0, 0x7610, R16 ;  /* 0x0000761000107816 */ /* 0x001fc60000000010 */
[----:B------:R0:W-:Y:S01]  /*8430*/  @P2 STG.E desc[UR6][R32.64+0x1c], R13 ;  /* 0x00001c0d20002986 */ /* 0x0001e2000c101906 */
[----:B------:R-:W-:Y:S01]  /*8440*/  @P3 F2FP.F16.F32.PACK_AB R15, RZ, R15 ;  /* 0x0000000fff0f323e */ /* 0x000fe200000000ff */
[----:B------:R-:W-:Y:S01]  /*8450*/  @P4 FFMA.FTZ R0, R2, -0.69314718246459960938, R3 ;  /* 0xbf31721802004823 */ /* 0x000fe20000010003 */
[----:B------:R-:W-:Y:S01]  /*8460*/  HADD2.F32 R3, -RZ, R26.H1_H1 ;  /* 0x3000001aff037230 */ /* 0x000fe20000004100 */
[----:B------:R-:W-:Y:S04]  /*8470*/  @P2 STG.E.U16 desc[UR6][R30.64+0xe], R16 ;  /* 0x00000e101e002986 */ /* 0x000fe8000c101506 */
[----:B------:R1:W-:Y:S01]  /*8480*/  @P3 STG.E desc[UR6][R32.64+0x20], R10 ;  /* 0x0000200a20003986 */ /* 0x0003e2000c101906 */
[----:B---3--:R-:W-:-:S03]  /*8490*/  @P4 FADD.FTZ R0, R23, R0 ;  /* 0x0000000017004221 */ /* 0x008fc60000010000 */
[----:B------:R-:W-:Y:S01]  /*84a0*/  @P3 STG.E.U16 desc[UR6][R30.64+0x10], R14 ;  /* 0x0000100e1e003986 */ /* 0x000fe2000c101506 */
[----:B0-----:R-:W-:-:S03]  /*84b0*/  HADD2.F32 R13, -RZ, R25.H0_H0 ;  /* 0x20000019ff0d7230 */ /* 0x001fc60000004100 */
[----:B------:R-:W-:Y:S01]  /*84c0*/  @P3 STG.E desc[UR6][R32.64+0x24], R11 ;  /* 0x0000240b20003986 */ /* 0x000fe2000c101906 */
[----:B------:R-:W-:-:S03]  /*84d0*/  FADD.FTZ R3, R3, -R24 ;  /* 0x8000001803037221 */ /* 0x000fc60000010000 */
[----:B------:R0:W-:Y:S01]  /*84e0*/  @P3 STG.E.U16 desc[UR6][R30.64+0x12], R15 ;  /* 0x0000120f1e003986 */ /* 0x0001e2000c101506 */
[----:B------:R-:W-:Y:S02]  /*84f0*/  HADD2.F32 R17, -RZ, R20.H0_H0 ;  /* 0x20000014ff117230 */ /* 0x000fe40000004100 */
[--C-:B------:R-:W-:Y:S01]  /*8500*/  FADD.FTZ R13, R13, -R24.reuse ;  /* 0x800000180d0d7221 */ /* 0x100fe20000010000 */
[----:B------:R-:W-:Y:S01]  /*8510*/  @P4 F2FP.F16.F32.PACK_AB R0, RZ, R0 ;  /* 0x00000000ff00423e */ /* 0x000fe200000000ff */
[C---:B-1----:R-:W-:Y:S01]  /*8520*/  @P4 FFMA.FTZ R10, R2.reuse, -0.69314718246459960938, R3 ;  /* 0xbf317218020a4823 */ /* 0x042fe20000010003 */
[----:B------:R1:W-:Y:S01]  /*8530*/  @P4 STG.E desc[UR6][R32.64+0x28], R8 ;  /* 0x0000280820004986 */ /* 0x0003e2000c101906 */
[----:B0-----:R-:W-:Y:S02]  /*8540*/  HADD2.F32 R15, -RZ, R25.H1_H1 ;  /* 0x30000019ff0f7230 */ /* 0x001fe40000004100 */
[----:B------:R-:W-:Y:S01]  /*8550*/  @P5 FFMA.FTZ R3, R2, -0.69314718246459960938, R13 ;  /* 0xbf31721802035823 */ /* 0x000fe2000001000d */
[----:B------:R-:W-:-:S02]  /*8560*/  FADD.FTZ R11, R17, -R24 ;  /* 0x80000018110b7221 */ /* 0x000fc40000010000 */
[----:B------:R-:W-:Y:S01]  /*8570*/  FADD.FTZ R15, R15, -R24 ;  /* 0x800000180f0f7221 */ /* 0x000fe20000010000 */
[----:B-1----:R-:W-:Y:S01]  /*8580*/  PRMT R8, R0, 0x7610, R8 ;  /* 0x0000761000087816 */ /* 0x002fe20000000008 */
[C---:B------:R-:W-:Y:S02]  /*8590*/  @P6 FFMA.FTZ R11, R2.reuse, -0.69314718246459960938, R11 ;  /* 0xbf317218020b6823 */ /* 0x040fe4000001000b */
[----:B------:R-:W-:Y:S02]  /*85a0*/  @P5 FFMA.FTZ R0, R2, -0.69314718246459960938, R15 ;  /* 0xbf31721802005823 */ /* 0x000fe4000001000f */
[----:B------:R0:W-:Y:S04]  /*85b0*/  @P4 STG.E.U16 desc[UR6][R30.64+0x14], R8 ;  /* 0x000014081e004986 */ /* 0x0001e8000c101506 */
[----:B------:R0:W-:Y:S01]  /*85c0*/  @P4 STG.E desc[UR6][R32.64+0x2c], R9 ;  /* 0x00002c0920004986 */ /* 0x0001e2000c101906 */
[----:B----4-:R-:W-:-:S05]  /*85d0*/  @P5 FADD.FTZ R3, R42, R3 ;  /* 0x000000032a035221 */ /* 0x010fca0000010000 */
[----:B------:R-:W-:Y:S01]  /*85e0*/  @P5 F2FP.F16.F32.PACK_AB R3, RZ, R3 ;  /* 0x00000003ff03523e */ /* 0x000fe200000000ff */
[----:B-----5:R-:W-:-:S05]  /*85f0*/  @P5 FADD.FTZ R0, R41, R0 ;  /* 0x0000000029005221 */ /* 0x020fca0000010000 */
[----:B------:R-:W-:Y:S01]  /*8600*/  @P5 F2FP.F16.F32.PACK_AB R0, RZ, R0 ;  /* 0x00000000ff00523e */ /* 0x000fe200000000ff */
[----:B------:R-:W-:-:S05]  /*8610*/  @P4 FADD.FTZ R10, R43, R10 ;  /* 0x0000000a2b0a4221 */ /* 0x000fca0000010000 */
[----:B------:R-:W-:Y:S01]  /*8620*/  @P4 F2FP.F16.F32.PACK_AB R10, RZ, R10 ;  /* 0x0000000aff0a423e */ /* 0x000fe200000000ff */
[----:B------:R-:W-:-:S04]  /*8630*/  @P6 FADD.FTZ R11, R38, R11 ;  /* 0x0000000b260b6221 */ /* 0x000fc80000010000 */
        /* <DEDUP_REMOVED lines=10> */
[----:B0-----:R-:W-:-:S03]  /*86e0*/  HADD2.F32 R3, -RZ, R20.H1_H1 ;  /* 0x30000014ff037230 */ /* 0x001fc60000004100 */
[----:B------:R-:W-:Y:S02]  /*86f0*/  STG.E desc[UR6][R32.64+0x3c], R5 ;  /* 0x00003c0520007986 */ /* 0x000fe4000c101906 */
[----:B------:R-:W-:-:S04]  /*8700*/  FADD.FTZ R3, R3, -R24 ;  /* 0x8000001803037221 */ /* 0x000fc80000010000 */
[----:B------:R-:W-:-:S04]  /*8710*/  FFMA.FTZ R0, R2, -0.69314718246459960938, R3 ;  /* 0xbf31721802007823 */ /* 0x000fc80000010003 */
[----:B--2---:R-:W-:-:S05]  /*8720*/  FADD.FTZ R0, R29, R0 ;  /* 0x000000001d007221 */ /* 0x004fca0000010000 */
[----:B------:R-:W-:-:S05]  /*8730*/  F2FP.F16.F32.PACK_AB R0, RZ, R0 ;  /* 0x00000000ff00723e */ /* 0x000fca00000000ff */
[----:B------:R-:W-:Y:S01]  /*8740*/  STG.E.U16 desc[UR6][R30.64+0x1e], R0 ;  /* 0x00001e001e007986 */ /* 0x000fe2000c101506 */
[----:B------:R-:W-:Y:S05]  /*8750*/  EXIT ;  /* 0x000000000000794d */ /* 0x000fea0003800000 */
.L_x_11945:
        /* <DEDUP_REMOVED lines=10> */
.L_x_38465:


//--------------------- .text._ZN17fastertransformer38beam_online_softmax_topk_stage1_kernelI6__halfLi1ELi16ELi128EEEvPKT_S4_PKbPfiiPKi --------------------------
	.section	.text._ZN17fastertransformer38beam_online_softmax_topk_stage1_kernelI6__halfLi1ELi16ELi128EEEvPKT_S4_PKbPfiiPKi,"ax",@progbits
	.align	128
        .global         _ZN17fastertransformer38beam_online_softmax_topk_stage1_kernelI6__halfLi1ELi16ELi128EEEvPKT_S4_PKbPfiiPKi
        .type           _ZN17fastertransformer38beam_online_softmax_topk_stage1_kernelI6__halfLi1ELi16ELi128EEEvPKT_S4_PKbPfiiPKi,@function
        .size           _ZN17fastertransformer38beam_online_softmax_topk_stage1_kernelI6__halfLi1ELi16ELi128EEEvPKT_S4_PKbPfiiPKi,(.L_x_38466 - _ZN17fastertransformer38beam_online_softmax_topk_stage1_kernelI6__halfLi1ELi16ELi128EEEvPKT_S4_PKbPfiiPKi)
        .other          _ZN17fastertransformer38beam_online_softmax_topk_stage1_kernelI6__halfLi1ELi16ELi128EEEvPKT_S4_PKbPfiiPKi,@"STO_CUDA_ENTRY STV_DEFAULT"
_ZN17fastertransformer38beam_online_softmax_topk_stage1_kernelI6__halfLi1ELi16ELi128EEEvPKT_S4_PKbPfiiPKi:
.text._ZN17fastertransformer38beam_online_softmax_topk_stage1_kernelI6__halfLi1ELi16ELi128EEEvPKT_S4_PKbPfiiPKi:
        /* <DEDUP_REMOVED lines=27> */
[----:B------:R-:W-:-:S05]  /*01b0*/  IMAD R3, R0, R5, R3 ;  /* 0x0000000500037224 */ /* 0x000fca00078e0203 */
[----:B------:R-:W-:-:S13]  /*01c0*/  ISETP.GE.U32.AND P0, PT, R3, R0, PT ;  /* 0x000000000300720c */ /* 0x000fda0003f06070 */
[----:B------:R-:W-:Y:S02]  /*01d0*/  @P0 IMAD.IADD R3, R3, 0x1, -R0 ;  /* 0x0000000103030824 */ /* 0x000fe400078e0a00 */
[----:B------:R-:W-:-:S03]  /*01e0*/  @P0 VIADD R2, R2, 0x1 ;  /* 0x0000000102020836 */ /* 0x000fc60000000000 */
[----:B------:R-:W-:-:S13]  /*01f0*/  ISETP.GE.U32.AND P1, PT, R3, R0, PT ;  /* 0x000000000300720c */ /* 0x000fda0003f26070 */
[----:B------:R-:W-:Y:S01]  /*0200*/  @P1 VIADD R2, R2, 0x1 ;  /* 0x0000000102021836 */ /* 0x000fe20000000000 */
[----:B------:R-:W-:-:S05]  /*0210*/  @!P2 LOP3.LUT R2, RZ, R0, RZ, 0x33, !PT ;  /* 0x00000000ff02a212 */ /* 0x000fca00078e33ff */
[----:B-1----:R-:W-:-:S05]  /*0220*/  IMAD R3, R2, UR8, RZ ;  /* 0x0000000802037c24 */ /* 0x002fca000f8e02ff */
[----:B------:R-:W-:Y:S01]  /*0230*/  VIADDMNMX R24, R3, R2, R56, PT ;  /* 0x0000000203187246 */ /* 0x000fe20003800138 */
[----:B------:R-:W-:Y:S01]  /*0240*/  IMAD R56, R19, R56, RZ ;  /* 0x0000003813387224 */ /* 0x000fe200078e02ff */
        /* <DEDUP_REMOVED lines=76> */
[----:B------:R-:W-:-:S02]  /*0710*/  IMAD.MOV.U32 R21, RZ, RZ, 0xfbff ;  /* 0x0000fbffff157424 */ /* 0x000fc400078e00ff */
[----:B------:R-:W-:Y:S02]  /*0720*/  IMAD.MOV.U32 R47, RZ, RZ, 0xfbff ;  /* 0x0000fbffff2f7424 */ /* 0x000fe400078e00ff */
[----:B------:R-:W-:Y:S01]  /*0730*/  IMAD.MOV.U32 R48, RZ, RZ, 0xfbff ;  /* 0x0000fbffff307424 */ /* 0x000fe200078e00ff */
[----:B------:R-:W-:Y:S01]  /*0740*/  PRMT R46, R21, 0x5410, R46 ;  /* 0x00005410152e7816 */ /* 0x000fe2000000002e */
[----:B------:R-:W-:Y:S01]  /*0750*/  IMAD.MOV.U32 R49, RZ, RZ, 0xfbff ;  /* 0x0000fbffff317424 */ /* 0x000fe200078e00ff */
[----:B------:R-:W-:Y:S01]  /*0760*/  PRMT R47, R5, 0x5410, R47 ;  /* 0x00005410052f7816 */ /* 0x000fe2000000002f */
[----:B0-----:R-:W-:Y:S01]  /*0770*/  IMAD.MOV.U32 R22, RZ, RZ, 0xfbff ;  /* 0x0000fbffff167424 */ /* 0x001fe200078e00ff */
[----:B------:R-:W-:Y:S01]  /*0780*/  PRMT R48, R21, 0x5410, R48 ;  /* 0x0000541015307816 */ /* 0x000fe20000000030 */
[----:B------:R-:W-:Y:S01]  /*0790*/  IMAD.MOV.U32 R45, RZ, RZ, RZ ;  /* 0x000000ffff2d7224 */ /* 0x000fe200078e00ff */
[----:B------:R-:W-:Y:S01]  /*07a0*/  PRMT R49, R5, 0x5410, R49 ;  /* 0x0000541005317816 */ /* 0x000fe20000000031 */
[----:B------:R-:W-:Y:S01]  /*07b0*/  IMAD.MOV.U32 R5, RZ, RZ, -0x1 ;  /* 0xffffffffff057424 */ /* 0x000fe200078e00ff */
[----:B------:R-:W-:-:S02]  /*07c0*/  PRMT R52, R52, 0x5410, R21 ;  /* 0x0000541034347816 */ /* 0x000fc40000000015 */
[----:B------:R-:W-:Y:S01]  /*07d0*/  PRMT R54, R54, 0x5410, R22 ;  /* 0x0000541036367816 */ /* 0x000fe20000000016 */
[----:B------:R-:W-:Y:S02]  /*07e0*/  IMAD.MOV.U32 R22, RZ, RZ, -0x38802000 ;  /* 0xc77fe000ff167424 */ /* 0x000fe400078e00ff */
[----:B--2---:R-:W-:-:S07]  /*07f0*/  IMAD.IADD R21, R23, 0x1, -R20 ;  /* 0x0000000117157824 */ /* 0x004fce00078e0a14 */
.L_x_11998:
        /* <DEDUP_REMOVED lines=22> */
.L_x_11951:
[----:B------:R-:W-:Y:S01]  /*0960*/  PRMT R22, R23, 0x7610, R22 ;  /* 0x0000761017167816 */ /* 0x000fe20000000016 */
[----:B------:R-:W-:-:S07]  /*0970*/  IMAD.MOV.U32 R5, RZ, RZ, R20 ;  /* 0x000000ffff057224 */ /* 0x000fce00078e0014 */
.L_x_11952:
[----:B------:R-:W-:Y:S05]  /*0980*/  BSYNC.RECONVERGENT B2 ;  /* 0x0000000000027941 */ /* 0x000fea0003800200 */
.L_x_11950:
        /* <DEDUP_REMOVED lines=10> */
.L_x_11954:
[----:B------:R-:W-:Y:S01]  /*0a30*/  IMAD.MOV.U32 R26, RZ, RZ, R5 ;  /* 0x000000ffff1a7224 */ /* 0x000fe200078e0005 */
[----:B------:R-:W-:Y:S01]  /*0a40*/  PRMT R55, R55, 0x5410, R55 ;  /* 0x0000541037377816 */ /* 0x000fe20000000037 */
[----:B------:R-:W-:Y:S01]  /*0a50*/  IMAD.MOV.U32 R5, RZ, RZ, R4 ;  /* 0x000000ffff057224 */ /* 0x000fe200078e0004 */
[----:B------:R-:W-:-:S07]  /*0a60*/  PRMT R22, R22, 0x5410, R22 ;  /* 0x0000541016167816 */ /* 0x000fce0000000016 */
.L_x_11955:
[----:B------:R-:W-:Y:S05]  /*0a70*/  BSYNC.RECONVERGENT B2 ;  /* 0x0000000000027941 */ /* 0x000fea0003800200 */
.L_x_11953:
        /* <DEDUP_REMOVED lines=11> */
.L_x_11957:
[----:B------:R-:W-:Y:S01]  /*0b30*/  PRMT R55, R54, 0x7610, R55 ;  /* 0x0000761036377816 */ /* 0x000fe20000000037 */
[----:B------:R-:W-:Y:S01]  /*0b40*/  IMAD.MOV.U32 R23, RZ, RZ, R26 ;  /* 0x000000ffff177224 */ /* 0x000fe200078e001a */
[----:B------:R-:W-:Y:S01]  /*0b50*/  PRMT R22, R22, 0x7632, R22 ;  /* 0x0000763216167816 */ /* 0x000fe20000000016 */
[----:B------:R-:W-:-:S07]  /*0b60*/  IMAD.MOV.U32 R4, RZ, RZ, R7 ;  /* 0x000000ffff047224 */ /* 0x000fce00078e0007 */
.L_x_11958:
[----:B------:R-:W-:Y:S05]  /*0b70*/  BSYNC.RECONVERGENT B2 ;  /* 0x0000000000027941 */ /* 0x000fea0003800200 */
.L_x_11956:
        /* <DEDUP_REMOVED lines=11> */
.L_x_11960:
[----:B------:R-:W-:Y:S01]  /*0c30*/  PRMT R54, R53, 0x7610, R54 ;  /* 0x0000761035367816 */ /* 0x000fe20000000036 */
[----:B------:R-:W-:Y:S01]  /*0c40*/  IMAD.MOV.U32 R26, RZ, RZ, R23 ;  /* 0x000000ffff1a7224 */ /* 0x000fe200078e0017 */
[----:B------:R-:W-:Y:S01]  /*0c50*/  PRMT R25, R22, 0x7610, R25 ;  /* 0x0000761016197816 */ /* 0x000fe20000000019 */
[----:B------:R-:W-:-:S07]  /*0c60*/  IMAD.MOV.U32 R7, RZ, RZ, R6 ;  /* 0x000000ffff077224 */ /* 0x000fce00078e0006 */
.L_x_11961:
[----:B------:R-:W-:Y:S05]  /*0c70*/  BSYNC.RECONVERGENT B2 ;  /* 0x0000000000027941 */ /* 0x000fea0003800200 */
.L_x_11959:
        /* <DEDUP_REMOVED lines=11> */
.L_x_11963:
[----:B------:R-:W-:Y:S01]  /*0d30*/  PRMT R53, R53, 0x7632, R53 ;  /* 0x0000763235357816 */ /* 0x000fe20000000035 */
[----:B------:R-:W-:Y:S01]  /*0d40*/  IMAD.MOV.U32 R23, RZ, RZ, R26 ;  /* 0x000000ffff177224 */ /* 0x000fe200078e001a */
[----:B------:R-:W-:Y:S01]  /*0d50*/  PRMT R22, R22, 0x5410, R25 ;  /* 0x0000541016167816 */ /* 0x000fe20000000019 */
[----:B------:R-:W-:-:S07]  /*0d60*/  IMAD.MOV.U32 R6, RZ, RZ, R9 ;  /* 0x000000ffff067224 */ /* 0x000fce00078e0009 */
.L_x_11964:
[----:B------:R-:W-:Y:S05]  /*0d70*/  BSYNC.RECONVERGENT B2 ;  /* 0x0000000000027941 */ /* 0x000fea0003800200 */
.L_x_11962:
        /* <DEDUP_REMOVED lines=11> */
.L_x_11966:
[----:B------:R-:W-:Y:S01]  /*0e30*/  PRMT R53, R53, 0x5410, R52 ;  /* 0x0000541035357816 */ /* 0x000fe20000000034 */
[----:B------:R-:W-:Y:S01]  /*0e40*/  IMAD.MOV.U32 R26, RZ, RZ, R23 ;  /* 0x000000ffff1a7224 */ /* 0x000fe200078e0017 */
[----:B------:R-:W-:Y:S01]  /*0e50*/  PRMT R25, R25, 0x7610, R22 ;  /* 0x0000761019197816 */ /* 0x000fe20000000016 */
[----:B------:R-:W-:-:S07]  /*0e60*/  IMAD.MOV.U32 R9, RZ, RZ, R8 ;  /* 0x000000ffff097224 */ /* 0x000fce00078e0008 */
.L_x_11967:
[----:B------:R-:W-:Y:S05]  /*0e70*/  BSYNC.RECONVERGENT B2 ;  /* 0x0000000000027941 */ /* 0x000fea0003800200 */
.L_x_11965:
        /* <DEDUP_REMOVED lines=11> */
.L_x_11969:
[----:B------:R-:W-:Y:S01]  /*0f30*/  PRMT R52, R46, 0x7632, R52 ;  /* 0x000076322e347816 */ /* 0x000fe20000000034 */
[----:B------:R-:W-:Y:S01]  /*0f40*/  IMAD.MOV.U32 R23, RZ, RZ, R26 ;  /* 0x000000ffff177224 */ /* 0x000fe200078e001a */
[----:B------:R-:W-:Y:S01]  /*0f50*/  PRMT R22, R22, 0x7610, R25 ;  /* 0x0000761016167816 */ /* 0x000fe20000000019 */
[----:B------:R-:W-:-:S07]  /*0f60*/  IMAD.MOV.U32 R8, RZ, RZ, R11 ;  /* 0x000000ffff087224 */ /* 0x000fce00078e000b */
.L_x_11970:
[----:B------:R-:W-:Y:S05]  /*0f70*/  BSYNC.RECONVERGENT B2 ;  /* 0x0000000000027941 */ /* 0x000fea0003800200 */
.L_x_11968:
        /* <DEDUP_REMOVED lines=11> */
.L_x_11972:
[----:B------:R-:W-:Y:S01]  /*1030*/  PRMT R46, R46, 0x5410, R46 ;  /* 0x000054102e2e7816 */ /* 0x000fe2000000002e */
[----:B------:R-:W-:Y:S01]  /*1040*/  IMAD.MOV.U32 R26, RZ, RZ, R23 ;  /* 0x000000ffff1a7224 */ /* 0x000fe200078e0017 */
[----:B------:R-:W-:Y:S01]  /*1050*/  PRMT R22, R22, 0x7632, R22 ;  /* 0x0000763216167816 */ /* 0x000fe20000000016 */
[----:B------:R-:W-:-:S07]  /*1060*/  IMAD.MOV.U32 R11, RZ, RZ, R10 ;  /* 0x000000ffff0b7224 */ /* 0x000fce00078e000a */
.L_x_11973:
[----:B------:R-:W-:Y:S05]  /*1070*/  BSYNC.RECONVERGENT B2 ;  /* 0x0000000000027941 */ /* 0x000fea0003800200 */
.L_x_11971:
        /* <DEDUP_REMOVED lines=11> */
.L_x_11975:
[----:B------:R-:W-:Y:S01]  /*1130*/  PRMT R46, R47, 0x7632, R46 ;  /* 0x000076322f2e7816 */ /* 0x000fe2000000002e */
[----:B------:R-:W-:Y:S01]  /*1140*/  IMAD.MOV.U32 R25, RZ, RZ, R26 ;  /* 0x000000ffff197224 */ /* 0x000fe200078e001a */
[----:B------:R-:W-:Y:S01]  /*1150*/  PRMT R23, R22, 0x7610, R23 ;  /* 0x0000761016177816 */ /* 0x000fe20000000017 */
[----:B------:R-:W-:-:S07]  /*1160*/  IMAD.MOV.U32 R10, RZ, RZ, R13 ;  /* 0x000000ffff0a7224 */ /* 0x000fce00078e000d */
.L_x_11976:
[----:B------:R-:W-:Y:S05]  /*1170*/  BSYNC.RECONVERGENT B2 ;  /* 0x0000000000027941 */ /* 0x000fea0003800200 */
.L_x_11974:
        /* <DEDUP_REMOVED lines=11> */
.L_x_11978:
[----:B------:R-:W-:Y:S01]  /*1230*/  PRMT R47, R47, 0x5410, R47 ;  /* 0x000054102f2f7816 */ /* 0x000fe2000000002f */
[----:B------:R-:W-:Y:S01]  /*1240*/  IMAD.MOV.U32 R26, RZ, RZ, R25 ;  /* 0x000000ffff1a7224 */ /* 0x000fe200078e0019 */
[----:B------:R-:W-:Y:S01]  /*1250*/  PRMT R22, R22, 0x5410, R23 ;  /* 0x0000541016167816 */ /* 0x000fe20000000017 */
[----:B------:R-:W-:-:S07]  /*1260*/  IMAD.MOV.U32 R13, RZ, RZ, R12 ;  /* 0x000000ffff0d7224 */ /* 0x000fce00078e000c */
.L_x_11979:
[----:B------:R-:W-:Y:S05]  /*1270*/  BSYNC.RECONVERGENT B2 ;  /* 0x0000000000027941 */ /* 0x000fea0003800200 */
.L_x_11977:
        /* <DEDUP_REMOVED lines=11> */
.L_x_11981:
[----:B------:R-:W-:Y:S01]  /*1330*/  PRMT R47, R48, 0x7632, R47 ;  /* 0x00007632302f7816 */ /* 0x000fe2000000002f */
[----:B------:R-:W-:Y:S01]  /*1340*/  IMAD.MOV.U32 R25, RZ, RZ, R26 ;  /* 0x000000ffff197224 */ /* 0x000fe200078e001a */
[----:B------:R-:W-:Y:S01]  /*1350*/  PRMT R23, R23, 0x7610, R22 ;  /* 0x0000761017177816 */ /* 0x000fe20000000016 */
[----:B------:R-:W-:-:S07]  /*1360*/  IMAD.MOV.U32 R12, RZ, RZ, R15 ;  /* 0x000000ffff0c7224 */ /* 0x000fce00078e000f */
.L_x_11982:
[----:B------:R-:W-:Y:S05]  /*1370*/  BSYNC.RECONVERGENT B2 ;  /* 0x0000000000027941 */ /* 0x000fea0003800200 */
.L_x_11980:
        /* <DEDUP_REMOVED lines=11> */
.L_x_11984:
[----:B------:R-:W-:Y:S01]  /*1430*/  PRMT R48, R48, 0x5410, R48 ;  /* 0x0000541030307816 */ /* 0x000fe20000000030 */
[----:B------:R-:W-:Y:S01]  /*1440*/  IMAD.MOV.U32 R26, RZ, RZ, R25 ;  /* 0x000000ffff1a7224 */ /* 0x000fe200078e0019 */
[----:B------:R-:W-:Y:S01]  /*1450*/  PRMT R22, R23, 0x7632, R22 ;  /* 0x0000763217167816 */ /* 0x000fe20000000016 */
[----:B------:R-:W-:-:S07]  /*1460*/  IMAD.MOV.U32 R15, RZ, RZ, R14 ;  /* 0x000000ffff0f7224 */ /* 0x000fce00078e000e */
.L_x_11985:
[----:B------:R-:W-:Y:S05]  /*1470*/  BSYNC.RECONVERGENT B2 ;  /* 0x0000000000027941 */ /* 0x000fea0003800200 */
.L_x_11983:
        /* <DEDUP_REMOVED lines=11> */
.L_x_11987:
[----:B------:R-:W-:Y:S01]  /*1530*/  PRMT R48, R49, 0x7632, R48 ;  /* 0x0000763231307816 */ /* 0x000fe20000000030 */
[----:B------:R-:W-:Y:S01]  /*1540*/  IMAD.MOV.U32 R25, RZ, RZ, R26 ;  /* 0x000000ffff197224 */ /* 0x000fe200078e001a */
[----:B------:R-:W-:Y:S01]  /*1550*/  PRMT R23, R22, 0x7610, R23 ;  /* 0x0000761016177816 */ /* 0x000fe20000000017 */
[----:B------:R-:W-:-:S07]  /*1560*/  IMAD.MOV.U32 R14, RZ, RZ, R17 ;  /* 0x000000ffff0e7224 */ /* 0x000fce00078e0011 */
.L_x_11988:
[----:B------:R-:W-:Y:S05]  /*1570*/  BSYNC.RECONVERGENT B2 ;  /* 0x0000000000027941 */ /* 0x000fea0003800200 */
.L_x_11986:
        /* <DEDUP_REMOVED lines=11> */
.L_x_11990:
[----:B------:R-:W-:Y:S01]  /*1630*/  PRMT R49, R49, 0x5410, R49 ;  /* 0x0000541031317816 */ /* 0x000fe20000000031 */
[----:B------:R-:W-:Y:S01]  /*1640*/  IMAD.MOV.U32 R26, RZ, RZ, R25 ;  /* 0x000000ffff1a7224 */ /* 0x000fe200078e0019 */
[----:B------:R-:W-:Y:S01]  /*1650*/  PRMT R22, R22, 0x5410, R23 ;  /* 0x0000541016167816 */ /* 0x000fe20000000017 */
[----:B------:R-:W-:-:S07]  /*1660*/  IMAD.MOV.U32 R17, RZ, RZ, R16 ;  /* 0x000000ffff117224 */ /* 0x000fce00078e0010 */
.L_x_11991:
[----:B------:R-:W-:Y:S05]  /*1670*/  BSYNC.RECONVERGENT B2 ;  /* 0x0000000000027941 */ /* 0x000fea0003800200 */
.L_x_11989:
        /* <DEDUP_REMOVED lines=11> */
.L_x_11993:
[----:B------:R-:W-:Y:S01]  /*1730*/  PRMT R49, R52, 0x7632, R49 ;  /* 0x0000763234317816 */ /* 0x000fe20000000031 */
[----:B------:R-:W-:Y:S01]  /*1740*/  IMAD.MOV.U32 R25, RZ, RZ, R26 ;  /* 0x000000ffff197224 */ /* 0x000fe200078e001a */
[----:B------:R-:W-:Y:S01]  /*1750*/  PRMT R23, R23, 0x7610, R22 ;  /* 0x0000761017177816 */ /* 0x000fe20000000016 */
[----:B------:R-:W-:-:S07]  /*1760*/  IMAD.MOV.U32 R16, RZ, RZ, R3 ;  /* 0x000000ffff107224 */ /* 0x000fce00078e0003 */
.L_x_11994:
[----:B------:R-:W-:Y:S05]  /*1770*/  BSYNC.RECONVERGENT B2 ;  /* 0x0000000000027941 */ /* 0x000fea0003800200 */
.L_x_11992:
        /* <DEDUP_REMOVED lines=9> */
.L_x_11996:
[----:B------:R-:W-:Y:S01]  /*1810*/  PRMT R52, R52, 0x7610, R54 ;  /* 0x0000761034347816 */ /* 0x000fe20000000036 */
[----:B------:R-:W-:Y:S01]  /*1820*/  IMAD.MOV.U32 R3, RZ, RZ, R2 ;  /* 0x000000ffff037224 */ /* 0x000fe200078e0002 */
[----:B------:R-:W-:Y:S01]  /*1830*/  PRMT R54, R54, 0x7610, R23 ;  /* 0x0000761036367816 */ /* 0x000fe20000000017 */
[----:B------:R-:W-:-:S07]  /*1840*/  IMAD.MOV.U32 R2, RZ, RZ, R25 ;  /* 0x000000ffff027224 */ /* 0x000fce00078e0019 */
.L_x_11997:
[----:B------:R-:W-:Y:S05]  /*1850*/  BSYNC.RECONVERGENT B2 ;  /* 0x0000000000027941 */ /* 0x000fea0003800200 */
.L_x_11995:
[----:B------:R-:W-:Y:S02]  /*1860*/  VIADD R20, R20, 0x80 ;  /* 0x0000008014147836 */ /* 0x000fe40000000000 */
[----:B------:R-:W-:Y:S02]  /*1870*/  VIADD R21, R21, 0xffffff80 ;  /* 0xffffff8015157836 */ /* 0x000fe40000000000 */
[----:B------:R-:W-:Y:S01]  /*1880*/  IMAD.MOV.U32 R22, RZ, RZ, R41 ;  /* 0x000000ffff167224 */ /* 0x000fe200078e0029 */
[----:B------:R-:W-:-:S13]  /*1890*/  ISETP.GE.AND P0, PT, R20, R24, PT ;  /* 0x000000181400720c */ /* 0x000fda0003f06270 */
[----:B------:R-:W-:Y:S05]  /*18a0*/  @!P0 BRA `(.L_x_11998) ;  /* 0xffffffec00d48947 */ /* 0x000fea000383ffff */
.L_x_11949:
[----:B------:R-:W-:Y:S05]  /*18b0*/  BSYNC.RECONVERGENT B0 ;  /* 0x0000000000007941 */ /* 0x000fea0003800200 */
.L_x_11948:
[----:B------:R-:W-:Y:S05]  /*18c0*/  BRA `(.L_x_11999) ;  /* 0x00000014004c7947 */ /* 0x000fea0003800000 */
.L_x_11947:
        /* <DEDUP_REMOVED lines=46> */
[----:B------:R-:W-:Y:S02]  /*1bb0*/  IMAD.MOV.U32 R46, RZ, RZ, 0xfbff ;  /* 0x0000fbffff2e7424 */ /* 0x000fe400078e00ff */
[----:B------:R-:W-:Y:S01]  /*1bc0*/  IMAD.MOV.U32 R54, RZ, RZ, 0xfbff ;  /* 0x0000fbffff367424 */ /* 0x000fe200078e00ff */
[C---:B------:R-:W-:Y:S01]  /*1bd0*/  PRMT R55, R5.reuse, 0x5410, R55 ;  /* 0x0000541005377816 */ /* 0x040fe20000000037 */
[----:B------:R-:W-:Y:S01]  /*1be0*/  IMAD.MOV.U32 R53, RZ, RZ, 0xfbff ;  /* 0x0000fbffff357424 */ /* 0x000fe200078e00ff */
[C---:B------:R-:W-:Y:S01]  /*1bf0*/  PRMT R46, R5.reuse, 0x5410, R46 ;  /* 0x00005410052e7816 */ /* 0x040fe2000000002e */
[----:B------:R-:W-:Y:S01]  /*1c00*/  IMAD.MOV.U32 R20, RZ, RZ, 0xfbff ;  /* 0x0000fbffff147424 */ /* 0x000fe200078e00ff */
[C---:B------:R-:W-:Y:S01]  /*1c10*/  PRMT R47, R5.reuse, 0x7610, R47 ;  /* 0x00007610052f7816 */ /* 0x040fe2000000002f */
[----:B------:R-:W-:Y:S01]  /*1c20*/  IMAD.MOV.U32 R52, RZ, RZ, 0xfbff ;  /* 0x0000fbffff347424 */ /* 0x000fe200078e00ff */
[----:B0-----:R-:W-:Y:S01]  /*1c30*/  ISETP.NE.U32.AND P0, PT, RZ, UR4, PT ;  /* 0x00000004ff007c0c */ /* 0x001fe2000bf05070 */
[----:B------:R-:W-:Y:S01]  /*1c40*/  IMAD.MOV.U32 R48, RZ, RZ, 0xfbff ;  /* 0x0000fbffff307424 */ /* 0x000fe200078e00ff */
[----:B------:R-:W-:Y:S01]  /*1c50*/  PRMT R49, R5, 0x7610, R49 ;  /* 0x0000761005317816 */ /* 0x000fe20000000031 */
[----:B------:R-:W-:Y:S01]  /*1c60*/  IMAD.MOV.U32 R21, RZ, RZ, 0xfbff ;  /* 0x0000fbffff157424 */ /* 0x000fe200078e00ff */
[----:B------:R-:W-:Y:S01]  /*1c70*/  PRMT R53, R53, 0x5410, R20 ;  /* 0x0000541035357816 */ /* 0x000fe20000000014 */
[----:B------:R-:W-:Y:S01]  /*1c80*/  IMAD.MOV.U32 R26, RZ, RZ, -0x38802000 ;  /* 0xc77fe000ff1a7424 */ /* 0x000fe200078e00ff */
[----:B------:R-:W-:Y:S01]  /*1c90*/  PRMT R48, R20, 0x5410, R48 ;  /* 0x0000541014307816 */ /* 0x000fe20000000030 */
[----:B------:R-:W-:Y:S01]  /*1ca0*/  IMAD.MOV.U32 R45, RZ, RZ, RZ ;  /* 0x000000ffff2d7224 */ /* 0x000fe200078e00ff */
[----:B------:R-:W-:Y:S01]  /*1cb0*/  ISETP.NE.AND.EX P0, PT, RZ, UR5, PT, P0 ;  /* 0x00000005ff007c0c */ /* 0x000fe2000bf05300 */
[----:B------:R-:W-:Y:S01]  /*1cc0*/  IMAD.MOV.U32 R5, RZ, RZ, -0x1 ;  /* 0xffffffffff057424 */ /* 0x000fe200078e00ff */
[----:B------:R-:W-:-:S02]  /*1cd0*/  PRMT R52, R52, 0x5410, R20 ;  /* 0x0000541034347816 */ /* 0x000fc40000000014 */
[----:B------:R-:W-:-:S09]  /*1ce0*/  PRMT R54, R54, 0x5410, R21 ;  /* 0x0000541036367816 */ /* 0x000fd20000000015 */
.L_x_12048:
        /* <DEDUP_REMOVED lines=29> */
.L_x_12001:
[----:B------:R-:W-:Y:S01]  /*1ec0*/  PRMT R20, R21, 0x7610, R20 ;  /* 0x0000761015147816 */ /* 0x000fe20000000014 */
[----:B------:R-:W-:-:S07]  /*1ed0*/  IMAD.MOV.U32 R5, RZ, RZ, R25 ;  /* 0x000000ffff057224 */ /* 0x000fce00078e0019 */
.L_x_12002:
[----:B------:R-:W-:Y:S05]  /*1ee0*/  BSYNC.RECONVERGENT B0 ;  /* 0x0000000000007941 */ /* 0x000fea0003800200 */
.L_x_12000:
        /* <DEDUP_REMOVED lines=10> */
.L_x_12004:
[----:B------:R-:W-:Y:S01]  /*1f90*/  IMAD.MOV.U32 R22, RZ, RZ, R5 ;  /* 0x000000ffff167224 */ /* 0x000fe200078e0005 */
[----:B------:R-:W-:Y:S01]  /*1fa0*/  PRMT R55, R55, 0x5410, R55 ;  /* 0x0000541037377816 */ /* 0x000fe20000000037 */
[----:B------:R-:W-:Y:S01]  /*1fb0*/  IMAD.MOV.U32 R5, RZ, RZ, R4 ;  /* 0x000000ffff057224 */ /* 0x000fe200078e0004 */
[----:B------:R-:W-:-:S07]  /*1fc0*/  PRMT R20, R20, 0x5410, R20 ;  /* 0x0000541014147816 */ /* 0x000fce0000000014 */
.L_x_12005:
[----:B------:R-:W-:Y:S05]  /*1fd0*/  BSYNC.RECONVERGENT B0 ;  /* 0x0000000000007941 */ /* 0x000fea0003800200 */
.L_x_12003:
        /* <DEDUP_REMOVED lines=11> */
.L_x_12007:
[----:B------:R-:W-:Y:S01]  /*2090*/  PRMT R55, R54, 0x7610, R55 ;  /* 0x0000761036377816 */ /* 0x000fe20000000037 */
[----:B------:R-:W-:Y:S01]  /*20a0*/  IMAD.MOV.U32 R21, RZ, RZ, R22 ;  /* 0x000000ffff157224 */ /* 0x000fe200078e0016 */
[----:B------:R-:W-:Y:S01]  /*20b0*/  PRMT R20, R20, 0x7632, R20 ;  /* 0x0000763214147816 */ /* 0x000fe20000000014 */
[----:B------:R-:W-:-:S07]  /*20c0*/  IMAD.MOV.U32 R4, RZ, RZ, R7 ;  /* 0x000000ffff047224 */ /* 0x000fce00078e0007 */
.L_x_12008:
[----:B------:R-:W-:Y:S05]  /*20d0*/  BSYNC.RECONVERGENT B0 ;  /* 0x0000000000007941 */ /* 0x000fea0003800200 */
.L_x_12006:
        /* <DEDUP_REMOVED lines=11> */
.L_x_12010:
[----:B------:R-:W-:Y:S01]  /*2190*/  PRMT R54, R53, 0x7610, R54 ;  /* 0x0000761035367816 */ /* 0x000fe20000000036 */
[----:B------:R-:W-:Y:S01]  /*21a0*/  IMAD.MOV.U32 R26, RZ, RZ, R21 ;  /* 0x000000ffff1a7224 */ /* 0x000fe200078e0015 */
[----:B------:R-:W-:Y:S01]  /*21b0*/  PRMT R22, R20, 0x7610, R22 ;  /* 0x0000761014167816 */ /* 0x000fe20000000016 */
[----:B------:R-:W-:-:S07]  /*21c0*/  IMAD.MOV.U32 R7, RZ, RZ, R6 ;  /* 0x000000ffff077224 */ /* 0x000fce00078e0006 */
.L_x_12011:
[----:B------:R-:W-:Y:S05]  /*21d0*/  BSYNC.RECONVERGENT B0 ;  /* 0x0000000000007941 */ /* 0x000fea0003800200 */
.L_x_12009:
        /* <DEDUP_REMOVED lines=11> */
.L_x_12013:
[----:B------:R-:W-:Y:S01]  /*2290*/  PRMT R53, R53, 0x7632, R53 ;  /* 0x0000763235357816 */ /* 0x000fe20000000035 */
[----:B------:R-:W-:Y:S01]  /*22a0*/  IMAD.MOV.U32 R21, RZ, RZ, R26 ;  /* 0x000000ffff157224 */ /* 0x000fe200078e001a */
[----:B------:R-:W-:Y:S01]  /*22b0*/  PRMT R20, R20, 0x5410, R22 ;  /* 0x0000541014147816 */ /* 0x000fe20000000016 */
[----:B------:R-:W-:-:S07]  /*22c0*/  IMAD.MOV.U32 R6, RZ, RZ, R9 ;  /* 0x000000ffff067224 */ /* 0x000fce00078e0009 */
.L_x_12014:
[----:B------:R-:W-:Y:S05]  /*22d0*/  BSYNC.RECONVERGENT B0 ;  /* 0x0000000000007941 */ /* 0x000fea0003800200 */
.L_x_12012:
        /* <DEDUP_REMOVED lines=11> */
.L_x_12016:
[----:B------:R-:W-:Y:S01]  /*2390*/  PRMT R53, R53, 0x5410, R52 ;  /* 0x0000541035357816 */ /* 0x000fe20000000034 */
[----:B------:R-:W-:Y:S01]  /*23a0*/  IMAD.MOV.U32 R26, RZ, RZ, R21 ;  /* 0x000000ffff1a7224 */ /* 0x000fe200078e0015 */
[----:B------:R-:W-:Y:S01]  /*23b0*/  PRMT R22, R22, 0x7610, R20 ;  /* 0x0000761016167816 */ /* 0x000fe20000000014 */
[----:B------:R-:W-:-:S07]  /*23c0*/  IMAD.MOV.U32 R9, RZ, RZ, R8 ;  /* 0x000000ffff097224 */ /* 0x000fce00078e0008 */
.L_x_12017:
[----:B------:R-:W-:Y:S05]  /*23d0*/  BSYNC.RECONVERGENT B0 ;  /* 0x0000000000007941 */ /* 0x000fea0003800200 */
.L_x_12015:
        /* <DEDUP_REMOVED lines=11> */
.L_x_12019:
[----:B------:R-:W-:Y:S01]  /*2490*/  PRMT R52, R46, 0x7632, R52 ;  /* 0x000076322e347816 */ /* 0x000fe20000000034 */
[----:B------:R-:W-:Y:S01]  /*24a0*/  IMAD.MOV.U32 R21, RZ, RZ, R26 ;  /* 0x000000ffff157224 */ /* 0x000fe200078e001a */
[----:B------:R-:W-:Y:S01]  /*24b0*/  PRMT R20, R20, 0x7610, R22 ;  /* 0x0000761014147816 */ /* 0x000fe20000000016 */
[----:B------:R-:W-:-:S07]  /*24c0*/  IMAD.MOV.U32 R8, RZ, RZ, R11 ;  /* 0x000000ffff087224 */ /* 0x000fce00078e000b */
.L_x_12020:
[----:B------:R-:W-:Y:S05]  /*24d0*/  BSYNC.RECONVERGENT B0 ;  /* 0x0000000000007941 */ /* 0x000fea0003800200 */
.L_x_12018:
        /* <DEDUP_REMOVED lines=11> */
.L_x_12022:
[----:B------:R-:W-:Y:S01]  /*2590*/  PRMT R46, R46, 0x5410, R46 ;  /* 0x000054102e2e7816 */ /* 0x000fe2000000002e */
[----:B------:R-:W-:Y:S01]  /*25a0*/  IMAD.MOV.U32 R22, RZ, RZ, R21 ;  /* 0x000000ffff167224 */ /* 0x000fe200078e0015 */
[----:B------:R-:W-:Y:S01]  /*25b0*/  PRMT R20, R20, 0x7632, R20 ;  /* 0x0000763214147816 */ /* 0x000fe20000000014 */
[----:B------:R-:W-:-:S07]  /*25c0*/  IMAD.MOV.U32 R11, RZ, RZ, R10 ;  /* 0x000000ffff0b7224 */ /* 0x000fce00078e000a */
.L_x_12023:
[----:B------:R-:W-:Y:S05]  /*25d0*/  BSYNC.RECONVERGENT B0 ;  /* 0x0000000000007941 */ /* 0x000fea0003800200 */
.L_x_12021:
        /* <DEDUP_REMOVED lines=11> */
.L_x_12025:
[----:B------:R-:W-:Y:S01]  /*2690*/  PRMT R46, R47, 0x7632, R46 ;  /* 0x000076322f2e7816 */ /* 0x000fe2000000002e */
[----:B------:R-:W-:Y:S01]  /*26a0*/  IMAD.MOV.U32 R23, RZ, RZ, R22 ;  /* 0x000000ffff177224 */ /* 0x000fe200078e0016 */
[----:B------:R-:W-:Y:S01]  /*26b0*/  PRMT R21, R20, 0x7610, R21 ;  /* 0x0000761014157816 */ /* 0x000fe20000000015 */
[----:B------:R-:W-:-:S07]  /*26c0*/  IMAD.MOV.U32 R10, RZ, RZ, R13 ;  /* 0x000000ffff0a7224 */ /* 0x000fce00078e000d */
.L_x_12026:
[----:B------:R-:W-:Y:S05]  /*26d0*/  BSYNC.RECONVERGENT B0 ;  /* 0x0000000000007941 */ /* 0x000fea0003800200 */
.L_x_12024:
        /* <DEDUP_REMOVED lines=11> */
.L_x_12028:
[----:B------:R-:W-:Y:S01]  /*2790*/  PRMT R47, R47, 0x5410, R47 ;  /* 0x000054102f2f7816 */ /* 0x000fe2000000002f */
[----:B------:R-:W-:Y:S01]  /*27a0*/  IMAD.MOV.U32 R22, RZ, RZ, R23 ;  /* 0x000000ffff167224 */ /* 0x000fe200078e0017 */
[----:B------:R-:W-:Y:S01]  /*27b0*/  PRMT R20, R20, 0x5410, R21 ;  /* 0x0000541014147816 */ /* 0x000fe20000000015 */
[----:B------:R-:W-:-:S07]  /*27c0*/  IMAD.MOV.U32 R13, RZ, RZ, R12 ;  /* 0x000000ffff0d7224 */ /* 0x000fce00078e000c */
.L_x_12029:
[----:B------:R-:W-:Y:S05]  /*27d0*/  BSYNC.RECONVERGENT B0 ;  /* 0x0000000000007941 */ /* 0x000fea0003800200 */
.L_x_12027:
        /* <DEDUP_REMOVED lines=11> */
.L_x_12031:
[----:B------:R-:W-:Y:S01]  /*2890*/  PRMT R47, R48, 0x7632, R47 ;  /* 0x00007632302f7816 */ /* 0x000fe2000000002f */
[----:B------:R-:W-:Y:S01]  /*28a0*/  IMAD.MOV.U32 R23, RZ, RZ, R22 ;  /* 0x000000ffff177224 */ /* 0x000fe200078e0016 */
[----:B------:R-:W-:Y:S01]  /*28b0*/  PRMT R21, R21, 0x7610, R20 ;  /* 0x0000761015157816 */ /* 0x000fe20000000014 */
[----:B------:R-:W-:-:S07]  /*28c0*/  IMAD.MOV.U32 R12, RZ, RZ, R15 ;  /* 0x000000ffff0c7224 */ /* 0x000fce00078e000f */
.L_x_12032:
[----:B------:R-:W-:Y:S05]  /*28d0*/  BSYNC.RECONVERGENT B0 ;  /* 0x0000000000007941 */ /* 0x000fea0003800200 */
.L_x_12030:
        /* <DEDUP_REMOVED lines=11> */
.L_x_12034:
[----:B------:R-:W-:Y:S01]  /*2990*/  PRMT R48, R48, 0x5410, R48 ;  /* 0x0000541030307816 */ /* 0x000fe20000000030 */
[----:B------:R-:W-:Y:S01]  /*29a0*/  IMAD.MOV.U32 R22, RZ, RZ, R23 ;  /* 0x000000ffff167224 */ /* 0x000fe200078e0017 */
[----:B------:R-:W-:Y:S01]  /*29b0*/  PRMT R20, R21, 0x7632, R20 ;  /* 0x0000763215147816 */ /* 0x000fe20000000014 */
[----:B------:R-:W-:-:S07]  /*29c0*/  IMAD.MOV.U32 R15, RZ, RZ, R14 ;  /* 0x000000ffff0f7224 */ /* 0x000fce00078e000e */
.L_x_12035:
[----:B------:R-:W-:Y:S05]  /*29d0*/  BSYNC.RECONVERGENT B0 ;  /* 0x0000000000007941 */ /* 0x000fea0003800200 */
.L_x_12033:
        /* <DEDUP_REMOVED lines=11> */
.L_x_12037:
[----:B------:R-:W-:Y:S01]  /*2a90*/  PRMT R48, R49, 0x7632, R48 ;  /* 0x0000763231307816 */ /* 0x000fe20000000030 */
[----:B------:R-:W-:Y:S01]  /*2aa0*/  IMAD.MOV.U32 R23, RZ, RZ, R22 ;  /* 0x000000ffff177224 */ /* 0x000fe200078e0016 */
[----:B------:R-:W-:Y:S01]  /*2ab0*/  PRMT R21, R20, 0x7610, R21 ;  /* 0x0000761014157816 */ /* 0x000fe20000000015 */
[----:B------:R-:W-:-:S07]  /*2ac0*/  IMAD.MOV.U32 R14, RZ, RZ, R17 ;  /* 0x000000ffff0e7224 */ /* 0x000fce00078e0011 */
.L_x_12038:
[----:B------:R-:W-:Y:S05]  /*2ad0*/  BSYNC.RECONVERGENT B0 ;  /* 0x0000000000007941 */ /* 0x000fea0003800200 */
.L_x_12036:
        /* <DEDUP_REMOVED lines=11> */
.L_x_12040:
[----:B------:R-:W-:Y:S01]  /*2b90*/  PRMT R49, R49, 0x5410, R49 ;  /* 0x0000541031317816 */ /* 0x000fe20000000031 */
[----:B------:R-:W-:Y:S01]  /*2ba0*/  IMAD.MOV.U32 R22, RZ, RZ, R23 ;  /* 0x000000ffff167224 */ /* 0x000fe200078e0017 */
[----:B------:R-:W-:Y:S01]  /*2bb0*/  PRMT R20, R20, 0x5410, R21 ;  /* 0x0000541014147816 */ /* 0x000fe20000000015 */
[----:B------:R-:W-:-:S07]  /*2bc0*/  IMAD.MOV.U32 R17, RZ, RZ, R16 ;  /* 0x000000ffff117224 */ /* 0x000fce00078e0010 */
.L_x_12041:
[----:B------:R-:W-:Y:S05]  /*2bd0*/  BSYNC.RECONVERGENT B0 ;  /* 0x0000000000007941 */ /* 0x000fea0003800200 */
.L_x_12039:
        /* <DEDUP_REMOVED lines=11> */
.L_x_12043:
[----:B------:R-:W-:Y:S01]  /*2c90*/  PRMT R49, R52, 0x7632, R49 ;  /* 0x0000763234317816 */ /* 0x000fe20000000031 */
[----:B------:R-:W-:Y:S01]  /*2ca0*/  IMAD.MOV.U32 R23, RZ, RZ, R22 ;  /* 0x000000ffff177224 */ /* 0x000fe200078e0016 */
[----:B------:R-:W-:Y:S01]  /*2cb0*/  PRMT R21, R21, 0x7610, R20 ;  /* 0x0000761015157816 */ /* 0x000fe20000000014 */
[----:B------:R-:W-:-:S07]  /*2cc0*/  IMAD.MOV.U32 R16, RZ, RZ, R3 ;  /* 0x000000ffff107224 */ /* 0x000fce00078e0003 */
.L_x_12044:
[----:B------:R-:W-:Y:S05]  /*2cd0*/  BSYNC.RECONVERGENT B0 ;  /* 0x0000000000007941 */ /* 0x000fea0003800200 */
.L_x_12042:
        /* <DEDUP_REMOVED lines=9> */
.L_x_12046:
[----:B------:R-:W-:Y:S01]  /*2d70*/  PRMT R52, R52, 0x7610, R54 ;  /* 0x0000761034347816 */ /* 0x000fe20000000036 */
[----:B------:R-:W-:Y:S01]  /*2d80*/  IMAD.MOV.U32 R3, RZ, RZ, R2 ;  /* 0x000000ffff037224 */ /* 0x000fe200078e0002 */
[----:B------:R-:W-:Y:S01]  /*2d90*/  PRMT R54, R54, 0x7610, R21 ;  /* 0x0000761036367816 */ /* 0x000fe20000000015 */
[----:B------:R-:W-:-:S07]  /*2da0*/  IMAD.MOV.U32 R2, RZ, RZ, R23 ;  /* 0x000000ffff027224 */ /* 0x000fce00078e0017 */
.L_x_12047:
[----:B------:R-:W-:Y:S05]  /*2db0*/  BSYNC.RECONVERGENT B0 ;  /* 0x0000000000007941 */ /* 0x000fea0003800200 */
.L_x_12045:
[----:B------:R-:W-:Y:S02]  /*2dc0*/  VIADD R25, R25, 0x80 ;  /* 0x0000008019197836 */ /* 0x000fe40000000000 */
[----:B------:R-:W-:-:S03]  /*2dd0*/  IMAD.MOV.U32 R26, RZ, RZ, R41 ;  /* 0x000000ffff1a7224 */ /* 0x000fc600078e0029 */
[----:B------:R-:W-:-:S13]  /*2de0*/  ISETP.GE.AND P1, PT, R25, R24, PT ;  /* 0x000000181900720c */ /* 0x000fda0003f26270 */
[----:B------:R-:W-:Y:S05]  /*2df0*/  @!P1 BRA `(.L_x_12048) ;  /* 0xffffffec00bc9947 */ /* 0x000fea000383ffff */
.L_x_11999:
[----:B------:R-:W-:Y:S05]  /*2e00*/  BSYNC.RECONVERGENT B1 ;  /* 0x0000000000017941 */ /* 0x000fea0003800200 */
.L_x_11946:
[----:B------:R-:W-:Y:S01]  /*2e10*/  PRMT R20, R54, 0x7632, R52 ;  /* 0x0000763236147816 */ /* 0x000fe20000000034 */
[----:B------:R-:W-:Y:S01]  /*2e20*/  SHFL.DOWN PT, R22, R2, 0x1, 0x1f ;  /* 0x08201f0002167f89 */ /* 0x000fe200000e0000 */
[----:B------:R-:W-:Y:S01]  /*2e30*/  PRMT R42, R52, 0x7610, R53 ;  /* 0x00007610342a7816 */ /* 0x000fe20000000035 */
[----:B------:R-:W-:Y:S01]  /*2e40*/  BSSY.RECONVERGENT B0, `(.L_x_12049) ;  /* 0x0000142000007945 */ /* 0x000fe20003800200 */
[----:B------:R-:W-:Y:S01]  /*2e50*/  PRMT R40, R53, 0x5410, R54 ;  /* 0x0000541035287816 */ /* 0x000fe20000000036 */
[----:B------:R-:W0:Y:S01]  /*2e60*/  SHFL.DOWN PT, R23, R3, 0x1, 0x1f ;  /* 0x08201f0003177f89 */ /* 0x000e2200000e0000 */
[----:B------:R-:W-:-:S03]  /*2e70*/  VIADD R58, R1, 0x48 ;  /* 0x00000048013a7836 */ /* 0x000fc60000000000 */
        /* <DEDUP_REMOVED lines=8> */
[----:B------:R-:W1:Y:S03]  /*2f00*/  S2R R38, SR_LANEID ;  /* 0x0000000000267919 */ /* 0x000e660000000000 */
[----:B------:R-:W-:Y:S04]  /*2f10*/  SHFL.DOWN PT, R24, R16, 0x1, 0x1f ;  /* 0x08201f0010187f89 */ /* 0x000fe800000e0000 */
[----:B------:R-:W2:Y:S04]  /*2f20*/  SHFL.DOWN PT, R25, R17, 0x1, 0x1f ;  /* 0x08201f0011197f89 */ /* 0x000ea800000e0000 */
[----:B------:R-:W-:Y:S04]  /*2f30*/  SHFL.DOWN PT, R26, R14, 0x1, 0x1f ;  /* 0x08201f000e1a7f89 */ /* 0x000fe800000e0000 */
[----:B------:R-:W3:Y:S04]  /*2f40*/  SHFL.DOWN PT, R27, R15, 0x1, 0x1f ;  /* 0x08201f000f1b7f89 */ /* 0x000ee800000e0000 */
[----:B------:R-:W-:Y:S04]  /*2f50*/  SHFL.DOWN PT, R28, R12, 0x1, 0x1f ;  /* 0x08201f000c1c7f89 */ /* 0x000fe800000e0000 */
[----:B------:R-:W4:Y:S04]  /*2f60*/  SHFL.DOWN PT, R29, R13, 0x1, 0x1f ;  /* 0x08201f000d1d7f89 */ /* 0x000f2800000e0000 */
[----:B------:R-:W-:Y:S04]  /*2f70*/  SHFL.DOWN PT, R30, R10, 0x1, 0x1f ;  /* 0x08201f000a1e7f89 */ /* 0x000fe800000e0000 */
[----:B------:R-:W5:Y:S01]  /*2f80*/  SHFL.DOWN PT, R31, R11, 0x1, 0x1f ;  /* 0x08201f000b1f7f89 */ /* 0x000f6200000e0000 */
[----:B-1----:R-:W-:-:S03]  /*2f90*/  ISETP.GT.AND P0, PT, R38, 0x1e, PT ;  /* 0x0000001e2600780c */ /* 0x002fc60003f04270 */
[----:B------:R-:W-:Y:S04]  /*2fa0*/  SHFL.DOWN PT, R32, R8, 0x1, 0x1f ;  /* 0x08201f0008207f89 */ /* 0x000fe800000e0000 */
[----:B------:R-:W1:Y:S04]  /*2fb0*/  SHFL.DOWN PT, R33, R9, 0x1, 0x1f ;  /* 0x08201f0009217f89 */ /* 0x000e6800000e0000 */
[----:B------:R-:W-:Y:S04]  /*2fc0*/  SHFL.DOWN PT, R34, R6, 0x1, 0x1f ;  /* 0x08201f0006227f89 */ /* 0x000fe800000e0000 */
[----:B------:R-:W1:Y:S04]  /*2fd0*/  SHFL.DOWN PT, R35, R7, 0x1, 0x1f ;  /* 0x08201f0007237f89 */ /* 0x000e6800000e0000 */
[----:B------:R-:W-:Y:S04]  /*2fe0*/  SHFL.DOWN PT, R36, R4, 0x1, 0x1f ;  /* 0x08201f0004247f89 */ /* 0x000fe800000e0000 */
[----:B------:R-:W1:Y:S04]  /*2ff0*/  SHFL.DOWN PT, R37, R5, 0x1, 0x1f ;  /* 0x08201f0005257f89 */ /* 0x000e6800000e0000 */
[----:B------:R-:W-:Y:S04]  /*3000*/  SHFL.DOWN PT, R20, R41, 0x1, 0x1f ;  /* 0x08201f0029147f89 */ /* 0x000fe800000e0000 */
[----:B------:R-:W1:Y:S04]  /*3010*/  SHFL.DOWN PT, R21, R45, 0x1, 0x1f ;  /* 0x08201f002d157f89 */ /* 0x000e6800000e0000 */
[----:B0-----:R0:W-:Y:S04]  /*3020*/  STL.64 [R1+0x8], R22 ;  /* 0x0000081601007387 */ /* 0x0011e80000100a00 */
[----:B--2---:R-:W-:Y:S04]  /*3030*/  STL.64 [R1+0x10], R24 ;  /* 0x0000101801007387 */ /* 0x004fe80000100a00 */
[----:B---3--:R-:W-:Y:S01]  /*3040*/  STL.64 [R1+0x18], R26 ;  /* 0x0000181a01007387 */ /* 0x008fe20000100a00 */
[----:B0-----:R-:W-:-:S03]  /*3050*/  IMAD.MOV.U32 R22, RZ, RZ, R57 ;  /* 0x000000ffff167224 */ /* 0x001fc600078e0039 */
[----:B----4-:R-:W-:Y:S01]  /*3060*/  STL.64 [R1+0x20], R28 ;  /* 0x0000201c01007387 */ /* 0x010fe20000100a00 */
[----:B------:R-:W-:Y:S02]  /*3070*/  IMAD.MOV.U32 R23, RZ, RZ, R51 ;  /* 0x000000ffff177224 */ /* 0x000fe400078e0033 */
[----:B------:R-:W-:Y:S01]  /*3080*/  VIADD R57, R1, 0x8 ;  /* 0x0000000801397836 */ /* 0x000fe20000000000 */
[----:B-----5:R-:W-:Y:S04]  /*3090*/  STL.64 [R1+0x28], R30 ;  /* 0x0000281e01007387 */ /* 0x020fe80000100a00 */
[----:B------:R0:W-:Y:S04]  /*30a0*/  STL.64 [R1+0x48], R22 ;  /* 0x0000481601007387 */ /* 0x0001e80000100a00 */
[----:B-1----:R-:W-:Y:S04]  /*30b0*/  STL.64 [R1+0x30], R32 ;  /* 0x0000302001007387 */ /* 0x002fe80000100a00 */
[----:B------:R-:W-:Y:S01]  /*30c0*/  STL.64 [R1+0x38], R34 ;  /* 0x0000382201007387 */ /* 0x000fe20000100a00 */
        /* <DEDUP_REMOVED lines=14> */
[----:B------:R-:W-:Y:S01]  /*31b0*/  IMAD.MOV.U32 R24, RZ, RZ, RZ ;  /* 0x000000ffff187224 */ /* 0x000fe200078e00ff */
[----:B0-----:R-:W-:Y:S01]  /*31c0*/  PRMT R22, R54, 0x7632, R22 ;  /* 0x0000763236167816 */ /* 0x001fe20000000016 */
[----:B------:R-:W-:Y:S01]  /*31d0*/  IMAD.MOV.U32 R23, RZ, RZ, R57 ;  /* 0x000000ffff177224 */ /* 0x000fe200078e0039 */
[----:B------:R-:W-:Y:S02]  /*31e0*/  FSEL R39, R41, R20, P0 ;  /* 0x0000001429277208 */ /* 0x000fe40000000000 */
[----:B------:R-:W-:-:S05]  /*31f0*/  FSEL R20, R20, R41, P0 ;  /* 0x0000002914147208 */ /* 0x000fca0000000000 */
[----:B------:R-:W-:-:S04]  /*3200*/  FADD.FTZ R20, -R39, R20 ;  /* 0x0000001427147221 */ /* 0x000fc80000010100 */
[----:B------:R-:W-:Y:S01]  /*3210*/  FMUL.FTZ R25, R20, 1.4426950216293334961 ;  /* 0x3fb8aa3b14197820 */ /* 0x000fe20000410000 */
[----:B------:R-:W-:Y:S02]  /*3220*/  FSEL R20, R45, R21, P0 ;  /* 0x000000152d147208 */ /* 0x000fe40000000000 */
[----:B------:R-:W-:Y:S01]  /*3230*/  FSEL R45, R21, R45, P0 ;  /* 0x0000002d152d7208 */ /* 0x000fe20000000000 */
[----:B------:R-:W-:Y:S02]  /*3240*/  IMAD.MOV.U32 R21, RZ, RZ, R2 ;  /* 0x000000ffff157224 */ /* 0x000fe400078e0002 */
[----:B------:R-:W0:Y:S02]  /*3250*/  MUFU.EX2 R25, R25 ;  /* 0x0000001900197308 */ /* 0x000e240000000800 */
[----:B0-----:R-:W-:Y:S01]  /*3260*/  FFMA.FTZ R45, R45, R25, R20 ;  /* 0x000000192d2d7223 */ /* 0x001fe20000010014 */
[----:B------:R-:W-:-:S07]  /*3270*/  IMAD.MOV.U32 R20, RZ, RZ, R1 ;  /* 0x000000ffff147224 */ /* 0x000fce00078e0001 */
.L_x_12096:
        /* <DEDUP_REMOVED lines=20> */
.L_x_12052:
[----:B------:R-:W-:Y:S01]  /*33c0*/  IMAD.MOV.U32 R2, RZ, RZ, R5 ;  /* 0x000000ffff027224 */ /* 0x000fe200078e0005 */
[--C-:B------:R-:W-:Y:S01]  /*33d0*/  PRMT R22, R22, 0x7610, R55.reuse ;  /* 0x0000761016167816 */ /* 0x100fe20000000037 */
[----:B------:R-:W-:Y:S01]  /*33e0*/  IMAD.MOV.U32 R5, RZ, RZ, R4 ;  /* 0x000000ffff057224 */ /* 0x000fe200078e0004 */
[----:B------:R-:W-:-:S07]  /*33f0*/  PRMT R55, R55, 0x5410, R55 ;  /* 0x0000541037377816 */ /* 0x000fce0000000037 */
.L_x_12053:
[----:B------:R-:W-:Y:S05]  /*3400*/  BSYNC.RECONVERGENT B1 ;  /* 0x0000000000017941 */ /* 0x000fea0003800200 */
.L_x_12051:
        /* <DEDUP_REMOVED lines=11> */
.L_x_12055:
[----:B------:R-:W-:Y:S01]  /*34c0*/  IMAD.MOV.U32 R25, RZ, RZ, R2 ;  /* 0x000000ffff197224 */ /* 0x000fe200078e0002 */
[----:B------:R-:W-:Y:S01]  /*34d0*/  PRMT R26, R22, 0x7632, R26 ;  /* 0x00007632161a7816 */ /* 0x000fe2000000001a */
[----:B------:R-:W-:Y:S01]  /*34e0*/  IMAD.MOV.U32 R4, RZ, RZ, R7 ;  /* 0x000000ffff047224 */ /* 0x000fe200078e0007 */
[----:B------:R-:W-:-:S07]  /*34f0*/  PRMT R55, R54, 0x7610, R55 ;  /* 0x0000761036377816 */ /* 0x000fce0000000037 */
.L_x_12056:
[----:B------:R-:W-:Y:S05]  /*3500*/  BSYNC.RECONVERGENT B1 ;  /* 0x0000000000017941 */ /* 0x000fea0003800200 */
.L_x_12054:
        /* <DEDUP_REMOVED lines=11> */
.L_x_12058:
[----:B------:R-:W-:Y:S01]  /*35c0*/  IMAD.MOV.U32 R2, RZ, RZ, R25 ;  /* 0x000000ffff027224 */ /* 0x000fe200078e0019 */
[----:B------:R-:W-:Y:S01]  /*35d0*/  PRMT R26, R26, 0x5410, R26 ;  /* 0x000054101a1a7816 */ /* 0x000fe2000000001a */
[----:B------:R-:W-:Y:S01]  /*35e0*/  IMAD.MOV.U32 R7, RZ, RZ, R6 ;  /* 0x000000ffff077224 */ /* 0x000fe200078e0006 */
[----:B------:R-:W-:-:S07]  /*35f0*/  PRMT R54, R53, 0x7610, R54 ;  /* 0x0000761035367816 */ /* 0x000fce0000000036 */
.L_x_12059:
[----:B------:R-:W-:Y:S05]  /*3600*/  BSYNC.RECONVERGENT B1 ;  /* 0x0000000000017941 */ /* 0x000fea0003800200 */
.L_x_12057:
        /* <DEDUP_REMOVED lines=11> */
.L_x_12061:
[----:B------:R-:W-:Y:S01]  /*36c0*/  IMAD.MOV.U32 R25, RZ, RZ, R2 ;  /* 0x000000ffff197224 */ /* 0x000fe200078e0002 */
[----:B------:R-:W-:Y:S01]  /*36d0*/  PRMT R22, R22, 0x7610, R26 ;  /* 0x0000761016167816 */ /* 0x000fe2000000001a */
[----:B------:R-:W-:Y:S01]  /*36e0*/  IMAD.MOV.U32 R6, RZ, RZ, R9 ;  /* 0x000000ffff067224 */ /* 0x000fe200078e0009 */
[----:B------:R-:W-:-:S07]  /*36f0*/  PRMT R53, R53, 0x7632, R53 ;  /* 0x0000763235357816 */ /* 0x000fce0000000035 */
.L_x_12062:
[----:B------:R-:W-:Y:S05]  /*3700*/  BSYNC.RECONVERGENT B1 ;  /* 0x0000000000017941 */ /* 0x000fea0003800200 */
.L_x_12060:
        /* <DEDUP_REMOVED lines=11> */
.L_x_12064:
[----:B------:R-:W-:Y:S01]  /*37c0*/  IMAD.MOV.U32 R2, RZ, RZ, R25 ;  /* 0x000000ffff027224 */ /* 0x000fe200078e0019 */
[----:B------:R-:W-:Y:S01]  /*37d0*/  PRMT R26, R26, 0x7610, R22 ;  /* 0x000076101a1a7816 */ /* 0x000fe20000000016 */
[----:B------:R-:W-:Y:S01]  /*37e0*/  IMAD.MOV.U32 R9, RZ, RZ, R8 ;  /* 0x000000ffff097224 */ /* 0x000fe200078e0008 */
[----:B------:R-:W-:-:S07]  /*37f0*/  PRMT R53, R53, 0x5410, R52 ;  /* 0x0000541035357816 */ /* 0x000fce0000000034 */
.L_x_12065:
[----:B------:R-:W-:Y:S05]  /*3800*/  BSYNC.RECONVERGENT B1 ;  /* 0x0000000000017941 */ /* 0x000fea0003800200 */
.L_x_12063:
        /* <DEDUP_REMOVED lines=11> */
.L_x_12067:
[----:B------:R-:W-:Y:S01]  /*38c0*/  IMAD.MOV.U32 R25, RZ, RZ, R2 ;  /* 0x000000ffff197224 */ /* 0x000fe200078e0002 */
[----:B------:R-:W-:Y:S01]  /*38d0*/  PRMT R22, R22, 0x7610, R26 ;  /* 0x0000761016167816 */ /* 0x000fe2000000001a */
[----:B------:R-:W-:Y:S01]  /*38e0*/  IMAD.MOV.U32 R8, RZ, RZ, R11 ;  /* 0x000000ffff087224 */ /* 0x000fe200078e000b */
[----:B------:R-:W-:-:S07]  /*38f0*/  PRMT R52, R46, 0x7632, R52 ;  /* 0x000076322e347816 */ /* 0x000fce0000000034 */
.L_x_12068:
[----:B------:R-:W-:Y:S05]  /*3900*/  BSYNC.RECONVERGENT B1 ;  /* 0x0000000000017941 */ /* 0x000fea0003800200 */
.L_x_12066:
        /* <DEDUP_REMOVED lines=11> */
.L_x_12070:
[----:B------:R-:W-:Y:S01]  /*39c0*/  IMAD.MOV.U32 R2, RZ, RZ, R25 ;  /* 0x000000ffff027224 */ /* 0x000fe200078e0019 */
[----:B------:R-:W-:Y:S01]  /*39d0*/  PRMT R26, R22, 0x7632, R26 ;  /* 0x00007632161a7816 */ /* 0x000fe2000000001a */
[----:B------:R-:W-:Y:S01]  /*39e0*/  IMAD.MOV.U32 R11, RZ, RZ, R10 ;  /* 0x000000ffff0b7224 */ /* 0x000fe200078e000a */
[----:B------:R-:W-:-:S07]  /*39f0*/  PRMT R46, R46, 0x5410, R46 ;  /* 0x000054102e2e7816 */ /* 0x000fce000000002e */
.L_x_12071:
[----:B------:R-:W-:Y:S05]  /*3a00*/  BSYNC.RECONVERGENT B1 ;  /* 0x0000000000017941 */ /* 0x000fea0003800200 */
.L_x_12069:
        /* <DEDUP_REMOVED lines=11> */
.L_x_12073:
[----:B------:R-:W-:Y:S01]  /*3ac0*/  IMAD.MOV.U32 R25, RZ, RZ, R2 ;  /* 0x000000ffff197224 */ /* 0x000fe200078e0002 */
[----:B------:R-:W-:Y:S01]  /*3ad0*/  PRMT R27, R26, 0x7610, R27 ;  /* 0x000076101a1b7816 */ /* 0x000fe2000000001b */
[----:B------:R-:W-:Y:S01]  /*3ae0*/  IMAD.MOV.U32 R10, RZ, RZ, R13 ;  /* 0x000000ffff0a7224 */ /* 0x000fe200078e000d */
[----:B------:R-:W-:-:S07]  /*3af0*/  PRMT R46, R47, 0x7632, R46 ;  /* 0x000076322f2e7816 */ /* 0x000fce000000002e */
.L_x_12074:
[----:B------:R-:W-:Y:S05]  /*3b00*/  BSYNC.RECONVERGENT B1 ;  /* 0x0000000000017941 */ /* 0x000fea0003800200 */
.L_x_12072:
        /* <DEDUP_REMOVED lines=11> */
.L_x_12076:
[----:B------:R-:W-:Y:S01]  /*3bc0*/  IMAD.MOV.U32 R2, RZ, RZ, R25 ;  /* 0x000000ffff027224 */ /* 0x000fe200078e0019 */
[----:B------:R-:W-:Y:S01]  /*3bd0*/  PRMT R22, R22, 0x5410, R27 ;  /* 0x0000541016167816 */ /* 0x000fe2000000001b */
[----:B------:R-:W-:Y:S01]  /*3be0*/  IMAD.MOV.U32 R13, RZ, RZ, R12 ;  /* 0x000000ffff0d7224 */ /* 0x000fe200078e000c */
[----:B------:R-:W-:-:S07]  /*3bf0*/  PRMT R47, R47, 0x5410, R47 ;  /* 0x000054102f2f7816 */ /* 0x000fce000000002f */
.L_x_12077:
[----:B------:R-:W-:Y:S05]  /*3c00*/  BSYNC.RECONVERGENT B1 ;  /* 0x0000000000017941 */ /* 0x000fea0003800200 */
.L_x_12075:
        /* <DEDUP_REMOVED lines=11> */
.L_x_12079:
[----:B------:R-:W-:Y:S01]  /*3cc0*/  IMAD.MOV.U32 R25, RZ, RZ, R2 ;  /* 0x000000ffff197224 */ /* 0x000fe200078e0002 */
[----:B------:R-:W-:Y:S01]  /*3cd0*/  PRMT R26, R26, 0x7610, R22 ;  /* 0x000076101a1a7816 */ /* 0x000fe20000000016 */
[----:B------:R-:W-:Y:S01]  /*3ce0*/  IMAD.MOV.U32 R12, RZ, RZ, R15 ;  /* 0x000000ffff0c7224 */ /* 0x000fe200078e000f */
[----:B------:R-:W-:-:S07]  /*3cf0*/  PRMT R47, R48, 0x7632, R47 ;  /* 0x00007632302f7816 */ /* 0x000fce000000002f */
.L_x_12080:
[----:B------:R-:W-:Y:S05]  /*3d00*/  BSYNC.RECONVERGENT B1 ;  /* 0x0000000000017941 */ /* 0x000fea0003800200 */
.L_x_12078:
        /* <DEDUP_REMOVED lines=11> */
.L_x_12082:
[----:B------:R-:W-:Y:S01]  /*3dc0*/  IMAD.MOV.U32 R2, RZ, RZ, R25 ;  /* 0x000000ffff027224 */ /* 0x000fe200078e0019 */
[----:B------:R-:W-:Y:S01]  /*3dd0*/  PRMT R26, R26, 0x7632, R26 ;  /* 0x000076321a1a7816 */ /* 0x000fe2000000001a */
[----:B------:R-:W-:Y:S01]  /*3de0*/  IMAD.MOV.U32 R15, RZ, RZ, R14 ;  /* 0x000000ffff0f7224 */ /* 0x000fe200078e000e */
[----:B------:R-:W-:-:S07]  /*3df0*/  PRMT R48, R48, 0x5410, R48 ;  /* 0x0000541030307816 */ /* 0x000fce0000000030 */
.L_x_12083:
[----:B------:R-:W-:Y:S05]  /*3e00*/  BSYNC.RECONVERGENT B1 ;  /* 0x0000000000017941 */ /* 0x000fea0003800200 */
.L_x_12081:
        /* <DEDUP_REMOVED lines=11> */
.L_x_12085:
[----:B------:R-:W-:Y:S01]  /*3ec0*/  IMAD.MOV.U32 R25, RZ, RZ, R2 ;  /* 0x000000ffff197224 */ /* 0x000fe200078e0002 */
[----:B------:R-:W-:Y:S01]  /*3ed0*/  PRMT R27, R26, 0x7610, R27 ;  /* 0x000076101a1b7816 */ /* 0x000fe2000000001b */
[----:B------:R-:W-:Y:S01]  /*3ee0*/  IMAD.MOV.U32 R14, RZ, RZ, R17 ;  /* 0x000000ffff0e7224 */ /* 0x000fe200078e0011 */
[----:B------:R-:W-:-:S07]  /*3ef0*/  PRMT R48, R49, 0x7632, R48 ;  /* 0x0000763231307816 */ /* 0x000fce0000000030 */
.L_x_12086:
[----:B------:R-:W-:Y:S05]  /*3f00*/  BSYNC.RECONVERGENT B1 ;  /* 0x0000000000017941 */ /* 0x000fea0003800200 */
.L_x_12084:
        /* <DEDUP_REMOVED lines=11> */
.L_x_12088:
[----:B------:R-:W-:Y:S01]  /*3fc0*/  IMAD.MOV.U32 R2, RZ, RZ, R25 ;  /* 0x000000ffff027224 */ /* 0x000fe200078e0019 */
[----:B------:R-:W-:Y:S01]  /*3fd0*/  PRMT R22, R22, 0x5410, R27 ;  /* 0x0000541016167816 */ /* 0x000fe2000000001b */
[----:B------:R-:W-:Y:S01]  /*3fe0*/  IMAD.MOV.U32 R17, RZ, RZ, R16 ;  /* 0x000000ffff117224 */ /* 0x000fe200078e0010 */
[----:B------:R-:W-:-:S07]  /*3ff0*/  PRMT R49, R49, 0x5410, R49 ;  /* 0x0000541031317816 */ /* 0x000fce0000000031 */
.L_x_12089:
[----:B------:R-:W-:Y:S05]  /*4000*/  BSYNC.RECONVERGENT B1 ;  /* 0x0000000000017941 */ /* 0x000fea0003800200 */
.L_x_12087:
        /* <DEDUP_REMOVED lines=11> */
.L_x_12091:
[----:B------:R-:W-:Y:S01]  /*40c0*/  IMAD.MOV.U32 R26, RZ, RZ, R2 ;  /* 0x000000ffff1a7224 */ /* 0x000fe200078e0002 */
[----:B------:R-:W-:Y:S01]  /*40d0*/  PRMT R25, R25, 0x7610, R22 ;  /* 0x0000761019197816 */ /* 0x000fe20000000016 */
[----:B------:R-:W-:Y:S01]  /*40e0*/  IMAD.MOV.U32 R16, RZ, RZ, R3 ;  /* 0x000000ffff107224 */ /* 0x000fe200078e0003 */
[----:B------:R-:W-:-:S07]  /*40f0*/  PRMT R49, R52, 0x7632, R49 ;  /* 0x0000763234317816 */ /* 0x000fce0000000031 */
.L_x_12092:
[----:B------:R-:W-:Y:S05]  /*4100*/  BSYNC.RECONVERGENT B1 ;  /* 0x0000000000017941 */ /* 0x000fea0003800200 */
.L_x_12090:
        /* <DEDUP_REMOVED lines=11> */
.L_x_12094:
[----:B------:R-:W-:Y:S01]  /*41c0*/  PRMT R52, R52, 0x5410, R22 ;  /* 0x0000541034347816 */ /* 0x000fe20000000016 */
[----:B------:R-:W-:Y:S01]  /*41d0*/  IMAD.MOV.U32 R3, RZ, RZ, R21 ;  /* 0x000000ffff037224 */ /* 0x000fe200078e0015 */
[----:B------:R-:W-:Y:S01]  /*41e0*/  PRMT R54, R54, 0x7610, R25 ;  /* 0x0000761036367816 */ /* 0x000fe20000000019 */
[----:B------:R-:W-:Y:S01]  /*41f0*/  IMAD.MOV.U32 R2, RZ, RZ, R26 ;  /* 0x000000ffff027224 */ /* 0x000fe200078e001a */
[----:B------:R-:W-:Y:S01]  /*4200*/  PRMT R22, R25, 0x7632, R22 ;  /* 0x0000763219167816 */ /* 0x000fe20000000016 */
[----:B------:R-:W-:-:S07]  /*4210*/  IMAD.MOV.U32 R21, RZ, RZ, R26 ;  /* 0x000000ffff157224 */ /* 0x000fce00078e001a */
.L_x_12095:
[----:B------:R-:W-:Y:S05]  /*4220*/  BSYNC.RECONVERGENT B1 ;  /* 0x0000000000017941 */ /* 0x000fea0003800200 */
.L_x_12093:
[----:B------:R-:W-:Y:S02]  /*4230*/  VIADD R23, R23, 0x4 ;  /* 0x0000000417177836 */ /* 0x000fe40000000000 */
[----:B------:R-:W-:Y:S01]  /*4240*/  VIADD R20, R20, 0x2 ;  /* 0x0000000214147836 */ /* 0x000fe20000000000 */
[----:B------:R-:W-:Y:S06]  /*4250*/  @P2 BRA `(.L_x_12096) ;  /* 0xfffffff000082947 */ /* 0x000fec000383ffff */
.L_x_12050:
[----:B------:R-:W-:Y:S05]  /*4260*/  BSYNC.RECONVERGENT B0 ;  /* 0x0000000000007941 */ /* 0x000fea0003800200 */
.L_x_12049:
[----:B------:R-:W-:Y:S01]  /*4270*/  PRMT R20, R54, 0x7632, R52 ;  /* 0x0000763236147816 */ /* 0x000fe20000000034 */
[----:B0-----:R-:W-:Y:S01]  /*4280*/  SHFL.DOWN PT, R22, R2, 0x2, 0x1f ;  /* 0x08401f0002167f89 */ /* 0x001fe200000e0000 */
[----:B------:R-:W-:Y:S01]  /*4290*/  PRMT R42, R52, 0x7610, R53 ;  /* 0x00007610342a7816 */ /* 0x000fe20000000035 */
[----:B------:R-:W-:Y:S01]  /*42a0*/  BSSY.RECONVERGENT B0, `(.L_x_12097) ;  /* 0x000013f000007945 */ /* 0x000fe20003800200 */
[----:B------:R-:W-:Y:S01]  /*42b0*/  PRMT R41, R53, 0x5410, R54 ;  /* 0x0000541035297816 */ /* 0x000fe20000000036 */
[----:B------:R-:W0:Y:S01]  /*42c0*/  SHFL.DOWN PT, R23, R3, 0x2, 0x1f ;  /* 0x08401f0003177f89 */ /* 0x000e2200000e0000 */
[----:B------:R-:W-:-:S03]  /*42d0*/  ISETP.GT.AND P0, PT, R38, 0x1d, PT ;  /* 0x0000001d2600780c */ /* 0x000fc60003f04270 */
        /* <DEDUP_REMOVED lines=61> */
.L_x_12144:
        /* <DEDUP_REMOVED lines=20> */
.L_x_12100:
[----:B------:R-:W-:Y:S01]  /*47f0*/  IMAD.MOV.U32 R2, RZ, RZ, R5 ;  /* 0x000000ffff027224 */ /* 0x000fe200078e0005 */
[--C-:B------:R-:W-:Y:S01]  /*4800*/  PRMT R22, R22, 0x7610, R55.reuse ;  /* 0x0000761016167816 */ /* 0x100fe20000000037 */
[----:B------:R-:W-:Y:S01]  /*4810*/  IMAD.MOV.U32 R5, RZ, RZ, R4 ;  /* 0x000000ffff057224 */ /* 0x000fe200078e0004 */
[----:B------:R-:W-:-:S07]  /*4820*/  PRMT R55, R55, 0x5410, R55 ;  /* 0x0000541037377816 */ /* 0x000fce0000000037 */
.L_x_12101:
[----:B------:R-:W-:Y:S05]  /*4830*/  BSYNC.RECONVERGENT B1 ;  /* 0x0000000000017941 */ /* 0x000fea0003800200 */
.L_x_12099:
        /* <DEDUP_REMOVED lines=11> */
.L_x_12103:
[----:B------:R-:W-:Y:S01]  /*48f0*/  IMAD.MOV.U32 R25, RZ, RZ, R2 ;  /* 0x000000ffff197224 */ /* 0x000fe200078e0002 */
[----:B------:R-:W-:Y:S01]  /*4900*/  PRMT R26, R22, 0x7632, R26 ;  /* 0x00007632161a7816 */ /* 0x000fe2000000001a */
[----:B------:R-:W-:Y:S01]  /*4910*/  IMAD.MOV.U32 R4, RZ, RZ, R7 ;  /* 0x000000ffff047224 */ /* 0x000fe200078e0007 */
[----:B------:R-:W-:-:S07]  /*4920*/  PRMT R55, R54, 0x7610, R55 ;  /* 0x0000761036377816 */ /* 0x000fce0000000037 */
.L_x_12104:
[----:B------:R-:W-:Y:S05]  /*4930*/  BSYNC.RECONVERGENT B1 ;  /* 0x0000000000017941 */ /* 0x000fea0003800200 */
.L_x_12102:
        /* <DEDUP_REMOVED lines=11> */
.L_x_12106:
[----:B------:R-:W-:Y:S01]  /*49f0*/  IMAD.MOV.U32 R2, RZ, RZ, R25 ;  /* 0x000000ffff027224 */ /* 0x000fe200078e0019 */
[----:B------:R-:W-:Y:S01]  /*4a00*/  PRMT R26, R26, 0x5410, R26 ;  /* 0x000054101a1a7816 */ /* 0x000fe2000000001a */
[----:B------:R-:W-:Y:S01]  /*4a10*/  IMAD.MOV.U32 R7, RZ, RZ, R6 ;  /* 0x000000ffff077224 */ /* 0x000fe200078e0006 */
[----:B------:R-:W-:-:S07]  /*4a20*/  PRMT R54, R53, 0x7610, R54 ;  /* 0x0000761035367816 */ /* 0x000fce0000000036 */
.L_x_12107:
[----:B------:R-:W-:Y:S05]  /*4a30*/  BSYNC.RECONVERGENT B1 ;  /* 0x0000000000017941 */ /* 0x000fea0003800200 */
.L_x_12105:
        /* <DEDUP_REMOVED lines=11> */
.L_x_12109:
[----:B------:R-:W-:Y:S01]  /*4af0*/  IMAD.MOV.U32 R25, RZ, RZ, R2 ;  /* 0x000000ffff197224 */ /* 0x000fe200078e0002 */
[----:B------:R-:W-:Y:S01]  /*4b00*/  PRMT R22, R22, 0x7610, R26 ;  /* 0x0000761016167816 */ /* 0x000fe2000000001a */
[----:B------:R-:W-:Y:S01]  /*4b10*/  IMAD.MOV.U32 R6, RZ, RZ, R9 ;  /* 0x000000ffff067224 */ /* 0x000fe200078e0009 */
[----:B------:R-:W-:-:S07]  /*4b20*/  PRMT R53, R53, 0x7632, R53 ;  /* 0x0000763235357816 */ /* 0x000fce0000000035 */
.L_x_12110:
[----:B------:R-:W-:Y:S05]  /*4b30*/  BSYNC.RECONVERGENT B1 ;  /* 0x0000000000017941 */ /* 0x000fea0003800200 */
.L_x_12108:
        /* <DEDUP_REMOVED lines=11> */
.L_x_12112:
[----:B------:R-:W-:Y:S01]  /*4bf0*/  IMAD.MOV.U32 R2, RZ, RZ, R25 ;  /* 0x000000ffff027224 */ /* 0x000fe200078e0019 */
[----:B------:R-:W-:Y:S01]  /*4c00*/  PRMT R26, R26, 0x7610, R22 ;  /* 0x000076101a1a7816 */ /* 0x000fe20000000016 */
[----:B------:R-:W-:Y:S01]  /*4c10*/  IMAD.MOV.U32 R9, RZ, RZ, R8 ;  /* 0x000000ffff097224 */ /* 0x000fe200078e0008 */
[----:B------:R-:W-:-:S07]  /*4c20*/  PRMT R53, R53, 0x5410, R52 ;  /* 0x0000541035357816 */ /* 0x000fce0000000034 */
.L_x_12113:
[----:B------:R-:W-:Y:S05]  /*4c30*/  BSYNC.RECONVERGENT B1 ;  /* 0x0000000000017941 */ /* 0x000fea0003800200 */
.L_x_12111:
        /* <DEDUP_REMOVED lines=11> */
.L_x_12115:
[----:B------:R-:W-:Y:S01]  /*4cf0*/  IMAD.MOV.U32 R25, RZ, RZ, R2 ;  /* 0x000000ffff197224 */ /* 0x000fe200078e0002 */
[----:B------:R-:W-:Y:S01]  /*4d00*/  PRMT R22, R22, 0x7610, R26 ;  /* 0x0000761016167816 */ /* 0x000fe2000000001a */
[----:B------:R-:W-:Y:S01]  /*4d10*/  IMAD.MOV.U32 R8, RZ, RZ, R11 ;  /* 0x000000ffff087224 */ /* 0x000fe200078e000b */
[----:B------:R-:W-:-:S07]  /*4d20*/  PRMT R52, R46, 0x7632, R52 ;  /* 0x000076322e347816 */ /* 0x000fce0000000034 */
.L_x_12116:
[----:B------:R-:W-:Y:S05]  /*4d30*/  BSYNC.RECONVERGENT B1 ;  /* 0x0000000000017941 */ /* 0x000fea0003800200 */
.L_x_12114:
        /* <DEDUP_REMOVED lines=11> */
.L_x_12118:
[----:B------:R-:W-:Y:S01]  /*4df0*/  IMAD.MOV.U32 R2, RZ, RZ, R25 ;  /* 0x000000ffff027224 */ /* 0x000fe200078e0019 */
[----:B------:R-:W-:Y:S01]  /*4e00*/  PRMT R26, R22, 0x7632, R26 ;  /* 0x00007632161a7816 */ /* 0x000fe2000000001a */
[----:B------:R-:W-:Y:S01]  /*4e10*/  IMAD.MOV.U32 R11, RZ, RZ, R10 ;  /* 0x000000ffff0b7224 */ /* 0x000fe200078e000a */
[----:B------:R-:W-:-:S07]  /*4e20*/  PRMT R46, R46, 0x5410, R46 ;  /* 0x000054102e2e7816 */ /* 0x000fce000000002e */
.L_x_12119:
[----:B------:R-:W-:Y:S05]  /*4e30*/  BSYNC.RECONVERGENT B1 ;  /* 0x0000000000017941 */ /* 0x000fea0003800200 */
.L_x_12117:
        /* <DEDUP_REMOVED lines=11> */
.L_x_12121:
[----:B------:R-:W-:Y:S01]  /*4ef0*/  IMAD.MOV.U32 R25, RZ, RZ, R2 ;  /* 0x000000ffff197224 */ /* 0x000fe200078e0002 */
[----:B------:R-:W-:Y:S01]  /*4f00*/  PRMT R27, R26, 0x7610, R27 ;  /* 0x000076101a1b7816 */ /* 0x000fe2000000001b */
[----:B------:R-:W-:Y:S01]  /*4f10*/  IMAD.MOV.U32 R10, RZ, RZ, R13 ;  /* 0x000000ffff0a7224 */ /* 0x000fe200078e000d */
[----:B------:R-:W-:-:S07]  /*4f20*/  PRMT R46, R47, 0x7632, R46 ;  /* 0x000076322f2e7816 */ /* 0x000fce000000002e */
.L_x_12122:
[----:B------:R-:W-:Y:S05]  /*4f30*/  BSYNC.RECONVERGENT B1 ;  /* 0x0000000000017941 */ /* 0x000fea0003800200 */
.L_x_12120:
        /* <DEDUP_REMOVED lines=11> */
.L_x_12124:
[----:B------:R-:W-:Y:S01]  /*4ff0*/  IMAD.MOV.U32 R2, RZ, RZ, R25 ;  /* 0x000000ffff027224 */ /* 0x000fe200078e0019 */
[----:B------:R-:W-:Y:S01]  /*5000*/  PRMT R22, R22, 0x5410, R27 ;  /* 0x0000541016167816 */ /* 0x000fe2000000001b */
[----:B------:R-:W-:Y:S01]  /*5010*/  IMAD.MOV.U32 R13, RZ, RZ, R12 ;  /* 0x000000ffff0d7224 */ /* 0x000fe200078e000c */
[----:B------:R-:W-:-:S07]  /*5020*/  PRMT R47, R47, 0x5410, R47 ;  /* 0x000054102f2f7816 */ /* 0x000fce000000002f */
.L_x_12125:
[----:B------:R-:W-:Y:S05]  /*5030*/  BSYNC.RECONVERGENT B1 ;  /* 0x0000000000017941 */ /* 0x000fea0003800200 */
.L_x_12123:
        /* <DEDUP_REMOVED lines=11> */
.L_x_12127:
[----:B------:R-:W-:Y:S01]  /*50f0*/  IMAD.MOV.U32 R25, RZ, RZ, R2 ;  /* 0x000000ffff197224 */ /* 0x000fe200078e0002 */
[----:B------:R-:W-:Y:S01]  /*5100*/  PRMT R26, R26, 0x7610, R22 ;  /* 0x000076101a1a7816 */ /* 0x000fe20000000016 */
[----:B------:R-:W-:Y:S01]  /*5110*/  IMAD.MOV.U32 R12, RZ, RZ, R15 ;  /* 0x000000ffff0c7224 */ /* 0x000fe200078e000f */
[----:B------:R-:W-:-:S07]  /*5120*/  PRMT R47, R48, 0x7632, R47 ;  /* 0x00007632302f7816 */ /* 0x000fce000000002f */
.L_x_12128:
[----:B------:R-:W-:Y:S05]  /*5130*/  BSYNC.RECONVERGENT B1 ;  /* 0x0000000000017941 */ /* 0x000fea0003800200 */
.L_x_12126:
        /* <DEDUP_REMOVED lines=11> */
.L_x_12130:
[----:B------:R-:W-:Y:S01]  /*51f0*/  IMAD.MOV.U32 R2, RZ, RZ, R25 ;  /* 0x000000ffff027224 */ /* 0x000fe200078e0019 */
[----:B------:R-:W-:Y:S01]  /*5200*/  PRMT R26, R26, 0x7632, R26 ;  /* 0x000076321a1a7816 */ /* 0x000fe2000000001a */
[----:B------:R-:W-:Y:S01]  /*5210*/  IMAD.MOV.U32 R15, RZ, RZ, R14 ;  /* 0x000000ffff0f7224 */ /* 0x000fe200078e000e */
[----:B------:R-:W-:-:S07]  /*5220*/  PRMT R48, R48, 0x5410, R48 ;  /* 0x0000541030307816 */ /* 0x000fce0000000030 */
.L_x_12131:
[----:B------:R-:W-:Y:S05]  /*5230*/  BSYNC.RECONVERGENT B1 ;  /* 0x0000000000017941 */ /* 0x000fea0003800200 */
.L_x_12129:
        /* <DEDUP_REMOVED lines=11> */
.L_x_12133:
[----:B------:R-:W-:Y:S01]  /*52f0*/  IMAD.MOV.U32 R25, RZ, RZ, R2 ;  /* 0x000000ffff197224 */ /* 0x000fe200078e0002 */
[----:B------:R-:W-:Y:S01]  /*5300*/  PRMT R27, R26, 0x7610, R27 ;  /* 0x000076101a1b7816 */ /* 0x000fe2000000001b */
[----:B------:R-:W-:Y:S01]  /*5310*/  IMAD.MOV.U32 R14, RZ, RZ, R17 ;  /* 0x000000ffff0e7224 */ /* 0x000fe200078e0011 */
[----:B------:R-:W-:-:S07]  /*5320*/  PRMT R48, R49, 0x7632, R48 ;  /* 0x0000763231307816 */ /* 0x000fce0000000030 */
.L_x_12134:
[----:B------:R-:W-:Y:S05]  /*5330*/  BSYNC.RECONVERGENT B1 ;  /* 0x0000000000017941 */ /* 0x000fea0003800200 */
.L_x_12132:
        /* <DEDUP_REMOVED lines=11> */
.L_x_12136:
[----:B------:R-:W-:Y:S01]  /*53f0*/  IMAD.MOV.U32 R2, RZ, RZ, R25 ;  /* 0x000000ffff027224 */ /* 0x000fe200078e0019 */
[----:B------:R-:W-:Y:S01]  /*5400*/  PRMT R22, R22, 0x5410, R27 ;  /* 0x0000541016167816 */ /* 0x000fe2000000001b */
[----:B------:R-:W-:Y:S01]  /*5410*/  IMAD.MOV.U32 R17, RZ, RZ, R16 ;  /* 0x000000ffff117224 */ /* 0x000fe200078e0010 */
[----:B------:R-:W-:-:S07]  /*5420*/  PRMT R49, R49, 0x5410, R49 ;  /* 0x0000541031317816 */ /* 0x000fce0000000031 */
.L_x_12137:
[----:B------:R-:W-:Y:S05]  /*5430*/  BSYNC.RECONVERGENT B1 ;  /* 0x0000000000017941 */ /* 0x000fea0003800200 */
.L_x_12135:
        /* <DEDUP_REMOVED lines=11> */
.L_x_12139:
[----:B------:R-:W-:Y:S01]  /*54f0*/  IMAD.MOV.U32 R26, RZ, RZ, R2 ;  /* 0x000000ffff1a7224 */ /* 0x000fe200078e0002 */
[----:B------:R-:W-:Y:S01]  /*5500*/  PRMT R25, R25, 0x7610, R22 ;  /* 0x0000761019197816 */ /* 0x000fe20000000016 */
[----:B------:R-:W-:Y:S01]  /*5510*/  IMAD.MOV.U32 R16, RZ, RZ, R3 ;  /* 0x000000ffff107224 */ /* 0x000fe200078e0003 */
[----:B------:R-:W-:-:S07]  /*5520*/  PRMT R49, R52, 0x7632, R49 ;  /* 0x0000763234317816 */ /* 0x000fce0000000031 */
.L_x_12140:
[----:B------:R-:W-:Y:S05]  /*5530*/  BSYNC.RECONVERGENT B1 ;  /* 0x0000000000017941 */ /* 0x000fea0003800200 */
.L_x_12138:
        /* <DEDUP_REMOVED lines=11> */
.L_x_12142:
[----:B------:R-:W-:Y:S01]  /*55f0*/  PRMT R52, R52, 0x5410, R22 ;  /* 0x0000541034347816 */ /* 0x000fe20000000016 */
[----:B------:R-:W-:Y:S01]  /*5600*/  IMAD.MOV.U32 R3, RZ, RZ, R21 ;  /* 0x000000ffff037224 */ /* 0x000fe200078e0015 */
[----:B------:R-:W-:Y:S01]  /*5610*/  PRMT R54, R54, 0x7610, R25 ;  /* 0x0000761036367816 */ /* 0x000fe20000000019 */
[----:B------:R-:W-:Y:S01]  /*5620*/  IMAD.MOV.U32 R2, RZ, RZ, R26 ;  /* 0x000000ffff027224 */ /* 0x000fe200078e001a */
[----:B------:R-:W-:Y:S01]  /*5630*/  PRMT R22, R25, 0x7632, R22 ;  /* 0x0000763219167816 */ /* 0x000fe20000000016 */
[----:B------:R-:W-:-:S07]  /*5640*/  IMAD.MOV.U32 R21, RZ, RZ, R26 ;  /* 0x000000ffff157224 */ /* 0x000fce00078e001a */
.L_x_12143:
[----:B------:R-:W-:Y:S05]  /*5650*/  BSYNC.RECONVERGENT B1 ;  /* 0x0000000000017941 */ /* 0x000fea0003800200 */
.L_x_12141:
[----:B------:R-:W-:Y:S02]  /*5660*/  VIADD R23, R23, 0x4 ;  /* 0x0000000417177836 */ /* 0x000fe40000000000 */
[----:B------:R-:W-:Y:S01]  /*5670*/  VIADD R20, R20, 0x2 ;  /* 0x0000000214147836 */ /* 0x000fe20000000000 */
[----:B------:R-:W-:Y:S06]  /*5680*/  @P2 BRA `(.L_x_12144) ;  /* 0xfffffff000082947 */ /* 0x000fec000383ffff */
.L_x_12098:
[----:B------:R-:W-:Y:S05]  /*5690*/  BSYNC.RECONVERGENT B0 ;  /* 0x0000000000007941 */ /* 0x000fea0003800200 */
.L_x_12097:
        /* <DEDUP_REMOVED lines=68> */
.L_x_12192:
        /* <DEDUP_REMOVED lines=20> */
.L_x_12148:
[----:B------:R-:W-:Y:S01]  /*5c20*/  IMAD.MOV.U32 R2, RZ, RZ, R5 ;  /* 0x000000ffff027224 */ /* 0x000fe200078e0005 */
[--C-:B------:R-:W-:Y:S01]  /*5c30*/  PRMT R22, R22, 0x7610, R55.reuse ;  /* 0x0000761016167816 */ /* 0x100fe20000000037 */
[----:B------:R-:W-:Y:S01]  /*5c40*/  IMAD.MOV.U32 R5, RZ, RZ, R4 ;  /* 0x000000ffff057224 */ /* 0x000fe200078e0004 */
[----:B------:R-:W-:-:S07]  /*5c50*/  PRMT R55, R55, 0x5410, R55 ;  /* 0x0000541037377816 */ /* 0x000fce0000000037 */
.L_x_12149:
[----:B------:R-:W-:Y:S05]  /*5c60*/  BSYNC.RECONVERGENT B1 ;  /* 0x0000000000017941 */ /* 0x000fea0003800200 */
.L_x_12147:
        /* <DEDUP_REMOVED lines=11> */
.L_x_12151:
[----:B------:R-:W-:Y:S01]  /*5d20*/  IMAD.MOV.U32 R25, RZ, RZ, R2 ;  /* 0x000000ffff197224 */ /* 0x000fe200078e0002 */
[----:B------:R-:W-:Y:S01]  /*5d30*/  PRMT R26, R22, 0x7632, R26 ;  /* 0x00007632161a7816 */ /* 0x000fe2000000001a */
[----:B------:R-:W-:Y:S01]  /*5d40*/  IMAD.MOV.U32 R4, RZ, RZ, R7 ;  /* 0x000000ffff047224 */ /* 0x000fe200078e0007 */
[----:B------:R-:W-:-:S07]  /*5d50*/  PRMT R55, R54, 0x7610, R55 ;  /* 0x0000761036377816 */ /* 0x000fce0000000037 */
.L_x_12152:
[----:B------:R-:W-:Y:S05]  /*5d60*/  BSYNC.RECONVERGENT B1 ;  /* 0x0000000000017941 */ /* 0x000fea0003800200 */
.L_x_12150:
        /* <DEDUP_REMOVED lines=11> */
.L_x_12154:
[----:B------:R-:W-:Y:S01]  /*5e20*/  IMAD.MOV.U32 R2, RZ, RZ, R25 ;  /* 0x000000ffff027224 */ /* 0x000fe200078e0019 */
[----:B------:R-:W-:Y:S01]  /*5e30*/  PRMT R26, R26, 0x5410, R26 ;  /* 0x000054101a1a7816 */ /* 0x000fe2000000001a */
[----:B------:R-:W-:Y:S01]  /*5e40*/  IMAD.MOV.U32 R7, RZ, RZ, R6 ;  /* 0x000000ffff077224 */ /* 0x000fe200078e0006 */
[----:B------:R-:W-:-:S07]  /*5e50*/  PRMT R54, R53, 0x7610, R54 ;  /* 0x0000761035367816 */ /* 0x000fce0000000036 */
.L_x_12155:
[----:B------:R-:W-:Y:S05]  /*5e60*/  BSYNC.RECONVERGENT B1 ;  /* 0x0000000000017941 */ /* 0x000fea0003800200 */
.L_x_12153:
        /* <DEDUP_REMOVED lines=11> */
.L_x_12157:
[----:B------:R-:W-:Y:S01]  /*5f20*/  IMAD.MOV.U32 R25, RZ, RZ, R2 ;  /* 0x000000ffff197224 */ /* 0x000fe200078e0002 */
[----:B------:R-:W-:Y:S01]  /*5f30*/  PRMT R22, R22, 0x7610, R26 ;  /* 0x0000761016167816 */ /* 0x000fe2000000001a */
[----:B------:R-:W-:Y:S01]  /*5f40*/  IMAD.MOV.U32 R6, RZ, RZ, R9 ;  /* 0x000000ffff067224 */ /* 0x000fe200078e0009 */
[----:B------:R-:W-:-:S07]  /*5f50*/  PRMT R53, R53, 0x7632, R53 ;  /* 0x0000763235357816 */ /* 0x000fce0000000035 */
.L_x_12158:
[----:B------:R-:W-:Y:S05]  /*5f60*/  BSYNC.RECONVERGENT B1 ;  /* 0x0000000000017941 */ /* 0x000fea0003800200 */
.L_x_12156:
        /* <DEDUP_REMOVED lines=11> */
.L_x_12160:
[----:B------:R-:W-:Y:S01]  /*6020*/  IMAD.MOV.U32 R2, RZ, RZ, R25 ;  /* 0x000000ffff027224 */ /* 0x000fe200078e0019 */
[----:B------:R-:W-:Y:S01]  /*6030*/  PRMT R26, R26, 0x7610, R22 ;  /* 0x000076101a1a7816 */ /* 0x000fe20000000016 */
[----:B------:R-:W-:Y:S01]  /*6040*/  IMAD.MOV.U32 R9, RZ, RZ, R8 ;  /* 0x000000ffff097224 */ /* 0x000fe200078e0008 */
[----:B------:R-:W-:-:S07]  /*6050*/  PRMT R53, R53, 0x5410, R52 ;  /* 0x0000541035357816 */ /* 0x000fce0000000034 */
.L_x_12161:
[----:B------:R-:W-:Y:S05]  /*6060*/  BSYNC.RECONVERGENT B1 ;  /* 0x0000000000017941 */ /* 0x000fea0003800200 */
.L_x_12159:
        /* <DEDUP_REMOVED lines=11> */
.L_x_12163:
[----:B------:R-:W-:Y:S01]  /*6120*/  IMAD.MOV.U32 R25, RZ, RZ, R2 ;  /* 0x000000ffff197224 */ /* 0x000fe200078e0002 */
[----:B------:R-:W-:Y:S01]  /*6130*/  PRMT R22, R22, 0x7610, R26 ;  /* 0x0000761016167816 */ /* 0x000fe2000000001a */
[----:B------:R-:W-:Y:S01]  /*6140*/  IMAD.MOV.U32 R8, RZ, RZ, R11 ;  /* 0x000000ffff087224 */ /* 0x000fe200078e000b */
[----:B------:R-:W-:-:S07]  /*6150*/  PRMT R52, R46, 0x7632, R52 ;  /* 0x000076322e347816 */ /* 0x000fce0000000034 */
.L_x_12164:
[----:B------:R-:W-:Y:S05]  /*6160*/  BSYNC.RECONVERGENT B1 ;  /* 0x0000000000017941 */ /* 0x000fea0003800200 */
.L_x_12162:
        /* <DEDUP_REMOVED lines=11> */
.L_x_12166:
[----:B------:R-:W-:Y:S01]  /*6220*/  IMAD.MOV.U32 R2, RZ, RZ, R25 ;  /* 0x000000ffff027224 */ /* 0x000fe200078e0019 */
[----:B------:R-:W-:Y:S01]  /*6230*/  PRMT R26, R22, 0x7632, R26 ;  /* 0x00007632161a7816 */ /* 0x000fe2000000001a */
[----:B------:R-:W-:Y:S01]  /*6240*/  IMAD.MOV.U32 R11, RZ, RZ, R10 ;  /* 0x000000ffff0b7224 */ /* 0x000fe200078e000a */
[----:B------:R-:W-:-:S07]  /*6250*/  PRMT R46, R46, 0x5410, R46 ;  /* 0x000054102e2e7816 */ /* 0x000fce000000002e */
.L_x_12167:
[----:B------:R-:W-:Y:S05]  /*6260*/  BSYNC.RECONVERGENT B1 ;  /* 0x0000000000017941 */ /* 0x000fea0003800200 */
.L_x_12165:
        /* <DEDUP_REMOVED lines=11> */
.L_x_12169:
[----:B------:R-:W-:Y:S01]  /*6320*/  IMAD.MOV.U32 R25, RZ, RZ, R2 ;  /* 0x000000ffff197224 */ /* 0x000fe200078e0002 */
[----:B------:R-:W-:Y:S01]  /*6330*/  PRMT R27, R26, 0x7610, R27 ;  /* 0x000076101a1b7816 */ /* 0x000fe2000000001b */
[----:B------:R-:W-:Y:S01]  /*6340*/  IMAD.MOV.U32 R10, RZ, RZ, R13 ;  /* 0x000000ffff0a7224 */ /* 0x000fe200078e000d */
[----:B------:R-:W-:-:S07]  /*6350*/  PRMT R46, R47, 0x7632, R46 ;  /* 0x000076322f2e7816 */ /* 0x000fce000000002e */
.L_x_12170:
[----:B------:R-:W-:Y:S05]  /*6360*/  BSYNC.RECONVERGENT B1 ;  /* 0x0000000000017941 */ /* 0x000fea0003800200 */
.L_x_12168:
        /* <DEDUP_REMOVED lines=11> */
.L_x_12172:
[----:B------:R-:W-:Y:S01]  /*6420*/  IMAD.MOV.U32 R2, RZ, RZ, R25 ;  /* 0x000000ffff027224 */ /* 0x000fe200078e0019 */
[----:B------:R-:W-:Y:S01]  /*6430*/  PRMT R22, R22, 0x5410, R27 ;  /* 0x0000541016167816 */ /* 0x000fe2000000001b */
[----:B------:R-:W-:Y:S01]  /*6440*/  IMAD.MOV.U32 R13, RZ, RZ, R12 ;  /* 0x000000ffff0d7224 */ /* 0x000fe200078e000c */
[----:B------:R-:W-:-:S07]  /*6450*/  PRMT R47, R47, 0x5410, R47 ;  /* 0x000054102f2f7816 */ /* 0x000fce000000002f */
.L_x_12173:
[----:B------:R-:W-:Y:S05]  /*6460*/  BSYNC.RECONVERGENT B1 ;  /* 0x0000000000017941 */ /* 0x000fea0003800200 */
.L_x_12171:
        /* <DEDUP_REMOVED lines=11> */
.L_x_12175:
[----:B------:R-:W-:Y:S01]  /*6520*/  IMAD.MOV.U32 R25, RZ, RZ, R2 ;  /* 0x000000ffff197224 */ /* 0x000fe200078e0002 */
[----:B------:R-:W-:Y:S01]  /*6530*/  PRMT R26, R26, 0x7610, R22 ;  /* 0x000076101a1a7816 */ /* 0x000fe20000000016 */
[----:B------:R-:W-:Y:S01]  /*6540*/  IMAD.MOV.U32 R12, RZ, RZ, R15 ;  /* 0x000000ffff0c7224 */ /* 0x000fe200078e000f */
[----:B------:R-:W-:-:S07]  /*6550*/  PRMT R47, R48, 0x7632, R47 ;  /* 0x00007632302f7816 */ /* 0x000fce000000002f */
.L_x_12176:
[----:B------:R-:W-:Y:S05]  /*6560*/  BSYNC.RECONVERGENT B1 ;  /* 0x0000000000017941 */ /* 0x000fea0003800200 */
.L_x_12174:
        /* <DEDUP_REMOVED lines=11> */
.L_x_12178:
[----:B------:R-:W-:Y:S01]  /*6620*/  IMAD.MOV.U32 R2, RZ, RZ, R25 ;  /* 0x000000ffff027224 */ /* 0x000fe200078e0019 */
[----:B------:R-:W-:Y:S01]  /*6630*/  PRMT R26, R26, 0x7632, R26 ;  /* 0x000076321a1a7816 */ /* 0x000fe2000000001a */
[----:B------:R-:W-:Y:S01]  /*6640*/  IMAD.MOV.U32 R15, RZ, RZ, R14 ;  /* 0x000000ffff0f7224 */ /* 0x000fe200078e000e */
[----:B------:R-:W-:-:S07]  /*6650*/  PRMT R48, R48, 0x5410, R48 ;  /* 0x0000541030307816 */ /* 0x000fce0000000030 */
.L_x_12179:
[----:B------:R-:W-:Y:S05]  /*6660*/  BSYNC.RECONVERGENT B1 ;  /* 0x0000000000017941 */ /* 0x000fea0003800200 */
.L_x_12177:
        /* <DEDUP_REMOVED lines=11> */
.L_x_12181:
[----:B------:R-:W-:Y:S01]  /*6720*/  IMAD.MOV.U32 R25, RZ, RZ, R2 ;  /* 0x000000ffff197224 */ /* 0x000fe200078e0002 */
[----:B------:R-:W-:Y:S01]  /*6730*/  PRMT R27, R26, 0x7610, R27 ;  /* 0x000076101a1b7816 */ /* 0x000fe2000000001b */
[----:B------:R-:W-:Y:S01]  /*6740*/  IMAD.MOV.U32 R14, RZ, RZ, R17 ;  /* 0x000000ffff0e7224 */ /* 0x000fe200078e0011 */
[----:B------:R-:W-:-:S07]  /*6750*/  PRMT R48, R49, 0x7632, R48 ;  /* 0x0000763231307816 */ /* 0x000fce0000000030 */
.L_x_12182:
[----:B------:R-:W-:Y:S05]  /*6760*/  BSYNC.RECONVERGENT B1 ;  /* 0x0000000000017941 */ /* 0x000fea0003800200 */
.L_x_12180:
        /* <DEDUP_REMOVED lines=11> */
.L_x_12184:
[----:B------:R-:W-:Y:S01]  /*6820*/  IMAD.MOV.U32 R2, RZ, RZ, R25 ;  /* 0x000000ffff027224 */ /* 0x000fe200078e0019 */
[----:B------:R-:W-:Y:S01]  /*6830*/  PRMT R22, R22, 0x5410, R27 ;  /* 0x0000541016167816 */ /* 0x000fe2000000001b */
[----:B------:R-:W-:Y:S01]  /*6840*/  IMAD.MOV.U32 R17, RZ, RZ, R16 ;  /* 0x000000ffff117224 */ /* 0x000fe200078e0010 */
[----:B------:R-:W-:-:S07]  /*6850*/  PRMT R49, R49, 0x5410, R49 ;  /* 0x0000541031317816 */ /* 0x000fce0000000031 */
.L_x_12185:
[----:B------:R-:W-:Y:S05]  /*6860*/  BSYNC.RECONVERGENT B1 ;  /* 0x0000000000017941 */ /* 0x000fea0003800200 */
.L_x_12183:
        /* <DEDUP_REMOVED lines=11> */
.L_x_12187:
[----:B------:R-:W-:Y:S01]  /*6920*/  IMAD.MOV.U32 R26, RZ, RZ, R2 ;  /* 0x000000ffff1a7224 */ /* 0x000fe200078e0002 */
[----:B------:R-:W-:Y:S01]  /*6930*/  PRMT R25, R25, 0x7610, R22 ;  /* 0x0000761019197816 */ /* 0x000fe20000000016 */
[----:B------:R-:W-:Y:S01]  /*6940*/  IMAD.MOV.U32 R16, RZ, RZ, R3 ;  /* 0x000000ffff107224 */ /* 0x000fe200078e0003 */
[----:B------:R-:W-:-:S07]  /*6950*/  PRMT R49, R52, 0x7632, R49 ;  /* 0x0000763234317816 */ /* 0x000fce0000000031 */
.L_x_12188:
[----:B------:R-:W-:Y:S05]  /*6960*/  BSYNC.RECONVERGENT B1 ;  /* 0x0000000000017941 */ /* 0x000fea0003800200 */
.L_x_12186:
        /* <DEDUP_REMOVED lines=11> */
.L_x_12190:
[----:B------:R-:W-:Y:S01]  /*6a20*/  PRMT R52, R52, 0x5410, R22 ;  /* 0x0000541034347816 */ /* 0x000fe20000000016 */
[----:B------:R-:W-:Y:S01]  /*6a30*/  IMAD.MOV.U32 R3, RZ, RZ, R21 ;  /* 0x000000ffff037224 */ /* 0x000fe200078e0015 */
[----:B------:R-:W-:Y:S01]  /*6a40*/  PRMT R54, R54, 0x7610, R25 ;  /* 0x0000761036367816 */ /* 0x000fe20000000019 */
[----:B------:R-:W-:Y:S01]  /*6a50*/  IMAD.MOV.U32 R2, RZ, RZ, R26 ;  /* 0x000000ffff027224 */ /* 0x000fe200078e001a */
[----:B------:R-:W-:Y:S01]  /*6a60*/  PRMT R22, R25, 0x7632, R22 ;  /* 0x0000763219167816 */ /* 0x000fe20000000016 */
[----:B------:R-:W-:-:S07]  /*6a70*/  IMAD.MOV.U32 R21, RZ, RZ, R26 ;  /* 0x000000ffff157224 */ /* 0x000fce00078e001a */
.L_x_12191:
[----:B------:R-:W-:Y:S05]  /*6a80*/  BSYNC.RECONVERGENT B1 ;  /* 0x0000000000017941 */ /* 0x000fea0003800200 */
.L_x_12189:
[----:B------:R-:W-:Y:S02]  /*6a90*/  VIADD R23, R23, 0x4 ;  /* 0x0000000417177836 */ /* 0x000fe40000000000 */
[----:B------:R-:W-:Y:S01]  /*6aa0*/  VIADD R20, R20, 0x2 ;  /* 0x0000000214147836 */ /* 0x000fe20000000000 */
[----:B------:R-:W-:Y:S06]  /*6ab0*/  @P2 BRA `(.L_x_12192) ;  /* 0xfffffff000082947 */ /* 0x000fec000383ffff */
.L_x_12146:
[----:B------:R-:W-:Y:S05]  /*6ac0*/  BSYNC.RECONVERGENT B0 ;  /* 0x0000000000007941 */ /* 0x000fea0003800200 */
.L_x_12145:
        /* <DEDUP_REMOVED lines=43> */
[----:B------:R-:W-:Y:S02]  /*6d80*/  IMAD.MOV.U32 R23, RZ, RZ, R44 ;  /* 0x000000ffff177224 */ /* 0x000fe400078e002c */
[----:B------:R-:W-:Y:S01]  /*6d90*/  IMAD.MOV.U32 R44, RZ, RZ, R39 ;  /* 0x000000ffff2c7224 */ /* 0x000fe200078e0027 */
[----:B------:R-:W-:Y:S04]  /*6da0*/  STL.64 [R1], R20 ;  /* 0x0000001401007387 */ /* 0x000fe80000100a00 */
        /* <DEDUP_REMOVED lines=10> */
[----:B0-----:R-:W-:Y:S02]  /*6e50*/  PRMT R22, R54, 0x7632, R22 ;  /* 0x0000763236167816 */ /* 0x001fe40000000016 */
[----:B------:R-:W-:Y:S02]  /*6e60*/  FSEL R44, R39, R20, P0 ;  /* 0x00000014272c7208 */ /* 0x000fe40000000000 */
[----:B------:R-:W-:Y:S02]  /*6e70*/  FSEL R23, R20, R39, P0 ;  /* 0x0000002714177208 */ /* 0x000fe40000000000 */
[----:B------:R-:W-:Y:S02]  /*6e80*/  FSEL R20, R45, R21, P0 ;  /* 0x000000152d147208 */ /* 0x000fe40000000000 */
[----:B------:R-:W-:Y:S01]  /*6e90*/  FSEL R45, R21, R45, P0 ;  /* 0x0000002d152d7208 */ /* 0x000fe20000000000 */
[----:B------:R-:W-:Y:S01]  /*6ea0*/  FADD.FTZ R23, -R44, R23 ;  /* 0x000000172c177221 */ /* 0x000fe20000010100 */
[----:B------:R-:W-:-:S03]  /*6eb0*/  IMAD.MOV.U32 R21, RZ, RZ, R2 ;  /* 0x000000ffff157224 */ /* 0x000fc600078e0002 */
[----:B------:R-:W-:Y:S01]  /*6ec0*/  FMUL.FTZ R25, R23, 1.4426950216293334961 ;  /* 0x3fb8aa3b17197820 */ /* 0x000fe20000410000 */
[----:B------:R-:W-:-:S05]  /*6ed0*/  IMAD.MOV.U32 R23, RZ, RZ, R57 ;  /* 0x000000ffff177224 */ /* 0x000fca00078e0039 */
[----:B------:R-:W0:Y:S02]  /*6ee0*/  MUFU.EX2 R25, R25 ;  /* 0x0000001900197308 */ /* 0x000e240000000800 */
[----:B0-----:R-:W-:Y:S01]  /*6ef0*/  FFMA.FTZ R45, R45, R25, R20 ;  /* 0x000000192d2d7223 */ /* 0x001fe20000010014 */
[----:B------:R-:W-:-:S07]  /*6f00*/  IMAD.MOV.U32 R20, RZ, RZ, R1 ;  /* 0x000000ffff147224 */ /* 0x000fce00078e0001 */
.L_x_12240:
        /* <DEDUP_REMOVED lines=20> */
.L_x_12196:
[----:B------:R-:W-:Y:S01]  /*7050*/  IMAD.MOV.U32 R2, RZ, RZ, R5 ;  /* 0x000000ffff027224 */ /* 0x000fe200078e0005 */
[--C-:B------:R-:W-:Y:S01]  /*7060*/  PRMT R22, R22, 0x7610, R55.reuse ;  /* 0x0000761016167816 */ /* 0x100fe20000000037 */
[----:B------:R-:W-:Y:S01]  /*7070*/  IMAD.MOV.U32 R5, RZ, RZ, R4 ;  /* 0x000000ffff057224 */ /* 0x000fe200078e0004 */
[----:B------:R-:W-:-:S07]  /*7080*/  PRMT R55, R55, 0x5410, R55 ;  /* 0x0000541037377816 */ /* 0x000fce0000000037 */
.L_x_12197:
[----:B------:R-:W-:Y:S05]  /*7090*/  BSYNC.RECONVERGENT B1 ;  /* 0x0000000000017941 */ /* 0x000fea0003800200 */
.L_x_12195:
        /* <DEDUP_REMOVED lines=11> */
.L_x_12199:
[----:B------:R-:W-:Y:S01]  /*7150*/  IMAD.MOV.U32 R25, RZ, RZ, R2 ;  /* 0x000000ffff197224 */ /* 0x000fe200078e0002 */
[----:B------:R-:W-:Y:S01]  /*7160*/  PRMT R26, R22, 0x7632, R26 ;  /* 0x00007632161a7816 */ /* 0x000fe2000000001a */
[----:B------:R-:W-:Y:S01]  /*7170*/  IMAD.MOV.U32 R4, RZ, RZ, R7 ;  /* 0x000000ffff047224 */ /* 0x000fe200078e0007 */
[----:B------:R-:W-:-:S07]  /*7180*/  PRMT R55, R54, 0x7610, R55 ;  /* 0x0000761036377816 */ /* 0x000fce0000000037 */
.L_x_12200:
[----:B------:R-:W-:Y:S05]  /*7190*/  BSYNC.RECONVERGENT B1 ;  /* 0x0000000000017941 */ /* 0x000fea0003800200 */
.L_x_12198:
        /* <DEDUP_REMOVED lines=11> */
.L_x_12202:
[----:B------:R-:W-:Y:S01]  /*7250*/  IMAD.MOV.U32 R2, RZ, RZ, R25 ;  /* 0x000000ffff027224 */ /* 0x000fe200078e0019 */
[----:B------:R-:W-:Y:S01]  /*7260*/  PRMT R26, R26, 0x5410, R26 ;  /* 0x000054101a1a7816 */ /* 0x000fe2000000001a */
[----:B------:R-:W-:Y:S01]  /*7270*/  IMAD.MOV.U32 R7, RZ, RZ, R6 ;  /* 0x000000ffff077224 */ /* 0x000fe200078e0006 */
[----:B------:R-:W-:-:S07]  /*7280*/  PRMT R54, R53, 0x7610, R54 ;  /* 0x0000761035367816 */ /* 0x000fce0000000036 */
.L_x_12203:
[----:B------:R-:W-:Y:S05]  /*7290*/  BSYNC.RECONVERGENT B1 ;  /* 0x0000000000017941 */ /* 0x000fea0003800200 */
.L_x_12201:
        /* <DEDUP_REMOVED lines=11> */
.L_x_12205:
[----:B------:R-:W-:Y:S01]  /*7350*/  IMAD.MOV.U32 R25, RZ, RZ, R2 ;  /* 0x000000ffff197224 */ /* 0x000fe200078e0002 */
[----:B------:R-:W-:Y:S01]  /*7360*/  PRMT R22, R22, 0x7610, R26 ;  /* 0x0000761016167816 */ /* 0x000fe2000000001a */
[----:B------:R-:W-:Y:S01]  /*7370*/  IMAD.MOV.U32 R6, RZ, RZ, R9 ;  /* 0x000000ffff067224 */ /* 0x000fe200078e0009 */
[----:B------:R-:W-:-:S07]  /*7380*/  PRMT R53, R53, 0x7632, R53 ;  /* 0x0000763235357816 */ /* 0x000fce0000000035 */
.L_x_12206:
[----:B------:R-:W-:Y:S05]  /*7390*/  BSYNC.RECONVERGENT B1 ;  /* 0x0000000000017941 */ /* 0x000fea0003800200 */
.L_x_12204:
        /* <DEDUP_REMOVED lines=11> */
.L_x_12208:
[----:B------:R-:W-:Y:S01]  /*7450*/  IMAD.MOV.U32 R2, RZ, RZ, R25 ;  /* 0x000000ffff027224 */ /* 0x000fe200078e0019 */
[----:B------:R-:W-:Y:S01]  /*7460*/  PRMT R26, R26, 0x7610, R22 ;  /* 0x000076101a1a7816 */ /* 0x000fe20000000016 */
[----:B------:R-:W-:Y:S01]  /*7470*/  IMAD.MOV.U32 R9, RZ, RZ, R8 ;  /* 0x000000ffff097224 */ /* 0x000fe200078e0008 */
[----:B------:R-:W-:-:S07]  /*7480*/  PRMT R53, R53, 0x5410, R52 ;  /* 0x0000541035357816 */ /* 0x000fce0000000034 */
.L_x_12209:
[----:B------:R-:W-:Y:S05]  /*7490*/  BSYNC.RECONVERGENT B1 ;  /* 0x0000000000017941 */ /* 0x000fea0003800200 */
.L_x_12207:
        /* <DEDUP_REMOVED lines=11> */
.L_x_12211:
[----:B------:R-:W-:Y:S01]  /*7550*/  IMAD.MOV.U32 R25, RZ, RZ, R2 ;  /* 0x000000ffff197224 */ /* 0x000fe200078e0002 */
[----:B------:R-:W-:Y:S01]  /*7560*/  PRMT R22, R22, 0x7610, R26 ;  /* 0x0000761016167816 */ /* 0x000fe2000000001a */
[----:B------:R-:W-:Y:S01]  /*7570*/  IMAD.MOV.U32 R8, RZ, RZ, R11 ;  /* 0x000000ffff087224 */ /* 0x000fe200078e000b */
[----:B------:R-:W-:-:S07]  /*7580*/  PRMT R52, R46, 0x7632, R52 ;  /* 0x000076322e347816 */ /* 0x000fce0000000034 */
.L_x_12212:
[----:B------:R-:W-:Y:S05]  /*7590*/  BSYNC.RECONVERGENT B1 ;  /* 0x0000000000017941 */ /* 0x000fea0003800200 */
.L_x_12210:
        /* <DEDUP_REMOVED lines=11> */
.L_x_12214:
[----:B------:R-:W-:Y:S01]  /*7650*/  IMAD.MOV.U32 R2, RZ, RZ, R25 ;  /* 0x000000ffff027224 */ /* 0x000fe200078e0019 */
[----:B------:R-:W-:Y:S01]  /*7660*/  PRMT R26, R22, 0x7632, R26 ;  /* 0x00007632161a7816 */ /* 0x000fe2000000001a */
[----:B------:R-:W-:Y:S01]  /*7670*/  IMAD.MOV.U32 R11, RZ, RZ, R10 ;  /* 0x000000ffff0b7224 */ /* 0x000fe200078e000a */
[----:B------:R-:W-:-:S07]  /*7680*/  PRMT R46, R46, 0x5410, R46 ;  /* 0x000054102e2e7816 */ /* 0x000fce000000002e */
.L_x_12215:
[----:B------:R-:W-:Y:S05]  /*7690*/  BSYNC.RECONVERGENT B1 ;  /* 0x0000000000017941 */ /* 0x000fea0003800200 */
.L_x_12213:
        /* <DEDUP_REMOVED lines=11> */
.L_x_12217:
[----:B------:R-:W-:Y:S01]  /*7750*/  IMAD.MOV.U32 R25, RZ, RZ, R2 ;  /* 0x000000ffff197224 */ /* 0x000fe200078e0002 */
[----:B------:R-:W-:Y:S01]  /*7760*/  PRMT R27, R26, 0x7610, R27 ;  /* 0x000076101a1b7816 */ /* 0x000fe2000000001b */
[----:B------:R-:W-:Y:S01]  /*7770*/  IMAD.MOV.U32 R10, RZ, RZ, R13 ;  /* 0x000000ffff0a7224 */ /* 0x000fe200078e000d */
[----:B------:R-:W-:-:S07]  /*7780*/  PRMT R46, R47, 0x7632, R46 ;  /* 0x000076322f2e7816 */ /* 0x000fce000000002e */
.L_x_12218:
[----:B------:R-:W-:Y:S05]  /*7790*/  BSYNC.RECONVERGENT B1 ;  /* 0x0000000000017941 */ /* 0x000fea0003800200 */
.L_x_12216:
        /* <DEDUP_REMOVED lines=11> */
.L_x_12220:
[----:B------:R-:W-:Y:S01]  /*7850*/  IMAD.MOV.U32 R2, RZ, RZ, R25 ;  /* 0x000000ffff027224 */ /* 0x000fe200078e0019 */
[----:B------:R-:W-:Y:S01]  /*7860*/  PRMT R22, R22, 0x5410, R27 ;  /* 0x0000541016167816 */ /* 0x000fe2000000001b */
[----:B------:R-:W-:Y:S01]  /*7870*/  IMAD.MOV.U32 R13, RZ, RZ, R12 ;  /* 0x000000ffff0d7224 */ /* 0x000fe200078e000c */
[----:B------:R-:W-:-:S07]  /*7880*/  PRMT R47, R47, 0x5410, R47 ;  /* 0x000054102f2f7816 */ /* 0x000fce000000002f */
.L_x_12221:
[----:B------:R-:W-:Y:S05]  /*7890*/  BSYNC.RECONVERGENT B1 ;  /* 0x0000000000017941 */ /* 0x000fea0003800200 */
.L_x_12219:
        /* <DEDUP_REMOVED lines=11> */
.L_x_12223:
[----:B------:R-:W-:Y:S01]  /*7950*/  IMAD.MOV.U32 R25, RZ, RZ, R2 ;  /* 0x000000ffff197224 */ /* 0x000fe200078e0002 */
[----:B------:R-:W-:Y:S01]  /*7960*/  PRMT R26, R26, 0x7610, R22 ;  /* 0x000076101a1a7816 */ /* 0x000fe20000000016 */
[----:B------:R-:W-:Y:S01]  /*7970*/  IMAD.MOV.U32 R12, RZ, RZ, R15 ;  /* 0x000000ffff0c7224 */ /* 0x000fe200078e000f */
[----:B------:R-:W-:-:S07]  /*7980*/  PRMT R47, R48, 0x7632, R47 ;  /* 0x00007632302f7816 */ /* 0x000fce000000002f */
.L_x_12224:
[----:B------:R-:W-:Y:S05]  /*7990*/  BSYNC.RECONVERGENT B1 ;  /* 0x0000000000017941 */ /* 0x000fea0003800200 */
.L_x_12222:
        /* <DEDUP_REMOVED lines=11> */
.L_x_12226:
[----:B------:R-:W-:Y:S01]  /*7a50*/  IMAD.MOV.U32 R2, RZ, RZ, R25 ;  /* 0x000000ffff027224 */ /* 0x000fe200078e0019 */
[----:B------:R-:W-:Y:S01]  /*7a60*/  PRMT R26, R26, 0x7632, R26 ;  /* 0x000076321a1a7816 */ /* 0x000fe2000000001a */
[----:B------:R-:W-:Y:S01]  /*7a70*/  IMAD.MOV.U32 R15, RZ, RZ, R14 ;  /* 0x000000ffff0f7224 */ /* 0x000fe200078e000e */
[----:B------:R-:W-:-:S07]  /*7a80*/  PRMT R48, R48, 0x5410, R48 ;  /* 0x0000541030307816 */ /* 0x000fce0000000030 */
.L_x_12227:
[----:B------:R-:W-:Y:S05]  /*7a90*/  BSYNC.RECONVERGENT B1 ;  /* 0x0000000000017941 */ /* 0x000fea0003800200 */
.L_x_12225:
        /* <DEDUP_REMOVED lines=11> */
.L_x_12229:
[----:B------:R-:W-:Y:S01]  /*7b50*/  IMAD.MOV.U32 R25, RZ, RZ, R2 ;  /* 0x000000ffff197224 */ /* 0x000fe200078e0002 */
[----:B------:R-:W-:Y:S01]  /*7b60*/  PRMT R27, R26, 0x7610, R27 ;  /* 0x000076101a1b7816 */ /* 0x000fe2000000001b */
[----:B------:R-:W-:Y:S01]  /*7b70*/  IMAD.MOV.U32 R14, RZ, RZ, R17 ;  /* 0x000000ffff0e7224 */ /* 0x000fe200078e0011 */
[----:B------:R-:W-:-:S07]  /*7b80*/  PRMT R48, R49, 0x7632, R48 ;  /* 0x0000763231307816 */ /* 0x000fce0000000030 */
.L_x_12230:
[----:B------:R-:W-:Y:S05]  /*7b90*/  BSYNC.RECONVERGENT B1 ;  /* 0x0000000000017941 */ /* 0x000fea0003800200 */
.L_x_12228:
        /* <DEDUP_REMOVED lines=11> */
.L_x_12232:
[----:B------:R-:W-:Y:S01]  /*7c50*/  IMAD.MOV.U32 R2, RZ, RZ, R25 ;  /* 0x000000ffff027224 */ /* 0x000fe200078e0019 */
[----:B------:R-:W-:Y:S01]  /*7c60*/  PRMT R22, R22, 0x5410, R27 ;  /* 0x0000541016167816 */ /* 0x000fe2000000001b */
[----:B------:R-:W-:Y:S01]  /*7c70*/  IMAD.MOV.U32 R17, RZ, RZ, R16 ;  /* 0x000000ffff117224 */ /* 0x000fe200078e0010 */
[----:B------:R-:W-:-:S07]  /*7c80*/  PRMT R49, R49, 0x5410, R49 ;  /* 0x0000541031317816 */ /* 0x000fce0000000031 */
.L_x_12233:
[----:B------:R-:W-:Y:S05]  /*7c90*/  BSYNC.RECONVERGENT B1 ;  /* 0x0000000000017941 */ /* 0x000fea0003800200 */
.L_x_12231:
        /* <DEDUP_REMOVED lines=11> */
.L_x_12235:
[----:B------:R-:W-:Y:S01]  /*7d50*/  IMAD.MOV.U32 R26, RZ, RZ, R2 ;  /* 0x000000ffff1a7224 */ /* 0x000fe200078e0002 */
[----:B------:R-:W-:Y:S01]  /*7d60*/  PRMT R25, R25, 0x7610, R22 ;  /* 0x0000761019197816 */ /* 0x000fe20000000016 */
[----:B------:R-:W-:Y:S01]  /*7d70*/  IMAD.MOV.U32 R16, RZ, RZ, R3 ;  /* 0x000000ffff107224 */ /* 0x000fe200078e0003 */
[----:B------:R-:W-:-:S07]  /*7d80*/  PRMT R49, R52, 0x7632, R49 ;  /* 0x0000763234317816 */ /* 0x000fce0000000031 */
.L_x_12236:
[----:B------:R-:W-:Y:S05]  /*7d90*/  BSYNC.RECONVERGENT B1 ;  /* 0x0000000000017941 */ /* 0x000fea0003800200 */
.L_x_12234:
        /* <DEDUP_REMOVED lines=11> */
.L_x_12238:
[----:B------:R-:W-:Y:S01]  /*7e50*/  PRMT R52, R52, 0x5410, R22 ;  /* 0x0000541034347816 */ /* 0x000fe20000000016 */
[----:B------:R-:W-:Y:S01]  /*7e60*/  IMAD.MOV.U32 R3, RZ, RZ, R21 ;  /* 0x000000ffff037224 */ /* 0x000fe200078e0015 */
[----:B------:R-:W-:Y:S01]  /*7e70*/  PRMT R54, R54, 0x7610, R25 ;  /* 0x0000761036367816 */ /* 0x000fe20000000019 */
[----:B------:R-:W-:Y:S01]  /*7e80*/  IMAD.MOV.U32 R2, RZ, RZ, R26 ;  /* 0x000000ffff027224 */ /* 0x000fe200078e001a */
[----:B------:R-:W-:Y:S01]  /*7e90*/  PRMT R22, R25, 0x7632, R22 ;  /* 0x0000763219167816 */ /* 0x000fe20000000016 */
[----:B------:R-:W-:-:S07]  /*7ea0*/  IMAD.MOV.U32 R21, RZ, RZ, R26 ;  /* 0x000000ffff157224 */ /* 0x000fce00078e001a */
.L_x_12239:
[----:B------:R-:W-:Y:S05]  /*7eb0*/  BSYNC.RECONVERGENT B1 ;  /* 0x0000000000017941 */ /* 0x000fea0003800200 */
.L_x_12237:
[----:B------:R-:W-:Y:S02]  /*7ec0*/  VIADD R23, R23, 0x4 ;  /* 0x0000000417177836 */ /* 0x000fe40000000000 */
[----:B------:R-:W-:Y:S01]  /*7ed0*/  VIADD R20, R20, 0x2 ;  /* 0x0000000214147836 */ /* 0x000fe20000000000 */
[----:B------:R-:W-:Y:S06]  /*7ee0*/  @P2 BRA `(.L_x_12240) ;  /* 0xfffffff000082947 */ /* 0x000fec000383ffff */
.L_x_12194:
[----:B------:R-:W-:Y:S05]  /*7ef0*/  BSYNC.RECONVERGENT B0 ;  /* 0x0000000000007941 */ /* 0x000fea0003800200 */
.L_x_12193:
[----:B------:R-:W-:Y:S01]  /*7f00*/  PRMT R20, R54, 0x7632, R52 ;  /* 0x0000763236147816 */ /* 0x000fe20000000034 */
[----:B0-----:R-:W-:Y:S01]  /*7f10*/  SHFL.DOWN PT, R22, R2, 0x10, 0x1f ;  /* 0x0a001f0002167f89 */ /* 0x001fe200000e0000 */
[----:B------:R-:W-:Y:S01]  /*7f20*/  PRMT R41, R52, 0x7610, R53 ;  /* 0x0000761034297816 */ /* 0x000fe20000000035 */
[----:B------:R-:W-:Y:S01]  /*7f30*/  BSSY.RECONVERGENT B0, `(.L_x_12241) ;  /* 0x000015a000007945 */ /* 0x000fe20003800200 */
[----:B------:R-:W-:Y:S01]  /*7f40*/  PRMT R40, R53, 0x5410, R54 ;  /* 0x0000541035287816 */ /* 0x000fe20000000036 */
[----:B------:R-:W0:Y:S01]  /*7f50*/  SHFL.DOWN PT, R23, R3, 0x10, 0x1f ;  /* 0x0a001f0003177f89 */ /* 0x000e2200000e0000 */
[----:B------:R-:W-:-:S03]  /*7f60*/  ISETP.GE.AND P0, PT, R38, 0x10, PT ;  /* 0x000000102600780c */ /* 0x000fc60003f06270 */
        /* <DEDUP_REMOVED lines=60> */
.L_x_12288:
        /* <DEDUP_REMOVED lines=20> */
.L_x_12244:
[----:B------:R-:W-:Y:S01]  /*8470*/  IMAD.MOV.U32 R2, RZ, RZ, R5 ;  /* 0x000000ffff027224 */ /* 0x000fe200078e0005 */
[--C-:B------:R-:W-:Y:S01]  /*8480*/  PRMT R22, R22, 0x7610, R55.reuse ;  /* 0x0000761016167816 */ /* 0x100fe20000000037 */
[----:B------:R-:W-:Y:S01]  /*8490*/  IMAD.MOV.U32 R5, RZ, RZ, R4 ;  /* 0x000000ffff057224 */ /* 0x000fe200078e0004 */
[----:B------:R-:W-:-:S07]  /*84a0*/  PRMT R55, R55, 0x5410, R55 ;  /* 0x0000541037377816 */ /* 0x000fce0000000037 */
.L_x_12245:
[----:B------:R-:W-:Y:S05]  /*84b0*/  BSYNC.RECONVERGENT B1 ;  /* 0x0000000000017941 */ /* 0x000fea0003800200 */
.L_x_12243:
        /* <DEDUP_REMOVED lines=11> */
.L_x_12247:
[----:B------:R-:W-:Y:S01]  /*8570*/  IMAD.MOV.U32 R25, RZ, RZ, R2 ;  /* 0x000000ffff197224 */ /* 0x000fe200078e0002 */
[----:B------:R-:W-:Y:S01]  /*8580*/  PRMT R26, R22, 0x7632, R26 ;  /* 0x00007632161a7816 */ /* 0x000fe2000000001a */
[----:B------:R-:W-:Y:S01]  /*8590*/  IMAD.MOV.U32 R4, RZ, RZ, R7 ;  /* 0x000000ffff047224 */ /* 0x000fe200078e0007 */
[----:B------:R-:W-:-:S07]  /*85a0*/  PRMT R55, R54, 0x7610, R55 ;  /* 0x0000761036377816 */ /* 0x000fce0000000037 */
.L_x_12248:
[----:B------:R-:W-:Y:S05]  /*85b0*/  BSYNC.RECONVERGENT B1 ;  /* 0x0000000000017941 */ /* 0x000fea0003800200 */
.L_x_12246:
        /* <DEDUP_REMOVED lines=11> */
.L_x_12250:
[----:B------:R-:W-:Y:S01]  /*8670*/  IMAD.MOV.U32 R2, RZ, RZ, R25 ;  /* 0x000000ffff027224 */ /* 0x000fe200078e0019 */
[----:B------:R-:W-:Y:S01]  /*8680*/  PRMT R26, R26, 0x5410, R26 ;  /* 0x000054101a1a7816 */ /* 0x000fe2000000001a */
[----:B------:R-:W-:Y:S01]  /*8690*/  IMAD.MOV.U32 R7, RZ, RZ, R6 ;  /* 0x000000ffff077224 */ /* 0x000fe200078e0006 */
[----:B------:R-:W-:-:S07]  /*86a0*/  PRMT R54, R53, 0x7610, R54 ;  /* 0x0000761035367816 */ /* 0x000fce0000000036 */
.L_x_12251:
[----:B------:R-:W-:Y:S05]  /*86b0*/  BSYNC.RECONVERGENT B1 ;  /* 0x0000000000017941 */ /* 0x000fea0003800200 */
.L_x_12249:
        /* <DEDUP_REMOVED lines=11> */
.L_x_12253:
[----:B------:R-:W-:Y:S01]  /*8770*/  IMAD.MOV.U32 R25, RZ, RZ, R2 ;  /* 0x000000ffff197224 */ /* 0x000fe200078e0002 */
[----:B------:R-:W-:Y:S01]  /*8780*/  PRMT R22, R22, 0x7610, R26 ;  /* 0x0000761016167816 */ /* 0x000fe2000000001a */
[----:B------:R-:W-:Y:S01]  /*8790*/  IMAD.MOV.U32 R6, RZ, RZ, R9 ;  /* 0x000000ffff067224 */ /* 0x000fe200078e0009 */
[----:B------:R-:W-:-:S07]  /*87a0*/  PRMT R53, R53, 0x7632, R53 ;  /* 0x0000763235357816 */ /* 0x000fce0000000035 */
.L_x_12254:
[----:B------:R-:W-:Y:S05]  /*87b0*/  BSYNC.RECONVERGENT B1 ;  /* 0x0000000000017941 */ /* 0x000fea0003800200 */
.L_x_12252:
        /* <DEDUP_REMOVED lines=11> */
.L_x_12256:
[----:B------:R-:W-:Y:S01]  /*8870*/  IMAD.MOV.U32 R2, RZ, RZ, R25 ;  /* 0x000000ffff027224 */ /* 0x000fe200078e0019 */
[----:B------:R-:W-:Y:S01]  /*8880*/  PRMT R26, R26, 0x7610, R22 ;  /* 0x000076101a1a7816 */ /* 0x000fe20000000016 */
[----:B------:R-:W-:Y:S01]  /*8890*/  IMAD.MOV.U32 R9, RZ, RZ, R8 ;  /* 0x000000ffff097224 */ /* 0x000fe200078e0008 */
[----:B------:R-:W-:-:S07]  /*88a0*/  PRMT R53, R53, 0x5410, R52 ;  /* 0x0000541035357816 */ /* 0x000fce0000000034 */
.L_x_12257:
[----:B------:R-:W-:Y:S05]  /*88b0*/  BSYNC.RECONVERGENT B1 ;  /* 0x0000000000017941 */ /* 0x000fea0003800200 */
.L_x_12255:
        /* <DEDUP_REMOVED lines=11> */
.L_x_12259:
[----:B------:R-:W-:Y:S01]  /*8970*/  IMAD.MOV.U32 R25, RZ, RZ, R2 ;  /* 0x000000ffff197224 */ /* 0x000fe200078e0002 */
[----:B------:R-:W-:Y:S01]  /*8980*/  PRMT R22, R22, 0x7610, R26 ;  /* 0x0000761016167816 */ /* 0x000fe2000000001a */
[----:B------:R-:W-:Y:S01]  /*8990*/  IMAD.MOV.U32 R8, RZ, RZ, R11 ;  /* 0x000000ffff087224 */ /* 0x000fe200078e000b */
[----:B------:R-:W-:-:S07]  /*89a0*/  PRMT R52, R46, 0x7632, R52 ;  /* 0x000076322e347816 */ /* 0x000fce0000000034 */
.L_x_12260:
[----:B------:R-:W-:Y:S05]  /*89b0*/  BSYNC.RECONVERGENT B1 ;  /* 0x0000000000017941 */ /* 0x000fea0003800200 */
.L_x_12258:
        /* <DEDUP_REMOVED lines=11> */
.L_x_12262:
[----:B------:R-:W-:Y:S01]  /*8a70*/  IMAD.MOV.U32 R2, RZ, RZ, R25 ;  /* 0x000000ffff027224 */ /* 0x000fe200078e0019 */
[----:B------:R-:W-:Y:S01]  /*8a80*/  PRMT R26, R22, 0x7632, R26 ;  /* 0x00007632161a7816 */ /* 0x000fe2000000001a */
[----:B------:R-:W-:Y:S01]  /*8a90*/  IMAD.MOV.U32 R11, RZ, RZ, R10 ;  /* 0x000000ffff0b7224 */ /* 0x000fe200078e000a */
[----:B------:R-:W-:-:S07]  /*8aa0*/  PRMT R46, R46, 0x5410, R46 ;  /* 0x000054102e2e7816 */ /* 0x000fce000000002e */
.L_x_12263:
[----:B------:R-:W-:Y:S05]  /*8ab0*/  BSYNC.RECONVERGENT B1 ;  /* 0x0000000000017941 */ /* 0x000fea0003800200 */
.L_x_12261:
        /* <DEDUP_REMOVED lines=11> */
.L_x_12265:
[----:B------:R-:W-:Y:S01]  /*8b70*/  IMAD.MOV.U32 R25, RZ, RZ, R2 ;  /* 0x000000ffff197224 */ /* 0x000fe200078e0002 */
[----:B------:R-:W-:Y:S01]  /*8b80*/  PRMT R27, R26, 0x7610, R27 ;  /* 0x000076101a1b7816 */ /* 0x000fe2000000001b */
[----:B------:R-:W-:Y:S01]  /*8b90*/  IMAD.MOV.U32 R10, RZ, RZ, R13 ;  /* 0x000000ffff0a7224 */ /* 0x000fe200078e000d */
[----:B------:R-:W-:-:S07]  /*8ba0*/  PRMT R46, R47, 0x7632, R46 ;  /* 0x000076322f2e7816 */ /* 0x000fce000000002e */
.L_x_12266:
[----:B------:R-:W-:Y:S05]  /*8bb0*/  BSYNC.RECONVERGENT B1 ;  /* 0x0000000000017941 */ /* 0x000fea0003800200 */
.L_x_12264:
        /* <DEDUP_REMOVED lines=11> */
.L_x_12268:
[----:B------:R-:W-:Y:S01]  /*8c70*/  IMAD.MOV.U32 R2, RZ, RZ, R25 ;  /* 0x000000ffff027224 */ /* 0x000fe200078e0019 */
[----:B------:R-:W-:Y:S01]  /*8c80*/  PRMT R22, R22, 0x5410, R27 ;  /* 0x0000541016167816 */ /* 0x000fe2000000001b */
[----:B------:R-:W-:Y:S01]  /*8c90*/  IMAD.MOV.U32 R13, RZ, RZ, R12 ;  /* 0x000000ffff0d7224 */ /* 0x000fe200078e000c */
[----:B------:R-:W-:-:S07]  /*8ca0*/  PRMT R47, R47, 0x5410, R47 ;  /* 0x000054102f2f7816 */ /* 0x000fce000000002f */
.L_x_12269:
[----:B------:R-:W-:Y:S05]  /*8cb0*/  BSYNC.RECONVERGENT B1 ;  /* 0x0000000000017941 */ /* 0x000fea0003800200 */
.L_x_12267:
        /* <DEDUP_REMOVED lines=11> */
.L_x_12271:
[----:B------:R-:W-:Y:S01]  /*8d70*/  IMAD.MOV.U32 R25, RZ, RZ, R2 ;  /* 0x000000ffff197224 */ /* 0x000fe200078e0002 */
[----:B------:R-:W-:Y:S01]  /*8d80*/  PRMT R26, R26, 0x7610, R22 ;  /* 0x000076101a1a7816 */ /* 0x000fe20000000016 */
[----:B------:R-:W-:Y:S01]  /*8d90*/  IMAD.MOV.U32 R12, RZ, RZ, R15 ;  /* 0x000000ffff0c7224 */ /* 0x000fe200078e000f */
[----:B------:R-:W-:-:S07]  /*8da0*/  PRMT R47, R48, 0x7632, R47 ;  /* 0x00007632302f7816 */ /* 0x000fce000000002f */
.L_x_12272:
[----:B------:R-:W-:Y:S05]  /*8db0*/  BSYNC.RECONVERGENT B1 ;  /* 0x0000000000017941 */ /* 0x000fea0003800200 */
.L_x_12270:
        /* <DEDUP_REMOVED lines=11> */
.L_x_12274:
[----:B------:R-:W-:Y:S01]  /*8e70*/  IMAD.MOV.U32 R2, RZ, RZ, R25 ;  /* 0x000000ffff027224 */ /* 0x000fe200078e0019 */
[----:B------:R-:W-:Y:S01]  /*8e80*/  PRMT R26, R26, 0x7632, R26 ;  /* 0x000076321a1a7816 */ /* 0x000fe2000000001a */
[----:B------:R-:W-:Y:S01]  /*8e90*/  IMAD.MOV.U32 R15, RZ, RZ, R14 ;  /* 0x000000ffff0f7224 */ /* 0x000fe200078e000e */
[----:B------:R-:W-:-:S07]  /*8ea0*/  PRMT R48, R48, 0x5410, R48 ;  /* 0x0000541030307816 */ /* 0x000fce0000000030 */
.L_x_12275:
[----:B------:R-:W-:Y:S05]  /*8eb0*/  BSYNC.RECONVERGENT B1 ;  /* 0x0000000000017941 */ /* 0x000fea0003800200 */
.L_x_12273:
        /* <DEDUP_REMOVED lines=11> */
.L_x_12277:
[----:B------:R-:W-:Y:S01]  /*8f70*/  IMAD.MOV.U32 R25, RZ, RZ, R2 ;  /* 0x000000ffff197224 */ /* 0x000fe200078e0002 */
[----:B------:R-:W-:Y:S01]  /*8f80*/  PRMT R27, R26, 0x7610, R27 ;  /* 0x000076101a1b7816 */ /* 0x000fe2000000001b */
[----:B------:R-:W-:Y:S01]  /*8f90*/  IMAD.MOV.U32 R14, RZ, RZ, R17 ;  /* 0x000000ffff0e7224 */ /* 0x000fe200078e0011 */
[----:B------:R-:W-:-:S07]  /*8fa0*/  PRMT R48, R49, 0x7632, R48 ;  /* 0x0000763231307816 */ /* 0x000fce0000000030 */
.L_x_12278:
[----:B------:R-:W-:Y:S05]  /*8fb0*/  BSYNC.RECONVERGENT B1 ;  /* 0x0000000000017941 */ /* 0x000fea0003800200 */
.L_x_12276:
        /* <DEDUP_REMOVED lines=11> */
.L_x_12280:
[----:B------:R-:W-:Y:S01]  /*9070*/  IMAD.MOV.U32 R2, RZ, RZ, R25 ;  /* 0x000000ffff027224 */ /* 0x000fe200078e0019 */
[----:B------:R-:W-:Y:S01]  /*9080*/  PRMT R22, R22, 0x5410, R27 ;  /* 0x0000541016167816 */ /* 0x000fe2000000001b */
[----:B------:R-:W-:Y:S01]  /*9090*/  IMAD.MOV.U32 R17, RZ, RZ, R16 ;  /* 0x000000ffff117224 */ /* 0x000fe200078e0010 */
[----:B------:R-:W-:-:S07]  /*90a0*/  PRMT R49, R49, 0x5410, R49 ;  /* 0x0000541031317816 */ /* 0x000fce0000000031 */
.L_x_12281:
[----:B------:R-:W-:Y:S05]  /*90b0*/  BSYNC.RECONVERGENT B1 ;  /* 0x0000000000017941 */ /* 0x000fea0003800200 */
.L_x_12279:
        /* <DEDUP_REMOVED lines=11> */
.L_x_12283:
[----:B------:R-:W-:Y:S01]  /*9170*/  IMAD.MOV.U32 R26, RZ, RZ, R2 ;  /* 0x000000ffff1a7224 */ /* 0x000fe200078e0002 */
[----:B------:R-:W-:Y:S01]  /*9180*/  PRMT R25, R25, 0x7610, R22 ;  /* 0x0000761019197816 */ /* 0x000fe20000000016 */
[----:B------:R-:W-:Y:S01]  /*9190*/  IMAD.MOV.U32 R16, RZ, RZ, R3 ;  /* 0x000000ffff107224 */ /* 0x000fe200078e0003 */
[----:B------:R-:W-:-:S07]  /*91a0*/  PRMT R49, R52, 0x7632, R49 ;  /* 0x0000763234317816 */ /* 0x000fce0000000031 */
.L_x_12284:
[----:B------:R-:W-:Y:S05]  /*91b0*/  BSYNC.RECONVERGENT B1 ;  /* 0x0000000000017941 */ /* 0x000fea0003800200 */
.L_x_12282:
        /* <DEDUP_REMOVED lines=11> */
.L_x_12286:
[----:B------:R-:W-:Y:S01]  /*9270*/  PRMT R52, R52, 0x5410, R22 ;  /* 0x0000541034347816 */ /* 0x000fe20000000016 */
[----:B------:R-:W-:Y:S01]  /*9280*/  IMAD.MOV.U32 R3, RZ, RZ, R21 ;  /* 0x000000ffff037224 */ /* 0x000fe200078e0015 */
[----:B------:R-:W-:Y:S01]  /*9290*/  PRMT R54, R54, 0x7610, R25 ;  /* 0x0000761036367816 */ /* 0x000fe20000000019 */
[----:B------:R-:W-:Y:S01]  /*92a0*/  IMAD.MOV.U32 R2, RZ, RZ, R26 ;  /* 0x000000ffff027224 */ /* 0x000fe200078e001a */
[----:B------:R-:W-:Y:S01]  /*92b0*/  PRMT R22, R25, 0x7632, R22 ;  /* 0x0000763219167816 */ /* 0x000fe20000000016 */
[----:B------:R-:W-:-:S07]  /*92c0*/  IMAD.MOV.U32 R21, RZ, RZ, R26 ;  /* 0x000000ffff157224 */ /* 0x000fce00078e001a */
.L_x_12287:
[----:B------:R-:W-:Y:S05]  /*92d0*/  BSYNC.RECONVERGENT B1 ;  /* 0x0000000000017941 */ /* 0x000fea0003800200 */
.L_x_12285:
        /* <DEDUP_REMOVED lines=9> */
[----:B0-----:R-:W-:Y:S02]  /*9370*/  LEA R21, R22, R21, 0x18 ;  /* 0x0000001516157211 */ /* 0x001fe400078ec0ff */
[----:B------:R-:W-:-:S03]  /*9380*/  PRMT R22, R54, 0x7632, R52 ;  /* 0x0000763236167816 */ /* 0x000fc60000000034 */
[----:B------:R-:W-:Y:S02]  /*9390*/  IMAD R24, R20, 0x68, R21 ;  /* 0x0000006814187824 */ /* 0x000fe400078e0215 */
[----:B------:R-:W-:Y:S02]  /*93a0*/  IMAD.MOV.U32 R20, RZ, RZ, R48 ;  /* 0x000000ffff147224 */ /* 0x000fe400078e0030 */
[----:B------:R-:W-:Y:S01]  /*93b0*/  IMAD.MOV.U32 R21, RZ, RZ, R47 ;  /* 0x000000ffff157224 */ /* 0x000fe200078e002f */
[----:B------:R0:W-:Y:S04]  /*93c0*/  STS.64 [R24+0x50], R22 ;  /* 0x0000501618007388 */ /* 0x0001e80000000a00 */
[----:B------:R1:W-:Y:S04]  /*93d0*/  STS.64 [R24+0x58], R20 ;  /* 0x0000581418007388 */ /* 0x0003e80000000a00 */
[----:B------:R2:W-:Y:S01]  /*93e0*/  STS.64 [R24+0x8], R44 ;  /* 0x0000082c18007388 */ /* 0x0005e20000000a00 */
[----:B0-----:R-:W-:Y:S01]  /*93f0*/  IMAD.MOV.U32 R22, RZ, RZ, R46 ;  /* 0x000000ffff167224 */ /* 0x001fe200078e002e */
[----:B------:R-:W-:-:S02]  /*9400*/  PRMT R23, R52, 0x7610, R53 ;  /* 0x0000761034177816 */ /* 0x000fc40000000035 */
[----:B------:R2:W-:Y:S01]  /*9410*/  STS.64 [R24+0x10], R2 ;  /* 0x0000100218007388 */ /* 0x0005e20000000a00 */
[----:B-1----:R-:W-:Y:S01]  /*9420*/  PRMT R20, R53, 0x5410, R54 ;  /* 0x0000541035147816 */ /* 0x002fe20000000036 */
[----:B------:R-:W-:Y:S02]  /*9430*/  IMAD.MOV.U32 R21, RZ, RZ, R55 ;  /* 0x000000ffff157224 */ /* 0x000fe400078e0037 */
        /* <DEDUP_REMOVED lines=9> */
.L_x_12242:
[----:B------:R-:W-:Y:S05]  /*94d0*/  BSYNC.RECONVERGENT B0 ;  /* 0x0000000000007941 */ /* 0x000fea0003800200 */
.L_x_12241:
[----:B------:R-:W-:Y:S01]  /*94e0*/  BAR.SYNC.DEFER_BLOCKING 0x0 ;  /* 0x0000000000007b1d */ /* 0x000fe20000010000 */
[----:B------:R-:W-:-:S05]  /*94f0*/  ISETP.NE.AND P0, PT, R18, RZ, PT ;  /* 0x000000ff1200720c */ /* 0x000fca0003f05270 */
[----:B------:R-:W-:Y:S08]  /*9500*/  BSSY.RECONVERGENT B0, `(.L_x_12289) ;  /* 0x0000363000007945 */ /* 0x000ff00003800200 */
[----:B------:R-:W-:Y:S05]  /*9510*/  @P0 BRA `(.L_x_12290) ;  /* 0x0000003400840947 */ /* 0x000fea0003800000 */
[----:B------:R-:W1:Y:S01]  /*9520*/  S2UR UR5, SR_CgaCtaId ;  /* 0x00000000000579c3 */ /* 0x000e620000008800 */
[----:B------:R-:W-:Y:S02]  /*9530*/  UMOV UR4, 0x400 ;  /* 0x0000040000047882 */ /* 0x000fe40000000000 */
[----:B-1----:R-:W-:-:S09]  /*9540*/  ULEA UR4, UR5, UR4, 0x18 ;  /* 0x0000000405047291 */ /* 0x002fd2000f8ec0ff */
[----:B0-2---:R-:W0:Y:S04]  /*9550*/  LDS.128 R20, [UR4+0x70] ;  /* 0x00007004ff147984 */ /* 0x005e280008000c00 */
[----:B------:R-:W1:Y:S04]  /*9560*/  LDS.128 R24, [UR4+0x80] ;  /* 0x00008004ff187984 */ /* 0x000e680008000c00 */
[----:B------:R-:W2:Y:S04]  /*9570*/  LDS.128 R28, [UR4+0x90] ;  /* 0x00009004ff1c7984 */ /* 0x000ea80008000c00 */
[----:B------:R-:W3:Y:S04]  /*9580*/  LDS.128 R32, [UR4+0xa0] ;  /* 0x0000a004ff207984 */ /* 0x000ee80008000c00 */
[----:B------:R-:W4:Y:S04]  /*9590*/  LDS.128 R36, [UR4+0xb0] ;  /* 0x0000b004ff247984 */ /* 0x000f280008000c00 */
[----:B------:R-:W5:Y:S04]  /*95a0*/  LDS.128 R40, [UR4+0xc0] ;  /* 0x0000c004ff287984 */ /* 0x000f680008000c00 */
[----:B------:R-:W5:Y:S01]  /*95b0*/  LDS.64 R50, [UR4+0xd0] ;  /* 0x0000d004ff327984 */ /* 0x000f620008000a00 */
[----:B0-----:R-:W-:-:S03]  /*95c0*/  FSETP.GT.FTZ.AND P0, PT, R44, R20, PT ;  /* 0x000000142c00720b */ /* 0x001fc60003f14000 */
[----:B------:R0:W-:Y:S01]  /*95d0*/  STL.64 [R1], R20 ;  /* 0x0000001401007387 */ /* 0x0001e20000100a00 */
[----:B------:R-:W-:-:S03]  /*95e0*/  FSEL R61, R44, R20, P0 ;  /* 0x000000142c3d7208 */ /* 0x000fc60000000000 */
[----:B-1----:R-:W-:Y:S01]  /*95f0*/  STL.64 [R1+0x10], R24 ;  /* 0x0000101801007387 */ /* 0x002fe20000100a00 */
[----:B------:R-:W-:Y:S02]  /*9600*/  FSEL R44, R20, R44, P0 ;  /* 0x0000002c142c7208 */ /* 0x000fe40000000000 */
[----:B------:R-:W-:Y:S01]  /*9610*/  FSEL R60, R45, R21, P0 ;  /* 0x000000152d3c7208 */ /* 0x000fe20000000000 */
[----:B------:R-:W-:Y:S02]  /*9620*/  STL.64 [R1+0x18], R26 ;  /* 0x0000181a01007387 */ /* 0x000fe40000100a00 */
[----:B------:R-:W-:Y:S02]  /*9630*/  FADD.FTZ R44, -R61, R44 ;  /* 0x0000002c3d2c7221 */ /* 0x000fe40000010100 */
[----:B--2---:R-:W-:Y:S01]  /*9640*/  STL.64 [R1+0x20], R28 ;  /* 0x0000201c01007387 */ /* 0x004fe20000100a00 */
[----:B0-----:R-:W-:Y:S01]  /*9650*/  FSEL R21, R21, R45, P0 ;  /* 0x0000002d15157208 */ /* 0x001fe20000000000 */
[----:B------:R-:W-:Y:S01]  /*9660*/  FMUL.FTZ R44, R44, 1.4426950216293334961 ;  /* 0x3fb8aa3b2c2c7820 */ /* 0x000fe20000410000 */
[----:B------:R-:W-:Y:S01]  /*9670*/  IMAD.MOV.U32 R20, RZ, RZ, R57 ;  /* 0x000000ffff147224 */ /* 0x000fe200078e0039 */
[----:B------:R-:W-:Y:S04]  /*9680*/  STL.64 [R1+0x28], R30 ;  /* 0x0000281e01007387 */ /* 0x000fe80000100a00 */
[----:B---3--:R-:W-:Y:S01]  /*9690*/  STL.64 [R1+0x30], R32 ;  /* 0x0000302001007387 */ /* 0x008fe20000100a00 */
[----:B------:R-:W0:Y:S03]  /*96a0*/  MUFU.EX2 R44, R44 ;  /* 0x0000002c002c7308 */ /* 0x000e260000000800 */
[----:B------:R-:W-:Y:S04]  /*96b0*/  STL.64 [R1+0x38], R34 ;  /* 0x0000382201007387 */ /* 0x000fe80000100a00 */
[----:B----4-:R-:W-:Y:S04]  /*96c0*/  STL.64 [R1+0x40], R36 ;  /* 0x0000402401007387 */ /* 0x010fe80000100a00 */
[----:B------:R-:W-:Y:S04]  /*96d0*/  STL.64 [R1+0x48], R38 ;  /* 0x0000482601007387 */ /* 0x000fe80000100a00 */
[----:B-----5:R-:W-:Y:S01]  /*96e0*/  STL.64 [R1+0x50], R40 ;  /* 0x0000502801007387 */ /* 0x020fe20000100a00 */
[----:B0-----:R-:W-:Y:S01]  /*96f0*/  FFMA.FTZ R60, R21, R44, R60 ;  /* 0x0000002c153c7223 */ /* 0x001fe2000001003c */
[----:B------:R-:W-:-:S02]  /*9700*/  IMAD.MOV.U32 R21, RZ, RZ, R1 ;  /* 0x000000ffff157224 */ /* 0x000fc400078e0001 */
[----:B------:R-:W-:Y:S04]  /*9710*/  STL.64 [R1+0x58], R42 ;  /* 0x0000582a01007387 */ /* 0x000fe80000100a00 */
[----:B------:R-:W-:Y:S04]  /*9720*/  STL.64 [R1+0x60], R50 ;  /* 0x0000603201007387 */ /* 0x000fe80000100a00 */
[----:B------:R0:W-:Y:S02]  /*9730*/  STL.64 [R1+0x8], R22 ;  /* 0x0000081601007387 */ /* 0x0001e40000100a00 */
[----:B0-----:R-:W-:-:S07]  /*9740*/  IMAD.MOV.U32 R22, RZ, RZ, RZ ;  /* 0x000000ffff167224 */ /* 0x001fce00078e00ff */
.L_x_12336:
        /* <DEDUP_REMOVED lines=20> */
.L_x_12292:
[----:B------:R-:W-:Y:S01]  /*9890*/  IMAD.MOV.U32 R24, RZ, RZ, R5 ;  /* 0x000000ffff187224 */ /* 0x000fe200078e0005 */
[--C-:B------:R-:W-:Y:S01]  /*98a0*/  PRMT R23, R23, 0x7610, R55.reuse ;  /* 0x0000761017177816 */ /* 0x100fe20000000037 */
[----:B------:R-:W-:Y:S01]  /*98b0*/  IMAD.MOV.U32 R5, RZ, RZ, R4 ;  /* 0x000000ffff057224 */ /* 0x000fe200078e0004 */
[----:B------:R-:W-:-:S07]  /*98c0*/  PRMT R55, R55, 0x5410, R55 ;  /* 0x0000541037377816 */ /* 0x000fce0000000037 */
.L_x_12293:
[----:B------:R-:W-:Y:S05]  /*98d0*/  BSYNC.RECONVERGENT B1 ;  /* 0x0000000000017941 */ /* 0x000fea0003800200 */
.L_x_12291:
        /* <DEDUP_REMOVED lines=11> */
.L_x_12295:
[----:B------:R-:W-:Y:S01]  /*9990*/  IMAD.MOV.U32 R25, RZ, RZ, R24 ;  /* 0x000000ffff197224 */ /* 0x000fe200078e0018 */
[----:B------:R-:W-:Y:S01]  /*99a0*/  PRMT R23, R23, 0x7632, R23 ;  /* 0x0000763217177816 */ /* 0x000fe20000000017 */
[----:B------:R-:W-:Y:S01]  /*99b0*/  IMAD.MOV.U32 R4, RZ, RZ, R7 ;  /* 0x000000ffff047224 */ /* 0x000fe200078e0007 */
[----:B------:R-:W-:-:S07]  /*99c0*/  PRMT R55, R54, 0x7610, R55 ;  /* 0x0000761036377816 */ /* 0x000fce0000000037 */
.L_x_12296:
[----:B------:R-:W-:Y:S05]  /*99d0*/  BSYNC.RECONVERGENT B1 ;  /* 0x0000000000017941 */ /* 0x000fea0003800200 */
.L_x_12294:
        /* <DEDUP_REMOVED lines=11> */
.L_x_12298:
[----:B------:R-:W-:Y:S01]  /*9a90*/  IMAD.MOV.U32 R24, RZ, RZ, R25 ;  /* 0x000000ffff187224 */ /* 0x000fe200078e0019 */
[----:B------:R-:W-:Y:S01]  /*9aa0*/  PRMT R26, R23, 0x7610, R26 ;  /* 0x00007610171a7816 */ /* 0x000fe2000000001a */
[----:B------:R-:W-:Y:S01]  /*9ab0*/  IMAD.MOV.U32 R7, RZ, RZ, R6 ;  /* 0x000000ffff077224 */ /* 0x000fe200078e0006 */
[----:B------:R-:W-:-:S07]  /*9ac0*/  PRMT R54, R53, 0x7610, R54 ;  /* 0x0000761035367816 */ /* 0x000fce0000000036 */
.L_x_12299:
[----:B------:R-:W-:Y:S05]  /*9ad0*/  BSYNC.RECONVERGENT B1 ;  /* 0x0000000000017941 */ /* 0x000fea0003800200 */
.L_x_12297:
        /* <DEDUP_REMOVED lines=11> */
.L_x_12301:
[----:B------:R-:W-:Y:S01]  /*9b90*/  IMAD.MOV.U32 R23, RZ, RZ, R24 ;  /* 0x000000ffff177224 */ /* 0x000fe200078e0018 */
[----:B------:R-:W-:Y:S01]  /*9ba0*/  PRMT R25, R25, 0x5410, R26 ;  /* 0x0000541019197816 */ /* 0x000fe2000000001a */
[----:B------:R-:W-:Y:S01]  /*9bb0*/  IMAD.MOV.U32 R6, RZ, RZ, R9 ;  /* 0x000000ffff067224 */ /* 0x000fe200078e0009 */
[----:B------:R-:W-:-:S07]  /*9bc0*/  PRMT R53, R53, 0x7632, R53 ;  /* 0x0000763235357816 */ /* 0x000fce0000000035 */
.L_x_12302:
[----:B------:R-:W-:Y:S05]  /*9bd0*/  BSYNC.RECONVERGENT B1 ;  /* 0x0000000000017941 */ /* 0x000fea0003800200 */
.L_x_12300:
        /* <DEDUP_REMOVED lines=11> */
.L_x_12304:
[----:B------:R-:W-:Y:S01]  /*9c90*/  IMAD.MOV.U32 R24, RZ, RZ, R23 ;  /* 0x000000ffff187224 */ /* 0x000fe200078e0017 */
[----:B------:R-:W-:Y:S01]  /*9ca0*/  PRMT R26, R26, 0x7610, R25 ;  /* 0x000076101a1a7816 */ /* 0x000fe20000000019 */
[----:B------:R-:W-:Y:S01]  /*9cb0*/  IMAD.MOV.U32 R9, RZ, RZ, R8 ;  /* 0x000000ffff097224 */ /* 0x000fe200078e0008 */
[----:B------:R-:W-:-:S07]  /*9cc0*/  PRMT R53, R53, 0x5410, R52 ;  /* 0x0000541035357816 */ /* 0x000fce0000000034 */
.L_x_12305:
[----:B------:R-:W-:Y:S05]  /*9cd0*/  BSYNC.RECONVERGENT B1 ;  /* 0x0000000000017941 */ /* 0x000fea0003800200 */
.L_x_12303:
        /* <DEDUP_REMOVED lines=11> */
.L_x_12307:
[----:B------:R-:W-:Y:S01]  /*9d90*/  IMAD.MOV.U32 R23, RZ, RZ, R24 ;  /* 0x000000ffff177224 */ /* 0x000fe200078e0018 */
[----:B------:R-:W-:Y:S01]  /*9da0*/  PRMT R25, R25, 0x7610, R26 ;  /* 0x0000761019197816 */ /* 0x000fe2000000001a */
[----:B------:R-:W-:Y:S01]  /*9db0*/  IMAD.MOV.U32 R8, RZ, RZ, R11 ;  /* 0x000000ffff087224 */ /* 0x000fe200078e000b */
[----:B------:R-:W-:-:S07]  /*9dc0*/  PRMT R52, R46, 0x7632, R52 ;  /* 0x000076322e347816 */ /* 0x000fce0000000034 */
.L_x_12308:
[----:B------:R-:W-:Y:S05]  /*9dd0*/  BSYNC.RECONVERGENT B1 ;  /* 0x0000000000017941 */ /* 0x000fea0003800200 */
.L_x_12306:
        /* <DEDUP_REMOVED lines=11> */
.L_x_12310:
[----:B------:R-:W-:Y:S01]  /*9e90*/  IMAD.MOV.U32 R24, RZ, RZ, R23 ;  /* 0x000000ffff187224 */ /* 0x000fe200078e0017 */
[----:B------:R-:W-:Y:S01]  /*9ea0*/  PRMT R25, R25, 0x7632, R25 ;  /* 0x0000763219197816 */ /* 0x000fe20000000019 */
[----:B------:R-:W-:Y:S01]  /*9eb0*/  IMAD.MOV.U32 R11, RZ, RZ, R10 ;  /* 0x000000ffff0b7224 */ /* 0x000fe200078e000a */
[----:B------:R-:W-:-:S07]  /*9ec0*/  PRMT R46, R46, 0x5410, R46 ;  /* 0x000054102e2e7816 */ /* 0x000fce000000002e */
.L_x_12311:
[----:B------:R-:W-:Y:S05]  /*9ed0*/  BSYNC.RECONVERGENT B1 ;  /* 0x0000000000017941 */ /* 0x000fea0003800200 */
.L_x_12309:
        /* <DEDUP_REMOVED lines=11> */
.L_x_12313:
[----:B------:R-:W-:Y:S01]  /*9f90*/  IMAD.MOV.U32 R23, RZ, RZ, R24 ;  /* 0x000000ffff177224 */ /* 0x000fe200078e0018 */
[----:B------:R-:W-:Y:S01]  /*9fa0*/  PRMT R26, R25, 0x7610, R26 ;  /* 0x00007610191a7816 */ /* 0x000fe2000000001a */
[----:B------:R-:W-:Y:S01]  /*9fb0*/  IMAD.MOV.U32 R10, RZ, RZ, R13 ;  /* 0x000000ffff0a7224 */ /* 0x000fe200078e000d */
[----:B------:R-:W-:-:S07]  /*9fc0*/  PRMT R46, R47, 0x7632, R46 ;  /* 0x000076322f2e7816 */ /* 0x000fce000000002e */
.L_x_12314:
[----:B------:R-:W-:Y:S05]  /*9fd0*/  BSYNC.RECONVERGENT B1 ;  /* 0x0000000000017941 */ /* 0x000fea0003800200 */
.L_x_12312:
        /* <DEDUP_REMOVED lines=11> */
.L_x_12316:
[----:B------:R-:W-:Y:S01]  /*a090*/  IMAD.MOV.U32 R24, RZ, RZ, R23 ;  /* 0x000000ffff187224 */ /* 0x000fe200078e0017 */
[----:B------:R-:W-:Y:S01]  /*a0a0*/  PRMT R25, R25, 0x5410, R26 ;  /* 0x0000541019197816 */ /* 0x000fe2000000001a */
[----:B------:R-:W-:Y:S01]  /*a0b0*/  IMAD.MOV.U32 R13, RZ, RZ, R12 ;  /* 0x000000ffff0d7224 */ /* 0x000fe200078e000c */
[----:B------:R-:W-:-:S07]  /*a0c0*/  PRMT R47, R47, 0x5410, R47 ;  /* 0x000054102f2f7816 */ /* 0x000fce000000002f */
.L_x_12317:
[----:B------:R-:W-:Y:S05]  /*a0d0*/  BSYNC.RECONVERGENT B1 ;  /* 0x0000000000017941 */ /* 0x000fea0003800200 */
.L_x_12315:
        /* <DEDUP_REMOVED lines=11> */
.L_x_12319:
[----:B------:R-:W-:Y:S01]  /*a190*/  IMAD.MOV.U32 R23, RZ, RZ, R24 ;  /* 0x000000ffff177224 */ /* 0x000fe200078e0018 */
[----:B------:R-:W-:Y:S01]  /*a1a0*/  PRMT R26, R26, 0x7610, R25 ;  /* 0x000076101a1a7816 */ /* 0x000fe20000000019 */
[----:B------:R-:W-:Y:S01]  /*a1b0*/  IMAD.MOV.U32 R12, RZ, RZ, R15 ;  /* 0x000000ffff0c7224 */ /* 0x000fe200078e000f */
[----:B------:R-:W-:-:S07]  /*a1c0*/  PRMT R47, R48, 0x7632, R47 ;  /* 0x00007632302f7816 */ /* 0x000fce000000002f */
.L_x_12320:
[----:B------:R-:W-:Y:S05]  /*a1d0*/  BSYNC.RECONVERGENT B1 ;  /* 0x0000000000017941 */ /* 0x000fea0003800200 */
.L_x_12318:
        /* <DEDUP_REMOVED lines=11> */
.L_x_12322:
[----:B------:R-:W-:Y:S01]  /*a290*/  IMAD.MOV.U32 R24, RZ, RZ, R23 ;  /* 0x000000ffff187224 */ /* 0x000fe200078e0017 */
[----:B------:R-:W-:Y:S01]  /*a2a0*/  PRMT R25, R26, 0x7632, R25 ;  /* 0x000076321a197816 */ /* 0x000fe20000000019 */
[----:B------:R-:W-:Y:S01]  /*a2b0*/  IMAD.MOV.U32 R15, RZ, RZ, R14 ;  /* 0x000000ffff0f7224 */ /* 0x000fe200078e000e */
[----:B------:R-:W-:-:S07]  /*a2c0*/  PRMT R48, R48, 0x5410, R48 ;  /* 0x0000541030307816 */ /* 0x000fce0000000030 */
.L_x_12323:
[----:B------:R-:W-:Y:S05]  /*a2d0*/  BSYNC.RECONVERGENT B1 ;  /* 0x0000000000017941 */ /* 0x000fea0003800200 */
.L_x_12321:
        /* <DEDUP_REMOVED lines=11> */
.L_x_12325:
[----:B------:R-:W-:Y:S01]  /*a390*/  IMAD.MOV.U32 R23, RZ, RZ, R24 ;  /* 0x000000ffff177224 */ /* 0x000fe200078e0018 */
[----:B------:R-:W-:Y:S01]  /*a3a0*/  PRMT R26, R25, 0x7610, R26 ;  /* 0x00007610191a7816 */ /* 0x000fe2000000001a */
[----:B------:R-:W-:Y:S01]  /*a3b0*/  IMAD.MOV.U32 R14, RZ, RZ, R17 ;  /* 0x000000ffff0e7224 */ /* 0x000fe200078e0011 */
[----:B------:R-:W-:-:S07]  /*a3c0*/  PRMT R48, R49, 0x7632, R48 ;  /* 0x0000763231307816 */ /* 0x000fce0000000030 */
.L_x_12326:
[----:B------:R-:W-:Y:S05]  /*a3d0*/  BSYNC.RECONVERGENT B1 ;  /* 0x0000000000017941 */ /* 0x000fea0003800200 */
.L_x_12324:
        /* <DEDUP_REMOVED lines=11> */
.L_x_12328:
[----:B------:R-:W-:Y:S01]  /*a490*/  IMAD.MOV.U32 R24, RZ, RZ, R23 ;  /* 0x000000ffff187224 */ /* 0x000fe200078e0017 */
[----:B------:R-:W-:Y:S01]  /*a4a0*/  PRMT R25, R25, 0x5410, R26 ;  /* 0x0000541019197816 */ /* 0x000fe2000000001a */
[----:B------:R-:W-:Y:S01]  /*a4b0*/  IMAD.MOV.U32 R17, RZ, RZ, R16 ;  /* 0x000000ffff117224 */ /* 0x000fe200078e0010 */
[----:B------:R-:W-:-:S07]  /*a4c0*/  PRMT R49, R49, 0x5410, R49 ;  /* 0x0000541031317816 */ /* 0x000fce0000000031 */
.L_x_12329:
[----:B------:R-:W-:Y:S05]  /*a4d0*/  BSYNC.RECONVERGENT B1 ;  /* 0x0000000000017941 */ /* 0x000fea0003800200 */
.L_x_12327:
        /* <DEDUP_REMOVED lines=11> */
.L_x_12331:
[----:B------:R-:W-:Y:S01]  /*a590*/  IMAD.MOV.U32 R23, RZ, RZ, R24 ;  /* 0x000000ffff177224 */ /* 0x000fe200078e0018 */
[----:B------:R-:W-:Y:S01]  /*a5a0*/  PRMT R26, R26, 0x7610, R25 ;  /* 0x000076101a1a7816 */ /* 0x000fe20000000019 */
[----:B------:R-:W-:Y:S01]  /*a5b0*/  IMAD.MOV.U32 R16, RZ, RZ, R3 ;  /* 0x000000ffff107224 */ /* 0x000fe200078e0003 */
[----:B------:R-:W-:-:S07]  /*a5c0*/  PRMT R49, R52, 0x7632, R49 ;  /* 0x0000763234317816 */ /* 0x000fce0000000031 */
.L_x_12332:
[----:B------:R-:W-:Y:S05]  /*a5d0*/  BSYNC.RECONVERGENT B1 ;  /* 0x0000000000017941 */ /* 0x000fea0003800200 */
.L_x_12330:
        /* <DEDUP_REMOVED lines=11> */
.L_x_12334:
[----:B------:R-:W-:Y:S01]  /*a690*/  PRMT R52, R52, 0x7610, R54 ;  /* 0x0000761034347816 */ /* 0x000fe20000000036 */
[----:B------:R-:W-:Y:S01]  /*a6a0*/  IMAD.MOV.U32 R3, RZ, RZ, R2 ;  /* 0x000000ffff037224 */ /* 0x000fe200078e0002 */
[----:B------:R-:W-:Y:S01]  /*a6b0*/  PRMT R50, R26, 0x7632, R50 ;  /* 0x000076321a327816 */ /* 0x000fe20000000032 */
[--C-:B------:R-:W-:Y:S01]  /*a6c0*/  IMAD.MOV.U32 R59, RZ, RZ, R23.reuse ;  /* 0x000000ffff3b7224 */ /* 0x100fe200078e0017 */
[----:B------:R-:W-:Y:S01]  /*a6d0*/  PRMT R54, R54, 0x7610, R26 ;  /* 0x0000761036367816 */ /* 0x000fe2000000001a */
[----:B------:R-:W-:-:S07]  /*a6e0*/  IMAD.MOV.U32 R2, RZ, RZ, R23 ;  /* 0x000000ffff027224 */ /* 0x000fce00078e0017 */
.L_x_12335:
[----:B------:R-:W-:Y:S05]  /*a6f0*/  BSYNC.RECONVERGENT B1 ;  /* 0x0000000000017941 */ /* 0x000fea0003800200 */
.L_x_12333:
[----:B------:R-:W-:Y:S02]  /*a700*/  VIADD R20, R20, 0x4 ;  /* 0x0000000414147836 */ /* 0x000fe40000000000 */
[----:B------:R-:W-:Y:S01]  /*a710*/  VIADD R21, R21, 0x2 ;  /* 0x0000000215157836 */ /* 0x000fe20000000000 */
[----:B------:R-:W-:Y:S06]  /*a720*/  @P2 BRA `(.L_x_12336) ;  /* 0xfffffff000082947 */ /* 0x000fec000383ffff */
[----:B------:R-:W0:Y:S01]  /*a730*/  S2UR UR5, SR_CgaCtaId ;  /* 0x00000000000579c3 */ /* 0x000e220000008800 */
[----:B------:R-:W-:Y:S02]  /*a740*/  UMOV UR4, 0x400 ;  /* 0x0000040000047882 */ /* 0x000fe40000000000 */
[----:B0-----:R-:W-:-:S09]  /*a750*/  ULEA UR4, UR5, UR4, 0x18 ;  /* 0x0000000405047291 */ /* 0x001fd2000f8ec0ff */
[----:B------:R-:W0:Y:S04]  /*a760*/  LDS.64 R44, [UR4+0xd8] ;  /* 0x0000d804ff2c7984 */ /* 0x000e280008000a00 */
[----:B------:R-:W1:Y:S04]  /*a770*/  LDS.128 R24, [UR4+0xf0] ;  /* 0x0000f004ff187984 */ /* 0x000e680008000c00 */
[----:B------:R-:W2:Y:S04]  /*a780*/  LDS.128 R28, [UR4+0x100] ;  /* 0x00010004ff1c7984 */ /* 0x000ea80008000c00 */
[----:B------:R-:W3:Y:S04]  /*a790*/  LDS.128 R32, [UR4+0x110] ;  /* 0x00011004ff207984 */ /* 0x000ee80008000c00 */
[----:B------:R-:W4:Y:S04]  /*a7a0*/  LDS.128 R36, [UR4+0x120] ;  /* 0x00012004ff247984 */ /* 0x000f280008000c00 */
[----:B------:R-:W5:Y:S04]  /*a7b0*/  LDS.128 R40, [UR4+0x130] ;  /* 0x00013004ff287984 */ /* 0x000f680008000c00 */
[----:B------:R-:W5:Y:S01]  /*a7c0*/  LDS.128 R20, [UR4+0xe0] ;  /* 0x0000e004ff147984 */ /* 0x000f620008000c00 */
[----:B0-----:R-:W-:-:S03]  /*a7d0*/  FSETP.GT.FTZ.AND P0, PT, R61, R44, PT ;  /* 0x0000002c3d00720b */ /* 0x001fc60003f14000 */
[----:B------:R-:W-:Y:S01]  /*a7e0*/  STL.64 [R1], R44 ;  /* 0x0000002c01007387 */ /* 0x000fe20000100a00 */
[----:B------:R-:W-:-:S03]  /*a7f0*/  FSEL R2, R61, R44, P0 ;  /* 0x0000002c3d027208 */ /* 0x000fc60000000000 */
[----:B-1----:R-:W-:Y:S01]  /*a800*/  STL.64 [R1+0x18], R24 ;  /* 0x0000181801007387 */ /* 0x002fe20000100a00 */
[----:B------:R-:W-:-:S03]  /*a810*/  FSEL R61, R44, R61, P0 ;  /* 0x0000003d2c3d7208 */ /* 0x000fc60000000000 */
[----:B------:R-:W-:Y:S02]  /*a820*/  STL.64 [R1+0x20], R26 ;  /* 0x0000201a01007387 */ /* 0x000fe40000100a00 */
[----:B------:R-:W-:Y:S02]  /*a830*/  FADD.FTZ R61, -R2, R61 ;  /* 0x0000003d023d7221 */ /* 0x000fe40000010100 */
[----:B--2---:R-:W-:Y:S02]  /*a840*/  STL.64 [R1+0x28], R28 ;  /* 0x0000281c01007387 */ /* 0x004fe40000100a00 */
[----:B------:R-:W-:Y:S02]  /*a850*/  FMUL.FTZ R61, R61, 1.4426950216293334961 ;  /* 0x3fb8aa3b3d3d7820 */ /* 0x000fe40000410000 */
[----:B------:R-:W-:Y:S04]  /*a860*/  STL.64 [R1+0x30], R30 ;  /* 0x0000301e01007387 */ /* 0x000fe80000100a00 */
[----:B---3--:R-:W-:Y:S01]  /*a870*/  STL.64 [R1+0x38], R32 ;  /* 0x0000382001007387 */ /* 0x008fe20000100a00 */
[----:B------:R-:W0:Y:S03]  /*a880*/  MUFU.EX2 R61, R61 ;  /* 0x0000003d003d7308 */ /* 0x000e260000000800 */
[----:B------:R-:W-:Y:S04]  /*a890*/  STL.64 [R1+0x40], R34 ;  /* 0x0000402201007387 */ /* 0x000fe80000100a00 */
[----:B----4-:R-:W-:Y:S04]  /*a8a0*/  STL.64 [R1+0x48], R36 ;  /* 0x0000482401007387 */ /* 0x010fe80000100a00 */
[----:B------:R-:W-:Y:S04]  /*a8b0*/  STL.64 [R1+0x50], R38 ;  /* 0x0000502601007387 */ /* 0x000fe80000100a00 */
[----:B-----5:R-:W-:Y:S04]  /*a8c0*/  STL.64 [R1+0x58], R40 ;  /* 0x0000582801007387 */ /* 0x020fe80000100a00 */
[----:B------:R-:W-:Y:S04]  /*a8d0*/  STL.64 [R1+0x60], R42 ;  /* 0x0000602a01007387 */ /* 0x000fe80000100a00 */
[----:B------:R1:W-:Y:S04]  /*a8e0*/  STL.64 [R1+0x8], R20 ;  /* 0x0000081401007387 */ /* 0x0003e80000100a00 */
[----:B------:R2:W-:Y:S01]  /*a8f0*/  STL.64 [R1+0x10], R22 ;  /* 0x0000101601007387 */ /* 0x0005e20000100a00 */
[----:B-1----:R-:W-:Y:S01]  /*a900*/  FSEL R20, R60, R45, P0 ;  /* 0x0000002d3c147208 */ /* 0x002fe20000000000 */
[----:B------:R-:W-:Y:S01]  /*a910*/  IMAD.MOV.U32 R21, RZ, RZ, R1 ;  /* 0x000000ffff157224 */ /* 0x000fe200078e0001 */
[----:B------:R-:W-:Y:S01]  /*a920*/  FSEL R45, R45, R60, P0 ;  /* 0x0000003c2d2d7208 */ /* 0x000fe20000000000 */
[----:B--2---:R-:W-:-:S04]  /*a930*/  IMAD.MOV.U32 R22, RZ, RZ, RZ ;  /* 0x000000ffff167224 */ /* 0x004fc800078e00ff */
[----:B0-----:R-:W-:Y:S01]  /*a940*/  FFMA.FTZ R60, R45, R61, R20 ;  /* 0x0000003d2d3c7223 */ /* 0x001fe20000010014 */
[----:B------:R-:W-:-:S07]  /*a950*/  IMAD.MOV.U32 R20, RZ, RZ, R57 ;  /* 0x000000ffff147224 */ /* 0x000fce00078e0039 */
.L_x_12382:
        /* <DEDUP_REMOVED lines=20> */
.L_x_12338:
[----:B------:R-:W-:Y:S01]  /*aaa0*/  IMAD.MOV.U32 R24, RZ, RZ, R5 ;  /* 0x000000ffff187224 */ /* 0x000fe200078e0005 */
[--C-:B------:R-:W-:Y:S01]  /*aab0*/  PRMT R23, R23, 0x7610, R55.reuse ;  /* 0x0000761017177816 */ /* 0x100fe20000000037 */
[----:B------:R-:W-:Y:S01]  /*aac0*/  IMAD.MOV.U32 R5, RZ, RZ, R4 ;  /* 0x000000ffff057224 */ /* 0x000fe200078e0004 */
[----:B------:R-:W-:-:S07]  /*aad0*/  PRMT R55, R55, 0x5410, R55 ;  /* 0x0000541037377816 */ /* 0x000fce0000000037 */
.L_x_12339:
[----:B------:R-:W-:Y:S05]  /*aae0*/  BSYNC.RECONVERGENT B1 ;  /* 0x0000000000017941 */ /* 0x000fea0003800200 */
.L_x_12337:
        /* <DEDUP_REMOVED lines=11> */
.L_x_12341:
[----:B------:R-:W-:Y:S01]  /*aba0*/  IMAD.MOV.U32 R25, RZ, RZ, R24 ;  /* 0x000000ffff197224 */ /* 0x000fe200078e0018 */
[----:B------:R-:W-:Y:S01]  /*abb0*/  PRMT R23, R23, 0x7632, R23 ;  /* 0x0000763217177816 */ /* 0x000fe20000000017 */
[----:B------:R-:W-:Y:S01]  /*abc0*/  IMAD.MOV.U32 R4, RZ, RZ, R7 ;  /* 0x000000ffff047224 */ /* 0x000fe200078e0007 */
[----:B------:R-:W-:-:S07]  /*abd0*/  PRMT R55, R54, 0x7610, R55 ;  /* 0x0000761036377816 */ /* 0x000fce0000000037 */
.L_x_12342:
[----:B------:R-:W-:Y:S05]  /*abe0*/  BSYNC.RECONVERGENT B1 ;  /* 0x0000000000017941 */ /* 0x000fea0003800200 */
.L_x_12340:
        /* <DEDUP_REMOVED lines=11> */
.L_x_12344:
[----:B------:R-:W-:Y:S01]  /*aca0*/  IMAD.MOV.U32 R24, RZ, RZ, R25 ;  /* 0x000000ffff187224 */ /* 0x000fe200078e0019 */
[----:B------:R-:W-:Y:S01]  /*acb0*/  PRMT R26, R23, 0x7610, R26 ;  /* 0x00007610171a7816 */ /* 0x000fe2000000001a */
[----:B------:R-:W-:Y:S01]  /*acc0*/  IMAD.MOV.U32 R7, RZ, RZ, R6 ;  /* 0x000000ffff077224 */ /* 0x000fe200078e0006 */
[----:B------:R-:W-:-:S07]  /*acd0*/  PRMT R54, R53, 0x7610, R54 ;  /* 0x0000761035367816 */ /* 0x000fce0000000036 */
.L_x_12345:
[----:B------:R-:W-:Y:S05]  /*ace0*/  BSYNC.RECONVERGENT B1 ;  /* 0x0000000000017941 */ /* 0x000fea0003800200 */
.L_x_12343:
        /* <DEDUP_REMOVED lines=11> */
.L_x_12347:
[----:B------:R-:W-:Y:S01]  /*ada0*/  IMAD.MOV.U32 R23, RZ, RZ, R24 ;  /* 0x000000ffff177224 */ /* 0x000fe200078e0018 */
[----:B------:R-:W-:Y:S01]  /*adb0*/  PRMT R25, R25, 0x5410, R26 ;  /* 0x0000541019197816 */ /* 0x000fe2000000001a */
[----:B------:R-:W-:Y:S01]  /*adc0*/  IMAD.MOV.U32 R6, RZ, RZ, R9 ;  /* 0x000000ffff067224 */ /* 0x000fe200078e0009 */
[----:B------:R-:W-:-:S07]  /*add0*/  PRMT R53, R53, 0x7632, R53 ;  /* 0x0000763235357816 */ /* 0x000fce0000000035 */
.L_x_12348:
[----:B------:R-:W-:Y:S05]  /*ade0*/  BSYNC.RECONVERGENT B1 ;  /* 0x0000000000017941 */ /* 0x000fea0003800200 */
.L_x_12346:
        /* <DEDUP_REMOVED lines=11> */
.L_x_12350:
[----:B------:R-:W-:Y:S01]  /*aea0*/  IMAD.MOV.U32 R24, RZ, RZ, R23 ;  /* 0x000000ffff187224 */ /* 0x000fe200078e0017 */
[----:B------:R-:W-:Y:S01]  /*aeb0*/  PRMT R26, R26, 0x7610, R25 ;  /* 0x000076101a1a7816 */ /* 0x000fe20000000019 */
[----:B------:R-:W-:Y:S01]  /*aec0*/  IMAD.MOV.U32 R9, RZ, RZ, R8 ;  /* 0x000000ffff097224 */ /* 0x000fe200078e0008 */
[----:B------:R-:W-:-:S07]  /*aed0*/  PRMT R53, R53, 0x5410, R52 ;  /* 0x0000541035357816 */ /* 0x000fce0000000034 */
.L_x_12351:
[----:B------:R-:W-:Y:S05]  /*aee0*/  BSYNC.RECONVERGENT B1 ;  /* 0x0000000000017941 */ /* 0x000fea0003800200 */
.L_x_12349:
        /* <DEDUP_REMOVED lines=11> */
.L_x_12353:
[----:B------:R-:W-:Y:S01]  /*afa0*/  IMAD.MOV.U32 R23, RZ, RZ, R24 ;  /* 0x000000ffff177224 */ /* 0x000fe200078e0018 */
[----:B------:R-:W-:Y:S01]  /*afb0*/  PRMT R25, R25, 0x7610, R26 ;  /* 0x0000761019197816 */ /* 0x000fe2000000001a */
[----:B------:R-:W-:Y:S01]  /*afc0*/  IMAD.MOV.U32 R8, RZ, RZ, R11 ;  /* 0x000000ffff087224 */ /* 0x000fe200078e000b */
[----:B------:R-:W-:-:S07]  /*afd0*/  PRMT R52, R46, 0x7632, R52 ;  /* 0x000076322e347816 */ /* 0x000fce0000000034 */
.L_x_12354:
[----:B------:R-:W-:Y:S05]  /*afe0*/  BSYNC.RECONVERGENT B1 ;  /* 0x0000000000017941 */ /* 0x000fea0003800200 */
.L_x_12352:
        /* <DEDUP_REMOVED lines=11> */
.L_x_12356:
[----:B------:R-:W-:Y:S01]  /*b0a0*/  IMAD.MOV.U32 R24, RZ, RZ, R23 ;  /* 0x000000ffff187224 */ /* 0x000fe200078e0017 */
[----:B------:R-:W-:Y:S01]  /*b0b0*/  PRMT R25, R25, 0x7632, R25 ;  /* 0x0000763219197816 */ /* 0x000fe20000000019 */
[----:B------:R-:W-:Y:S01]  /*b0c0*/  IMAD.MOV.U32 R11, RZ, RZ, R10 ;  /* 0x000000ffff0b7224 */ /* 0x000fe200078e000a */
[----:B------:R-:W-:-:S07]  /*b0d0*/  PRMT R46, R46, 0x5410, R46 ;  /* 0x000054102e2e7816 */ /* 0x000fce000000002e */
.L_x_12357:
[----:B------:R-:W-:Y:S05]  /*b0e0*/  BSYNC.RECONVERGENT B1 ;  /* 0x0000000000017941 */ /* 0x000fea0003800200 */
.L_x_12355:
        /* <DEDUP_REMOVED lines=11> */
.L_x_12359:
[----:B------:R-:W-:Y:S01]  /*b1a0*/  IMAD.MOV.U32 R23, RZ, RZ, R24 ;  /* 0x000000ffff177224 */ /* 0x000fe200078e0018 */
[----:B------:R-:W-:Y:S01]  /*b1b0*/  PRMT R26, R25, 0x7610, R26 ;  /* 0x00007610191a7816 */ /* 0x000fe2000000001a */
[----:B------:R-:W-:Y:S01]  /*b1c0*/  IMAD.MOV.U32 R10, RZ, RZ, R13 ;  /* 0x000000ffff0a7224 */ /* 0x000fe200078e000d */
[----:B------:R-:W-:-:S07]  /*b1d0*/  PRMT R46, R47, 0x7632, R46 ;  /* 0x000076322f2e7816 */ /* 0x000fce000000002e */
.L_x_12360:
[----:B------:R-:W-:Y:S05]  /*b1e0*/  BSYNC.RECONVERGENT B1 ;  /* 0x0000000000017941 */ /* 0x000fea0003800200 */
.L_x_12358:
        /* <DEDUP_REMOVED lines=11> */
.L_x_12362:
[----:B------:R-:W-:Y:S01]  /*b2a0*/  IMAD.MOV.U32 R24, RZ, RZ, R23 ;  /* 0x000000ffff187224 */ /* 0x000fe200078e0017 */
[----:B------:R-:W-:Y:S01]  /*b2b0*/  PRMT R25, R25, 0x5410, R26 ;  /* 0x0000541019197816 */ /* 0x000fe2000000001a */
[----:B------:R-:W-:Y:S01]  /*b2c0*/  IMAD.MOV.U32 R13, RZ, RZ, R12 ;  /* 0x000000ffff0d7224 */ /* 0x000fe200078e000c */
[----:B------:R-:W-:-:S07]  /*b2d0*/  PRMT R47, R47, 0x5410, R47 ;  /* 0x000054102f2f7816 */ /* 0x000fce000000002f */
.L_x_12363:
[----:B------:R-:W-:Y:S05]  /*b2e0*/  BSYNC.RECONVERGENT B1 ;  /* 0x0000000000017941 */ /* 0x000fea0003800200 */
.L_x_12361:
        /* <DEDUP_REMOVED lines=11> */
.L_x_12365:
[----:B------:R-:W-:Y:S01]  /*b3a0*/  IMAD.MOV.U32 R23, RZ, RZ, R24 ;  /* 0x000000ffff177224 */ /* 0x000fe200078e0018 */
[----:B------:R-:W-:Y:S01]  /*b3b0*/  PRMT R26, R26, 0x7610, R25 ;  /* 0x000076101a1a7816 */ /* 0x000fe20000000019 */
[----:B------:R-:W-:Y:S01]  /*b3c0*/  IMAD.MOV.U32 R12, RZ, RZ, R15 ;  /* 0x000000ffff0c7224 */ /* 0x000fe200078e000f */
[----:B------:R-:W-:-:S07]  /*b3d0*/  PRMT R47, R48, 0x7632, R47 ;  /* 0x00007632302f7816 */ /* 0x000fce000000002f */
.L_x_12366:
[----:B------:R-:W-:Y:S05]  /*b3e0*/  BSYNC.RECONVERGENT B1 ;  /* 0x0000000000017941 */ /* 0x000fea0003800200 */
.L_x_12364:
        /* <DEDUP_REMOVED lines=11> */
.L_x_12368:
[----:B------:R-:W-:Y:S01]  /*b4a0*/  IMAD.MOV.U32 R24, RZ, RZ, R23 ;  /* 0x000000ffff187224 */ /* 0x000fe200078e0017 */
[----:B------:R-:W-:Y:S01]  /*b4b0*/  PRMT R25, R26, 0x7632, R25 ;  /* 0x000076321a197816 */ /* 0x000fe20000000019 */
[----:B------:R-:W-:Y:S01]  /*b4c0*/  IMAD.MOV.U32 R15, RZ, RZ, R14 ;  /* 0x000000ffff0f7224 */ /* 0x000fe200078e000e */
[----:B------:R-:W-:-:S07]  /*b4d0*/  PRMT R48, R48, 0x5410, R48 ;  /* 0x0000541030307816 */ /* 0x000fce0000000030 */
.L_x_12369:
[----:B------:R-:W-:Y:S05]  /*b4e0*/  BSYNC.RECONVERGENT B1 ;  /* 0x0000000000017941 */ /* 0x000fea0003800200 */
.L_x_12367:
        /* <DEDUP_REMOVED lines=11> */
.L_x_12371:
[----:B------:R-:W-:Y:S01]  /*b5a0*/  IMAD.MOV.U32 R23, RZ, RZ, R24 ;  /* 0x000000ffff177224 */ /* 0x000fe200078e0018 */
[----:B------:R-:W-:Y:S01]  /*b5b0*/  PRMT R26, R25, 0x7610, R26 ;  /* 0x00007610191a7816 */ /* 0x000fe2000000001a */
[----:B------:R-:W-:Y:S01]  /*b5c0*/  IMAD.MOV.U32 R14, RZ, RZ, R17 ;  /* 0x000000ffff0e7224 */ /* 0x000fe200078e0011 */
[----:B------:R-:W-:-:S07]  /*b5d0*/  PRMT R48, R49, 0x7632, R48 ;  /* 0x0000763231307816 */ /* 0x000fce0000000030 */
.L_x_12372:
[----:B------:R-:W-:Y:S05]  /*b5e0*/  BSYNC.RECONVERGENT B1 ;  /* 0x0000000000017941 */ /* 0x000fea0003800200 */
.L_x_12370:
        /* <DEDUP_REMOVED lines=11> */
.L_x_12374:
[----:B------:R-:W-:Y:S01]  /*b6a0*/  IMAD.MOV.U32 R24, RZ, RZ, R23 ;  /* 0x000000ffff187224 */ /* 0x000fe200078e0017 */
[----:B------:R-:W-:Y:S01]  /*b6b0*/  PRMT R25, R25, 0x5410, R26 ;  /* 0x0000541019197816 */ /* 0x000fe2000000001a */
[----:B------:R-:W-:Y:S01]  /*b6c0*/  IMAD.MOV.U32 R17, RZ, RZ, R16 ;  /* 0x000000ffff117224 */ /* 0x000fe200078e0010 */
[----:B------:R-:W-:-:S07]  /*b6d0*/  PRMT R49, R49, 0x5410, R49 ;  /* 0x0000541031317816 */ /* 0x000fce0000000031 */
.L_x_12375:
[----:B------:R-:W-:Y:S05]  /*b6e0*/  BSYNC.RECONVERGENT B1 ;  /* 0x0000000000017941 */ /* 0x000fea0003800200 */
.L_x_12373:
        /* <DEDUP_REMOVED lines=11> */
.L_x_12377:
[----:B------:R-:W-:Y:S01]  /*b7a0*/  IMAD.MOV.U32 R16, RZ, RZ, R3 ;  /* 0x000000ffff107224 */ /* 0x000fe200078e0003 */
[----:B------:R-:W-:Y:S01]  /*b7b0*/  PRMT R23, R23, 0x7610, R25 ;  /* 0x0000761017177816 */ /* 0x000fe20000000019 */
[----:B------:R-:W-:Y:S01]  /*b7c0*/  IMAD.MOV.U32 R26, RZ, RZ, R24 ;  /* 0x000000ffff1a7224 */ /* 0x000fe200078e0018 */
[----:B------:R-:W-:-:S07]  /*b7d0*/  PRMT R49, R52, 0x7632, R49 ;  /* 0x0000763234317816 */ /* 0x000fce0000000031 */
.L_x_12378:
[----:B------:R-:W-:Y:S05]  /*b7e0*/  BSYNC.RECONVERGENT B1 ;  /* 0x0000000000017941 */ /* 0x000fea0003800200 */
.L_x_12376:
[----:B------:R-:W-:Y:S01]  /*b7f0*/  HSETP2.GT.AND P0, PT, R23.H1_H1, R50.H0_H0, PT ;  /* 0x2000003217007234 */ /* 0x000fe20003f04c00 */
[----:B------:R-:W-:Y:S04]  /*b800*/  BSSY.RECONVERGENT B1, `(.L_x_12379) ;  /* 0x000000e000017945 */ /* 0x000fe80003800200 */
[----:B------:R-:W-:-:S13]  /*b810*/  ISETP.EQ.OR P0, PT, R59, -0x1, P0 ;  /* 0xffffffff3b00780c */ /* 0x000fda0000702670 */
[----:B------:R-:W-:Y:S05]  /*b820*/  @P0 BRA `(.L_x_12380) ;  /* 0x0000000000180947 */ /* 0x000fea0003800000 */
[----:B------:R-:W-:Y:S01]  /*b830*/  ISETP.GE.AND P0, PT, R26, R59, PT ;  /* 0x0000003b1a00720c */ /* 0x000fe20003f06270 */
[----:B------:R-:W-:Y:S01]  /*b840*/  IMAD.MOV.U32 R3, RZ, RZ, R26 ;  /* 0x000000ffff037224 */ /* 0x000fe200078e001a */
[----:B------:R-:W-:Y:S02]  /*b850*/  PRMT R54, R54, 0x5410, R50 ;  /* 0x0000541036367816 */ /* 0x000fe40000000032 */
[----:B------:R-:W-:-:S09]  /*b860*/  PRMT R52, R52, 0x7610, R23 ;  /* 0x0000761034347816 */ /* 0x000fd20000000017 */
[----:B------:R-:W-:-:S13]  /*b870*/  HSETP2.NEU.OR P0, PT, R23.H1_H1, R50.H0_H0, P0 ;  /* 0x2000003217007234 */ /* 0x000fda000070dc20 */
[----:B------:R-:W-:Y:S05]  /*b880*/  @P0 BRA `(.L_x_12381) ;  /* 0x0000000000140947 */ /* 0x000fea0003800000 */
.L_x_12380:
[----:B------:R-:W-:Y:S01]  /*b890*/  PRMT R52, R52, 0x5410, R50 ;  /* 0x0000541034347816 */ /* 0x000fe20000000032 */
[----:B------:R-:W-:Y:S01]  /*b8a0*/  IMAD.MOV.U32 R3, RZ, RZ, R59 ;  /* 0x000000ffff037224 */ /* 0x000fe200078e003b */
[----:B------:R-:W-:Y:S01]  /*b8b0*/  PRMT R54, R54, 0x7610, R23 ;  /* 0x0000761036367816 */ /* 0x000fe20000000017 */
[----:B------:R-:W-:Y:S01]  /*b8c0*/  IMAD.MOV.U32 R59, RZ, RZ, R26 ;  /* 0x000000ffff3b7224 */ /* 0x000fe200078e001a */
[----:B------:R-:W-:-:S07]  /*b8d0*/  PRMT R50, R23, 0x7632, R50 ;  /* 0x0000763217327816 */ /* 0x000fce0000000032 */
.L_x_12381:
[----:B------:R-:W-:Y:S05]  /*b8e0*/  BSYNC.RECONVERGENT B1 ;  /* 0x0000000000017941 */ /* 0x000fea0003800200 */
.L_x_12379:
        /* <DEDUP_REMOVED lines=10> */
[----:B------:R-:W4:Y:S04]  /*b990*/  LDS.128 R32, [UR4+0x180] ;  /* 0x00018004ff207984 */ /* 0x000f280008000c00 */
[----:B------:R-:W5:Y:S04]  /*b9a0*/  LDS.128 R40, [UR4+0x190] ;  /* 0x00019004ff287984 */ /* 0x000f680008000c00 */
[----:B------:R-:W5:Y:S01]  /*b9b0*/  LDS.64 R50, [UR4+0x1a0] ;  /* 0x0001a004ff327984 */ /* 0x000f620008000a00 */
[----:B0-----:R-:W-:-:S03]  /*b9c0*/  FSETP.GT.FTZ.AND P0, PT, R2, R36, PT ;  /* 0x000000240200720b */ /* 0x001fc60003f14000 */
[----:B------:R-:W-:Y:S01]  /*b9d0*/  STL.64 [R1+0x8], R38 ;  /* 0x0000082601007387 */ /* 0x000fe20000100a00 */
[----:B------:R-:W-:-:S03]  /*b9e0*/  FSEL R45, R36, R2, P0 ;  /* 0x00000002242d7208 */ /* 0x000fc60000000000 */
[----:B-1----:R0:W-:Y:S01]  /*b9f0*/  STL.64 [R1+0x10], R20 ;  /* 0x0000101401007387 */ /* 0x0021e20000100a00 */
[----:B------:R-:W-:Y:S01]  /*ba00*/  FSEL R44, R2, R36, P0 ;  /* 0x00000024022c7208 */ /* 0x000fe20000000000 */
[----:B------:R-:W-:Y:S02]  /*ba10*/  IMAD.MOV.U32 R2, RZ, RZ, R1 ;  /* 0x000000ffff027224 */ /* 0x000fe400078e0001 */
[----:B------:R1:W-:Y:S02]  /*ba20*/  STL.64 [R1+0x18], R22 ;  /* 0x0000181601007387 */ /* 0x0003e40000100a00 */
[----:B------:R-:W-:Y:S02]  /*ba30*/  FADD.FTZ R45, -R44, R45 ;  /* 0x0000002d2c2d7221 */ /* 0x000fe40000010100 */
[----:B--2---:R1:W-:Y:S02]  /*ba40*/  STL.64 [R1+0x20], R24 ;  /* 0x0000201801007387 */ /* 0x0043e40000100a00 */
[----:B0-----:R-:W-:-:S02]  /*ba50*/  FMUL.FTZ R21, R45, 1.4426950216293334961 ;  /* 0x3fb8aa3b2d157820 */ /* 0x001fc40000410000 */
[----:B------:R1:W-:Y:S01]  /*ba60*/  STL.64 [R1+0x28], R26 ;  /* 0x0000281a01007387 */ /* 0x0003e20000100a00 */
[----:B------:R-:W-:Y:S01]  /*ba70*/  FSEL R45, R60, R37, P0 ;  /* 0x000000253c2d7208 */ /* 0x000fe20000000000 */
[----:B------:R-:W-:Y:S01]  /*ba80*/  IMAD.MOV.U32 R20, RZ, RZ, RZ ;  /* 0x000000ffff147224 */ /* 0x000fe200078e00ff */
[----:B------:R-:W-:Y:S01]  /*ba90*/  FSEL R60, R37, R60, P0 ;  /* 0x0000003c253c7208 */ /* 0x000fe20000000000 */
[----:B---3--:R1:W-:Y:S01]  /*baa0*/  STL.64 [R1+0x30], R28 ;  /* 0x0000301c01007387 */ /* 0x0083e20000100a00 */
[----:B------:R-:W0:Y:S03]  /*bab0*/  MUFU.EX2 R21, R21 ;  /* 0x0000001500157308 */ /* 0x000e260000000800 */
[----:B------:R1:W-:Y:S04]  /*bac0*/  STL.64 [R1+0x38], R30 ;  /* 0x0000381e01007387 */ /* 0x0003e80000100a00 */
[----:B----4-:R1:W-:Y:S04]  /*bad0*/  STL.64 [R1+0x40], R32 ;  /* 0x0000402001007387 */ /* 0x0103e80000100a00 */
[----:B------:R1:W-:Y:S04]  /*bae0*/  STL.64 [R1+0x48], R34 ;  /* 0x0000482201007387 */ /* 0x0003e80000100a00 */
[----:B-----5:R1:W-:Y:S01]  /*baf0*/  STL.64 [R1+0x50], R40 ;  /* 0x0000502801007387 */ /* 0x0203e20000100a00 */
[----:B0-----:R-:W-:-:S03]  /*bb00*/  FFMA.FTZ R45, R60, R21, R45 ;  /* 0x000000153c2d7223 */ /* 0x001fc6000001002d */
[----:B------:R1:W-:Y:S04]  /*bb10*/  STL.64 [R1+0x58], R42 ;  /* 0x0000582a01007387 */ /* 0x0003e80000100a00 */
[----:B------:R1:W-:Y:S02]  /*bb20*/  STL.64 [R1+0x60], R50 ;  /* 0x0000603201007387 */ /* 0x0003e40000100a00 */
.L_x_12431:
[----:B-1----:R-:W2:Y:S04]  /*bb30*/  LDL.U16 R22, [R2+0x48] ;  /* 0x0000480002167983 */ /* 0x002ea80000100400 */
[----:B------:R0:W5:Y:S01]  /*bb40*/  LDL R24, [R57] ;  /* 0x0000000039187983 */ /* 0x0001620000100800 */
[----:B------:R-:W-:Y:S01]  /*bb50*/  VIADD R20, R20, 0x1 ;  /* 0x0000000114147836 */ /* 0x000fe20000000000 */
[----:B------:R-:W-:Y:S04]  /*bb60*/  BSSY.RECONVERGENT B1, `(.L_x_12383) ;  /* 0x000000b000017945 */ /* 0x000fe80003800200 */
[----:B------:R-:W-:-:S02]  /*bb70*/  ISETP.NE.AND P1, PT, R20, 0x10, PT ;  /* 0x000000101400780c */ /* 0x000fc40003f25270 */
[----:B--2---:R-:W-:-:S05]  /*bb80*/  HSETP2.GT.AND P0, PT, R22.H0_H0, R55.H1_H1, PT ;  /* 0x3000003716007234 */ /* 0x004fca0003f04800 */
[----:B------:R-:W-:-:S13]  /*bb90*/  ISETP.EQ.OR P0, PT, R5, -0x1, P0 ;  /* 0xffffffff0500780c */ /* 0x000fda0000702670 */
[----:B0-----:R-:W-:Y:S05]  /*bba0*/  @P0 BRA `(.L_x_12384) ;  /* 0x0000000000100947 */ /* 0x001fea0003800000 */
[----:B-----5:R-:W-:Y:S02]  /*bbb0*/  ISETP.GE.AND P0, PT, R24, R5, PT ;  /* 0x000000051800720c */ /* 0x020fe40003f06270 */
[----:B------:R-:W-:-:S11]  /*bbc0*/  PRMT R21, R55, 0x7632, R21 ;  /* 0x0000763237157816 */ /* 0x000fd60000000015 */
[----:B------:R-:W-:-:S13]  /*bbd0*/  HSETP2.NEU.OR P0, PT, R22.H0_H0, R55.H1_H1, P0 ;  /* 0x3000003716007234 */ /* 0x000fda000070d820 */
[----:B------:R-:W-:Y:S05]  /*bbe0*/  @P0 BRA `(.L_x_12385) ;  /* 0x0000000000080947 */ /* 0x000fea0003800000 */
.L_x_12384:
[----:B------:R-:W-:Y:S01]  /*bbf0*/  PRMT R21, R22, 0x7610, R21 ;  /* 0x0000761016157816 */ /* 0x000fe20000000015 */
[----:B-----5:R-:W-:-:S07]  /*bc00*/  IMAD.MOV.U32 R5, RZ, RZ, R24 ;  /* 0x000000ffff057224 */ /* 0x020fce00078e0018 */
.L_x_12385:
[----:B------:R-:W-:Y:S05]  /*bc10*/  BSYNC.RECONVERGENT B1 ;  /* 0x0000000000017941 */ /* 0x000fea0003800200 */
.L_x_12383:
        /* <DEDUP_REMOVED lines=10> */
.L_x_12387:
[----:B------:R-:W-:Y:S01]  /*bcc0*/  IMAD.MOV.U32 R22, RZ, RZ, R5 ;  /* 0x000000ffff167224 */ /* 0x000fe200078e0005 */
[----:B------:R-:W-:Y:S01]  /*bcd0*/  PRMT R55, R55, 0x5410, R55 ;  /* 0x0000541037377816 */ /* 0x000fe20000000037 */
[----:B------:R-:W-:Y:S01]  /*bce0*/  IMAD.MOV.U32 R5, RZ, RZ, R4 ;  /* 0x000000ffff057224 */ /* 0x000fe200078e0004 */
[----:B------:R-:W-:-:S07]  /*bcf0*/  PRMT R21, R21, 0x5410, R21 ;  /* 0x0000541015157816 */ /* 0x000fce0000000015 */
.L_x_12388:
[----:B------:R-:W-:Y:S05]  /*bd00*/  BSYNC.RECONVERGENT B1 ;  /* 0x0000000000017941 */ /* 0x000fea0003800200 */
.L_x_12386:
        /* <DEDUP_REMOVED lines=11> */
.L_x_12390:
[----:B------:R-:W-:Y:S01]  /*bdc0*/  PRMT R55, R54, 0x7610, R55 ;  /* 0x0000761036377816 */ /* 0x000fe20000000037 */
[----:B------:R-:W-:Y:S01]  /*bdd0*/  IMAD.MOV.U32 R23, RZ, RZ, R22 ;  /* 0x000000ffff177224 */ /* 0x000fe200078e0016 */
[----:B------:R-:W-:Y:S01]  /*bde0*/  PRMT R21, R21, 0x7632, R21 ;  /* 0x0000763215157816 */ /* 0x000fe20000000015 */
[----:B------:R-:W-:-:S07]  /*bdf0*/  IMAD.MOV.U32 R4, RZ, RZ, R7 ;  /* 0x000000ffff047224 */ /* 0x000fce00078e0007 */
.L_x_12391:
[----:B------:R-:W-:Y:S05]  /*be00*/  BSYNC.RECONVERGENT B1 ;  /* 0x0000000000017941 */ /* 0x000fea0003800200 */
.L_x_12389:
        /* <DEDUP_REMOVED lines=11> */
.L_x_12393:
[----:B------:R-:W-:Y:S01]  /*bec0*/  PRMT R54, R53, 0x7610, R54 ;  /* 0x0000761035367816 */ /* 0x000fe20000000036 */
[----:B------:R-:W-:Y:S01]  /*bed0*/  IMAD.MOV.U32 R24, RZ, RZ, R23 ;  /* 0x000000ffff187224 */ /* 0x000fe200078e0017 */
[----:B------:R-:W-:Y:S01]  /*bee0*/  PRMT R22, R21, 0x7610, R22 ;  /* 0x0000761015167816 */ /* 0x000fe20000000016 */
[----:B------:R-:W-:-:S07]  /*bef0*/  IMAD.MOV.U32 R7, RZ, RZ, R6 ;  /* 0x000000ffff077224 */ /* 0x000fce00078e0006 */
.L_x_12394:
[----:B------:R-:W-:Y:S05]  /*bf00*/  BSYNC.RECONVERGENT B1 ;  /* 0x0000000000017941 */ /* 0x000fea0003800200 */
.L_x_12392:
        /* <DEDUP_REMOVED lines=11> */
.L_x_12396:
[----:B------:R-:W-:Y:S01]  /*bfc0*/  PRMT R53, R53, 0x7632, R53 ;  /* 0x0000763235357816 */ /* 0x000fe20000000035 */
[----:B------:R-:W-:Y:S01]  /*bfd0*/  IMAD.MOV.U32 R23, RZ, RZ, R24 ;  /* 0x000000ffff177224 */ /* 0x000fe200078e0018 */
[----:B------:R-:W-:Y:S01]  /*bfe0*/  PRMT R21, R21, 0x5410, R22 ;  /* 0x0000541015157816 */ /* 0x000fe20000000016 */
[----:B------:R-:W-:-:S07]  /*bff0*/  IMAD.MOV.U32 R6, RZ, RZ, R9 ;  /* 0x000000ffff067224 */ /* 0x000fce00078e0009 */
.L_x_12397:
[----:B------:R-:W-:Y:S05]  /*c000*/  BSYNC.RECONVERGENT B1 ;  /* 0x0000000000017941 */ /* 0x000fea0003800200 */
.L_x_12395:
        /* <DEDUP_REMOVED lines=11> */
.L_x_12399:
[----:B------:R-:W-:Y:S01]  /*c0c0*/  PRMT R53, R53, 0x5410, R52 ;  /* 0x0000541035357816 */ /* 0x000fe20000000034 */
[----:B------:R-:W-:Y:S01]  /*c0d0*/  IMAD.MOV.U32 R24, RZ, RZ, R23 ;  /* 0x000000ffff187224 */ /* 0x000fe200078e0017 */
[----:B------:R-:W-:Y:S01]  /*c0e0*/  PRMT R22, R22, 0x7610, R21 ;  /* 0x0000761016167816 */ /* 0x000fe20000000015 */
[----:B------:R-:W-:-:S07]  /*c0f0*/  IMAD.MOV.U32 R9, RZ, RZ, R8 ;  /* 0x000000ffff097224 */ /* 0x000fce00078e0008 */
.L_x_12400:
[----:B------:R-:W-:Y:S05]  /*c100*/  BSYNC.RECONVERGENT B1 ;  /* 0x0000000000017941 */ /* 0x000fea0003800200 */
.L_x_12398:
        /* <DEDUP_REMOVED lines=11> */
.L_x_12402:
[----:B------:R-:W-:Y:S01]  /*c1c0*/  PRMT R52, R46, 0x7632, R52 ;  /* 0x000076322e347816 */ /* 0x000fe20000000034 */
[----:B------:R-:W-:Y:S01]  /*c1d0*/  IMAD.MOV.U32 R23, RZ, RZ, R24 ;  /* 0x000000ffff177224 */ /* 0x000fe200078e0018 */
[----:B------:R-:W-:Y:S01]  /*c1e0*/  PRMT R21, R21, 0x7610, R22 ;  /* 0x0000761015157816 */ /* 0x000fe20000000016 */
[----:B------:R-:W-:-:S07]  /*c1f0*/  IMAD.MOV.U32 R8, RZ, RZ, R11 ;  /* 0x000000ffff087224 */ /* 0x000fce00078e000b */
.L_x_12403:
[----:B------:R-:W-:Y:S05]  /*c200*/  BSYNC.RECONVERGENT B1 ;  /* 0x0000000000017941 */ /* 0x000fea0003800200 */
.L_x_12401:
        /* <DEDUP_REMOVED lines=11> */
.L_x_12405:
[----:B------:R-:W-:Y:S01]  /*c2c0*/  PRMT R46, R46, 0x5410, R46 ;  /* 0x000054102e2e7816 */ /* 0x000fe2000000002e */
[----:B------:R-:W-:Y:S01]  /*c2d0*/  IMAD.MOV.U32 R22, RZ, RZ, R23 ;  /* 0x000000ffff167224 */ /* 0x000fe200078e0017 */
[----:B------:R-:W-:Y:S01]  /*c2e0*/  PRMT R21, R21, 0x7632, R21 ;  /* 0x0000763215157816 */ /* 0x000fe20000000015 */
[----:B------:R-:W-:-:S07]  /*c2f0*/  IMAD.MOV.U32 R11, RZ, RZ, R10 ;  /* 0x000000ffff0b7224 */ /* 0x000fce00078e000a */
.L_x_12406:
[----:B------:R-:W-:Y:S05]  /*c300*/  BSYNC.RECONVERGENT B1 ;  /* 0x0000000000017941 */ /* 0x000fea0003800200 */
.L_x_12404:
        /* <DEDUP_REMOVED lines=11> */
.L_x_12408:
[----:B------:R-:W-:Y:S01]  /*c3c0*/  PRMT R46, R47, 0x7632, R46 ;  /* 0x000076322f2e7816 */ /* 0x000fe2000000002e */
[----:B------:R-:W-:Y:S01]  /*c3d0*/  IMAD.MOV.U32 R25, RZ, RZ, R22 ;  /* 0x000000ffff197224 */ /* 0x000fe200078e0016 */
[----:B------:R-:W-:Y:S01]  /*c3e0*/  PRMT R23, R21, 0x7610, R23 ;  /* 0x0000761015177816 */ /* 0x000fe20000000017 */
[----:B------:R-:W-:-:S07]  /*c3f0*/  IMAD.MOV.U32 R10, RZ, RZ, R13 ;  /* 0x000000ffff0a7224 */ /* 0x000fce00078e000d */
.L_x_12409:
[----:B------:R-:W-:Y:S05]  /*c400*/  BSYNC.RECONVERGENT B1 ;  /* 0x0000000000017941 */ /* 0x000fea0003800200 */
.L_x_12407:
        /* <DEDUP_REMOVED lines=11> */
.L_x_12411:
[----:B------:R-:W-:Y:S01]  /*c4c0*/  PRMT R47, R47, 0x5410, R47 ;  /* 0x000054102f2f7816 */ /* 0x000fe2000000002f */
[----:B------:R-:W-:Y:S01]  /*c4d0*/  IMAD.MOV.U32 R22, RZ, RZ, R25 ;  /* 0x000000ffff167224 */ /* 0x000fe200078e0019 */
[----:B------:R-:W-:Y:S01]  /*c4e0*/  PRMT R21, R21, 0x5410, R23 ;  /* 0x0000541015157816 */ /* 0x000fe20000000017 */
[----:B------:R-:W-:-:S07]  /*c4f0*/  IMAD.MOV.U32 R13, RZ, RZ, R12 ;  /* 0x000000ffff0d7224 */ /* 0x000fce00078e000c */
.L_x_12412:
[----:B------:R-:W-:Y:S05]  /*c500*/  BSYNC.RECONVERGENT B1 ;  /* 0x0000000000017941 */ /* 0x000fea0003800200 */
.L_x_12410:
        /* <DEDUP_REMOVED lines=11> */
.L_x_12414:
[----:B------:R-:W-:Y:S01]  /*c5c0*/  PRMT R47, R48, 0x7632, R47 ;  /* 0x00007632302f7816 */ /* 0x000fe2000000002f */
[----:B------:R-:W-:Y:S01]  /*c5d0*/  IMAD.MOV.U32 R25, RZ, RZ, R22 ;  /* 0x000000ffff197224 */ /* 0x000fe200078e0016 */
[----:B------:R-:W-:Y:S01]  /*c5e0*/  PRMT R23, R23, 0x7610, R21 ;  /* 0x0000761017177816 */ /* 0x000fe20000000015 */
[----:B------:R-:W-:-:S07]  /*c5f0*/  IMAD.MOV.U32 R12, RZ, RZ, R15 ;  /* 0x000000ffff0c7224 */ /* 0x000fce00078e000f */
.L_x_12415:
[----:B------:R-:W-:Y:S05]  /*c600*/  BSYNC.RECONVERGENT B1 ;  /* 0x0000000000017941 */ /* 0x000fea0003800200 */
.L_x_12413:
        /* <DEDUP_REMOVED lines=11> */
.L_x_12417:
[----:B------:R-:W-:Y:S01]  /*c6c0*/  PRMT R48, R48, 0x5410, R48 ;  /* 0x0000541030307816 */ /* 0x000fe20000000030 */
[----:B------:R-:W-:Y:S01]  /*c6d0*/  IMAD.MOV.U32 R22, RZ, RZ, R25 ;  /* 0x000000ffff167224 */ /* 0x000fe200078e0019 */
[----:B------:R-:W-:Y:S01]  /*c6e0*/  PRMT R21, R23, 0x7632, R21 ;  /* 0x0000763217157816 */ /* 0x000fe20000000015 */
[----:B------:R-:W-:-:S07]  /*c6f0*/  IMAD.MOV.U32 R15, RZ, RZ, R14 ;  /* 0x000000ffff0f7224 */ /* 0x000fce00078e000e */
.L_x_12418:
[----:B------:R-:W-:Y:S05]  /*c700*/  BSYNC.RECONVERGENT B1 ;  /* 0x0000000000017941 */ /* 0x000fea0003800200 */
.L_x_12416:
        /* <DEDUP_REMOVED lines=11> */
.L_x_12420:
[----:B------:R-:W-:Y:S01]  /*c7c0*/  PRMT R48, R49, 0x7632, R48 ;  /* 0x0000763231307816 */ /* 0x000fe20000000030 */
[----:B------:R-:W-:Y:S01]  /*c7d0*/  IMAD.MOV.U32 R25, RZ, RZ, R22 ;  /* 0x000000ffff197224 */ /* 0x000fe200078e0016 */
[----:B------:R-:W-:Y:S01]  /*c7e0*/  PRMT R23, R21, 0x7610, R23 ;  /* 0x0000761015177816 */ /* 0x000fe20000000017 */
[----:B------:R-:W-:-:S07]  /*c7f0*/  IMAD.MOV.U32 R14, RZ, RZ, R17 ;  /* 0x000000ffff0e7224 */ /* 0x000fce00078e0011 */
.L_x_12421:
[----:B------:R-:W-:Y:S05]  /*c800*/  BSYNC.RECONVERGENT B1 ;  /* 0x0000000000017941 */ /* 0x000fea0003800200 */
.L_x_12419:
        /* <DEDUP_REMOVED lines=11> */
.L_x_12423:
[----:B------:R-:W-:Y:S01]  /*c8c0*/  PRMT R49, R49, 0x5410, R49 ;  /* 0x0000541031317816 */ /* 0x000fe20000000031 */
[----:B------:R-:W-:Y:S01]  /*c8d0*/  IMAD.MOV.U32 R22, RZ, RZ, R25 ;  /* 0x000000ffff167224 */ /* 0x000fe200078e0019 */
[----:B------:R-:W-:Y:S01]  /*c8e0*/  PRMT R21, R21, 0x5410, R23 ;  /* 0x0000541015157816 */ /* 0x000fe20000000017 */
[----:B------:R-:W-:-:S07]  /*c8f0*/  IMAD.MOV.U32 R17, RZ, RZ, R16 ;  /* 0x000000ffff117224 */ /* 0x000fce00078e0010 */
.L_x_12424:
[----:B------:R-:W-:Y:S05]  /*c900*/  BSYNC.RECONVERGENT B1 ;  /* 0x0000000000017941 */ /* 0x000fea0003800200 */
.L_x_12422:
        /* <DEDUP_REMOVED lines=11> */
.L_x_12426:
[----:B------:R-:W-:Y:S01]  /*c9c0*/  PRMT R49, R52, 0x7632, R49 ;  /* 0x0000763234317816 */ /* 0x000fe20000000031 */
[----:B------:R-:W-:Y:S01]  /*c9d0*/  IMAD.MOV.U32 R16, RZ, RZ, R3 ;  /* 0x000000ffff107224 */ /* 0x000fe200078e0003 */
[----:B------:R-:W-:Y:S01]  /*c9e0*/  PRMT R23, R23, 0x7610, R21 ;  /* 0x0000761017177816 */ /* 0x000fe20000000015 */
[----:B------:R-:W-:-:S07]  /*c9f0*/  IMAD.MOV.U32 R24, RZ, RZ, R22 ;  /* 0x000000ffff187224 */ /* 0x000fce00078e0016 */
.L_x_12427:
[----:B------:R-:W-:Y:S05]  /*ca00*/  BSYNC.RECONVERGENT B1 ;  /* 0x0000000000017941 */ /* 0x000fea0003800200 */
.L_x_12425:
        /* <DEDUP_REMOVED lines=9> */
.L_x_12429:
[----:B------:R-:W-:Y:S01]  /*caa0*/  PRMT R52, R52, 0x7610, R54 ;  /* 0x0000761034347816 */ /* 0x000fe20000000036 */
[----:B------:R-:W-:Y:S01]  /*cab0*/  IMAD.MOV.U32 R3, RZ, RZ, R59 ;  /* 0x000000ffff037224 */ /* 0x000fe200078e003b */
[----:B------:R-:W-:Y:S01]  /*cac0*/  PRMT R54, R54, 0x7610, R23 ;  /* 0x0000761036367816 */ /* 0x000fe20000000017 */
[----:B------:R-:W-:-:S07]  /*cad0*/  IMAD.MOV.U32 R59, RZ, RZ, R24 ;  /* 0x000000ffff3b7224 */ /* 0x000fce00078e0018 */
.L_x_12430:
[----:B------:R-:W-:Y:S05]  /*cae0*/  BSYNC.RECONVERGENT B1 ;  /* 0x0000000000017941 */ /* 0x000fea0003800200 */
.L_x_12428:
[----:B------:R-:W-:Y:S02]  /*caf0*/  VIADD R57, R57, 0x4 ;  /* 0x0000000439397836 */ /* 0x000fe40000000000 */
[----:B------:R-:W-:Y:S01]  /*cb00*/  VIADD R2, R2, 0x2 ;  /* 0x0000000202027836 */ /* 0x000fe20000000000 */
[----:B------:R-:W-:Y:S06]  /*cb10*/  @P1 BRA `(.L_x_12431) ;  /* 0xfffffff000041947 */ /* 0x000fec000383ffff */
[----:B------:R-:W-:-:S07]  /*cb20*/  IMAD.MOV.U32 R2, RZ, RZ, R59 ;  /* 0x000000ffff027224 */ /* 0x000fce00078e003b */
.L_x_12290:
[----:B------:R-:W-:Y:S05]  /*cb30*/  BSYNC.RECONVERGENT B0 ;  /* 0x0000000000007941 */ /* 0x000fea0003800200 */
.L_x_12289:
[----:B------:R2:W-:Y:S01]  /*cb40*/  STL.64 [R1+0x8], R2 ;  /* 0x0000080201007387 */ /* 0x0005e20000100a00 */
[----:B------:R-:W-:Y:S01]  /*cb50*/  ISETP.NE.AND P0, PT, R18, RZ, PT ;  /* 0x000000ff1200720c */ /* 0x000fe20003f05270 */
[----:B------:R-:W-:Y:S02]  /*cb60*/  BSSY.RECONVERGENT B0, `(.L_x_12432) ;  /* 0x00000e3000007945 */ /* 0x000fe40003800200 */
[----:B------:R1:W-:Y:S04]  /*cb70*/  STL.64 [R1+0x10], R16 ;  /* 0x0000101001007387 */ /* 0x0003e80000100a00 */
[----:B------:R1:W-:Y:S01]  /*cb80*/  STL.64 [R1+0x18], R14 ;  /* 0x0000180e01007387 */ /* 0x0003e20000100a00 */
[----:B--2---:R-:W-:Y:S01]  /*cb90*/  IMAD.MOV.U32 R3, RZ, RZ, R49 ;  /* 0x000000ffff037224 */ /* 0x004fe200078e0031 */
[----:B------:R-:W-:Y:S01]  /*cba0*/  PRMT R2, R54, 0x7632, R52 ;  /* 0x0000763236027816 */ /* 0x000fe20000000034 */
[----:B------:R-:W-:Y:S01]  /*cbb0*/  IMAD.MOV.U32 R49, RZ, RZ, R47 ;  /* 0x000000ffff317224 */ /* 0x000fe200078e002f */
[----:B------:R-:W-:Y:S01]  /*cbc0*/  PRMT R47, R52, 0x7610, R53 ;  /* 0x00007610342f7816 */ /* 0x000fe20000000035 */
[----:B------:R1:W-:Y:S01]  /*cbd0*/  STL.64 [R1+0x20], R12 ;  /* 0x0000200c01007387 */ /* 0x0003e20000100a00 */
[----:B------:R-:W-:-:S03]  /*cbe0*/  PRMT R54, R53, 0x5410, R54 ;  /* 0x0000541035367816 */ /* 0x000fc60000000036 */
        /* <DEDUP_REMOVED lines=9> */
[----:B-1----:R-:W1:Y:S02]  /*cc80*/  LDC R2, c[0x0][0x3a4] ;  /* 0x0000e900ff027b82 */ /* 0x002e640000000800 */
[----:B-1----:R-:W-:-:S13]  /*cc90*/  ISETP.GE.AND P0, PT, R2, 0x1, PT ;  /* 0x000000010200780c */ /* 0x002fda0003f06270 */
[----:B------:R-:W-:Y:S05]  /*cca0*/  @!P0 BRA `(.L_x_12434) ;  /* 0x0000000c00208947 */ /* 0x000fea0003800000 */
[----:B------:R-:W-:Y:S02]  /*ccb0*/  IMAD.SHL.U32 R2, R2, 0x2, RZ ;  /* 0x0000000202027824 */ /* 0x000fe400078e00ff */
[----:B------:R-:W-:-:S03]  /*ccc0*/  IMAD.MOV.U32 R4, RZ, RZ, RZ ;  /* 0x000000ffff047224 */ /* 0x000fc600078e00ff */
[C---:B------:R-:W-:Y:S02]  /*ccd0*/  ISETP.GE.AND P0, PT, R2.reuse, 0x4, PT ;  /* 0x000000040200780c */ /* 0x040fe40003f06270 */
[----:B------:R-:W-:-:S04]  /*cce0*/  VIMNMX R2, PT, PT, R2, 0x1, !PT ;  /* 0x0000000102027848 */ /* 0x000fc80007fe0100 */
[----:B------:R-:W-:-:S07]  /*ccf0*/  LOP3.LUT R3, R2, 0x3, RZ, 0xc0, !PT ;  /* 0x0000000302037812 */ /* 0x000fce00078ec0ff */
[----:B------:R-:W-:Y:S05]  /*cd00*/  @!P0 BRA `(.L_x_12435) ;  /* 0x0000000800a88947 */ /* 0x000fea0003800000 */
[----:B------:R-:W1:Y:S01]  /*cd10*/  S2UR UR5, SR_CgaCtaId ;  /* 0x00000000000579c3 */ /* 0x000e620000008800 */
[----:B------:R-:W-:Y:S01]  /*cd20*/  LOP3.LUT R4, R2, 0x7ffffffc, RZ, 0xc0, !PT ;  /* 0x7ffffffc02047812 */ /* 0x000fe200078ec0ff */
[----:B------:R-:W-:Y:S01]  /*cd30*/  UMOV UR4, 0x400 ;  /* 0x0000040000047882 */ /* 0x000fe20000000000 */
[----:B------:R-:W-:Y:S01]  /*cd40*/  IMAD.MOV.U32 R2, RZ, RZ, R1 ;  /* 0x000000ffff027224 */ /* 0x000fe200078e0001 */
[----:B------:R-:W-:Y:S02]  /*cd50*/  UIADD3 UR4, UPT, UPT, UR4, 0x210, URZ ;  /* 0x0000021004047890 */ /* 0x000fe4000fffe0ff */
        /* <DEDUP_REMOVED lines=10> */
.L_x_12438:
[----:B-1----:R-:W2:Y:S04]  /*ce00*/  LDL.64 R30, [R2+0x40] ;  /* 0x00004000021e7983 */ /* 0x002ea80000100a00 */
[----:B------:R-:W3:Y:S04]  /*ce10*/  LDL.64 R28, [R58] ;  /* 0x000000003a1c7983 */ /* 0x000ee80000100a00 */
[----:B------:R-:W4:Y:S04]  /*ce20*/  LDL.64 R26, [R58+0x8] ;  /* 0x000008003a1a7983 */ /* 0x000f280000100a00 */
[----:B------:R-:W5:Y:S04]  /*ce30*/  LDL.64 R24, [R58+0x10] ;  /* 0x000010003a187983 */ /* 0x000f680000100a00 */
[----:B0-----:R0:W5:Y:S04]  /*ce40*/  LDL.64 R22, [R58+0x18] ;  /* 0x000018003a167983 */ /* 0x0011680000100a00 */
[----:B------:R-:W5:Y:S04]  /*ce50*/  LDL.64 R20, [R2+0x8] ;  /* 0x0000080002147983 */ /* 0x000f680000100a00 */
[----:B------:R-:W5:Y:S04]  /*ce60*/  LDL.64 R16, [R2+0x10] ;  /* 0x0000100002107983 */ /* 0x000f680000100a00 */
[----:B------:R-:W5:Y:S04]  /*ce70*/  LDL.64 R14, [R2+0x18] ;  /* 0x00001800020e7983 */ /* 0x000f680000100a00 */
[----:B------:R-:W5:Y:S04]  /*ce80*/  LDL.64 R12, [R2+0x20] ;  /* 0x00002000020c7983 */ /* 0x000f680000100a00 */
[----:B------:R-:W5:Y:S04]  /*ce90*/  LDL.64 R10, [R2+0x28] ;  /* 0x00002800020a7983 */ /* 0x000f680000100a00 */
[----:B------:R-:W5:Y:S04]  /*cea0*/  LDL.64 R8, [R2+0x30] ;  /* 0x0000300002087983 */ /* 0x000f680000100a00 */
[----:B------:R1:W5:Y:S01]  /*ceb0*/  LDL.64 R6, [R2+0x38] ;  /* 0x0000380002067983 */ /* 0x0003620000100a00 */
[----:B------:R-:W-:-:S02]  /*cec0*/  VIADD R5, R5, 0x10 ;  /* 0x0000001005057836 */ /* 0x000fc40000000000 */
[----:B0-----:R-:W-:-:S03]  /*ced0*/  VIADD R58, R58, 0x20 ;  /* 0x000000203a3a7836 */ /* 0x001fc60000000000 */
[----:B------:R-:W-:Y:S01]  /*cee0*/  ISETP.GE.AND P1, PT, R5, -0xc, PT ;  /* 0xfffffff40500780c */ /* 0x000fe20003f26270 */
[----:B-1----:R-:W-:Y:S02]  /*cef0*/  VIADD R2, R2, 0x40 ;  /* 0x0000004002027836 */ /* 0x002fe40000000000 */
        /* <DEDUP_REMOVED lines=10> */
[--C-:B0-----:R-:W-:Y:S02]  /*cfa0*/  HADD2.F32 R33, -RZ, R27.reuse.H0_H0 ;  /* 0x2000001bff217230 */ /* 0x101fe40000004100 */
[----:B------:R-:W-:Y:S01]  /*cfb0*/  HADD2.F32 R26, -RZ, R26.H1_H1 ;  /* 0x3000001aff1a7230 */ /* 0x000fe20000004100 */
[----:B------:R0:W-:Y:S01]  /*cfc0*/  STS [UR4+0x4], R28 ;  /* 0x0000041cff007988 */ /* 0x0001e20008000804 */
[----:B-----5:R-:W-:Y:S02]  /*cfd0*/  HADD2.F32 R34, -RZ, R24.H0_H0 ;  /* 0x20000018ff227230 */ /* 0x020fe40000004100 */
[----:B------:R-:W-:Y:S01]  /*cfe0*/  HADD2.F32 R27, -RZ, R27.H1_H1 ;  /* 0x3000001bff1b7230 */ /* 0x000fe20000004100 */
[----:B------:R2:W-:Y:S01]  /*cff0*/  STS [UR4+0xc], R29 ;  /* 0x00000c1dff007988 */ /* 0x0005e20008000804 */
[----:B-1----:R-:W-:-:S02]  /*d000*/  HADD2.F32 R30, -RZ, R23.H0_H0 ;  /* 0x20000017ff1e7230 */ /* 0x002fc40000004100 */
[----:B------:R-:W-:Y:S01]  /*d010*/  HADD2.F32 R24, -RZ, R24.H1_H1 ;  /* 0x30000018ff187230 */ /* 0x000fe20000004100 */
[----:B------:R1:W-:Y:S01]  /*d020*/  STS [UR4+0x8], R31 ;  /* 0x0000081fff007988 */ /* 0x0003e20008000804 */
[--C-:B0-----:R-:W-:Y:S02]  /*d030*/  HADD2.F32 R28, -RZ, R25.reuse.H0_H0 ;  /* 0x20000019ff1c7230 */ /* 0x101fe40000004100 */
[----:B------:R-:W-:Y:S01]  /*d040*/  HADD2.F32 R25, -RZ, R25.H1_H1 ;  /* 0x30000019ff197230 */ /* 0x000fe20000004100 */
[----:B------:R1:W-:Y:S01]  /*d050*/  STS [UR4+0x10], R32 ;  /* 0x00001020ff007988 */ /* 0x0003e20008000804 */
[--C-:B--2---:R-:W-:Y:S02]  /*d060*/  HADD2.F32 R29, -RZ, R22.reuse.H0_H0 ;  /* 0x20000016ff1d7230 */ /* 0x104fe40000004100 */
[----:B------:R-:W-:Y:S01]  /*d070*/  HADD2.F32 R22, -RZ, R22.H1_H1 ;  /* 0x30000016ff167230 */ /* 0x000fe20000004100 */
[----:B------:R1:W-:Y:S01]  /*d080*/  STS [UR4+0x14], R26 ;  /* 0x0000141aff007988 */ /* 0x0003e20008000804 */
[----:B------:R-:W-:-:S02]  /*d090*/  HADD2.F32 R23, -RZ, R23.H1_H1 ;  /* 0x30000017ff177230 */ /* 0x000fc40000004100 */
        /* <DEDUP_REMOVED lines=20> */
[----:B------:R-:W-:-:S03]  /*d1e0*/  IMAD.IADD R7, R56, 0x1, R7 ;  /* 0x0000000138077824 */ /* 0x000fc600078e0207 */
        /* <DEDUP_REMOVED lines=19> */
.L_x_12437:
[----:B-1----:R-:W-:-:S05]  /*d320*/  IMAD.MOV R6, RZ, RZ, -R5 ;  /* 0x000000ffff067224 */ /* 0x002fca00078e0a05 */
[----:B------:R-:W-:-:S13]  /*d330*/  ISETP.GT.AND P1, PT, R6, 0x4, PT ;  /* 0x000000040600780c */ /* 0x000fda0003f24270 */
[----:B------:R-:W-:Y:S05]  /*d340*/  @!P1 BRA `(.L_x_12439) ;  /* 0x0000000000ac9947 */ /* 0x000fea0003800000 */
[----:B------:R-:W2:Y:S04]  /*d350*/  LDL.64 R12, [R2+0x20] ;  /* 0x00002000020c7983 */ /* 0x000ea80000100a00 */
[----:B------:R-:W3:Y:S04]  /*d360*/  LDL.64 R10, [R58] ;  /* 0x000000003a0a7983 */ /* 0x000ee80000100a00 */
[----:B------:R1:W4:Y:S04]  /*d370*/  LDL.64 R16, [R58+0x8] ;  /* 0x000008003a107983 */ /* 0x0003280000100a00 */
[----:B------:R-:W5:Y:S04]  /*d380*/  LDL.64 R8, [R2+0x8] ;  /* 0x0000080002087983 */ /* 0x000f680000100a00 */
[----:B------:R-:W5:Y:S04]  /*d390*/  LDL.64 R14, [R2+0x10] ;  /* 0x00001000020e7983 */ /* 0x000f680000100a00 */
[----:B------:R0:W5:Y:S01]  /*d3a0*/  LDL.64 R6, [R2+0x18] ;  /* 0x0000180002067983 */ /* 0x0001620000100a00 */
[----:B------:R-:W-:Y:S01]  /*d3b0*/  PLOP3.LUT P0, PT, PT, PT, PT, 0x8, 0x80 ;  /* 0x000000000080781c */ /* 0x000fe20003f0e170 */
[----:B------:R-:W-:-:S02]  /*d3c0*/  VIADD R5, R5, 0x8 ;  /* 0x0000000805057836 */ /* 0x000fc40000000000 */
[----:B-1----:R-:W-:Y:S02]  /*d3d0*/  VIADD R58, R58, 0x10 ;  /* 0x000000103a3a7836 */ /* 0x002fe40000000000 */
[----:B0-----:R-:W-:Y:S02]  /*d3e0*/  VIADD R2, R2, 0x20 ;  /* 0x0000002002027836 */ /* 0x001fe40000000000 */
[C---:B--2---:R-:W-:Y:S02]  /*d3f0*/  IMAD.IADD R20, R56.reuse, 0x1, R12 ;  /* 0x0000000138147824 */ /* 0x044fe400078e020c */
[----:B------:R-:W-:Y:S02]  /*d400*/  IMAD.IADD R22, R56, 0x1, R13 ;  /* 0x0000000138167824 */ /* 0x000fe400078e020d */
[----:B---3--:R-:W-:Y:S01]  /*d410*/  HADD2.F32 R12, -RZ, R10.H0_H0 ;  /* 0x2000000aff0c7230 */ /* 0x008fe20000004100 */
[----:B------:R0:W-:Y:S01]  /*d420*/  STS [UR4+-0x28], R20 ;  /* 0xffffd814ff007988 */ /* 0x0001e20008000804 */
[----:B------:R-:W-:-:S02]  /*d430*/  HADD2.F32 R13, -RZ, R11.H0_H0 ;  /* 0x2000000bff0d7230 */ /* 0x000fc40000004100 */
[----:B----4-:R-:W-:Y:S01]  /*d440*/  HADD2.F32 R21, -RZ, R17.H0_H0 ;  /* 0x20000011ff157230 */ /* 0x010fe20000004100 */
[----:B------:R1:W-:Y:S01]  /*d450*/  STS [UR4+-0x24], R22 ;  /* 0xffffdc16ff007988 */ /* 0x0003e20008000804 */
[----:B------:R-:W-:Y:S02]  /*d460*/  HADD2.F32 R10, -RZ, R10.H1_H1 ;  /* 0x3000000aff0a7230 */ /* 0x000fe40000004100 */
[----:B------:R-:W-:Y:S01]  /*d470*/  HADD2.F32 R11, -RZ, R11.H1_H1 ;  /* 0x3000000bff0b7230 */ /* 0x000fe20000004100 */
[----:B------:R1:W-:Y:S01]  /*d480*/  STS [UR4], R12 ;  /* 0x0000000cff007988 */ /* 0x0003e20008000804 */
[--C-:B0-----:R-:W-:Y:S02]  /*d490*/  HADD2.F32 R20, -RZ, R16.reuse.H0_H0 ;  /* 0x20000010ff147230 */ /* 0x101fe40000004100 */
[----:B------:R-:W-:Y:S01]  /*d4a0*/  HADD2.F32 R16, -RZ, R16.H1_H1 ;  /* 0x30000010ff107230 */ /* 0x000fe20000004100 */
[----:B------:R1:W-:Y:S01]  /*d4b0*/  STS [UR4+0x4], R10 ;  /* 0x0000040aff007988 */ /* 0x0003e20008000804 */
[----:B------:R-:W-:-:S02]  /*d4c0*/  HADD2.F32 R17, -RZ, R17.H1_H1 ;  /* 0x30000011ff117230 */ /* 0x000fc40000004100 */
[C---:B-----5:R-:W-:Y:S01]  /*d4d0*/  IMAD.IADD R8, R56.reuse, 0x1, R8 ;  /* 0x0000000138087824 */ /* 0x060fe200078e0208 */
[----:B------:R1:W-:Y:S01]  /*d4e0*/  STS [UR4+0x8], R13 ;  /* 0x0000080dff007988 */ /* 0x0003e20008000804 */
[C---:B------:R-:W-:Y:S02]  /*d4f0*/  IMAD.IADD R9, R56.reuse, 0x1, R9 ;  /* 0x0000000138097824 */ /* 0x040fe400078e0209 */
[C---:B------:R-:W-:Y:S01]  /*d500*/  IMAD.IADD R14, R56.reuse, 0x1, R14 ;  /* 0x00000001380e7824 */ /* 0x040fe200078e020e */
[----:B------:R1:W-:Y:S01]  /*d510*/  STS [UR4+0xc], R11 ;  /* 0x00000c0bff007988 */ /* 0x0003e20008000804 */
[C---:B------:R-:W-:Y:S02]  /*d520*/  IMAD.IADD R15, R56.reuse, 0x1, R15 ;  /* 0x00000001380f7824 */ /* 0x040fe400078e020f */
        /* <DEDUP_REMOVED lines=13> */
.L_x_12439:
[----:B------:R-:W-:-:S13]  /*d600*/  ISETP.NE.OR P0, PT, R5, RZ, P0 ;  /* 0x000000ff0500720c */ /* 0x000fda0000705670 */
[----:B------:R-:W-:Y:S05]  /*d610*/  @!P0 BRA `(.L_x_12435) ;  /* 0x0000000000648947 */ /* 0x000fea0003800000 */
.L_x_12436:
[----:B-12---:R-:W2:Y:S04]  /*d620*/  LDL.64 R8, [R2+0x10] ;  /* 0x0000100002087983 */ /* 0x006ea80000100a00 */
[----:B------:R1:W3:Y:S04]  /*d630*/  LDL.64 R14, [R58] ;  /* 0x000000003a0e7983 */ /* 0x0002e80000100a00 */
[----:B------:R4:W5:Y:S01]  /*d640*/  LDL.64 R6, [R2+0x8] ;  /* 0x0000080002067983 */ /* 0x0009620000100a00 */
[----:B------:R-:W-:Y:S02]  /*d650*/  VIADD R5, R5, 0x4 ;  /* 0x0000000405057836 */ /* 0x000fe40000000000 */
[----:B-1----:R-:W-:-:S03]  /*d660*/  VIADD R58, R58, 0x8 ;  /* 0x000000083a3a7836 */ /* 0x002fc60000000000 */
[----:B------:R-:W-:Y:S01]  /*d670*/  ISETP.NE.AND P0, PT, R5, RZ, PT ;  /* 0x000000ff0500720c */ /* 0x000fe20003f05270 */
[----:B----4-:R-:W-:Y:S02]  /*d680*/  VIADD R2, R2, 0x10 ;  /* 0x0000001002027836 */ /* 0x010fe40000000000 */
[C---:B--2---:R-:W-:Y:S02]  /*d690*/  IMAD.IADD R10, R56.reuse, 0x1, R8 ;  /* 0x00000001380a7824 */ /* 0x044fe400078e0208 */
[----:B------:R-:W-:Y:S02]  /*d6a0*/  IMAD.IADD R12, R56, 0x1, R9 ;  /* 0x00000001380c7824 */ /* 0x000fe400078e0209 */
[--C-:B---3--:R-:W-:Y:S01]  /*d6b0*/  HADD2.F32 R8, -RZ, R14.reuse.H0_H0 ;  /* 0x2000000eff087230 */ /* 0x108fe20000004100 */
[----:B------:R2:W-:Y:S01]  /*d6c0*/  STS [UR4+-0x38], R10 ;  /* 0xffffc80aff007988 */ /* 0x0005e20008000804 */
[----:B------:R-:W-:Y:S02]  /*d6d0*/  HADD2.F32 R9, -RZ, R14.H1_H1 ;  /* 0x3000000eff097230 */ /* 0x000fe40000004100 */
[--C-:B------:R-:W-:Y:S01]  /*d6e0*/  HADD2.F32 R11, -RZ, R15.reuse.H0_H0 ;  /* 0x2000000fff0b7230 */ /* 0x100fe20000004100 */
[----:B------:R2:W-:Y:S01]  /*d6f0*/  STS [UR4+-0x34], R12 ;  /* 0xffffcc0cff007988 */ /* 0x0005e20008000804 */
[----:B------:R-:W-:-:S02]  /*d700*/  HADD2.F32 R13, -RZ, R15.H1_H1 ;  /* 0x3000000fff0d7230 */ /* 0x000fc40000004100 */
[C---:B-----5:R-:W-:Y:S01]  /*d710*/  IMAD.IADD R6, R56.reuse, 0x1, R6 ;  /* 0x0000000138067824 */ /* 0x060fe200078e0206 */
[----:B------:R2:W-:Y:S01]  /*d720*/  STS [UR4], R8 ;  /* 0x00000008ff007988 */ /* 0x0005e20008000804 */
[----:B------:R-:W-:-:S03]  /*d730*/  IMAD.IADD R7, R56, 0x1, R7 ;  /* 0x0000000138077824 */ /* 0x000fc600078e0207 */
[----:B------:R2:W-:Y:S04]  /*d740*/  STS [UR4+0x4], R9 ;  /* 0x00000409ff007988 */ /* 0x0005e80008000804 */
[----:B------:R2:W-:Y:S04]  /*d750*/  STS [UR4+0x8], R11 ;  /* 0x0000080bff007988 */ /* 0x0005e80008000804 */
[----:B------:R2:W-:Y:S04]  /*d760*/  STS [UR4+0xc], R13 ;  /* 0x00000c0dff007988 */ /* 0x0005e80008000804 */
[----:B------:R2:W-:Y:S04]  /*d770*/  STS [UR4+-0x40], R6 ;  /* 0xffffc006ff007988 */ /* 0x0005e80008000804 */
[----:B------:R2:W-:Y:S01]  /*d780*/  STS [UR4+-0x3c], R7 ;  /* 0xffffc407ff007988 */ /* 0x0005e20008000804 */
[----:B------:R-:W-:Y:S01]  /*d790*/  UIADD3 UR4, UPT, UPT, UR4, 0x10, URZ ;  /* 0x0000001004047890 */ /* 0x000fe2000fffe0ff */
[----:B------:R-:W-:Y:S11]  /*d7a0*/  @P0 BRA `(.L_x_12436) ;  /* 0xfffffffc009c0947 */ /* 0x000ff6000383ffff */
.L_x_12435:
[----:B------:R-:W-:-:S13]  /*d7b0*/  ISETP.NE.AND P0, PT, R3, RZ, PT ;  /* 0x000000ff0300720c */ /* 0x000fda0003f05270 */
[----:B------:R-:W-:Y:S05]  /*d7c0*/  @!P0 BRA `(.L_x_12434) ;  /* 0x0000000000588947 */ /* 0x000fea0003800000 */
[----:B------:R-:W3:Y:S01]  /*d7d0*/  S2R R5, SR_CgaCtaId ;  /* 0x0000000000057919 */ /* 0x000ee20000008800 */
[----:B------:R-:W-:Y:S01]  /*d7e0*/  MOV R2, 0x400 ;  /* 0x0000040000027802 */ /* 0x000fe20000000f00 */
[----:B-12---:R-:W-:Y:S02]  /*d7f0*/  IMAD R6, R4, 0x4, R1 ;  /* 0x0000000404067824 */ /* 0x006fe400078e0201 */
[----:B------:R-:W-:Y:S02]  /*d800*/  IMAD.MOV R3, RZ, RZ, -R3 ;  /* 0x000000ffff037224 */ /* 0x000fe400078e0a03 */
[----:B------:R-:W-:-:S05]  /*d810*/  VIADD R2, R2, 0x210 ;  /* 0x0000021002027836 */ /* 0x000fca0000000000 */
[----:B---3--:R-:W-:Y:S01]  /*d820*/  LEA R7, R5, R2, 0x18 ;  /* 0x0000000205077211 */ /* 0x008fe200078ec0ff */
[----:B------:R-:W-:-:S04]  /*d830*/  IMAD R5, R4, 0x2, R1 ;  /* 0x0000000204057824 */ /* 0x000fc800078e0201 */
[----:B------:R-:W-:Y:S02]  /*d840*/  IMAD R2, R4, 0x4, R7 ;  /* 0x0000000404027824 */ /* 0x000fe400078e0207 */
[----:B------:R-:W-:Y:S02]  /*d850*/  VIADD R8, R5, 0x48 ;  /* 0x0000004805087836 */ /* 0x000fe40000000000 */
[----:B------:R-:W-:-:S07]  /*d860*/  VIADD R2, R2, 0x40 ;  /* 0x0000004002027836 */ /* 0x000fce0000000000 */
.L_x_12440:
        /* <DEDUP_REMOVED lines=12> */
.L_x_12434:
[----:B------:R-:W3:Y:S01]  /*d930*/  S2UR UR5, SR_CgaCtaId ;  /* 0x00000000000579c3 */ /* 0x000ee20000008800 */
[----:B------:R-:W-:Y:S01]  /*d940*/  UMOV UR4, 0x400 ;  /* 0x0000040000047882 */ /* 0x000fe20000000000 */
[----:B------:R-:W-:Y:S02]  /*d950*/  IMAD.MOV.U32 R2, RZ, RZ, R45 ;  /* 0x000000ffff027224 */ /* 0x000fe400078e002d */
[----:B------:R-:W-:Y:S01]  /*d960*/  IMAD.MOV.U32 R3, RZ, RZ, R44 ;  /* 0x000000ffff037224 */ /* 0x000fe200078e002c */
[----:B---3--:R-:W-:-:S09]  /*d970*/  ULEA UR4, UR5, UR4, 0x18 ;  /* 0x0000000405047291 */ /* 0x008fd2000f8ec0ff */
[----:B------:R3:W-:Y:S03]  /*d980*/  STS.64 [UR4+0x290], R2 ;  /* 0x00029002ff007988 */ /* 0x0007e60008000a04 */
.L_x_12433:
[----:B------:R-:W-:Y:S05]  /*d990*/  BSYNC.RECONVERGENT B0 ;  /* 0x0000000000007941 */ /* 0x000fea0003800200 */
.L_x_12432:
[----:B------:R-:W-:Y:S01]  /*d9a0*/  BAR.SYNC.DEFER_BLOCKING 0x0 ;  /* 0x0000000000007b1d */ /* 0x000fe20000010000 */
[----:B------:R-:W-:-:S13]  /*d9b0*/  ISETP.GT.U32.AND P0, PT, R18, 0x21, PT ;  /* 0x000000211200780c */ /* 0x000fda0003f04070 */
[----:B------:R-:W-:Y:S05]  /*d9c0*/  @P0 EXIT ;  /* 0x000000000000094d */ /* 0x000fea0003800000 */
[----:B------:R-:W4:Y:S01]  /*d9d0*/  S2UR UR5, SR_CgaCtaId ;  /* 0x00000000000579c3 */ /* 0x000f220000008800 */
[----:B------:R-:W-:Y:S01]  /*d9e0*/  UMOV UR4, 0x400 ;  /* 0x0000040000047882 */ /* 0x000fe20000000000 */
[----:B------:R-:W-:Y:S01]  /*d9f0*/  IMAD R19, R19, R0, UR8 ;  /* 0x0000000813137e24 */ /* 0x000fe2000f8e0200 */
[----:B------:R-:W-:-:S03]  /*da00*/  UIADD3 UR4, UPT, UPT, UR4, 0x210, URZ ;  /* 0x0000021004047890 */ /* 0x000fc6000fffe0ff */
[----:B------:R-:W-:Y:S02]  /*da10*/  IMAD R19, R19, 0x22, R18 ;  /* 0x0000002213137824 */ /* 0x000fe400078e0212 */
[----:B-1-3--:R-:W1:Y:S01]  /*da20*/  LDC.64 R2, c[0x0][0x398] ;  /* 0x0000e600ff027b82 */ /* 0x00ae620000000a00 */
[----:B----4-:R-:W-:-:S06]  /*da30*/  ULEA UR4, UR5, UR4, 0x18 ;  /* 0x0000000405047291 */ /* 0x010fcc000f8ec0ff */
[----:B------:R-:W-:Y:S01]  /*da40*/  LEA R4, R18, UR4, 0x2 ;  /* 0x0000000412047c11 */ /* 0x000fe2000f8e10ff */
[----:B-1----:R-:W-:-:S04]  /*da50*/  IMAD.WIDE.U32 R2, R19, 0x4, R2 ;  /* 0x0000000413027825 */ /* 0x002fc800078e0002 */
[----:B------:R-:W1:Y:S04]  /*da60*/  LDS R5, [R4] ;  /* 0x0000000004057984 */ /* 0x000e680000000800 */
[----:B-1----:R-:W-:Y:S01]  /*da70*/  STG.E desc[UR6][R2.64], R5 ;  /* 0x0000000502007986 */ /* 0x002fe2000c101906 */
[----:B------:R-:W-:Y:S05]  /*da80*/  EXIT ;  /* 0x000000000000794d */ /* 0x000fea0003800000 */
.L_x_12441:
        /* <DEDUP_REMOVED lines=15> */
.L_x_38466:


//--------------------- .text._ZN17fastertransformer17batch_topk_kernelI6__halfLi8ELi32EEEvPKiPKT_PiPfS8_PKbS3_NS_14BeamHypothesesEiiifS4_ --------------------------
	.section	.text._ZN17fastertransformer17batch_topk_kernelI6__halfLi8ELi32EEEvPKiPKT_PiPfS8_PKbS3_NS_14BeamHypothesesEiiifS4_,"ax",@progbits
	.align	128
        .global         _ZN17fastertransformer17batch_topk_kernelI6__halfLi8ELi32EEEvPKiPKT_PiPfS8_PKbS3_NS_14BeamHypothesesEiiifS4_
        .type           _ZN17fastertransformer17batch_topk_kernelI6__halfLi8ELi32EEEvPKiPKT_PiPfS8_PKbS3_NS_14BeamHypothesesEiiifS4_,@function
        .size           _ZN17fastertransformer17batch_topk_kernelI6__halfLi8ELi32EEEvPKiPKT_PiPfS8_PKbS3_NS_14BeamHypothesesEiiifS4_,(.L_x_38467 - _ZN17fastertransformer17batch_topk_kernelI6__halfLi8ELi32EEEvPKiPKT_PiPfS8_PKbS3_NS_14BeamHypothesesEiiifS4_)
        .other          _ZN17fastertransformer17batch_topk_kernelI6__halfLi8ELi32EEEvPKiPKT_PiPfS8_PKbS3_NS_14BeamHypothesesEiiifS4_,@"STO_CUDA_ENTRY STV_DEFAULT"
_ZN17fastertransformer17batch_topk_kernelI6__halfLi8ELi32EEEvPKiPKT_PiPfS8_PKbS3_NS_14BeamHypothesesEiiifS4_:
.text._ZN17fastertransformer17batch_topk_kernelI6__halfLi8ELi32EEEvPKiPKT_PiPfS8_PKbS3_NS_14BeamHypothesesEiiifS4_:
[----:B------:R-:W0:Y:S01]  /*0000*/  LDC R1, c[0x0][0x37c] ;  /* 0x0000df00ff017b82 */ /* 0x000e220000000800 */
[----:B------:R-:W1:Y:S01]  /*0010*/  S2R R3, SR_TID.X ;  /* 0x0000000000037919 */ /* 0x000e620000002100 */
[----:B------:R-:W2:Y:S01]  /*0020*/  LDCU UR4, c[0x0][0x444] ;  /* 0x00008880ff0477ac */ /* 0x000ea20008000800 */
[----:B0-----:R-:W-:Y:S01]  /*0030*/  VIADD R1, R1, 0xfffffff8 ;  /* 0xfffffff801017836 */ /* 0x001fe20000000000 */
[----:B------:R-:W0:Y:S01]  /*0040*/  S2R R54, SR_CTAID.X ;  /* 0x0000000000367919 */ /* 0x000e220000002500 */
[----:B------:R-:W3:Y:S01]  /*0050*/  LDCU.64 UR8, c[0x0][0x358] ;  /* 0x00006b00ff0877ac */ /* 0x000ee20008000a00 */
[----:B------:R-:W4:Y:S01]  /*0060*/  LDCU.64 UR6, c[0x0][0x3e8] ;  /* 0x00007d00ff0677ac */ /* 0x000f220008000a00 */
[----:B--2---:R-:W-:Y:S01]  /*0070*/  IMAD.U32 R0, RZ, RZ, UR4 ;  /* 0x00000004ff007e24 */ /* 0x004fe2000f8e00ff */
[----:B------:R-:W2:Y:S04]  /*0080*/  LDCU UR4, c[0x0][0x440] ;  /* 0x00008800ff0477ac */ /* 0x000ea80008000800 */
[----:B-1----:R-:W-:-:S13]  /*0090*/  ISETP.GE.AND P1, PT, R3, R0, PT ;  /* 0x000000000300720c */ /* 0x002fda0003f26270 */
[----:B------:R-:W1:Y:S01]  /*00a0*/  @!P1 LDC.64 R4, c[0x0][0x398] ;  /* 0x0000e600ff049b82 */ /* 0x000e620000000a00 */
[----:B0-----:R-:W-:-:S04]  /*00b0*/  @!P1 IMAD R7, R54, R0, R3 ;  /* 0x0000000036079224 */ /* 0x001fc800078e0203 */
[----:B-1----:R-:W-:-:S06]  /*00c0*/  @!P1 IMAD.WIDE.U32 R4, R7, 0x4, R4 ;  /* 0x0000000407049825 */ /* 0x002fcc00078e0004 */
[----:B---3--:R0:W3:Y:S01]  /*00d0*/  @!P1 LDG.E R4, desc[UR8][R4.64] ;  /* 0x0000000804049981 */ /* 0x0080e2000c1e1900 */
[----:B------:R-:W-:Y:S01]  /*00e0*/  ISETP.NE.AND P0, PT, R3, RZ, PT ;  /* 0x000000ff0300720c */ /* 0x000fe20003f05270 */
[----:B----4-:R-:W-:Y:S01]  /*00f0*/  UISETP.NE.U32.AND UP0, UPT, UR6, URZ, UPT ;  /* 0x000000ff0600728c */ /* 0x010fe2000bf05070 */
[----:B------:R-:W-:Y:S01]  /*0100*/  @!P1 MOV R6, 0x400 ;  /* 0x0000040000069802 */ /* 0x000fe20000000f00 */
[----:B------:R-:W1:Y:S01]  /*0110*/  @!P1 S2R R9, SR_CgaCtaId ;  /* 0x0000000000099919 */ /* 0x000e620000008800 */
[----:B--2---:R-:W-:Y:S01]  /*0120*/  IMAD R48, R54, UR4, RZ ;  /* 0x0000000436307c24 */ /* 0x004fe2000f8e02ff */
[----:B------:R-:W-:Y:S02]  /*0130*/  UISETP.NE.AND.EX UP0, UPT, UR7, URZ, UPT, UP0 ;  /* 0x000000ff0700728c */ /* 0x000fe4000bf05300 */
[----:B------:R-:W-:-:S06]  /*0140*/  @!P1 VIADD R6, R6, 0x4 ;  /* 0x0000000406069836 */ /* 0x000fcc0000000000 */
[----:B------:R-:W2:Y:S01]  /*0150*/  @!P0 S2R R7, SR_CgaCtaId ;  /* 0x0000000000078919 */ /* 0x000ea20000008800 */
[----:B------:R-:W-:Y:S02]  /*0160*/  @!P0 MOV R2, 0x400 ;  /* 0x0000040000028802 */ /* 0x000fe40000000f00 */
[----:B-1----:R-:W-:-:S05]  /*0170*/  @!P1 LEA R6, R9, R6, 0x18 ;  /* 0x0000000609069211 */ /* 0x002fca00078ec0ff */
[----:B0-----:R-:W-:Y:S01]  /*0180*/  @!P1 IMAD R5, R3, 0x4, R6 ;  /* 0x0000000403059824 */ /* 0x001fe200078e0206 */
[----:B--2---:R-:W-:-:S05]  /*0190*/  @!P0 LEA R2, R7, R2, 0x18 ;  /* 0x0000000207028211 */ /* 0x004fca00078ec0ff */
[----:B------:R0:W-:Y:S04]  /*01a0*/  @!P0 STS [R2], RZ ;  /* 0x000000ff02008388 */ /* 0x0001e80000000800 */
[----:B---3--:R0:W-:Y:S01]  /*01b0*/  @!P1 STS [R5], R4 ;  /* 0x0000000405009388 */ /* 0x0081e20000000800 */
        /* <DEDUP_REMOVED lines=15> */
[----:B------:R-:W-:-:S13]  /*02b0*/  ISETP.NE.AND P0, PT, R4, R0, PT ;  /* 0x000000000400720c */ /* 0x000fda0003f05270 */
[----:B------:R-:W-:Y:S05]  /*02c0*/  @!P0 EXIT ;  /* 0x000000000000894d */ /* 0x000fea0003800000 */
.L_x_12443:
[----:B------:R-:W-:Y:S05]  /*02d0*/  BSYNC.RECONVERGENT B0 ;  /* 0x0000000000007941 */ /* 0x000fea0003800200 */
.L_x_12442:
        /* <DEDUP_REMOVED lines=8> */
[----:B------:R-:W-:Y:S01]  /*0360*/  PRMT R14, R14, 0x5410, R4 ;  /* 0x000054100e0e7816 */ /* 0x000fe20000000004 */
[----:B------:R-:W-:Y:S01]  /*0370*/  IMAD.MOV.U32 R15, RZ, RZ, 0xfc00 ;  /* 0x0000fc00ff0f7424 */ /* 0x000fe200078e00ff */
[----:B------:R-:W2:Y:S01]  /*0380*/  LDCU UR13, c[0x0][0x440] ;  /* 0x00008800ff0d77ac */ /* 0x000ea20008000800 */
[----:B------:R-:W-:Y:S01]  /*0390*/  IMAD.MOV.U32 R36, RZ, RZ, 0xfc00 ;  /* 0x0000fc00ff247424 */ /* 0x000fe200078e00ff */
[--C-:B------:R-:W-:Y:S01]  /*03a0*/  PRMT R13, R13, 0x5410, R2.reuse ;  /* 0x000054100d0d7816 */ /* 0x100fe20000000002 */
[----:B------:R-:W-:Y:S01]  /*03b0*/  IMAD.MOV.U32 R21, RZ, RZ, 0xfc00 ;  /* 0x0000fc00ff157424 */ /* 0x000fe200078e00ff */
[----:B------:R-:W3:Y:S01]  /*03c0*/  LDCU.U16 UR11, c[0x0][0x450] ;  /* 0x00008a00ff0b77ac */ /* 0x000ee20008000400 */
        /* <DEDUP_REMOVED lines=9> */
[----:B012---:R-:W-:Y:S06]  /*0460*/  @P0 BRA `(.L_x_12445) ;  /* 0x0000000c00200947 */ /* 0x007fec0003800000 */
[----:B------:R-:W0:Y:S01]  /*0470*/  LDCU.64 UR6, c[0x0][0x388] ;  /* 0x00007100ff0677ac */ /* 0x000e220008000a00 */
[----:B------:R-:W1:Y:S01]  /*0480*/  LDC.64 R22, c[0x0][0x3b0] ;  /* 0x0000ec00ff167b82 */ /* 0x000e620000000a00 */
[----:B------:R-:W-:Y:S01]  /*0490*/  IMAD.WIDE.U32 R18, R3, 0x2, RZ ;  /* 0x0000000203127825 */ /* 0x000fe200078e00ff */
[----:B------:R-:W2:Y:S03]  /*04a0*/  LDCU.64 UR4, c[0x0][0x3a8] ;  /* 0x00007500ff0477ac */ /* 0x000ea60008000a00 */
[----:B------:R-:W-:Y:S01]  /*04b0*/  IMAD.MOV.U32 R14, RZ, RZ, 0xfc00 ;  /* 0x0000fc00ff0e7424 */ /* 0x000fe200078e00ff */
[----:B------:R-:W4:Y:S01]  /*04c0*/  LDCU UR10, c[0x0][0x44c] ;  /* 0x00008980ff0a77ac */ /* 0x000f220008000800 */
[----:B------:R-:W-:-:S04]  /*04d0*/  IMAD.WIDE R18, R48, 0x2, R18 ;  /* 0x0000000230127825 */ /* 0x000fc800078e0212 */
[----:B------:R-:W-:Y:S02]  /*04e0*/  IMAD.MOV.U32 R0, RZ, RZ, 0xfc00 ;  /* 0x0000fc00ff007424 */ /* 0x000fe400078e00ff */
[----:B------:R-:W-:Y:S02]  /*04f0*/  IMAD.MOV.U32 R15, RZ, RZ, 0xfc00 ;  /* 0x0000fc00ff0f7424 */ /* 0x000fe400078e00ff */
[----:B------:R-:W-:Y:S01]  /*0500*/  IMAD.MOV.U32 R2, RZ, RZ, 0xfc00 ;  /* 0x0000fc00ff027424 */ /* 0x000fe200078e00ff */
[----:B0-----:R-:W-:Y:S01]  /*0510*/  IADD3 R24, P2, PT, R18, UR6, RZ ;  /* 0x0000000612187c10 */ /* 0x001fe2000ff5e0ff */
[----:B------:R-:W-:Y:S01]  /*0520*/  IMAD.MOV.U32 R36, RZ, RZ, 0xfc00 ;  /* 0x0000fc00ff247424 */ /* 0x000fe200078e00ff */
[--C-:B------:R-:W-:Y:S01]  /*0530*/  PRMT R13, R13, 0x5410, R0.reuse ;  /* 0x000054100d0d7816 */ /* 0x100fe20000000000 */
[----:B------:R-:W-:Y:S01]  /*0540*/  IMAD.MOV.U32 R21, RZ, RZ, 0xfc00 ;  /* 0x0000fc00ff157424 */ /* 0x000fe200078e00ff */
[----:B--2---:R-:W-:Y:S01]  /*0550*/  IADD3 R18, P0, PT, R54, UR4, RZ ;  /* 0x0000000436127c10 */ /* 0x004fe2000ff1e0ff */
[----:B------:R-:W-:Y:S01]  /*0560*/  IMAD.MOV.U32 R6, RZ, RZ, -0x1 ;  /* 0xffffffffff067424 */ /* 0x000fe200078e00ff */
[----:B------:R-:W-:Y:S01]  /*0570*/  IADD3.X R25, PT, PT, R19, UR7, RZ, P2, !PT ;  /* 0x0000000713197c10 */ /* 0x000fe200097fe4ff */
[----:B------:R-:W-:Y:S01]  /*0580*/  IMAD.MOV.U32 R5, RZ, RZ, R3 ;  /* 0x000000ffff057224 */ /* 0x000fe200078e0003 */
[----:B------:R-:W-:Y:S01]  /*0590*/  PRMT R14, R14, 0x5410, R0 ;  /* 0x000054100e0e7816 */ /* 0x000fe20000000000 */
[----:B------:R-:W-:Y:S01]  /*05a0*/  IMAD.X R19, RZ, RZ, UR5, P0 ;  /* 0x00000005ff137e24 */ /* 0x000fe200080e06ff */
[----:B------:R-:W-:Y:S01]  /*05b0*/  PRMT R15, R15, 0x5410, R2 ;  /* 0x000054100f0f7816 */ /* 0x000fe20000000002 */
[----:B-1----:R-:W-:Y:S01]  /*05c0*/  IMAD.WIDE.U32 R22, R54, 0x4, R22 ;  /* 0x0000000436167825 */ /* 0x002fe200078e0016 */
[----:B----4-:R-:W-:-:S13]  /*05d0*/  FSETP.NEU.FTZ.AND P1, PT, RZ, UR10, PT ;  /* 0x0000000aff007c0b */ /* 0x010fda000bf3d000 */
.L_x_12471:
[----:B------:R0:W5:Y:S01]  /*05e0*/  @!P1 LDG.E.U16.CONSTANT R2, desc[UR8][R24.64] ;  /* 0x0000000818029981 */ /* 0x000162000c1e9500 */
[----:B------:R-:W-:Y:S01]  /*05f0*/  IMAD.U32 R0, RZ, RZ, UR14 ;  /* 0x0000000eff007e24 */ /* 0x000fe2000f8e00ff */
[----:B------:R-:W-:Y:S02]  /*0600*/  IABS R20, R5 ;  /* 0x0000000500147213 */ /* 0x000fe40000000000 */
[----:B------:R-:W-:Y:S02]  /*0610*/  ISETP.GE.AND P3, PT, R5, RZ, PT ;  /* 0x000000ff0500720c */ /* 0x000fe40003f66270 */
[----:B------:R-:W-:-:S04]  /*0620*/  IABS R12, R0 ;  /* 0x00000000000c7213 */ /* 0x000fc80000000000 */
        /* <DEDUP_REMOVED lines=21> */
[----:B0-----:R-:W4:Y:S04]  /*0780*/  LDG.E R11, desc[UR8][R22.64] ;  /* 0x00000008160b7981 */ /* 0x001f28000c1e1900 */
[----:B-----5:R0:W5:Y:S01]  /*0790*/  LDG.E.U16.CONSTANT R2, desc[UR8][R24.64] ;  /* 0x0000000818027981 */ /* 0x020162000c1e9500 */
[----:B--2---:R-:W-:-:S13]  /*07a0*/  ISETP.NE.AND P0, PT, R12, RZ, PT ;  /* 0x000000ff0c00720c */ /* 0x004fda0003f05270 */
[----:B----4-:R-:W-:-:S05]  /*07b0*/  @!P0 VIADD R11, R11, 0x1 ;  /* 0x000000010b0b8836 */ /* 0x010fca0000000000 */
        /* <DEDUP_REMOVED lines=19> */
.L_x_12446:
[----:B-1-3-5:R-:W-:Y:S01]  /*08f0*/  HFMA2 R27, R27.H0_H0, UR11.H0_H0, R2.H0_H0 ;  /* 0x2000000b1b1b7c31 */ /* 0x02afe20008040802 */
[----:B------:R-:W-:Y:S04]  /*0900*/  BSSY.RECONVERGENT B1, `(.L_x_12447) ;  /* 0x000000b000017945 */ /* 0x000fe80003800200 */
        /* <DEDUP_REMOVED lines=8> */
.L_x_12448:
[----:B------:R-:W-:Y:S01]  /*0990*/  PRMT R2, R2, 0x5410, R27 ;  /* 0x0000541002027816 */ /* 0x000fe2000000001b */
[----:B------:R-:W-:-:S07]  /*09a0*/  IMAD.MOV.U32 R12, RZ, RZ, R5 ;  /* 0x000000ffff0c7224 */ /* 0x000fce00078e0005 */
.L_x_12449:
[----:B------:R-:W-:Y:S05]  /*09b0*/  BSYNC.RECONVERGENT B1 ;  /* 0x0000000000017941 */ /* 0x000fea0003800200 */
.L_x_12447:
[----:B------:R-:W-:Y:S01]  /*09c0*/  HSETP2.GT.AND P0, PT, R2.H1_H1, R14.H0_H0, PT ;  /* 0x2000000e02007234 */ /* 0x000fe20003f04c00 */
[----:B------:R-:W-:Y:S04]  /*09d0*/  BSSY.RECONVERGENT B1, `(.L_x_12450) ;  /* 0x000000e000017945 */ /* 0x000fe80003800200 */
[----:B------:R-:W-:-:S13]  /*09e0*/  ISETP.EQ.OR P0, PT, R7, -0x1, P0 ;  /* 0xffffffff0700780c */ /* 0x000fda0000702670 */
[----:B------:R-:W-:Y:S05]  /*09f0*/  @P0 BRA `(.L_x_12451) ;  /* 0x00000000001c0947 */ /* 0x000fea0003800000 */
[----:B------:R-:W-:Y:S01]  /*0a00*/  ISETP.GE.AND P0, PT, R12, R7, PT ;  /* 0x000000070c00720c */ /* 0x000fe20003f06270 */
[----:B------:R-:W-:Y:S01]  /*0a10*/  IMAD.MOV.U32 R6, RZ, RZ, R12 ;  /* 0x000000ffff067224 */ /* 0x000fe200078e000c */
[----:B------:R-:W-:Y:S01]  /*0a20*/  PRMT R13, R2, 0x7632, R13 ;  /* 0x00007632020d7816 */ /* 0x000fe2000000000d */
[----:B0-----:R-:W-:-:S10]  /*0a30*/  IMAD.MOV.U32 R11, RZ, RZ, R7 ;  /* 0x000000ffff0b7224 */ /* 0x001fd400078e0007 */
[----:B------:R-:W-:Y:S02]  /*0a40*/  HSETP2.NEU.OR P0, PT, R2.H1_H1, R14.H0_H0, P0 ;  /* 0x2000000e02007234 */ /* 0x000fe4000070dc20 */
[----:B------:R-:W-:-:S11]  /*0a50*/  PRMT R2, R14, 0x7610, R2 ;  /* 0x000076100e027816 */ /* 0x000fd60000000002 */
[----:B------:R-:W-:Y:S05]  /*0a60*/  @P0 BRA `(.L_x_12452) ;  /* 0x0000000000100947 */ /* 0x000fea0003800000 */
.L_x_12451:
[----:B------:R-:W-:Y:S01]  /*0a70*/  PRMT R13, R14, 0x7610, R13 ;  /* 0x000076100e0d7816 */ /* 0x000fe2000000000d */
[----:B------:R-:W-:Y:S01]  /*0a80*/  IMAD.MOV.U32 R6, RZ, RZ, R7 ;  /* 0x000000ffff067224 */ /* 0x000fe200078e0007 */
[----:B------:R-:W-:Y:S01]  /*0a90*/  PRMT R2, R2, 0x7632, R2 ;  /* 0x0000763202027816 */ /* 0x000fe20000000002 */
[----:B0-----:R-:W-:-:S07]  /*0aa0*/  IMAD.MOV.U32 R11, RZ, RZ, R12 ;  /* 0x000000ffff0b7224 */ /* 0x001fce00078e000c */
.L_x_12452:
[----:B------:R-:W-:Y:S05]  /*0ab0*/  BSYNC.RECONVERGENT B1 ;  /* 0x0000000000017941 */ /* 0x000fea0003800200 */
.L_x_12450:
        /* <DEDUP_REMOVED lines=11> */
.L_x_12454:
[----:B------:R-:W-:Y:S01]  /*0b70*/  PRMT R14, R13, 0x7632, R14 ;  /* 0x000076320d0e7816 */ /* 0x000fe2000000000e */
[----:B------:R-:W-:Y:S01]  /*0b80*/  IMAD.MOV.U32 R7, RZ, RZ, R8 ;  /* 0x000000ffff077224 */ /* 0x000fe200078e0008 */
[----:B------:R-:W-:Y:S01]  /*0b90*/  PRMT R12, R2, 0x7610, R12 ;  /* 0x00007610020c7816 */ /* 0x000fe2000000000c */
[----:B------:R-:W-:-:S07]  /*0ba0*/  IMAD.MOV.U32 R20, RZ, RZ, R11 ;  /* 0x000000ffff147224 */ /* 0x000fce00078e000b */
.L_x_12455:
[----:B------:R-:W-:Y:S05]  /*0bb0*/  BSYNC.RECONVERGENT B1 ;  /* 0x0000000000017941 */ /* 0x000fea0003800200 */
.L_x_12453:
        /* <DEDUP_REMOVED lines=11> */
.L_x_12457:
[----:B------:R-:W-:Y:S01]  /*0c70*/  PRMT R13, R13, 0x5410, R15 ;  /* 0x000054100d0d7816 */ /* 0x000fe2000000000f */
[----:B------:R-:W-:Y:S01]  /*0c80*/  IMAD.MOV.U32 R8, RZ, RZ, R9 ;  /* 0x000000ffff087224 */ /* 0x000fe200078e0009 */
[----:B------:R-:W-:Y:S01]  /*0c90*/  PRMT R2, R2, 0x5410, R12 ;  /* 0x0000541002027816 */ /* 0x000fe2000000000c */
[----:B------:R-:W-:-:S07]  /*0ca0*/  IMAD.MOV.U32 R11, RZ, RZ, R20 ;  /* 0x000000ffff0b7224 */ /* 0x000fce00078e0014 */
.L_x_12458:
[----:B------:R-:W-:Y:S05]  /*0cb0*/  BSYNC.RECONVERGENT B1 ;  /* 0x0000000000017941 */ /* 0x000fea0003800200 */
.L_x_12456:
        /* <DEDUP_REMOVED lines=11> */
.L_x_12460:
[----:B------:R-:W-:Y:S01]  /*0d70*/  PRMT R15, R14, 0x7632, R15 ;  /* 0x000076320e0f7816 */ /* 0x000fe2000000000f */
[----:B------:R-:W-:Y:S01]  /*0d80*/  IMAD.MOV.U32 R9, RZ, RZ, R10 ;  /* 0x000000ffff097224 */ /* 0x000fe200078e000a */
[----:B------:R-:W-:Y:S01]  /*0d90*/  PRMT R2, R2, 0x7632, R2 ;  /* 0x0000763202027816 */ /* 0x000fe20000000002 */
[----:B------:R-:W-:-:S07]  /*0da0*/  IMAD.MOV.U32 R27, RZ, RZ, R11 ;  /* 0x000000ffff1b7224 */ /* 0x000fce00078e000b */
.L_x_12461:
[----:B------:R-:W-:Y:S05]  /*0db0*/  BSYNC.RECONVERGENT B1 ;  /* 0x0000000000017941 */ /* 0x000fea0003800200 */
.L_x_12459:
[----:B------:R-:W-:Y:S01]  /*0dc0*/  HSETP2.GT.AND P0, PT, R2.H0_H0, R15.H1_H1, PT ;  /* 0x3000000f02007234 */ /* 0x000fe20003f04800 */
[----:B------:R-:W-:Y:S04]  /*0dd0*/  BSSY.RECONVERGENT B1, `(.L_x_12462) ;  /* 0x000000e000017945 */ /* 0x000fe80003800200 */
[----:B------:R-:W-:-:S13]  /*0de0*/  ISETP.EQ.OR P0, PT, R16, -0x1, P0 ;  /* 0xffffffff1000780c */ /* 0x000fda0000702670 */
[----:B------:R-:W-:Y:S05]  /*0df0*/  @P0 BRA `(.L_x_12463) ;  /* 0x00000000001c0947 */ /* 0x000fea0003800000 */
[-C--:B------:R-:W-:Y:S01]  /*0e00*/  ISETP.GE.AND P0, PT, R27, R16.reuse, PT ;  /* 0x000000101b00720c */ /* 0x080fe20003f06270 */
[----:B------:R-:W-:Y:S01]  /*0e10*/  IMAD.MOV.U32 R10, RZ, RZ, R27 ;  /* 0x000000ffff0a7224 */ /* 0x000fe200078e001b */
[----:B------:R-:W-:Y:S02]  /*0e20*/  PRMT R14, R14, 0x5410, R2 ;  /* 0x000054100e0e7816 */ /* 0x000fe40000000002 */
[----:B------:R-:W-:-:S09]  /*0e30*/  MOV R11, R16 ;  /* 0x00000010000b7202 */ /* 0x000fd20000000f00 */
[----:B------:R-:W-:Y:S02]  /*0e40*/  HSETP2.NEU.OR P0, PT, R2.H0_H0, R15.H1_H1, P0 ;  /* 0x3000000f02007234 */ /* 0x000fe4000070d820 */
[----:B------:R-:W-:-:S11]  /*0e50*/  PRMT R2, R2, 0x7610, R15 ;  /* 0x0000761002027816 */ /* 0x000fd6000000000f */
[----:B------:R-:W-:Y:S05]  /*0e60*/  @P0 BRA `(.L_x_12464) ;  /* 0x0000000000100947 */ /* 0x000fea0003800000 */
.L_x_12463:
[----:B------:R-:W-:Y:S01]  /*0e70*/  PRMT R14, R14, 0x7610, R15 ;  /* 0x000076100e0e7816 */ /* 0x000fe2000000000f */
[----:B------:R-:W-:Y:S01]  /*0e80*/  IMAD.MOV.U32 R10, RZ, RZ, R16 ;  /* 0x000000ffff0a7224 */ /* 0x000fe200078e0010 */
[----:B------:R-:W-:Y:S01]  /*0e90*/  PRMT R2, R2, 0x5410, R2 ;  /* 0x0000541002027816 */ /* 0x000fe20000000002 */
[----:B------:R-:W-:-:S07]  /*0ea0*/  IMAD.MOV.U32 R11, RZ, RZ, R27 ;  /* 0x000000ffff0b7224 */ /* 0x000fce00078e001b */
.L_x_12464:
[----:B------:R-:W-:Y:S05]  /*0eb0*/  BSYNC.RECONVERGENT B1 ;  /* 0x0000000000017941 */ /* 0x000fea0003800200 */
.L_x_12462:
        /* <DEDUP_REMOVED lines=11> */
.L_x_12466:
[----:B------:R-:W-:Y:S01]  /*0f70*/  PRMT R15, R15, 0x5410, R36 ;  /* 0x000054100f0f7816 */ /* 0x000fe20000000024 */
[----:B------:R-:W-:Y:S01]  /*0f80*/  IMAD.MOV.U32 R16, RZ, RZ, R4 ;  /* 0x000000ffff107224 */ /* 0x000fe200078e0004 */
[----:B------:R-:W-:Y:S01]  /*0f90*/  PRMT R2, R2, 0x7632, R2 ;  /* 0x0000763202027816 */ /* 0x000fe20000000002 */
[----:B------:R-:W-:-:S07]  /*0fa0*/  IMAD.MOV.U32 R12, RZ, RZ, R11 ;  /* 0x000000ffff0c7224 */ /* 0x000fce00078e000b */
.L_x_12467:
[----:B------:R-:W-:Y:S05]  /*0fb0*/  BSYNC.RECONVERGENT B1 ;  /* 0x0000000000017941 */ /* 0x000fea0003800200 */
.L_x_12465:
        /* <DEDUP_REMOVED lines=9> */
.L_x_12469:
[----:B------:R-:W-:Y:S01]  /*1050*/  PRMT R36, R21, 0x7610, R36 ;  /* 0x0000761015247816 */ /* 0x000fe20000000024 */
[----:B------:R-:W-:Y:S01]  /*1060*/  IMAD.MOV.U32 R4, RZ, RZ, R17 ;  /* 0x000000ffff047224 */ /* 0x000fe200078e0011 */
[----:B------:R-:W-:Y:S01]  /*1070*/  PRMT R21, R2, 0x7610, R21 ;  /* 0x0000761002157816 */ /* 0x000fe20000000015 */
[----:B------:R-:W-:-:S07]  /*1080*/  IMAD.MOV.U32 R17, RZ, RZ, R12 ;  /* 0x000000ffff117224 */ /* 0x000fce00078e000c */
.L_x_12470:
[----:B------:R-:W-:Y:S05]  /*1090*/  BSYNC.RECONVERGENT B1 ;  /* 0x0000000000017941 */ /* 0x000fea0003800200 */
.L_x_12468:
[----:B------:R-:W-:Y:S01]  /*10a0*/  VIADD R5, R5, 0x20 ;  /* 0x0000002005057836 */ /* 0x000fe20000000000 */
[----:B------:R-:W-:-:S04]  /*10b0*/  IADD3 R24, P2, PT, R24, 0x40, RZ ;  /* 0x0000004018187810 */ /* 0x000fc80007f5e0ff */
[----:B------:R-:W-:Y:S01]  /*10c0*/  ISETP.GE.AND P0, PT, R5, UR13, PT ;  /* 0x0000000d05007c0c */ /* 0x000fe2000bf06270 */
[----:B------:R-:W-:-:S12]  /*10d0*/  IMAD.X R25, RZ, RZ, R25, P2 ;  /* 0x000000ffff197224 */ /* 0x000fd800010e0619 */
[----:B------:R-:W-:Y:S05]  /*10e0*/  @!P0 BRA `(.L_x_12471) ;  /* 0xfffffff4003c8947 */ /* 0x000fea000383ffff */
.L_x_12445:
[----:B---3--:R-:W-:Y:S05]  /*10f0*/  BSYNC.RECONVERGENT B0 ;  /* 0x0000000000007941 */ /* 0x008fea0003800200 */
.L_x_12444:
[----:B------:R-:W0:Y:S01]  /*1100*/  S2R R20, SR_LANEID ;  /* 0x0000000000147919 */ /* 0x000e220000000000 */
[C---:B------:R-:W-:Y:S01]  /*1110*/  PRMT R2, R15.reuse, 0x7632, R14 ;  /* 0x000076320f027816 */ /* 0x040fe2000000000e */
[----:B------:R-:W-:Y:S01]  /*1120*/  BSSY.RECONVERGENT B0, `(.L_x_12472) ;  /* 0x000034f000007945 */ /* 0x000fe20003800200 */
[--C-:B------:R-:W-:Y:S01]  /*1130*/  PRMT R12, R15, 0x7610, R13.reuse ;  /* 0x000076100f0c7816 */ /* 0x100fe2000000000d */
[----:B------:R1:W2:Y:S01]  /*1140*/  SHFL.DOWN PT, R29, R17, 0x1, 0x1f ;  /* 0x08201f00111d7f89 */ /* 0x0002a200000e0000 */
[----:B------:R-:W-:Y:S02]  /*1150*/  PRMT R18, R14, 0x5410, R13 ;  /* 0x000054100e127816 */ /* 0x000fe4000000000d */
[----:B------:R-:W-:Y:S01]  /*1160*/  PRMT R21, R21, 0x5410, R36 ;  /* 0x0000541015157816 */ /* 0x000fe20000000024 */
[----:B------:R1:W3:Y:S04]  /*1170*/  SHFL.DOWN PT, R35, R4, 0x1, 0x1f ;  /* 0x08201f0004237f89 */ /* 0x0002e800000e0000 */
[----:B------:R1:W4:Y:S04]  /*1180*/  SHFL.DOWN PT, R27, R16, 0x1, 0x1f ;  /* 0x08201f00101b7f89 */ /* 0x00032800000e0000 */
[----:B------:R1:W1:Y:S04]  /*1190*/  SHFL.DOWN PT, R25, R10, 0x1, 0x1f ;  /* 0x08201f000a197f89 */ /* 0x00026800000e0000 */
[----:B------:R0:W1:Y:S04]  /*11a0*/  SHFL.DOWN PT, R23, R9, 0x1, 0x1f ;  /* 0x08201f0009177f89 */ /* 0x00006800000e0000 */
[----:B------:R0:W1:Y:S04]  /*11b0*/  SHFL.DOWN PT, R19, R8, 0x1, 0x1f ;  /* 0x08201f0008137f89 */ /* 0x00006800000e0000 */
[----:B------:R1:W1:Y:S01]  /*11c0*/  SHFL.DOWN PT, R11, R7, 0x1, 0x1f ;  /* 0x08201f00070b7f89 */ /* 0x00026200000e0000 */
[----:B0-----:R-:W-:-:S03]  /*11d0*/  ISETP.GT.AND P0, PT, R20, 0x1e, PT ;  /* 0x0000001e1400780c */ /* 0x001fc60003f04270 */
[----:B------:R0:W0:Y:S04]  /*11e0*/  SHFL.DOWN PT, R5, R6, 0x1, 0x1f ;  /* 0x08201f0006057f89 */ /* 0x00002800000e0000 */
[----:B------:R0:W0:Y:S04]  /*11f0*/  SHFL.DOWN PT, R26, R21, 0x1, 0x1f ;  /* 0x08201f00151a7f89 */ /* 0x00002800000e0000 */
[----:B------:R-:W0:Y:S04]  /*1200*/  SHFL.DOWN PT, R2, R2, 0x1, 0x1f ;  /* 0x08201f0002027f89 */ /* 0x000e2800000e0000 */
[----:B------:R-:W0:Y:S04]  /*1210*/  SHFL.DOWN PT, R12, R12, 0x1, 0x1f ;  /* 0x08201f000c0c7f89 */ /* 0x000e2800000e0000 */
[----:B------:R-:W0:Y:S01]  /*1220*/  SHFL.DOWN PT, R18, R18, 0x1, 0x1f ;  /* 0x08201f0012127f89 */ /* 0x000e2200000e0000 */
[----:B-1234-:R-:W-:Y:S05]  /*1230*/  @P0 BRA `(.L_x_12473) ;  /* 0x0000003000f40947 */ /* 0x01efea0003800000 */
[----:B------:R-:W-:Y:S01]  /*1240*/  ISETP.GE.AND P1, PT, R29, R6, PT ;  /* 0x000000061d00720c */ /* 0x000fe20003f26270 */
[----:B------:R-:W-:Y:S01]  /*1250*/  BSSY.RECONVERGENT B1, `(.L_x_12474) ;  /* 0x0000013000017945 */ /* 0x000fe20003800200 */
[----:B0-----:R-:W-:-:S05]  /*1260*/  HSETP2.GT.AND P0, PT, R26.H0_H0, R13.H0_H0, PT ;  /* 0x2000000d1a007234 */ /* 0x001fca0003f04800 */
[----:B------:R-:W-:-:S06]  /*1270*/  ISETP.EQ.OR P0, PT, R6, -0x1, P0 ;  /* 0xffffffff0600780c */ /* 0x000fcc0000702670 */
[----:B------:R-:W-:-:S05]  /*1280*/  HSETP2.NEU.OR P1, PT, R26.H0_H0, R13.H0_H0, P1 ;  /* 0x2000000d1a007234 */ /* 0x000fca0000f2d820 */
[----:B------:R-:W-:-:S13]  /*1290*/  PLOP3.LUT P1, PT, P0, P1, PT, 0x8, 0x80 ;  /* 0x000000000080781c */ /* 0x000fda0000722170 */
        /* <DEDUP_REMOVED lines=10> */
.L_x_12475:
[----:B------:R-:W-:Y:S01]  /*1340*/  IMAD.MOV.U32 R29, RZ, RZ, R6 ;  /* 0x000000ffff1d7224 */ /* 0x000fe200078e0006 */
[----:B------:R-:W-:Y:S01]  /*1350*/  PRMT R22, R13, 0x7610, R22 ;  /* 0x000076100d167816 */ /* 0x000fe20000000016 */
[----:B------:R-:W-:Y:S01]  /*1360*/  IMAD.MOV.U32 R6, RZ, RZ, R7 ;  /* 0x000000ffff067224 */ /* 0x000fe200078e0007 */
[----:B------:R-:W-:-:S07]  /*1370*/  PRMT R13, R14, 0x7610, R13 ;  /* 0x000076100e0d7816 */ /* 0x000fce000000000d */
.L_x_12476:
[----:B------:R-:W-:Y:S05]  /*1380*/  BSYNC.RECONVERGENT B1 ;  /* 0x0000000000017941 */ /* 0x000fea0003800200 */
.L_x_12474:
[----:B------:R-:W-:Y:S01]  /*1390*/  HSETP2.GT.AND P0, PT, R22.H0_H0, R13.H1_H1, PT ;  /* 0x3000000d16007234 */ /* 0x000fe20003f04800 */
[----:B------:R-:W-:Y:S04]  /*13a0*/  BSSY.RECONVERGENT B1, `(.L_x_12477) ;  /* 0x000000c000017945 */ /* 0x000fe80003800200 */
[----:B------:R-:W-:-:S13]  /*13b0*/  ISETP.EQ.OR P0, PT, R8, -0x1, P0 ;  /* 0xffffffff0800780c */ /* 0x000fda0000702670 */
[----:B------:R-:W-:Y:S05]  /*13c0*/  @P0 BRA `(.L_x_12478) ;  /* 0x0000000000140947 */ /* 0x000fea0003800000 */
[----:B------:R-:W-:Y:S01]  /*13d0*/  ISETP.GE.AND P0, PT, R29, R8, PT ;  /* 0x000000081d00720c */ /* 0x000fe20003f06270 */
[----:B------:R-:W-:Y:S01]  /*13e0*/  IMAD.MOV.U32 R24, RZ, RZ, R8 ;  /* 0x000000ffff187224 */ /* 0x000fe200078e0008 */
[----:B------:R-:W-:-:S11]  /*13f0*/  PRMT R7, R13, 0x7632, R7 ;  /* 0x000076320d077816 */ /* 0x000fd60000000007 */
[----:B------:R-:W-:-:S13]  /*1400*/  HSETP2.NEU.OR P0, PT, R22.H0_H0, R13.H1_H1, P0 ;  /* 0x3000000d16007234 */ /* 0x000fda000070d820 */
[----:B------:R-:W-:Y:S05]  /*1410*/  @P0 BRA `(.L_x_12479) ;  /* 0x0000000000100947 */ /* 0x000fea0003800000 */
.L_x_12478:
[----:B------:R-:W-:Y:S01]  /*1420*/  IMAD.MOV.U32 R24, RZ, RZ, R29 ;  /* 0x000000ffff187224 */ /* 0x000fe200078e001d */
[----:B------:R-:W-:Y:S01]  /*1430*/  PRMT R7, R22, 0x7610, R7 ;  /* 0x0000761016077816 */ /* 0x000fe20000000007 */
[----:B------:R-:W-:Y:S01]  /*1440*/  IMAD.MOV.U32 R29, RZ, RZ, R8 ;  /* 0x000000ffff1d7224 */ /* 0x000fe200078e0008 */
[----:B------:R-:W-:-:S07]  /*1450*/  PRMT R22, R13, 0x7632, R22 ;  /* 0x000076320d167816 */ /* 0x000fce0000000016 */
.L_x_12479:
[----:B------:R-:W-:Y:S05]  /*1460*/  BSYNC.RECONVERGENT B1 ;  /* 0x0000000000017941 */ /* 0x000fea0003800200 */
.L_x_12477:
        /* <DEDUP_REMOVED lines=9> */
.L_x_12481:
[----:B------:R-:W-:Y:S01]  /*1500*/  IMAD.MOV.U32 R31, RZ, RZ, R24 ;  /* 0x000000ffff1f7224 */ /* 0x000fe200078e0018 */
[----:B------:R-:W-:Y:S01]  /*1510*/  PRMT R7, R15, 0x5410, R7 ;  /* 0x000054100f077816 */ /* 0x000fe20000000007 */
[----:B------:R-:W-:-:S07]  /*1520*/  IMAD.MOV.U32 R24, RZ, RZ, R9 ;  /* 0x000000ffff187224 */ /* 0x000fce00078e0009 */
.L_x_12482:
[----:B------:R-:W-:Y:S05]  /*1530*/  BSYNC.RECONVERGENT B1 ;  /* 0x0000000000017941 */ /* 0x000fea0003800200 */
.L_x_12480:
        /* <DEDUP_REMOVED lines=9> */
.L_x_12484:
[----:B------:R-:W-:Y:S01]  /*15d0*/  IMAD.MOV.U32 R9, RZ, RZ, R31 ;  /* 0x000000ffff097224 */ /* 0x000fe200078e001f */
[C---:B------:R-:W-:Y:S01]  /*15e0*/  PRMT R8, R7.reuse, 0x7632, R8 ;  /* 0x0000763207087816 */ /* 0x040fe20000000008 */
[----:B------:R-:W-:Y:S01]  /*15f0*/  IMAD.MOV.U32 R31, RZ, RZ, R10 ;  /* 0x000000ffff1f7224 */ /* 0x000fe200078e000a */
[----:B------:R-:W-:-:S07]  /*1600*/  PRMT R7, R7, 0x7610, R14 ;  /* 0x0000761007077816 */ /* 0x000fce000000000e */
.L_x_12485:
[----:B------:R-:W-:Y:S05]  /*1610*/  BSYNC.RECONVERGENT B1 ;  /* 0x0000000000017941 */ /* 0x000fea0003800200 */
.L_x_12483:
[----:B------:R-:W-:Y:S01]  /*1620*/  HSETP2.GT.AND P0, PT, R8.H0_H0, R15.H1_H1, PT ;  /* 0x3000000f08007234 */ /* 0x000fe20003f04800 */
[----:B------:R-:W-:Y:S04]  /*1630*/  BSSY.RECONVERGENT B1, `(.L_x_12486) ;  /* 0x000000b000017945 */ /* 0x000fe80003800200 */
[----:B------:R-:W-:-:S13]  /*1640*/  ISETP.EQ.OR P0, PT, R16, -0x1, P0 ;  /* 0xffffffff1000780c */ /* 0x000fda0000702670 */
[----:B------:R-:W-:Y:S05]  /*1650*/  @P0 BRA `(.L_x_12487) ;  /* 0x0000000000140947 */ /* 0x000fea0003800000 */
[----:B------:R-:W-:Y:S01]  /*1660*/  ISETP.GE.AND P0, PT, R9, R16, PT ;  /* 0x000000100900720c */ /* 0x000fe20003f06270 */
[----:B------:R-:W-:-:S12]  /*1670*/  IMAD.MOV.U32 R33, RZ, RZ, R16 ;  /* 0x000000ffff217224 */ /* 0x000fd800078e0010 */
[----:B------:R-:W-:Y:S02]  /*1680*/  HSETP2.NEU.OR P0, PT, R8.H0_H0, R15.H1_H1, P0 ;  /* 0x3000000f08007234 */ /* 0x000fe4000070d820 */
[----:B------:R-:W-:-:S11]  /*1690*/  PRMT R8, R8, 0x7610, R15 ;  /* 0x0000761008087816 */ /* 0x000fd6000000000f */
[----:B------:R-:W-:Y:S05]  /*16a0*/  @P0 BRA `(.L_x_12488) ;  /* 0x00000000000c0947 */ /* 0x000fea0003800000 */
.L_x_12487:
[----:B------:R-:W-:Y:S01]  /*16b0*/  IMAD.MOV.U32 R33, RZ, RZ, R9 ;  /* 0x000000ffff217224 */ /* 0x000fe200078e0009 */
[----:B------:R-:W-:Y:S01]  /*16c0*/  PRMT R8, R15, 0x5432, R8 ;  /* 0x000054320f087816 */ /* 0x000fe20000000008 */
[----:B------:R-:W-:-:S07]  /*16d0*/  IMAD.MOV.U32 R9, RZ, RZ, R16 ;  /* 0x000000ffff097224 */ /* 0x000fce00078e0010 */
.L_x_12488:
[----:B------:R-:W-:Y:S05]  /*16e0*/  BSYNC.RECONVERGENT B1 ;  /* 0x0000000000017941 */ /* 0x000fea0003800200 */
.L_x_12486:
[----:B------:R-:W-:Y:S01]  /*16f0*/  HSETP2.GT.AND P0, PT, R8.H1_H1, R36.H0_H0, PT ;  /* 0x2000002408007234 */ /* 0x000fe20003f04c00 */
[----:B------:R-:W-:Y:S04]  /*1700*/  BSSY.RECONVERGENT B1, `(.L_x_12489) ;  /* 0x000000c000017945 */ /* 0x000fe80003800200 */
[----:B------:R-:W-:-:S13]  /*1710*/  ISETP.EQ.OR P0, PT, R4, -0x1, P0 ;  /* 0xffffffff0400780c */ /* 0x000fda0000702670 */
[----:B------:R-:W-:Y:S05]  /*1720*/  @P0 BRA `(.L_x_12490) ;  /* 0x0000000000140947 */ /* 0x000fea0003800000 */
[----:B------:R-:W-:Y:S01]  /*1730*/  ISETP.GE.AND P0, PT, R33, R4, PT ;  /* 0x000000042100720c */ /* 0x000fe20003f06270 */
[----:B------:R-:W-:Y:S01]  /*1740*/  IMAD.MOV.U32 R10, RZ, RZ, R4 ;  /* 0x000000ffff0a7224 */ /* 0x000fe200078e0004 */
[----:B------:R-:W-:-:S11]  /*1750*/  PRMT R14, R36, 0x7610, R14 ;  /* 0x00007610240e7816 */ /* 0x000fd6000000000e */
[----:B------:R-:W-:-:S13]  /*1760*/  HSETP2.NEU.OR P0, PT, R8.H1_H1, R36.H0_H0, P0 ;  /* 0x2000002408007234 */ /* 0x000fda000070dc20 */
[----:B------:R-:W-:Y:S05]  /*1770*/  @P0 BRA `(.L_x_12491) ;  /* 0x0000000000100947 */ /* 0x000fea0003800000 */
.L_x_12490:
[----:B------:R-:W-:Y:S01]  /*1780*/  IMAD.MOV.U32 R10, RZ, RZ, R33 ;  /* 0x000000ffff0a7224 */ /* 0x000fe200078e0021 */
[C---:B------:R-:W-:Y:S01]  /*1790*/  PRMT R14, R8.reuse, 0x7632, R14 ;  /* 0x00007632080e7816 */ /* 0x040fe2000000000e */
[----:B------:R-:W-:Y:S01]  /*17a0*/  IMAD.MOV.U32 R33, RZ, RZ, R4 ;  /* 0x000000ffff217224 */ /* 0x000fe200078e0004 */
[----:B------:R-:W-:-:S07]  /*17b0*/  PRMT R8, R8, 0x5410, R36 ;  /* 0x0000541008087816 */ /* 0x000fce0000000024 */
.L_x_12491:
[----:B------:R-:W-:Y:S05]  /*17c0*/  BSYNC.RECONVERGENT B1 ;  /* 0x0000000000017941 */ /* 0x000fea0003800200 */
.L_x_12489:
        /* <DEDUP_REMOVED lines=9> */
.L_x_12493:
[----:B------:R-:W-:Y:S01]  /*1860*/  IMAD.MOV.U32 R4, RZ, RZ, R10 ;  /* 0x000000ffff047224 */ /* 0x000fe200078e000a */
[--C-:B------:R-:W-:Y:S01]  /*1870*/  PRMT R13, R13, 0x5410, R14.reuse ;  /* 0x000054100d0d7816 */ /* 0x100fe2000000000e */
[----:B------:R-:W-:Y:S01]  /*1880*/  IMAD.MOV.U32 R10, RZ, RZ, R17 ;  /* 0x000000ffff0a7224 */ /* 0x000fe200078e0011 */
[----:B------:R-:W-:-:S07]  /*1890*/  PRMT R14, R21, 0x7610, R14 ;  /* 0x00007610150e7816 */ /* 0x000fce000000000e */
.L_x_12494:
[----:B------:R-:W-:Y:S05]  /*18a0*/  BSYNC.RECONVERGENT B1 ;  /* 0x0000000000017941 */ /* 0x000fea0003800200 */
.L_x_12492:
[----:B------:R-:W-:Y:S01]  /*18b0*/  ISETP.GE.AND P1, PT, R35, R6, PT ;  /* 0x000000062300720c */ /* 0x000fe20003f26270 */
[----:B------:R-:W-:Y:S01]  /*18c0*/  BSSY.RECONVERGENT B1, `(.L_x_12495) ;  /* 0x0000013000017945 */ /* 0x000fe20003800200 */
[----:B------:R-:W-:-:S05]  /*18d0*/  HSETP2.GT.AND P0, PT, R26.H1_H1, R13.H0_H0, PT ;  /* 0x2000000d1a007234 */ /* 0x000fca0003f04c00 */
[----:B------:R-:W-:-:S06]  /*18e0*/  ISETP.EQ.OR P0, PT, R6, -0x1, P0 ;  /* 0xffffffff0600780c */ /* 0x000fcc0000702670 */
[----:B------:R-:W-:-:S05]  /*18f0*/  HSETP2.NEU.OR P1, PT, R26.H1_H1, R13.H0_H0, P1 ;  /* 0x2000000d1a007234 */ /* 0x000fca0000f2dc20 */
        /* <DEDUP_REMOVED lines=11> */
.L_x_12496:
[----:B------:R-:W-:Y:S01]  /*19b0*/  IMAD.MOV.U32 R15, RZ, RZ, R6 ;  /* 0x000000ffff0f7224 */ /* 0x000fe200078e0006 */
[----:B------:R-:W-:Y:S01]  /*19c0*/  PRMT R16, R13, 0x7610, R16 ;  /* 0x000076100d107816 */ /* 0x000fe20000000010 */
[----:B------:R-:W-:Y:S01]  /*19d0*/  IMAD.MOV.U32 R6, RZ, RZ, R29 ;  /* 0x000000ffff067224 */ /* 0x000fe200078e001d */
[----:B------:R-:W-:-:S07]  /*19e0*/  PRMT R13, R22, 0x7610, R13 ;  /* 0x00007610160d7816 */ /* 0x000fce000000000d */
.L_x_12497:
[----:B------:R-:W-:Y:S05]  /*19f0*/  BSYNC.RECONVERGENT B1 ;  /* 0x0000000000017941 */ /* 0x000fea0003800200 */
.L_x_12495:
        /* <DEDUP_REMOVED lines=9> */
.L_x_12499:
[----:B------:R-:W-:Y:S01]  /*1a90*/  IMAD.MOV.U32 R22, RZ, RZ, R15 ;  /* 0x000000ffff167224 */ /* 0x000fe200078e000f */
[----:B------:R-:W-:Y:S01]  /*1aa0*/  PRMT R17, R16, 0x7610, R17 ;  /* 0x0000761010117816 */ /* 0x000fe20000000011 */
[----:B------:R-:W-:Y:S01]  /*1ab0*/  IMAD.MOV.U32 R15, RZ, RZ, R24 ;  /* 0x000000ffff0f7224 */ /* 0x000fe200078e0018 */
[----:B------:R-:W-:-:S07]  /*1ac0*/  PRMT R16, R7, 0x7610, R16 ;  /* 0x0000761007107816 */ /* 0x000fce0000000010 */
.L_x_12500:
[----:B------:R-:W-:Y:S05]  /*1ad0*/  BSYNC.RECONVERGENT B1 ;  /* 0x0000000000017941 */ /* 0x000fea0003800200 */
.L_x_12498:
        /* <DEDUP_REMOVED lines=9> */
.L_x_12502:
[----:B------:R-:W-:Y:S01]  /*1b70*/  IMAD.MOV.U32 R24, RZ, RZ, R22 ;  /* 0x000000ffff187224 */ /* 0x000fe200078e0016 */
[----:B------:R-:W-:Y:S01]  /*1b80*/  PRMT R14, R14, 0x5410, R17 ;  /* 0x000054100e0e7816 */ /* 0x000fe20000000011 */
[----:B------:R-:W-:Y:S01]  /*1b90*/  IMAD.MOV.U32 R22, RZ, RZ, R31 ;  /* 0x000000ffff167224 */ /* 0x000fe200078e001f */
[----:B------:R-:W-:-:S07]  /*1ba0*/  PRMT R17, R7, 0x7632, R17 ;  /* 0x0000763207117816 */ /* 0x000fce0000000011 */
.L_x_12503:
[----:B------:R-:W-:Y:S05]  /*1bb0*/  BSYNC.RECONVERGENT B1 ;  /* 0x0000000000017941 */ /* 0x000fea0003800200 */
.L_x_12501:
        /* <DEDUP_REMOVED lines=9> */
.L_x_12505:
[----:B------:R-:W-:Y:S01]  /*1c50*/  IMAD.MOV.U32 R26, RZ, RZ, R24 ;  /* 0x000000ffff1a7224 */ /* 0x000fe200078e0018 */
[----:B------:R-:W-:Y:S01]  /*1c60*/  PRMT R7, R7, 0x7610, R14 ;  /* 0x0000761007077816 */ /* 0x000fe2000000000e */
[----:B------:R-:W-:Y:S01]  /*1c70*/  IMAD.MOV.U32 R24, RZ, RZ, R9 ;  /* 0x000000ffff187224 */ /* 0x000fe200078e0009 */
[----:B------:R-:W-:-:S07]  /*1c80*/  PRMT R14, R14, 0x5410, R8 ;  /* 0x000054100e0e7816 */ /* 0x000fce0000000008 */
.L_x_12506:
[----:B------:R-:W-:Y:S05]  /*1c90*/  BSYNC.RECONVERGENT B1 ;  /* 0x0000000000017941 */ /* 0x000fea0003800200 */
.L_x_12504:
[----:B------:R-:W-:Y:S01]  /*1ca0*/  HSETP2.GT.AND P0, PT, R7.H1_H1, R8.H1_H1, PT ;  /* 0x3000000807007234 */ /* 0x000fe20003f04c00 */
[----:B------:R-:W-:Y:S04]  /*1cb0*/  BSSY.RECONVERGENT B1, `(.L_x_12507) ;  /* 0x000000b000017945 */ /* 0x000fe80003800200 */
[----:B------:R-:W-:-:S13]  /*1cc0*/  ISETP.EQ.OR P0, PT, R33, -0x1, P0 ;  /* 0xffffffff2100780c */ /* 0x000fda0000702670 */
[----:B------:R-:W-:Y:S05]  /*1cd0*/  @P0 BRA `(.L_x_12508) ;  /* 0x0000000000140947 */ /* 0x000fea0003800000 */
[----:B------:R-:W-:Y:S01]  /*1ce0*/  ISETP.GE.AND P0, PT, R26, R33, PT ;  /* 0x000000211a00720c */ /* 0x000fe20003f06270 */
[----:B------:R-:W-:-:S12]  /*1cf0*/  IMAD.MOV.U32 R9, RZ, RZ, R33 ;  /* 0x000000ffff097224 */ /* 0x000fd800078e0021 */
[----:B------:R-:W-:Y:S02]  /*1d00*/  HSETP2.NEU.OR P0, PT, R7.H1_H1, R8.H1_H1, P0 ;  /* 0x3000000807007234 */ /* 0x000fe4000070dc20 */
[----:B------:R-:W-:-:S11]  /*1d10*/  PRMT R7, R8, 0x7632, R7 ;  /* 0x0000763208077816 */ /* 0x000fd60000000007 */
[----:B------:R-:W-:Y:S05]  /*1d20*/  @P0 BRA `(.L_x_12509) ;  /* 0x00000000000c0947 */ /* 0x000fea0003800000 */
.L_x_12508:
[----:B------:R-:W-:Y:S01]  /*1d30*/  IMAD.MOV.U32 R9, RZ, RZ, R26 ;  /* 0x000000ffff097224 */ /* 0x000fe200078e001a */
[----:B------:R-:W-:Y:S01]  /*1d40*/  PRMT R7, R7, 0x7632, R8 ;  /* 0x0000763207077816 */ /* 0x000fe20000000008 */
[----:B------:R-:W-:-:S07]  /*1d50*/  IMAD.MOV.U32 R26, RZ, RZ, R33 ;  /* 0x000000ffff1a7224 */ /* 0x000fce00078e0021 */
.L_x_12509:
[----:B------:R-:W-:Y:S05]  /*1d60*/  BSYNC.RECONVERGENT B1 ;  /* 0x0000000000017941 */ /* 0x000fea0003800200 */
.L_x_12507:
        /* <DEDUP_REMOVED lines=9> */
.L_x_12511:
[----:B------:R-:W-:Y:S01]  /*1e00*/  IMAD.MOV.U32 R21, RZ, RZ, R9 ;  /* 0x000000ffff157224 */ /* 0x000fe200078e0009 */
[----:B------:R-:W-:Y:S01]  /*1e10*/  PRMT R8, R7, 0x7610, R8 ;  /* 0x0000761007087816 */ /* 0x000fe20000000008 */
[----:B------:R-:W-:Y:S01]  /*1e20*/  IMAD.MOV.U32 R9, RZ, RZ, R10 ;  /* 0x000000ffff097224 */ /* 0x000fe200078e000a */
[----:B------:R-:W-:-:S07]  /*1e30*/  PRMT R7, R14, 0x7610, R7 ;  /* 0x000076100e077816 */ /* 0x000fce0000000007 */
.L_x_12512:
[----:B------:R-:W-:Y:S05]  /*1e40*/  BSYNC.RECONVERGENT B1 ;  /* 0x0000000000017941 */ /* 0x000fea0003800200 */
.L_x_12510:
        /* <DEDUP_REMOVED lines=9> */
.L_x_12514:
[----:B------:R-:W-:Y:S01]  /*1ee0*/  IMAD.MOV.U32 R10, RZ, RZ, R21 ;  /* 0x000000ffff0a7224 */ /* 0x000fe200078e0015 */
[----:B------:R-:W-:Y:S01]  /*1ef0*/  PRMT R8, R13, 0x5432, R8 ;  /* 0x000054320d087816 */ /* 0x000fe20000000008 */
[----:B------:R-:W-:-:S07]  /*1f00*/  IMAD.MOV.U32 R21, RZ, RZ, R4 ;  /* 0x000000ffff157224 */ /* 0x000fce00078e0004 */
.L_x_12515:
[----:B------:R-:W-:Y:S05]  /*1f10*/  BSYNC.RECONVERGENT B1 ;  /* 0x0000000000017941 */ /* 0x000fea0003800200 */
.L_x_12513:
[----:B------:R-:W-:Y:S01]  /*1f20*/  ISETP.GE.AND P1, PT, R27, R6, PT ;  /* 0x000000061b00720c */ /* 0x000fe20003f26270 */
[----:B------:R-:W-:Y:S01]  /*1f30*/  BSSY.RECONVERGENT B1, `(.L_x_12516) ;  /* 0x0000013000017945 */ /* 0x000fe20003800200 */
[----:B------:R-:W-:-:S05]  /*1f40*/  HSETP2.GT.AND P0, PT, R2.H0_H0, R13.H0_H0, PT ;  /* 0x2000000d02007234 */ /* 0x000fca0003f04800 */
[----:B------:R-:W-:-:S06]  /*1f50*/  ISETP.EQ.OR P0, PT, R6, -0x1, P0 ;  /* 0xffffffff0600780c */ /* 0x000fcc0000702670 */
[----:B------:R-:W-:-:S05]  /*1f60*/  HSETP2.NEU.OR P1, PT, R2.H0_H0, R13.H0_H0, P1 ;  /* 0x2000000d02007234 */ /* 0x000fca0000f2d820 */
[----:B------:R-:W-:-:S13]  /*1f70*/  PLOP3.LUT P1, PT, P0, P1, PT, 0x8, 0x80 ;  /* 0x000000000080781c */ /* 0x000fda0000722170 */
[----:B------:R-:W-:Y:S02]  /*1f80*/  @!P1 PRMT R13, R2, 0x7610, R13 ;  /* 0x00007610020d9816 */ /* 0x000fe4000000000d */
[----:B------:R-:W-:-:S03]  /*1f90*/  @!P1 MOV R6, R27 ;  /* 0x0000001b00069202 */ /* 0x000fc60000000f00 */
        /* <DEDUP_REMOVED lines=8> */
.L_x_12517:
[----:B------:R-:W-:Y:S01]  /*2020*/  IMAD.MOV.U32 R27, RZ, RZ, R6 ;  /* 0x000000ffff1b7224 */ /* 0x000fe200078e0006 */
[----:B------:R-:W-:Y:S01]  /*2030*/  PRMT R4, R13, 0x7610, R4 ;  /* 0x000076100d047816 */ /* 0x000fe20000000004 */
[----:B------:R-:W-:Y:S01]  /*2040*/  IMAD.MOV.U32 R6, RZ, RZ, R15 ;  /* 0x000000ffff067224 */ /* 0x000fe200078e000f */
[----:B------:R-:W-:-:S07]  /*2050*/  PRMT R13, R16, 0x7610, R13 ;  /* 0x00007610100d7816 */ /* 0x000fce000000000d */
.L_x_12518:
[----:B------:R-:W-:Y:S05]  /*2060*/  BSYNC.RECONVERGENT B1 ;  /* 0x0000000000017941 */ /* 0x000fea0003800200 */
.L_x_12516:
        /* <DEDUP_REMOVED lines=9> */
.L_x_12520:
[----:B------:R-:W-:Y:S01]  /*2100*/  IMAD.MOV.U32 R15, RZ, RZ, R27 ;  /* 0x000000ffff0f7224 */ /* 0x000fe200078e001b */
[----:B------:R-:W-:Y:S01]  /*2110*/  PRMT R4, R17, 0x5410, R4 ;  /* 0x0000541011047816 */ /* 0x000fe20000000004 */
[----:B------:R-:W-:-:S07]  /*2120*/  IMAD.MOV.U32 R27, RZ, RZ, R22 ;  /* 0x000000ffff1b7224 */ /* 0x000fce00078e0016 */
.L_x_12521:
[----:B------:R-:W-:Y:S05]  /*2130*/  BSYNC.RECONVERGENT B1 ;  /* 0x0000000000017941 */ /* 0x000fea0003800200 */
.L_x_12519:
        /* <DEDUP_REMOVED lines=9> */
.L_x_12523:
[C---:B------:R-:W-:Y:S01]  /*21d0*/  PRMT R14, R4.reuse, 0x7632, R14 ;  /* 0x00007632040e7816 */ /* 0x040fe2000000000e */
[----:B------:R-:W-:Y:S02]  /*21e0*/  IMAD.MOV.U32 R17, RZ, RZ, R15 ;  /* 0x000000ffff117224 */ /* 0x000fe400078e000f */
[----:B------:R-:W-:Y:S01]  /*21f0*/  IMAD.MOV.U32 R15, RZ, RZ, R24 ;  /* 0x000000ffff0f7224 */ /* 0x000fe200078e0018 */
[----:B------:R-:W-:-:S07]  /*2200*/  PRMT R4, R4, 0x7610, R14 ;  /* 0x0000761004047816 */ /* 0x000fce000000000e */
.L_x_12524:
[----:B------:R-:W-:Y:S05]  /*2210*/  BSYNC.RECONVERGENT B1 ;  /* 0x0000000000017941 */ /* 0x000fea0003800200 */
.L_x_12522:
        /* <DEDUP_REMOVED lines=9> */
.L_x_12526:
[----:B------:R-:W-:Y:S01]  /*22b0*/  IMAD.MOV.U32 R16, RZ, RZ, R17 ;  /* 0x000000ffff107224 */ /* 0x000fe200078e0011 */
[----:B------:R-:W-:Y:S01]  /*22c0*/  PRMT R22, R14, 0x7610, R22 ;  /* 0x000076100e167816 */ /* 0x000fe20000000016 */
[----:B------:R-:W-:Y:S01]  /*22d0*/  IMAD.MOV.U32 R17, RZ, RZ, R26 ;  /* 0x000000ffff117224 */ /* 0x000fe200078e001a */
[----:B------:R-:W-:-:S07]  /*22e0*/  PRMT R14, R7, 0x7632, R14 ;  /* 0x00007632070e7816 */ /* 0x000fce000000000e */
.L_x_12527:
[----:B------:R-:W-:Y:S05]  /*22f0*/  BSYNC.RECONVERGENT B1 ;  /* 0x0000000000017941 */ /* 0x000fea0003800200 */
.L_x_12525:
        /* <DEDUP_REMOVED lines=9> */
.L_x_12529:
[----:B------:R-:W-:Y:S01]  /*2390*/  PRMT R7, R7, 0x5410, R22 ;  /* 0x0000541007077816 */ /* 0x000fe20000000016 */
[----:B------:R-:W-:Y:S02]  /*23a0*/  IMAD.MOV.U32 R24, RZ, RZ, R16 ;  /* 0x000000ffff187224 */ /* 0x000fe400078e0010 */
[----:B------:R-:W-:Y:S01]  /*23b0*/  IMAD.MOV.U32 R16, RZ, RZ, R9 ;  /* 0x000000ffff107224 */ /* 0x000fe200078e0009 */
[----:B------:R-:W-:-:S07]  /*23c0*/  PRMT R22, R7, 0x7610, R22 ;  /* 0x0000761007167816 */ /* 0x000fce0000000016 */
.L_x_12530:
[----:B------:R-:W-:Y:S05]  /*23d0*/  BSYNC.RECONVERGENT B1 ;  /* 0x0000000000017941 */ /* 0x000fea0003800200 */
.L_x_12528:
        /* <DEDUP_REMOVED lines=9> */
.L_x_12532:
[----:B------:R-:W-:Y:S01]  /*2470*/  IMAD.MOV.U32 R9, RZ, RZ, R24 ;  /* 0x000000ffff097224 */ /* 0x000fe200078e0018 */
[----:B------:R-:W-:Y:S01]  /*2480*/  PRMT R13, R13, 0x7610, R7 ;  /* 0x000076100d0d7816 */ /* 0x000fe20000000007 */
[----:B------:R-:W-:Y:S01]  /*2490*/  IMAD.MOV.U32 R24, RZ, RZ, R21 ;  /* 0x000000ffff187224 */ /* 0x000fe200078e0015 */
[----:B------:R-:W-:-:S07]  /*24a0*/  PRMT R7, R7, 0x5410, R8 ;  /* 0x0000541007077816 */ /* 0x000fce0000000008 */
.L_x_12533:
[----:B------:R-:W-:Y:S05]  /*24b0*/  BSYNC.RECONVERGENT B1 ;  /* 0x0000000000017941 */ /* 0x000fea0003800200 */
.L_x_12531:
        /* <DEDUP_REMOVED lines=9> */
.L_x_12535:
[----:B------:R-:W-:Y:S01]  /*2550*/  IMAD.MOV.U32 R21, RZ, RZ, R9 ;  /* 0x000000ffff157224 */ /* 0x000fe200078e0009 */
[C---:B------:R-:W-:Y:S01]  /*2560*/  PRMT R7, R13.reuse, 0x7632, R7 ;  /* 0x000076320d077816 */ /* 0x040fe20000000007 */
[----:B------:R-:W-:Y:S01]  /*2570*/  IMAD.MOV.U32 R9, RZ, RZ, R10 ;  /* 0x000000ffff097224 */ /* 0x000fe200078e000a */
[----:B------:R-:W-:-:S07]  /*2580*/  PRMT R13, R13, 0x7610, R8 ;  /* 0x000076100d0d7816 */ /* 0x000fce0000000008 */
.L_x_12536:
[----:B------:R-:W-:Y:S05]  /*2590*/  BSYNC.RECONVERGENT B1 ;  /* 0x0000000000017941 */ /* 0x000fea0003800200 */
.L_x_12534:
        /* <DEDUP_REMOVED lines=16> */
.L_x_12538:
[----:B------:R-:W-:Y:S01]  /*26a0*/  IMAD.MOV.U32 R2, RZ, RZ, R6 ;  /* 0x000000ffff027224 */ /* 0x000fe200078e0006 */
[----:B------:R-:W-:Y:S01]  /*26b0*/  PRMT R8, R13, 0x7610, R8 ;  /* 0x000076100d087816 */ /* 0x000fe20000000008 */
[----:B------:R-:W-:Y:S01]  /*26c0*/  IMAD.MOV.U32 R6, RZ, RZ, R27 ;  /* 0x000000ffff067224 */ /* 0x000fe200078e001b */
[----:B------:R-:W-:-:S07]  /*26d0*/  PRMT R13, R4, 0x7610, R13 ;  /* 0x00007610040d7816 */ /* 0x000fce000000000d */
.L_x_12539:
[----:B------:R-:W-:Y:S05]  /*26e0*/  BSYNC.RECONVERGENT B1 ;  /* 0x0000000000017941 */ /* 0x000fea0003800200 */
.L_x_12537:
        /* <DEDUP_REMOVED lines=9> */
.L_x_12541:
[----:B------:R-:W-:Y:S01]  /*2780*/  IMAD.MOV.U32 R10, RZ, RZ, R2 ;  /* 0x000000ffff0a7224 */ /* 0x000fe200078e0002 */
[----:B------:R-:W-:Y:S01]  /*2790*/  PRMT R8, R4, 0x5432, R8 ;  /* 0x0000543204087816 */ /* 0x000fe20000000008 */
[----:B------:R-:W-:-:S07]  /*27a0*/  IMAD.MOV.U32 R2, RZ, RZ, R15 ;  /* 0x000000ffff027224 */ /* 0x000fce00078e000f */
.L_x_12542:
[----:B------:R-:W-:Y:S05]  /*27b0*/  BSYNC.RECONVERGENT B1 ;  /* 0x0000000000017941 */ /* 0x000fea0003800200 */
.L_x_12540:
        /* <DEDUP_REMOVED lines=9> */
.L_x_12544:
[----:B------:R-:W-:Y:S01]  /*2850*/  IMAD.MOV.U32 R15, RZ, RZ, R10 ;  /* 0x000000ffff0f7224 */ /* 0x000fe200078e000a */
[----:B------:R-:W-:Y:S01]  /*2860*/  PRMT R4, R4, 0x7610, R8 ;  /* 0x0000761004047816 */ /* 0x000fe20000000008 */
[----:B------:R-:W-:Y:S01]  /*2870*/  IMAD.MOV.U32 R10, RZ, RZ, R17 ;  /* 0x000000ffff0a7224 */ /* 0x000fe200078e0011 */
[----:B------:R-:W-:-:S07]  /*2880*/  PRMT R8, R8, 0x5410, R14 ;  /* 0x0000541008087816 */ /* 0x000fce000000000e */
.L_x_12545:
[----:B------:R-:W-:Y:S05]  /*2890*/  BSYNC.RECONVERGENT B1 ;  /* 0x0000000000017941 */ /* 0x000fea0003800200 */
.L_x_12543:
[----:B------:R-:W-:Y:S01]  /*28a0*/  HSETP2.GT.AND P0, PT, R4.H1_H1, R22.H0_H0, PT ;  /* 0x2000001604007234 */ /* 0x000fe20003f04c00 */
[----:B------:R-:W-:Y:S04]  /*28b0*/  BSSY.RECONVERGENT B1, `(.L_x_12546) ;  /* 0x000000b000017945 */ /* 0x000fe80003800200 */
[----:B------:R-:W-:-:S13]  /*28c0*/  ISETP.EQ.OR P0, PT, R16, -0x1, P0 ;  /* 0xffffffff1000780c */ /* 0x000fda0000702670 */
[----:B------:R-:W-:Y:S05]  /*28d0*/  @P0 BRA `(.L_x_12547) ;  /* 0x0000000000140947 */ /* 0x000fea0003800000 */
[----:B------:R-:W-:Y:S01]  /*28e0*/  ISETP.GE.AND P0, PT, R15, R16, PT ;  /* 0x000000100f00720c */ /* 0x000fe20003f06270 */
[----:B------:R-:W-:-:S12]  /*28f0*/  IMAD.MOV.U32 R17, RZ, RZ, R16 ;  /* 0x000000ffff117224 */ /* 0x000fd800078e0010 */
[----:B------:R-:W-:Y:S02]  /*2900*/  HSETP2.NEU.OR P0, PT, R4.H1_H1, R22.H0_H0, P0 ;  /* 0x2000001604007234 */ /* 0x000fe4000070dc20 */
[----:B------:R-:W-:-:S11]  /*2910*/  PRMT R4, R22, 0x7610, R4 ;  /* 0x0000761016047816 */ /* 0x000fd60000000004 */
[----:B------:R-:W-:Y:S05]  /*2920*/  @P0 BRA `(.L_x_12548) ;  /* 0x00000000000c0947 */ /* 0x000fea0003800000 */
.L_x_12547:
[----:B------:R-:W-:Y:S01]  /*2930*/  IMAD.MOV.U32 R17, RZ, RZ, R15 ;  /* 0x000000ffff117224 */ /* 0x000fe200078e000f */
[----:B------:R-:W-:Y:S01]  /*2940*/  PRMT R4, R4, 0x5432, R22 ;  /* 0x0000543204047816 */ /* 0x000fe20000000016 */
[----:B------:R-:W-:-:S07]  /*2950*/  IMAD.MOV.U32 R15, RZ, RZ, R16 ;  /* 0x000000ffff0f7224 */ /* 0x000fce00078e0010 */
.L_x_12548:
[----:B------:R-:W-:Y:S05]  /*2960*/  BSYNC.RECONVERGENT B1 ;  /* 0x0000000000017941 */ /* 0x000fea0003800200 */
.L_x_12546:
        /* <DEDUP_REMOVED lines=9> */
.L_x_12550:
[----:B------:R-:W-:Y:S01]  /*2a00*/  IMAD.MOV.U32 R14, RZ, RZ, R17 ;  /* 0x000000ffff0e7224 */ /* 0x000fe200078e0011 */
[----:B------:R-:W-:Y:S01]  /*2a10*/  PRMT R16, R4, 0x7610, R16 ;  /* 0x0000761004107816 */ /* 0x000fe20000000010 */
[----:B------:R-:W-:Y:S01]  /*2a20*/  IMAD.MOV.U32 R17, RZ, RZ, R24 ;  /* 0x000000ffff117224 */ /* 0x000fe200078e0018 */
[----:B------:R-:W-:-:S07]  /*2a30*/  PRMT R4, R7, 0x7632, R4 ;  /* 0x0000763207047816 */ /* 0x000fce0000000004 */
.L_x_12551:
[----:B------:R-:W-:Y:S05]  /*2a40*/  BSYNC.RECONVERGENT B1 ;  /* 0x0000000000017941 */ /* 0x000fea0003800200 */
.L_x_12549:
        /* <DEDUP_REMOVED lines=9> */
.L_x_12553:
[----:B------:R-:W-:Y:S01]  /*2ae0*/  IMAD.MOV.U32 R22, RZ, RZ, R14 ;  /* 0x000000ffff167224 */ /* 0x000fe200078e000e */
[----:B------:R-:W-:Y:S01]  /*2af0*/  PRMT R24, R16, 0x7610, R24 ;  /* 0x0000761010187816 */ /* 0x000fe20000000018 */
[----:B------:R-:W-:Y:S01]  /*2b00*/  IMAD.MOV.U32 R14, RZ, RZ, R9 ;  /* 0x000000ffff0e7224 */ /* 0x000fe200078e0009 */
[----:B------:R-:W-:-:S07]  /*2b10*/  PRMT R16, R13, 0x7632, R16 ;  /* 0x000076320d107816 */ /* 0x000fce0000000010 */
.L_x_12554:
[----:B------:R-:W-:Y:S05]  /*2b20*/  BSYNC.RECONVERGENT B1 ;  /* 0x0000000000017941 */ /* 0x000fea0003800200 */
.L_x_12552:
        /* <DEDUP_REMOVED lines=9> */
.L_x_12556:
[----:B------:R-:W-:Y:S01]  /*2bc0*/  PRMT R7, R7, 0x5410, R24 ;  /* 0x0000541007077816 */ /* 0x000fe20000000018 */
[----:B------:R-:W-:Y:S02]  /*2bd0*/  IMAD.MOV.U32 R9, RZ, RZ, R22 ;  /* 0x000000ffff097224 */ /* 0x000fe400078e0016 */
[----:B------:R-:W-:Y:S01]  /*2be0*/  IMAD.MOV.U32 R22, RZ, RZ, R21 ;  /* 0x000000ffff167224 */ /* 0x000fe200078e0015 */
[----:B------:R-:W-:-:S07]  /*2bf0*/  PRMT R24, R7, 0x7610, R24 ;  /* 0x0000761007187816 */ /* 0x000fce0000000018 */
.L_x_12557:
[----:B------:R-:W-:Y:S05]  /*2c00*/  BSYNC.RECONVERGENT B1 ;  /* 0x0000000000017941 */ /* 0x000fea0003800200 */
.L_x_12555:
[----:B------:R-:W-:Y:S01]  /*2c10*/  ISETP.GE.AND P1, PT, R23, R6, PT ;  /* 0x000000061700720c */ /* 0x000fe20003f26270 */
[----:B------:R-:W-:Y:S01]  /*2c20*/  BSSY.RECONVERGENT B1, `(.L_x_12558) ;  /* 0x0000013000017945 */ /* 0x000fe20003800200 */
[----:B------:R-:W-:-:S05]  /*2c30*/  HSETP2.GT.AND P0, PT, R12.H0_H0, R13.H0_H0, PT ;  /* 0x2000000d0c007234 */ /* 0x000fca0003f04800 */
        /* <DEDUP_REMOVED lines=13> */
.L_x_12559:
[----:B------:R-:W-:Y:S01]  /*2d10*/  IMAD.MOV.U32 R21, RZ, RZ, R6 ;  /* 0x000000ffff157224 */ /* 0x000fe200078e0006 */
[----:B------:R-:W-:Y:S01]  /*2d20*/  PRMT R7, R13, 0x7610, R7 ;  /* 0x000076100d077816 */ /* 0x000fe20000000007 */
[----:B------:R-:W-:Y:S01]  /*2d30*/  IMAD.MOV.U32 R6, RZ, RZ, R2 ;  /* 0x000000ffff067224 */ /* 0x000fe200078e0002 */
[----:B------:R-:W-:-:S07]  /*2d40*/  PRMT R13, R8, 0x7610, R13 ;  /* 0x00007610080d7816 */ /* 0x000fce000000000d */
.L_x_12560:
[----:B------:R-:W-:Y:S05]  /*2d50*/  BSYNC.RECONVERGENT B1 ;  /* 0x0000000000017941 */ /* 0x000fea0003800200 */
.L_x_12558:
        /* <DEDUP_REMOVED lines=9> */
.L_x_12562:
[----:B------:R-:W-:Y:S01]  /*2df0*/  IMAD.MOV.U32 R2, RZ, RZ, R21 ;  /* 0x000000ffff027224 */ /* 0x000fe200078e0015 */
[--C-:B------:R-:W-:Y:S01]  /*2e00*/  PRMT R13, R13, 0x5410, R7.reuse ;  /* 0x000054100d0d7816 */ /* 0x100fe20000000007 */
[----:B------:R-:W-:Y:S01]  /*2e10*/  IMAD.MOV.U32 R21, RZ, RZ, R10 ;  /* 0x000000ffff157224 */ /* 0x000fe200078e000a */
[----:B------:R-:W-:-:S07]  /*2e20*/  PRMT R7, R8, 0x7632, R7 ;  /* 0x0000763208077816 */ /* 0x000fce0000000007 */
.L_x_12563:
[----:B------:R-:W-:Y:S05]  /*2e30*/  BSYNC.RECONVERGENT B1 ;  /* 0x0000000000017941 */ /* 0x000fea0003800200 */
.L_x_12561:
        /* <DEDUP_REMOVED lines=9> */
.L_x_12565:
[----:B------:R-:W-:Y:S01]  /*2ed0*/  IMAD.MOV.U32 R8, RZ, RZ, R2 ;  /* 0x000000ffff087224 */ /* 0x000fe200078e0002 */
[----:B------:R-:W-:Y:S01]  /*2ee0*/  PRMT R10, R10, 0x7610, R13 ;  /* 0x000076100a0a7816 */ /* 0x000fe2000000000d */
[----:B------:R-:W-:Y:S01]  /*2ef0*/  IMAD.MOV.U32 R2, RZ, RZ, R15 ;  /* 0x000000ffff027224 */ /* 0x000fe200078e000f */
[----:B------:R-:W-:-:S07]  /*2f00*/  PRMT R13, R13, 0x7610, R4 ;  /* 0x000076100d0d7816 */ /* 0x000fce0000000004 */
.L_x_12566:
[----:B------:R-:W-:Y:S05]  /*2f10*/  BSYNC.RECONVERGENT B1 ;  /* 0x0000000000017941 */ /* 0x000fea0003800200 */
.L_x_12564:
        /* <DEDUP_REMOVED lines=9> */
.L_x_12568:
[----:B------:R-:W-:Y:S01]  /*2fb0*/  PRMT R4, R4, 0x7610, R10 ;  /* 0x0000761004047816 */ /* 0x000fe2000000000a */
[----:B------:R-:W-:Y:S01]  /*2fc0*/  IMAD.MOV.U32 R15, RZ, RZ, R8 ;  /* 0x000000ffff0f7224 */ /* 0x000fe200078e0008 */
[----:B------:R-:W-:Y:S02]  /*2fd0*/  MOV R8, R17 ;  /* 0x0000001100087202 */ /* 0x000fe40000000f00 */
[----:B------:R-:W-:-:S07]  /*2fe0*/  PRMT R10, R10, 0x5410, R4 ;  /* 0x000054100a0a7816 */ /* 0x000fce0000000004 */
.L_x_12569:
[----:B------:R-:W-:Y:S05]  /*2ff0*/  BSYNC.RECONVERGENT B1 ;  /* 0x0000000000017941 */ /* 0x000fea0003800200 */
.L_x_12567:
        /* <DEDUP_REMOVED lines=9> */
.L_x_12571:
[----:B------:R-:W-:Y:S01]  /*3090*/  PRMT R16, R16, 0x7610, R4 ;  /* 0x0000761010107816 */ /* 0x000fe20000000004 */
[----:B------:R-:W-:Y:S02]  /*30a0*/  IMAD.MOV.U32 R17, RZ, RZ, R15 ;  /* 0x000000ffff117224 */ /* 0x000fe400078e000f */
[----:B------:R-:W-:Y:S01]  /*30b0*/  IMAD.MOV.U32 R15, RZ, RZ, R14 ;  /* 0x000000ffff0f7224 */ /* 0x000fe200078e000e */
[----:B------:R-:W-:-:S07]  /*30c0*/  PRMT R4, R4, 0x5410, R16 ;  /* 0x0000541004047816 */ /* 0x000fce0000000010 */
.L_x_12572:
[----:B------:R-:W-:Y:S05]  /*30d0*/  BSYNC.RECONVERGENT B1 ;  /* 0x0000000000017941 */ /* 0x000fea0003800200 */
.L_x_12570:
        /* <DEDUP_REMOVED lines=9> */
.L_x_12574:
[----:B------:R-:W-:Y:S01]  /*3170*/  IMAD.MOV.U32 R14, RZ, RZ, R17 ;  /* 0x000000ffff0e7224 */ /* 0x000fe200078e0011 */
[C---:B------:R-:W-:Y:S01]  /*3180*/  PRMT R4, R16.reuse, 0x7632, R4 ;  /* 0x0000763210047816 */ /* 0x040fe20000000004 */
[----:B------:R-:W-:Y:S01]  /*3190*/  IMAD.MOV.U32 R17, RZ, RZ, R22 ;  /* 0x000000ffff117224 */ /* 0x000fe200078e0016 */
[----:B------:R-:W-:-:S07]  /*31a0*/  PRMT R16, R16, 0x5410, R24 ;  /* 0x0000541010107816 */ /* 0x000fce0000000018 */
.L_x_12575:
[----:B------:R-:W-:Y:S05]  /*31b0*/  BSYNC.RECONVERGENT B1 ;  /* 0x0000000000017941 */ /* 0x000fea0003800200 */
.L_x_12573:
        /* <DEDUP_REMOVED lines=9> */
.L_x_12577:
[----:B------:R-:W-:Y:S01]  /*3250*/  IMAD.MOV.U32 R22, RZ, RZ, R14 ;  /* 0x000000ffff167224 */ /* 0x000fe200078e000e */
[----:B------:R-:W-:Y:S01]  /*3260*/  PRMT R10, R4, 0x7610, R10 ;  /* 0x00007610040a7816 */ /* 0x000fe2000000000a */
[----:B------:R-:W-:Y:S01]  /*3270*/  IMAD.MOV.U32 R14, RZ, RZ, R9 ;  /* 0x000000ffff0e7224 */ /* 0x000fe200078e0009 */
[----:B------:R-:W-:-:S07]  /*3280*/  PRMT R4, R7, 0x7632, R4 ;  /* 0x0000763207047816 */ /* 0x000fce0000000004 */
.L_x_12578:
[----:B------:R-:W-:Y:S05]  /*3290*/  BSYNC.RECONVERGENT B1 ;  /* 0x0000000000017941 */ /* 0x000fea0003800200 */
.L_x_12576:
        /* <DEDUP_REMOVED lines=16> */
.L_x_12580:
[----:B------:R-:W-:Y:S01]  /*33a0*/  IMAD.MOV.U32 R9, RZ, RZ, R6 ;  /* 0x000000ffff097224 */ /* 0x000fe200078e0006 */
[----:B------:R-:W-:Y:S01]  /*33b0*/  PRMT R12, R13, 0x7610, R12 ;  /* 0x000076100d0c7816 */ /* 0x000fe2000000000c */
[----:B------:R-:W-:Y:S01]  /*33c0*/  IMAD.MOV.U32 R6, RZ, RZ, R21 ;  /* 0x000000ffff067224 */ /* 0x000fe200078e0015 */
[----:B------:R-:W-:-:S07]  /*33d0*/  PRMT R13, R7, 0x7610, R13 ;  /* 0x00007610070d7816 */ /* 0x000fce000000000d */
.L_x_12581:
[----:B------:R-:W-:Y:S05]  /*33e0*/  BSYNC.RECONVERGENT B1 ;  /* 0x0000000000017941 */ /* 0x000fea0003800200 */
.L_x_12579:
        /* <DEDUP_REMOVED lines=9> */
.L_x_12583:
[----:B------:R-:W-:Y:S01]  /*3480*/  IMAD.MOV.U32 R7, RZ, RZ, R9 ;  /* 0x000000ffff077224 */ /* 0x000fe200078e0009 */
[----:B------:R-:W-:Y:S01]  /*3490*/  PRMT R12, R13, 0x5432, R12 ;  /* 0x000054320d0c7816 */ /* 0x000fe2000000000c */
[----:B------:R-:W-:-:S07]  /*34a0*/  IMAD.MOV.U32 R9, RZ, RZ, R2 ;  /* 0x000000ffff097224 */ /* 0x000fce00078e0002 */
.L_x_12584:
[----:B------:R-:W-:Y:S05]  /*34b0*/  BSYNC.RECONVERGENT B1 ;  /* 0x0000000000017941 */ /* 0x000fea0003800200 */
.L_x_12582:
        /* <DEDUP_REMOVED lines=9> */
.L_x_12586:
[----:B------:R-:W-:Y:S01]  /*3550*/  IMAD.MOV.U32 R2, RZ, RZ, R7 ;  /* 0x000000ffff027224 */ /* 0x000fe200078e0007 */
[----:B------:R-:W-:Y:S01]  /*3560*/  PRMT R13, R13, 0x7610, R12 ;  /* 0x000076100d0d7816 */ /* 0x000fe2000000000c */
[----:B------:R-:W-:Y:S01]  /*3570*/  IMAD.MOV.U32 R7, RZ, RZ, R8 ;  /* 0x000000ffff077224 */ /* 0x000fe200078e0008 */
[----:B------:R-:W-:-:S07]  /*3580*/  PRMT R12, R12, 0x7610, R10 ;  /* 0x000076100c0c7816 */ /* 0x000fce000000000a */
.L_x_12587:
[----:B------:R-:W-:Y:S05]  /*3590*/  BSYNC.RECONVERGENT B1 ;  /* 0x0000000000017941 */ /* 0x000fea0003800200 */
.L_x_12585:
        /* <DEDUP_REMOVED lines=9> */
.L_x_12589:
[----:B------:R-:W-:Y:S01]  /*3630*/  IMAD.MOV.U32 R8, RZ, RZ, R2 ;  /* 0x000000ffff087224 */ /* 0x000fe200078e0002 */
[----:B------:R-:W-:Y:S01]  /*3640*/  PRMT R10, R10, 0x7610, R13 ;  /* 0x000076100a0a7816 */ /* 0x000fe2000000000d */
[----:B------:R-:W-:Y:S01]  /*3650*/  IMAD.MOV.U32 R2, RZ, RZ, R15 ;  /* 0x000000ffff027224 */ /* 0x000fe200078e000f */
[----:B------:R-:W-:-:S07]  /*3660*/  PRMT R13, R13, 0x7610, R4 ;  /* 0x000076100d0d7816 */ /* 0x000fce0000000004 */
.L_x_12590:
[----:B------:R-:W-:Y:S05]  /*3670*/  BSYNC.RECONVERGENT B1 ;  /* 0x0000000000017941 */ /* 0x000fea0003800200 */
.L_x_12588:
        /* <DEDUP_REMOVED lines=9> */
.L_x_12592:
[----:B------:R-:W-:Y:S01]  /*3710*/  IMAD.MOV.U32 R15, RZ, RZ, R8 ;  /* 0x000000ffff0f7224 */ /* 0x000fe200078e0008 */
[----:B------:R-:W-:Y:S01]  /*3720*/  PRMT R4, R4, 0x7610, R10 ;  /* 0x0000761004047816 */ /* 0x000fe2000000000a */
[----:B------:R-:W-:Y:S01]  /*3730*/  IMAD.MOV.U32 R8, RZ, RZ, R17 ;  /* 0x000000ffff087224 */ /* 0x000fe200078e0011 */
[----:B------:R-:W-:-:S07]  /*3740*/  PRMT R10, R10, 0x7610, R16 ;  /* 0x000076100a0a7816 */ /* 0x000fce0000000010 */
.L_x_12593:
[----:B------:R-:W-:Y:S05]  /*3750*/  BSYNC.RECONVERGENT B1 ;  /* 0x0000000000017941 */ /* 0x000fea0003800200 */
.L_x_12591:
        /* <DEDUP_REMOVED lines=9> */
.L_x_12595:
[----:B------:R-:W-:Y:S01]  /*37f0*/  IMAD.MOV.U32 R17, RZ, RZ, R15 ;  /* 0x000000ffff117224 */ /* 0x000fe200078e000f */
[----:B------:R-:W-:Y:S01]  /*3800*/  PRMT R16, R16, 0x7610, R4 ;  /* 0x0000761010107816 */ /* 0x000fe20000000004 */
[----:B------:R-:W-:Y:S01]  /*3810*/  IMAD.MOV.U32 R15, RZ, RZ, R14 ;  /* 0x000000ffff0f7224 */ /* 0x000fe200078e000e */
[----:B------:R-:W-:-:S07]  /*3820*/  PRMT R4, R4, 0x5410, R4 ;  /* 0x0000541004047816 */ /* 0x000fce0000000004 */
.L_x_12596:
[----:B------:R-:W-:Y:S05]  /*3830*/  BSYNC.RECONVERGENT B1 ;  /* 0x0000000000017941 */ /* 0x000fea0003800200 */
.L_x_12594:
        /* <DEDUP_REMOVED lines=9> */
.L_x_12598:
[----:B------:R-:W-:Y:S01]  /*38d0*/  IMAD.MOV.U32 R14, RZ, RZ, R17 ;  /* 0x000000ffff0e7224 */ /* 0x000fe200078e0011 */
[C---:B------:R-:W-:Y:S01]  /*38e0*/  PRMT R4, R16.reuse, 0x7632, R4 ;  /* 0x0000763210047816 */ /* 0x040fe20000000004 */
[----:B------:R-:W-:Y:S01]  /*38f0*/  IMAD.MOV.U32 R17, RZ, RZ, R22 ;  /* 0x000000ffff117224 */ /* 0x000fe200078e0016 */
[----:B------:R-:W-:-:S07]  /*3900*/  PRMT R16, R16, 0x5410, R10 ;  /* 0x0000541010107816 */ /* 0x000fce000000000a */
.L_x_12599:
[----:B------:R-:W-:Y:S05]  /*3910*/  BSYNC.RECONVERGENT B1 ;  /* 0x0000000000017941 */ /* 0x000fea0003800200 */
.L_x_12597:
        /* <DEDUP_REMOVED lines=16> */
.L_x_12601:
[----:B------:R-:W-:Y:S01]  /*3a20*/  IMAD.MOV.U32 R11, RZ, RZ, R6 ;  /* 0x000000ffff0b7224 */ /* 0x000fe200078e0006 */
[----:B------:R-:W-:Y:S01]  /*3a30*/  PRMT R10, R13, 0x7610, R10 ;  /* 0x000076100d0a7816 */ /* 0x000fe2000000000a */
[----:B------:R-:W-:Y:S01]  /*3a40*/  IMAD.MOV.U32 R6, RZ, RZ, R9 ;  /* 0x000000ffff067224 */ /* 0x000fe200078e0009 */
[----:B------:R-:W-:-:S07]  /*3a50*/  PRMT R13, R12, 0x7610, R13 ;  /* 0x000076100c0d7816 */ /* 0x000fce000000000d */
.L_x_12602:
[----:B------:R-:W-:Y:S05]  /*3a60*/  BSYNC.RECONVERGENT B1 ;  /* 0x0000000000017941 */ /* 0x000fea0003800200 */
.L_x_12600:
        /* <DEDUP_REMOVED lines=9> */
.L_x_12604:
[----:B------:R-:W-:Y:S01]  /*3b00*/  PRMT R12, R10, 0x7610, R12 ;  /* 0x000076100a0c7816 */ /* 0x000fe2000000000c */
[----:B------:R-:W-:Y:S02]  /*3b10*/  IMAD.MOV.U32 R9, RZ, RZ, R11 ;  /* 0x000000ffff097224 */ /* 0x000fe400078e000b */
[----:B------:R-:W-:Y:S01]  /*3b20*/  IMAD.MOV.U32 R11, RZ, RZ, R7 ;  /* 0x000000ffff0b7224 */ /* 0x000fe200078e0007 */
[----:B------:R-:W-:-:S07]  /*3b30*/  PRMT R10, R12, 0x7632, R10 ;  /* 0x000076320c0a7816 */ /* 0x000fce000000000a */
.L_x_12605:
[----:B------:R-:W-:Y:S05]  /*3b40*/  BSYNC.RECONVERGENT B1 ;  /* 0x0000000000017941 */ /* 0x000fea0003800200 */
.L_x_12603:
        /* <DEDUP_REMOVED lines=9> */
.L_x_12607:
[----:B------:R-:W-:Y:S01]  /*3be0*/  IMAD.MOV.U32 R19, RZ, RZ, R9 ;  /* 0x000000ffff137224 */ /* 0x000fe200078e0009 */
[----:B------:R-:W-:Y:S01]  /*3bf0*/  PRMT R12, R13, 0x5432, R12 ;  /* 0x000054320d0c7816 */ /* 0x000fe2000000000c */
[----:B------:R-:W-:-:S07]  /*3c00*/  IMAD.MOV.U32 R9, RZ, RZ, R2 ;  /* 0x000000ffff097224 */ /* 0x000fce00078e0002 */
.L_x_12608:
[----:B------:R-:W-:Y:S05]  /*3c10*/  BSYNC.RECONVERGENT B1 ;  /* 0x0000000000017941 */ /* 0x000fea0003800200 */
.L_x_12606:
        /* <DEDUP_REMOVED lines=9> */
.L_x_12610:
[----:B------:R-:W-:Y:S01]  /*3cb0*/  IMAD.MOV.U32 R2, RZ, RZ, R19 ;  /* 0x000000ffff027224 */ /* 0x000fe200078e0013 */
[C---:B------:R-:W-:Y:S01]  /*3cc0*/  PRMT R16, R12.reuse, 0x7632, R16 ;  /* 0x000076320c107816 */ /* 0x040fe20000000010 */
[----:B------:R-:W-:Y:S01]  /*3cd0*/  IMAD.MOV.U32 R19, RZ, RZ, R8 ;  /* 0x000000ffff137224 */ /* 0x000fe200078e0008 */
[----:B------:R-:W-:-:S07]  /*3ce0*/  PRMT R12, R12, 0x7610, R10 ;  /* 0x000076100c0c7816 */ /* 0x000fce000000000a */
.L_x_12611:
[----:B------:R-:W-:Y:S05]  /*3cf0*/  BSYNC.RECONVERGENT B1 ;  /* 0x0000000000017941 */ /* 0x000fea0003800200 */
.L_x_12609:
        /* <DEDUP_REMOVED lines=9> */
.L_x_12613:
[----:B------:R-:W-:Y:S01]  /*3d90*/  IMAD.MOV.U32 R22, RZ, RZ, R2 ;  /* 0x000000ffff167224 */ /* 0x000fe200078e0002 */
[--C-:B------:R-:W-:Y:S01]  /*3da0*/  PRMT R21, R21, 0x5410, R16.reuse ;  /* 0x0000541015157816 */ /* 0x100fe20000000010 */
[----:B------:R-:W-:Y:S01]  /*3db0*/  IMAD.MOV.U32 R2, RZ, RZ, R15 ;  /* 0x000000ffff027224 */ /* 0x000fe200078e000f */
[----:B------:R-:W-:-:S07]  /*3dc0*/  PRMT R16, R4, 0x7632, R16 ;  /* 0x0000763204107816 */ /* 0x000fce0000000010 */
.L_x_12614:
[----:B------:R-:W-:Y:S05]  /*3dd0*/  BSYNC.RECONVERGENT B1 ;  /* 0x0000000000017941 */ /* 0x000fea0003800200 */
.L_x_12612:
        /* <DEDUP_REMOVED lines=9> */
.L_x_12616:
[----:B------:R-:W-:Y:S01]  /*3e70*/  IMAD.MOV.U32 R23, RZ, RZ, R22 ;  /* 0x000000ffff177224 */ /* 0x000fe200078e0016 */
[----:B------:R-:W-:Y:S01]  /*3e80*/  PRMT R4, R4, 0x7610, R21 ;  /* 0x0000761004047816 */ /* 0x000fe20000000015 */
[----:B------:R-:W-:Y:S01]  /*3e90*/  IMAD.MOV.U32 R22, RZ, RZ, R17 ;  /* 0x000000ffff167224 */ /* 0x000fe200078e0011 */
[----:B------:R-:W-:-:S07]  /*3ea0*/  PRMT R21, R21, 0x7610, R16 ;  /* 0x0000761015157816 */ /* 0x000fce0000000010 */
.L_x_12617:
[----:B------:R-:W-:Y:S05]  /*3eb0*/  BSYNC.RECONVERGENT B1 ;  /* 0x0000000000017941 */ /* 0x000fea0003800200 */
.L_x_12615:
        /* <DEDUP_REMOVED lines=9> */
.L_x_12619:
[----:B------:R-:W-:Y:S01]  /*3f50*/  IMAD.MOV.U32 R17, RZ, RZ, R23 ;  /* 0x000000ffff117224 */ /* 0x000fe200078e0017 */
[C---:B------:R-:W-:Y:S01]  /*3f60*/  PRMT R21, R4.reuse, 0x7632, R21 ;  /* 0x0000763204157816 */ /* 0x040fe20000000015 */
[----:B------:R-:W-:Y:S01]  /*3f70*/  IMAD.MOV.U32 R23, RZ, RZ, R14 ;  /* 0x000000ffff177224 */ /* 0x000fe200078e000e */
[----:B------:R-:W-:-:S07]  /*3f80*/  PRMT R4, R4, 0x5410, R4 ;  /* 0x0000541004047816 */ /* 0x000fce0000000004 */
.L_x_12620:
[----:B------:R-:W-:Y:S05]  /*3f90*/  BSYNC.RECONVERGENT B1 ;  /* 0x0000000000017941 */ /* 0x000fea0003800200 */
.L_x_12618:
        /* <DEDUP_REMOVED lines=16> */
.L_x_12622:
[----:B------:R-:W-:Y:S01]  /*40a0*/  MOV R7, R6 ;  /* 0x0000000600077202 */ /* 0x000fe20000000f00 */
[----:B------:R-:W-:Y:S01]  /*40b0*/  IMAD.MOV.U32 R6, RZ, RZ, R11 ;  /* 0x000000ffff067224 */ /* 0x000fe200078e000b */
[----:B------:R-:W-:Y:S02]  /*40c0*/  PRMT R14, R13, 0x7610, R14 ;  /* 0x000076100d0e7816 */ /* 0x000fe4000000000e */
[----:B------:R-:W-:-:S07]  /*40d0*/  PRMT R13, R10, 0x7610, R13 ;  /* 0x000076100a0d7816 */ /* 0x000fce000000000d */
.L_x_12623:
[----:B------:R-:W-:Y:S05]  /*40e0*/  BSYNC.RECONVERGENT B1 ;  /* 0x0000000000017941 */ /* 0x000fea0003800200 */
.L_x_12621:
        /* <DEDUP_REMOVED lines=9> */
.L_x_12625:
[----:B------:R-:W-:Y:S01]  /*4180*/  IMAD.MOV.U32 R8, RZ, RZ, R7 ;  /* 0x000000ffff087224 */ /* 0x000fe200078e0007 */
[--C-:B------:R-:W-:Y:S01]  /*4190*/  PRMT R13, R13, 0x5410, R14.reuse ;  /* 0x000054100d0d7816 */ /* 0x100fe2000000000e */
[----:B------:R-:W-:Y:S01]  /*41a0*/  IMAD.MOV.U32 R7, RZ, RZ, R9 ;  /* 0x000000ffff077224 */ /* 0x000fe200078e0009 */
[----:B------:R-:W-:-:S07]  /*41b0*/  PRMT R14, R12, 0x7610, R14 ;  /* 0x000076100c0e7816 */ /* 0x000fce000000000e */
.L_x_12626:
[----:B------:R-:W-:Y:S05]  /*41c0*/  BSYNC.RECONVERGENT B1 ;  /* 0x0000000000017941 */ /* 0x000fea0003800200 */
.L_x_12624:
        /* <DEDUP_REMOVED lines=9> */
.L_x_12628:
[----:B------:R-:W-:Y:S01]  /*4260*/  IMAD.MOV.U32 R9, RZ, RZ, R8 ;  /* 0x000000ffff097224 */ /* 0x000fe200078e0008 */
[C---:B------:R-:W-:Y:S01]  /*4270*/  PRMT R15, R13.reuse, 0x7632, R15 ;  /* 0x000076320d0f7816 */ /* 0x040fe2000000000f */
[----:B------:R-:W-:Y:S01]  /*4280*/  IMAD.MOV.U32 R8, RZ, RZ, R19 ;  /* 0x000000ffff087224 */ /* 0x000fe200078e0013 */
[----:B------:R-:W-:-:S07]  /*4290*/  PRMT R13, R13, 0x7610, R12 ;  /* 0x000076100d0d7816 */ /* 0x000fce000000000c */
.L_x_12629:
[----:B------:R-:W-:Y:S05]  /*42a0*/  BSYNC.RECONVERGENT B1 ;  /* 0x0000000000017941 */ /* 0x000fea0003800200 */
.L_x_12627:
        /* <DEDUP_REMOVED lines=9> */
.L_x_12631:
[----:B------:R-:W-:Y:S01]  /*4340*/  IMAD.MOV.U32 R10, RZ, RZ, R9 ;  /* 0x000000ffff0a7224 */ /* 0x000fe200078e0009 */
[--C-:B------:R-:W-:Y:S01]  /*4350*/  PRMT R14, R14, 0x5410, R15.reuse ;  /* 0x000054100e0e7816 */ /* 0x100fe2000000000f */
[----:B------:R-:W-:Y:S01]  /*4360*/  IMAD.MOV.U32 R9, RZ, RZ, R2 ;  /* 0x000000ffff097224 */ /* 0x000fe200078e0002 */
[----:B------:R-:W-:-:S07]  /*4370*/  PRMT R15, R16, 0x7610, R15 ;  /* 0x00007610100f7816 */ /* 0x000fce000000000f */
.L_x_12632:
[----:B------:R-:W-:Y:S05]  /*4380*/  BSYNC.RECONVERGENT B1 ;  /* 0x0000000000017941 */ /* 0x000fea0003800200 */
.L_x_12630:
        /* <DEDUP_REMOVED lines=9> */
.L_x_12634:
[----:B------:R-:W-:Y:S01]  /*4420*/  IMAD.MOV.U32 R16, RZ, RZ, R10 ;  /* 0x000000ffff107224 */ /* 0x000fe200078e000a */
[----:B------:R-:W-:Y:S01]  /*4430*/  PRMT R15, R15, 0x7610, R14 ;  /* 0x000076100f0f7816 */ /* 0x000fe2000000000e */
[----:B------:R-:W-:Y:S01]  /*4440*/  IMAD.MOV.U32 R10, RZ, RZ, R22 ;  /* 0x000000ffff0a7224 */ /* 0x000fe200078e0016 */
[----:B------:R-:W-:-:S07]  /*4450*/  PRMT R14, R14, 0x7610, R21 ;  /* 0x000076100e0e7816 */ /* 0x000fce0000000015 */
.L_x_12635:
[----:B------:R-:W-:Y:S05]  /*4460*/  BSYNC.RECONVERGENT B1 ;  /* 0x0000000000017941 */ /* 0x000fea0003800200 */
.L_x_12633:
        /* <DEDUP_REMOVED lines=9> */
.L_x_12637:
[----:B------:R-:W-:Y:S01]  /*4500*/  IMAD.MOV.U32 R2, RZ, RZ, R16 ;  /* 0x000000ffff027224 */ /* 0x000fe200078e0010 */
[C---:B------:R-:W-:Y:S01]  /*4510*/  PRMT R5, R15.reuse, 0x7632, R5 ;  /* 0x000076320f057816 */ /* 0x040fe20000000005 */
[----:B------:R-:W-:Y:S01]  /*4520*/  IMAD.MOV.U32 R16, RZ, RZ, R23 ;  /* 0x000000ffff107224 */ /* 0x000fe200078e0017 */
[----:B------:R-:W-:-:S07]  /*4530*/  PRMT R15, R15, 0x7610, R4 ;  /* 0x000076100f0f7816 */ /* 0x000fce0000000004 */
.L_x_12638:
[----:B------:R-:W-:Y:S05]  /*4540*/  BSYNC.RECONVERGENT B1 ;  /* 0x0000000000017941 */ /* 0x000fea0003800200 */
.L_x_12636:
        /* <DEDUP_REMOVED lines=8> */
.L_x_12639:
[----:B------:R-:W-:Y:S01]  /*45d0*/  PRMT R36, R21, 0x7610, R36 ;  /* 0x0000761015247816 */ /* 0x000fe20000000024 */
[----:B------:R-:W-:Y:S01]  /*45e0*/  IMAD.MOV.U32 R4, RZ, RZ, R17 ;  /* 0x000000ffff047224 */ /* 0x000fe200078e0011 */
[----:B------:R-:W-:Y:S01]  /*45f0*/  PRMT R21, R5, 0x7610, R21 ;  /* 0x0000761005157816 */ /* 0x000fe20000000015 */
[----:B------:R-:W-:-:S07]  /*4600*/  IMAD.MOV.U32 R17, RZ, RZ, R2 ;  /* 0x000000ffff117224 */ /* 0x000fce00078e0002 */
.L_x_12473:
[----:B------:R-:W-:Y:S05]  /*4610*/  BSYNC.RECONVERGENT B0 ;  /* 0x0000000000007941 */ /* 0x000fea0003800200 */
.L_x_12472:
[----:B------:R-:W-:Y:S01]  /*4620*/  ISETP.GT.AND P0, PT, R20, 0x1d, PT ;  /* 0x0000001d1400780c */ /* 0x000fe20003f04270 */
[----:B------:R1:W2:Y:S01]  /*4630*/  SHFL.DOWN PT, R29, R17, 0x2, 0x1f ;  /* 0x08401f00111d7f89 */ /* 0x0002a200000e0000 */
[C---:B0-----:R-:W-:Y:S01]  /*4640*/  PRMT R18, R15.reuse, 0x7632, R14 ;  /* 0x000076320f127816 */ /* 0x041fe2000000000e */
[----:B------:R-:W-:Y:S01]  /*4650*/  BSSY.RECONVERGENT B0, `(.L_x_12640) ;  /* 0x000034d000007945 */ /* 0x000fe20003800200 */
[--C-:B------:R-:W-:Y:S01]  /*4660*/  PRMT R12, R15, 0x7610, R13.reuse ;  /* 0x000076100f0c7816 */ /* 0x100fe2000000000d */
[----:B------:R1:W0:Y:S01]  /*4670*/  SHFL.DOWN PT, R35, R4, 0x2, 0x1f ;  /* 0x08401f0004237f89 */ /* 0x00022200000e0000 */
[----:B------:R-:W-:Y:S02]  /*4680*/  PRMT R2, R14, 0x5410, R13 ;  /* 0x000054100e027816 */ /* 0x000fe4000000000d */
[----:B------:R-:W-:Y:S01]  /*4690*/  PRMT R21, R21, 0x5410, R36 ;  /* 0x0000541015157816 */ /* 0x000fe20000000024 */
[----:B------:R1:W3:Y:S04]  /*46a0*/  SHFL.DOWN PT, R27, R16, 0x2, 0x1f ;  /* 0x08401f00101b7f89 */ /* 0x0002e800000e0000 */
[----:B------:R1:W4:Y:S04]  /*46b0*/  SHFL.DOWN PT, R25, R10, 0x2, 0x1f ;  /* 0x08401f000a197f89 */ /* 0x00032800000e0000 */
[----:B------:R1:W0:Y:S04]  /*46c0*/  SHFL.DOWN PT, R23, R9, 0x2, 0x1f ;  /* 0x08401f0009177f89 */ /* 0x00022800000e0000 */
[----:B------:R1:W0:Y:S04]  /*46d0*/  SHFL.DOWN PT, R19, R8, 0x2, 0x1f ;  /* 0x08401f0008137f89 */ /* 0x00022800000e0000 */
[----:B------:R1:W0:Y:S04]  /*46e0*/  SHFL.DOWN PT, R11, R7, 0x2, 0x1f ;  /* 0x08401f00070b7f89 */ /* 0x00022800000e0000 */
        /* <DEDUP_REMOVED lines=22> */
.L_x_12643:
[----:B------:R-:W-:Y:S01]  /*4850*/  IMAD.MOV.U32 R29, RZ, RZ, R6 ;  /* 0x000000ffff1d7224 */ /* 0x000fe200078e0006 */
[----:B------:R-:W-:Y:S01]  /*4860*/  PRMT R22, R13, 0x7610, R22 ;  /* 0x000076100d167816 */ /* 0x000fe20000000016 */
[----:B------:R-:W-:Y:S01]  /*4870*/  IMAD.MOV.U32 R6, RZ, RZ, R7 ;  /* 0x000000ffff067224 */ /* 0x000fe200078e0007 */
[----:B------:R-:W-:-:S07]  /*4880*/  PRMT R13, R14, 0x7610, R13 ;  /* 0x000076100e0d7816 */ /* 0x000fce000000000d */
.L_x_12644:
[----:B------:R-:W-:Y:S05]  /*4890*/  BSYNC.RECONVERGENT B1 ;  /* 0x0000000000017941 */ /* 0x000fea0003800200 */
.L_x_12642:
        /* <DEDUP_REMOVED lines=9> */
.L_x_12646:
[----:B------:R-:W-:Y:S01]  /*4930*/  IMAD.MOV.U32 R24, RZ, RZ, R29 ;  /* 0x000000ffff187224 */ /* 0x000fe200078e001d */
[----:B------:R-:W-:Y:S01]  /*4940*/  PRMT R7, R22, 0x7610, R7 ;  /* 0x0000761016077816 */ /* 0x000fe20000000007 */
[----:B------:R-:W-:Y:S01]  /*4950*/  IMAD.MOV.U32 R29, RZ, RZ, R8 ;  /* 0x000000ffff1d7224 */ /* 0x000fe200078e0008 */
[----:B------:R-:W-:-:S07]  /*4960*/  PRMT R22, R13, 0x7632, R22 ;  /* 0x000076320d167816 */ /* 0x000fce0000000016 */
.L_x_12647:
[----:B------:R-:W-:Y:S05]  /*4970*/  BSYNC.RECONVERGENT B1 ;  /* 0x0000000000017941 */ /* 0x000fea0003800200 */
.L_x_12645:
        /* <DEDUP_REMOVED lines=9> */
.L_x_12649:
[----:B------:R-:W-:Y:S01]  /*4a10*/  IMAD.MOV.U32 R31, RZ, RZ, R24 ;  /* 0x000000ffff1f7224 */ /* 0x000fe200078e0018 */
[----:B------:R-:W-:Y:S01]  /*4a20*/  PRMT R7, R15, 0x5410, R7 ;  /* 0x000054100f077816 */ /* 0x000fe20000000007 */
[----:B------:R-:W-:-:S07]  /*4a30*/  IMAD.MOV.U32 R24, RZ, RZ, R9 ;  /* 0x000000ffff187224 */ /* 0x000fce00078e0009 */
.L_x_12650:
[----:B------:R-:W-:Y:S05]  /*4a40*/  BSYNC.RECONVERGENT B1 ;  /* 0x0000000000017941 */ /* 0x000fea0003800200 */
.L_x_12648:
        /* <DEDUP_REMOVED lines=9> */
.L_x_12652:
[----:B------:R-:W-:Y:S01]  /*4ae0*/  IMAD.MOV.U32 R9, RZ, RZ, R31 ;  /* 0x000000ffff097224 */ /* 0x000fe200078e001f */
[C---:B------:R-:W-:Y:S01]  /*4af0*/  PRMT R8, R7.reuse, 0x7632, R8 ;  /* 0x0000763207087816 */ /* 0x040fe20000000008 */
[----:B------:R-:W-:Y:S01]  /*4b00*/  IMAD.MOV.U32 R31, RZ, RZ, R10 ;  /* 0x000000ffff1f7224 */ /* 0x000fe200078e000a */
[----:B------:R-:W-:-:S07]  /*4b10*/  PRMT R7, R7, 0x7610, R14 ;  /* 0x0000761007077816 */ /* 0x000fce000000000e */
.L_x_12653:
[----:B------:R-:W-:Y:S05]  /*4b20*/  BSYNC.RECONVERGENT B1 ;  /* 0x0000000000017941 */ /* 0x000fea0003800200 */
.L_x_12651:
        /* <DEDUP_REMOVED lines=9> */
.L_x_12655:
[----:B------:R-:W-:Y:S01]  /*4bc0*/  IMAD.MOV.U32 R33, RZ, RZ, R9 ;  /* 0x000000ffff217224 */ /* 0x000fe200078e0009 */
[----:B------:R-:W-:Y:S01]  /*4bd0*/  PRMT R8, R15, 0x5432, R8 ;  /* 0x000054320f087816 */ /* 0x000fe20000000008 */
[----:B------:R-:W-:-:S07]  /*4be0*/  IMAD.MOV.U32 R9, RZ, RZ, R16 ;  /* 0x000000ffff097224 */ /* 0x000fce00078e0010 */
.L_x_12656:
[----:B------:R-:W-:Y:S05]  /*4bf0*/  BSYNC.RECONVERGENT B1 ;  /* 0x0000000000017941 */ /* 0x000fea0003800200 */
.L_x_12654:
        /* <DEDUP_REMOVED lines=9> */
.L_x_12658:
[----:B------:R-:W-:Y:S01]  /*4c90*/  IMAD.MOV.U32 R10, RZ, RZ, R33 ;  /* 0x000000ffff0a7224 */ /* 0x000fe200078e0021 */
[C---:B------:R-:W-:Y:S01]  /*4ca0*/  PRMT R14, R8.reuse, 0x7632, R14 ;  /* 0x00007632080e7816 */ /* 0x040fe2000000000e */
[----:B------:R-:W-:Y:S01]  /*4cb0*/  IMAD.MOV.U32 R33, RZ, RZ, R4 ;  /* 0x000000ffff217224 */ /* 0x000fe200078e0004 */
[----:B------:R-:W-:-:S07]  /*4cc0*/  PRMT R8, R8, 0x5410, R36 ;  /* 0x0000541008087816 */ /* 0x000fce0000000024 */
.L_x_12659:
[----:B------:R-:W-:Y:S05]  /*4cd0*/  BSYNC.RECONVERGENT B1 ;  /* 0x0000000000017941 */ /* 0x000fea0003800200 */
.L_x_12657:
        /* <DEDUP_REMOVED lines=9> */
.L_x_12661:
[----:B------:R-:W-:Y:S01]  /*4d70*/  IMAD.MOV.U32 R4, RZ, RZ, R10 ;  /* 0x000000ffff047224 */ /* 0x000fe200078e000a */
[--C-:B------:R-:W-:Y:S01]  /*4d80*/  PRMT R13, R13, 0x5410, R14.reuse ;  /* 0x000054100d0d7816 */ /* 0x100fe2000000000e */
[----:B------:R-:W-:Y:S01]  /*4d90*/  IMAD.MOV.U32 R10, RZ, RZ, R17 ;  /* 0x000000ffff0a7224 */ /* 0x000fe200078e0011 */
[----:B------:R-:W-:-:S07]  /*4da0*/  PRMT R14, R21, 0x7610, R14 ;  /* 0x00007610150e7816 */ /* 0x000fce000000000e */
.L_x_12662:
[----:B------:R-:W-:Y:S05]  /*4db0*/  BSYNC.RECONVERGENT B1 ;  /* 0x0000000000017941 */ /* 0x000fea0003800200 */
.L_x_12660:
        /* <DEDUP_REMOVED lines=16> */
.L_x_12664:
[----:B------:R-:W-:Y:S01]  /*4ec0*/  IMAD.MOV.U32 R15, RZ, RZ, R6 ;  /* 0x000000ffff0f7224 */ /* 0x000fe200078e0006 */
[----:B------:R-:W-:Y:S01]  /*4ed0*/  PRMT R16, R13, 0x7610, R16 ;  /* 0x000076100d107816 */ /* 0x000fe20000000010 */
[----:B------:R-:W-:Y:S01]  /*4ee0*/  IMAD.MOV.U32 R6, RZ, RZ, R29 ;  /* 0x000000ffff067224 */ /* 0x000fe200078e001d */
[----:B------:R-:W-:-:S07]  /*4ef0*/  PRMT R13, R22, 0x7610, R13 ;  /* 0x00007610160d7816 */ /* 0x000fce000000000d */
.L_x_12665:
[----:B------:R-:W-:Y:S05]  /*4f00*/  BSYNC.RECONVERGENT B1 ;  /* 0x0000000000017941 */ /* 0x000fea0003800200 */
.L_x_12663:
        /* <DEDUP_REMOVED lines=9> */
.L_x_12667:
[----:B------:R-:W-:Y:S01]  /*4fa0*/  IMAD.MOV.U32 R22, RZ, RZ, R15 ;  /* 0x000000ffff167224 */ /* 0x000fe200078e000f */
[----:B------:R-:W-:Y:S01]  /*4fb0*/  PRMT R17, R16, 0x7610, R17 ;  /* 0x0000761010117816 */ /* 0x000fe20000000011 */
[----:B------:R-:W-:Y:S01]  /*4fc0*/  IMAD.MOV.U32 R15, RZ, RZ, R24 ;  /* 0x000000ffff0f7224 */ /* 0x000fe200078e0018 */
[----:B------:R-:W-:-:S07]  /*4fd0*/  PRMT R16, R7, 0x7610, R16 ;  /* 0x0000761007107816 */ /* 0x000fce0000000010 */
.L_x_12668:
[----:B------:R-:W-:Y:S05]  /*4fe0*/  BSYNC.RECONVERGENT B1 ;  /* 0x0000000000017941 */ /* 0x000fea0003800200 */
.L_x_12666:
        /* <DEDUP_REMOVED lines=9> */
.L_x_12670:
[----:B------:R-:W-:Y:S01]  /*5080*/  IMAD.MOV.U32 R24, RZ, RZ, R22 ;  /* 0x000000ffff187224 */ /* 0x000fe200078e0016 */
[----:B------:R-:W-:Y:S01]  /*5090*/  PRMT R14, R14, 0x5410, R17 ;  /* 0x000054100e0e7816 */ /* 0x000fe20000000011 */
[----:B------:R-:W-:Y:S01]  /*50a0*/  IMAD.MOV.U32 R22, RZ, RZ, R31 ;  /* 0x000000ffff167224 */ /* 0x000fe200078e001f */
[----:B------:R-:W-:-:S07]  /*50b0*/  PRMT R17, R7, 0x7632, R17 ;  /* 0x0000763207117816 */ /* 0x000fce0000000011 */
.L_x_12671:
[----:B------:R-:W-:Y:S05]  /*50c0*/  BSYNC.RECONVERGENT B1 ;  /* 0x0000000000017941 */ /* 0x000fea0003800200 */
.L_x_12669:
        /* <DEDUP_REMOVED lines=9> */
.L_x_12673:
[----:B------:R-:W-:Y:S01]  /*5160*/  IMAD.MOV.U32 R26, RZ, RZ, R24 ;  /* 0x000000ffff1a7224 */ /* 0x000fe200078e0018 */
[----:B------:R-:W-:Y:S01]  /*5170*/  PRMT R7, R7, 0x7610, R14 ;  /* 0x0000761007077816 */ /* 0x000fe2000000000e */
[----:B------:R-:W-:Y:S01]  /*5180*/  IMAD.MOV.U32 R24, RZ, RZ, R9 ;  /* 0x000000ffff187224 */ /* 0x000fe200078e0009 */
[----:B------:R-:W-:-:S07]  /*5190*/  PRMT R14, R14, 0x5410, R8 ;  /* 0x000054100e0e7816 */ /* 0x000fce0000000008 */
.L_x_12674:
[----:B------:R-:W-:Y:S05]  /*51a0*/  BSYNC.RECONVERGENT B1 ;  /* 0x0000000000017941 */ /* 0x000fea0003800200 */
.L_x_12672:
        /* <DEDUP_REMOVED lines=9> */
.L_x_12676:
[----:B------:R-:W-:Y:S01]  /*5240*/  MOV R9, R26 ;  /* 0x0000001a00097202 */ /* 0x000fe20000000f00 */
[----:B------:R-:W-:Y:S01]  /*5250*/  IMAD.MOV.U32 R26, RZ, RZ, R33 ;  /* 0x000000ffff1a7224 */ /* 0x000fe200078e0021 */
[----:B------:R-:W-:-:S07]  /*5260*/  PRMT R7, R7, 0x7632, R8 ;  /* 0x0000763207077816 */ /* 0x000fce0000000008 */
.L_x_12677:
[----:B------:R-:W-:Y:S05]  /*5270*/  BSYNC.RECONVERGENT B1 ;  /* 0x0000000000017941 */ /* 0x000fea0003800200 */
.L_x_12675:
        /* <DEDUP_REMOVED lines=9> */
.L_x_12679:
[----:B------:R-:W-:Y:S01]  /*5310*/  IMAD.MOV.U32 R21, RZ, RZ, R9 ;  /* 0x000000ffff157224 */ /* 0x000fe200078e0009 */
[----:B------:R-:W-:Y:S01]  /*5320*/  PRMT R8, R7, 0x7610, R8 ;  /* 0x0000761007087816 */ /* 0x000fe20000000008 */
[----:B------:R-:W-:Y:S01]  /*5330*/  IMAD.MOV.U32 R9, RZ, RZ, R10 ;  /* 0x000000ffff097224 */ /* 0x000fe200078e000a */
[----:B------:R-:W-:-:S07]  /*5340*/  PRMT R7, R14, 0x7610, R7 ;  /* 0x000076100e077816 */ /* 0x000fce0000000007 */
.L_x_12680:
[----:B------:R-:W-:Y:S05]  /*5350*/  BSYNC.RECONVERGENT B1 ;  /* 0x0000000000017941 */ /* 0x000fea0003800200 */
.L_x_12678:
        /* <DEDUP_REMOVED lines=9> */
.L_x_12682:
[----:B------:R-:W-:Y:S01]  /*53f0*/  IMAD.MOV.U32 R10, RZ, RZ, R21 ;  /* 0x000000ffff0a7224 */ /* 0x000fe200078e0015 */
[----:B------:R-:W-:Y:S01]  /*5400*/  PRMT R8, R13, 0x5432, R8 ;  /* 0x000054320d087816 */ /* 0x000fe20000000008 */
[----:B------:R-:W-:-:S07]  /*5410*/  IMAD.MOV.U32 R21, RZ, RZ, R4 ;  /* 0x000000ffff157224 */ /* 0x000fce00078e0004 */
.L_x_12683:
[----:B------:R-:W-:Y:S05]  /*5420*/  BSYNC.RECONVERGENT B1 ;  /* 0x0000000000017941 */ /* 0x000fea0003800200 */
.L_x_12681:
        /* <DEDUP_REMOVED lines=16> */
.L_x_12685:
[----:B------:R-:W-:Y:S01]  /*5530*/  IMAD.MOV.U32 R27, RZ, RZ, R6 ;  /* 0x000000ffff1b7224 */ /* 0x000fe200078e0006 */
[----:B------:R-:W-:Y:S01]  /*5540*/  PRMT R4, R13, 0x7610, R4 ;  /* 0x000076100d047816 */ /* 0x000fe20000000004 */
[----:B------:R-:W-:Y:S01]  /*5550*/  IMAD.MOV.U32 R6, RZ, RZ, R15 ;  /* 0x000000ffff067224 */ /* 0x000fe200078e000f */
[----:B------:R-:W-:-:S07]  /*5560*/  PRMT R13, R16, 0x7610, R13 ;  /* 0x00007610100d7816 */ /* 0x000fce000000000d */
.L_x_12686:
[----:B------:R-:W-:Y:S05]  /*5570*/  BSYNC.RECONVERGENT B1 ;  /* 0x0000000000017941 */ /* 0x000fea0003800200 */
.L_x_12684:
        /* <DEDUP_REMOVED lines=9> */
.L_x_12688:
[----:B------:R-:W-:Y:S01]  /*5610*/  IMAD.MOV.U32 R15, RZ, RZ, R27 ;  /* 0x000000ffff0f7224 */ /* 0x000fe200078e001b */
[----:B------:R-:W-:Y:S01]  /*5620*/  PRMT R4, R17, 0x5410, R4 ;  /* 0x0000541011047816 */ /* 0x000fe20000000004 */
[----:B------:R-:W-:-:S07]  /*5630*/  IMAD.MOV.U32 R27, RZ, RZ, R22 ;  /* 0x000000ffff1b7224 */ /* 0x000fce00078e0016 */
.L_x_12689:
[----:B------:R-:W-:Y:S05]  /*5640*/  BSYNC.RECONVERGENT B1 ;  /* 0x0000000000017941 */ /* 0x000fea0003800200 */
.L_x_12687:
        /* <DEDUP_REMOVED lines=9> */
.L_x_12691:
[C---:B------:R-:W-:Y:S01]  /*56e0*/  PRMT R14, R4.reuse, 0x7632, R14 ;  /* 0x00007632040e7816 */ /* 0x040fe2000000000e */
[----:B------:R-:W-:Y:S02]  /*56f0*/  IMAD.MOV.U32 R17, RZ, RZ, R15 ;  /* 0x000000ffff117224 */ /* 0x000fe400078e000f */
[----:B------:R-:W-:Y:S01]  /*5700*/  IMAD.MOV.U32 R15, RZ, RZ, R24 ;  /* 0x000000ffff0f7224 */ /* 0x000fe200078e0018 */
[----:B------:R-:W-:-:S07]  /*5710*/  PRMT R4, R4, 0x7610, R14 ;  /* 0x0000761004047816 */ /* 0x000fce000000000e */
.L_x_12692:
[----:B------:R-:W-:Y:S05]  /*5720*/  BSYNC.RECONVERGENT B1 ;  /* 0x0000000000017941 */ /* 0x000fea0003800200 */
.L_x_12690:
        /* <DEDUP_REMOVED lines=9> */
.L_x_12694:
[----:B------:R-:W-:Y:S01]  /*57c0*/  IMAD.MOV.U32 R16, RZ, RZ, R17 ;  /* 0x000000ffff107224 */ /* 0x000fe200078e0011 */
[----:B------:R-:W-:Y:S01]  /*57d0*/  PRMT R22, R14, 0x7610, R22 ;  /* 0x000076100e167816 */ /* 0x000fe20000000016 */
[----:B------:R-:W-:Y:S01]  /*57e0*/  IMAD.MOV.U32 R17, RZ, RZ, R26 ;  /* 0x000000ffff117224 */ /* 0x000fe200078e001a */
[----:B------:R-:W-:-:S07]  /*57f0*/  PRMT R14, R7, 0x7632, R14 ;  /* 0x00007632070e7816 */ /* 0x000fce000000000e */
.L_x_12695:
[----:B------:R-:W-:Y:S05]  /*5800*/  BSYNC.RECONVERGENT B1 ;  /* 0x0000000000017941 */ /* 0x000fea0003800200 */
.L_x_12693:
        /* <DEDUP_REMOVED lines=9> */
.L_x_12697:
[----:B------:R-:W-:Y:S01]  /*58a0*/  PRMT R7, R7, 0x5410, R22 ;  /* 0x0000541007077816 */ /* 0x000fe20000000016 */
[----:B------:R-:W-:Y:S02]  /*58b0*/  IMAD.MOV.U32 R24, RZ, RZ, R16 ;  /* 0x000000ffff187224 */ /* 0x000fe400078e0010 */
[----:B------:R-:W-:Y:S01]  /*58c0*/  IMAD.MOV.U32 R16, RZ, RZ, R9 ;  /* 0x000000ffff107224 */ /* 0x000fe200078e0009 */
[----:B------:R-:W-:-:S07]  /*58d0*/  PRMT R22, R7, 0x7610, R22 ;  /* 0x0000761007167816 */ /* 0x000fce0000000016 */
.L_x_12698:
[----:B------:R-:W-:Y:S05]  /*58e0*/  BSYNC.RECONVERGENT B1 ;  /* 0x0000000000017941 */ /* 0x000fea0003800200 */
.L_x_12696:
        /* <DEDUP_REMOVED lines=9> */
.L_x_12700:
[----:B------:R-:W-:Y:S01]  /*5980*/  IMAD.MOV.U32 R9, RZ, RZ, R24 ;  /* 0x000000ffff097224 */ /* 0x000fe200078e0018 */
[----:B------:R-:W-:Y:S01]  /*5990*/  PRMT R13, R13, 0x7610, R7 ;  /* 0x000076100d0d7816 */ /* 0x000fe20000000007 */
[----:B------:R-:W-:Y:S01]  /*59a0*/  IMAD.MOV.U32 R24, RZ, RZ, R21 ;  /* 0x000000ffff187224 */ /* 0x000fe200078e0015 */
[----:B------:R-:W-:-:S07]  /*59b0*/  PRMT R7, R7, 0x5410, R8 ;  /* 0x0000541007077816 */ /* 0x000fce0000000008 */
.L_x_12701:
[----:B------:R-:W-:Y:S05]  /*59c0*/  BSYNC.RECONVERGENT B1 ;  /* 0x0000000000017941 */ /* 0x000fea0003800200 */
.L_x_12699:
        /* <DEDUP_REMOVED lines=9> */
.L_x_12703:
[----:B------:R-:W-:Y:S01]  /*5a60*/  IMAD.MOV.U32 R21, RZ, RZ, R9 ;  /* 0x000000ffff157224 */ /* 0x000fe200078e0009 */
[C---:B------:R-:W-:Y:S01]  /*5a70*/  PRMT R7, R13.reuse, 0x7632, R7 ;  /* 0x000076320d077816 */ /* 0x040fe20000000007 */
[----:B------:R-:W-:Y:S01]  /*5a80*/  IMAD.MOV.U32 R9, RZ, RZ, R10 ;  /* 0x000000ffff097224 */ /* 0x000fe200078e000a */
[----:B------:R-:W-:-:S07]  /*5a90*/  PRMT R13, R13, 0x7610, R8 ;  /* 0x000076100d0d7816 */ /* 0x000fce0000000008 */
.L_x_12704:
[----:B------:R-:W-:Y:S05]  /*5aa0*/  BSYNC.RECONVERGENT B1 ;  /* 0x0000000000017941 */ /* 0x000fea0003800200 */
.L_x_12702:
        /* <DEDUP_REMOVED lines=16> */
.L_x_12706:
[----:B------:R-:W-:Y:S01]  /*5bb0*/  IMAD.MOV.U32 R8, RZ, RZ, R6 ;  /* 0x000000ffff087224 */ /* 0x000fe200078e0006 */
[----:B------:R-:W-:Y:S01]  /*5bc0*/  PRMT R10, R13, 0x7610, R10 ;  /* 0x000076100d0a7816 */ /* 0x000fe2000000000a */
[----:B------:R-:W-:Y:S01]  /*5bd0*/  IMAD.MOV.U32 R6, RZ, RZ, R27 ;  /* 0x000000ffff067224 */ /* 0x000fe200078e001b */
[----:B------:R-:W-:-:S07]  /*5be0*/  PRMT R13, R4, 0x7610, R13 ;  /* 0x00007610040d7816 */ /* 0x000fce000000000d */
.L_x_12707:
[----:B------:R-:W-:Y:S05]  /*5bf0*/  BSYNC.RECONVERGENT B1 ;  /* 0x0000000000017941 */ /* 0x000fea0003800200 */
.L_x_12705:
        /* <DEDUP_REMOVED lines=9> */
.L_x_12709:
[----:B------:R-:W-:Y:S01]  /*5c90*/  IMAD.MOV.U32 R18, RZ, RZ, R8 ;  /* 0x000000ffff127224 */ /* 0x000fe200078e0008 */
[----:B------:R-:W-:Y:S01]  /*5ca0*/  PRMT R10, R4, 0x5432, R10 ;  /* 0x00005432040a7816 */ /* 0x000fe2000000000a */
[----:B------:R-:W-:-:S07]  /*5cb0*/  IMAD.MOV.U32 R8, RZ, RZ, R15 ;  /* 0x000000ffff087224 */ /* 0x000fce00078e000f */
.L_x_12710:
[----:B------:R-:W-:Y:S05]  /*5cc0*/  BSYNC.RECONVERGENT B1 ;  /* 0x0000000000017941 */ /* 0x000fea0003800200 */
.L_x_12708:
        /* <DEDUP_REMOVED lines=9> */
.L_x_12712:
[----:B------:R-:W-:Y:S01]  /*5d60*/  IMAD.MOV.U32 R15, RZ, RZ, R18 ;  /* 0x000000ffff0f7224 */ /* 0x000fe200078e0012 */
[----:B------:R-:W-:Y:S01]  /*5d70*/  PRMT R4, R4, 0x7610, R10 ;  /* 0x0000761004047816 */ /* 0x000fe2000000000a */
[----:B------:R-:W-:Y:S01]  /*5d80*/  IMAD.MOV.U32 R18, RZ, RZ, R17 ;  /* 0x000000ffff127224 */ /* 0x000fe200078e0011 */
[----:B------:R-:W-:-:S07]  /*5d90*/  PRMT R10, R10, 0x5410, R14 ;  /* 0x000054100a0a7816 */ /* 0x000fce000000000e */
.L_x_12713:
[----:B------:R-:W-:Y:S05]  /*5da0*/  BSYNC.RECONVERGENT B1 ;  /* 0x0000000000017941 */ /* 0x000fea0003800200 */
.L_x_12711:
        /* <DEDUP_REMOVED lines=9> */
.L_x_12715:
[----:B------:R-:W-:Y:S01]  /*5e40*/  IMAD.MOV.U32 R17, RZ, RZ, R15 ;  /* 0x000000ffff117224 */ /* 0x000fe200078e000f */
[----:B------:R-:W-:Y:S01]  /*5e50*/  PRMT R4, R4, 0x5432, R22 ;  /* 0x0000543204047816 */ /* 0x000fe20000000016 */
[----:B------:R-:W-:-:S07]  /*5e60*/  IMAD.MOV.U32 R15, RZ, RZ, R16 ;  /* 0x000000ffff0f7224 */ /* 0x000fce00078e0010 */
.L_x_12716:
[----:B------:R-:W-:Y:S05]  /*5e70*/  BSYNC.RECONVERGENT B1 ;  /* 0x0000000000017941 */ /* 0x000fea0003800200 */
.L_x_12714:
        /* <DEDUP_REMOVED lines=9> */
.L_x_12718:
[----:B------:R-:W-:Y:S01]  /*5f10*/  IMAD.MOV.U32 R14, RZ, RZ, R17 ;  /* 0x000000ffff0e7224 */ /* 0x000fe200078e0011 */
[----:B------:R-:W-:Y:S01]  /*5f20*/  PRMT R16, R4, 0x7610, R16 ;  /* 0x0000761004107816 */ /* 0x000fe20000000010 */
[----:B------:R-:W-:Y:S01]  /*5f30*/  IMAD.MOV.U32 R17, RZ, RZ, R24 ;  /* 0x000000ffff117224 */ /* 0x000fe200078e0018 */
[----:B------:R-:W-:-:S07]  /*5f40*/  PRMT R4, R7, 0x7632, R4 ;  /* 0x0000763207047816 */ /* 0x000fce0000000004 */
.L_x_12719:
[----:B------:R-:W-:Y:S05]  /*5f50*/  BSYNC.RECONVERGENT B1 ;  /* 0x0000000000017941 */ /* 0x000fea0003800200 */
.L_x_12717:
        /* <DEDUP_REMOVED lines=9> */
.L_x_12721:
[----:B------:R-:W-:Y:S01]  /*5ff0*/  IMAD.MOV.U32 R22, RZ, RZ, R14 ;  /* 0x000000ffff167224 */ /* 0x000fe200078e000e */
[----:B------:R-:W-:Y:S01]  /*6000*/  PRMT R24, R16, 0x7610, R24 ;  /* 0x0000761010187816 */ /* 0x000fe20000000018 */
[----:B------:R-:W-:Y:S01]  /*6010*/  IMAD.MOV.U32 R14, RZ, RZ, R9 ;  /* 0x000000ffff0e7224 */ /* 0x000fe200078e0009 */
[----:B------:R-:W-:-:S07]  /*6020*/  PRMT R16, R13, 0x7632, R16 ;  /* 0x000076320d107816 */ /* 0x000fce0000000010 */
.L_x_12722:
[----:B------:R-:W-:Y:S05]  /*6030*/  BSYNC.RECONVERGENT B1 ;  /* 0x0000000000017941 */ /* 0x000fea0003800200 */
.L_x_12720:
        /* <DEDUP_REMOVED lines=9> */
.L_x_12724:
[----:B------:R-:W-:Y:S01]  /*60d0*/  PRMT R7, R7, 0x5410, R24 ;  /* 0x0000541007077816 */ /* 0x000fe20000000018 */
[----:B------:R-:W-:Y:S02]  /*60e0*/  IMAD.MOV.U32 R9, RZ, RZ, R22 ;  /* 0x000000ffff097224 */ /* 0x000fe400078e0016 */
[----:B------:R-:W-:Y:S01]  /*60f0*/  IMAD.MOV.U32 R22, RZ, RZ, R21 ;  /* 0x000000ffff167224 */ /* 0x000fe200078e0015 */
[----:B------:R-:W-:-:S07]  /*6100*/  PRMT R24, R7, 0x7610, R24 ;  /* 0x0000761007187816 */ /* 0x000fce0000000018 */
.L_x_12725:
[----:B------:R-:W-:Y:S05]  /*6110*/  BSYNC.RECONVERGENT B1 ;  /* 0x0000000000017941 */ /* 0x000fea0003800200 */
.L_x_12723:
        /* <DEDUP_REMOVED lines=16> */
.L_x_12727:
[----:B------:R-:W-:Y:S01]  /*6220*/  IMAD.MOV.U32 R21, RZ, RZ, R6 ;  /* 0x000000ffff157224 */ /* 0x000fe200078e0006 */
[----:B------:R-:W-:Y:S01]  /*6230*/  PRMT R7, R13, 0x7610, R7 ;  /* 0x000076100d077816 */ /* 0x000fe20000000007 */
[----:B------:R-:W-:Y:S01]  /*6240*/  IMAD.MOV.U32 R6, RZ, RZ, R8 ;  /* 0x000000ffff067224 */ /* 0x000fe200078e0008 */
[----:B------:R-:W-:-:S07]  /*6250*/  PRMT R13, R10, 0x7610, R13 ;  /* 0x000076100a0d7816 */ /* 0x000fce000000000d */
.L_x_12728:
[----:B------:R-:W-:Y:S05]  /*6260*/  BSYNC.RECONVERGENT B1 ;  /* 0x0000000000017941 */ /* 0x000fea0003800200 */
.L_x_12726:
[----:B------:R-:W-:Y:S01]  /*6270*/  HSETP2.GT.AND P0, PT, R7.H0_H0, R10.H1_H1, PT ;  /* 0x3000000a07007234 */ /* 0x000fe20003f04800 */
[----:B------:R-:W-:Y:S04]  /*6280*/  BSSY.RECONVERGENT B1, `(.L_x_12729) ;  /* 0x000000c000017945 */ /* 0x000fe80003800200 */
[----:B------:R-:W-:-:S13]  /*6290*/  ISETP.EQ.OR P0, PT, R18, -0x1, P0 ;  /* 0xffffffff1200780c */ /* 0x000fda0000702670 */
[----:B------:R-:W-:Y:S05]  /*62a0*/  @P0 BRA `(.L_x_12730) ;  /* 0x0000000000140947 */ /* 0x000fea0003800000 */
[-C--:B------:R-:W-:Y:S02]  /*62b0*/  ISETP.GE.AND P0, PT, R21, R18.reuse, PT ;  /* 0x000000121500720c */ /* 0x080fe40003f06270 */
[----:B------:R-:W-:Y:S02]  /*62c0*/  PRMT R13, R13, 0x7610, R10 ;  /* 0x000076100d0d7816 */ /* 0x000fe4000000000a */
[----:B------:R-:W-:-:S09]  /*62d0*/  MOV R8, R18 ;  /* 0x0000001200087202 */ /* 0x000fd20000000f00 */
[----:B------:R-:W-:-:S13]  /*62e0*/  HSETP2.NEU.OR P0, PT, R7.H0_H0, R10.H1_H1, P0 ;  /* 0x3000000a07007234 */ /* 0x000fda000070d820 */
[----:B------:R-:W-:Y:S05]  /*62f0*/  @P0 BRA `(.L_x_12731) ;  /* 0x0000000000100947 */ /* 0x000fea0003800000 */
.L_x_12730:
[----:B------:R-:W-:Y:S01]  /*6300*/  IMAD.MOV.U32 R8, RZ, RZ, R21 ;  /* 0x000000ffff087224 */ /* 0x000fe200078e0015 */
[--C-:B------:R-:W-:Y:S01]  /*6310*/  PRMT R13, R13, 0x5410, R7.reuse ;  /* 0x000054100d0d7816 */ /* 0x100fe20000000007 */
[----:B------:R-:W-:Y:S01]  /*6320*/  IMAD.MOV.U32 R21, RZ, RZ, R18 ;  /* 0x000000ffff157224 */ /* 0x000fe200078e0012 */
[----:B------:R-:W-:-:S07]  /*6330*/  PRMT R7, R10, 0x7632, R7 ;  /* 0x000076320a077816 */ /* 0x000fce0000000007 */
.L_x_12731:
[----:B------:R-:W-:Y:S05]  /*6340*/  BSYNC.RECONVERGENT B1 ;  /* 0x0000000000017941 */ /* 0x000fea0003800200 */
.L_x_12729:
        /* <DEDUP_REMOVED lines=9> */
.L_x_12733:
[----:B------:R-:W-:Y:S01]  /*63e0*/  IMAD.MOV.U32 R10, RZ, RZ, R8 ;  /* 0x000000ffff0a7224 */ /* 0x000fe200078e0008 */
[----:B------:R-:W-:Y:S01]  /*63f0*/  PRMT R16, R16, 0x7610, R13 ;  /* 0x0000761010107816 */ /* 0x000fe2000000000d */
[----:B------:R-:W-:Y:S01]  /*6400*/  IMAD.MOV.U32 R8, RZ, RZ, R15 ;  /* 0x000000ffff087224 */ /* 0x000fe200078e000f */
[----:B------:R-:W-:-:S07]  /*6410*/  PRMT R13, R13, 0x7610, R4 ;  /* 0x000076100d0d7816 */ /* 0x000fce0000000004 */
.L_x_12734:
[----:B------:R-:W-:Y:S05]  /*6420*/  BSYNC.RECONVERGENT B1 ;  /* 0x0000000000017941 */ /* 0x000fea0003800200 */
.L_x_12732:
        /* <DEDUP_REMOVED lines=9> */
.L_x_12736:
[----:B------:R-:W-:Y:S01]  /*64c0*/  PRMT R4, R4, 0x7610, R16 ;  /* 0x0000761004047816 */ /* 0x000fe20000000010 */
[----:B------:R-:W-:Y:S02]  /*64d0*/  IMAD.MOV.U32 R15, RZ, RZ, R10 ;  /* 0x000000ffff0f7224 */ /* 0x000fe400078e000a */
[----:B------:R-:W-:Y:S01]  /*64e0*/  IMAD.MOV.U32 R10, RZ, RZ, R17 ;  /* 0x000000ffff0a7224 */ /* 0x000fe200078e0011 */
[----:B------:R-:W-:-:S07]  /*64f0*/  PRMT R16, R16, 0x5410, R4 ;  /* 0x0000541010107816 */ /* 0x000fce0000000004 */
.L_x_12737:
[----:B------:R-:W-:Y:S05]  /*6500*/  BSYNC.RECONVERGENT B1 ;  /* 0x0000000000017941 */ /* 0x000fea0003800200 */
.L_x_12735:
        /* <DEDUP_REMOVED lines=9> */
.L_x_12739:
[----:B------:R-:W-:Y:S01]  /*65a0*/  IMAD.MOV.U32 R17, RZ, RZ, R15 ;  /* 0x000000ffff117224 */ /* 0x000fe200078e000f */
[----:B------:R-:W-:Y:S01]  /*65b0*/  PRMT R18, R18, 0x7610, R4 ;  /* 0x0000761012127816 */ /* 0x000fe20000000004 */
[----:B------:R-:W-:Y:S01]  /*65c0*/  IMAD.MOV.U32 R15, RZ, RZ, R14 ;  /* 0x000000ffff0f7224 */ /* 0x000fe200078e000e */
[----:B------:R-:W-:-:S07]  /*65d0*/  PRMT R4, R4, 0x5410, R16 ;  /* 0x0000541004047816 */ /* 0x000fce0000000010 */
.L_x_12740:
[----:B------:R-:W-:Y:S05]  /*65e0*/  BSYNC.RECONVERGENT B1 ;  /* 0x0000000000017941 */ /* 0x000fea0003800200 */
.L_x_12738:
        /* <DEDUP_REMOVED lines=9> */
.L_x_12742:
[----:B------:R-:W-:Y:S01]  /*6680*/  IMAD.MOV.U32 R14, RZ, RZ, R17 ;  /* 0x000000ffff0e7224 */ /* 0x000fe200078e0011 */
[C---:B------:R-:W-:Y:S01]  /*6690*/  PRMT R4, R18.reuse, 0x7632, R4 ;  /* 0x0000763212047816 */ /* 0x040fe20000000004 */
[----:B------:R-:W-:Y:S01]  /*66a0*/  IMAD.MOV.U32 R17, RZ, RZ, R22 ;  /* 0x000000ffff117224 */ /* 0x000fe200078e0016 */
[----:B------:R-:W-:-:S07]  /*66b0*/  PRMT R18, R18, 0x5410, R24 ;  /* 0x0000541012127816 */ /* 0x000fce0000000018 */
.L_x_12743:
[----:B------:R-:W-:Y:S05]  /*66c0*/  BSYNC.RECONVERGENT B1 ;  /* 0x0000000000017941 */ /* 0x000fea0003800200 */
.L_x_12741:
        /* <DEDUP_REMOVED lines=9> */
.L_x_12745:
[----:B------:R-:W-:Y:S01]  /*6760*/  IMAD.MOV.U32 R22, RZ, RZ, R14 ;  /* 0x000000ffff167224 */ /* 0x000fe200078e000e */
[----:B------:R-:W-:Y:S01]  /*6770*/  PRMT R16, R4, 0x7610, R16 ;  /* 0x0000761004107816 */ /* 0x000fe20000000010 */
[----:B------:R-:W-:Y:S01]  /*6780*/  IMAD.MOV.U32 R14, RZ, RZ, R9 ;  /* 0x000000ffff0e7224 */ /* 0x000fe200078e0009 */
[----:B------:R-:W-:-:S07]  /*6790*/  PRMT R4, R7, 0x7632, R4 ;  /* 0x0000763207047816 */ /* 0x000fce0000000004 */
.L_x_12746:
[----:B------:R-:W-:Y:S05]  /*67a0*/  BSYNC.RECONVERGENT B1 ;  /* 0x0000000000017941 */ /* 0x000fea0003800200 */
.L_x_12744:
        /* <DEDUP_REMOVED lines=16> */
.L_x_12748:
[----:B------:R-:W-:Y:S01]  /*68b0*/  IMAD.MOV.U32 R9, RZ, RZ, R6 ;  /* 0x000000ffff097224 */ /* 0x000fe200078e0006 */
[----:B------:R-:W-:Y:S01]  /*68c0*/  PRMT R12, R13, 0x7610, R12 ;  /* 0x000076100d0c7816 */ /* 0x000fe2000000000c */
[----:B------:R-:W-:Y:S01]  /*68d0*/  IMAD.MOV.U32 R6, RZ, RZ, R21 ;  /* 0x000000ffff067224 */ /* 0x000fe200078e0015 */
[----:B------:R-:W-:-:S07]  /*68e0*/  PRMT R13, R7, 0x7610, R13 ;  /* 0x00007610070d7816 */ /* 0x000fce000000000d */
.L_x_12749:
[----:B------:R-:W-:Y:S05]  /*68f0*/  BSYNC.RECONVERGENT B1 ;  /* 0x0000000000017941 */ /* 0x000fea0003800200 */
.L_x_12747:
        /* <DEDUP_REMOVED lines=9> */
.L_x_12751:
[----:B------:R-:W-:Y:S01]  /*6990*/  IMAD.MOV.U32 R7, RZ, RZ, R9 ;  /* 0x000000ffff077224 */ /* 0x000fe200078e0009 */
[----:B------:R-:W-:Y:S01]  /*69a0*/  PRMT R12, R13, 0x5432, R12 ;  /* 0x000054320d0c7816 */ /* 0x000fe2000000000c */
[----:B------:R-:W-:-:S07]  /*69b0*/  IMAD.MOV.U32 R9, RZ, RZ, R8 ;  /* 0x000000ffff097224 */ /* 0x000fce00078e0008 */
.L_x_12752:
[----:B------:R-:W-:Y:S05]  /*69c0*/  BSYNC.RECONVERGENT B1 ;  /* 0x0000000000017941 */ /* 0x000fea0003800200 */
.L_x_12750:
        /* <DEDUP_REMOVED lines=9> */
.L_x_12754:
[----:B------:R-:W-:Y:S01]  /*6a60*/  IMAD.MOV.U32 R8, RZ, RZ, R7 ;  /* 0x000000ffff087224 */ /* 0x000fe200078e0007 */
[----:B------:R-:W-:Y:S01]  /*6a70*/  PRMT R13, R13, 0x7610, R12 ;  /* 0x000076100d0d7816 */ /* 0x000fe2000000000c */
[----:B------:R-:W-:Y:S01]  /*6a80*/  IMAD.MOV.U32 R7, RZ, RZ, R10 ;  /* 0x000000ffff077224 */ /* 0x000fe200078e000a */
[----:B------:R-:W-:-:S07]  /*6a90*/  PRMT R12, R12, 0x7610, R16 ;  /* 0x000076100c0c7816 */ /* 0x000fce0000000010 */
.L_x_12755:
[----:B------:R-:W-:Y:S05]  /*6aa0*/  BSYNC.RECONVERGENT B1 ;  /* 0x0000000000017941 */ /* 0x000fea0003800200 */
.L_x_12753:
        /* <DEDUP_REMOVED lines=9> */
.L_x_12757:
[----:B------:R-:W-:Y:S01]  /*6b40*/  IMAD.MOV.U32 R10, RZ, RZ, R8 ;  /* 0x000000ffff0a7224 */ /* 0x000fe200078e0008 */
[----:B------:R-:W-:Y:S01]  /*6b50*/  PRMT R16, R16, 0x7610, R13 ;  /* 0x0000761010107816 */ /* 0x000fe2000000000d */
[----:B------:R-:W-:Y:S01]  /*6b60*/  IMAD.MOV.U32 R8, RZ, RZ, R15 ;  /* 0x000000ffff087224 */ /* 0x000fe200078e000f */
[----:B------:R-:W-:-:S07]  /*6b70*/  PRMT R13, R13, 0x7610, R4 ;  /* 0x000076100d0d7816 */ /* 0x000fce0000000004 */
.L_x_12758:
[----:B------:R-:W-:Y:S05]  /*6b80*/  BSYNC.RECONVERGENT B1 ;  /* 0x0000000000017941 */ /* 0x000fea0003800200 */
.L_x_12756:
        /* <DEDUP_REMOVED lines=9> */
.L_x_12760:
[----:B------:R-:W-:Y:S01]  /*6c20*/  IMAD.MOV.U32 R15, RZ, RZ, R10 ;  /* 0x000000ffff0f7224 */ /* 0x000fe200078e000a */
[----:B------:R-:W-:Y:S01]  /*6c30*/  PRMT R4, R4, 0x7610, R16 ;  /* 0x0000761004047816 */ /* 0x000fe20000000010 */
[----:B------:R-:W-:Y:S01]  /*6c40*/  IMAD.MOV.U32 R10, RZ, RZ, R17 ;  /* 0x000000ffff0a7224 */ /* 0x000fe200078e0011 */
[----:B------:R-:W-:-:S07]  /*6c50*/  PRMT R16, R16, 0x7610, R18 ;  /* 0x0000761010107816 */ /* 0x000fce0000000012 */
.L_x_12761:
[----:B------:R-:W-:Y:S05]  /*6c60*/  BSYNC.RECONVERGENT B1 ;  /* 0x0000000000017941 */ /* 0x000fea0003800200 */
.L_x_12759:
        /* <DEDUP_REMOVED lines=9> */
.L_x_12763:
[----:B------:R-:W-:Y:S01]  /*6d00*/  IMAD.MOV.U32 R17, RZ, RZ, R15 ;  /* 0x000000ffff117224 */ /* 0x000fe200078e000f */
[----:B------:R-:W-:Y:S01]  /*6d10*/  PRMT R18, R18, 0x7610, R4 ;  /* 0x0000761012127816 */ /* 0x000fe20000000004 */
[----:B------:R-:W-:Y:S01]  /*6d20*/  IMAD.MOV.U32 R15, RZ, RZ, R14 ;  /* 0x000000ffff0f7224 */ /* 0x000fe200078e000e */
[----:B------:R-:W-:-:S07]  /*6d30*/  PRMT R4, R4, 0x5410, R4 ;  /* 0x0000541004047816 */ /* 0x000fce0000000004 */
.L_x_12764:
[----:B------:R-:W-:Y:S05]  /*6d40*/  BSYNC.RECONVERGENT B1 ;  /* 0x0000000000017941 */ /* 0x000fea0003800200 */
.L_x_12762:
        /* <DEDUP_REMOVED lines=9> */
.L_x_12766:
[----:B------:R-:W-:Y:S01]  /*6de0*/  IMAD.MOV.U32 R14, RZ, RZ, R17 ;  /* 0x000000ffff0e7224 */ /* 0x000fe200078e0011 */
[C---:B------:R-:W-:Y:S01]  /*6df0*/  PRMT R4, R18.reuse, 0x7632, R4 ;  /* 0x0000763212047816 */ /* 0x040fe20000000004 */
[----:B------:R-:W-:Y:S01]  /*6e00*/  IMAD.MOV.U32 R17, RZ, RZ, R22 ;  /* 0x000000ffff117224 */ /* 0x000fe200078e0016 */
[----:B------:R-:W-:-:S07]  /*6e10*/  PRMT R18, R18, 0x5410, R16 ;  /* 0x0000541012127816 */ /* 0x000fce0000000010 */
.L_x_12767:
[----:B------:R-:W-:Y:S05]  /*6e20*/  BSYNC.RECONVERGENT B1 ;  /* 0x0000000000017941 */ /* 0x000fea0003800200 */
.L_x_12765:
        /* <DEDUP_REMOVED lines=16> */
.L_x_12769:
[----:B------:R-:W-:Y:S01]  /*6f30*/  IMAD.MOV.U32 R11, RZ, RZ, R6 ;  /* 0x000000ffff0b7224 */ /* 0x000fe200078e0006 */
[----:B------:R-:W-:Y:S01]  /*6f40*/  PRMT R16, R13, 0x7610, R16 ;  /* 0x000076100d107816 */ /* 0x000fe20000000010 */
[----:B------:R-:W-:Y:S01]  /*6f50*/  IMAD.MOV.U32 R6, RZ, RZ, R9 ;  /* 0x000000ffff067224 */ /* 0x000fe200078e0009 */
[----:B------:R-:W-:-:S07]  /*6f60*/  PRMT R13, R12, 0x7610, R13 ;  /* 0x000076100c0d7816 */ /* 0x000fce000000000d */
.L_x_12770:
[----:B------:R-:W-:Y:S05]  /*6f70*/  BSYNC.RECONVERGENT B1 ;  /* 0x0000000000017941 */ /* 0x000fea0003800200 */
.L_x_12768:
        /* <DEDUP_REMOVED lines=9> */
.L_x_12772:
[----:B------:R-:W-:Y:S01]  /*7010*/  PRMT R12, R16, 0x7610, R12 ;  /* 0x00007610100c7816 */ /* 0x000fe2000000000c */
[----:B------:R-:W-:Y:S02]  /*7020*/  IMAD.MOV.U32 R9, RZ, RZ, R11 ;  /* 0x000000ffff097224 */ /* 0x000fe400078e000b */
[----:B------:R-:W-:Y:S01]  /*7030*/  IMAD.MOV.U32 R11, RZ, RZ, R7 ;  /* 0x000000ffff0b7224 */ /* 0x000fe200078e0007 */
[----:B------:R-:W-:-:S07]  /*7040*/  PRMT R16, R12, 0x7632, R16 ;  /* 0x000076320c107816 */ /* 0x000fce0000000010 */
.L_x_12773:
[----:B------:R-:W-:Y:S05]  /*7050*/  BSYNC.RECONVERGENT B1 ;  /* 0x0000000000017941 */ /* 0x000fea0003800200 */
.L_x_12771:
        /* <DEDUP_REMOVED lines=9> */
.L_x_12775:
[----:B------:R-:W-:Y:S01]  /*70f0*/  IMAD.MOV.U32 R19, RZ, RZ, R9 ;  /* 0x000000ffff137224 */ /* 0x000fe200078e0009 */
[----:B------:R-:W-:Y:S01]  /*7100*/  PRMT R12, R13, 0x5432, R12 ;  /* 0x000054320d0c7816 */ /* 0x000fe2000000000c */
[----:B------:R-:W-:-:S07]  /*7110*/  IMAD.MOV.U32 R9, RZ, RZ, R8 ;  /* 0x000000ffff097224 */ /* 0x000fce00078e0008 */
.L_x_12776:
[----:B------:R-:W-:Y:S05]  /*7120*/  BSYNC.RECONVERGENT B1 ;  /* 0x0000000000017941 */ /* 0x000fea0003800200 */
.L_x_12774:
        /* <DEDUP_REMOVED lines=9> */
.L_x_12778:
[----:B------:R-:W-:Y:S01]  /*71c0*/  IMAD.MOV.U32 R22, RZ, RZ, R19 ;  /* 0x000000ffff167224 */ /* 0x000fe200078e0013 */
[C---:B------:R-:W-:Y:S01]  /*71d0*/  PRMT R18, R12.reuse, 0x7632, R18 ;  /* 0x000076320c127816 */ /* 0x040fe20000000012 */
[----:B------:R-:W-:Y:S01]  /*71e0*/  IMAD.MOV.U32 R19, RZ, RZ, R10 ;  /* 0x000000ffff137224 */ /* 0x000fe200078e000a */
[----:B------:R-:W-:-:S07]  /*71f0*/  PRMT R12, R12, 0x7610, R16 ;  /* 0x000076100c0c7816 */ /* 0x000fce0000000010 */
.L_x_12779:
[----:B------:R-:W-:Y:S05]  /*7200*/  BSYNC.RECONVERGENT B1 ;  /* 0x0000000000017941 */ /* 0x000fea0003800200 */
.L_x_12777:
        /* <DEDUP_REMOVED lines=9> */
.L_x_12781:
[----:B------:R-:W-:Y:S01]  /*72a0*/  IMAD.MOV.U32 R23, RZ, RZ, R22 ;  /* 0x000000ffff177224 */ /* 0x000fe200078e0016 */
[--C-:B------:R-:W-:Y:S01]  /*72b0*/  PRMT R21, R21, 0x5410, R18.reuse ;  /* 0x0000541015157816 */ /* 0x100fe20000000012 */
[----:B------:R-:W-:Y:S01]  /*72c0*/  IMAD.MOV.U32 R22, RZ, RZ, R15 ;  /* 0x000000ffff167224 */ /* 0x000fe200078e000f */
[----:B------:R-:W-:-:S07]  /*72d0*/  PRMT R18, R4, 0x7632, R18 ;  /* 0x0000763204127816 */ /* 0x000fce0000000012 */
.L_x_12782:
[----:B------:R-:W-:Y:S05]  /*72e0*/  BSYNC.RECONVERGENT B1 ;  /* 0x0000000000017941 */ /* 0x000fea0003800200 */
.L_x_12780:
[----:B------:R-:W-:Y:S01]  /*72f0*/  HSETP2.GT.AND P0, PT, R21.H1_H1, R18.H1_H1, PT ;  /* 0x3000001215007234 */ /* 0x000fe20003f04c00 */
[----:B------:R-:W-:Y:S04]  /*7300*/  BSSY.RECONVERGENT B1, `(.L_x_12783) ;  /* 0x000000c000017945 */ /* 0x000fe80003800200 */
[----:B------:R-:W-:-:S13]  /*7310*/  ISETP.EQ.OR P0, PT, R17, -0x1, P0 ;  /* 0xffffffff1100780c */ /* 0x000fda0000702670 */
[----:B------:R-:W-:Y:S05]  /*7320*/  @P0 BRA `(.L_x_12784) ;  /* 0x0000000000140947 */ /* 0x000fea0003800000 */
[-C--:B------:R-:W-:Y:S02]  /*7330*/  ISETP.GE.AND P0, PT, R23, R17.reuse, PT ;  /* 0x000000111700720c */ /* 0x080fe40003f06270 */
[----:B------:R-:W-:Y:S02]  /*7340*/  PRMT R4, R4, 0x7610, R18 ;  /* 0x0000761004047816 */ /* 0x000fe40000000012 */
[----:B------:R-:W-:-:S09]  /*7350*/  MOV R25, R17 ;  /* 0x0000001100197202 */ /* 0x000fd20000000f00 */
[----:B------:R-:W-:-:S13]  /*7360*/  HSETP2.NEU.OR P0, PT, R21.H1_H1, R18.H1_H1, P0 ;  /* 0x3000001215007234 */ /* 0x000fda000070dc20 */
[----:B------:R-:W-:Y:S05]  /*7370*/  @P0 BRA `(.L_x_12785) ;  /* 0x0000000000100947 */ /* 0x000fea0003800000 */
.L_x_12784:
[----:B------:R-:W-:Y:S01]  /*7380*/  IMAD.MOV.U32 R25, RZ, RZ, R23 ;  /* 0x000000ffff197224 */ /* 0x000fe200078e0017 */
[----:B------:R-:W-:Y:S01]  /*7390*/  PRMT R4, R4, 0x7610, R21 ;  /* 0x0000761004047816 */ /* 0x000fe20000000015 */
[----:B------:R-:W-:Y:S01]  /*73a0*/  IMAD.MOV.U32 R23, RZ, RZ, R17 ;  /* 0x000000ffff177224 */ /* 0x000fe200078e0011 */
[----:B------:R-:W-:-:S07]  /*73b0*/  PRMT R21, R21, 0x7610, R18 ;  /* 0x0000761015157816 */ /* 0x000fce0000000012 */
.L_x_12785:
[----:B------:R-:W-:Y:S05]  /*73c0*/  BSYNC.RECONVERGENT B1 ;  /* 0x0000000000017941 */ /* 0x000fea0003800200 */
.L_x_12783:
        /* <DEDUP_REMOVED lines=9> */
.L_x_12787:
[----:B------:R-:W-:Y:S01]  /*7460*/  IMAD.MOV.U32 R17, RZ, RZ, R25 ;  /* 0x000000ffff117224 */ /* 0x000fe200078e0019 */
[C---:B------:R-:W-:Y:S01]  /*7470*/  PRMT R21, R4.reuse, 0x7632, R21 ;  /* 0x0000763204157816 */ /* 0x040fe20000000015 */
[----:B------:R-:W-:Y:S01]  /*7480*/  IMAD.MOV.U32 R25, RZ, RZ, R14 ;  /* 0x000000ffff197224 */ /* 0x000fe200078e000e */
[----:B------:R-:W-:-:S07]  /*7490*/  PRMT R4, R4, 0x5410, R4 ;  /* 0x0000541004047816 */ /* 0x000fce0000000004 */
.L_x_12788:
[----:B------:R-:W-:Y:S05]  /*74a0*/  BSYNC.RECONVERGENT B1 ;  /* 0x0000000000017941 */ /* 0x000fea0003800200 */
.L_x_12786:
        /* <DEDUP_REMOVED lines=16> */
.L_x_12790:
[----:B------:R-:W-:Y:S01]  /*75b0*/  IMAD.MOV.U32 R7, RZ, RZ, R6 ;  /* 0x000000ffff077224 */ /* 0x000fe200078e0006 */
[----:B------:R-:W-:Y:S01]  /*75c0*/  PRMT R14, R13, 0x7610, R14 ;  /* 0x000076100d0e7816 */ /* 0x000fe2000000000e */
[----:B------:R-:W-:Y:S01]  /*75d0*/  IMAD.MOV.U32 R6, RZ, RZ, R11 ;  /* 0x000000ffff067224 */ /* 0x000fe200078e000b */
[----:B------:R-:W-:-:S07]  /*75e0*/  PRMT R13, R16, 0x7610, R13 ;  /* 0x00007610100d7816 */ /* 0x000fce000000000d */
.L_x_12791:
[----:B------:R-:W-:Y:S05]  /*75f0*/  BSYNC.RECONVERGENT B1 ;  /* 0x0000000000017941 */ /* 0x000fea0003800200 */
.L_x_12789:
        /* <DEDUP_REMOVED lines=9> */
.L_x_12793:
[----:B------:R-:W-:Y:S01]  /*7690*/  IMAD.MOV.U32 R8, RZ, RZ, R7 ;  /* 0x000000ffff087224 */ /* 0x000fe200078e0007 */
[--C-:B------:R-:W-:Y:S01]  /*76a0*/  PRMT R13, R13, 0x5410, R14.reuse ;  /* 0x000054100d0d7816 */ /* 0x100fe2000000000e */
[----:B------:R-:W-:Y:S01]  /*76b0*/  IMAD.MOV.U32 R7, RZ, RZ, R9 ;  /* 0x000000ffff077224 */ /* 0x000fe200078e0009 */
[----:B------:R-:W-:-:S07]  /*76c0*/  PRMT R14, R12, 0x7610, R14 ;  /* 0x000076100c0e7816 */ /* 0x000fce000000000e */
.L_x_12794:
[----:B------:R-:W-:Y:S05]  /*76d0*/  BSYNC.RECONVERGENT B1 ;  /* 0x0000000000017941 */ /* 0x000fea0003800200 */
.L_x_12792:
        /* <DEDUP_REMOVED lines=9> */
.L_x_12796:
[----:B------:R-:W-:Y:S01]  /*7770*/  IMAD.MOV.U32 R9, RZ, RZ, R8 ;  /* 0x000000ffff097224 */ /* 0x000fe200078e0008 */
[C---:B------:R-:W-:Y:S01]  /*7780*/  PRMT R15, R13.reuse, 0x7632, R15 ;  /* 0x000076320d0f7816 */ /* 0x040fe2000000000f */
[----:B------:R-:W-:Y:S01]  /*7790*/  IMAD.MOV.U32 R8, RZ, RZ, R19 ;  /* 0x000000ffff087224 */ /* 0x000fe200078e0013 */
[----:B------:R-:W-:-:S07]  /*77a0*/  PRMT R13, R13, 0x7610, R12 ;  /* 0x000076100d0d7816 */ /* 0x000fce000000000c */
.L_x_12797:
[----:B------:R-:W-:Y:S05]  /*77b0*/  BSYNC.RECONVERGENT B1 ;  /* 0x0000000000017941 */ /* 0x000fea0003800200 */
.L_x_12795:
        /* <DEDUP_REMOVED lines=9> */
.L_x_12799:
[----:B------:R-:W-:Y:S01]  /*7850*/  IMAD.MOV.U32 R10, RZ, RZ, R9 ;  /* 0x000000ffff0a7224 */ /* 0x000fe200078e0009 */
[--C-:B------:R-:W-:Y:S01]  /*7860*/  PRMT R14, R14, 0x5410, R15.reuse ;  /* 0x000054100e0e7816 */ /* 0x100fe2000000000f */
[----:B------:R-:W-:Y:S01]  /*7870*/  IMAD.MOV.U32 R9, RZ, RZ, R22 ;  /* 0x000000ffff097224 */ /* 0x000fe200078e0016 */
[----:B------:R-:W-:-:S07]  /*7880*/  PRMT R15, R18, 0x7610, R15 ;  /* 0x00007610120f7816 */ /* 0x000fce000000000f */
.L_x_12800:
[----:B------:R-:W-:Y:S05]  /*7890*/  BSYNC.RECONVERGENT B1 ;  /* 0x0000000000017941 */ /* 0x000fea0003800200 */
.L_x_12798:
        /* <DEDUP_REMOVED lines=9> */
.L_x_12802:
[----:B------:R-:W-:Y:S01]  /*7930*/  IMAD.MOV.U32 R16, RZ, RZ, R10 ;  /* 0x000000ffff107224 */ /* 0x000fe200078e000a */
[----:B------:R-:W-:Y:S01]  /*7940*/  PRMT R15, R15, 0x7610, R14 ;  /* 0x000076100f0f7816 */ /* 0x000fe2000000000e */
[----:B------:R-:W-:Y:S01]  /*7950*/  IMAD.MOV.U32 R10, RZ, RZ, R23 ;  /* 0x000000ffff0a7224 */ /* 0x000fe200078e0017 */
[----:B------:R-:W-:-:S07]  /*7960*/  PRMT R14, R14, 0x7610, R21 ;  /* 0x000076100e0e7816 */ /* 0x000fce0000000015 */
.L_x_12803:
[----:B------:R-:W-:Y:S05]  /*7970*/  BSYNC.RECONVERGENT B1 ;  /* 0x0000000000017941 */ /* 0x000fea0003800200 */
.L_x_12801:
        /* <DEDUP_REMOVED lines=9> */
.L_x_12805:
[----:B------:R-:W-:Y:S01]  /*7a10*/  IMAD.MOV.U32 R2, RZ, RZ, R16 ;  /* 0x000000ffff027224 */ /* 0x000fe200078e0010 */
[C---:B------:R-:W-:Y:S01]  /*7a20*/  PRMT R5, R15.reuse, 0x7632, R5 ;  /* 0x000076320f057816 */ /* 0x040fe20000000005 */
[----:B------:R-:W-:Y:S01]  /*7a30*/  IMAD.MOV.U32 R16, RZ, RZ, R25 ;  /* 0x000000ffff107224 */ /* 0x000fe200078e0019 */
[----:B------:R-:W-:-:S07]  /*7a40*/  PRMT R15, R15, 0x7610, R4 ;  /* 0x000076100f0f7816 */ /* 0x000fce0000000004 */
.L_x_12806:
[----:B------:R-:W-:Y:S05]  /*7a50*/  BSYNC.RECONVERGENT B1 ;  /* 0x0000000000017941 */ /* 0x000fea0003800200 */
.L_x_12804:
        /* <DEDUP_REMOVED lines=8> */
.L_x_12807:
[----:B------:R-:W-:Y:S01]  /*7ae0*/  PRMT R36, R21, 0x7610, R36 ;  /* 0x0000761015247816 */ /* 0x000fe20000000024 */
[----:B------:R-:W-:Y:S01]  /*7af0*/  IMAD.MOV.U32 R4, RZ, RZ, R17 ;  /* 0x000000ffff047224 */ /* 0x000fe200078e0011 */
[----:B------:R-:W-:Y:S01]  /*7b00*/  PRMT R21, R5, 0x7610, R21 ;  /* 0x0000761005157816 */ /* 0x000fe20000000015 */
[----:B------:R-:W-:-:S07]  /*7b10*/  IMAD.MOV.U32 R17, RZ, RZ, R2 ;  /* 0x000000ffff117224 */ /* 0x000fce00078e0002 */
.L_x_12641:
[----:B------:R-:W-:Y:S05]  /*7b20*/  BSYNC.RECONVERGENT B0 ;  /* 0x0000000000007941 */ /* 0x000fea0003800200 */
.L_x_12640:
        /* <DEDUP_REMOVED lines=35> */
.L_x_12811:
[----:B------:R-:W-:Y:S01]  /*7d60*/  IMAD.MOV.U32 R29, RZ, RZ, R6 ;  /* 0x000000ffff1d7224 */ /* 0x000fe200078e0006 */
[----:B------:R-:W-:Y:S01]  /*7d70*/  PRMT R22, R13, 0x7610, R22 ;  /* 0x000076100d167816 */ /* 0x000fe20000000016 */
[----:B------:R-:W-:Y:S01]  /*7d80*/  IMAD.MOV.U32 R6, RZ, RZ, R7 ;  /* 0x000000ffff067224 */ /* 0x000fe200078e0007 */
[----:B------:R-:W-:-:S07]  /*7d90*/  PRMT R13, R14, 0x7610, R13 ;  /* 0x000076100e0d7816 */ /* 0x000fce000000000d */
.L_x_12812:
[----:B------:R-:W-:Y:S05]  /*7da0*/  BSYNC.RECONVERGENT B1 ;  /* 0x0000000000017941 */ /* 0x000fea0003800200 */
.L_x_12810:
        /* <DEDUP_REMOVED lines=9> */
.L_x_12814:
[----:B------:R-:W-:Y:S01]  /*7e40*/  IMAD.MOV.U32 R24, RZ, RZ, R29 ;  /* 0x000000ffff187224 */ /* 0x000fe200078e001d */
[----:B------:R-:W-:Y:S01]  /*7e50*/  PRMT R7, R22, 0x7610, R7 ;  /* 0x0000761016077816 */ /* 0x000fe20000000007 */
[----:B------:R-:W-:Y:S01]  /*7e60*/  IMAD.MOV.U32 R29, RZ, RZ, R8 ;  /* 0x000000ffff1d7224 */ /* 0x000fe200078e0008 */
[----:B------:R-:W-:-:S07]  /*7e70*/  PRMT R22, R13, 0x7632, R22 ;  /* 0x000076320d167816 */ /* 0x000fce0000000016 */
.L_x_12815:
[----:B------:R-:W-:Y:S05]  /*7e80*/  BSYNC.RECONVERGENT B1 ;  /* 0x0000000000017941 */ /* 0x000fea0003800200 */
.L_x_12813:
        /* <DEDUP_REMOVED lines=9> */
.L_x_12817:
[----:B------:R-:W-:Y:S01]  /*7f20*/  IMAD.MOV.U32 R31, RZ, RZ, R24 ;  /* 0x000000ffff1f7224 */ /* 0x000fe200078e0018 */
[----:B------:R-:W-:Y:S01]  /*7f30*/  PRMT R7, R15, 0x5410, R7 ;  /* 0x000054100f077816 */ /* 0x000fe20000000007 */
[----:B------:R-:W-:-:S07]  /*7f40*/  IMAD.MOV.U32 R24, RZ, RZ, R9 ;  /* 0x000000ffff187224 */ /* 0x000fce00078e0009 */
.L_x_12818:
[----:B------:R-:W-:Y:S05]  /*7f50*/  BSYNC.RECONVERGENT B1 ;  /* 0x0000000000017941 */ /* 0x000fea0003800200 */
.L_x_12816:
        /* <DEDUP_REMOVED lines=9> */
.L_x_12820:
[----:B------:R-:W-:Y:S01]  /*7ff0*/  IMAD.MOV.U32 R9, RZ, RZ, R31 ;  /* 0x000000ffff097224 */ /* 0x000fe200078e001f */
[C---:B------:R-:W-:Y:S01]  /*8000*/  PRMT R8, R7.reuse, 0x7632, R8 ;  /* 0x0000763207087816 */ /* 0x040fe20000000008 */
[----:B------:R-:W-:Y:S01]  /*8010*/  IMAD.MOV.U32 R31, RZ, RZ, R10 ;  /* 0x000000ffff1f7224 */ /* 0x000fe200078e000a */
[----:B------:R-:W-:-:S07]  /*8020*/  PRMT R7, R7, 0x7610, R14 ;  /* 0x0000761007077816 */ /* 0x000fce000000000e */
.L_x_12821:
[----:B------:R-:W-:Y:S05]  /*8030*/  BSYNC.RECONVERGENT B1 ;  /* 0x0000000000017941 */ /* 0x000fea0003800200 */
.L_x_12819:
        /* <DEDUP_REMOVED lines=9> */
.L_x_12823:
[----:B------:R-:W-:Y:S01]  /*80d0*/  IMAD.MOV.U32 R33, RZ, RZ, R9 ;  /* 0x000000ffff217224 */ /* 0x000fe200078e0009 */
[----:B------:R-:W-:Y:S01]  /*80e0*/  PRMT R8, R15, 0x5432, R8 ;  /* 0x000054320f087816 */ /* 0x000fe20000000008 */
[----:B------:R-:W-:-:S07]  /*80f0*/  IMAD.MOV.U32 R9, RZ, RZ, R16 ;  /* 0x000000ffff097224 */ /* 0x000fce00078e0010 */
.L_x_12824:
[----:B------:R-:W-:Y:S05]  /*8100*/  BSYNC.RECONVERGENT B1 ;  /* 0x0000000000017941 */ /* 0x000fea0003800200 */
.L_x_12822:
        /* <DEDUP_REMOVED lines=9> */
.L_x_12826:
[----:B------:R-:W-:Y:S01]  /*81a0*/  IMAD.MOV.U32 R10, RZ, RZ, R33 ;  /* 0x000000ffff0a7224 */ /* 0x000fe200078e0021 */
[C---:B------:R-:W-:Y:S01]  /*81b0*/  PRMT R14, R8.reuse, 0x7632, R14 ;  /* 0x00007632080e7816 */ /* 0x040fe2000000000e */
[----:B------:R-:W-:Y:S01]  /*81c0*/  IMAD.MOV.U32 R33, RZ, RZ, R4 ;  /* 0x000000ffff217224 */ /* 0x000fe200078e0004 */
[----:B------:R-:W-:-:S07]  /*81d0*/  PRMT R8, R8, 0x5410, R36 ;  /* 0x0000541008087816 */ /* 0x000fce0000000024 */
.L_x_12827:
[----:B------:R-:W-:Y:S05]  /*81e0*/  BSYNC.RECONVERGENT B1 ;  /* 0x0000000000017941 */ /* 0x000fea0003800200 */
.L_x_12825:
        /* <DEDUP_REMOVED lines=9> */
.L_x_12829:
[----:B------:R-:W-:Y:S01]  /*8280*/  IMAD.MOV.U32 R4, RZ, RZ, R10 ;  /* 0x000000ffff047224 */ /* 0x000fe200078e000a */
[--C-:B------:R-:W-:Y:S01]  /*8290*/  PRMT R13, R13, 0x5410, R14.reuse ;  /* 0x000054100d0d7816 */ /* 0x100fe2000000000e */
[----:B------:R-:W-:Y:S01]  /*82a0*/  IMAD.MOV.U32 R10, RZ, RZ, R17 ;  /* 0x000000ffff0a7224 */ /* 0x000fe200078e0011 */
[----:B------:R-:W-:-:S07]  /*82b0*/  PRMT R14, R21, 0x7610, R14 ;  /* 0x00007610150e7816 */ /* 0x000fce000000000e */
.L_x_12830:
[----:B------:R-:W-:Y:S05]  /*82c0*/  BSYNC.RECONVERGENT B1 ;  /* 0x0000000000017941 */ /* 0x000fea0003800200 */
.L_x_12828:
        /* <DEDUP_REMOVED lines=16> */
.L_x_12832:
[----:B------:R-:W-:Y:S01]  /*83d0*/  IMAD.MOV.U32 R15, RZ, RZ, R6 ;  /* 0x000000ffff0f7224 */ /* 0x000fe200078e0006 */
[----:B------:R-:W-:Y:S01]  /*83e0*/  PRMT R16, R13, 0x7610, R16 ;  /* 0x000076100d107816 */ /* 0x000fe20000000010 */
[----:B------:R-:W-:Y:S01]  /*83f0*/  IMAD.MOV.U32 R6, RZ, RZ, R29 ;  /* 0x000000ffff067224 */ /* 0x000fe200078e001d */
[----:B------:R-:W-:-:S07]  /*8400*/  PRMT R13, R22, 0x7610, R13 ;  /* 0x00007610160d7816 */ /* 0x000fce000000000d */
.L_x_12833:
[----:B------:R-:W-:Y:S05]  /*8410*/  BSYNC.RECONVERGENT B1 ;  /* 0x0000000000017941 */ /* 0x000fea0003800200 */
.L_x_12831:
        /* <DEDUP_REMOVED lines=9> */
.L_x_12835:
[----:B------:R-:W-:Y:S01]  /*84b0*/  IMAD.MOV.U32 R22, RZ, RZ, R15 ;  /* 0x000000ffff167224 */ /* 0x000fe200078e000f */
[----:B------:R-:W-:Y:S02]  /*84c0*/  PRMT R17, R16, 0x7610, R17 ;  /* 0x0000761010117816 */ /* 0x000fe40000000011 */
[----:B------:R-:W-:Y:S02]  /*84d0*/  MOV R15, R24 ;  /* 0x00000018000f7202 */ /* 0x000fe40000000f00 */
[----:B------:R-:W-:-:S07]  /*84e0*/  PRMT R16, R7, 0x7610, R16 ;  /* 0x0000761007107816 */ /* 0x000fce0000000010 */
.L_x_12836:
[----:B------:R-:W-:Y:S05]  /*84f0*/  BSYNC.RECONVERGENT B1 ;  /* 0x0000000000017941 */ /* 0x000fea0003800200 */
.L_x_12834:
        /* <DEDUP_REMOVED lines=9> */
.L_x_12838:
[----:B------:R-:W-:Y:S01]  /*8590*/  IMAD.MOV.U32 R24, RZ, RZ, R22 ;  /* 0x000000ffff187224 */ /* 0x000fe200078e0016 */
[----:B------:R-:W-:Y:S01]  /*85a0*/  PRMT R14, R14, 0x5410, R17 ;  /* 0x000054100e0e7816 */ /* 0x000fe20000000011 */
[----:B------:R-:W-:Y:S01]  /*85b0*/  IMAD.MOV.U32 R22, RZ, RZ, R31 ;  /* 0x000000ffff167224 */ /* 0x000fe200078e001f */
[----:B------:R-:W-:-:S07]  /*85c0*/  PRMT R17, R7, 0x7632, R17 ;  /* 0x0000763207117816 */ /* 0x000fce0000000011 */
.L_x_12839:
[----:B------:R-:W-:Y:S05]  /*85d0*/  BSYNC.RECONVERGENT B1 ;  /* 0x0000000000017941 */ /* 0x000fea0003800200 */
.L_x_12837:
        /* <DEDUP_REMOVED lines=9> */
.L_x_12841:
[----:B------:R-:W-:Y:S01]  /*8670*/  IMAD.MOV.U32 R26, RZ, RZ, R24 ;  /* 0x000000ffff1a7224 */ /* 0x000fe200078e0018 */
[----:B------:R-:W-:Y:S01]  /*8680*/  PRMT R7, R7, 0x7610, R14 ;  /* 0x0000761007077816 */ /* 0x000fe2000000000e */
[----:B------:R-:W-:Y:S01]  /*8690*/  IMAD.MOV.U32 R24, RZ, RZ, R9 ;  /* 0x000000ffff187224 */ /* 0x000fe200078e0009 */
[----:B------:R-:W-:-:S07]  /*86a0*/  PRMT R14, R14, 0x5410, R8 ;  /* 0x000054100e0e7816 */ /* 0x000fce0000000008 */
.L_x_12842:
[----:B------:R-:W-:Y:S05]  /*86b0*/  BSYNC.RECONVERGENT B1 ;  /* 0x0000000000017941 */ /* 0x000fea0003800200 */
.L_x_12840:
        /* <DEDUP_REMOVED lines=9> */
.L_x_12844:
[----:B------:R-:W-:Y:S01]  /*8750*/  IMAD.MOV.U32 R9, RZ, RZ, R26 ;  /* 0x000000ffff097224 */ /* 0x000fe200078e001a */
[----:B------:R-:W-:Y:S01]  /*8760*/  PRMT R7, R7, 0x7632, R8 ;  /* 0x0000763207077816 */ /* 0x000fe20000000008 */
[----:B------:R-:W-:-:S07]  /*8770*/  IMAD.MOV.U32 R26, RZ, RZ, R33 ;  /* 0x000000ffff1a7224 */ /* 0x000fce00078e0021 */
.L_x_12845:
[----:B------:R-:W-:Y:S05]  /*8780*/  BSYNC.RECONVERGENT B1 ;  /* 0x0000000000017941 */ /* 0x000fea0003800200 */
.L_x_12843:
        /* <DEDUP_REMOVED lines=9> */
.L_x_12847:
[----:B------:R-:W-:Y:S01]  /*8820*/  IMAD.MOV.U32 R21, RZ, RZ, R9 ;  /* 0x000000ffff157224 */ /* 0x000fe200078e0009 */
[----:B------:R-:W-:Y:S01]  /*8830*/  PRMT R8, R7, 0x7610, R8 ;  /* 0x0000761007087816 */ /* 0x000fe20000000008 */
[----:B------:R-:W-:Y:S01]  /*8840*/  IMAD.MOV.U32 R9, RZ, RZ, R10 ;  /* 0x000000ffff097224 */ /* 0x000fe200078e000a */
[----:B------:R-:W-:-:S07]  /*8850*/  PRMT R7, R14, 0x7610, R7 ;  /* 0x000076100e077816 */ /* 0x000fce0000000007 */
.L_x_12848:
[----:B------:R-:W-:Y:S05]  /*8860*/  BSYNC.RECONVERGENT B1 ;  /* 0x0000000000017941 */ /* 0x000fea0003800200 */
.L_x_12846:
        /* <DEDUP_REMOVED lines=9> */
.L_x_12850:
[----:B------:R-:W-:Y:S01]  /*8900*/  IMAD.MOV.U32 R10, RZ, RZ, R21 ;  /* 0x000000ffff0a7224 */ /* 0x000fe200078e0015 */
[----:B------:R-:W-:Y:S01]  /*8910*/  PRMT R8, R13, 0x5432, R8 ;  /* 0x000054320d087816 */ /* 0x000fe20000000008 */
[----:B------:R-:W-:-:S07]  /*8920*/  IMAD.MOV.U32 R21, RZ, RZ, R4 ;  /* 0x000000ffff157224 */ /* 0x000fce00078e0004 */
.L_x_12851:
[----:B------:R-:W-:Y:S05]  /*8930*/  BSYNC.RECONVERGENT B1 ;  /* 0x0000000000017941 */ /* 0x000fea0003800200 */
.L_x_12849:
        /* <DEDUP_REMOVED lines=16> */
.L_x_12853:
[----:B------:R-:W-:Y:S01]  /*8a40*/  IMAD.MOV.U32 R27, RZ, RZ, R6 ;  /* 0x000000ffff1b7224 */ /* 0x000fe200078e0006 */
[----:B------:R-:W-:Y:S01]  /*8a50*/  PRMT R4, R13, 0x7610, R4 ;  /* 0x000076100d047816 */ /* 0x000fe20000000004 */
[----:B------:R-:W-:Y:S01]  /*8a60*/  IMAD.MOV.U32 R6, RZ, RZ, R15 ;  /* 0x000000ffff067224 */ /* 0x000fe200078e000f */
[----:B------:R-:W-:-:S07]  /*8a70*/  PRMT R13, R16, 0x7610, R13 ;  /* 0x00007610100d7816 */ /* 0x000fce000000000d */
.L_x_12854:
[----:B------:R-:W-:Y:S05]  /*8a80*/  BSYNC.RECONVERGENT B1 ;  /* 0x0000000000017941 */ /* 0x000fea0003800200 */
.L_x_12852:
        /* <DEDUP_REMOVED lines=9> */
.L_x_12856:
[----:B------:R-:W-:Y:S01]  /*8b20*/  IMAD.MOV.U32 R15, RZ, RZ, R27 ;  /* 0x000000ffff0f7224 */ /* 0x000fe200078e001b */
[----:B------:R-:W-:Y:S01]  /*8b30*/  PRMT R4, R17, 0x5410, R4 ;  /* 0x0000541011047816 */ /* 0x000fe20000000004 */
[----:B------:R-:W-:-:S07]  /*8b40*/  IMAD.MOV.U32 R27, RZ, RZ, R22 ;  /* 0x000000ffff1b7224 */ /* 0x000fce00078e0016 */
.L_x_12857:
[----:B------:R-:W-:Y:S05]  /*8b50*/  BSYNC.RECONVERGENT B1 ;  /* 0x0000000000017941 */ /* 0x000fea0003800200 */
.L_x_12855:
        /* <DEDUP_REMOVED lines=9> */
.L_x_12859:
[C---:B------:R-:W-:Y:S01]  /*8bf0*/  PRMT R14, R4.reuse, 0x7632, R14 ;  /* 0x00007632040e7816 */ /* 0x040fe2000000000e */
[----:B------:R-:W-:Y:S02]  /*8c00*/  IMAD.MOV.U32 R17, RZ, RZ, R15 ;  /* 0x000000ffff117224 */ /* 0x000fe400078e000f */
[----:B------:R-:W-:Y:S01]  /*8c10*/  IMAD.MOV.U32 R15, RZ, RZ, R24 ;  /* 0x000000ffff0f7224 */ /* 0x000fe200078e0018 */
[----:B------:R-:W-:-:S07]  /*8c20*/  PRMT R4, R4, 0x7610, R14 ;  /* 0x0000761004047816 */ /* 0x000fce000000000e */
.L_x_12860:
[----:B------:R-:W-:Y:S05]  /*8c30*/  BSYNC.RECONVERGENT B1 ;  /* 0x0000000000017941 */ /* 0x000fea0003800200 */
.L_x_12858:
        /* <DEDUP_REMOVED lines=9> */
.L_x_12862:
[----:B------:R-:W-:Y:S01]  /*8cd0*/  IMAD.MOV.U32 R16, RZ, RZ, R17 ;  /* 0x000000ffff107224 */ /* 0x000fe200078e0011 */
[----:B------:R-:W-:Y:S01]  /*8ce0*/  PRMT R22, R14, 0x7610, R22 ;  /* 0x000076100e167816 */ /* 0x000fe20000000016 */
[----:B------:R-:W-:Y:S01]  /*8cf0*/  IMAD.MOV.U32 R17, RZ, RZ, R26 ;  /* 0x000000ffff117224 */ /* 0x000fe200078e001a */
[----:B------:R-:W-:-:S07]  /*8d00*/  PRMT R14, R7, 0x7632, R14 ;  /* 0x00007632070e7816 */ /* 0x000fce000000000e */
.L_x_12863:
[----:B------:R-:W-:Y:S05]  /*8d10*/  BSYNC.RECONVERGENT B1 ;  /* 0x0000000000017941 */ /* 0x000fea0003800200 */
.L_x_12861:
        /* <DEDUP_REMOVED lines=9> */
.L_x_12865:
[----:B------:R-:W-:Y:S01]  /*8db0*/  PRMT R7, R7, 0x5410, R22 ;  /* 0x0000541007077816 */ /* 0x000fe20000000016 */
[----:B------:R-:W-:Y:S02]  /*8dc0*/  IMAD.MOV.U32 R24, RZ, RZ, R16 ;  /* 0x000000ffff187224 */ /* 0x000fe400078e0010 */
[----:B------:R-:W-:Y:S01]  /*8dd0*/  IMAD.MOV.U32 R16, RZ, RZ, R9 ;  /* 0x000000ffff107224 */ /* 0x000fe200078e0009 */
[----:B------:R-:W-:-:S07]  /*8de0*/  PRMT R22, R7, 0x7610, R22 ;  /* 0x0000761007167816 */ /* 0x000fce0000000016 */
.L_x_12866:
[----:B------:R-:W-:Y:S05]  /*8df0*/  BSYNC.RECONVERGENT B1 ;  /* 0x0000000000017941 */ /* 0x000fea0003800200 */
.L_x_12864:
        /* <DEDUP_REMOVED lines=9> */
.L_x_12868:
[----:B------:R-:W-:Y:S01]  /*8e90*/  IMAD.MOV.U32 R9, RZ, RZ, R24 ;  /* 0x000000ffff097224 */ /* 0x000fe200078e0018 */
[----:B------:R-:W-:Y:S01]  /*8ea0*/  PRMT R13, R13, 0x7610, R7 ;  /* 0x000076100d0d7816 */ /* 0x000fe20000000007 */
[----:B------:R-:W-:Y:S01]  /*8eb0*/  IMAD.MOV.U32 R24, RZ, RZ, R21 ;  /* 0x000000ffff187224 */ /* 0x000fe200078e0015 */
[----:B------:R-:W-:-:S07]  /*8ec0*/  PRMT R7, R7, 0x5410, R8 ;  /* 0x0000541007077816 */ /* 0x000fce0000000008 */
.L_x_12869:
[----:B------:R-:W-:Y:S05]  /*8ed0*/  BSYNC.RECONVERGENT B1 ;  /* 0x0000000000017941 */ /* 0x000fea0003800200 */
.L_x_12867:
        /* <DEDUP_REMOVED lines=9> */
.L_x_12871:
[----:B------:R-:W-:Y:S01]  /*8f70*/  IMAD.MOV.U32 R21, RZ, RZ, R9 ;  /* 0x000000ffff157224 */ /* 0x000fe200078e0009 */
[C---:B------:R-:W-:Y:S01]  /*8f80*/  PRMT R7, R13.reuse, 0x7632, R7 ;  /* 0x000076320d077816 */ /* 0x040fe20000000007 */
[----:B------:R-:W-:Y:S01]  /*8f90*/  IMAD.MOV.U32 R9, RZ, RZ, R10 ;  /* 0x000000ffff097224 */ /* 0x000fe200078e000a */
[----:B------:R-:W-:-:S07]  /*8fa0*/  PRMT R13, R13, 0x7610, R8 ;  /* 0x000076100d0d7816 */ /* 0x000fce0000000008 */
.L_x_12872:
[----:B------:R-:W-:Y:S05]  /*8fb0*/  BSYNC.RECONVERGENT B1 ;  /* 0x0000000000017941 */ /* 0x000fea0003800200 */
.L_x_12870:
        /* <DEDUP_REMOVED lines=16> */
.L_x_12874:
[----:B------:R-:W-:Y:S01]  /*90c0*/  IMAD.MOV.U32 R8, RZ, RZ, R6 ;  /* 0x000000ffff087224 */ /* 0x000fe200078e0006 */
[----:B------:R-:W-:Y:S01]  /*90d0*/  PRMT R10, R13, 0x7610, R10 ;  /* 0x000076100d0a7816 */ /* 0x000fe2000000000a */
[----:B------:R-:W-:Y:S01]  /*90e0*/  IMAD.MOV.U32 R6, RZ, RZ, R27 ;  /* 0x000000ffff067224 */ /* 0x000fe200078e001b */
[----:B------:R-:W-:-:S07]  /*90f0*/  PRMT R13, R4, 0x7610, R13 ;  /* 0x00007610040d7816 */ /* 0x000fce000000000d */
.L_x_12875:
[----:B------:R-:W-:Y:S05]  /*9100*/  BSYNC.RECONVERGENT B1 ;  /* 0x0000000000017941 */ /* 0x000fea0003800200 */
.L_x_12873:
        /* <DEDUP_REMOVED lines=9> */
.L_x_12877:
[----:B------:R-:W-:Y:S01]  /*91a0*/  IMAD.MOV.U32 R18, RZ, RZ, R8 ;  /* 0x000000ffff127224 */ /* 0x000fe200078e0008 */
[----:B------:R-:W-:Y:S01]  /*91b0*/  PRMT R10, R4, 0x5432, R10 ;  /* 0x00005432040a7816 */ /* 0x000fe2000000000a */
[----:B------:R-:W-:-:S07]  /*91c0*/  IMAD.MOV.U32 R8, RZ, RZ, R15 ;  /* 0x000000ffff087224 */ /* 0x000fce00078e000f */
.L_x_12878:
[----:B------:R-:W-:Y:S05]  /*91d0*/  BSYNC.RECONVERGENT B1 ;  /* 0x0000000000017941 */ /* 0x000fea0003800200 */
.L_x_12876:
        /* <DEDUP_REMOVED lines=9> */
.L_x_12880:
[----:B------:R-:W-:Y:S01]  /*9270*/  IMAD.MOV.U32 R15, RZ, RZ, R18 ;  /* 0x000000ffff0f7224 */ /* 0x000fe200078e0012 */
[----:B------:R-:W-:Y:S01]  /*9280*/  PRMT R4, R4, 0x7610, R10 ;  /* 0x0000761004047816 */ /* 0x000fe2000000000a */
[----:B------:R-:W-:Y:S01]  /*9290*/  IMAD.MOV.U32 R18, RZ, RZ, R17 ;  /* 0x000000ffff127224 */ /* 0x000fe200078e0011 */
[----:B------:R-:W-:-:S07]  /*92a0*/  PRMT R10, R10, 0x5410, R14 ;  /* 0x000054100a0a7816 */ /* 0x000fce000000000e */
.L_x_12881:
[----:B------:R-:W-:Y:S05]  /*92b0*/  BSYNC.RECONVERGENT B1 ;  /* 0x0000000000017941 */ /* 0x000fea0003800200 */
.L_x_12879:
        /* <DEDUP_REMOVED lines=9> */
.L_x_12883:
[----:B------:R-:W-:Y:S01]  /*9350*/  IMAD.MOV.U32 R17, RZ, RZ, R15 ;  /* 0x000000ffff117224 */ /* 0x000fe200078e000f */
[----:B------:R-:W-:Y:S01]  /*9360*/  PRMT R4, R4, 0x5432, R22 ;  /* 0x0000543204047816 */ /* 0x000fe20000000016 */
[----:B------:R-:W-:-:S07]  /*9370*/  IMAD.MOV.U32 R15, RZ, RZ, R16 ;  /* 0x000000ffff0f7224 */ /* 0x000fce00078e0010 */
.L_x_12884:
[----:B------:R-:W-:Y:S05]  /*9380*/  BSYNC.RECONVERGENT B1 ;  /* 0x0000000000017941 */ /* 0x000fea0003800200 */
.L_x_12882:
        /* <DEDUP_REMOVED lines=9> */
.L_x_12886:
[----:B------:R-:W-:Y:S01]  /*9420*/  IMAD.MOV.U32 R14, RZ, RZ, R17 ;  /* 0x000000ffff0e7224 */ /* 0x000fe200078e0011 */
[----:B------:R-:W-:Y:S01]  /*9430*/  PRMT R16, R4, 0x7610, R16 ;  /* 0x0000761004107816 */ /* 0x000fe20000000010 */
[----:B------:R-:W-:Y:S01]  /*9440*/  IMAD.MOV.U32 R17, RZ, RZ, R24 ;  /* 0x000000ffff117224 */ /* 0x000fe200078e0018 */
[----:B------:R-:W-:-:S07]  /*9450*/  PRMT R4, R7, 0x7632, R4 ;  /* 0x0000763207047816 */ /* 0x000fce0000000004 */
.L_x_12887:
[----:B------:R-:W-:Y:S05]  /*9460*/  BSYNC.RECONVERGENT B1 ;  /* 0x0000000000017941 */ /* 0x000fea0003800200 */
.L_x_12885:
        /* <DEDUP_REMOVED lines=9> */
.L_x_12889:
[----:B------:R-:W-:Y:S01]  /*9500*/  IMAD.MOV.U32 R22, RZ, RZ, R14 ;  /* 0x000000ffff167224 */ /* 0x000fe200078e000e */
[----:B------:R-:W-:Y:S02]  /*9510*/  PRMT R24, R16, 0x7610, R24 ;  /* 0x0000761010187816 */ /* 0x000fe40000000018 */
[----:B------:R-:W-:Y:S02]  /*9520*/  MOV R14, R9 ;  /* 0x00000009000e7202 */ /* 0x000fe40000000f00 */
[----:B------:R-:W-:-:S07]  /*9530*/  PRMT R16, R13, 0x7632, R16 ;  /* 0x000076320d107816 */ /* 0x000fce0000000010 */
.L_x_12890:
[----:B------:R-:W-:Y:S05]  /*9540*/  BSYNC.RECONVERGENT B1 ;  /* 0x0000000000017941 */ /* 0x000fea0003800200 */
.L_x_12888:
        /* <DEDUP_REMOVED lines=9> */
.L_x_12892:
[----:B------:R-:W-:Y:S01]  /*95e0*/  PRMT R7, R7, 0x5410, R24 ;  /* 0x0000541007077816 */ /* 0x000fe20000000018 */
[----:B------:R-:W-:Y:S02]  /*95f0*/  IMAD.MOV.U32 R9, RZ, RZ, R22 ;  /* 0x000000ffff097224 */ /* 0x000fe400078e0016 */
[----:B------:R-:W-:Y:S01]  /*9600*/  IMAD.MOV.U32 R22, RZ, RZ, R21 ;  /* 0x000000ffff167224 */ /* 0x000fe200078e0015 */
[----:B------:R-:W-:-:S07]  /*9610*/  PRMT R24, R7, 0x7610, R24 ;  /* 0x0000761007187816 */ /* 0x000fce0000000018 */
.L_x_12893:
[----:B------:R-:W-:Y:S05]  /*9620*/  BSYNC.RECONVERGENT B1 ;  /* 0x0000000000017941 */ /* 0x000fea0003800200 */
.L_x_12891:
        /* <DEDUP_REMOVED lines=16> */
.L_x_12895:
[----:B------:R-:W-:Y:S01]  /*9730*/  IMAD.MOV.U32 R21, RZ, RZ, R6 ;  /* 0x000000ffff157224 */ /* 0x000fe200078e0006 */
[----:B------:R-:W-:Y:S01]  /*9740*/  PRMT R7, R13, 0x7610, R7 ;  /* 0x000076100d077816 */ /* 0x000fe20000000007 */
[----:B------:R-:W-:Y:S01]  /*9750*/  IMAD.MOV.U32 R6, RZ, RZ, R8 ;  /* 0x000000ffff067224 */ /* 0x000fe200078e0008 */
[----:B------:R-:W-:-:S07]  /*9760*/  PRMT R13, R10, 0x7610, R13 ;  /* 0x000076100a0d7816 */ /* 0x000fce000000000d */
.L_x_12896:
[----:B------:R-:W-:Y:S05]  /*9770*/  BSYNC.RECONVERGENT B1 ;  /* 0x0000000000017941 */ /* 0x000fea0003800200 */
.L_x_12894:
        /* <DEDUP_REMOVED lines=9> */
.L_x_12898:
[----:B------:R-:W-:Y:S01]  /*9810*/  IMAD.MOV.U32 R8, RZ, RZ, R21 ;  /* 0x000000ffff087224 */ /* 0x000fe200078e0015 */
[--C-:B------:R-:W-:Y:S01]  /*9820*/  PRMT R13, R13, 0x5410, R7.reuse ;  /* 0x000054100d0d7816 */ /* 0x100fe20000000007 */
[----:B------:R-:W-:Y:S01]  /*9830*/  IMAD.MOV.U32 R21, RZ, RZ, R18 ;  /* 0x000000ffff157224 */ /* 0x000fe200078e0012 */
[----:B------:R-:W-:-:S07]  /*9840*/  PRMT R7, R10, 0x7632, R7 ;  /* 0x000076320a077816 */ /* 0x000fce0000000007 */
.L_x_12899:
[----:B------:R-:W-:Y:S05]  /*9850*/  BSYNC.RECONVERGENT B1 ;  /* 0x0000000000017941 */ /* 0x000fea0003800200 */
.L_x_12897:
        /* <DEDUP_REMOVED lines=9> */
.L_x_12901:
[----:B------:R-:W-:Y:S01]  /*98f0*/  IMAD.MOV.U32 R10, RZ, RZ, R8 ;  /* 0x000000ffff0a7224 */ /* 0x000fe200078e0008 */
[----:B------:R-:W-:Y:S01]  /*9900*/  PRMT R16, R16, 0x7610, R13 ;  /* 0x0000761010107816 */ /* 0x000fe2000000000d */
[----:B------:R-:W-:Y:S01]  /*9910*/  IMAD.MOV.U32 R8, RZ, RZ, R15 ;  /* 0x000000ffff087224 */ /* 0x000fe200078e000f */
[----:B------:R-:W-:-:S07]  /*9920*/  PRMT R13, R13, 0x7610, R4 ;  /* 0x000076100d0d7816 */ /* 0x000fce0000000004 */
.L_x_12902:
[----:B------:R-:W-:Y:S05]  /*9930*/  BSYNC.RECONVERGENT B1 ;  /* 0x0000000000017941 */ /* 0x000fea0003800200 */
.L_x_12900:
        /* <DEDUP_REMOVED lines=9> */
.L_x_12904:
[----:B------:R-:W-:Y:S01]  /*99d0*/  PRMT R4, R4, 0x7610, R16 ;  /* 0x0000761004047816 */ /* 0x000fe20000000010 */
[----:B------:R-:W-:Y:S02]  /*99e0*/  IMAD.MOV.U32 R15, RZ, RZ, R10 ;  /* 0x000000ffff0f7224 */ /* 0x000fe400078e000a */
[----:B------:R-:W-:Y:S01]  /*99f0*/  IMAD.MOV.U32 R10, RZ, RZ, R17 ;  /* 0x000000ffff0a7224 */ /* 0x000fe200078e0011 */
[----:B------:R-:W-:-:S07]  /*9a00*/  PRMT R16, R16, 0x5410, R4 ;  /* 0x0000541010107816 */ /* 0x000fce0000000004 */
.L_x_12905:
[----:B------:R-:W-:Y:S05]  /*9a10*/  BSYNC.RECONVERGENT B1 ;  /* 0x0000000000017941 */ /* 0x000fea0003800200 */
.L_x_12903:
        /* <DEDUP_REMOVED lines=9> */
.L_x_12907:
[----:B------:R-:W-:Y:S01]  /*9ab0*/  IMAD.MOV.U32 R17, RZ, RZ, R15 ;  /* 0x000000ffff117224 */ /* 0x000fe200078e000f */
[----:B------:R-:W-:Y:S01]  /*9ac0*/  PRMT R18, R18, 0x7610, R4 ;  /* 0x0000761012127816 */ /* 0x000fe20000000004 */
[----:B------:R-:W-:Y:S01]  /*9ad0*/  IMAD.MOV.U32 R15, RZ, RZ, R14 ;  /* 0x000000ffff0f7224 */ /* 0x000fe200078e000e */
[----:B------:R-:W-:-:S07]  /*9ae0*/  PRMT R4, R4, 0x5410, R16 ;  /* 0x0000541004047816 */ /* 0x000fce0000000010 */
.L_x_12908:
[----:B------:R-:W-:Y:S05]  /*9af0*/  BSYNC.RECONVERGENT B1 ;  /* 0x0000000000017941 */ /* 0x000fea0003800200 */
.L_x_12906:
        /* <DEDUP_REMOVED lines=9> */
.L_x_12910:
[----:B------:R-:W-:Y:S01]  /*9b90*/  IMAD.MOV.U32 R14, RZ, RZ, R17 ;  /* 0x000000ffff0e7224 */ /* 0x000fe200078e0011 */
[C---:B------:R-:W-:Y:S01]  /*9ba0*/  PRMT R4, R18.reuse, 0x7632, R4 ;  /* 0x0000763212047816 */ /* 0x040fe20000000004 */
[----:B------:R-:W-:Y:S01]  /*9bb0*/  IMAD.MOV.U32 R17, RZ, RZ, R22 ;  /* 0x000000ffff117224 */ /* 0x000fe200078e0016 */
[----:B------:R-:W-:-:S07]  /*9bc0*/  PRMT R18, R18, 0x5410, R24 ;  /* 0x0000541012127816 */ /* 0x000fce0000000018 */
.L_x_12911:
[----:B------:R-:W-:Y:S05]  /*9bd0*/  BSYNC.RECONVERGENT B1 ;  /* 0x0000000000017941 */ /* 0x000fea0003800200 */
.L_x_12909:
        /* <DEDUP_REMOVED lines=9> */
.L_x_12913:
[----:B------:R-:W-:Y:S01]  /*9c70*/  IMAD.MOV.U32 R22, RZ, RZ, R14 ;  /* 0x000000ffff167224 */ /* 0x000fe200078e000e */
[----:B------:R-:W-:Y:S01]  /*9c80*/  PRMT R16, R4, 0x7610, R16 ;  /* 0x0000761004107816 */ /* 0x000fe20000000010 */
[----:B------:R-:W-:Y:S01]  /*9c90*/  IMAD.MOV.U32 R14, RZ, RZ, R9 ;  /* 0x000000ffff0e7224 */ /* 0x000fe200078e0009 */
[----:B------:R-:W-:-:S07]  /*9ca0*/  PRMT R4, R7, 0x7632, R4 ;  /* 0x0000763207047816 */ /* 0x000fce0000000004 */
.L_x_12914:
[----:B------:R-:W-:Y:S05]  /*9cb0*/  BSYNC.RECONVERGENT B1 ;  /* 0x0000000000017941 */ /* 0x000fea0003800200 */
.L_x_12912:
        /* <DEDUP_REMOVED lines=16> */
.L_x_12916:
[----:B------:R-:W-:Y:S01]  /*9dc0*/  IMAD.MOV.U32 R9, RZ, RZ, R6 ;  /* 0x000000ffff097224 */ /* 0x000fe200078e0006 */
[----:B------:R-:W-:Y:S01]  /*9dd0*/  PRMT R12, R13, 0x7610, R12 ;  /* 0x000076100d0c7816 */ /* 0x000fe2000000000c */
[----:B------:R-:W-:Y:S01]  /*9de0*/  IMAD.MOV.U32 R6, RZ, RZ, R21 ;  /* 0x000000ffff067224 */ /* 0x000fe200078e0015 */
[----:B------:R-:W-:-:S07]  /*9df0*/  PRMT R13, R7, 0x7610, R13 ;  /* 0x00007610070d7816 */ /* 0x000fce000000000d */
.L_x_12917:
[----:B------:R-:W-:Y:S05]  /*9e00*/  BSYNC.RECONVERGENT B1 ;  /* 0x0000000000017941 */ /* 0x000fea0003800200 */
.L_x_12915:
        /* <DEDUP_REMOVED lines=9> */
.L_x_12919:
[----:B------:R-:W-:Y:S01]  /*9ea0*/  IMAD.MOV.U32 R7, RZ, RZ, R9 ;  /* 0x000000ffff077224 */ /* 0x000fe200078e0009 */
[----:B------:R-:W-:Y:S01]  /*9eb0*/  PRMT R12, R13, 0x5432, R12 ;  /* 0x000054320d0c7816 */ /* 0x000fe2000000000c */
[----:B------:R-:W-:-:S07]  /*9ec0*/  IMAD.MOV.U32 R9, RZ, RZ, R8 ;  /* 0x000000ffff097224 */ /* 0x000fce00078e0008 */
.L_x_12920:
[----:B------:R-:W-:Y:S05]  /*9ed0*/  BSYNC.RECONVERGENT B1 ;  /* 0x0000000000017941 */ /* 0x000fea0003800200 */
.L_x_12918:
        /* <DEDUP_REMOVED lines=9> */
.L_x_12922:
[----:B------:R-:W-:Y:S01]  /*9f70*/  IMAD.MOV.U32 R8, RZ, RZ, R7 ;  /* 0x000000ffff087224 */ /* 0x000fe200078e0007 */
[----:B------:R-:W-:Y:S01]  /*9f80*/  PRMT R13, R13, 0x7610, R12 ;  /* 0x000076100d0d7816 */ /* 0x000fe2000000000c */
[----:B------:R-:W-:Y:S01]  /*9f90*/  IMAD.MOV.U32 R7, RZ, RZ, R10 ;  /* 0x000000ffff077224 */ /* 0x000fe200078e000a */
[----:B------:R-:W-:-:S07]  /*9fa0*/  PRMT R12, R12, 0x7610, R16 ;  /* 0x000076100c0c7816 */ /* 0x000fce0000000010 */
.L_x_12923:
[----:B------:R-:W-:Y:S05]  /*9fb0*/  BSYNC.RECONVERGENT B1 ;  /* 0x0000000000017941 */ /* 0x000fea0003800200 */
.L_x_12921:
        /* <DEDUP_REMOVED lines=9> */
.L_x_12925:
[----:B------:R-:W-:Y:S01]  /*a050*/  IMAD.MOV.U32 R10, RZ, RZ, R8 ;  /* 0x000000ffff0a7224 */ /* 0x000fe200078e0008 */
[----:B------:R-:W-:Y:S01]  /*a060*/  PRMT R16, R16, 0x7610, R13 ;  /* 0x0000761010107816 */ /* 0x000fe2000000000d */
[----:B------:R-:W-:Y:S01]  /*a070*/  IMAD.MOV.U32 R8, RZ, RZ, R15 ;  /* 0x000000ffff087224 */ /* 0x000fe200078e000f */
[----:B------:R-:W-:-:S07]  /*a080*/  PRMT R13, R13, 0x7610, R4 ;  /* 0x000076100d0d7816 */ /* 0x000fce0000000004 */
.L_x_12926:
[----:B------:R-:W-:Y:S05]  /*a090*/  BSYNC.RECONVERGENT B1 ;  /* 0x0000000000017941 */ /* 0x000fea0003800200 */
.L_x_12924:
        /* <DEDUP_REMOVED lines=9> */
.L_x_12928:
[----:B------:R-:W-:Y:S01]  /*a130*/  IMAD.MOV.U32 R15, RZ, RZ, R10 ;  /* 0x000000ffff0f7224 */ /* 0x000fe200078e000a */
[----:B------:R-:W-:Y:S01]  /*a140*/  PRMT R4, R4, 0x7610, R16 ;  /* 0x0000761004047816 */ /* 0x000fe20000000010 */
[----:B------:R-:W-:Y:S01]  /*a150*/  IMAD.MOV.U32 R10, RZ, RZ, R17 ;  /* 0x000000ffff0a7224 */ /* 0x000fe200078e0011 */
[----:B------:R-:W-:-:S07]  /*a160*/  PRMT R16, R16, 0x7610, R18 ;  /* 0x0000761010107816 */ /* 0x000fce0000000012 */
.L_x_12929:
[----:B------:R-:W-:Y:S05]  /*a170*/  BSYNC.RECONVERGENT B1 ;  /* 0x0000000000017941 */ /* 0x000fea0003800200 */
.L_x_12927:
        /* <DEDUP_REMOVED lines=9> */
.L_x_12931:
[----:B------:R-:W-:Y:S01]  /*a210*/  IMAD.MOV.U32 R17, RZ, RZ, R15 ;  /* 0x000000ffff117224 */ /* 0x000fe200078e000f */
[----:B------:R-:W-:Y:S01]  /*a220*/  PRMT R18, R18, 0x7610, R4 ;  /* 0x0000761012127816 */ /* 0x000fe20000000004 */
[----:B------:R-:W-:Y:S01]  /*a230*/  IMAD.MOV.U32 R15, RZ, RZ, R14 ;  /* 0x000000ffff0f7224 */ /* 0x000fe200078e000e */
[----:B------:R-:W-:-:S07]  /*a240*/  PRMT R4, R4, 0x5410, R4 ;  /* 0x0000541004047816 */ /* 0x000fce0000000004 */
.L_x_12932:
[----:B------:R-:W-:Y:S05]  /*a250*/  BSYNC.RECONVERGENT B1 ;  /* 0x0000000000017941 */ /* 0x000fea0003800200 */
.L_x_12930:
        /* <DEDUP_REMOVED lines=9> */
.L_x_12934:
[----:B------:R-:W-:Y:S01]  /*a2f0*/  IMAD.MOV.U32 R14, RZ, RZ, R17 ;  /* 0x000000ffff0e7224 */ /* 0x000fe200078e0011 */
[C---:B------:R-:W-:Y:S01]  /*a300*/  PRMT R4, R18.reuse, 0x7632, R4 ;  /* 0x0000763212047816 */ /* 0x040fe20000000004 */
[----:B------:R-:W-:Y:S01]  /*a310*/  IMAD.MOV.U32 R17, RZ, RZ, R22 ;  /* 0x000000ffff117224 */ /* 0x000fe200078e0016 */
[----:B------:R-:W-:-:S07]  /*a320*/  PRMT R18, R18, 0x5410, R16 ;  /* 0x0000541012127816 */ /* 0x000fce0000000010 */
.L_x_12935:
[----:B------:R-:W-:Y:S05]  /*a330*/  BSYNC.RECONVERGENT B1 ;  /* 0x0000000000017941 */ /* 0x000fea0003800200 */
.L_x_12933:
        /* <DEDUP_REMOVED lines=16> */
.L_x_12937:
[----:B------:R-:W-:Y:S01]  /*a440*/  IMAD.MOV.U32 R11, RZ, RZ, R6 ;  /* 0x000000ffff0b7224 */ /* 0x000fe200078e0006 */
[----:B------:R-:W-:Y:S01]  /*a450*/  PRMT R16, R13, 0x7610, R16 ;  /* 0x000076100d107816 */ /* 0x000fe20000000010 */
[----:B------:R-:W-:Y:S01]  /*a460*/  IMAD.MOV.U32 R6, RZ, RZ, R9 ;  /* 0x000000ffff067224 */ /* 0x000fe200078e0009 */
[----:B------:R-:W-:-:S07]  /*a470*/  PRMT R13, R12, 0x7610, R13 ;  /* 0x000076100c0d7816 */ /* 0x000fce000000000d */
.L_x_12938:
[----:B------:R-:W-:Y:S05]  /*a480*/  BSYNC.RECONVERGENT B1 ;  /* 0x0000000000017941 */ /* 0x000fea0003800200 */
.L_x_12936:
        /* <DEDUP_REMOVED lines=9> */
.L_x_12940:
[----:B------:R-:W-:Y:S01]  /*a520*/  PRMT R12, R16, 0x7610, R12 ;  /* 0x00007610100c7816 */ /* 0x000fe2000000000c */
[----:B------:R-:W-:Y:S02]  /*a530*/  IMAD.MOV.U32 R9, RZ, RZ, R11 ;  /* 0x000000ffff097224 */ /* 0x000fe400078e000b */
[----:B------:R-:W-:Y:S01]  /*a540*/  IMAD.MOV.U32 R11, RZ, RZ, R7 ;  /* 0x000000ffff0b7224 */ /* 0x000fe200078e0007 */
[----:B------:R-:W-:-:S07]  /*a550*/  PRMT R16, R12, 0x7632, R16 ;  /* 0x000076320c107816 */ /* 0x000fce0000000010 */
.L_x_12941:
[----:B------:R-:W-:Y:S05]  /*a560*/  BSYNC.RECONVERGENT B1 ;  /* 0x0000000000017941 */ /* 0x000fea0003800200 */
.L_x_12939:
        /* <DEDUP_REMOVED lines=9> */
.L_x_12943:
[----:B------:R-:W-:Y:S01]  /*a600*/  MOV R19, R9 ;  /* 0x0000000900137202 */ /* 0x000fe20000000f00 */
[----:B------:R-:W-:Y:S01]  /*a610*/  IMAD.MOV.U32 R9, RZ, RZ, R8 ;  /* 0x000000ffff097224 */ /* 0x000fe200078e0008 */
[----:B------:R-:W-:-:S07]  /*a620*/  PRMT R12, R13, 0x5432, R12 ;  /* 0x000054320d0c7816 */ /* 0x000fce000000000c */
.L_x_12944:
[----:B------:R-:W-:Y:S05]  /*a630*/  BSYNC.RECONVERGENT B1 ;  /* 0x0000000000017941 */ /* 0x000fea0003800200 */
.L_x_12942:
        /* <DEDUP_REMOVED lines=9> */
.L_x_12946:
[----:B------:R-:W-:Y:S01]  /*a6d0*/  IMAD.MOV.U32 R22, RZ, RZ, R19 ;  /* 0x000000ffff167224 */ /* 0x000fe200078e0013 */
[C---:B------:R-:W-:Y:S01]  /*a6e0*/  PRMT R18, R12.reuse, 0x7632, R18 ;  /* 0x000076320c127816 */ /* 0x040fe20000000012 */
[----:B------:R-:W-:Y:S01]  /*a6f0*/  IMAD.MOV.U32 R19, RZ, RZ, R10 ;  /* 0x000000ffff137224 */ /* 0x000fe200078e000a */
[----:B------:R-:W-:-:S07]  /*a700*/  PRMT R12, R12, 0x7610, R16 ;  /* 0x000076100c0c7816 */ /* 0x000fce0000000010 */
.L_x_12947:
[----:B------:R-:W-:Y:S05]  /*a710*/  BSYNC.RECONVERGENT B1 ;  /* 0x0000000000017941 */ /* 0x000fea0003800200 */
.L_x_12945:
        /* <DEDUP_REMOVED lines=9> */
.L_x_12949:
[----:B------:R-:W-:Y:S01]  /*a7b0*/  IMAD.MOV.U32 R23, RZ, RZ, R22 ;  /* 0x000000ffff177224 */ /* 0x000fe200078e0016 */
[--C-:B------:R-:W-:Y:S01]  /*a7c0*/  PRMT R21, R21, 0x5410, R18.reuse ;  /* 0x0000541015157816 */ /* 0x100fe20000000012 */
[----:B------:R-:W-:Y:S01]  /*a7d0*/  IMAD.MOV.U32 R22, RZ, RZ, R15 ;  /* 0x000000ffff167224 */ /* 0x000fe200078e000f */
[----:B------:R-:W-:-:S07]  /*a7e0*/  PRMT R18, R4, 0x7632, R18 ;  /* 0x0000763204127816 */ /* 0x000fce0000000012 */
.L_x_12950:
[----:B------:R-:W-:Y:S05]  /*a7f0*/  BSYNC.RECONVERGENT B1 ;  /* 0x0000000000017941 */ /* 0x000fea0003800200 */
.L_x_12948:
        /* <DEDUP_REMOVED lines=9> */
.L_x_12952:
[----:B------:R-:W-:Y:S01]  /*a890*/  IMAD.MOV.U32 R25, RZ, RZ, R23 ;  /* 0x000000ffff197224 */ /* 0x000fe200078e0017 */
[----:B------:R-:W-:Y:S01]  /*a8a0*/  PRMT R4, R4, 0x7610, R21 ;  /* 0x0000761004047816 */ /* 0x000fe20000000015 */
[----:B------:R-:W-:Y:S01]  /*a8b0*/  IMAD.MOV.U32 R23, RZ, RZ, R17 ;  /* 0x000000ffff177224 */ /* 0x000fe200078e0011 */
[----:B------:R-:W-:-:S07]  /*a8c0*/  PRMT R21, R21, 0x7610, R18 ;  /* 0x0000761015157816 */ /* 0x000fce0000000012 */
.L_x_12953:
[----:B------:R-:W-:Y:S05]  /*a8d0*/  BSYNC.RECONVERGENT B1 ;  /* 0x0000000000017941 */ /* 0x000fea0003800200 */
.L_x_12951:
        /* <DEDUP_REMOVED lines=9> */
.L_x_12955:
[----:B------:R-:W-:Y:S01]  /*a970*/  IMAD.MOV.U32 R17, RZ, RZ, R25 ;  /* 0x000000ffff117224 */ /* 0x000fe200078e0019 */
[C---:B------:R-:W-:Y:S01]  /*a980*/  PRMT R21, R4.reuse, 0x7632, R21 ;  /* 0x0000763204157816 */ /* 0x040fe20000000015 */
[----:B------:R-:W-:Y:S01]  /*a990*/  IMAD.MOV.U32 R25, RZ, RZ, R14 ;  /* 0x000000ffff197224 */ /* 0x000fe200078e000e */
[----:B------:R-:W-:-:S07]  /*a9a0*/  PRMT R4, R4, 0x5410, R4 ;  /* 0x0000541004047816 */ /* 0x000fce0000000004 */
.L_x_12956:
[----:B------:R-:W-:Y:S05]  /*a9b0*/  BSYNC.RECONVERGENT B1 ;  /* 0x0000000000017941 */ /* 0x000fea0003800200 */
.L_x_12954:
        /* <DEDUP_REMOVED lines=16> */
.L_x_12958:
[----:B------:R-:W-:Y:S01]  /*aac0*/  IMAD.MOV.U32 R7, RZ, RZ, R6 ;  /* 0x000000ffff077224 */ /* 0x000fe200078e0006 */
[----:B------:R-:W-:Y:S01]  /*aad0*/  PRMT R14, R13, 0x7610, R14 ;  /* 0x000076100d0e7816 */ /* 0x000fe2000000000e */
[----:B------:R-:W-:Y:S01]  /*aae0*/  IMAD.MOV.U32 R6, RZ, RZ, R11 ;  /* 0x000000ffff067224 */ /* 0x000fe200078e000b */
[----:B------:R-:W-:-:S07]  /*aaf0*/  PRMT R13, R16, 0x7610, R13 ;  /* 0x00007610100d7816 */ /* 0x000fce000000000d */
.L_x_12959:
[----:B------:R-:W-:Y:S05]  /*ab00*/  BSYNC.RECONVERGENT B1 ;  /* 0x0000000000017941 */ /* 0x000fea0003800200 */
.L_x_12957:
        /* <DEDUP_REMOVED lines=9> */
.L_x_12961:
[----:B------:R-:W-:Y:S01]  /*aba0*/  IMAD.MOV.U32 R8, RZ, RZ, R7 ;  /* 0x000000ffff087224 */ /* 0x000fe200078e0007 */
[--C-:B------:R-:W-:Y:S01]  /*abb0*/  PRMT R13, R13, 0x5410, R14.reuse ;  /* 0x000054100d0d7816 */ /* 0x100fe2000000000e */
[----:B------:R-:W-:Y:S01]  /*abc0*/  IMAD.MOV.U32 R7, RZ, RZ, R9 ;  /* 0x000000ffff077224 */ /* 0x000fe200078e0009 */
[----:B------:R-:W-:-:S07]  /*abd0*/  PRMT R14, R12, 0x7610, R14 ;  /* 0x000076100c0e7816 */ /* 0x000fce000000000e */
.L_x_12962:
[----:B------:R-:W-:Y:S05]  /*abe0*/  BSYNC.RECONVERGENT B1 ;  /* 0x0000000000017941 */ /* 0x000fea0003800200 */
.L_x_12960:
        /* <DEDUP_REMOVED lines=9> */
.L_x_12964:
[----:B------:R-:W-:Y:S01]  /*ac80*/  IMAD.MOV.U32 R9, RZ, RZ, R8 ;  /* 0x000000ffff097224 */ /* 0x000fe200078e0008 */
[C---:B------:R-:W-:Y:S01]  /*ac90*/  PRMT R15, R13.reuse, 0x7632, R15 ;  /* 0x000076320d0f7816 */ /* 0x040fe2000000000f */
[----:B------:R-:W-:Y:S01]  /*aca0*/  IMAD.MOV.U32 R8, RZ, RZ, R19 ;  /* 0x000000ffff087224 */ /* 0x000fe200078e0013 */
[----:B------:R-:W-:-:S07]  /*acb0*/  PRMT R13, R13, 0x7610, R12 ;  /* 0x000076100d0d7816 */ /* 0x000fce000000000c */
.L_x_12965:
[----:B------:R-:W-:Y:S05]  /*acc0*/  BSYNC.RECONVERGENT B1 ;  /* 0x0000000000017941 */ /* 0x000fea0003800200 */
.L_x_12963:
        /* <DEDUP_REMOVED lines=9> */
.L_x_12967:
[----:B------:R-:W-:Y:S01]  /*ad60*/  IMAD.MOV.U32 R10, RZ, RZ, R9 ;  /* 0x000000ffff0a7224 */ /* 0x000fe200078e0009 */
[--C-:B------:R-:W-:Y:S01]  /*ad70*/  PRMT R14, R14, 0x5410, R15.reuse ;  /* 0x000054100e0e7816 */ /* 0x100fe2000000000f */
[----:B------:R-:W-:Y:S01]  /*ad80*/  IMAD.MOV.U32 R9, RZ, RZ, R22 ;  /* 0x000000ffff097224 */ /* 0x000fe200078e0016 */
[----:B------:R-:W-:-:S07]  /*ad90*/  PRMT R15, R18, 0x7610, R15 ;  /* 0x00007610120f7816 */ /* 0x000fce000000000f */
.L_x_12968:
[----:B------:R-:W-:Y:S05]  /*ada0*/  BSYNC.RECONVERGENT B1 ;  /* 0x0000000000017941 */ /* 0x000fea0003800200 */
.L_x_12966:
        /* <DEDUP_REMOVED lines=9> */
.L_x_12970:
[----:B------:R-:W-:Y:S01]  /*ae40*/  IMAD.MOV.U32 R16, RZ, RZ, R10 ;  /* 0x000000ffff107224 */ /* 0x000fe200078e000a */
[----:B------:R-:W-:Y:S01]  /*ae50*/  PRMT R15, R15, 0x7610, R14 ;  /* 0x000076100f0f7816 */ /* 0x000fe2000000000e */
[----:B------:R-:W-:Y:S01]  /*ae60*/  IMAD.MOV.U32 R10, RZ, RZ, R23 ;  /* 0x000000ffff0a7224 */ /* 0x000fe200078e0017 */
[----:B------:R-:W-:-:S07]  /*ae70*/  PRMT R14, R14, 0x7610, R21 ;  /* 0x000076100e0e7816 */ /* 0x000fce0000000015 */
.L_x_12971:
[----:B------:R-:W-:Y:S05]  /*ae80*/  BSYNC.RECONVERGENT B1 ;  /* 0x0000000000017941 */ /* 0x000fea0003800200 */
.L_x_12969:
        /* <DEDUP_REMOVED lines=9> */
.L_x_12973:
[----:B------:R-:W-:Y:S01]  /*af20*/  IMAD.MOV.U32 R2, RZ, RZ, R16 ;  /* 0x000000ffff027224 */ /* 0x000fe200078e0010 */
[C---:B------:R-:W-:Y:S01]  /*af30*/  PRMT R5, R15.reuse, 0x7632, R5 ;  /* 0x000076320f057816 */ /* 0x040fe20000000005 */
[----:B------:R-:W-:Y:S01]  /*af40*/  IMAD.MOV.U32 R16, RZ, RZ, R25 ;  /* 0x000000ffff107224 */ /* 0x000fe200078e0019 */
[----:B------:R-:W-:-:S07]  /*af50*/  PRMT R15, R15, 0x7610, R4 ;  /* 0x000076100f0f7816 */ /* 0x000fce0000000004 */
.L_x_12974:
[----:B------:R-:W-:Y:S05]  /*af60*/  BSYNC.RECONVERGENT B1 ;  /* 0x0000000000017941 */ /* 0x000fea0003800200 */
.L_x_12972:
        /* <DEDUP_REMOVED lines=8> */
.L_x_12975:
[----:B------:R-:W-:Y:S01]  /*aff0*/  PRMT R36, R21, 0x7610, R36 ;  /* 0x0000761015247816 */ /* 0x000fe20000000024 */
[----:B------:R-:W-:Y:S01]  /*b000*/  IMAD.MOV.U32 R4, RZ, RZ, R17 ;  /* 0x000000ffff047224 */ /* 0x000fe200078e0011 */
[----:B------:R-:W-:Y:S01]  /*b010*/  PRMT R21, R5, 0x7610, R21 ;  /* 0x0000761005157816 */ /* 0x000fe20000000015 */
[----:B------:R-:W-:-:S07]  /*b020*/  IMAD.MOV.U32 R17, RZ, RZ, R2 ;  /* 0x000000ffff117224 */ /* 0x000fce00078e0002 */
.L_x_12809:
[----:B------:R-:W-:Y:S05]  /*b030*/  BSYNC.RECONVERGENT B0 ;  /* 0x0000000000007941 */ /* 0x000fea0003800200 */
.L_x_12808:
        /* <DEDUP_REMOVED lines=35> */
.L_x_12979:
[----:B------:R-:W-:Y:S01]  /*b270*/  IMAD.MOV.U32 R29, RZ, RZ, R6 ;  /* 0x000000ffff1d7224 */ /* 0x000fe200078e0006 */
[----:B------:R-:W-:Y:S01]  /*b280*/  PRMT R22, R13, 0x7610, R22 ;  /* 0x000076100d167816 */ /* 0x000fe20000000016 */
[----:B------:R-:W-:Y:S01]  /*b290*/  IMAD.MOV.U32 R6, RZ, RZ, R7 ;  /* 0x000000ffff067224 */ /* 0x000fe200078e0007 */
[----:B------:R-:W-:-:S07]  /*b2a0*/  PRMT R13, R14, 0x7610, R13 ;  /* 0x000076100e0d7816 */ /* 0x000fce000000000d */
.L_x_12980:
[----:B------:R-:W-:Y:S05]  /*b2b0*/  BSYNC.RECONVERGENT B1 ;  /* 0x0000000000017941 */ /* 0x000fea0003800200 */
.L_x_12978:
        /* <DEDUP_REMOVED lines=9> */
.L_x_12982:
[----:B------:R-:W-:Y:S01]  /*b350*/  IMAD.MOV.U32 R24, RZ, RZ, R29 ;  /* 0x000000ffff187224 */ /* 0x000fe200078e001d */
[----:B------:R-:W-:Y:S01]  /*b360*/  PRMT R7, R22, 0x7610, R7 ;  /* 0x0000761016077816 */ /* 0x000fe20000000007 */
[----:B------:R-:W-:Y:S01]  /*b370*/  IMAD.MOV.U32 R29, RZ, RZ, R8 ;  /* 0x000000ffff1d7224 */ /* 0x000fe200078e0008 */
[----:B------:R-:W-:-:S07]  /*b380*/  PRMT R22, R13, 0x7632, R22 ;  /* 0x000076320d167816 */ /* 0x000fce0000000016 */
.L_x_12983:
[----:B------:R-:W-:Y:S05]  /*b390*/  BSYNC.RECONVERGENT B1 ;  /* 0x0000000000017941 */ /* 0x000fea0003800200 */
.L_x_12981:
        /* <DEDUP_REMOVED lines=9> */
.L_x_12985:
[----:B------:R-:W-:Y:S01]  /*b430*/  IMAD.MOV.U32 R31, RZ, RZ, R24 ;  /* 0x000000ffff1f7224 */ /* 0x000fe200078e0018 */
[----:B------:R-:W-:Y:S01]  /*b440*/  PRMT R7, R15, 0x5410, R7 ;  /* 0x000054100f077816 */ /* 0x000fe20000000007 */
[----:B------:R-:W-:-:S07]  /*b450*/  IMAD.MOV.U32 R24, RZ, RZ, R9 ;  /* 0x000000ffff187224 */ /* 0x000fce00078e0009 */
.L_x_12986:
[----:B------:R-:W-:Y:S05]  /*b460*/  BSYNC.RECONVERGENT B1 ;  /* 0x0000000000017941 */ /* 0x000fea0003800200 */
.L_x_12984:
        /* <DEDUP_REMOVED lines=9> */
.L_x_12988:
[----:B------:R-:W-:Y:S01]  /*b500*/  IMAD.MOV.U32 R9, RZ, RZ, R31 ;  /* 0x000000ffff097224 */ /* 0x000fe200078e001f */
[C---:B------:R-:W-:Y:S01]  /*b510*/  PRMT R8, R7.reuse, 0x7632, R8 ;  /* 0x0000763207087816 */ /* 0x040fe20000000008 */
[----:B------:R-:W-:Y:S01]  /*b520*/  IMAD.MOV.U32 R31, RZ, RZ, R10 ;  /* 0x000000ffff1f7224 */ /* 0x000fe200078e000a */
[----:B------:R-:W-:-:S07]  /*b530*/  PRMT R7, R7, 0x7610, R14 ;  /* 0x0000761007077816 */ /* 0x000fce000000000e */
.L_x_12989:
[----:B------:R-:W-:Y:S05]  /*b540*/  BSYNC.RECONVERGENT B1 ;  /* 0x0000000000017941 */ /* 0x000fea0003800200 */
.L_x_12987:
        /* <DEDUP_REMOVED lines=9> */
.L_x_12991:
[----:B------:R-:W-:Y:S01]  /*b5e0*/  IMAD.MOV.U32 R33, RZ, RZ, R9 ;  /* 0x000000ffff217224 */ /* 0x000fe200078e0009 */
[----:B------:R-:W-:Y:S01]  /*b5f0*/  PRMT R8, R15, 0x5432, R8 ;  /* 0x000054320f087816 */ /* 0x000fe20000000008 */
[----:B------:R-:W-:-:S07]  /*b600*/  IMAD.MOV.U32 R9, RZ, RZ, R16 ;  /* 0x000000ffff097224 */ /* 0x000fce00078e0010 */
.L_x_12992:
[----:B------:R-:W-:Y:S05]  /*b610*/  BSYNC.RECONVERGENT B1 ;  /* 0x0000000000017941 */ /* 0x000fea0003800200 */
.L_x_12990:
        /* <DEDUP_REMOVED lines=9> */
.L_x_12994:
[----:B------:R-:W-:Y:S01]  /*b6b0*/  IMAD.MOV.U32 R10, RZ, RZ, R33 ;  /* 0x000000ffff0a7224 */ /* 0x000fe200078e0021 */
[C---:B------:R-:W-:Y:S01]  /*b6c0*/  PRMT R14, R8.reuse, 0x7632, R14 ;  /* 0x00007632080e7816 */ /* 0x040fe2000000000e */
[----:B------:R-:W-:Y:S01]  /*b6d0*/  IMAD.MOV.U32 R33, RZ, RZ, R4 ;  /* 0x000000ffff217224 */ /* 0x000fe200078e0004 */
[----:B------:R-:W-:-:S07]  /*b6e0*/  PRMT R8, R8, 0x5410, R36 ;  /* 0x0000541008087816 */ /* 0x000fce0000000024 */
.L_x_12995:
[----:B------:R-:W-:Y:S05]  /*b6f0*/  BSYNC.RECONVERGENT B1 ;  /* 0x0000000000017941 */ /* 0x000fea0003800200 */
.L_x_12993:
        /* <DEDUP_REMOVED lines=9> */
.L_x_12997:
[----:B------:R-:W-:Y:S01]  /*b790*/  MOV R4, R10 ;  /* 0x0000000a00047202 */ /* 0x000fe20000000f00 */
[----:B------:R-:W-:Y:S01]  /*b7a0*/  IMAD.MOV.U32 R10, RZ, RZ, R17 ;  /* 0x000000ffff0a7224 */ /* 0x000fe200078e0011 */
[--C-:B------:R-:W-:Y:S02]  /*b7b0*/  PRMT R13, R13, 0x5410, R14.reuse ;  /* 0x000054100d0d7816 */ /* 0x100fe4000000000e */
[----:B------:R-:W-:-:S07]  /*b7c0*/  PRMT R14, R21, 0x7610, R14 ;  /* 0x00007610150e7816 */ /* 0x000fce000000000e */
.L_x_12998:
[----:B------:R-:W-:Y:S05]  /*b7d0*/  BSYNC.RECONVERGENT B1 ;  /* 0x0000000000017941 */ /* 0x000fea0003800200 */
.L_x_12996:
        /* <DEDUP_REMOVED lines=16> */
.L_x_13000:
[----:B------:R-:W-:Y:S01]  /*b8e0*/  IMAD.MOV.U32 R15, RZ, RZ, R6 ;  /* 0x000000ffff0f7224 */ /* 0x000fe200078e0006 */
[----:B------:R-:W-:Y:S01]  /*b8f0*/  PRMT R16, R13, 0x7610, R16 ;  /* 0x000076100d107816 */ /* 0x000fe20000000010 */
[----:B------:R-:W-:Y:S01]  /*b900*/  IMAD.MOV.U32 R6, RZ, RZ, R29 ;  /* 0x000000ffff067224 */ /* 0x000fe200078e001d */
[----:B------:R-:W-:-:S07]  /*b910*/  PRMT R13, R22, 0x7610, R13 ;  /* 0x00007610160d7816 */ /* 0x000fce000000000d */
.L_x_13001:
[----:B------:R-:W-:Y:S05]  /*b920*/  BSYNC.RECONVERGENT B1 ;  /* 0x0000000000017941 */ /* 0x000fea0003800200 */
.L_x_12999:
        /* <DEDUP_REMOVED lines=9> */
.L_x_13003:
[----:B------:R-:W-:Y:S01]  /*b9c0*/  IMAD.MOV.U32 R22, RZ, RZ, R15 ;  /* 0x000000ffff167224 */ /* 0x000fe200078e000f */
[----:B------:R-:W-:Y:S01]  /*b9d0*/  PRMT R17, R16, 0x7610, R17 ;  /* 0x0000761010117816 */ /* 0x000fe20000000011 */
[----:B------:R-:W-:Y:S01]  /*b9e0*/  IMAD.MOV.U32 R15, RZ, RZ, R24 ;  /* 0x000000ffff0f7224 */ /* 0x000fe200078e0018 */
[----:B------:R-:W-:-:S07]  /*b9f0*/  PRMT R16, R7, 0x7610, R16 ;  /* 0x0000761007107816 */ /* 0x000fce0000000010 */
.L_x_13004:
[----:B------:R-:W-:Y:S05]  /*ba00*/  BSYNC.RECONVERGENT B1 ;  /* 0x0000000000017941 */ /* 0x000fea0003800200 */
.L_x_13002:
        /* <DEDUP_REMOVED lines=9> */
.L_x_13006:
[----:B------:R-:W-:Y:S01]  /*baa0*/  IMAD.MOV.U32 R24, RZ, RZ, R22 ;  /* 0x000000ffff187224 */ /* 0x000fe200078e0016 */
[----:B------:R-:W-:Y:S01]  /*bab0*/  PRMT R14, R14, 0x5410, R17 ;  /* 0x000054100e0e7816 */ /* 0x000fe20000000011 */
[----:B------:R-:W-:Y:S01]  /*bac0*/  IMAD.MOV.U32 R22, RZ, RZ, R31 ;  /* 0x000000ffff167224 */ /* 0x000fe200078e001f */
[----:B------:R-:W-:-:S07]  /*bad0*/  PRMT R17, R7, 0x7632, R17 ;  /* 0x0000763207117816 */ /* 0x000fce0000000011 */
.L_x_13007:
[----:B------:R-:W-:Y:S05]  /*bae0*/  BSYNC.RECONVERGENT B1 ;  /* 0x0000000000017941 */ /* 0x000fea0003800200 */
.L_x_13005:
        /* <DEDUP_REMOVED lines=9> */
.L_x_13009:
[----:B------:R-:W-:Y:S01]  /*bb80*/  IMAD.MOV.U32 R26, RZ, RZ, R24 ;  /* 0x000000ffff1a7224 */ /* 0x000fe200078e0018 */
[----:B------:R-:W-:Y:S01]  /*bb90*/  PRMT R7, R7, 0x7610, R14 ;  /* 0x0000761007077816 */ /* 0x000fe2000000000e */
[----:B------:R-:W-:Y:S01]  /*bba0*/  IMAD.MOV.U32 R24, RZ, RZ, R9 ;  /* 0x000000ffff187224 */ /* 0x000fe200078e0009 */
[----:B------:R-:W-:-:S07]  /*bbb0*/  PRMT R14, R14, 0x5410, R8 ;  /* 0x000054100e0e7816 */ /* 0x000fce0000000008 */
.L_x_13010:
[----:B------:R-:W-:Y:S05]  /*bbc0*/  BSYNC.RECONVERGENT B1 ;  /* 0x0000000000017941 */ /* 0x000fea0003800200 */
.L_x_13008:
        /* <DEDUP_REMOVED lines=9> */
.L_x_13012:
[----:B------:R-:W-:Y:S01]  /*bc60*/  IMAD.MOV.U32 R9, RZ, RZ, R26 ;  /* 0x000000ffff097224 */ /* 0x000fe200078e001a */
[----:B------:R-:W-:Y:S01]  /*bc70*/  PRMT R7, R7, 0x7632, R8 ;  /* 0x0000763207077816 */ /* 0x000fe20000000008 */
[----:B------:R-:W-:-:S07]  /*bc80*/  IMAD.MOV.U32 R26, RZ, RZ, R33 ;  /* 0x000000ffff1a7224 */ /* 0x000fce00078e0021 */
.L_x_13013:
[----:B------:R-:W-:Y:S05]  /*bc90*/  BSYNC.RECONVERGENT B1 ;  /* 0x0000000000017941 */ /* 0x000fea0003800200 */
.L_x_13011:
        /* <DEDUP_REMOVED lines=9> */
.L_x_13015:
[----:B------:R-:W-:Y:S01]  /*bd30*/  IMAD.MOV.U32 R21, RZ, RZ, R9 ;  /* 0x000000ffff157224 */ /* 0x000fe200078e0009 */
[----:B------:R-:W-:Y:S01]  /*bd40*/  PRMT R8, R7, 0x7610, R8 ;  /* 0x0000761007087816 */ /* 0x000fe20000000008 */
[----:B------:R-:W-:Y:S01]  /*bd50*/  IMAD.MOV.U32 R9, RZ, RZ, R10 ;  /* 0x000000ffff097224 */ /* 0x000fe200078e000a */
[----:B------:R-:W-:-:S07]  /*bd60*/  PRMT R7, R14, 0x7610, R7 ;  /* 0x000076100e077816 */ /* 0x000fce0000000007 */
.L_x_13016:
[----:B------:R-:W-:Y:S05]  /*bd70*/  BSYNC.RECONVERGENT B1 ;  /* 0x0000000000017941 */ /* 0x000fea0003800200 */
.L_x_13014:
        /* <DEDUP_REMOVED lines=9> */
.L_x_13018:
[----:B------:R-:W-:Y:S01]  /*be10*/  IMAD.MOV.U32 R10, RZ, RZ, R21 ;  /* 0x000000ffff0a7224 */ /* 0x000fe200078e0015 */
[----:B------:R-:W-:Y:S01]  /*be20*/  PRMT R8, R13, 0x5432, R8 ;  /* 0x000054320d087816 */ /* 0x000fe20000000008 */
[----:B------:R-:W-:-:S07]  /*be30*/  IMAD.MOV.U32 R21, RZ, RZ, R4 ;  /* 0x000000ffff157224 */ /* 0x000fce00078e0004 */
.L_x_13019:
[----:B------:R-:W-:Y:S05]  /*be40*/  BSYNC.RECONVERGENT B1 ;  /* 0x0000000000017941 */ /* 0x000fea0003800200 */
.L_x_13017:
        /* <DEDUP_REMOVED lines=16> */
.L_x_13021:
[----:B------:R-:W-:Y:S01]  /*bf50*/  IMAD.MOV.U32 R27, RZ, RZ, R6 ;  /* 0x000000ffff1b7224 */ /* 0x000fe200078e0006 */
[----:B------:R-:W-:Y:S01]  /*bf60*/  PRMT R4, R13, 0x7610, R4 ;  /* 0x000076100d047816 */ /* 0x000fe20000000004 */
[----:B------:R-:W-:Y:S01]  /*bf70*/  IMAD.MOV.U32 R6, RZ, RZ, R15 ;  /* 0x000000ffff067224 */ /* 0x000fe200078e000f */
[----:B------:R-:W-:-:S07]  /*bf80*/  PRMT R13, R16, 0x7610, R13 ;  /* 0x00007610100d7816 */ /* 0x000fce000000000d */
.L_x_13022:
[----:B------:R-:W-:Y:S05]  /*bf90*/  BSYNC.RECONVERGENT B1 ;  /* 0x0000000000017941 */ /* 0x000fea0003800200 */
.L_x_13020:
        /* <DEDUP_REMOVED lines=9> */
.L_x_13024:
[----:B------:R-:W-:Y:S01]  /*c030*/  IMAD.MOV.U32 R15, RZ, RZ, R27 ;  /* 0x000000ffff0f7224 */ /* 0x000fe200078e001b */
[----:B------:R-:W-:Y:S01]  /*c040*/  PRMT R4, R17, 0x5410, R4 ;  /* 0x0000541011047816 */ /* 0x000fe20000000004 */
[----:B------:R-:W-:-:S07]  /*c050*/  IMAD.MOV.U32 R27, RZ, RZ, R22 ;  /* 0x000000ffff1b7224 */ /* 0x000fce00078e0016 */
.L_x_13025:
[----:B------:R-:W-:Y:S05]  /*c060*/  BSYNC.RECONVERGENT B1 ;  /* 0x0000000000017941 */ /* 0x000fea0003800200 */
.L_x_13023:
        /* <DEDUP_REMOVED lines=9> */
.L_x_13027:
[C---:B------:R-:W-:Y:S01]  /*c100*/  PRMT R14, R4.reuse, 0x7632, R14 ;  /* 0x00007632040e7816 */ /* 0x040fe2000000000e */
[----:B------:R-:W-:Y:S02]  /*c110*/  IMAD.MOV.U32 R17, RZ, RZ, R15 ;  /* 0x000000ffff117224 */ /* 0x000fe400078e000f */
[----:B------:R-:W-:Y:S01]  /*c120*/  IMAD.MOV.U32 R15, RZ, RZ, R24 ;  /* 0x000000ffff0f7224 */ /* 0x000fe200078e0018 */
[----:B------:R-:W-:-:S07]  /*c130*/  PRMT R4, R4, 0x7610, R14 ;  /* 0x0000761004047816 */ /* 0x000fce000000000e */
.L_x_13028:
[----:B------:R-:W-:Y:S05]  /*c140*/  BSYNC.RECONVERGENT B1 ;  /* 0x0000000000017941 */ /* 0x000fea0003800200 */
.L_x_13026:
        /* <DEDUP_REMOVED lines=9> */
.L_x_13030:
[----:B------:R-:W-:Y:S01]  /*c1e0*/  IMAD.MOV.U32 R16, RZ, RZ, R17 ;  /* 0x000000ffff107224 */ /* 0x000fe200078e0011 */
[----:B------:R-:W-:Y:S01]  /*c1f0*/  PRMT R22, R14, 0x7610, R22 ;  /* 0x000076100e167816 */ /* 0x000fe20000000016 */
[----:B------:R-:W-:Y:S01]  /*c200*/  IMAD.MOV.U32 R17, RZ, RZ, R26 ;  /* 0x000000ffff117224 */ /* 0x000fe200078e001a */
[----:B------:R-:W-:-:S07]  /*c210*/  PRMT R14, R7, 0x7632, R14 ;  /* 0x00007632070e7816 */ /* 0x000fce000000000e */
.L_x_13031:
[----:B------:R-:W-:Y:S05]  /*c220*/  BSYNC.RECONVERGENT B1 ;  /* 0x0000000000017941 */ /* 0x000fea0003800200 */
.L_x_13029:
        /* <DEDUP_REMOVED lines=9> */
.L_x_13033:
[----:B------:R-:W-:Y:S01]  /*c2c0*/  PRMT R7, R7, 0x5410, R22 ;  /* 0x0000541007077816 */ /* 0x000fe20000000016 */
[----:B------:R-:W-:Y:S02]  /*c2d0*/  IMAD.MOV.U32 R24, RZ, RZ, R16 ;  /* 0x000000ffff187224 */ /* 0x000fe400078e0010 */
[----:B------:R-:W-:Y:S01]  /*c2e0*/  IMAD.MOV.U32 R16, RZ, RZ, R9 ;  /* 0x000000ffff107224 */ /* 0x000fe200078e0009 */
[----:B------:R-:W-:-:S07]  /*c2f0*/  PRMT R22, R7, 0x7610, R22 ;  /* 0x0000761007167816 */ /* 0x000fce0000000016 */
.L_x_13034:
[----:B------:R-:W-:Y:S05]  /*c300*/  BSYNC.RECONVERGENT B1 ;  /* 0x0000000000017941 */ /* 0x000fea0003800200 */
.L_x_13032:
        /* <DEDUP_REMOVED lines=9> */
.L_x_13036:
[----:B------:R-:W-:Y:S01]  /*c3a0*/  IMAD.MOV.U32 R9, RZ, RZ, R24 ;  /* 0x000000ffff097224 */ /* 0x000fe200078e0018 */
[----:B------:R-:W-:Y:S01]  /*c3b0*/  PRMT R13, R13, 0x7610, R7 ;  /* 0x000076100d0d7816 */ /* 0x000fe20000000007 */
[----:B------:R-:W-:Y:S01]  /*c3c0*/  IMAD.MOV.U32 R24, RZ, RZ, R21 ;  /* 0x000000ffff187224 */ /* 0x000fe200078e0015 */
[----:B------:R-:W-:-:S07]  /*c3d0*/  PRMT R7, R7, 0x5410, R8 ;  /* 0x0000541007077816 */ /* 0x000fce0000000008 */
.L_x_13037:
[----:B------:R-:W-:Y:S05]  /*c3e0*/  BSYNC.RECONVERGENT B1 ;  /* 0x0000000000017941 */ /* 0x000fea0003800200 */
.L_x_13035:
        /* <DEDUP_REMOVED lines=9> */
.L_x_13039:
[----:B------:R-:W-:Y:S01]  /*c480*/  IMAD.MOV.U32 R21, RZ, RZ, R9 ;  /* 0x000000ffff157224 */ /* 0x000fe200078e0009 */
[C---:B------:R-:W-:Y:S01]  /*c490*/  PRMT R7, R13.reuse, 0x7632, R7 ;  /* 0x000076320d077816 */ /* 0x040fe20000000007 */
[----:B------:R-:W-:Y:S01]  /*c4a0*/  IMAD.MOV.U32 R9, RZ, RZ, R10 ;  /* 0x000000ffff097224 */ /* 0x000fe200078e000a */
[----:B------:R-:W-:-:S07]  /*c4b0*/  PRMT R13, R13, 0x7610, R8 ;  /* 0x000076100d0d7816 */ /* 0x000fce0000000008 */
.L_x_13040:
[----:B------:R-:W-:Y:S05]  /*c4c0*/  BSYNC.RECONVERGENT B1 ;  /* 0x0000000000017941 */ /* 0x000fea0003800200 */
.L_x_13038:
        /* <DEDUP_REMOVED lines=16> */
.L_x_13042:
[----:B------:R-:W-:Y:S01]  /*c5d0*/  IMAD.MOV.U32 R8, RZ, RZ, R6 ;  /* 0x000000ffff087224 */ /* 0x000fe200078e0006 */
[----:B------:R-:W-:Y:S01]  /*c5e0*/  PRMT R10, R13, 0x7610, R10 ;  /* 0x000076100d0a7816 */ /* 0x000fe2000000000a */
[----:B------:R-:W-:Y:S01]  /*c5f0*/  IMAD.MOV.U32 R6, RZ, RZ, R27 ;  /* 0x000000ffff067224 */ /* 0x000fe200078e001b */
[----:B------:R-:W-:-:S07]  /*c600*/  PRMT R13, R4, 0x7610, R13 ;  /* 0x00007610040d7816 */ /* 0x000fce000000000d */
.L_x_13043:
[----:B------:R-:W-:Y:S05]  /*c610*/  BSYNC.RECONVERGENT B1 ;  /* 0x0000000000017941 */ /* 0x000fea0003800200 */
.L_x_13041:
        /* <DEDUP_REMOVED lines=9> */
.L_x_13045:
[----:B------:R-:W-:Y:S01]  /*c6b0*/  IMAD.MOV.U32 R18, RZ, RZ, R8 ;  /* 0x000000ffff127224 */ /* 0x000fe200078e0008 */
[----:B------:R-:W-:Y:S01]  /*c6c0*/  PRMT R10, R4, 0x5432, R10 ;  /* 0x00005432040a7816 */ /* 0x000fe2000000000a */
[----:B------:R-:W-:-:S07]  /*c6d0*/  IMAD.MOV.U32 R8, RZ, RZ, R15 ;  /* 0x000000ffff087224 */ /* 0x000fce00078e000f */
.L_x_13046:
[----:B------:R-:W-:Y:S05]  /*c6e0*/  BSYNC.RECONVERGENT B1 ;  /* 0x0000000000017941 */ /* 0x000fea0003800200 */
.L_x_13044:
        /* <DEDUP_REMOVED lines=9> */
.L_x_13048:
[----:B------:R-:W-:Y:S01]  /*c780*/  IMAD.MOV.U32 R15, RZ, RZ, R18 ;  /* 0x000000ffff0f7224 */ /* 0x000fe200078e0012 */
[----:B------:R-:W-:Y:S01]  /*c790*/  PRMT R4, R4, 0x7610, R10 ;  /* 0x0000761004047816 */ /* 0x000fe2000000000a */
[----:B------:R-:W-:Y:S01]  /*c7a0*/  IMAD.MOV.U32 R18, RZ, RZ, R17 ;  /* 0x000000ffff127224 */ /* 0x000fe200078e0011 */
[----:B------:R-:W-:-:S07]  /*c7b0*/  PRMT R10, R10, 0x5410, R14 ;  /* 0x000054100a0a7816 */ /* 0x000fce000000000e */
.L_x_13049:
[----:B------:R-:W-:Y:S05]  /*c7c0*/  BSYNC.RECONVERGENT B1 ;  /* 0x0000000000017941 */ /* 0x000fea0003800200 */
.L_x_13047:
[----:B------:R-:W-:Y:S01]  /*c7d0*/  HSETP2.GT.AND P0, PT, R4.H1_H1, R22.H0_H0, PT ;  /* 0x2000001604007234 */ /* 0x000fe20003f04c00 */
[----:B------:R-:W-:Y:S04]  /*c7e0*/  BSSY.RECONVERGENT B1, `(.L_x_13050) ;  /* 0x000000b000017945 */ /* 0x000fe80003800200 */
[----:B------:R-:W-:-:S13]  /*c7f0*/  ISETP.EQ.OR P0, PT, R16, -0x1, P0 ;  /* 0xffffffff1000780c */ /* 0x000fda0000702670 */
[----:B------:R-:W-:Y:S05]  /*c800*/  @P0 BRA `(.L_x_13051) ;  /* 0x0000000000140947 */ /* 0x000fea0003800000 */
[-C--:B------:R-:W-:Y:S02]  /*c810*/  ISETP.GE.AND P0, PT, R15, R16.reuse, PT ;  /* 0x000000100f00720c */ /* 0x080fe40003f06270 */
[----:B------:R-:W-:-:S11]  /*c820*/  MOV R17, R16 ;  /* 0x0000001000117202 */ /* 0x000fd60000000f00 */
[----:B------:R-:W-:Y:S02]  /*c830*/  HSETP2.NEU.OR P0, PT, R4.H1_H1, R22.H0_H0, P0 ;  /* 0x2000001604007234 */ /* 0x000fe4000070dc20 */
[----:B------:R-:W-:-:S11]  /*c840*/  PRMT R4, R22, 0x7610, R4 ;  /* 0x0000761016047816 */ /* 0x000fd60000000004 */
[----:B------:R-:W-:Y:S05]  /*c850*/  @P0 BRA `(.L_x_13052) ;  /* 0x00000000000c0947 */ /* 0x000fea0003800000 */
.L_x_13051:
[----:B------:R-:W-:Y:S01]  /*c860*/  IMAD.MOV.U32 R17, RZ, RZ, R15 ;  /* 0x000000ffff117224 */ /* 0x000fe200078e000f */
[----:B------:R-:W-:Y:S01]  /*c870*/  PRMT R4, R4, 0x5432, R22 ;  /* 0x0000543204047816 */ /* 0x000fe20000000016 */
[----:B------:R-:W-:-:S07]  /*c880*/  IMAD.MOV.U32 R15, RZ, RZ, R16 ;  /* 0x000000ffff0f7224 */ /* 0x000fce00078e0010 */
.L_x_13052:
[----:B------:R-:W-:Y:S05]  /*c890*/  BSYNC.RECONVERGENT B1 ;  /* 0x0000000000017941 */ /* 0x000fea0003800200 */
.L_x_13050:
        /* <DEDUP_REMOVED lines=9> */
.L_x_13054:
[----:B------:R-:W-:Y:S01]  /*c930*/  IMAD.MOV.U32 R14, RZ, RZ, R17 ;  /* 0x000000ffff0e7224 */ /* 0x000fe200078e0011 */
[----:B------:R-:W-:Y:S01]  /*c940*/  PRMT R16, R4, 0x7610, R16 ;  /* 0x0000761004107816 */ /* 0x000fe20000000010 */
[----:B------:R-:W-:Y:S01]  /*c950*/  IMAD.MOV.U32 R17, RZ, RZ, R24 ;  /* 0x000000ffff117224 */ /* 0x000fe200078e0018 */
[----:B------:R-:W-:-:S07]  /*c960*/  PRMT R4, R7, 0x7632, R4 ;  /* 0x0000763207047816 */ /* 0x000fce0000000004 */
.L_x_13055:
[----:B------:R-:W-:Y:S05]  /*c970*/  BSYNC.RECONVERGENT B1 ;  /* 0x0000000000017941 */ /* 0x000fea0003800200 */
.L_x_13053:
        /* <DEDUP_REMOVED lines=9> */
.L_x_13057:
[----:B------:R-:W-:Y:S01]  /*ca10*/  IMAD.MOV.U32 R22, RZ, RZ, R14 ;  /* 0x000000ffff167224 */ /* 0x000fe200078e000e */
[----:B------:R-:W-:Y:S01]  /*ca20*/  PRMT R24, R16, 0x7610, R24 ;  /* 0x0000761010187816 */ /* 0x000fe20000000018 */
[----:B------:R-:W-:Y:S01]  /*ca30*/  IMAD.MOV.U32 R14, RZ, RZ, R9 ;  /* 0x000000ffff0e7224 */ /* 0x000fe200078e0009 */
[----:B------:R-:W-:-:S07]  /*ca40*/  PRMT R16, R13, 0x7632, R16 ;  /* 0x000076320d107816 */ /* 0x000fce0000000010 */
.L_x_13058:
[----:B------:R-:W-:Y:S05]  /*ca50*/  BSYNC.RECONVERGENT B1 ;  /* 0x0000000000017941 */ /* 0x000fea0003800200 */
.L_x_13056:
        /* <DEDUP_REMOVED lines=9> */
.L_x_13060:
[----:B------:R-:W-:Y:S01]  /*caf0*/  PRMT R7, R7, 0x5410, R24 ;  /* 0x0000541007077816 */ /* 0x000fe20000000018 */
[----:B------:R-:W-:Y:S02]  /*cb00*/  IMAD.MOV.U32 R9, RZ, RZ, R22 ;  /* 0x000000ffff097224 */ /* 0x000fe400078e0016 */
[----:B------:R-:W-:Y:S01]  /*cb10*/  IMAD.MOV.U32 R22, RZ, RZ, R21 ;  /* 0x000000ffff167224 */ /* 0x000fe200078e0015 */
[----:B------:R-:W-:-:S07]  /*cb20*/  PRMT R24, R7, 0x7610, R24 ;  /* 0x0000761007187816 */ /* 0x000fce0000000018 */
.L_x_13061:
[----:B------:R-:W-:Y:S05]  /*cb30*/  BSYNC.RECONVERGENT B1 ;  /* 0x0000000000017941 */ /* 0x000fea0003800200 */
.L_x_13059:
        /* <DEDUP_REMOVED lines=16> */
.L_x_13063:
[----:B------:R-:W-:Y:S01]  /*cc40*/  IMAD.MOV.U32 R21, RZ, RZ, R6 ;  /* 0x000000ffff157224 */ /* 0x000fe200078e0006 */
[----:B------:R-:W-:Y:S01]  /*cc50*/  PRMT R7, R13, 0x7610, R7 ;  /* 0x000076100d077816 */ /* 0x000fe20000000007 */
[----:B------:R-:W-:Y:S01]  /*cc60*/  IMAD.MOV.U32 R6, RZ, RZ, R8 ;  /* 0x000000ffff067224 */ /* 0x000fe200078e0008 */
[----:B------:R-:W-:-:S07]  /*cc70*/  PRMT R13, R10, 0x7610, R13 ;  /* 0x000076100a0d7816 */ /* 0x000fce000000000d */
.L_x_13064:
[----:B------:R-:W-:Y:S05]  /*cc80*/  BSYNC.RECONVERGENT B1 ;  /* 0x0000000000017941 */ /* 0x000fea0003800200 */
.L_x_13062:
        /* <DEDUP_REMOVED lines=9> */
.L_x_13066:
[----:B------:R-:W-:Y:S01]  /*cd20*/  IMAD.MOV.U32 R8, RZ, RZ, R21 ;  /* 0x000000ffff087224 */ /* 0x000fe200078e0015 */
[--C-:B------:R-:W-:Y:S01]  /*cd30*/  PRMT R13, R13, 0x5410, R7.reuse ;  /* 0x000054100d0d7816 */ /* 0x100fe20000000007 */
[----:B------:R-:W-:Y:S01]  /*cd40*/  IMAD.MOV.U32 R21, RZ, RZ, R18 ;  /* 0x000000ffff157224 */ /* 0x000fe200078e0012 */
[----:B------:R-:W-:-:S07]  /*cd50*/  PRMT R7, R10, 0x7632, R7 ;  /* 0x000076320a077816 */ /* 0x000fce0000000007 */
.L_x_13067:
[----:B------:R-:W-:Y:S05]  /*cd60*/  BSYNC.RECONVERGENT B1 ;  /* 0x0000000000017941 */ /* 0x000fea0003800200 */
.L_x_13065:
        /* <DEDUP_REMOVED lines=9> */
.L_x_13069:
[----:B------:R-:W-:Y:S01]  /*ce00*/  IMAD.MOV.U32 R10, RZ, RZ, R8 ;  /* 0x000000ffff0a7224 */ /* 0x000fe200078e0008 */
[----:B------:R-:W-:Y:S01]  /*ce10*/  PRMT R16, R16, 0x7610, R13 ;  /* 0x0000761010107816 */ /* 0x000fe2000000000d */
[----:B------:R-:W-:Y:S01]  /*ce20*/  IMAD.MOV.U32 R8, RZ, RZ, R15 ;  /* 0x000000ffff087224 */ /* 0x000fe200078e000f */
[----:B------:R-:W-:-:S07]  /*ce30*/  PRMT R13, R13, 0x7610, R4 ;  /* 0x000076100d0d7816 */ /* 0x000fce0000000004 */
.L_x_13070:
[----:B------:R-:W-:Y:S05]  /*ce40*/  BSYNC.RECONVERGENT B1 ;  /* 0x0000000000017941 */ /* 0x000fea0003800200 */
.L_x_13068:
        /* <DEDUP_REMOVED lines=9> */
.L_x_13072:
[----:B------:R-:W-:Y:S01]  /*cee0*/  PRMT R4, R4, 0x7610, R16 ;  /* 0x0000761004047816 */ /* 0x000fe20000000010 */
[----:B------:R-:W-:Y:S02]  /*cef0*/  IMAD.MOV.U32 R15, RZ, RZ, R10 ;  /* 0x000000ffff0f7224 */ /* 0x000fe400078e000a */
[----:B------:R-:W-:Y:S01]  /*cf00*/  IMAD.MOV.U32 R10, RZ, RZ, R17 ;  /* 0x000000ffff0a7224 */ /* 0x000fe200078e0011 */
[----:B------:R-:W-:-:S07]  /*cf10*/  PRMT R16, R16, 0x5410, R4 ;  /* 0x0000541010107816 */ /* 0x000fce0000000004 */
.L_x_13073:
[----:B------:R-:W-:Y:S05]  /*cf20*/  BSYNC.RECONVERGENT B1 ;  /* 0x0000000000017941 */ /* 0x000fea0003800200 */
.L_x_13071:
        /* <DEDUP_REMOVED lines=9> */
.L_x_13075:
[----:B------:R-:W-:Y:S01]  /*cfc0*/  IMAD.MOV.U32 R17, RZ, RZ, R15 ;  /* 0x000000ffff117224 */ /* 0x000fe200078e000f */
[----:B------:R-:W-:Y:S01]  /*cfd0*/  PRMT R18, R18, 0x7610, R4 ;  /* 0x0000761012127816 */ /* 0x000fe20000000004 */
[----:B------:R-:W-:Y:S01]  /*cfe0*/  IMAD.MOV.U32 R15, RZ, RZ, R14 ;  /* 0x000000ffff0f7224 */ /* 0x000fe200078e000e */
[----:B------:R-:W-:-:S07]  /*cff0*/  PRMT R4, R4, 0x5410, R16 ;  /* 0x0000541004047816 */ /* 0x000fce0000000010 */
.L_x_13076:
[----:B------:R-:W-:Y:S05]  /*d000*/  BSYNC.RECONVERGENT B1 ;  /* 0x0000000000017941 */ /* 0x000fea0003800200 */
.L_x_13074:
        /* <DEDUP_REMOVED lines=9> */
.L_x_13078:
[----:B------:R-:W-:Y:S01]  /*d0a0*/  IMAD.MOV.U32 R14, RZ, RZ, R17 ;  /* 0x000000ffff0e7224 */ /* 0x000fe200078e0011 */
[C---:B------:R-:W-:Y:S01]  /*d0b0*/  PRMT R4, R18.reuse, 0x7632, R4 ;  /* 0x0000763212047816 */ /* 0x040fe20000000004 */
[----:B------:R-:W-:Y:S01]  /*d0c0*/  IMAD.MOV.U32 R17, RZ, RZ, R22 ;  /* 0x000000ffff117224 */ /* 0x000fe200078e0016 */
[----:B------:R-:W-:-:S07]  /*d0d0*/  PRMT R18, R18, 0x5410, R24 ;  /* 0x0000541012127816 */ /* 0x000fce0000000018 */
.L_x_13079:
[----:B------:R-:W-:Y:S05]  /*d0e0*/  BSYNC.RECONVERGENT B1 ;  /* 0x0000000000017941 */ /* 0x000fea0003800200 */
.L_x_13077:
        /* <DEDUP_REMOVED lines=9> */
.L_x_13081:
[----:B------:R-:W-:Y:S01]  /*d180*/  IMAD.MOV.U32 R22, RZ, RZ, R14 ;  /* 0x000000ffff167224 */ /* 0x000fe200078e000e */
[----:B------:R-:W-:Y:S01]  /*d190*/  PRMT R16, R4, 0x7610, R16 ;  /* 0x0000761004107816 */ /* 0x000fe20000000010 */
[----:B------:R-:W-:Y:S01]  /*d1a0*/  IMAD.MOV.U32 R14, RZ, RZ, R9 ;  /* 0x000000ffff0e7224 */ /* 0x000fe200078e0009 */
[----:B------:R-:W-:-:S07]  /*d1b0*/  PRMT R4, R7, 0x7632, R4 ;  /* 0x0000763207047816 */ /* 0x000fce0000000004 */
.L_x_13082:
[----:B------:R-:W-:Y:S05]  /*d1c0*/  BSYNC.RECONVERGENT B1 ;  /* 0x0000000000017941 */ /* 0x000fea0003800200 */
.L_x_13080:
        /* <DEDUP_REMOVED lines=16> */
.L_x_13084:
[----:B------:R-:W-:Y:S01]  /*d2d0*/  IMAD.MOV.U32 R9, RZ, RZ, R6 ;  /* 0x000000ffff097224 */ /* 0x000fe200078e0006 */
[----:B------:R-:W-:Y:S01]  /*d2e0*/  PRMT R12, R13, 0x7610, R12 ;  /* 0x000076100d0c7816 */ /* 0x000fe2000000000c */
[----:B------:R-:W-:Y:S01]  /*d2f0*/  IMAD.MOV.U32 R6, RZ, RZ, R21 ;  /* 0x000000ffff067224 */ /* 0x000fe200078e0015 */
[----:B------:R-:W-:-:S07]  /*d300*/  PRMT R13, R7, 0x7610, R13 ;  /* 0x00007610070d7816 */ /* 0x000fce000000000d */
.L_x_13085:
[----:B------:R-:W-:Y:S05]  /*d310*/  BSYNC.RECONVERGENT B1 ;  /* 0x0000000000017941 */ /* 0x000fea0003800200 */
.L_x_13083:
        /* <DEDUP_REMOVED lines=9> */
.L_x_13087:
[----:B------:R-:W-:Y:S01]  /*d3b0*/  IMAD.MOV.U32 R7, RZ, RZ, R9 ;  /* 0x000000ffff077224 */ /* 0x000fe200078e0009 */
[----:B------:R-:W-:Y:S01]  /*d3c0*/  PRMT R12, R13, 0x5432, R12 ;  /* 0x000054320d0c7816 */ /* 0x000fe2000000000c */
[----:B------:R-:W-:-:S07]  /*d3d0*/  IMAD.MOV.U32 R9, RZ, RZ, R8 ;  /* 0x000000ffff097224 */ /* 0x000fce00078e0008 */
.L_x_13088:
[----:B------:R-:W-:Y:S05]  /*d3e0*/  BSYNC.RECONVERGENT B1 ;  /* 0x0000000000017941 */ /* 0x000fea0003800200 */
.L_x_13086:
        /* <DEDUP_REMOVED lines=9> */
.L_x_13090:
[----:B------:R-:W-:Y:S01]  /*d480*/  IMAD.MOV.U32 R8, RZ, RZ, R7 ;  /* 0x000000ffff087224 */ /* 0x000fe200078e0007 */
[----:B------:R-:W-:Y:S01]  /*d490*/  PRMT R13, R13, 0x7610, R12 ;  /* 0x000076100d0d7816 */ /* 0x000fe2000000000c */
[----:B------:R-:W-:Y:S01]  /*d4a0*/  IMAD.MOV.U32 R7, RZ, RZ, R10 ;  /* 0x000000ffff077224 */ /* 0x000fe200078e000a */
[----:B------:R-:W-:-:S07]  /*d4b0*/  PRMT R12, R12, 0x7610, R16 ;  /* 0x000076100c0c7816 */ /* 0x000fce0000000010 */
.L_x_13091:
[----:B------:R-:W-:Y:S05]  /*d4c0*/  BSYNC.RECONVERGENT B1 ;  /* 0x0000000000017941 */ /* 0x000fea0003800200 */
.L_x_13089:
        /* <DEDUP_REMOVED lines=9> */
.L_x_13093:
[----:B------:R-:W-:Y:S01]  /*d560*/  IMAD.MOV.U32 R10, RZ, RZ, R8 ;  /* 0x000000ffff0a7224 */ /* 0x000fe200078e0008 */
[----:B------:R-:W-:Y:S01]  /*d570*/  PRMT R16, R16, 0x7610, R13 ;  /* 0x0000761010107816 */ /* 0x000fe2000000000d */
[----:B------:R-:W-:Y:S01]  /*d580*/  IMAD.MOV.U32 R8, RZ, RZ, R15 ;  /* 0x000000ffff087224 */ /* 0x000fe200078e000f */
[----:B------:R-:W-:-:S07]  /*d590*/  PRMT R13, R13, 0x7610, R4 ;  /* 0x000076100d0d7816 */ /* 0x000fce0000000004 */
.L_x_13094:
[----:B------:R-:W-:Y:S05]  /*d5a0*/  BSYNC.RECONVERGENT B1 ;  /* 0x0000000000017941 */ /* 0x000fea0003800200 */
.L_x_13092:
        /* <DEDUP_REMOVED lines=9> */
.L_x_13096:
[----:B------:R-:W-:Y:S01]  /*d640*/  IMAD.MOV.U32 R15, RZ, RZ, R10 ;  /* 0x000000ffff0f7224 */ /* 0x000fe200078e000a */
[----:B------:R-:W-:Y:S01]  /*d650*/  PRMT R4, R4, 0x7610, R16 ;  /* 0x0000761004047816 */ /* 0x000fe20000000010 */
[----:B------:R-:W-:Y:S01]  /*d660*/  IMAD.MOV.U32 R10, RZ, RZ, R17 ;  /* 0x000000ffff0a7224 */ /* 0x000fe200078e0011 */
[----:B------:R-:W-:-:S07]  /*d670*/  PRMT R16, R16, 0x7610, R18 ;  /* 0x0000761010107816 */ /* 0x000fce0000000012 */
.L_x_13097:
[----:B------:R-:W-:Y:S05]  /*d680*/  BSYNC.RECONVERGENT B1 ;  /* 0x0000000000017941 */ /* 0x000fea0003800200 */
.L_x_13095:
        /* <DEDUP_REMOVED lines=9> */
.L_x_13099:
[----:B------:R-:W-:Y:S01]  /*d720*/  IMAD.MOV.U32 R17, RZ, RZ, R15 ;  /* 0x000000ffff117224 */ /* 0x000fe200078e000f */
[----:B------:R-:W-:Y:S01]  /*d730*/  PRMT R18, R18, 0x7610, R4 ;  /* 0x0000761012127816 */ /* 0x000fe20000000004 */
[----:B------:R-:W-:Y:S01]  /*d740*/  IMAD.MOV.U32 R15, RZ, RZ, R14 ;  /* 0x000000ffff0f7224 */ /* 0x000fe200078e000e */
[----:B------:R-:W-:-:S07]  /*d750*/  PRMT R4, R4, 0x5410, R4 ;  /* 0x0000541004047816 */ /* 0x000fce0000000004 */
.L_x_13100:
[----:B------:R-:W-:Y:S05]  /*d760*/  BSYNC.RECONVERGENT B1 ;  /* 0x0000000000017941 */ /* 0x000fea0003800200 */
.L_x_13098:
        /* <DEDUP_REMOVED lines=9> */
.L_x_13102:
[----:B------:R-:W-:Y:S01]  /*d800*/  IMAD.MOV.U32 R14, RZ, RZ, R17 ;  /* 0x000000ffff0e7224 */ /* 0x000fe200078e0011 */
[C---:B------:R-:W-:Y:S01]  /*d810*/  PRMT R4, R18.reuse, 0x7632, R4 ;  /* 0x0000763212047816 */ /* 0x040fe20000000004 */
[----:B------:R-:W-:Y:S01]  /*d820*/  IMAD.MOV.U32 R17, RZ, RZ, R22 ;  /* 0x000000ffff117224 */ /* 0x000fe200078e0016 */
[----:B------:R-:W-:-:S07]  /*d830*/  PRMT R18, R18, 0x5410, R16 ;  /* 0x0000541012127816 */ /* 0x000fce0000000010 */
.L_x_13103:
[----:B------:R-:W-:Y:S05]  /*d840*/  BSYNC.RECONVERGENT B1 ;  /* 0x0000000000017941 */ /* 0x000fea0003800200 */
.L_x_13101:
        /* <DEDUP_REMOVED lines=16> */
.L_x_13105:
[----:B------:R-:W-:Y:S01]  /*d950*/  IMAD.MOV.U32 R11, RZ, RZ, R6 ;  /* 0x000000ffff0b7224 */ /* 0x000fe200078e0006 */
[----:B------:R-:W-:Y:S01]  /*d960*/  PRMT R16, R13, 0x7610, R16 ;  /* 0x000076100d107816 */ /* 0x000fe20000000010 */
[----:B------:R-:W-:Y:S01]  /*d970*/  IMAD.MOV.U32 R6, RZ, RZ, R9 ;  /* 0x000000ffff067224 */ /* 0x000fe200078e0009 */
[----:B------:R-:W-:-:S07]  /*d980*/  PRMT R13, R12, 0x7610, R13 ;  /* 0x000076100c0d7816 */ /* 0x000fce000000000d */
.L_x_13106:
[----:B------:R-:W-:Y:S05]  /*d990*/  BSYNC.RECONVERGENT B1 ;  /* 0x0000000000017941 */ /* 0x000fea0003800200 */
.L_x_13104:
        /* <DEDUP_REMOVED lines=9> */
.L_x_13108:
[----:B------:R-:W-:Y:S01]  /*da30*/  PRMT R12, R16, 0x7610, R12 ;  /* 0x00007610100c7816 */ /* 0x000fe2000000000c */
[----:B------:R-:W-:Y:S02]  /*da40*/  IMAD.MOV.U32 R9, RZ, RZ, R11 ;  /* 0x000000ffff097224 */ /* 0x000fe400078e000b */
[----:B------:R-:W-:Y:S01]  /*da50*/  IMAD.MOV.U32 R11, RZ, RZ, R7 ;  /* 0x000000ffff0b7224 */ /* 0x000fe200078e0007 */
[----:B------:R-:W-:-:S07]  /*da60*/  PRMT R16, R12, 0x7632, R16 ;  /* 0x000076320c107816 */ /* 0x000fce0000000010 */
.L_x_13109:
[----:B------:R-:W-:Y:S05]  /*da70*/  BSYNC.RECONVERGENT B1 ;  /* 0x0000000000017941 */ /* 0x000fea0003800200 */
.L_x_13107:
        /* <DEDUP_REMOVED lines=9> */
.L_x_13111:
[----:B------:R-:W-:Y:S01]  /*db10*/  IMAD.MOV.U32 R19, RZ, RZ, R9 ;  /* 0x000000ffff137224 */ /* 0x000fe200078e0009 */
[----:B------:R-:W-:Y:S01]  /*db20*/  PRMT R12, R13, 0x5432, R12 ;  /* 0x000054320d0c7816 */ /* 0x000fe2000000000c */
[----:B------:R-:W-:-:S07]  /*db30*/  IMAD.MOV.U32 R9, RZ, RZ, R8 ;  /* 0x000000ffff097224 */ /* 0x000fce00078e0008 */
.L_x_13112:
[----:B------:R-:W-:Y:S05]  /*db40*/  BSYNC.RECONVERGENT B1 ;  /* 0x0000000000017941 */ /* 0x000fea0003800200 */
.L_x_13110:
        /* <DEDUP_REMOVED lines=9> */
.L_x_13114:
[----:B------:R-:W-:Y:S01]  /*dbe0*/  IMAD.MOV.U32 R22, RZ, RZ, R19 ;  /* 0x000000ffff167224 */ /* 0x000fe200078e0013 */
[C---:B------:R-:W-:Y:S01]  /*dbf0*/  PRMT R18, R12.reuse, 0x7632, R18 ;  /* 0x000076320c127816 */ /* 0x040fe20000000012 */
[----:B------:R-:W-:Y:S01]  /*dc00*/  IMAD.MOV.U32 R19, RZ, RZ, R10 ;  /* 0x000000ffff137224 */ /* 0x000fe200078e000a */
[----:B------:R-:W-:-:S07]  /*dc10*/  PRMT R12, R12, 0x7610, R16 ;  /* 0x000076100c0c7816 */ /* 0x000fce0000000010 */
.L_x_13115:
[----:B------:R-:W-:Y:S05]  /*dc20*/  BSYNC.RECONVERGENT B1 ;  /* 0x0000000000017941 */ /* 0x000fea0003800200 */
.L_x_13113:
        /* <DEDUP_REMOVED lines=9> */
.L_x_13117:
[----:B------:R-:W-:Y:S01]  /*dcc0*/  IMAD.MOV.U32 R21, RZ, RZ, R22 ;  /* 0x000000ffff157224 */ /* 0x000fe200078e0016 */
[--C-:B------:R-:W-:Y:S01]  /*dcd0*/  PRMT R23, R23, 0x5410, R18.reuse ;  /* 0x0000541017177816 */ /* 0x100fe20000000012 */
[----:B------:R-:W-:Y:S01]  /*dce0*/  IMAD.MOV.U32 R22, RZ, RZ, R15 ;  /* 0x000000ffff167224 */ /* 0x000fe200078e000f */
[----:B------:R-:W-:-:S07]  /*dcf0*/  PRMT R18, R4, 0x7632, R18 ;  /* 0x0000763204127816 */ /* 0x000fce0000000012 */
.L_x_13118:
[----:B------:R-:W-:Y:S05]  /*dd00*/  BSYNC.RECONVERGENT B1 ;  /* 0x0000000000017941 */ /* 0x000fea0003800200 */
.L_x_13116:
        /* <DEDUP_REMOVED lines=9> */
.L_x_13120:
[----:B------:R-:W-:Y:S01]  /*dda0*/  IMAD.MOV.U32 R25, RZ, RZ, R21 ;  /* 0x000000ffff197224 */ /* 0x000fe200078e0015 */
[----:B------:R-:W-:Y:S01]  /*ddb0*/  PRMT R23, R23, 0x7632, R18 ;  /* 0x0000763217177816 */ /* 0x000fe20000000012 */
[----:B------:R-:W-:-:S07]  /*ddc0*/  IMAD.MOV.U32 R21, RZ, RZ, R17 ;  /* 0x000000ffff157224 */ /* 0x000fce00078e0011 */
.L_x_13121:
[----:B------:R-:W-:Y:S05]  /*ddd0*/  BSYNC.RECONVERGENT B1 ;  /* 0x0000000000017941 */ /* 0x000fea0003800200 */
.L_x_13119:
        /* <DEDUP_REMOVED lines=9> */
.L_x_13123:
[----:B------:R-:W-:Y:S01]  /*de70*/  IMAD.MOV.U32 R27, RZ, RZ, R25 ;  /* 0x000000ffff1b7224 */ /* 0x000fe200078e0019 */
[--C-:B------:R-:W-:Y:S01]  /*de80*/  PRMT R18, R18, 0x5410, R23.reuse ;  /* 0x0000541012127816 */ /* 0x100fe20000000017 */
[----:B------:R-:W-:Y:S01]  /*de90*/  IMAD.MOV.U32 R25, RZ, RZ, R14 ;  /* 0x000000ffff197224 */ /* 0x000fe200078e000e */
[----:B------:R-:W-:-:S07]  /*dea0*/  PRMT R23, R4, 0x7610, R23 ;  /* 0x0000761004177816 */ /* 0x000fce0000000017 */
.L_x_13124:
[----:B------:R-:W-:Y:S05]  /*deb0*/  BSYNC.RECONVERGENT B1 ;  /* 0x0000000000017941 */ /* 0x000fea0003800200 */
.L_x_13122:
        /* <DEDUP_REMOVED lines=16> */
.L_x_13126:
[----:B------:R-:W-:Y:S01]  /*dfc0*/  IMAD.MOV.U32 R7, RZ, RZ, R6 ;  /* 0x000000ffff077224 */ /* 0x000fe200078e0006 */
[----:B------:R-:W-:Y:S01]  /*dfd0*/  PRMT R14, R13, 0x7610, R14 ;  /* 0x000076100d0e7816 */ /* 0x000fe2000000000e */
[----:B------:R-:W-:Y:S01]  /*dfe0*/  IMAD.MOV.U32 R6, RZ, RZ, R11 ;  /* 0x000000ffff067224 */ /* 0x000fe200078e000b */
[----:B------:R-:W-:-:S07]  /*dff0*/  PRMT R13, R16, 0x7610, R13 ;  /* 0x00007610100d7816 */ /* 0x000fce000000000d */
.L_x_13127:
[----:B------:R-:W-:Y:S05]  /*e000*/  BSYNC.RECONVERGENT B1 ;  /* 0x0000000000017941 */ /* 0x000fea0003800200 */
.L_x_13125:
        /* <DEDUP_REMOVED lines=9> */
.L_x_13129:
[----:B------:R-:W-:Y:S01]  /*e0a0*/  IMAD.MOV.U32 R8, RZ, RZ, R7 ;  /* 0x000000ffff087224 */ /* 0x000fe200078e0007 */
[--C-:B------:R-:W-:Y:S01]  /*e0b0*/  PRMT R13, R13, 0x5410, R14.reuse ;  /* 0x000054100d0d7816 */ /* 0x100fe2000000000e */
[----:B------:R-:W-:Y:S01]  /*e0c0*/  IMAD.MOV.U32 R7, RZ, RZ, R9 ;  /* 0x000000ffff077224 */ /* 0x000fe200078e0009 */
[----:B------:R-:W-:-:S07]  /*e0d0*/  PRMT R14, R12, 0x7610, R14 ;  /* 0x000076100c0e7816 */ /* 0x000fce000000000e */
.L_x_13130:
[----:B------:R-:W-:Y:S05]  /*e0e0*/  BSYNC.RECONVERGENT B1 ;  /* 0x0000000000017941 */ /* 0x000fea0003800200 */
.L_x_13128:
        /* <DEDUP_REMOVED lines=9> */
.L_x_13132:
[----:B------:R-:W-:Y:S01]  /*e180*/  IMAD.MOV.U32 R9, RZ, RZ, R8 ;  /* 0x000000ffff097224 */ /* 0x000fe200078e0008 */
[C---:B------:R-:W-:Y:S01]  /*e190*/  PRMT R15, R13.reuse, 0x7632, R15 ;  /* 0x000076320d0f7816 */ /* 0x040fe2000000000f */
[----:B------:R-:W-:Y:S01]  /*e1a0*/  IMAD.MOV.U32 R8, RZ, RZ, R19 ;  /* 0x000000ffff087224 */ /* 0x000fe200078e0013 */
[----:B------:R-:W-:-:S07]  /*e1b0*/  PRMT R13, R13, 0x7610, R12 ;  /* 0x000076100d0d7816 */ /* 0x000fce000000000c */
.L_x_13133:
[----:B------:R-:W-:Y:S05]  /*e1c0*/  BSYNC.RECONVERGENT B1 ;  /* 0x0000000000017941 */ /* 0x000fea0003800200 */
.L_x_13131:
        /* <DEDUP_REMOVED lines=9> */
.L_x_13135:
[----:B------:R-:W-:Y:S01]  /*e260*/  IMAD.MOV.U32 R10, RZ, RZ, R9 ;  /* 0x000000ffff0a7224 */ /* 0x000fe200078e0009 */
[--C-:B------:R-:W-:Y:S01]  /*e270*/  PRMT R14, R14, 0x5410, R15.reuse ;  /* 0x000054100e0e7816 */ /* 0x100fe2000000000f */
[----:B------:R-:W-:Y:S01]  /*e280*/  IMAD.MOV.U32 R9, RZ, RZ, R22 ;  /* 0x000000ffff097224 */ /* 0x000fe200078e0016 */
[----:B------:R-:W-:-:S07]  /*e290*/  PRMT R15, R18, 0x7610, R15 ;  /* 0x00007610120f7816 */ /* 0x000fce000000000f */
.L_x_13136:
[----:B------:R-:W-:Y:S05]  /*e2a0*/  BSYNC.RECONVERGENT B1 ;  /* 0x0000000000017941 */ /* 0x000fea0003800200 */
.L_x_13134:
        /* <DEDUP_REMOVED lines=9> */
.L_x_13138:
[----:B------:R-:W-:Y:S01]  /*e340*/  IMAD.MOV.U32 R16, RZ, RZ, R10 ;  /* 0x000000ffff107224 */ /* 0x000fe200078e000a */
[----:B------:R-:W-:Y:S01]  /*e350*/  PRMT R15, R15, 0x7610, R14 ;  /* 0x000076100f0f7816 */ /* 0x000fe2000000000e */
[----:B------:R-:W-:Y:S01]  /*e360*/  IMAD.MOV.U32 R10, RZ, RZ, R21 ;  /* 0x000000ffff0a7224 */ /* 0x000fe200078e0015 */
[----:B------:R-:W-:-:S07]  /*e370*/  PRMT R14, R14, 0x7610, R23 ;  /* 0x000076100e0e7816 */ /* 0x000fce0000000017 */
.L_x_13139:
[----:B------:R-:W-:Y:S05]  /*e380*/  BSYNC.RECONVERGENT B1 ;  /* 0x0000000000017941 */ /* 0x000fea0003800200 */
.L_x_13137:
        /* <DEDUP_REMOVED lines=9> */
.L_x_13141:
[----:B------:R-:W-:Y:S01]  /*e420*/  IMAD.MOV.U32 R4, RZ, RZ, R16 ;  /* 0x000000ffff047224 */ /* 0x000fe200078e0010 */
[C---:B------:R-:W-:Y:S01]  /*e430*/  PRMT R36, R15.reuse, 0x7632, R36 ;  /* 0x000076320f247816 */ /* 0x040fe20000000024 */
[----:B------:R-:W-:Y:S01]  /*e440*/  IMAD.MOV.U32 R16, RZ, RZ, R25 ;  /* 0x000000ffff107224 */ /* 0x000fe200078e0019 */
[----:B------:R-:W-:-:S07]  /*e450*/  PRMT R15, R15, 0x5410, R23 ;  /* 0x000054100f0f7816 */ /* 0x000fce0000000017 */
.L_x_13142:
[----:B------:R-:W-:Y:S05]  /*e460*/  BSYNC.RECONVERGENT B1 ;  /* 0x0000000000017941 */ /* 0x000fea0003800200 */
.L_x_13140:
        /* <DEDUP_REMOVED lines=8> */
.L_x_13143:
[----:B------:R-:W-:Y:S01]  /*e4f0*/  IMAD.MOV.U32 R17, RZ, RZ, R4 ;  /* 0x000000ffff117224 */ /* 0x000fe200078e0004 */
[----:B------:R-:W-:Y:S01]  /*e500*/  PRMT R21, R36, 0x7610, R21 ;  /* 0x0000761024157816 */ /* 0x000fe20000000015 */
[----:B------:R-:W-:Y:S01]  /*e510*/  IMAD.MOV.U32 R4, RZ, RZ, R27 ;  /* 0x000000ffff047224 */ /* 0x000fe200078e001b */
[----:B------:R-:W-:-:S07]  /*e520*/  PRMT R36, R18, 0x7632, R36 ;  /* 0x0000763212247816 */ /* 0x000fce0000000024 */
.L_x_12977:
[----:B------:R-:W-:Y:S05]  /*e530*/  BSYNC.RECONVERGENT B0 ;  /* 0x0000000000007941 */ /* 0x000fea0003800200 */
.L_x_12976:
        /* <DEDUP_REMOVED lines=35> */
.L_x_13147:
[----:B------:R-:W-:Y:S01]  /*e770*/  IMAD.MOV.U32 R29, RZ, RZ, R6 ;  /* 0x000000ffff1d7224 */ /* 0x000fe200078e0006 */
[----:B------:R-:W-:Y:S01]  /*e780*/  PRMT R20, R13, 0x7610, R20 ;  /* 0x000076100d147816 */ /* 0x000fe20000000014 */
[----:B------:R-:W-:Y:S01]  /*e790*/  IMAD.MOV.U32 R6, RZ, RZ, R7 ;  /* 0x000000ffff067224 */ /* 0x000fe200078e0007 */
[----:B------:R-:W-:-:S07]  /*e7a0*/  PRMT R13, R14, 0x7610, R13 ;  /* 0x000076100e0d7816 */ /* 0x000fce000000000d */
.L_x_13148:
[----:B------:R-:W-:Y:S05]  /*e7b0*/  BSYNC.RECONVERGENT B1 ;  /* 0x0000000000017941 */ /* 0x000fea0003800200 */
.L_x_13146:
        /* <DEDUP_REMOVED lines=9> */
.L_x_13150:
[----:B------:R-:W-:Y:S01]  /*e850*/  IMAD.MOV.U32 R22, RZ, RZ, R29 ;  /* 0x000000ffff167224 */ /* 0x000fe200078e001d */
[----:B------:R-:W-:Y:S01]  /*e860*/  PRMT R7, R20, 0x7610, R7 ;  /* 0x0000761014077816 */ /* 0x000fe20000000007 */
[----:B------:R-:W-:Y:S01]  /*e870*/  IMAD.MOV.U32 R29, RZ, RZ, R8 ;  /* 0x000000ffff1d7224 */ /* 0x000fe200078e0008 */
[----:B------:R-:W-:-:S07]  /*e880*/  PRMT R20, R13, 0x7632, R20 ;  /* 0x000076320d147816 */ /* 0x000fce0000000014 */
.L_x_13151:
[----:B------:R-:W-:Y:S05]  /*e890*/  BSYNC.RECONVERGENT B1 ;  /* 0x0000000000017941 */ /* 0x000fea0003800200 */
.L_x_13149:
        /* <DEDUP_REMOVED lines=9> */
.L_x_13153:
[----:B------:R-:W-:Y:S01]  /*e930*/  IMAD.MOV.U32 R31, RZ, RZ, R22 ;  /* 0x000000ffff1f7224 */ /* 0x000fe200078e0016 */
[----:B------:R-:W-:Y:S01]  /*e940*/  PRMT R7, R15, 0x5410, R7 ;  /* 0x000054100f077816 */ /* 0x000fe20000000007 */
[----:B------:R-:W-:-:S07]  /*e950*/  IMAD.MOV.U32 R22, RZ, RZ, R9 ;  /* 0x000000ffff167224 */ /* 0x000fce00078e0009 */
.L_x_13154:
[----:B------:R-:W-:Y:S05]  /*e960*/  BSYNC.RECONVERGENT B1 ;  /* 0x0000000000017941 */ /* 0x000fea0003800200 */
.L_x_13152:
        /* <DEDUP_REMOVED lines=9> */
.L_x_13156:
[----:B------:R-:W-:Y:S01]  /*ea00*/  IMAD.MOV.U32 R9, RZ, RZ, R31 ;  /* 0x000000ffff097224 */ /* 0x000fe200078e001f */
[C---:B------:R-:W-:Y:S02]  /*ea10*/  PRMT R8, R7.reuse, 0x7632, R8 ;  /* 0x0000763207087816 */ /* 0x040fe40000000008 */
[----:B------:R-:W-:Y:S02]  /*ea20*/  MOV R31, R10 ;  /* 0x0000000a001f7202 */ /* 0x000fe40000000f00 */
[----:B------:R-:W-:-:S07]  /*ea30*/  PRMT R7, R7, 0x7610, R14 ;  /* 0x0000761007077816 */ /* 0x000fce000000000e */
.L_x_13157:
[----:B------:R-:W-:Y:S05]  /*ea40*/  BSYNC.RECONVERGENT B1 ;  /* 0x0000000000017941 */ /* 0x000fea0003800200 */
.L_x_13155:
        /* <DEDUP_REMOVED lines=9> */
.L_x_13159:
[----:B------:R-:W-:Y:S01]  /*eae0*/  IMAD.MOV.U32 R33, RZ, RZ, R9 ;  /* 0x000000ffff217224 */ /* 0x000fe200078e0009 */
[----:B------:R-:W-:Y:S01]  /*eaf0*/  PRMT R8, R15, 0x5432, R8 ;  /* 0x000054320f087816 */ /* 0x000fe20000000008 */
[----:B------:R-:W-:-:S07]  /*eb00*/  IMAD.MOV.U32 R9, RZ, RZ, R16 ;  /* 0x000000ffff097224 */ /* 0x000fce00078e0010 */
.L_x_13160:
[----:B------:R-:W-:Y:S05]  /*eb10*/  BSYNC.RECONVERGENT B1 ;  /* 0x0000000000017941 */ /* 0x000fea0003800200 */
.L_x_13158:
        /* <DEDUP_REMOVED lines=9> */
.L_x_13162:
[----:B------:R-:W-:Y:S01]  /*ebb0*/  IMAD.MOV.U32 R10, RZ, RZ, R33 ;  /* 0x000000ffff0a7224 */ /* 0x000fe200078e0021 */
[C---:B------:R-:W-:Y:S01]  /*ebc0*/  PRMT R14, R8.reuse, 0x7632, R14 ;  /* 0x00007632080e7816 */ /* 0x040fe2000000000e */
[----:B------:R-:W-:Y:S01]  /*ebd0*/  IMAD.MOV.U32 R33, RZ, RZ, R4 ;  /* 0x000000ffff217224 */ /* 0x000fe200078e0004 */
[----:B------:R-:W-:-:S07]  /*ebe0*/  PRMT R8, R8, 0x5410, R36 ;  /* 0x0000541008087816 */ /* 0x000fce0000000024 */
.L_x_13163:
[----:B------:R-:W-:Y:S05]  /*ebf0*/  BSYNC.RECONVERGENT B1 ;  /* 0x0000000000017941 */ /* 0x000fea0003800200 */
.L_x_13161:
        /* <DEDUP_REMOVED lines=9> */
.L_x_13165:
[----:B------:R-:W-:Y:S01]  /*ec90*/  IMAD.MOV.U32 R4, RZ, RZ, R10 ;  /* 0x000000ffff047224 */ /* 0x000fe200078e000a */
[--C-:B------:R-:W-:Y:S01]  /*eca0*/  PRMT R13, R13, 0x5410, R14.reuse ;  /* 0x000054100d0d7816 */ /* 0x100fe2000000000e */
[----:B------:R-:W-:Y:S01]  /*ecb0*/  IMAD.MOV.U32 R10, RZ, RZ, R17 ;  /* 0x000000ffff0a7224 */ /* 0x000fe200078e0011 */
[----:B------:R-:W-:-:S07]  /*ecc0*/  PRMT R14, R21, 0x7610, R14 ;  /* 0x00007610150e7816 */ /* 0x000fce000000000e */
.L_x_13166:
[----:B------:R-:W-:Y:S05]  /*ecd0*/  BSYNC.RECONVERGENT B1 ;  /* 0x0000000000017941 */ /* 0x000fea0003800200 */
.L_x_13164:
        /* <DEDUP_REMOVED lines=16> */
.L_x_13168:
[----:B------:R-:W-:Y:S01]  /*ede0*/  IMAD.MOV.U32 R15, RZ, RZ, R6 ;  /* 0x000000ffff0f7224 */ /* 0x000fe200078e0006 */
[----:B------:R-:W-:Y:S01]  /*edf0*/  PRMT R16, R13, 0x7610, R16 ;  /* 0x000076100d107816 */ /* 0x000fe20000000010 */
[----:B------:R-:W-:Y:S01]  /*ee00*/  IMAD.MOV.U32 R6, RZ, RZ, R29 ;  /* 0x000000ffff067224 */ /* 0x000fe200078e001d */
[----:B------:R-:W-:-:S07]  /*ee10*/  PRMT R13, R20, 0x7610, R13 ;  /* 0x00007610140d7816 */ /* 0x000fce000000000d */
.L_x_13169:
[----:B------:R-:W-:Y:S05]  /*ee20*/  BSYNC.RECONVERGENT B1 ;  /* 0x0000000000017941 */ /* 0x000fea0003800200 */
.L_x_13167:
        /* <DEDUP_REMOVED lines=9> */
.L_x_13171:
[----:B------:R-:W-:Y:S01]  /*eec0*/  IMAD.MOV.U32 R20, RZ, RZ, R15 ;  /* 0x000000ffff147224 */ /* 0x000fe200078e000f */
[----:B------:R-:W-:Y:S01]  /*eed0*/  PRMT R17, R16, 0x7610, R17 ;  /* 0x0000761010117816 */ /* 0x000fe20000000011 */
[----:B------:R-:W-:Y:S01]  /*eee0*/  IMAD.MOV.U32 R15, RZ, RZ, R22 ;  /* 0x000000ffff0f7224 */ /* 0x000fe200078e0016 */
[----:B------:R-:W-:-:S07]  /*eef0*/  PRMT R16, R7, 0x7610, R16 ;  /* 0x0000761007107816 */ /* 0x000fce0000000010 */
.L_x_13172:
[----:B------:R-:W-:Y:S05]  /*ef00*/  BSYNC.RECONVERGENT B1 ;  /* 0x0000000000017941 */ /* 0x000fea0003800200 */
.L_x_13170:
        /* <DEDUP_REMOVED lines=9> */
.L_x_13174:
[----:B------:R-:W-:Y:S01]  /*efa0*/  IMAD.MOV.U32 R22, RZ, RZ, R20 ;  /* 0x000000ffff167224 */ /* 0x000fe200078e0014 */
[----:B------:R-:W-:Y:S01]  /*efb0*/  PRMT R14, R14, 0x5410, R17 ;  /* 0x000054100e0e7816 */ /* 0x000fe20000000011 */
[----:B------:R-:W-:Y:S01]  /*efc0*/  IMAD.MOV.U32 R20, RZ, RZ, R31 ;  /* 0x000000ffff147224 */ /* 0x000fe200078e001f */
[----:B------:R-:W-:-:S07]  /*efd0*/  PRMT R17, R7, 0x7632, R17 ;  /* 0x0000763207117816 */ /* 0x000fce0000000011 */
.L_x_13175:
[----:B------:R-:W-:Y:S05]  /*efe0*/  BSYNC.RECONVERGENT B1 ;  /* 0x0000000000017941 */ /* 0x000fea0003800200 */
.L_x_13173:
        /* <DEDUP_REMOVED lines=9> */
.L_x_13177:
[----:B------:R-:W-:Y:S01]  /*f080*/  IMAD.MOV.U32 R24, RZ, RZ, R22 ;  /* 0x000000ffff187224 */ /* 0x000fe200078e0016 */
[----:B------:R-:W-:Y:S01]  /*f090*/  PRMT R7, R7, 0x7610, R14 ;  /* 0x0000761007077816 */ /* 0x000fe2000000000e */
[----:B------:R-:W-:Y:S01]  /*f0a0*/  IMAD.MOV.U32 R22, RZ, RZ, R9 ;  /* 0x000000ffff167224 */ /* 0x000fe200078e0009 */
[----:B------:R-:W-:-:S07]  /*f0b0*/  PRMT R14, R14, 0x5410, R8 ;  /* 0x000054100e0e7816 */ /* 0x000fce0000000008 */
.L_x_13178:
[----:B------:R-:W-:Y:S05]  /*f0c0*/  BSYNC.RECONVERGENT B1 ;  /* 0x0000000000017941 */ /* 0x000fea0003800200 */
.L_x_13176:
        /* <DEDUP_REMOVED lines=9> */
.L_x_13180:
[----:B------:R-:W-:Y:S01]  /*f160*/  IMAD.MOV.U32 R9, RZ, RZ, R24 ;  /* 0x000000ffff097224 */ /* 0x000fe200078e0018 */
[----:B------:R-:W-:Y:S01]  /*f170*/  PRMT R7, R7, 0x7632, R8 ;  /* 0x0000763207077816 */ /* 0x000fe20000000008 */
[----:B------:R-:W-:-:S07]  /*f180*/  IMAD.MOV.U32 R24, RZ, RZ, R33 ;  /* 0x000000ffff187224 */ /* 0x000fce00078e0021 */
.L_x_13181:
[----:B------:R-:W-:Y:S05]  /*f190*/  BSYNC.RECONVERGENT B1 ;  /* 0x0000000000017941 */ /* 0x000fea0003800200 */
.L_x_13179:
        /* <DEDUP_REMOVED lines=9> */
.L_x_13183:
[----:B------:R-:W-:Y:S01]  /*f230*/  IMAD.MOV.U32 R21, RZ, RZ, R9 ;  /* 0x000000ffff157224 */ /* 0x000fe200078e0009 */
[----:B------:R-:W-:Y:S01]  /*f240*/  PRMT R8, R7, 0x7610, R8 ;  /* 0x0000761007087816 */ /* 0x000fe20000000008 */
[----:B------:R-:W-:Y:S01]  /*f250*/  IMAD.MOV.U32 R9, RZ, RZ, R10 ;  /* 0x000000ffff097224 */ /* 0x000fe200078e000a */
[----:B------:R-:W-:-:S07]  /*f260*/  PRMT R7, R14, 0x7610, R7 ;  /* 0x000076100e077816 */ /* 0x000fce0000000007 */
.L_x_13184:
[----:B------:R-:W-:Y:S05]  /*f270*/  BSYNC.RECONVERGENT B1 ;  /* 0x0000000000017941 */ /* 0x000fea0003800200 */
.L_x_13182:
        /* <DEDUP_REMOVED lines=9> */
.L_x_13186:
[----:B------:R-:W-:Y:S01]  /*f310*/  IMAD.MOV.U32 R10, RZ, RZ, R21 ;  /* 0x000000ffff0a7224 */ /* 0x000fe200078e0015 */
[----:B------:R-:W-:Y:S01]  /*f320*/  PRMT R8, R13, 0x5432, R8 ;  /* 0x000054320d087816 */ /* 0x000fe20000000008 */
[----:B------:R-:W-:-:S07]  /*f330*/  IMAD.MOV.U32 R21, RZ, RZ, R4 ;  /* 0x000000ffff157224 */ /* 0x000fce00078e0004 */
.L_x_13187:
[----:B------:R-:W-:Y:S05]  /*f340*/  BSYNC.RECONVERGENT B1 ;  /* 0x0000000000017941 */ /* 0x000fea0003800200 */
.L_x_13185:
        /* <DEDUP_REMOVED lines=16> */
.L_x_13189:
[----:B------:R-:W-:Y:S01]  /*f450*/  IMAD.MOV.U32 R27, RZ, RZ, R6 ;  /* 0x000000ffff1b7224 */ /* 0x000fe200078e0006 */
[----:B------:R-:W-:Y:S01]  /*f460*/  PRMT R4, R13, 0x7610, R4 ;  /* 0x000076100d047816 */ /* 0x000fe20000000004 */
[----:B------:R-:W-:Y:S01]  /*f470*/  IMAD.MOV.U32 R6, RZ, RZ, R15 ;  /* 0x000000ffff067224 */ /* 0x000fe200078e000f */
[----:B------:R-:W-:-:S07]  /*f480*/  PRMT R13, R16, 0x7610, R13 ;  /* 0x00007610100d7816 */ /* 0x000fce000000000d */
.L_x_13190:
[----:B------:R-:W-:Y:S05]  /*f490*/  BSYNC.RECONVERGENT B1 ;  /* 0x0000000000017941 */ /* 0x000fea0003800200 */
.L_x_13188:
        /* <DEDUP_REMOVED lines=9> */
.L_x_13192:
[----:B------:R-:W-:Y:S01]  /*f530*/  IMAD.MOV.U32 R15, RZ, RZ, R27 ;  /* 0x000000ffff0f7224 */ /* 0x000fe200078e001b */
[----:B------:R-:W-:Y:S01]  /*f540*/  PRMT R4, R17, 0x5410, R4 ;  /* 0x0000541011047816 */ /* 0x000fe20000000004 */
[----:B------:R-:W-:-:S07]  /*f550*/  IMAD.MOV.U32 R27, RZ, RZ, R20 ;  /* 0x000000ffff1b7224 */ /* 0x000fce00078e0014 */
.L_x_13193:
[----:B------:R-:W-:Y:S05]  /*f560*/  BSYNC.RECONVERGENT B1 ;  /* 0x0000000000017941 */ /* 0x000fea0003800200 */
.L_x_13191:
        /* <DEDUP_REMOVED lines=9> */
.L_x_13195:
[C---:B------:R-:W-:Y:S01]  /*f600*/  PRMT R14, R4.reuse, 0x7632, R14 ;  /* 0x00007632040e7816 */ /* 0x040fe2000000000e */
[----:B------:R-:W-:Y:S02]  /*f610*/  IMAD.MOV.U32 R17, RZ, RZ, R15 ;  /* 0x000000ffff117224 */ /* 0x000fe400078e000f */
[----:B------:R-:W-:Y:S01]  /*f620*/  IMAD.MOV.U32 R15, RZ, RZ, R22 ;  /* 0x000000ffff0f7224 */ /* 0x000fe200078e0016 */
[----:B------:R-:W-:-:S07]  /*f630*/  PRMT R4, R4, 0x7610, R14 ;  /* 0x0000761004047816 */ /* 0x000fce000000000e */
.L_x_13196:
[----:B------:R-:W-:Y:S05]  /*f640*/  BSYNC.RECONVERGENT B1 ;  /* 0x0000000000017941 */ /* 0x000fea0003800200 */
.L_x_13194:
        /* <DEDUP_REMOVED lines=9> */
.L_x_13198:
[----:B------:R-:W-:Y:S01]  /*f6e0*/  IMAD.MOV.U32 R16, RZ, RZ, R17 ;  /* 0x000000ffff107224 */ /* 0x000fe200078e0011 */
[----:B------:R-:W-:Y:S01]  /*f6f0*/  PRMT R20, R14, 0x7610, R20 ;  /* 0x000076100e147816 */ /* 0x000fe20000000014 */
[----:B------:R-:W-:Y:S01]  /*f700*/  IMAD.MOV.U32 R17, RZ, RZ, R24 ;  /* 0x000000ffff117224 */ /* 0x000fe200078e0018 */
[----:B------:R-:W-:-:S07]  /*f710*/  PRMT R14, R7, 0x7632, R14 ;  /* 0x00007632070e7816 */ /* 0x000fce000000000e */
.L_x_13199:
[----:B------:R-:W-:Y:S05]  /*f720*/  BSYNC.RECONVERGENT B1 ;  /* 0x0000000000017941 */ /* 0x000fea0003800200 */
.L_x_13197:
        /* <DEDUP_REMOVED lines=9> */
.L_x_13201:
[----:B------:R-:W-:Y:S01]  /*f7c0*/  PRMT R7, R7, 0x5410, R20 ;  /* 0x0000541007077816 */ /* 0x000fe20000000014 */
[----:B------:R-:W-:Y:S02]  /*f7d0*/  IMAD.MOV.U32 R22, RZ, RZ, R16 ;  /* 0x000000ffff167224 */ /* 0x000fe400078e0010 */
[----:B------:R-:W-:Y:S01]  /*f7e0*/  IMAD.MOV.U32 R16, RZ, RZ, R9 ;  /* 0x000000ffff107224 */ /* 0x000fe200078e0009 */
[----:B------:R-:W-:-:S07]  /*f7f0*/  PRMT R20, R7, 0x7610, R20 ;  /* 0x0000761007147816 */ /* 0x000fce0000000014 */
.L_x_13202:
[----:B------:R-:W-:Y:S05]  /*f800*/  BSYNC.RECONVERGENT B1 ;  /* 0x0000000000017941 */ /* 0x000fea0003800200 */
.L_x_13200:
        /* <DEDUP_REMOVED lines=9> */
.L_x_13204:
[----:B------:R-:W-:Y:S01]  /*f8a0*/  IMAD.MOV.U32 R9, RZ, RZ, R22 ;  /* 0x000000ffff097224 */ /* 0x000fe200078e0016 */
[----:B------:R-:W-:Y:S01]  /*f8b0*/  PRMT R13, R13, 0x7610, R7 ;  /* 0x000076100d0d7816 */ /* 0x000fe20000000007 */
[----:B------:R-:W-:Y:S01]  /*f8c0*/  IMAD.MOV.U32 R22, RZ, RZ, R21 ;  /* 0x000000ffff167224 */ /* 0x000fe200078e0015 */
[----:B------:R-:W-:-:S07]  /*f8d0*/  PRMT R7, R7, 0x5410, R8 ;  /* 0x0000541007077816 */ /* 0x000fce0000000008 */
.L_x_13205:
[----:B------:R-:W-:Y:S05]  /*f8e0*/  BSYNC.RECONVERGENT B1 ;  /* 0x0000000000017941 */ /* 0x000fea0003800200 */
.L_x_13203:
        /* <DEDUP_REMOVED lines=9> */
.L_x_13207:
[----:B------:R-:W-:Y:S01]  /*f980*/  IMAD.MOV.U32 R21, RZ, RZ, R9 ;  /* 0x000000ffff157224 */ /* 0x000fe200078e0009 */
[C---:B------:R-:W-:Y:S01]  /*f990*/  PRMT R7, R13.reuse, 0x7632, R7 ;  /* 0x000076320d077816 */ /* 0x040fe20000000007 */
[----:B------:R-:W-:Y:S01]  /*f9a0*/  IMAD.MOV.U32 R9, RZ, RZ, R10 ;  /* 0x000000ffff097224 */ /* 0x000fe200078e000a */
[----:B------:R-:W-:-:S07]  /*f9b0*/  PRMT R13, R13, 0x7610, R8 ;  /* 0x000076100d0d7816 */ /* 0x000fce0000000008 */
.L_x_13208:
[----:B------:R-:W-:Y:S05]  /*f9c0*/  BSYNC.RECONVERGENT B1 ;  /* 0x0000000000017941 */ /* 0x000fea0003800200 */
.L_x_13206:
        /* <DEDUP_REMOVED lines=16> */
.L_x_13210:
[----:B------:R-:W-:Y:S01]  /*fad0*/  MOV R8, R6 ;  /* 0x0000000600087202 */ /* 0x000fe20000000f00 */
[----:B------:R-:W-:Y:S01]  /*fae0*/  IMAD.MOV.U32 R6, RZ, RZ, R27 ;  /* 0x000000ffff067224 */ /* 0x000fe200078e001b */
[----:B------:R-:W-:Y:S02]  /*faf0*/  PRMT R10, R13, 0x7610, R10 ;  /* 0x000076100d0a7816 */ /* 0x000fe4000000000a */
[----:B------:R-:W-:-:S07]  /*fb00*/  PRMT R13, R4, 0x7610, R13 ;  /* 0x00007610040d7816 */ /* 0x000fce000000000d */
.L_x_13211:
[----:B------:R-:W-:Y:S05]  /*fb10*/  BSYNC.RECONVERGENT B1 ;  /* 0x0000000000017941 */ /* 0x000fea0003800200 */
.L_x_13209:
        /* <DEDUP_REMOVED lines=9> */
.L_x_13213:
[----:B------:R-:W-:Y:S01]  /*fbb0*/  IMAD.MOV.U32 R18, RZ, RZ, R8 ;  /* 0x000000ffff127224 */ /* 0x000fe200078e0008 */
[----:B------:R-:W-:Y:S01]  /*fbc0*/  PRMT R10, R4, 0x5432, R10 ;  /* 0x00005432040a7816 */ /* 0x000fe2000000000a */
[----:B------:R-:W-:-:S07]  /*fbd0*/  IMAD.MOV.U32 R8, RZ, RZ, R15 ;  /* 0x000000ffff087224 */ /* 0x000fce00078e000f */
.L_x_13214:
[----:B------:R-:W-:Y:S05]  /*fbe0*/  BSYNC.RECONVERGENT B1 ;  /* 0x0000000000017941 */ /* 0x000fea0003800200 */
.L_x_13212:
        /* <DEDUP_REMOVED lines=9> */
.L_x_13216:
[----:B------:R-:W-:Y:S01]  /*fc80*/  IMAD.MOV.U32 R15, RZ, RZ, R18 ;  /* 0x000000ffff0f7224 */ /* 0x000fe200078e0012 */
[----:B------:R-:W-:Y:S01]  /*fc90*/  PRMT R4, R4, 0x7610, R10 ;  /* 0x0000761004047816 */ /* 0x000fe2000000000a */
[----:B------:R-:W-:Y:S01]  /*fca0*/  IMAD.MOV.U32 R18, RZ, RZ, R17 ;  /* 0x000000ffff127224 */ /* 0x000fe200078e0011 */
[----:B------:R-:W-:-:S07]  /*fcb0*/  PRMT R10, R10, 0x5410, R14 ;  /* 0x000054100a0a7816 */ /* 0x000fce000000000e */
.L_x_13217:
[----:B------:R-:W-:Y:S05]  /*fcc0*/  BSYNC.RECONVERGENT B1 ;  /* 0x0000000000017941 */ /* 0x000fea0003800200 */
.L_x_13215:
        /* <DEDUP_REMOVED lines=9> */
.L_x_13219:
[----:B------:R-:W-:Y:S01]  /*fd60*/  IMAD.MOV.U32 R17, RZ, RZ, R15 ;  /* 0x000000ffff117224 */ /* 0x000fe200078e000f */
[----:B------:R-:W-:Y:S01]  /*fd70*/  PRMT R4, R4, 0x5432, R20 ;  /* 0x0000543204047816 */ /* 0x000fe20000000014 */
[----:B------:R-:W-:-:S07]  /*fd80*/  IMAD.MOV.U32 R15, RZ, RZ, R16 ;  /* 0x000000ffff0f7224 */ /* 0x000fce00078e0010 */
.L_x_13220:
[----:B------:R-:W-:Y:S05]  /*fd90*/  BSYNC.RECONVERGENT B1 ;  /* 0x0000000000017941 */ /* 0x000fea0003800200 */
.L_x_13218:
        /* <DEDUP_REMOVED lines=9> */
.L_x_13222:
[----:B------:R-:W-:Y:S01]  /*fe30*/  IMAD.MOV.U32 R14, RZ, RZ, R17 ;  /* 0x000000ffff0e7224 */ /* 0x000fe200078e0011 */
[----:B------:R-:W-:Y:S01]  /*fe40*/  PRMT R16, R4, 0x7610, R16 ;  /* 0x0000761004107816 */ /* 0x000fe20000000010 */
[----:B------:R-:W-:Y:S01]  /*fe50*/  IMAD.MOV.U32 R17, RZ, RZ, R22 ;  /* 0x000000ffff117224 */ /* 0x000fe200078e0016 */
[----:B------:R-:W-:-:S07]  /*fe60*/  PRMT R4, R7, 0x7632, R4 ;  /* 0x0000763207047816 */ /* 0x000fce0000000004 */
.L_x_13223:
[----:B------:R-:W-:Y:S05]  /*fe70*/  BSYNC.RECONVERGENT B1 ;  /* 0x0000000000017941 */ /* 0x000fea0003800200 */
.L_x_13221:
        /* <DEDUP_REMOVED lines=9> */
.L_x_13225:
[----:B------:R-:W-:Y:S01]  /*ff10*/  IMAD.MOV.U32 R20, RZ, RZ, R14 ;  /* 0x000000ffff147224 */ /* 0x000fe200078e000e */
[----:B------:R-:W-:Y:S01]  /*ff20*/  PRMT R22, R16, 0x7610, R22 ;  /* 0x0000761010167816 */ /* 0x000fe20000000016 */
[----:B------:R-:W-:Y:S01]  /*ff30*/  IMAD.MOV.U32 R14, RZ, RZ, R9 ;  /* 0x000000ffff0e7224 */ /* 0x000fe200078e0009 */
[----:B------:R-:W-:-:S07]  /*ff40*/  PRMT R16, R13, 0x7632, R16 ;  /* 0x000076320d107816 */ /* 0x000fce0000000010 */
.L_x_13226:
[----:B------:R-:W-:Y:S05]  /*ff50*/  BSYNC.RECONVERGENT B1 ;  /* 0x0000000000017941 */ /* 0x000fea0003800200 */
.L_x_13224:
        /* <DEDUP_REMOVED lines=9> */
.L_x_13228:
[----:B------:R-:W-:Y:S01]  /*fff0*/  PRMT R7, R7, 0x5410, R22 ;  /* 0x0000541007077816 */ /* 0x000fe20000000016 */
[----:B------:R-:W-:Y:S02]  /*10000*/  IMAD.MOV.U32 R9, RZ, RZ, R20 ;  /* 0x000000ffff097224 */ /* 0x000fe400078e0014 */
[----:B------:R-:W-:Y:S01]  /*10010*/  IMAD.MOV.U32 R20, RZ, RZ, R21 ;  /* 0x000000ffff147224 */ /* 0x000fe200078e0015 */
[----:B------:R-:W-:-:S07]  /*10020*/  PRMT R22, R7, 0x7610, R22 ;  /* 0x0000761007167816 */ /* 0x000fce0000000016 */
.L_x_13229:
[----:B------:R-:W-:Y:S05]  /*10030*/  BSYNC.RECONVERGENT B1 ;  /* 0x0000000000017941 */ /* 0x000fea0003800200 */
.L_x_13227:
        /* <DEDUP_REMOVED lines=16> */
.L_x_13231:
[----:B------:R-:W-:Y:S01]  /*10140*/  IMAD.MOV.U32 R21, RZ, RZ, R6 ;  /* 0x000000ffff157224 */ /* 0x000fe200078e0006 */
[----:B------:R-:W-:Y:S01]  /*10150*/  PRMT R7, R13, 0x7610, R7 ;  /* 0x000076100d077816 */ /* 0x000fe20000000007 */
[----:B------:R-:W-:Y:S01]  /*10160*/  IMAD.MOV.U32 R6, RZ, RZ, R8 ;  /* 0x000000ffff067224 */ /* 0x000fe200078e0008 */
[----:B------:R-:W-:-:S07]  /*10170*/  PRMT R13, R10, 0x7610, R13 ;  /* 0x000076100a0d7816 */ /* 0x000fce000000000d */
.L_x_13232:
[----:B------:R-:W-:Y:S05]  /*10180*/  BSYNC.RECONVERGENT B1 ;  /* 0x0000000000017941 */ /* 0x000fea0003800200 */
.L_x_13230:
        /* <DEDUP_REMOVED lines=9> */
.L_x_13234:
[----:B------:R-:W-:Y:S01]  /*10220*/  IMAD.MOV.U32 R8, RZ, RZ, R21 ;  /* 0x000000ffff087224 */ /* 0x000fe200078e0015 */
[--C-:B------:R-:W-:Y:S01]  /*10230*/  PRMT R13, R13, 0x5410, R7.reuse ;  /* 0x000054100d0d7816 */ /* 0x100fe20000000007 */
[----:B------:R-:W-:Y:S01]  /*10240*/  IMAD.MOV.U32 R21, RZ, RZ, R18 ;  /* 0x000000ffff157224 */ /* 0x000fe200078e0012 */
[----:B------:R-:W-:-:S07]  /*10250*/  PRMT R7, R10, 0x7632, R7 ;  /* 0x000076320a077816 */ /* 0x000fce0000000007 */
.L_x_13235:
[----:B------:R-:W-:Y:S05]  /*10260*/  BSYNC.RECONVERGENT B1 ;  /* 0x0000000000017941 */ /* 0x000fea0003800200 */
.L_x_13233:
        /* <DEDUP_REMOVED lines=9> */
.L_x_13237:
[----:B------:R-:W-:Y:S01]  /*10300*/  IMAD.MOV.U32 R10, RZ, RZ, R8 ;  /* 0x000000ffff0a7224 */ /* 0x000fe200078e0008 */
[----:B------:R-:W-:Y:S01]  /*10310*/  PRMT R16, R16, 0x7610, R13 ;  /* 0x0000761010107816 */ /* 0x000fe2000000000d */
[----:B------:R-:W-:Y:S01]  /*10320*/  IMAD.MOV.U32 R8, RZ, RZ, R15 ;  /* 0x000000ffff087224 */ /* 0x000fe200078e000f */
[----:B------:R-:W-:-:S07]  /*10330*/  PRMT R13, R13, 0x7610, R4 ;  /* 0x000076100d0d7816 */ /* 0x000fce0000000004 */
.L_x_13238:
[----:B------:R-:W-:Y:S05]  /*10340*/  BSYNC.RECONVERGENT B1 ;  /* 0x0000000000017941 */ /* 0x000fea0003800200 */
.L_x_13236:
        /* <DEDUP_REMOVED lines=9> */
.L_x_13240:
[----:B------:R-:W-:Y:S01]  /*103e0*/  PRMT R4, R4, 0x7610, R16 ;  /* 0x0000761004047816 */ /* 0x000fe20000000010 */
[----:B------:R-:W-:Y:S02]  /*103f0*/  IMAD.MOV.U32 R15, RZ, RZ, R10 ;  /* 0x000000ffff0f7224 */ /* 0x000fe400078e000a */
[----:B------:R-:W-:Y:S01]  /*10400*/  IMAD.MOV.U32 R10, RZ, RZ, R17 ;  /* 0x000000ffff0a7224 */ /* 0x000fe200078e0011 */
[----:B------:R-:W-:-:S07]  /*10410*/  PRMT R16, R16, 0x5410, R4 ;  /* 0x0000541010107816 */ /* 0x000fce0000000004 */
.L_x_13241:
[----:B------:R-:W-:Y:S05]  /*10420*/  BSYNC.RECONVERGENT B1 ;  /* 0x0000000000017941 */ /* 0x000fea0003800200 */
.L_x_13239:
        /* <DEDUP_REMOVED lines=9> */
.L_x_13243:
[----:B------:R-:W-:Y:S01]  /*104c0*/  IMAD.MOV.U32 R17, RZ, RZ, R15 ;  /* 0x000000ffff117224 */ /* 0x000fe200078e000f */
[----:B------:R-:W-:Y:S01]  /*104d0*/  PRMT R18, R18, 0x7610, R4 ;  /* 0x0000761012127816 */ /* 0x000fe20000000004 */
[----:B------:R-:W-:Y:S01]  /*104e0*/  IMAD.MOV.U32 R15, RZ, RZ, R14 ;  /* 0x000000ffff0f7224 */ /* 0x000fe200078e000e */
[----:B------:R-:W-:-:S07]  /*104f0*/  PRMT R4, R4, 0x5410, R16 ;  /* 0x0000541004047816 */ /* 0x000fce0000000010 */
.L_x_13244:
[----:B------:R-:W-:Y:S05]  /*10500*/  BSYNC.RECONVERGENT B1 ;  /* 0x0000000000017941 */ /* 0x000fea0003800200 */
.L_x_13242:
        /* <DEDUP_REMOVED lines=9> */
.L_x_13246:
[----:B------:R-:W-:Y:S01]  /*105a0*/  IMAD.MOV.U32 R14, RZ, RZ, R17 ;  /* 0x000000ffff0e7224 */ /* 0x000fe200078e0011 */
[C---:B------:R-:W-:Y:S01]  /*105b0*/  PRMT R4, R18.reuse, 0x7632, R4 ;  /* 0x0000763212047816 */ /* 0x040fe20000000004 */
[----:B------:R-:W-:Y:S01]  /*105c0*/  IMAD.MOV.U32 R17, RZ, RZ, R20 ;  /* 0x000000ffff117224 */ /* 0x000fe200078e0014 */
[----:B------:R-:W-:-:S07]  /*105d0*/  PRMT R18, R18, 0x5410, R22 ;  /* 0x0000541012127816 */ /* 0x000fce0000000016 */
.L_x_13247:
[----:B------:R-:W-:Y:S05]  /*105e0*/  BSYNC.RECONVERGENT B1 ;  /* 0x0000000000017941 */ /* 0x000fea0003800200 */
.L_x_13245:
        /* <DEDUP_REMOVED lines=9> */
.L_x_13249:
[----:B------:R-:W-:Y:S01]  /*10680*/  IMAD.MOV.U32 R20, RZ, RZ, R14 ;  /* 0x000000ffff147224 */ /* 0x000fe200078e000e */
[----:B------:R-:W-:Y:S01]  /*10690*/  PRMT R16, R4, 0x7610, R16 ;  /* 0x0000761004107816 */ /* 0x000fe20000000010 */
[----:B------:R-:W-:Y:S01]  /*106a0*/  IMAD.MOV.U32 R14, RZ, RZ, R9 ;  /* 0x000000ffff0e7224 */ /* 0x000fe200078e0009 */
[----:B------:R-:W-:-:S07]  /*106b0*/  PRMT R4, R7, 0x7632, R4 ;  /* 0x0000763207047816 */ /* 0x000fce0000000004 */
.L_x_13250:
[----:B------:R-:W-:Y:S05]  /*106c0*/  BSYNC.RECONVERGENT B1 ;  /* 0x0000000000017941 */ /* 0x000fea0003800200 */
.L_x_13248:
        /* <DEDUP_REMOVED lines=16> */
.L_x_13252:
[----:B------:R-:W-:Y:S01]  /*107d0*/  IMAD.MOV.U32 R9, RZ, RZ, R6 ;  /* 0x000000ffff097224 */ /* 0x000fe200078e0006 */
[----:B------:R-:W-:Y:S01]  /*107e0*/  PRMT R12, R13, 0x7610, R12 ;  /* 0x000076100d0c7816 */ /* 0x000fe2000000000c */
[----:B------:R-:W-:Y:S01]  /*107f0*/  IMAD.MOV.U32 R6, RZ, RZ, R21 ;  /* 0x000000ffff067224 */ /* 0x000fe200078e0015 */
[----:B------:R-:W-:-:S07]  /*10800*/  PRMT R13, R7, 0x7610, R13 ;  /* 0x00007610070d7816 */ /* 0x000fce000000000d */
.L_x_13253:
[----:B------:R-:W-:Y:S05]  /*10810*/  BSYNC.RECONVERGENT B1 ;  /* 0x0000000000017941 */ /* 0x000fea0003800200 */
.L_x_13251:
        /* <DEDUP_REMOVED lines=9> */
.L_x_13255:
[----:B------:R-:W-:Y:S01]  /*108b0*/  IMAD.MOV.U32 R7, RZ, RZ, R9 ;  /* 0x000000ffff077224 */ /* 0x000fe200078e0009 */
[----:B------:R-:W-:Y:S01]  /*108c0*/  PRMT R12, R13, 0x5432, R12 ;  /* 0x000054320d0c7816 */ /* 0x000fe2000000000c */
[----:B------:R-:W-:-:S07]  /*108d0*/  IMAD.MOV.U32 R9, RZ, RZ, R8 ;  /* 0x000000ffff097224 */ /* 0x000fce00078e0008 */
.L_x_13256:
[----:B------:R-:W-:Y:S05]  /*108e0*/  BSYNC.RECONVERGENT B1 ;  /* 0x0000000000017941 */ /* 0x000fea0003800200 */
.L_x_13254:
        /* <DEDUP_REMOVED lines=9> */
.L_x_13258:
[----:B------:R-:W-:Y:S01]  /*10980*/  IMAD.MOV.U32 R8, RZ, RZ, R7 ;  /* 0x000000ffff087224 */ /* 0x000fe200078e0007 */
[----:B------:R-:W-:Y:S01]  /*10990*/  PRMT R13, R13, 0x7610, R12 ;  /* 0x000076100d0d7816 */ /* 0x000fe2000000000c */
[----:B------:R-:W-:Y:S01]  /*109a0*/  IMAD.MOV.U32 R7, RZ, RZ, R10 ;  /* 0x000000ffff077224 */ /* 0x000fe200078e000a */
[----:B------:R-:W-:-:S07]  /*109b0*/  PRMT R12, R12, 0x7610, R16 ;  /* 0x000076100c0c7816 */ /* 0x000fce0000000010 */
.L_x_13259:
[----:B------:R-:W-:Y:S05]  /*109c0*/  BSYNC.RECONVERGENT B1 ;  /* 0x0000000000017941 */ /* 0x000fea0003800200 */
.L_x_13257:
        /* <DEDUP_REMOVED lines=9> */
.L_x_13261:
[----:B------:R-:W-:Y:S01]  /*10a60*/  IMAD.MOV.U32 R10, RZ, RZ, R8 ;  /* 0x000000ffff0a7224 */ /* 0x000fe200078e0008 */
[----:B------:R-:W-:Y:S01]  /*10a70*/  PRMT R16, R16, 0x7610, R13 ;  /* 0x0000761010107816 */ /* 0x000fe2000000000d */
[----:B------:R-:W-:Y:S01]  /*10a80*/  IMAD.MOV.U32 R8, RZ, RZ, R15 ;  /* 0x000000ffff087224 */ /* 0x000fe200078e000f */
[----:B------:R-:W-:-:S07]  /*10a90*/  PRMT R13, R13, 0x7610, R4 ;  /* 0x000076100d0d7816 */ /* 0x000fce0000000004 */
.L_x_13262:
[----:B------:R-:W-:Y:S05]  /*10aa0*/  BSYNC.RECONVERGENT B1 ;  /* 0x0000000000017941 */ /* 0x000fea0003800200 */
.L_x_13260:
        /* <DEDUP_REMOVED lines=9> */
.L_x_13264:
[----:B------:R-:W-:Y:S01]  /*10b40*/  MOV R15, R10 ;  /* 0x0000000a000f7202 */ /* 0x000fe20000000f00 */
[----:B------:R-:W-:Y:S01]  /*10b50*/  IMAD.MOV.U32 R10, RZ, RZ, R17 ;  /* 0x000000ffff0a7224 */ /* 0x000fe200078e0011 */
[----:B------:R-:W-:Y:S02]  /*10b60*/  PRMT R4, R4, 0x7610, R16 ;  /* 0x0000761004047816 */ /* 0x000fe40000000010 */
[----:B------:R-:W-:-:S07]  /*10b70*/  PRMT R16, R16, 0x7610, R18 ;  /* 0x0000761010107816 */ /* 0x000fce0000000012 */
.L_x_13265:
[----:B------:R-:W-:Y:S05]  /*10b80*/  BSYNC.RECONVERGENT B1 ;  /* 0x0000000000017941 */ /* 0x000fea0003800200 */
.L_x_13263:
        /* <DEDUP_REMOVED lines=9> */
.L_x_13267:
[----:B------:R-:W-:Y:S01]  /*10c20*/  IMAD.MOV.U32 R17, RZ, RZ, R15 ;  /* 0x000000ffff117224 */ /* 0x000fe200078e000f */
[----:B------:R-:W-:Y:S01]  /*10c30*/  PRMT R18, R18, 0x7610, R4 ;  /* 0x0000761012127816 */ /* 0x000fe20000000004 */
[----:B------:R-:W-:Y:S01]  /*10c40*/  IMAD.MOV.U32 R15, RZ, RZ, R14 ;  /* 0x000000ffff0f7224 */ /* 0x000fe200078e000e */
[----:B------:R-:W-:-:S07]  /*10c50*/  PRMT R4, R4, 0x5410, R4 ;  /* 0x0000541004047816 */ /* 0x000fce0000000004 */
.L_x_13268:
[----:B------:R-:W-:Y:S05]  /*10c60*/  BSYNC.RECONVERGENT B1 ;  /* 0x0000000000017941 */ /* 0x000fea0003800200 */
.L_x_13266:
        /* <DEDUP_REMOVED lines=9> */
.L_x_13270:
[----:B------:R-:W-:Y:S01]  /*10d00*/  IMAD.MOV.U32 R14, RZ, RZ, R17 ;  /* 0x000000ffff0e7224 */ /* 0x000fe200078e0011 */
[C---:B------:R-:W-:Y:S01]  /*10d10*/  PRMT R4, R18.reuse, 0x7632, R4 ;  /* 0x0000763212047816 */ /* 0x040fe20000000004 */
[----:B------:R-:W-:Y:S01]  /*10d20*/  IMAD.MOV.U32 R17, RZ, RZ, R20 ;  /* 0x000000ffff117224 */ /* 0x000fe200078e0014 */
[----:B------:R-:W-:-:S07]  /*10d30*/  PRMT R18, R18, 0x5410, R16 ;  /* 0x0000541012127816 */ /* 0x000fce0000000010 */
.L_x_13271:
[----:B------:R-:W-:Y:S05]  /*10d40*/  BSYNC.RECONVERGENT B1 ;  /* 0x0000000000017941 */ /* 0x000fea0003800200 */
.L_x_13269:
        /* <DEDUP_REMOVED lines=16> */
.L_x_13273:
[----:B------:R-:W-:Y:S01]  /*10e50*/  IMAD.MOV.U32 R11, RZ, RZ, R6 ;  /* 0x000000ffff0b7224 */ /* 0x000fe200078e0006 */
[----:B------:R-:W-:Y:S01]  /*10e60*/  PRMT R16, R13, 0x7610, R16 ;  /* 0x000076100d107816 */ /* 0x000fe20000000010 */
[----:B------:R-:W-:Y:S01]  /*10e70*/  IMAD.MOV.U32 R6, RZ, RZ, R9 ;  /* 0x000000ffff067224 */ /* 0x000fe200078e0009 */
[----:B------:R-:W-:-:S07]  /*10e80*/  PRMT R13, R12, 0x7610, R13 ;  /* 0x000076100c0d7816 */ /* 0x000fce000000000d */
.L_x_13274:
[----:B------:R-:W-:Y:S05]  /*10e90*/  BSYNC.RECONVERGENT B1 ;  /* 0x0000000000017941 */ /* 0x000fea0003800200 */
.L_x_13272:
        /* <DEDUP_REMOVED lines=9> */
.L_x_13276:
[----:B------:R-:W-:Y:S01]  /*10f30*/  PRMT R12, R16, 0x7610, R12 ;  /* 0x00007610100c7816 */ /* 0x000fe2000000000c */
[----:B------:R-:W-:Y:S02]  /*10f40*/  IMAD.MOV.U32 R9, RZ, RZ, R11 ;  /* 0x000000ffff097224 */ /* 0x000fe400078e000b */
[----:B------:R-:W-:Y:S01]  /*10f50*/  IMAD.MOV.U32 R11, RZ, RZ, R7 ;  /* 0x000000ffff0b7224 */ /* 0x000fe200078e0007 */
[----:B------:R-:W-:-:S07]  /*10f60*/  PRMT R16, R12, 0x7632, R16 ;  /* 0x000076320c107816 */ /* 0x000fce0000000010 */
.L_x_13277:
[----:B------:R-:W-:Y:S05]  /*10f70*/  BSYNC.RECONVERGENT B1 ;  /* 0x0000000000017941 */ /* 0x000fea0003800200 */
.L_x_13275:
        /* <DEDUP_REMOVED lines=9> */
.L_x_13279:
[----:B------:R-:W-:Y:S01]  /*11010*/  IMAD.MOV.U32 R19, RZ, RZ, R9 ;  /* 0x000000ffff137224 */ /* 0x000fe200078e0009 */
[----:B------:R-:W-:Y:S01]  /*11020*/  PRMT R12, R13, 0x5432, R12 ;  /* 0x000054320d0c7816 */ /* 0x000fe2000000000c */
[----:B------:R-:W-:-:S07]  /*11030*/  IMAD.MOV.U32 R9, RZ, RZ, R8 ;  /* 0x000000ffff097224 */ /* 0x000fce00078e0008 */
.L_x_13280:
[----:B------:R-:W-:Y:S05]  /*11040*/  BSYNC.RECONVERGENT B1 ;  /* 0x0000000000017941 */ /* 0x000fea0003800200 */
.L_x_13278:
        /* <DEDUP_REMOVED lines=9> */
.L_x_13282:
[----:B------:R-:W-:Y:S01]  /*110e0*/  IMAD.MOV.U32 R20, RZ, RZ, R19 ;  /* 0x000000ffff147224 */ /* 0x000fe200078e0013 */
[C---:B------:R-:W-:Y:S01]  /*110f0*/  PRMT R18, R12.reuse, 0x7632, R18 ;  /* 0x000076320c127816 */ /* 0x040fe20000000012 */
[----:B------:R-:W-:Y:S01]  /*11100*/  IMAD.MOV.U32 R19, RZ, RZ, R10 ;  /* 0x000000ffff137224 */ /* 0x000fe200078e000a */
[----:B------:R-:W-:-:S07]  /*11110*/  PRMT R12, R12, 0x7610, R16 ;  /* 0x000076100c0c7816 */ /* 0x000fce0000000010 */
.L_x_13283:
[----:B------:R-:W-:Y:S05]  /*11120*/  BSYNC.RECONVERGENT B1 ;  /* 0x0000000000017941 */ /* 0x000fea0003800200 */
.L_x_13281:
        /* <DEDUP_REMOVED lines=9> */
.L_x_13285:
[----:B------:R-:W-:Y:S01]  /*111c0*/  IMAD.MOV.U32 R21, RZ, RZ, R20 ;  /* 0x000000ffff157224 */ /* 0x000fe200078e0014 */
[--C-:B------:R-:W-:Y:S01]  /*111d0*/  PRMT R22, R22, 0x5410, R18.reuse ;  /* 0x0000541016167816 */ /* 0x100fe20000000012 */
[----:B------:R-:W-:Y:S01]  /*111e0*/  IMAD.MOV.U32 R20, RZ, RZ, R15 ;  /* 0x000000ffff147224 */ /* 0x000fe200078e000f */
[----:B------:R-:W-:-:S07]  /*111f0*/  PRMT R18, R4, 0x7632, R18 ;  /* 0x0000763204127816 */ /* 0x000fce0000000012 */
.L_x_13286:
[----:B------:R-:W-:Y:S05]  /*11200*/  BSYNC.RECONVERGENT B1 ;  /* 0x0000000000017941 */ /* 0x000fea0003800200 */
.L_x_13284:
        /* <DEDUP_REMOVED lines=9> */
.L_x_13288:
[----:B------:R-:W-:Y:S01]  /*112a0*/  IMAD.MOV.U32 R23, RZ, RZ, R21 ;  /* 0x000000ffff177224 */ /* 0x000fe200078e0015 */
[----:B------:R-:W-:Y:S01]  /*112b0*/  PRMT R22, R22, 0x7632, R18 ;  /* 0x0000763216167816 */ /* 0x000fe20000000012 */
[----:B------:R-:W-:-:S07]  /*112c0*/  IMAD.MOV.U32 R21, RZ, RZ, R17 ;  /* 0x000000ffff157224 */ /* 0x000fce00078e0011 */
.L_x_13289:
[----:B------:R-:W-:Y:S05]  /*112d0*/  BSYNC.RECONVERGENT B1 ;  /* 0x0000000000017941 */ /* 0x000fea0003800200 */
.L_x_13287:
        /* <DEDUP_REMOVED lines=9> */
.L_x_13291:
[----:B------:R-:W-:Y:S01]  /*11370*/  IMAD.MOV.U32 R25, RZ, RZ, R23 ;  /* 0x000000ffff197224 */ /* 0x000fe200078e0017 */
[----:B------:R-:W-:Y:S01]  /*11380*/  PRMT R18, R18, 0x5410, R22 ;  /* 0x0000541012127816 */ /* 0x000fe20000000016 */
[----:B------:R-:W-:Y:S01]  /*11390*/  IMAD.MOV.U32 R23, RZ, RZ, R14 ;  /* 0x000000ffff177224 */ /* 0x000fe200078e000e */
[----:B------:R-:W-:-:S07]  /*113a0*/  PRMT R22, R4, 0x7610, R22 ;  /* 0x0000761004167816 */ /* 0x000fce0000000016 */
.L_x_13292:
[----:B------:R-:W-:Y:S05]  /*113b0*/  BSYNC.RECONVERGENT B1 ;  /* 0x0000000000017941 */ /* 0x000fea0003800200 */
.L_x_13290:
        /* <DEDUP_REMOVED lines=16> */
.L_x_13294:
[----:B------:R-:W-:Y:S01]  /*114c0*/  IMAD.MOV.U32 R7, RZ, RZ, R6 ;  /* 0x000000ffff077224 */ /* 0x000fe200078e0006 */
[----:B------:R-:W-:Y:S01]  /*114d0*/  PRMT R14, R13, 0x7610, R14 ;  /* 0x000076100d0e7816 */ /* 0x000fe2000000000e */
[----:B------:R-:W-:Y:S01]  /*114e0*/  IMAD.MOV.U32 R6, RZ, RZ, R11 ;  /* 0x000000ffff067224 */ /* 0x000fe200078e000b */
[----:B------:R-:W-:-:S07]  /*114f0*/  PRMT R13, R16, 0x7610, R13 ;  /* 0x00007610100d7816 */ /* 0x000fce000000000d */
.L_x_13295:
[----:B------:R-:W-:Y:S05]  /*11500*/  BSYNC.RECONVERGENT B1 ;  /* 0x0000000000017941 */ /* 0x000fea0003800200 */
.L_x_13293:
        /* <DEDUP_REMOVED lines=9> */
.L_x_13297:
[----:B------:R-:W-:Y:S01]  /*115a0*/  IMAD.MOV.U32 R8, RZ, RZ, R7 ;  /* 0x000000ffff087224 */ /* 0x000fe200078e0007 */
[--C-:B------:R-:W-:Y:S01]  /*115b0*/  PRMT R13, R13, 0x5410, R14.reuse ;  /* 0x000054100d0d7816 */ /* 0x100fe2000000000e */
[----:B------:R-:W-:Y:S01]  /*115c0*/  IMAD.MOV.U32 R7, RZ, RZ, R9 ;  /* 0x000000ffff077224 */ /* 0x000fe200078e0009 */
[----:B------:R-:W-:-:S07]  /*115d0*/  PRMT R14, R12, 0x7610, R14 ;  /* 0x000076100c0e7816 */ /* 0x000fce000000000e */
.L_x_13298:
[----:B------:R-:W-:Y:S05]  /*115e0*/  BSYNC.RECONVERGENT B1 ;  /* 0x0000000000017941 */ /* 0x000fea0003800200 */
.L_x_13296:
        /* <DEDUP_REMOVED lines=9> */
.L_x_13300:
[----:B------:R-:W-:Y:S01]  /*11680*/  IMAD.MOV.U32 R9, RZ, RZ, R8 ;  /* 0x000000ffff097224 */ /* 0x000fe200078e0008 */
[C---:B------:R-:W-:Y:S01]  /*11690*/  PRMT R15, R13.reuse, 0x7632, R15 ;  /* 0x000076320d0f7816 */ /* 0x040fe2000000000f */
[----:B------:R-:W-:Y:S01]  /*116a0*/  IMAD.MOV.U32 R8, RZ, RZ, R19 ;  /* 0x000000ffff087224 */ /* 0x000fe200078e0013 */
[----:B------:R-:W-:-:S07]  /*116b0*/  PRMT R13, R13, 0x7610, R12 ;  /* 0x000076100d0d7816 */ /* 0x000fce000000000c */
.L_x_13301:
[----:B------:R-:W-:Y:S05]  /*116c0*/  BSYNC.RECONVERGENT B1 ;  /* 0x0000000000017941 */ /* 0x000fea0003800200 */
.L_x_13299:
        /* <DEDUP_REMOVED lines=9> */
.L_x_13303:
[----:B------:R-:W-:Y:S01]  /*11760*/  IMAD.MOV.U32 R10, RZ, RZ, R9 ;  /* 0x000000ffff0a7224 */ /* 0x000fe200078e0009 */
[--C-:B------:R-:W-:Y:S01]  /*11770*/  PRMT R14, R14, 0x5410, R15.reuse ;  /* 0x000054100e0e7816 */ /* 0x100fe2000000000f */
[----:B------:R-:W-:Y:S01]  /*11780*/  IMAD.MOV.U32 R9, RZ, RZ, R20 ;  /* 0x000000ffff097224 */ /* 0x000fe200078e0014 */
[----:B------:R-:W-:-:S07]  /*11790*/  PRMT R15, R18, 0x7610, R15 ;  /* 0x00007610120f7816 */ /* 0x000fce000000000f */
.L_x_13304:
[----:B------:R-:W-:Y:S05]  /*117a0*/  BSYNC.RECONVERGENT B1 ;  /* 0x0000000000017941 */ /* 0x000fea0003800200 */
.L_x_13302:
        /* <DEDUP_REMOVED lines=9> */
.L_x_13306:
[----:B------:R-:W-:Y:S01]  /*11840*/  IMAD.MOV.U32 R16, RZ, RZ, R10 ;  /* 0x000000ffff107224 */ /* 0x000fe200078e000a */
[----:B------:R-:W-:Y:S01]  /*11850*/  PRMT R15, R15, 0x7610, R14 ;  /* 0x000076100f0f7816 */ /* 0x000fe2000000000e */
[----:B------:R-:W-:Y:S01]  /*11860*/  IMAD.MOV.U32 R10, RZ, RZ, R21 ;  /* 0x000000ffff0a7224 */ /* 0x000fe200078e0015 */
[----:B------:R-:W-:-:S07]  /*11870*/  PRMT R14, R14, 0x7610, R22 ;  /* 0x000076100e0e7816 */ /* 0x000fce0000000016 */
.L_x_13307:
[----:B------:R-:W-:Y:S05]  /*11880*/  BSYNC.RECONVERGENT B1 ;  /* 0x0000000000017941 */ /* 0x000fea0003800200 */
.L_x_13305:
        /* <DEDUP_REMOVED lines=9> */
.L_x_13309:
[----:B------:R-:W-:Y:S01]  /*11920*/  IMAD.MOV.U32 R4, RZ, RZ, R16 ;  /* 0x000000ffff047224 */ /* 0x000fe200078e0010 */
[C---:B------:R-:W-:Y:S01]  /*11930*/  PRMT R36, R15.reuse, 0x7632, R36 ;  /* 0x000076320f247816 */ /* 0x040fe20000000024 */
[----:B------:R-:W-:Y:S01]  /*11940*/  IMAD.MOV.U32 R16, RZ, RZ, R23 ;  /* 0x000000ffff107224 */ /* 0x000fe200078e0017 */
[----:B------:R-:W-:-:S07]  /*11950*/  PRMT R15, R15, 0x5410, R22 ;  /* 0x000054100f0f7816 */ /* 0x000fce0000000016 */
.L_x_13310:
[----:B------:R-:W-:Y:S05]  /*11960*/  BSYNC.RECONVERGENT B1 ;  /* 0x0000000000017941 */ /* 0x000fea0003800200 */
.L_x_13308:
        /* <DEDUP_REMOVED lines=8> */
.L_x_13311:
[----:B------:R-:W-:Y:S01]  /*119f0*/  IMAD.MOV.U32 R17, RZ, RZ, R4 ;  /* 0x000000ffff117224 */ /* 0x000fe200078e0004 */
[----:B------:R-:W-:Y:S01]  /*11a00*/  PRMT R21, R36, 0x7610, R21 ;  /* 0x0000761024157816 */ /* 0x000fe20000000015 */
[----:B------:R-:W-:Y:S01]  /*11a10*/  IMAD.MOV.U32 R4, RZ, RZ, R25 ;  /* 0x000000ffff047224 */ /* 0x000fe200078e0019 */
[----:B------:R-:W-:-:S07]  /*11a20*/  PRMT R36, R18, 0x7632, R36 ;  /* 0x0000763212247816 */ /* 0x000fce0000000024 */
.L_x_13145:
[----:B------:R-:W-:Y:S05]  /*11a30*/  BSYNC.RECONVERGENT B0 ;  /* 0x0000000000007941 */ /* 0x000fea0003800200 */
.L_x_13144:
[----:B------:R-:W-:Y:S01]  /*11a40*/  BAR.SYNC.DEFER_BLOCKING 0x0 ;  /* 0x0000000000007b1d */ /* 0x000fe20000010000 */
[----:B------:R-:W-:-:S05]  /*11a50*/  ISETP.NE.AND P0, PT, R3, RZ, PT ;  /* 0x000000ff0300720c */ /* 0x000fca0003f05270 */
[----:B------:R-:W-:Y:S08]  /*11a60*/  BSSY.RECONVERGENT B0, `(.L_x_13312) ;  /* 0x0001d32000007945 */ /* 0x000ff00003800200 */
[----:B------:R-:W-:Y:S05]  /*11a70*/  @P0 BRA `(.L_x_13313) ;  /* 0x000001d000c00947 */ /* 0x000fea0003800000 */
[----:B------:R-:W1:Y:S01]  /*11a80*/  LDC R25, c[0x0][0x424] ;  /* 0x00010900ff197b82 */ /* 0x000e620000000800 */
[----:B------:R-:W1:Y:S01]  /*11a90*/  LDCU UR12, c[0x0][0x42c] ;  /* 0x00008580ff0c77ac */ /* 0x000e620008000800 */
[C---:B0-----:R-:W-:Y:S01]  /*11aa0*/  IMAD.SHL.U32 R5, R0.reuse, 0x2, RZ ;  /* 0x0000000200057824 */ /* 0x041fe200078e00ff */
[----:B------:R-:W-:Y:S01]  /*11ab0*/  LOP3.LUT R60, R0, 0xf, RZ, 0xc0, !PT ;  /* 0x0000000f003c7812 */ /* 0x000fe200078ec0ff */
[----:B------:R-:W-:Y:S01]  /*11ac0*/  IMAD R11, R54, R0, RZ ;  /* 0x00000000360b7224 */ /* 0x000fe200078e02ff */
[----:B------:R-:W0:Y:S01]  /*11ad0*/  LDCU.64 UR10, c[0x0][0x3e8] ;  /* 0x00007d00ff0a77ac */ /* 0x000e220008000a00 */
[C---:B------:R-:W-:Y:S01]  /*11ae0*/  VIADD R61, R0.reuse, 0xffffffff ;  /* 0xffffffff003d7836 */ /* 0x040fe20000000000 */
[----:B------:R-:W-:Y:S01]  /*11af0*/  LOP3.LUT R57, R0, 0x7, RZ, 0xc0, !PT ;  /* 0x0000000700397812 */ /* 0x000fe200078ec0ff */
[----:B------:R-:W2:Y:S01]  /*11b00*/  LDC.64 R52, c[0x0][0x380] ;  /* 0x0000e000ff347b82 */ /* 0x000ea20000000a00 */
[----:B------:R-:W3:Y:S01]  /*11b10*/  LDCU.64 UR4, c[0x0][0x418] ;  /* 0x00008300ff0477ac */ /* 0x000ee20008000a00 */
[----:B------:R-:W4:Y:S06]  /*11b20*/  LDCU.64 UR6, c[0x0][0x3d8] ;  /* 0x00007b00ff0677ac */ /* 0x000f2c0008000a00 */
[----:B------:R-:W5:Y:S01]  /*11b30*/  LDC.64 R22, c[0x0][0x388] ;  /* 0x0000e200ff167b82 */ /* 0x000f620000000a00 */
[----:B0-----:R-:W-:Y:S01]  /*11b40*/  UISETP.NE.U32.AND UP0, UPT, UR10, URZ, UPT ;  /* 0x000000ff0a00728c */ /* 0x001fe2000bf05070 */
[----:B-1----:R-:W-:-:S06]  /*11b50*/  IMAD R50, R25, UR12, RZ ;  /* 0x0000000c19327c24 */ /* 0x002fcc000f8e02ff */
[----:B------:R-:W0:Y:S01]  /*11b60*/  LDC.64 R18, c[0x0][0x410] ;  /* 0x00010400ff127b82 */ /* 0x000e220000000a00 */
[--C-:B------:R-:W-:Y:S01]  /*11b70*/  IMAD R25, R25, UR12, R54.reuse ;  /* 0x0000000c19197c24 */ /* 0x100fe2000f8e0236 */
[----:B------:R-:W-:Y:S01]  /*11b80*/  UISETP.NE.AND.EX UP0, UPT, UR11, URZ, UPT, UP0 ;  /* 0x000000ff0b00728c */ /* 0x000fe2000bf05300 */
[----:B------:R-:W-:Y:S01]  /*11b90*/  IMAD.IADD R20, R50, 0x1, R54 ;  /* 0x0000000132147824 */ /* 0x000fe200078e0236 */
[----:B---3--:R-:W-:Y:S01]  /*11ba0*/  ISETP.NE.U32.AND P0, PT, RZ, UR4, PT ;  /* 0x00000004ff007c0c */ /* 0x008fe2000bf05070 */
[----:B------:R-:W-:Y:S01]  /*11bb0*/  IMAD R12, R25, R5, RZ ;  /* 0x00000005190c7224 */ /* 0x000fe200078e02ff */
[----:B----4-:R-:W-:Y:S01]  /*11bc0*/  ISETP.NE.U32.AND P1, PT, RZ, UR6, PT ;  /* 0x00000006ff007c0c */ /* 0x010fe2000bf25070 */
[----:B------:R-:W-:Y:S01]  /*11bd0*/  IMAD R5, R5, R20, RZ ;  /* 0x0000001405057224 */ /* 0x000fe200078e02ff */
[----:B------:R-:W1:Y:S01]  /*11be0*/  LDC.64 R44, c[0x0][0x3e8] ;  /* 0x0000fa00ff2c7b82 */ /* 0x000e620000000a00 */
[----:B------:R-:W-:Y:S01]  /*11bf0*/  ISETP.NE.AND.EX P0, PT, RZ, UR5, PT, P0 ;  /* 0x00000005ff007c0c */ /* 0x000fe2000bf05300 */
[----:B--2---:R-:W-:-:S02]  /*11c00*/  IMAD.WIDE R52, R48, 0x4, R52 ;  /* 0x0000000430347825 */ /* 0x004fc400078e0234 */
[----:B------:R2:W-:Y:S01]  /*11c10*/  STL [R1], R5 ;  /* 0x0000000501007387 */ /* 0x0005e20000100800 */
[----:B------:R-:W-:Y:S01]  /*11c20*/  ISETP.NE.AND.EX P0, PT, RZ, UR7, P0, P1 ;  /* 0x00000007ff007c0c */ /* 0x000fe20008705310 */
[----:B-----5:R-:W-:Y:S02]  /*11c30*/  IMAD.WIDE R48, R48, 0x2, R22 ;  /* 0x0000000230307825 */ /* 0x020fe400078e0216 */
[----:B------:R-:W3:Y:S02]  /*11c40*/  LDC.64 R2, c[0x0][0x3e0] ;  /* 0x0000f800ff027b82 */ /* 0x000ee40000000a00 */
[----:B0-----:R-:W-:-:S04]  /*11c50*/  IMAD.WIDE.U32 R18, R54, 0x4, R18 ;  /* 0x0000000436127825 */ /* 0x001fc800078e0012 */
[----:B-1----:R-:W-:-:S04]  /*11c60*/  IMAD.WIDE R44, R25, 0x4, R44 ;  /* 0x00000004192c7825 */ /* 0x002fc800078e022c */
[----:B---3--:R-:W-:Y:S01]  /*11c70*/  IMAD.WIDE R2, R25, 0x4, R2 ;  /* 0x0000000419027825 */ /* 0x008fe200078e0202 */
[----:B--2---:R-:W-:Y:S06]  /*11c80*/  BRA.U !UP0, `(.L_x_13314) ;  /* 0x0000003108f07547 */ /* 0x004fec000b800000 */
[----:B------:R-:W-:Y:S01]  /*11c90*/  IMAD.WIDE R22, R17, 0x4, R52 ;  /* 0x0000000411167825 */ /* 0x000fe200078e0234 */
[----:B------:R-:W2:Y:S01]  /*11ca0*/  LDG.E R27, desc[UR8][R18.64] ;  /* 0x00000008121b7981 */ /* 0x000ea2000c1e1900 */
[----:B------:R-:W0:Y:S03]  /*11cb0*/  LDC R26, c[0x0][0x448] ;  /* 0x00011200ff1a7b82 */ /* 0x000e260000000800 */
[----:B------:R1:W3:Y:S01]  /*11cc0*/  LDG.E.CONSTANT R5, desc[UR8][R22.64] ;  /* 0x0000000816057981 */ /* 0x0002e2000c1e9900 */
[----:B0-----:R-:W-:-:S04]  /*11cd0*/  IABS R29, R26 ;  /* 0x0000001a001d7213 */ /* 0x001fc80000000000 */
[----:B------:R-:W0:Y:S08]  /*11ce0*/  I2F.RP R24, R29 ;  /* 0x0000001d00187306 */ /* 0x000e300000209400 */
[----:B0-----:R-:W0:Y:S02]  /*11cf0*/  MUFU.RCP R24, R24 ;  /* 0x0000001800187308 */ /* 0x001e240000001000 */
[----:B0-----:R-:W-:-:S06]  /*11d00*/  VIADD R25, R24, 0xffffffe ;  /* 0x0ffffffe18197836 */ /* 0x001fcc0000000000 */
[----:B-1----:R-:W0:Y:S01]  /*11d10*/  F2I.FTZ.U32.TRUNC.NTZ R23, R25 ;  /* 0x0000001900177305 */ /* 0x002e22000021f000 */
[----:B------:R-:W-:Y:S01]  /*11d20*/  IMAD.MOV.U32 R22, RZ, RZ, RZ ;  /* 0x000000ffff167224 */ /* 0x000fe200078e00ff */
[----:B0-----:R-:W-:-:S05]  /*11d30*/  IADD3 R28, PT, PT, RZ, -R23, RZ ;  /* 0x80000017ff1c7210 */ /* 0x001fca0007ffe0ff */
[----:B------:R-:W-:-:S04]  /*11d40*/  IMAD R31, R28, R29, RZ ;  /* 0x0000001d1c1f7224 */ /* 0x000fc800078e02ff */
[----:B------:R-:W-:Y:S01]  /*11d50*/  IMAD.HI.U32 R22, R23, R31, R22 ;  /* 0x0000001f17167227 */ /* 0x000fe200078e0016 */
[----:B---3--:R-:W-:-:S05]  /*11d60*/  IABS R28, R5 ;  /* 0x00000005001c7213 */ /* 0x008fca0000000000 */
[----:B------:R-:W-:-:S04]  /*11d70*/  IMAD.MOV.U32 R23, RZ, RZ, R28 ;  /* 0x000000ffff177224 */ /* 0x000fc800078e001c */
        /* <DEDUP_REMOVED lines=13> */
[----:B------:R-:W-:-:S13]  /*11e50*/  ISETP.GE.AND P1, PT, R0, 0x1, PT ;  /* 0x000000010000780c */ /* 0x000fda0003f26270 */
[----:B------:R-:W-:Y:S05]  /*11e60*/  @!P1 BRA `(.L_x_13315) ;  /* 0x0000003400d49947 */ /* 0x000fea0003800000 */
[----:B------:R-:W2:Y:S01]  /*11e70*/  LDG.E R39, desc[UR8][R44.64] ;  /* 0x000000082c277981 */ /* 0x000ea2000c1e1900 */
[----:B------:R-:W-:Y:S01]  /*11e80*/  HADD2.F32 R51, -RZ, R21.H0_H0 ;  /* 0x20000015ff337230 */ /* 0x000fe20000004100 */
[----:B--2---:R-:W-:-:S13]  /*11e90*/  ISETP.NE.AND P1, PT, R39, R0, PT ;  /* 0x000000002700720c */ /* 0x004fda0003f25270 */
[----:B------:R-:W-:Y:S05]  /*11ea0*/  @P1 BRA `(.L_x_13316) ;  /* 0x0000000800b81947 */ /* 0x000fea0003800000 */
[----:B------:R-:W2:Y:S02]  /*11eb0*/  LDG.E R26, desc[UR8][R2.64] ;  /* 0x00000008021a7981 */ /* 0x000ea4000c1e1900 */
[----:B--2---:R-:W-:-:S13]  /*11ec0*/  FSETP.GEU.FTZ.AND P1, PT, R51, R26, PT ;  /* 0x0000001a3300720b */ /* 0x004fda0003f3e000 */
[----:B------:R-:W-:Y:S05]  /*11ed0*/  @!P1 BRA `(.L_x_13317) ;  /* 0x000001c800389947 */ /* 0x000fea0003800000 */
[----:B------:R-:W0:Y:S02]  /*11ee0*/  LDCU.64 UR4, c[0x0][0x3d0] ;  /* 0x00007a00ff0477ac */ /* 0x000e240008000a00 */
[----:B0-----:R-:W-:Y:S02]  /*11ef0*/  IMAD.U32 R22, RZ, RZ, UR4 ;  /* 0x00000004ff167e24 */ /* 0x001fe4000f8e00ff */
[----:B------:R-:W-:Y:S02]  /*11f00*/  IMAD.U32 R23, RZ, RZ, UR5 ;  /* 0x00000005ff177e24 */ /* 0x000fe4000f8e00ff */
[----:B------:R-:W-:-:S05]  /*11f10*/  IMAD.WIDE R24, R12, 0x4, R22 ;  /* 0x000000040c187825 */ /* 0x000fca00078e0216 */
[----:B------:R-:W2:Y:S01]  /*11f20*/  LDG.E R21, desc[UR8][R24.64] ;  /* 0x0000000818157981 */ /* 0x000ea2000c1e1900 */
[----:B------:R-:W-:Y:S04]  /*11f30*/  BSSY.RECONVERGENT B1, `(.L_x_13316) ;  /* 0x00000a5000017945 */ /* 0x000fe80003800200 */
[----:B------:R-:W-:Y:S01]  /*11f40*/  BSSY.RELIABLE B2, `(.L_x_13318) ;  /* 0x0000017000027945 */ /* 0x000fe20003800100 */
[----:B------:R-:W-:Y:S01]  /*11f50*/  IMAD.MOV.U32 R39, RZ, RZ, RZ ;  /* 0x000000ffff277224 */ /* 0x000fe200078e00ff */
[----:B--2---:R-:W-:-:S13]  /*11f60*/  FSETP.NEU.FTZ.AND P1, PT, R21, R26, PT ;  /* 0x0000001a1500720b */ /* 0x004fda0003f3d000 */
[----:B------:R-:W-:Y:S05]  /*11f70*/  @!P1 BRA `(.L_x_13319) ;  /* 0x00000000004c9947 */ /* 0x000fea0003800000 */
[----:B------:R-:W0:Y:S01]  /*11f80*/  LDC R0, c[0x0][0x444] ;  /* 0x00011100ff007b82 */ /* 0x000e220000000800 */
[----:B------:R-:W-:Y:S07]  /*11f90*/  BSSY.RELIABLE B3, `(.L_x_13319) ;  /* 0x0000011000037945 */ /* 0x000fee0003800100 */
[----:B------:R-:W1:Y:S02]  /*11fa0*/  LDC R27, c[0x0][0x444] ;  /* 0x00011100ff1b7b82 */ /* 0x000e640000000800 */
.L_x_13321:
[----:B------:R-:W-:Y:S02]  /*11fb0*/  VIADD R21, R39, 0x1 ;  /* 0x0000000127157836 */ /* 0x000fe40000000000 */
[----:B-1----:R-:W-:-:S03]  /*11fc0*/  IMAD.MOV.U32 R39, RZ, RZ, R27 ;  /* 0x000000ffff277224 */ /* 0x002fc600078e001b */
[----:B0-----:R-:W-:-:S13]  /*11fd0*/  ISETP.NE.AND P1, PT, R21, R0, PT ;  /* 0x000000001500720c */ /* 0x001fda0003f25270 */
[----:B------:R-:W-:Y:S05]  /*11fe0*/  @!P1 BREAK.RELIABLE B3 ;  /* 0x0000000000039942 */ /* 0x000fea0003800100 */
[----:B------:R-:W-:Y:S05]  /*11ff0*/  @!P1 BREAK.RELIABLE B2 ;  /* 0x0000000000029942 */ /* 0x000fea0003800100 */
[----:B------:R-:W-:Y:S05]  /*12000*/  @!P1 BRA `(.L_x_13320) ;  /* 0x00000008005c9947 */ /* 0x000fea0003800000 */
[----:B------:R-:W0:Y:S01]  /*12010*/  LDCU.64 UR4, c[0x0][0x3d0] ;  /* 0x00007a00ff0477ac */ /* 0x000e220008000a00 */
[----:B------:R-:W-:-:S04]  /*12020*/  IMAD.MOV.U32 R39, RZ, RZ, R21 ;  /* 0x000000ffff277224 */ /* 0x000fc800078e0015 */
[----:B------:R-:W-:Y:S02]  /*12030*/  IMAD.IADD R25, R12, 0x1, R39 ;  /* 0x000000010c197824 */ /* 0x000fe400078e0227 */
[----:B0-----:R-:W-:Y:S02]  /*12040*/  IMAD.U32 R22, RZ, RZ, UR4 ;  /* 0x00000004ff167e24 */ /* 0x001fe4000f8e00ff */
[----:B------:R-:W-:Y:S02]  /*12050*/  IMAD.U32 R23, RZ, RZ, UR5 ;  /* 0x00000005ff177e24 */ /* 0x000fe4000f8e00ff */
[----:B------:R-:W-:-:S05]  /*12060*/  IMAD.WIDE R24, R25, 0x4, R22 ;  /* 0x0000000419187825 */ /* 0x000fca00078e0216 */
[----:B------:R-:W2:Y:S02]  /*12070*/  LDG.E R21, desc[UR8][R24.64] ;  /* 0x0000000818157981 */ /* 0x000ea4000c1e1900 */
[----:B--2---:R-:W-:-:S13]  /*12080*/  FSETP.NEU.FTZ.AND P1, PT, R21, R26, PT ;  /* 0x0000001a1500720b */ /* 0x004fda0003f3d000 */
[----:B------:R-:W-:Y:S05]  /*12090*/  @P1 BRA `(.L_x_13321) ;  /* 0xfffffffc00c41947 */ /* 0x000fea000383ffff */
[----:B------:R-:W-:Y:S05]  /*120a0*/  BSYNC.RELIABLE B3 ;  /* 0x0000000000037941 */ /* 0x000fea0003800100 */
.L_x_13319:
[----:B------:R-:W-:Y:S05]  /*120b0*/  BSYNC.RELIABLE B2 ;  /* 0x0000000000027941 */ /* 0x000fea0003800100 */
.L_x_13318:
[----:B------:R-:W-:Y:S01]  /*120c0*/  IMAD.MOV.U32 R27, RZ, RZ, 0x7f7fffff ;  /* 0x7f7fffffff1b7424 */ /* 0x000fe200078e00ff */
[----:B------:R0:W-:Y:S01]  /*120d0*/  STG.E desc[UR8][R44.64], R61 ;  /* 0x0000003d2c007986 */ /* 0x0001e2000c101908 */
[----:B------:R-:W-:Y:S01]  /*120e0*/  ISETP.GE.U32.AND P1, PT, R61, 0xf, PT ;  /* 0x0000000f3d00780c */ /* 0x000fe20003f26070 */
[----:B------:R-:W-:Y:S01]  /*120f0*/  BSSY.RECONVERGENT B2, `(.L_x_13322) ;  /* 0x0000042000027945 */ /* 0x000fe20003800200 */
[----:B------:R-:W-:Y:S01]  /*12100*/  ISETP.NE.AND P2, PT, R60, RZ, PT ;  /* 0x000000ff3c00720c */ /* 0x000fe20003f45270 */
[----:B------:R0:W-:Y:S01]  /*12110*/  STG.E desc[UR8][R2.64], R27 ;  /* 0x0000001b02007986 */ /* 0x0001e2000c101908 */
[----:B------:R-:W-:-:S03]  /*12120*/  IMAD.MOV.U32 R21, RZ, RZ, RZ ;  /* 0x000000ffff157224 */ /* 0x000fc600078e00ff */
[----:B------:R0:W-:Y:S06]  /*12130*/  STG.E desc[UR8][R24.64], R51 ;  /* 0x0000003318007986 */ /* 0x0001ec000c101908 */
[----:B------:R-:W-:Y:S05]  /*12140*/  @!P1 BRA `(.L_x_13323) ;  /* 0x0000000000f09947 */ /* 0x000fea0003800000 */
[----:B------:R1:W5:Y:S01]  /*12150*/  LDG.E R31, desc[UR8][R2.64] ;  /* 0x00000008021f7981 */ /* 0x000362000c1e1900 */
[----:B0-----:R-:W0:Y:S01]  /*12160*/  LDC.64 R24, c[0x0][0x3d0] ;  /* 0x0000f400ff187b82 */ /* 0x001e220000000a00 */
[----:B------:R-:W-:Y:S01]  /*12170*/  LOP3.LUT R21, R0, 0x7ffffff0, RZ, 0xc0, !PT ;  /* 0x7ffffff000157812 */ /* 0x000fe200078ec0ff */
[----:B------:R-:W-:-:S04]  /*12180*/  IMAD.MOV.U32 R29, RZ, RZ, R12 ;  /* 0x000000ffff1d7224 */ /* 0x000fc800078e000c */
[----:B------:R-:W-:Y:S01]  /*12190*/  IMAD.MOV R28, RZ, RZ, -R21 ;  /* 0x000000ffff1c7224 */ /* 0x000fe200078e0a15 */
[----:B0-----:R-:W-:-:S05]  /*121a0*/  IADD3 R24, P1, PT, R24, 0x20, RZ ;  /* 0x0000002018187810 */ /* 0x001fca0007f3e0ff */
[----:B-1----:R-:W-:-:S08]  /*121b0*/  IMAD.X R25, RZ, RZ, R25, P1 ;  /* 0x000000ffff197224 */ /* 0x002fd000008e0619 */
.L_x_13324:
[----:B------:R-:W-:-:S05]  /*121c0*/  IMAD.WIDE R26, R29, 0x4, R24 ;  /* 0x000000041d1a7825 */ /* 0x000fca00078e0218 */
[----:B--2---:R-:W2:Y:S02]  /*121d0*/  LDG.E R30, desc[UR8][R26.64+-0x20] ;  /* 0xffffe0081a1e7981 */ /* 0x004ea4000c1e1900 */
[----:B--2--5:R-:W-:-:S05]  /*121e0*/  FMNMX.FTZ R31, R30, R31, PT ;  /* 0x0000001f1e1f7209 */ /* 0x024fca0003810000 */
[----:B------:R0:W-:Y:S04]  /*121f0*/  STG.E desc[UR8][R2.64], R31 ;  /* 0x0000001f02007986 */ /* 0x0001e8000c101908 */
        /* <DEDUP_REMOVED lines=9> */
[----:B------:R-:W0:Y:S02]  /*12290*/  LDG.E R30, desc[UR8][R26.64+-0x10] ;  /* 0xfffff0081a1e7981 */ /* 0x000e24000c1e1900 */
[----:B0-----:R-:W-:-:S05]  /*122a0*/  FMNMX.FTZ R31, R37, R30, PT ;  /* 0x0000001e251f7209 */ /* 0x001fca0003810000 */
        /* <DEDUP_REMOVED lines=12> */
[----:B------:R-:W-:Y:S04]  /*12370*/  STG.E desc[UR8][R2.64], R31 ;  /* 0x0000001f02007986 */ /* 0x000fe8000c101908 */
        /* <DEDUP_REMOVED lines=18> */
[----:B------:R-:W3:Y:S01]  /*124a0*/  LDG.E R30, desc[UR8][R26.64+0x1c] ;  /* 0x00001c081a1e7981 */ /* 0x000ee2000c1e1900 */
[----:B------:R-:W-:Y:S02]  /*124b0*/  VIADD R28, R28, 0x10 ;  /* 0x000000101c1c7836 */ /* 0x000fe40000000000 */
[----:B------:R-:W-:-:S03]  /*124c0*/  VIADD R29, R29, 0x10 ;  /* 0x000000101d1d7836 */ /* 0x000fc60000000000 */
[----:B------:R-:W-:Y:S02]  /*124d0*/  ISETP.NE.AND P1, PT, R28, RZ, PT ;  /* 0x000000ff1c00720c */ /* 0x000fe40003f25270 */
[----:B---3--:R-:W-:-:S05]  /*124e0*/  FMNMX.FTZ R31, R35, R30, PT ;  /* 0x0000001e231f7209 */ /* 0x008fca0003810000 */
[----:B------:R2:W-:Y:S06]  /*124f0*/  STG.E desc[UR8][R2.64], R31 ;  /* 0x0000001f02007986 */ /* 0x0005ec000c101908 */
[----:B------:R-:W-:Y:S05]  /*12500*/  @P1 BRA `(.L_x_13324) ;  /* 0xfffffffc002c1947 */ /* 0x000fea000383ffff */
.L_x_13323:
[----:B------:R-:W-:Y:S05]  /*12510*/  BSYNC.RECONVERGENT B2 ;  /* 0x0000000000027941 */ /* 0x000fea0003800200 */
.L_x_13322:
[----:B------:R-:W-:Y:S05]  /*12520*/  @!P2 BRA `(.L_x_13320) ;  /* 0x000000040014a947 */ /* 0x000fea0003800000 */
[----:B------:R-:W-:Y:S01]  /*12530*/  ISETP.GE.U32.AND P1, PT, R60, 0x8, PT ;  /* 0x000000083c00780c */ /* 0x000fe20003f26070 */
[----:B------:R-:W-:Y:S01]  /*12540*/  BSSY.RECONVERGENT B2, `(.L_x_13325) ;  /* 0x000001f000027945 */ /* 0x000fe20003800200 */
[----:B------:R-:W-:-:S11]  /*12550*/  ISETP.NE.AND P2, PT, R57, RZ, PT ;  /* 0x000000ff3900720c */ /* 0x000fd60003f45270 */
[----:B------:R-:W-:Y:S05]  /*12560*/  @!P1 BRA `(.L_x_13326) ;  /* 0x0000000000709947 */ /* 0x000fea0003800000 */
[----:B0-----:R-:W-:Y:S01]  /*12570*/  IMAD.IADD R25, R12, 0x1, R21 ;  /* 0x000000010c197824 */ /* 0x001fe200078e0215 */
[----:B------:R-:W3:Y:S03]  /*12580*/  LDG.E R27, desc[UR8][R2.64] ;  /* 0x00000008021b7981 */ /* 0x000ee6000c1e1900 */
[----:B------:R-:W-:-:S05]  /*12590*/  IMAD.WIDE R24, R25, 0x4, R22 ;  /* 0x0000000419187825 */ /* 0x000fca00078e0216 */
[----:B------:R-:W3:Y:S02]  /*125a0*/  LDG.E R26, desc[UR8][R24.64] ;  /* 0x00000008181a7981 */ /* 0x000ee4000c1e1900 */
[----:B---3--:R-:W-:-:S05]  /*125b0*/  FMNMX.FTZ R27, R26, R27, PT ;  /* 0x0000001b1a1b7209 */ /* 0x008fca0003810000 */
[----:B------:R0:W-:Y:S04]  /*125c0*/  STG.E desc[UR8][R2.64], R27 ;  /* 0x0000001b02007986 */ /* 0x0001e8000c101908 */
[----:B------:R-:W3:Y:S02]  /*125d0*/  LDG.E R26, desc[UR8][R24.64+0x4] ;  /* 0x00000408181a7981 */ /* 0x000ee4000c1e1900 */
[----:B---3--:R-:W-:-:S05]  /*125e0*/  FMNMX.FTZ R29, R27, R26, PT ;  /* 0x0000001a1b1d7209 */ /* 0x008fca0003810000 */
        /* <DEDUP_REMOVED lines=16> */
[----:B------:R-:W3:Y:S01]  /*126f0*/  LDG.E R26, desc[UR8][R24.64+0x1c] ;  /* 0x00001c08181a7981 */ /* 0x000ee2000c1e1900 */
[----:B------:R-:W-:Y:S01]  /*12700*/  VIADD R21, R21, 0x8 ;  /* 0x0000000815157836 */ /* 0x000fe20000000000 */
[----:B---3--:R-:W-:-:S05]  /*12710*/  FMNMX.FTZ R33, R31, R26, PT ;  /* 0x0000001a1f217209 */ /* 0x008fca0003810000 */
[----:B------:R4:W-:Y:S02]  /*12720*/  STG.E desc[UR8][R2.64], R33 ;  /* 0x0000002102007986 */ /* 0x0009e4000c101908 */
.L_x_13326:
[----:B------:R-:W-:Y:S05]  /*12730*/  BSYNC.RECONVERGENT B2 ;  /* 0x0000000000027941 */ /* 0x000fea0003800200 */
.L_x_13325:
[----:B------:R-:W-:Y:S05]  /*12740*/  @!P2 BRA `(.L_x_13320) ;  /* 0x00000000008ca947 */ /* 0x000fea0003800000 */
[----:B------:R-:W-:-:S13]  /*12750*/  ISETP.GE.U32.AND P1, PT, R57, 0x4, PT ;  /* 0x000000043900780c */ /* 0x000fda0003f26070 */
[----:B0-----:R-:W-:Y:S01]  /*12760*/  @P1 IMAD.IADD R25, R12, 0x1, R21 ;  /* 0x000000010c191824 */ /* 0x001fe200078e0215 */
[----:B----4-:R-:W3:Y:S03]  /*12770*/  @P1 LDG.E R27, desc[UR8][R2.64] ;  /* 0x00000008021b1981 */ /* 0x010ee6000c1e1900 */
[----:B------:R-:W-:-:S05]  /*12780*/  @P1 IMAD.WIDE R24, R25, 0x4, R22 ;  /* 0x0000000419181825 */ /* 0x000fca00078e0216 */
[----:B------:R-:W3:Y:S02]  /*12790*/  @P1 LDG.E R26, desc[UR8][R24.64] ;  /* 0x00000008181a1981 */ /* 0x000ee4000c1e1900 */
[----:B---3--:R-:W-:-:S05]  /*127a0*/  @P1 FMNMX.FTZ R27, R26, R27, PT ;  /* 0x0000001b1a1b1209 */ /* 0x008fca0003810000 */
[----:B------:R1:W-:Y:S04]  /*127b0*/  @P1 STG.E desc[UR8][R2.64], R27 ;  /* 0x0000001b02001986 */ /* 0x0003e8000c101908 */
[----:B------:R-:W3:Y:S02]  /*127c0*/  @P1 LDG.E R26, desc[UR8][R24.64+0x4] ;  /* 0x00000408181a1981 */ /* 0x000ee4000c1e1900 */
[----:B---3--:R-:W-:-:S05]  /*127d0*/  @P1 FMNMX.FTZ R29, R27, R26, PT ;  /* 0x0000001a1b1d1209 */ /* 0x008fca0003810000 */
[----:B------:R1:W-:Y:S04]  /*127e0*/  @P1 STG.E desc[UR8][R2.64], R29 ;  /* 0x0000001d02001986 */ /* 0x0003e8000c101908 */
[----:B------:R-:W2:Y:S02]  /*127f0*/  @P1 LDG.E R26, desc[UR8][R24.64+0x8] ;  /* 0x00000808181a1981 */ /* 0x000ea4000c1e1900 */
[----:B--2---:R-:W-:-:S05]  /*12800*/  @P1 FMNMX.FTZ R31, R29, R26, PT ;  /* 0x0000001a1d1f1209 */ /* 0x004fca0003810000 */
[----:B------:R1:W-:Y:S04]  /*12810*/  @P1 STG.E desc[UR8][R2.64], R31 ;  /* 0x0000001f02001986 */ /* 0x0003e8000c101908 */
[----:B------:R-:W2:Y:S01]  /*12820*/  @P1 LDG.E R26, desc[UR8][R24.64+0xc] ;  /* 0x00000c08181a1981 */ /* 0x000ea2000c1e1900 */
[----:B------:R-:W-:Y:S01]  /*12830*/  @P1 VIADD R21, R21, 0x4 ;  /* 0x0000000415151836 */ /* 0x000fe20000000000 */
[----:B--2---:R-:W-:Y:S02]  /*12840*/  @P1 FMNMX.FTZ R33, R31, R26, PT ;  /* 0x0000001a1f211209 */ /* 0x004fe40003810000 */
[----:B------:R-:W-:-:S03]  /*12850*/  LOP3.LUT R26, R0, 0x3, RZ, 0xc0, !PT ;  /* 0x00000003001a7812 */ /* 0x000fc600078ec0ff */
[----:B------:R1:W-:Y:S01]  /*12860*/  @P1 STG.E desc[UR8][R2.64], R33 ;  /* 0x0000002102001986 */ /* 0x0003e2000c101908 */
[----:B------:R-:W-:-:S13]  /*12870*/  ISETP.NE.AND P2, PT, R26, RZ, PT ;  /* 0x000000ff1a00720c */ /* 0x000fda0003f45270 */
[----:B-1----:R-:W-:Y:S05]  /*12880*/  @!P2 BRA `(.L_x_13320) ;  /* 0x00000000003ca947 */ /* 0x002fea0003800000 */
[----:B------:R-:W-:Y:S01]  /*12890*/  IMAD.IADD R21, R12, 0x1, R21 ;  /* 0x000000010c157824 */ /* 0x000fe200078e0215 */
[----:B------:R-:W2:Y:S03]  /*128a0*/  LDG.E R24, desc[UR8][R2.64] ;  /* 0x0000000802187981 */ /* 0x000ea6000c1e1900 */
[----:B------:R-:W-:-:S05]  /*128b0*/  IMAD.WIDE R22, R21, 0x4, R22 ;  /* 0x0000000415167825 */ /* 0x000fca00078e0216 */
[----:B------:R-:W2:Y:S01]  /*128c0*/  LDG.E R21, desc[UR8][R22.64] ;  /* 0x0000000816157981 */ /* 0x000ea2000c1e1900 */
[----:B------:R-:W-:Y:S02]  /*128d0*/  ISETP.NE.AND P1, PT, R26, 0x1, PT ;  /* 0x000000011a00780c */ /* 0x000fe40003f25270 */
[----:B--2---:R-:W-:-:S05]  /*128e0*/  FMNMX.FTZ R24, R21, R24, PT ;  /* 0x0000001815187209 */ /* 0x004fca0003810000 */
[----:B------:R1:W-:Y:S06]  /*128f0*/  STG.E desc[UR8][R2.64], R24 ;  /* 0x0000001802007986 */ /* 0x0003ec000c101908 */
[----:B------:R-:W-:Y:S05]  /*12900*/  @!P1 BRA `(.L_x_13320) ;  /* 0x00000000001c9947 */ /* 0x000fea0003800000 */
[----:B------:R-:W1:Y:S01]  /*12910*/  LDG.E R21, desc[UR8][R22.64+0x4] ;  /* 0x0000040816157981 */ /* 0x000e62000c1e1900 */
[----:B------:R-:W-:Y:S02]  /*12920*/  ISETP.NE.AND P1, PT, R26, 0x2, PT ;  /* 0x000000021a00780c */ /* 0x000fe40003f25270 */
[----:B-1----:R-:W-:-:S05]  /*12930*/  FMNMX.FTZ R24, R24, R21, PT ;  /* 0x0000001518187209 */ /* 0x002fca0003810000 */
[----:B------:R3:W-:Y:S06]  /*12940*/  STG.E desc[UR8][R2.64], R24 ;  /* 0x0000001802007986 */ /* 0x0007ec000c101908 */
[----:B------:R-:W2:Y:S02]  /*12950*/  @P1 LDG.E R21, desc[UR8][R22.64+0x8] ;  /* 0x0000080816151981 */ /* 0x000ea4000c1e1900 */
[----:B--2---:R-:W-:-:S05]  /*12960*/  @P1 FMNMX.FTZ R21, R24, R21, PT ;  /* 0x0000001518151209 */ /* 0x004fca0003810000 */
[----:B------:R3:W-:Y:S02]  /*12970*/  @P1 STG.E desc[UR8][R2.64], R21 ;  /* 0x0000001502001986 */ /* 0x0007e4000c101908 */
.L_x_13320:
[----:B------:R-:W-:Y:S05]  /*12980*/  BSYNC.RECONVERGENT B1 ;  /* 0x0000000000017941 */ /* 0x000fea0003800200 */
.L_x_13316:
[----:B---3--:R-:W4:Y:S01]  /*12990*/  LDL R21, [R1] ;  /* 0x0000000001157983 */ /* 0x008f220000100800 */
[----:B------:R-:W3:Y:S01]  /*129a0*/  LDCU UR4, c[0x0][0x430] ;  /* 0x00008600ff0477ac */ /* 0x000ee20008000800 */
[----:B01----:R-:W0:Y:S02]  /*129b0*/  LDC.64 R24, c[0x0][0x3d8] ;  /* 0x0000f600ff187b82 */ /* 0x003e240000000a00 */
[----:B------:R1:W5:Y:S01]  /*129c0*/  LDG.E R23, desc[UR8][R18.64] ;  /* 0x0000000812177981 */ /* 0x000362000c1e1900 */
[----:B------:R-:W2:Y:S01]  /*129d0*/  LDCU UR5, c[0x0][0x420] ;  /* 0x00008400ff0577ac */ /* 0x000ea20008000800 */
[----:B------:R-:W-:-:S04]  /*129e0*/  IMAD.WIDE R58, R17, 0x2, R48 ;  /* 0x00000002113a7825 */ /* 0x000fc800078e0230 */
[----:B-1----:R-:W1:Y:S01]  /*129f0*/  LDC.64 R18, c[0x0][0x3b8] ;  /* 0x0000ee00ff127b82 */ /* 0x002e620000000a00 */
[----:B--2---:R-:W-:Y:S01]  /*12a00*/  UISETP.GE.AND UP0, UPT, UR5, 0x1, UPT ;  /* 0x000000010500788c */ /* 0x004fe2000bf06270 */
[----:B0-----:R-:W-:-:S04]  /*12a10*/  ISETP.NE.U32.AND P1, PT, R24, RZ, PT ;  /* 0x000000ff1800720c */ /* 0x001fc80003f25070 */
[----:B------:R-:W-:Y:S01]  /*12a20*/  ISETP.NE.AND.EX P1, PT, R25, RZ, PT, P1 ;  /* 0x000000ff1900720c */ /* 0x000fe20003f25310 */
[----:B----4-:R-:W-:-:S04]  /*12a30*/  IMAD.IADD R27, R21, 0x1, R39 ;  /* 0x00000001151b7824 */ /* 0x010fc800078e0227 */
[----:B---3--:R-:W-:-:S04]  /*12a40*/  IMAD R27, R27, UR4, RZ ;  /* 0x000000041b1b7c24 */ /* 0x008fc8000f8e02ff */
[----:B------:R-:W-:-:S04]  /*12a50*/  VIADD R21, R27, UR5 ;  /* 0x000000051b157c36 */ /* 0x000fc80008000000 */
[----:B-1----:R-:W-:-:S05]  /*12a60*/  IMAD.WIDE R18, R21, 0x4, R18 ;  /* 0x0000000415127825 */ /* 0x002fca00078e0212 */
[----:B-----5:R0:W-:Y:S01]  /*12a70*/  STG.E desc[UR8][R18.64], R23 ;  /* 0x0000001712007986 */ /* 0x0201e2000c101908 */
[----:B------:R-:W-:Y:S05]  /*12a80*/  @!P1 BRA `(.L_x_13327) ;  /* 0x0000000000ec9947 */ /* 0x000fea0003800000 */
[----:B------:R-:W2:Y:S01]  /*12a90*/  LDG.E.U16.CONSTANT R17, desc[UR8][R58.64] ;  /* 0x000000083a117981 */ /* 0x000ea2000c1e9500 */
[----:B------:R-:W1:Y:S01]  /*12aa0*/  LDC R22, c[0x0][0x448] ;  /* 0x00011200ff167b82 */ /* 0x000e620000000800 */
[----:B------:R-:W-:Y:S01]  /*12ab0*/  IABS R28, R5 ;  /* 0x00000005001c7213 */ /* 0x000fe20000000000 */
[----:B------:R-:W-:Y:S02]  /*12ac0*/  UMOV UR4, 0x400 ;  /* 0x0000040000047882 */ /* 0x000fe40000000000 */
[----:B------:R-:W-:-:S04]  /*12ad0*/  UIADD3 UR4, UPT, UPT, UR4, 0x4, URZ ;  /* 0x0000000404047890 */ /* 0x000fc8000fffe0ff */
[----:B------:R-:W3:Y:S01]  /*12ae0*/  S2UR UR6, SR_CgaCtaId ;  /* 0x00000000000679c3 */ /* 0x000ee20000008800 */
[----:B-1----:R-:W-:-:S04]  /*12af0*/  IABS R26, R22 ;  /* 0x00000016001a7213 */ /* 0x002fc80000000000 */
[----:B0-----:R-:W0:Y:S01]  /*12b00*/  I2F.RP R23, R26 ;  /* 0x0000001a00177306 */ /* 0x001e220000209400 */
[----:B---3--:R-:W-:-:S07]  /*12b10*/  ULEA UR4, UR6, UR4, 0x18 ;  /* 0x0000000406047291 */ /* 0x008fce000f8ec0ff */
        /* <DEDUP_REMOVED lines=12> */
[C---:B------:R-:W-:Y:S01]  /*12be0*/  IMAD R19, R26.reuse, R18, R19 ;  /* 0x000000121a137224 */ /* 0x040fe200078e0213 */
[----:B------:R-:W-:Y:S01]  /*12bf0*/  LOP3.LUT R18, R5, R22, RZ, 0x3c, !PT ;  /* 0x0000001605127212 */ /* 0x000fe200078e3cff */
[----:B0-----:R-:W0:Y:S03]  /*12c00*/  MUFU.RCP R28, R28 ;  /* 0x0000001c001c7308 */ /* 0x001e260000001000 */
[----:B------:R-:W-:Y:S02]  /*12c10*/  ISETP.GT.U32.AND P3, PT, R26, R19, PT ;  /* 0x000000131a00720c */ /* 0x000fe40003f64070 */
[----:B------:R-:W-:-:S11]  /*12c20*/  ISETP.GE.AND P2, PT, R18, RZ, PT ;  /* 0x000000ff1200720c */ /* 0x000fd60003f46270 */
[----:B------:R-:W-:Y:S02]  /*12c30*/  @!P3 IMAD.IADD R19, R19, 0x1, -R26 ;  /* 0x000000011313b824 */ /* 0x000fe400078e0a1a */
[----:B------:R-:W-:Y:S01]  /*12c40*/  @!P3 VIADD R29, R29, 0x1 ;  /* 0x000000011d1db836 */ /* 0x000fe20000000000 */
[----:B------:R-:W-:Y:S01]  /*12c50*/  ISETP.NE.AND P3, PT, R22, RZ, PT ;  /* 0x000000ff1600720c */ /* 0x000fe20003f65270 */
[----:B0-----:R-:W-:Y:S01]  /*12c60*/  VIADD R30, R28, 0xffffffe ;  /* 0x0ffffffe1c1e7836 */ /* 0x001fe20000000000 */
[----:B------:R-:W-:-:S03]  /*12c70*/  ISETP.GE.U32.AND P1, PT, R19, R26, PT ;  /* 0x0000001a1300720c */ /* 0x000fc60003f26070 */
[----:B------:R-:W0:Y:S10]  /*12c80*/  F2I.FTZ.U32.TRUNC.NTZ R19, R30 ;  /* 0x0000001e00137305 */ /* 0x000e34000021f000 */
        /* <DEDUP_REMOVED lines=10> */
[----:B------:R-:W-:-:S06]  /*12d30*/  IMAD.HI.U32 R29, R19, R29, R18 ;  /* 0x0000001d131d7227 */ /* 0x000fcc00078e0012 */
        /* <DEDUP_REMOVED lines=16> */
.L_x_13327:
[----:B------:R-:W-:Y:S05]  /*12e40*/  BRA.U !UP0, `(.L_x_13328) ;  /* 0x0000002108307547 */ /* 0x000fea000b800000 */
[----:B------:R-:W2:Y:S01]  /*12e50*/  LDC R22, c[0x0][0x448] ;  /* 0x00011200ff167b82 */ /* 0x000ea20000000800 */
[----:B------:R-:W-:Y:S02]  /*12e60*/  IABS R28, R5 ;  /* 0x00000005001c7213 */ /* 0x000fe40000000000 */
[-C--:B--2---:R-:W-:Y:S02]  /*12e70*/  IABS R21, R22.reuse ;  /* 0x0000001600157213 */ /* 0x084fe40000000000 */
[----:B------:R-:W-:Y:S02]  /*12e80*/  LOP3.LUT R5, R5, R22, RZ, 0x3c, !PT ;  /* 0x0000001605057212 */ /* 0x000fe400078e3cff */
[----:B-1----:R-:W1:Y:S02]  /*12e90*/  I2F.RP R17, R21 ;  /* 0x0000001500117306 */ /* 0x002e640000209400 */
[----:B------:R-:W-:-:S06]  /*12ea0*/  ISETP.GE.AND P3, PT, R5, RZ, PT ;  /* 0x000000ff0500720c */ /* 0x000fcc0003f66270 */
[----:B-1----:R-:W0:Y:S02]  /*12eb0*/  MUFU.RCP R17, R17 ;  /* 0x0000001100117308 */ /* 0x002e240000001000 */
[----:B0-----:R-:W-:Y:S01]  /*12ec0*/  VIADD R18, R17, 0xffffffe ;  /* 0x0ffffffe11127836 */ /* 0x001fe20000000000 */
[----:B------:R-:W-:-:S05]  /*12ed0*/  IABS R17, R0 ;  /* 0x0000000000117213 */ /* 0x000fca0000000000 */
[----:B------:R0:W1:Y:S02]  /*12ee0*/  F2I.FTZ.U32.TRUNC.NTZ R19, R18 ;  /* 0x0000001200137305 */ /* 0x000064000021f000 */
[----:B0-----:R-:W-:Y:S02]  /*12ef0*/  IMAD.MOV.U32 R18, RZ, RZ, RZ ;  /* 0x000000ffff127224 */ /* 0x001fe400078e00ff */
[----:B-1----:R-:W-:-:S04]  /*12f00*/  IMAD.MOV R26, RZ, RZ, -R19 ;  /* 0x000000ffff1a7224 */ /* 0x002fc800078e0a13 */
[----:B------:R-:W-:Y:S02]  /*12f10*/  IMAD R23, R26, R21, RZ ;  /* 0x000000151a177224 */ /* 0x000fe400078e02ff */
[----:B------:R-:W-:Y:S02]  /*12f20*/  IMAD.MOV.U32 R26, RZ, RZ, R28 ;  /* 0x000000ffff1a7224 */ /* 0x000fe400078e001c */
[----:B------:R-:W-:Y:S01]  /*12f30*/  IMAD.HI.U32 R23, R19, R23, R18 ;  /* 0x0000001713177227 */ /* 0x000fe200078e0012 */
[----:B------:R-:W0:Y:S05]  /*12f40*/  I2F.RP R28, R17 ;  /* 0x00000011001c7306 */ /* 0x000e2a0000209400 */
[----:B------:R-:W-:-:S04]  /*12f50*/  IMAD.HI.U32 R23, R23, R26, RZ ;  /* 0x0000001a17177227 */ /* 0x000fc800078e00ff */
[----:B------:R-:W-:-:S04]  /*12f60*/  IMAD.MOV R18, RZ, RZ, -R23 ;  /* 0x000000ffff127224 */ /* 0x000fc800078e0a17 */
[C---:B------:R-:W-:Y:S01]  /*12f70*/  IMAD R18, R21.reuse, R18, R26 ;  /* 0x0000001215127224 */ /* 0x040fe200078e021a */
[----:B0-----:R-:W0:Y:S04]  /*12f80*/  MUFU.RCP R28, R28 ;  /* 0x0000001c001c7308 */ /* 0x001e280000001000 */
[----:B------:R-:W-:-:S13]  /*12f90*/  ISETP.GT.U32.AND P1, PT, R21, R18, PT ;  /* 0x000000121500720c */ /* 0x000fda0003f24070 */
[----:B------:R-:W-:Y:S02]  /*12fa0*/  @!P1 IMAD.IADD R18, R18, 0x1, -R21 ;  /* 0x0000000112129824 */ /* 0x000fe400078e0a15 */
[----:B0-----:R-:W-:Y:S02]  /*12fb0*/  VIADD R19, R28, 0xffffffe ;  /* 0x0ffffffe1c137836 */ /* 0x001fe40000000000 */
[----:B------:R-:W-:Y:S01]  /*12fc0*/  @!P1 VIADD R23, R23, 0x1 ;  /* 0x0000000117179836 */ /* 0x000fe20000000000 */
[----:B------:R-:W-:Y:S02]  /*12fd0*/  ISETP.GE.U32.AND P2, PT, R18, R21, PT ;  /* 0x000000151200720c */ /* 0x000fe40003f46070 */
[----:B------:R-:W-:Y:S01]  /*12fe0*/  ISETP.NE.AND P1, PT, R22, RZ, PT ;  /* 0x000000ff1600720c */ /* 0x000fe20003f25270 */
[----:B------:R-:W0:Y:S10]  /*12ff0*/  F2I.FTZ.U32.TRUNC.NTZ R19, R19 ;  /* 0x0000001300137305 */ /* 0x000e34000021f000 */
[----:B------:R-:W-:-:S05]  /*13000*/  @P2 VIADD R23, R23, 0x1 ;  /* 0x0000000117172836 */ /* 0x000fca0000000000 */
[----:B------:R-:W-:Y:S01]  /*13010*/  MOV R5, R23 ;  /* 0x0000001700057202 */ /* 0x000fe20000000f00 */
[----:B0-----:R-:W-:-:S04]  /*13020*/  IMAD.MOV R18, RZ, RZ, -R19 ;  /* 0x000000ffff127224 */ /* 0x001fc800078e0a13 */
[----:B------:R-:W-:Y:S02]  /*13030*/  IMAD R21, R18, R17, RZ ;  /* 0x0000001112157224 */ /* 0x000fe400078e02ff */
[----:B------:R-:W-:Y:S01]  /*13040*/  @!P3 IMAD.MOV R5, RZ, RZ, -R5 ;  /* 0x000000ffff05b224 */ /* 0x000fe200078e0a05 */
[----:B------:R-:W-:Y:S01]  /*13050*/  @!P1 LOP3.LUT R5, RZ, R22, RZ, 0x33, !PT ;  /* 0x00000016ff059212 */ /* 0x000fe200078e33ff */
[----:B------:R-:W-:Y:S01]  /*13060*/  IMAD.MOV.U32 R18, RZ, RZ, RZ ;  /* 0x000000ffff127224 */ /* 0x000fe200078e00ff */
[----:B------:R-:W-:Y:S02]  /*13070*/  ISETP.NE.AND P3, PT, R0, RZ, PT ;  /* 0x000000ff0000720c */ /* 0x000fe40003f65270 */
[----:B------:R-:W-:Y:S01]  /*13080*/  IABS R22, R5 ;  /* 0x0000000500167213 */ /* 0x000fe20000000000 */
[----:B------:R-:W-:Y:S01]  /*13090*/  IMAD.HI.U32 R21, R19, R21, R18 ;  /* 0x0000001513157227 */ /* 0x000fe200078e0012 */
[----:B------:R-:W-:-:S05]  /*130a0*/  ISETP.GE.AND P2, PT, R5, RZ, PT ;  /* 0x000000ff0500720c */ /* 0x000fca0003f46270 */
        /* <DEDUP_REMOVED lines=11> */
[----:B------:R-:W0:Y:S01]  /*13160*/  LDCU UR15, c[0x0][0x420] ;  /* 0x00008400ff0f77ac */ /* 0x000e220008000800 */
[----:B------:R-:W-:Y:S01]  /*13170*/  UISETP.GE.U32.AND UP0, UPT, UR5, 0x8, UPT ;  /* 0x000000080500788c */ /* 0x000fe2000bf06070 */
[----:B0-----:R-:W-:-:S08]  /*13180*/  IMAD.U32 R19, RZ, RZ, UR15 ;  /* 0x0000000fff137e24 */ /* 0x001fd0000f8e00ff */
[----:B------:R-:W-:Y:S05]  /*13190*/  BRA.U !UP0, `(.L_x_13330) ;  /* 0x0000000508f87547 */ /* 0x000fea000b800000 */
[----:B------:R-:W0:Y:S01]  /*131a0*/  LDC R37, c[0x0][0x428] ;  /* 0x00010a00ff257b82 */ /* 0x000e220000000800 */
[----:B------:R-:W1:Y:S01]  /*131b0*/  LDCU UR6, c[0x0][0x420] ;  /* 0x00008400ff0677ac */ /* 0x000e620008000800 */
[C-C-:B------:R-:W-:Y:S01]  /*131c0*/  IMAD.IADD R22, R50.reuse, 0x1, R54.reuse ;  /* 0x0000000132167824 */ /* 0x140fe200078e0236 */
[----:B------:R-:W-:Y:S01]  /*131d0*/  BSSY.RECONVERGENT B1, `(.L_x_13330) ;  /* 0x000007a000017945 */ /* 0x000fe20003800200 */
[----:B------:R-:W-:Y:S01]  /*131e0*/  IMAD.IADD R28, R50, 0x1, R54 ;  /* 0x00000001321c7824 */ /* 0x000fe200078e0236 */
[----:B------:R-:W-:Y:S01]  /*131f0*/  ULOP3.LUT UR4, UR5, 0x7ffffff8, URZ, 0xc0, !UPT ;  /* 0x7ffffff805047892 */ /* 0x000fe2000f8ec0ff */
[----:B------:R-:W-:Y:S01]  /*13200*/  SHF.R.S32.HI R18, RZ, 0x1f, R27 ;  /* 0x0000001fff127819 */ /* 0x000fe2000001141b */
[----:B------:R-:W-:Y:S01]  /*13210*/  UIADD3 UR7, UPT, UPT, UR5, -0x1, URZ ;  /* 0xffffffff05077890 */ /* 0x000fe2000fffe0ff */
[----:B------:R-:W-:Y:S01]  /*13220*/  IMAD.MOV.U32 R17, RZ, RZ, RZ ;  /* 0x000000ffff117224 */ /* 0x000fe200078e00ff */
[----:B------:R-:W-:Y:S01]  /*13230*/  UIADD3 UR10, UPT, UPT, UR5, -0x8, URZ ;  /* 0xfffffff8050a7890 */ /* 0x000fe2000fffe0ff */
[----:B------:R-:W-:Y:S01]  /*13240*/  IMAD.U32 R19, RZ, RZ, UR15 ;  /* 0x0000000fff137e24 */ /* 0x000fe2000f8e00ff */
[----:B------:R-:W-:-:S02]  /*13250*/  UIADD3 UR11, UPT, UPT, UR5, -0x7, URZ ;  /* 0xfffffff9050b7890 */ /* 0x000fc4000fffe0ff */
[----:B------:R-:W-:Y:S02]  /*13260*/  UIADD3 UR12, UPT, UPT, UR5, -0x6, URZ ;  /* 0xfffffffa050c7890 */ /* 0x000fe4000fffe0ff */
[----:B------:R-:W-:Y:S02]  /*13270*/  UIADD3 UR13, UPT, UPT, UR5, -0x5, URZ ;  /* 0xfffffffb050d7890 */ /* 0x000fe4000fffe0ff */
[----:B------:R-:W-:Y:S02]  /*13280*/  UIADD3 UR14, UPT, UPT, UR5, -0x4, URZ ;  /* 0xfffffffc050e7890 */ /* 0x000fe4000fffe0ff */
[----:B------:R-:W-:Y:S02]  /*13290*/  UIADD3 UR5, UPT, UPT, UR5, -0x3, URZ ;  /* 0xfffffffd05057890 */ /* 0x000fe4000fffe0ff */
[----:B-1----:R-:W-:Y:S02]  /*132a0*/  UIADD3 UR6, UPT, UPT, UR6, -0x2, URZ ;  /* 0xfffffffe06067890 */ /* 0x002fe4000fffe0ff */
[----:B------:R-:W-:Y:S01]  /*132b0*/  UIADD3 UR4, UPT, UPT, -UR4, URZ, URZ ;  /* 0x000000ff04047290 */ /* 0x000fe2000fffe1ff */
[----:B0-----:R-:W-:-:S02]  /*132c0*/  IMAD R38, R37, UR7, R20 ;  /* 0x0000000725267c24 */ /* 0x001fc4000f8e0214 */
[C-C-:B------:R-:W-:Y:S02]  /*132d0*/  IMAD R35, R37.reuse, UR10, R20.reuse ;  /* 0x0000000a25237c24 */ /* 0x140fe4000f8e0214 */
[C-C-:B------:R-:W-:Y:S02]  /*132e0*/  IMAD R34, R37.reuse, UR11, R20.reuse ;  /* 0x0000000b25227c24 */ /* 0x140fe4000f8e0214 */
[C-C-:B------:R-:W-:Y:S02]  /*132f0*/  IMAD R26, R37.reuse, UR12, R20.reuse ;  /* 0x0000000c251a7c24 */ /* 0x140fe4000f8e0214 */
[C---:B------:R-:W-:Y:S02]  /*13300*/  IMAD R23, R37.reuse, UR13, R20 ;  /* 0x0000000d25177c24 */ /* 0x040fe4000f8e0214 */
[C---:B------:R-:W-:Y:S02]  /*13310*/  IMAD R21, R37.reuse, UR5, R22 ;  /* 0x0000000525157c24 */ /* 0x040fe4000f8e0216 */
[----:B------:R-:W-:-:S02]  /*13320*/  IMAD R20, R37, UR14, R20 ;  /* 0x0000000e25147c24 */ /* 0x000fc4000f8e0214 */
[----:B------:R-:W-:Y:S02]  /*13330*/  IMAD R22, R37, UR6, R28 ;  /* 0x0000000625167c24 */ /* 0x000fe4000f8e021c */
[----:B------:R-:W-:Y:S02]  /*13340*/  IMAD R37, R0, R37, RZ ;  /* 0x0000002500257224 */ /* 0x000fe400078e02ff */
[----:B------:R-:W-:-:S07]  /*13350*/  IMAD.U32 R5, RZ, RZ, UR4 ;  /* 0x00000004ff057e24 */ /* 0x000fce000f8e00ff */
.L_x_13331:
[----:B0-----:R-:W0:Y:S01]  /*13360*/  LDC.64 R46, c[0x0][0x3f8] ;  /* 0x0000fe00ff2e7b82 */ /* 0x001e220000000a00 */
[----:B-----5:R-:W-:-:S04]  /*13370*/  IMAD R32, R38, R0, R30 ;  /* 0x0000000026207224 */ /* 0x020fc800078e021e */
[----:B------:R-:W-:-:S03]  /*13380*/  IMAD.IADD R32, R32, 0x1, R17 ;  /* 0x0000000120207824 */ /* 0x000fc600078e0211 */
[----:B------:R-:W1:Y:S08]  /*13390*/  LDC.64 R30, c[0x0][0x3b8] ;  /* 0x0000ee00ff1e7b82 */ /* 0x000e700000000a00 */
[----:B------:R-:W2:Y:S01]  /*133a0*/  LDC.64 R42, c[0x0][0x418] ;  /* 0x00010600ff2a7b82 */ /* 0x000ea20000000a00 */
[----:B0-----:R-:W-:-:S05]  /*133b0*/  IMAD.WIDE R28, R32, 0x4, R46 ;  /* 0x00000004201c7825 */ /* 0x001fca00078e022e */
[----:B------:R0:W3:Y:S01]  /*133c0*/  LDG.E R40, desc[UR8][R28.64] ;  /* 0x000000081c287981 */ /* 0x0000e2000c1e1900 */
[----:B------:R-:W-:-:S05]  /*133d0*/  IADD3 R33, P1, PT, R27, R19, RZ ;  /* 0x000000131b217210 */ /* 0x000fca0007f3e0ff */
[----:B------:R-:W-:Y:S01]  /*133e0*/  IMAD.SHL.U32 R55, R33, 0x4, RZ ;  /* 0x0000000421377824 */ /* 0x000fe200078e00ff */
[----:B0-----:R-:W-:-:S04]  /*133f0*/  LEA.HI.X.SX32 R28, R19, R18, 0x1, P1 ;  /* 0x00000012131c7211 */ /* 0x001fc800008f0eff */
[----:B-1----:R-:W-:Y:S02]  /*13400*/  IADD3 R30, P1, P2, R55, -0x10, R30 ;  /* 0xfffffff0371e7810 */ /* 0x002fe40007a3e01e */
[----:B------:R-:W-:Y:S01]  /*13410*/  SHF.L.U64.HI R33, R33, 0x2, R28 ;  /* 0x0000000221217819 */ /* 0x000fe2000001021c */
[----:B--2---:R-:W-:-:S03]  /*13420*/  IMAD.WIDE R28, R32, 0x4, R42 ;  /* 0x00000004201c7825 */ /* 0x004fc600078e022a */
[----:B------:R-:W-:-:S05]  /*13430*/  IADD3.X R31, PT, PT, R33, -0x1, R31, P1, P2 ;  /* 0xffffffff211f7810 */ /* 0x000fca0000fe441f */
[----:B---3--:R0:W-:Y:S04]  /*13440*/  STG.E desc[UR8][R30.64+0xc], R40 ;  /* 0x00000c281e007986 */ /* 0x0081e8000c101908 */
[----:B------:R1:W2:Y:S01]  /*13450*/  LDG.E R56, desc[UR8][R28.64] ;  /* 0x000000081c387981 */ /* 0x0002a2000c1e1900 */
[----:B0-----:R-:W0:Y:S01]  /*13460*/  LDC.64 R40, c[0x0][0x400] ;  /* 0x00010000ff287b82 */ /* 0x001e220000000a00 */
[----:B-1----:R-:W-:-:S04]  /*13470*/  IADD3 R28, P1, P2, R55, -0x10, R24 ;  /* 0xfffffff0371c7810 */ /* 0x002fc80007a3e018 */
[----:B------:R-:W-:Y:S01]  /*13480*/  IADD3.X R29, PT, PT, R33, -0x1, R25, P1, P2 ;  /* 0xffffffff211d7810 */ /* 0x000fe20000fe4419 */
[----:B0-----:R-:W-:-:S04]  /*13490*/  IMAD.WIDE R32, R32, 0x4, R40 ;  /* 0x0000000420207825 */ /* 0x001fc800078e0228 */
[----:B--2---:R0:W-:Y:S04]  /*134a0*/  STG.E desc[UR8][R28.64+0xc], R56 ;  /* 0x00000c381c007986 */ /* 0x0041e8000c101908 */
[----:B------:R-:W2:Y:S01]  /*134b0*/  LDG.E R32, desc[UR8][R32.64] ;  /* 0x0000000820207981 */ /* 0x000ea2000c1e1900 */
[----:B------:R-:W-:-:S04]  /*134c0*/  IMAD R55, R22, R0, R17 ;  /* 0x0000000016377224 */ /* 0x000fc800078e0211 */
[----:B--2---:R-:W-:-:S04]  /*134d0*/  IMAD.IADD R55, R32, 0x1, R55 ;  /* 0x0000000120377824 */ /* 0x004fc800078e0237 */
[----:B------:R-:W-:-:S05]  /*134e0*/  IMAD.WIDE R32, R55, 0x4, R46 ;  /* 0x0000000437207825 */ /* 0x000fca00078e022e */
[----:B0-----:R0:W2:Y:S02]  /*134f0*/  LDG.E R56, desc[UR8][R32.64] ;  /* 0x0000000820387981 */ /* 0x0010a4000c1e1900 */
[C---:B0-----:R-:W-:Y:S02]  /*13500*/  IMAD.WIDE R32, R55.reuse, 0x4, R42 ;  /* 0x0000000437207825 */ /* 0x041fe400078e022a */
[----:B--2---:R0:W-:Y:S04]  /*13510*/  STG.E desc[UR8][R30.64+0x8], R56 ;  /* 0x000008381e007986 */ /* 0x0041e8000c101908 */
[----:B0-----:R0:W2:Y:S02]  /*13520*/  LDG.E R56, desc[UR8][R32.64] ;  /* 0x0000000820387981 */ /* 0x0010a4000c1e1900 */
[----:B0-----:R-:W-:-:S02]  /*13530*/  IMAD.WIDE R32, R55, 0x4, R40 ;  /* 0x0000000437207825 */ /* 0x001fc400078e0228 */
        /* <DEDUP_REMOVED lines=50> */
[----:B--2---:R-:W-:Y:S04]  /*13860*/  STG.E desc[UR8][R28.64+-0xc], R56 ;  /* 0xfffff4381c007986 */ /* 0x004fe8000c101908 */
[----:B------:R-:W2:Y:S01]  /*13870*/  LDG.E R32, desc[UR8][R32.64] ;  /* 0x0000000820207981 */ /* 0x000ea2000c1e1900 */
[----:B------:R-:W-:-:S04]  /*13880*/  IMAD R55, R35, R0, R17 ;  /* 0x0000000023377224 */ /* 0x000fc800078e0211 */
[----:B--2---:R-:W-:-:S04]  /*13890*/  IMAD.IADD R55, R32, 0x1, R55 ;  /* 0x0000000120377824 */ /* 0x004fc800078e0237 */
[----:B------:R-:W-:-:S05]  /*138a0*/  IMAD.WIDE R32, R55, 0x4, R46 ;  /* 0x0000000437207825 */ /* 0x000fca00078e022e */
[----:B------:R0:W2:Y:S02]  /*138b0*/  LDG.E R46, desc[UR8][R32.64] ;  /* 0x00000008202e7981 */ /* 0x0000a4000c1e1900 */
[C---:B0-----:R-:W-:Y:S02]  /*138c0*/  IMAD.WIDE R32, R55.reuse, 0x4, R42 ;  /* 0x0000000437207825 */ /* 0x041fe400078e022a */
[----:B--2---:R0:W-:Y:S04]  /*138d0*/  STG.E desc[UR8][R30.64+-0x10], R46 ;  /* 0xfffff02e1e007986 */ /* 0x0041e8000c101908 */
[----:B------:R-:W2:Y:S01]  /*138e0*/  LDG.E R43, desc[UR8][R32.64] ;  /* 0x00000008202b7981 */ /* 0x000ea2000c1e1900 */
[----:B0-----:R-:W-:-:S04]  /*138f0*/  IMAD.WIDE R30, R55, 0x4, R40 ;  /* 0x00000004371e7825 */ /* 0x001fc800078e0228 */
[----:B------:R-:W-:-:S05]  /*13900*/  VIADD R5, R5, 0x8 ;  /* 0x0000000805057836 */ /* 0x000fca0000000000 */
[----:B------:R-:W-:Y:S01]  /*13910*/  ISETP.NE.AND P1, PT, R5, RZ, PT ;  /* 0x000000ff0500720c */ /* 0x000fe20003f25270 */
[----:B--2---:R0:W-:Y:S04]  /*13920*/  STG.E desc[UR8][R28.64+-0x10], R43 ;  /* 0xfffff02b1c007986 */ /* 0x0041e8000c101908 */
[----:B------:R0:W5:Y:S01]  /*13930*/  LDG.E R30, desc[UR8][R30.64] ;  /* 0x000000081e1e7981 */ /* 0x000162000c1e1900 */
[----:B------:R-:W-:Y:S02]  /*13940*/  VIADD R19, R19, 0xfffffff8 ;  /* 0xfffffff813137836 */ /* 0x000fe40000000000 */
[----:B------:R-:W-:-:S05]  /*13950*/  IMAD R17, R37, -0x8, R17 ;  /* 0xfffffff825117824 */ /* 0x000fca00078e0211 */
[----:B------:R-:W-:Y:S05]  /*13960*/  @P1 BRA `(.L_x_13331) ;  /* 0xfffffff8007c1947 */ /* 0x000fea000383ffff */
[----:B------:R-:W-:Y:S05]  /*13970*/  BSYNC.RECONVERGENT B1 ;  /* 0x0000000000017941 */ /* 0x000fea0003800200 */
.L_x_13330:
[----:B------:R-:W1:Y:S02]  /*13980*/  LDCU UR4, c[0x0][0x420] ;  /* 0x00008400ff0477ac */ /* 0x000e640008000800 */
[----:B-1----:R-:W-:-:S04]  /*13990*/  ULOP3.LUT UR6, UR4, 0x7, URZ, 0xc0, !UPT ;  /* 0x0000000704067892 */ /* 0x002fc8000f8ec0ff */
[----:B------:R-:W-:-:S09]  /*139a0*/  UISETP.NE.AND UP0, UPT, UR6, URZ, UPT ;  /* 0x000000ff0600728c */ /* 0x000fd2000bf05270 */
[----:B------:R-:W-:Y:S05]  /*139b0*/  BRA.U !UP0, `(.L_x_13328) ;  /* 0x0000001508547547 */ /* 0x000fea000b800000 */
[----:B------:R-:W-:Y:S02]  /*139c0*/  UISETP.GE.U32.AND UP0, UPT, UR6, 0x4, UPT ;  /* 0x000000040600788c */ /* 0x000fe4000bf06070 */
[----:B------:R-:W-:-:S04]  /*139d0*/  ULOP3.LUT UR5, UR4, 0x3, URZ, 0xc0, !UPT ;  /* 0x0000000304057892 */ /* 0x000fc8000f8ec0ff */
[----:B------:R-:W-:-:S03]  /*139e0*/  UISETP.NE.AND UP1, UPT, UR5, URZ, UPT ;  /* 0x000000ff0500728c */ /* 0x000fc6000bf25270 */
[----:B------:R-:W-:Y:S08]  /*139f0*/  BRA.U !UP0, `(.L_x_13332) ;  /* 0x0000000108f87547 */ /* 0x000ff0000b800000 */
[----:B------:R-:W0:Y:S01]  /*13a00*/  LDC R5, c[0x0][0x428] ;  /* 0x00010a00ff057b82 */ /* 0x000e220000000800 */
[----:B------:R-:W-:Y:S01]  /*13a10*/  VIADD R18, R19, 0xffffffff ;  /* 0xffffffff13127836 */ /* 0x000fe20000000000 */
[----:B------:R-:W1:Y:S01]  /*13a20*/  LDCU.64 UR6, c[0x0][0x3b8] ;  /* 0x00007700ff0677ac */ /* 0x000e620008000a00 */
[----:B-----5:R-:W-:-:S05]  /*13a30*/  IMAD.IADD R30, R11, 0x1, R30 ;  /* 0x000000010b1e7824 */ /* 0x020fca00078e021e */
[----:B------:R-:W2:Y:S08]  /*13a40*/  LDC.64 R34, c[0x0][0x3f8] ;  /* 0x0000fe00ff227b82 */ /* 0x000eb00000000a00 */
[----:B------:R-:W3:Y:S01]  /*13a50*/  LDC.64 R32, c[0x0][0x418] ;  /* 0x00010600ff207b82 */ /* 0x000ee20000000a00 */
[----:B0-----:R-:W-:-:S04]  /*13a60*/  IMAD R29, R18, R5, R50 ;  /* 0x00000005121d7224 */ /* 0x001fc800078e0232 */
[----:B------:R-:W-:Y:S01]  /*13a70*/  IMAD R29, R29, R0, R30 ;  /* 0x000000001d1d7224 */ /* 0x000fe200078e021e */
[----:B------:R-:W-:Y:S02]  /*13a80*/  IADD3 R26, P1, PT, R27, R19, RZ ;  /* 0x000000131b1a7210 */ /* 0x000fe40007f3e0ff */
[----:B------:R-:W0:Y:S01]  /*13a90*/  LDC.64 R30, c[0x0][0x400] ;  /* 0x00010000ff1e7b82 */ /* 0x000e220000000a00 */
[----:B--2---:R-:W-:-:S05]  /*13aa0*/  IMAD.WIDE R20, R29, 0x4, R34 ;  /* 0x000000041d147825 */ /* 0x004fca00078e0222 */
[----:B------:R3:W2:Y:S01]  /*13ab0*/  LDG.E R17, desc[UR8][R20.64] ;  /* 0x0000000814117981 */ /* 0x0006a2000c1e1900 */
[----:B------:R-:W-:Y:S01]  /*13ac0*/  SHF.R.S32.HI R22, RZ, 0x1f, R27 ;  /* 0x0000001fff167819 */ /* 0x000fe2000001141b */
[----:B------:R-:W-:-:S03]  /*13ad0*/  IMAD.SHL.U32 R41, R26, 0x4, RZ ;  /* 0x000000041a297824 */ /* 0x000fc600078e00ff */
[----:B------:R-:W-:Y:S02]  /*13ae0*/  LEA.HI.X.SX32 R23, R19, R22, 0x1, P1 ;  /* 0x0000001613177211 */ /* 0x000fe400008f0eff */
[----:B-1----:R-:W-:Y:S02]  /*13af0*/  IADD3 R22, P1, PT, R41, UR6, RZ ;  /* 0x0000000629167c10 */ /* 0x002fe4000ff3e0ff */
[----:B------:R-:W-:Y:S01]  /*13b00*/  SHF.L.U64.HI R26, R26, 0x2, R23 ;  /* 0x000000021a1a7819 */ /* 0x000fe20000010217 */
[----:B---3--:R-:W-:-:S03]  /*13b10*/  IMAD.WIDE R20, R29, 0x4, R32 ;  /* 0x000000041d147825 */ /* 0x008fc600078e0220 */
[----:B------:R-:W-:-:S05]  /*13b20*/  IADD3.X R23, PT, PT, R26, UR7, RZ, P1, !PT ;  /* 0x000000071a177c10 */ /* 0x000fca0008ffe4ff */
[----:B--2---:R1:W-:Y:S04]  /*13b30*/  STG.E desc[UR8][R22.64+-0x4], R17 ;  /* 0xfffffc1116007986 */ /* 0x0043e8000c101908 */
[----:B------:R2:W3:Y:S01]  /*13b40*/  LDG.E R37, desc[UR8][R20.64] ;  /* 0x0000000814257981 */ /* 0x0004e2000c1e1900 */
[----:B0-----:R-:W-:Y:S01]  /*13b50*/  IMAD.WIDE R28, R29, 0x4, R30 ;  /* 0x000000041d1c7825 */ /* 0x001fe200078e021e */
[----:B--2---:R-:W-:-:S05]  /*13b60*/  IADD3 R20, P1, PT, R41, R24, RZ ;  /* 0x0000001829147210 */ /* 0x004fca0007f3e0ff */
[----:B------:R-:W-:-:S05]  /*13b70*/  IMAD.X R21, R26, 0x1, R25, P1 ;  /* 0x000000011a157824 */ /* 0x000fca00008e0619 */
[----:B---3--:R0:W-:Y:S04]  /*13b80*/  STG.E desc[UR8][R20.64+-0x4], R37 ;  /* 0xfffffc2514007986 */ /* 0x0081e8000c101908 */
[----:B------:R-:W2:Y:S01]  /*13b90*/  LDG.E R28, desc[UR8][R28.64] ;  /* 0x000000081c1c7981 */ /* 0x000ea2000c1e1900 */
[----:B------:R-:W-:-:S04]  /*13ba0*/  IMAD R18, R18, R5, -R5 ;  /* 0x0000000512127224 */ /* 0x000fc800078e0a05 */
[----:B------:R-:W-:Y:S02]  /*13bb0*/  IMAD.IADD R41, R50, 0x1, R18 ;  /* 0x0000000132297824 */ /* 0x000fe400078e0212 */
[----:B--2---:R-:W-:-:S04]  /*13bc0*/  IMAD.IADD R26, R11, 0x1, R28 ;  /* 0x000000010b1a7824 */ /* 0x004fc800078e021c */
[----:B------:R-:W-:-:S04]  /*13bd0*/  IMAD R41, R41, R0, R26 ;  /* 0x0000000029297224 */ /* 0x000fc800078e021a */
[----:B------:R-:W-:-:S05]  /*13be0*/  IMAD.WIDE R28, R41, 0x4, R34 ;  /* 0x00000004291c7825 */ /* 0x000fca00078e0222 */
[----:B------:R2:W3:Y:S02]  /*13bf0*/  LDG.E R43, desc[UR8][R28.64] ;  /* 0x000000081c2b7981 */ /* 0x0004e4000c1e1900 */
[C---:B--2---:R-:W-:Y:S02]  /*13c00*/  IMAD.WIDE R28, R41.reuse, 0x4, R32 ;  /* 0x00000004291c7825 */ /* 0x044fe400078e0220 */
[----:B---3--:R2:W-:Y:S04]  /*13c10*/  STG.E desc[UR8][R22.64+-0x8], R43 ;  /* 0xfffff82b16007986 */ /* 0x0085e8000c101908 */
[----:B------:R3:W4:Y:S02]  /*13c20*/  LDG.E R47, desc[UR8][R28.64] ;  /* 0x000000081c2f7981 */ /* 0x000724000c1e1900 */
[----:B---3--:R-:W-:-:S02]  /*13c30*/  IMAD.WIDE R28, R41, 0x4, R30 ;  /* 0x00000004291c7825 */ /* 0x008fc400078e021e */
[----:B----4-:R3:W-:Y:S04]  /*13c40*/  STG.E desc[UR8][R20.64+-0x8], R47 ;  /* 0xfffff82f14007986 */ /* 0x0107e8000c101908 */
[----:B------:R-:W4:Y:S01]  /*13c50*/  LDG.E R26, desc[UR8][R28.64] ;  /* 0x000000081c1a7981 */ /* 0x000f22000c1e1900 */
[----:B-1----:R-:W-:-:S04]  /*13c60*/  IMAD.IADD R17, R18, 0x1, -R5 ;  /* 0x0000000112117824 */ /* 0x002fc800078e0a05 */
[----:B0-----:R-:W-:Y:S02]  /*13c70*/  IMAD.IADD R37, R50, 0x1, R17 ;  /* 0x0000000132257824 */ /* 0x001fe400078e0211 */
[----:B----4-:R-:W-:-:S04]  /*13c80*/  IMAD.IADD R26, R11, 0x1, R26 ;  /* 0x000000010b1a7824 */ /* 0x010fc800078e021a */
[----:B------:R-:W-:-:S04]  /*13c90*/  IMAD R37, R37, R0, R26 ;  /* 0x0000000025257224 */ /* 0x000fc800078e021a */
[----:B------:R-:W-:-:S05]  /*13ca0*/  IMAD.WIDE R28, R37, 0x4, R34 ;  /* 0x00000004251c7825 */ /* 0x000fca00078e0222 */
[----:B------:R0:W4:Y:S02]  /*13cb0*/  LDG.E R41, desc[UR8][R28.64] ;  /* 0x000000081c297981 */ /* 0x000124000c1e1900 */
[C---:B0-----:R-:W-:Y:S02]  /*13cc0*/  IMAD.WIDE R28, R37.reuse, 0x4, R32 ;  /* 0x00000004251c7825 */ /* 0x041fe400078e0220 */
[----:B----4-:R3:W-:Y:S04]  /*13cd0*/  STG.E desc[UR8][R22.64+-0xc], R41 ;  /* 0xfffff42916007986 */ /* 0x0107e8000c101908 */
[----:B--2---:R0:W2:Y:S02]  /*13ce0*/  LDG.E R43, desc[UR8][R28.64] ;  /* 0x000000081c2b7981 */ /* 0x0040a4000c1e1900 */
[----:B0-----:R-:W-:-:S02]  /*13cf0*/  IMAD.WIDE R28, R37, 0x4, R30 ;  /* 0x00000004251c7825 */ /* 0x001fc400078e021e */
[----:B--2---:R3:W-:Y:S04]  /*13d00*/  STG.E desc[UR8][R20.64+-0xc], R43 ;  /* 0xfffff42b14007986 */ /* 0x0047e8000c101908 */
[----:B------:R-:W2:Y:S01]  /*13d10*/  LDG.E R18, desc[UR8][R28.64] ;  /* 0x000000081c127981 */ /* 0x000ea2000c1e1900 */
[----:B------:R-:W-:Y:S01]  /*13d20*/  IADD3 R5, PT, PT, R50, -R5, R17 ;  /* 0x8000000532057210 */ /* 0x000fe20007ffe011 */
[----:B--2---:R-:W-:-:S04]  /*13d30*/  IMAD.IADD R18, R11, 0x1, R18 ;  /* 0x000000010b127824 */ /* 0x004fc800078e0212 */
[----:B------:R-:W-:-:S04]  /*13d40*/  IMAD R5, R5, R0, R18 ;  /* 0x0000000005057224 */ /* 0x000fc800078e0212 */
[----:B------:R-:W-:-:S05]  /*13d50*/  IMAD.WIDE R28, R5, 0x4, R34 ;  /* 0x00000004051c7825 */ /* 0x000fca00078e0222 */
[----:B------:R0:W2:Y:S02]  /*13d60*/  LDG.E R17, desc[UR8][R28.64] ;  /* 0x000000081c117981 */ /* 0x0000a4000c1e1900 */
[C---:B0-----:R-:W-:Y:S02]  /*13d70*/  IMAD.WIDE R28, R5.reuse, 0x4, R32 ;  /* 0x00000004051c7825 */ /* 0x041fe400078e0220 */
[----:B--2---:R3:W-:Y:S04]  /*13d80*/  STG.E desc[UR8][R22.64+-0x10], R17 ;  /* 0xfffff01116007986 */ /* 0x0047e8000c101908 */
[----:B------:R-:W2:Y:S01]  /*13d90*/  LDG.E R33, desc[UR8][R28.64] ;  /* 0x000000081c217981 */ /* 0x000ea2000c1e1900 */
[----:B------:R-:W-:-:S03]  /*13da0*/  IMAD.WIDE R30, R5, 0x4, R30 ;  /* 0x00000004051e7825 */ /* 0x000fc600078e021e */
[----:B--2---:R3:W-:Y:S04]  /*13db0*/  STG.E desc[UR8][R20.64+-0x10], R33 ;  /* 0xfffff02114007986 */ /* 0x0047e8000c101908 */
[----:B------:R3:W5:Y:S01]  /*13dc0*/  LDG.E R30, desc[UR8][R30.64] ;  /* 0x000000081e1e7981 */ /* 0x000762000c1e1900 */
[----:B------:R-:W-:-:S07]  /*13dd0*/  VIADD R19, R19, 0xfffffffc ;  /* 0xfffffffc13137836 */ /* 0x000fce0000000000 */
.L_x_13332:
[----:B------:R-:W-:Y:S05]  /*13de0*/  BRA.U !UP1, `(.L_x_13328) ;  /* 0x0000001109487547 */ /* 0x000fea000b800000 */
[----:B------:R-:W1:Y:S01]  /*13df0*/  LDCU UR4, c[0x0][0x420] ;  /* 0x00008400ff0477ac */ /* 0x000e620008000800 */
[----:B------:R-:W-:-:S04]  /*13e00*/  UIADD3 UR5, UPT, UPT, UR5, -0x1, URZ ;  /* 0xffffffff05057890 */ /* 0x000fc8000fffe0ff */
[----:B------:R-:W-:Y:S02]  /*13e10*/  UISETP.NE.AND UP0, UPT, UR5, URZ, UPT ;  /* 0x000000ff0500728c */ /* 0x000fe4000bf05270 */
[----:B-1----:R-:W-:-:S04]  /*13e20*/  ULOP3.LUT UR4, UR4, 0x1, URZ, 0xc0, !UPT ;  /* 0x0000000104047892 */ /* 0x002fc8000f8ec0ff */
[----:B------:R-:W-:-:S03]  /*13e30*/  UISETP.NE.U32.AND UP1, UPT, UR4, 0x1, UPT ;  /* 0x000000010400788c */ /* 0x000fc6000bf25070 */
[----:B------:R-:W-:Y:S08]  /*13e40*/  BRA.U !UP0, `(.L_x_13333) ;  /* 0x00000001089c7547 */ /* 0x000ff0000b800000 */
[----:B------:R-:W0:Y:S01]  /*13e50*/  LDC R18, c[0x0][0x428] ;  /* 0x00010a00ff127b82 */ /* 0x000e220000000800 */
[----:B------:R-:W-:Y:S01]  /*13e60*/  VIADD R5, R19, 0xffffffff ;  /* 0xffffffff13057836 */ /* 0x000fe20000000000 */
[----:B------:R-:W1:Y:S01]  /*13e70*/  LDCU.64 UR4, c[0x0][0x3b8] ;  /* 0x00007700ff0477ac */ /* 0x000e620008000a00 */
[----:B-----5:R-:W-:-:S05]  /*13e80*/  IMAD.IADD R30, R11, 0x1, R30 ;  /* 0x000000010b1e7824 */ /* 0x020fca00078e021e */
[----:B------:R-:W2:Y:S08]  /*13e90*/  LDC.64 R34, c[0x0][0x3f8] ;  /* 0x0000fe00ff227b82 */ /* 0x000eb00000000a00 */
[----:B---3--:R-:W3:Y:S01]  /*13ea0*/  LDC.64 R32, c[0x0][0x418] ;  /* 0x00010600ff207b82 */ /* 0x008ee20000000a00 */
        /* <DEDUP_REMOVED lines=8> */
[----:B------:R-:W-:-:S04]  /*13f30*/  LEA.HI.X.SX32 R22, R19, R22, 0x1, P1 ;  /* 0x0000001613167211 */ /* 0x000fc800008f0eff */
[----:B------:R-:W-:Y:S01]  /*13f40*/  SHF.L.U64.HI R26, R23, 0x2, R22 ;  /* 0x00000002171a7819 */ /* 0x000fe20000010216 */
[----:B---3--:R-:W-:Y:S01]  /*13f50*/  IMAD.WIDE R20, R29, 0x4, R32 ;  /* 0x000000041d147825 */ /* 0x008fe200078e0220 */
[----:B-1----:R-:W-:-:S04]  /*13f60*/  IADD3 R22, P1, PT, R41, UR4, RZ ;  /* 0x0000000429167c10 */ /* 0x002fc8000ff3e0ff */
[----:B------:R-:W-:-:S05]  /*13f70*/  IADD3.X R23, PT, PT, R26, UR5, RZ, P1, !PT ;  /* 0x000000051a177c10 */ /* 0x000fca0008ffe4ff */
[----:B--2---:R1:W-:Y:S04]  /*13f80*/  STG.E desc[UR8][R22.64+-0x4], R17 ;  /* 0xfffffc1116007986 */ /* 0x0043e8000c101908 */
[----:B------:R2:W3:Y:S01]  /*13f90*/  LDG.E R37, desc[UR8][R20.64] ;  /* 0x0000000814257981 */ /* 0x0004e2000c1e1900 */
[----:B0-----:R-:W-:Y:S01]  /*13fa0*/  IMAD.WIDE R28, R29, 0x4, R30 ;  /* 0x000000041d1c7825 */ /* 0x001fe200078e021e */
[----:B--2---:R-:W-:-:S05]  /*13fb0*/  IADD3 R20, P1, PT, R41, R24, RZ ;  /* 0x0000001829147210 */ /* 0x004fca0007f3e0ff */
[----:B------:R-:W-:-:S05]  /*13fc0*/  IMAD.X R21, R26, 0x1, R25, P1 ;  /* 0x000000011a157824 */ /* 0x000fca00008e0619 */
[----:B---3--:R2:W-:Y:S04]  /*13fd0*/  STG.E desc[UR8][R20.64+-0x4], R37 ;  /* 0xfffffc2514007986 */ /* 0x0085e8000c101908 */
[----:B------:R-:W3:Y:S01]  /*13fe0*/  LDG.E R28, desc[UR8][R28.64] ;  /* 0x000000081c1c7981 */ /* 0x000ee2000c1e1900 */
[----:B------:R-:W-:-:S04]  /*13ff0*/  IMAD R5, R5, R18, -R18 ;  /* 0x0000001205057224 */ /* 0x000fc800078e0a12 */
[----:B------:R-:W-:Y:S02]  /*14000*/  IMAD.IADD R18, R50, 0x1, R5 ;  /* 0x0000000132127824 */ /* 0x000fe400078e0205 */
[----:B---3--:R-:W-:-:S04]  /*14010*/  IMAD.IADD R5, R11, 0x1, R28 ;  /* 0x000000010b057824 */ /* 0x008fc800078e021c */
[----:B------:R-:W-:-:S04]  /*14020*/  IMAD R5, R18, R0, R5 ;  /* 0x0000000012057224 */ /* 0x000fc800078e0205 */
[----:B------:R-:W-:-:S05]  /*14030*/  IMAD.WIDE R28, R5, 0x4, R34 ;  /* 0x00000004051c7825 */ /* 0x000fca00078e0222 */
[----:B-1----:R0:W3:Y:S02]  /*14040*/  LDG.E R17, desc[UR8][R28.64] ;  /* 0x000000081c117981 */ /* 0x0020e4000c1e1900 */
[C---:B0-----:R-:W-:Y:S02]  /*14050*/  IMAD.WIDE R28, R5.reuse, 0x4, R32 ;  /* 0x00000004051c7825 */ /* 0x041fe400078e0220 */
[----:B---3--:R2:W-:Y:S04]  /*14060*/  STG.E desc[UR8][R22.64+-0x8], R17 ;  /* 0xfffff81116007986 */ /* 0x0085e8000c101908 */
[----:B------:R-:W3:Y:S01]  /*14070*/  LDG.E R33, desc[UR8][R28.64] ;  /* 0x000000081c217981 */ /* 0x000ee2000c1e1900 */
[----:B------:R-:W-:-:S03]  /*14080*/  IMAD.WIDE R30, R5, 0x4, R30 ;  /* 0x00000004051e7825 */ /* 0x000fc600078e021e */
[----:B---3--:R2:W-:Y:S04]  /*14090*/  STG.E desc[UR8][R20.64+-0x8], R33 ;  /* 0xfffff82114007986 */ /* 0x0085e8000c101908 */
[----:B------:R2:W5:Y:S01]  /*140a0*/  LDG.E R30, desc[UR8][R30.64] ;  /* 0x000000081e1e7981 */ /* 0x000562000c1e1900 */
[----:B------:R-:W-:-:S07]  /*140b0*/  VIADD R19, R19, 0xfffffffe ;  /* 0xfffffffe13137836 */ /* 0x000fce0000000000 */
.L_x_13333:
[----:B------:R-:W-:Y:S05]  /*140c0*/  BRA.U UP1, `(.L_x_13328) ;  /* 0x0000000d01907547 */ /* 0x000fea000b800000 */
[----:B------:R-:W1:Y:S01]  /*140d0*/  LDCU UR4, c[0x0][0x428] ;  /* 0x00008500ff0477ac */ /* 0x000e620008000800 */
[----:B--23--:R-:W2:Y:S01]  /*140e0*/  LDC.64 R20, c[0x0][0x3f8] ;  /* 0x0000fe00ff147b82 */ /* 0x00cea20000000a00 */
[----:B------:R-:W-:Y:S02]  /*140f0*/  VIADD R5, R19, 0xffffffff ;  /* 0xffffffff13057836 */ /* 0x000fe40000000000 */
[----:B-----5:R-:W-:Y:S02]  /*14100*/  IMAD.IADD R30, R11, 0x1, R30 ;  /* 0x000000010b1e7824 */ /* 0x020fe400078e021e */
[----:B-1----:R-:W-:Y:S01]  /*14110*/  IMAD R5, R5, UR4, R50 ;  /* 0x0000000405057c24 */ /* 0x002fe2000f8e0232 */
[----:B------:R-:W1:Y:S03]  /*14120*/  LDCU.64 UR4, c[0x0][0x3b8] ;  /* 0x00007700ff0477ac */ /* 0x000e660008000a00 */
[----:B------:R-:W-:-:S04]  /*14130*/  IMAD R5, R5, R0, R30 ;  /* 0x0000000005057224 */ /* 0x000fc800078e021e */
[----:B--2---:R-:W-:-:S05]  /*14140*/  IMAD.WIDE R20, R5, 0x4, R20 ;  /* 0x0000000405147825 */ /* 0x004fca00078e0214 */
[----:B------:R2:W3:Y:S01]  /*14150*/  LDG.E R17, desc[UR8][R20.64] ;  /* 0x0000000814117981 */ /* 0x0004e2000c1e1900 */
[----:B------:R-:W-:Y:S02]  /*14160*/  IADD3 R22, P1, PT, R27, R19, RZ ;  /* 0x000000131b167210 */ /* 0x000fe40007f3e0ff */
[----:B------:R-:W-:-:S03]  /*14170*/  SHF.R.S32.HI R18, RZ, 0x1f, R27 ;  /* 0x0000001fff127819 */ /* 0x000fc6000001141b */
[C---:B------:R-:W-:Y:S01]  /*14180*/  IMAD.SHL.U32 R23, R22.reuse, 0x4, RZ ;  /* 0x0000000416177824 */ /* 0x040fe200078e00ff */
[----:B------:R-:W-:Y:S01]  /*14190*/  LEA.HI.X.SX32 R19, R19, R18, 0x1, P1 ;  /* 0x0000001213137211 */ /* 0x000fe200008f0eff */
[----:B--2---:R-:W2:Y:S03]  /*141a0*/  LDC.64 R20, c[0x0][0x418] ;  /* 0x00010600ff147b82 */ /* 0x004ea60000000a00 */
[----:B------:R-:W-:Y:S02]  /*141b0*/  SHF.L.U64.HI R22, R22, 0x2, R19 ;  /* 0x0000000216167819 */ /* 0x000fe40000010213 */
[----:B-1----:R-:W-:-:S04]  /*141c0*/  IADD3 R18, P1, PT, R23, UR4, RZ ;  /* 0x0000000417127c10 */ /* 0x002fc8000ff3e0ff */
[----:B------:R-:W-:Y:S01]  /*141d0*/  IADD3.X R19, PT, PT, R22, UR5, RZ, P1, !PT ;  /* 0x0000000516137c10 */ /* 0x000fe20008ffe4ff */
[----:B--2---:R-:W-:-:S04]  /*141e0*/  IMAD.WIDE R20, R5, 0x4, R20 ;  /* 0x0000000405147825 */ /* 0x004fc800078e0214 */
[----:B---3--:R4:W-:Y:S04]  /*141f0*/  STG.E desc[UR8][R18.64+-0x4], R17 ;  /* 0xfffffc1112007986 */ /* 0x0089e8000c101908 */
[----:B------:R-:W2:Y:S01]  /*14200*/  LDG.E R21, desc[UR8][R20.64] ;  /* 0x0000000814157981 */ /* 0x000ea2000c1e1900 */
[----:B------:R-:W-:-:S05]  /*14210*/  IADD3 R24, P1, PT, R23, R24, RZ ;  /* 0x0000001817187210 */ /* 0x000fca0007f3e0ff */
[----:B------:R-:W-:-:S05]  /*14220*/  IMAD.X R25, R22, 0x1, R25, P1 ;  /* 0x0000000116197824 */ /* 0x000fca00008e0619 */
[----:B--2---:R4:W-:Y:S01]  /*14230*/  STG.E desc[UR8][R24.64+-0x4], R21 ;  /* 0xfffffc1518007986 */ /* 0x0049e2000c101908 */
[----:B------:R-:W-:Y:S05]  /*14240*/  BRA `(.L_x_13328) ;  /* 0x0000000c00307947 */ /* 0x000fea0003800000 */
.L_x_13329:
[----:B------:R-:W0:Y:S01]  /*14250*/  LDC R46, c[0x0][0x420] ;  /* 0x00010800ff2e7b82 */ /* 0x000e220000000800 */
[----:B------:R-:W1:Y:S02]  /*14260*/  LDCU UR4, c[0x0][0x420] ;  /* 0x00008400ff0477ac */ /* 0x000e640008000800 */
[----:B-1----:R-:W-:Y:S01]  /*14270*/  IMAD.U32 R26, RZ, RZ, UR4 ;  /* 0x00000004ff1a7e24 */ /* 0x002fe2000f8e00ff */
[----:B0-----:R-:W-:-:S13]  /*14280*/  ISETP.GE.U32.AND P1, PT, R46, 0x8, PT ;  /* 0x000000082e00780c */ /* 0x001fda0003f26070 */
[----:B------:R-:W-:Y:S05]  /*14290*/  @!P1 BRA `(.L_x_13334) ;  /* 0x0000000400809947 */ /* 0x000fea0003800000 */
[----:B------:R-:W0:Y:S01]  /*142a0*/  LDC.64 R28, c[0x0][0x3b8] ;  /* 0x0000ee00ff1c7b82 */ /* 0x000e220000000a00 */
[----:B------:R-:W1:Y:S01]  /*142b0*/  LDCU UR5, c[0x0][0x428] ;  /* 0x00008500ff0577ac */ /* 0x000e620008000800 */
[----:B------:R-:W-:Y:S01]  /*142c0*/  IADD3 R20, PT, PT, R46, -0x2, RZ ;  /* 0xfffffffe2e147810 */ /* 0x000fe20007ffe0ff */
[----:B------:R-:W-:Y:S01]  /*142d0*/  IMAD.IADD R18, R50, 0x1, R54 ;  /* 0x0000000132127824 */ /* 0x000fe200078e0236 */
[C---:B------:R-:W-:Y:S01]  /*142e0*/  LOP3.LUT R5, R46.reuse, 0x7ffffff8, RZ, 0xc0, !PT ;  /* 0x7ffffff82e057812 */ /* 0x040fe200078ec0ff */
[C---:B------:R-:W-:Y:S01]  /*142f0*/  VIADD R33, R46.reuse, 0xffffffff ;  /* 0xffffffff2e217836 */ /* 0x040fe20000000000 */
[----:B------:R-:W-:Y:S01]  /*14300*/  BSSY.RECONVERGENT B1, `(.L_x_13334) ;  /* 0x0000059000017945 */ /* 0x000fe20003800200 */
[C---:B------:R-:W-:Y:S02]  /*14310*/  VIADD R25, R46.reuse, 0xfffffff8 ;  /* 0xfffffff82e197836 */ /* 0x040fe40000000000 */
[C---:B------:R-:W-:Y:S02]  /*14320*/  VIADD R24, R46.reuse, 0xfffffff9 ;  /* 0xfffffff92e187836 */ /* 0x040fe40000000000 */
[----:B------:R-:W-:-:S02]  /*14330*/  VIADD R23, R46, 0xfffffffa ;  /* 0xfffffffa2e177836 */ /* 0x000fc40000000000 */
[C---:B------:R-:W-:Y:S02]  /*14340*/  VIADD R22, R46.reuse, 0xfffffffb ;  /* 0xfffffffb2e167836 */ /* 0x040fe40000000000 */
[C---:B------:R-:W-:Y:S02]  /*14350*/  VIADD R21, R46.reuse, 0xfffffffc ;  /* 0xfffffffc2e157836 */ /* 0x040fe40000000000 */
[----:B------:R-:W-:Y:S02]  /*14360*/  VIADD R19, R46, 0xfffffffd ;  /* 0xfffffffd2e137836 */ /* 0x000fe40000000000 */
[--C-:B-1----:R-:W-:Y:S02]  /*14370*/  IMAD R33, R33, UR5, R18.reuse ;  /* 0x0000000521217c24 */ /* 0x102fe4000f8e0212 */
[--C-:B------:R-:W-:Y:S02]  /*14380*/  IMAD R25, R25, UR5, R18.reuse ;  /* 0x0000000519197c24 */ /* 0x100fe4000f8e0212 */
[--C-:B------:R-:W-:Y:S01]  /*14390*/  IMAD R24, R24, UR5, R18.reuse ;  /* 0x0000000518187c24 */ /* 0x100fe2000f8e0212 */
[----:B0-----:R-:W-:Y:S01]  /*143a0*/  IADD3 R35, P1, PT, R28, -0x10, RZ ;  /* 0xfffffff01c237810 */ /* 0x001fe20007f3e0ff */
[----:B------:R-:W-:-:S02]  /*143b0*/  IMAD R23, R23, UR5, R18 ;  /* 0x0000000517177c24 */ /* 0x000fc4000f8e0212 */
[--C-:B------:R-:W-:Y:S01]  /*143c0*/  IMAD R22, R22, UR5, R18.reuse ;  /* 0x0000000516167c24 */ /* 0x100fe2000f8e0212 */
[----:B------:R-:W-:Y:S01]  /*143d0*/  IADD3.X R34, PT, PT, R29, -0x1, RZ, P1, !PT ;  /* 0xffffffff1d227810 */ /* 0x000fe20000ffe4ff */
[--C-:B------:R-:W-:Y:S02]  /*143e0*/  IMAD R21, R21, UR5, R18.reuse ;  /* 0x0000000515157c24 */ /* 0x100fe4000f8e0212 */
[--C-:B------:R-:W-:Y:S02]  /*143f0*/  IMAD R20, R20, UR5, R18.reuse ;  /* 0x0000000514147c24 */ /* 0x100fe4000f8e0212 */
[----:B------:R-:W-:Y:S01]  /*14400*/  IMAD R19, R19, UR5, R18 ;  /* 0x0000000513137c24 */ /* 0x000fe2000f8e0212 */
[----:B------:R-:W-:Y:S01]  /*14410*/  SHF.R.S32.HI R18, RZ, 0x1f, R27 ;  /* 0x0000001fff127819 */ /* 0x000fe2000001141b */
[----:B------:R-:W-:Y:S02]  /*14420*/  IMAD.MOV.U32 R17, RZ, RZ, RZ ;  /* 0x000000ffff117224 */ /* 0x000fe400078e00ff */
[----:B------:R-:W-:-:S02]  /*14430*/  IMAD.U32 R26, RZ, RZ, UR4 ;  /* 0x00000004ff1a7e24 */ /* 0x000fc4000f8e00ff */
[----:B------:R-:W-:Y:S02]  /*14440*/  IMAD.MOV R5, RZ, RZ, -R5 ;  /* 0x000000ffff057224 */ /* 0x000fe400078e0a05 */
[----:B------:R-:W-:-:S07]  /*14450*/  IMAD R32, R0, UR5, RZ ;  /* 0x0000000500207c24 */ /* 0x000fce000f8e02ff */
.L_x_13335:
[----:B------:R-:W0:Y:S01]  /*14460*/  LDC.64 R42, c[0x0][0x3f8] ;  /* 0x0000fe00ff2a7b82 */ /* 0x000e220000000a00 */
[----:B-----5:R-:W-:-:S04]  /*14470*/  IMAD R30, R33, R0, R30 ;  /* 0x00000000211e7224 */ /* 0x020fc800078e021e */
[----:B------:R-:W-:-:S03]  /*14480*/  IMAD.IADD R30, R30, 0x1, R17 ;  /* 0x000000011e1e7824 */ /* 0x000fc600078e0211 */
[----:B------:R-:W1:Y:S01]  /*14490*/  LDC.64 R40, c[0x0][0x400] ;  /* 0x00010000ff287b82 */ /* 0x000e620000000a00 */
[----:B0-----:R-:W-:-:S05]  /*144a0*/  IMAD.WIDE R28, R30, 0x4, R42 ;  /* 0x000000041e1c7825 */ /* 0x001fca00078e022a */
[----:B------:R0:W2:Y:S02]  /*144b0*/  LDG.E R37, desc[UR8][R28.64] ;  /* 0x000000081c257981 */ /* 0x0000a4000c1e1900 */
[----:B0-----:R-:W-:-:S04]  /*144c0*/  IADD3 R29, P1, PT, R27, R26, RZ ;  /* 0x0000001a1b1d7210 */ /* 0x001fc80007f3e0ff */
[----:B------:R-:W-:Y:S02]  /*144d0*/  LEA.HI.X.SX32 R31, R26, R18, 0x1, P1 ;  /* 0x000000121a1f7211 */ /* 0x000fe400008f0eff */
[----:B------:R-:W-:-:S04]  /*144e0*/  LEA R28, P1, R29, R35, 0x2 ;  /* 0x000000231d1c7211 */ /* 0x000fc800078210ff */
[----:B------:R-:W-:Y:S01]  /*144f0*/  LEA.HI.X R29, R29, R34, R31, 0x2, P1 ;  /* 0x000000221d1d7211 */ /* 0x000fe200008f141f */
[----:B-1----:R-:W-:-:S04]  /*14500*/  IMAD.WIDE R30, R30, 0x4, R40 ;  /* 0x000000041e1e7825 */ /* 0x002fc800078e0228 */
[----:B--2---:R0:W-:Y:S04]  /*14510*/  STG.E desc[UR8][R28.64+0xc], R37 ;  /* 0x00000c251c007986 */ /* 0x0041e8000c101908 */
[----:B------:R-:W0:Y:S01]  /*14520*/  LDG.E R30, desc[UR8][R30.64] ;  /* 0x000000081e1e7981 */ /* 0x000e22000c1e1900 */
[----:B------:R-:W-:-:S04]  /*14530*/  IMAD R47, R20, R0, R17 ;  /* 0x00000000142f7224 */ /* 0x000fc800078e0211 */
[----:B0-----:R-:W-:-:S04]  /*14540*/  IMAD.IADD R37, R30, 0x1, R47 ;  /* 0x000000011e257824 */ /* 0x001fc800078e022f */
[----:B------:R-:W-:-:S05]  /*14550*/  IMAD.WIDE R30, R37, 0x4, R42 ;  /* 0x00000004251e7825 */ /* 0x000fca00078e022a */
[----:B------:R0:W2:Y:S02]  /*14560*/  LDG.E R38, desc[UR8][R30.64] ;  /* 0x000000081e267981 */ /* 0x0000a4000c1e1900 */
[----:B0-----:R-:W-:Y:S02]  /*14570*/  IMAD.WIDE R30, R37, 0x4, R40 ;  /* 0x00000004251e7825 */ /* 0x001fe400078e0228 */
[----:B--2---:R0:W-:Y:S04]  /*14580*/  STG.E desc[UR8][R28.64+0x8], R38 ;  /* 0x000008261c007986 */ /* 0x0041e8000c101908 */
[----:B------:R-:W2:Y:S01]  /*14590*/  LDG.E R47, desc[UR8][R30.64] ;  /* 0x000000081e2f7981 */ /* 0x000ea2000c1e1900 */
[----:B------:R-:W-:-:S04]  /*145a0*/  IMAD R56, R19, R0, R17 ;  /* 0x0000000013387224 */ /* 0x000fc800078e0211 */
[----:B--2---:R-:W-:-:S04]  /*145b0*/  IMAD.IADD R37, R47, 0x1, R56 ;  /* 0x000000012f257824 */ /* 0x004fc800078e0238 */
[----:B------:R-:W-:-:S05]  /*145c0*/  IMAD.WIDE R30, R37, 0x4, R42 ;  /* 0x00000004251e7825 */ /* 0x000fca00078e022a */
[----:B0-----:R0:W2:Y:S02]  /*145d0*/  LDG.E R38, desc[UR8][R30.64] ;  /* 0x000000081e267981 */ /* 0x0010a4000c1e1900 */
        /* <DEDUP_REMOVED lines=34> */
[----:B------:R1:W2:Y:S02]  /*14800*/  LDG.E R43, desc[UR8][R30.64] ;  /* 0x000000081e2b7981 */ /* 0x0002a4000c1e1900 */
[----:B-1----:R-:W-:-:S04]  /*14810*/  IMAD.WIDE R30, R37, 0x4, R40 ;  /* 0x00000004251e7825 */ /* 0x002fc800078e0228 */
[----:B------:R-:W-:Y:S01]  /*14820*/  VIADD R5, R5, 0x8 ;  /* 0x0000000805057836 */ /* 0x000fe20000000000 */
[----:B--2---:R0:W-:Y:S04]  /*14830*/  STG.E desc[UR8][R28.64+-0x10], R43 ;  /* 0xfffff02b1c007986 */ /* 0x0041e8000c101908 */
[----:B------:R0:W5:Y:S01]  /*14840*/  LDG.E R30, desc[UR8][R30.64] ;  /* 0x000000081e1e7981 */ /* 0x000162000c1e1900 */
[----:B------:R-:W-:Y:S01]  /*14850*/  ISETP.NE.AND P1, PT, R5, RZ, PT ;  /* 0x000000ff0500720c */ /* 0x000fe20003f25270 */
[----:B------:R-:W-:Y:S02]  /*14860*/  VIADD R26, R26, 0xfffffff8 ;  /* 0xfffffff81a1a7836 */ /* 0x000fe40000000000 */
[----:B------:R-:W-:-:S10]  /*14870*/  IMAD R17, R32, -0x8, R17 ;  /* 0xfffffff820117824 */ /* 0x000fd400078e0211 */
[----:B0-----:R-:W-:Y:S05]  /*14880*/  @P1 BRA `(.L_x_13335) ;  /* 0xfffffff800f41947 */ /* 0x001fea000383ffff */
[----:B------:R-:W-:Y:S05]  /*14890*/  BSYNC.RECONVERGENT B1 ;  /* 0x0000000000017941 */ /* 0x000fea0003800200 */
.L_x_13334:
[----:B------:R-:W0:Y:S02]  /*148a0*/  LDCU UR4, c[0x0][0x420] ;  /* 0x00008400ff0477ac */ /* 0x000e240008000800 */
[----:B0-----:R-:W-:-:S04]  /*148b0*/  ULOP3.LUT UR5, UR4, 0x7, URZ, 0xc0, !UPT ;  /* 0x0000000704057892 */ /* 0x001fc8000f8ec0ff */
        /* <DEDUP_REMOVED lines=10> */
[----:B------:R-:W2:Y:S01]  /*14960*/  LDC.64 R22, c[0x0][0x3f8] ;  /* 0x0000fe00ff167b82 */ /* 0x000ea20000000a00 */
[----:B0-----:R-:W-:-:S04]  /*14970*/  IMAD R17, R24, R5, R50 ;  /* 0x0000000518117224 */ /* 0x001fc800078e0232 */
[----:B------:R-:W-:-:S03]  /*14980*/  IMAD R17, R17, R0, R30 ;  /* 0x0000000011117224 */ /* 0x000fc600078e021e */
[----:B------:R-:W0:Y:S01]  /*14990*/  LDC.64 R30, c[0x0][0x400] ;  /* 0x00010000ff1e7b82 */ /* 0x000e220000000a00 */
[----:B--2---:R-:W-:-:S05]  /*149a0*/  IMAD.WIDE R18, R17, 0x4, R22 ;  /* 0x0000000411127825 */ /* 0x004fca00078e0216 */
[----:B------:R1:W2:Y:S01]  /*149b0*/  LDG.E R25, desc[UR8][R18.64] ;  /* 0x0000000812197981 */ /* 0x0002a2000c1e1900 */
        /* <DEDUP_REMOVED lines=12> */
[----:B------:R-:W-:-:S05]  /*14a80*/  IMAD.WIDE R20, R17, 0x4, R22 ;  /* 0x0000000411147825 */ /* 0x000fca00078e0216 */
[----:B------:R1:W2:Y:S02]  /*14a90*/  LDG.E R29, desc[UR8][R20.64] ;  /* 0x00000008141d7981 */ /* 0x0002a4000c1e1900 */
[----:B-1----:R-:W-:Y:S02]  /*14aa0*/  IMAD.WIDE R20, R17, 0x4, R30 ;  /* 0x0000000411147825 */ /* 0x002fe400078e021e */
[----:B--2---:R1:W-:Y:S04]  /*14ab0*/  STG.E desc[UR8][R18.64+-0x8], R29 ;  /* 0xfffff81d12007986 */ /* 0x0043e8000c101908 */
[----:B------:R-:W2:Y:S01]  /*14ac0*/  LDG.E R28, desc[UR8][R20.64] ;  /* 0x00000008141c7981 */ /* 0x000ea2000c1e1900 */
[----:B------:R-:W-:-:S04]  /*14ad0*/  IMAD.IADD R17, R24, 0x1, -R5 ;  /* 0x0000000118117824 */ /* 0x000fc800078e0a05 */
[----:B0-----:R-:W-:Y:S02]  /*14ae0*/  IMAD.IADD R25, R50, 0x1, R17 ;  /* 0x0000000132197824 */ /* 0x001fe400078e0211 */
[----:B--2---:R-:W-:-:S04]  /*14af0*/  IMAD.IADD R28, R11, 0x1, R28 ;  /* 0x000000010b1c7824 */ /* 0x004fc800078e021c */
[----:B------:R-:W-:-:S04]  /*14b00*/  IMAD R25, R25, R0, R28 ;  /* 0x0000000019197224 */ /* 0x000fc800078e021c */
[----:B------:R-:W-:-:S05]  /*14b10*/  IMAD.WIDE R20, R25, 0x4, R22 ;  /* 0x0000000419147825 */ /* 0x000fca00078e0216 */
[----:B------:R0:W2:Y:S02]  /*14b20*/  LDG.E R33, desc[UR8][R20.64] ;  /* 0x0000000814217981 */ /* 0x0000a4000c1e1900 */
[----:B0-----:R-:W-:Y:S02]  /*14b30*/  IMAD.WIDE R20, R25, 0x4, R30 ;  /* 0x0000000419147825 */ /* 0x001fe400078e021e */
[----:B--2---:R1:W-:Y:S04]  /*14b40*/  STG.E desc[UR8][R18.64+-0xc], R33 ;  /* 0xfffff42112007986 */ /* 0x0043e8000c101908 */
[----:B------:R-:W2:Y:S01]  /*14b50*/  LDG.E R24, desc[UR8][R20.64] ;  /* 0x0000000814187981 */ /* 0x000ea2000c1e1900 */
[----:B------:R-:W-:Y:S01]  /*14b60*/  IADD3 R5, PT, PT, R50, -R5, R17 ;  /* 0x8000000532057210 */ /* 0x000fe20007ffe011 */
[----:B--2---:R-:W-:-:S04]  /*14b70*/  IMAD.IADD R24, R11, 0x1, R24 ;  /* 0x000000010b187824 */ /* 0x004fc800078e0218 */
[----:B------:R-:W-:-:S04]  /*14b80*/  IMAD R5, R5, R0, R24 ;  /* 0x0000000005057224 */ /* 0x000fc800078e0218 */
[----:B------:R-:W-:-:S05]  /*14b90*/  IMAD.WIDE R20, R5, 0x4, R22 ;  /* 0x0000000405147825 */ /* 0x000fca00078e0216 */
[----:B------:R-:W2:Y:S01]  /*14ba0*/  LDG.E R17, desc[UR8][R20.64] ;  /* 0x0000000814117981 */ /* 0x000ea2000c1e1900 */
[----:B------:R-:W-:-:S03]  /*14bb0*/  IMAD.WIDE R30, R5, 0x4, R30 ;  /* 0x00000004051e7825 */ /* 0x000fc600078e021e */
[----:B--2---:R1:W-:Y:S04]  /*14bc0*/  STG.E desc[UR8][R18.64+-0x10], R17 ;  /* 0xfffff01112007986 */ /* 0x0043e8000c101908 */
[----:B------:R1:W5:Y:S01]  /*14bd0*/  LDG.E R30, desc[UR8][R30.64] ;  /* 0x000000081e1e7981 */ /* 0x000362000c1e1900 */
[----:B------:R-:W-:-:S07]  /*14be0*/  VIADD R26, R26, 0xfffffffc ;  /* 0xfffffffc1a1a7836 */ /* 0x000fce0000000000 */
.L_x_13336:
[----:B------:R-:W-:Y:S05]  /*14bf0*/  BRA.U !UP1, `(.L_x_13328) ;  /* 0x0000000109c47547 */ /* 0x000fea000b800000 */
[----:B------:R-:W-:Y:S01]  /*14c00*/  UIADD3 UR4, UPT, UPT, UR4, -0x1, URZ ;  /* 0xffffffff04047890 */ /* 0x000fe2000fffe0ff */
[----:B------:R-:W-:-:S03]  /*14c10*/  LOP3.LUT R46, R46, 0x1, RZ, 0xc0, !PT ;  /* 0x000000012e2e7812 */ /* 0x000fc600078ec0ff */
[----:B------:R-:W-:Y:S01]  /*14c20*/  UISETP.NE.AND UP0, UPT, UR4, URZ, UPT ;  /* 0x000000ff0400728c */ /* 0x000fe2000bf05270 */
[----:B------:R-:W-:-:S08]  /*14c30*/  ISETP.NE.U32.AND P2, PT, R46, 0x1, PT ;  /* 0x000000012e00780c */ /* 0x000fd00003f45070 */
[----:B------:R-:W-:Y:S05]  /*14c40*/  BRA.U !UP0, `(.L_x_13337) ;  /* 0x0000000108707547 */ /* 0x000fea000b800000 */
[----:B------:R-:W0:Y:S01]  /*14c50*/  LDC R24, c[0x0][0x428] ;  /* 0x00010a00ff187b82 */ /* 0x000e220000000800 */
[----:B-1----:R-:W-:Y:S01]  /*14c60*/  VIADD R17, R26, 0xffffffff ;  /* 0xffffffff1a117836 */ /* 0x002fe20000000000 */
        /* <DEDUP_REMOVED lines=26> */
.L_x_13337:
[----:B------:R-:W-:Y:S05]  /*14e10*/  @P2 BRA `(.L_x_13328) ;  /* 0x00000000003c2947 */ /* 0x000fea0003800000 */
[----:B------:R-:W2:Y:S01]  /*14e20*/  LDCU UR4, c[0x0][0x428] ;  /* 0x00008500ff0477ac */ /* 0x000ea20008000800 */
[----:B01----:R-:W0:Y:S01]  /*14e30*/  LDC.64 R18, c[0x0][0x3f8] ;  /* 0x0000fe00ff127b82 */ /* 0x003e220000000a00 */
[----:B------:R-:W-:Y:S02]  /*14e40*/  VIADD R5, R26, 0xffffffff ;  /* 0xffffffff1a057836 */ /* 0x000fe40000000000 */
[----:B-----5:R-:W-:Y:S02]  /*14e50*/  IMAD.IADD R30, R11, 0x1, R30 ;  /* 0x000000010b1e7824 */ /* 0x020fe400078e021e */
[----:B--2---:R-:W-:Y:S01]  /*14e60*/  IMAD R5, R5, UR4, R50 ;  /* 0x0000000405057c24 */ /* 0x004fe2000f8e0232 */
[----:B------:R-:W1:Y:S03]  /*14e70*/  LDCU.64 UR4, c[0x0][0x3b8] ;  /* 0x00007700ff0477ac */ /* 0x000e660008000a00 */
[----:B------:R-:W-:-:S04]  /*14e80*/  IMAD R5, R5, R0, R30 ;  /* 0x0000000005057224 */ /* 0x000fc800078e021e */
[----:B0-----:R-:W-:-:S05]  /*14e90*/  IMAD.WIDE R18, R5, 0x4, R18 ;  /* 0x0000000405127825 */ /* 0x001fca00078e0212 */
[----:B------:R1:W2:Y:S01]  /*14ea0*/  LDG.E R5, desc[UR8][R18.64] ;  /* 0x0000000812057981 */ /* 0x0002a2000c1e1900 */
[----:B------:R-:W-:Y:S02]  /*14eb0*/  SHF.R.S32.HI R17, RZ, 0x1f, R27 ;  /* 0x0000001fff117819 */ /* 0x000fe4000001141b */
[----:B------:R-:W-:-:S04]  /*14ec0*/  IADD3 R27, P1, PT, R27, R26, RZ ;  /* 0x0000001a1b1b7210 */ /* 0x000fc80007f3e0ff */
[----:B------:R-:W-:Y:S02]  /*14ed0*/  LEA.HI.X.SX32 R26, R26, R17, 0x1, P1 ;  /* 0x000000111a1a7211 */ /* 0x000fe400008f0eff */
[----:B-1----:R-:W-:-:S04]  /*14ee0*/  LEA R18, P1, R27, UR4, 0x2 ;  /* 0x000000041b127c11 */ /* 0x002fc8000f8210ff */
[----:B------:R-:W-:-:S05]  /*14ef0*/  LEA.HI.X R19, R27, UR5, R26, 0x2, P1 ;  /* 0x000000051b137c11 */ /* 0x000fca00088f141a */
[----:B--2---:R0:W-:Y:S04]  /*14f00*/  STG.E desc[UR8][R18.64+-0x4], R5 ;  /* 0xfffffc0512007986 */ /* 0x0041e8000c101908 */
.L_x_13328:
[----:B01--4-:R-:W0:Y:S01]  /*14f10*/  LDC.64 R18, c[0x0][0x3c0] ;  /* 0x0000f000ff127b82 */ /* 0x013e220000000a00 */
[----:B------:R-:W-:Y:S01]  /*14f20*/  IMAD.IADD R39, R12, 0x1, R39 ;  /* 0x000000010c277824 */ /* 0x000fe200078e0227 */
[----:B------:R-:W4:Y:S06]  /*14f30*/  LDG.E.U16.CONSTANT R58, desc[UR8][R58.64] ;  /* 0x000000083a3a7981 */ /* 0x000f2c000c1e9500 */
[----:B--23--:R-:W1:Y:S08]  /*14f40*/  LDC.64 R20, c[0x0][0x3d0] ;  /* 0x0000f400ff147b82 */ /* 0x00ce700000000a00 */
[----:B------:R-:W2:Y:S01]  /*14f50*/  LDC R27, c[0x0][0x420] ;  /* 0x00010800ff1b7b82 */ /* 0x000ea20000000800 */
[----:B0-----:R-:W-:-:S04]  /*14f60*/  IMAD.WIDE R18, R39, 0x4, R18 ;  /* 0x0000000427127825 */ /* 0x001fc800078e0212 */
[----:B-1----:R-:W-:Y:S01]  /*14f70*/  IMAD.WIDE R20, R39, 0x4, R20 ;  /* 0x0000000427147825 */ /* 0x002fe200078e0214 */
[----:B--2---:R2:W-:Y:S04]  /*14f80*/  STG.E desc[UR8][R18.64], R27 ;  /* 0x0000001b12007986 */ /* 0x0045e8000c101908 */
[----:B------:R2:W-:Y:S04]  /*14f90*/  STG.E desc[UR8][R20.64], R51 ;  /* 0x0000003314007986 */ /* 0x0005e8000c101908 */
[----:B------:R-:W3:Y:S02]  /*14fa0*/  LDG.E R22, desc[UR8][R2.64] ;  /* 0x0000000802167981 */ /* 0x000ee4000c1e1900 */
[----:B---3--:R-:W-:-:S02]  /*14fb0*/  FMNMX.FTZ R5, R51, R22, PT ;  /* 0x0000001633057209 */ /* 0x008fc40003810000 */
[----:B------:R-:W0:Y:S03]  /*14fc0*/  LDC.64 R22, c[0x0][0x3c8] ;  /* 0x0000f200ff167b82 */ /* 0x000e260000000a00 */
[----:B------:R2:W-:Y:S04]  /*14fd0*/  STG.E desc[UR8][R2.64], R5 ;  /* 0x0000000502007986 */ /* 0x0005e8000c101908 */
[----:B------:R-:W3:Y:S01]  /*14fe0*/  LDG.E R17, desc[UR8][R44.64] ;  /* 0x000000082c117981 */ /* 0x000ee2000c1e1900 */
[----:B----4-:R-:W-:Y:S02]  /*14ff0*/  HADD2.F32 R25, -RZ, R58.H0_H0 ;  /* 0x2000003aff197230 */ /* 0x010fe40000004100 */
[----:B0-----:R-:W-:-:S04]  /*15000*/  IMAD.WIDE R22, R39, 0x4, R22 ;  /* 0x0000000427167825 */ /* 0x001fc800078e0216 */
[----:B---3--:R-:W-:-:S05]  /*15010*/  VIADD R17, R17, 0x1 ;  /* 0x0000000111117836 */ /* 0x008fca0000000000 */
[----:B------:R2:W-:Y:S04]  /*15020*/  STG.E desc[UR8][R44.64], R17 ;  /* 0x000000112c007986 */ /* 0x0005e8000c101908 */
[----:B------:R2:W-:Y:S01]  /*15030*/  STG.E desc[UR8][R22.64], R25 ;  /* 0x0000001916007986 */ /* 0x0005e2000c101908 */
[----:B------:R-:W-:Y:S05]  /*15040*/  BRA `(.L_x_13315) ;  /* 0x00000004005c7947 */ /* 0x000fea0003800000 */
.L_x_13314:
[----:B------:R-:W-:-:S13]  /*15050*/  ISETP.GE.AND P1, PT, R0, 0x1, PT ;  /* 0x000000010000780c */ /* 0x000fda0003f26270 */
[----:B------:R-:W-:Y:S05]  /*15060*/  @!P1 BRA `(.L_x_13315) ;  /* 0x0000000400549947 */ /* 0x000fea0003800000 */
[----:B------:R-:W0:Y:S01]  /*15070*/  LDCU.64 UR4, c[0x0][0x3a0] ;  /* 0x00007400ff0477ac */ /* 0x000e220008000a00 */
[----:B------:R-:W-:Y:S01]  /*15080*/  IMAD.WIDE R18, R17, 0x4, R52 ;  /* 0x0000000411127825 */ /* 0x000fe200078e0234 */
[----:B------:R-:W1:Y:S01]  /*15090*/  LDC.64 R20, c[0x0][0x390] ;  /* 0x0000e400ff147b82 */ /* 0x000e620000000a00 */
[----:B------:R-:W2:Y:S03]  /*150a0*/  LDCU.64 UR6, c[0x0][0x398] ;  /* 0x00007300ff0677ac */ /* 0x000ea60008000a00 */
[----:B------:R3:W4:Y:S01]  /*150b0*/  LDG.E.CONSTANT R5, desc[UR8][R18.64] ;  /* 0x0000000812057981 */ /* 0x000722000c1e9900 */
[----:B0-----:R-:W-:-:S04]  /*150c0*/  ISETP.NE.U32.AND P1, PT, RZ, UR4, PT ;  /* 0x00000004ff007c0c */ /* 0x001fc8000bf25070 */
[----:B------:R-:W-:-:S13]  /*150d0*/  ISETP.NE.AND.EX P1, PT, RZ, UR5, PT, P1 ;  /* 0x00000005ff007c0c */ /* 0x000fda000bf25310 */
[----:B------:R-:W-:-:S06]  /*150e0*/  @!P1 IMAD.WIDE R22, R17, 0x2, R48 ;  /* 0x0000000211169825 */ /* 0x000fcc00078e0230 */
[----:B------:R0:W5:Y:S01]  /*150f0*/  @!P1 LDG.E.U16.CONSTANT R22, desc[UR8][R22.64] ;  /* 0x0000000816169981 */ /* 0x000162000c1e9500 */
[----:B------:R-:W3:Y:S01]  /*15100*/  S2UR UR5, SR_CgaCtaId ;  /* 0x00000000000579c3 */ /* 0x000ee20000008800 */
[----:B------:R-:W-:Y:S01]  /*15110*/  UMOV UR4, 0x400 ;  /* 0x0000040000047882 */ /* 0x000fe20000000000 */
[----:B-1----:R-:W-:Y:S01]  /*15120*/  IMAD.WIDE R20, R11, 0x4, R20 ;  /* 0x000000040b147825 */ /* 0x002fe200078e0214 */
[----:B------:R-:W-:Y:S01]  /*15130*/  SHF.R.S32.HI R25, RZ, 0x1f, R11 ;  /* 0x0000001fff197819 */ /* 0x000fe2000001140b */
[----:B---3--:R-:W-:-:S09]  /*15140*/  ULEA UR10, UR5, UR4, 0x18 ;  /* 0x00000004050a7291 */ /* 0x008fd2000f8ec0ff */
[----:B------:R-:W1:Y:S02]  /*15150*/  LDS R24, [UR10] ;  /* 0x0000000aff187984 */ /* 0x000e640008000800 */
[----:B-1----:R-:W-:Y:S01]  /*15160*/  IMAD.WIDE R20, R24, 0x4, R20 ;  /* 0x0000000418147825 */ /* 0x002fe200078e0214 */
[----:B------:R-:W-:-:S04]  /*15170*/  IADD3 R19, P2, PT, R11, R24, RZ ;  /* 0x000000180b137210 */ /* 0x000fc80007f5e0ff */
[C---:B------:R-:W-:Y:S01]  /*15180*/  LEA.HI.X.SX32 R26, R24.reuse, R25, 0x1, P2 ;  /* 0x00000019181a7211 */ /* 0x040fe200010f0eff */
[----:B------:R-:W-:Y:S01]  /*15190*/  VIADD R25, R24, 0x1 ;  /* 0x0000000118197836 */ /* 0x000fe20000000000 */
[----:B--2---:R-:W-:-:S04]  /*151a0*/  LEA R18, P2, R19, UR6, 0x2 ;  /* 0x0000000613127c11 */ /* 0x004fc8000f8410ff */
[----:B------:R-:W-:Y:S01]  /*151b0*/  LEA.HI.X R19, R19, UR7, R26, 0x2, P2 ;  /* 0x0000000713137c11 */ /* 0x000fe200090f141a */
[----:B----4-:R0:W-:Y:S01]  /*151c0*/  STG.E desc[UR8][R20.64], R5 ;  /* 0x0000000514007986 */ /* 0x0101e2000c101908 */
[----:B------:R-:W-:Y:S07]  /*151d0*/  @!P1 BRA `(.L_x_13338) ;  /* 0x0000000000ec9947 */ /* 0x000fee0003800000 */
[----:B0----5:R-:W-:Y:S01]  /*151e0*/  IMAD.WIDE R22, R17, 0x2, R48 ;  /* 0x0000000211167825 */ /* 0x021fe200078e0230 */
[----:B------:R-:W0:Y:S05]  /*151f0*/  LDC R26, c[0x0][0x448] ;  /* 0x00011200ff1a7b82 */ /* 0x000e2a0000000800 */
[----:B------:R1:W2:Y:S01]  /*15200*/  LDG.E.U16.CONSTANT R22, desc[UR8][R22.64] ;  /* 0x0000000816167981 */ /* 0x0002a2000c1e9500 */
[----:B------:R-:W-:Y:S01]  /*15210*/  IABS R28, R0 ;  /* 0x00000000001c7213 */ /* 0x000fe20000000000 */
[----:B------:R-:W-:-:S04]  /*15220*/  UIADD3 UR4, UPT, UPT, UR4, 0x4, URZ ;  /* 0x0000000404047890 */ /* 0x000fc8000fffe0ff */
[----:B------:R-:W-:Y:S01]  /*15230*/  ULEA UR4, UR5, UR4, 0x18 ;  /* 0x0000000405047291 */ /* 0x000fe2000f8ec0ff */
[----:B-1----:R-:W-:Y:S02]  /*15240*/  IABS R23, R5 ;  /* 0x0000000500177213 */ /* 0x002fe40000000000 */
[-C--:B0-----:R-:W-:Y:S02]  /*15250*/  IABS R27, R26.reuse ;  /* 0x0000001a001b7213 */ /* 0x081fe40000000000 */
[----:B------:R-:W-:Y:S02]  /*15260*/  LOP3.LUT R5, R5, R26, RZ, 0x3c, !PT ;  /* 0x0000001a05057212 */ /* 0x000fe400078e3cff */
        /* <DEDUP_REMOVED lines=10> */
[----:B------:R-:W0:Y:S02]  /*15310*/  I2F.RP R23, R28 ;  /* 0x0000001c00177306 */ /* 0x000e240000209400 */
[----:B------:R-:W-:-:S04]  /*15320*/  IMAD.HI.U32 R17, R29, R20, RZ ;  /* 0x000000141d117227 */ /* 0x000fc800078e00ff */
[----:B------:R-:W-:-:S04]  /*15330*/  IMAD.MOV R21, RZ, RZ, -R17 ;  /* 0x000000ffff157224 */ /* 0x000fc800078e0a11 */
[C---:B------:R-:W-:Y:S01]  /*15340*/  IMAD R20, R27.reuse, R21, R20 ;  /* 0x000000151b147224 */ /* 0x040fe200078e0214 */
[----:B0-----:R-:W0:Y:S04]  /*15350*/  MUFU.RCP R23, R23 ;  /* 0x0000001700177308 */ /* 0x001e280000001000 */
[----:B------:R-:W-:-:S13]  /*15360*/  ISETP.GT.U32.AND P2, PT, R27, R20, PT ;  /* 0x000000141b00720c */ /* 0x000fda0003f44070 */
[----:B------:R-:W-:Y:S02]  /*15370*/  @!P2 IMAD.IADD R20, R20, 0x1, -R27 ;  /* 0x000000011414a824 */ /* 0x000fe400078e0a1b */
[----:B------:R-:W-:Y:S01]  /*15380*/  @!P2 VIADD R17, R17, 0x1 ;  /* 0x000000011111a836 */ /* 0x000fe20000000000 */
[----:B------:R-:W-:Y:S01]  /*15390*/  ISETP.NE.AND P2, PT, R26, RZ, PT ;  /* 0x000000ff1a00720c */ /* 0x000fe20003f45270 */
[----:B0-----:R-:W-:Y:S01]  /*153a0*/  VIADD R21, R23, 0xffffffe ;  /* 0x0ffffffe17157836 */ /* 0x001fe20000000000 */
[----:B------:R-:W-:Y:S01]  /*153b0*/  ISETP.GE.U32.AND P1, PT, R20, R27, PT ;  /* 0x0000001b1400720c */ /* 0x000fe20003f26070 */
[----:B------:R-:W-:-:S04]  /*153c0*/  IMAD.MOV.U32 R20, RZ, RZ, RZ ;  /* 0x000000ffff147224 */ /* 0x000fc800078e00ff */
[----:B------:R-:W0:Y:S08]  /*153d0*/  F2I.FTZ.U32.TRUNC.NTZ R21, R21 ;  /* 0x0000001500157305 */ /* 0x000e30000021f000 */
[----:B------:R-:W-:-:S04]  /*153e0*/  @P1 VIADD R17, R17, 0x1 ;  /* 0x0000000111111836 */ /* 0x000fc80000000000 */
[----:B------:R-:W-:Y:S01]  /*153f0*/  @!P3 IMAD.MOV R17, RZ, RZ, -R17 ;  /* 0x000000ffff11b224 */ /* 0x000fe200078e0a11 */
[----:B------:R-:W-:Y:S01]  /*15400*/  @!P2 LOP3.LUT R17, RZ, R26, RZ, 0x33, !PT ;  /* 0x0000001aff11a212 */ /* 0x000fe200078e33ff */
[--C-:B0-----:R-:W-:Y:S01]  /*15410*/  IMAD.MOV R5, RZ, RZ, -R21.reuse ;  /* 0x000000ffff057224 */ /* 0x101fe200078e0a15 */
[----:B------:R-:W-:Y:S02]  /*15420*/  ISETP.NE.AND P3, PT, R0, RZ, PT ;  /* 0x000000ff0000720c */ /* 0x000fe40003f65270 */
[----:B------:R-:W-:Y:S01]  /*15430*/  IABS R23, R17 ;  /* 0x0000001100177213 */ /* 0x000fe20000000000 */
[----:B------:R-:W-:Y:S01]  /*15440*/  IMAD R5, R5, R28, RZ ;  /* 0x0000001c05057224 */ /* 0x000fe200078e02ff */
[----:B------:R-:W-:Y:S01]  /*15450*/  ISETP.GE.AND P2, PT, R17, RZ, PT ;  /* 0x000000ff1100720c */ /* 0x000fe20003f46270 */
[----:B------:R-:W-:Y:S02]  /*15460*/  IMAD.IADD R17, R11, 0x1, R24 ;  /* 0x000000010b117824 */ /* 0x000fe400078e0218 */
        /* <DEDUP_REMOVED lines=15> */
[----:B--2---:R-:W-:-:S05]  /*15560*/  HADD2.F32 R24, -RZ, R22.H0_H0 ;  /* 0x20000016ff187230 */ /* 0x004fca0000004100 */
[----:B0-----:R-:W-:-:S05]  /*15570*/  FADD.FTZ R17, R24, -R5 ;  /* 0x8000000518117221 */ /* 0x001fca0000010000 */
[----:B------:R1:W-:Y:S02]  /*15580*/  STG.E desc[UR8][R20.64], R17 ;  /* 0x0000001114007986 */ /* 0x0003e4000c101908 */
.L_x_13338:
[----:B0----5:R-:W-:Y:S01]  /*15590*/  HADD2.F32 R5, -RZ, R22.H0_H0 ;  /* 0x20000016ff057230 */ /* 0x021fe20000004100 */
[----:B------:R0:W-:Y:S04]  /*155a0*/  STS [UR10], R25 ;  /* 0x00000019ff007988 */ /* 0x0001e8000800080a */
[----:B------:R0:W-:Y:S02]  /*155b0*/  STG.E desc[UR8][R18.64], R5 ;  /* 0x0000000512007986 */ /* 0x0001e4000c101908 */
.L_x_13315:
[----:B------:R-:W-:Y:S05]  /*155c0*/  WARPSYNC.ALL ;  /* 0x0000000000007948 */ /* 0x000fea0003800000 */
[----:B------:R-:W3:Y:S08]  /*155d0*/  S2UR UR11, SR_CgaCtaId ;  /* 0x00000000000b79c3 */ /* 0x000ef00000008800 */
[----:B------:R-:W-:Y:S06]  /*155e0*/  BAR.SYNC.DEFER_BLOCKING 0x0 ;  /* 0x0000000000007b1d */ /* 0x000fec0000010000 */
[----:B------:R-:W-:-:S02]  /*155f0*/  UMOV UR10, 0x400 ;  /* 0x00000400000a7882 */ /* 0x000fc40000000000 */
[----:B---3--:R-:W-:-:S09]  /*15600*/  ULEA UR7, UR11, UR10, 0x18 ;  /* 0x0000000a0b077291 */ /* 0x008fd2000f8ec0ff */
[----:B-12---:R-:W1:Y:S02]  /*15610*/  LDS R17, [UR7] ;  /* 0x00000007ff117984 */ /* 0x006e640008000800 */
[----:B-1----:R-:W-:-:S13]  /*15620*/  ISETP.GE.AND P1, PT, R17, R0, PT ;  /* 0x000000001100720c */ /* 0x002fda0003f26270 */
[----:B------:R-:W-:Y:S05]  /*15630*/  @P1 BRA `(.L_x_13313) ;  /* 0x0000019400d01947 */ /* 0x000fea0003800000 */
[----:B------:R-:W1:Y:S01]  /*15640*/  LDC.64 R20, c[0x0][0x3e8] ;  /* 0x0000fa00ff147b82 */ /* 0x000e620000000a00 */
[----:B0-----:R-:W-:Y:S02]  /*15650*/  SHF.R.S32.HI R5, RZ, 0x1f, R17 ;  /* 0x0000001fff057819 */ /* 0x001fe40000011411 */
[----:B-1----:R-:W-:-:S04]  /*15660*/  ISETP.NE.U32.AND P1, PT, R20, RZ, PT ;  /* 0x000000ff1400720c */ /* 0x002fc80003f25070 */
[----:B------:R-:W-:-:S13]  /*15670*/  ISETP.NE.AND.EX P1, PT, R21, RZ, PT, P1 ;  /* 0x000000ff1500720c */ /* 0x000fda0003f25310 */
[----:B------:R-:W-:Y:S05]  /*15680*/  @!P1 BRA `(.L_x_13339) ;  /* 0x0000003400049947 */ /* 0x000fea0003800000 */
[----:B------:R-:W-:Y:S01]  /*15690*/  IMAD.WIDE R28, R4, 0x4, R52 ;  /* 0x00000004041c7825 */ /* 0x000fe200078e0234 */
[----:B------:R-:W0:Y:S05]  /*156a0*/  LDC.64 R18, c[0x0][0x410] ;  /* 0x00010400ff127b82 */ /* 0x000e2a0000000a00 */
[----:B------:R1:W2:Y:S03]  /*156b0*/  LDG.E.CONSTANT R28, desc[UR8][R28.64] ;  /* 0x000000081c1c7981 */ /* 0x0002a6000c1e9900 */
[----:B------:R-:W3:Y:S01]  /*156c0*/  LDC R24, c[0x0][0x448] ;  /* 0x00011200ff187b82 */ /* 0x000ee20000000800 */
[----:B0-----:R-:W-:-:S05]  /*156d0*/  IMAD.WIDE.U32 R18, R54, 0x4, R18 ;  /* 0x0000000436127825 */ /* 0x001fca00078e0012 */
[----:B------:R-:W4:Y:S01]  /*156e0*/  LDG.E R25, desc[UR8][R18.64] ;  /* 0x0000000812197981 */ /* 0x000f22000c1e1900 */
[----:B---3--:R-:W-:Y:S02]  /*156f0*/  IABS R27, R24 ;  /* 0x00000018001b7213 */ /* 0x008fe40000000000 */
[----:B------:R-:W-:Y:S02]  /*15700*/  ISETP.NE.AND P4, PT, R24, RZ, PT ;  /* 0x000000ff1800720c */ /* 0x000fe40003f85270 */
[----:B------:R-:W0:Y:S08]  /*15710*/  I2F.RP R26, R27 ;  /* 0x0000001b001a7306 */ /* 0x000e300000209400 */
[----:B0-----:R-:W0:Y:S02]  /*15720*/  MUFU.RCP R26, R26 ;  /* 0x0000001a001a7308 */ /* 0x001e240000001000 */
[----:B0----5:R-:W-:-:S06]  /*15730*/  VIADD R30, R26, 0xffffffe ;  /* 0x0ffffffe1a1e7836 */ /* 0x021fcc0000000000 */
[----:B------:R-:W0:Y:S02]  /*15740*/  F2I.FTZ.U32.TRUNC.NTZ R23, R30 ;  /* 0x0000001e00177305 */ /* 0x000e24000021f000 */
[----:B0-----:R-:W-:-:S04]  /*15750*/  IMAD.MOV R22, RZ, RZ, -R23 ;  /* 0x000000ffff167224 */ /* 0x001fc800078e0a17 */
[----:B-1----:R-:W-:Y:S02]  /*15760*/  IMAD R29, R22, R27, RZ ;  /* 0x0000001b161d7224 */ /* 0x002fe400078e02ff */
[----:B------:R-:W-:-:S04]  /*15770*/  IMAD.MOV.U32 R22, RZ, RZ, RZ ;  /* 0x000000ffff167224 */ /* 0x000fc800078e00ff */
[----:B------:R-:W-:Y:S01]  /*15780*/  IMAD.HI.U32 R22, R23, R29, R22 ;  /* 0x0000001d17167227 */ /* 0x000fe200078e0016 */
[----:B--2---:R-:W-:Y:S02]  /*15790*/  IABS R31, R28 ;  /* 0x0000001c001f7213 */ /* 0x004fe40000000000 */
[----:B------:R-:W-:-:S03]  /*157a0*/  ISETP.GE.AND P3, PT, R28, RZ, PT ;  /* 0x000000ff1c00720c */ /* 0x000fc60003f66270 */
[----:B------:R-:W-:-:S04]  /*157b0*/  IMAD.MOV.U32 R23, RZ, RZ, R31 ;  /* 0x000000ffff177224 */ /* 0x000fc800078e001f */
[----:B------:R-:W-:-:S05]  /*157c0*/  IMAD.HI.U32 R22, R22, R23, RZ ;  /* 0x0000001716167227 */ /* 0x000fca00078e00ff */
[----:B------:R-:W-:-:S05]  /*157d0*/  IADD3 R22, PT, PT, -R22, RZ, RZ ;  /* 0x000000ff16167210 */ /* 0x000fca0007ffe1ff */
[----:B------:R-:W-:-:S05]  /*157e0*/  IMAD R22, R27, R22, R23 ;  /* 0x000000161b167224 */ /* 0x000fca00078e0217 */
[----:B------:R-:W-:-:S13]  /*157f0*/  ISETP.GT.U32.AND P2, PT, R27, R22, PT ;  /* 0x000000161b00720c */ /* 0x000fda0003f44070 */
[----:B------:R-:W-:-:S05]  /*15800*/  @!P2 IMAD.IADD R22, R22, 0x1, -R27 ;  /* 0x000000011616a824 */ /* 0x000fca00078e0a1b */
[----:B------:R-:W-:-:S13]  /*15810*/  ISETP.GT.U32.AND P2, PT, R27, R22, PT ;  /* 0x000000161b00720c */ /* 0x000fda0003f44070 */
[----:B------:R-:W-:-:S04]  /*15820*/  @!P2 IMAD.IADD R22, R22, 0x1, -R27 ;  /* 0x000000011616a824 */ /* 0x000fc800078e0a1b */
[----:B------:R-:W-:Y:S01]  /*15830*/  @!P3 IMAD.MOV R22, RZ, RZ, -R22 ;  /* 0x000000ffff16b224 */ /* 0x000fe200078e0a16 */
[----:B------:R-:W-:-:S04]  /*15840*/  @!P4 LOP3.LUT R22, RZ, R24, RZ, 0x33, !PT ;  /* 0x00000018ff16c212 */ /* 0x000fc800078e33ff */
[----:B----4-:R-:W-:-:S13]  /*15850*/  ISETP.NE.AND P2, PT, R22, R25, PT ;  /* 0x000000191600720c */ /* 0x010fda0003f45270 */
        /* <DEDUP_REMOVED lines=10> */
[----:B------:R-:W0:Y:S01]  /*15900*/  LDCU UR4, c[0x0][0x444] ;  /* 0x00008880ff0477ac */ /* 0x000e220008000800 */
[----:B------:R-:W-:Y:S01]  /*15910*/  ISETP.GE.AND P1, PT, R0, 0x1, PT ;  /* 0x000000010000780c */ /* 0x000fe20003f26270 */
[----:B------:R-:W-:Y:S01]  /*15920*/  BSSY.RECONVERGENT B1, `(.L_x_13341) ;  /* 0x00000ac000017945 */ /* 0x000fe20003800200 */
[----:B0-----:R-:W-:-:S11]  /*15930*/  IMAD.U32 R37, RZ, RZ, UR4 ;  /* 0x00000004ff257e24 */ /* 0x001fd6000f8e00ff */
[----:B------:R-:W-:Y:S05]  /*15940*/  @!P1 BRA `(.L_x_13342) ;  /* 0x0000000800a49947 */ /* 0x000fea0003800000 */
[----:B------:R-:W0:Y:S02]  /*15950*/  LDCU.64 UR4, c[0x0][0x3d0] ;  /* 0x00007a00ff0477ac */ /* 0x000e240008000a00 */
[----:B0-----:R-:W-:Y:S02]  /*15960*/  IMAD.U32 R20, RZ, RZ, UR4 ;  /* 0x00000004ff147e24 */ /* 0x001fe4000f8e00ff */
[----:B------:R-:W-:Y:S02]  /*15970*/  IMAD.U32 R21, RZ, RZ, UR5 ;  /* 0x00000005ff157e24 */ /* 0x000fe4000f8e00ff */
[----:B------:R-:W-:-:S05]  /*15980*/  IMAD.WIDE R22, R12, 0x4, R20 ;  /* 0x000000040c167825 */ /* 0x000fca00078e0214 */
[----:B------:R-:W2:Y:S01]  /*15990*/  LDG.E R24, desc[UR8][R22.64] ;  /* 0x0000000816187981 */ /* 0x000ea2000c1e1900 */
[----:B------:R-:W-:Y:S01]  /*159a0*/  BSSY.RELIABLE B2, `(.L_x_13343) ;  /* 0x0000017000027945 */ /* 0x000fe20003800100 */
[----:B------:R-:W-:Y:S01]  /*159b0*/  IMAD.MOV.U32 R37, RZ, RZ, RZ ;  /* 0x000000ffff257224 */ /* 0x000fe200078e00ff */
[----:B--2---:R-:W-:-:S13]  /*159c0*/  FSETP.NEU.FTZ.AND P1, PT, R24, R5, PT ;  /* 0x000000051800720b */ /* 0x004fda0003f3d000 */
[----:B------:R-:W-:Y:S05]  /*159d0*/  @!P1 BRA `(.L_x_13344) ;  /* 0x00000000004c9947 */ /* 0x000fea0003800000 */
[----:B------:R-:W0:Y:S01]  /*159e0*/  LDC R0, c[0x0][0x444] ;  /* 0x00011100ff007b82 */ /* 0x000e220000000800 */
[----:B------:R-:W-:Y:S07]  /*159f0*/  BSSY.RELIABLE B3, `(.L_x_13344) ;  /* 0x0000011000037945 */ /* 0x000fee0003800100 */
[----:B------:R-:W1:Y:S02]  /*15a00*/  LDC R25, c[0x0][0x444] ;  /* 0x00011100ff197b82 */ /* 0x000e640000000800 */
.L_x_13345:
        /* <DEDUP_REMOVED lines=16> */
.L_x_13344:
[----:B------:R-:W-:Y:S05]  /*15b10*/  BSYNC.RELIABLE B2 ;  /* 0x0000000000027941 */ /* 0x000fea0003800100 */
.L_x_13343:
        /* <DEDUP_REMOVED lines=16> */
.L_x_13348:
        /* <DEDUP_REMOVED lines=53> */
.L_x_13347:
[----:B------:R-:W-:Y:S05]  /*15f70*/  BSYNC.RECONVERGENT B2 ;  /* 0x0000000000027941 */ /* 0x000fea0003800200 */
.L_x_13346:
        /* <DEDUP_REMOVED lines=20> */
[----:B------:R-:W0:Y:S02]  /*160c0*/  LDG.E R24, desc[UR8][R22.64+0x10] ;  /* 0x0000100816187981 */ /* 0x000e24000c1e1900 */
[----:B0-----:R-:W-:-:S05]  /*160d0*/  FMNMX.FTZ R17, R29, R24, PT ;  /* 0x000000181d117209 */ /* 0x001fca0003810000 */
        /* <DEDUP_REMOVED lines=11> */
.L_x_13350:
[----:B------:R-:W-:Y:S05]  /*16190*/  BSYNC.RECONVERGENT B2 ;  /* 0x0000000000027941 */ /* 0x000fea0003800200 */
.L_x_13349:
[----:B------:R-:W-:Y:S05]  /*161a0*/  @!P2 BRA `(.L_x_13342) ;  /* 0x00000000008ca947 */ /* 0x000fea0003800000 */
[----:B------:R-:W-:-:S13]  /*161b0*/  ISETP.GE.U32.AND P1, PT, R57, 0x4, PT ;  /* 0x000000043900780c */ /* 0x000fda0003f26070 */
[----:B0-----:R-:W-:Y:S01]  /*161c0*/  @P1 IMAD.IADD R23, R12, 0x1, R5 ;  /* 0x000000010c171824 */ /* 0x001fe200078e0205 */
[----:B------:R-:W3:Y:S03]  /*161d0*/  @P1 LDG.E R24, desc[UR8][R2.64] ;  /* 0x0000000802181981 */ /* 0x000ee6000c1e1900 */
[----:B------:R-:W-:-:S05]  /*161e0*/  @P1 IMAD.WIDE R22, R23, 0x4, R20 ;  /* 0x0000000417161825 */ /* 0x000fca00078e0214 */
[----:B----4-:R-:W3:Y:S02]  /*161f0*/  @P1 LDG.E R17, desc[UR8][R22.64] ;  /* 0x0000000816111981 */ /* 0x010ee4000c1e1900 */
[----:B---3--:R-:W-:-:S05]  /*16200*/  @P1 FMNMX.FTZ R17, R17, R24, PT ;  /* 0x0000001811111209 */ /* 0x008fca0003810000 */
[----:B------:R1:W-:Y:S04]  /*16210*/  @P1 STG.E desc[UR8][R2.64], R17 ;  /* 0x0000001102001986 */ /* 0x0003e8000c101908 */
[----:B------:R-:W3:Y:S02]  /*16220*/  @P1 LDG.E R24, desc[UR8][R22.64+0x4] ;  /* 0x0000040816181981 */ /* 0x000ee4000c1e1900 */
[----:B---3--:R-:W-:-:S05]  /*16230*/  @P1 FMNMX.FTZ R25, R17, R24, PT ;  /* 0x0000001811191209 */ /* 0x008fca0003810000 */
[----:B------:R1:W-:Y:S04]  /*16240*/  @P1 STG.E desc[UR8][R2.64], R25 ;  /* 0x0000001902001986 */ /* 0x0003e8000c101908 */
[----:B------:R-:W3:Y:S02]  /*16250*/  @P1 LDG.E R24, desc[UR8][R22.64+0x8] ;  /* 0x0000080816181981 */ /* 0x000ee4000c1e1900 */
[----:B---3--:R-:W-:-:S05]  /*16260*/  @P1 FMNMX.FTZ R27, R25, R24, PT ;  /* 0x00000018191b1209 */ /* 0x008fca0003810000 */
        /* <DEDUP_REMOVED lines=23> */
.L_x_13342:
[----:B------:R-:W-:Y:S05]  /*163e0*/  BSYNC.RECONVERGENT B1 ;  /* 0x0000000000017941 */ /* 0x000fea0003800200 */
.L_x_13341:
[----:B0---4-:R-:W4:Y:S01]  /*163f0*/  LDL R17, [R1] ;  /* 0x0000000001117983 */ /* 0x011f220000100800 */
[----:B------:R-:W0:Y:S01]  /*16400*/  LDCU UR5, c[0x0][0x430] ;  /* 0x00008600ff0577ac */ /* 0x000e220008000800 */
[----:B------:R-:W5:Y:S02]  /*16410*/  LDC.64 R26, c[0x0][0x3d8] ;  /* 0x0000f600ff1a7b82 */ /* 0x000f640000000a00 */
[----:B---3--:R3:W2:Y:S01]  /*16420*/  LDG.E R5, desc[UR8][R18.64] ;  /* 0x0000000812057981 */ /* 0x0086a2000c1e1900 */
[----:B------:R-:W1:Y:S01]  /*16430*/  LDCU UR4, c[0x0][0x420] ;  /* 0x00008400ff0477ac */ /* 0x000e620008000800 */
[----:B------:R-:W-:-:S04]  /*16440*/  IMAD.WIDE R46, R4, 0x2, R48 ;  /* 0x00000002042e7825 */ /* 0x000fc800078e0230 */
[----:B---3--:R-:W3:Y:S01]  /*16450*/  LDC.64 R18, c[0x0][0x3b8] ;  /* 0x0000ee00ff127b82 */ /* 0x008ee20000000a00 */
[----:B-1----:R-:W-:Y:S01]  /*16460*/  UISETP.GE.AND UP0, UPT, UR4, 0x1, UPT ;  /* 0x000000010400788c */ /* 0x002fe2000bf06270 */
[----:B-----5:R-:W-:-:S04]  /*16470*/  ISETP.NE.U32.AND P1, PT, R26, RZ, PT ;  /* 0x000000ff1a00720c */ /* 0x020fc80003f25070 */
[----:B------:R-:W-:Y:S01]  /*16480*/  ISETP.NE.AND.EX P1, PT, R27, RZ, PT, P1 ;  /* 0x000000ff1b00720c */ /* 0x000fe20003f25310 */
[----:B----4-:R-:W-:-:S04]  /*16490*/  IMAD.IADD R17, R17, 0x1, R37 ;  /* 0x0000000111117824 */ /* 0x010fc800078e0225 */
[----:B0-----:R-:W-:-:S04]  /*164a0*/  IMAD R17, R17, UR5, RZ ;  /* 0x0000000511117c24 */ /* 0x001fc8000f8e02ff */
[----:B------:R-:W-:-:S04]  /*164b0*/  VIADD R21, R17, UR4 ;  /* 0x0000000411157c36 */ /* 0x000fc80008000000 */
[----:B---3--:R-:W-:-:S05]  /*164c0*/  IMAD.WIDE R18, R21, 0x4, R18 ;  /* 0x0000000415127825 */ /* 0x008fca00078e0212 */
[----:B--2---:R0:W-:Y:S01]  /*164d0*/  STG.E desc[UR8][R18.64], R5 ;  /* 0x0000000512007986 */ /* 0x0041e2000c101908 */
[----:B------:R-:W-:Y:S05]  /*164e0*/  @!P1 BRA `(.L_x_13351) ;  /* 0x0000000000f09947 */ /* 0x000fea0003800000 */
[----:B0-----:R-:W2:Y:S01]  /*164f0*/  LDG.E.U16.CONSTANT R18, desc[UR8][R46.64] ;  /* 0x000000082e127981 */ /* 0x001ea2000c1e9500 */
[----:B------:R-:W0:Y:S01]  /*16500*/  LDC R19, c[0x0][0x448] ;  /* 0x00011200ff137b82 */ /* 0x000e220000000800 */
[----:B------:R-:W-:Y:S01]  /*16510*/  IABS R24, R28 ;  /* 0x0000001c00187213 */ /* 0x000fe20000000000 */
[----:B------:R-:W-:Y:S02]  /*16520*/  UMOV UR5, 0x400 ;  /* 0x0000040000057882 */ /* 0x000fe40000000000 */
[----:B------:R-:W-:-:S04]  /*16530*/  UIADD3 UR5, UPT, UPT, UR5, 0x4, URZ ;  /* 0x0000000405057890 */ /* 0x000fc8000fffe0ff */
[----:B------:R-:W1:Y:S01]  /*16540*/  S2UR UR6, SR_CgaCtaId ;  /* 0x00000000000679c3 */ /* 0x000e620000008800 */
[----:B0-----:R-:W-:-:S04]  /*16550*/  IABS R22, R19 ;  /* 0x0000001300167213 */ /* 0x001fc80000000000 */
[----:B------:R-:W0:Y:S01]  /*16560*/  I2F.RP R20, R22 ;  /* 0x0000001600147306 */ /* 0x000e220000209400 */
[----:B-1----:R-:W-:-:S07]  /*16570*/  ULEA UR5, UR6, UR5, 0x18 ;  /* 0x0000000506057291 */ /* 0x002fce000f8ec0ff */
        /* <DEDUP_REMOVED lines=12> */
[----:B------:R-:W-:Y:S01]  /*16640*/  IMAD R5, R22, R4, R5 ;  /* 0x0000000416057224 */ /* 0x000fe200078e0205 */
[----:B------:R-:W-:-:S04]  /*16650*/  LOP3.LUT R4, R28, R19, RZ, 0x3c, !PT ;  /* 0x000000131c047212 */ /* 0x000fc800078e3cff */
[----:B------:R-:W-:Y:S01]  /*16660*/  ISETP.GT.U32.AND P3, PT, R22, R5, PT ;  /* 0x000000051600720c */ /* 0x000fe20003f64070 */
[----:B0-----:R-:W0:Y:S01]  /*16670*/  MUFU.RCP R24, R24 ;  /* 0x0000001800187308 */ /* 0x001e220000001000 */
[----:B------:R-:W-:Y:S01]  /*16680*/  ISETP.GE.AND P2, PT, R4, RZ, PT ;  /* 0x000000ff0400720c */ /* 0x000fe20003f46270 */
[----:B------:R-:W-:-:S10]  /*16690*/  IMAD.MOV.U32 R4, RZ, RZ, RZ ;  /* 0x000000ffff047224 */ /* 0x000fd400078e00ff */
        /* <DEDUP_REMOVED lines=8> */
[--C-:B0-----:R-:W-:Y:S02]  /*16720*/  IMAD.MOV R23, RZ, RZ, -R5.reuse ;  /* 0x000000ffff177224 */ /* 0x101fe400078e0a05 */
        /* <DEDUP_REMOVED lines=24> */
.L_x_13351:
[----:B------:R-:W-:Y:S05]  /*168b0*/  BRA.U !UP0, `(.L_x_13352) ;  /* 0x0000002108287547 */ /* 0x000fea000b800000 */
[----:B0-----:R-:W0:Y:S01]  /*168c0*/  LDC R19, c[0x0][0x448] ;  /* 0x00011200ff137b82 */ /* 0x001e220000000800 */
[----:B------:R-:W-:Y:S02]  /*168d0*/  IABS R22, R28 ;  /* 0x0000001c00167213 */ /* 0x000fe40000000000 */
[----:B------:R-:W-:Y:S02]  /*168e0*/  IABS R23, R0 ;  /* 0x0000000000177213 */ /* 0x000fe40000000000 */
[-C--:B0-----:R-:W-:Y:S02]  /*168f0*/  IABS R18, R19.reuse ;  /* 0x0000001300127213 */ /* 0x081fe40000000000 */
[----:B------:R-:W-:Y:S02]  /*16900*/  LOP3.LUT R28, R28, R19, RZ, 0x3c, !PT ;  /* 0x000000131c1c7212 */ /* 0x000fe400078e3cff */
[----:B------:R-:W0:Y:S02]  /*16910*/  I2F.RP R20, R18 ;  /* 0x0000001200147306 */ /* 0x000e240000209400 */
[----:B------:R-:W-:-:S06]  /*16920*/  ISETP.GE.AND P3, PT, R28, RZ, PT ;  /* 0x000000ff1c00720c */ /* 0x000fcc0003f66270 */
[----:B0-----:R-:W1:Y:S02]  /*16930*/  MUFU.RCP R20, R20 ;  /* 0x0000001400147308 */ /* 0x001e640000001000 */
[----:B-1----:R-:W-:-:S06]  /*16940*/  VIADD R4, R20, 0xffffffe ;  /* 0x0ffffffe14047836 */ /* 0x002fcc0000000000 */
[----:B------:R-:W0:Y:S08]  /*16950*/  I2F.RP R20, R23 ;  /* 0x0000001700147306 */ /* 0x000e300000209400 */
[----:B------:R1:W2:Y:S08]  /*16960*/  F2I.FTZ.U32.TRUNC.NTZ R5, R4 ;  /* 0x0000000400057305 */ /* 0x0002b0000021f000 */
[----:B0-----:R-:W0:Y:S01]  /*16970*/  MUFU.RCP R20, R20 ;  /* 0x0000001400147308 */ /* 0x001e220000001000 */
[----:B-1----:R-:W-:-:S02]  /*16980*/  IMAD.MOV.U32 R4, RZ, RZ, RZ ;  /* 0x000000ffff047224 */ /* 0x002fc400078e00ff */
[----:B--2---:R-:W-:-:S04]  /*16990*/  IMAD.MOV R21, RZ, RZ, -R5 ;  /* 0x000000ffff157224 */ /* 0x004fc800078e0a05 */
[----:B------:R-:W-:-:S04]  /*169a0*/  IMAD R21, R21, R18, RZ ;  /* 0x0000001215157224 */ /* 0x000fc800078e02ff */
[----:B------:R-:W-:-:S04]  /*169b0*/  IMAD.HI.U32 R21, R5, R21, R4 ;  /* 0x0000001505157227 */ /* 0x000fc800078e0004 */
[----:B0-----:R-:W-:Y:S02]  /*169c0*/  VIADD R4, R20, 0xffffffe ;  /* 0x0ffffffe14047836 */ /* 0x001fe40000000000 */
[----:B------:R-:W-:-:S04]  /*169d0*/  IMAD.HI.U32 R21, R21, R22, RZ ;  /* 0x0000001615157227 */ /* 0x000fc800078e00ff */
[----:B------:R-:W-:-:S04]  /*169e0*/  IMAD.MOV R5, RZ, RZ, -R21 ;  /* 0x000000ffff057224 */ /* 0x000fc800078e0a15 */
[----:B------:R-:W-:-:S05]  /*169f0*/  IMAD R5, R18, R5, R22 ;  /* 0x0000000512057224 */ /* 0x000fca00078e0216 */
        /* <DEDUP_REMOVED lines=9> */
[----:B-1----:R-:W-:-:S03]  /*16a90*/  IMAD.MOV R20, RZ, RZ, -R5 ;  /* 0x000000ffff147224 */ /* 0x002fc600078e0a05 */
[----:B------:R-:W-:Y:S02]  /*16aa0*/  @!P3 IADD3 R18, PT, PT, -R18, RZ, RZ ;  /* 0x000000ff1212b210 */ /* 0x000fe40007ffe1ff */
        /* <DEDUP_REMOVED lines=17> */
[----:B------:R-:W-:Y:S06]  /*16bc0*/  @P0 BRA `(.L_x_13353) ;  /* 0x0000000c00380947 */ /* 0x000fec0003800000 */
[----:B------:R-:W0:Y:S01]  /*16bd0*/  LDCU UR6, c[0x0][0x420] ;  /* 0x00008400ff0677ac */ /* 0x000e220008000800 */
[----:B------:R-:W-:Y:S01]  /*16be0*/  UISETP.GE.U32.AND UP0, UPT, UR4, 0x8, UPT ;  /* 0x000000080400788c */ /* 0x000fe2000bf06070 */
[----:B0-----:R-:W-:-:S08]  /*16bf0*/  IMAD.U32 R18, RZ, RZ, UR6 ;  /* 0x00000006ff127e24 */ /* 0x001fd0000f8e00ff */
[----:B------:R-:W-:Y:S05]  /*16c00*/  BRA.U !UP0, `(.L_x_13354) ;  /* 0x0000000508847547 */ /* 0x000fea000b800000 */
[----:B------:R-:W0:Y:S01]  /*16c10*/  LDC.64 R4, c[0x0][0x3b8] ;  /* 0x0000ee00ff047b82 */ /* 0x000e220000000a00 */
[----:B------:R-:W-:Y:S01]  /*16c20*/  ULOP3.LUT UR5, UR4, 0x7ffffff8, URZ, 0xc0, !UPT ;  /* 0x7ffffff804057892 */ /* 0x000fe2000f8ec0ff */
[----:B------:R-:W-:Y:S01]  /*16c30*/  IMAD.IADD R28, R50, 0x1, R54 ;  /* 0x00000001321c7824 */ /* 0x000fe200078e0236 */
[----:B------:R-:W-:Y:S01]  /*16c40*/  UIADD3 UR12, UPT, UPT, UR4, -0x1, URZ ;  /* 0xffffffff040c7890 */ /* 0x000fe2000fffe0ff */
[----:B------:R-:W-:Y:S01]  /*16c50*/  BSSY.RECONVERGENT B1, `(.L_x_13354) ;  /* 0x000005c000017945 */ /* 0x000fe20003800200 */
[----:B------:R-:W-:Y:S01]  /*16c60*/  UIADD3 UR13, UPT, UPT, UR4, -0x8, URZ ;  /* 0xfffffff8040d7890 */ /* 0x000fe2000fffe0ff */
[----:B------:R-:W-:Y:S01]  /*16c70*/  SHF.R.S32.HI R34, RZ, 0x1f, R17 ;  /* 0x0000001fff227819 */ /* 0x000fe20000011411 */
[----:B------:R-:W-:Y:S01]  /*16c80*/  UIADD3 UR14, UPT, UPT, UR4, -0x7, URZ ;  /* 0xfffffff9040e7890 */ /* 0x000fe2000fffe0ff */
[----:B------:R-:W1:Y:S01]  /*16c90*/  LDC R29, c[0x0][0x428] ;  /* 0x00010a00ff1d7b82 */ /* 0x000e620000000800 */
[----:B------:R-:W-:Y:S01]  /*16ca0*/  UIADD3 UR15, UPT, UPT, UR4, -0x6, URZ ;  /* 0xfffffffa040f7890 */ /* 0x000fe2000fffe0ff */
[----:B------:R-:W-:Y:S01]  /*16cb0*/  IMAD.MOV.U32 R21, RZ, RZ, RZ ;  /* 0x000000ffff157224 */ /* 0x000fe200078e00ff */
[----:B------:R-:W-:Y:S01]  /*16cc0*/  UIADD3 UR16, UPT, UPT, UR4, -0x5, URZ ;  /* 0xfffffffb04107890 */ /* 0x000fe2000fffe0ff */
[----:B------:R-:W-:Y:S01]  /*16cd0*/  IMAD.U32 R18, RZ, RZ, UR6 ;  /* 0x00000006ff127e24 */ /* 0x000fe2000f8e00ff */
[----:B------:R-:W-:-:S02]  /*16ce0*/  UIADD3 UR17, UPT, UPT, UR4, -0x4, URZ ;  /* 0xfffffffc04117890 */ /* 0x000fc4000fffe0ff */
[----:B------:R-:W-:Y:S02]  /*16cf0*/  UIADD3 UR18, UPT, UPT, UR4, -0x2, URZ ;  /* 0xfffffffe04127890 */ /* 0x000fe4000fffe0ff */
[----:B------:R-:W-:Y:S02]  /*16d00*/  UIADD3 UR4, UPT, UPT, UR4, -0x3, URZ ;  /* 0xfffffffd04047890 */ /* 0x000fe4000fffe0ff */
[----:B------:R-:W-:Y:S01]  /*16d10*/  UIADD3 UR5, UPT, UPT, -UR5, URZ, URZ ;  /* 0x000000ff05057290 */ /* 0x000fe2000fffe1ff */
[----:B0-----:R-:W-:-:S05]  /*16d20*/  IADD3 R19, P1, PT, R4, -0x10, RZ ;  /* 0xfffffff004137810 */ /* 0x001fca0007f3e0ff */
[----:B------:R-:W-:Y:S01]  /*16d30*/  IMAD.U32 R30, RZ, RZ, UR5 ;  /* 0x00000005ff1e7e24 */ /* 0x000fe2000f8e00ff */
[----:B------:R-:W-:Y:S01]  /*16d40*/  IADD3.X R20, PT, PT, R5, -0x1, RZ, P1, !PT ;  /* 0xffffffff05147810 */ /* 0x000fe20000ffe4ff */
[C-C-:B-1----:R-:W-:Y:S02]  /*16d50*/  IMAD R31, R29.reuse, UR12, R28.reuse ;  /* 0x0000000c1d1f7c24 */ /* 0x142fe4000f8e021c */
[C-C-:B------:R-:W-:Y:S02]  /*16d60*/  IMAD R22, R29.reuse, UR13, R28.reuse ;  /* 0x0000000d1d167c24 */ /* 0x140fe4000f8e021c */
[C-C-:B------:R-:W-:Y:S02]  /*16d70*/  IMAD R23, R29.reuse, UR14, R28.reuse ;  /* 0x0000000e1d177c24 */ /* 0x140fe4000f8e021c */
[C-C-:B------:R-:W-:Y:S02]  /*16d80*/  IMAD R24, R29.reuse, UR15, R28.reuse ;  /* 0x0000000f1d187c24 */ /* 0x140fe4000f8e021c */
[----:B------:R-:W-:-:S02]  /*16d90*/  IMAD R25, R29, UR16, R28 ;  /* 0x000000101d197c24 */ /* 0x000fc4000f8e021c */
[C-C-:B------:R-:W-:Y:S02]  /*16da0*/  IMAD R26, R29.reuse, UR17, R28.reuse ;  /* 0x000000111d1a7c24 */ /* 0x140fe4000f8e021c */
[C-C-:B------:R-:W-:Y:S02]  /*16db0*/  IMAD R27, R29.reuse, UR18, R28.reuse ;  /* 0x000000121d1b7c24 */ /* 0x140fe4000f8e021c */
[----:B------:R-:W-:Y:S02]  /*16dc0*/  IMAD R28, R29, UR4, R28 ;  /* 0x000000041d1c7c24 */ /* 0x000fe4000f8e021c */
[----:B------:R-:W-:-:S07]  /*16dd0*/  IMAD R29, R0, R29, RZ ;  /* 0x0000001d001d7224 */ /* 0x000fce00078e02ff */
.L_x_13355:
[----:B------:R-:W0:Y:S01]  /*16de0*/  LDC.64 R40, c[0x0][0x3f8] ;  /* 0x0000fe00ff287b82 */ /* 0x000e220000000a00 */
[----:B-----5:R-:W-:-:S04]  /*16df0*/  IMAD R32, R31, R0, R32 ;  /* 0x000000001f207224 */ /* 0x020fc800078e0220 */
[----:B------:R-:W-:-:S03]  /*16e00*/  IMAD.IADD R33, R32, 0x1, R21 ;  /* 0x0000000120217824 */ /* 0x000fc600078e0215 */
[----:B------:R-:W1:Y:S01]  /*16e10*/  LDC.64 R38, c[0x0][0x400] ;  /* 0x00010000ff267b82 */ /* 0x000e620000000a00 */
[----:B0-----:R-:W-:-:S05]  /*16e20*/  IMAD.WIDE R4, R33, 0x4, R40 ;  /* 0x0000000421047825 */ /* 0x001fca00078e0228 */
[----:B------:R0:W2:Y:S01]  /*16e30*/  LDG.E R35, desc[UR8][R4.64] ;  /* 0x0000000804237981 */ /* 0x0000a2000c1e1900 */
[----:B------:R-:W-:-:S04]  /*16e40*/  IADD3 R32, P1, PT, R17, R18, RZ ;  /* 0x0000001211207210 */ /* 0x000fc80007f3e0ff */
[----:B------:R-:W-:Y:S02]  /*16e50*/  LEA.HI.X.SX32 R43, R18, R34, 0x1, P1 ;  /* 0x00000022122b7211 */ /* 0x000fe400008f0eff */
[----:B0-----:R-:W-:-:S04]  /*16e60*/  LEA R4, P1, R32, R19, 0x2 ;  /* 0x0000001320047211 */ /* 0x001fc800078210ff */
[----:B------:R-:W-:Y:S01]  /*16e70*/  LEA.HI.X R5, R32, R20, R43, 0x2, P1 ;  /* 0x0000001420057211 */ /* 0x000fe200008f142b */
[----:B-1----:R-:W-:-:S04]  /*16e80*/  IMAD.WIDE R32, R33, 0x4, R38 ;  /* 0x0000000421207825 */ /* 0x002fc800078e0226 */
[----:B--2---:R0:W-:Y:S04]  /*16e90*/  STG.E desc[UR8][R4.64+0xc], R35 ;  /* 0x00000c2304007986 */ /* 0x0041e8000c101908 */
[----:B------:R-:W2:Y:S01]  /*16ea0*/  LDG.E R32, desc[UR8][R32.64] ;  /* 0x0000000820207981 */ /* 0x000ea2000c1e1900 */
[----:B------:R-:W-:-:S04]  /*16eb0*/  IMAD R43, R27, R0, R21 ;  /* 0x000000001b2b7224 */ /* 0x000fc800078e0215 */
[----:B--2---:R-:W-:-:S04]  /*16ec0*/  IMAD.IADD R43, R32, 0x1, R43 ;  /* 0x00000001202b7824 */ /* 0x004fc800078e022b */
[----:B------:R-:W-:-:S05]  /*16ed0*/  IMAD.WIDE R32, R43, 0x4, R40 ;  /* 0x000000042b207825 */ /* 0x000fca00078e0228 */
[----:B------:R1:W2:Y:S02]  /*16ee0*/  LDG.E R51, desc[UR8][R32.64] ;  /* 0x0000000820337981 */ /* 0x0002a4000c1e1900 */
[----:B-1----:R-:W-:Y:S02]  /*16ef0*/  IMAD.WIDE R32, R43, 0x4, R38 ;  /* 0x000000042b207825 */ /* 0x002fe400078e0226 */
        /* <DEDUP_REMOVED lines=12> */
[----:B-1----:R1:W2:Y:S02]  /*16fc0*/  LDG.E R51, desc[UR8][R32.64] ;  /* 0x0000000820337981 */ /* 0x0022a4000c1e1900 */
        /* <DEDUP_REMOVED lines=28> */
[----:B0-----:R-:W-:-:S04]  /*17190*/  IMAD.WIDE R32, R43, 0x4, R38 ;  /* 0x000000042b207825 */ /* 0x001fc800078e0226 */
[----:B------:R-:W-:Y:S01]  /*171a0*/  VIADD R30, R30, 0x8 ;  /* 0x000000081e1e7836 */ /* 0x000fe20000000000 */
[----:B--2---:R1:W-:Y:S04]  /*171b0*/  STG.E desc[UR8][R4.64+-0x10], R41 ;  /* 0xfffff02904007986 */ /* 0x0043e8000c101908 */
[----:B------:R1:W5:Y:S01]  /*171c0*/  LDG.E R32, desc[UR8][R32.64] ;  /* 0x0000000820207981 */ /* 0x000362000c1e1900 */
[----:B------:R-:W-:Y:S01]  /*171d0*/  ISETP.NE.AND P1, PT, R30, RZ, PT ;  /* 0x000000ff1e00720c */ /* 0x000fe20003f25270 */
[----:B------:R-:W-:Y:S02]  /*171e0*/  VIADD R18, R18, 0xfffffff8 ;  /* 0xfffffff812127836 */ /* 0x000fe40000000000 */
[----:B------:R-:W-:-:S10]  /*171f0*/  IMAD R21, R29, -0x8, R21 ;  /* 0xfffffff81d157824 */ /* 0x000fd400078e0215 */
[----:B-1----:R-:W-:Y:S05]  /*17200*/  @P1 BRA `(.L_x_13355) ;  /* 0xfffffff800f41947 */ /* 0x002fea000383ffff */
[----:B------:R-:W-:Y:S05]  /*17210*/  BSYNC.RECONVERGENT B1 ;  /* 0x0000000000017941 */ /* 0x000fea0003800200 */
.L_x_13354:
        /* <DEDUP_REMOVED lines=35> */
[----:B0-----:R-:W-:-:S04]  /*17450*/  IMAD.IADD R25, R24, 0x1, -R19 ;  /* 0x0000000118197824 */ /* 0x001fc800078e0a13 */
[----:B------:R-:W-:Y:S02]  /*17460*/  IMAD.IADD R27, R50, 0x1, R25 ;  /* 0x00000001321b7824 */ /* 0x000fe400078e0219 */
        /* <DEDUP_REMOVED lines=16> */
.L_x_13356:
[----:B------:R-:W-:Y:S05]  /*17570*/  BRA.U !UP1, `(.L_x_13352) ;  /* 0x0000001109f87547 */ /* 0x000fea000b800000 */
[----:B------:R-:W0:Y:S01]  /*17580*/  LDCU UR4, c[0x0][0x420] ;  /* 0x00008400ff0477ac */ /* 0x000e220008000800 */
[----:B------:R-:W-:-:S04]  /*17590*/  UIADD3 UR5, UPT, UPT, UR5, -0x1, URZ ;  /* 0xffffffff05057890 */ /* 0x000fc8000fffe0ff */
[----:B------:R-:W-:Y:S02]  /*175a0*/  UISETP.NE.AND UP0, UPT, UR5, URZ, UPT ;  /* 0x000000ff0500728c */ /* 0x000fe4000bf05270 */
[----:B0-----:R-:W-:-:S04]  /*175b0*/  ULOP3.LUT UR4, UR4, 0x1, URZ, 0xc0, !UPT ;  /* 0x0000000104047892 */ /* 0x001fc8000f8ec0ff */
[----:B------:R-:W-:-:S03]  /*175c0*/  UISETP.NE.U32.AND UP1, UPT, UR4, 0x1, UPT ;  /* 0x000000010400788c */ /* 0x000fc6000bf25070 */
[----:B------:R-:W-:Y:S08]  /*175d0*/  BRA.U !UP0, `(.L_x_13357) ;  /* 0x0000000108707547 */ /* 0x000ff0000b800000 */
[----:B------:R-:W0:Y:S01]  /*175e0*/  LDC R24, c[0x0][0x428] ;  /* 0x00010a00ff187b82 */ /* 0x000e220000000800 */
[----:B------:R-:W-:Y:S01]  /*175f0*/  VIADD R25, R18, 0xffffffff ;  /* 0xffffffff12197836 */ /* 0x000fe20000000000 */
[----:B------:R-:W2:Y:S01]  /*17600*/  LDCU.64 UR4, c[0x0][0x3b8] ;  /* 0x00007700ff0477ac */ /* 0x000ea20008000a00 */
[----:B-----5:R-:W-:-:S05]  /*17610*/  IMAD.IADD R32, R11, 0x1, R32 ;  /* 0x000000010b207824 */ /* 0x020fca00078e0220 */
[----:B-1----:R-:W1:Y:S01]  /*17620*/  LDC.64 R22, c[0x0][0x3f8] ;  /* 0x0000fe00ff167b82 */ /* 0x002e620000000a00 */
[----:B0-----:R-:W-:-:S04]  /*17630*/  IMAD R5, R25, R24, R50 ;  /* 0x0000001819057224 */ /* 0x001fc800078e0232 */
[----:B------:R-:W-:-:S03]  /*17640*/  IMAD R21, R5, R0, R32 ;  /* 0x0000000005157224 */ /* 0x000fc600078e0220 */
[----:B------:R-:W0:Y:S01]  /*17650*/  LDC.64 R32, c[0x0][0x400] ;  /* 0x00010000ff207b82 */ /* 0x000e220000000a00 */
[----:B-1----:R-:W-:-:S05]  /*17660*/  IMAD.WIDE R4, R21, 0x4, R22 ;  /* 0x0000000415047825 */ /* 0x002fca00078e0216 */
[----:B------:R2:W3:Y:S01]  /*17670*/  LDG.E R19, desc[UR8][R4.64] ;  /* 0x0000000804137981 */ /* 0x0004e2000c1e1900 */
[----:B------:R-:W-:Y:S02]  /*17680*/  SHF.R.S32.HI R27, RZ, 0x1f, R17 ;  /* 0x0000001fff1b7819 */ /* 0x000fe40000011411 */
[----:B------:R-:W-:-:S04]  /*17690*/  IADD3 R20, P1, PT, R17, R18, RZ ;  /* 0x0000001211147210 */ /* 0x000fc80007f3e0ff */
[----:B------:R-:W-:Y:S02]  /*176a0*/  LEA.HI.X.SX32 R27, R18, R27, 0x1, P1 ;  /* 0x0000001b121b7211 */ /* 0x000fe400008f0eff */
[----:B--2---:R-:W-:-:S04]  /*176b0*/  LEA R4, P1, R20, UR4, 0x2 ;  /* 0x0000000414047c11 */ /* 0x004fc8000f8210ff */
[----:B------:R-:W-:Y:S01]  /*176c0*/  LEA.HI.X R5, R20, UR5, R27, 0x2, P1 ;  /* 0x0000000514057c11 */ /* 0x000fe200088f141b */
[----:B0-----:R-:W-:-:S04]  /*176d0*/  IMAD.WIDE R20, R21, 0x4, R32 ;  /* 0x0000000415147825 */ /* 0x001fc800078e0220 */
[----:B---3--:R0:W-:Y:S04]  /*176e0*/  STG.E desc[UR8][R4.64+-0x4], R19 ;  /* 0xfffffc1304007986 */ /* 0x0081e8000c101908 */
        /* <DEDUP_REMOVED lines=11> */
.L_x_13357:
[----:B------:R-:W-:Y:S05]  /*177a0*/  BRA.U UP1, `(.L_x_13352) ;  /* 0x00000011016c7547 */ /* 0x000fea000b800000 */
[----:B------:R-:W2:Y:S01]  /*177b0*/  LDCU UR4, c[0x0][0x428] ;  /* 0x00008500ff0477ac */ /* 0x000ea20008000800 */
[----:B01----:R-:W0:Y:S01]  /*177c0*/  LDC.64 R4, c[0x0][0x3f8] ;  /* 0x0000fe00ff047b82 */ /* 0x003e220000000a00 */
[----:B------:R-:W-:Y:S02]  /*177d0*/  VIADD R19, R18, 0xffffffff ;  /* 0xffffffff12137836 */ /* 0x000fe40000000000 */
[----:B-----5:R-:W-:Y:S02]  /*177e0*/  IMAD.IADD R32, R11, 0x1, R32 ;  /* 0x000000010b207824 */ /* 0x020fe400078e0220 */
[----:B--2---:R-:W-:Y:S01]  /*177f0*/  IMAD R19, R19, UR4, R50 ;  /* 0x0000000413137c24 */ /* 0x004fe2000f8e0232 */
        /* <DEDUP_REMOVED lines=9> */
[----:B--2---:R4:W-:Y:S01]  /*17890*/  STG.E desc[UR8][R18.64+-0x4], R5 ;  /* 0xfffffc0512007986 */ /* 0x0049e2000c101908 */
[----:B------:R-:W-:Y:S05]  /*178a0*/  BRA `(.L_x_13352) ;  /* 0x00000010002c7947 */ /* 0x000fea0003800000 */
.L_x_13353:
[----:B------:R-:W0:Y:S01]  /*178b0*/  LDC R56, c[0x0][0x420] ;  /* 0x00010800ff387b82 */ /* 0x000e220000000800 */
[----:B------:R-:W1:Y:S02]  /*178c0*/  LDCU UR4, c[0x0][0x420] ;  /* 0x00008400ff0477ac */ /* 0x000e640008000800 */
[----:B-1----:R-:W-:Y:S01]  /*178d0*/  IMAD.U32 R24, RZ, RZ, UR4 ;  /* 0x00000004ff187e24 */ /* 0x002fe2000f8e00ff */
[----:B0-----:R-:W-:-:S13]  /*178e0*/  ISETP.GE.U32.AND P1, PT, R56, 0x8, PT ;  /* 0x000000083800780c */ /* 0x001fda0003f26070 */
[----:B------:R-:W-:Y:S05]  /*178f0*/  @!P1 BRA `(.L_x_13358) ;  /* 0x0000000400ec9947 */ /* 0x000fea0003800000 */
[----:B------:R-:W0:Y:S01]  /*17900*/  LDCU UR5, c[0x0][0x428] ;  /* 0x00008500ff0577ac */ /* 0x000e220008000800 */
[----:B------:R-:W-:Y:S01]  /*17910*/  IMAD.IADD R24, R50, 0x1, R54 ;  /* 0x0000000132187824 */ /* 0x000fe200078e0236 */
[C---:B------:R-:W-:Y:S01]  /*17920*/  LOP3.LUT R4, R56.reuse, 0x7ffffff8, RZ, 0xc0, !PT ;  /* 0x7ffffff838047812 */ /* 0x040fe200078ec0ff */
[C---:B------:R-:W-:Y:S01]  /*17930*/  VIADD R35, R56.reuse, 0xffffffff ;  /* 0xffffffff38237836 */ /* 0x040fe20000000000 */
[----:B------:R-:W-:Y:S01]  /*17940*/  BSSY.RECONVERGENT B1, `(.L_x_13358) ;  /* 0x0000076000017945 */ /* 0x000fe20003800200 */
[C---:B------:R-:W-:Y:S02]  /*17950*/  VIADD R25, R56.reuse, 0xfffffff8 ;  /* 0xfffffff838197836 */ /* 0x040fe40000000000 */
[C---:B------:R-:W-:Y:S02]  /*17960*/  VIADD R18, R56.reuse, 0xfffffff9 ;  /* 0xfffffff938127836 */ /* 0x040fe40000000000 */
[C---:B------:R-:W-:Y:S02]  /*17970*/  VIADD R19, R56.reuse, 0xfffffffa ;  /* 0xfffffffa38137836 */ /* 0x040fe40000000000 */
[----:B------:R-:W-:-:S02]  /*17980*/  VIADD R20, R56, 0xfffffffb ;  /* 0xfffffffb38147836 */ /* 0x000fc40000000000 */
[C---:B------:R-:W-:Y:S02]  /*17990*/  VIADD R21, R56.reuse, 0xfffffffc ;  /* 0xfffffffc38157836 */ /* 0x040fe40000000000 */
[C---:B------:R-:W-:Y:S02]  /*179a0*/  VIADD R22, R56.reuse, 0xfffffffd ;  /* 0xfffffffd38167836 */ /* 0x040fe40000000000 */
[----:B------:R-:W-:Y:S02]  /*179b0*/  VIADD R23, R56, 0xfffffffe ;  /* 0xfffffffe38177836 */ /* 0x000fe40000000000 */
[--C-:B0-----:R-:W-:Y:S02]  /*179c0*/  IMAD R35, R35, UR5, R24.reuse ;  /* 0x0000000523237c24 */ /* 0x101fe4000f8e0218 */
[--C-:B------:R-:W-:Y:S02]  /*179d0*/  IMAD R25, R25, UR5, R24.reuse ;  /* 0x0000000519197c24 */ /* 0x100fe4000f8e0218 */
[----:B------:R-:W-:-:S02]  /*179e0*/  IMAD R18, R18, UR5, R24 ;  /* 0x0000000512127c24 */ /* 0x000fc4000f8e0218 */
[--C-:B------:R-:W-:Y:S02]  /*179f0*/  IMAD R19, R19, UR5, R24.reuse ;  /* 0x0000000513137c24 */ /* 0x100fe4000f8e0218 */
[--C-:B------:R-:W-:Y:S02]  /*17a00*/  IMAD R20, R20, UR5, R24.reuse ;  /* 0x0000000514147c24 */ /* 0x100fe4000f8e0218 */
[--C-:B------:R-:W-:Y:S02]  /*17a10*/  IMAD R21, R21, UR5, R24.reuse ;  /* 0x0000000515157c24 */ /* 0x100fe4000f8e0218 */
[--C-:B------:R-:W-:Y:S02]  /*17a20*/  IMAD R22, R22, UR5, R24.reuse ;  /* 0x0000000516167c24 */ /* 0x100fe4000f8e0218 */
[----:B------:R-:W-:Y:S02]  /*17a30*/  IMAD R23, R23, UR5, R24 ;  /* 0x0000000517177c24 */ /* 0x000fe4000f8e0218 */
[----:B------:R-:W-:-:S02]  /*17a40*/  IMAD.MOV.U32 R5, RZ, RZ, RZ ;  /* 0x000000ffff057224 */ /* 0x000fc400078e00ff */
[----:B------:R-:W-:Y:S02]  /*17a50*/  IMAD.U32 R24, RZ, RZ, UR4 ;  /* 0x00000004ff187e24 */ /* 0x000fe4000f8e00ff */
[----:B------:R-:W-:Y:S02]  /*17a60*/  IMAD.MOV R4, RZ, RZ, -R4 ;  /* 0x000000ffff047224 */ /* 0x000fe400078e0a04 */
[----:B------:R-:W-:-:S07]  /*17a70*/  IMAD R34, R0, UR5, RZ ;  /* 0x0000000500227c24 */ /* 0x000fce000f8e02ff */
.L_x_13359:
[----:B0-----:R-:W0:Y:S01]  /*17a80*/  LDC.64 R42, c[0x0][0x3f8] ;  /* 0x0000fe00ff2a7b82 */ /* 0x001e220000000a00 */
[----:B-----5:R-:W-:-:S04]  /*17a90*/  IMAD R32, R35, R0, R32 ;  /* 0x0000000023207224 */ /* 0x020fc800078e0220 */
[----:B------:R-:W-:-:S03]  /*17aa0*/  IMAD.IADD R32, R32, 0x1, R5 ;  /* 0x0000000120207824 */ /* 0x000fc600078e0205 */
[----:B------:R-:W1:Y:S08]  /*17ab0*/  LDC.64 R30, c[0x0][0x3b8] ;  /* 0x0000ee00ff1e7b82 */ /* 0x000e700000000a00 */
[----:B------:R-:W2:Y:S01]  /*17ac0*/  LDC.64 R40, c[0x0][0x418] ;  /* 0x00010600ff287b82 */ /* 0x000ea20000000a00 */
[----:B0-----:R-:W-:-:S05]  /*17ad0*/  IMAD.WIDE R28, R32, 0x4, R42 ;  /* 0x00000004201c7825 */ /* 0x001fca00078e022a */
[----:B------:R2:W3:Y:S01]  /*17ae0*/  LDG.E R38, desc[UR8][R28.64] ;  /* 0x000000081c267981 */ /* 0x0004e2000c1e1900 */
[----:B------:R-:W-:Y:S02]  /*17af0*/  IADD3 R33, P1, PT, R17, R24, RZ ;  /* 0x0000001811217210 */ /* 0x000fe40007f3e0ff */
[----:B------:R-:W-:-:S03]  /*17b00*/  SHF.R.S32.HI R39, RZ, 0x1f, R17 ;  /* 0x0000001fff277819 */ /* 0x000fc60000011411 */
[----:B------:R-:W-:Y:S01]  /*17b10*/  IMAD.SHL.U32 R51, R33, 0x4, RZ ;  /* 0x0000000421337824 */ /* 0x000fe200078e00ff */
[----:B------:R-:W-:-:S04]  /*17b20*/  LEA.HI.X.SX32 R58, R24, R39, 0x1, P1 ;  /* 0x00000027183a7211 */ /* 0x000fc800008f0eff */
[----:B------:R-:W-:Y:S01]  /*17b30*/  SHF.L.U64.HI R33, R33, 0x2, R58 ;  /* 0x0000000221217819 */ /* 0x000fe2000001023a */
[----:B--2---:R-:W-:Y:S01]  /*17b40*/  IMAD.WIDE R28, R32, 0x4, R40 ;  /* 0x00000004201c7825 */ /* 0x004fe200078e0228 */
[----:B-1----:R-:W-:-:S04]  /*17b50*/  IADD3 R30, P1, P2, R51, -0x10, R30 ;  /* 0xfffffff0331e7810 */ /* 0x002fc80007a3e01e */
        /* <DEDUP_REMOVED lines=29> */
[----:B------:R-:W-:-:S05]  /*17d30*/  IMAD R58, R21, R0, R5 ;  /* 0x00000000153a7224 */ /* 0x000fca00078e0205 */
[----:B--2---:R-:W-:-:S05]  /*17d40*/  IADD3 R51, PT, PT, R51, R58, RZ ;  /* 0x0000003a33337210 */ /* 0x004fca0007ffe0ff */
        /* <DEDUP_REMOVED lines=54> */
.L_x_13358:
        /* <DEDUP_REMOVED lines=8> */
[----:B------:R-:W1:Y:S01]  /*18130*/  LDC R25, c[0x0][0x428] ;  /* 0x00010a00ff197b82 */ /* 0x000e620000000800 */
[----:B0-----:R-:W-:Y:S01]  /*18140*/  VIADD R30, R24, 0xffffffff ;  /* 0xffffffff181e7836 */ /* 0x001fe20000000000 */
[----:B------:R-:W0:Y:S01]  /*18150*/  LDCU.64 UR12, c[0x0][0x3b8] ;  /* 0x00007700ff0c77ac */ /* 0x000e220008000a00 */
[----:B-----5:R-:W-:-:S05]  /*18160*/  IMAD.IADD R32, R11, 0x1, R32 ;  /* 0x000000010b207824 */ /* 0x020fca00078e0220 */
[----:B------:R-:W2:Y:S08]  /*18170*/  LDC.64 R28, c[0x0][0x3f8] ;  /* 0x0000fe00ff1c7b82 */ /* 0x000eb00000000a00 */
[----:B------:R-:W3:Y:S01]  /*18180*/  LDC.64 R22, c[0x0][0x418] ;  /* 0x00010600ff167b82 */ /* 0x000ee20000000a00 */
[----:B-1----:R-:W-:-:S04]  /*18190*/  IMAD R21, R30, R25, R50 ;  /* 0x000000191e157224 */ /* 0x002fc800078e0232 */
[----:B------:R-:W-:Y:S01]  /*181a0*/  IMAD R21, R21, R0, R32 ;  /* 0x0000000015157224 */ /* 0x000fe200078e0220 */
[----:B------:R-:W-:Y:S02]  /*181b0*/  IADD3 R20, P1, PT, R17, R24, RZ ;  /* 0x0000001811147210 */ /* 0x000fe40007f3e0ff */
[----:B------:R-:W1:Y:S01]  /*181c0*/  LDC.64 R32, c[0x0][0x400] ;  /* 0x00010000ff207b82 */ /* 0x000e620000000a00 */
[----:B--2---:R-:W-:-:S05]  /*181d0*/  IMAD.WIDE R4, R21, 0x4, R28 ;  /* 0x0000000415047825 */ /* 0x004fca00078e021c */
[----:B------:R3:W2:Y:S01]  /*181e0*/  LDG.E R31, desc[UR8][R4.64] ;  /* 0x00000008041f7981 */ /* 0x0006a2000c1e1900 */
[----:B------:R-:W-:Y:S01]  /*181f0*/  SHF.R.S32.HI R19, RZ, 0x1f, R17 ;  /* 0x0000001fff137819 */ /* 0x000fe20000011411 */
[----:B------:R-:W-:-:S03]  /*18200*/  IMAD.SHL.U32 R39, R20, 0x4, RZ ;  /* 0x0000000414277824 */ /* 0x000fc600078e00ff */
[----:B------:R-:W-:Y:S02]  /*18210*/  LEA.HI.X.SX32 R19, R24, R19, 0x1, P1 ;  /* 0x0000001318137211 */ /* 0x000fe400008f0eff */
[----:B0-----:R-:W-:Y:S02]  /*18220*/  IADD3 R18, P1, PT, R39, UR12, RZ ;  /* 0x0000000c27127c10 */ /* 0x001fe4000ff3e0ff */
[----:B------:R-:W-:Y:S01]  /*18230*/  SHF.L.U64.HI R20, R20, 0x2, R19 ;  /* 0x0000000214147819 */ /* 0x000fe20000010213 */
[----:B---3--:R-:W-:-:S03]  /*18240*/  IMAD.WIDE R4, R21, 0x4, R22 ;  /* 0x0000000415047825 */ /* 0x008fc600078e0216 */
[----:B------:R-:W-:-:S05]  /*18250*/  IADD3.X R19, PT, PT, R20, UR13, RZ, P1, !PT ;  /* 0x0000000d14137c10 */ /* 0x000fca0008ffe4ff */
[----:B--2---:R0:W-:Y:S04]  /*18260*/  STG.E desc[UR8][R18.64+-0x4], R31 ;  /* 0xfffffc1f12007986 */ /* 0x0041e8000c101908 */
[----:B------:R2:W3:Y:S02]  /*18270*/  LDG.E R35, desc[UR8][R4.64] ;  /* 0x0000000804237981 */ /* 0x0004e4000c1e1900 */
[----:B--2---:R-:W-:-:S05]  /*18280*/  IADD3 R4, P1, PT, R39, R26, RZ ;  /* 0x0000001a27047210 */ /* 0x004fca0007f3e0ff */
[----:B------:R-:W-:Y:S02]  /*18290*/  IMAD.X R5, R20, 0x1, R27, P1 ;  /* 0x0000000114057824 */ /* 0x000fe400008e061b */
[----:B-1----:R-:W-:-:S03]  /*182a0*/  IMAD.WIDE R20, R21, 0x4, R32 ;  /* 0x0000000415147825 */ /* 0x002fc600078e0220 */
        /* <DEDUP_REMOVED lines=14> */
[----:B0-----:R-:W-:-:S04]  /*18390*/  IMAD.IADD R31, R30, 0x1, -R25 ;  /* 0x000000011e1f7824 */ /* 0x001fc800078e0a19 */
[----:B-1----:R-:W-:Y:S02]  /*183a0*/  IMAD.IADD R35, R50, 0x1, R31 ;  /* 0x0000000132237824 */ /* 0x002fe400078e021f */
        /* <DEDUP_REMOVED lines=22> */
.L_x_13360:
[----:B------:R-:W-:Y:S05]  /*18510*/  BRA.U !UP1, `(.L_x_13352) ;  /* 0x0000000509107547 */ /* 0x000fea000b800000 */
[----:B------:R-:W-:Y:S01]  /*18520*/  UIADD3 UR4, UPT, UPT, UR4, -0x1, URZ ;  /* 0xffffffff04047890 */ /* 0x000fe2000fffe0ff */
[----:B------:R-:W-:-:S03]  /*18530*/  LOP3.LUT R56, R56, 0x1, RZ, 0xc0, !PT ;  /* 0x0000000138387812 */ /* 0x000fc600078ec0ff */
[----:B------:R-:W-:Y:S01]  /*18540*/  UISETP.NE.AND UP0, UPT, UR4, URZ, UPT ;  /* 0x000000ff0400728c */ /* 0x000fe2000bf05270 */
[----:B------:R-:W-:-:S08]  /*18550*/  ISETP.NE.U32.AND P2, PT, R56, 0x1, PT ;  /* 0x000000013800780c */ /* 0x000fd00003f45070 */
[----:B------:R-:W-:Y:S05]  /*18560*/  BRA.U !UP0, `(.L_x_13361) ;  /* 0x00000001089c7547 */ /* 0x000fea000b800000 */
[----:B0-----:R-:W0:Y:S01]  /*18570*/  LDC R30, c[0x0][0x428] ;  /* 0x00010a00ff1e7b82 */ /* 0x001e220000000800 */
[----:B------:R-:W-:Y:S01]  /*18580*/  VIADD R25, R24, 0xffffffff ;  /* 0xffffffff18197836 */ /* 0x000fe20000000000 */
[----:B------:R-:W1:Y:S01]  /*18590*/  LDCU.64 UR4, c[0x0][0x3b8] ;  /* 0x00007700ff0477ac */ /* 0x000e620008000a00 */
[----:B-----5:R-:W-:-:S05]  /*185a0*/  IMAD.IADD R32, R11, 0x1, R32 ;  /* 0x000000010b207824 */ /* 0x020fca00078e0220 */
[----:B---3--:R-:W2:Y:S08]  /*185b0*/  LDC.64 R28, c[0x0][0x3f8] ;  /* 0x0000fe00ff1c7b82 */ /* 0x008eb00000000a00 */
        /* <DEDUP_REMOVED lines=15> */
[----:B------:R2:W3:Y:S02]  /*186b0*/  LDG.E R35, desc[UR8][R4.64] ;  /* 0x0000000804237981 */ /* 0x0004e4000c1e1900 */
[----:B--2---:R-:W-:-:S05]  /*186c0*/  IADD3 R4, P1, PT, R39, R26, RZ ;  /* 0x0000001a27047210 */ /* 0x004fca0007f3e0ff */
[----:B------:R-:W-:Y:S02]  /*186d0*/  IMAD.X R5, R20, 0x1, R27, P1 ;  /* 0x0000000114057824 */ /* 0x000fe400008e061b */
[----:B0-----:R-:W-:-:S03]  /*186e0*/  IMAD.WIDE R20, R21, 0x4, R32 ;  /* 0x0000000415147825 */ /* 0x001fc600078e0220 */
[----:B---3--:R1:W-:Y:S04]  /*186f0*/  STG.E desc[UR8][R4.64+-0x4], R35 ;  /* 0xfffffc2304007986 */ /* 0x0083e8000c101908 */
[----:B------:R-:W2:Y:S01]  /*18700*/  LDG.E R20, desc[UR8][R20.64] ;  /* 0x0000000814147981 */ /* 0x000ea2000c1e1900 */
[----:B------:R-:W-:-:S04]  /*18710*/  IMAD R25, R25, R30, -R30 ;  /* 0x0000001e19197224 */ /* 0x000fc800078e0a1e */
[----:B------:R-:W-:Y:S02]  /*18720*/  IMAD.IADD R30, R50, 0x1, R25 ;  /* 0x00000001321e7824 */ /* 0x000fe400078e0219 */
        /* <DEDUP_REMOVED lines=11> */
.L_x_13361:
[----:B------:R-:W-:Y:S05]  /*187e0*/  @P2 BRA `(.L_x_13352) ;  /* 0x00000000005c2947 */ /* 0x000fea0003800000 */
[----:B------:R-:W2:Y:S01]  /*187f0*/  LDCU UR4, c[0x0][0x428] ;  /* 0x00008500ff0477ac */ /* 0x000ea20008000800 */
[----:B-1-3--:R-:W1:Y:S01]  /*18800*/  LDC.64 R4, c[0x0][0x3f8] ;  /* 0x0000fe00ff047b82 */ /* 0x00ae620000000a00 */
[----:B------:R-:W-:Y:S02]  /*18810*/  VIADD R19, R24, 0xffffffff ;  /* 0xffffffff18137836 */ /* 0x000fe40000000000 */
[----:B-----5:R-:W-:Y:S02]  /*18820*/  IMAD.IADD R32, R11, 0x1, R32 ;  /* 0x000000010b207824 */ /* 0x020fe400078e0220 */
[----:B--2---:R-:W-:Y:S01]  /*18830*/  IMAD R19, R19, UR4, R50 ;  /* 0x0000000413137c24 */ /* 0x004fe2000f8e0232 */
[----:B------:R-:W2:Y:S03]  /*18840*/  LDCU.64 UR4, c[0x0][0x3b8] ;  /* 0x00007700ff0477ac */ /* 0x000ea60008000a00 */
[----:B------:R-:W-:-:S02]  /*18850*/  IMAD R21, R19, R0, R32 ;  /* 0x0000000013157224 */ /* 0x000fc400078e0220 */
[----:B------:R-:W3:Y:S02]  /*18860*/  LDC.64 R18, c[0x0][0x418] ;  /* 0x00010600ff127b82 */ /* 0x000ee40000000a00 */
[----:B-1----:R-:W-:-:S05]  /*18870*/  IMAD.WIDE R4, R21, 0x4, R4 ;  /* 0x0000000415047825 */ /* 0x002fca00078e0204 */
[----:B------:R2:W4:Y:S01]  /*18880*/  LDG.E R23, desc[UR8][R4.64] ;  /* 0x0000000804177981 */ /* 0x000522000c1e1900 */
[----:B------:R-:W-:Y:S02]  /*18890*/  IADD3 R20, P1, PT, R17, R24, RZ ;  /* 0x0000001811147210 */ /* 0x000fe40007f3e0ff */
[----:B------:R-:W-:-:S03]  /*188a0*/  SHF.R.S32.HI R25, RZ, 0x1f, R17 ;  /* 0x0000001fff197819 */ /* 0x000fc60000011411 */
[----:B------:R-:W-:Y:S01]  /*188b0*/  IMAD.SHL.U32 R17, R20, 0x4, RZ ;  /* 0x0000000414117824 */ /* 0x000fe200078e00ff */
[----:B------:R-:W-:-:S04]  /*188c0*/  LEA.HI.X.SX32 R25, R24, R25, 0x1, P1 ;  /* 0x0000001918197211 */ /* 0x000fc800008f0eff */
[----:B------:R-:W-:Y:S02]  /*188d0*/  SHF.L.U64.HI R20, R20, 0x2, R25 ;  /* 0x0000000214147819 */ /* 0x000fe40000010219 */
[----:B--2---:R-:W-:-:S04]  /*188e0*/  IADD3 R4, P1, PT, R17, UR4, RZ ;  /* 0x0000000411047c10 */ /* 0x004fc8000ff3e0ff */
[----:B------:R-:W-:Y:S01]  /*188f0*/  IADD3.X R5, PT, PT, R20, UR5, RZ, P1, !PT ;  /* 0x0000000514057c10 */ /* 0x000fe20008ffe4ff */
[----:B---3--:R-:W-:-:S04]  /*18900*/  IMAD.WIDE R18, R21, 0x4, R18 ;  /* 0x0000000415127825 */ /* 0x008fc800078e0212 */
[----:B----4-:R2:W-:Y:S04]  /*18910*/  STG.E desc[UR8][R4.64+-0x4], R23 ;  /* 0xfffffc1704007986 */ /* 0x0105e8000c101908 */
[----:B------:R-:W3:Y:S01]  /*18920*/  LDG.E R19, desc[UR8][R18.64] ;  /* 0x0000000812137981 */ /* 0x000ee2000c1e1900 */
[----:B------:R-:W-:-:S05]  /*18930*/  IADD3 R26, P1, PT, R17, R26, RZ ;  /* 0x0000001a111a7210 */ /* 0x000fca0007f3e0ff */
[----:B------:R-:W-:-:S05]  /*18940*/  IMAD.X R27, R20, 0x1, R27, P1 ;  /* 0x00000001141b7824 */ /* 0x000fca00008e061b */
[----:B---3--:R2:W-:Y:S03]  /*18950*/  STG.E desc[UR8][R26.64+-0x4], R19 ;  /* 0xfffffc131a007986 */ /* 0x0085e6000c101908 */
.L_x_13352:
[----:B01234-:R-:W0:Y:S01]  /*18960*/  LDC.64 R18, c[0x0][0x3c0] ;  /* 0x0000f000ff127b82 */ /* 0x01fe220000000a00 */
[----:B------:R-:W-:Y:S01]  /*18970*/  IMAD.IADD R37, R12, 0x1, R37 ;  /* 0x000000010c257824 */ /* 0x000fe200078e0225 */
[----:B------:R-:W2:Y:S06]  /*18980*/  LDG.E.U16.CONSTANT R46, desc[UR8][R46.64] ;  /* 0x000000082e2e7981 */ /* 0x000eac000c1e9500 */
[----:B------:R-:W1:Y:S08]  /*18990*/  LDC.64 R4, c[0x0][0x3d0] ;  /* 0x0000f400ff047b82 */ /* 0x000e700000000a00 */
[----:B------:R-:W3:Y:S01]  /*189a0*/  LDC R27, c[0x0][0x420] ;  /* 0x00010800ff1b7b82 */ /* 0x000ee20000000800 */
[----:B0-----:R-:W-:-:S07]  /*189b0*/  IMAD.WIDE R18, R37, 0x4, R18 ;  /* 0x0000000425127825 */ /* 0x001fce00078e0212 */
[----:B------:R-:W0:Y:S01]  /*189c0*/  LDC.64 R20, c[0x0][0x3c8] ;  /* 0x0000f200ff147b82 */ /* 0x000e220000000a00 */
[----:B-1----:R-:W-:Y:S01]  /*189d0*/  IMAD.WIDE R4, R37, 0x4, R4 ;  /* 0x0000000425047825 */ /* 0x002fe200078e0204 */
[----:B---3--:R1:W-:Y:S04]  /*189e0*/  STG.E desc[UR8][R18.64], R27 ;  /* 0x0000001b12007986 */ /* 0x0083e8000c101908 */
[----:B------:R1:W-:Y:S04]  /*189f0*/  STG.E desc[UR8][R4.64], R36 ;  /* 0x0000002404007986 */ /* 0x0003e8000c101908 */
[----:B------:R-:W3:Y:S02]  /*18a00*/  LDG.E R17, desc[UR8][R2.64] ;  /* 0x0000000802117981 */ /* 0x000ee4000c1e1900 */
[----:B---3--:R-:W-:-:S05]  /*18a10*/  FMNMX.FTZ R17, R36, R17, PT ;  /* 0x0000001124117209 */ /* 0x008fca0003810000 */
[----:B------:R1:W-:Y:S04]  /*18a20*/  STG.E desc[UR8][R2.64], R17 ;  /* 0x0000001102007986 */ /* 0x0003e8000c101908 */
[----:B------:R-:W3:Y:S01]  /*18a30*/  LDG.E R22, desc[UR8][R44.64] ;  /* 0x000000082c167981 */ /* 0x000ee2000c1e1900 */
[----:B0-----:R-:W-:-:S04]  /*18a40*/  IMAD.WIDE R20, R37, 0x4, R20 ;  /* 0x0000000425147825 */ /* 0x001fc800078e0214 */
[----:B--2---:R-:W-:Y:S02]  /*18a50*/  HADD2.F32 R25, -RZ, R46.H0_H0 ;  /* 0x2000002eff197230 */ /* 0x004fe40000004100 */
[----:B---3--:R-:W-:-:S05]  /*18a60*/  VIADD R23, R22, 0x1 ;  /* 0x0000000116177836 */ /* 0x008fca0000000000 */
[----:B------:R1:W-:Y:S04]  /*18a70*/  STG.E desc[UR8][R44.64], R23 ;  /* 0x000000172c007986 */ /* 0x0003e8000c101908 */
[----:B------:R1:W-:Y:S01]  /*18a80*/  STG.E desc[UR8][R20.64], R25 ;  /* 0x0000001914007986 */ /* 0x0003e2000c101908 */
[----:B------:R-:W-:Y:S05]  /*18a90*/  BRA `(.L_x_13340) ;  /* 0x0000000400687947 */ /* 0x000fea0003800000 */
.L_x_13339:
[----:B------:R-:W-:Y:S02]  /*18aa0*/  ISETP.NE.U32.AND P3, PT, R20, RZ, PT ;  /* 0x000000ff1400720c */ /* 0x000fe40003f65070 */
[C---:B------:R-:W-:Y:S02]  /*18ab0*/  ISETP.GT.AND P2, PT, R0.reuse, RZ, PT ;  /* 0x000000ff0000720c */ /* 0x040fe40003f44270 */
[----:B------:R-:W-:Y:S02]  /*18ac0*/  ISETP.GT.AND P1, PT, R0, 0x1, !P1 ;  /* 0x000000010000780c */ /* 0x000fe40004f24270 */
[----:B------:R-:W-:-:S04]  /*18ad0*/  ISETP.NE.AND.EX P2, PT, R21, RZ, P2, P3 ;  /* 0x000000ff1500720c */ /* 0x000fc80001745330 */
[----:B------:R-:W-:-:S13]  /*18ae0*/  PLOP3.LUT P1, PT, P2, P1, PT, 0xf8, 0x8f ;  /* 0x00000000008f781c */ /* 0x000fda0001723f70 */
[----:B------:R-:W-:Y:S05]  /*18af0*/  @!P1 BRA `(.L_x_13340) ;  /* 0x0000000400509947 */ /* 0x000fea0003800000 */
[----:B------:R-:W-:Y:S01]  /*18b00*/  IMAD.WIDE R24, R4, 0x4, R52 ;  /* 0x0000000404187825 */ /* 0x000fe200078e0234 */
[----:B------:R-:W0:Y:S01]  /*18b10*/  LDC.64 R18, c[0x0][0x390] ;  /* 0x0000e400ff127b82 */ /* 0x000e220000000a00 */
[----:B------:R-:W1:Y:S03]  /*18b20*/  LDCU.64 UR4, c[0x0][0x3a0] ;  /* 0x00007400ff0477ac */ /* 0x000e660008000a00 */
[----:B------:R2:W3:Y:S01]  /*18b30*/  LDG.E.CONSTANT R23, desc[UR8][R24.64] ;  /* 0x0000000818177981 */ /* 0x0004e2000c1e9900 */
[----:B-1----:R-:W-:-:S04]  /*18b40*/  ISETP.NE.U32.AND P1, PT, RZ, UR4, PT ;  /* 0x00000004ff007c0c */ /* 0x002fc8000bf25070 */
[----:B------:R-:W-:Y:S01]  /*18b50*/  ISETP.NE.AND.EX P1, PT, RZ, UR5, PT, P1 ;  /* 0x00000005ff007c0c */ /* 0x000fe2000bf25310 */
[----:B0-----:R-:W-:Y:S01]  /*18b60*/  IMAD.WIDE R18, R11, 0x4, R18 ;  /* 0x000000040b127825 */ /* 0x001fe200078e0212 */
[----:B------:R-:W0:Y:S02]  /*18b70*/  LDCU.64 UR4, c[0x0][0x398] ;  /* 0x00007300ff0477ac */ /* 0x000e240008000a00 */
[----:B------:R-:W-:-:S04]  /*18b80*/  LEA R20, P2, R17, R18, 0x2 ;  /* 0x0000001211147211 */ /* 0x000fc800078410ff */
[----:B------:R-:W-:Y:S02]  /*18b90*/  LEA.HI.X R21, R17, R19, R5, 0x2, P2 ;  /* 0x0000001311157211 */ /* 0x000fe400010f1405 */
[----:B-----5:R-:W-:-:S03]  /*18ba0*/  SHF.R.S32.HI R30, RZ, 0x1f, R11 ;  /* 0x0000001fff1e7819 */ /* 0x020fc6000001140b */
[----:B------:R-:W-:Y:S01]  /*18bb0*/  @!P1 IMAD.WIDE R26, R4, 0x2, R48 ;  /* 0x00000002041a9825 */ /* 0x000fe200078e0230 */
[----:B------:R-:W-:-:S04]  /*18bc0*/  IADD3 R28, P3, PT, R11, R17, RZ ;  /* 0x000000110b1c7210 */ /* 0x000fc80007f7e0ff */
[----:B------:R1:W5:Y:S01]  /*18bd0*/  @!P1 LDG.E.U16.CONSTANT R22, desc[UR8][R26.64] ;  /* 0x000000081a169981 */ /* 0x000362000c1e9500 */
[----:B--2---:R-:W-:Y:S01]  /*18be0*/  IMAD.X R25, R30, 0x1, R5, P3 ;  /* 0x000000011e197824 */ /* 0x004fe200018e0605 */
[----:B0-----:R-:W-:-:S04]  /*18bf0*/  LEA R18, P3, R28, UR4, 0x2 ;  /* 0x000000041c127c11 */ /* 0x001fc8000f8610ff */
[----:B------:R-:W-:Y:S01]  /*18c00*/  LEA.HI.X R19, R28, UR5, R25, 0x2, P3 ;  /* 0x000000051c137c11 */ /* 0x000fe200098f1419 */
[----:B-1----:R-:W-:Y:S01]  /*18c10*/  VIADD R26, R17, 0x1 ;  /* 0x00000001111a7836 */ /* 0x002fe20000000000 */
[----:B---3--:R0:W-:Y:S01]  /*18c20*/  STG.E desc[UR8][R20.64], R23 ;  /* 0x0000001714007986 */ /* 0x0081e2000c101908 */
[----:B------:R-:W-:Y:S06]  /*18c30*/  @!P1 BRA `(.L_x_13362) ;  /* 0x0000000000f49947 */ /* 0x000fec0003800000 */
[----:B------:R-:W-:Y:S01]  /*18c40*/  IMAD.WIDE R24, R4, 0x2, R48 ;  /* 0x0000000204187825 */ /* 0x000fe200078e0230 */
[----:B0-----:R-:W0:Y:S04]  /*18c50*/  LDC R20, c[0x0][0x448] ;  /* 0x00011200ff147b82 */ /* 0x001e280000000800 */
[----:B-----5:R1:W2:Y:S01]  /*18c60*/  LDG.E.U16.CONSTANT R22, desc[UR8][R24.64] ;  /* 0x0000000818167981 */ /* 0x0202a2000c1e9500 */
[----:B------:R-:W-:Y:S01]  /*18c70*/  IABS R29, R0 ;  /* 0x00000000001d7213 */ /* 0x000fe20000000000 */
[----:B------:R-:W-:Y:S01]  /*18c80*/  UIADD3 UR4, UPT, UPT, UR10, 0x4, URZ ;  /* 0x000000040a047890 */ /* 0x000fe2000fffe0ff */
[----:B------:R-:W-:-:S03]  /*18c90*/  IMAD.IADD R17, R11, 0x1, R17 ;  /* 0x000000010b117824 */ /* 0x000fc600078e0211 */
        /* <DEDUP_REMOVED lines=8> */
[----:B------:R0:W1:Y:S02]  /*18d20*/  F2I.FTZ.U32.TRUNC.NTZ R5, R4 ;  /* 0x0000000400057305 */ /* 0x000064000021f000 */
[----:B0-----:R-:W-:Y:S02]  /*18d30*/  IMAD.MOV.U32 R4, RZ, RZ, RZ ;  /* 0x000000ffff047224 */ /* 0x001fe400078e00ff */
[----:B-1----:R-:W-:-:S04]  /*18d40*/  IMAD.MOV R27, RZ, RZ, -R5 ;  /* 0x000000ffff1b7224 */ /* 0x002fc800078e0a05 */
[----:B------:R-:W-:-:S04]  /*18d50*/  IMAD R27, R27, R28, RZ ;  /* 0x0000001c1b1b7224 */ /* 0x000fc800078e02ff */
        /* <DEDUP_REMOVED lines=16> */
[----:B------:R-:W-:-:S04]  /*18e60*/  IMAD.MOV.U32 R21, RZ, RZ, R4 ;  /* 0x000000ffff157224 */ /* 0x000fc800078e0004 */
[----:B------:R-:W-:Y:S01]  /*18e70*/  @!P3 IMAD.MOV R21, RZ, RZ, -R21 ;  /* 0x000000ffff15b224 */ /* 0x000fe200078e0a15 */
[----:B------:R-:W-:Y:S01]  /*18e80*/  @!P2 LOP3.LUT R21, RZ, R20, RZ, 0x33, !PT ;  /* 0x00000014ff15a212 */ /* 0x000fe200078e33ff */
[----:B0-----:R-:W-:Y:S01]  /*18e90*/  IMAD.MOV R4, RZ, RZ, -R5 ;  /* 0x000000ffff047224 */ /* 0x001fe200078e0a05 */
[----:B------:R-:W-:Y:S02]  /*18ea0*/  ISETP.NE.AND P3, PT, R0, RZ, PT ;  /* 0x000000ff0000720c */ /* 0x000fe40003f65270 */
[----:B------:R-:W-:Y:S01]  /*18eb0*/  IABS R20, R21 ;  /* 0x0000001500147213 */ /* 0x000fe20000000000 */
[----:B------:R-:W-:Y:S01]  /*18ec0*/  IMAD R23, R4, R25, RZ ;  /* 0x0000001904177224 */ /* 0x000fe200078e02ff */
[----:B------:R-:W-:Y:S01]  /*18ed0*/  ISETP.GE.AND P2, PT, R21, RZ, PT ;  /* 0x000000ff1500720c */ /* 0x000fe20003f46270 */
        /* <DEDUP_REMOVED lines=19> */
.L_x_13362:
[----:B-1---5:R-:W-:Y:S01]  /*19010*/  HADD2.F32 R5, -RZ, R22.H0_H0 ;  /* 0x20000016ff057230 */ /* 0x022fe20000004100 */
[----:B------:R2:W-:Y:S04]  /*19020*/  STS [UR7], R26 ;  /* 0x0000001aff007988 */ /* 0x0005e80008000807 */
[----:B------:R2:W-:Y:S02]  /*19030*/  STG.E desc[UR8][R18.64], R5 ;  /* 0x0000000512007986 */ /* 0x0005e4000c101908 */
.L_x_13340:
[----:B------:R-:W-:Y:S05]  /*19040*/  WARPSYNC.ALL ;  /* 0x0000000000007948 */ /* 0x000fea0003800000 */
[----:B------:R-:W3:Y:S08]  /*19050*/  S2UR UR13, SR_CgaCtaId ;  /* 0x00000000000d79c3 */ /* 0x000ef00000008800 */
[----:B------:R-:W-:Y:S06]  /*19060*/  BAR.SYNC.DEFER_BLOCKING 0x0 ;  /* 0x0000000000007b1d */ /* 0x000fec0000010000 */
[----:B------:R-:W-:-:S02]  /*19070*/  UMOV UR12, 0x400 ;  /* 0x00000400000c7882 */ /* 0x000fc40000000000 */
[----:B---3--:R-:W-:-:S09]  /*19080*/  ULEA UR6, UR13, UR12, 0x18 ;  /* 0x0000000c0d067291 */ /* 0x008fd2000f8ec0ff */
[----:B------:R-:W3:Y:S02]  /*19090*/  LDS R22, [UR6] ;  /* 0x00000006ff167984 */ /* 0x000ee40008000800 */
[----:B---3--:R-:W-:-:S13]  /*190a0*/  ISETP.GE.AND P1, PT, R22, R0, PT ;  /* 0x000000001600720c */ /* 0x008fda0003f26270 */
[----:B------:R-:W-:Y:S05]  /*190b0*/  @P1 BRA `(.L_x_13313) ;  /* 0x0000015c00301947 */ /* 0x000fea0003800000 */
[----:B01----:R-:W0:Y:S01]  /*190c0*/  LDC.64 R20, c[0x0][0x3e8] ;  /* 0x0000fa00ff147b82 */ /* 0x003e220000000a00 */
[----:B------:R-:W-:Y:S01]  /*190d0*/  IMAD.IADD R56, R50, 0x1, R54 ;  /* 0x0000000132387824 */ /* 0x000fe200078e0236 */
[----:B------:R-:W-:Y:S02]  /*190e0*/  SHF.R.S32.HI R17, RZ, 0x1f, R22 ;  /* 0x0000001fff117819 */ /* 0x000fe40000011416 */
[----:B0-----:R-:W-:-:S04]  /*190f0*/  ISETP.NE.U32.AND P1, PT, R20, RZ, PT ;  /* 0x000000ff1400720c */ /* 0x001fc80003f25070 */
[----:B------:R-:W-:-:S13]  /*19100*/  ISETP.NE.AND.EX P1, PT, R21, RZ, PT, P1 ;  /* 0x000000ff1500720c */ /* 0x000fda0003f25310 */
[----:B------:R-:W-:Y:S05]  /*19110*/  @!P1 BRA `(.L_x_13363) ;  /* 0x0000003000ec9947 */ /* 0x000fea0003800000 */
[----:B------:R-:W-:Y:S01]  /*19120*/  IMAD.WIDE R24, R16, 0x4, R52 ;  /* 0x0000000410187825 */ /* 0x000fe200078e0234 */
[----:B--2---:R-:W0:Y:S05]  /*19130*/  LDC.64 R4, c[0x0][0x410] ;  /* 0x00010400ff047b82 */ /* 0x004e2a0000000a00 */
        /* <DEDUP_REMOVED lines=8> */
[----:B0-----:R-:W-:-:S06]  /*191c0*/  VIADD R29, R28, 0xffffffe ;  /* 0x0ffffffe1c1d7836 */ /* 0x001fcc0000000000 */
[----:B------:R-:W0:Y:S02]  /*191d0*/  F2I.FTZ.U32.TRUNC.NTZ R19, R29 ;  /* 0x0000001d00137305 */ /* 0x000e24000021f000 */
[----:B0-----:R-:W-:-:S04]  /*191e0*/  IMAD.MOV R18, RZ, RZ, -R19 ;  /* 0x000000ffff127224 */ /* 0x001fc800078e0a13 */
[----:B-1----:R-:W-:Y:S02]  /*191f0*/  IMAD R25, R18, R27, RZ ;  /* 0x0000001b12197224 */ /* 0x002fe400078e02ff */
[----:B------:R-:W-:-:S05]  /*19200*/  HFMA2 R18, -RZ, RZ, 0, 0 ;  /* 0x00000000ff127431 */ /* 0x000fca00000001ff */
[----:B------:R-:W-:Y:S01]  /*19210*/  IMAD.HI.U32 R18, R19, R25, R18 ;  /* 0x0000001913127227 */ /* 0x000fe200078e0012 */
[----:B--2--5:R-:W-:Y:S02]  /*19220*/  IABS R30, R24 ;  /* 0x00000018001e7213 */ /* 0x024fe40000000000 */
        /* <DEDUP_REMOVED lines=16> */
[----:B------:R-:W-:Y:S01]  /*19330*/  HADD2.F32 R42, -RZ, R15.H1_H1 ;  /* 0x3000000fff2a7230 */ /* 0x000fe20000004100 */
        /* <DEDUP_REMOVED lines=22> */
.L_x_13369:
        /* <DEDUP_REMOVED lines=16> */
.L_x_13368:
[----:B------:R-:W-:Y:S05]  /*195a0*/  BSYNC.RELIABLE B2 ;  /* 0x0000000000027941 */ /* 0x000fea0003800100 */
.L_x_13367:
        /* <DEDUP_REMOVED lines=16> */
.L_x_13372:
        /* <DEDUP_REMOVED lines=53> */
.L_x_13371:
[----:B------:R-:W-:Y:S05]  /*19a00*/  BSYNC.RECONVERGENT B2 ;  /* 0x0000000000027941 */ /* 0x000fea0003800200 */
.L_x_13370:
        /* <DEDUP_REMOVED lines=33> */
.L_x_13374:
[----:B------:R-:W-:Y:S05]  /*19c20*/  BSYNC.RECONVERGENT B2 ;  /* 0x0000000000027941 */ /* 0x000fea0003800200 */
.L_x_13373:
        /* <DEDUP_REMOVED lines=36> */
.L_x_13366:
[----:B------:R-:W-:Y:S05]  /*19e70*/  BSYNC.RECONVERGENT B1 ;  /* 0x0000000000017941 */ /* 0x000fea0003800200 */
.L_x_13365:
[----:B---3--:R-:W3:Y:S01]  /*19e80*/  LDL R17, [R1] ;  /* 0x0000000001117983 */ /* 0x008ee20000100800 */
[----:B------:R-:W5:Y:S01]  /*19e90*/  LDC R55, c[0x0][0x420] ;  /* 0x00010800ff377b82 */ /* 0x000f620000000800 */
[----:B------:R-:W2:Y:S02]  /*19ea0*/  LDCU UR4, c[0x0][0x430] ;  /* 0x00008600ff0477ac */ /* 0x000ea40008000800 */
[----:B0-----:R0:W2:Y:S01]  /*19eb0*/  LDG.E R21, desc[UR8][R4.64] ;  /* 0x0000000804157981 */ /* 0x0010a2000c1e1900 */
[----:B------:R-:W-:-:S04]  /*19ec0*/  IMAD.WIDE R46, R16, 0x2, R48 ;  /* 0x00000002102e7825 */ /* 0x000fc800078e0230 */
[----:B----4-:R-:W4:Y:S08]  /*19ed0*/  LDC.64 R26, c[0x0][0x3d8] ;  /* 0x0000f600ff1a7b82 */ /* 0x010f300000000a00 */
[----:B0-----:R-:W0:Y:S01]  /*19ee0*/  LDC.64 R4, c[0x0][0x3b8] ;  /* 0x0000ee00ff047b82 */ /* 0x001e220000000a00 */
[----:B-----5:R-:W-:Y:S02]  /*19ef0*/  ISETP.GE.AND P2, PT, R55, 0x1, PT ;  /* 0x000000013700780c */ /* 0x020fe40003f46270 */
[----:B----4-:R-:W-:-:S04]  /*19f00*/  ISETP.NE.U32.AND P1, PT, R26, RZ, PT ;  /* 0x000000ff1a00720c */ /* 0x010fc80003f25070 */
[----:B------:R-:W-:Y:S01]  /*19f10*/  ISETP.NE.AND.EX P1, PT, R27, RZ, PT, P1 ;  /* 0x000000ff1b00720c */ /* 0x000fe20003f25310 */
[----:B---3--:R-:W-:-:S04]  /*19f20*/  IMAD.IADD R17, R17, 0x1, R35 ;  /* 0x0000000111117824 */ /* 0x008fc800078e0223 */
[----:B--2---:R-:W-:-:S04]  /*19f30*/  IMAD R17, R17, UR4, RZ ;  /* 0x0000000411117c24 */ /* 0x004fc8000f8e02ff */
[----:B------:R-:W-:-:S04]  /*19f40*/  IMAD.IADD R19, R17, 0x1, R55 ;  /* 0x0000000111137824 */ /* 0x000fc800078e0237 */
[----:B0-----:R-:W-:-:S05]  /*19f50*/  IMAD.WIDE R4, R19, 0x4, R4 ;  /* 0x0000000413047825 */ /* 0x001fca00078e0204 */
[----:B------:R0:W-:Y:S01]  /*19f60*/  STG.E desc[UR8][R4.64], R21 ;  /* 0x0000001504007986 */ /* 0x0001e2000c101908 */
[----:B------:R-:W-:Y:S05]  /*19f70*/  @!P1 BRA `(.L_x_13375) ;  /* 0x0000000000f09947 */ /* 0x000fea0003800000 */
[----:B------:R-:W2:Y:S01]  /*19f80*/  LDG.E.U16.CONSTANT R16, desc[UR8][R46.64] ;  /* 0x000000082e107981 */ /* 0x000ea2000c1e9500 */
[----:B0-----:R-:W1:Y:S01]  /*19f90*/  LDC R21, c[0x0][0x448] ;  /* 0x00011200ff157b82 */ /* 0x001e620000000800 */
[----:B------:R-:W-:Y:S01]  /*19fa0*/  IABS R22, R24 ;  /* 0x0000001800167213 */ /* 0x000fe20000000000 */
[----:B------:R-:W-:Y:S02]  /*19fb0*/  UMOV UR4, 0x400 ;  /* 0x0000040000047882 */ /* 0x000fe40000000000 */
[----:B------:R-:W-:-:S04]  /*19fc0*/  UIADD3 UR4, UPT, UPT, UR4, 0x4, URZ ;  /* 0x0000000404047890 */ /* 0x000fc8000fffe0ff */
[----:B------:R-:W0:Y:S01]  /*19fd0*/  S2UR UR5, SR_CgaCtaId ;  /* 0x00000000000579c3 */ /* 0x000e220000008800 */
[----:B-1----:R-:W-:-:S04]  /*19fe0*/  IABS R20, R21 ;  /* 0x0000001500147213 */ /* 0x002fc80000000000 */
[----:B------:R-:W1:Y:S01]  /*19ff0*/  I2F.RP R18, R20 ;  /* 0x0000001400127306 */ /* 0x000e620000209400 */
[----:B0-----:R-:W-:-:S07]  /*1a000*/  ULEA UR4, UR5, UR4, 0x18 ;  /* 0x0000000405047291 */ /* 0x001fce000f8ec0ff */
[----:B-1----:R-:W0:Y:S02]  /*1a010*/  MUFU.RCP R18, R18 ;  /* 0x0000001200127308 */ /* 0x002e240000001000 */
        /* <DEDUP_REMOVED lines=50> */
.L_x_13375:
[----:B------:R-:W-:Y:S05]  /*1a340*/  @!P2 BRA `(.L_x_13376) ;  /* 0x000000200014a947 */ /* 0x000fea0003800000 */
[----:B--2---:R-:W2:Y:S01]  /*1a350*/  LDC R19, c[0x0][0x448] ;  /* 0x00011200ff137b82 */ /* 0x004ea20000000800 */
[----:B-1----:R-:W-:Y:S02]  /*1a360*/  IABS R20, R24 ;  /* 0x0000001800147213 */ /* 0x002fe40000000000 */
[----:B------:R-:W-:Y:S02]  /*1a370*/  IABS R23, R0 ;  /* 0x0000000000177213 */ /* 0x000fe40000000000 */
[-C--:B--2---:R-:W-:Y:S02]  /*1a380*/  IABS R16, R19.reuse ;  /* 0x0000001300107213 */ /* 0x084fe40000000000 */
        /* <DEDUP_REMOVED lines=23> */
[----:B------:R-:W-:Y:S02]  /*1a500*/  @P2 VIADD R21, R21, 0x1 ;  /* 0x0000000115152836 */ /* 0x000fe40000000000 */
[----:B-1----:R-:W-:-:S03]  /*1a510*/  IMAD.MOV R18, RZ, RZ, -R5 ;  /* 0x000000ffff127224 */ /* 0x002fc600078e0a05 */
[----:B------:R-:W-:-:S05]  /*1a520*/  MOV R16, R21 ;  /* 0x0000001500107202 */ /* 0x000fca0000000f00 */
        /* <DEDUP_REMOVED lines=20> */
[----:B------:R-:W-:Y:S01]  /*1a670*/  ISETP.GE.U32.AND P1, PT, R55, 0x8, PT ;  /* 0x000000083700780c */ /* 0x000fe20003f26070 */
[----:B0-----:R-:W-:-:S12]  /*1a680*/  IMAD.U32 R16, RZ, RZ, UR4 ;  /* 0x00000004ff107e24 */ /* 0x001fd8000f8e00ff */
[----:B------:R-:W-:Y:S05]  /*1a690*/  @!P1 BRA `(.L_x_13378) ;  /* 0x00000004007c9947 */ /* 0x000fea0003800000 */
[----:B------:R-:W0:Y:S01]  /*1a6a0*/  LDC.64 R18, c[0x0][0x3b8] ;  /* 0x0000ee00ff127b82 */ /* 0x000e220000000a00 */
[----:B------:R-:W1:Y:S01]  /*1a6b0*/  LDCU UR5, c[0x0][0x428] ;  /* 0x00008500ff0577ac */ /* 0x000e620008000800 */
[C---:B------:R-:W-:Y:S01]  /*1a6c0*/  VIADD R25, R55.reuse, 0xfffffffa ;  /* 0xfffffffa37197836 */ /* 0x040fe20000000000 */
        /* <DEDUP_REMOVED lines=9> */
[----:B------:R-:W-:Y:S02]  /*1a760*/  IMAD.MOV.U32 R20, RZ, RZ, RZ ;  /* 0x000000ffff147224 */ /* 0x000fe400078e00ff */
[--C-:B-1----:R-:W-:Y:S02]  /*1a770*/  IMAD R24, R25, UR5, R56.reuse ;  /* 0x0000000519187c24 */ /* 0x102fe4000f8e0238 */
[----:B------:R-:W-:Y:S01]  /*1a780*/  IMAD R25, R27, UR5, R56 ;  /* 0x000000051b197c24 */ /* 0x000fe2000f8e0238 */
[----:B0-----:R-:W-:Y:S01]  /*1a790*/  IADD3 R18, P1, PT, R18, -0x10, RZ ;  /* 0xfffffff012127810 */ /* 0x001fe20007f3e0ff */
[----:B------:R-:W-:-:S02]  /*1a7a0*/  IMAD.U32 R16, RZ, RZ, UR4 ;  /* 0x00000004ff107e24 */ /* 0x000fc4000f8e00ff */
[--C-:B------:R-:W-:Y:S01]  /*1a7b0*/  IMAD R21, R21, UR5, R56.reuse ;  /* 0x0000000515157c24 */ /* 0x100fe2000f8e0238 */
[----:B------:R-:W-:Y:S01]  /*1a7c0*/  IADD3.X R19, PT, PT, R19, -0x1, RZ, P1, !PT ;  /* 0xffffffff13137810 */ /* 0x000fe20000ffe4ff */
[--C-:B------:R-:W-:Y:S02]  /*1a7d0*/  IMAD R22, R5, UR5, R56.reuse ;  /* 0x0000000505167c24 */ /* 0x100fe4000f8e0238 */
[--C-:B------:R-:W-:Y:S02]  /*1a7e0*/  IMAD R23, R23, UR5, R56.reuse ;  /* 0x0000000517177c24 */ /* 0x100fe4000f8e0238 */
[--C-:B------:R-:W-:Y:S02]  /*1a7f0*/  IMAD R26, R33, UR5, R56.reuse ;  /* 0x00000005211a7c24 */ /* 0x100fe4000f8e0238 */
[--C-:B------:R-:W-:Y:S02]  /*1a800*/  IMAD R27, R37, UR5, R56.reuse ;  /* 0x00000005251b7c24 */ /* 0x100fe4000f8e0238 */
[----:B------:R-:W-:-:S02]  /*1a810*/  IMAD R28, R39, UR5, R56 ;  /* 0x00000005271c7c24 */ /* 0x000fc4000f8e0238 */
[----:B------:R-:W-:Y:S02]  /*1a820*/  IMAD.MOV R29, RZ, RZ, -R29 ;  /* 0x000000ffff1d7224 */ /* 0x000fe400078e0a1d */
[----:B------:R-:W-:-:S07]  /*1a830*/  IMAD R30, R0, UR5, RZ ;  /* 0x00000005001e7c24 */ /* 0x000fce000f8e02ff */
.L_x_13379:
[----:B------:R-:W0:Y:S01]  /*1a840*/  LDC.64 R38, c[0x0][0x3f8] ;  /* 0x0000fe00ff267b82 */ /* 0x000e220000000a00 */
[----:B-----5:R-:W-:-:S04]  /*1a850*/  IMAD R31, R21, R0, R31 ;  /* 0x00000000151f7224 */ /* 0x020fc800078e021f */
[----:B------:R-:W-:-:S03]  /*1a860*/  IMAD.IADD R31, R31, 0x1, R20 ;  /* 0x000000011f1f7824 */ /* 0x000fc600078e0214 */
[----:B------:R-:W1:Y:S01]  /*1a870*/  LDC.64 R36, c[0x0][0x400] ;  /* 0x00010000ff247b82 */ /* 0x000e620000000a00 */
[----:B0-----:R-:W-:-:S05]  /*1a880*/  IMAD.WIDE R4, R31, 0x4, R38 ;  /* 0x000000041f047825 */ /* 0x001fca00078e0226 */
[----:B------:R0:W2:Y:S01]  /*1a890*/  LDG.E R41, desc[UR8][R4.64] ;  /* 0x0000000804297981 */ /* 0x0000a2000c1e1900 */
[----:B------:R-:W-:Y:S02]  /*1a8a0*/  SHF.R.S32.HI R33, RZ, 0x1f, R17 ;  /* 0x0000001fff217819 */ /* 0x000fe40000011411 */
        /* <DEDUP_REMOVED lines=62> */
.L_x_13378:
        /* <DEDUP_REMOVED lines=15> */
[----:B------:R-:W-:-:S04]  /*1ad80*/  IMAD R31, R5, R0, R31 ;  /* 0x00000000051f7224 */ /* 0x000fc800078e021f */
[----:B--2---:R-:W-:-:S05]  /*1ad90*/  IMAD.WIDE R4, R31, 0x4, R22 ;  /* 0x000000041f047825 */ /* 0x004fca00078e0216 */
[----:B------:R1:W2:Y:S01]  /*1ada0*/  LDG.E R27, desc[UR8][R4.64] ;  /* 0x00000008041b7981 */ /* 0x0002a2000c1e1900 */
[----:B------:R-:W-:Y:S02]  /*1adb0*/  SHF.R.S32.HI R19, RZ, 0x1f, R17 ;  /* 0x0000001fff137819 */ /* 0x000fe40000011411 */
[----:B------:R-:W-:-:S04]  /*1adc0*/  IADD3 R18, P1, PT, R17, R16, RZ ;  /* 0x0000001011127210 */ /* 0x000fc80007f3e0ff */
[----:B------:R-:W-:Y:S02]  /*1add0*/  LEA.HI.X.SX32 R19, R16, R19, 0x1, P1 ;  /* 0x0000001310137211 */ /* 0x000fe400008f0eff */
[----:B-1----:R-:W-:-:S04]  /*1ade0*/  LEA R4, P1, R18, UR14, 0x2 ;  /* 0x0000000e12047c11 */ /* 0x002fc8000f8210ff */
        /* <DEDUP_REMOVED lines=26> */
[----:B------:R2:W3:Y:S02]  /*1af90*/  LDG.E R23, desc[UR8][R18.64] ;  /* 0x0000000812177981 */ /* 0x0004e4000c1e1900 */
[----:B--2---:R-:W-:Y:S02]  /*1afa0*/  IMAD.WIDE R18, R25, 0x4, R20 ;  /* 0x0000000419127825 */ /* 0x004fe400078e0214 */
[----:B---3--:R0:W-:Y:S04]  /*1afb0*/  STG.E desc[UR8][R4.64+-0x10], R23 ;  /* 0xfffff01704007986 */ /* 0x0081e8000c101908 */
[----:B-1----:R0:W5:Y:S01]  /*1afc0*/  LDG.E R31, desc[UR8][R18.64] ;  /* 0x00000008121f7981 */ /* 0x002162000c1e1900 */
[----:B------:R-:W-:-:S07]  /*1afd0*/  VIADD R16, R16, 0xfffffffc ;  /* 0xfffffffc10107836 */ /* 0x000fce0000000000 */
.L_x_13380:
[----:B------:R-:W-:Y:S05]  /*1afe0*/  BRA.U !UP1, `(.L_x_13376) ;  /* 0x0000001109ec7547 */ /* 0x000fea000b800000 */
[----:B------:R-:W-:Y:S01]  /*1aff0*/  UIADD3 UR4, UPT, UPT, UR4, -0x1, URZ ;  /* 0xffffffff04047890 */ /* 0x000fe2000fffe0ff */
[----:B0-----:R-:W-:-:S03]  /*1b000*/  LOP3.LUT R4, R55, 0x1, RZ, 0xc0, !PT ;  /* 0x0000000137047812 */ /* 0x001fc600078ec0ff */
[----:B------:R-:W-:Y:S01]  /*1b010*/  UISETP.NE.AND UP0, UPT, UR4, URZ, UPT ;  /* 0x000000ff0400728c */ /* 0x000fe2000bf05270 */
[----:B------:R-:W-:-:S08]  /*1b020*/  ISETP.NE.U32.AND P2, PT, R4, 0x1, PT ;  /* 0x000000010400780c */ /* 0x000fd00003f45070 */
[----:B------:R-:W-:Y:S05]  /*1b030*/  BRA.U !UP0, `(.L_x_13381) ;  /* 0x0000000108707547 */ /* 0x000fea000b800000 */
        /* <DEDUP_REMOVED lines=26> */
[----:B------:R0:W5:Y:S01]  /*1b1e0*/  LDG.E R31, desc[UR8][R18.64] ;  /* 0x00000008121f7981 */ /* 0x000162000c1e1900 */
[----:B------:R-:W-:-:S07]  /*1b1f0*/  VIADD R16, R16, 0xfffffffe ;  /* 0xfffffffe10107836 */ /* 0x000fce0000000000 */
.L_x_13381:
[----:B------:R-:W-:Y:S05]  /*1b200*/  @P2 BRA `(.L_x_13376) ;  /* 0x0000001000642947 */ /* 0x000fea0003800000 */
[----:B------:R-:W1:Y:S01]  /*1b210*/  LDCU UR4, c[0x0][0x428] ;  /* 0x00008500ff0477ac */ /* 0x000e620008000800 */
[----:B0-----:R-:W0:Y:S01]  /*1b220*/  LDC.64 R4, c[0x0][0x3f8] ;  /* 0x0000fe00ff047b82 */ /* 0x001e220000000a00 */
[----:B------:R-:W-:Y:S02]  /*1b230*/  VIADD R19, R16, 0xffffffff ;  /* 0xffffffff10137836 */ /* 0x000fe40000000000 */
[----:B-----5:R-:W-:Y:S02]  /*1b240*/  IMAD.IADD R31, R11, 0x1, R31 ;  /* 0x000000010b1f7824 */ /* 0x020fe400078e021f */
[----:B-1----:R-:W-:Y:S01]  /*1b250*/  IMAD R19, R19, UR4, R50 ;  /* 0x0000000413137c24 */ /* 0x002fe2000f8e0232 */
        /* <DEDUP_REMOVED lines=11> */
.L_x_13377:
[----:B------:R-:W0:Y:S01]  /*1b310*/  LDCU UR4, c[0x0][0x420] ;  /* 0x00008400ff0477ac */ /* 0x000e220008000800 */
[----:B------:R-:W-:Y:S01]  /*1b320*/  ISETP.GE.U32.AND P1, PT, R55, 0x8, PT ;  /* 0x000000083700780c */ /* 0x000fe20003f26070 */
[----:B0-----:R-:W-:-:S12]  /*1b330*/  IMAD.U32 R25, RZ, RZ, UR4 ;  /* 0x00000004ff197e24 */ /* 0x001fd8000f8e00ff */
[----:B------:R-:W-:Y:S05]  /*1b340*/  @!P1 BRA `(.L_x_13382) ;  /* 0x0000000400e89947 */ /* 0x000fea0003800000 */
[----:B------:R-:W0:Y:S01]  /*1b350*/  LDCU UR5, c[0x0][0x428] ;  /* 0x00008500ff0577ac */ /* 0x000e220008000800 */
[C---:B------:R-:W-:Y:S01]  /*1b360*/  VIADD R19, R55.reuse, 0xffffffff ;  /* 0xffffffff37137836 */ /* 0x040fe20000000000 */
[C---:B------:R-:W-:Y:S01]  /*1b370*/  IADD3 R41, PT, PT, R55.reuse, -0x2, RZ ;  /* 0xfffffffe37297810 */ /* 0x040fe20007ffe0ff */
[C---:B------:R-:W-:Y:S01]  /*1b380*/  VIADD R21, R55.reuse, 0xfffffff8 ;  /* 0xfffffff837157836 */ /* 0x040fe20000000000 */
[C---:B------:R-:W-:Y:S01]  /*1b390*/  LOP3.LUT R4, R55.reuse, 0x7ffffff8, RZ, 0xc0, !PT ;  /* 0x7ffffff837047812 */ /* 0x040fe200078ec0ff */
[C---:B------:R-:W-:Y:S01]  /*1b3a0*/  VIADD R23, R55.reuse, 0xfffffff9 ;  /* 0xfffffff937177836 */ /* 0x040fe20000000000 */
[----:B------:R-:W-:Y:S01]  /*1b3b0*/  BSSY.RECONVERGENT B1, `(.L_x_13382) ;  /* 0x0000073000017945 */ /* 0x000fe20003800200 */
[C---:B------:R-:W-:Y:S02]  /*1b3c0*/  VIADD R29, R55.reuse, 0xfffffffa ;  /* 0xfffffffa371d7836 */ /* 0x040fe40000000000 */
[C---:B------:R-:W-:Y:S02]  /*1b3d0*/  VIADD R33, R55.reuse, 0xfffffffb ;  /* 0xfffffffb37217836 */ /* 0x040fe40000000000 */
[----:B------:R-:W-:-:S02]  /*1b3e0*/  VIADD R37, R55, 0xfffffffc ;  /* 0xfffffffc37257836 */ /* 0x000fc40000000000 */
[----:B------:R-:W-:Y:S02]  /*1b3f0*/  VIADD R39, R55, 0xfffffffd ;  /* 0xfffffffd37277836 */ /* 0x000fe40000000000 */
[----:B------:R-:W-:Y:S02]  /*1b400*/  IMAD.MOV.U32 R5, RZ, RZ, RZ ;  /* 0x000000ffff057224 */ /* 0x000fe400078e00ff */
[----:B------:R-:W-:Y:S02]  /*1b410*/  IMAD.U32 R25, RZ, RZ, UR4 ;  /* 0x00000004ff197e24 */ /* 0x000fe4000f8e00ff */
        /* <DEDUP_REMOVED lines=8> */
[----:B------:R-:W-:-:S02]  /*1b4a0*/  IMAD.MOV R4, RZ, RZ, -R4 ;  /* 0x000000ffff047224 */ /* 0x000fc400078e0a04 */
[----:B------:R-:W-:-:S07]  /*1b4b0*/  IMAD R16, R0, UR5, RZ ;  /* 0x0000000500107c24 */ /* 0x000fce000f8e02ff */
.L_x_13383:
        /* <DEDUP_REMOVED lines=99> */
.L_x_13382:
        /* <DEDUP_REMOVED lines=9> */
[----:B------:R-:W-:Y:S01]  /*1bb80*/  VIADD R37, R25, 0xffffffff ;  /* 0xffffffff19257836 */ /* 0x000fe20000000000 */
[----:B------:R-:W2:Y:S01]  /*1bb90*/  LDCU.64 UR14, c[0x0][0x3b8] ;  /* 0x00007700ff0e77ac */ /* 0x000ea20008000a00 */
[----:B-----5:R-:W-:-:S05]  /*1bba0*/  IMAD.IADD R21, R11, 0x1, R31 ;  /* 0x000000010b157824 */ /* 0x020fca00078e021f */
[----:B------:R-:W3:Y:S08]  /*1bbb0*/  LDC.64 R32, c[0x0][0x3f8] ;  /* 0x0000fe00ff207b82 */ /* 0x000ef00000000a00 */
[----:B0-----:R-:W0:Y:S01]  /*1bbc0*/  LDC.64 R28, c[0x0][0x418] ;  /* 0x00010600ff1c7b82 */ /* 0x001e220000000a00 */
[----:B-1----:R-:W-:Y:S01]  /*1bbd0*/  IMAD R5, R37, R16, R50 ;  /* 0x0000001025057224 */ /* 0x002fe200078e0232 */
[----:B------:R-:W-:-:S06]  /*1bbe0*/  IADD3 R20, P1, PT, R17, R25, RZ ;  /* 0x0000001911147210 */ /* 0x000fcc0007f3e0ff */
[----:B------:R-:W1:Y:S01]  /*1bbf0*/  LDC.64 R22, c[0x0][0x400] ;  /* 0x00010000ff167b82 */ /* 0x000e620000000a00 */
[----:B------:R-:W-:-:S04]  /*1bc00*/  IMAD R21, R5, R0, R21 ;  /* 0x0000000005157224 */ /* 0x000fc800078e0215 */
[----:B---3--:R-:W-:-:S05]  /*1bc10*/  IMAD.WIDE R4, R21, 0x4, R32 ;  /* 0x0000000415047825 */ /* 0x008fca00078e0220 */
[----:B------:R0:W3:Y:S01]  /*1bc20*/  LDG.E R39, desc[UR8][R4.64] ;  /* 0x0000000804277981 */ /* 0x0000e2000c1e1900 */
[----:B------:R-:W-:Y:S01]  /*1bc30*/  SHF.R.S32.HI R18, RZ, 0x1f, R17 ;  /* 0x0000001fff127819 */ /* 0x000fe20000011411 */
[----:B------:R-:W-:-:S03]  /*1bc40*/  IMAD.SHL.U32 R31, R20, 0x4, RZ ;  /* 0x00000004141f7824 */ /* 0x000fc600078e00ff */
[----:B------:R-:W-:Y:S02]  /*1bc50*/  LEA.HI.X.SX32 R19, R25, R18, 0x1, P1 ;  /* 0x0000001219137211 */ /* 0x000fe400008f0eff */
[----:B--2---:R-:W-:Y:S02]  /*1bc60*/  IADD3 R18, P1, PT, R31, UR14, RZ ;  /* 0x0000000e1f127c10 */ /* 0x004fe4000ff3e0ff */
[----:B------:R-:W-:Y:S01]  /*1bc70*/  SHF.L.U64.HI R20, R20, 0x2, R19 ;  /* 0x0000000214147819 */ /* 0x000fe20000010213 */
[----:B0-----:R-:W-:-:S03]  /*1bc80*/  IMAD.WIDE R4, R21, 0x4, R28 ;  /* 0x0000000415047825 */ /* 0x001fc600078e021c */
[----:B------:R-:W-:-:S05]  /*1bc90*/  IADD3.X R19, PT, PT, R20, UR15, RZ, P1, !PT ;  /* 0x0000000f14137c10 */ /* 0x000fca0008ffe4ff */
[----:B---3--:R0:W-:Y:S04]  /*1bca0*/  STG.E desc[UR8][R18.64+-0x4], R39 ;  /* 0xfffffc2712007986 */ /* 0x0081e8000c101908 */
        /* <DEDUP_REMOVED lines=11> */
[----:B0-----:R0:W2:Y:S02]  /*1bd60*/  LDG.E R39, desc[UR8][R20.64] ;  /* 0x0000000814277981 */ /* 0x0010a4000c1e1900 */
[C---:B0-----:R-:W-:Y:S02]  /*1bd70*/  IMAD.WIDE R20, R37.reuse, 0x4, R28 ;  /* 0x0000000425147825 */ /* 0x041fe400078e021c */
[----:B--2---:R0:W-:Y:S04]  /*1bd80*/  STG.E desc[UR8][R18.64+-0x8], R39 ;  /* 0xfffff82712007986 */ /* 0x0041e8000c101908 */
[----:B------:R2:W3:Y:S02]  /*1bd90*/  LDG.E R43, desc[UR8][R20.64] ;  /* 0x00000008142b7981 */ /* 0x0004e4000c1e1900 */
[----:B--2---:R-:W-:-:S02]  /*1bda0*/  IMAD.WIDE R20, R37, 0x4, R22 ;  /* 0x0000000425147825 */ /* 0x004fc400078e0216 */
[----:B---3--:R-:W-:Y:S04]  /*1bdb0*/  STG.E desc[UR8][R4.64+-0x8], R43 ;  /* 0xfffff82b04007986 */ /* 0x008fe8000c101908 */
[----:B------:R-:W2:Y:S01]  /*1bdc0*/  LDG.E R24, desc[UR8][R20.64] ;  /* 0x0000000814187981 */ /* 0x000ea2000c1e1900 */
[----:B------:R-:W-:-:S04]  /*1bdd0*/  IMAD.IADD R31, R31, 0x1, -R16 ;  /* 0x000000011f1f7824 */ /* 0x000fc800078e0a10 */
[----:B------:R-:W-:Y:S02]  /*1bde0*/  IMAD.IADD R37, R50, 0x1, R31 ;  /* 0x0000000132257824 */ /* 0x000fe400078e021f */
[----:B--2---:R-:W-:-:S04]  /*1bdf0*/  IMAD.IADD R24, R11, 0x1, R24 ;  /* 0x000000010b187824 */ /* 0x004fc800078e0218 */
[----:B------:R-:W-:-:S04]  /*1be00*/  IMAD R37, R37, R0, R24 ;  /* 0x0000000025257224 */ /* 0x000fc800078e0218 */
[----:B------:R-:W-:-:S05]  /*1be10*/  IMAD.WIDE R20, R37, 0x4, R32 ;  /* 0x0000000425147825 */ /* 0x000fca00078e0220 */
[----:B-1----:R1:W2:Y:S02]  /*1be20*/  LDG.E R41, desc[UR8][R20.64] ;  /* 0x0000000814297981 */ /* 0x0022a4000c1e1900 */
[C---:B-1----:R-:W-:Y:S02]  /*1be30*/  IMAD.WIDE R20, R37.reuse, 0x4, R28 ;  /* 0x0000000425147825 */ /* 0x042fe400078e021c */
[----:B--2---:R-:W-:Y:S04]  /*1be40*/  STG.E desc[UR8][R18.64+-0xc], R41 ;  /* 0xfffff42912007986 */ /* 0x004fe8000c101908 */
[----:B0-----:R0:W2:Y:S02]  /*1be50*/  LDG.E R39, desc[UR8][R20.64] ;  /* 0x0000000814277981 */ /* 0x0010a4000c1e1900 */
[----:B0-----:R-:W-:-:S02]  /*1be60*/  IMAD.WIDE R20, R37, 0x4, R22 ;  /* 0x0000000425147825 */ /* 0x001fc400078e0216 */
[----:B--2---:R-:W-:Y:S04]  /*1be70*/  STG.E desc[UR8][R4.64+-0xc], R39 ;  /* 0xfffff42704007986 */ /* 0x004fe8000c101908 */
        /* <DEDUP_REMOVED lines=9> */
[----:B0-----:R-:W-:-:S03]  /*1bf10*/  IMAD.WIDE R18, R31, 0x4, R22 ;  /* 0x000000041f127825 */ /* 0x001fc600078e0216 */
[----:B--2---:R1:W-:Y:S04]  /*1bf20*/  STG.E desc[UR8][R4.64+-0x10], R29 ;  /* 0xfffff01d04007986 */ /* 0x0043e8000c101908 */
[----:B------:R1:W5:Y:S01]  /*1bf30*/  LDG.E R31, desc[UR8][R18.64] ;  /* 0x00000008121f7981 */ /* 0x000362000c1e1900 */
[----:B------:R-:W-:-:S07]  /*1bf40*/  VIADD R25, R25, 0xfffffffc ;  /* 0xfffffffc19197836 */ /* 0x000fce0000000000 */
.L_x_13384:
[----:B------:R-:W-:Y:S05]  /*1bf50*/  BRA.U !UP1, `(.L_x_13376) ;  /* 0x0000000509107547 */ /* 0x000fea000b800000 */
[----:B------:R-:W-:Y:S01]  /*1bf60*/  UIADD3 UR4, UPT, UPT, UR4, -0x1, URZ ;  /* 0xffffffff04047890 */ /* 0x000fe2000fffe0ff */
[----:B-1----:R-:W-:-:S03]  /*1bf70*/  LOP3.LUT R4, R55, 0x1, RZ, 0xc0, !PT ;  /* 0x0000000137047812 */ /* 0x002fc600078ec0ff */
[----:B------:R-:W-:Y:S01]  /*1bf80*/  UISETP.NE.AND UP0, UPT, UR4, URZ, UPT ;  /* 0x000000ff0400728c */ /* 0x000fe2000bf05270 */
[----:B------:R-:W-:-:S08]  /*1bf90*/  ISETP.NE.U32.AND P2, PT, R4, 0x1, PT ;  /* 0x000000010400780c */ /* 0x000fd00003f45070 */
[----:B------:R-:W-:Y:S05]  /*1bfa0*/  BRA.U !UP0, `(.L_x_13385) ;  /* 0x00000001089c7547 */ /* 0x000fea000b800000 */
        /* <DEDUP_REMOVED lines=14> */
[----:B------:R-:W-:-:S04]  /*1c090*/  LEA.HI.X.SX32 R18, R25, R18, 0x1, P1 ;  /* 0x0000001219127211 */ /* 0x000fc800008f0eff */
[----:B------:R-:W-:Y:S01]  /*1c0a0*/  SHF.L.U64.HI R20, R19, 0x2, R18 ;  /* 0x0000000213147819 */ /* 0x000fe20000010212 */
[----:B0-----:R-:W-:Y:S01]  /*1c0b0*/  IMAD.WIDE R4, R21, 0x4, R28 ;  /* 0x0000000415047825 */ /* 0x001fe200078e021c */
[----:B--2---:R-:W-:-:S04]  /*1c0c0*/  IADD3 R18, P1, PT, R41, UR4, RZ ;  /* 0x0000000429127c10 */ /* 0x004fc8000ff3e0ff */
[----:B------:R-:W-:-:S05]  /*1c0d0*/  IADD3.X R19, PT, PT, R20, UR5, RZ, P1, !PT ;  /* 0x0000000514137c10 */ /* 0x000fca0008ffe4ff */
[----:B---3--:R-:W-:Y:S04]  /*1c0e0*/  STG.E desc[UR8][R18.64+-0x4], R31 ;  /* 0xfffffc1f12007986 */ /* 0x008fe8000c101908 */
[----:B------:R0:W2:Y:S02]  /*1c0f0*/  LDG.E R39, desc[UR8][R4.64] ;  /* 0x0000000804277981 */ /* 0x0000a4000c1e1900 */
[----:B0-----:R-:W-:-:S05]  /*1c100*/  IADD3 R4, P1, PT, R41, R26, RZ ;  /* 0x0000001a29047210 */ /* 0x001fca0007f3e0ff */
[----:B------:R-:W-:Y:S02]  /*1c110*/  IMAD.X R5, R20, 0x1, R27, P1 ;  /* 0x0000000114057824 */ /* 0x000fe400008e061b */
[----:B-1----:R-:W-:-:S03]  /*1c120*/  IMAD.WIDE R20, R21, 0x4, R22 ;  /* 0x0000000415147825 */ /* 0x002fc600078e0216 */
[----:B--2---:R-:W-:Y:S04]  /*1c130*/  STG.E desc[UR8][R4.64+-0x4], R39 ;  /* 0xfffffc2704007986 */ /* 0x004fe8000c101908 */
        /* <DEDUP_REMOVED lines=14> */
.L_x_13385:
[----:B------:R-:W-:Y:S05]  /*1c220*/  @P2 BRA `(.L_x_13376) ;  /* 0x00000000005c2947 */ /* 0x000fea0003800000 */
[----:B------:R-:W2:Y:S01]  /*1c230*/  LDCU UR4, c[0x0][0x428] ;  /* 0x00008500ff0477ac */ /* 0x000ea20008000800 */
[----:B-1----:R-:W1:Y:S01]  /*1c240*/  LDC.64 R4, c[0x0][0x3f8] ;  /* 0x0000fe00ff047b82 */ /* 0x002e620000000a00 */
        /* <DEDUP_REMOVED lines=8> */
[----:B------:R-:W-:Y:S02]  /*1c2d0*/  SHF.R.S32.HI R20, RZ, 0x1f, R17 ;  /* 0x0000001fff147819 */ /* 0x000fe40000011411 */
[----:B------:R-:W-:-:S04]  /*1c2e0*/  IADD3 R17, P1, PT, R17, R25, RZ ;  /* 0x0000001911117210 */ /* 0x000fc80007f3e0ff */
[----:B------:R-:W-:Y:S01]  /*1c2f0*/  LEA.HI.X.SX32 R20, R25, R20, 0x1, P1 ;  /* 0x0000001419147211 */ /* 0x000fe200008f0eff */
[----:B------:R-:W-:-:S03]  /*1c300*/  IMAD.SHL.U32 R23, R17, 0x4, RZ ;  /* 0x0000000411177824 */ /* 0x000fc600078e00ff */
[----:B------:R-:W-:Y:S02]  /*1c310*/  SHF.L.U64.HI R20, R17, 0x2, R20 ;  /* 0x0000000211147819 */ /* 0x000fe40000010214 */
[----:B--2---:R-:W-:-:S04]  /*1c320*/  IADD3 R4, P1, PT, R23, UR4, RZ ;  /* 0x0000000417047c10 */ /* 0x004fc8000ff3e0ff */
[----:B------:R-:W-:Y:S01]  /*1c330*/  IADD3.X R5, PT, PT, R20, UR5, RZ, P1, !PT ;  /* 0x0000000514057c10 */ /* 0x000fe20008ffe4ff */
[----:B---3--:R-:W-:-:S04]  /*1c340*/  IMAD.WIDE R16, R31, 0x4, R18 ;  /* 0x000000041f107825 */ /* 0x008fc800078e0212 */
[----:B----4-:R4:W-:Y:S04]  /*1c350*/  STG.E desc[UR8][R4.64+-0x4], R21 ;  /* 0xfffffc1504007986 */ /* 0x0109e8000c101908 */
[----:B------:R-:W2:Y:S01]  /*1c360*/  LDG.E R17, desc[UR8][R16.64] ;  /* 0x0000000810117981 */ /* 0x000ea2000c1e1900 */
[----:B------:R-:W-:-:S05]  /*1c370*/  IADD3 R26, P1, PT, R23, R26, RZ ;  /* 0x0000001a171a7210 */ /* 0x000fca0007f3e0ff */
[----:B------:R-:W-:-:S05]  /*1c380*/  IMAD.X R27, R20, 0x1, R27, P1 ;  /* 0x00000001141b7824 */ /* 0x000fca00008e061b */
[----:B--2---:R4:W-:Y:S03]  /*1c390*/  STG.E desc[UR8][R26.64+-0x4], R17 ;  /* 0xfffffc111a007986 */ /* 0x0049e6000c101908 */
.L_x_13376:
[----:B---34-:R-:W3:Y:S01]  /*1c3a0*/  LDC.64 R16, c[0x0][0x3c0] ;  /* 0x0000f000ff107b82 */ /* 0x018ee20000000a00 */
[----:B------:R-:W-:Y:S01]  /*1c3b0*/  IMAD.IADD R35, R12, 0x1, R35 ;  /* 0x000000010c237824 */ /* 0x000fe200078e0223 */
[----:B------:R-:W4:Y:S06]  /*1c3c0*/  LDG.E.U16.CONSTANT R46, desc[UR8][R46.64] ;  /* 0x000000082e2e7981 */ /* 0x000f2c000c1e9500 */
[----:B012---:R-:W0:Y:S01]  /*1c3d0*/  LDC.64 R4, c[0x0][0x3d0] ;  /* 0x0000f400ff047b82 */ /* 0x007e220000000a00 */
[----:B---3--:R-:W-:-:S05]  /*1c3e0*/  IMAD.WIDE R16, R35, 0x4, R16 ;  /* 0x0000000423107825 */ /* 0x008fca00078e0210 */
[----:B------:R1:W-:Y:S01]  /*1c3f0*/  STG.E desc[UR8][R16.64], R55 ;  /* 0x0000003710007986 */ /* 0x0003e2000c101908 */
[----:B0-----:R-:W-:-:S05]  /*1c400*/  IMAD.WIDE R4, R35, 0x4, R4 ;  /* 0x0000000423047825 */ /* 0x001fca00078e0204 */
[----:B------:R1:W-:Y:S04]  /*1c410*/  STG.E desc[UR8][R4.64], R42 ;  /* 0x0000002a04007986 */ /* 0x0003e8000c101908 */
[----:B------:R-:W2:Y:S02]  /*1c420*/  LDG.E R19, desc[UR8][R2.64] ;  /* 0x0000000802137981 */ /* 0x000ea4000c1e1900 */
[----:B--2---:R-:W-:Y:S02]  /*1c430*/  FMNMX.FTZ R21, R42, R19, PT ;  /* 0x000000132a157209 */ /* 0x004fe40003810000 */
[----:B------:R-:W0:Y:S03]  /*1c440*/  LDC.64 R18, c[0x0][0x3c8] ;  /* 0x0000f200ff127b82 */ /* 0x000e260000000a00 */
[----:B------:R1:W-:Y:S04]  /*1c450*/  STG.E desc[UR8][R2.64], R21 ;  /* 0x0000001502007986 */ /* 0x0003e8000c101908 */
[----:B------:R-:W2:Y:S01]  /*1c460*/  LDG.E R20, desc[UR8][R44.64] ;  /* 0x000000082c147981 */ /* 0x000ea2000c1e1900 */
[----:B----4-:R-:W-:-:S02]  /*1c470*/  HADD2.F32 R25, -RZ, R46.H0_H0 ;  /* 0x2000002eff197230 */ /* 0x010fc40000004100 */
[----:B0-----:R-:W-:-:S04]  /*1c480*/  IMAD.WIDE R18, R35, 0x4, R18 ;  /* 0x0000000423127825 */ /* 0x001fc800078e0212 */
[----:B--2---:R-:W-:-:S05]  /*1c490*/  VIADD R23, R20, 0x1 ;  /* 0x0000000114177836 */ /* 0x004fca0000000000 */
[----:B------:R1:W-:Y:S04]  /*1c4a0*/  STG.E desc[UR8][R44.64], R23 ;  /* 0x000000172c007986 */ /* 0x0003e8000c101908 */
[----:B------:R1:W-:Y:S01]  /*1c4b0*/  STG.E desc[UR8][R18.64], R25 ;  /* 0x0000001912007986 */ /* 0x0003e2000c101908 */
[----:B------:R-:W-:Y:S05]  /*1c4c0*/  BRA `(.L_x_13364) ;  /* 0x0000000400687947 */ /* 0x000fea0003800000 */
.L_x_13363:
[----:B------:R-:W-:Y:S02]  /*1c4d0*/  ISETP.NE.U32.AND P3, PT, R20, RZ, PT ;  /* 0x000000ff1400720c */ /* 0x000fe40003f65070 */
[C---:B------:R-:W-:Y:S02]  /*1c4e0*/  ISETP.GT.AND P2, PT, R0.reuse, 0x1, PT ;  /* 0x000000010000780c */ /* 0x040fe40003f44270 */
[----:B------:R-:W-:Y:S02]  /*1c4f0*/  ISETP.GT.AND P1, PT, R0, 0x2, !P1 ;  /* 0x000000020000780c */ /* 0x000fe40004f24270 */
[----:B------:R-:W-:-:S04]  /*1c500*/  ISETP.NE.AND.EX P2, PT, R21, RZ, P2, P3 ;  /* 0x000000ff1500720c */ /* 0x000fc80001745330 */
[----:B------:R-:W-:-:S13]  /*1c510*/  PLOP3.LUT P1, PT, P2, P1, PT, 0xf8, 0x8f ;  /* 0x00000000008f781c */ /* 0x000fda0001723f70 */
[----:B------:R-:W-:Y:S05]  /*1c520*/  @!P1 BRA `(.L_x_13364) ;  /* 0x0000000400509947 */ /* 0x000fea0003800000 */
[----:B------:R-:W0:Y:S01]  /*1c530*/  LDCU.64 UR4, c[0x0][0x3a0] ;  /* 0x00007400ff0477ac */ /* 0x000e220008000a00 */
[----:B------:R-:W-:Y:S01]  /*1c540*/  IMAD.WIDE R24, R16, 0x4, R52 ;  /* 0x0000000410187825 */ /* 0x000fe200078e0234 */
[----:B--2---:R-:W1:Y:S04]  /*1c550*/  LDC.64 R4, c[0x0][0x390] ;  /* 0x0000e400ff047b82 */ /* 0x004e680000000a00 */
[----:B------:R2:W3:Y:S01]  /*1c560*/  LDG.E.CONSTANT R21, desc[UR8][R24.64] ;  /* 0x0000000818157981 */ /* 0x0004e2000c1e9900 */
[----:B0-----:R-:W-:-:S04]  /*1c570*/  ISETP.NE.U32.AND P1, PT, RZ, UR4, PT ;  /* 0x00000004ff007c0c */ /* 0x001fc8000bf25070 */
[----:B------:R-:W-:Y:S01]  /*1c580*/  ISETP.NE.AND.EX P1, PT, RZ, UR5, PT, P1 ;  /* 0x00000005ff007c0c */ /* 0x000fe2000bf25310 */
[----:B------:R-:W0:-:S12]  /*1c590*/  LDCU.64 UR4, c[0x0][0x398] ;  /* 0x00007300ff0477ac */ /* 0x000e180008000a00 */
[----:B------:R-:W-:-:S05]  /*1c5a0*/  @!P1 IMAD.WIDE R26, R16, 0x2, R48 ;  /* 0x00000002101a9825 */ /* 0x000fca00078e0230 */
[----:B------:R4:W5:Y:S01]  /*1c5b0*/  @!P1 LDG.E.U16.CONSTANT R20, desc[UR8][R26.64] ;  /* 0x000000081a149981 */ /* 0x000962000c1e9500 */
[C---:B-1----:R-:W-:Y:S01]  /*1c5c0*/  IMAD.WIDE R4, R11.reuse, 0x4, R4 ;  /* 0x000000040b047825 */ /* 0x042fe200078e0204 */
[----:B------:R-:W-:Y:S02]  /*1c5d0*/  SHF.R.S32.HI R28, RZ, 0x1f, R11 ;  /* 0x0000001fff1c7819 */ /* 0x000fe4000001140b */
[----:B------:R-:W-:Y:S02]  /*1c5e0*/  IADD3 R23, P3, PT, R11, R22, RZ ;  /* 0x000000160b177210 */ /* 0x000fe40007f7e0ff */
[----:B------:R-:W-:-:S03]  /*1c5f0*/  LEA R18, P2, R22, R4, 0x2 ;  /* 0x0000000416127211 */ /* 0x000fc600078410ff */
[--C-:B--2---:R-:W-:Y:S01]  /*1c600*/  IMAD.X R24, R28, 0x1, R17.reuse, P3 ;  /* 0x000000011c187824 */ /* 0x104fe200018e0611 */
[----:B------:R-:W-:Y:S02]  /*1c610*/  LEA.HI.X R19, R22, R5, R17, 0x2, P2 ;  /* 0x0000000516137211 */ /* 0x000fe400010f1411 */
[----:B0-----:R-:W-:-:S04]  /*1c620*/  LEA R4, P3, R23, UR4, 0x2 ;  /* 0x0000000417047c11 */ /* 0x001fc8000f8610ff */
[----:B------:R-:W-:Y:S01]  /*1c630*/  LEA.HI.X R5, R23, UR5, R24, 0x2, P3 ;  /* 0x0000000517057c11 */ /* 0x000fe200098f1418 */
[----:B------:R-:W-:Y:S01]  /*1c640*/  VIADD R23, R22, 0x1 ;  /* 0x0000000116177836 */ /* 0x000fe20000000000 */
[----:B---3--:R4:W-:Y:S01]  /*1c650*/  STG.E desc[UR8][R18.64], R21 ;  /* 0x0000001512007986 */ /* 0x0089e2000c101908 */
[----:B------:R-:W-:Y:S06]  /*1c660*/  @!P1 BRA `(.L_x_13386) ;  /* 0x0000000000f49947 */ /* 0x000fec0003800000 */
[----:B------:R-:W-:Y:S01]  /*1c670*/  IMAD.WIDE R24, R16, 0x2, R48 ;  /* 0x0000000210187825 */ /* 0x000fe200078e0230 */
[----:B----4-:R-:W0:Y:S04]  /*1c680*/  LDC R18, c[0x0][0x448] ;  /* 0x00011200ff127b82 */ /* 0x010e280000000800 */
[----:B-----5:R1:W2:Y:S01]  /*1c690*/  LDG.E.U16.CONSTANT R20, desc[UR8][R24.64] ;  /* 0x0000000818147981 */ /* 0x0202a2000c1e9500 */
        /* <DEDUP_REMOVED lines=38> */
[----:B------:R-:W-:Y:S02]  /*1c900*/  IMAD.MOV.U32 R16, RZ, RZ, RZ ;  /* 0x000000ffff107224 */ /* 0x000fe400078e00ff */
[----:B------:R-:W-:-:S02]  /*1c910*/  IMAD.IADD R19, R11, 0x1, R22 ;  /* 0x000000010b137824 */ /* 0x000fc400078e0216 */
[----:B------:R-:W-:-:S04]  /*1c920*/  IMAD.HI.U32 R16, R17, R21, R16 ;  /* 0x0000001511107227 */ /* 0x000fc800078e0010 */
        /* <DEDUP_REMOVED lines=17> */
.L_x_13386:
[----:B0----5:R-:W-:Y:S01]  /*1ca40*/  HADD2.F32 R17, -RZ, R20.H0_H0 ;  /* 0x20000014ff117230 */ /* 0x021fe20000004100 */
[----:B------:R0:W-:Y:S04]  /*1ca50*/  STS [UR6], R23 ;  /* 0x00000017ff007988 */ /* 0x0001e80008000806 */
[----:B------:R0:W-:Y:S02]  /*1ca60*/  STG.E desc[UR8][R4.64], R17 ;  /* 0x0000001104007986 */ /* 0x0001e4000c101908 */
.L_x_13364:
[----:B------:R-:W-:Y:S05]  /*1ca70*/  WARPSYNC.ALL ;  /* 0x0000000000007948 */ /* 0x000fea0003800000 */
[----:B------:R-:W3:Y:S08]  /*1ca80*/  S2UR UR16, SR_CgaCtaId ;  /* 0x00000000001079c3 */ /* 0x000ef00000008800 */
[----:B------:R-:W-:Y:S06]  /*1ca90*/  BAR.SYNC.DEFER_BLOCKING 0x0 ;  /* 0x0000000000007b1d */ /* 0x000fec0000010000 */
[----:B------:R-:W-:-:S02]  /*1caa0*/  UMOV UR15, 0x400 ;  /* 0x00000400000f7882 */ /* 0x000fc40000000000 */
[----:B---3--:R-:W-:-:S09]  /*1cab0*/  ULEA UR14, UR16, UR15, 0x18 ;  /* 0x0000000f100e7291 */ /* 0x008fd2000f8ec0ff */
[----:B-12-4-:R-:W1:Y:S02]  /*1cac0*/  LDS R18, [UR14] ;  /* 0x0000000eff127984 */ /* 0x016e640008000800 */
[----:B-1----:R-:W-:-:S13]  /*1cad0*/  ISETP.GE.AND P1, PT, R18, R0, PT ;  /* 0x000000001200720c */ /* 0x002fda0003f26270 */
[----:B------:R-:W-:Y:S05]  /*1cae0*/  @P1 BRA `(.L_x_13313) ;  /* 0x0000012000a41947 */ /* 0x000fea0003800000 */
[----:B0-----:R-:W0:Y:S01]  /*1caf0*/  LDC.64 R22, c[0x0][0x3e8] ;  /* 0x0000fa00ff167b82 */ /* 0x001e220000000a00 */
[----:B------:R-:W-:Y:S02]  /*1cb00*/  SHF.R.S32.HI R19, RZ, 0x1f, R18 ;  /* 0x0000001fff137819 */ /* 0x000fe40000011412 */
[----:B0-----:R-:W-:-:S04]  /*1cb10*/  ISETP.NE.U32.AND P1, PT, R22, RZ, PT ;  /* 0x000000ff1600720c */ /* 0x001fc80003f25070 */
        /* <DEDUP_REMOVED lines=58> */
.L_x_13393:
[----:B------:R-:W-:Y:S02]  /*1cec0*/  VIADD R21, R21, 0x1 ;  /* 0x0000000115157836 */ /* 0x000fe40000000000 */
[----:B-1----:R-:W-:-:S03]  /*1ced0*/  IMAD.MOV.U32 R4, RZ, RZ, R24 ;  /* 0x000000ffff047224 */ /* 0x002fc600078e0018 */
[----:B0-----:R-:W-:-:S13]  /*1cee0*/  ISETP.NE.AND P1, PT, R21, R0, PT ;  /* 0x000000001500720c */ /* 0x001fda0003f25270 */
[----:B------:R-:W-:Y:S05]  /*1cef0*/  @!P1 BREAK.RELIABLE B3 ;  /* 0x0000000000039942 */ /* 0x000fea0003800100 */
[----:B------:R-:W-:Y:S05]  /*1cf00*/  @!P1 BREAK.RELIABLE B2 ;  /* 0x0000000000029942 */ /* 0x000fea0003800100 */
[----:B------:R-:W-:Y:S05]  /*1cf10*/  @!P1 BRA `(.L_x_13390) ;  /* 0x00000008006c9947 */ /* 0x000fea0003800000 */
[----:B------:R-:W0:Y:S01]  /*1cf20*/  LDCU.64 UR4, c[0x0][0x3d0] ;  /* 0x00007a00ff0477ac */ /* 0x000e220008000a00 */
        /* <DEDUP_REMOVED lines=8> */
.L_x_13392:
[----:B------:R-:W-:Y:S05]  /*1cfb0*/  BSYNC.RELIABLE B2 ;  /* 0x0000000000027941 */ /* 0x000fea0003800100 */
.L_x_13391:
        /* <DEDUP_REMOVED lines=16> */
.L_x_13396:
        /* <DEDUP_REMOVED lines=53> */
.L_x_13395:
[----:B------:R-:W-:Y:S05]  /*1d410*/  BSYNC.RECONVERGENT B2 ;  /* 0x0000000000027941 */ /* 0x000fea0003800200 */
.L_x_13394:
[----:B0-----:R-:W-:Y:S01]  /*1d420*/  IMAD.MOV.U32 R4, RZ, RZ, R21 ;  /* 0x000000ffff047224 */ /* 0x001fe200078e0015 */
[----:B------:R-:W-:Y:S06]  /*1d430*/  @!P2 BRA `(.L_x_13390) ;  /* 0x000000040024a947 */ /* 0x000fec0003800000 */
[----:B------:R-:W-:Y:S01]  /*1d440*/  ISETP.GE.U32.AND P1, PT, R60, 0x8, PT ;  /* 0x000000083c00780c */ /* 0x000fe20003f26070 */
[----:B------:R-:W-:Y:S01]  /*1d450*/  BSSY.RECONVERGENT B2, `(.L_x_13397) ;  /* 0x000001f000027945 */ /* 0x000fe20003800200 */
[----:B------:R-:W-:-:S11]  /*1d460*/  ISETP.NE.AND P2, PT, R57, RZ, PT ;  /* 0x000000ff3900720c */ /* 0x000fd60003f45270 */
[----:B------:R-:W-:Y:S05]  /*1d470*/  @!P1 BRA `(.L_x_13398) ;  /* 0x0000000000709947 */ /* 0x000fea0003800000 */
[----:B------:R-:W-:Y:S01]  /*1d480*/  IMAD.IADD R5, R12, 0x1, R25 ;  /* 0x000000010c057824 */ /* 0x000fe200078e0219 */
        /* <DEDUP_REMOVED lines=12> */
[----:B---3-5:R-:W-:-:S05]  /*1d550*/  FMNMX.FTZ R31, R29, R22, PT ;  /* 0x000000161d1f7209 */ /* 0x028fca0003810000 */
        /* <DEDUP_REMOVED lines=14> */
.L_x_13398:
[----:B------:R-:W-:Y:S05]  /*1d640*/  BSYNC.RECONVERGENT B2 ;  /* 0x0000000000027941 */ /* 0x000fea0003800200 */
.L_x_13397:
[----:B------:R-:W-:Y:S01]  /*1d650*/  IMAD.MOV.U32 R4, RZ, RZ, R21 ;  /* 0x000000ffff047224 */ /* 0x000fe200078e0015 */
[----:B------:R-:W-:Y:S06]  /*1d660*/  @!P2 BRA `(.L_x_13390) ;  /* 0x000000000098a947 */ /* 0x000fec0003800000 */
[----:B------:R-:W-:-:S13]  /*1d670*/  ISETP.GE.U32.AND P1, PT, R57, 0x4, PT ;  /* 0x000000043900780c */ /* 0x000fda0003f26070 */
[----:B0-----:R-:W-:Y:S01]  /*1d680*/  @P1 IMAD.IADD R23, R12, 0x1, R25 ;  /* 0x000000010c171824 */ /* 0x001fe200078e0219 */
[----:B------:R-:W3:Y:S03]  /*1d690*/  @P1 LDG.E R5, desc[UR8][R2.64] ;  /* 0x0000000802051981 */ /* 0x000ee6000c1e1900 */
        /* <DEDUP_REMOVED lines=11> */
[----:B------:R-:W-:-:S04]  /*1d750*/  LOP3.LUT R24, R0, 0x3, RZ, 0xc0, !PT ;  /* 0x0000000300187812 */ /* 0x000fc800078ec0ff */
[----:B------:R-:W-:Y:S01]  /*1d760*/  ISETP.NE.AND P2, PT, R24, RZ, PT ;  /* 0x000000ff1800720c */ /* 0x000fe20003f45270 */
[----:B------:R-:W-:Y:S01]  /*1d770*/  @P1 VIADD R25, R25, 0x4 ;  /* 0x0000000419191836 */ /* 0x000fe20000000000 */
[----:B--2--5:R-:W-:-:S05]  /*1d780*/  @P1 FMNMX.FTZ R31, R29, R4, PT ;  /* 0x000000041d1f1209 */ /* 0x024fca0003810000 */
[----:B------:R1:W-:Y:S01]  /*1d790*/  @P1 STG.E desc[UR8][R2.64], R31 ;  /* 0x0000001f02001986 */ /* 0x0003e2000c101908 */
[----:B------:R-:W-:-:S05]  /*1d7a0*/  IMAD.MOV.U32 R4, RZ, RZ, R21 ;  /* 0x000000ffff047224 */ /* 0x000fca00078e0015 */
[----:B------:R-:W-:Y:S05]  /*1d7b0*/  @!P2 BRA `(.L_x_13390) ;  /* 0x000000000044a947 */ /* 0x000fea0003800000 */
[----:B------:R-:W-:Y:S01]  /*1d7c0*/  IMAD.IADD R25, R12, 0x1, R25 ;  /* 0x000000010c197824 */ /* 0x000fe200078e0219 */
[----:B-1----:R-:W2:Y:S03]  /*1d7d0*/  LDG.E R5, desc[UR8][R2.64] ;  /* 0x0000000802057981 */ /* 0x002ea6000c1e1900 */
[----:B------:R-:W-:-:S05]  /*1d7e0*/  IMAD.WIDE R18, R25, 0x4, R18 ;  /* 0x0000000419127825 */ /* 0x000fca00078e0212 */
[----:B------:R-:W2:Y:S01]  /*1d7f0*/  LDG.E R4, desc[UR8][R18.64] ;  /* 0x0000000812047981 */ /* 0x000ea2000c1e1900 */
[----:B------:R-:W-:Y:S02]  /*1d800*/  ISETP.NE.AND P1, PT, R24, 0x1, PT ;  /* 0x000000011800780c */ /* 0x000fe40003f25270 */
[----:B--2---:R-:W-:-:S05]  /*1d810*/  FMNMX.FTZ R5, R4, R5, PT ;  /* 0x0000000504057209 */ /* 0x004fca0003810000 */
[----:B------:R3:W-:Y:S01]  /*1d820*/  STG.E desc[UR8][R2.64], R5 ;  /* 0x0000000502007986 */ /* 0x0007e2000c101908 */
[----:B------:R-:W-:-:S05]  /*1d830*/  IMAD.MOV.U32 R4, RZ, RZ, R21 ;  /* 0x000000ffff047224 */ /* 0x000fca00078e0015 */
[----:B------:R-:W-:Y:S05]  /*1d840*/  @!P1 BRA `(.L_x_13390) ;  /* 0x0000000000209947 */ /* 0x000fea0003800000 */
[----:B------:R-:W2:Y:S01]  /*1d850*/  LDG.E R4, desc[UR8][R18.64+0x4] ;  /* 0x0000040812047981 */ /* 0x000ea2000c1e1900 */
[----:B------:R-:W-:Y:S02]  /*1d860*/  ISETP.NE.AND P1, PT, R24, 0x2, PT ;  /* 0x000000021800780c */ /* 0x000fe40003f25270 */
[----:B--2---:R-:W-:-:S05]  /*1d870*/  FMNMX.FTZ R23, R5, R4, PT ;  /* 0x0000000405177209 */ /* 0x004fca0003810000 */
[----:B------:R4:W-:Y:S06]  /*1d880*/  STG.E desc[UR8][R2.64], R23 ;  /* 0x0000001702007986 */ /* 0x0009ec000c101908 */
[----:B------:R-:W3:Y:S02]  /*1d890*/  @P1 LDG.E R4, desc[UR8][R18.64+0x8] ;  /* 0x0000080812041981 */ /* 0x000ee4000c1e1900 */
[----:B---3--:R-:W-:Y:S01]  /*1d8a0*/  @P1 FMNMX.FTZ R5, R23, R4, PT ;  /* 0x0000000417051209 */ /* 0x008fe20003810000 */
[----:B------:R-:W-:-:S04]  /*1d8b0*/  IMAD.MOV.U32 R4, RZ, RZ, R21 ;  /* 0x000000ffff047224 */ /* 0x000fc800078e0015 */
[----:B------:R4:W-:Y:S03]  /*1d8c0*/  @P1 STG.E desc[UR8][R2.64], R5 ;  /* 0x0000000502001986 */ /* 0x0009e6000c101908 */
.L_x_13390:
[----:B------:R-:W-:Y:S05]  /*1d8d0*/  BSYNC.RECONVERGENT B1 ;  /* 0x0000000000017941 */ /* 0x000fea0003800200 */
.L_x_13389:
[----:B-1-34-:R-:W3:Y:S01]  /*1d8e0*/  LDL R5, [R1] ;  /* 0x0000000001057983 */ /* 0x01aee20000100800 */
[----:B------:R-:W1:Y:S01]  /*1d8f0*/  LDC R51, c[0x0][0x420] ;  /* 0x00010800ff337b82 */ /* 0x000e620000000800 */
[----:B------:R-:W4:Y:S02]  /*1d900*/  LDCU UR4, c[0x0][0x430] ;  /* 0x00008600ff0477ac */ /* 0x000f240008000800 */
[----:B------:R-:W4:Y:S01]  /*1d910*/  LDG.E R17, desc[UR8][R16.64] ;  /* 0x0000000810117981 */ /* 0x000f22000c1e1900 */
[----:B------:R-:W-:-:S04]  /*1d920*/  IMAD.WIDE R46, R10, 0x2, R48 ;  /* 0x000000020a2e7825 */ /* 0x000fc800078e0230 */
[----:B------:R-:W4:Y:S08]  /*1d930*/  LDC.64 R18, c[0x0][0x3b8] ;  /* 0x0000ee00ff127b82 */ /* 0x000f300000000a00 */
[----:B0-2---:R-:W0:Y:S01]  /*1d940*/  LDC.64 R28, c[0x0][0x3d8] ;  /* 0x0000f600ff1c7b82 */ /* 0x005e220000000a00 */
[----:B-1----:R-:W-:Y:S02]  /*1d950*/  ISETP.GE.AND P2, PT, R51, 0x1, PT ;  /* 0x000000013300780c */ /* 0x002fe40003f46270 */
[----:B0-----:R-:W-:-:S04]  /*1d960*/  ISETP.NE.U32.AND P1, PT, R28, RZ, PT ;  /* 0x000000ff1c00720c */ /* 0x001fc80003f25070 */
[----:B------:R-:W-:Y:S01]  /*1d970*/  ISETP.NE.AND.EX P1, PT, R29, RZ, PT, P1 ;  /* 0x000000ff1d00720c */ /* 0x000fe20003f25310 */
[----:B---3--:R-:W-:-:S04]  /*1d980*/  IMAD.IADD R5, R5, 0x1, R4 ;  /* 0x0000000105057824 */ /* 0x008fc800078e0204 */
[----:B----4-:R-:W-:-:S04]  /*1d990*/  IMAD R5, R5, UR4, RZ ;  /* 0x0000000405057c24 */ /* 0x010fc8000f8e02ff */
[----:B------:R-:W-:-:S04]  /*1d9a0*/  IMAD.IADD R21, R5, 0x1, R51 ;  /* 0x0000000105157824 */ /* 0x000fc800078e0233 */
[----:B------:R-:W-:-:S05]  /*1d9b0*/  IMAD.WIDE R18, R21, 0x4, R18 ;  /* 0x0000000415127825 */ /* 0x000fca00078e0212 */
[----:B------:R0:W-:Y:S01]  /*1d9c0*/  STG.E desc[UR8][R18.64], R17 ;  /* 0x0000001112007986 */ /* 0x0001e2000c101908 */
[----:B------:R-:W-:Y:S05]  /*1d9d0*/  @!P1 BRA `(.L_x_13399) ;  /* 0x0000000000f09947 */ /* 0x000fea0003800000 */
        /* <DEDUP_REMOVED lines=60> */
.L_x_13399:
[----:B------:R-:W-:Y:S05]  /*1dda0*/  @!P2 BRA `(.L_x_13400) ;  /* 0x000000200014a947 */ /* 0x000fea0003800000 */
[----:B01----:R-:W0:Y:S01]  /*1ddb0*/  LDC R19, c[0x0][0x448] ;  /* 0x00011200ff137b82 */ /* 0x003e220000000800 */
[----:B------:R-:W-:Y:S02]  /*1ddc0*/  IABS R22, R20 ;  /* 0x0000001400167213 */ /* 0x000fe40000000000 */
[----:B------:R-:W-:Y:S02]  /*1ddd0*/  IABS R23, R0 ;  /* 0x0000000000177213 */ /* 0x000fe40000000000 */
[-C--:B0-----:R-:W-:Y:S02]  /*1dde0*/  IABS R10, R19.reuse ;  /* 0x00000013000a7213 */ /* 0x081fe40000000000 */
[----:B------:R-:W-:Y:S02]  /*1ddf0*/  LOP3.LUT R20, R20, R19, RZ, 0x3c, !PT ;  /* 0x0000001314147212 */ /* 0x000fe400078e3cff */
[----:B------:R-:W0:Y:S02]  /*1de00*/  I2F.RP R18, R10 ;  /* 0x0000000a00127306 */ /* 0x000e240000209400 */
[----:B------:R-:W-:-:S06]  /*1de10*/  ISETP.GE.AND P3, PT, R20, RZ, PT ;  /* 0x000000ff1400720c */ /* 0x000fcc0003f66270 */
[----:B0-----:R-:W0:Y:S02]  /*1de20*/  MUFU.RCP R18, R18 ;  /* 0x0000001200127308 */ /* 0x001e240000001000 */
        /* <DEDUP_REMOVED lines=39> */
[----:B-----5:R-:W-:Y:S01]  /*1e0a0*/  IMAD.MOV.U32 R32, RZ, RZ, R16 ;  /* 0x000000ffff207224 */ /* 0x020fe200078e0010 */
        /* <DEDUP_REMOVED lines=11> */
[C---:B------:R-:W-:Y:S01]  /*1e160*/  VIADD R25, R51.reuse, 0xfffffffa ;  /* 0xfffffffa33197836 */ /* 0x040fe20000000000 */
[----:B------:R-:W-:Y:S01]  /*1e170*/  SHF.R.S32.HI R29, RZ, 0x1f, R5 ;  /* 0x0000001fff1d7819 */ /* 0x000fe20000011405 */
[C---:B------:R-:W-:Y:S02]  /*1e180*/  VIADD R19, R51.reuse, 0xffffffff ;  /* 0xffffffff33137836 */ /* 0x040fe40000000000 */
[----:B------:R-:W-:-:S02]  /*1e190*/  VIADD R31, R51, 0xfffffffb ;  /* 0xfffffffb331f7836 */ /* 0x000fc40000000000 */
[C---:B------:R-:W-:Y:S02]  /*1e1a0*/  VIADD R33, R51.reuse, 0xfffffffc ;  /* 0xfffffffc33217836 */ /* 0x040fe40000000000 */
[C---:B------:R-:W-:Y:S02]  /*1e1b0*/  VIADD R35, R51.reuse, 0xfffffffe ;  /* 0xfffffffe33237836 */ /* 0x040fe40000000000 */
[----:B------:R-:W-:Y:S02]  /*1e1c0*/  VIADD R37, R51, 0xfffffffd ;  /* 0xfffffffd33257836 */ /* 0x000fe40000000000 */
[----:B------:R-:W-:Y:S02]  /*1e1d0*/  IMAD.MOV.U32 R18, RZ, RZ, RZ ;  /* 0x000000ffff127224 */ /* 0x000fe400078e00ff */
[--C-:B-1----:R-:W-:Y:S02]  /*1e1e0*/  IMAD R20, R21, UR5, R56.reuse ;  /* 0x0000000515147c24 */ /* 0x102fe4000f8e0238 */
[--C-:B------:R-:W-:Y:S01]  /*1e1f0*/  IMAD R21, R23, UR5, R56.reuse ;  /* 0x0000000517157c24 */ /* 0x100fe2000f8e0238 */
[----:B0-----:R-:W-:Y:S01]  /*1e200*/  IADD3 R16, P1, PT, R16, -0x10, RZ ;  /* 0xfffffff010107810 */ /* 0x001fe20007f3e0ff */
[----:B------:R-:W-:-:S02]  /*1e210*/  IMAD R22, R25, UR5, R56 ;  /* 0x0000000519167c24 */ /* 0x000fc4000f8e0238 */
[--C-:B------:R-:W-:Y:S01]  /*1e220*/  IMAD R19, R19, UR5, R56.reuse ;  /* 0x0000000513137c24 */ /* 0x100fe2000f8e0238 */
[----:B------:R-:W-:Y:S01]  /*1e230*/  IADD3.X R10, PT, PT, R17, -0x1, RZ, P1, !PT ;  /* 0xffffffff110a7810 */ /* 0x000fe20000ffe4ff */
[----:B------:R-:W-:Y:S02]  /*1e240*/  IMAD.U32 R17, RZ, RZ, UR4 ;  /* 0x00000004ff117e24 */ /* 0x000fe4000f8e00ff */
[--C-:B------:R-:W-:Y:S02]  /*1e250*/  IMAD R23, R31, UR5, R56.reuse ;  /* 0x000000051f177c24 */ /* 0x100fe4000f8e0238 */
[--C-:B------:R-:W-:Y:S02]  /*1e260*/  IMAD R24, R33, UR5, R56.reuse ;  /* 0x0000000521187c24 */ /* 0x100fe4000f8e0238 */
[--C-:B------:R-:W-:Y:S02]  /*1e270*/  IMAD R25, R35, UR5, R56.reuse ;  /* 0x0000000523197c24 */ /* 0x100fe4000f8e0238 */
[----:B------:R-:W-:-:S02]  /*1e280*/  IMAD R26, R37, UR5, R56 ;  /* 0x00000005251a7c24 */ /* 0x000fc4000f8e0238 */
[----:B------:R-:W-:Y:S02]  /*1e290*/  IMAD.MOV R27, RZ, RZ, -R27 ;  /* 0x000000ffff1b7224 */ /* 0x000fe400078e0a1b */
[----:B------:R-:W-:-:S07]  /*1e2a0*/  IMAD R28, R0, UR5, RZ ;  /* 0x00000005001c7c24 */ /* 0x000fce000f8e02ff */
.L_x_13403:
        /* <DEDUP_REMOVED lines=68> */
.L_x_13402:
        /* <DEDUP_REMOVED lines=16> */
[----:B--2---:R-:W-:-:S06]  /*1e7f0*/  IMAD.WIDE R26, R21, 0x4, R24 ;  /* 0x00000004151a7825 */ /* 0x004fcc00078e0218 */
[----:B------:R-:W2:Y:S01]  /*1e800*/  LDG.E R27, desc[UR8][R26.64] ;  /* 0x000000081a1b7981 */ /* 0x000ea2000c1e1900 */
[----:B------:R-:W-:Y:S01]  /*1e810*/  SHF.R.S32.HI R18, RZ, 0x1f, R5 ;  /* 0x0000001fff127819 */ /* 0x000fe20000011405 */
[----:B---3--:R-:W-:Y:S01]  /*1e820*/  IMAD.WIDE R20, R21, 0x4, R22 ;  /* 0x0000000415147825 */ /* 0x008fe200078e0216 */
[----:B------:R-:W-:-:S04]  /*1e830*/  IADD3 R16, P1, PT, R5, R17, RZ ;  /* 0x0000001105107210 */ /* 0x000fc80007f3e0ff */
[----:B------:R-:W-:Y:S02]  /*1e840*/  LEA.HI.X.SX32 R19, R17, R18, 0x1, P1 ;  /* 0x0000001211137211 */ /* 0x000fe400008f0eff */
[----:B-1----:R-:W-:-:S04]  /*1e850*/  LEA R18, P1, R16, UR18, 0x2 ;  /* 0x0000001210127c11 */ /* 0x002fc8000f8210ff */
[----:B------:R-:W-:-:S05]  /*1e860*/  LEA.HI.X R19, R16, UR19, R19, 0x2, P1 ;  /* 0x0000001310137c11 */ /* 0x000fca00088f1413 */
        /* <DEDUP_REMOVED lines=29> */
.L_x_13404:
[----:B------:R-:W-:Y:S05]  /*1ea40*/  BRA.U !UP1, `(.L_x_13400) ;  /* 0x0000001109ec7547 */ /* 0x000fea000b800000 */
[----:B------:R-:W-:Y:S01]  /*1ea50*/  UIADD3 UR4, UPT, UPT, UR4, -0x1, URZ ;  /* 0xffffffff04047890 */ /* 0x000fe2000fffe0ff */
[----:B------:R-:W-:-:S03]  /*1ea60*/  LOP3.LUT R10, R51, 0x1, RZ, 0xc0, !PT ;  /* 0x00000001330a7812 */ /* 0x000fc600078ec0ff */
[----:B------:R-:W-:Y:S01]  /*1ea70*/  UISETP.NE.AND UP0, UPT, UR4, URZ, UPT ;  /* 0x000000ff0400728c */ /* 0x000fe2000bf05270 */
[----:B------:R-:W-:-:S08]  /*1ea80*/  ISETP.NE.U32.AND P2, PT, R10, 0x1, PT ;  /* 0x000000010a00780c */ /* 0x000fd00003f45070 */
[----:B------:R-:W-:Y:S05]  /*1ea90*/  BRA.U !UP0, `(.L_x_13405) ;  /* 0x0000000108707547 */ /* 0x000fea000b800000 */
[----:B------:R-:W0:Y:S01]  /*1eaa0*/  LDC R10, c[0x0][0x428] ;  /* 0x00010a00ff0a7b82 */ /* 0x000e220000000800 */
[----:B------:R-:W-:Y:S01]  /*1eab0*/  VIADD R29, R17, 0xffffffff ;  /* 0xffffffff111d7836 */ /* 0x000fe20000000000 */
[----:B------:R-:W2:Y:S01]  /*1eac0*/  LDCU.64 UR4, c[0x0][0x3b8] ;  /* 0x00007700ff0477ac */ /* 0x000ea20008000a00 */
[----:B-----5:R-:W-:-:S05]  /*1ead0*/  IMAD.IADD R32, R11, 0x1, R32 ;  /* 0x000000010b207824 */ /* 0x020fca00078e0220 */
[----:B-1----:R-:W1:Y:S08]  /*1eae0*/  LDC.64 R24, c[0x0][0x3f8] ;  /* 0x0000fe00ff187b82 */ /* 0x002e700000000a00 */
[----:B------:R-:W3:Y:S01]  /*1eaf0*/  LDC.64 R22, c[0x0][0x400] ;  /* 0x00010000ff167b82 */ /* 0x000ee20000000a00 */
[----:B0-----:R-:W-:-:S04]  /*1eb00*/  IMAD R19, R29, R10, R50 ;  /* 0x0000000a1d137224 */ /* 0x001fc800078e0232 */
[----:B------:R-:W-:-:S04]  /*1eb10*/  IMAD R21, R19, R0, R32 ;  /* 0x0000000013157224 */ /* 0x000fc800078e0220 */
[----:B-1----:R-:W-:-:S06]  /*1eb20*/  IMAD.WIDE R26, R21, 0x4, R24 ;  /* 0x00000004151a7825 */ /* 0x002fcc00078e0218 */
[----:B------:R-:W4:Y:S01]  /*1eb30*/  LDG.E R27, desc[UR8][R26.64] ;  /* 0x000000081a1b7981 */ /* 0x000f22000c1e1900 */
[----:B------:R-:W-:Y:S01]  /*1eb40*/  SHF.R.S32.HI R16, RZ, 0x1f, R5 ;  /* 0x0000001fff107819 */ /* 0x000fe20000011405 */
[----:B---3--:R-:W-:Y:S01]  /*1eb50*/  IMAD.WIDE R20, R21, 0x4, R22 ;  /* 0x0000000415147825 */ /* 0x008fe200078e0216 */
[----:B------:R-:W-:-:S04]  /*1eb60*/  IADD3 R19, P1, PT, R5, R17, RZ ;  /* 0x0000001105137210 */ /* 0x000fc80007f3e0ff */
[----:B------:R-:W-:Y:S02]  /*1eb70*/  LEA.HI.X.SX32 R16, R17, R16, 0x1, P1 ;  /* 0x0000001011107211 */ /* 0x000fe400008f0eff */
[----:B--2---:R-:W-:-:S04]  /*1eb80*/  LEA R18, P1, R19, UR4, 0x2 ;  /* 0x0000000413127c11 */ /* 0x004fc8000f8210ff */
[----:B------:R-:W-:-:S05]  /*1eb90*/  LEA.HI.X R19, R19, UR5, R16, 0x2, P1 ;  /* 0x0000000513137c11 */ /* 0x000fca00088f1410 */
[----:B----4-:R0:W-:Y:S04]  /*1eba0*/  STG.E desc[UR8][R18.64+-0x4], R27 ;  /* 0xfffffc1b12007986 */ /* 0x0101e8000c101908 */
[----:B------:R-:W2:Y:S01]  /*1ebb0*/  LDG.E R20, desc[UR8][R20.64] ;  /* 0x0000000814147981 */ /* 0x000ea2000c1e1900 */
[----:B------:R-:W-:-:S04]  /*1ebc0*/  IMAD R29, R29, R10, -R10 ;  /* 0x0000000a1d1d7224 */ /* 0x000fc800078e0a0a */
[----:B------:R-:W-:Y:S02]  /*1ebd0*/  IMAD.IADD R10, R50, 0x1, R29 ;  /* 0x00000001320a7824 */ /* 0x000fe400078e021d */
[----:B--2---:R-:W-:-:S04]  /*1ebe0*/  IMAD.IADD R29, R11, 0x1, R20 ;  /* 0x000000010b1d7824 */ /* 0x004fc800078e0214 */
[----:B------:R-:W-:-:S04]  /*1ebf0*/  IMAD R29, R10, R0, R29 ;  /* 0x000000000a1d7224 */ /* 0x000fc800078e021d */
[----:B------:R-:W-:-:S05]  /*1ec00*/  IMAD.WIDE R20, R29, 0x4, R24 ;  /* 0x000000041d147825 */ /* 0x000fca00078e0218 */
[----:B------:R-:W2:Y:S01]  /*1ec10*/  LDG.E R25, desc[UR8][R20.64] ;  /* 0x0000000814197981 */ /* 0x000ea2000c1e1900 */
[----:B------:R-:W-:Y:S01]  /*1ec20*/  IMAD.WIDE R22, R29, 0x4, R22 ;  /* 0x000000041d167825 */ /* 0x000fe200078e0216 */
[----:B------:R-:W-:Y:S02]  /*1ec30*/  IADD3 R17, PT, PT, R17, -0x2, RZ ;  /* 0xfffffffe11117810 */ /* 0x000fe40007ffe0ff */
[----:B--2---:R0:W-:Y:S04]  /*1ec40*/  STG.E desc[UR8][R18.64+-0x8], R25 ;  /* 0xfffff81912007986 */ /* 0x0041e8000c101908 */
[----:B------:R0:W5:Y:S02]  /*1ec50*/  LDG.E R32, desc[UR8][R22.64] ;  /* 0x0000000816207981 */ /* 0x000164000c1e1900 */
.L_x_13405:
        /* <DEDUP_REMOVED lines=17> */
.L_x_13401:
[----:B------:R-:W0:Y:S01]  /*1ed70*/  LDCU UR4, c[0x0][0x420] ;  /* 0x00008400ff0477ac */ /* 0x000e220008000800 */
[----:B------:R-:W-:Y:S01]  /*1ed80*/  ISETP.GE.U32.AND P1, PT, R51, 0x8, PT ;  /* 0x000000083300780c */ /* 0x000fe20003f26070 */
[----:B0-----:R-:W-:-:S12]  /*1ed90*/  IMAD.U32 R26, RZ, RZ, UR4 ;  /* 0x00000004ff1a7e24 */ /* 0x001fd8000f8e00ff */
[----:B------:R-:W-:Y:S05]  /*1eda0*/  @!P1 BRA `(.L_x_13406) ;  /* 0x0000000400e89947 */ /* 0x000fea0003800000 */
[----:B------:R-:W0:Y:S01]  /*1edb0*/  LDCU UR5, c[0x0][0x428] ;  /* 0x00008500ff0577ac */ /* 0x000e220008000800 */
[C---:B------:R-:W-:Y:S01]  /*1edc0*/  VIADD R21, R51.reuse, 0xfffffff9 ;  /* 0xfffffff933157836 */ /* 0x040fe20000000000 */
        /* <DEDUP_REMOVED lines=8> */
[----:B------:R-:W-:Y:S02]  /*1ee50*/  VIADD R33, R51, 0xfffffffe ;  /* 0xfffffffe33217836 */ /* 0x000fe40000000000 */
[----:B------:R-:W-:Y:S02]  /*1ee60*/  IMAD.MOV.U32 R16, RZ, RZ, RZ ;  /* 0x000000ffff107224 */ /* 0x000fe400078e00ff */
[--C-:B0-----:R-:W-:Y:S02]  /*1ee70*/  IMAD R20, R21, UR5, R56.reuse ;  /* 0x0000000515147c24 */ /* 0x101fe4000f8e0238 */
[--C-:B------:R-:W-:Y:S02]  /*1ee80*/  IMAD R18, R17, UR5, R56.reuse ;  /* 0x0000000511127c24 */ /* 0x100fe4000f8e0238 */
[----:B------:R-:W-:-:S02]  /*1ee90*/  IMAD R21, R23, UR5, R56 ;  /* 0x0000000517157c24 */ /* 0x000fc4000f8e0238 */
[--C-:B------:R-:W-:Y:S02]  /*1eea0*/  IMAD R22, R25, UR5, R56.reuse ;  /* 0x0000000519167c24 */ /* 0x100fe4000f8e0238 */
[----:B------:R-:W-:Y:S02]  /*1eeb0*/  IMAD.U32 R26, RZ, RZ, UR4 ;  /* 0x00000004ff1a7e24 */ /* 0x000fe4000f8e00ff */
[--C-:B------:R-:W-:Y:S02]  /*1eec0*/  IMAD R19, R19, UR5, R56.reuse ;  /* 0x0000000513137c24 */ /* 0x100fe4000f8e0238 */
[--C-:B------:R-:W-:Y:S02]  /*1eed0*/  IMAD R23, R27, UR5, R56.reuse ;  /* 0x000000051b177c24 */ /* 0x100fe4000f8e0238 */
[--C-:B------:R-:W-:Y:S02]  /*1eee0*/  IMAD R24, R31, UR5, R56.reuse ;  /* 0x000000051f187c24 */ /* 0x100fe4000f8e0238 */
[----:B------:R-:W-:-:S02]  /*1eef0*/  IMAD R25, R33, UR5, R56 ;  /* 0x0000000521197c24 */ /* 0x000fc4000f8e0238 */
[----:B------:R-:W-:Y:S02]  /*1ef00*/  IMAD.MOV R10, RZ, RZ, -R10 ;  /* 0x000000ffff0a7224 */ /* 0x000fe400078e0a0a */
[----:B------:R-:W-:-:S07]  /*1ef10*/  IMAD R17, R0, UR5, RZ ;  /* 0x0000000500117c24 */ /* 0x000fce000f8e02ff */
.L_x_13407:
[----:B------:R-:W0:Y:S01]  /*1ef20*/  LDC.64 R36, c[0x0][0x3f8] ;  /* 0x0000fe00ff247b82 */ /* 0x000e220000000a00 */
[----:B-----5:R-:W-:-:S04]  /*1ef30*/  IMAD R27, R18, R0, R32 ;  /* 0x00000000121b7224 */ /* 0x020fc800078e0220 */
[----:B------:R-:W-:-:S03]  /*1ef40*/  IMAD.IADD R34, R27, 0x1, R16 ;  /* 0x000000011b227824 */ /* 0x000fc600078e0210 */
[----:B-1----:R-:W1:Y:S08]  /*1ef50*/  LDC.64 R32, c[0x0][0x3b8] ;  /* 0x0000ee00ff207b82 */ /* 0x002e700000000a00 */
[----:B------:R-:W2:Y:S01]  /*1ef60*/  LDC.64 R40, c[0x0][0x418] ;  /* 0x00010600ff287b82 */ /* 0x000ea20000000a00 */
[----:B0-----:R-:W-:-:S05]  /*1ef70*/  IMAD.WIDE R30, R34, 0x4, R36 ;  /* 0x00000004221e7825 */ /* 0x001fca00078e0224 */
[----:B------:R2:W3:Y:S01]  /*1ef80*/  LDG.E R55, desc[UR8][R30.64] ;  /* 0x000000081e377981 */ /* 0x0004e2000c1e1900 */
[----:B------:R-:W-:Y:S02]  /*1ef90*/  SHF.R.S32.HI R35, RZ, 0x1f, R5 ;  /* 0x0000001fff237819 */ /* 0x000fe40000011405 */
[----:B------:R-:W-:-:S04]  /*1efa0*/  IADD3 R27, P1, PT, R5, R26, RZ ;  /* 0x0000001a051b7210 */ /* 0x000fc80007f3e0ff */
[----:B------:R-:W-:Y:S01]  /*1efb0*/  LEA.HI.X.SX32 R38, R26, R35, 0x1, P1 ;  /* 0x000000231a267211 */ /* 0x000fe200008f0eff */
[----:B------:R-:W-:-:S03]  /*1efc0*/  IMAD.SHL.U32 R35, R27, 0x4, RZ ;  /* 0x000000041b237824 */ /* 0x000fc600078e00ff */
[----:B------:R-:W-:Y:S01]  /*1efd0*/  SHF.L.U64.HI R27, R27, 0x2, R38 ;  /* 0x000000021b1b7819 */ /* 0x000fe20000010226 */
[----:B--2---:R-:W-:Y:S01]  /*1efe0*/  IMAD.WIDE R30, R34, 0x4, R40 ;  /* 0x00000004221e7825 */ /* 0x004fe200078e0228 */
[----:B-1----:R-:W-:Y:S01]  /*1eff0*/  IADD3 R32, P1, P2, R35, -0x10, R32 ;  /* 0xfffffff023207810 */ /* 0x002fe20007a3e020 */
[----:B------:R-:W0:Y:S03]  /*1f000*/  LDC.64 R38, c[0x0][0x400] ;  /* 0x00010000ff267b82 */ /* 0x000e260000000a00 */
[----:B------:R-:W-:-:S05]  /*1f010*/  IADD3.X R33, PT, PT, R27, -0x1, R33, P1, P2 ;  /* 0xffffffff1b217810 */ /* 0x000fca0000fe4421 */
[----:B---3--:R1:W-:Y:S04]  /*1f020*/  STG.E desc[UR8][R32.64+0xc], R55 ;  /* 0x00000c3720007986 */ /* 0x0083e8000c101908 */
[----:B------:R2:W3:Y:S02]  /*1f030*/  LDG.E R43, desc[UR8][R30.64] ;  /* 0x000000081e2b7981 */ /* 0x0004e4000c1e1900 */
[----:B--2---:R-:W-:Y:S01]  /*1f040*/  IADD3 R30, P1, P2, R35, -0x10, R28 ;  /* 0xfffffff0231e7810 */ /* 0x004fe20007a3e01c */
[----:B0-----:R-:W-:-:S03]  /*1f050*/  IMAD.WIDE R34, R34, 0x4, R38 ;  /* 0x0000000422227825 */ /* 0x001fc600078e0226 */
[----:B------:R-:W-:-:S05]  /*1f060*/  IADD3.X R31, PT, PT, R27, -0x1, R29, P1, P2 ;  /* 0xffffffff1b1f7810 */ /* 0x000fca0000fe441d */
[----:B---3--:R0:W-:Y:S04]  /*1f070*/  STG.E desc[UR8][R30.64+0xc], R43 ;  /* 0x00000c2b1e007986 */ /* 0x0081e8000c101908 */
[----:B------:R-:W2:Y:S01]  /*1f080*/  LDG.E R27, desc[UR8][R34.64] ;  /* 0x00000008221b7981 */ /* 0x000ea2000c1e1900 */
[----:B------:R-:W-:-:S04]  /*1f090*/  IMAD R58, R25, R0, R16 ;  /* 0x00000000193a7224 */ /* 0x000fc800078e0210 */
[----:B--2---:R-:W-:-:S04]  /*1f0a0*/  IMAD.IADD R27, R27, 0x1, R58 ;  /* 0x000000011b1b7824 */ /* 0x004fc800078e023a */
[----:B------:R-:W-:-:S05]  /*1f0b0*/  IMAD.WIDE R34, R27, 0x4, R36 ;  /* 0x000000041b227825 */ /* 0x000fca00078e0224 */
[----:B-1----:R1:W2:Y:S02]  /*1f0c0*/  LDG.E R55, desc[UR8][R34.64] ;  /* 0x0000000822377981 */ /* 0x0022a4000c1e1900 */
[C---:B-1----:R-:W-:Y:S02]  /*1f0d0*/  IMAD.WIDE R34, R27.reuse, 0x4, R40 ;  /* 0x000000041b227825 */ /* 0x042fe400078e0228 */
[----:B--2---:R1:W-:Y:S04]  /*1f0e0*/  STG.E desc[UR8][R32.64+0x8], R55 ;  /* 0x0000083720007986 */ /* 0x0043e8000c101908 */
[----:B------:R2:W3:Y:S02]  /*1f0f0*/  LDG.E R59, desc[UR8][R34.64] ;  /* 0x00000008223b7981 */ /* 0x0004e4000c1e1900 */
[----:B--2---:R-:W-:-:S02]  /*1f100*/  IMAD.WIDE R34, R27, 0x4, R38 ;  /* 0x000000041b227825 */ /* 0x004fc400078e0226 */
[----:B---3--:R2:W-:Y:S04]  /*1f110*/  STG.E desc[UR8][R30.64+0x8], R59 ;  /* 0x0000083b1e007986 */ /* 0x0085e8000c101908 */
[----:B------:R-:W3:Y:S01]  /*1f120*/  LDG.E R27, desc[UR8][R34.64] ;  /* 0x00000008221b7981 */ /* 0x000ee2000c1e1900 */
[----:B------:R-:W-:-:S04]  /*1f130*/  IMAD R58, R24, R0, R16 ;  /* 0x00000000183a7224 */ /* 0x000fc800078e0210 */
[----:B---3--:R-:W-:-:S04]  /*1f140*/  IMAD.IADD R27, R27, 0x1, R58 ;  /* 0x000000011b1b7824 */ /* 0x008fc800078e023a */
[----:B------:R-:W-:-:S05]  /*1f150*/  IMAD.WIDE R34, R27, 0x4, R36 ;  /* 0x000000041b227825 */ /* 0x000fca00078e0224 */
[----:B0-----:R0:W3:Y:S02]  /*1f160*/  LDG.E R43, desc[UR8][R34.64] ;  /* 0x00000008222b7981 */ /* 0x0010e4000c1e1900 */
[C---:B0-----:R-:W-:Y:S02]  /*1f170*/  IMAD.WIDE R34, R27.reuse, 0x4, R40 ;  /* 0x000000041b227825 */ /* 0x041fe400078e0228 */
[----:B---3--:R0:W-:Y:S04]  /*1f180*/  STG.E desc[UR8][R32.64+0x4], R43 ;  /* 0x0000042b20007986 */ /* 0x0081e8000c101908 */
[----:B-1----:R1:W3:Y:S02]  /*1f190*/  LDG.E R55, desc[UR8][R34.64] ;  /* 0x0000000822377981 */ /* 0x0022e4000c1e1900 */
[----:B-1----:R-:W-:-:S02]  /*1f1a0*/  IMAD.WIDE R34, R27, 0x4, R38 ;  /* 0x000000041b227825 */ /* 0x002fc400078e0226 */
[----:B---3--:R1:W-:Y:S04]  /*1f1b0*/  STG.E desc[UR8][R30.64+0x4], R55 ;  /* 0x000004371e007986 */ /* 0x0083e8000c101908 */
[----:B------:R-:W3:Y:S01]  /*1f1c0*/  LDG.E R27, desc[UR8][R34.64] ;  /* 0x00000008221b7981 */ /* 0x000ee2000c1e1900 */
[----:B------:R-:W-:-:S04]  /*1f1d0*/  IMAD R58, R23, R0, R16 ;  /* 0x00000000173a7224 */ /* 0x000fc800078e0210 */
[----:B---3--:R-:W-:-:S04]  /*1f1e0*/  IMAD.IADD R27, R27, 0x1, R58 ;  /* 0x000000011b1b7824 */ /* 0x008fc800078e023a */
[----:B------:R-:W-:-:S05]  /*1f1f0*/  IMAD.WIDE R34, R27, 0x4, R36 ;  /* 0x000000041b227825 */ /* 0x000fca00078e0224 */
[----:B--2---:R2:W3:Y:S02]  /*1f200*/  LDG.E R59, desc[UR8][R34.64] ;  /* 0x00000008223b7981 */ /* 0x0044e4000c1e1900 */
[C---:B--2---:R-:W-:Y:S02]  /*1f210*/  IMAD.WIDE R34, R27.reuse, 0x4, R40 ;  /* 0x000000041b227825 */ /* 0x044fe400078e0228 */
[----:B---3--:R2:W-:Y:S04]  /*1f220*/  STG.E desc[UR8][R32.64], R59 ;  /* 0x0000003b20007986 */ /* 0x0085e8000c101908 */
[----:B0-----:R0:W3:Y:S02]  /*1f230*/  LDG.E R43, desc[UR8][R34.64] ;  /* 0x00000008222b7981 */ /* 0x0010e4000c1e1900 */
[----:B0-----:R-:W-:-:S02]  /*1f240*/  IMAD.WIDE R34, R27, 0x4, R38 ;  /* 0x000000041b227825 */ /* 0x001fc400078e0226 */
[----:B---3--:R0:W-:Y:S04]  /*1f250*/  STG.E desc[UR8][R30.64], R43 ;  /* 0x0000002b1e007986 */ /* 0x0081e8000c101908 */
[----:B------:R-:W3:Y:S01]  /*1f260*/  LDG.E R27, desc[UR8][R34.64] ;  /* 0x00000008221b7981 */ /* 0x000ee2000c1e1900 */
[----:B------:R-:W-:-:S04]  /*1f270*/  IMAD R58, R22, R0, R16 ;  /* 0x00000000163a7224 */ /* 0x000fc800078e0210 */
[----:B---3--:R-:W-:-:S04]  /*1f280*/  IMAD.IADD R27, R27, 0x1, R58 ;  /* 0x000000011b1b7824 */ /* 0x008fc800078e023a */
[----:B------:R-:W-:-:S05]  /*1f290*/  IMAD.WIDE R34, R27, 0x4, R36 ;  /* 0x000000041b227825 */ /* 0x000fca00078e0224 */
[----:B-1----:R1:W3:Y:S02]  /*1f2a0*/  LDG.E R55, desc[UR8][R34.64] ;  /* 0x0000000822377981 */ /* 0x0022e4000c1e1900 */
[C---:B-1----:R-:W-:Y:S02]  /*1f2b0*/  IMAD.WIDE R34, R27.reuse, 0x4, R40 ;  /* 0x000000041b227825 */ /* 0x042fe400078e0228 */
[----:B---3--:R1:W-:Y:S04]  /*1f2c0*/  STG.E desc[UR8][R32.64+-0x4], R55 ;  /* 0xfffffc3720007986 */ /* 0x0083e8000c101908 */
[----:B--2---:R2:W3:Y:S02]  /*1f2d0*/  LDG.E R59, desc[UR8][R34.64] ;  /* 0x00000008223b7981 */ /* 0x0044e4000c1e1900 */
        /* <DEDUP_REMOVED lines=11> */
[----:B---3--:R-:W-:Y:S04]  /*1f390*/  STG.E desc[UR8][R30.64+-0x8], R55 ;  /* 0xfffff8371e007986 */ /* 0x008fe8000c101908 */
[----:B------:R-:W3:Y:S01]  /*1f3a0*/  LDG.E R27, desc[UR8][R34.64] ;  /* 0x00000008221b7981 */ /* 0x000ee2000c1e1900 */
[----:B------:R-:W-:-:S04]  /*1f3b0*/  IMAD R58, R20, R0, R16 ;  /* 0x00000000143a7224 */ /* 0x000fc800078e0210 */
[----:B---3--:R-:W-:-:S04]  /*1f3c0*/  IMAD.IADD R27, R27, 0x1, R58 ;  /* 0x000000011b1b7824 */ /* 0x008fc800078e023a */
[----:B------:R-:W-:-:S05]  /*1f3d0*/  IMAD.WIDE R34, R27, 0x4, R36 ;  /* 0x000000041b227825 */ /* 0x000fca00078e0224 */
[----:B--2---:R1:W2:Y:S02]  /*1f3e0*/  LDG.E R59, desc[UR8][R34.64] ;  /* 0x00000008223b7981 */ /* 0x0042a4000c1e1900 */
[C---:B-1----:R-:W-:Y:S02]  /*1f3f0*/  IMAD.WIDE R34, R27.reuse, 0x4, R40 ;  /* 0x000000041b227825 */ /* 0x042fe400078e0228 */
[----:B--2---:R-:W-:Y:S04]  /*1f400*/  STG.E desc[UR8][R32.64+-0xc], R59 ;  /* 0xfffff43b20007986 */ /* 0x004fe8000c101908 */
[----:B0-----:R0:W2:Y:S02]  /*1f410*/  LDG.E R43, desc[UR8][R34.64] ;  /* 0x00000008222b7981 */ /* 0x0010a4000c1e1900 */
[----:B0-----:R-:W-:-:S02]  /*1f420*/  IMAD.WIDE R34, R27, 0x4, R38 ;  /* 0x000000041b227825 */ /* 0x001fc400078e0226 */
[----:B--2---:R-:W-:Y:S04]  /*1f430*/  STG.E desc[UR8][R30.64+-0xc], R43 ;  /* 0xfffff42b1e007986 */ /* 0x004fe8000c101908 */
[----:B------:R-:W2:Y:S01]  /*1f440*/  LDG.E R27, desc[UR8][R34.64] ;  /* 0x00000008221b7981 */ /* 0x000ea2000c1e1900 */
[----:B------:R-:W-:-:S04]  /*1f450*/  IMAD R58, R19, R0, R16 ;  /* 0x00000000133a7224 */ /* 0x000fc800078e0210 */
[----:B--2---:R-:W-:-:S04]  /*1f460*/  IMAD.IADD R27, R27, 0x1, R58 ;  /* 0x000000011b1b7824 */ /* 0x004fc800078e023a */
[----:B------:R-:W-:-:S06]  /*1f470*/  IMAD.WIDE R36, R27, 0x4, R36 ;  /* 0x000000041b247825 */ /* 0x000fcc00078e0224 */
[----:B------:R-:W2:Y:S01]  /*1f480*/  LDG.E R37, desc[UR8][R36.64] ;  /* 0x0000000824257981 */ /* 0x000ea2000c1e1900 */
[----:B------:R-:W-:-:S03]  /*1f490*/  IMAD.WIDE R34, R27, 0x4, R40 ;  /* 0x000000041b227825 */ /* 0x000fc600078e0228 */
[----:B--2---:R0:W-:Y:S04]  /*1f4a0*/  STG.E desc[UR8][R32.64+-0x10], R37 ;  /* 0xfffff02520007986 */ /* 0x0041e8000c101908 */
[----:B------:R-:W2:Y:S01]  /*1f4b0*/  LDG.E R41, desc[UR8][R34.64] ;  /* 0x0000000822297981 */ /* 0x000ea2000c1e1900 */
[----:B------:R-:W-:-:S04]  /*1f4c0*/  IMAD.WIDE R38, R27, 0x4, R38 ;  /* 0x000000041b267825 */ /* 0x000fc800078e0226 */
[----:B------:R-:W-:-:S05]  /*1f4d0*/  VIADD R10, R10, 0x8 ;  /* 0x000000080a0a7836 */ /* 0x000fca0000000000 */
[----:B------:R-:W-:Y:S01]  /*1f4e0*/  ISETP.NE.AND P1, PT, R10, RZ, PT ;  /* 0x000000ff0a00720c */ /* 0x000fe20003f25270 */
[----:B--2---:R1:W-:Y:S04]  /*1f4f0*/  STG.E desc[UR8][R30.64+-0x10], R41 ;  /* 0xfffff0291e007986 */ /* 0x0043e8000c101908 */
[----:B0-----:R1:W5:Y:S01]  /*1f500*/  LDG.E R32, desc[UR8][R38.64] ;  /* 0x0000000826207981 */ /* 0x001362000c1e1900 */
[----:B------:R-:W-:Y:S02]  /*1f510*/  VIADD R26, R26, 0xfffffff8 ;  /* 0xfffffff81a1a7836 */ /* 0x000fe40000000000 */
[----:B------:R-:W-:-:S05]  /*1f520*/  IMAD R16, R17, -0x8, R16 ;  /* 0xfffffff811107824 */ /* 0x000fca00078e0210 */
[----:B------:R-:W-:Y:S05]  /*1f530*/  @P1 BRA `(.L_x_13407) ;  /* 0xfffffff800781947 */ /* 0x000fea000383ffff */
[----:B------:R-:W-:Y:S05]  /*1f540*/  BSYNC.RECONVERGENT B1 ;  /* 0x0000000000017941 */ /* 0x000fea0003800200 */
.L_x_13406:
        /* <DEDUP_REMOVED lines=10> */
[----:B------:R-:W2:Y:S01]  /*1f5f0*/  LDCU.64 UR18, c[0x0][0x3b8] ;  /* 0x00007700ff1277ac */ /* 0x000ea20008000a00 */
[----:B-----5:R-:W-:-:S05]  /*1f600*/  IMAD.IADD R21, R11, 0x1, R32 ;  /* 0x000000010b157824 */ /* 0x020fca00078e0220 */
[----:B------:R-:W3:Y:S08]  /*1f610*/  LDC.64 R24, c[0x0][0x3f8] ;  /* 0x0000fe00ff187b82 */ /* 0x000ef00000000a00 */
[----:B------:R-:W4:Y:S01]  /*1f620*/  LDC.64 R22, c[0x0][0x418] ;  /* 0x00010600ff167b82 */ /* 0x000f220000000a00 */
[----:B0-----:R-:W-:Y:S01]  /*1f630*/  IMAD R17, R27, R10, R50 ;  /* 0x0000000a1b117224 */ /* 0x001fe200078e0232 */
[----:B------:R-:W-:-:S06]  /*1f640*/  IADD3 R20, P1, PT, R5, R26, RZ ;  /* 0x0000001a05147210 */ /* 0x000fcc0007f3e0ff */
[----:B------:R-:W0:Y:S01]  /*1f650*/  LDC.64 R32, c[0x0][0x400] ;  /* 0x00010000ff207b82 */ /* 0x000e220000000a00 */
[----:B------:R-:W-:-:S04]  /*1f660*/  IMAD R21, R17, R0, R21 ;  /* 0x0000000011157224 */ /* 0x000fc800078e0215 */
[----:B---3--:R-:W-:-:S05]  /*1f670*/  IMAD.WIDE R16, R21, 0x4, R24 ;  /* 0x0000000415107825 */ /* 0x008fca00078e0218 */
[----:B-1----:R4:W3:Y:S01]  /*1f680*/  LDG.E R31, desc[UR8][R16.64] ;  /* 0x00000008101f7981 */ /* 0x0028e2000c1e1900 */
[----:B------:R-:W-:Y:S01]  /*1f690*/  SHF.R.S32.HI R19, RZ, 0x1f, R5 ;  /* 0x0000001fff137819 */ /* 0x000fe20000011405 */
[----:B------:R-:W-:-:S03]  /*1f6a0*/  IMAD.SHL.U32 R37, R20, 0x4, RZ ;  /* 0x0000000414257824 */ /* 0x000fc600078e00ff */
[----:B------:R-:W-:Y:S02]  /*1f6b0*/  LEA.HI.X.SX32 R19, R26, R19, 0x1, P1 ;  /* 0x000000131a137211 */ /* 0x000fe400008f0eff */
[----:B--2---:R-:W-:Y:S02]  /*1f6c0*/  IADD3 R18, P1, PT, R37, UR18, RZ ;  /* 0x0000001225127c10 */ /* 0x004fe4000ff3e0ff */
[----:B------:R-:W-:Y:S01]  /*1f6d0*/  SHF.L.U64.HI R20, R20, 0x2, R19 ;  /* 0x0000000214147819 */ /* 0x000fe20000010213 */
[----:B----4-:R-:W-:-:S03]  /*1f6e0*/  IMAD.WIDE R16, R21, 0x4, R22 ;  /* 0x0000000415107825 */ /* 0x010fc600078e0216 */
[----:B------:R-:W-:-:S05]  /*1f6f0*/  IADD3.X R19, PT, PT, R20, UR19, RZ, P1, !PT ;  /* 0x0000001314137c10 */ /* 0x000fca0008ffe4ff */
[----:B---3--:R1:W-:Y:S04]  /*1f700*/  STG.E desc[UR8][R18.64+-0x4], R31 ;  /* 0xfffffc1f12007986 */ /* 0x0083e8000c101908 */
        /* <DEDUP_REMOVED lines=18> */
[----:B------:R-:W-:-:S04]  /*1f830*/  IMAD.IADD R27, R27, 0x1, -R10 ;  /* 0x000000011b1b7824 */ /* 0x000fc800078e0a0a */
[----:B0-----:R-:W-:Y:S02]  /*1f840*/  IMAD.IADD R35, R50, 0x1, R27 ;  /* 0x0000000132237824 */ /* 0x001fe400078e021b */
[----:B---3--:R-:W-:-:S04]  /*1f850*/  IMAD.IADD R30, R11, 0x1, R30 ;  /* 0x000000010b1e7824 */ /* 0x008fc800078e021e */
[----:B------:R-:W-:-:S04]  /*1f860*/  IMAD R35, R35, R0, R30 ;  /* 0x0000000023237224 */ /* 0x000fc800078e021e */
[----:B------:R-:W-:-:S05]  /*1f870*/  IMAD.WIDE R20, R35, 0x4, R24 ;  /* 0x0000000423147825 */ /* 0x000fca00078e0218 */
[----:B------:R0:W3:Y:S02]  /*1f880*/  LDG.E R37, desc[UR8][R20.64] ;  /* 0x0000000814257981 */ /* 0x0000e4000c1e1900 */
[C---:B0-----:R-:W-:Y:S02]  /*1f890*/  IMAD.WIDE R20, R35.reuse, 0x4, R22 ;  /* 0x0000000423147825 */ /* 0x041fe400078e0216 */
[----:B---3--:R2:W-:Y:S04]  /*1f8a0*/  STG.E desc[UR8][R18.64+-0xc], R37 ;  /* 0xfffff42512007986 */ /* 0x0085e8000c101908 */
[----:B-1----:R0:W3:Y:S02]  /*1f8b0*/  LDG.E R31, desc[UR8][R20.64] ;  /* 0x00000008141f7981 */ /* 0x0020e4000c1e1900 */
[----:B0-----:R-:W-:-:S02]  /*1f8c0*/  IMAD.WIDE R20, R35, 0x4, R32 ;  /* 0x0000000423147825 */ /* 0x001fc400078e0220 */
[----:B---3--:R2:W-:Y:S04]  /*1f8d0*/  STG.E desc[UR8][R16.64+-0xc], R31 ;  /* 0xfffff41f10007986 */ /* 0x0085e8000c101908 */
[----:B------:R-:W3:Y:S01]  /*1f8e0*/  LDG.E R30, desc[UR8][R20.64] ;  /* 0x00000008141e7981 */ /* 0x000ee2000c1e1900 */
[----:B------:R-:W-:Y:S01]  /*1f8f0*/  IADD3 R27, PT, PT, R50, -R10, R27 ;  /* 0x8000000a321b7210 */ /* 0x000fe20007ffe01b */
[----:B---3--:R-:W-:-:S04]  /*1f900*/  IMAD.IADD R30, R11, 0x1, R30 ;  /* 0x000000010b1e7824 */ /* 0x008fc800078e021e */
[----:B------:R-:W-:-:S04]  /*1f910*/  IMAD R27, R27, R0, R30 ;  /* 0x000000001b1b7224 */ /* 0x000fc800078e021e */
[----:B------:R-:W-:-:S05]  /*1f920*/  IMAD.WIDE R20, R27, 0x4, R24 ;  /* 0x000000041b147825 */ /* 0x000fca00078e0218 */
[----:B------:R0:W3:Y:S02]  /*1f930*/  LDG.E R25, desc[UR8][R20.64] ;  /* 0x0000000814197981 */ /* 0x0000e4000c1e1900 */
[C---:B0-----:R-:W-:Y:S02]  /*1f940*/  IMAD.WIDE R20, R27.reuse, 0x4, R22 ;  /* 0x000000041b147825 */ /* 0x041fe400078e0216 */
[----:B---3--:R2:W-:Y:S04]  /*1f950*/  STG.E desc[UR8][R18.64+-0x10], R25 ;  /* 0xfffff01912007986 */ /* 0x0085e8000c101908 */
[----:B------:R-:W3:Y:S01]  /*1f960*/  LDG.E R23, desc[UR8][R20.64] ;  /* 0x0000000814177981 */ /* 0x000ee2000c1e1900 */
[----:B------:R-:W-:-:S03]  /*1f970*/  IMAD.WIDE R32, R27, 0x4, R32 ;  /* 0x000000041b207825 */ /* 0x000fc600078e0220 */
[----:B---3--:R2:W-:Y:S04]  /*1f980*/  STG.E desc[UR8][R16.64+-0x10], R23 ;  /* 0xfffff01710007986 */ /* 0x0085e8000c101908 */
[----:B------:R2:W5:Y:S01]  /*1f990*/  LDG.E R32, desc[UR8][R32.64] ;  /* 0x0000000820207981 */ /* 0x000562000c1e1900 */
[----:B------:R-:W-:-:S07]  /*1f9a0*/  VIADD R26, R26, 0xfffffffc ;  /* 0xfffffffc1a1a7836 */ /* 0x000fce0000000000 */
.L_x_13408:
        /* <DEDUP_REMOVED lines=8> */
[----:B------:R-:W3:Y:S01]  /*1fa30*/  LDCU.64 UR4, c[0x0][0x3b8] ;  /* 0x00007700ff0477ac */ /* 0x000ee20008000a00 */
[----:B-----5:R-:W-:-:S05]  /*1fa40*/  IMAD.IADD R32, R11, 0x1, R32 ;  /* 0x000000010b207824 */ /* 0x020fca00078e0220 */
[----:B--2---:R-:W2:Y:S08]  /*1fa50*/  LDC.64 R24, c[0x0][0x3f8] ;  /* 0x0000fe00ff187b82 */ /* 0x004eb00000000a00 */
[----:B------:R-:W4:Y:S01]  /*1fa60*/  LDC.64 R22, c[0x0][0x418] ;  /* 0x00010600ff167b82 */ /* 0x000f220000000a00 */
[----:B0-----:R-:W-:-:S04]  /*1fa70*/  IMAD R17, R10, R27, R50 ;  /* 0x0000001b0a117224 */ /* 0x001fc800078e0232 */
[----:B------:R-:W-:Y:S01]  /*1fa80*/  IMAD R21, R17, R0, R32 ;  /* 0x0000000011157224 */ /* 0x000fe200078e0220 */
[----:B------:R-:W-:Y:S02]  /*1fa90*/  IADD3 R18, P1, PT, R5, R26, RZ ;  /* 0x0000001a05127210 */ /* 0x000fe40007f3e0ff */
[----:B------:R-:W0:Y:S01]  /*1faa0*/  LDC.64 R32, c[0x0][0x400] ;  /* 0x00010000ff207b82 */ /* 0x000e220000000a00 */
[----:B--2---:R-:W-:-:S05]  /*1fab0*/  IMAD.WIDE R16, R21, 0x4, R24 ;  /* 0x0000000415107825 */ /* 0x004fca00078e0218 */
[----:B-1----:R4:W2:Y:S01]  /*1fac0*/  LDG.E R31, desc[UR8][R16.64] ;  /* 0x00000008101f7981 */ /* 0x0028a2000c1e1900 */
[----:B------:R-:W-:Y:S01]  /*1fad0*/  SHF.R.S32.HI R19, RZ, 0x1f, R5 ;  /* 0x0000001fff137819 */ /* 0x000fe20000011405 */
[----:B------:R-:W-:-:S03]  /*1fae0*/  IMAD.SHL.U32 R37, R18, 0x4, RZ ;  /* 0x0000000412257824 */ /* 0x000fc600078e00ff */
[----:B------:R-:W-:-:S04]  /*1faf0*/  LEA.HI.X.SX32 R19, R26, R19, 0x1, P1 ;  /* 0x000000131a137211 */ /* 0x000fc800008f0eff */
[----:B------:R-:W-:Y:S01]  /*1fb00*/  SHF.L.U64.HI R20, R18, 0x2, R19 ;  /* 0x0000000212147819 */ /* 0x000fe20000010213 */
[----:B----4-:R-:W-:Y:S01]  /*1fb10*/  IMAD.WIDE R16, R21, 0x4, R22 ;  /* 0x0000000415107825 */ /* 0x010fe200078e0216 */
[----:B---3--:R-:W-:-:S04]  /*1fb20*/  IADD3 R18, P1, PT, R37, UR4, RZ ;  /* 0x0000000425127c10 */ /* 0x008fc8000ff3e0ff */
[----:B------:R-:W-:-:S05]  /*1fb30*/  IADD3.X R19, PT, PT, R20, UR5, RZ, P1, !PT ;  /* 0x0000000514137c10 */ /* 0x000fca0008ffe4ff */
[----:B--2---:R3:W-:Y:S04]  /*1fb40*/  STG.E desc[UR8][R18.64+-0x4], R31 ;  /* 0xfffffc1f12007986 */ /* 0x0047e8000c101908 */
[----:B------:R1:W2:Y:S02]  /*1fb50*/  LDG.E R35, desc[UR8][R16.64] ;  /* 0x0000000810237981 */ /* 0x0002a4000c1e1900 */
[----:B-1----:R-:W-:-:S05]  /*1fb60*/  IADD3 R16, P1, PT, R37, R28, RZ ;  /* 0x0000001c25107210 */ /* 0x002fca0007f3e0ff */
[----:B------:R-:W-:Y:S02]  /*1fb70*/  IMAD.X R17, R20, 0x1, R29, P1 ;  /* 0x0000000114117824 */ /* 0x000fe400008e061d */
[----:B0-----:R-:W-:-:S03]  /*1fb80*/  IMAD.WIDE R20, R21, 0x4, R32 ;  /* 0x0000000415147825 */ /* 0x001fc600078e0220 */
        /* <DEDUP_REMOVED lines=15> */
.L_x_13409:
[----:B------:R-:W-:Y:S05]  /*1fc80*/  @P2 BRA `(.L_x_13400) ;  /* 0x00000000005c2947 */ /* 0x000fea0003800000 */
[----:B------:R-:W0:Y:S01]  /*1fc90*/  LDCU UR4, c[0x0][0x428] ;  /* 0x00008500ff0477ac */ /* 0x000e220008000800 */
[----:B--23--:R-:W2:Y:S01]  /*1fca0*/  LDC.64 R16, c[0x0][0x3f8] ;  /* 0x0000fe00ff107b82 */ /* 0x00cea20000000a00 */
[----:B------:R-:W-:Y:S02]  /*1fcb0*/  VIADD R19, R26, 0xffffffff ;  /* 0xffffffff1a137836 */ /* 0x000fe40000000000 */
[----:B-----5:R-:W-:Y:S02]  /*1fcc0*/  IMAD.IADD R32, R11, 0x1, R32 ;  /* 0x000000010b207824 */ /* 0x020fe400078e0220 */
[----:B0-----:R-:W-:Y:S01]  /*1fcd0*/  IMAD R19, R19, UR4, R50 ;  /* 0x0000000413137c24 */ /* 0x001fe2000f8e0232 */
[----:B------:R-:W0:Y:S03]  /*1fce0*/  LDCU.64 UR4, c[0x0][0x3b8] ;  /* 0x00007700ff0477ac */ /* 0x000e260008000a00 */
[----:B------:R-:W-:-:S04]  /*1fcf0*/  IMAD R23, R19, R0, R32 ;  /* 0x0000000013177224 */ /* 0x000fc800078e0220 */
[----:B--2---:R-:W-:Y:S02]  /*1fd00*/  IMAD.WIDE R18, R23, 0x4, R16 ;  /* 0x0000000417127825 */ /* 0x004fe400078e0210 */
[----:B------:R-:W2:Y:S04]  /*1fd10*/  LDC.64 R16, c[0x0][0x418] ;  /* 0x00010600ff107b82 */ /* 0x000ea80000000a00 */
[----:B------:R-:W3:Y:S01]  /*1fd20*/  LDG.E R19, desc[UR8][R18.64] ;  /* 0x0000000812137981 */ /* 0x000ee2000c1e1900 */
[----:B------:R-:W-:Y:S02]  /*1fd30*/  IADD3 R10, P1, PT, R5, R26, RZ ;  /* 0x0000001a050a7210 */ /* 0x000fe40007f3e0ff */
[----:B------:R-:W-:-:S03]  /*1fd40*/  SHF.R.S32.HI R21, RZ, 0x1f, R5 ;  /* 0x0000001fff157819 */ /* 0x000fc60000011405 */
[----:B------:R-:W-:Y:S01]  /*1fd50*/  IMAD.SHL.U32 R5, R10, 0x4, RZ ;  /* 0x000000040a057824 */ /* 0x000fe200078e00ff */
[----:B------:R-:W-:-:S04]  /*1fd60*/  LEA.HI.X.SX32 R21, R26, R21, 0x1, P1 ;  /* 0x000000151a157211 */ /* 0x000fc800008f0eff */
[----:B------:R-:W-:Y:S02]  /*1fd70*/  SHF.L.U64.HI R10, R10, 0x2, R21 ;  /* 0x000000020a0a7819 */ /* 0x000fe40000010215 */
[----:B0-----:R-:W-:-:S04]  /*1fd80*/  IADD3 R20, P1, PT, R5, UR4, RZ ;  /* 0x0000000405147c10 */ /* 0x001fc8000ff3e0ff */
[----:B------:R-:W-:Y:S01]  /*1fd90*/  IADD3.X R21, PT, PT, R10, UR5, RZ, P1, !PT ;  /* 0x000000050a157c10 */ /* 0x000fe20008ffe4ff */
[----:B--2---:R-:W-:-:S04]  /*1fda0*/  IMAD.WIDE R16, R23, 0x4, R16 ;  /* 0x0000000417107825 */ /* 0x004fc800078e0210 */
[----:B---3--:R4:W-:Y:S04]  /*1fdb0*/  STG.E desc[UR8][R20.64+-0x4], R19 ;  /* 0xfffffc1314007986 */ /* 0x0089e8000c101908 */
[----:B------:R-:W2:Y:S01]  /*1fdc0*/  LDG.E R17, desc[UR8][R16.64] ;  /* 0x0000000810117981 */ /* 0x000ea2000c1e1900 */
[----:B------:R-:W-:-:S05]  /*1fdd0*/  IADD3 R28, P1, PT, R5, R28, RZ ;  /* 0x0000001c051c7210 */ /* 0x000fca0007f3e0ff */
[----:B------:R-:W-:-:S05]  /*1fde0*/  IMAD.X R29, R10, 0x1, R29, P1 ;  /* 0x000000010a1d7824 */ /* 0x000fca00008e061d */
[----:B--2---:R4:W-:Y:S03]  /*1fdf0*/  STG.E desc[UR8][R28.64+-0x4], R17 ;  /* 0xfffffc111c007986 */ /* 0x0049e6000c101908 */
.L_x_13400:
        /* <DEDUP_REMOVED lines=19> */
.L_x_13387:
[----:B------:R-:W-:Y:S02]  /*1ff30*/  ISETP.NE.U32.AND P3, PT, R22, RZ, PT ;  /* 0x000000ff1600720c */ /* 0x000fe40003f65070 */
[C---:B------:R-:W-:Y:S02]  /*1ff40*/  ISETP.GT.AND P2, PT, R0.reuse, 0x1, PT ;  /* 0x000000010000780c */ /* 0x040fe40003f44270 */
        /* <DEDUP_REMOVED lines=14> */
[----:B------:R-:W-:-:S03]  /*20030*/  SHF.R.S32.HI R28, RZ, 0x1f, R11 ;  /* 0x0000001fff1c7819 */ /* 0x000fc6000001140b */
        /* <DEDUP_REMOVED lines=29> */
[----:B------:R-:W-:-:S05]  /*20210*/  IMAD.HI.U32 R10, R25, R16, RZ ;  /* 0x00000010190a7227 */ /* 0x000fca00078e00ff */
[----:B------:R-:W-:-:S05]  /*20220*/  IADD3 R17, PT, PT, -R10, RZ, RZ ;  /* 0x000000ff0a117210 */ /* 0x000fca0007ffe1ff */
        /* <DEDUP_REMOVED lines=9> */
[----:B------:R-:W-:-:S04]  /*202c0*/  @P1 VIADD R10, R10, 0x1 ;  /* 0x000000010a0a1836 */ /* 0x000fc80000000000 */
        /* <DEDUP_REMOVED lines=9> */
[----:B------:R-:W-:Y:S02]  /*20360*/  IMAD.MOV.U32 R17, RZ, RZ, R21 ;  /* 0x000000ffff117224 */ /* 0x000fe400078e0015 */
[----:B------:R-:W-:Y:S02]  /*20370*/  IMAD.IADD R19, R11, 0x1, R18 ;  /* 0x000000010b137824 */ /* 0x000fe400078e0212 */
        /* <DEDUP_REMOVED lines=16> */
.L_x_13410:
[----:B01---5:R-:W-:Y:S01]  /*20480*/  HADD2.F32 R17, -RZ, R20.H0_H0 ;  /* 0x20000014ff117230 */ /* 0x023fe20000004100 */
[----:B------:R1:W-:Y:S04]  /*20490*/  STS [UR14], R24 ;  /* 0x00000018ff007988 */ /* 0x0003e8000800080e */
[----:B------:R1:W-:Y:S02]  /*204a0*/  STG.E desc[UR8][R4.64], R17 ;  /* 0x0000001104007986 */ /* 0x0003e4000c101908 */
.L_x_13388:
[----:B------:R-:W-:Y:S05]  /*204b0*/  WARPSYNC.ALL ;  /* 0x0000000000007948 */ /* 0x000fea0003800000 */
[----:B------:R-:W2:Y:S08]  /*204c0*/  S2UR UR17, SR_CgaCtaId ;  /* 0x00000000001179c3 */ /* 0x000eb00000008800 */
[----:B------:R-:W-:Y:S06]  /*204d0*/  BAR.SYNC.DEFER_BLOCKING 0x0 ;  /* 0x0000000000007b1d */ /* 0x000fec0000010000 */
[----:B------:R-:W-:-:S02]  /*204e0*/  UMOV UR18, 0x400 ;  /* 0x0000040000127882 */ /* 0x000fc40000000000 */
[----:B--2---:R-:W-:-:S09]  /*204f0*/  ULEA UR19, UR17, UR18, 0x18 ;  /* 0x0000001211137291 */ /* 0x004fd2000f8ec0ff */
[----:B0-----:R-:W0:Y:S02]  /*20500*/  LDS R18, [UR19] ;  /* 0x00000013ff127984 */ /* 0x001e240008000800 */
[----:B0-----:R-:W-:-:S13]  /*20510*/  ISETP.GE.AND P1, PT, R18, R0, PT ;  /* 0x000000001200720c */ /* 0x001fda0003f26270 */
[----:B------:R-:W-:Y:S05]  /*20520*/  @P1 BRA `(.L_x_13313) ;  /* 0x000000e800141947 */ /* 0x000fea0003800000 */
[----:B-1----:R-:W0:Y:S01]  /*20530*/  LDC.64 R24, c[0x0][0x3e8] ;  /* 0x0000fa00ff187b82 */ /* 0x002e220000000a00 */
[----:B------:R-:W-:Y:S02]  /*20540*/  SHF.R.S32.HI R5, RZ, 0x1f, R18 ;  /* 0x0000001fff057819 */ /* 0x000fe40000011412 */
[----:B0-----:R-:W-:-:S04]  /*20550*/  ISETP.NE.U32.AND P1, PT, R24, RZ, PT ;  /* 0x000000ff1800720c */ /* 0x001fc80003f25070 */
[----:B------:R-:W-:-:S13]  /*20560*/  ISETP.NE.AND.EX P1, PT, R25, RZ, PT, P1 ;  /* 0x000000ff1900720c */ /* 0x000fda0003f25310 */
[----:B------:R-:W-:Y:S05]  /*20570*/  @!P1 BRA `(.L_x_13411) ;  /* 0x0000003400049947 */ /* 0x000fea0003800000 */
[----:B------:R-:W-:Y:S01]  /*20580*/  IMAD.WIDE R22, R9, 0x4, R52 ;  /* 0x0000000409167825 */ /* 0x000fe200078e0234 */
[----:B------:R-:W0:Y:S04]  /*20590*/  LDC.64 R16, c[0x0][0x410] ;  /* 0x00010400ff107b82 */ /* 0x000e280000000a00 */
[----:B------:R1:W2:Y:S04]  /*205a0*/  LDG.E.CONSTANT R10, desc[UR8][R22.64] ;  /* 0x00000008160a7981 */ /* 0x0002a8000c1e9900 */
[----:B------:R-:W3:Y:S01]  /*205b0*/  LDC R26, c[0x0][0x448] ;  /* 0x00011200ff1a7b82 */ /* 0x000ee20000000800 */
[----:B0-----:R-:W-:-:S05]  /*205c0*/  IMAD.WIDE.U32 R16, R54, 0x4, R16 ;  /* 0x0000000436107825 */ /* 0x001fca00078e0010 */
[----:B------:R-:W4:Y:S01]  /*205d0*/  LDG.E R19, desc[UR8][R16.64] ;  /* 0x0000000810137981 */ /* 0x000f22000c1e1900 */
[----:B------:R-:W-:Y:S01]  /*205e0*/  IMAD.MOV.U32 R20, RZ, RZ, RZ ;  /* 0x000000ffff147224 */ /* 0x000fe200078e00ff */
[----:B---3--:R-:W-:Y:S02]  /*205f0*/  IABS R27, R26 ;  /* 0x0000001a001b7213 */ /* 0x008fe40000000000 */
[----:B------:R-:W-:Y:S02]  /*20600*/  ISETP.NE.AND P4, PT, R26, RZ, PT ;  /* 0x000000ff1a00720c */ /* 0x000fe40003f85270 */
[----:B------:R-:W0:Y:S08]  /*20610*/  I2F.RP R28, R27 ;  /* 0x0000001b001c7306 */ /* 0x000e300000209400 */
[----:B0-----:R-:W0:Y:S02]  /*20620*/  MUFU.RCP R28, R28 ;  /* 0x0000001c001c7308 */ /* 0x001e240000001000 */
[----:B0-----:R-:W-:-:S06]  /*20630*/  VIADD R29, R28, 0xffffffe ;  /* 0x0ffffffe1c1d7836 */ /* 0x001fcc0000000000 */
[----:B------:R-:W0:Y:S02]  /*20640*/  F2I.FTZ.U32.TRUNC.NTZ R21, R29 ;  /* 0x0000001d00157305 */ /* 0x000e24000021f000 */
[----:B0-----:R-:W-:-:S04]  /*20650*/  IMAD.MOV R4, RZ, RZ, -R21 ;  /* 0x000000ffff047224 */ /* 0x001fc800078e0a15 */
[----:B-1----:R-:W-:-:S04]  /*20660*/  IMAD R23, R4, R27, RZ ;  /* 0x0000001b04177224 */ /* 0x002fc800078e02ff */
        /* <DEDUP_REMOVED lines=41> */
.L_x_13417:
        /* <DEDUP_REMOVED lines=15> */
.L_x_13416:
[----:B------:R-:W-:Y:S05]  /*209f0*/  BSYNC.RELIABLE B2 ;  /* 0x0000000000027941 */ /* 0x000fea0003800100 */
.L_x_13415:
        /* <DEDUP_REMOVED lines=16> */
.L_x_13420:
        /* <DEDUP_REMOVED lines=53> */
.L_x_13419:
[----:B------:R-:W-:Y:S05]  /*20e50*/  BSYNC.RECONVERGENT B2 ;  /* 0x0000000000027941 */ /* 0x000fea0003800200 */
.L_x_13418:
        /* <DEDUP_REMOVED lines=34> */
.L_x_13422:
[----:B------:R-:W-:Y:S05]  /*21080*/  BSYNC.RECONVERGENT B2 ;  /* 0x0000000000027941 */ /* 0x000fea0003800200 */
.L_x_13421:
        /* <DEDUP_REMOVED lines=19> */
[----:B--2---:R-:W-:-:S05]  /*211c0*/  @P1 FMNMX.FTZ R29, R27, R4, PT ;  /* 0x000000041b1d1209 */ /* 0x004fca0003810000 */
        /* <DEDUP_REMOVED lines=20> */
.L_x_13414:
[----:B------:R-:W-:Y:S05]  /*21310*/  BSYNC.RECONVERGENT B1 ;  /* 0x0000000000017941 */ /* 0x000fea0003800200 */
.L_x_13413:
        /* <DEDUP_REMOVED lines=35> */
[----:B------:R-:W-:Y:S01]  /*21550*/  IMAD.MOV.U32 R17, RZ, RZ, R22 ;  /* 0x000000ffff117224 */ /* 0x000fe200078e0016 */
[----:B0-----:R-:W-:-:S03]  /*21560*/  IADD3 R22, PT, PT, R20, 0xffffffe, RZ ;  /* 0x0ffffffe14167810 */ /* 0x001fc60007ffe0ff */
        /* <DEDUP_REMOVED lines=39> */
.L_x_13423:
[----:B------:R-:W-:Y:S05]  /*217e0*/  @!P2 BRA `(.L_x_13424) ;  /* 0x00000020001ca947 */ /* 0x000fea0003800000 */
[----:B------:R-:W1:Y:S01]  /*217f0*/  LDC R15, c[0x0][0x448] ;  /* 0x00011200ff0f7b82 */ /* 0x000e620000000800 */
[----:B------:R-:W-:Y:S02]  /*21800*/  IABS R21, R10 ;  /* 0x0000000a00157213 */ /* 0x000fe40000000000 */
[----:B------:R-:W-:Y:S02]  /*21810*/  IABS R22, R0 ;  /* 0x0000000000167213 */ /* 0x000fe40000000000 */
[-C--:B-1----:R-:W-:Y:S02]  /*21820*/  IABS R9, R15.reuse ;  /* 0x0000000f00097213 */ /* 0x082fe40000000000 */
[----:B------:R-:W-:Y:S02]  /*21830*/  LOP3.LUT R10, R10, R15, RZ, 0x3c, !PT ;  /* 0x0000000f0a0a7212 */ /* 0x000fe400078e3cff */
[----:B0-----:R-:W0:Y:S02]  /*21840*/  I2F.RP R18, R9 ;  /* 0x0000000900127306 */ /* 0x001e240000209400 */
[----:B------:R-:W-:-:S06]  /*21850*/  ISETP.GE.AND P3, PT, R10, RZ, PT ;  /* 0x000000ff0a00720c */ /* 0x000fcc0003f66270 */
[----:B0-----:R-:W0:Y:S02]  /*21860*/  MUFU.RCP R18, R18 ;  /* 0x0000001200127308 */ /* 0x001e240000001000 */
[----:B0-----:R-:W-:-:S06]  /*21870*/  VIADD R16, R18, 0xffffffe ;  /* 0x0ffffffe12107836 */ /* 0x001fcc0000000000 */
[----:B------:R0:W1:Y:S02]  /*21880*/  F2I.FTZ.U32.TRUNC.NTZ R17, R16 ;  /* 0x0000001000117305 */ /* 0x000064000021f000 */
[----:B0-----:R-:W-:Y:S02]  /*21890*/  IMAD.MOV.U32 R16, RZ, RZ, RZ ;  /* 0x000000ffff107224 */ /* 0x001fe400078e00ff */
[----:B-1----:R-:W-:-:S04]  /*218a0*/  IMAD.MOV R20, RZ, RZ, -R17 ;  /* 0x000000ffff147224 */ /* 0x002fc800078e0a11 */
[----:B------:R-:W-:Y:S02]  /*218b0*/  IMAD R19, R20, R9, RZ ;  /* 0x0000000914137224 */ /* 0x000fe400078e02ff */
[----:B------:R-:W-:Y:S02]  /*218c0*/  IMAD.MOV.U32 R20, RZ, RZ, R21 ;  /* 0x000000ffff147224 */ /* 0x000fe400078e0015 */
[----:B------:R-:W-:-:S04]  /*218d0*/  IMAD.HI.U32 R19, R17, R19, R16 ;  /* 0x0000001311137227 */ /* 0x000fc800078e0010 */
        /* <DEDUP_REMOVED lines=57> */
[----:B------:R-:W-:Y:S01]  /*21c70*/  IMAD.U32 R27, RZ, RZ, UR4 ;  /* 0x00000004ff1b7e24 */ /* 0x000fe2000f8e00ff */
[----:B------:R-:W-:Y:S01]  /*21c80*/  IADD3.X R16, PT, PT, R17, -0x1, RZ, P1, !PT ;  /* 0xffffffff11107810 */ /* 0x000fe20000ffe4ff */
[--C-:B------:R-:W-:Y:S01]  /*21c90*/  IMAD R19, R19, UR5, R56.reuse ;  /* 0x0000000513137c24 */ /* 0x100fe2000f8e0238 */
[----:B------:R-:W-:Y:S01]  /*21ca0*/  SHF.R.S32.HI R17, RZ, 0x1f, R5 ;  /* 0x0000001fff117819 */ /* 0x000fe20000011405 */
[--C-:B------:R-:W-:Y:S02]  /*21cb0*/  IMAD R23, R29, UR5, R56.reuse ;  /* 0x000000051d177c24 */ /* 0x100fe4000f8e0238 */
[--C-:B------:R-:W-:Y:S02]  /*21cc0*/  IMAD R24, R31, UR5, R56.reuse ;  /* 0x000000051f187c24 */ /* 0x100fe4000f8e0238 */
[--C-:B------:R-:W-:Y:S02]  /*21cd0*/  IMAD R25, R33, UR5, R56.reuse ;  /* 0x0000000521197c24 */ /* 0x100fe4000f8e0238 */
[----:B------:R-:W-:-:S02]  /*21ce0*/  IMAD R26, R35, UR5, R56 ;  /* 0x00000005231a7c24 */ /* 0x000fc4000f8e0238 */
[----:B------:R-:W-:Y:S02]  /*21cf0*/  IMAD.MOV R9, RZ, RZ, -R9 ;  /* 0x000000ffff097224 */ /* 0x000fe400078e0a09 */
[----:B------:R-:W-:-:S07]  /*21d00*/  IMAD R18, R0, UR5, RZ ;  /* 0x0000000500127c24 */ /* 0x000fce000f8e02ff */
.L_x_13427:
[----:B-1----:R-:W0:Y:S01]  /*21d10*/  LDC.64 R32, c[0x0][0x3f8] ;  /* 0x0000fe00ff207b82 */ /* 0x002e220000000a00 */
        /* <DEDUP_REMOVED lines=56> */
[----:B------:R-:W-:-:S06]  /*220a0*/  IMAD.WIDE R32, R39, 0x4, R32 ;  /* 0x0000000427207825 */ /* 0x000fcc00078e0220 */
[----:B------:R-:W2:Y:S01]  /*220b0*/  LDG.E R33, desc[UR8][R32.64] ;  /* 0x0000000820217981 */ /* 0x000ea2000c1e1900 */
[----:B------:R-:W-:-:S04]  /*220c0*/  IMAD.WIDE R30, R39, 0x4, R30 ;  /* 0x00000004271e7825 */ /* 0x000fc800078e021e */
        /* <DEDUP_REMOVED lines=8> */
.L_x_13426:
        /* <DEDUP_REMOVED lines=14> */
[----:B0-----:R-:W-:-:S04]  /*22230*/  IMAD R15, R10, R9, R50 ;  /* 0x000000090a0f7224 */ /* 0x001fc800078e0232 */
[----:B------:R-:W-:-:S04]  /*22240*/  IMAD R15, R15, R0, R30 ;  /* 0x000000000f0f7224 */ /* 0x000fc800078e021e */
[----:B---3--:R-:W-:-:S05]  /*22250*/  IMAD.WIDE R24, R15, 0x4, R16 ;  /* 0x000000040f187825 */ /* 0x008fca00078e0210 */
[----:B-1----:R-:W3:Y:S01]  /*22260*/  LDG.E R31, desc[UR8][R24.64] ;  /* 0x00000008181f7981 */ /* 0x002ee2000c1e1900 */
[----:B------:R-:W-:Y:S02]  /*22270*/  SHF.R.S32.HI R22, RZ, 0x1f, R5 ;  /* 0x0000001fff167819 */ /* 0x000fe40000011405 */
[----:B------:R-:W-:-:S04]  /*22280*/  IADD3 R19, P1, PT, R5, R27, RZ ;  /* 0x0000001b05137210 */ /* 0x000fc80007f3e0ff */
[----:B------:R-:W-:Y:S02]  /*22290*/  LEA.HI.X.SX32 R22, R27, R22, 0x1, P1 ;  /* 0x000000161b167211 */ /* 0x000fe400008f0eff */
[----:B--2---:R-:W-:-:S04]  /*222a0*/  LEA R18, P1, R19, UR20, 0x2 ;  /* 0x0000001413127c11 */ /* 0x004fc8000f8210ff */
[----:B------:R-:W-:Y:S01]  /*222b0*/  LEA.HI.X R19, R19, UR21, R22, 0x2, P1 ;  /* 0x0000001513137c11 */ /* 0x000fe200088f1416 */
[----:B----4-:R-:W-:-:S04]  /*222c0*/  IMAD.WIDE R22, R15, 0x4, R20 ;  /* 0x000000040f167825 */ /* 0x010fc800078e0214 */
[----:B---3--:R0:W-:Y:S04]  /*222d0*/  STG.E desc[UR8][R18.64+-0x4], R31 ;  /* 0xfffffc1f12007986 */ /* 0x0081e8000c101908 */
[----:B------:R-:W2:Y:S01]  /*222e0*/  LDG.E R22, desc[UR8][R22.64] ;  /* 0x0000000816167981 */ /* 0x000ea2000c1e1900 */
[----:B------:R-:W-:-:S05]  /*222f0*/  IMAD R10, R10, R9, -R9 ;  /* 0x000000090a0a7224 */ /* 0x000fca00078e0a09 */
[----:B------:R-:W-:Y:S01]  /*22300*/  IADD3 R15, PT, PT, R50, R10, RZ ;  /* 0x0000000a320f7210 */ /* 0x000fe20007ffe0ff */
        /* <DEDUP_REMOVED lines=25> */
.L_x_13428:
[----:B------:R-:W-:Y:S05]  /*224a0*/  BRA.U !UP1, `(.L_x_13424) ;  /* 0x0000001109ec7547 */ /* 0x000fea000b800000 */
[----:B------:R-:W-:Y:S01]  /*224b0*/  UIADD3 UR4, UPT, UPT, UR4, -0x1, URZ ;  /* 0xffffffff04047890 */ /* 0x000fe2000fffe0ff */
[----:B------:R-:W-:-:S03]  /*224c0*/  LOP3.LUT R9, R41, 0x1, RZ, 0xc0, !PT ;  /* 0x0000000129097812 */ /* 0x000fc600078ec0ff */
[----:B------:R-:W-:Y:S01]  /*224d0*/  UISETP.NE.AND UP0, UPT, UR4, URZ, UPT ;  /* 0x000000ff0400728c */ /* 0x000fe2000bf05270 */
[----:B------:R-:W-:-:S08]  /*224e0*/  ISETP.NE.U32.AND P2, PT, R9, 0x1, PT ;  /* 0x000000010900780c */ /* 0x000fd00003f45070 */
[----:B------:R-:W-:Y:S05]  /*224f0*/  BRA.U !UP0, `(.L_x_13429) ;  /* 0x0000000108707547 */ /* 0x000fea000b800000 */
[----:B------:R-:W2:Y:S01]  /*22500*/  LDC R10, c[0x0][0x428] ;  /* 0x00010a00ff0a7b82 */ /* 0x000ea20000000800 */
[----:B------:R-:W-:Y:S01]  /*22510*/  VIADD R9, R27, 0xffffffff ;  /* 0xffffffff1b097836 */ /* 0x000fe20000000000 */
[----:B------:R-:W3:Y:S01]  /*22520*/  LDCU.64 UR4, c[0x0][0x3b8] ;  /* 0x00007700ff0477ac */ /* 0x000ee20008000a00 */
[----:B-----5:R-:W-:-:S05]  /*22530*/  IMAD.IADD R30, R11, 0x1, R30 ;  /* 0x000000010b1e7824 */ /* 0x020fca00078e021e */
[----:B0-----:R-:W0:Y:S08]  /*22540*/  LDC.64 R16, c[0x0][0x3f8] ;  /* 0x0000fe00ff107b82 */ /* 0x001e300000000a00 */
[----:B------:R-:W4:Y:S01]  /*22550*/  LDC.64 R20, c[0x0][0x400] ;  /* 0x00010000ff147b82 */ /* 0x000f220000000a00 */
[----:B--2---:R-:W-:-:S04]  /*22560*/  IMAD R15, R9, R10, R50 ;  /* 0x0000000a090f7224 */ /* 0x004fc800078e0232 */
[----:B------:R-:W-:-:S04]  /*22570*/  IMAD R15, R15, R0, R30 ;  /* 0x000000000f0f7224 */ /* 0x000fc800078e021e */
[----:B0-----:R-:W-:-:S06]  /*22580*/  IMAD.WIDE R24, R15, 0x4, R16 ;  /* 0x000000040f187825 */ /* 0x001fcc00078e0210 */
        /* <DEDUP_REMOVED lines=8> */
[----:B------:R-:W3:Y:S01]  /*22610*/  LDG.E R22, desc[UR8][R22.64] ;  /* 0x0000000816167981 */ /* 0x000ee2000c1e1900 */
[----:B------:R-:W-:-:S04]  /*22620*/  IMAD R9, R9, R10, -R10 ;  /* 0x0000000a09097224 */ /* 0x000fc800078e0a0a */
[----:B------:R-:W-:Y:S02]  /*22630*/  IMAD.IADD R10, R50, 0x1, R9 ;  /* 0x00000001320a7824 */ /* 0x000fe400078e0209 */
        /* <DEDUP_REMOVED lines=8> */
.L_x_13429:
[----:B------:R-:W-:Y:S05]  /*226c0*/  @P2 BRA `(.L_x_13424) ;  /* 0x0000001000642947 */ /* 0x000fea0003800000 */
[----:B------:R-:W3:Y:S01]  /*226d0*/  LDCU UR4, c[0x0][0x428] ;  /* 0x00008500ff0477ac */ /* 0x000ee20008000800 */
[----:B0-2---:R-:W0:Y:S01]  /*226e0*/  LDC.64 R16, c[0x0][0x3f8] ;  /* 0x0000fe00ff107b82 */ /* 0x005e220000000a00 */
[----:B------:R-:W-:Y:S02]  /*226f0*/  VIADD R9, R27, 0xffffffff ;  /* 0xffffffff1b097836 */ /* 0x000fe40000000000 */
[----:B-----5:R-:W-:Y:S02]  /*22700*/  IMAD.IADD R30, R11, 0x1, R30 ;  /* 0x000000010b1e7824 */ /* 0x020fe400078e021e */
[----:B---3--:R-:W-:Y:S01]  /*22710*/  IMAD R9, R9, UR4, R50 ;  /* 0x0000000409097c24 */ /* 0x008fe2000f8e0232 */
[----:B------:R-:W2:Y:S03]  /*22720*/  LDCU.64 UR4, c[0x0][0x3b8] ;  /* 0x00007700ff0477ac */ /* 0x000ea60008000a00 */
[----:B------:R-:W-:-:S04]  /*22730*/  IMAD R9, R9, R0, R30 ;  /* 0x0000000009097224 */ /* 0x000fc800078e021e */
[----:B0-----:R-:W-:-:S06]  /*22740*/  IMAD.WIDE R16, R9, 0x4, R16 ;  /* 0x0000000409107825 */ /* 0x001fcc00078e0210 */
[----:B------:R-:W3:Y:S01]  /*22750*/  LDG.E R17, desc[UR8][R16.64] ;  /* 0x0000000810117981 */ /* 0x000ee2000c1e1900 */
[----:B------:R-:W-:Y:S02]  /*22760*/  SHF.R.S32.HI R10, RZ, 0x1f, R5 ;  /* 0x0000001fff0a7819 */ /* 0x000fe40000011405 */
[----:B------:R-:W-:-:S04]  /*22770*/  IADD3 R5, P1, PT, R5, R27, RZ ;  /* 0x0000001b05057210 */ /* 0x000fc80007f3e0ff */
[----:B------:R-:W-:Y:S02]  /*22780*/  LEA.HI.X.SX32 R10, R27, R10, 0x1, P1 ;  /* 0x0000000a1b0a7211 */ /* 0x000fe400008f0eff */
[----:B--2---:R-:W-:-:S04]  /*22790*/  LEA R18, P1, R5, UR4, 0x2 ;  /* 0x0000000405127c11 */ /* 0x004fc8000f8210ff */
[----:B------:R-:W-:-:S05]  /*227a0*/  LEA.HI.X R19, R5, UR5, R10, 0x2, P1 ;  /* 0x0000000505137c11 */ /* 0x000fca00088f140a */
[----:B---3--:R4:W-:Y:S01]  /*227b0*/  STG.E desc[UR8][R18.64+-0x4], R17 ;  /* 0xfffffc1112007986 */ /* 0x0089e2000c101908 */
[----:B------:R-:W-:Y:S05]  /*227c0*/  BRA `(.L_x_13424) ;  /* 0x0000001000247947 */ /* 0x000fea0003800000 */
.L_x_13425:
        /* <DEDUP_REMOVED lines=27> */
.L_x_13431:
[----:B-1----:R-:W0:Y:S01]  /*22980*/  LDC.64 R38, c[0x0][0x3f8] ;  /* 0x0000fe00ff267b82 */ /* 0x002e220000000a00 */
        /* <DEDUP_REMOVED lines=12> */
[----:B-1----:R-:W-:Y:S01]  /*22a50*/  IADD3 R32, P1, P2, R25, -0x10, R32 ;  /* 0xfffffff019207810 */ /* 0x002fe20007a3e020 */
[----:B------:R-:W0:Y:S03]  /*22a60*/  LDC.64 R30, c[0x0][0x400] ;  /* 0x00010000ff1e7b82 */ /* 0x000e260000000a00 */
[----:B------:R-:W-:-:S05]  /*22a70*/  IADD3.X R33, PT, PT, R36, -0x1, R33, P1, P2 ;  /* 0xffffffff24217810 */ /* 0x000fca0000fe4421 */
[----:B---3--:R1:W-:Y:S04]  /*22a80*/  STG.E desc[UR8][R32.64+0xc], R47 ;  /* 0x00000c2f20007986 */ /* 0x0083e8000c101908 */
[----:B------:R2:W3:Y:S02]  /*22a90*/  LDG.E R51, desc[UR8][R28.64] ;  /* 0x000000081c337981 */ /* 0x0004e4000c1e1900 */
[----:B--2---:R-:W-:-:S04]  /*22aa0*/  IADD3 R28, P1, P2, R25, -0x10, R26 ;  /* 0xfffffff0191c7810 */ /* 0x004fc80007a3e01a */
[----:B------:R-:W-:Y:S01]  /*22ab0*/  IADD3.X R29, PT, PT, R36, -0x1, R27, P1, P2 ;  /* 0xffffffff241d7810 */ /* 0x000fe20000fe441b */
[----:B0-----:R-:W-:-:S04]  /*22ac0*/  IMAD.WIDE R36, R37, 0x4, R30 ;  /* 0x0000000425247825 */ /* 0x001fc800078e021e */
        /* <DEDUP_REMOVED lines=58> */
[----:B0-----:R0:W2:Y:S02]  /*22e70*/  LDG.E R51, desc[UR8][R36.64] ;  /* 0x0000000824337981 */ /* 0x0010a4000c1e1900 */
[----:B0-----:R-:W-:-:S02]  /*22e80*/  IMAD.WIDE R36, R25, 0x4, R30 ;  /* 0x0000000419247825 */ /* 0x001fc400078e021e */
[----:B--2---:R1:W-:Y:S04]  /*22e90*/  STG.E desc[UR8][R28.64+-0xc], R51 ;  /* 0xfffff4331c007986 */ /* 0x0043e8000c101908 */
        /* <DEDUP_REMOVED lines=17> */
.L_x_13430:
        /* <DEDUP_REMOVED lines=12> */
[----:B-1----:R-:W1:Y:S08]  /*23070*/  LDC.64 R32, c[0x0][0x3f8] ;  /* 0x0000fe00ff207b82 */ /* 0x002e700000000a00 */
[----:B------:R-:W3:Y:S01]  /*23080*/  LDC.64 R22, c[0x0][0x418] ;  /* 0x00010600ff167b82 */ /* 0x000ee20000000a00 */
[----:B0-----:R-:W-:Y:S01]  /*23090*/  IMAD R15, R10, R9, R50 ;  /* 0x000000090a0f7224 */ /* 0x001fe200078e0232 */
[----:B------:R-:W-:-:S06]  /*230a0*/  SHF.R.S32.HI R17, RZ, 0x1f, R5 ;  /* 0x0000001fff117819 */ /* 0x000fcc0000011405 */
[----:B------:R-:W0:Y:S01]  /*230b0*/  LDC.64 R28, c[0x0][0x400] ;  /* 0x00010000ff1c7b82 */ /* 0x000e220000000a00 */
[----:B------:R-:W-:-:S04]  /*230c0*/  IMAD R15, R15, R0, R30 ;  /* 0x000000000f0f7224 */ /* 0x000fc800078e021e */
[----:B-1----:R-:W-:-:S05]  /*230d0*/  IMAD.WIDE R20, R15, 0x4, R32 ;  /* 0x000000040f147825 */ /* 0x002fca00078e0220 */
[----:B------:R-:W4:Y:S01]  /*230e0*/  LDG.E R25, desc[UR8][R20.64] ;  /* 0x0000000814197981 */ /* 0x000f22000c1e1900 */
[----:B------:R-:W-:-:S04]  /*230f0*/  IADD3 R30, P1, PT, R5, R24, RZ ;  /* 0x00000018051e7210 */ /* 0x000fc80007f3e0ff */
[----:B------:R-:W-:Y:S01]  /*23100*/  LEA.HI.X.SX32 R17, R24, R17, 0x1, P1 ;  /* 0x0000001118117211 */ /* 0x000fe200008f0eff */
[----:B------:R-:W-:-:S03]  /*23110*/  IMAD.SHL.U32 R35, R30, 0x4, RZ ;  /* 0x000000041e237824 */ /* 0x000fc600078e00ff */
[----:B------:R-:W-:Y:S01]  /*23120*/  SHF.L.U64.HI R30, R30, 0x2, R17 ;  /* 0x000000021e1e7819 */ /* 0x000fe20000010211 */
[----:B---3--:R-:W-:Y:S01]  /*23130*/  IMAD.WIDE R16, R15, 0x4, R22 ;  /* 0x000000040f107825 */ /* 0x008fe200078e0216 */
[----:B--2---:R-:W-:-:S04]  /*23140*/  IADD3 R18, P1, PT, R35, UR20, RZ ;  /* 0x0000001423127c10 */ /* 0x004fc8000ff3e0ff */
[----:B------:R-:W-:-:S05]  /*23150*/  IADD3.X R19, PT, PT, R30, UR21, RZ, P1, !PT ;  /* 0x000000151e137c10 */ /* 0x000fca0008ffe4ff */
[----:B----4-:R1:W-:Y:S04]  /*23160*/  STG.E desc[UR8][R18.64+-0x4], R25 ;  /* 0xfffffc1912007986 */ /* 0x0103e8000c101908 */
        /* <DEDUP_REMOVED lines=34> */
[----:B------:R-:W3:Y:S01]  /*23390*/  LDG.E R15, desc[UR8][R20.64] ;  /* 0x00000008140f7981 */ /* 0x000ee2000c1e1900 */
[----:B------:R-:W-:-:S03]  /*233a0*/  IMAD.WIDE R22, R9, 0x4, R22 ;  /* 0x0000000409167825 */ /* 0x000fc600078e0216 */
[----:B---3--:R2:W-:Y:S04]  /*233b0*/  STG.E desc[UR8][R18.64+-0x10], R15 ;  /* 0xfffff00f12007986 */ /* 0x0085e8000c101908 */
[----:B------:R-:W3:Y:S01]  /*233c0*/  LDG.E R23, desc[UR8][R22.64] ;  /* 0x0000000816177981 */ /* 0x000ee2000c1e1900 */
[----:B------:R-:W-:-:S03]  /*233d0*/  IMAD.WIDE R28, R9, 0x4, R28 ;  /* 0x00000004091c7825 */ /* 0x000fc600078e021c */
[----:B---3--:R2:W-:Y:S04]  /*233e0*/  STG.E desc[UR8][R16.64+-0x10], R23 ;  /* 0xfffff01710007986 */ /* 0x0085e8000c101908 */
[----:B------:R2:W5:Y:S01]  /*233f0*/  LDG.E R30, desc[UR8][R28.64] ;  /* 0x000000081c1e7981 */ /* 0x000562000c1e1900 */
[----:B------:R-:W-:-:S07]  /*23400*/  VIADD R24, R24, 0xfffffffc ;  /* 0xfffffffc18187836 */ /* 0x000fce0000000000 */
.L_x_13432:
        /* <DEDUP_REMOVED lines=10> */
[----:B-1----:R-:W1:Y:S08]  /*234b0*/  LDC.64 R32, c[0x0][0x3f8] ;  /* 0x0000fe00ff207b82 */ /* 0x002e700000000a00 */
[----:B--2---:R-:W2:Y:S01]  /*234c0*/  LDC.64 R22, c[0x0][0x418] ;  /* 0x00010600ff167b82 */ /* 0x004ea20000000a00 */
[----:B0-----:R-:W-:Y:S01]  /*234d0*/  IMAD R15, R10, R9, R50 ;  /* 0x000000090a0f7224 */ /* 0x001fe200078e0232 */
[----:B------:R-:W-:-:S06]  /*234e0*/  IADD3 R16, P1, PT, R5, R24, RZ ;  /* 0x0000001805107210 */ /* 0x000fcc0007f3e0ff */
[----:B------:R-:W0:Y:S01]  /*234f0*/  LDC.64 R28, c[0x0][0x400] ;  /* 0x00010000ff1c7b82 */ /* 0x000e220000000a00 */
[----:B------:R-:W-:-:S04]  /*23500*/  IMAD R31, R15, R0, R30 ;  /* 0x000000000f1f7224 */ /* 0x000fc800078e021e */
[----:B-1----:R-:W-:-:S05]  /*23510*/  IMAD.WIDE R20, R31, 0x4, R32 ;  /* 0x000000041f147825 */ /* 0x002fca00078e0220 */
[----:B------:R-:W4:Y:S01]  /*23520*/  LDG.E R15, desc[UR8][R20.64] ;  /* 0x00000008140f7981 */ /* 0x000f22000c1e1900 */
[----:B------:R-:W-:Y:S01]  /*23530*/  SHF.R.S32.HI R17, RZ, 0x1f, R5 ;  /* 0x0000001fff117819 */ /* 0x000fe20000011405 */
[----:B------:R-:W-:-:S03]  /*23540*/  IMAD.SHL.U32 R35, R16, 0x4, RZ ;  /* 0x0000000410237824 */ /* 0x000fc600078e00ff */
[----:B------:R-:W-:Y:S02]  /*23550*/  LEA.HI.X.SX32 R17, R24, R17, 0x1, P1 ;  /* 0x0000001118117211 */ /* 0x000fe400008f0eff */
[----:B---3--:R-:W-:Y:S02]  /*23560*/  IADD3 R18, P1, PT, R35, UR4, RZ ;  /* 0x0000000423127c10 */ /* 0x008fe4000ff3e0ff */
[----:B------:R-:W-:Y:S01]  /*23570*/  SHF.L.U64.HI R30, R16, 0x2, R17 ;  /* 0x00000002101e7819 */ /* 0x000fe20000010211 */
[----:B--2---:R-:W-:-:S03]  /*23580*/  IMAD.WIDE R16, R31, 0x4, R22 ;  /* 0x000000041f107825 */ /* 0x004fc600078e0216 */
        /* <DEDUP_REMOVED lines=13> */
[----:B-1----:R-:W2:Y:S01]  /*23660*/  LDG.E R15, desc[UR8][R20.64] ;  /* 0x00000008140f7981 */ /* 0x002ea2000c1e1900 */
[----:B------:R-:W-:-:S03]  /*23670*/  IMAD.WIDE R22, R9, 0x4, R22 ;  /* 0x0000000409167825 */ /* 0x000fc600078e0216 */
[----:B--2---:R0:W-:Y:S04]  /*23680*/  STG.E desc[UR8][R18.64+-0x8], R15 ;  /* 0xfffff80f12007986 */ /* 0x0041e8000c101908 */
[----:B------:R-:W2:Y:S01]  /*23690*/  LDG.E R23, desc[UR8][R22.64] ;  /* 0x0000000816177981 */ /* 0x000ea2000c1e1900 */
[----:B------:R-:W-:-:S03]  /*236a0*/  IMAD.WIDE R28, R9, 0x4, R28 ;  /* 0x00000004091c7825 */ /* 0x000fc600078e021c */
[----:B--2---:R0:W-:Y:S04]  /*236b0*/  STG.E desc[UR8][R16.64+-0x8], R23 ;  /* 0xfffff81710007986 */ /* 0x0041e8000c101908 */
[----:B------:R0:W5:Y:S01]  /*236c0*/  LDG.E R30, desc[UR8][R28.64] ;  /* 0x000000081c1e7981 */ /* 0x000162000c1e1900 */
[----:B------:R-:W-:-:S07]  /*236d0*/  VIADD R24, R24, 0xfffffffe ;  /* 0xfffffffe18187836 */ /* 0x000fce0000000000 */
.L_x_13433:
[----:B------:R-:W-:Y:S05]  /*236e0*/  @P2 BRA `(.L_x_13424) ;  /* 0x00000000005c2947 */ /* 0x000fea0003800000 */
[----:B------:R-:W3:Y:S01]  /*236f0*/  LDCU UR4, c[0x0][0x428] ;  /* 0x00008500ff0477ac */ /* 0x000ee20008000800 */
[----:B0-2---:R-:W0:Y:S01]  /*23700*/  LDC.64 R16, c[0x0][0x3f8] ;  /* 0x0000fe00ff107b82 */ /* 0x005e220000000a00 */
[----:B------:R-:W-:Y:S01]  /*23710*/  VIADD R9, R24, 0xffffffff ;  /* 0xffffffff18097836 */ /* 0x000fe20000000000 */
[----:B-----5:R-:W-:-:S03]  /*23720*/  IADD3 R30, PT, PT, R11, R30, RZ ;  /* 0x0000001e0b1e7210 */ /* 0x020fc60007ffe0ff */
[----:B---3--:R-:W-:Y:S01]  /*23730*/  IMAD R9, R9, UR4, R50 ;  /* 0x0000000409097c24 */ /* 0x008fe2000f8e0232 */
[----:B------:R-:W2:Y:S03]  /*23740*/  LDCU.64 UR4, c[0x0][0x3b8] ;  /* 0x00007700ff0477ac */ /* 0x000ea60008000a00 */
[----:B------:R-:W-:-:S04]  /*23750*/  IMAD R9, R9, R0, R30 ;  /* 0x0000000009097224 */ /* 0x000fc800078e021e */
[----:B0-----:R-:W-:Y:S02]  /*23760*/  IMAD.WIDE R20, R9, 0x4, R16 ;  /* 0x0000000409147825 */ /* 0x001fe400078e0210 */
[----:B------:R-:W0:Y:S04]  /*23770*/  LDC.64 R16, c[0x0][0x418] ;  /* 0x00010600ff107b82 */ /* 0x000e280000000a00 */
[----:B------:R-:W3:Y:S01]  /*23780*/  LDG.E R21, desc[UR8][R20.64] ;  /* 0x0000000814157981 */ /* 0x000ee2000c1e1900 */
[----:B------:R-:W-:Y:S02]  /*23790*/  IADD3 R10, P1, PT, R5, R24, RZ ;  /* 0x00000018050a7210 */ /* 0x000fe40007f3e0ff */
[----:B------:R-:W-:-:S03]  /*237a0*/  SHF.R.S32.HI R15, RZ, 0x1f, R5 ;  /* 0x0000001fff0f7819 */ /* 0x000fc60000011405 */
[----:B------:R-:W-:Y:S01]  /*237b0*/  IMAD.SHL.U32 R5, R10, 0x4, RZ ;  /* 0x000000040a057824 */ /* 0x000fe200078e00ff */
[----:B------:R-:W-:-:S04]  /*237c0*/  LEA.HI.X.SX32 R15, R24, R15, 0x1, P1 ;  /* 0x0000000f180f7211 */ /* 0x000fc800008f0eff */
[----:B------:R-:W-:Y:S02]  /*237d0*/  SHF.L.U64.HI R10, R10, 0x2, R15 ;  /* 0x000000020a0a7819 */ /* 0x000fe4000001020f */
[----:B--2---:R-:W-:-:S04]  /*237e0*/  IADD3 R18, P1, PT, R5, UR4, RZ ;  /* 0x0000000405127c10 */ /* 0x004fc8000ff3e0ff */
[----:B------:R-:W-:Y:S01]  /*237f0*/  IADD3.X R19, PT, PT, R10, UR5, RZ, P1, !PT ;  /* 0x000000050a137c10 */ /* 0x000fe20008ffe4ff */
[----:B0-----:R-:W-:-:S04]  /*23800*/  IMAD.WIDE R16, R9, 0x4, R16 ;  /* 0x0000000409107825 */ /* 0x001fc800078e0210 */
[----:B---3--:R3:W-:Y:S04]  /*23810*/  STG.E desc[UR8][R18.64+-0x4], R21 ;  /* 0xfffffc1512007986 */ /* 0x0087e8000c101908 */
[----:B------:R-:W2:Y:S01]  /*23820*/  LDG.E R17, desc[UR8][R16.64] ;  /* 0x0000000810117981 */ /* 0x000ea2000c1e1900 */
[----:B------:R-:W-:-:S05]  /*23830*/  IADD3 R26, P1, PT, R5, R26, RZ ;  /* 0x0000001a051a7210 */ /* 0x000fca0007f3e0ff */
[----:B------:R-:W-:-:S05]  /*23840*/  IMAD.X R27, R10, 0x1, R27, P1 ;  /* 0x000000010a1b7824 */ /* 0x000fca00008e061b */
[----:B--2---:R3:W-:Y:S03]  /*23850*/  STG.E desc[UR8][R26.64+-0x4], R17 ;  /* 0xfffffc111a007986 */ /* 0x0047e6000c101908 */
.L_x_13424:
[----:B01234-:R-:W0:Y:S01]  /*23860*/  LDC.64 R16, c[0x0][0x3c0] ;  /* 0x0000f000ff107b82 */ /* 0x01fe220000000a00 */
[----:B------:R-:W-:Y:S01]  /*23870*/  IMAD.IADD R9, R12, 0x1, R4 ;  /* 0x000000010c097824 */ /* 0x000fe200078e0204 */
[----:B------:R-:W2:Y:S06]  /*23880*/  LDG.E.U16.CONSTANT R42, desc[UR8][R42.64] ;  /* 0x000000082a2a7981 */ /* 0x000eac000c1e9500 */
[----:B------:R-:W1:Y:S01]  /*23890*/  LDC.64 R18, c[0x0][0x3d0] ;  /* 0x0000f400ff127b82 */ /* 0x000e620000000a00 */
[----:B0-----:R-:W-:-:S05]  /*238a0*/  IMAD.WIDE R4, R9, 0x4, R16 ;  /* 0x0000000409047825 */ /* 0x001fca00078e0210 */
[----:B------:R0:W-:Y:S01]  /*238b0*/  STG.E desc[UR8][R4.64], R41 ;  /* 0x0000002904007986 */ /* 0x0001e2000c101908 */
[----:B-1----:R-:W-:Y:S02]  /*238c0*/  IMAD.WIDE R16, R9, 0x4, R18 ;  /* 0x0000000409107825 */ /* 0x002fe400078e0212 */
[----:B------:R-:W1:Y:S03]  /*238d0*/  LDC.64 R18, c[0x0][0x3c8] ;  /* 0x0000f200ff127b82 */ /* 0x000e660000000a00 */
[----:B------:R0:W-:Y:S04]  /*238e0*/  STG.E desc[UR8][R16.64], R40 ;  /* 0x0000002810007986 */ /* 0x0001e8000c101908 */
[----:B------:R-:W3:Y:S02]  /*238f0*/  LDG.E R15, desc[UR8][R2.64] ;  /* 0x00000008020f7981 */ /* 0x000ee4000c1e1900 */
[----:B---3--:R-:W-:-:S05]  /*23900*/  FMNMX.FTZ R15, R40, R15, PT ;  /* 0x0000000f280f7209 */ /* 0x008fca0003810000 */
[----:B------:R0:W-:Y:S04]  /*23910*/  STG.E desc[UR8][R2.64], R15 ;  /* 0x0000000f02007986 */ /* 0x0001e8000c101908 */
[----:B------:R-:W3:Y:S01]  /*23920*/  LDG.E R10, desc[UR8][R44.64] ;  /* 0x000000082c0a7981 */ /* 0x000ee2000c1e1900 */
[----:B-1----:R-:W-:-:S04]  /*23930*/  IMAD.WIDE R18, R9, 0x4, R18 ;  /* 0x0000000409127825 */ /* 0x002fc800078e0212 */
[----:B--2---:R-:W-:Y:S02]  /*23940*/  HADD2.F32 R21, -RZ, R42.H0_H0 ;  /* 0x2000002aff157230 */ /* 0x004fe40000004100 */
[----:B---3--:R-:W-:-:S05]  /*23950*/  VIADD R9, R10, 0x1 ;  /* 0x000000010a097836 */ /* 0x008fca0000000000 */
[----:B------:R0:W-:Y:S04]  /*23960*/  STG.E desc[UR8][R44.64], R9 ;  /* 0x000000092c007986 */ /* 0x0001e8000c101908 */
[----:B------:R0:W-:Y:S01]  /*23970*/  STG.E desc[UR8][R18.64], R21 ;  /* 0x0000001512007986 */ /* 0x0001e2000c101908 */
[----:B------:R-:W-:Y:S05]  /*23980*/  BRA `(.L_x_13412) ;  /* 0x0000000400647947 */ /* 0x000fea0003800000 */
.L_x_13411:
        /* <DEDUP_REMOVED lines=8> */
[----:B------:R-:W1:Y:S04]  /*23a10*/  LDC.64 R16, c[0x0][0x390] ;  /* 0x0000e400ff107b82 */ /* 0x000e680000000a00 */
        /* <DEDUP_REMOVED lines=20> */
[----:B------:R-:W-:-:S04]  /*23b60*/  UIADD3 UR4, UPT, UPT, UR18, 0x4, URZ ;  /* 0x0000000412047890 */ /* 0x000fc8000fffe0ff */
[----:B------:R-:W-:Y:S01]  /*23b70*/  ULEA UR4, UR17, UR4, 0x18 ;  /* 0x0000000411047291 */ /* 0x000fe2000f8ec0ff */
[----:B-1----:R-:W-:Y:S02]  /*23b80*/  IABS R20, R15 ;  /* 0x0000000f00147213 */ /* 0x002fe40000000000 */
[----:B------:R-:W-:Y:S02]  /*23b90*/  IABS R21, R0 ;  /* 0x0000000000157213 */ /* 0x000fe40000000000 */
        /* <DEDUP_REMOVED lines=53> */
.L_x_13434:
[----:B0----5:R-:W-:Y:S01]  /*23ef0*/  HADD2.F32 R9, -RZ, R10.H0_H0 ;  /* 0x2000000aff097230 */ /* 0x021fe20000004100 */
[----:B------:R1:W-:Y:S04]  /*23f00*/  STS [UR19], R19 ;  /* 0x00000013ff007988 */ /* 0x0003e80008000813 */
[----:B------:R1:W-:Y:S02]  /*23f10*/  STG.E desc[UR8][R4.64], R9 ;  /* 0x0000000904007986 */ /* 0x0003e4000c101908 */
.L_x_13412:
[----:B------:R-:W-:Y:S05]  /*23f20*/  WARPSYNC.ALL ;  /* 0x0000000000007948 */ /* 0x000fea0003800000 */
[----:B------:R-:W2:Y:S08]  /*23f30*/  S2UR UR22, SR_CgaCtaId ;  /* 0x00000000001679c3 */ /* 0x000eb00000008800 */
[----:B------:R-:W-:Y:S06]  /*23f40*/  BAR.SYNC.DEFER_BLOCKING 0x0 ;  /* 0x0000000000007b1d */ /* 0x000fec0000010000 */
[----:B------:R-:W-:-:S02]  /*23f50*/  UMOV UR21, 0x400 ;  /* 0x0000040000157882 */ /* 0x000fc40000000000 */
[----:B--2---:R-:W-:-:S09]  /*23f60*/  ULEA UR20, UR22, UR21, 0x18 ;  /* 0x0000001516147291 */ /* 0x004fd2000f8ec0ff */
[----:B01----:R-:W0:Y:S02]  /*23f70*/  LDS R4, [UR20] ;  /* 0x00000014ff047984 */ /* 0x003e240008000800 */
[----:B0-----:R-:W-:-:S13]  /*23f80*/  ISETP.GE.AND P1, PT, R4, R0, PT ;  /* 0x000000000400720c */ /* 0x001fda0003f26270 */
[----:B------:R-:W-:Y:S05]  /*23f90*/  @P1 BRA `(.L_x_13313) ;  /* 0x000000ac00781947 */ /* 0x000fea0003800000 */
[----:B----4-:R-:W0:Y:S01]  /*23fa0*/  LDC.64 R22, c[0x0][0x3e8] ;  /* 0x0000fa00ff167b82 */ /* 0x010e220000000a00 */
        /* <DEDUP_REMOVED lines=60> */
.L_x_13441:
        /* <DEDUP_REMOVED lines=15> */
.L_x_13440:
[----:B------:R-:W-:Y:S05]  /*24460*/  BSYNC.RELIABLE B2 ;  /* 0x0000000000027941 */ /* 0x000fea0003800100 */
.L_x_13439:
        /* <DEDUP_REMOVED lines=16> */
.L_x_13444:
        /* <DEDUP_REMOVED lines=53> */
.L_x_13443:
[----:B------:R-:W-:Y:S05]  /*248c0*/  BSYNC.RECONVERGENT B2 ;  /* 0x0000000000027941 */ /* 0x000fea0003800200 */
.L_x_13442:
        /* <DEDUP_REMOVED lines=34> */
.L_x_13446:
[----:B------:R-:W-:Y:S05]  /*24af0*/  BSYNC.RECONVERGENT B2 ;  /* 0x0000000000027941 */ /* 0x000fea0003800200 */
.L_x_13445:
        /* <DEDUP_REMOVED lines=17> */
[----:B------:R-:W-:Y:S02]  /*24c10*/  ISETP.NE.AND P2, PT, R10, RZ, PT ;  /* 0x000000ff0a00720c */ /* 0x000fe40003f45270 */
[----:B------:R-:W-:Y:S02]  /*24c20*/  @P1 IADD3 R23, PT, PT, R23, 0x4, RZ ;  /* 0x0000000417171810 */ /* 0x000fe40007ffe0ff */
[----:B--2---:R-:W-:-:S05]  /*24c30*/  @P1 FMNMX.FTZ R29, R27, R4, PT ;  /* 0x000000041b1d1209 */ /* 0x004fca0003810000 */
[----:B------:R1:W-:Y:S01]  /*24c40*/  @P1 STG.E desc[UR8][R2.64], R29 ;  /* 0x0000001d02001986 */ /* 0x0003e2000c101908 */
[----:B------:R-:W-:-:S03]  /*24c50*/  IMAD.MOV.U32 R4, RZ, RZ, R15 ;  /* 0x000000ffff047224 */ /* 0x000fc600078e000f */
        /* <DEDUP_REMOVED lines=18> */
.L_x_13438:
[----:B------:R-:W-:Y:S05]  /*24d80*/  BSYNC.RECONVERGENT B1 ;  /* 0x0000000000017941 */ /* 0x000fea0003800200 */
.L_x_13437:
        /* <DEDUP_REMOVED lines=18> */
[----:B------:R-:W-:Y:S02]  /*24eb0*/  UMOV UR4, 0x400 ;  /* 0x0000040000047882 */ /* 0x000fe40000000000 */
[----:B------:R-:W-:-:S05]  /*24ec0*/  UIADD3 UR4, UPT, UPT, UR4, 0x4, URZ ;  /* 0x0000000404047890 */ /* 0x000fca000fffe0ff */
[----:B------:R-:W1:Y:S01]  /*24ed0*/  S2UR UR5, SR_CgaCtaId ;  /* 0x00000000000579c3 */ /* 0x000e620000008800 */
[----:B0-----:R-:W-:-:S04]  /*24ee0*/  IABS R15, R18 ;  /* 0x00000012000f7213 */ /* 0x001fc80000000000 */
[----:B------:R-:W0:Y:S01]  /*24ef0*/  I2F.RP R19, R15 ;  /* 0x0000000f00137306 */ /* 0x000e220000209400 */
[----:B-1----:R-:W-:-:S07]  /*24f00*/  ULEA UR4, UR5, UR4, 0x18 ;  /* 0x0000000405047291 */ /* 0x002fce000f8ec0ff */
[----:B0-----:R-:W0:Y:S02]  /*24f10*/  MUFU.RCP R19, R19 ;  /* 0x0000001300137308 */ /* 0x001e240000001000 */
[----:B0-----:R-:W-:Y:S01]  /*24f20*/  VIADD R16, R19, 0xffffffe ;  /* 0x0ffffffe13107836 */ /* 0x001fe20000000000 */
[----:B------:R-:W-:-:S05]  /*24f30*/  IABS R19, R0 ;  /* 0x0000000000137213 */ /* 0x000fca0000000000 */
[----:B------:R0:W1:Y:S08]  /*24f40*/  F2I.FTZ.U32.TRUNC.NTZ R17, R16 ;  /* 0x0000001000117305 */ /* 0x000070000021f000 */
[----:B------:R-:W3:Y:S01]  /*24f50*/  I2F.RP R22, R19 ;  /* 0x0000001300167306 */ /* 0x000ee20000209400 */
[----:B0-----:R-:W-:Y:S02]  /*24f60*/  IMAD.MOV.U32 R16, RZ, RZ, RZ ;  /* 0x000000ffff107224 */ /* 0x001fe400078e00ff */
[----:B-1----:R-:W-:-:S04]  /*24f70*/  IMAD.MOV R20, RZ, RZ, -R17 ;  /* 0x000000ffff147224 */ /* 0x002fc800078e0a11 */
[----:B------:R-:W-:Y:S01]  /*24f80*/  IMAD R21, R20, R15, RZ ;  /* 0x0000000f14157224 */ /* 0x000fe200078e02ff */
[----:B------:R-:W-:-:S03]  /*24f90*/  IABS R20, R9 ;  /* 0x0000000900147213 */ /* 0x000fc60000000000 */
[----:B------:R-:W-:Y:S01]  /*24fa0*/  IMAD.HI.U32 R21, R17, R21, R16 ;  /* 0x0000001511157227 */ /* 0x000fe200078e0010 */
[----:B---3--:R-:W0:Y:S05]  /*24fb0*/  MUFU.RCP R22, R22 ;  /* 0x0000001600167308 */ /* 0x008e2a0000001000 */
[----:B------:R-:W-:-:S04]  /*24fc0*/  IMAD.HI.U32 R21, R21, R20, RZ ;  /* 0x0000001415157227 */ /* 0x000fc800078e00ff */
[----:B------:R-:W-:-:S04]  /*24fd0*/  IMAD.MOV R16, RZ, RZ, -R21 ;  /* 0x000000ffff107224 */ /* 0x000fc800078e0a15 */
[----:B------:R-:W-:Y:S02]  /*24fe0*/  IMAD R16, R15, R16, R20 ;  /* 0x000000100f107224 */ /* 0x000fe400078e0214 */
[----:B0-----:R-:W-:-:S03]  /*24ff0*/  VIADD R17, R22, 0xffffffe ;  /* 0x0ffffffe16117836 */ /* 0x001fc60000000000 */
[----:B------:R-:W-:-:S03]  /*25000*/  ISETP.GT.U32.AND P4, PT, R15, R16, PT ;  /* 0x000000100f00720c */ /* 0x000fc60003f84070 */
[----:B------:R-:W0:Y:S10]  /*25010*/  F2I.FTZ.U32.TRUNC.NTZ R17, R17 ;  /* 0x0000001100117305 */ /* 0x000e34000021f000 */
[----:B------:R-:W-:-:S02]  /*25020*/  @!P4 IMAD.IADD R16, R16, 0x1, -R15 ;  /* 0x000000011010c824 */ /* 0x000fc400078e0a0f */
[----:B------:R-:W-:Y:S01]  /*25030*/  @!P4 VIADD R21, R21, 0x1 ;  /* 0x000000011515c836 */ /* 0x000fe20000000000 */
[----:B------:R-:W-:Y:S02]  /*25040*/  ISETP.NE.AND P4, PT, R18, RZ, PT ;  /* 0x000000ff1200720c */ /* 0x000fe40003f85270 */
[----:B------:R-:W-:Y:S02]  /*25050*/  ISETP.GE.U32.AND P3, PT, R16, R15, PT ;  /* 0x0000000f1000720c */ /* 0x000fe40003f66070 */
[----:B------:R-:W-:Y:S01]  /*25060*/  LOP3.LUT R15, R9, R18, RZ, 0x3c, !PT ;  /* 0x00000012090f7212 */ /* 0x000fe200078e3cff */
[----:B0-----:R-:W-:-:S03]  /*25070*/  IMAD.MOV R16, RZ, RZ, -R17 ;  /* 0x000000ffff107224 */ /* 0x001fc600078e0a11 */
[----:B------:R-:W-:-:S07]  /*25080*/  ISETP.GE.AND P1, PT, R15, RZ, PT ;  /* 0x000000ff0f00720c */ /* 0x000fce0003f26270 */
[----:B------:R-:W-:-:S04]  /*25090*/  @P3 VIADD R21, R21, 0x1 ;  /* 0x0000000115153836 */ /* 0x000fc80000000000 */
[----:B------:R-:W-:Y:S02]  /*250a0*/  IMAD.MOV.U32 R15, RZ, RZ, R21 ;  /* 0x000000ffff0f7224 */ /* 0x000fe400078e0015 */
[----:B------:R-:W-:Y:S02]  /*250b0*/  IMAD R21, R16, R19, RZ ;  /* 0x0000001310157224 */ /* 0x000fe400078e02ff */
[----:B------:R-:W-:Y:S01]  /*250c0*/  @!P1 IMAD.MOV R15, RZ, RZ, -R15 ;  /* 0x000000ffff0f9224 */ /* 0x000fe200078e0a0f */
[----:B------:R-:W-:Y:S01]  /*250d0*/  @!P4 LOP3.LUT R15, RZ, R18, RZ, 0x33, !PT ;  /* 0x00000012ff0fc212 */ /* 0x000fe200078e33ff */
[----:B------:R-:W-:Y:S01]  /*250e0*/  IMAD.MOV.U32 R16, RZ, RZ, RZ ;  /* 0x000000ffff107224 */ /* 0x000fe200078e00ff */
        /* <DEDUP_REMOVED lines=21> */
.L_x_13447:
[----:B------:R-:W-:Y:S05]  /*25240*/  @!P2 BRA `(.L_x_13448) ;  /* 0x000000200018a947 */ /* 0x000fea0003800000 */
[----:B------:R-:W2:Y:S01]  /*25250*/  LDC R8, c[0x0][0x448] ;  /* 0x00011200ff087b82 */ /* 0x000ea20000000800 */
[----:B------:R-:W-:Y:S02]  /*25260*/  IABS R20, R0 ;  /* 0x0000000000147213 */ /* 0x000fe40000000000 */
[----:B0-----:R-:W-:Y:S02]  /*25270*/  IABS R18, R9 ;  /* 0x0000000900127213 */ /* 0x001fe40000000000 */
[----:B--2---:R-:W-:-:S04]  /*25280*/  IABS R10, R8 ;  /* 0x00000008000a7213 */ /* 0x004fc80000000000 */
[----:B------:R-:W0:Y:S08]  /*25290*/  I2F.RP R15, R10 ;  /* 0x0000000a000f7306 */ /* 0x000e300000209400 */
[----:B0-----:R-:W1:Y:S02]  /*252a0*/  MUFU.RCP R15, R15 ;  /* 0x0000000f000f7308 */ /* 0x001e640000001000 */
[----:B-1----:R-:W-:-:S06]  /*252b0*/  VIADD R16, R15, 0xffffffe ;  /* 0x0ffffffe0f107836 */ /* 0x002fcc0000000000 */
[----:B------:R0:W1:Y:S02]  /*252c0*/  F2I.FTZ.U32.TRUNC.NTZ R17, R16 ;  /* 0x0000001000117305 */ /* 0x000064000021f000 */
[----:B0-----:R-:W-:Y:S02]  /*252d0*/  IMAD.MOV.U32 R16, RZ, RZ, RZ ;  /* 0x000000ffff107224 */ /* 0x001fe400078e00ff */
[----:B-1----:R-:W-:-:S04]  /*252e0*/  IMAD.MOV R19, RZ, RZ, -R17 ;  /* 0x000000ffff137224 */ /* 0x002fc800078e0a11 */
[----:B------:R-:W-:-:S04]  /*252f0*/  IMAD R19, R19, R10, RZ ;  /* 0x0000000a13137224 */ /* 0x000fc800078e02ff */
        /* <DEDUP_REMOVED lines=11> */
[----:B------:R-:W-:Y:S02]  /*253b0*/  ISETP.GE.U32.AND P2, PT, R15, R10, PT ;  /* 0x0000000a0f00720c */ /* 0x000fe40003f46070 */
[----:B------:R-:W-:Y:S01]  /*253c0*/  LOP3.LUT R10, R9, R8, RZ, 0x3c, !PT ;  /* 0x00000008090a7212 */ /* 0x000fe200078e3cff */
[----:B0-----:R-:W-:-:S03]  /*253d0*/  VIADD R16, R20, 0xffffffe ;  /* 0x0ffffffe14107836 */ /* 0x001fc60000000000 */
[----:B------:R-:W-:Y:S01]  /*253e0*/  ISETP.GE.AND P3, PT, R10, RZ, PT ;  /* 0x000000ff0a00720c */ /* 0x000fe20003f66270 */
[----:B------:R-:W0:Y:S06]  /*253f0*/  F2I.FTZ.U32.TRUNC.NTZ R9, R16 ;  /* 0x0000001000097305 */ /* 0x000e2c000021f000 */
[----:B------:R-:W-:-:S04]  /*25400*/  @P2 VIADD R19, R19, 0x1 ;  /* 0x0000000113132836 */ /* 0x000fc80000000000 */
[----:B------:R-:W-:-:S04]  /*25410*/  IMAD.MOV.U32 R10, RZ, RZ, R19 ;  /* 0x000000ffff0a7224 */ /* 0x000fc800078e0013 */
[----:B------:R-:W-:Y:S01]  /*25420*/  @!P3 IMAD.MOV R10, RZ, RZ, -R10 ;  /* 0x000000ffff0ab224 */ /* 0x000fe200078e0a0a */
[----:B------:R-:W-:Y:S01]  /*25430*/  @!P1 LOP3.LUT R10, RZ, R8, RZ, 0x33, !PT ;  /* 0x00000008ff0a9212 */ /* 0x000fe200078e33ff */
[----:B0-----:R-:W-:Y:S01]  /*25440*/  IMAD.MOV R18, RZ, RZ, -R9 ;  /* 0x000000ffff127224 */ /* 0x001fe200078e0a09 */
[----:B------:R-:W-:Y:S01]  /*25450*/  ISETP.NE.AND P3, PT, R0, RZ, PT ;  /* 0x000000ff0000720c */ /* 0x000fe20003f65270 */
[----:B------:R-:W-:Y:S01]  /*25460*/  IMAD.MOV.U32 R8, RZ, RZ, RZ ;  /* 0x000000ffff087224 */ /* 0x000fe200078e00ff */
        /* <DEDUP_REMOVED lines=31> */
[----:B------:R-:W-:Y:S02]  /*25660*/  VIADD R33, R41, 0xfffffffd ;  /* 0xfffffffd29217836 */ /* 0x000fe40000000000 */
[----:B------:R-:W-:Y:S02]  /*25670*/  IMAD.MOV.U32 R16, RZ, RZ, RZ ;  /* 0x000000ffff107224 */ /* 0x000fe400078e00ff */
[----:B------:R-:W-:Y:S02]  /*25680*/  IMAD.U32 R8, RZ, RZ, UR4 ;  /* 0x00000004ff087e24 */ /* 0x000fe4000f8e00ff */
[--C-:B-1----:R-:W-:Y:S02]  /*25690*/  IMAD R20, R23, UR5, R56.reuse ;  /* 0x0000000517147c24 */ /* 0x102fe4000f8e0238 */
[--C-:B------:R-:W-:Y:S01]  /*256a0*/  IMAD R17, R17, UR5, R56.reuse ;  /* 0x0000000511117c24 */ /* 0x100fe2000f8e0238 */
[----:B0-----:R-:W-:Y:S01]  /*256b0*/  IADD3 R9, P1, PT, R18, -0x10, RZ ;  /* 0xfffffff012097810 */ /* 0x001fe20007f3e0ff */
[----:B------:R-:W-:-:S02]  /*256c0*/  IMAD R22, R29, UR5, R56 ;  /* 0x000000051d167c24 */ /* 0x000fc4000f8e0238 */
[--C-:B------:R-:W-:Y:S01]  /*256d0*/  IMAD R23, R31, UR5, R56.reuse ;  /* 0x000000051f177c24 */ /* 0x100fe2000f8e0238 */
[----:B------:R-:W-:Y:S01]  /*256e0*/  IADD3.X R10, PT, PT, R19, -0x1, RZ, P1, !PT ;  /* 0xffffffff130a7810 */ /* 0x000fe20000ffe4ff */
[----:B------:R-:W-:Y:S02]  /*256f0*/  VIADD R19, R41, 0xfffffff8 ;  /* 0xfffffff829137836 */ /* 0x000fe40000000000 */
[--C-:B------:R-:W-:Y:S02]  /*25700*/  IMAD R24, R33, UR5, R56.reuse ;  /* 0x0000000521187c24 */ /* 0x100fe4000f8e0238 */
[--C-:B------:R-:W-:Y:S02]  /*25710*/  IMAD R18, R19, UR5, R56.reuse ;  /* 0x0000000513127c24 */ /* 0x100fe4000f8e0238 */
[--C-:B------:R-:W-:Y:S02]  /*25720*/  IMAD R19, R21, UR5, R56.reuse ;  /* 0x0000000515137c24 */ /* 0x100fe4000f8e0238 */
[----:B------:R-:W-:-:S02]  /*25730*/  IMAD R21, R27, UR5, R56 ;  /* 0x000000051b157c24 */ /* 0x000fc4000f8e0238 */
[----:B------:R-:W-:Y:S02]  /*25740*/  IMAD.MOV R25, RZ, RZ, -R25 ;  /* 0x000000ffff197224 */ /* 0x000fe400078e0a19 */
[----:B------:R-:W-:-:S07]  /*25750*/  IMAD R26, R0, UR5, RZ ;  /* 0x00000005001a7c24 */ /* 0x000fce000f8e02ff */
.L_x_13451:
        /* <DEDUP_REMOVED lines=20> */
[----:B------:R-:W-:-:S05]  /*258a0*/  IMAD R36, R24, R0, R16 ;  /* 0x0000000018247224 */ /* 0x000fca00078e0210 */
[----:B--2---:R-:W-:-:S05]  /*258b0*/  IADD3 R27, PT, PT, R27, R36, RZ ;  /* 0x000000241b1b7210 */ /* 0x004fca0007ffe0ff */
        /* <DEDUP_REMOVED lines=46> */
.L_x_13450:
        /* <DEDUP_REMOVED lines=38> */
[----:B0-----:R-:W-:-:S04]  /*25e00*/  IMAD R29, R23, R0, R10 ;  /* 0x00000000171d7224 */ /* 0x001fc800078e020a */
        /* <DEDUP_REMOVED lines=14> */
.L_x_13452:
        /* <DEDUP_REMOVED lines=13> */
[----:B------:R-:W-:-:S04]  /*25fc0*/  IMAD R15, R15, R0, R30 ;  /* 0x000000000f0f7224 */ /* 0x000fc800078e021e */
[----:B--2---:R-:W-:-:S06]  /*25fd0*/  IMAD.WIDE R24, R15, 0x4, R16 ;  /* 0x000000040f187825 */ /* 0x004fcc00078e0210 */
        /* <DEDUP_REMOVED lines=19> */
.L_x_13453:
        /* <DEDUP_REMOVED lines=17> */
.L_x_13449:
        /* <DEDUP_REMOVED lines=9> */
[C---:B------:R-:W-:Y:S01]  /*262b0*/  VIADD R21, R41.reuse, 0xfffffffa ;  /* 0xfffffffa29157836 */ /* 0x040fe20000000000 */
[----:B------:R-:W-:Y:S01]  /*262c0*/  SHF.R.S32.HI R10, RZ, 0x1f, R5 ;  /* 0x0000001fff0a7819 */ /* 0x000fe20000011405 */
        /* <DEDUP_REMOVED lines=17> */
.L_x_13455:
[----:B-1----:R-:W0:Y:S01]  /*263e0*/  LDC.64 R32, c[0x0][0x3f8] ;  /* 0x0000fe00ff207b82 */ /* 0x002e220000000a00 */
[----:B-----5:R-:W-:-:S04]  /*263f0*/  IMAD R30, R16, R0, R30 ;  /* 0x00000000101e7224 */ /* 0x020fc800078e021e */
[----:B------:R-:W-:-:S03]  /*26400*/  IMAD.IADD R39, R30, 0x1, R9 ;  /* 0x000000011e277824 */ /* 0x000fc600078e0209 */
[----:B------:R-:W1:Y:S08]  /*26410*/  LDC.64 R34, c[0x0][0x3b8] ;  /* 0x0000ee00ff227b82 */ /* 0x000e700000000a00 */
[----:B------:R-:W2:Y:S01]  /*26420*/  LDC.64 R36, c[0x0][0x418] ;  /* 0x00010600ff247b82 */ /* 0x000ea20000000a00 */
[----:B0-----:R-:W-:-:S05]  /*26430*/  IMAD.WIDE R28, R39, 0x4, R32 ;  /* 0x00000004271c7825 */ /* 0x001fca00078e0220 */
[----:B------:R2:W3:Y:S01]  /*26440*/  LDG.E R47, desc[UR8][R28.64] ;  /* 0x000000081c2f7981 */ /* 0x0004e2000c1e1900 */
[----:B------:R-:W-:-:S04]  /*26450*/  IADD3 R38, P1, PT, R5, R24, RZ ;  /* 0x0000001805267210 */ /* 0x000fc80007f3e0ff */
[----:B------:R-:W-:Y:S01]  /*26460*/  LEA.HI.X.SX32 R31, R24, R10, 0x1, P1 ;  /* 0x0000000a181f7211 */ /* 0x000fe200008f0eff */
[----:B------:R-:W-:-:S03]  /*26470*/  IMAD.SHL.U32 R25, R38, 0x4, RZ ;  /* 0x0000000426197824 */ /* 0x000fc600078e00ff */
[----:B------:R-:W-:Y:S02]  /*26480*/  SHF.L.U64.HI R38, R38, 0x2, R31 ;  /* 0x0000000226267819 */ /* 0x000fe4000001021f */
[----:B-1----:R-:W-:Y:S01]  /*26490*/  IADD3 R34, P1, P2, R25, -0x10, R34 ;  /* 0xfffffff019227810 */ /* 0x002fe20007a3e022 */
[----:B--2---:R-:W-:Y:S01]  /*264a0*/  IMAD.WIDE R28, R39, 0x4, R36 ;  /* 0x00000004271c7825 */ /* 0x004fe200078e0224 */
[----:B------:R-:W0:Y:S02]  /*264b0*/  LDC.64 R30, c[0x0][0x400] ;  /* 0x00010000ff1e7b82 */ /* 0x000e240000000a00 */
        /* <DEDUP_REMOVED lines=84> */
.L_x_13454:
        /* <DEDUP_REMOVED lines=16> */
[----:B-1----:R-:W-:-:S05]  /*26b00*/  IMAD.WIDE R8, R23, 0x4, R28 ;  /* 0x0000000417087825 */ /* 0x002fca00078e021c */
[----:B------:R-:W4:Y:S01]  /*26b10*/  LDG.E R25, desc[UR8][R8.64] ;  /* 0x0000000808197981 */ /* 0x000f22000c1e1900 */
[----:B------:R-:W-:Y:S02]  /*26b20*/  IADD3 R22, P1, PT, R5, R24, RZ ;  /* 0x0000001805167210 */ /* 0x000fe40007f3e0ff */
[----:B------:R-:W-:Y:S01]  /*26b30*/  SHF.R.S32.HI R17, RZ, 0x1f, R5 ;  /* 0x0000001fff117819 */ /* 0x000fe20000011405 */
[----:B---3--:R-:W-:-:S03]  /*26b40*/  IMAD.WIDE R30, R23, 0x4, R20 ;  /* 0x00000004171e7825 */ /* 0x008fc600078e0214 */
[----:B------:R-:W-:Y:S01]  /*26b50*/  LEA.HI.X.SX32 R17, R24, R17, 0x1, P1 ;  /* 0x0000001118117211 */ /* 0x000fe200008f0eff */
[----:B------:R-:W-:-:S03]  /*26b60*/  IMAD.SHL.U32 R33, R22, 0x4, RZ ;  /* 0x0000000416217824 */ /* 0x000fc600078e00ff */
[----:B------:R-:W-:Y:S02]  /*26b70*/  SHF.L.U64.HI R22, R22, 0x2, R17 ;  /* 0x0000000216167819 */ /* 0x000fe40000010211 */
[----:B--2---:R-:W-:Y:S01]  /*26b80*/  IADD3 R18, P1, PT, R33, UR24, RZ ;  /* 0x0000001821127c10 */ /* 0x004fe2000ff3e0ff */
[----:B------:R-:W0:Y:S03]  /*26b90*/  LDC.64 R16, c[0x0][0x400] ;  /* 0x00010000ff107b82 */ /* 0x000e260000000a00 */
[----:B------:R-:W-:-:S05]  /*26ba0*/  IADD3.X R19, PT, PT, R22, UR25, RZ, P1, !PT ;  /* 0x0000001916137c10 */ /* 0x000fca0008ffe4ff */
[----:B----4-:R1:W-:Y:S04]  /*26bb0*/  STG.E desc[UR8][R18.64+-0x4], R25 ;  /* 0xfffffc1912007986 */ /* 0x0103e8000c101908 */
[----:B------:R-:W2:Y:S01]  /*26bc0*/  LDG.E R31, desc[UR8][R30.64] ;  /* 0x000000081e1f7981 */ /* 0x000ea2000c1e1900 */
[----:B------:R-:W-:-:S05]  /*26bd0*/  IADD3 R8, P1, PT, R33, R26, RZ ;  /* 0x0000001a21087210 */ /* 0x000fca0007f3e0ff */
        /* <DEDUP_REMOVED lines=16> */
[----:B0-----:R-:W-:-:S04]  /*26ce0*/  IMAD.IADD R31, R10, 0x1, -R15 ;  /* 0x000000010a1f7824 */ /* 0x001fc800078e0a0f */
[----:B------:R-:W-:Y:S02]  /*26cf0*/  IMAD.IADD R33, R50, 0x1, R31 ;  /* 0x0000000132217824 */ /* 0x000fe400078e021f */
        /* <DEDUP_REMOVED lines=10> */
[----:B------:R-:W-:Y:S02]  /*26da0*/  IADD3 R15, PT, PT, R50, -R15, R31 ;  /* 0x8000000f320f7210 */ /* 0x000fe40007ffe01f */
[----:B---3--:R-:W-:-:S05]  /*26db0*/  IADD3 R10, PT, PT, R11, R10, RZ ;  /* 0x0000000a0b0a7210 */ /* 0x008fca0007ffe0ff */
        /* <DEDUP_REMOVED lines=10> */
.L_x_13456:
[----:B------:R-:W-:Y:S05]  /*26e60*/  BRA.U !UP1, `(.L_x_13448) ;  /* 0x0000000509107547 */ /* 0x000fea000b800000 */
[----:B------:R-:W-:Y:S01]  /*26e70*/  UIADD3 UR4, UPT, UPT, UR4, -0x1, URZ ;  /* 0xffffffff04047890 */ /* 0x000fe2000fffe0ff */
[----:B--2---:R-:W-:-:S03]  /*26e80*/  LOP3.LUT R8, R41, 0x1, RZ, 0xc0, !PT ;  /* 0x0000000129087812 */ /* 0x004fc600078ec0ff */
[----:B------:R-:W-:Y:S01]  /*26e90*/  UISETP.NE.AND UP0, UPT, UR4, URZ, UPT ;  /* 0x000000ff0400728c */ /* 0x000fe2000bf05270 */
[----:B------:R-:W-:-:S08]  /*26ea0*/  ISETP.NE.U32.AND P2, PT, R8, 0x1, PT ;  /* 0x000000010800780c */ /* 0x000fd00003f45070 */
[----:B------:R-:W-:Y:S05]  /*26eb0*/  BRA.U !UP0, `(.L_x_13457) ;  /* 0x00000001089c7547 */ /* 0x000fea000b800000 */
        /* <DEDUP_REMOVED lines=10> */
[----:B------:R-:W-:Y:S02]  /*26f60*/  IADD3 R16, P1, PT, R5, R24, RZ ;  /* 0x0000001805107210 */ /* 0x000fe40007f3e0ff */
[----:B------:R-:W-:-:S03]  /*26f70*/  SHF.R.S32.HI R17, RZ, 0x1f, R5 ;  /* 0x0000001fff117819 */ /* 0x000fc60000011405 */
[----:B------:R-:W-:Y:S01]  /*26f80*/  IMAD.SHL.U32 R21, R16, 0x4, RZ ;  /* 0x0000000410157824 */ /* 0x000fe200078e00ff */
[----:B------:R-:W-:Y:S01]  /*26f90*/  LEA.HI.X.SX32 R17, R24, R17, 0x1, P1 ;  /* 0x0000001118117211 */ /* 0x000fe200008f0eff */
[----:B-1----:R-:W1:Y:S03]  /*26fa0*/  LDC.64 R18, c[0x0][0x400] ;  /* 0x00010000ff127b82 */ /* 0x002e660000000a00 */
[----:B------:R-:W-:Y:S02]  /*26fb0*/  SHF.L.U64.HI R22, R16, 0x2, R17 ;  /* 0x0000000210167819 */ /* 0x000fe40000010211 */
[----:B--2---:R-:W-:-:S04]  /*26fc0*/  IADD3 R16, P1, PT, R21, UR4, RZ ;  /* 0x0000000415107c10 */ /* 0x004fc8000ff3e0ff */
[----:B------:R-:W-:Y:S01]  /*26fd0*/  IADD3.X R17, PT, PT, R22, UR5, RZ, P1, !PT ;  /* 0x0000000516117c10 */ /* 0x000fe20008ffe4ff */
[----:B0-----:R-:W-:-:S04]  /*26fe0*/  IMAD.WIDE R30, R23, 0x4, R8 ;  /* 0x00000004171e7825 */ /* 0x001fc800078e0208 */
[----:B---3--:R0:W-:Y:S04]  /*26ff0*/  STG.E desc[UR8][R16.64+-0x4], R15 ;  /* 0xfffffc0f10007986 */ /* 0x0081e8000c101908 */
[----:B------:R-:W2:Y:S01]  /*27000*/  LDG.E R31, desc[UR8][R30.64] ;  /* 0x000000081e1f7981 */ /* 0x000ea2000c1e1900 */
[----:B------:R-:W-:-:S05]  /*27010*/  IADD3 R20, P1, PT, R21, R26, RZ ;  /* 0x0000001a15147210 */ /* 0x000fca0007f3e0ff */
[----:B------:R-:W-:Y:S02]  /*27020*/  IMAD.X R21, R22, 0x1, R27, P1 ;  /* 0x0000000116157824 */ /* 0x000fe400008e061b */
[----:B-1----:R-:W-:-:S03]  /*27030*/  IMAD.WIDE R22, R23, 0x4, R18 ;  /* 0x0000000417167825 */ /* 0x002fc600078e0212 */
        /* <DEDUP_REMOVED lines=14> */
[----:B------:R-:W-:-:S07]  /*27120*/  VIADD R24, R24, 0xfffffffe ;  /* 0xfffffffe18187836 */ /* 0x000fce0000000000 */
.L_x_13457:
[----:B------:R-:W-:Y:S05]  /*27130*/  @P2 BRA `(.L_x_13448) ;  /* 0x00000000005c2947 */ /* 0x000fea0003800000 */
[----:B------:R-:W2:Y:S01]  /*27140*/  LDCU UR4, c[0x0][0x428] ;  /* 0x00008500ff0477ac */ /* 0x000ea20008000800 */
[----:B0-----:R-:W0:Y:S01]  /*27150*/  LDC.64 R8, c[0x0][0x3f8] ;  /* 0x0000fe00ff087b82 */ /* 0x001e220000000a00 */
[----:B------:R-:W-:Y:S02]  /*27160*/  VIADD R15, R24, 0xffffffff ;  /* 0xffffffff180f7836 */ /* 0x000fe40000000000 */
[----:B-----5:R-:W-:Y:S02]  /*27170*/  IMAD.IADD R30, R11, 0x1, R30 ;  /* 0x000000010b1e7824 */ /* 0x020fe400078e021e */
[----:B--2---:R-:W-:Y:S01]  /*27180*/  IMAD R15, R15, UR4, R50 ;  /* 0x000000040f0f7c24 */ /* 0x004fe2000f8e0232 */
        /* <DEDUP_REMOVED lines=18> */
.L_x_13448:
[----:B0-234-:R-:W0:Y:S01]  /*272b0*/  LDC.64 R8, c[0x0][0x3c0] ;  /* 0x0000f000ff087b82 */ /* 0x01de220000000a00 */
[----:B------:R-:W-:Y:S01]  /*272c0*/  IMAD.IADD R15, R12, 0x1, R4 ;  /* 0x000000010c0f7824 */ /* 0x000fe200078e0204 */
[----:B------:R-:W2:Y:S06]  /*272d0*/  LDG.E.U16.CONSTANT R42, desc[UR8][R42.64] ;  /* 0x000000082a2a7981 */ /* 0x000eac000c1e9500 */
[----:B-1----:R-:W1:Y:S01]  /*272e0*/  LDC.64 R16, c[0x0][0x3d0] ;  /* 0x0000f400ff107b82 */ /* 0x002e620000000a00 */
[----:B0-----:R-:W-:-:S05]  /*272f0*/  IMAD.WIDE R4, R15, 0x4, R8 ;  /* 0x000000040f047825 */ /* 0x001fca00078e0208 */
[----:B------:R3:W-:Y:S01]  /*27300*/  STG.E desc[UR8][R4.64], R41 ;  /* 0x0000002904007986 */ /* 0x0007e2000c101908 */
[----:B-1----:R-:W-:-:S05]  /*27310*/  IMAD.WIDE R8, R15, 0x4, R16 ;  /* 0x000000040f087825 */ /* 0x002fca00078e0210 */
[----:B------:R3:W-:Y:S04]  /*27320*/  STG.E desc[UR8][R8.64], R40 ;  /* 0x0000002808007986 */ /* 0x0007e8000c101908 */
[----:B------:R-:W4:Y:S02]  /*27330*/  LDG.E R17, desc[UR8][R2.64] ;  /* 0x0000000802117981 */ /* 0x000f24000c1e1900 */
[----:B----4-:R-:W-:Y:S02]  /*27340*/  FMNMX.FTZ R19, R40, R17, PT ;  /* 0x0000001128137209 */ /* 0x010fe40003810000 */
[----:B------:R-:W0:Y:S03]  /*27350*/  LDC.64 R16, c[0x0][0x3c8] ;  /* 0x0000f200ff107b82 */ /* 0x000e260000000a00 */
[----:B------:R3:W-:Y:S04]  /*27360*/  STG.E desc[UR8][R2.64], R19 ;  /* 0x0000001302007986 */ /* 0x0007e8000c101908 */
[----:B------:R-:W4:Y:S01]  /*27370*/  LDG.E R10, desc[UR8][R44.64] ;  /* 0x000000082c0a7981 */ /* 0x000f22000c1e1900 */
[----:B--2---:R-:W-:-:S02]  /*27380*/  HADD2.F32 R21, -RZ, R42.H0_H0 ;  /* 0x2000002aff157230 */ /* 0x004fc40000004100 */
[----:B0-----:R-:W-:-:S04]  /*27390*/  IMAD.WIDE R16, R15, 0x4, R16 ;  /* 0x000000040f107825 */ /* 0x001fc800078e0210 */
[----:B----4-:R-:W-:-:S05]  /*273a0*/  VIADD R15, R10, 0x1 ;  /* 0x000000010a0f7836 */ /* 0x010fca0000000000 */
[----:B------:R3:W-:Y:S04]  /*273b0*/  STG.E desc[UR8][R44.64], R15 ;  /* 0x0000000f2c007986 */ /* 0x0007e8000c101908 */
[----:B------:R3:W-:Y:S01]  /*273c0*/  STG.E desc[UR8][R16.64], R21 ;  /* 0x0000001510007986 */ /* 0x0007e2000c101908 */
[----:B------:R-:W-:Y:S05]  /*273d0*/  BRA `(.L_x_13436) ;  /* 0x0000000400587947 */ /* 0x000fea0003800000 */
.L_x_13435:
        /* <DEDUP_REMOVED lines=13> */
[----:B------:R-:W2:Y:S02]  /*274b0*/  LDCU.64 UR4, c[0x0][0x398] ;  /* 0x00007300ff0477ac */ /* 0x000ea40008000a00 */
[----:B------:R-:W-:-:S04]  /*274c0*/  LEA R18, P2, R4, R18, 0x2 ;  /* 0x0000001204127211 */ /* 0x000fc800078410ff */
[----:B------:R-:W-:Y:S02]  /*274d0*/  LEA.HI.X R19, R4, R19, R5, 0x2, P2 ;  /* 0x0000001304137211 */ /* 0x000fe400010f1405 */
[----:B------:R-:W-:-:S03]  /*274e0*/  SHF.R.S32.HI R22, RZ, 0x1f, R11 ;  /* 0x0000001fff167819 */ /* 0x000fc6000001140b */
[----:B------:R-:W-:Y:S01]  /*274f0*/  @!P1 IMAD.WIDE R20, R8, 0x2, R48 ;  /* 0x0000000208149825 */ /* 0x000fe200078e0230 */
[----:B------:R-:W-:-:S04]  /*27500*/  IADD3 R15, P3, PT, R11, R4, RZ ;  /* 0x000000040b0f7210 */ /* 0x000fc80007f7e0ff */
[----:B------:R0:W5:Y:S01]  /*27510*/  @!P1 LDG.E.U16.CONSTANT R9, desc[UR8][R20.64] ;  /* 0x0000000814099981 */ /* 0x000162000c1e9500 */
[----:B------:R-:W-:Y:S01]  /*27520*/  IMAD.X R22, R22, 0x1, R5, P3 ;  /* 0x0000000116167824 */ /* 0x000fe200018e0605 */
[----:B--2---:R-:W-:-:S04]  /*27530*/  LEA R16, P3, R15, UR4, 0x2 ;  /* 0x000000040f107c11 */ /* 0x004fc8000f8610ff */
[----:B------:R-:W-:Y:S01]  /*27540*/  LEA.HI.X R17, R15, UR5, R22, 0x2, P3 ;  /* 0x000000050f117c11 */ /* 0x000fe200098f1416 */
[----:B0-----:R-:W-:Y:S01]  /*27550*/  VIADD R20, R4, 0x1 ;  /* 0x0000000104147836 */ /* 0x001fe20000000000 */
[----:B---3--:R0:W-:Y:S01]  /*27560*/  STG.E desc[UR8][R18.64], R10 ;  /* 0x0000000a12007986 */ /* 0x0081e2000c101908 */
[----:B------:R-:W-:Y:S06]  /*27570*/  @!P1 BRA `(.L_x_13458) ;  /* 0x0000000000e49947 */ /* 0x000fec0003800000 */
[----:B-----5:R-:W-:Y:S01]  /*27580*/  IMAD.WIDE R8, R8, 0x2, R48 ;  /* 0x0000000208087825 */ /* 0x020fe200078e0230 */
[----:B------:R-:W1:Y:S05]  /*27590*/  LDC R21, c[0x0][0x448] ;  /* 0x00011200ff157b82 */ /* 0x000e6a0000000800 */
[----:B------:R2:W3:Y:S01]  /*275a0*/  LDG.E.U16.CONSTANT R9, desc[UR8][R8.64] ;  /* 0x0000000808097981 */ /* 0x0004e2000c1e9500 */
[----:B------:R-:W-:Y:S01]  /*275b0*/  IABS R25, R0 ;  /* 0x0000000000197213 */ /* 0x000fe20000000000 */
        /* <DEDUP_REMOVED lines=8> */
[----:B0-----:R-:W-:-:S06]  /*27640*/  VIADD R18, R5, 0xffffffe ;  /* 0x0ffffffe05127836 */ /* 0x001fcc0000000000 */
[----:B------:R0:W1:Y:S02]  /*27650*/  F2I.FTZ.U32.TRUNC.NTZ R19, R18 ;  /* 0x0000001200137305 */ /* 0x000064000021f000 */
[----:B0-----:R-:W-:Y:S02]  /*27660*/  IMAD.MOV.U32 R18, RZ, RZ, RZ ;  /* 0x000000ffff127224 */ /* 0x001fe400078e00ff */
[----:B-1----:R-:W-:-:S04]  /*27670*/  IMAD.MOV R22, RZ, RZ, -R19 ;  /* 0x000000ffff167224 */ /* 0x002fc800078e0a13 */
[----:B------:R-:W-:Y:S02]  /*27680*/  IMAD R15, R22, R23, RZ ;  /* 0x00000017160f7224 */ /* 0x000fe400078e02ff */
[----:B------:R-:W0:Y:S02]  /*27690*/  I2F.RP R22, R25 ;  /* 0x0000001900167306 */ /* 0x000e240000209400 */
[----:B------:R-:W-:-:S06]  /*276a0*/  IMAD.HI.U32 R15, R19, R15, R18 ;  /* 0x0000000f130f7227 */ /* 0x000fcc00078e0012 */
[----:B------:R-:W-:-:S04]  /*276b0*/  IMAD.HI.U32 R5, R15, R8, RZ ;  /* 0x000000080f057227 */ /* 0x000fc800078e00ff */
[----:B------:R-:W-:Y:S01]  /*276c0*/  IMAD.MOV R15, RZ, RZ, -R5 ;  /* 0x000000ffff0f7224 */ /* 0x000fe200078e0a05 */
[----:B0-----:R-:W0:Y:S03]  /*276d0*/  MUFU.RCP R22, R22 ;  /* 0x0000001600167308 */ /* 0x001e260000001000 */
[----:B------:R-:W-:-:S05]  /*276e0*/  IMAD R8, R23, R15, R8 ;  /* 0x0000000f17087224 */ /* 0x000fca00078e0208 */
[----:B------:R-:W-:Y:S01]  /*276f0*/  ISETP.GT.U32.AND P2, PT, R23, R8, PT ;  /* 0x000000081700720c */ /* 0x000fe20003f44070 */
[----:B0-----:R-:W-:-:S12]  /*27700*/  VIADD R18, R22, 0xffffffe ;  /* 0x0ffffffe16127836 */ /* 0x001fd80000000000 */
[----:B------:R-:W-:Y:S01]  /*27710*/  @!P2 IMAD.IADD R8, R8, 0x1, -R23 ;  /* 0x000000010808a824 */ /* 0x000fe200078e0a17 */
[----:B------:R0:W1:Y:S01]  /*27720*/  F2I.FTZ.U32.TRUNC.NTZ R19, R18 ;  /* 0x0000001200137305 */ /* 0x000062000021f000 */
[----:B------:R-:W-:Y:S01]  /*27730*/  @!P2 VIADD R5, R5, 0x1 ;  /* 0x000000010505a836 */ /* 0x000fe20000000000 */
[----:B------:R-:W-:Y:S02]  /*27740*/  ISETP.NE.AND P2, PT, R21, RZ, PT ;  /* 0x000000ff1500720c */ /* 0x000fe40003f45270 */
[----:B------:R-:W-:Y:S01]  /*27750*/  ISETP.GE.U32.AND P1, PT, R8, R23, PT ;  /* 0x000000170800720c */ /* 0x000fe20003f26070 */
[----:B0-----:R-:W-:Y:S02]  /*27760*/  IMAD.MOV.U32 R18, RZ, RZ, RZ ;  /* 0x000000ffff127224 */ /* 0x001fe400078e00ff */
[----:B-1----:R-:W-:-:S10]  /*27770*/  IMAD.MOV R8, RZ, RZ, -R19 ;  /* 0x000000ffff087224 */ /* 0x002fd400078e0a13 */
[----:B------:R-:W-:Y:S02]  /*27780*/  @P1 VIADD R5, R5, 0x1 ;  /* 0x0000000105051836 */ /* 0x000fe40000000000 */
[----:B------:R-:W-:Y:S02]  /*27790*/  IMAD R15, R8, R25, RZ ;  /* 0x00000019080f7224 */ /* 0x000fe400078e02ff */
[----:B------:R-:W-:Y:S01]  /*277a0*/  @!P3 IMAD.MOV R5, RZ, RZ, -R5 ;  /* 0x000000ffff05b224 */ /* 0x000fe200078e0a05 */
[----:B------:R-:W-:Y:S01]  /*277b0*/  @!P2 LOP3.LUT R5, RZ, R21, RZ, 0x33, !PT ;  /* 0x00000015ff05a212 */ /* 0x000fe200078e33ff */
[----:B------:R-:W-:Y:S01]  /*277c0*/  IMAD.HI.U32 R15, R19, R15, R18 ;  /* 0x0000000f130f7227 */ /* 0x000fe200078e0012 */
[----:B------:R-:W-:Y:S01]  /*277d0*/  ISETP.NE.AND P3, PT, R0, RZ, PT ;  /* 0x000000ff0000720c */ /* 0x000fe20003f65270 */
[----:B------:R-:W0:Y:S01]  /*277e0*/  LDC.64 R18, c[0x0][0x3a0] ;  /* 0x0000e800ff127b82 */ /* 0x000e220000000a00 */
[----:B------:R-:W-:Y:S02]  /*277f0*/  IABS R10, R5 ;  /* 0x00000005000a7213 */ /* 0x000fe40000000000 */
[----:B------:R-:W-:Y:S01]  /*27800*/  ISETP.GE.AND P2, PT, R5, RZ, PT ;  /* 0x000000ff0500720c */ /* 0x000fe20003f46270 */
[----:B------:R-:W-:-:S02]  /*27810*/  IMAD.IADD R5, R11, 0x1, R4 ;  /* 0x000000010b057824 */ /* 0x000fc400078e0204 */
[----:B------:R-:W-:-:S04]  /*27820*/  IMAD.HI.U32 R8, R15, R10, RZ ;  /* 0x0000000a0f087227 */ /* 0x000fc800078e00ff */
[----:B------:R-:W-:-:S04]  /*27830*/  IMAD.MOV R15, RZ, RZ, -R8 ;  /* 0x000000ffff0f7224 */ /* 0x000fc800078e0a08 */
[----:B------:R-:W-:-:S05]  /*27840*/  IMAD R8, R25, R15, R10 ;  /* 0x0000000f19087224 */ /* 0x000fca00078e020a */
[----:B------:R-:W-:Y:S01]  /*27850*/  ISETP.GT.U32.AND P1, PT, R25, R8, PT ;  /* 0x000000081900720c */ /* 0x000fe20003f24070 */
[----:B0-----:R-:W-:-:S12]  /*27860*/  IMAD.WIDE R4, R5, 0x4, R18 ;  /* 0x0000000405047825 */ /* 0x001fd800078e0212 */
[----:B------:R-:W-:-:S05]  /*27870*/  @!P1 IMAD.IADD R8, R8, 0x1, -R25 ;  /* 0x0000000108089824 */ /* 0x000fca00078e0a19 */
[----:B------:R-:W-:-:S13]  /*27880*/  ISETP.GT.U32.AND P1, PT, R25, R8, PT ;  /* 0x000000081900720c */ /* 0x000fda0003f24070 */
        /* <DEDUP_REMOVED lines=8> */
.L_x_13458:
[----:B-----5:R-:W-:Y:S01]  /*27910*/  HADD2.F32 R9, -RZ, R9.H0_H0 ;  /* 0x20000009ff097230 */ /* 0x020fe20000004100 */
[----:B------:R2:W-:Y:S04]  /*27920*/  STS [UR20], R20 ;  /* 0x00000014ff007988 */ /* 0x0005e80008000814 */
[----:B------:R2:W-:Y:S02]  /*27930*/  STG.E desc[UR8][R16.64], R9 ;  /* 0x0000000910007986 */ /* 0x0005e4000c101908 */
.L_x_13436:
[----:B------:R-:W-:Y:S05]  /*27940*/  WARPSYNC.ALL ;  /* 0x0000000000007948 */ /* 0x000fea0003800000 */
[----:B------:R-:W4:Y:S08]  /*27950*/  S2UR UR25, SR_CgaCtaId ;  /* 0x00000000001979c3 */ /* 0x000f300000008800 */
[----:B------:R-:W-:Y:S06]  /*27960*/  BAR.SYNC.DEFER_BLOCKING 0x0 ;  /* 0x0000000000007b1d */ /* 0x000fec0000010000 */
[----:B------:R-:W-:-:S02]  /*27970*/  UMOV UR24, 0x400 ;  /* 0x0000040000187882 */ /* 0x000fc40000000000 */
[----:B----4-:R-:W-:-:S09]  /*27980*/  ULEA UR23, UR25, UR24, 0x18 ;  /* 0x0000001819177291 */ /* 0x010fd2000f8ec0ff */
[----:B--23--:R-:W2:Y:S02]  /*27990*/  LDS R9, [UR23] ;  /* 0x00000017ff097984 */ /* 0x00cea40008000800 */
[----:B--2---:R-:W-:-:S13]  /*279a0*/  ISETP.GE.AND P1, PT, R9, R0, PT ;  /* 0x000000000900720c */ /* 0x004fda0003f26270 */
[----:B------:R-:W-:Y:S05]  /*279b0*/  @P1 BRA `(.L_x_13313) ;  /* 0x0000007000f01947 */ /* 0x000fea0003800000 */
[----:B------:R-:W2:Y:S01]  /*279c0*/  LDC.64 R20, c[0x0][0x3e8] ;  /* 0x0000fa00ff147b82 */ /* 0x000ea20000000a00 */
[----:B------:R-:W-:Y:S02]  /*279d0*/  SHF.R.S32.HI R41, RZ, 0x1f, R11 ;  /* 0x0000001fff297819 */ /* 0x000fe4000001140b */
[----:B------:R-:W-:-:S05]  /*279e0*/  SHF.R.S32.HI R16, RZ, 0x1f, R9 ;  /* 0x0000001fff107819 */ /* 0x000fca0000011409 */
[----:B------:R-:W1:Y:S08]  /*279f0*/  LDC R59, c[0x0][0x420] ;  /* 0x00010800ff3b7b82 */ /* 0x000e700000000800 */
[----:B------:R-:W3:Y:S08]  /*27a00*/  LDC.64 R24, c[0x0][0x390] ;  /* 0x0000e400ff187b82 */ /* 0x000ef00000000a00 */
[----:B------:R-:W4:Y:S01]  /*27a10*/  LDC.64 R46, c[0x0][0x410] ;  /* 0x00010400ff2e7b82 */ /* 0x000f220000000a00 */
[----:B--2---:R-:W-:-:S04]  /*27a20*/  ISETP.NE.U32.AND P1, PT, R20, RZ, PT ;  /* 0x000000ff1400720c */ /* 0x004fc80003f25070 */
[----:B------:R-:W-:Y:S02]  /*27a30*/  ISETP.NE.AND.EX P1, PT, R21, RZ, PT, P1 ;  /* 0x000000ff1500720c */ /* 0x000fe40003f25310 */
[C---:B-1----:R-:W-:Y:S02]  /*27a40*/  LOP3.LUT R5, R59.reuse, 0x3, RZ, 0xc0, !PT ;  /* 0x000000033b057812 */ /* 0x042fe400078ec0ff */
[----:B------:R-:W-:-:S03]  /*27a50*/  LOP3.LUT R59, R59, 0x7, RZ, 0xc0, !PT ;  /* 0x000000073b3b7812 */ /* 0x000fc600078ec0ff */
[----:B------:R-:W-:Y:S02]  /*27a60*/  VIADD R58, R5, 0xffffffff ;  /* 0xffffffff053a7836 */ /* 0x000fe40000000000 */
[----:B---3--:R-:W-:-:S04]  /*27a70*/  IMAD.WIDE R24, R11, 0x4, R24 ;  /* 0x000000040b187825 */ /* 0x008fc800078e0218 */
[----:B----4-:R-:W-:Y:S01]  /*27a80*/  IMAD.WIDE.U32 R46, R54, 0x4, R46 ;  /* 0x00000004362e7825 */ /* 0x010fe200078e002e */
[----:B------:R-:W-:Y:S06]  /*27a90*/  @!P1 BRA `(.L_x_13459) ;  /* 0x0000003000e49947 */ /* 0x000fec0003800000 */
[----:B0-----:R-:W-:Y:S01]  /*27aa0*/  IMAD.WIDE R18, R7, 0x4, R52 ;  /* 0x0000000407127825 */ /* 0x001fe200078e0234 */
[----:B------:R-:W2:Y:S01]  /*27ab0*/  LDG.E R15, desc[UR8][R46.64] ;  /* 0x000000082e0f7981 */ /* 0x000ea2000c1e1900 */
[----:B------:R-:W0:Y:S03]  /*27ac0*/  LDC R8, c[0x0][0x448] ;  /* 0x00011200ff087b82 */ /* 0x000e260000000800 */
[----:B------:R1:W3:Y:S01]  /*27ad0*/  LDG.E.CONSTANT R10, desc[UR8][R18.64] ;  /* 0x00000008120a7981 */ /* 0x0002e2000c1e9900 */
[----:B0-----:R-:W-:-:S04]  /*27ae0*/  IABS R17, R8 ;  /* 0x0000000800117213 */ /* 0x001fc80000000000 */
        /* <DEDUP_REMOVED lines=8> */
[----:B------:R-:W-:Y:S02]  /*27b70*/  ISETP.NE.AND P4, PT, R8, RZ, PT ;  /* 0x000000ff0800720c */ /* 0x000fe40003f85270 */
        /* <DEDUP_REMOVED lines=8> */
[----:B------:R-:W-:-:S13]  /*27c00*/  ISETP.GT.U32.AND P2, PT, R17, R4, PT ;  /* 0x000000041100720c */ /* 0x000fda0003f44070 */
        /* <DEDUP_REMOVED lines=31> */
.L_x_13465:
        /* <DEDUP_REMOVED lines=15> */
.L_x_13464:
[----:B------:R-:W-:Y:S05]  /*27ef0*/  BSYNC.RELIABLE B2 ;  /* 0x0000000000027941 */ /* 0x000fea0003800100 */
.L_x_13463:
        /* <DEDUP_REMOVED lines=16> */
.L_x_13468:
        /* <DEDUP_REMOVED lines=47> */
[----:B------:R-:W-:Y:S01]  /*282f0*/  IADD3 R16, PT, PT, R16, 0x10, RZ ;  /* 0x0000001010107810 */ /* 0x000fe20007ffe0ff */
[----:B------:R-:W-:-:S03]  /*28300*/  VIADD R21, R21, 0x10 ;  /* 0x0000001015157836 */ /* 0x000fc60000000000 */
[----:B------:R-:W-:Y:S02]  /*28310*/  ISETP.NE.AND P1, PT, R16, RZ, PT ;  /* 0x000000ff1000720c */ /* 0x000fe40003f25270 */
[----:B---3--:R-:W-:-:S05]  /*28320*/  FMNMX.FTZ R23, R29, R18, PT ;  /* 0x000000121d177209 */ /* 0x008fca0003810000 */
[----:B------:R2:W-:Y:S06]  /*28330*/  STG.E desc[UR8][R2.64], R23 ;  /* 0x0000001702007986 */ /* 0x0005ec000c101908 */
[----:B------:R-:W-:Y:S05]  /*28340*/  @P1 BRA `(.L_x_13468) ;  /* 0xfffffffc002c1947 */ /* 0x000fea000383ffff */
.L_x_13467:
[----:B------:R-:W-:Y:S05]  /*28350*/  BSYNC.RECONVERGENT B2 ;  /* 0x0000000000027941 */ /* 0x000fea0003800200 */
.L_x_13466:
        /* <DEDUP_REMOVED lines=34> */
.L_x_13470:
[----:B------:R-:W-:Y:S05]  /*28580*/  BSYNC.RECONVERGENT B2 ;  /* 0x0000000000027941 */ /* 0x000fea0003800200 */
.L_x_13469:
        /* <DEDUP_REMOVED lines=40> */
.L_x_13462:
[----:B------:R-:W-:Y:S05]  /*28810*/  BSYNC.RECONVERGENT B1 ;  /* 0x0000000000017941 */ /* 0x000fea0003800200 */
.L_x_13461:
        /* <DEDUP_REMOVED lines=76> */
.L_x_13471:
[----:B------:R-:W-:Y:S05]  /*28ce0*/  @!P2 BRA `(.L_x_13472) ;  /* 0x000000200004a947 */ /* 0x000fea0003800000 */
[----:B-1----:R-:W1:Y:S01]  /*28cf0*/  LDC R7, c[0x0][0x448] ;  /* 0x00011200ff077b82 */ /* 0x002e620000000800 */
        /* <DEDUP_REMOVED lines=49> */
[----:B------:R-:W-:Y:S02]  /*29010*/  ISETP.GE.U32.AND P2, PT, R51, 0x8, PT ;  /* 0x000000083300780c */ /* 0x000fe40003f46070 */
[----:B------:R-:W-:Y:S01]  /*29020*/  ISETP.NE.AND P1, PT, R59, RZ, PT ;  /* 0x000000ff3b00720c */ /* 0x000fe20003f25270 */
[----:B0-----:R-:W-:-:S10]  /*29030*/  IMAD.U32 R26, RZ, RZ, UR4 ;  /* 0x00000004ff1a7e24 */ /* 0x001fd4000f8e00ff */
[----:B------:R-:W-:Y:S05]  /*29040*/  @!P2 BRA `(.L_x_13474) ;  /* 0x00000004007ca947 */ /* 0x000fea0003800000 */
[----:B------:R-:W0:Y:S01]  /*29050*/  LDC.64 R14, c[0x0][0x3b8] ;  /* 0x0000ee00ff0e7b82 */ /* 0x000e220000000a00 */
[----:B------:R-:W1:Y:S01]  /*29060*/  LDCU UR5, c[0x0][0x428] ;  /* 0x00008500ff0577ac */ /* 0x000e620008000800 */
[C---:B------:R-:W-:Y:S01]  /*29070*/  VIADD R17, R51.reuse, 0xffffffff ;  /* 0xffffffff33117836 */ /* 0x040fe20000000000 */
[C---:B------:R-:W-:Y:S01]  /*29080*/  IADD3 R27, PT, PT, R51.reuse, -0x4, RZ ;  /* 0xfffffffc331b7810 */ /* 0x040fe20007ffe0ff */
[C---:B------:R-:W-:Y:S01]  /*29090*/  VIADD R19, R51.reuse, 0xfffffff9 ;  /* 0xfffffff933137836 */ /* 0x040fe20000000000 */
[C---:B------:R-:W-:Y:S01]  /*290a0*/  LOP3.LUT R7, R51.reuse, 0x7ffffff8, RZ, 0xc0, !PT ;  /* 0x7ffffff833077812 */ /* 0x040fe200078ec0ff */
[C---:B------:R-:W-:Y:S01]  /*290b0*/  VIADD R21, R51.reuse, 0xfffffffa ;  /* 0xfffffffa33157836 */ /* 0x040fe20000000000 */
[----:B------:R-:W-:Y:S01]  /*290c0*/  BSSY.RECONVERGENT B1, `(.L_x_13474) ;  /* 0x0000057000017945 */ /* 0x000fe20003800200 */
[C---:B------:R-:W-:Y:S02]  /*290d0*/  VIADD R23, R51.reuse, 0xfffffffb ;  /* 0xfffffffb33177836 */ /* 0x040fe40000000000 */
[----:B------:R-:W-:-:S02]  /*290e0*/  VIADD R29, R51, 0xfffffffe ;  /* 0xfffffffe331d7836 */ /* 0x000fc40000000000 */
[----:B------:R-:W-:Y:S02]  /*290f0*/  VIADD R31, R51, 0xfffffffd ;  /* 0xfffffffd331f7836 */ /* 0x000fe40000000000 */
[----:B------:R-:W-:Y:S02]  /*29100*/  IMAD.MOV.U32 R8, RZ, RZ, RZ ;  /* 0x000000ffff087224 */ /* 0x000fe400078e00ff */
[----:B------:R-:W-:Y:S02]  /*29110*/  IMAD.U32 R26, RZ, RZ, UR4 ;  /* 0x00000004ff1a7e24 */ /* 0x000fe4000f8e00ff */
[----:B------:R-:W-:Y:S02]  /*29120*/  IMAD.MOV R7, RZ, RZ, -R7 ;  /* 0x000000ffff077224 */ /* 0x000fe400078e0a07 */
[--C-:B-1----:R-:W-:Y:S02]  /*29130*/  IMAD R16, R17, UR5, R56.reuse ;  /* 0x0000000511107c24 */ /* 0x102fe4000f8e0238 */
[--C-:B------:R-:W-:Y:S01]  /*29140*/  IMAD R18, R19, UR5, R56.reuse ;  /* 0x0000000513127c24 */ /* 0x100fe2000f8e0238 */
[----:B0-----:R-:W-:Y:S01]  /*29150*/  IADD3 R9, P2, PT, R14, -0x10, RZ ;  /* 0xfffffff00e097810 */ /* 0x001fe20007f5e0ff */
[--C-:B------:R-:W-:Y:S01]  /*29160*/  IMAD R19, R21, UR5, R56.reuse ;  /* 0x0000000515137c24 */ /* 0x100fe2000f8e0238 */
[----:B------:R-:W-:Y:S01]  /*29170*/  SHF.R.S32.HI R14, RZ, 0x1f, R5 ;  /* 0x0000001fff0e7819 */ /* 0x000fe20000011405 */
[----:B------:R-:W-:Y:S01]  /*29180*/  IMAD R20, R23, UR5, R56 ;  /* 0x0000000517147c24 */ /* 0x000fe2000f8e0238 */
[----:B------:R-:W-:Y:S01]  /*29190*/  IADD3.X R10, PT, PT, R15, -0x1, RZ, P2, !PT ;  /* 0xffffffff0f0a7810 */ /* 0x000fe200017fe4ff */
[----:B------:R-:W-:-:S02]  /*291a0*/  VIADD R15, R51, 0xfffffff8 ;  /* 0xfffffff8330f7836 */ /* 0x000fc40000000000 */
[--C-:B------:R-:W-:Y:S02]  /*291b0*/  IMAD R21, R27, UR5, R56.reuse ;  /* 0x000000051b157c24 */ /* 0x100fe4000f8e0238 */
[--C-:B------:R-:W-:Y:S02]  /*291c0*/  IMAD R17, R15, UR5, R56.reuse ;  /* 0x000000050f117c24 */ /* 0x100fe4000f8e0238 */
[--C-:B------:R-:W-:Y:S02]  /*291d0*/  IMAD R22, R29, UR5, R56.reuse ;  /* 0x000000051d167c24 */ /* 0x100fe4000f8e0238 */
[----:B------:R-:W-:Y:S02]  /*291e0*/  IMAD R23, R31, UR5, R56 ;  /* 0x000000051f177c24 */ /* 0x000fe4000f8e0238 */
[----:B------:R-:W-:-:S07]  /*291f0*/  IMAD R15, R0, UR5, RZ ;  /* 0x00000005000f7c24 */ /* 0x000fce000f8e02ff */
.L_x_13475:
        /* <DEDUP_REMOVED lines=68> */
.L_x_13474:
[----:B------:R-:W-:Y:S05]  /*29640*/  @!P1 BRA `(.L_x_13472) ;  /* 0x0000001400ac9947 */ /* 0x000fea0003800000 */
[----:B------:R-:W0:Y:S01]  /*29650*/  LDC R7, c[0x0][0x420] ;  /* 0x00010800ff077b82 */ /* 0x000e220000000800 */
[----:B------:R-:W-:Y:S02]  /*29660*/  ISETP.GE.U32.AND P1, PT, R59, 0x4, PT ;  /* 0x000000043b00780c */ /* 0x000fe40003f26070 */
[----:B0-----:R-:W-:-:S04]  /*29670*/  LOP3.LUT R7, R7, 0x3, RZ, 0xc0, !PT ;  /* 0x0000000307077812 */ /* 0x001fc800078ec0ff */
[----:B------:R-:W-:-:S07]  /*29680*/  ISETP.NE.AND P2, PT, R7, RZ, PT ;  /* 0x000000ff0700720c */ /* 0x000fce0003f45270 */
[----:B------:R-:W-:Y:S06]  /*29690*/  @!P1 BRA `(.L_x_13476) ;  /* 0x0000000000b49947 */ /* 0x000fec0003800000 */
        /* <DEDUP_REMOVED lines=8> */
[----:B---3--:R-:W-:-:S06]  /*29720*/  IMAD.WIDE R20, R19, 0x4, R8 ;  /* 0x0000000413147825 */ /* 0x008fcc00078e0208 */
[----:B------:R-:W3:Y:S01]  /*29730*/  LDG.E R21, desc[UR8][R20.64] ;  /* 0x0000000814157981 */ /* 0x000ee2000c1e1900 */
        /* <DEDUP_REMOVED lines=14> */
[----:B--2---:R-:W-:Y:S02]  /*29820*/  IMAD.WIDE R18, R23, 0x4, R16 ;  /* 0x0000000417127825 */ /* 0x004fe400078e0210 */
[----:B---3--:R2:W-:Y:S04]  /*29830*/  STG.E desc[UR8][R14.64+-0x8], R27 ;  /* 0xfffff81b0e007986 */ /* 0x0085e8000c101908 */
[----:B------:R-:W3:Y:S01]  /*29840*/  LDG.E R20, desc[UR8][R18.64] ;  /* 0x0000000812147981 */ /* 0x000ee2000c1e1900 */
[----:B0-----:R-:W-:-:S04]  /*29850*/  IMAD.IADD R21, R10, 0x1, -R7 ;  /* 0x000000010a157824 */ /* 0x001fc800078e0a07 */
[----:B------:R-:W-:Y:S02]  /*29860*/  IMAD.IADD R23, R50, 0x1, R21 ;  /* 0x0000000132177824 */ /* 0x000fe400078e0215 */
[----:B---3--:R-:W-:-:S04]  /*29870*/  IMAD.IADD R20, R11, 0x1, R20 ;  /* 0x000000010b147824 */ /* 0x008fc800078e0214 */
[----:B------:R-:W-:-:S04]  /*29880*/  IMAD R23, R23, R0, R20 ;  /* 0x0000000017177224 */ /* 0x000fc800078e0214 */
[----:B------:R-:W-:-:S05]  /*29890*/  IMAD.WIDE R18, R23, 0x4, R8 ;  /* 0x0000000417127825 */ /* 0x000fca00078e0208 */
[----:B-1----:R0:W3:Y:S02]  /*298a0*/  LDG.E R29, desc[UR8][R18.64] ;  /* 0x00000008121d7981 */ /* 0x0020e4000c1e1900 */
[----:B0-----:R-:W-:Y:S02]  /*298b0*/  IMAD.WIDE R18, R23, 0x4, R16 ;  /* 0x0000000417127825 */ /* 0x001fe400078e0210 */
        /* <DEDUP_REMOVED lines=11> */
.L_x_13476:
[----:B------:R-:W-:Y:S05]  /*29970*/  @!P2 BRA `(.L_x_13472) ;  /* 0x0000001000e0a947 */ /* 0x000fea0003800000 */
[----:B------:R-:W-:Y:S02]  /*29980*/  ISETP.NE.AND P1, PT, R58, RZ, PT ;  /* 0x000000ff3a00720c */ /* 0x000fe40003f25270 */
[----:B------:R-:W-:-:S04]  /*29990*/  LOP3.LUT R7, R51, 0x1, RZ, 0xc0, !PT ;  /* 0x0000000133077812 */ /* 0x000fc800078ec0ff */
[----:B------:R-:W-:-:S07]  /*299a0*/  ISETP.NE.U32.AND P2, PT, R7, 0x1, PT ;  /* 0x000000010700780c */ /* 0x000fce0003f45070 */
[----:B------:R-:W-:Y:S06]  /*299b0*/  @!P1 BRA `(.L_x_13477) ;  /* 0x0000000000709947 */ /* 0x000fec0003800000 */
[----:B------:R-:W0:Y:S01]  /*299c0*/  LDC R10, c[0x0][0x428] ;  /* 0x00010a00ff0a7b82 */ /* 0x000e220000000800 */
[----:B------:R-:W-:Y:S01]  /*299d0*/  VIADD R7, R26, 0xffffffff ;  /* 0xffffffff1a077836 */ /* 0x000fe20000000000 */
[----:B------:R-:W3:Y:S01]  /*299e0*/  LDCU.64 UR4, c[0x0][0x3b8] ;  /* 0x00007700ff0477ac */ /* 0x000ee20008000a00 */
[----:B-----5:R-:W-:-:S05]  /*299f0*/  IMAD.IADD R30, R11, 0x1, R30 ;  /* 0x000000010b1e7824 */ /* 0x020fca00078e021e */
[----:B--2---:R-:W2:Y:S01]  /*29a00*/  LDC.64 R8, c[0x0][0x3f8] ;  /* 0x0000fe00ff087b82 */ /* 0x004ea20000000a00 */
        /* <DEDUP_REMOVED lines=8> */
[----:B---3--:R-:W-:-:S04]  /*29a90*/  LEA R16, P1, R18, UR4, 0x2 ;  /* 0x0000000412107c11 */ /* 0x008fc8000f8210ff */
        /* <DEDUP_REMOVED lines=14> */
.L_x_13477:
        /* <DEDUP_REMOVED lines=17> */
.L_x_13473:
[----:B------:R-:W0:Y:S01]  /*29c90*/  LDCU UR4, c[0x0][0x420] ;  /* 0x00008400ff0477ac */ /* 0x000e220008000800 */
[----:B------:R-:W-:Y:S02]  /*29ca0*/  ISETP.GE.U32.AND P2, PT, R51, 0x8, PT ;  /* 0x000000083300780c */ /* 0x000fe40003f46070 */
[----:B------:R-:W-:Y:S01]  /*29cb0*/  ISETP.NE.AND P1, PT, R59, RZ, PT ;  /* 0x000000ff3b00720c */ /* 0x000fe20003f25270 */
[----:B0-----:R-:W-:-:S10]  /*29cc0*/  IMAD.U32 R22, RZ, RZ, UR4 ;  /* 0x00000004ff167e24 */ /* 0x001fd4000f8e00ff */
        /* <DEDUP_REMOVED lines=25> */
.L_x_13479:
[----:B0-----:R-:W0:Y:S01]  /*29e60*/  LDC.64 R32, c[0x0][0x3f8] ;  /* 0x0000fe00ff207b82 */ /* 0x001e220000000a00 */
        /* <DEDUP_REMOVED lines=20> */
[----:B------:R1:W2:Y:S02]  /*29fb0*/  LDG.E R23, desc[UR8][R38.64] ;  /* 0x0000000826177981 */ /* 0x0002a4000c1e1900 */
[----:B-1----:R-:W-:-:S04]  /*29fc0*/  IMAD R38, R21, R0, R8 ;  /* 0x0000000015267224 */ /* 0x002fc800078e0208 */
        /* <DEDUP_REMOVED lines=9> */
[----:B0-----:R-:W-:-:S04]  /*2a060*/  IMAD R55, R20, R0, R8 ;  /* 0x0000000014377224 */ /* 0x001fc800078e0208 */
[----:B--2---:R-:W-:-:S04]  /*2a070*/  IMAD.IADD R23, R23, 0x1, R55 ;  /* 0x0000000117177824 */ /* 0x004fc800078e0237 */
[----:B------:R-:W-:-:S05]  /*2a080*/  IMAD.WIDE R38, R23, 0x4, R32 ;  /* 0x0000000417267825 */ /* 0x000fca00078e0220 */
[----:B------:R0:W2:Y:S02]  /*2a090*/  LDG.E R55, desc[UR8][R38.64] ;  /* 0x0000000826377981 */ /* 0x0000a4000c1e1900 */
        /* <DEDUP_REMOVED lines=62> */
.L_x_13478:
[----:B------:R-:W-:Y:S05]  /*2a480*/  @!P1 BRA `(.L_x_13472) ;  /* 0x00000008001c9947 */ /* 0x000fea0003800000 */
[----:B------:R-:W1:Y:S01]  /*2a490*/  LDC R7, c[0x0][0x420] ;  /* 0x00010800ff077b82 */ /* 0x000e620000000800 */
[----:B------:R-:W-:Y:S02]  /*2a4a0*/  ISETP.GE.U32.AND P2, PT, R59, 0x4, PT ;  /* 0x000000043b00780c */ /* 0x000fe40003f46070 */
[----:B-1----:R-:W-:-:S04]  /*2a4b0*/  LOP3.LUT R7, R7, 0x3, RZ, 0xc0, !PT ;  /* 0x0000000307077812 */ /* 0x002fc800078ec0ff */
[----:B------:R-:W-:-:S07]  /*2a4c0*/  ISETP.NE.AND P1, PT, R7, RZ, PT ;  /* 0x000000ff0700720c */ /* 0x000fce0003f25270 */
[----:B------:R-:W-:Y:S06]  /*2a4d0*/  @!P2 BRA `(.L_x_13480) ;  /* 0x0000000000f8a947 */ /* 0x000fec0003800000 */
[----:B------:R-:W1:Y:S01]  /*2a4e0*/  LDC R7, c[0x0][0x428] ;  /* 0x00010a00ff077b82 */ /* 0x000e620000000800 */
[----:B------:R-:W-:Y:S01]  /*2a4f0*/  VIADD R10, R22, 0xffffffff ;  /* 0xffffffff160a7836 */ /* 0x000fe20000000000 */
[----:B-----5:R-:W-:Y:S01]  /*2a500*/  IADD3 R19, PT, PT, R11, R30, RZ ;  /* 0x0000001e0b137210 */ /* 0x020fe20007ffe0ff */
[----:B------:R-:W2:Y:S05]  /*2a510*/  LDCU.64 UR4, c[0x0][0x3b8] ;  /* 0x00007700ff0477ac */ /* 0x000eaa0008000a00 */
[----:B0-----:R-:W0:Y:S08]  /*2a520*/  LDC.64 R28, c[0x0][0x3f8] ;  /* 0x0000fe00ff1c7b82 */ /* 0x001e300000000a00 */
[----:B------:R-:W3:Y:S01]  /*2a530*/  LDC.64 R20, c[0x0][0x418] ;  /* 0x00010600ff147b82 */ /* 0x000ee20000000a00 */
[----:B-1----:R-:W-:-:S04]  /*2a540*/  IMAD R9, R10, R7, R50 ;  /* 0x000000070a097224 */ /* 0x002fc800078e0232 */
[----:B------:R-:W-:-:S04]  /*2a550*/  IMAD R19, R9, R0, R19 ;  /* 0x0000000009137224 */ /* 0x000fc800078e0213 */
[----:B0-----:R-:W-:-:S05]  /*2a560*/  IMAD.WIDE R8, R19, 0x4, R28 ;  /* 0x0000000413087825 */ /* 0x001fca00078e021c */
[----:B------:R3:W4:Y:S01]  /*2a570*/  LDG.E R23, desc[UR8][R8.64] ;  /* 0x0000000808177981 */ /* 0x000722000c1e1900 */
[----:B------:R-:W-:Y:S02]  /*2a580*/  IADD3 R18, P2, PT, R5, R22, RZ ;  /* 0x0000001605127210 */ /* 0x000fe40007f5e0ff */
[----:B------:R-:W-:-:S03]  /*2a590*/  SHF.R.S32.HI R15, RZ, 0x1f, R5 ;  /* 0x0000001fff0f7819 */ /* 0x000fc60000011405 */
[----:B------:R-:W-:Y:S01]  /*2a5a0*/  IMAD.SHL.U32 R33, R18, 0x4, RZ ;  /* 0x0000000412217824 */ /* 0x000fe200078e00ff */
[----:B------:R-:W-:Y:S01]  /*2a5b0*/  LEA.HI.X.SX32 R15, R22, R15, 0x1, P2 ;  /* 0x0000000f160f7211 */ /* 0x000fe200010f0eff */
[----:B---3--:R-:W-:-:S03]  /*2a5c0*/  IMAD.WIDE R8, R19, 0x4, R20 ;  /* 0x0000000413087825 */ /* 0x008fc600078e0214 */
[----:B------:R-:W-:Y:S02]  /*2a5d0*/  SHF.L.U64.HI R18, R18, 0x2, R15 ;  /* 0x0000000212127819 */ /* 0x000fe4000001020f */
[----:B--2---:R-:W-:Y:S01]  /*2a5e0*/  IADD3 R16, P2, PT, R33, UR4, RZ ;  /* 0x0000000421107c10 */ /* 0x004fe2000ff5e0ff */
[----:B------:R-:W0:Y:S03]  /*2a5f0*/  LDC.64 R14, c[0x0][0x400] ;  /* 0x00010000ff0e7b82 */ /* 0x000e260000000a00 */
[----:B------:R-:W-:-:S05]  /*2a600*/  IADD3.X R17, PT, PT, R18, UR5, RZ, P2, !PT ;  /* 0x0000000512117c10 */ /* 0x000fca00097fe4ff */
[----:B----4-:R1:W-:Y:S04]  /*2a610*/  STG.E desc[UR8][R16.64+-0x4], R23 ;  /* 0xfffffc1710007986 */ /* 0x0103e8000c101908 */
        /* <DEDUP_REMOVED lines=42> */
.L_x_13480:
[----:B------:R-:W-:Y:S05]  /*2a8c0*/  @!P1 BRA `(.L_x_13472) ;  /* 0x00000004000c9947 */ /* 0x000fea0003800000 */
[----:B------:R-:W-:Y:S02]  /*2a8d0*/  ISETP.NE.AND P2, PT, R58, RZ, PT ;  /* 0x000000ff3a00720c */ /* 0x000fe40003f45270 */
[----:B------:R-:W-:-:S04]  /*2a8e0*/  LOP3.LUT R7, R51, 0x1, RZ, 0xc0, !PT ;  /* 0x0000000133077812 */ /* 0x000fc800078ec0ff */
[----:B------:R-:W-:-:S07]  /*2a8f0*/  ISETP.NE.U32.AND P1, PT, R7, 0x1, PT ;  /* 0x000000010700780c */ /* 0x000fce0003f25070 */
[----:B------:R-:W-:Y:S06]  /*2a900*/  @!P2 BRA `(.L_x_13481) ;  /* 0x00000000009ca947 */ /* 0x000fec0003800000 */
[----:B------:R-:W3:Y:S01]  /*2a910*/  LDC R10, c[0x0][0x428] ;  /* 0x00010a00ff0a7b82 */ /* 0x000ee20000000800 */
[----:B------:R-:W-:Y:S01]  /*2a920*/  VIADD R7, R22, 0xffffffff ;  /* 0xffffffff16077836 */ /* 0x000fe20000000000 */
[----:B------:R-:W1:Y:S01]  /*2a930*/  LDCU.64 UR4, c[0x0][0x3b8] ;  /* 0x00007700ff0477ac */ /* 0x000e620008000a00 */
[----:B-----5:R-:W-:-:S05]  /*2a940*/  IMAD.IADD R30, R11, 0x1, R30 ;  /* 0x000000010b1e7824 */ /* 0x020fca00078e021e */
[----:B0-----:R-:W0:Y:S08]  /*2a950*/  LDC.64 R28, c[0x0][0x3f8] ;  /* 0x0000fe00ff1c7b82 */ /* 0x001e300000000a00 */
[----:B------:R-:W2:Y:S01]  /*2a960*/  LDC.64 R18, c[0x0][0x418] ;  /* 0x00010600ff127b82 */ /* 0x000ea20000000a00 */
[----:B---3--:R-:W-:Y:S01]  /*2a970*/  IMAD R9, R7, R10, R50 ;  /* 0x0000000a07097224 */ /* 0x008fe200078e0232 */
[----:B------:R-:W-:-:S06]  /*2a980*/  IADD3 R14, P2, PT, R5, R22, RZ ;  /* 0x00000016050e7210 */ /* 0x000fcc0007f5e0ff */
[----:B------:R-:W3:Y:S01]  /*2a990*/  LDC.64 R20, c[0x0][0x400] ;  /* 0x00010000ff147b82 */ /* 0x000ee20000000a00 */
[----:B------:R-:W-:-:S04]  /*2a9a0*/  IMAD R17, R9, R0, R30 ;  /* 0x0000000009117224 */ /* 0x000fc800078e021e */
[----:B0-----:R-:W-:-:S05]  /*2a9b0*/  IMAD.WIDE R8, R17, 0x4, R28 ;  /* 0x0000000411087825 */ /* 0x001fca00078e021c */
[----:B------:R2:W4:Y:S01]  /*2a9c0*/  LDG.E R23, desc[UR8][R8.64] ;  /* 0x0000000808177981 */ /* 0x000522000c1e1900 */
[----:B------:R-:W-:Y:S01]  /*2a9d0*/  SHF.R.S32.HI R15, RZ, 0x1f, R5 ;  /* 0x0000001fff0f7819 */ /* 0x000fe20000011405 */
[----:B------:R-:W-:-:S03]  /*2a9e0*/  IMAD.SHL.U32 R33, R14, 0x4, RZ ;  /* 0x000000040e217824 */ /* 0x000fc600078e00ff */
[----:B------:R-:W-:-:S04]  /*2a9f0*/  LEA.HI.X.SX32 R15, R22, R15, 0x1, P2 ;  /* 0x0000000f160f7211 */ /* 0x000fc800010f0eff */
[----:B------:R-:W-:Y:S01]  /*2aa00*/  SHF.L.U64.HI R16, R14, 0x2, R15 ;  /* 0x000000020e107819 */ /* 0x000fe2000001020f */
[----:B--2---:R-:W-:Y:S01]  /*2aa10*/  IMAD.WIDE R8, R17, 0x4, R18 ;  /* 0x0000000411087825 */ /* 0x004fe200078e0212 */
[----:B-1----:R-:W-:-:S04]  /*2aa20*/  IADD3 R14, P2, PT, R33, UR4, RZ ;  /* 0x00000004210e7c10 */ /* 0x002fc8000ff5e0ff */
[----:B------:R-:W-:-:S05]  /*2aa30*/  IADD3.X R15, PT, PT, R16, UR5, RZ, P2, !PT ;  /* 0x00000005100f7c10 */ /* 0x000fca00097fe4ff */
[----:B----4-:R0:W-:Y:S04]  /*2aa40*/  STG.E desc[UR8][R14.64+-0x4], R23 ;  /* 0xfffffc170e007986 */ /* 0x0101e8000c101908 */
[----:B------:R1:W2:Y:S02]  /*2aa50*/  LDG.E R31, desc[UR8][R8.64] ;  /* 0x00000008081f7981 */ /* 0x0002a4000c1e1900 */
[----:B-1----:R-:W-:-:S05]  /*2aa60*/  IADD3 R8, P2, PT, R33, R26, RZ ;  /* 0x0000001a21087210 */ /* 0x002fca0007f5e0ff */
[----:B------:R-:W-:Y:S02]  /*2aa70*/  IMAD.X R9, R16, 0x1, R27, P2 ;  /* 0x0000000110097824 */ /* 0x000fe400010e061b */
[----:B---3--:R-:W-:-:S03]  /*2aa80*/  IMAD.WIDE R16, R17, 0x4, R20 ;  /* 0x0000000411107825 */ /* 0x008fc600078e0214 */
[----:B--2---:R1:W-:Y:S04]  /*2aa90*/  STG.E desc[UR8][R8.64+-0x4], R31 ;  /* 0xfffffc1f08007986 */ /* 0x0043e8000c101908 */
[----:B------:R-:W2:Y:S01]  /*2aaa0*/  LDG.E R16, desc[UR8][R16.64] ;  /* 0x0000000810107981 */ /* 0x000ea2000c1e1900 */
[----:B------:R-:W-:-:S04]  /*2aab0*/  IMAD R7, R7, R10, -R10 ;  /* 0x0000000a07077224 */ /* 0x000fc800078e0a0a */
[----:B------:R-:W-:Y:S02]  /*2aac0*/  IMAD.IADD R10, R50, 0x1, R7 ;  /* 0x00000001320a7824 */ /* 0x000fe400078e0207 */
[----:B--2---:R-:W-:-:S04]  /*2aad0*/  IMAD.IADD R7, R11, 0x1, R16 ;  /* 0x000000010b077824 */ /* 0x004fc800078e0210 */
[----:B------:R-:W-:-:S04]  /*2aae0*/  IMAD R7, R10, R0, R7 ;  /* 0x000000000a077224 */ /* 0x000fc800078e0207 */
[----:B------:R-:W-:-:S05]  /*2aaf0*/  IMAD.WIDE R16, R7, 0x4, R28 ;  /* 0x0000000407107825 */ /* 0x000fca00078e021c */
[----:B0-----:R-:W2:Y:S01]  /*2ab00*/  LDG.E R23, desc[UR8][R16.64] ;  /* 0x0000000810177981 */ /* 0x001ea2000c1e1900 */
[----:B------:R-:W-:-:S03]  /*2ab10*/  IMAD.WIDE R18, R7, 0x4, R18 ;  /* 0x0000000407127825 */ /* 0x000fc600078e0212 */
[----:B--2---:R1:W-:Y:S04]  /*2ab20*/  STG.E desc[UR8][R14.64+-0x8], R23 ;  /* 0xfffff8170e007986 */ /* 0x0043e8000c101908 */
[----:B------:R-:W2:Y:S01]  /*2ab30*/  LDG.E R19, desc[UR8][R18.64] ;  /* 0x0000000812137981 */ /* 0x000ea2000c1e1900 */
[----:B------:R-:W-:-:S03]  /*2ab40*/  IMAD.WIDE R20, R7, 0x4, R20 ;  /* 0x0000000407147825 */ /* 0x000fc600078e0214 */
[----:B--2---:R1:W-:Y:S04]  /*2ab50*/  STG.E desc[UR8][R8.64+-0x8], R19 ;  /* 0xfffff81308007986 */ /* 0x0043e8000c101908 */
[----:B------:R1:W5:Y:S01]  /*2ab60*/  LDG.E R30, desc[UR8][R20.64] ;  /* 0x00000008141e7981 */ /* 0x000362000c1e1900 */
[----:B------:R-:W-:-:S07]  /*2ab70*/  VIADD R22, R22, 0xfffffffe ;  /* 0xfffffffe16167836 */ /* 0x000fce0000000000 */
.L_x_13481:
[----:B------:R-:W-:Y:S05]  /*2ab80*/  @P1 BRA `(.L_x_13472) ;  /* 0x00000000005c1947 */ /* 0x000fea0003800000 */
[----:B------:R-:W2:Y:S01]  /*2ab90*/  LDCU UR4, c[0x0][0x428] ;  /* 0x00008500ff0477ac */ /* 0x000ea20008000800 */
[----:B-1-3--:R-:W1:Y:S01]  /*2aba0*/  LDC.64 R8, c[0x0][0x3f8] ;  /* 0x0000fe00ff087b82 */ /* 0x00ae620000000a00 */
[----:B------:R-:W-:Y:S02]  /*2abb0*/  VIADD R7, R22, 0xffffffff ;  /* 0xffffffff16077836 */ /* 0x000fe40000000000 */
[----:B-----5:R-:W-:Y:S02]  /*2abc0*/  IMAD.IADD R30, R11, 0x1, R30 ;  /* 0x000000010b1e7824 */ /* 0x020fe400078e021e */
[----:B--2---:R-:W-:Y:S01]  /*2abd0*/  IMAD R7, R7, UR4, R50 ;  /* 0x0000000407077c24 */ /* 0x004fe2000f8e0232 */
[----:B------:R-:W2:Y:S03]  /*2abe0*/  LDCU.64 UR4, c[0x0][0x3b8] ;  /* 0x00007700ff0477ac */ /* 0x000ea60008000a00 */
[----:B------:R-:W-:-:S04]  /*2abf0*/  IMAD R7, R7, R0, R30 ;  /* 0x0000000007077224 */ /* 0x000fc800078e021e */
[----:B-1----:R-:W-:Y:S02]  /*2ac00*/  IMAD.WIDE R14, R7, 0x4, R8 ;  /* 0x00000004070e7825 */ /* 0x002fe400078e0208 */
[----:B------:R-:W1:Y:S04]  /*2ac10*/  LDC.64 R8, c[0x0][0x418] ;  /* 0x00010600ff087b82 */ /* 0x000e680000000a00 */
        /* <DEDUP_REMOVED lines=8> */
[----:B-1----:R-:W-:-:S04]  /*2aca0*/  IMAD.WIDE R8, R7, 0x4, R8 ;  /* 0x0000000407087825 */ /* 0x002fc800078e0208 */
[----:B---3--:R2:W-:Y:S04]  /*2acb0*/  STG.E desc[UR8][R16.64+-0x4], R15 ;  /* 0xfffffc0f10007986 */ /* 0x0085e8000c101908 */
[----:B------:R-:W3:Y:S01]  /*2acc0*/  LDG.E R9, desc[UR8][R8.64] ;  /* 0x0000000808097981 */ /* 0x000ee2000c1e1900 */
[----:B------:R-:W-:-:S05]  /*2acd0*/  IADD3 R26, P1, PT, R5, R26, RZ ;  /* 0x0000001a051a7210 */ /* 0x000fca0007f3e0ff */
[----:B------:R-:W-:-:S05]  /*2ace0*/  IMAD.X R27, R10, 0x1, R27, P1 ;  /* 0x000000010a1b7824 */ /* 0x000fca00008e061b */
[----:B---3--:R2:W-:Y:S03]  /*2acf0*/  STG.E desc[UR8][R26.64+-0x4], R9 ;  /* 0xfffffc091a007986 */ /* 0x0085e6000c101908 */
.L_x_13472:
        /* <DEDUP_REMOVED lines=19> */
.L_x_13459:
[----:B------:R-:W-:Y:S02]  /*2ae30*/  ISETP.NE.U32.AND P3, PT, R20, RZ, PT ;  /* 0x000000ff1400720c */ /* 0x000fe40003f65070 */
[C---:B------:R-:W-:Y:S02]  /*2ae40*/  ISETP.GT.AND P2, PT, R0.reuse, 0x3, PT ;  /* 0x000000030000780c */ /* 0x040fe40003f44270 */
[----:B------:R-:W-:Y:S02]  /*2ae50*/  ISETP.GT.AND P1, PT, R0, 0x6, !P1 ;  /* 0x000000060000780c */ /* 0x000fe40004f24270 */
[----:B------:R-:W-:-:S04]  /*2ae60*/  ISETP.NE.AND.EX P2, PT, R21, RZ, P2, P3 ;  /* 0x000000ff1500720c */ /* 0x000fc80001745330 */
[----:B------:R-:W-:-:S13]  /*2ae70*/  PLOP3.LUT P1, PT, P2, P1, PT, 0xf8, 0x8f ;  /* 0x00000000008f781c */ /* 0x000fda0001723f70 */
[----:B------:R-:W-:Y:S05]  /*2ae80*/  @!P1 BRA `(.L_x_13460) ;  /* 0x00000004003c9947 */ /* 0x000fea0003800000 */
[----:B------:R-:W1:Y:S01]  /*2ae90*/  LDCU.64 UR4, c[0x0][0x3a0] ;  /* 0x00007400ff0477ac */ /* 0x000e620008000a00 */
[----:B0-----:R-:W-:-:S05]  /*2aea0*/  IMAD.WIDE R18, R7, 0x4, R52 ;  /* 0x0000000407127825 */ /* 0x001fca00078e0234 */
[----:B------:R-:W2:Y:S01]  /*2aeb0*/  LDG.E.CONSTANT R17, desc[UR8][R18.64] ;  /* 0x0000000812117981 */ /* 0x000ea2000c1e9900 */
[----:B-1----:R-:W-:-:S04]  /*2aec0*/  ISETP.NE.U32.AND P1, PT, RZ, UR4, PT ;  /* 0x00000004ff007c0c */ /* 0x002fc8000bf25070 */
[----:B------:R-:W-:Y:S01]  /*2aed0*/  ISETP.NE.AND.EX P1, PT, RZ, UR5, PT, P1 ;  /* 0x00000005ff007c0c */ /* 0x000fe2000bf25310 */
[----:B------:R-:W0:-:S12]  /*2aee0*/  LDCU.64 UR4, c[0x0][0x398] ;  /* 0x00007300ff0477ac */ /* 0x000e180008000a00 */
[----:B------:R-:W-:-:S05]  /*2aef0*/  @!P1 IMAD.WIDE R20, R7, 0x2, R48 ;  /* 0x0000000207149825 */ /* 0x000fca00078e0230 */
[----:B------:R1:W5:Y:S01]  /*2af00*/  @!P1 LDG.E.U16.CONSTANT R8, desc[UR8][R20.64] ;  /* 0x0000000814089981 */ /* 0x000362000c1e9500 */
[----:B------:R-:W-:Y:S02]  /*2af10*/  LEA R14, P2, R9, R24, 0x2 ;  /* 0x00000018090e7211 */ /* 0x000fe400078410ff */
[----:B------:R-:W-:Y:S02]  /*2af20*/  IADD3 R5, P3, PT, R11, R9, RZ ;  /* 0x000000090b057210 */ /* 0x000fe40007f7e0ff */
[----:B------:R-:W-:-:S03]  /*2af30*/  LEA.HI.X R15, R9, R25, R16, 0x2, P2 ;  /* 0x00000019090f7211 */ /* 0x000fc600010f1410 */
[----:B------:R-:W-:Y:S01]  /*2af40*/  IMAD.X R10, R41, 0x1, R16, P3 ;  /* 0x00000001290a7824 */ /* 0x000fe200018e0610 */
[----:B0-----:R-:W-:-:S04]  /*2af50*/  LEA R4, P3, R5, UR4, 0x2 ;  /* 0x0000000405047c11 */ /* 0x001fc8000f8610ff */
[----:B------:R-:W-:Y:S01]  /*2af60*/  LEA.HI.X R5, R5, UR5, R10, 0x2, P3 ;  /* 0x0000000505057c11 */ /* 0x000fe200098f140a */
[----:B------:R-:W-:Y:S01]  /*2af70*/  VIADD R10, R9, 0x1 ;  /* 0x00000001090a7836 */ /* 0x000fe20000000000 */
[----:B--2---:R1:W-:Y:S01]  /*2af80*/  STG.E desc[UR8][R14.64], R17 ;  /* 0x000000110e007986 */ /* 0x0043e2000c101908 */
[----:B------:R-:W-:Y:S06]  /*2af90*/  @!P1 BRA `(.L_x_13482) ;  /* 0x0000000000ec9947 */ /* 0x000fec0003800000 */
[----:B------:R-:W-:Y:S01]  /*2afa0*/  IMAD.WIDE R18, R7, 0x2, R48 ;  /* 0x0000000207127825 */ /* 0x000fe200078e0230 */
[----:B------:R-:W1:Y:S04]  /*2afb0*/  LDC R16, c[0x0][0x448] ;  /* 0x00011200ff107b82 */ /* 0x000e680000000800 */
[----:B-----5:R0:W2:Y:S01]  /*2afc0*/  LDG.E.U16.CONSTANT R8, desc[UR8][R18.64] ;  /* 0x0000000812087981 */ /* 0x0200a2000c1e9500 */
[----:B------:R-:W-:Y:S01]  /*2afd0*/  UIADD3 UR4, UPT, UPT, UR24, 0x4, URZ ;  /* 0x0000000418047890 */ /* 0x000fe2000fffe0ff */
[----:B------:R-:W-:-:S03]  /*2afe0*/  IMAD.IADD R9, R11, 0x1, R9 ;  /* 0x000000010b097824 */ /* 0x000fc600078e0209 */
[----:B------:R-:W-:Y:S01]  /*2aff0*/  ULEA UR4, UR25, UR4, 0x18 ;  /* 0x0000000419047291 */ /* 0x000fe2000f8ec0ff */
[----:B0-----:R-:W-:Y:S02]  /*2b000*/  IABS R18, R17 ;  /* 0x0000001100127213 */ /* 0x001fe40000000000 */
[----:B------:R-:W-:Y:S02]  /*2b010*/  IABS R19, R0 ;  /* 0x0000000000137213 */ /* 0x000fe40000000000 */
[-C--:B-1----:R-:W-:Y:S02]  /*2b020*/  IABS R21, R16.reuse ;  /* 0x0000001000157213 */ /* 0x082fe40000000000 */
        /* <DEDUP_REMOVED lines=21> */
[----:B------:R-:W-:-:S05]  /*2b180*/  ISETP.GE.U32.AND P1, PT, R14, R21, PT ;  /* 0x000000150e00720c */ /* 0x000fca0003f26070 */
[----:B------:R-:W0:Y:S08]  /*2b190*/  F2I.FTZ.U32.TRUNC.NTZ R15, R15 ;  /* 0x0000000f000f7305 */ /* 0x000e30000021f000 */
        /* <DEDUP_REMOVED lines=27> */
.L_x_13482:
[----:B-----5:R-:W-:Y:S01]  /*2b350*/  HADD2.F32 R7, -RZ, R8.H0_H0 ;  /* 0x20000008ff077230 */ /* 0x020fe20000004100 */
[----:B------:R2:W-:Y:S04]  /*2b360*/  STS [UR23], R10 ;  /* 0x0000000aff007988 */ /* 0x0005e80008000817 */
[----:B------:R2:W-:Y:S02]  /*2b370*/  STG.E desc[UR8][R4.64], R7 ;  /* 0x0000000704007986 */ /* 0x0005e4000c101908 */
.L_x_13460:
[----:B------:R-:W-:Y:S05]  /*2b380*/  WARPSYNC.ALL ;  /* 0x0000000000007948 */ /* 0x000fea0003800000 */
[----:B------:R-:W3:Y:S08]  /*2b390*/  S2UR UR27, SR_CgaCtaId ;  /* 0x00000000001b79c3 */ /* 0x000ef00000008800 */
[----:B------:R-:W-:Y:S06]  /*2b3a0*/  BAR.SYNC.DEFER_BLOCKING 0x0 ;  /* 0x0000000000007b1d */ /* 0x000fec0000010000 */
[----:B------:R-:W-:-:S02]  /*2b3b0*/  UMOV UR26, 0x400 ;  /* 0x00000400001a7882 */ /* 0x000fc40000000000 */
[----:B---3--:R-:W-:-:S09]  /*2b3c0*/  ULEA UR28, UR27, UR26, 0x18 ;  /* 0x0000001a1b1c7291 */ /* 0x008fd2000f8ec0ff */
[----:B0-2---:R-:W0:Y:S02]  /*2b3d0*/  LDS R5, [UR28] ;  /* 0x0000001cff057984 */ /* 0x005e240008000800 */
        /* <DEDUP_REMOVED lines=61> */
.L_x_13489:
[----:B------:R-:W-:Y:S01]  /*2b7b0*/  VIADD R17, R17, 0x1 ;  /* 0x0000000111117836 */ /* 0x000fe20000000000 */
[----:B-1----:R-:W-:-:S04]  /*2b7c0*/  MOV R4, R14 ;  /* 0x0000000e00047202 */ /* 0x002fc80000000f00 */
        /* <DEDUP_REMOVED lines=13> */
.L_x_13488:
[----:B------:R-:W-:Y:S05]  /*2b8a0*/  BSYNC.RELIABLE B2 ;  /* 0x0000000000027941 */ /* 0x000fea0003800100 */
.L_x_13487:
        /* <DEDUP_REMOVED lines=16> */
.L_x_13492:
        /* <DEDUP_REMOVED lines=53> */
.L_x_13491:
[----:B------:R-:W-:Y:S05]  /*2bd00*/  BSYNC.RECONVERGENT B2 ;  /* 0x0000000000027941 */ /* 0x000fea0003800200 */
.L_x_13490:
        /* <DEDUP_REMOVED lines=34> */
.L_x_13494:
[----:B------:R-:W-:Y:S05]  /*2bf30*/  BSYNC.RECONVERGENT B2 ;  /* 0x0000000000027941 */ /* 0x000fea0003800200 */
.L_x_13493:
        /* <DEDUP_REMOVED lines=40> */
.L_x_13486:
[----:B------:R-:W-:Y:S05]  /*2c1c0*/  BSYNC.RECONVERGENT B1 ;  /* 0x0000000000017941 */ /* 0x000fea0003800200 */
.L_x_13485:
[----:B-1-34-:R-:W3:Y:S01]  /*2c1d0*/  LDL.LU R5, [R1] ;  /* 0x0000000001057983 */ /* 0x01aee20000300800 */
[----:B------:R-:W1:Y:S01]  /*2c1e0*/  LDC R36, c[0x0][0x420] ;  /* 0x00010800ff247b82 */ /* 0x000e620000000800 */
[----:B------:R-:W4:Y:S02]  /*2c1f0*/  LDCU UR4, c[0x0][0x430] ;  /* 0x00008600ff0477ac */ /* 0x000f240008000800 */
[----:B------:R-:W4:Y:S01]  /*2c200*/  LDG.E R47, desc[UR8][R46.64] ;  /* 0x000000082e2f7981 */ /* 0x000f22000c1e1900 */
[----:B------:R-:W-:-:S04]  /*2c210*/  IMAD.WIDE R48, R6, 0x2, R48 ;  /* 0x0000000206307825 */ /* 0x000fc800078e0230 */
[----:B0-----:R-:W0:Y:S08]  /*2c220*/  LDC.64 R14, c[0x0][0x3b8] ;  /* 0x0000ee00ff0e7b82 */ /* 0x001e300000000a00 */
[----:B--2---:R-:W2:Y:S01]  /*2c230*/  LDC.64 R22, c[0x0][0x3d8] ;  /* 0x0000f600ff167b82 */ /* 0x004ea20000000a00 */
[----:B-1----:R-:W-:Y:S02]  /*2c240*/  ISETP.GE.AND P2, PT, R36, 0x1, PT ;  /* 0x000000012400780c */ /* 0x002fe40003f46270 */
[----:B--2---:R-:W-:-:S04]  /*2c250*/  ISETP.NE.U32.AND P1, PT, R22, RZ, PT ;  /* 0x000000ff1600720c */ /* 0x004fc80003f25070 */
[----:B------:R-:W-:Y:S01]  /*2c260*/  ISETP.NE.AND.EX P1, PT, R23, RZ, PT, P1 ;  /* 0x000000ff1700720c */ /* 0x000fe20003f25310 */
[----:B---3--:R-:W-:-:S04]  /*2c270*/  IMAD.IADD R5, R5, 0x1, R4 ;  /* 0x0000000105057824 */ /* 0x008fc800078e0204 */
[----:B----4-:R-:W-:-:S04]  /*2c280*/  IMAD R5, R5, UR4, RZ ;  /* 0x0000000405057c24 */ /* 0x010fc8000f8e02ff */
[----:B------:R-:W-:-:S04]  /*2c290*/  IMAD.IADD R8, R5, 0x1, R36 ;  /* 0x0000000105087824 */ /* 0x000fc800078e0224 */
[----:B0-----:R-:W-:-:S05]  /*2c2a0*/  IMAD.WIDE R14, R8, 0x4, R14 ;  /* 0x00000004080e7825 */ /* 0x001fca00078e020e */
[----:B------:R0:W-:Y:S01]  /*2c2b0*/  STG.E desc[UR8][R14.64], R47 ;  /* 0x0000002f0e007986 */ /* 0x0001e2000c101908 */
        /* <DEDUP_REMOVED lines=8> */
[----:B------:R-:W1:Y:S01]  /*2c340*/  I2F.RP R16, R9 ;  /* 0x0000000900107306 */ /* 0x000e620000209400 */
[----:B---3--:R-:W-:-:S07]  /*2c350*/  ULEA UR4, UR5, UR4, 0x18 ;  /* 0x0000000405047291 */ /* 0x008fce000f8ec0ff */
[----:B-1----:R-:W0:Y:S02]  /*2c360*/  MUFU.RCP R16, R16 ;  /* 0x0000001000107308 */ /* 0x002e240000001000 */
[----:B0-----:R-:W-:-:S06]  /*2c370*/  VIADD R14, R16, 0xffffffe ;  /* 0x0ffffffe100e7836 */ /* 0x001fcc0000000000 */
[----:B------:R-:W0:Y:S08]  /*2c380*/  I2F.RP R16, R19 ;  /* 0x0000001300107306 */ /* 0x000e300000209400 */
[----:B------:R1:W3:Y:S08]  /*2c390*/  F2I.FTZ.U32.TRUNC.NTZ R15, R14 ;  /* 0x0000000e000f7305 */ /* 0x0002f0000021f000 */
[----:B0-----:R-:W0:Y:S01]  /*2c3a0*/  MUFU.RCP R16, R16 ;  /* 0x0000001000107308 */ /* 0x001e220000001000 */
[----:B-1----:R-:W-:-:S02]  /*2c3b0*/  IMAD.MOV.U32 R14, RZ, RZ, RZ ;  /* 0x000000ffff0e7224 */ /* 0x002fc400078e00ff */
[----:B---3--:R-:W-:-:S04]  /*2c3c0*/  IMAD.MOV R18, RZ, RZ, -R15 ;  /* 0x000000ffff127224 */ /* 0x008fc800078e0a0f */
[----:B------:R-:W-:Y:S01]  /*2c3d0*/  IMAD R17, R18, R9, RZ ;  /* 0x0000000912117224 */ /* 0x000fe200078e02ff */
[----:B------:R-:W-:-:S03]  /*2c3e0*/  IABS R18, R7 ;  /* 0x0000000700127213 */ /* 0x000fc60000000000 */
[----:B------:R-:W-:-:S04]  /*2c3f0*/  IMAD.HI.U32 R17, R15, R17, R14 ;  /* 0x000000110f117227 */ /* 0x000fc800078e000e */
[----:B0-----:R-:W-:Y:S02]  /*2c400*/  VIADD R15, R16, 0xffffffe ;  /* 0x0ffffffe100f7836 */ /* 0x001fe40000000000 */
[----:B------:R-:W-:-:S04]  /*2c410*/  IMAD.HI.U32 R17, R17, R18, RZ ;  /* 0x0000001211117227 */ /* 0x000fc800078e00ff */
[----:B------:R-:W-:Y:S01]  /*2c420*/  IMAD.MOV R14, RZ, RZ, -R17 ;  /* 0x000000ffff0e7224 */ /* 0x000fe200078e0a11 */
[----:B------:R-:W0:Y:S03]  /*2c430*/  F2I.FTZ.U32.TRUNC.NTZ R15, R15 ;  /* 0x0000000f000f7305 */ /* 0x000e26000021f000 */
[----:B------:R-:W-:-:S05]  /*2c440*/  IMAD R14, R9, R14, R18 ;  /* 0x0000000e090e7224 */ /* 0x000fca00078e0212 */
[----:B------:R-:W-:-:S13]  /*2c450*/  ISETP.GT.U32.AND P4, PT, R9, R14, PT ;  /* 0x0000000e0900720c */ /* 0x000fda0003f84070 */
[----:B------:R-:W-:Y:S02]  /*2c460*/  @!P4 IMAD.IADD R14, R14, 0x1, -R9 ;  /* 0x000000010e0ec824 */ /* 0x000fe400078e0a09 */
[----:B------:R-:W-:Y:S01]  /*2c470*/  @!P4 VIADD R17, R17, 0x1 ;  /* 0x000000011111c836 */ /* 0x000fe20000000000 */
[----:B------:R-:W-:Y:S02]  /*2c480*/  ISETP.NE.AND P4, PT, R10, RZ, PT ;  /* 0x000000ff0a00720c */ /* 0x000fe40003f85270 */
[----:B------:R-:W-:Y:S01]  /*2c490*/  ISETP.GE.U32.AND P3, PT, R14, R9, PT ;  /* 0x000000090e00720c */ /* 0x000fe20003f66070 */
[----:B0-----:R-:W-:Y:S01]  /*2c4a0*/  IMAD.MOV R14, RZ, RZ, -R15 ;  /* 0x000000ffff0e7224 */ /* 0x001fe200078e0a0f */
[----:B------:R-:W-:-:S04]  /*2c4b0*/  LOP3.LUT R9, R7, R10, RZ, 0x3c, !PT ;  /* 0x0000000a07097212 */ /* 0x000fc800078e3cff */
        /* <DEDUP_REMOVED lines=28> */
.L_x_13495:
[----:B------:R-:W-:Y:S05]  /*2c680*/  @!P2 BRA `(.L_x_13496) ;  /* 0x000000200000a947 */ /* 0x000fea0003800000 */
[----:B------:R-:W2:Y:S01]  /*2c690*/  LDC R6, c[0x0][0x448] ;  /* 0x00011200ff067b82 */ /* 0x000ea20000000800 */
[----:B------:R-:W-:Y:S02]  /*2c6a0*/  IABS R17, R0 ;  /* 0x0000000000117213 */ /* 0x000fe40000000000 */
[----:B------:R-:W-:Y:S02]  /*2c6b0*/  IABS R16, R7 ;  /* 0x0000000700107213 */ /* 0x000fe40000000000 */
[----:B--2---:R-:W-:-:S04]  /*2c6c0*/  IABS R10, R6 ;  /* 0x00000006000a7213 */ /* 0x004fc80000000000 */
[----:B0-----:R-:W0:Y:S08]  /*2c6d0*/  I2F.RP R14, R10 ;  /* 0x0000000a000e7306 */ /* 0x001e300000209400 */
        /* <DEDUP_REMOVED lines=8> */
[----:B------:R-:W-:-:S06]  /*2c760*/  IMAD.HI.U32 R15, R9, R15, R8 ;  /* 0x0000000f090f7227 */ /* 0x000fcc00078e0008 */
[----:B------:R-:W-:-:S04]  /*2c770*/  IMAD.HI.U32 R8, R15, R16, RZ ;  /* 0x000000100f087227 */ /* 0x000fc800078e00ff */
[----:B------:R-:W-:Y:S02]  /*2c780*/  IMAD.MOV R9, RZ, RZ, -R8 ;  /* 0x000000ffff097224 */ /* 0x000fe400078e0a08 */
[----:B0-----:R-:W-:Y:S02]  /*2c790*/  VIADD R15, R14, 0xffffffe ;  /* 0x0ffffffe0e0f7836 */ /* 0x001fe40000000000 */
[----:B------:R-:W-:-:S05]  /*2c7a0*/  IMAD R9, R10, R9, R16 ;  /* 0x000000090a097224 */ /* 0x000fca00078e0210 */
[----:B------:R-:W-:-:S13]  /*2c7b0*/  ISETP.GT.U32.AND P1, PT, R10, R9, PT ;  /* 0x000000090a00720c */ /* 0x000fda0003f24070 */
[----:B------:R-:W-:Y:S02]  /*2c7c0*/  @!P1 IMAD.IADD R9, R9, 0x1, -R10 ;  /* 0x0000000109099824 */ /* 0x000fe400078e0a0a */
[----:B------:R-:W-:Y:S01]  /*2c7d0*/  @!P1 VIADD R8, R8, 0x1 ;  /* 0x0000000108089836 */ /* 0x000fe20000000000 */
[----:B------:R-:W-:Y:S02]  /*2c7e0*/  ISETP.NE.AND P1, PT, R6, RZ, PT ;  /* 0x000000ff0600720c */ /* 0x000fe40003f25270 */
[----:B------:R-:W-:Y:S02]  /*2c7f0*/  ISETP.GE.U32.AND P2, PT, R9, R10, PT ;  /* 0x0000000a0900720c */ /* 0x000fe40003f46070 */
[----:B------:R-:W-:Y:S02]  /*2c800*/  LOP3.LUT R9, R7, R6, RZ, 0x3c, !PT ;  /* 0x0000000607097212 */ /* 0x000fe400078e3cff */
[----:B------:R-:W0:Y:S02]  /*2c810*/  F2I.FTZ.U32.TRUNC.NTZ R7, R15 ;  /* 0x0000000f00077305 */ /* 0x000e24000021f000 */
[----:B------:R-:W-:-:S07]  /*2c820*/  ISETP.GE.AND P3, PT, R9, RZ, PT ;  /* 0x000000ff0900720c */ /* 0x000fce0003f66270 */
[----:B------:R-:W-:Y:S02]  /*2c830*/  @P2 VIADD R8, R8, 0x1 ;  /* 0x0000000108082836 */ /* 0x000fe40000000000 */
[----:B0-----:R-:W-:-:S04]  /*2c840*/  IMAD.MOV R10, RZ, RZ, -R7 ;  /* 0x000000ffff0a7224 */ /* 0x001fc800078e0a07 */
        /* <DEDUP_REMOVED lines=18> */
[----:B------:R-:W-:Y:S01]  /*2c970*/  MOV R26, R6 ;  /* 0x00000006001a7202 */ /* 0x000fe20000000f00 */
        /* <DEDUP_REMOVED lines=19> */
[----:B------:R-:W-:Y:S02]  /*2cab0*/  IMAD.U32 R6, RZ, RZ, UR4 ;  /* 0x00000004ff067e24 */ /* 0x000fe4000f8e00ff */
[--C-:B-1----:R-:W-:Y:S02]  /*2cac0*/  IMAD R8, R9, UR5, R56.reuse ;  /* 0x0000000509087c24 */ /* 0x102fe4000f8e0238 */
[--C-:B------:R-:W-:Y:S01]  /*2cad0*/  IMAD R9, R15, UR5, R56.reuse ;  /* 0x000000050f097c24 */ /* 0x100fe2000f8e0238 */
[----:B0-----:R-:W-:Y:S01]  /*2cae0*/  IADD3 R15, P1, PT, R18, -0x10, RZ ;  /* 0xfffffff0120f7810 */ /* 0x001fe20007f3e0ff */
[----:B------:R-:W-:-:S02]  /*2caf0*/  IMAD R10, R17, UR5, R56 ;  /* 0x00000005110a7c24 */ /* 0x000fc4000f8e0238 */
[--C-:B------:R-:W-:Y:S01]  /*2cb00*/  IMAD R14, R21, UR5, R56.reuse ;  /* 0x00000005150e7c24 */ /* 0x100fe2000f8e0238 */
[----:B------:R-:W-:Y:S01]  /*2cb10*/  IADD3.X R19, PT, PT, R19, -0x1, RZ, P1, !PT ;  /* 0xffffffff13137810 */ /* 0x000fe20000ffe4ff */
[--C-:B------:R-:W-:Y:S02]  /*2cb20*/  IMAD R16, R23, UR5, R56.reuse ;  /* 0x0000000517107c24 */ /* 0x100fe4000f8e0238 */
[--C-:B------:R-:W-:Y:S02]  /*2cb30*/  IMAD R7, R7, UR5, R56.reuse ;  /* 0x0000000507077c24 */ /* 0x100fe4000f8e0238 */
[--C-:B------:R-:W-:Y:S02]  /*2cb40*/  IMAD R17, R25, UR5, R56.reuse ;  /* 0x0000000519117c24 */ /* 0x100fe4000f8e0238 */
[----:B------:R-:W-:Y:S02]  /*2cb50*/  IMAD R18, R27, UR5, R56 ;  /* 0x000000051b127c24 */ /* 0x000fe4000f8e0238 */
[----:B------:R-:W-:-:S02]  /*2cb60*/  IMAD.MOV.U32 R21, RZ, RZ, RZ ;  /* 0x000000ffff157224 */ /* 0x000fc400078e00ff */
[----:B------:R-:W-:Y:S02]  /*2cb70*/  IMAD.MOV R22, RZ, RZ, -R22 ;  /* 0x000000ffff167224 */ /* 0x000fe400078e0a16 */
[----:B------:R-:W-:-:S07]  /*2cb80*/  IMAD R23, R0, UR5, RZ ;  /* 0x0000000500177c24 */ /* 0x000fce000f8e02ff */
.L_x_13499:
[----:B-1----:R-:W0:Y:S01]  /*2cb90*/  LDC.64 R28, c[0x0][0x3f8] ;  /* 0x0000fe00ff1c7b82 */ /* 0x002e220000000a00 */
[----:B-----5:R-:W-:-:S04]  /*2cba0*/  IMAD R26, R7, R0, R26 ;  /* 0x00000000071a7224 */ /* 0x020fc800078e021a */
[----:B-----5:R-:W-:-:S03]  /*2cbb0*/  IMAD.IADD R31, R26, 0x1, R21 ;  /* 0x000000011a1f7824 */ /* 0x020fc600078e0215 */
        /* <DEDUP_REMOVED lines=65> */
.L_x_13498:
        /* <DEDUP_REMOVED lines=17> */
[----:B------:R-:W-:Y:S01]  /*2d0e0*/  IADD3 R10, P0, PT, R5, R6, RZ ;  /* 0x00000006050a7210 */ /* 0x000fe20007f1e0ff */
[----:B----4-:R-:W-:-:S03]  /*2d0f0*/  IMAD.WIDE R20, R21, 0x4, R16 ;  /* 0x0000000415147825 */ /* 0x010fc600078e0210 */
[----:B------:R-:W-:Y:S02]  /*2d100*/  LEA.HI.X.SX32 R15, R6, R15, 0x1, P0 ;  /* 0x0000000f060f7211 */ /* 0x000fe400000f0eff */
[----:B--2---:R-:W-:-:S04]  /*2d110*/  LEA R14, P0, R10, UR4, 0x2 ;  /* 0x000000040a0e7c11 */ /* 0x004fc8000f8010ff */
[----:B------:R-:W-:-:S05]  /*2d120*/  LEA.HI.X R15, R10, UR5, R15, 0x2, P0 ;  /* 0x000000050a0f7c11 */ /* 0x000fca00080f140f */
        /* <DEDUP_REMOVED lines=29> */
.L_x_13500:
        /* <DEDUP_REMOVED lines=33> */
.L_x_13501:
        /* <DEDUP_REMOVED lines=17> */
.L_x_13497:
        /* <DEDUP_REMOVED lines=16> */
[----:B------:R-:W-:Y:S02]  /*2d720*/  IMAD.MOV R6, RZ, RZ, -R6 ;  /* 0x000000ffff067224 */ /* 0x000fe400078e0a06 */
[--C-:B0-----:R-:W-:Y:S02]  /*2d730*/  IMAD R10, R15, UR5, R56.reuse ;  /* 0x000000050f0a7c24 */ /* 0x101fe4000f8e0238 */
[--C-:B------:R-:W-:Y:S02]  /*2d740*/  IMAD R8, R7, UR5, R56.reuse ;  /* 0x0000000507087c24 */ /* 0x100fe4000f8e0238 */
[----:B------:R-:W-:-:S02]  /*2d750*/  IMAD R14, R17, UR5, R56 ;  /* 0x00000005110e7c24 */ /* 0x000fc4000f8e0238 */
[--C-:B------:R-:W-:Y:S01]  /*2d760*/  IMAD R15, R19, UR5, R56.reuse ;  /* 0x00000005130f7c24 */ /* 0x100fe2000f8e0238 */
[----:B------:R-:W-:Y:S01]  /*2d770*/  SHF.R.S32.HI R19, RZ, 0x1f, R5 ;  /* 0x0000001fff137819 */ /* 0x000fe20000011405 */
[--C-:B------:R-:W-:Y:S02]  /*2d780*/  IMAD R16, R21, UR5, R56.reuse ;  /* 0x0000000515107c24 */ /* 0x100fe4000f8e0238 */
[--C-:B------:R-:W-:Y:S02]  /*2d790*/  IMAD R9, R9, UR5, R56.reuse ;  /* 0x0000000509097c24 */ /* 0x100fe4000f8e0238 */
[--C-:B------:R-:W-:Y:S02]  /*2d7a0*/  IMAD R17, R25, UR5, R56.reuse ;  /* 0x0000000519117c24 */ /* 0x100fe4000f8e0238 */
[----:B------:R-:W-:Y:S02]  /*2d7b0*/  IMAD R18, R27, UR5, R56 ;  /* 0x000000051b127c24 */ /* 0x000fe4000f8e0238 */
[----:B------:R-:W-:-:S02]  /*2d7c0*/  IMAD.MOV.U32 R7, RZ, RZ, RZ ;  /* 0x000000ffff077224 */ /* 0x000fc400078e00ff */
[----:B------:R-:W-:Y:S02]  /*2d7d0*/  IMAD.U32 R21, RZ, RZ, UR4 ;  /* 0x00000004ff157e24 */ /* 0x000fe4000f8e00ff */
[----:B------:R-:W-:-:S07]  /*2d7e0*/  IMAD R20, R0, UR5, RZ ;  /* 0x0000000500147c24 */ /* 0x000fce000f8e02ff */
.L_x_13503:
[----:B-1----:R-:W0:Y:S01]  /*2d7f0*/  LDC.64 R28, c[0x0][0x3f8] ;  /* 0x0000fe00ff1c7b82 */ /* 0x002e220000000a00 */
[----:B-----5:R-:W-:-:S04]  /*2d800*/  IMAD R26, R8, R0, R26 ;  /* 0x00000000081a7224 */ /* 0x020fc800078e021a */
[----:B------:R-:W-:-:S03]  /*2d810*/  IMAD.IADD R35, R26, 0x1, R7 ;  /* 0x000000011a237824 */ /* 0x000fc600078e0207 */
[----:B-----5:R-:W1:Y:S08]  /*2d820*/  LDC.64 R30, c[0x0][0x3b8] ;  /* 0x0000ee00ff1e7b82 */ /* 0x020e700000000a00 */
        /* <DEDUP_REMOVED lines=28> */
[----:B0-----:R-:W-:-:S04]  /*2d9f0*/  IMAD R39, R17, R0, R7 ;  /* 0x0000000011277224 */ /* 0x001fc800078e0207 */
[----:B---3--:R-:W-:-:S04]  /*2da00*/  IMAD.IADD R39, R38, 0x1, R39 ;  /* 0x0000000126277824 */ /* 0x008fc800078e0227 */
[----:B------:R-:W-:-:S05]  /*2da10*/  IMAD.WIDE R34, R39, 0x4, R28 ;  /* 0x0000000427227825 */ /* 0x000fca00078e021c */
[----:B------:R0:W3:Y:S02]  /*2da20*/  LDG.E R41, desc[UR8][R34.64] ;  /* 0x0000000822297981 */ /* 0x0000e4000c1e1900 */
[C---:B0-----:R-:W-:Y:S02]  /*2da30*/  IMAD.WIDE R34, R39.reuse, 0x4, R32 ;  /* 0x0000000427227825 */ /* 0x041fe400078e0220 */
[----:B---3--:R0:W-:Y:S04]  /*2da40*/  STG.E desc[UR8][R30.64+0x4], R41 ;  /* 0x000004291e007986 */ /* 0x0081e8000c101908 */
[----:B-1----:R1:W3:Y:S02]  /*2da50*/  LDG.E R37, desc[UR8][R34.64] ;  /* 0x0000000822257981 */ /* 0x0022e4000c1e1900 */
[----:B-1----:R-:W-:-:S02]  /*2da60*/  IMAD.WIDE R34, R39, 0x4, R26 ;  /* 0x0000000427227825 */ /* 0x002fc400078e021a */
[----:B---3--:R1:W-:Y:S04]  /*2da70*/  STG.E desc[UR8][R24.64+0x4], R37 ;  /* 0x0000042518007986 */ /* 0x0083e8000c101908 */
[----:B------:R-:W3:Y:S01]  /*2da80*/  LDG.E R38, desc[UR8][R34.64] ;  /* 0x0000000822267981 */ /* 0x000ee2000c1e1900 */
[----:B------:R-:W-:-:S05]  /*2da90*/  IMAD R39, R16, R0, R7 ;  /* 0x0000000010277224 */ /* 0x000fca00078e0207 */
[----:B---3--:R-:W-:-:S05]  /*2daa0*/  IADD3 R39, PT, PT, R38, R39, RZ ;  /* 0x0000002726277210 */ /* 0x008fca0007ffe0ff */
[----:B------:R-:W-:-:S05]  /*2dab0*/  IMAD.WIDE R34, R39, 0x4, R28 ;  /* 0x0000000427227825 */ /* 0x000fca00078e021c */
[----:B--2---:R2:W3:Y:S02]  /*2dac0*/  LDG.E R43, desc[UR8][R34.64] ;  /* 0x00000008222b7981 */ /* 0x0044e4000c1e1900 */
[C---:B--2---:R-:W-:Y:S02]  /*2dad0*/  IMAD.WIDE R34, R39.reuse, 0x4, R32 ;  /* 0x0000000427227825 */ /* 0x044fe400078e0220 */
[----:B---3--:R2:W-:Y:S04]  /*2dae0*/  STG.E desc[UR8][R30.64], R43 ;  /* 0x0000002b1e007986 */ /* 0x0085e8000c101908 */
[----:B0-----:R0:W3:Y:S02]  /*2daf0*/  LDG.E R41, desc[UR8][R34.64] ;  /* 0x0000000822297981 */ /* 0x0010e4000c1e1900 */
[----:B0-----:R-:W-:-:S02]  /*2db00*/  IMAD.WIDE R34, R39, 0x4, R26 ;  /* 0x0000000427227825 */ /* 0x001fc400078e021a */
[----:B---3--:R0:W-:Y:S04]  /*2db10*/  STG.E desc[UR8][R24.64], R41 ;  /* 0x0000002918007986 */ /* 0x0081e8000c101908 */
[----:B-1----:R-:W3:Y:S01]  /*2db20*/  LDG.E R37, desc[UR8][R34.64] ;  /* 0x0000000822257981 */ /* 0x002ee2000c1e1900 */
[----:B------:R-:W-:-:S04]  /*2db30*/  IMAD R38, R15, R0, R7 ;  /* 0x000000000f267224 */ /* 0x000fc800078e0207 */
[----:B---3--:R-:W-:-:S04]  /*2db40*/  IMAD.IADD R37, R37, 0x1, R38 ;  /* 0x0000000125257824 */ /* 0x008fc800078e0226 */
[----:B------:R-:W-:-:S05]  /*2db50*/  IMAD.WIDE R34, R37, 0x4, R28 ;  /* 0x0000000425227825 */ /* 0x000fca00078e021c */
[----:B------:R1:W3:Y:S02]  /*2db60*/  LDG.E R39, desc[UR8][R34.64] ;  /* 0x0000000822277981 */ /* 0x0002e4000c1e1900 */
        /* <DEDUP_REMOVED lines=42> */
.L_x_13502:
[----:B------:R-:W-:Y:S05]  /*2de10*/  @!P0 BRA `(.L_x_13496) ;  /* 0x00000008001c8947 */ /* 0x000fea0003800000 */
[----:B------:R-:W0:Y:S01]  /*2de20*/  LDC R6, c[0x0][0x420] ;  /* 0x00010800ff067b82 */ /* 0x000e220000000800 */
[----:B------:R-:W-:Y:S02]  /*2de30*/  ISETP.GE.U32.AND P0, PT, R59, 0x4, PT ;  /* 0x000000043b00780c */ /* 0x000fe40003f06070 */
[----:B0-----:R-:W-:-:S04]  /*2de40*/  LOP3.LUT R6, R6, 0x3, RZ, 0xc0, !PT ;  /* 0x0000000306067812 */ /* 0x001fc800078ec0ff */
[----:B------:R-:W-:-:S07]  /*2de50*/  ISETP.NE.AND P1, PT, R6, RZ, PT ;  /* 0x000000ff0600720c */ /* 0x000fce0003f25270 */
[----:B------:R-:W-:Y:S06]  /*2de60*/  @!P0 BRA `(.L_x_13504) ;  /* 0x0000000000f88947 */ /* 0x000fec0003800000 */
[----:B-1----:R-:W0:Y:S01]  /*2de70*/  LDC R25, c[0x0][0x428] ;  /* 0x00010a00ff197b82 */ /* 0x002e220000000800 */
[----:B------:R-:W-:Y:S01]  /*2de80*/  VIADD R10, R21, 0xffffffff ;  /* 0xffffffff150a7836 */ /* 0x000fe20000000000 */
[----:B------:R-:W1:Y:S01]  /*2de90*/  LDCU.64 UR4, c[0x0][0x3b8] ;  /* 0x00007700ff0477ac */ /* 0x000e620008000a00 */
[----:B-----5:R-:W-:-:S05]  /*2dea0*/  IMAD.IADD R29, R11, 0x1, R26 ;  /* 0x000000010b1d7824 */ /* 0x020fca00078e021a */
[----:B------:R-:W2:Y:S08]  /*2deb0*/  LDC.64 R6, c[0x0][0x3f8] ;  /* 0x0000fe00ff067b82 */ /* 0x000eb00000000a00 */
[----:B------:R-:W3:Y:S01]  /*2dec0*/  LDC.64 R16, c[0x0][0x418] ;  /* 0x00010600ff107b82 */ /* 0x000ee20000000a00 */
[----:B0-----:R-:W-:Y:S01]  /*2ded0*/  IMAD R9, R10, R25, R50 ;  /* 0x000000190a097224 */ /* 0x001fe200078e0232 */
[----:B------:R-:W-:-:S06]  /*2dee0*/  IADD3 R20, P0, PT, R5, R21, RZ ;  /* 0x0000001505147210 */ /* 0x000fcc0007f1e0ff */
[----:B------:R-:W0:Y:S01]  /*2def0*/  LDC.64 R18, c[0x0][0x400] ;  /* 0x00010000ff127b82 */ /* 0x000e220000000a00 */
[----:B------:R-:W-:-:S04]  /*2df00*/  IMAD R29, R9, R0, R29 ;  /* 0x00000000091d7224 */ /* 0x000fc800078e021d */
[----:B--2---:R-:W-:-:S05]  /*2df10*/  IMAD.WIDE R14, R29, 0x4, R6 ;  /* 0x000000041d0e7825 */ /* 0x004fca00078e0206 */
[----:B------:R-:W2:Y:S01]  /*2df20*/  LDG.E R31, desc[UR8][R14.64] ;  /* 0x000000080e1f7981 */ /* 0x000ea2000c1e1900 */
[----:B------:R-:W-:Y:S01]  /*2df30*/  SHF.R.S32.HI R8, RZ, 0x1f, R5 ;  /* 0x0000001fff087819 */ /* 0x000fe20000011405 */
[C---:B------:R-:W-:Y:S02]  /*2df40*/  IMAD.SHL.U32 R35, R20.reuse, 0x4, RZ ;  /* 0x0000000414237824 */ /* 0x040fe400078e00ff */
[----:B---3--:R-:W-:Y:S01]  /*2df50*/  IMAD.WIDE R26, R29, 0x4, R16 ;  /* 0x000000041d1a7825 */ /* 0x008fe200078e0210 */
[----:B------:R-:W-:Y:S02]  /*2df60*/  LEA.HI.X.SX32 R9, R21, R8, 0x1, P0 ;  /* 0x0000000815097211 */ /* 0x000fe400000f0eff */
[----:B-1----:R-:W-:Y:S02]  /*2df70*/  IADD3 R8, P0, PT, R35, UR4, RZ ;  /* 0x0000000423087c10 */ /* 0x002fe4000ff1e0ff */
[----:B------:R-:W-:-:S04]  /*2df80*/  SHF.L.U64.HI R20, R20, 0x2, R9 ;  /* 0x0000000214147819 */ /* 0x000fc80000010209 */
[----:B------:R-:W-:-:S05]  /*2df90*/  IADD3.X R9, PT, PT, R20, UR5, RZ, P0, !PT ;  /* 0x0000000514097c10 */ /* 0x000fca00087fe4ff */
[----:B--2---:R1:W-:Y:S04]  /*2dfa0*/  STG.E desc[UR8][R8.64+-0x4], R31 ;  /* 0xfffffc1f08007986 */ /* 0x0043e8000c101908 */
[----:B------:R-:W2:Y:S01]  /*2dfb0*/  LDG.E R33, desc[UR8][R26.64] ;  /* 0x000000081a217981 */ /* 0x000ea2000c1e1900 */
[----:B------:R-:W-:Y:S01]  /*2dfc0*/  IADD3 R14, P0, PT, R35, R22, RZ ;  /* 0x00000016230e7210 */ /* 0x000fe20007f1e0ff */
[----:B0-----:R-:W-:-:S04]  /*2dfd0*/  IMAD.WIDE R28, R29, 0x4, R18 ;  /* 0x000000041d1c7825 */ /* 0x001fc800078e0212 */
[----:B------:R-:W-:-:S05]  /*2dfe0*/  IMAD.X R15, R20, 0x1, R23, P0 ;  /* 0x00000001140f7824 */ /* 0x000fca00000e0617 */
        /* <DEDUP_REMOVED lines=38> */
.L_x_13504:
[----:B------:R-:W-:Y:S05]  /*2e250*/  @!P1 BRA `(.L_x_13496) ;  /* 0x00000004000c9947 */ /* 0x000fea0003800000 */
[----:B------:R-:W-:Y:S02]  /*2e260*/  ISETP.NE.AND P0, PT, R58, RZ, PT ;  /* 0x000000ff3a00720c */ /* 0x000fe40003f05270 */
[----:B------:R-:W-:-:S04]  /*2e270*/  LOP3.LUT R6, R36, 0x1, RZ, 0xc0, !PT ;  /* 0x0000000124067812 */ /* 0x000fc800078ec0ff */
[----:B------:R-:W-:-:S07]  /*2e280*/  ISETP.NE.U32.AND P1, PT, R6, 0x1, PT ;  /* 0x000000010600780c */ /* 0x000fce0003f25070 */
[----:B------:R-:W-:Y:S06]  /*2e290*/  @!P0 BRA `(.L_x_13505) ;  /* 0x00000000009c8947 */ /* 0x000fec0003800000 */
[----:B------:R-:W0:Y:S01]  /*2e2a0*/  LDC R10, c[0x0][0x428] ;  /* 0x00010a00ff0a7b82 */ /* 0x000e220000000800 */
[----:B-1---5:R-:W-:Y:S01]  /*2e2b0*/  VIADD R31, R21, 0xffffffff ;  /* 0xffffffff151f7836 */ /* 0x022fe20000000000 */
[----:B------:R-:W1:Y:S01]  /*2e2c0*/  LDCU.64 UR4, c[0x0][0x3b8] ;  /* 0x00007700ff0477ac */ /* 0x000e620008000a00 */
[----:B------:R-:W-:-:S05]  /*2e2d0*/  IMAD.IADD R26, R11, 0x1, R26 ;  /* 0x000000010b1a7824 */ /* 0x000fca00078e021a */
[----:B--2---:R-:W2:Y:S08]  /*2e2e0*/  LDC.64 R14, c[0x0][0x3f8] ;  /* 0x0000fe00ff0e7b82 */ /* 0x004eb00000000a00 */
[----:B------:R-:W3:Y:S01]  /*2e2f0*/  LDC.64 R16, c[0x0][0x418] ;  /* 0x00010600ff107b82 */ /* 0x000ee20000000a00 */
[----:B0-----:R-:W-:Y:S01]  /*2e300*/  IMAD R7, R31, R10, R50 ;  /* 0x0000000a1f077224 */ /* 0x001fe200078e0232 */
[----:B------:R-:W-:-:S06]  /*2e310*/  SHF.R.S32.HI R6, RZ, 0x1f, R5 ;  /* 0x0000001fff067819 */ /* 0x000fcc0000011405 */
[----:B------:R-:W0:Y:S01]  /*2e320*/  LDC.64 R18, c[0x0][0x400] ;  /* 0x00010000ff127b82 */ /* 0x000e220000000a00 */
[----:B------:R-:W-:-:S04]  /*2e330*/  IMAD R27, R7, R0, R26 ;  /* 0x00000000071b7224 */ /* 0x000fc800078e021a */
[----:B--2---:R-:W-:-:S05]  /*2e340*/  IMAD.WIDE R8, R27, 0x4, R14 ;  /* 0x000000041b087825 */ /* 0x004fca00078e020e */
[----:B------:R-:W2:Y:S01]  /*2e350*/  LDG.E R29, desc[UR8][R8.64] ;  /* 0x00000008081d7981 */ /* 0x000ea2000c1e1900 */
[----:B------:R-:W-:Y:S01]  /*2e360*/  IADD3 R7, P0, PT, R5, R21, RZ ;  /* 0x0000001505077210 */ /* 0x000fe20007f1e0ff */
[----:B---3--:R-:W-:-:S03]  /*2e370*/  IMAD.WIDE R24, R27, 0x4, R16 ;  /* 0x000000041b187825 */ /* 0x008fc600078e0210 */
[----:B------:R-:W-:Y:S01]  /*2e380*/  LEA.HI.X.SX32 R6, R21, R6, 0x1, P0 ;  /* 0x0000000615067211 */ /* 0x000fe200000f0eff */
[----:B------:R-:W-:-:S03]  /*2e390*/  IMAD.SHL.U32 R33, R7, 0x4, RZ ;  /* 0x0000000407217824 */ /* 0x000fc600078e00ff */
[----:B------:R-:W-:Y:S02]  /*2e3a0*/  SHF.L.U64.HI R20, R7, 0x2, R6 ;  /* 0x0000000207147819 */ /* 0x000fe40000010206 */
[----:B-1----:R-:W-:-:S04]  /*2e3b0*/  IADD3 R6, P0, PT, R33, UR4, RZ ;  /* 0x0000000421067c10 */ /* 0x002fc8000ff1e0ff */
        /* <DEDUP_REMOVED lines=21> */
.L_x_13505:
[----:B------:R-:W-:Y:S05]  /*2e510*/  @P1 BRA `(.L_x_13496) ;  /* 0x00000000005c1947 */ /* 0x000fea0003800000 */
[----:B------:R-:W0:Y:S01]  /*2e520*/  LDCU UR4, c[0x0][0x428] ;  /* 0x00008500ff0477ac */ /* 0x000e220008000800 */
[----:B--23--:R-:W2:Y:S01]  /*2e530*/  LDC.64 R6, c[0x0][0x3f8] ;  /* 0x0000fe00ff067b82 */ /* 0x00cea20000000a00 */
[----:B------:R-:W-:Y:S02]  /*2e540*/  VIADD R9, R21, 0xffffffff ;  /* 0xffffffff15097836 */ /* 0x000fe40000000000 */
[----:B-----5:R-:W-:Y:S02]  /*2e550*/  IMAD.IADD R11, R11, 0x1, R26 ;  /* 0x000000010b0b7824 */ /* 0x020fe400078e021a */
[----:B0-----:R-:W-:Y:S01]  /*2e560*/  IMAD R9, R9, UR4, R50 ;  /* 0x0000000409097c24 */ /* 0x001fe2000f8e0232 */
[----:B------:R-:W0:Y:S03]  /*2e570*/  LDCU.64 UR4, c[0x0][0x3b8] ;  /* 0x00007700ff0477ac */ /* 0x000e260008000a00 */
[----:B------:R-:W-:-:S02]  /*2e580*/  IMAD R15, R9, R0, R11 ;  /* 0x00000000090f7224 */ /* 0x000fc400078e020b */
[----:B------:R-:W3:Y:S02]  /*2e590*/  LDC.64 R8, c[0x0][0x418] ;  /* 0x00010600ff087b82 */ /* 0x000ee40000000a00 */
[----:B--2---:R-:W-:-:S06]  /*2e5a0*/  IMAD.WIDE R6, R15, 0x4, R6 ;  /* 0x000000040f067825 */ /* 0x004fcc00078e0206 */
[----:B------:R-:W2:Y:S01]  /*2e5b0*/  LDG.E R7, desc[UR8][R6.64] ;  /* 0x0000000806077981 */ /* 0x000ea2000c1e1900 */
[----:B------:R-:W-:Y:S02]  /*2e5c0*/  IADD3 R14, P0, PT, R5, R21, RZ ;  /* 0x00000015050e7210 */ /* 0x000fe40007f1e0ff */
[----:B------:R-:W-:-:S03]  /*2e5d0*/  SHF.R.S32.HI R10, RZ, 0x1f, R5 ;  /* 0x0000001fff0a7819 */ /* 0x000fc60000011405 */
[----:B------:R-:W-:Y:S01]  /*2e5e0*/  IMAD.SHL.U32 R5, R14, 0x4, RZ ;  /* 0x000000040e057824 */ /* 0x000fe200078e00ff */
[----:B------:R-:W-:-:S04]  /*2e5f0*/  LEA.HI.X.SX32 R21, R21, R10, 0x1, P0 ;  /* 0x0000000a15157211 */ /* 0x000fc800000f0eff */
[----:B------:R-:W-:Y:S02]  /*2e600*/  SHF.L.U64.HI R14, R14, 0x2, R21 ;  /* 0x000000020e0e7819 */ /* 0x000fe40000010215 */
[----:B0-----:R-:W-:Y:S01]  /*2e610*/  IADD3 R10, P0, PT, R5, UR4, RZ ;  /* 0x00000004050a7c10 */ /* 0x001fe2000ff1e0ff */
[----:B---3--:R-:W-:-:S03]  /*2e620*/  IMAD.WIDE R8, R15, 0x4, R8 ;  /* 0x000000040f087825 */ /* 0x008fc600078e0208 */
[----:B------:R-:W-:-:S05]  /*2e630*/  IADD3.X R11, PT, PT, R14, UR5, RZ, P0, !PT ;  /* 0x000000050e0b7c10 */ /* 0x000fca00087fe4ff */
[----:B--2---:R4:W-:Y:S04]  /*2e640*/  STG.E desc[UR8][R10.64+-0x4], R7 ;  /* 0xfffffc070a007986 */ /* 0x0049e8000c101908 */
[----:B------:R-:W2:Y:S01]  /*2e650*/  LDG.E R9, desc[UR8][R8.64] ;  /* 0x0000000808097981 */ /* 0x000ea2000c1e1900 */
[----:B------:R-:W-:-:S05]  /*2e660*/  IADD3 R22, P0, PT, R5, R22, RZ ;  /* 0x0000001605167210 */ /* 0x000fca0007f1e0ff */
[----:B------:R-:W-:-:S05]  /*2e670*/  IMAD.X R23, R14, 0x1, R23, P0 ;  /* 0x000000010e177824 */ /* 0x000fca00000e0617 */
[----:B--2---:R4:W-:Y:S03]  /*2e680*/  STG.E desc[UR8][R22.64+-0x4], R9 ;  /* 0xfffffc0916007986 */ /* 0x0049e6000c101908 */
.L_x_13496:
        /* <DEDUP_REMOVED lines=19> */
.L_x_13317:
[----:B------:R-:W0:Y:S01]  /*2e7c0*/  S2UR UR5, SR_CgaCtaId ;  /* 0x00000000000579c3 */ /* 0x000e220000008800 */
[----:B------:R-:W-:Y:S02]  /*2e7d0*/  UMOV UR4, 0x400 ;  /* 0x0000040000047882 */ /* 0x000fe40000000000 */
[----:B0-----:R-:W-:-:S09]  /*2e7e0*/  ULEA UR4, UR5, UR4, 0x18 ;  /* 0x0000000405047291 */ /* 0x001fd2000f8ec0ff */
[----:B------:R3:W-:Y:S01]  /*2e7f0*/  STS [UR4], R0 ;  /* 0x00000000ff007988 */ /* 0x0007e20008000804 */
[----:B------:R-:W-:Y:S05]  /*2e800*/  BRA `(.L_x_13313) ;  /* 0x00000004005c7947 */ /* 0x000fea0003800000 */
.L_x_13483:
[----:B------:R-:W-:Y:S02]  /*2e810*/  ISETP.NE.U32.AND P2, PT, R16, RZ, PT ;  /* 0x000000ff1000720c */ /* 0x000fe40003f45070 */
[C---:B------:R-:W-:Y:S02]  /*2e820*/  ISETP.GT.AND P0, PT, R0.reuse, 0x3, PT ;  /* 0x000000030000780c */ /* 0x040fe40003f04270 */
[----:B------:R-:W-:Y:S02]  /*2e830*/  ISETP.GT.AND P1, PT, R0, 0x7, !P1 ;  /* 0x000000070000780c */ /* 0x000fe40004f24270 */
[----:B------:R-:W-:-:S04]  /*2e840*/  ISETP.NE.AND.EX P0, PT, R17, RZ, P0, P2 ;  /* 0x000000ff1100720c */ /* 0x000fc80000705320 */
[----:B------:R-:W-:-:S13]  /*2e850*/  PLOP3.LUT P1, PT, P0, P1, PT, 0xf8, 0x8f ;  /* 0x00000000008f781c */ /* 0x000fda0000723f70 */
[----:B------:R-:W-:Y:S05]  /*2e860*/  @!P1 BRA `(.L_x_13484) ;  /* 0x00000004003c9947 */ /* 0x000fea0003800000 */
[----:B------:R-:W0:Y:S01]  /*2e870*/  LDCU.64 UR4, c[0x0][0x3a0] ;  /* 0x00007400ff0477ac */ /* 0x000e220008000a00 */
[----:B------:R-:W-:-:S06]  /*2e880*/  IMAD.WIDE R52, R6, 0x4, R52 ;  /* 0x0000000406347825 */ /* 0x000fcc00078e0234 */
[----:B------:R-:W2:Y:S01]  /*2e890*/  LDG.E.CONSTANT R53, desc[UR8][R52.64] ;  /* 0x0000000834357981 */ /* 0x000ea2000c1e9900 */
[----:B0-----:R-:W-:-:S04]  /*2e8a0*/  ISETP.NE.U32.AND P0, PT, RZ, UR4, PT ;  /* 0x00000004ff007c0c */ /* 0x001fc8000bf05070 */
        /* <DEDUP_REMOVED lines=8> */
[----:B0-----:R-:W-:Y:S01]  /*2e930*/  LEA R2, P2, R3, UR4, 0x2 ;  /* 0x0000000403027c11 */ /* 0x001fe2000f8410ff */
[----:B------:R-:W-:-:S03]  /*2e940*/  VIADD R4, R5, 0x1 ;  /* 0x0000000105047836 */ /* 0x000fc60000000000 */
[----:B------:R-:W-:Y:S01]  /*2e950*/  LEA.HI.X R3, R3, UR5, R10, 0x2, P2 ;  /* 0x0000000503037c11 */ /* 0x000fe200090f140a */
[----:B--2---:R1:W-:Y:S01]  /*2e960*/  STG.E desc[UR8][R8.64], R53 ;  /* 0x0000003508007986 */ /* 0x0043e2000c101908 */
[----:B------:R-:W-:Y:S07]  /*2e970*/  @!P0 BRA `(.L_x_13506) ;  /* 0x0000000000ec8947 */ /* 0x000fee0003800000 */
[----:B-----5:R-:W-:Y:S01]  /*2e980*/  IMAD.WIDE R6, R6, 0x2, R48 ;  /* 0x0000000206067825 */ /* 0x020fe200078e0230 */
[----:B------:R-:W1:Y:S05]  /*2e990*/  LDC R10, c[0x0][0x448] ;  /* 0x00011200ff0a7b82 */ /* 0x000e6a0000000800 */
[----:B------:R0:W2:Y:S01]  /*2e9a0*/  LDG.E.U16.CONSTANT R7, desc[UR8][R6.64] ;  /* 0x0000000806077981 */ /* 0x0000a2000c1e9500 */
[----:B------:R-:W-:Y:S01]  /*2e9b0*/  IABS R17, R0 ;  /* 0x0000000000117213 */ /* 0x000fe20000000000 */
[----:B------:R-:W-:Y:S01]  /*2e9c0*/  UIADD3 UR4, UPT, UPT, UR26, 0x4, URZ ;  /* 0x000000041a047890 */ /* 0x000fe2000fffe0ff */
[----:B------:R-:W-:-:S03]  /*2e9d0*/  IMAD.IADD R5, R11, 0x1, R5 ;  /* 0x000000010b057824 */ /* 0x000fc600078e0205 */
[----:B------:R-:W-:Y:S01]  /*2e9e0*/  ULEA UR4, UR27, UR4, 0x18 ;  /* 0x000000041b047291 */ /* 0x000fe2000f8ec0ff */
[----:B0-----:R-:W-:Y:S02]  /*2e9f0*/  IABS R6, R53 ;  /* 0x0000003500067213 */ /* 0x001fe40000000000 */
[----:B-1----:R-:W-:-:S04]  /*2ea00*/  IABS R13, R10 ;  /* 0x0000000a000d7213 */ /* 0x002fc80000000000 */
[----:B------:R-:W0:Y:S08]  /*2ea10*/  I2F.RP R12, R13 ;  /* 0x0000000d000c7306 */ /* 0x000e300000209400 */
[----:B0-----:R-:W0:Y:S02]  /*2ea20*/  MUFU.RCP R12, R12 ;  /* 0x0000000c000c7308 */ /* 0x001e240000001000 */
[----:B0-----:R-:W-:-:S06]  /*2ea30*/  VIADD R9, R12, 0xffffffe ;  /* 0x0ffffffe0c097836 */ /* 0x001fcc0000000000 */
[----:B------:R-:W0:Y:S08]  /*2ea40*/  I2F.RP R12, R17 ;  /* 0x00000011000c7306 */ /* 0x000e300000209400 */
[----:B------:R-:W1:Y:S08]  /*2ea50*/  F2I.FTZ.U32.TRUNC.NTZ R9, R9 ;  /* 0x0000000900097305 */ /* 0x000e70000021f000 */
[----:B0-----:R-:W0:Y:S01]  /*2ea60*/  MUFU.RCP R12, R12 ;  /* 0x0000000c000c7308 */ /* 0x001e220000001000 */
[----:B-1----:R-:W-:-:S04]  /*2ea70*/  IMAD.MOV R8, RZ, RZ, -R9 ;  /* 0x000000ffff087224 */ /* 0x002fc800078e0a09 */
[----:B------:R-:W-:Y:S02]  /*2ea80*/  IMAD R15, R8, R13, RZ ;  /* 0x0000000d080f7224 */ /* 0x000fe400078e02ff */
[----:B------:R-:W-:-:S04]  /*2ea90*/  IMAD.MOV.U32 R8, RZ, RZ, RZ ;  /* 0x000000ffff087224 */ /* 0x000fc800078e00ff */
[----:B------:R-:W-:-:S04]  /*2eaa0*/  IMAD.HI.U32 R15, R9, R15, R8 ;  /* 0x0000000f090f7227 */ /* 0x000fc800078e0008 */
[----:B------:R-:W-:-:S04]  /*2eab0*/  IMAD.MOV.U32 R8, RZ, RZ, R6 ;  /* 0x000000ffff087224 */ /* 0x000fc800078e0006 */
        /* <DEDUP_REMOVED lines=10> */
[----:B------:R-:W-:-:S04]  /*2eb60*/  LOP3.LUT R8, R53, R10, RZ, 0x3c, !PT ;  /* 0x0000000a35087212 */ /* 0x000fc800078e3cff */
[----:B------:R-:W-:Y:S01]  /*2eb70*/  ISETP.GE.AND P2, PT, R8, RZ, PT ;  /* 0x000000ff0800720c */ /* 0x000fe20003f46270 */
[----:B0-----:R-:W-:-:S04]  /*2eb80*/  IMAD.MOV R8, RZ, RZ, -R9 ;  /* 0x000000ffff087224 */ /* 0x001fc800078e0a09 */
[----:B------:R-:W-:Y:S02]  /*2eb90*/  IMAD R13, R8, R17, RZ ;  /* 0x00000011080d7224 */ /* 0x000fe400078e02ff */
[----:B------:R-:W-:Y:S02]  /*2eba0*/  @P0 VIADD R6, R6, 0x1 ;  /* 0x0000000106060836 */ /* 0x000fe40000000000 */
[----:B------:R-:W-:-:S04]  /*2ebb0*/  IMAD.MOV.U32 R8, RZ, RZ, RZ ;  /* 0x000000ffff087224 */ /* 0x000fc800078e00ff */
[----:B------:R-:W-:Y:S01]  /*2ebc0*/  @!P2 IMAD.MOV R6, RZ, RZ, -R6 ;  /* 0x000000ffff06a224 */ /* 0x000fe200078e0a06 */
[----:B------:R-:W-:Y:S01]  /*2ebd0*/  @!P1 LOP3.LUT R6, RZ, R10, RZ, 0x33, !PT ;  /* 0x0000000aff069212 */ /* 0x000fe200078e33ff */
[----:B------:R-:W-:Y:S01]  /*2ebe0*/  IMAD.HI.U32 R8, R9, R13, R8 ;  /* 0x0000000d09087227 */ /* 0x000fe200078e0008 */
[----:B------:R-:W-:Y:S02]  /*2ebf0*/  ISETP.NE.AND P2, PT, R0, RZ, PT ;  /* 0x000000ff0000720c */ /* 0x000fe40003f45270 */
[----:B------:R-:W-:Y:S02]  /*2ec00*/  IABS R10, R6 ;  /* 0x00000006000a7213 */ /* 0x000fe40000000000 */
        /* <DEDUP_REMOVED lines=18> */
.L_x_13506:
[----:B-----5:R-:W-:Y:S01]  /*2ed30*/  HADD2.F32 R7, -RZ, R7.H0_H0 ;  /* 0x20000007ff077230 */ /* 0x020fe20000004100 */
[----:B------:R2:W-:Y:S04]  /*2ed40*/  STS [UR28], R4 ;  /* 0x00000004ff007988 */ /* 0x0005e8000800081c */
[----:B------:R2:W-:Y:S02]  /*2ed50*/  STG.E desc[UR8][R2.64], R7 ;  /* 0x0000000702007986 */ /* 0x0005e4000c101908 */
.L_x_13484:
[----:B------:R-:W-:Y:S05]  /*2ed60*/  WARPSYNC.ALL ;  /* 0x0000000000007948 */ /* 0x000fea0003800000 */
[----:B------:R-:W-:Y:S06]  /*2ed70*/  BAR.SYNC.DEFER_BLOCKING 0x0 ;  /* 0x0000000000007b1d */ /* 0x000fec0000010000 */
.L_x_13313:
[----:B------:R-:W-:Y:S05]  /*2ed80*/  BSYNC.RECONVERGENT B0 ;  /* 0x0000000000007941 */ /* 0x000fea0003800200 */
.L_x_13312:
[----:B0123--:R-:W0:Y:S01]  /*2ed90*/  S2R R2, SR_TID.X ;  /* 0x0000000000027919 */ /* 0x00fe220000002100 */
[----:B------:R-:W1:Y:S02]  /*2eda0*/  LDCU.64 UR4, c[0x0][0x3e8] ;  /* 0x00007d00ff0477ac */ /* 0x000e640008000a00 */
[----:B-1----:R-:W-:-:S04]  /*2edb0*/  ISETP.NE.U32.AND P0, PT, RZ, UR4, PT ;  /* 0x00000004ff007c0c */ /* 0x002fc8000bf05070 */
[----:B------:R-:W-:-:S04]  /*2edc0*/  ISETP.NE.AND.EX P0, PT, RZ, UR5, PT, P0 ;  /* 0x00000005ff007c0c */ /* 0x000fc8000bf05300 */
[----:B0-----:R-:W-:-:S13]  /*2edd0*/  ISETP.NE.OR P0, PT, R2, RZ, !P0 ;  /* 0x000000ff0200720c */ /* 0x001fda0004705670 */
[----:B------:R-:W-:Y:S05]  /*2ede0*/  @P0 EXIT ;  /* 0x000000000000094d */ /* 0x000fea0003800000 */
[----:B------:R-:W0:Y:S02]  /*2edf0*/  LDC.64 R2, c[0x0][0x3e8] ;  /* 0x0000fa00ff027b82 */ /* 0x000e240000000a00 */
[----:B0-----:R-:W-:-:S06]  /*2ee00*/  IMAD.WIDE.U32 R2, R54, 0x4, R2 ;  /* 0x0000000436027825 */ /* 0x001fcc00078e0002 */
[----:B------:R-:W2:Y:S02]  /*2ee10*/  LDG.E R3, desc[UR8][R2.64] ;  /* 0x0000000802037981 */ /* 0x000ea4000c1e1900 */
[----:B--2---:R-:W-:-:S13]  /*2ee20*/  ISETP.GE.AND P0, PT, R3, R0, PT ;  /* 0x000000000300720c */ /* 0x004fda0003f06270 */
[----:B------:R-:W0:Y:S02]  /*2ee30*/  @!P0 LDC.64 R4, c[0x0][0x3f0] ;  /* 0x0000fc00ff048b82 */ /* 0x000e240000000a00 */
[----:B0-----:R-:W-:-:S05]  /*2ee40*/  @!P0 IADD3 R4, P1, PT, R54, R4, RZ ;  /* 0x0000000436048210 */ /* 0x001fca0007f3e0ff */
[----:B------:R-:W-:-:S05]  /*2ee50*/  @!P0 IMAD.X R5, RZ, RZ, R5, P1 ;  /* 0x000000ffff058224 */ /* 0x000fca00008e0605 */
[----:B------:R0:W-:Y:S01]  /*2ee60*/  @!P0 STG.E.U8 desc[UR8][R4.64], RZ ;  /* 0x000000ff04008986 */ /* 0x0001e2000c101108 */
[----:B------:R-:W-:Y:S05]  /*2ee70*/  @!P0 EXIT ;  /* 0x000000000000894d */ /* 0x000fea0003800000 */
[----:B------:R-:W1:Y:S02]  /*2ee80*/  LDCU.U8 UR4, c[0x0][0x438] ;  /* 0x00008700ff0477ac */ /* 0x000e640008000000 */
[----:B-1----:R-:W-:-:S13]  /*2ee90*/  ISETP.NE.AND P0, PT, RZ, UR4, PT ;  /* 0x00000004ff007c0c */ /* 0x002fda000bf05270 */
[----:B------:R-:W-:Y:S05]  /*2eea0*/  @!P0 EXIT ;  /* 0x000000000000894d */ /* 0x000fea0003800000 */
[----:B------:R-:W1:Y:S01]  /*2eeb0*/  LDCU.64 UR4, c[0x0][0x3f0] ;  /* 0x00007e00ff0477ac */ /* 0x000e620008000a00 */
[----:B------:R-:W-:Y:S01]  /*2eec0*/  IMAD.MOV.U32 R27, RZ, RZ, 0x1 ;  /* 0x00000001ff1b7424 */ /* 0x000fe200078e00ff */
[----:B-1----:R-:W-:-:S05]  /*2eed0*/  IADD3 R54, P0, PT, R54, UR4, RZ ;  /* 0x0000000436367c10 */ /* 0x002fca000ff1e0ff */
[----:B------:R-:W-:-:S05]  /*2eee0*/  IMAD.X R55, RZ, RZ, UR5, P0 ;  /* 0x00000005ff377e24 */ /* 0x000fca00080e06ff */
[----:B------:R-:W-:Y:S01]  /*2eef0*/  STG.E.U8 desc[UR8][R54.64], R27 ;  /* 0x0000001b36007986 */ /* 0x000fe2000c101108 */
[----:B------:R-:W-:Y:S05]  /*2ef00*/  EXIT ;  /* 0x000000000000794d */ /* 0x000fea0003800000 */
.L_x_13507:
        /* <DEDUP_REMOVED lines=15> */
.L_x_38467:


//--------------------- .text._ZN17fastertransformer38beam_online_softmax_topk_stage2_kernelI6__halfLi8ELi128EEEvPKfS3_PiPT_ii --------------------------
	.section	.text._ZN17fastertransformer38beam_online_softmax_topk_stage2_kernelI6__halfLi8ELi128EEEvPKfS3_PiPT_ii,"ax",@progbits
	.align	128
        .global         _ZN17fastertransformer38beam_online_softmax_topk_stage2_kernelI6__halfLi8ELi128EEEvPKfS3_PiPT_ii
        .type           _ZN17fastertransformer38beam_online_softmax_topk_stage2_kernelI6__halfLi8ELi128EEEvPKfS3_PiPT_ii,@function
        .size           _ZN17fastertransformer38beam_online_softmax_topk_stage2_kernelI6__halfLi8ELi128EEEvPKfS3_PiPT_ii,(.L_x_38468 - _ZN17fastertransformer38beam_online_softmax_topk_stage2_kernelI6__halfLi8ELi128EEEvPKfS3_PiPT_ii)
        .other          _ZN17fastertransformer38beam_online_softmax_topk_stage2_kernelI6__halfLi8ELi128EEEvPKfS3_PiPT_ii,@"STO_CUDA_ENTRY STV_DEFAULT"
_ZN17fastertransformer38beam_online_softmax_topk_stage2_kernelI6__halfLi8ELi128EEEvPKfS3_PiPT_ii:
.text._ZN17fastertransformer38beam_online_softmax_topk_stage2_kernelI6__halfLi8ELi128EEEvPKfS3_PiPT_ii:
        /* <DEDUP_REMOVED lines=18> */
[----:B------:R-:W-:Y:S01]  /*0120*/  IMAD.MOV.U32 R29, RZ, RZ, -0x38802000 ;  /* 0xc77fe000ff1d7424 */ /* 0x000fe200078e00ff */
[----:B------:R-:W-:-:S02]  /*0130*/  PRMT R30, R30, 0x5410, R30 ;  /* 0x000054101e1e7816 */ /* 0x000fc4000000001e */
[----:B------:R4:W-:Y:S01]  /*0140*/  STL.64 [R1+0x20], R4 ;  /* 0x0000200401007387 */ /* 0x0009e20000100a00 */
[----:B--2---:R-:W-:-:S03]  /*0150*/  IMAD R3, R11, 0x12, RZ ;  /* 0x000000120b037824 */ /* 0x004fc600078e02ff */
[----:B------:R4:W-:Y:S04]  /*0160*/  STL.64 [R1+0x28], R6 ;  /* 0x0000280601007387 */ /* 0x0009e80000100a00 */
[----:B------:R4:W-:Y:S01]  /*0170*/  STL.64 [R1+0x30], R6 ;  /* 0x0000300601007387 */ /* 0x0009e20000100a00 */
[----:B-1----:R-:W-:-:S03]  /*0180*/  ISETP.GE.AND P0, PT, R10, R3, PT ;  /* 0x000000030a00720c */ /* 0x002fc60003f06270 */
[----:B------:R4:W-:Y:S10]  /*0190*/  STL.64 [R1], R8 ;  /* 0x0000000801007387 */ /* 0x0009f40000100a00 */
        /* <DEDUP_REMOVED lines=27> */
.L_x_13512:
        /* <DEDUP_REMOVED lines=10> */
.L_x_13511:
[----:B------:R-:W-:Y:S05]  /*03f0*/  BSYNC.RECONVERGENT B1 ;  /* 0x0000000000017941 */ /* 0x000fea0003800200 */
.L_x_13510:
        /* <DEDUP_REMOVED lines=21> */
.L_x_13515:
        /* <DEDUP_REMOVED lines=38> */
.L_x_13514:
[----:B------:R-:W-:Y:S05]  /*07b0*/  BSYNC.RECONVERGENT B1 ;  /* 0x0000000000017941 */ /* 0x000fea0003800200 */
.L_x_13513:
        /* <DEDUP_REMOVED lines=25> */
.L_x_13517:
[----:B------:R-:W-:Y:S05]  /*0950*/  BSYNC.RECONVERGENT B1 ;  /* 0x0000000000017941 */ /* 0x000fea0003800200 */
.L_x_13516:
        /* <DEDUP_REMOVED lines=10> */
.L_x_13509:
[----:B------:R-:W-:Y:S05]  /*0a00*/  BSYNC.RECONVERGENT B0 ;  /* 0x0000000000007941 */ /* 0x000fea0003800200 */
.L_x_13508:
        /* <DEDUP_REMOVED lines=8> */
[----:B0-----:R-:W-:Y:S01]  /*0a90*/  IMAD.MOV.U32 R3, RZ, RZ, 0xfbff ;  /* 0x0000fbffff037424 */ /* 0x001fe200078e00ff */
[C---:B------:R-:W-:Y:S01]  /*0aa0*/  PRMT R33, R2.reuse, 0x5410, R33 ;  /* 0x0000541002217816 */ /* 0x040fe20000000021 */
        /* <DEDUP_REMOVED lines=28> */
[----:B------:R-:W-:Y:S02]  /*0c70*/  IMAD.MOV R29, RZ, RZ, -R3 ;  /* 0x000000ffff1d7224 */ /* 0x000fe400078e0a03 */
[----:B------:R-:W-:-:S03]  /*0c80*/  VIADD R2, R2, 0x120 ;  /* 0x0000012002027836 */ /* 0x000fc60000000000 */
        /* <DEDUP_REMOVED lines=10> */
.L_x_13524:
[----:B------:R-:W0:Y:S01]  /*0d30*/  LDS.64 R4, [R25+-0x8] ;  /* 0xfffff80019047984 */ /* 0x000e220000000a00 */
[----:B------:R-:W-:-:S03]  /*0d40*/  VIADD R29, R29, 0x10 ;  /* 0x000000101d1d7836 */ /* 0x000fc60000000000 */
[----:B------:R-:W1:Y:S02]  /*0d50*/  LDS.64 R6, [R25] ;  /* 0x0000000019067984 */ /* 0x000e640000000a00 */
[----:B------:R-:W-:Y:S02]  /*0d60*/  ISETP.GE.AND P1, PT, R29, -0xc, PT ;  /* 0xfffffff41d00780c */ /* 0x000fe40003f26270 */
[----:B------:R-:W2:Y:S04]  /*0d70*/  LDS.64 R32, [R25+-0x28] ;  /* 0xffffd80019207984 */ /* 0x000ea80000000a00 */
[----:B------:R-:W3:Y:S04]  /*0d80*/  LDS.64 R12, [R25+0x8] ;  /* 0x00000800190c7984 */ /* 0x000ee80000000a00 */
[----:B------:R-:W4:Y:S04]  /*0d90*/  LDS.64 R8, [R25+-0x20] ;  /* 0xffffe00019087984 */ /* 0x000f280000000a00 */
[----:B------:R-:W-:Y:S04]  /*0da0*/  LDS.64 R14, [R25+0x10] ;  /* 0x00001000190e7984 */ /* 0x000fe80000000a00 */
[----:B------:R-:W-:Y:S04]  /*0db0*/  LDS.64 R16, [R25+-0x18] ;  /* 0xffffe80019107984 */ /* 0x000fe80000000a00 */
[----:B------:R-:W5:Y:S04]  /*0dc0*/  LDS.64 R18, [R25+0x18] ;  /* 0x0000180019127984 */ /* 0x000f680000000a00 */
[----:B------:R-:W-:Y:S04]  /*0dd0*/  LDS.64 R20, [R25+-0x10] ;  /* 0xfffff00019147984 */ /* 0x000fe80000000a00 */
[----:B------:R-:W5:Y:S01]  /*0de0*/  LDS.64 R22, [R25+0x20] ;  /* 0x0000200019167984 */ /* 0x000f620000000a00 */
[----:B0-----:R-:W-:-:S03]  /*0df0*/  F2FP.F16.F32.PACK_AB R26, R5, R4 ;  /* 0x00000004051a723e */ /* 0x001fc600000000ff */
[----:B------:R-:W0:Y:S01]  /*0e00*/  LDS.64 R30, [R25+0x30] ;  /* 0x00003000191e7984 */ /* 0x000e220000000a00 */
[C---:B------:R-:W-:Y:S02]  /*0e10*/  PRMT R36, R26.reuse, 0x7610, R36 ;  /* 0x000076101a247816 */ /* 0x040fe40000000024 */
[----:B------:R-:W-:Y:S02]  /*0e20*/  PRMT R37, R26, 0x7632, R37 ;  /* 0x000076321a257816 */ /* 0x000fe40000000025 */
[----:B------:R3:W0:Y:S01]  /*0e30*/  LDS.64 R26, [R25+0x28] ;  /* 0x00002800191a7984 */ /* 0x0006220000000a00 */
[----:B-1----:R-:W-:-:S03]  /*0e40*/  F2FP.F16.F32.PACK_AB R35, R7, R6 ;  /* 0x000000060723723e */ /* 0x002fc600000000ff */
[----:B--2---:R1:W-:Y:S04]  /*0e50*/  STL [R2+0x8], R32 ;  /* 0x0000082002007387 */ /* 0x0043e80000100800 */
[----:B------:R2:W-:Y:S01]  /*0e60*/  STL.U16 [R34+-0x6], R36 ;  /* 0xfffffa2422007387 */ /* 0x0005e20000100400 */
[----:B---3--:R-:W-:-:S03]  /*0e70*/  VIADD R25, R25, 0x40 ;  /* 0x0000004019197836 */ /* 0x008fc60000000000 */
[----:B------:R3:W-:Y:S01]  /*0e80*/  STL [R2+0xc], R33 ;  /* 0x00000c2102007387 */ /* 0x0007e20000100800 */
[----:B-1----:R-:W-:-:S03]  /*0e90*/  F2FP.F16.F32.PACK_AB R32, R13, R12 ;  /* 0x0000000c0d20723e */ /* 0x002fc600000000ff */
[----:B------:R-:W-:Y:S01]  /*0ea0*/  STL.U16 [R34+-0x4], R37 ;  /* 0xfffffc2522007387 */ /* 0x000fe20000100400 */
[----:B--2---:R-:W-:-:S03]  /*0eb0*/  PRMT R36, R35, 0x7632, R36 ;  /* 0x0000763223247816 */ /* 0x004fc60000000024 */
[----:B----4-:R1:W-:Y:S01]  /*0ec0*/  STL [R2+0x10], R8 ;  /* 0x0000100802007387 */ /* 0x0103e20000100800 */
[----:B-----5:R-:W-:Y:S02]  /*0ed0*/  F2FP.F16.F32.PACK_AB R18, R19, R18 ;  /* 0x000000121312723e */ /* 0x020fe400000000ff */
[C---:B---3--:R-:W-:Y:S01]  /*0ee0*/  PRMT R33, R32.reuse, 0x7610, R33 ;  /* 0x0000761020217816 */ /* 0x048fe20000000021 */
[----:B------:R-:W-:Y:S04]  /*0ef0*/  STL.U16 [R34+-0x2], R35 ;  /* 0xfffffe2322007387 */ /* 0x000fe80000100400 */
[----:B------:R2:W-:Y:S01]  /*0f00*/  STL [R2+0x14], R9 ;  /* 0x0000140902007387 */ /* 0x0005e20000100800 */
[----:B------:R-:W-:Y:S02]  /*0f10*/  F2FP.F16.F32.PACK_AB R22, R23, R22 ;  /* 0x000000161716723e */ /* 0x000fe400000000ff */
[----:B-1----:R-:W-:Y:S01]  /*0f20*/  PRMT R8, R32, 0x7632, R8 ;  /* 0x0000763220087816 */ /* 0x002fe20000000008 */
[----:B------:R-:W-:Y:S01]  /*0f30*/  STL.U16 [R34], R36 ;  /* 0x0000002422007387 */ /* 0x000fe20000100400 */
[----:B------:R-:W-:-:S02]  /*0f40*/  F2FP.F16.F32.PACK_AB R32, R15, R14 ;  /* 0x0000000e0f20723e */ /* 0x000fc400000000ff */
[----:B0-----:R-:W-:Y:S01]  /*0f50*/  F2FP.F16.F32.PACK_AB R30, R31, R30 ;  /* 0x0000001e1f1e723e */ /* 0x001fe200000000ff */
[----:B------:R-:W-:Y:S01]  /*0f60*/  STL [R2+0x18], R16 ;  /* 0x0000181002007387 */ /* 0x000fe20000100800 */
[----:B--2---:R-:W-:-:S03]  /*0f70*/  PRMT R9, R32, 0x7632, R9 ;  /* 0x0000763220097816 */ /* 0x004fc60000000009 */
[----:B------:R-:W-:Y:S01]  /*0f80*/  STL.U16 [R34+0x2], R33 ;  /* 0x0000022122007387 */ /* 0x000fe20000100400 */
[----:B------:R-:W-:-:S03]  /*0f90*/  F2FP.F16.F32.PACK_AB R26, R27, R26 ;  /* 0x0000001a1b1a723e */ /* 0x000fc600000000ff */
[----:B------:R0:W-:Y:S04]  /*0fa0*/  STL [R2+0x1c], R17 ;  /* 0x00001c1102007387 */ /* 0x0001e80000100800 */
[----:B------:R1:W-:Y:S04]  /*0fb0*/  STL.U16 [R34+0x4], R8 ;  /* 0x0000040822007387 */ /* 0x0003e80000100400 */
[----:B------:R-:W-:Y:S01]  /*0fc0*/  STL [R2+0x20], R20 ;  /* 0x0000201402007387 */ /* 0x000fe20000100800 */
[----:B0-----:R-:W-:-:S03]  /*0fd0*/  PRMT R17, R18, 0x7632, R17 ;  /* 0x0000763212117816 */ /* 0x001fc60000000011 */
[----:B------:R-:W-:Y:S01]  /*0fe0*/  STL.U16 [R34+0x6], R32 ;  /* 0x0000062022007387 */ /* 0x000fe20000100400 */
[----:B-1----:R-:W-:-:S03]  /*0ff0*/  PRMT R8, R22, 0x7632, R8 ;  /* 0x0000763216087816 */ /* 0x002fc60000000008 */
[----:B------:R-:W-:Y:S04]  /*1000*/  STL [R2+0x24], R21 ;  /* 0x0000241502007387 */ /* 0x000fe80000100800 */
[----:B------:R-:W-:Y:S04]  /*1010*/  STL.U16 [R34+0x8], R9 ;  /* 0x0000080922007387 */ /* 0x000fe80000100400 */
[----:B------:R0:W-:Y:S04]  /*1020*/  STL [R2+0x28], R4 ;  /* 0x0000280402007387 */ /* 0x0001e80000100800 */
[----:B------:R-:W-:Y:S04]  /*1030*/  STL.U16 [R34+0xa], R18 ;  /* 0x00000a1222007387 */ /* 0x000fe80000100400 */
[----:B------:R1:W-:Y:S01]  /*1040*/  STL [R2+0x2c], R5 ;  /* 0x00002c0502007387 */ /* 0x0003e20000100800 */
[----:B0-----:R-:W-:-:S03]  /*1050*/  VIADD R4, R2, 0x40 ;  /* 0x0000004002047836 */ /* 0x001fc60000000000 */
[----:B------:R0:W-:Y:S04]  /*1060*/  STL.U16 [R34+0xc], R17 ;  /* 0x00000c1122007387 */ /* 0x0001e80000100400 */
[----:B------:R-:W-:Y:S01]  /*1070*/  STL [R2+0x30], R6 ;  /* 0x0000300602007387 */ /* 0x000fe20000100800 */
[----:B-1----:R-:W-:-:S03]  /*1080*/  PRMT R5, R26, 0x7632, R5 ;  /* 0x000076321a057816 */ /* 0x002fc60000000005 */
[----:B------:R-:W-:Y:S01]  /*1090*/  STL.U16 [R34+0xe], R22 ;  /* 0x00000e1622007387 */ /* 0x000fe20000100400 */
[----:B0-----:R-:W-:-:S03]  /*10a0*/  PRMT R17, R30, 0x7632, R17 ;  /* 0x000076321e117816 */ /* 0x001fc60000000011 */
        /* <DEDUP_REMOVED lines=13> */
.L_x_13523:
        /* <DEDUP_REMOVED lines=17> */
[----:B--2---:R-:W-:Y:S04]  /*1290*/  STL [R2+0x8], R16 ;  /* 0x0000081002007387 */ /* 0x004fe80000100800 */
[----:B------:R-:W-:Y:S01]  /*12a0*/  STL.U16 [R34+-0x6], R20 ;  /* 0xfffffa1422007387 */ /* 0x000fe20000100400 */
[----:B---3--:R-:W-:Y:S02]  /*12b0*/  F2FP.F16.F32.PACK_AB R14, R15, R14 ;  /* 0x0000000e0f0e723e */ /* 0x008fe400000000ff */
[----:B------:R-:W-:Y:S01]  /*12c0*/  PRMT R15, R18, 0x7632, R15 ;  /* 0x00007632120f7816 */ /* 0x000fe2000000000f */
[----:B------:R0:W-:Y:S04]  /*12d0*/  STL [R2+0xc], R17 ;  /* 0x00000c1102007387 */ /* 0x0001e80000100800 */
[----:B------:R-:W-:Y:S01]  /*12e0*/  STL.U16 [R34+-0x4], R19 ;  /* 0xfffffc1322007387 */ /* 0x000fe20000100400 */
[----:B----4-:R-:W-:-:S03]  /*12f0*/  F2FP.F16.F32.PACK_AB R8, R9, R8 ;  /* 0x000000080908723e */ /* 0x010fc600000000ff */
[----:B------:R-:W-:Y:S01]  /*1300*/  STL [R2+0x10], R12 ;  /* 0x0000100c02007387 */ /* 0x000fe20000100800 */
[----:B------:R-:W-:Y:S02]  /*1310*/  PRMT R9, R8, 0x7632, R9 ;  /* 0x0000763208097816 */ /* 0x000fe40000000009 */
[----:B0-----:R-:W-:Y:S01]  /*1320*/  PRMT R17, R14, 0x7632, R17 ;  /* 0x000076320e117816 */ /* 0x001fe20000000011 */
        /* <DEDUP_REMOVED lines=14> */
.L_x_13525:
[----:B------:R-:W-:-:S13]  /*1410*/  ISETP.NE.OR P0, PT, R29, RZ, P0 ;  /* 0x000000ff1d00720c */ /* 0x000fda0000705670 */
[----:B------:R-:W-:Y:S05]  /*1420*/  @!P0 BRA `(.L_x_13521) ;  /* 0x00000000005c8947 */ /* 0x000fea0003800000 */
.L_x_13522:
        /* <DEDUP_REMOVED lines=23> */
.L_x_13521:
        /* <DEDUP_REMOVED lines=12> */
.L_x_13526:
        /* <DEDUP_REMOVED lines=11> */
.L_x_13520:
[----:B------:R-:W2:Y:S04]  /*1710*/  LDL.64 R14, [R1+0x28] ;  /* 0x00002800010e7983 */ /* 0x000ea80000100a00 */
[----:B------:R-:W3:Y:S04]  /*1720*/  LDL.64 R8, [R1+0x30] ;  /* 0x0000300001087983 */ /* 0x000ee80000100a00 */
        /* <DEDUP_REMOVED lines=12> */
[C---:B--2---:R-:W-:Y:S02]  /*17f0*/  PRMT R31, R15.reuse, 0x7610, R14 ;  /* 0x000076100f1f7816 */ /* 0x044fe4000000000e */
[--C-:B---3--:R-:W-:Y:S02]  /*1800*/  PRMT R30, R14, 0x7610, R9.reuse ;  /* 0x000076100e1e7816 */ /* 0x108fe40000000009 */
[----:B------:R-:W-:Y:S02]  /*1810*/  PRMT R32, R15, 0x5432, R9 ;  /* 0x000054320f207816 */ /* 0x000fe40000000009 */
[----:B0-----:R-:W-:-:S07]  /*1820*/  PRMT R33, R8, 0x7610, R8 ;  /* 0x0000761008217816 */ /* 0x001fce0000000008 */
.L_x_13519:
[----:B------:R-:W-:Y:S05]  /*1830*/  BSYNC.RECONVERGENT B0 ;  /* 0x0000000000007941 */ /* 0x000fea0003800200 */
.L_x_13518:
[----:B------:R-:W0:Y:S01]  /*1840*/  S2R R21, SR_LANEID ;  /* 0x0000000000157919 */ /* 0x000e220000000000 */
[----:B------:R-:W-:Y:S01]  /*1850*/  PRMT R15, R30, 0x7610, R31 ;  /* 0x000076101e0f7816 */ /* 0x000fe2000000001f */
[----:B------:R-:W-:Y:S01]  /*1860*/  BSSY.RECONVERGENT B0, `(.L_x_13527) ;  /* 0x000035f000007945 */ /* 0x000fe20003800200 */
[----:B------:R-:W-:Y:S01]  /*1870*/  PRMT R13, R31, 0x5410, R32 ;  /* 0x000054101f0d7816 */ /* 0x000fe20000000020 */
[----:B------:R-:W-:Y:S01]  /*1880*/  BAR.SYNC.DEFER_BLOCKING 0x0 ;  /* 0x0000000000007b1d */ /* 0x000fe20000010000 */
[----:B------:R-:W-:-:S05]  /*1890*/  PRMT R0, R32, 0x7632, R30 ;  /* 0x0000763220007816 */ /* 0x000fca000000001e */
[----:B------:R1:W2:Y:S04]  /*18a0*/  SHFL.DOWN PT, R36, R29, 0x1, 0x1f ;  /* 0x08201f001d247f89 */ /* 0x0002a800000e0000 */
[----:B------:R1:W3:Y:S04]  /*18b0*/  SHFL.DOWN PT, R17, R28, 0x1, 0x1f ;  /* 0x08201f001c117f89 */ /* 0x0002e800000e0000 */
[----:B-----5:R1:W4:Y:S04]  /*18c0*/  SHFL.DOWN PT, R34, R26, 0x1, 0x1f ;  /* 0x08201f001a227f89 */ /* 0x02032800000e0000 */
[----:B------:R1:W1:Y:S04]  /*18d0*/  SHFL.DOWN PT, R22, R27, 0x1, 0x1f ;  /* 0x08201f001b167f89 */ /* 0x00026800000e0000 */
[----:B------:R1:W1:Y:S01]  /*18e0*/  SHFL.DOWN PT, R20, R6, 0x1, 0x1f ;  /* 0x08201f0006147f89 */ /* 0x00026200000e0000 */
[----:B0-----:R-:W-:-:S03]  /*18f0*/  ISETP.GT.AND P0, PT, R21, 0x1e, PT ;  /* 0x0000001e1500780c */ /* 0x001fc60003f04270 */
[----:B------:R0:W0:Y:S04]  /*1900*/  SHFL.DOWN PT, R18, R7, 0x1, 0x1f ;  /* 0x08201f0007127f89 */ /* 0x00002800000e0000 */
[----:B------:R0:W0:Y:S04]  /*1910*/  SHFL.DOWN PT, R16, R4, 0x1, 0x1f ;  /* 0x08201f0004107f89 */ /* 0x00002800000e0000 */
[----:B------:R0:W0:Y:S04]  /*1920*/  SHFL.DOWN PT, R14, R5, 0x1, 0x1f ;  /* 0x08201f00050e7f89 */ /* 0x00002800000e0000 */
[----:B------:R0:W0:Y:S04]  /*1930*/  SHFL.DOWN PT, R12, R2, 0x1, 0x1f ;  /* 0x08201f00020c7f89 */ /* 0x00002800000e0000 */
[----:B------:R0:W0:Y:S04]  /*1940*/  SHFL.DOWN PT, R8, R3, 0x1, 0x1f ;  /* 0x08201f0003087f89 */ /* 0x00002800000e0000 */
[----:B------:R-:W0:Y:S04]  /*1950*/  SHFL.DOWN PT, R15, R15, 0x1, 0x1f ;  /* 0x08201f000f0f7f89 */ /* 0x000e2800000e0000 */
[----:B------:R-:W0:Y:S04]  /*1960*/  SHFL.DOWN PT, R13, R13, 0x1, 0x1f ;  /* 0x08201f000d0d7f89 */ /* 0x000e2800000e0000 */
[----:B------:R0:W0:Y:S04]  /*1970*/  SHFL.DOWN PT, R11, R33, 0x1, 0x1f ;  /* 0x08201f00210b7f89 */ /* 0x00002800000e0000 */
[----:B------:R0:W0:Y:S01]  /*1980*/  SHFL.DOWN PT, R9, R0, 0x1, 0x1f ;  /* 0x08201f0000097f89 */ /* 0x00002200000e0000 */
[----:B-1234-:R-:W-:Y:S05]  /*1990*/  @P0 BRA `(.L_x_13528) ;  /* 0x00000034002c0947 */ /* 0x01efea0003800000 */
[----:B------:R-:W-:Y:S01]  /*19a0*/  ISETP.GE.AND P1, PT, R34, R3, PT ;  /* 0x000000032200720c */ /* 0x000fe20003f26270 */
[----:B------:R-:W-:Y:S01]  /*19b0*/  BSSY.RECONVERGENT B1, `(.L_x_13529) ;  /* 0x000001c000017945 */ /* 0x000fe20003800200 */
[----:B0-----:R-:W-:Y:S02]  /*19c0*/  HSETP2.GT.AND P0, PT, R15.H0_H0, R30.H1_H1, PT ;  /* 0x3000001e0f007234 */ /* 0x001fe40003f04800 */
[----:B------:R-:W-:-:S03]  /*19d0*/  FSETP.GT.FTZ.AND P2, PT, R29, R36, PT ;  /* 0x000000241d00720b */ /* 0x000fc60003f54000 */
[----:B------:R-:W-:Y:S02]  /*19e0*/  ISETP.EQ.OR P0, PT, R3, -0x1, P0 ;  /* 0xffffffff0300780c */ /* 0x000fe40000702670 */
[----:B------:R-:W-:Y:S02]  /*19f0*/  FSEL R0, R29, R36, P2 ;  /* 0x000000241d007208 */ /* 0x000fe40001000000 */
[----:B------:R-:W-:Y:S02]  /*1a00*/  FSEL R19, R36, R29, P2 ;  /* 0x0000001d24137208 */ /* 0x000fe40001000000 */
[----:B------:R-:W-:-:S03]  /*1a10*/  HSETP2.NEU.OR P1, PT, R15.H0_H0, R30.H1_H1, P1 ;  /* 0x3000001e0f007234 */ /* 0x000fc60000f2d820 */
[----:B------:R-:W-:Y:S02]  /*1a20*/  FADD.FTZ R19, -R0, R19 ;  /* 0x0000001300137221 */ /* 0x000fe40000010100 */
[----:B------:R-:W-:Y:S02]  /*1a30*/  PLOP3.LUT P1, PT, P0, P1, PT, 0x8, 0x80 ;  /* 0x000000000080781c */ /* 0x000fe40000722170 */
[----:B------:R-:W-:Y:S01]  /*1a40*/  FMUL.FTZ R23, R19, 1.4426950216293334961 ;  /* 0x3fb8aa3b13177820 */ /* 0x000fe20000410000 */
[----:B------:R-:W-:Y:S02]  /*1a50*/  FSEL R19, R28, R17, P2 ;  /* 0x000000111c137208 */ /* 0x000fe40001000000 */
[----:B------:R-:W-:-:S03]  /*1a60*/  FSEL R28, R17, R28, P2 ;  /* 0x0000001c111c7208 */ /* 0x000fc60001000000 */
[----:B------:R-:W0:Y:S05]  /*1a70*/  MUFU.EX2 R23, R23 ;  /* 0x0000001700177308 */ /* 0x000e2a0000000800 */
[----:B------:R-:W-:Y:S01]  /*1a80*/  @!P1 PRMT R30, R30, 0x5410, R15 ;  /* 0x000054101e1e9816 */ /* 0x000fe2000000000f */
[----:B------:R-:W-:-:S04]  /*1a90*/  @!P1 IMAD.MOV.U32 R3, RZ, RZ, R34 ;  /* 0x000000ffff039224 */ /* 0x000fc800078e0022 */
[----:B------:R-:W-:-:S05]  /*1aa0*/  HSETP2.GT.AND P0, PT, R30.H1_H1, R32.H1_H1, PT ;  /* 0x300000201e007234 */ /* 0x000fca0003f04c00 */
[----:B------:R-:W-:Y:S01]  /*1ab0*/  ISETP.EQ.OR P0, PT, R2, -0x1, P0 ;  /* 0xffffffff0200780c */ /* 0x000fe20000702670 */
[----:B0-----:R-:W-:-:S12]  /*1ac0*/  FFMA.FTZ R28, R28, R23, R19 ;  /* 0x000000171c1c7223 */ /* 0x001fd80000010013 */
[----:B------:R-:W-:Y:S05]  /*1ad0*/  @P0 BRA `(.L_x_13530) ;  /* 0x0000000000140947 */ /* 0x000fea0003800000 */
[----:B------:R-:W-:Y:S01]  /*1ae0*/  ISETP.GE.AND P0, PT, R3, R2, PT ;  /* 0x000000020300720c */ /* 0x000fe20003f06270 */
[----:B------:R-:W-:Y:S01]  /*1af0*/  IMAD.MOV.U32 R34, RZ, RZ, R2 ;  /* 0x000000ffff227224 */ /* 0x000fe200078e0002 */
[----:B------:R-:W-:-:S11]  /*1b00*/  PRMT R17, R32, 0x7632, R17 ;  /* 0x0000763220117816 */ /* 0x000fd60000000011 */
[----:B------:R-:W-:-:S13]  /*1b10*/  HSETP2.NEU.OR P0, PT, R30.H1_H1, R32.H1_H1, P0 ;  /* 0x300000201e007234 */ /* 0x000fda000070dc20 */
[----:B------:R-:W-:Y:S05]  /*1b20*/  @P0 BRA `(.L_x_13531) ;  /* 0x0000000000100947 */ /* 0x000fea0003800000 */
.L_x_13530:
[----:B------:R-:W-:Y:S01]  /*1b30*/  IMAD.MOV.U32 R34, RZ, RZ, R3 ;  /* 0x000000ffff227224 */ /* 0x000fe200078e0003 */
[C---:B------:R-:W-:Y:S01]  /*1b40*/  PRMT R17, R30.reuse, 0x7632, R17 ;  /* 0x000076321e117816 */ /* 0x040fe20000000011 */
[----:B------:R-:W-:Y:S01]  /*1b50*/  IMAD.MOV.U32 R3, RZ, RZ, R2 ;  /* 0x000000ffff037224 */ /* 0x000fe200078e0002 */
[----:B------:R-:W-:-:S07]  /*1b60*/  PRMT R30, R30, 0x7610, R32 ;  /* 0x000076101e1e7816 */ /* 0x000fce0000000020 */
.L_x_13531:
[----:B------:R-:W-:Y:S05]  /*1b70*/  BSYNC.RECONVERGENT B1 ;  /* 0x0000000000017941 */ /* 0x000fea0003800200 */
.L_x_13529:
        /* <DEDUP_REMOVED lines=9> */
.L_x_13533:
[----:B------:R-:W-:Y:S01]  /*1c10*/  IMAD.MOV.U32 R19, RZ, RZ, R34 ;  /* 0x000000ffff137224 */ /* 0x000fe200078e0022 */
[----:B------:R-:W-:Y:S01]  /*1c20*/  PRMT R2, R17, 0x7610, R2 ;  /* 0x0000761011027816 */ /* 0x000fe20000000002 */
[----:B------:R-:W-:Y:S01]  /*1c30*/  IMAD.MOV.U32 R34, RZ, RZ, R5 ;  /* 0x000000ffff227224 */ /* 0x000fe200078e0005 */
[----:B------:R-:W-:-:S07]  /*1c40*/  PRMT R17, R33, 0x7632, R17 ;  /* 0x0000763221117816 */ /* 0x000fce0000000011 */
.L_x_13534:
[----:B------:R-:W-:Y:S05]  /*1c50*/  BSYNC.RECONVERGENT B1 ;  /* 0x0000000000017941 */ /* 0x000fea0003800200 */
.L_x_13532:
        /* <DEDUP_REMOVED lines=9> */
.L_x_13536:
[----:B------:R-:W-:Y:S01]  /*1cf0*/  IMAD.MOV.U32 R36, RZ, RZ, R19 ;  /* 0x000000ffff247224 */ /* 0x000fe200078e0013 */
[----:B------:R-:W-:Y:S01]  /*1d00*/  PRMT R2, R33, 0x5410, R2 ;  /* 0x0000541021027816 */ /* 0x000fe20000000002 */
[----:B------:R-:W-:-:S07]  /*1d10*/  IMAD.MOV.U32 R19, RZ, RZ, R4 ;  /* 0x000000ffff137224 */ /* 0x000fce00078e0004 */
.L_x_13537:
[----:B------:R-:W-:Y:S05]  /*1d20*/  BSYNC.RECONVERGENT B1 ;  /* 0x0000000000017941 */ /* 0x000fea0003800200 */
.L_x_13535:
        /* <DEDUP_REMOVED lines=9> */
.L_x_13539:
[----:B------:R-:W-:Y:S01]  /*1dc0*/  IMAD.MOV.U32 R5, RZ, RZ, R36 ;  /* 0x000000ffff057224 */ /* 0x000fe200078e0024 */
[C---:B------:R-:W-:Y:S01]  /*1dd0*/  PRMT R4, R2.reuse, 0x7632, R4 ;  /* 0x0000763202047816 */ /* 0x040fe20000000004 */
[----:B------:R-:W-:Y:S01]  /*1de0*/  IMAD.MOV.U32 R36, RZ, RZ, R7 ;  /* 0x000000ffff247224 */ /* 0x000fe200078e0007 */
[----:B------:R-:W-:-:S07]  /*1df0*/  PRMT R2, R2, 0x5410, R32 ;  /* 0x0000541002027816 */ /* 0x000fce0000000020 */
.L_x_13540:
[----:B------:R-:W-:Y:S05]  /*1e00*/  BSYNC.RECONVERGENT B1 ;  /* 0x0000000000017941 */ /* 0x000fea0003800200 */
.L_x_13538:
        /* <DEDUP_REMOVED lines=9> */
.L_x_13542:
[----:B------:R-:W-:Y:S01]  /*1ea0*/  IMAD.MOV.U32 R32, RZ, RZ, R5 ;  /* 0x000000ffff207224 */ /* 0x000fe200078e0005 */
[----:B------:R-:W-:Y:S01]  /*1eb0*/  PRMT R7, R4, 0x7610, R7 ;  /* 0x0000761004077816 */ /* 0x000fe20000000007 */
[----:B------:R-:W-:Y:S01]  /*1ec0*/  IMAD.MOV.U32 R5, RZ, RZ, R6 ;  /* 0x000000ffff057224 */ /* 0x000fe200078e0006 */
[----:B------:R-:W-:-:S07]  /*1ed0*/  PRMT R4, R31, 0x7610, R4 ;  /* 0x000076101f047816 */ /* 0x000fce0000000004 */
.L_x_13543:
[----:B------:R-:W-:Y:S05]  /*1ee0*/  BSYNC.RECONVERGENT B1 ;  /* 0x0000000000017941 */ /* 0x000fea0003800200 */
.L_x_13541:
        /* <DEDUP_REMOVED lines=9> */
.L_x_13545:
[----:B------:R-:W-:Y:S01]  /*1f80*/  IMAD.MOV.U32 R23, RZ, RZ, R32 ;  /* 0x000000ffff177224 */ /* 0x000fe200078e0020 */
[----:B------:R-:W-:Y:S01]  /*1f90*/  PRMT R4, R4, 0x5410, R7 ;  /* 0x0000541004047816 */ /* 0x000fe20000000007 */
[----:B------:R-:W-:Y:S01]  /*1fa0*/  IMAD.MOV.U32 R32, RZ, RZ, R27 ;  /* 0x000000ffff207224 */ /* 0x000fe200078e001b */
[----:B------:R-:W-:-:S07]  /*1fb0*/  PRMT R7, R31, 0x7632, R7 ;  /* 0x000076321f077816 */ /* 0x000fce0000000007 */
.L_x_13546:
[----:B------:R-:W-:Y:S05]  /*1fc0*/  BSYNC.RECONVERGENT B1 ;  /* 0x0000000000017941 */ /* 0x000fea0003800200 */
.L_x_13544:
        /* <DEDUP_REMOVED lines=9> */
.L_x_13548:
[----:B------:R-:W-:Y:S01]  /*2060*/  IMAD.MOV.U32 R6, RZ, RZ, R23 ;  /* 0x000000ffff067224 */ /* 0x000fe200078e0017 */
[----:B------:R-:W-:Y:S01]  /*2070*/  PRMT R7, R7, 0x7610, R4 ;  /* 0x0000761007077816 */ /* 0x000fe20000000004 */
[----:B------:R-:W-:Y:S01]  /*2080*/  IMAD.MOV.U32 R23, RZ, RZ, R26 ;  /* 0x000000ffff177224 */ /* 0x000fe200078e001a */
[----:B------:R-:W-:-:S07]  /*2090*/  PRMT R4, R4, 0x5410, R30 ;  /* 0x0000541004047816 */ /* 0x000fce000000001e */
.L_x_13549:
[----:B------:R-:W-:Y:S05]  /*20a0*/  BSYNC.RECONVERGENT B1 ;  /* 0x0000000000017941 */ /* 0x000fea0003800200 */
.L_x_13547:
[----:B------:R-:W-:Y:S01]  /*20b0*/  ISETP.GE.AND P1, PT, R22, R3, PT ;  /* 0x000000031600720c */ /* 0x000fe20003f26270 */
[----:B------:R-:W-:Y:S01]  /*20c0*/  BSSY.RECONVERGENT B1, `(.L_x_13550) ;  /* 0x0000013000017945 */ /* 0x000fe20003800200 */
[----:B------:R-:W-:-:S05]  /*20d0*/  HSETP2.GT.AND P0, PT, R15.H1_H1, R30.H1_H1, PT ;  /* 0x3000001e0f007234 */ /* 0x000fca0003f04c00 */
[----:B------:R-:W-:-:S06]  /*20e0*/  ISETP.EQ.OR P0, PT, R3, -0x1, P0 ;  /* 0xffffffff0300780c */ /* 0x000fcc0000702670 */
[----:B------:R-:W-:-:S05]  /*20f0*/  HSETP2.NEU.OR P1, PT, R15.H1_H1, R30.H1_H1, P1 ;  /* 0x3000001e0f007234 */ /* 0x000fca0000f2dc20 */
        /* <DEDUP_REMOVED lines=11> */
.L_x_13551:
[----:B------:R-:W-:Y:S01]  /*21b0*/  IMAD.MOV.U32 R22, RZ, RZ, R3 ;  /* 0x000000ffff167224 */ /* 0x000fe200078e0003 */
[----:B------:R-:W-:Y:S01]  /*21c0*/  PRMT R15, R15, 0x7610, R30 ;  /* 0x000076100f0f7816 */ /* 0x000fe2000000001e */
[----:B------:R-:W-:Y:S01]  /*21d0*/  IMAD.MOV.U32 R3, RZ, RZ, R34 ;  /* 0x000000ffff037224 */ /* 0x000fe200078e0022 */
[----:B------:R-:W-:-:S07]  /*21e0*/  PRMT R30, R30, 0x5410, R17 ;  /* 0x000054101e1e7816 */ /* 0x000fce0000000011 */
.L_x_13552:
[----:B------:R-:W-:Y:S05]  /*21f0*/  BSYNC.RECONVERGENT B1 ;  /* 0x0000000000017941 */ /* 0x000fea0003800200 */
.L_x_13550:
        /* <DEDUP_REMOVED lines=9> */
.L_x_13554:
[----:B------:R-:W-:Y:S01]  /*2290*/  IMAD.MOV.U32 R17, RZ, RZ, R22 ;  /* 0x000000ffff117224 */ /* 0x000fe200078e0016 */
[----:B------:R-:W-:Y:S01]  /*22a0*/  PRMT R25, R25, 0x7610, R15 ;  /* 0x0000761019197816 */ /* 0x000fe2000000000f */
[----:B------:R-:W-:Y:S01]  /*22b0*/  IMAD.MOV.U32 R22, RZ, RZ, R19 ;  /* 0x000000ffff167224 */ /* 0x000fe200078e0013 */
[----:B------:R-:W-:-:S07]  /*22c0*/  PRMT R15, R15, 0x5410, R2 ;  /* 0x000054100f0f7816 */ /* 0x000fce0000000002 */
.L_x_13555:
[----:B------:R-:W-:Y:S05]  /*22d0*/  BSYNC.RECONVERGENT B1 ;  /* 0x0000000000017941 */ /* 0x000fea0003800200 */
.L_x_13553:
        /* <DEDUP_REMOVED lines=9> */
.L_x_13557:
[C---:B------:R-:W-:Y:S01]  /*2370*/  PRMT R2, R25.reuse, 0x7632, R2 ;  /* 0x0000763219027816 */ /* 0x040fe20000000002 */
[----:B------:R-:W-:Y:S02]  /*2380*/  IMAD.MOV.U32 R26, RZ, RZ, R17 ;  /* 0x000000ffff1a7224 */ /* 0x000fe400078e0011 */
[----:B------:R-:W-:Y:S01]  /*2390*/  IMAD.MOV.U32 R17, RZ, RZ, R36 ;  /* 0x000000ffff117224 */ /* 0x000fe200078e0024 */
[----:B------:R-:W-:-:S07]  /*23a0*/  PRMT R25, R25, 0x7610, R2 ;  /* 0x0000761019197816 */ /* 0x000fce0000000002 */
.L_x_13558:
[----:B------:R-:W-:Y:S05]  /*23b0*/  BSYNC.RECONVERGENT B1 ;  /* 0x0000000000017941 */ /* 0x000fea0003800200 */
.L_x_13556:
        /* <DEDUP_REMOVED lines=9> */
.L_x_13560:
[----:B------:R-:W-:Y:S01]  /*2450*/  IMAD.MOV.U32 R19, RZ, RZ, R26 ;  /* 0x000000ffff137224 */ /* 0x000fe200078e001a */
[----:B------:R-:W-:Y:S01]  /*2460*/  PRMT R15, R2, 0x7610, R15 ;  /* 0x00007610020f7816 */ /* 0x000fe2000000000f */
[----:B------:R-:W-:Y:S01]  /*2470*/  IMAD.MOV.U32 R26, RZ, RZ, R5 ;  /* 0x000000ffff1a7224 */ /* 0x000fe200078e0005 */
[----:B------:R-:W-:-:S07]  /*2480*/  PRMT R2, R4, 0x7610, R2 ;  /* 0x0000761004027816 */ /* 0x000fce0000000002 */
.L_x_13561:
[----:B------:R-:W-:Y:S05]  /*2490*/  BSYNC.RECONVERGENT B1 ;  /* 0x0000000000017941 */ /* 0x000fea0003800200 */
.L_x_13559:
        /* <DEDUP_REMOVED lines=9> */
.L_x_13563:
[----:B------:R-:W-:Y:S01]  /*2530*/  IMAD.MOV.U32 R34, RZ, RZ, R19 ;  /* 0x000000ffff227224 */ /* 0x000fe200078e0013 */
[--C-:B------:R-:W-:Y:S01]  /*2540*/  PRMT R2, R2, 0x5410, R15.reuse ;  /* 0x0000541002027816 */ /* 0x100fe2000000000f */
[----:B------:R-:W-:Y:S01]  /*2550*/  IMAD.MOV.U32 R19, RZ, RZ, R32 ;  /* 0x000000ffff137224 */ /* 0x000fe200078e0020 */
[----:B------:R-:W-:-:S07]  /*2560*/  PRMT R15, R7, 0x7610, R15 ;  /* 0x00007610070f7816 */ /* 0x000fce000000000f */
.L_x_13564:
[----:B------:R-:W-:Y:S05]  /*2570*/  BSYNC.RECONVERGENT B1 ;  /* 0x0000000000017941 */ /* 0x000fea0003800200 */
.L_x_13562:
        /* <DEDUP_REMOVED lines=9> */
.L_x_13566:
[C---:B------:R-:W-:Y:S01]  /*2610*/  PRMT R4, R2.reuse, 0x7632, R4 ;  /* 0x0000763202047816 */ /* 0x040fe20000000004 */
[----:B------:R-:W-:Y:S02]  /*2620*/  IMAD.MOV.U32 R5, RZ, RZ, R34 ;  /* 0x000000ffff057224 */ /* 0x000fe400078e0022 */
[----:B------:R-:W-:Y:S01]  /*2630*/  IMAD.MOV.U32 R34, RZ, RZ, R23 ;  /* 0x000000ffff227224 */ /* 0x000fe200078e0017 */
[----:B------:R-:W-:-:S07]  /*2640*/  PRMT R2, R2, 0x7610, R4 ;  /* 0x0000761002027816 */ /* 0x000fce0000000004 */
.L_x_13567:
[----:B------:R-:W-:Y:S05]  /*2650*/  BSYNC.RECONVERGENT B1 ;  /* 0x0000000000017941 */ /* 0x000fea0003800200 */
.L_x_13565:
        /* <DEDUP_REMOVED lines=9> */
.L_x_13569:
[----:B------:R-:W-:Y:S01]  /*26f0*/  IMAD.MOV.U32 R23, RZ, RZ, R5 ;  /* 0x000000ffff177224 */ /* 0x000fe200078e0005 */
[----:B------:R-:W-:Y:S01]  /*2700*/  PRMT R4, R7, 0x5432, R4 ;  /* 0x0000543207047816 */ /* 0x000fe20000000004 */
[----:B------:R-:W-:-:S07]  /*2710*/  IMAD.MOV.U32 R5, RZ, RZ, R6 ;  /* 0x000000ffff057224 */ /* 0x000fce00078e0006 */
.L_x_13570:
[----:B------:R-:W-:Y:S05]  /*2720*/  BSYNC.RECONVERGENT B1 ;  /* 0x0000000000017941 */ /* 0x000fea0003800200 */
.L_x_13568:
[----:B------:R-:W-:Y:S01]  /*2730*/  ISETP.GE.AND P1, PT, R20, R3, PT ;  /* 0x000000031400720c */ /* 0x000fe20003f26270 */
[----:B------:R-:W-:Y:S01]  /*2740*/  BSSY.RECONVERGENT B1, `(.L_x_13571) ;  /* 0x0000013000017945 */ /* 0x000fe20003800200 */
[----:B------:R-:W-:-:S05]  /*2750*/  HSETP2.GT.AND P0, PT, R13.H0_H0, R30.H1_H1, PT ;  /* 0x3000001e0d007234 */ /* 0x000fca0003f04800 */
[----:B------:R-:W-:-:S06]  /*2760*/  ISETP.EQ.OR P0, PT, R3, -0x1, P0 ;  /* 0xffffffff0300780c */ /* 0x000fcc0000702670 */
[----:B------:R-:W-:-:S05]  /*2770*/  HSETP2.NEU.OR P1, PT, R13.H0_H0, R30.H1_H1, P1 ;  /* 0x3000001e0d007234 */ /* 0x000fca0000f2d820 */
[----:B------:R-:W-:-:S13]  /*2780*/  PLOP3.LUT P1, PT, P0, P1, PT, 0x8, 0x80 ;  /* 0x000000000080781c */ /* 0x000fda0000722170 */
[----:B------:R-:W-:Y:S01]  /*2790*/  @!P1 PRMT R30, R30, 0x5410, R13 ;  /* 0x000054101e1e9816 */ /* 0x000fe2000000000d */
[----:B------:R-:W-:-:S04]  /*27a0*/  @!P1 IMAD.MOV.U32 R3, RZ, RZ, R20 ;  /* 0x000000ffff039224 */ /* 0x000fc800078e0014 */
[----:B------:R-:W-:-:S05]  /*27b0*/  HSETP2.GT.AND P0, PT, R30.H1_H1, R15.H1_H1, PT ;  /* 0x3000000f1e007234 */ /* 0x000fca0003f04c00 */
[----:B------:R-:W-:-:S13]  /*27c0*/  ISETP.EQ.OR P0, PT, R22, -0x1, P0 ;  /* 0xffffffff1600780c */ /* 0x000fda0000702670 */
[----:B------:R-:W-:Y:S05]  /*27d0*/  @P0 BRA `(.L_x_13572) ;  /* 0x0000000000140947 */ /* 0x000fea0003800000 */
[----:B------:R-:W-:Y:S01]  /*27e0*/  ISETP.GE.AND P0, PT, R3, R22, PT ;  /* 0x000000160300720c */ /* 0x000fe20003f06270 */
[----:B------:R-:W-:Y:S01]  /*27f0*/  IMAD.MOV.U32 R6, RZ, RZ, R22 ;  /* 0x000000ffff067224 */ /* 0x000fe200078e0016 */
[----:B------:R-:W-:-:S11]  /*2800*/  PRMT R7, R15, 0x7632, R7 ;  /* 0x000076320f077816 */ /* 0x000fd60000000007 */
[----:B------:R-:W-:-:S13]  /*2810*/  HSETP2.NEU.OR P0, PT, R30.H1_H1, R15.H1_H1, P0 ;  /* 0x3000000f1e007234 */ /* 0x000fda000070dc20 */
[----:B------:R-:W-:Y:S05]  /*2820*/  @P0 BRA `(.L_x_13573) ;  /* 0x0000000000100947 */ /* 0x000fea0003800000 */
.L_x_13572:
[----:B------:R-:W-:Y:S01]  /*2830*/  IMAD.MOV.U32 R6, RZ, RZ, R3 ;  /* 0x000000ffff067224 */ /* 0x000fe200078e0003 */
[C---:B------:R-:W-:Y:S01]  /*2840*/  PRMT R7, R30.reuse, 0x7632, R7 ;  /* 0x000076321e077816 */ /* 0x040fe20000000007 */
[----:B------:R-:W-:Y:S01]  /*2850*/  IMAD.MOV.U32 R3, RZ, RZ, R22 ;  /* 0x000000ffff037224 */ /* 0x000fe200078e0016 */
[----:B------:R-:W-:-:S07]  /*2860*/  PRMT R30, R30, 0x7610, R15 ;  /* 0x000076101e1e7816 */ /* 0x000fce000000000f */
.L_x_13573:
[----:B------:R-:W-:Y:S05]  /*2870*/  BSYNC.RECONVERGENT B1 ;  /* 0x0000000000017941 */ /* 0x000fea0003800200 */
.L_x_13571:
        /* <DEDUP_REMOVED lines=9> */
.L_x_13575:
[----:B------:R-:W-:Y:S01]  /*2910*/  IMAD.MOV.U32 R27, RZ, RZ, R6 ;  /* 0x000000ffff1b7224 */ /* 0x000fe200078e0006 */
[----:B------:R-:W-:Y:S01]  /*2920*/  PRMT R7, R25, 0x5432, R7 ;  /* 0x0000543219077816 */ /* 0x000fe20000000007 */
[----:B------:R-:W-:-:S07]  /*2930*/  IMAD.MOV.U32 R6, RZ, RZ, R17 ;  /* 0x000000ffff067224 */ /* 0x000fce00078e0011 */
.L_x_13576:
[----:B------:R-:W-:Y:S05]  /*2940*/  BSYNC.RECONVERGENT B1 ;  /* 0x0000000000017941 */ /* 0x000fea0003800200 */
.L_x_13574:
        /* <DEDUP_REMOVED lines=9> */
.L_x_13578:
[----:B------:R-:W-:Y:S01]  /*29e0*/  IMAD.MOV.U32 R20, RZ, RZ, R27 ;  /* 0x000000ffff147224 */ /* 0x000fe200078e001b */
[C---:B------:R-:W-:Y:S01]  /*29f0*/  PRMT R17, R7.reuse, 0x7632, R17 ;  /* 0x0000763207117816 */ /* 0x040fe20000000011 */
[----:B------:R-:W-:Y:S01]  /*2a00*/  IMAD.MOV.U32 R27, RZ, RZ, R26 ;  /* 0x000000ffff1b7224 */ /* 0x000fe200078e001a */
[----:B------:R-:W-:-:S07]  /*2a10*/  PRMT R7, R7, 0x5410, R2 ;  /* 0x0000541007077816 */ /* 0x000fce0000000002 */
.L_x_13579:
[----:B------:R-:W-:Y:S05]  /*2a20*/  BSYNC.RECONVERGENT B1 ;  /* 0x0000000000017941 */ /* 0x000fea0003800200 */
.L_x_13577:
        /* <DEDUP_REMOVED lines=9> */
.L_x_13581:
[----:B------:R-:W-:Y:S01]  /*2ac0*/  PRMT R15, R15, 0x5410, R17 ;  /* 0x000054100f0f7816 */ /* 0x000fe20000000011 */
[----:B------:R-:W-:Y:S02]  /*2ad0*/  IMAD.MOV.U32 R25, RZ, RZ, R20 ;  /* 0x000000ffff197224 */ /* 0x000fe400078e0014 */
[----:B------:R-:W-:Y:S01]  /*2ae0*/  IMAD.MOV.U32 R20, RZ, RZ, R19 ;  /* 0x000000ffff147224 */ /* 0x000fe200078e0013 */
[----:B------:R-:W-:-:S07]  /*2af0*/  PRMT R17, R15, 0x7610, R17 ;  /* 0x000076100f117816 */ /* 0x000fce0000000011 */
.L_x_13582:
[----:B------:R-:W-:Y:S05]  /*2b00*/  BSYNC.RECONVERGENT B1 ;  /* 0x0000000000017941 */ /* 0x000fea0003800200 */
.L_x_13580:
        /* <DEDUP_REMOVED lines=9> */
.L_x_13584:
[C---:B------:R-:W-:Y:S01]  /*2ba0*/  PRMT R2, R15.reuse, 0x7632, R2 ;  /* 0x000076320f027816 */ /* 0x040fe20000000002 */
[----:B------:R-:W-:Y:S02]  /*2bb0*/  IMAD.MOV.U32 R22, RZ, RZ, R25 ;  /* 0x000000ffff167224 */ /* 0x000fe400078e0019 */
[----:B------:R-:W-:Y:S01]  /*2bc0*/  IMAD.MOV.U32 R25, RZ, RZ, R34 ;  /* 0x000000ffff197224 */ /* 0x000fe200078e0022 */
[----:B------:R-:W-:-:S07]  /*2bd0*/  PRMT R15, R15, 0x7610, R2 ;  /* 0x000076100f0f7816 */ /* 0x000fce0000000002 */
.L_x_13585:
[----:B------:R-:W-:Y:S05]  /*2be0*/  BSYNC.RECONVERGENT B1 ;  /* 0x0000000000017941 */ /* 0x000fea0003800200 */
.L_x_13583:
        /* <DEDUP_REMOVED lines=9> */
.L_x_13587:
[----:B------:R-:W-:Y:S01]  /*2c80*/  IMAD.MOV.U32 R26, RZ, RZ, R22 ;  /* 0x000000ffff1a7224 */ /* 0x000fe200078e0016 */
[----:B------:R-:W-:Y:S01]  /*2c90*/  PRMT R2, R4, 0x5410, R2 ;  /* 0x0000541004027816 */ /* 0x000fe20000000002 */
[----:B------:R-:W-:-:S07]  /*2ca0*/  IMAD.MOV.U32 R22, RZ, RZ, R5 ;  /* 0x000000ffff167224 */ /* 0x000fce00078e0005 */
.L_x_13588:
[----:B------:R-:W-:Y:S05]  /*2cb0*/  BSYNC.RECONVERGENT B1 ;  /* 0x0000000000017941 */ /* 0x000fea0003800200 */
.L_x_13586:
        /* <DEDUP_REMOVED lines=9> */
.L_x_13590:
[C---:B------:R-:W-:Y:S01]  /*2d50*/  PRMT R4, R2.reuse, 0x7632, R4 ;  /* 0x0000763202047816 */ /* 0x040fe20000000004 */
[----:B------:R-:W-:Y:S02]  /*2d60*/  IMAD.MOV.U32 R5, RZ, RZ, R26 ;  /* 0x000000ffff057224 */ /* 0x000fe400078e001a */
[----:B------:R-:W-:Y:S01]  /*2d70*/  IMAD.MOV.U32 R26, RZ, RZ, R23 ;  /* 0x000000ffff1a7224 */ /* 0x000fe200078e0017 */
[----:B------:R-:W-:-:S07]  /*2d80*/  PRMT R2, R2, 0x7610, R4 ;  /* 0x0000761002027816 */ /* 0x000fce0000000004 */
.L_x_13591:
[----:B------:R-:W-:Y:S05]  /*2d90*/  BSYNC.RECONVERGENT B1 ;  /* 0x0000000000017941 */ /* 0x000fea0003800200 */
.L_x_13589:
        /* <DEDUP_REMOVED lines=16> */
.L_x_13593:
[----:B------:R-:W-:Y:S01]  /*2ea0*/  IMAD.MOV.U32 R18, RZ, RZ, R3 ;  /* 0x000000ffff127224 */ /* 0x000fe200078e0003 */
[C---:B------:R-:W-:Y:S01]  /*2eb0*/  PRMT R15, R30.reuse, 0x7632, R15 ;  /* 0x000076321e0f7816 */ /* 0x040fe2000000000f */
[----:B------:R-:W-:Y:S01]  /*2ec0*/  IMAD.MOV.U32 R3, RZ, RZ, R6 ;  /* 0x000000ffff037224 */ /* 0x000fe200078e0006 */
[----:B------:R-:W-:-:S07]  /*2ed0*/  PRMT R30, R30, 0x5410, R7 ;  /* 0x000054101e1e7816 */ /* 0x000fce0000000007 */
.L_x_13594:
[----:B------:R-:W-:Y:S05]  /*2ee0*/  BSYNC.RECONVERGENT B1 ;  /* 0x0000000000017941 */ /* 0x000fea0003800200 */
.L_x_13592:
        /* <DEDUP_REMOVED lines=9> */
.L_x_13596:
[----:B------:R-:W-:Y:S01]  /*2f80*/  IMAD.MOV.U32 R13, RZ, RZ, R18 ;  /* 0x000000ffff0d7224 */ /* 0x000fe200078e0012 */
[----:B------:R-:W-:Y:S01]  /*2f90*/  PRMT R6, R15, 0x7610, R6 ;  /* 0x000076100f067816 */ /* 0x000fe20000000006 */
[----:B------:R-:W-:Y:S01]  /*2fa0*/  IMAD.MOV.U32 R18, RZ, RZ, R27 ;  /* 0x000000ffff127224 */ /* 0x000fe200078e001b */
[----:B------:R-:W-:-:S07]  /*2fb0*/  PRMT R15, R7, 0x7632, R15 ;  /* 0x00007632070f7816 */ /* 0x000fce000000000f */
.L_x_13597:
[----:B------:R-:W-:Y:S05]  /*2fc0*/  BSYNC.RECONVERGENT B1 ;  /* 0x0000000000017941 */ /* 0x000fea0003800200 */
.L_x_13595:
        /* <DEDUP_REMOVED lines=9> */
.L_x_13599:
[----:B------:R-:W-:Y:S01]  /*3060*/  IMAD.MOV.U32 R32, RZ, RZ, R13 ;  /* 0x000000ffff207224 */ /* 0x000fe200078e000d */
[----:B------:R-:W-:Y:S01]  /*3070*/  PRMT R7, R6, 0x7610, R7 ;  /* 0x0000761006077816 */ /* 0x000fe20000000007 */
[----:B------:R-:W-:Y:S01]  /*3080*/  IMAD.MOV.U32 R13, RZ, RZ, R20 ;  /* 0x000000ffff0d7224 */ /* 0x000fe200078e0014 */
[----:B------:R-:W-:-:S07]  /*3090*/  PRMT R6, R17, 0x7610, R6 ;  /* 0x0000761011067816 */ /* 0x000fce0000000006 */
.L_x_13600:
[----:B------:R-:W-:Y:S05]  /*30a0*/  BSYNC.RECONVERGENT B1 ;  /* 0x0000000000017941 */ /* 0x000fea0003800200 */
.L_x_13598:
        /* <DEDUP_REMOVED lines=9> */
.L_x_13602:
[----:B------:R-:W-:Y:S01]  /*3140*/  IMAD.MOV.U32 R17, RZ, RZ, R32 ;  /* 0x000000ffff117224 */ /* 0x000fe200078e0020 */
[----:B------:R-:W-:Y:S01]  /*3150*/  PRMT R4, R4, 0x5410, R7 ;  /* 0x0000541004047816 */ /* 0x000fe20000000007 */
[----:B------:R-:W-:Y:S01]  /*3160*/  IMAD.MOV.U32 R32, RZ, RZ, R25 ;  /* 0x000000ffff207224 */ /* 0x000fe200078e0019 */
[----:B------:R-:W-:-:S07]  /*3170*/  PRMT R7, R15, 0x7632, R7 ;  /* 0x000076320f077816 */ /* 0x000fce0000000007 */
.L_x_13603:
[----:B------:R-:W-:Y:S05]  /*3180*/  BSYNC.RECONVERGENT B1 ;  /* 0x0000000000017941 */ /* 0x000fea0003800200 */
.L_x_13601:
        /* <DEDUP_REMOVED lines=9> */
.L_x_13605:
[----:B------:R-:W-:Y:S01]  /*3220*/  IMAD.MOV.U32 R19, RZ, RZ, R17 ;  /* 0x000000ffff137224 */ /* 0x000fe200078e0011 */
[----:B------:R-:W-:Y:S01]  /*3230*/  PRMT R6, R6, 0x7610, R4 ;  /* 0x0000761006067816 */ /* 0x000fe20000000004 */
[----:B------:R-:W-:Y:S01]  /*3240*/  IMAD.MOV.U32 R17, RZ, RZ, R22 ;  /* 0x000000ffff117224 */ /* 0x000fe200078e0016 */
[----:B------:R-:W-:-:S07]  /*3250*/  PRMT R4, R4, 0x5410, R2 ;  /* 0x0000541004047816 */ /* 0x000fce0000000002 */
.L_x_13606:
[----:B------:R-:W-:Y:S05]  /*3260*/  BSYNC.RECONVERGENT B1 ;  /* 0x0000000000017941 */ /* 0x000fea0003800200 */
.L_x_13604:
        /* <DEDUP_REMOVED lines=9> */
.L_x_13608:
[C---:B------:R-:W-:Y:S01]  /*3300*/  PRMT R2, R6.reuse, 0x7632, R2 ;  /* 0x0000763206027816 */ /* 0x040fe20000000002 */
[----:B------:R-:W-:Y:S02]  /*3310*/  IMAD.MOV.U32 R20, RZ, RZ, R19 ;  /* 0x000000ffff147224 */ /* 0x000fe400078e0013 */
[----:B------:R-:W-:Y:S01]  /*3320*/  IMAD.MOV.U32 R19, RZ, RZ, R26 ;  /* 0x000000ffff137224 */ /* 0x000fe200078e001a */
[----:B------:R-:W-:-:S07]  /*3330*/  PRMT R6, R6, 0x7610, R2 ;  /* 0x0000761006067816 */ /* 0x000fce0000000002 */
.L_x_13609:
[----:B------:R-:W-:Y:S05]  /*3340*/  BSYNC.RECONVERGENT B1 ;  /* 0x0000000000017941 */ /* 0x000fea0003800200 */
.L_x_13607:
        /* <DEDUP_REMOVED lines=9> */
.L_x_13611:
[----:B------:R-:W-:Y:S01]  /*33e0*/  IMAD.MOV.U32 R22, RZ, RZ, R20 ;  /* 0x000000ffff167224 */ /* 0x000fe200078e0014 */
[----:B------:R-:W-:Y:S01]  /*33f0*/  PRMT R2, R4, 0x5410, R2 ;  /* 0x0000541004027816 */ /* 0x000fe20000000002 */
[----:B------:R-:W-:-:S07]  /*3400*/  IMAD.MOV.U32 R20, RZ, RZ, R5 ;  /* 0x000000ffff147224 */ /* 0x000fce00078e0005 */
.L_x_13612:
[----:B------:R-:W-:Y:S05]  /*3410*/  BSYNC.RECONVERGENT B1 ;  /* 0x0000000000017941 */ /* 0x000fea0003800200 */
.L_x_13610:
        /* <DEDUP_REMOVED lines=16> */
.L_x_13614:
[----:B------:R-:W-:Y:S01]  /*3520*/  IMAD.MOV.U32 R16, RZ, RZ, R3 ;  /* 0x000000ffff107224 */ /* 0x000fe200078e0003 */
[----:B------:R-:W-:Y:S01]  /*3530*/  PRMT R5, R5, 0x7610, R30 ;  /* 0x0000761005057816 */ /* 0x000fe2000000001e */
[----:B------:R-:W-:Y:S01]  /*3540*/  IMAD.MOV.U32 R3, RZ, RZ, R18 ;  /* 0x000000ffff037224 */ /* 0x000fe200078e0012 */
[----:B------:R-:W-:-:S07]  /*3550*/  PRMT R30, R30, 0x5410, R15 ;  /* 0x000054101e1e7816 */ /* 0x000fce000000000f */
.L_x_13615:
[----:B------:R-:W-:Y:S05]  /*3560*/  BSYNC.RECONVERGENT B1 ;  /* 0x0000000000017941 */ /* 0x000fea0003800200 */
.L_x_13613:
        /* <DEDUP_REMOVED lines=9> */
.L_x_13617:
[----:B------:R-:W-:Y:S01]  /*3600*/  IMAD.MOV.U32 R15, RZ, RZ, R16 ;  /* 0x000000ffff0f7224 */ /* 0x000fe200078e0010 */
[C---:B------:R-:W-:Y:S01]  /*3610*/  PRMT R4, R5.reuse, 0x7632, R4 ;  /* 0x0000763205047816 */ /* 0x040fe20000000004 */
[----:B------:R-:W-:Y:S01]  /*3620*/  IMAD.MOV.U32 R16, RZ, RZ, R13 ;  /* 0x000000ffff107224 */ /* 0x000fe200078e000d */
[----:B------:R-:W-:-:S07]  /*3630*/  PRMT R5, R5, 0x5410, R6 ;  /* 0x0000541005057816 */ /* 0x000fce0000000006 */
.L_x_13618:
[----:B------:R-:W-:Y:S05]  /*3640*/  BSYNC.RECONVERGENT B1 ;  /* 0x0000000000017941 */ /* 0x000fea0003800200 */
.L_x_13616:
        /* <DEDUP_REMOVED lines=9> */
.L_x_13620:
[----:B------:R-:W-:Y:S01]  /*36e0*/  PRMT R7, R7, 0x5410, R4 ;  /* 0x0000541007077816 */ /* 0x000fe20000000004 */
[----:B------:R-:W-:Y:S02]  /*36f0*/  IMAD.MOV.U32 R18, RZ, RZ, R15 ;  /* 0x000000ffff127224 */ /* 0x000fe400078e000f */
[----:B------:R-:W-:Y:S01]  /*3700*/  IMAD.MOV.U32 R15, RZ, RZ, R32 ;  /* 0x000000ffff0f7224 */ /* 0x000fe200078e0020 */
[----:B------:R-:W-:-:S07]  /*3710*/  PRMT R4, R7, 0x7610, R4 ;  /* 0x0000761007047816 */ /* 0x000fce0000000004 */
.L_x_13621:
[----:B------:R-:W-:Y:S05]  /*3720*/  BSYNC.RECONVERGENT B1 ;  /* 0x0000000000017941 */ /* 0x000fea0003800200 */
.L_x_13619:
        /* <DEDUP_REMOVED lines=9> */
.L_x_13623:
[----:B------:R-:W-:Y:S01]  /*37c0*/  IMAD.MOV.U32 R26, RZ, RZ, R18 ;  /* 0x000000ffff1a7224 */ /* 0x000fe200078e0012 */
[----:B------:R-:W-:Y:S01]  /*37d0*/  PRMT R23, R23, 0x7610, R7 ;  /* 0x0000761017177816 */ /* 0x000fe20000000007 */
[----:B------:R-:W-:Y:S01]  /*37e0*/  IMAD.MOV.U32 R18, RZ, RZ, R17 ;  /* 0x000000ffff127224 */ /* 0x000fe200078e0011 */
[----:B------:R-:W-:-:S07]  /*37f0*/  PRMT R7, R7, 0x7610, R4 ;  /* 0x0000761007077816 */ /* 0x000fce0000000004 */
.L_x_13624:
[----:B------:R-:W-:Y:S05]  /*3800*/  BSYNC.RECONVERGENT B1 ;  /* 0x0000000000017941 */ /* 0x000fea0003800200 */
.L_x_13622:
        /* <DEDUP_REMOVED lines=9> */
.L_x_13626:
[----:B------:R-:W-:Y:S01]  /*38a0*/  IMAD.MOV.U32 R13, RZ, RZ, R26 ;  /* 0x000000ffff0d7224 */ /* 0x000fe200078e001a */
[----:B------:R-:W-:Y:S01]  /*38b0*/  PRMT R4, R4, 0x7610, R23 ;  /* 0x0000761004047816 */ /* 0x000fe20000000017 */
[----:B------:R-:W-:Y:S01]  /*38c0*/  IMAD.MOV.U32 R26, RZ, RZ, R19 ;  /* 0x000000ffff1a7224 */ /* 0x000fe200078e0013 */
[----:B------:R-:W-:-:S07]  /*38d0*/  PRMT R23, R23, 0x7610, R6 ;  /* 0x0000761017177816 */ /* 0x000fce0000000006 */
.L_x_13627:
[----:B------:R-:W-:Y:S05]  /*38e0*/  BSYNC.RECONVERGENT B1 ;  /* 0x0000000000017941 */ /* 0x000fea0003800200 */
.L_x_13625:
        /* <DEDUP_REMOVED lines=9> */
.L_x_13629:
[----:B------:R-:W-:Y:S01]  /*3980*/  IMAD.MOV.U32 R17, RZ, RZ, R13 ;  /* 0x000000ffff117224 */ /* 0x000fe200078e000d */
[----:B------:R-:W-:Y:S01]  /*3990*/  PRMT R6, R6, 0x7610, R4 ;  /* 0x0000761006067816 */ /* 0x000fe20000000004 */
[----:B------:R-:W-:Y:S01]  /*39a0*/  IMAD.MOV.U32 R13, RZ, RZ, R20 ;  /* 0x000000ffff0d7224 */ /* 0x000fe200078e0014 */
[----:B------:R-:W-:-:S07]  /*39b0*/  PRMT R4, R4, 0x5410, R2 ;  /* 0x0000541004047816 */ /* 0x000fce0000000002 */
.L_x_13630:
[----:B------:R-:W-:Y:S05]  /*39c0*/  BSYNC.RECONVERGENT B1 ;  /* 0x0000000000017941 */ /* 0x000fea0003800200 */
.L_x_13628:
        /* <DEDUP_REMOVED lines=9> */
.L_x_13632:
[C---:B------:R-:W-:Y:S01]  /*3a60*/  PRMT R2, R6.reuse, 0x7632, R2 ;  /* 0x0000763206027816 */ /* 0x040fe20000000002 */
[----:B------:R-:W-:Y:S02]  /*3a70*/  IMAD.MOV.U32 R19, RZ, RZ, R17 ;  /* 0x000000ffff137224 */ /* 0x000fe400078e0011 */
[----:B------:R-:W-:Y:S01]  /*3a80*/  IMAD.MOV.U32 R17, RZ, RZ, R22 ;  /* 0x000000ffff117224 */ /* 0x000fe200078e0016 */
[----:B------:R-:W-:-:S07]  /*3a90*/  PRMT R6, R6, 0x7610, R2 ;  /* 0x0000761006067816 */ /* 0x000fce0000000002 */
.L_x_13633:
[----:B------:R-:W-:Y:S05]  /*3aa0*/  BSYNC.RECONVERGENT B1 ;  /* 0x0000000000017941 */ /* 0x000fea0003800200 */
.L_x_13631:
        /* <DEDUP_REMOVED lines=16> */
.L_x_13635:
[----:B------:R-:W-:Y:S01]  /*3bb0*/  IMAD.MOV.U32 R14, RZ, RZ, R3 ;  /* 0x000000ffff0e7224 */ /* 0x000fe200078e0003 */
[----:B------:R-:W-:Y:S01]  /*3bc0*/  PRMT R2, R2, 0x7610, R30 ;  /* 0x0000761002027816 */ /* 0x000fe2000000001e */
[----:B------:R-:W-:Y:S01]  /*3bd0*/  IMAD.MOV.U32 R3, RZ, RZ, R16 ;  /* 0x000000ffff037224 */ /* 0x000fe200078e0010 */
[----:B------:R-:W-:-:S07]  /*3be0*/  PRMT R30, R30, 0x7610, R5 ;  /* 0x000076101e1e7816 */ /* 0x000fce0000000005 */
.L_x_13636:
[----:B------:R-:W-:Y:S05]  /*3bf0*/  BSYNC.RECONVERGENT B1 ;  /* 0x0000000000017941 */ /* 0x000fea0003800200 */
.L_x_13634:
        /* <DEDUP_REMOVED lines=9> */
.L_x_13638:
[----:B------:R-:W-:Y:S01]  /*3c90*/  IMAD.MOV.U32 R5, RZ, RZ, R14 ;  /* 0x000000ffff057224 */ /* 0x000fe200078e000e */
[C---:B------:R-:W-:Y:S01]  /*3ca0*/  PRMT R6, R2.reuse, 0x7632, R6 ;  /* 0x0000763202067816 */ /* 0x040fe20000000006 */
[----:B------:R-:W-:Y:S01]  /*3cb0*/  IMAD.MOV.U32 R14, RZ, RZ, R15 ;  /* 0x000000ffff0e7224 */ /* 0x000fe200078e000f */
[----:B------:R-:W-:-:S07]  /*3cc0*/  PRMT R2, R2, 0x5410, R4 ;  /* 0x0000541002027816 */ /* 0x000fce0000000004 */
.L_x_13639:
[----:B------:R-:W-:Y:S05]  /*3cd0*/  BSYNC.RECONVERGENT B1 ;  /* 0x0000000000017941 */ /* 0x000fea0003800200 */
.L_x_13637:
        /* <DEDUP_REMOVED lines=9> */
.L_x_13641:
[----:B------:R-:W-:Y:S01]  /*3d70*/  IMAD.MOV.U32 R11, RZ, RZ, R5 ;  /* 0x000000ffff0b7224 */ /* 0x000fe200078e0005 */
[----:B------:R-:W-:Y:S01]  /*3d80*/  PRMT R4, R6, 0x7610, R4 ;  /* 0x0000761006047816 */ /* 0x000fe20000000004 */
[----:B------:R-:W-:Y:S01]  /*3d90*/  IMAD.MOV.U32 R5, RZ, RZ, R18 ;  /* 0x000000ffff057224 */ /* 0x000fe200078e0012 */
[----:B------:R-:W-:-:S07]  /*3da0*/  PRMT R6, R7, 0x7632, R6 ;  /* 0x0000763207067816 */ /* 0x000fce0000000006 */
.L_x_13642:
[----:B------:R-:W-:Y:S05]  /*3db0*/  BSYNC.RECONVERGENT B1 ;  /* 0x0000000000017941 */ /* 0x000fea0003800200 */
.L_x_13640:
        /* <DEDUP_REMOVED lines=9> */
.L_x_13644:
[----:B------:R-:W-:Y:S01]  /*3e50*/  IMAD.MOV.U32 R18, RZ, RZ, R11 ;  /* 0x000000ffff127224 */ /* 0x000fe200078e000b */
[----:B------:R-:W-:Y:S01]  /*3e60*/  PRMT R15, R15, 0x5410, R4 ;  /* 0x000054100f0f7816 */ /* 0x000fe20000000004 */
[----:B------:R-:W-:Y:S01]  /*3e70*/  IMAD.MOV.U32 R11, RZ, RZ, R26 ;  /* 0x000000ffff0b7224 */ /* 0x000fe200078e001a */
[----:B------:R-:W-:-:S07]  /*3e80*/  PRMT R4, R23, 0x7632, R4 ;  /* 0x0000763217047816 */ /* 0x000fce0000000004 */
.L_x_13645:
[----:B------:R-:W-:Y:S05]  /*3e90*/  BSYNC.RECONVERGENT B1 ;  /* 0x0000000000017941 */ /* 0x000fea0003800200 */
.L_x_13643:
        /* <DEDUP_REMOVED lines=9> */
.L_x_13647:
[----:B------:R-:W-:Y:S01]  /*3f30*/  IMAD.MOV.U32 R16, RZ, RZ, R18 ;  /* 0x000000ffff107224 */ /* 0x000fe200078e0012 */
[----:B------:R-:W-:Y:S01]  /*3f40*/  PRMT R7, R7, 0x7610, R15 ;  /* 0x0000761007077816 */ /* 0x000fe2000000000f */
[----:B------:R-:W-:Y:S01]  /*3f50*/  IMAD.MOV.U32 R18, RZ, RZ, R13 ;  /* 0x000000ffff127224 */ /* 0x000fe200078e000d */
[----:B------:R-:W-:-:S07]  /*3f60*/  PRMT R15, R15, 0x7610, R4 ;  /* 0x000076100f0f7816 */ /* 0x000fce0000000004 */
.L_x_13648:
[----:B------:R-:W-:Y:S05]  /*3f70*/  BSYNC.RECONVERGENT B1 ;  /* 0x0000000000017941 */ /* 0x000fea0003800200 */
.L_x_13646:
        /* <DEDUP_REMOVED lines=9> */
.L_x_13650:
[----:B------:R-:W-:Y:S01]  /*4010*/  IMAD.MOV.U32 R20, RZ, RZ, R16 ;  /* 0x000000ffff147224 */ /* 0x000fe200078e0010 */
[----:B------:R-:W-:Y:S01]  /*4020*/  PRMT R23, R23, 0x7610, R7 ;  /* 0x0000761017177816 */ /* 0x000fe20000000007 */
[----:B------:R-:W-:Y:S01]  /*4030*/  IMAD.MOV.U32 R16, RZ, RZ, R17 ;  /* 0x000000ffff107224 */ /* 0x000fe200078e0011 */
[----:B------:R-:W-:-:S07]  /*4040*/  PRMT R7, R7, 0x7610, R6 ;  /* 0x0000761007077816 */ /* 0x000fce0000000006 */
.L_x_13651:
[----:B------:R-:W-:Y:S05]  /*4050*/  BSYNC.RECONVERGENT B1 ;  /* 0x0000000000017941 */ /* 0x000fea0003800200 */
.L_x_13649:
        /* <DEDUP_REMOVED lines=9> */
.L_x_13653:
[----:B------:R-:W-:Y:S01]  /*40f0*/  IMAD.MOV.U32 R13, RZ, RZ, R20 ;  /* 0x000000ffff0d7224 */ /* 0x000fe200078e0014 */
[----:B------:R-:W-:Y:S01]  /*4100*/  PRMT R4, R4, 0x7610, R23 ;  /* 0x0000761004047816 */ /* 0x000fe20000000017 */
[----:B------:R-:W-:Y:S01]  /*4110*/  IMAD.MOV.U32 R20, RZ, RZ, R19 ;  /* 0x000000ffff147224 */ /* 0x000fe200078e0013 */
[----:B------:R-:W-:-:S07]  /*4120*/  PRMT R23, R23, 0x5410, R2 ;  /* 0x0000541017177816 */ /* 0x000fce0000000002 */
.L_x_13654:
[----:B------:R-:W-:Y:S05]  /*4130*/  BSYNC.RECONVERGENT B1 ;  /* 0x0000000000017941 */ /* 0x000fea0003800200 */
.L_x_13652:
        /* <DEDUP_REMOVED lines=16> */
.L_x_13656:
[----:B------:R-:W-:Y:S01]  /*4240*/  IMAD.MOV.U32 R22, RZ, RZ, R3 ;  /* 0x000000ffff167224 */ /* 0x000fe200078e0003 */
[----:B------:R-:W-:Y:S01]  /*4250*/  PRMT R19, R19, 0x7610, R30 ;  /* 0x0000761013137816 */ /* 0x000fe2000000001e */
[----:B------:R-:W-:Y:S01]  /*4260*/  IMAD.MOV.U32 R3, RZ, RZ, R14 ;  /* 0x000000ffff037224 */ /* 0x000fe200078e000e */
[----:B------:R-:W-:-:S07]  /*4270*/  PRMT R30, R30, 0x7610, R2 ;  /* 0x000076101e1e7816 */ /* 0x000fce0000000002 */
.L_x_13657:
[----:B------:R-:W-:Y:S05]  /*4280*/  BSYNC.RECONVERGENT B1 ;  /* 0x0000000000017941 */ /* 0x000fea0003800200 */
.L_x_13655:
        /* <DEDUP_REMOVED lines=9> */
.L_x_13659:
[----:B------:R-:W-:Y:S01]  /*4320*/  IMAD.MOV.U32 R12, RZ, RZ, R22 ;  /* 0x000000ffff0c7224 */ /* 0x000fe200078e0016 */
[----:B------:R-:W-:Y:S01]  /*4330*/  PRMT R14, R14, 0x7610, R19 ;  /* 0x000076100e0e7816 */ /* 0x000fe20000000013 */
[----:B------:R-:W-:Y:S01]  /*4340*/  IMAD.MOV.U32 R22, RZ, RZ, R5 ;  /* 0x000000ffff167224 */ /* 0x000fe200078e0005 */
[----:B------:R-:W-:-:S07]  /*4350*/  PRMT R19, R19, 0x5410, R6 ;  /* 0x0000541013137816 */ /* 0x000fce0000000006 */
.L_x_13660:
[----:B------:R-:W-:Y:S05]  /*4360*/  BSYNC.RECONVERGENT B1 ;  /* 0x0000000000017941 */ /* 0x000fea0003800200 */
.L_x_13658:
        /* <DEDUP_REMOVED lines=9> */
.L_x_13662:
[----:B------:R-:W-:Y:S01]  /*4400*/  IMAD.MOV.U32 R6, RZ, RZ, R12 ;  /* 0x000000ffff067224 */ /* 0x000fe200078e000c */
[C---:B------:R-:W-:Y:S01]  /*4410*/  PRMT R7, R14.reuse, 0x7632, R7 ;  /* 0x000076320e077816 */ /* 0x040fe20000000007 */
[----:B------:R-:W-:Y:S01]  /*4420*/  IMAD.MOV.U32 R12, RZ, RZ, R11 ;  /* 0x000000ffff0c7224 */ /* 0x000fe200078e000b */
[----:B------:R-:W-:-:S07]  /*4430*/  PRMT R14, R14, 0x5410, R4 ;  /* 0x000054100e0e7816 */ /* 0x000fce0000000004 */
.L_x_13663:
[----:B------:R-:W-:Y:S05]  /*4440*/  BSYNC.RECONVERGENT B1 ;  /* 0x0000000000017941 */ /* 0x000fea0003800200 */
.L_x_13661:
        /* <DEDUP_REMOVED lines=9> */
.L_x_13665:
[----:B------:R-:W-:Y:S01]  /*44e0*/  PRMT R15, R7, 0x7610, R15 ;  /* 0x00007610070f7816 */ /* 0x000fe2000000000f */
[----:B------:R-:W-:Y:S02]  /*44f0*/  IMAD.MOV.U32 R17, RZ, RZ, R6 ;  /* 0x000000ffff117224 */ /* 0x000fe400078e0006 */
[----:B------:R-:W-:Y:S01]  /*4500*/  IMAD.MOV.U32 R6, RZ, RZ, R18 ;  /* 0x000000ffff067224 */ /* 0x000fe200078e0012 */
[----:B------:R-:W-:-:S07]  /*4510*/  PRMT R7, R15, 0x7632, R7 ;  /* 0x000076320f077816 */ /* 0x000fce0000000007 */
.L_x_13666:
[----:B------:R-:W-:Y:S05]  /*4520*/  BSYNC.RECONVERGENT B1 ;  /* 0x0000000000017941 */ /* 0x000fea0003800200 */
.L_x_13664:
        /* <DEDUP_REMOVED lines=9> */
.L_x_13668:
[----:B------:R-:W-:Y:S01]  /*45c0*/  IMAD.MOV.U32 R11, RZ, RZ, R17 ;  /* 0x000000ffff0b7224 */ /* 0x000fe200078e0011 */
[----:B------:R-:W-:Y:S01]  /*45d0*/  PRMT R14, R15, 0x7610, R14 ;  /* 0x000076100f0e7816 */ /* 0x000fe2000000000e */
[----:B------:R-:W-:Y:S01]  /*45e0*/  IMAD.MOV.U32 R17, RZ, RZ, R16 ;  /* 0x000000ffff117224 */ /* 0x000fe200078e0010 */
[----:B------:R-:W-:-:S07]  /*45f0*/  PRMT R15, R7, 0x7632, R15 ;  /* 0x00007632070f7816 */ /* 0x000fce000000000f */
.L_x_13669:
[----:B------:R-:W-:Y:S05]  /*4600*/  BSYNC.RECONVERGENT B1 ;  /* 0x0000000000017941 */ /* 0x000fea0003800200 */
.L_x_13667:
        /* <DEDUP_REMOVED lines=9> */
.L_x_13671:
[----:B------:R-:W-:Y:S01]  /*46a0*/  IMAD.MOV.U32 R16, RZ, RZ, R11 ;  /* 0x000000ffff107224 */ /* 0x000fe200078e000b */
[----:B------:R-:W-:Y:S01]  /*46b0*/  PRMT R15, R15, 0x5410, R14 ;  /* 0x000054100f0f7816 */ /* 0x000fe2000000000e */
[----:B------:R-:W-:Y:S01]  /*46c0*/  IMAD.MOV.U32 R11, RZ, RZ, R20 ;  /* 0x000000ffff0b7224 */ /* 0x000fe200078e0014 */
[----:B------:R-:W-:-:S07]  /*46d0*/  PRMT R14, R23, 0x7632, R14 ;  /* 0x00007632170e7816 */ /* 0x000fce000000000e */
.L_x_13672:
[----:B------:R-:W-:Y:S05]  /*46e0*/  BSYNC.RECONVERGENT B1 ;  /* 0x0000000000017941 */ /* 0x000fea0003800200 */
.L_x_13670:
        /* <DEDUP_REMOVED lines=9> */
.L_x_13674:
[C---:B------:R-:W-:Y:S01]  /*4780*/  PRMT R30, R15.reuse, 0x7632, R30 ;  /* 0x000076320f1e7816 */ /* 0x040fe2000000001e */
[----:B------:R-:W-:Y:S01]  /*4790*/  IMAD.MOV.U32 R26, RZ, RZ, R16 ;  /* 0x000000ffff1a7224 */ /* 0x000fe200078e0010 */
[----:B------:R-:W-:Y:S01]  /*47a0*/  PRMT R15, R15, 0x7610, R4 ;  /* 0x000076100f0f7816 */ /* 0x000fe20000000004 */
[----:B------:R-:W-:-:S07]  /*47b0*/  IMAD.MOV.U32 R16, RZ, RZ, R13 ;  /* 0x000000ffff107224 */ /* 0x000fce00078e000d */
.L_x_13675:
[----:B------:R-:W-:Y:S05]  /*47c0*/  BSYNC.RECONVERGENT B1 ;  /* 0x0000000000017941 */ /* 0x000fea0003800200 */
.L_x_13673:
        /* <DEDUP_REMOVED lines=16> */
.L_x_13677:
[----:B------:R-:W-:Y:S01]  /*48d0*/  PRMT R32, R32, 0x7610, R30 ;  /* 0x0000761020207816 */ /* 0x000fe2000000001e */
[----:B------:R-:W-:Y:S01]  /*48e0*/  IMAD.MOV.U32 R2, RZ, RZ, R3 ;  /* 0x000000ffff027224 */ /* 0x000fe200078e0003 */
[----:B------:R-:W-:Y:S01]  /*48f0*/  PRMT R30, R30, 0x7610, R19 ;  /* 0x000076101e1e7816 */ /* 0x000fe20000000013 */
[----:B------:R-:W-:-:S07]  /*4900*/  IMAD.MOV.U32 R3, RZ, RZ, R22 ;  /* 0x000000ffff037224 */ /* 0x000fce00078e0016 */
.L_x_13678:
[----:B------:R-:W-:Y:S05]  /*4910*/  BSYNC.RECONVERGENT B1 ;  /* 0x0000000000017941 */ /* 0x000fea0003800200 */
.L_x_13676:
        /* <DEDUP_REMOVED lines=9> */
.L_x_13680:
[----:B------:R-:W-:Y:S01]  /*49b0*/  PRMT R33, R33, 0x7610, R32 ;  /* 0x0000761021217816 */ /* 0x000fe20000000020 */
[----:B------:R-:W-:Y:S01]  /*49c0*/  IMAD.MOV.U32 R5, RZ, RZ, R2 ;  /* 0x000000ffff057224 */ /* 0x000fe200078e0002 */
[----:B------:R-:W-:Y:S01]  /*49d0*/  PRMT R32, R32, 0x7610, R14 ;  /* 0x0000761020207816 */ /* 0x000fe2000000000e */
[----:B------:R-:W-:-:S07]  /*49e0*/  IMAD.MOV.U32 R2, RZ, RZ, R12 ;  /* 0x000000ffff027224 */ /* 0x000fce00078e000c */
.L_x_13681:
[----:B------:R-:W-:Y:S05]  /*49f0*/  BSYNC.RECONVERGENT B1 ;  /* 0x0000000000017941 */ /* 0x000fea0003800200 */
.L_x_13679:
        /* <DEDUP_REMOVED lines=9> */
.L_x_13683:
[----:B------:R-:W-:Y:S01]  /*4a90*/  IMAD.MOV.U32 R4, RZ, RZ, R5 ;  /* 0x000000ffff047224 */ /* 0x000fe200078e0005 */
[----:B------:R-:W-:Y:S01]  /*4aa0*/  PRMT R33, R33, 0x5432, R7 ;  /* 0x0000543221217816 */ /* 0x000fe20000000007 */
[----:B------:R-:W-:-:S07]  /*4ab0*/  IMAD.MOV.U32 R5, RZ, RZ, R6 ;  /* 0x000000ffff057224 */ /* 0x000fce00078e0006 */
.L_x_13684:
[----:B------:R-:W-:Y:S05]  /*4ac0*/  BSYNC.RECONVERGENT B1 ;  /* 0x0000000000017941 */ /* 0x000fea0003800200 */
.L_x_13682:
        /* <DEDUP_REMOVED lines=9> */
.L_x_13686:
[----:B------:R-:W-:Y:S01]  /*4b60*/  PRMT R32, R33, 0x7610, R32 ;  /* 0x0000761021207816 */ /* 0x000fe20000000020 */
[----:B------:R-:W-:Y:S01]  /*4b70*/  IMAD.MOV.U32 R7, RZ, RZ, R4 ;  /* 0x000000ffff077224 */ /* 0x000fe200078e0004 */
[----:B------:R-:W-:Y:S01]  /*4b80*/  PRMT R33, R15, 0x7610, R33 ;  /* 0x000076100f217816 */ /* 0x000fe20000000021 */
[----:B------:R-:W-:-:S07]  /*4b90*/  IMAD.MOV.U32 R4, RZ, RZ, R17 ;  /* 0x000000ffff047224 */ /* 0x000fce00078e0011 */
.L_x_13687:
[----:B------:R-:W-:Y:S05]  /*4ba0*/  BSYNC.RECONVERGENT B1 ;  /* 0x0000000000017941 */ /* 0x000fea0003800200 */
.L_x_13685:
        /* <DEDUP_REMOVED lines=9> */
.L_x_13689:
[----:B------:R-:W-:Y:S01]  /*4c40*/  PRMT R31, R32, 0x7610, R31 ;  /* 0x00007610201f7816 */ /* 0x000fe2000000001f */
[----:B------:R-:W-:Y:S01]  /*4c50*/  IMAD.MOV.U32 R6, RZ, RZ, R7 ;  /* 0x000000ffff067224 */ /* 0x000fe200078e0007 */
[----:B------:R-:W-:Y:S01]  /*4c60*/  PRMT R32, R14, 0x7610, R32 ;  /* 0x000076100e207816 */ /* 0x000fe20000000020 */
[----:B------:R-:W-:-:S07]  /*4c70*/  IMAD.MOV.U32 R7, RZ, RZ, R11 ;  /* 0x000000ffff077224 */ /* 0x000fce00078e000b */
.L_x_13690:
[----:B------:R-:W-:Y:S05]  /*4c80*/  BSYNC.RECONVERGENT B1 ;  /* 0x0000000000017941 */ /* 0x000fea0003800200 */
.L_x_13688:
        /* <DEDUP_REMOVED lines=9> */
.L_x_13692:
[----:B------:R-:W-:Y:S01]  /*4d20*/  IMAD.MOV.U32 R9, RZ, RZ, R6 ;  /* 0x000000ffff097224 */ /* 0x000fe200078e0006 */
[--C-:B------:R-:W-:Y:S01]  /*4d30*/  PRMT R8, R8, 0x5410, R31.reuse ;  /* 0x0000541008087816 */ /* 0x100fe2000000001f */
[----:B------:R-:W-:Y:S01]  /*4d40*/  IMAD.MOV.U32 R6, RZ, RZ, R16 ;  /* 0x000000ffff067224 */ /* 0x000fe200078e0010 */
[----:B------:R-:W-:-:S07]  /*4d50*/  PRMT R31, R15, 0x7632, R31 ;  /* 0x000076320f1f7816 */ /* 0x000fce000000001f */
.L_x_13693:
[----:B------:R-:W-:Y:S05]  /*4d60*/  BSYNC.RECONVERGENT B1 ;  /* 0x0000000000017941 */ /* 0x000fea0003800200 */
.L_x_13691:
[----:B------:R-:W-:-:S05]  /*4d70*/  HSETP2.GT.AND P0, PT, R8.H1_H1, R30.H0_H0, PT ;  /* 0x2000001e08007234 */ /* 0x000fca0003f04c00 */
        /* <DEDUP_REMOVED lines=8> */
.L_x_13694:
[----:B------:R-:W-:Y:S01]  /*4e00*/  PRMT R31, R31, 0x5410, R30 ;  /* 0x000054101f1f7816 */ /* 0x000fe2000000001e */
[----:B------:R-:W-:Y:S01]  /*4e10*/  IMAD.MOV.U32 R27, RZ, RZ, R26 ;  /* 0x000000ffff1b7224 */ /* 0x000fe200078e001a */
[----:B------:R-:W-:Y:S01]  /*4e20*/  PRMT R30, R8, 0x7632, R30 ;  /* 0x00007632081e7816 */ /* 0x000fe2000000001e */
[----:B------:R-:W-:Y:S02]  /*4e30*/  IMAD.MOV.U32 R29, RZ, RZ, R0 ;  /* 0x000000ffff1d7224 */ /* 0x000fe400078e0000 */
[----:B------:R-:W-:-:S07]  /*4e40*/  IMAD.MOV.U32 R26, RZ, RZ, R9 ;  /* 0x000000ffff1a7224 */ /* 0x000fce00078e0009 */
.L_x_13528:
[----:B------:R-:W-:Y:S05]  /*4e50*/  BSYNC.RECONVERGENT B0 ;  /* 0x0000000000007941 */ /* 0x000fea0003800200 */
.L_x_13527:
[----:B------:R-:W-:Y:S01]  /*4e60*/  ISETP.GT.AND P0, PT, R21, 0x1d, PT ;  /* 0x0000001d1500780c */ /* 0x000fe20003f04270 */
[----:B------:R1:W2:Y:S01]  /*4e70*/  SHFL.DOWN PT, R36, R29, 0x2, 0x1f ;  /* 0x08401f001d247f89 */ /* 0x0002a200000e0000 */
[----:B0-----:R-:W-:Y:S01]  /*4e80*/  PRMT R15, R30, 0x7610, R31 ;  /* 0x000076101e0f7816 */ /* 0x001fe2000000001f */
[----:B------:R-:W-:Y:S01]  /*4e90*/  BSSY.RECONVERGENT B0, `(.L_x_13695) ;  /* 0x000035c000007945 */ /* 0x000fe20003800200 */
[----:B------:R-:W-:Y:S01]  /*4ea0*/  PRMT R13, R31, 0x5410, R32 ;  /* 0x000054101f0d7816 */ /* 0x000fe20000000020 */
[----:B------:R1:W0:Y:S01]  /*4eb0*/  SHFL.DOWN PT, R17, R28, 0x2, 0x1f ;  /* 0x08401f001c117f89 */ /* 0x00022200000e0000 */
[----:B------:R-:W-:-:S03]  /*4ec0*/  PRMT R0, R32, 0x7632, R30 ;  /* 0x0000763220007816 */ /* 0x000fc6000000001e */
[----:B------:R1:W3:Y:S04]  /*4ed0*/  SHFL.DOWN PT, R34, R26, 0x2, 0x1f ;  /* 0x08401f001a227f89 */ /* 0x0002e800000e0000 */
[----:B------:R1:W4:Y:S04]  /*4ee0*/  SHFL.DOWN PT, R22, R27, 0x2, 0x1f ;  /* 0x08401f001b167f89 */ /* 0x00032800000e0000 */
[----:B------:R1:W0:Y:S04]  /*4ef0*/  SHFL.DOWN PT, R20, R6, 0x2, 0x1f ;  /* 0x08401f0006147f89 */ /* 0x00022800000e0000 */
        /* <DEDUP_REMOVED lines=9> */
[----:B--234-:R-:W-:Y:S05]  /*4f90*/  @P0 BRA `(.L_x_13696) ;  /* 0x00000034002c0947 */ /* 0x01cfea0003800000 */
[----:B------:R-:W-:Y:S01]  /*4fa0*/  ISETP.GE.AND P1, PT, R34, R3, PT ;  /* 0x000000032200720c */ /* 0x000fe20003f26270 */
[----:B------:R-:W-:Y:S01]  /*4fb0*/  BSSY.RECONVERGENT B1, `(.L_x_13697) ;  /* 0x000001c000017945 */ /* 0x000fe20003800200 */
[----:B0-----:R-:W-:Y:S02]  /*4fc0*/  HSETP2.GT.AND P0, PT, R15.H0_H0, R30.H1_H1, PT ;  /* 0x3000001e0f007234 */ /* 0x001fe40003f04800 */
[----:B------:R-:W-:-:S03]  /*4fd0*/  FSETP.GT.FTZ.AND P2, PT, R29, R36, PT ;  /* 0x000000241d00720b */ /* 0x000fc60003f54000 */
[----:B------:R-:W-:Y:S02]  /*4fe0*/  ISETP.EQ.OR P0, PT, R3, -0x1, P0 ;  /* 0xffffffff0300780c */ /* 0x000fe40000702670 */
[----:B-1----:R-:W-:Y:S02]  /*4ff0*/  FSEL R0, R29, R36, P2 ;  /* 0x000000241d007208 */ /* 0x002fe40001000000 */
        /* <DEDUP_REMOVED lines=19> */
.L_x_13698:
[----:B------:R-:W-:Y:S01]  /*5130*/  IMAD.MOV.U32 R34, RZ, RZ, R3 ;  /* 0x000000ffff227224 */ /* 0x000fe200078e0003 */
[C---:B------:R-:W-:Y:S01]  /*5140*/  PRMT R17, R30.reuse, 0x7632, R17 ;  /* 0x000076321e117816 */ /* 0x040fe20000000011 */
[----:B------:R-:W-:Y:S01]  /*5150*/  IMAD.MOV.U32 R3, RZ, RZ, R2 ;  /* 0x000000ffff037224 */ /* 0x000fe200078e0002 */
[----:B------:R-:W-:-:S07]  /*5160*/  PRMT R30, R30, 0x7610, R32 ;  /* 0x000076101e1e7816 */ /* 0x000fce0000000020 */
.L_x_13699:
[----:B------:R-:W-:Y:S05]  /*5170*/  BSYNC.RECONVERGENT B1 ;  /* 0x0000000000017941 */ /* 0x000fea0003800200 */
.L_x_13697:
        /* <DEDUP_REMOVED lines=9> */
.L_x_13701:
[----:B------:R-:W-:Y:S01]  /*5210*/  IMAD.MOV.U32 R19, RZ, RZ, R34 ;  /* 0x000000ffff137224 */ /* 0x000fe200078e0022 */
[----:B------:R-:W-:Y:S01]  /*5220*/  PRMT R2, R17, 0x7610, R2 ;  /* 0x0000761011027816 */ /* 0x000fe20000000002 */
[----:B------:R-:W-:Y:S01]  /*5230*/  IMAD.MOV.U32 R34, RZ, RZ, R5 ;  /* 0x000000ffff227224 */ /* 0x000fe200078e0005 */
[----:B------:R-:W-:-:S07]  /*5240*/  PRMT R17, R33, 0x7632, R17 ;  /* 0x0000763221117816 */ /* 0x000fce0000000011 */
.L_x_13702:
[----:B------:R-:W-:Y:S05]  /*5250*/  BSYNC.RECONVERGENT B1 ;  /* 0x0000000000017941 */ /* 0x000fea0003800200 */
.L_x_13700:
        /* <DEDUP_REMOVED lines=9> */
.L_x_13704:
[----:B------:R-:W-:Y:S01]  /*52f0*/  IMAD.MOV.U32 R36, RZ, RZ, R19 ;  /* 0x000000ffff247224 */ /* 0x000fe200078e0013 */
[----:B------:R-:W-:Y:S01]  /*5300*/  PRMT R2, R33, 0x5410, R2 ;  /* 0x0000541021027816 */ /* 0x000fe20000000002 */
[----:B------:R-:W-:-:S07]  /*5310*/  IMAD.MOV.U32 R19, RZ, RZ, R4 ;  /* 0x000000ffff137224 */ /* 0x000fce00078e0004 */
.L_x_13705:
[----:B------:R-:W-:Y:S05]  /*5320*/  BSYNC.RECONVERGENT B1 ;  /* 0x0000000000017941 */ /* 0x000fea0003800200 */
.L_x_13703:
        /* <DEDUP_REMOVED lines=9> */
.L_x_13707:
[----:B------:R-:W-:Y:S01]  /*53c0*/  IMAD.MOV.U32 R5, RZ, RZ, R36 ;  /* 0x000000ffff057224 */ /* 0x000fe200078e0024 */
[C---:B------:R-:W-:Y:S01]  /*53d0*/  PRMT R4, R2.reuse, 0x7632, R4 ;  /* 0x0000763202047816 */ /* 0x040fe20000000004 */
[----:B------:R-:W-:Y:S01]  /*53e0*/  IMAD.MOV.U32 R36, RZ, RZ, R7 ;  /* 0x000000ffff247224 */ /* 0x000fe200078e0007 */
[----:B------:R-:W-:-:S07]  /*53f0*/  PRMT R2, R2, 0x5410, R32 ;  /* 0x0000541002027816 */ /* 0x000fce0000000020 */
.L_x_13708:
[----:B------:R-:W-:Y:S05]  /*5400*/  BSYNC.RECONVERGENT B1 ;  /* 0x0000000000017941 */ /* 0x000fea0003800200 */
.L_x_13706:
        /* <DEDUP_REMOVED lines=9> */
.L_x_13710:
[----:B------:R-:W-:Y:S01]  /*54a0*/  IMAD.MOV.U32 R32, RZ, RZ, R5 ;  /* 0x000000ffff207224 */ /* 0x000fe200078e0005 */
[----:B------:R-:W-:Y:S01]  /*54b0*/  PRMT R7, R4, 0x7610, R7 ;  /* 0x0000761004077816 */ /* 0x000fe20000000007 */
[----:B------:R-:W-:Y:S01]  /*54c0*/  IMAD.MOV.U32 R5, RZ, RZ, R6 ;  /* 0x000000ffff057224 */ /* 0x000fe200078e0006 */
[----:B------:R-:W-:-:S07]  /*54d0*/  PRMT R4, R31, 0x7610, R4 ;  /* 0x000076101f047816 */ /* 0x000fce0000000004 */
.L_x_13711:
[----:B------:R-:W-:Y:S05]  /*54e0*/  BSYNC.RECONVERGENT B1 ;  /* 0x0000000000017941 */ /* 0x000fea0003800200 */
.L_x_13709:
        /* <DEDUP_REMOVED lines=9> */
.L_x_13713:
[----:B------:R-:W-:Y:S01]  /*5580*/  IMAD.MOV.U32 R23, RZ, RZ, R32 ;  /* 0x000000ffff177224 */ /* 0x000fe200078e0020 */
[----:B------:R-:W-:Y:S01]  /*5590*/  PRMT R4, R4, 0x5410, R7 ;  /* 0x0000541004047816 */ /* 0x000fe20000000007 */
[----:B------:R-:W-:Y:S01]  /*55a0*/  IMAD.MOV.U32 R32, RZ, RZ, R27 ;  /* 0x000000ffff207224 */ /* 0x000fe200078e001b */
[----:B------:R-:W-:-:S07]  /*55b0*/  PRMT R7, R31, 0x7632, R7 ;  /* 0x000076321f077816 */ /* 0x000fce0000000007 */
.L_x_13714:
[----:B------:R-:W-:Y:S05]  /*55c0*/  BSYNC.RECONVERGENT B1 ;  /* 0x0000000000017941 */ /* 0x000fea0003800200 */
.L_x_13712:
        /* <DEDUP_REMOVED lines=9> */
.L_x_13716:
[----:B------:R-:W-:Y:S01]  /*5660*/  IMAD.MOV.U32 R6, RZ, RZ, R23 ;  /* 0x000000ffff067224 */ /* 0x000fe200078e0017 */
[----:B------:R-:W-:Y:S01]  /*5670*/  PRMT R7, R7, 0x7610, R4 ;  /* 0x0000761007077816 */ /* 0x000fe20000000004 */
[----:B------:R-:W-:Y:S01]  /*5680*/  IMAD.MOV.U32 R23, RZ, RZ, R26 ;  /* 0x000000ffff177224 */ /* 0x000fe200078e001a */
[----:B------:R-:W-:-:S07]  /*5690*/  PRMT R4, R4, 0x5410, R30 ;  /* 0x0000541004047816 */ /* 0x000fce000000001e */
.L_x_13717:
[----:B------:R-:W-:Y:S05]  /*56a0*/  BSYNC.RECONVERGENT B1 ;  /* 0x0000000000017941 */ /* 0x000fea0003800200 */
.L_x_13715:
        /* <DEDUP_REMOVED lines=16> */
.L_x_13719:
[----:B------:R-:W-:Y:S01]  /*57b0*/  IMAD.MOV.U32 R22, RZ, RZ, R3 ;  /* 0x000000ffff167224 */ /* 0x000fe200078e0003 */
[----:B------:R-:W-:Y:S01]  /*57c0*/  PRMT R15, R15, 0x7610, R30 ;  /* 0x000076100f0f7816 */ /* 0x000fe2000000001e */
[----:B------:R-:W-:Y:S01]  /*57d0*/  IMAD.MOV.U32 R3, RZ, RZ, R34 ;  /* 0x000000ffff037224 */ /* 0x000fe200078e0022 */
[----:B------:R-:W-:-:S07]  /*57e0*/  PRMT R30, R30, 0x5410, R17 ;  /* 0x000054101e1e7816 */ /* 0x000fce0000000011 */
.L_x_13720:
[----:B------:R-:W-:Y:S05]  /*57f0*/  BSYNC.RECONVERGENT B1 ;  /* 0x0000000000017941 */ /* 0x000fea0003800200 */
.L_x_13718:
        /* <DEDUP_REMOVED lines=9> */
.L_x_13722:
[----:B------:R-:W-:Y:S01]  /*5890*/  IMAD.MOV.U32 R17, RZ, RZ, R22 ;  /* 0x000000ffff117224 */ /* 0x000fe200078e0016 */
[----:B------:R-:W-:Y:S01]  /*58a0*/  PRMT R25, R25, 0x7610, R15 ;  /* 0x0000761019197816 */ /* 0x000fe2000000000f */
[----:B------:R-:W-:Y:S01]  /*58b0*/  IMAD.MOV.U32 R22, RZ, RZ, R19 ;  /* 0x000000ffff167224 */ /* 0x000fe200078e0013 */
[----:B------:R-:W-:-:S07]  /*58c0*/  PRMT R15, R15, 0x5410, R2 ;  /* 0x000054100f0f7816 */ /* 0x000fce0000000002 */
.L_x_13723:
[----:B------:R-:W-:Y:S05]  /*58d0*/  BSYNC.RECONVERGENT B1 ;  /* 0x0000000000017941 */ /* 0x000fea0003800200 */
.L_x_13721:
        /* <DEDUP_REMOVED lines=9> */
.L_x_13725:
[C---:B------:R-:W-:Y:S01]  /*5970*/  PRMT R2, R25.reuse, 0x7632, R2 ;  /* 0x0000763219027816 */ /* 0x040fe20000000002 */
[----:B------:R-:W-:Y:S02]  /*5980*/  IMAD.MOV.U32 R26, RZ, RZ, R17 ;  /* 0x000000ffff1a7224 */ /* 0x000fe400078e0011 */
[----:B------:R-:W-:Y:S01]  /*5990*/  IMAD.MOV.U32 R17, RZ, RZ, R36 ;  /* 0x000000ffff117224 */ /* 0x000fe200078e0024 */
[----:B------:R-:W-:-:S07]  /*59a0*/  PRMT R25, R25, 0x7610, R2 ;  /* 0x0000761019197816 */ /* 0x000fce0000000002 */
.L_x_13726:
[----:B------:R-:W-:Y:S05]  /*59b0*/  BSYNC.RECONVERGENT B1 ;  /* 0x0000000000017941 */ /* 0x000fea0003800200 */
.L_x_13724:
        /* <DEDUP_REMOVED lines=9> */
.L_x_13728:
[----:B------:R-:W-:Y:S01]  /*5a50*/  IMAD.MOV.U32 R19, RZ, RZ, R26 ;  /* 0x000000ffff137224 */ /* 0x000fe200078e001a */
[----:B------:R-:W-:Y:S01]  /*5a60*/  PRMT R15, R2, 0x7610, R15 ;  /* 0x00007610020f7816 */ /* 0x000fe2000000000f */
[----:B------:R-:W-:Y:S01]  /*5a70*/  IMAD.MOV.U32 R26, RZ, RZ, R5 ;  /* 0x000000ffff1a7224 */ /* 0x000fe200078e0005 */
[----:B------:R-:W-:-:S07]  /*5a80*/  PRMT R2, R4, 0x7610, R2 ;  /* 0x0000761004027816 */ /* 0x000fce0000000002 */
.L_x_13729:
[----:B------:R-:W-:Y:S05]  /*5a90*/  BSYNC.RECONVERGENT B1 ;  /* 0x0000000000017941 */ /* 0x000fea0003800200 */
.L_x_13727:
        /* <DEDUP_REMOVED lines=9> */
.L_x_13731:
[----:B------:R-:W-:Y:S01]  /*5b30*/  IMAD.MOV.U32 R34, RZ, RZ, R19 ;  /* 0x000000ffff227224 */ /* 0x000fe200078e0013 */
[--C-:B------:R-:W-:Y:S01]  /*5b40*/  PRMT R2, R2, 0x5410, R15.reuse ;  /* 0x0000541002027816 */ /* 0x100fe2000000000f */
[----:B------:R-:W-:Y:S01]  /*5b50*/  IMAD.MOV.U32 R19, RZ, RZ, R32 ;  /* 0x000000ffff137224 */ /* 0x000fe200078e0020 */
[----:B------:R-:W-:-:S07]  /*5b60*/  PRMT R15, R7, 0x7610, R15 ;  /* 0x00007610070f7816 */ /* 0x000fce000000000f */
.L_x_13732:
[----:B------:R-:W-:Y:S05]  /*5b70*/  BSYNC.RECONVERGENT B1 ;  /* 0x0000000000017941 */ /* 0x000fea0003800200 */
.L_x_13730:
        /* <DEDUP_REMOVED lines=9> */
.L_x_13734:
[C---:B------:R-:W-:Y:S01]  /*5c10*/  PRMT R4, R2.reuse, 0x7632, R4 ;  /* 0x0000763202047816 */ /* 0x040fe20000000004 */
[----:B------:R-:W-:Y:S02]  /*5c20*/  IMAD.MOV.U32 R5, RZ, RZ, R34 ;  /* 0x000000ffff057224 */ /* 0x000fe400078e0022 */
[----:B------:R-:W-:Y:S01]  /*5c30*/  IMAD.MOV.U32 R34, RZ, RZ, R23 ;  /* 0x000000ffff227224 */ /* 0x000fe200078e0017 */
[----:B------:R-:W-:-:S07]  /*5c40*/  PRMT R2, R2, 0x7610, R4 ;  /* 0x0000761002027816 */ /* 0x000fce0000000004 */
.L_x_13735:
[----:B------:R-:W-:Y:S05]  /*5c50*/  BSYNC.RECONVERGENT B1 ;  /* 0x0000000000017941 */ /* 0x000fea0003800200 */
.L_x_13733:
        /* <DEDUP_REMOVED lines=9> */
.L_x_13737:
[----:B------:R-:W-:Y:S01]  /*5cf0*/  IMAD.MOV.U32 R23, RZ, RZ, R5 ;  /* 0x000000ffff177224 */ /* 0x000fe200078e0005 */
[----:B------:R-:W-:Y:S01]  /*5d00*/  PRMT R4, R7, 0x5432, R4 ;  /* 0x0000543207047816 */ /* 0x000fe20000000004 */
[----:B------:R-:W-:-:S07]  /*5d10*/  IMAD.MOV.U32 R5, RZ, RZ, R6 ;  /* 0x000000ffff057224 */ /* 0x000fce00078e0006 */
.L_x_13738:
[----:B------:R-:W-:Y:S05]  /*5d20*/  BSYNC.RECONVERGENT B1 ;  /* 0x0000000000017941 */ /* 0x000fea0003800200 */
.L_x_13736:
        /* <DEDUP_REMOVED lines=16> */
.L_x_13740:
[----:B------:R-:W-:Y:S01]  /*5e30*/  IMAD.MOV.U32 R6, RZ, RZ, R3 ;  /* 0x000000ffff067224 */ /* 0x000fe200078e0003 */
[C---:B------:R-:W-:Y:S01]  /*5e40*/  PRMT R7, R30.reuse, 0x7632, R7 ;  /* 0x000076321e077816 */ /* 0x040fe20000000007 */
[----:B------:R-:W-:Y:S01]  /*5e50*/  IMAD.MOV.U32 R3, RZ, RZ, R22 ;  /* 0x000000ffff037224 */ /* 0x000fe200078e0016 */
[----:B------:R-:W-:-:S07]  /*5e60*/  PRMT R30, R30, 0x7610, R15 ;  /* 0x000076101e1e7816 */ /* 0x000fce000000000f */
.L_x_13741:
[----:B------:R-:W-:Y:S05]  /*5e70*/  BSYNC.RECONVERGENT B1 ;  /* 0x0000000000017941 */ /* 0x000fea0003800200 */
.L_x_13739:
        /* <DEDUP_REMOVED lines=9> */
.L_x_13743:
[----:B------:R-:W-:Y:S01]  /*5f10*/  IMAD.MOV.U32 R27, RZ, RZ, R6 ;  /* 0x000000ffff1b7224 */ /* 0x000fe200078e0006 */
[----:B------:R-:W-:Y:S01]  /*5f20*/  PRMT R7, R25, 0x5432, R7 ;  /* 0x0000543219077816 */ /* 0x000fe20000000007 */
[----:B------:R-:W-:-:S07]  /*5f30*/  IMAD.MOV.U32 R6, RZ, RZ, R17 ;  /* 0x000000ffff067224 */ /* 0x000fce00078e0011 */
.L_x_13744:
[----:B------:R-:W-:Y:S05]  /*5f40*/  BSYNC.RECONVERGENT B1 ;  /* 0x0000000000017941 */ /* 0x000fea0003800200 */
.L_x_13742:
        /* <DEDUP_REMOVED lines=9> */
.L_x_13746:
[----:B------:R-:W-:Y:S01]  /*5fe0*/  IMAD.MOV.U32 R20, RZ, RZ, R27 ;  /* 0x000000ffff147224 */ /* 0x000fe200078e001b */
[C---:B------:R-:W-:Y:S01]  /*5ff0*/  PRMT R17, R7.reuse, 0x7632, R17 ;  /* 0x0000763207117816 */ /* 0x040fe20000000011 */
[----:B------:R-:W-:Y:S01]  /*6000*/  IMAD.MOV.U32 R27, RZ, RZ, R26 ;  /* 0x000000ffff1b7224 */ /* 0x000fe200078e001a */
[----:B------:R-:W-:-:S07]  /*6010*/  PRMT R7, R7, 0x5410, R2 ;  /* 0x0000541007077816 */ /* 0x000fce0000000002 */
.L_x_13747:
[----:B------:R-:W-:Y:S05]  /*6020*/  BSYNC.RECONVERGENT B1 ;  /* 0x0000000000017941 */ /* 0x000fea0003800200 */
.L_x_13745:
        /* <DEDUP_REMOVED lines=9> */
.L_x_13749:
[----:B------:R-:W-:Y:S01]  /*60c0*/  PRMT R15, R15, 0x5410, R17 ;  /* 0x000054100f0f7816 */ /* 0x000fe20000000011 */
[----:B------:R-:W-:Y:S02]  /*60d0*/  IMAD.MOV.U32 R25, RZ, RZ, R20 ;  /* 0x000000ffff197224 */ /* 0x000fe400078e0014 */
[----:B------:R-:W-:Y:S01]  /*60e0*/  IMAD.MOV.U32 R20, RZ, RZ, R19 ;  /* 0x000000ffff147224 */ /* 0x000fe200078e0013 */
[----:B------:R-:W-:-:S07]  /*60f0*/  PRMT R17, R15, 0x7610, R17 ;  /* 0x000076100f117816 */ /* 0x000fce0000000011 */
.L_x_13750:
[----:B------:R-:W-:Y:S05]  /*6100*/  BSYNC.RECONVERGENT B1 ;  /* 0x0000000000017941 */ /* 0x000fea0003800200 */
.L_x_13748:
        /* <DEDUP_REMOVED lines=9> */
.L_x_13752:
[C---:B------:R-:W-:Y:S01]  /*61a0*/  PRMT R2, R15.reuse, 0x7632, R2 ;  /* 0x000076320f027816 */ /* 0x040fe20000000002 */
[----:B------:R-:W-:Y:S02]  /*61b0*/  IMAD.MOV.U32 R22, RZ, RZ, R25 ;  /* 0x000000ffff167224 */ /* 0x000fe400078e0019 */
[----:B------:R-:W-:Y:S01]  /*61c0*/  IMAD.MOV.U32 R25, RZ, RZ, R34 ;  /* 0x000000ffff197224 */ /* 0x000fe200078e0022 */
[----:B------:R-:W-:-:S07]  /*61d0*/  PRMT R15, R15, 0x7610, R2 ;  /* 0x000076100f0f7816 */ /* 0x000fce0000000002 */
.L_x_13753:
[----:B------:R-:W-:Y:S05]  /*61e0*/  BSYNC.RECONVERGENT B1 ;  /* 0x0000000000017941 */ /* 0x000fea0003800200 */
.L_x_13751:
        /* <DEDUP_REMOVED lines=9> */
.L_x_13755:
[----:B------:R-:W-:Y:S01]  /*6280*/  IMAD.MOV.U32 R26, RZ, RZ, R22 ;  /* 0x000000ffff1a7224 */ /* 0x000fe200078e0016 */
[----:B------:R-:W-:Y:S01]  /*6290*/  PRMT R2, R4, 0x5410, R2 ;  /* 0x0000541004027816 */ /* 0x000fe20000000002 */
[----:B------:R-:W-:-:S07]  /*62a0*/  IMAD.MOV.U32 R22, RZ, RZ, R5 ;  /* 0x000000ffff167224 */ /* 0x000fce00078e0005 */
.L_x_13756:
[----:B------:R-:W-:Y:S05]  /*62b0*/  BSYNC.RECONVERGENT B1 ;  /* 0x0000000000017941 */ /* 0x000fea0003800200 */
.L_x_13754:
        /* <DEDUP_REMOVED lines=9> */
.L_x_13758:
[C---:B------:R-:W-:Y:S01]  /*6350*/  PRMT R4, R2.reuse, 0x7632, R4 ;  /* 0x0000763202047816 */ /* 0x040fe20000000004 */
[----:B------:R-:W-:Y:S02]  /*6360*/  IMAD.MOV.U32 R5, RZ, RZ, R26 ;  /* 0x000000ffff057224 */ /* 0x000fe400078e001a */
[----:B------:R-:W-:Y:S01]  /*6370*/  IMAD.MOV.U32 R26, RZ, RZ, R23 ;  /* 0x000000ffff1a7224 */ /* 0x000fe200078e0017 */
[----:B------:R-:W-:-:S07]  /*6380*/  PRMT R2, R2, 0x7610, R4 ;  /* 0x0000761002027816 */ /* 0x000fce0000000004 */
.L_x_13759:
[----:B------:R-:W-:Y:S05]  /*6390*/  BSYNC.RECONVERGENT B1 ;  /* 0x0000000000017941 */ /* 0x000fea0003800200 */
.L_x_13757:
        /* <DEDUP_REMOVED lines=16> */
.L_x_13761:
[----:B------:R-:W-:Y:S01]  /*64a0*/  IMAD.MOV.U32 R18, RZ, RZ, R3 ;  /* 0x000000ffff127224 */ /* 0x000fe200078e0003 */
[C---:B------:R-:W-:Y:S01]  /*64b0*/  PRMT R15, R30.reuse, 0x7632, R15 ;  /* 0x000076321e0f7816 */ /* 0x040fe2000000000f */
[----:B------:R-:W-:Y:S01]  /*64c0*/  IMAD.MOV.U32 R3, RZ, RZ, R6 ;  /* 0x000000ffff037224 */ /* 0x000fe200078e0006 */
[----:B------:R-:W-:-:S07]  /*64d0*/  PRMT R30, R30, 0x5410, R7 ;  /* 0x000054101e1e7816 */ /* 0x000fce0000000007 */
.L_x_13762:
[----:B------:R-:W-:Y:S05]  /*64e0*/  BSYNC.RECONVERGENT B1 ;  /* 0x0000000000017941 */ /* 0x000fea0003800200 */
.L_x_13760:
        /* <DEDUP_REMOVED lines=9> */
.L_x_13764:
[----:B------:R-:W-:Y:S01]  /*6580*/  IMAD.MOV.U32 R13, RZ, RZ, R18 ;  /* 0x000000ffff0d7224 */ /* 0x000fe200078e0012 */
[----:B------:R-:W-:Y:S01]  /*6590*/  PRMT R6, R15, 0x7610, R6 ;  /* 0x000076100f067816 */ /* 0x000fe20000000006 */
[----:B------:R-:W-:Y:S01]  /*65a0*/  IMAD.MOV.U32 R18, RZ, RZ, R27 ;  /* 0x000000ffff127224 */ /* 0x000fe200078e001b */
[----:B------:R-:W-:-:S07]  /*65b0*/  PRMT R15, R7, 0x7632, R15 ;  /* 0x00007632070f7816 */ /* 0x000fce000000000f */
.L_x_13765:
[----:B------:R-:W-:Y:S05]  /*65c0*/  BSYNC.RECONVERGENT B1 ;  /* 0x0000000000017941 */ /* 0x000fea0003800200 */
.L_x_13763:
        /* <DEDUP_REMOVED lines=9> */
.L_x_13767:
[----:B------:R-:W-:Y:S01]  /*6660*/  IMAD.MOV.U32 R32, RZ, RZ, R13 ;  /* 0x000000ffff207224 */ /* 0x000fe200078e000d */
[----:B------:R-:W-:Y:S01]  /*6670*/  PRMT R7, R6, 0x7610, R7 ;  /* 0x0000761006077816 */ /* 0x000fe20000000007 */
[----:B------:R-:W-:Y:S01]  /*6680*/  IMAD.MOV.U32 R13, RZ, RZ, R20 ;  /* 0x000000ffff0d7224 */ /* 0x000fe200078e0014 */
[----:B------:R-:W-:-:S07]  /*6690*/  PRMT R6, R17, 0x7610, R6 ;  /* 0x0000761011067816 */ /* 0x000fce0000000006 */
.L_x_13768:
[----:B------:R-:W-:Y:S05]  /*66a0*/  BSYNC.RECONVERGENT B1 ;  /* 0x0000000000017941 */ /* 0x000fea0003800200 */
.L_x_13766:
        /* <DEDUP_REMOVED lines=9> */
.L_x_13770:
[----:B------:R-:W-:Y:S01]  /*6740*/  IMAD.MOV.U32 R17, RZ, RZ, R32 ;  /* 0x000000ffff117224 */ /* 0x000fe200078e0020 */
[----:B------:R-:W-:Y:S01]  /*6750*/  PRMT R4, R4, 0x5410, R7 ;  /* 0x0000541004047816 */ /* 0x000fe20000000007 */
[----:B------:R-:W-:Y:S01]  /*6760*/  IMAD.MOV.U32 R32, RZ, RZ, R25 ;  /* 0x000000ffff207224 */ /* 0x000fe200078e0019 */
[----:B------:R-:W-:-:S07]  /*6770*/  PRMT R7, R15, 0x7632, R7 ;  /* 0x000076320f077816 */ /* 0x000fce0000000007 */
.L_x_13771:
[----:B------:R-:W-:Y:S05]  /*6780*/  BSYNC.RECONVERGENT B1 ;  /* 0x0000000000017941 */ /* 0x000fea0003800200 */
.L_x_13769:
        /* <DEDUP_REMOVED lines=9> */
.L_x_13773:
[----:B------:R-:W-:Y:S01]  /*6820*/  IMAD.MOV.U32 R19, RZ, RZ, R17 ;  /* 0x000000ffff137224 */ /* 0x000fe200078e0011 */
[----:B------:R-:W-:Y:S01]  /*6830*/  PRMT R6, R6, 0x7610, R4 ;  /* 0x0000761006067816 */ /* 0x000fe20000000004 */
[----:B------:R-:W-:Y:S01]  /*6840*/  IMAD.MOV.U32 R17, RZ, RZ, R22 ;  /* 0x000000ffff117224 */ /* 0x000fe200078e0016 */
[----:B------:R-:W-:-:S07]  /*6850*/  PRMT R4, R4, 0x5410, R2 ;  /* 0x0000541004047816 */ /* 0x000fce0000000002 */
.L_x_13774:
[----:B------:R-:W-:Y:S05]  /*6860*/  BSYNC.RECONVERGENT B1 ;  /* 0x0000000000017941 */ /* 0x000fea0003800200 */
.L_x_13772:
        /* <DEDUP_REMOVED lines=9> */
.L_x_13776:
[C---:B------:R-:W-:Y:S01]  /*6900*/  PRMT R2, R6.reuse, 0x7632, R2 ;  /* 0x0000763206027816 */ /* 0x040fe20000000002 */
[----:B------:R-:W-:Y:S02]  /*6910*/  IMAD.MOV.U32 R20, RZ, RZ, R19 ;  /* 0x000000ffff147224 */ /* 0x000fe400078e0013 */
[----:B------:R-:W-:Y:S01]  /*6920*/  IMAD.MOV.U32 R19, RZ, RZ, R26 ;  /* 0x000000ffff137224 */ /* 0x000fe200078e001a */
[----:B------:R-:W-:-:S07]  /*6930*/  PRMT R6, R6, 0x7610, R2 ;  /* 0x0000761006067816 */ /* 0x000fce0000000002 */
.L_x_13777:
[----:B------:R-:W-:Y:S05]  /*6940*/  BSYNC.RECONVERGENT B1 ;  /* 0x0000000000017941 */ /* 0x000fea0003800200 */
.L_x_13775:
        /* <DEDUP_REMOVED lines=9> */
.L_x_13779:
[----:B------:R-:W-:Y:S01]  /*69e0*/  IMAD.MOV.U32 R22, RZ, RZ, R20 ;  /* 0x000000ffff167224 */ /* 0x000fe200078e0014 */
[----:B------:R-:W-:Y:S01]  /*69f0*/  PRMT R2, R4, 0x5410, R2 ;  /* 0x0000541004027816 */ /* 0x000fe20000000002 */
[----:B------:R-:W-:-:S07]  /*6a00*/  IMAD.MOV.U32 R20, RZ, RZ, R5 ;  /* 0x000000ffff147224 */ /* 0x000fce00078e0005 */
.L_x_13780:
[----:B------:R-:W-:Y:S05]  /*6a10*/  BSYNC.RECONVERGENT B1 ;  /* 0x0000000000017941 */ /* 0x000fea0003800200 */
.L_x_13778:
        /* <DEDUP_REMOVED lines=16> */
.L_x_13782:
[----:B------:R-:W-:Y:S01]  /*6b20*/  IMAD.MOV.U32 R16, RZ, RZ, R3 ;  /* 0x000000ffff107224 */ /* 0x000fe200078e0003 */
[----:B------:R-:W-:Y:S01]  /*6b30*/  PRMT R5, R5, 0x7610, R30 ;  /* 0x0000761005057816 */ /* 0x000fe2000000001e */
[----:B------:R-:W-:Y:S01]  /*6b40*/  IMAD.MOV.U32 R3, RZ, RZ, R18 ;  /* 0x000000ffff037224 */ /* 0x000fe200078e0012 */
[----:B------:R-:W-:-:S07]  /*6b50*/  PRMT R30, R30, 0x5410, R15 ;  /* 0x000054101e1e7816 */ /* 0x000fce000000000f */
.L_x_13783:
[----:B------:R-:W-:Y:S05]  /*6b60*/  BSYNC.RECONVERGENT B1 ;  /* 0x0000000000017941 */ /* 0x000fea0003800200 */
.L_x_13781:
        /* <DEDUP_REMOVED lines=9> */
.L_x_13785:
[----:B------:R-:W-:Y:S01]  /*6c00*/  IMAD.MOV.U32 R15, RZ, RZ, R16 ;  /* 0x000000ffff0f7224 */ /* 0x000fe200078e0010 */
[C---:B------:R-:W-:Y:S01]  /*6c10*/  PRMT R4, R5.reuse, 0x7632, R4 ;  /* 0x0000763205047816 */ /* 0x040fe20000000004 */
[----:B------:R-:W-:Y:S01]  /*6c20*/  IMAD.MOV.U32 R16, RZ, RZ, R13 ;  /* 0x000000ffff107224 */ /* 0x000fe200078e000d */
[----:B------:R-:W-:-:S07]  /*6c30*/  PRMT R5, R5, 0x5410, R6 ;  /* 0x0000541005057816 */ /* 0x000fce0000000006 */
.L_x_13786:
[----:B------:R-:W-:Y:S05]  /*6c40*/  BSYNC.RECONVERGENT B1 ;  /* 0x0000000000017941 */ /* 0x000fea0003800200 */
.L_x_13784:
        /* <DEDUP_REMOVED lines=9> */
.L_x_13788:
[----:B------:R-:W-:Y:S01]  /*6ce0*/  PRMT R7, R7, 0x5410, R4 ;  /* 0x0000541007077816 */ /* 0x000fe20000000004 */
[----:B------:R-:W-:Y:S02]  /*6cf0*/  IMAD.MOV.U32 R18, RZ, RZ, R15 ;  /* 0x000000ffff127224 */ /* 0x000fe400078e000f */
[----:B------:R-:W-:Y:S01]  /*6d00*/  IMAD.MOV.U32 R15, RZ, RZ, R32 ;  /* 0x000000ffff0f7224 */ /* 0x000fe200078e0020 */
[----:B------:R-:W-:-:S07]  /*6d10*/  PRMT R4, R7, 0x7610, R4 ;  /* 0x0000761007047816 */ /* 0x000fce0000000004 */
.L_x_13789:
[----:B------:R-:W-:Y:S05]  /*6d20*/  BSYNC.RECONVERGENT B1 ;  /* 0x0000000000017941 */ /* 0x000fea0003800200 */
.L_x_13787:
        /* <DEDUP_REMOVED lines=9> */
.L_x_13791:
[----:B------:R-:W-:Y:S01]  /*6dc0*/  IMAD.MOV.U32 R26, RZ, RZ, R18 ;  /* 0x000000ffff1a7224 */ /* 0x000fe200078e0012 */
[----:B------:R-:W-:Y:S01]  /*6dd0*/  PRMT R23, R23, 0x7610, R7 ;  /* 0x0000761017177816 */ /* 0x000fe20000000007 */
[----:B------:R-:W-:Y:S01]  /*6de0*/  IMAD.MOV.U32 R18, RZ, RZ, R17 ;  /* 0x000000ffff127224 */ /* 0x000fe200078e0011 */
[----:B------:R-:W-:-:S07]  /*6df0*/  PRMT R7, R7, 0x7610, R4 ;  /* 0x0000761007077816 */ /* 0x000fce0000000004 */
.L_x_13792:
[----:B------:R-:W-:Y:S05]  /*6e00*/  BSYNC.RECONVERGENT B1 ;  /* 0x0000000000017941 */ /* 0x000fea0003800200 */
.L_x_13790:
        /* <DEDUP_REMOVED lines=9> */
.L_x_13794:
[----:B------:R-:W-:Y:S01]  /*6ea0*/  IMAD.MOV.U32 R13, RZ, RZ, R26 ;  /* 0x000000ffff0d7224 */ /* 0x000fe200078e001a */
[----:B------:R-:W-:Y:S01]  /*6eb0*/  PRMT R4, R4, 0x7610, R23 ;  /* 0x0000761004047816 */ /* 0x000fe20000000017 */
[----:B------:R-:W-:Y:S01]  /*6ec0*/  IMAD.MOV.U32 R26, RZ, RZ, R19 ;  /* 0x000000ffff1a7224 */ /* 0x000fe200078e0013 */
[----:B------:R-:W-:-:S07]  /*6ed0*/  PRMT R23, R23, 0x7610, R6 ;  /* 0x0000761017177816 */ /* 0x000fce0000000006 */
.L_x_13795:
[----:B------:R-:W-:Y:S05]  /*6ee0*/  BSYNC.RECONVERGENT B1 ;  /* 0x0000000000017941 */ /* 0x000fea0003800200 */
.L_x_13793:
        /* <DEDUP_REMOVED lines=9> */
.L_x_13797:
[----:B------:R-:W-:Y:S01]  /*6f80*/  IMAD.MOV.U32 R17, RZ, RZ, R13 ;  /* 0x000000ffff117224 */ /* 0x000fe200078e000d */
[----:B------:R-:W-:Y:S01]  /*6f90*/  PRMT R6, R6, 0x7610, R4 ;  /* 0x0000761006067816 */ /* 0x000fe20000000004 */
[----:B------:R-:W-:Y:S01]  /*6fa0*/  IMAD.MOV.U32 R13, RZ, RZ, R20 ;  /* 0x000000ffff0d7224 */ /* 0x000fe200078e0014 */
[----:B------:R-:W-:-:S07]  /*6fb0*/  PRMT R4, R4, 0x5410, R2 ;  /* 0x0000541004047816 */ /* 0x000fce0000000002 */
.L_x_13798:
[----:B------:R-:W-:Y:S05]  /*6fc0*/  BSYNC.RECONVERGENT B1 ;  /* 0x0000000000017941 */ /* 0x000fea0003800200 */
.L_x_13796:
        /* <DEDUP_REMOVED lines=9> */
.L_x_13800:
[C---:B------:R-:W-:Y:S01]  /*7060*/  PRMT R2, R6.reuse, 0x7632, R2 ;  /* 0x0000763206027816 */ /* 0x040fe20000000002 */
[----:B------:R-:W-:Y:S02]  /*7070*/  IMAD.MOV.U32 R19, RZ, RZ, R17 ;  /* 0x000000ffff137224 */ /* 0x000fe400078e0011 */
[----:B------:R-:W-:Y:S01]  /*7080*/  IMAD.MOV.U32 R17, RZ, RZ, R22 ;  /* 0x000000ffff117224 */ /* 0x000fe200078e0016 */
[----:B------:R-:W-:-:S07]  /*7090*/  PRMT R6, R6, 0x7610, R2 ;  /* 0x0000761006067816 */ /* 0x000fce0000000002 */
.L_x_13801:
[----:B------:R-:W-:Y:S05]  /*70a0*/  BSYNC.RECONVERGENT B1 ;  /* 0x0000000000017941 */ /* 0x000fea0003800200 */
.L_x_13799:
        /* <DEDUP_REMOVED lines=16> */
.L_x_13803:
[----:B------:R-:W-:Y:S01]  /*71b0*/  IMAD.MOV.U32 R14, RZ, RZ, R3 ;  /* 0x000000ffff0e7224 */ /* 0x000fe200078e0003 */
[----:B------:R-:W-:Y:S01]  /*71c0*/  PRMT R2, R2, 0x7610, R30 ;  /* 0x0000761002027816 */ /* 0x000fe2000000001e */
[----:B------:R-:W-:Y:S01]  /*71d0*/  IMAD.MOV.U32 R3, RZ, RZ, R16 ;  /* 0x000000ffff037224 */ /* 0x000fe200078e0010 */
[----:B------:R-:W-:-:S07]  /*71e0*/  PRMT R30, R30, 0x7610, R5 ;  /* 0x000076101e1e7816 */ /* 0x000fce0000000005 */
.L_x_13804:
[----:B------:R-:W-:Y:S05]  /*71f0*/  BSYNC.RECONVERGENT B1 ;  /* 0x0000000000017941 */ /* 0x000fea0003800200 */
.L_x_13802:
        /* <DEDUP_REMOVED lines=9> */
.L_x_13806:
[----:B------:R-:W-:Y:S01]  /*7290*/  IMAD.MOV.U32 R5, RZ, RZ, R14 ;  /* 0x000000ffff057224 */ /* 0x000fe200078e000e */
[C---:B------:R-:W-:Y:S01]  /*72a0*/  PRMT R6, R2.reuse, 0x7632, R6 ;  /* 0x0000763202067816 */ /* 0x040fe20000000006 */
[----:B------:R-:W-:Y:S01]  /*72b0*/  IMAD.MOV.U32 R14, RZ, RZ, R15 ;  /* 0x000000ffff0e7224 */ /* 0x000fe200078e000f */
[----:B------:R-:W-:-:S07]  /*72c0*/  PRMT R2, R2, 0x5410, R4 ;  /* 0x0000541002027816 */ /* 0x000fce0000000004 */
.L_x_13807:
[----:B------:R-:W-:Y:S05]  /*72d0*/  BSYNC.RECONVERGENT B1 ;  /* 0x0000000000017941 */ /* 0x000fea0003800200 */
.L_x_13805:
        /* <DEDUP_REMOVED lines=9> */
.L_x_13809:
[----:B------:R-:W-:Y:S01]  /*7370*/  IMAD.MOV.U32 R11, RZ, RZ, R5 ;  /* 0x000000ffff0b7224 */ /* 0x000fe200078e0005 */
[----:B------:R-:W-:Y:S01]  /*7380*/  PRMT R4, R6, 0x7610, R4 ;  /* 0x0000761006047816 */ /* 0x000fe20000000004 */
[----:B------:R-:W-:Y:S01]  /*7390*/  IMAD.MOV.U32 R5, RZ, RZ, R18 ;  /* 0x000000ffff057224 */ /* 0x000fe200078e0012 */
[----:B------:R-:W-:-:S07]  /*73a0*/  PRMT R6, R7, 0x7632, R6 ;  /* 0x0000763207067816 */ /* 0x000fce0000000006 */
.L_x_13810:
[----:B------:R-:W-:Y:S05]  /*73b0*/  BSYNC.RECONVERGENT B1 ;  /* 0x0000000000017941 */ /* 0x000fea0003800200 */
.L_x_13808:
        /* <DEDUP_REMOVED lines=9> */
.L_x_13812:
[----:B------:R-:W-:Y:S01]  /*7450*/  IMAD.MOV.U32 R18, RZ, RZ, R11 ;  /* 0x000000ffff127224 */ /* 0x000fe200078e000b */
[----:B------:R-:W-:Y:S01]  /*7460*/  PRMT R15, R15, 0x5410, R4 ;  /* 0x000054100f0f7816 */ /* 0x000fe20000000004 */
[----:B------:R-:W-:Y:S01]  /*7470*/  IMAD.MOV.U32 R11, RZ, RZ, R26 ;  /* 0x000000ffff0b7224 */ /* 0x000fe200078e001a */
[----:B------:R-:W-:-:S07]  /*7480*/  PRMT R4, R23, 0x7632, R4 ;  /* 0x0000763217047816 */ /* 0x000fce0000000004 */
.L_x_13813:
[----:B------:R-:W-:Y:S05]  /*7490*/  BSYNC.RECONVERGENT B1 ;  /* 0x0000000000017941 */ /* 0x000fea0003800200 */
.L_x_13811:
        /* <DEDUP_REMOVED lines=9> */
.L_x_13815:
[----:B------:R-:W-:Y:S01]  /*7530*/  IMAD.MOV.U32 R16, RZ, RZ, R18 ;  /* 0x000000ffff107224 */ /* 0x000fe200078e0012 */
[----:B------:R-:W-:Y:S01]  /*7540*/  PRMT R7, R7, 0x7610, R15 ;  /* 0x0000761007077816 */ /* 0x000fe2000000000f */
[----:B------:R-:W-:Y:S01]  /*7550*/  IMAD.MOV.U32 R18, RZ, RZ, R13 ;  /* 0x000000ffff127224 */ /* 0x000fe200078e000d */
[----:B------:R-:W-:-:S07]  /*7560*/  PRMT R15, R15, 0x7610, R4 ;  /* 0x000076100f0f7816 */ /* 0x000fce0000000004 */
.L_x_13816:
[----:B------:R-:W-:Y:S05]  /*7570*/  BSYNC.RECONVERGENT B1 ;  /* 0x0000000000017941 */ /* 0x000fea0003800200 */
.L_x_13814:
        /* <DEDUP_REMOVED lines=9> */
.L_x_13818:
[----:B------:R-:W-:Y:S01]  /*7610*/  IMAD.MOV.U32 R20, RZ, RZ, R16 ;  /* 0x000000ffff147224 */ /* 0x000fe200078e0010 */
[----:B------:R-:W-:Y:S01]  /*7620*/  PRMT R23, R23, 0x7610, R7 ;  /* 0x0000761017177816 */ /* 0x000fe20000000007 */
[----:B------:R-:W-:Y:S01]  /*7630*/  IMAD.MOV.U32 R16, RZ, RZ, R17 ;  /* 0x000000ffff107224 */ /* 0x000fe200078e0011 */
[----:B------:R-:W-:-:S07]  /*7640*/  PRMT R7, R7, 0x7610, R6 ;  /* 0x0000761007077816 */ /* 0x000fce0000000006 */
.L_x_13819:
[----:B------:R-:W-:Y:S05]  /*7650*/  BSYNC.RECONVERGENT B1 ;  /* 0x0000000000017941 */ /* 0x000fea0003800200 */
.L_x_13817:
        /* <DEDUP_REMOVED lines=9> */
.L_x_13821:
[----:B------:R-:W-:Y:S01]  /*76f0*/  IMAD.MOV.U32 R13, RZ, RZ, R20 ;  /* 0x000000ffff0d7224 */ /* 0x000fe200078e0014 */
[----:B------:R-:W-:Y:S01]  /*7700*/  PRMT R4, R4, 0x7610, R23 ;  /* 0x0000761004047816 */ /* 0x000fe20000000017 */
[----:B------:R-:W-:Y:S01]  /*7710*/  IMAD.MOV.U32 R20, RZ, RZ, R19 ;  /* 0x000000ffff147224 */ /* 0x000fe200078e0013 */
[----:B------:R-:W-:-:S07]  /*7720*/  PRMT R23, R23, 0x5410, R2 ;  /* 0x0000541017177816 */ /* 0x000fce0000000002 */
.L_x_13822:
[----:B------:R-:W-:Y:S05]  /*7730*/  BSYNC.RECONVERGENT B1 ;  /* 0x0000000000017941 */ /* 0x000fea0003800200 */
.L_x_13820:
        /* <DEDUP_REMOVED lines=16> */
.L_x_13824:
[----:B------:R-:W-:Y:S01]  /*7840*/  IMAD.MOV.U32 R22, RZ, RZ, R3 ;  /* 0x000000ffff167224 */ /* 0x000fe200078e0003 */
[----:B------:R-:W-:Y:S01]  /*7850*/  PRMT R19, R19, 0x7610, R30 ;  /* 0x0000761013137816 */ /* 0x000fe2000000001e */
[----:B------:R-:W-:Y:S01]  /*7860*/  IMAD.MOV.U32 R3, RZ, RZ, R14 ;  /* 0x000000ffff037224 */ /* 0x000fe200078e000e */
[----:B------:R-:W-:-:S07]  /*7870*/  PRMT R30, R30, 0x7610, R2 ;  /* 0x000076101e1e7816 */ /* 0x000fce0000000002 */
.L_x_13825:
[----:B------:R-:W-:Y:S05]  /*7880*/  BSYNC.RECONVERGENT B1 ;  /* 0x0000000000017941 */ /* 0x000fea0003800200 */
.L_x_13823:
        /* <DEDUP_REMOVED lines=9> */
.L_x_13827:
[----:B------:R-:W-:Y:S01]  /*7920*/  IMAD.MOV.U32 R12, RZ, RZ, R22 ;  /* 0x000000ffff0c7224 */ /* 0x000fe200078e0016 */
[----:B------:R-:W-:Y:S01]  /*7930*/  PRMT R14, R14, 0x7610, R19 ;  /* 0x000076100e0e7816 */ /* 0x000fe20000000013 */
[----:B------:R-:W-:Y:S01]  /*7940*/  IMAD.MOV.U32 R22, RZ, RZ, R5 ;  /* 0x000000ffff167224 */ /* 0x000fe200078e0005 */
[----:B------:R-:W-:-:S07]  /*7950*/  PRMT R19, R19, 0x5410, R6 ;  /* 0x0000541013137816 */ /* 0x000fce0000000006 */
.L_x_13828:
[----:B------:R-:W-:Y:S05]  /*7960*/  BSYNC.RECONVERGENT B1 ;  /* 0x0000000000017941 */ /* 0x000fea0003800200 */
.L_x_13826:
        /* <DEDUP_REMOVED lines=9> */
.L_x_13830:
[----:B------:R-:W-:Y:S01]  /*7a00*/  IMAD.MOV.U32 R6, RZ, RZ, R12 ;  /* 0x000000ffff067224 */ /* 0x000fe200078e000c */
[C---:B------:R-:W-:Y:S01]  /*7a10*/  PRMT R7, R14.reuse, 0x7632, R7 ;  /* 0x000076320e077816 */ /* 0x040fe20000000007 */
[----:B------:R-:W-:Y:S01]  /*7a20*/  IMAD.MOV.U32 R12, RZ, RZ, R11 ;  /* 0x000000ffff0c7224 */ /* 0x000fe200078e000b */
[----:B------:R-:W-:-:S07]  /*7a30*/  PRMT R14, R14, 0x5410, R4 ;  /* 0x000054100e0e7816 */ /* 0x000fce0000000004 */
.L_x_13831:
[----:B------:R-:W-:Y:S05]  /*7a40*/  BSYNC.RECONVERGENT B1 ;  /* 0x0000000000017941 */ /* 0x000fea0003800200 */
.L_x_13829:
        /* <DEDUP_REMOVED lines=9> */
.L_x_13833:
[----:B------:R-:W-:Y:S01]  /*7ae0*/  PRMT R15, R7, 0x7610, R15 ;  /* 0x00007610070f7816 */ /* 0x000fe2000000000f */
[----:B------:R-:W-:Y:S02]  /*7af0*/  IMAD.MOV.U32 R17, RZ, RZ, R6 ;  /* 0x000000ffff117224 */ /* 0x000fe400078e0006 */
[----:B------:R-:W-:Y:S01]  /*7b00*/  IMAD.MOV.U32 R6, RZ, RZ, R18 ;  /* 0x000000ffff067224 */ /* 0x000fe200078e0012 */
[----:B------:R-:W-:-:S07]  /*7b10*/  PRMT R7, R15, 0x7632, R7 ;  /* 0x000076320f077816 */ /* 0x000fce0000000007 */
.L_x_13834:
[----:B------:R-:W-:Y:S05]  /*7b20*/  BSYNC.RECONVERGENT B1 ;  /* 0x0000000000017941 */ /* 0x000fea0003800200 */
.L_x_13832:
        /* <DEDUP_REMOVED lines=9> */
.L_x_13836:
[----:B------:R-:W-:Y:S01]  /*7bc0*/  IMAD.MOV.U32 R11, RZ, RZ, R17 ;  /* 0x000000ffff0b7224 */ /* 0x000fe200078e0011 */
[----:B------:R-:W-:Y:S01]  /*7bd0*/  PRMT R14, R15, 0x7610, R14 ;  /* 0x000076100f0e7816 */ /* 0x000fe2000000000e */
[----:B------:R-:W-:Y:S01]  /*7be0*/  IMAD.MOV.U32 R17, RZ, RZ, R16 ;  /* 0x000000ffff117224 */ /* 0x000fe200078e0010 */
[----:B------:R-:W-:-:S07]  /*7bf0*/  PRMT R15, R7, 0x7632, R15 ;  /* 0x00007632070f7816 */ /* 0x000fce000000000f */
.L_x_13837:
[----:B------:R-:W-:Y:S05]  /*7c00*/  BSYNC.RECONVERGENT B1 ;  /* 0x0000000000017941 */ /* 0x000fea0003800200 */
.L_x_13835:
        /* <DEDUP_REMOVED lines=9> */
.L_x_13839:
[----:B------:R-:W-:Y:S01]  /*7ca0*/  IMAD.MOV.U32 R16, RZ, RZ, R11 ;  /* 0x000000ffff107224 */ /* 0x000fe200078e000b */
[----:B------:R-:W-:Y:S01]  /*7cb0*/  PRMT R15, R15, 0x5410, R14 ;  /* 0x000054100f0f7816 */ /* 0x000fe2000000000e */
[----:B------:R-:W-:Y:S01]  /*7cc0*/  IMAD.MOV.U32 R11, RZ, RZ, R20 ;  /* 0x000000ffff0b7224 */ /* 0x000fe200078e0014 */
[----:B------:R-:W-:-:S07]  /*7cd0*/  PRMT R14, R23, 0x7632, R14 ;  /* 0x00007632170e7816 */ /* 0x000fce000000000e */
.L_x_13840:
[----:B------:R-:W-:Y:S05]  /*7ce0*/  BSYNC.RECONVERGENT B1 ;  /* 0x0000000000017941 */ /* 0x000fea0003800200 */
.L_x_13838:
        /* <DEDUP_REMOVED lines=9> */
.L_x_13842:
[C---:B------:R-:W-:Y:S01]  /*7d80*/  PRMT R30, R15.reuse, 0x7632, R30 ;  /* 0x000076320f1e7816 */ /* 0x040fe2000000001e */
[----:B------:R-:W-:Y:S01]  /*7d90*/  IMAD.MOV.U32 R26, RZ, RZ, R16 ;  /* 0x000000ffff1a7224 */ /* 0x000fe200078e0010 */
[----:B------:R-:W-:Y:S01]  /*7da0*/  PRMT R15, R15, 0x7610, R4 ;  /* 0x000076100f0f7816 */ /* 0x000fe20000000004 */
[----:B------:R-:W-:-:S07]  /*7db0*/  IMAD.MOV.U32 R16, RZ, RZ, R13 ;  /* 0x000000ffff107224 */ /* 0x000fce00078e000d */
.L_x_13843:
[----:B------:R-:W-:Y:S05]  /*7dc0*/  BSYNC.RECONVERGENT B1 ;  /* 0x0000000000017941 */ /* 0x000fea0003800200 */
.L_x_13841:
        /* <DEDUP_REMOVED lines=16> */
.L_x_13845:
[----:B------:R-:W-:Y:S01]  /*7ed0*/  PRMT R32, R32, 0x7610, R30 ;  /* 0x0000761020207816 */ /* 0x000fe2000000001e */
[----:B------:R-:W-:Y:S01]  /*7ee0*/  IMAD.MOV.U32 R2, RZ, RZ, R3 ;  /* 0x000000ffff027224 */ /* 0x000fe200078e0003 */
[----:B------:R-:W-:Y:S01]  /*7ef0*/  PRMT R30, R30, 0x7610, R19 ;  /* 0x000076101e1e7816 */ /* 0x000fe20000000013 */
[----:B------:R-:W-:-:S07]  /*7f00*/  IMAD.MOV.U32 R3, RZ, RZ, R22 ;  /* 0x000000ffff037224 */ /* 0x000fce00078e0016 */
.L_x_13846:
[----:B------:R-:W-:Y:S05]  /*7f10*/  BSYNC.RECONVERGENT B1 ;  /* 0x0000000000017941 */ /* 0x000fea0003800200 */
.L_x_13844:
        /* <DEDUP_REMOVED lines=9> */
.L_x_13848:
[----:B------:R-:W-:Y:S01]  /*7fb0*/  PRMT R33, R33, 0x7610, R32 ;  /* 0x0000761021217816 */ /* 0x000fe20000000020 */
[----:B------:R-:W-:Y:S01]  /*7fc0*/  IMAD.MOV.U32 R5, RZ, RZ, R2 ;  /* 0x000000ffff057224 */ /* 0x000fe200078e0002 */
[----:B------:R-:W-:Y:S01]  /*7fd0*/  PRMT R32, R32, 0x7610, R14 ;  /* 0x0000761020207816 */ /* 0x000fe2000000000e */
[----:B------:R-:W-:-:S07]  /*7fe0*/  IMAD.MOV.U32 R2, RZ, RZ, R12 ;  /* 0x000000ffff027224 */ /* 0x000fce00078e000c */
.L_x_13849:
[----:B------:R-:W-:Y:S05]  /*7ff0*/  BSYNC.RECONVERGENT B1 ;  /* 0x0000000000017941 */ /* 0x000fea0003800200 */
.L_x_13847:
        /* <DEDUP_REMOVED lines=9> */
.L_x_13851:
[----:B------:R-:W-:Y:S01]  /*8090*/  IMAD.MOV.U32 R4, RZ, RZ, R5 ;  /* 0x000000ffff047224 */ /* 0x000fe200078e0005 */
[----:B------:R-:W-:Y:S01]  /*80a0*/  PRMT R33, R33, 0x5432, R7 ;  /* 0x0000543221217816 */ /* 0x000fe20000000007 */
[----:B------:R-:W-:-:S07]  /*80b0*/  IMAD.MOV.U32 R5, RZ, RZ, R6 ;  /* 0x000000ffff057224 */ /* 0x000fce00078e0006 */
.L_x_13852:
[----:B------:R-:W-:Y:S05]  /*80c0*/  BSYNC.RECONVERGENT B1 ;  /* 0x0000000000017941 */ /* 0x000fea0003800200 */
.L_x_13850:
        /* <DEDUP_REMOVED lines=9> */
.L_x_13854:
[----:B------:R-:W-:Y:S01]  /*8160*/  PRMT R32, R33, 0x7610, R32 ;  /* 0x0000761021207816 */ /* 0x000fe20000000020 */
[----:B------:R-:W-:Y:S01]  /*8170*/  IMAD.MOV.U32 R7, RZ, RZ, R4 ;  /* 0x000000ffff077224 */ /* 0x000fe200078e0004 */
[----:B------:R-:W-:Y:S01]  /*8180*/  PRMT R33, R15, 0x7610, R33 ;  /* 0x000076100f217816 */ /* 0x000fe20000000021 */
[----:B------:R-:W-:-:S07]  /*8190*/  IMAD.MOV.U32 R4, RZ, RZ, R17 ;  /* 0x000000ffff047224 */ /* 0x000fce00078e0011 */
.L_x_13855:
[----:B------:R-:W-:Y:S05]  /*81a0*/  BSYNC.RECONVERGENT B1 ;  /* 0x0000000000017941 */ /* 0x000fea0003800200 */
.L_x_13853:
        /* <DEDUP_REMOVED lines=9> */
.L_x_13857:
[----:B------:R-:W-:Y:S01]  /*8240*/  PRMT R31, R32, 0x7610, R31 ;  /* 0x00007610201f7816 */ /* 0x000fe2000000001f */
[----:B------:R-:W-:Y:S01]  /*8250*/  IMAD.MOV.U32 R6, RZ, RZ, R7 ;  /* 0x000000ffff067224 */ /* 0x000fe200078e0007 */
[----:B------:R-:W-:Y:S01]  /*8260*/  PRMT R32, R14, 0x7610, R32 ;  /* 0x000076100e207816 */ /* 0x000fe20000000020 */
[----:B------:R-:W-:-:S07]  /*8270*/  IMAD.MOV.U32 R7, RZ, RZ, R11 ;  /* 0x000000ffff077224 */ /* 0x000fce00078e000b */
.L_x_13858:
[----:B------:R-:W-:Y:S05]  /*8280*/  BSYNC.RECONVERGENT B1 ;  /* 0x0000000000017941 */ /* 0x000fea0003800200 */
.L_x_13856:
        /* <DEDUP_REMOVED lines=9> */
.L_x_13860:
[----:B------:R-:W-:Y:S01]  /*8320*/  IMAD.MOV.U32 R9, RZ, RZ, R6 ;  /* 0x000000ffff097224 */ /* 0x000fe200078e0006 */
[--C-:B------:R-:W-:Y:S01]  /*8330*/  PRMT R8, R8, 0x5410, R31.reuse ;  /* 0x0000541008087816 */ /* 0x100fe2000000001f */
[----:B------:R-:W-:Y:S01]  /*8340*/  IMAD.MOV.U32 R6, RZ, RZ, R16 ;  /* 0x000000ffff067224 */ /* 0x000fe200078e0010 */
[----:B------:R-:W-:-:S07]  /*8350*/  PRMT R31, R15, 0x7632, R31 ;  /* 0x000076320f1f7816 */ /* 0x000fce000000001f */
.L_x_13861:
[----:B------:R-:W-:Y:S05]  /*8360*/  BSYNC.RECONVERGENT B1 ;  /* 0x0000000000017941 */ /* 0x000fea0003800200 */
.L_x_13859:
        /* <DEDUP_REMOVED lines=9> */
.L_x_13862:
[----:B------:R-:W-:Y:S01]  /*8400*/  PRMT R31, R31, 0x5410, R30 ;  /* 0x000054101f1f7816 */ /* 0x000fe2000000001e */
[----:B------:R-:W-:Y:S01]  /*8410*/  IMAD.MOV.U32 R27, RZ, RZ, R26 ;  /* 0x000000ffff1b7224 */ /* 0x000fe200078e001a */
[----:B------:R-:W-:Y:S01]  /*8420*/  PRMT R30, R8, 0x7632, R30 ;  /* 0x00007632081e7816 */ /* 0x000fe2000000001e */
[----:B------:R-:W-:Y:S02]  /*8430*/  IMAD.MOV.U32 R29, RZ, RZ, R0 ;  /* 0x000000ffff1d7224 */ /* 0x000fe400078e0000 */
[----:B------:R-:W-:-:S07]  /*8440*/  IMAD.MOV.U32 R26, RZ, RZ, R9 ;  /* 0x000000ffff1a7224 */ /* 0x000fce00078e0009 */
.L_x_13696:
[----:B------:R-:W-:Y:S05]  /*8450*/  BSYNC.RECONVERGENT B0 ;  /* 0x0000000000007941 */ /* 0x000fea0003800200 */
.L_x_13695:
[----:B------:R-:W-:Y:S01]  /*8460*/  ISETP.GT.AND P0, PT, R21, 0x1b, PT ;  /* 0x0000001b1500780c */ /* 0x000fe20003f04270 */
[----:B------:R2:W3:Y:S01]  /*8470*/  SHFL.DOWN PT, R36, R29, 0x4, 0x1f ;  /* 0x08801f001d247f89 */ /* 0x0004e200000e0000 */
[----:B0-----:R-:W-:Y:S01]  /*8480*/  PRMT R15, R30, 0x7610, R31 ;  /* 0x000076101e0f7816 */ /* 0x001fe2000000001f */
[----:B------:R-:W-:Y:S01]  /*8490*/  BSSY.RECONVERGENT B0, `(.L_x_13863) ;  /* 0x000035c000007945 */ /* 0x000fe20003800200 */
[----:B------:R-:W-:Y:S01]  /*84a0*/  PRMT R13, R31, 0x5410, R32 ;  /* 0x000054101f0d7816 */ /* 0x000fe20000000020 */
[----:B------:R2:W0:Y:S01]  /*84b0*/  SHFL.DOWN PT, R17, R28, 0x4, 0x1f ;  /* 0x08801f001c117f89 */ /* 0x00042200000e0000 */
[----:B-1----:R-:W-:-:S03]  /*84c0*/  PRMT R0, R32, 0x7632, R30 ;  /* 0x0000763220007816 */ /* 0x002fc6000000001e */
[----:B------:R2:W1:Y:S04]  /*84d0*/  SHFL.DOWN PT, R34, R26, 0x4, 0x1f ;  /* 0x08801f001a227f89 */ /* 0x00046800000e0000 */
        /* <DEDUP_REMOVED lines=11> */
[----:B-1-34-:R-:W-:Y:S05]  /*8590*/  @P0 BRA `(.L_x_13864) ;  /* 0x00000034002c0947 */ /* 0x01afea0003800000 */
[----:B------:R-:W-:Y:S01]  /*85a0*/  ISETP.GE.AND P1, PT, R34, R3, PT ;  /* 0x000000032200720c */ /* 0x000fe20003f26270 */
[----:B------:R-:W-:Y:S01]  /*85b0*/  BSSY.RECONVERGENT B1, `(.L_x_13865) ;  /* 0x000001c000017945 */ /* 0x000fe20003800200 */
[----:B0-----:R-:W-:Y:S02]  /*85c0*/  HSETP2.GT.AND P0, PT, R15.H0_H0, R30.H1_H1, PT ;  /* 0x3000001e0f007234 */ /* 0x001fe40003f04800 */
[----:B------:R-:W-:-:S03]  /*85d0*/  FSETP.GT.FTZ.AND P2, PT, R29, R36, PT ;  /* 0x000000241d00720b */ /* 0x000fc60003f54000 */
[----:B------:R-:W-:Y:S02]  /*85e0*/  ISETP.EQ.OR P0, PT, R3, -0x1, P0 ;  /* 0xffffffff0300780c */ /* 0x000fe40000702670 */
[----:B--2---:R-:W-:Y:S02]  /*85f0*/  FSEL R0, R29, R36, P2 ;  /* 0x000000241d007208 */ /* 0x004fe40001000000 */
        /* <DEDUP_REMOVED lines=19> */
.L_x_13866:
[----:B------:R-:W-:Y:S01]  /*8730*/  IMAD.MOV.U32 R34, RZ, RZ, R3 ;  /* 0x000000ffff227224 */ /* 0x000fe200078e0003 */
[C---:B------:R-:W-:Y:S01]  /*8740*/  PRMT R17, R30.reuse, 0x7632, R17 ;  /* 0x000076321e117816 */ /* 0x040fe20000000011 */
[----:B------:R-:W-:Y:S01]  /*8750*/  IMAD.MOV.U32 R3, RZ, RZ, R2 ;  /* 0x000000ffff037224 */ /* 0x000fe200078e0002 */
[----:B------:R-:W-:-:S07]  /*8760*/  PRMT R30, R30, 0x7610, R32 ;  /* 0x000076101e1e7816 */ /* 0x000fce0000000020 */
.L_x_13867:
[----:B------:R-:W-:Y:S05]  /*8770*/  BSYNC.RECONVERGENT B1 ;  /* 0x0000000000017941 */ /* 0x000fea0003800200 */
.L_x_13865:
        /* <DEDUP_REMOVED lines=9> */
.L_x_13869:
[----:B------:R-:W-:Y:S01]  /*8810*/  IMAD.MOV.U32 R19, RZ, RZ, R34 ;  /* 0x000000ffff137224 */ /* 0x000fe200078e0022 */
[----:B------:R-:W-:Y:S01]  /*8820*/  PRMT R2, R17, 0x7610, R2 ;  /* 0x0000761011027816 */ /* 0x000fe20000000002 */
[----:B------:R-:W-:Y:S01]  /*8830*/  IMAD.MOV.U32 R34, RZ, RZ, R5 ;  /* 0x000000ffff227224 */ /* 0x000fe200078e0005 */
[----:B------:R-:W-:-:S07]  /*8840*/  PRMT R17, R33, 0x7632, R17 ;  /* 0x0000763221117816 */ /* 0x000fce0000000011 */
.L_x_13870:
[----:B------:R-:W-:Y:S05]  /*8850*/  BSYNC.RECONVERGENT B1 ;  /* 0x0000000000017941 */ /* 0x000fea0003800200 */
.L_x_13868:
        /* <DEDUP_REMOVED lines=9> */
.L_x_13872:
[----:B------:R-:W-:Y:S01]  /*88f0*/  IMAD.MOV.U32 R36, RZ, RZ, R19 ;  /* 0x000000ffff247224 */ /* 0x000fe200078e0013 */
[----:B------:R-:W-:Y:S01]  /*8900*/  PRMT R2, R33, 0x5410, R2 ;  /* 0x0000541021027816 */ /* 0x000fe20000000002 */
[----:B------:R-:W-:-:S07]  /*8910*/  IMAD.MOV.U32 R19, RZ, RZ, R4 ;  /* 0x000000ffff137224 */ /* 0x000fce00078e0004 */
.L_x_13873:
[----:B------:R-:W-:Y:S05]  /*8920*/  BSYNC.RECONVERGENT B1 ;  /* 0x0000000000017941 */ /* 0x000fea0003800200 */
.L_x_13871:
        /* <DEDUP_REMOVED lines=9> */
.L_x_13875:
[----:B------:R-:W-:Y:S01]  /*89c0*/  IMAD.MOV.U32 R5, RZ, RZ, R36 ;  /* 0x000000ffff057224 */ /* 0x000fe200078e0024 */
[C---:B------:R-:W-:Y:S01]  /*89d0*/  PRMT R4, R2.reuse, 0x7632, R4 ;  /* 0x0000763202047816 */ /* 0x040fe20000000004 */
[----:B------:R-:W-:Y:S01]  /*89e0*/  IMAD.MOV.U32 R36, RZ, RZ, R7 ;  /* 0x000000ffff247224 */ /* 0x000fe200078e0007 */
[----:B------:R-:W-:-:S07]  /*89f0*/  PRMT R2, R2, 0x5410, R32 ;  /* 0x0000541002027816 */ /* 0x000fce0000000020 */
.L_x_13876:
[----:B------:R-:W-:Y:S05]  /*8a00*/  BSYNC.RECONVERGENT B1 ;  /* 0x0000000000017941 */ /* 0x000fea0003800200 */
.L_x_13874:
        /* <DEDUP_REMOVED lines=9> */
.L_x_13878:
[----:B------:R-:W-:Y:S01]  /*8aa0*/  IMAD.MOV.U32 R32, RZ, RZ, R5 ;  /* 0x000000ffff207224 */ /* 0x000fe200078e0005 */
[----:B------:R-:W-:Y:S01]  /*8ab0*/  PRMT R7, R4, 0x7610, R7 ;  /* 0x0000761004077816 */ /* 0x000fe20000000007 */
[----:B------:R-:W-:Y:S01]  /*8ac0*/  IMAD.MOV.U32 R5, RZ, RZ, R6 ;  /* 0x000000ffff057224 */ /* 0x000fe200078e0006 */
[----:B------:R-:W-:-:S07]  /*8ad0*/  PRMT R4, R31, 0x7610, R4 ;  /* 0x000076101f047816 */ /* 0x000fce0000000004 */
.L_x_13879:
[----:B------:R-:W-:Y:S05]  /*8ae0*/  BSYNC.RECONVERGENT B1 ;  /* 0x0000000000017941 */ /* 0x000fea0003800200 */
.L_x_13877:
        /* <DEDUP_REMOVED lines=9> */
.L_x_13881:
[----:B------:R-:W-:Y:S01]  /*8b80*/  IMAD.MOV.U32 R23, RZ, RZ, R32 ;  /* 0x000000ffff177224 */ /* 0x000fe200078e0020 */
[----:B------:R-:W-:Y:S01]  /*8b90*/  PRMT R4, R4, 0x5410, R7 ;  /* 0x0000541004047816 */ /* 0x000fe20000000007 */
[----:B------:R-:W-:Y:S01]  /*8ba0*/  IMAD.MOV.U32 R32, RZ, RZ, R27 ;  /* 0x000000ffff207224 */ /* 0x000fe200078e001b */
[----:B------:R-:W-:-:S07]  /*8bb0*/  PRMT R7, R31, 0x7632, R7 ;  /* 0x000076321f077816 */ /* 0x000fce0000000007 */
.L_x_13882:
[----:B------:R-:W-:Y:S05]  /*8bc0*/  BSYNC.RECONVERGENT B1 ;  /* 0x0000000000017941 */ /* 0x000fea0003800200 */
.L_x_13880:
        /* <DEDUP_REMOVED lines=9> */
.L_x_13884:
[----:B------:R-:W-:Y:S01]  /*8c60*/  IMAD.MOV.U32 R6, RZ, RZ, R23 ;  /* 0x000000ffff067224 */ /* 0x000fe200078e0017 */
[----:B------:R-:W-:Y:S01]  /*8c70*/  PRMT R7, R7, 0x7610, R4 ;  /* 0x0000761007077816 */ /* 0x000fe20000000004 */
[----:B------:R-:W-:Y:S01]  /*8c80*/  IMAD.MOV.U32 R23, RZ, RZ, R26 ;  /* 0x000000ffff177224 */ /* 0x000fe200078e001a */
[----:B------:R-:W-:-:S07]  /*8c90*/  PRMT R4, R4, 0x5410, R30 ;  /* 0x0000541004047816 */ /* 0x000fce000000001e */
.L_x_13885:
[----:B------:R-:W-:Y:S05]  /*8ca0*/  BSYNC.RECONVERGENT B1 ;  /* 0x0000000000017941 */ /* 0x000fea0003800200 */
.L_x_13883:
        /* <DEDUP_REMOVED lines=16> */
.L_x_13887:
[----:B------:R-:W-:Y:S01]  /*8db0*/  IMAD.MOV.U32 R22, RZ, RZ, R3 ;  /* 0x000000ffff167224 */ /* 0x000fe200078e0003 */
[----:B------:R-:W-:Y:S01]  /*8dc0*/  PRMT R15, R15, 0x7610, R30 ;  /* 0x000076100f0f7816 */ /* 0x000fe2000000001e */
[----:B------:R-:W-:Y:S01]  /*8dd0*/  IMAD.MOV.U32 R3, RZ, RZ, R34 ;  /* 0x000000ffff037224 */ /* 0x000fe200078e0022 */
[----:B------:R-:W-:-:S07]  /*8de0*/  PRMT R30, R30, 0x5410, R17 ;  /* 0x000054101e1e7816 */ /* 0x000fce0000000011 */
.L_x_13888:
[----:B------:R-:W-:Y:S05]  /*8df0*/  BSYNC.RECONVERGENT B1 ;  /* 0x0000000000017941 */ /* 0x000fea0003800200 */
.L_x_13886:
        /* <DEDUP_REMOVED lines=9> */
.L_x_13890:
[----:B------:R-:W-:Y:S01]  /*8e90*/  IMAD.MOV.U32 R17, RZ, RZ, R22 ;  /* 0x000000ffff117224 */ /* 0x000fe200078e0016 */
[----:B------:R-:W-:Y:S01]  /*8ea0*/  PRMT R25, R25, 0x7610, R15 ;  /* 0x0000761019197816 */ /* 0x000fe2000000000f */
[----:B------:R-:W-:Y:S01]  /*8eb0*/  IMAD.MOV.U32 R22, RZ, RZ, R19 ;  /* 0x000000ffff167224 */ /* 0x000fe200078e0013 */
[----:B------:R-:W-:-:S07]  /*8ec0*/  PRMT R15, R15, 0x5410, R2 ;  /* 0x000054100f0f7816 */ /* 0x000fce0000000002 */
.L_x_13891:
[----:B------:R-:W-:Y:S05]  /*8ed0*/  BSYNC.RECONVERGENT B1 ;  /* 0x0000000000017941 */ /* 0x000fea0003800200 */
.L_x_13889:
        /* <DEDUP_REMOVED lines=9> */
.L_x_13893:
[C---:B------:R-:W-:Y:S01]  /*8f70*/  PRMT R2, R25.reuse, 0x7632, R2 ;  /* 0x0000763219027816 */ /* 0x040fe20000000002 */
[----:B------:R-:W-:Y:S02]  /*8f80*/  IMAD.MOV.U32 R26, RZ, RZ, R17 ;  /* 0x000000ffff1a7224 */ /* 0x000fe400078e0011 */
[----:B------:R-:W-:Y:S01]  /*8f90*/  IMAD.MOV.U32 R17, RZ, RZ, R36 ;  /* 0x000000ffff117224 */ /* 0x000fe200078e0024 */
[----:B------:R-:W-:-:S07]  /*8fa0*/  PRMT R25, R25, 0x7610, R2 ;  /* 0x0000761019197816 */ /* 0x000fce0000000002 */
.L_x_13894:
[----:B------:R-:W-:Y:S05]  /*8fb0*/  BSYNC.RECONVERGENT B1 ;  /* 0x0000000000017941 */ /* 0x000fea0003800200 */
.L_x_13892:
        /* <DEDUP_REMOVED lines=9> */
.L_x_13896:
[----:B------:R-:W-:Y:S01]  /*9050*/  IMAD.MOV.U32 R19, RZ, RZ, R26 ;  /* 0x000000ffff137224 */ /* 0x000fe200078e001a */
[----:B------:R-:W-:Y:S01]  /*9060*/  PRMT R15, R2, 0x7610, R15 ;  /* 0x00007610020f7816 */ /* 0x000fe2000000000f */
[----:B------:R-:W-:Y:S01]  /*9070*/  IMAD.MOV.U32 R26, RZ, RZ, R5 ;  /* 0x000000ffff1a7224 */ /* 0x000fe200078e0005 */
[----:B------:R-:W-:-:S07]  /*9080*/  PRMT R2, R4, 0x7610, R2 ;  /* 0x0000761004027816 */ /* 0x000fce0000000002 */
.L_x_13897:
[----:B------:R-:W-:Y:S05]  /*9090*/  BSYNC.RECONVERGENT B1 ;  /* 0x0000000000017941 */ /* 0x000fea0003800200 */
.L_x_13895:
        /* <DEDUP_REMOVED lines=9> */
.L_x_13899:
[----:B------:R-:W-:Y:S01]  /*9130*/  IMAD.MOV.U32 R34, RZ, RZ, R19 ;  /* 0x000000ffff227224 */ /* 0x000fe200078e0013 */
[--C-:B------:R-:W-:Y:S01]  /*9140*/  PRMT R2, R2, 0x5410, R15.reuse ;  /* 0x0000541002027816 */ /* 0x100fe2000000000f */
[----:B------:R-:W-:Y:S01]  /*9150*/  IMAD.MOV.U32 R19, RZ, RZ, R32 ;  /* 0x000000ffff137224 */ /* 0x000fe200078e0020 */
[----:B------:R-:W-:-:S07]  /*9160*/  PRMT R15, R7, 0x7610, R15 ;  /* 0x00007610070f7816 */ /* 0x000fce000000000f */
.L_x_13900:
[----:B------:R-:W-:Y:S05]  /*9170*/  BSYNC.RECONVERGENT B1 ;  /* 0x0000000000017941 */ /* 0x000fea0003800200 */
.L_x_13898:
        /* <DEDUP_REMOVED lines=9> */
.L_x_13902:
[C---:B------:R-:W-:Y:S01]  /*9210*/  PRMT R4, R2.reuse, 0x7632, R4 ;  /* 0x0000763202047816 */ /* 0x040fe20000000004 */
[----:B------:R-:W-:Y:S02]  /*9220*/  IMAD.MOV.U32 R5, RZ, RZ, R34 ;  /* 0x000000ffff057224 */ /* 0x000fe400078e0022 */
[----:B------:R-:W-:Y:S01]  /*9230*/  IMAD.MOV.U32 R34, RZ, RZ, R23 ;  /* 0x000000ffff227224 */ /* 0x000fe200078e0017 */
[----:B------:R-:W-:-:S07]  /*9240*/  PRMT R2, R2, 0x7610, R4 ;  /* 0x0000761002027816 */ /* 0x000fce0000000004 */
.L_x_13903:
[----:B------:R-:W-:Y:S05]  /*9250*/  BSYNC.RECONVERGENT B1 ;  /* 0x0000000000017941 */ /* 0x000fea0003800200 */
.L_x_13901:
        /* <DEDUP_REMOVED lines=9> */
.L_x_13905:
[----:B------:R-:W-:Y:S01]  /*92f0*/  IMAD.MOV.U32 R23, RZ, RZ, R5 ;  /* 0x000000ffff177224 */ /* 0x000fe200078e0005 */
[----:B------:R-:W-:Y:S01]  /*9300*/  PRMT R4, R7, 0x5432, R4 ;  /* 0x0000543207047816 */ /* 0x000fe20000000004 */
[----:B------:R-:W-:-:S07]  /*9310*/  IMAD.MOV.U32 R5, RZ, RZ, R6 ;  /* 0x000000ffff057224 */ /* 0x000fce00078e0006 */
.L_x_13906:
[----:B------:R-:W-:Y:S05]  /*9320*/  BSYNC.RECONVERGENT B1 ;  /* 0x0000000000017941 */ /* 0x000fea0003800200 */
.L_x_13904:
        /* <DEDUP_REMOVED lines=16> */
.L_x_13908:
[----:B------:R-:W-:Y:S01]  /*9430*/  IMAD.MOV.U32 R6, RZ, RZ, R3 ;  /* 0x000000ffff067224 */ /* 0x000fe200078e0003 */
[C---:B------:R-:W-:Y:S01]  /*9440*/  PRMT R7, R30.reuse, 0x7632, R7 ;  /* 0x000076321e077816 */ /* 0x040fe20000000007 */
[----:B------:R-:W-:Y:S01]  /*9450*/  IMAD.MOV.U32 R3, RZ, RZ, R22 ;  /* 0x000000ffff037224 */ /* 0x000fe200078e0016 */
[----:B------:R-:W-:-:S07]  /*9460*/  PRMT R30, R30, 0x7610, R15 ;  /* 0x000076101e1e7816 */ /* 0x000fce000000000f */
.L_x_13909:
[----:B------:R-:W-:Y:S05]  /*9470*/  BSYNC.RECONVERGENT B1 ;  /* 0x0000000000017941 */ /* 0x000fea0003800200 */
.L_x_13907:
        /* <DEDUP_REMOVED lines=9> */
.L_x_13911:
[----:B------:R-:W-:Y:S01]  /*9510*/  IMAD.MOV.U32 R27, RZ, RZ, R6 ;  /* 0x000000ffff1b7224 */ /* 0x000fe200078e0006 */
[----:B------:R-:W-:Y:S01]  /*9520*/  PRMT R7, R25, 0x5432, R7 ;  /* 0x0000543219077816 */ /* 0x000fe20000000007 */
[----:B------:R-:W-:-:S07]  /*9530*/  IMAD.MOV.U32 R6, RZ, RZ, R17 ;  /* 0x000000ffff067224 */ /* 0x000fce00078e0011 */
.L_x_13912:
[----:B------:R-:W-:Y:S05]  /*9540*/  BSYNC.RECONVERGENT B1 ;  /* 0x0000000000017941 */ /* 0x000fea0003800200 */
.L_x_13910:
        /* <DEDUP_REMOVED lines=9> */
.L_x_13914:
[----:B------:R-:W-:Y:S01]  /*95e0*/  IMAD.MOV.U32 R20, RZ, RZ, R27 ;  /* 0x000000ffff147224 */ /* 0x000fe200078e001b */
[C---:B------:R-:W-:Y:S01]  /*95f0*/  PRMT R17, R7.reuse, 0x7632, R17 ;  /* 0x0000763207117816 */ /* 0x040fe20000000011 */
[----:B------:R-:W-:Y:S01]  /*9600*/  IMAD.MOV.U32 R27, RZ, RZ, R26 ;  /* 0x000000ffff1b7224 */ /* 0x000fe200078e001a */
[----:B------:R-:W-:-:S07]  /*9610*/  PRMT R7, R7, 0x5410, R2 ;  /* 0x0000541007077816 */ /* 0x000fce0000000002 */
.L_x_13915:
[----:B------:R-:W-:Y:S05]  /*9620*/  BSYNC.RECONVERGENT B1 ;  /* 0x0000000000017941 */ /* 0x000fea0003800200 */
.L_x_13913:
        /* <DEDUP_REMOVED lines=9> */
.L_x_13917:
[----:B------:R-:W-:Y:S01]  /*96c0*/  PRMT R15, R15, 0x5410, R17 ;  /* 0x000054100f0f7816 */ /* 0x000fe20000000011 */
[----:B------:R-:W-:Y:S02]  /*96d0*/  IMAD.MOV.U32 R25, RZ, RZ, R20 ;  /* 0x000000ffff197224 */ /* 0x000fe400078e0014 */
[----:B------:R-:W-:Y:S01]  /*96e0*/  IMAD.MOV.U32 R20, RZ, RZ, R19 ;  /* 0x000000ffff147224 */ /* 0x000fe200078e0013 */
[----:B------:R-:W-:-:S07]  /*96f0*/  PRMT R17, R15, 0x7610, R17 ;  /* 0x000076100f117816 */ /* 0x000fce0000000011 */
.L_x_13918:
[----:B------:R-:W-:Y:S05]  /*9700*/  BSYNC.RECONVERGENT B1 ;  /* 0x0000000000017941 */ /* 0x000fea0003800200 */
.L_x_13916:
        /* <DEDUP_REMOVED lines=9> */
.L_x_13920:
[C---:B------:R-:W-:Y:S01]  /*97a0*/  PRMT R2, R15.reuse, 0x7632, R2 ;  /* 0x000076320f027816 */ /* 0x040fe20000000002 */
[----:B------:R-:W-:Y:S02]  /*97b0*/  IMAD.MOV.U32 R22, RZ, RZ, R25 ;  /* 0x000000ffff167224 */ /* 0x000fe400078e0019 */
[----:B------:R-:W-:Y:S01]  /*97c0*/  IMAD.MOV.U32 R25, RZ, RZ, R34 ;  /* 0x000000ffff197224 */ /* 0x000fe200078e0022 */
[----:B------:R-:W-:-:S07]  /*97d0*/  PRMT R15, R15, 0x7610, R2 ;  /* 0x000076100f0f7816 */ /* 0x000fce0000000002 */
.L_x_13921:
[----:B------:R-:W-:Y:S05]  /*97e0*/  BSYNC.RECONVERGENT B1 ;  /* 0x0000000000017941 */ /* 0x000fea0003800200 */
.L_x_13919:
        /* <DEDUP_REMOVED lines=9> */
.L_x_13923:
[----:B------:R-:W-:Y:S01]  /*9880*/  IMAD.MOV.U32 R26, RZ, RZ, R22 ;  /* 0x000000ffff1a7224 */ /* 0x000fe200078e0016 */
[----:B------:R-:W-:Y:S01]  /*9890*/  PRMT R2, R4, 0x5410, R2 ;  /* 0x0000541004027816 */ /* 0x000fe20000000002 */
[----:B------:R-:W-:-:S07]  /*98a0*/  IMAD.MOV.U32 R22, RZ, RZ, R5 ;  /* 0x000000ffff167224 */ /* 0x000fce00078e0005 */
.L_x_13924:
[----:B------:R-:W-:Y:S05]  /*98b0*/  BSYNC.RECONVERGENT B1 ;  /* 0x0000000000017941 */ /* 0x000fea0003800200 */
.L_x_13922:
        /* <DEDUP_REMOVED lines=9> */
.L_x_13926:
[C---:B------:R-:W-:Y:S01]  /*9950*/  PRMT R4, R2.reuse, 0x7632, R4 ;  /* 0x0000763202047816 */ /* 0x040fe20000000004 */
[----:B------:R-:W-:Y:S02]  /*9960*/  IMAD.MOV.U32 R5, RZ, RZ, R26 ;  /* 0x000000ffff057224 */ /* 0x000fe400078e001a */
[----:B------:R-:W-:Y:S01]  /*9970*/  IMAD.MOV.U32 R26, RZ, RZ, R23 ;  /* 0x000000ffff1a7224 */ /* 0x000fe200078e0017 */
[----:B------:R-:W-:-:S07]  /*9980*/  PRMT R2, R2, 0x7610, R4 ;  /* 0x0000761002027816 */ /* 0x000fce0000000004 */
.L_x_13927:
[----:B------:R-:W-:Y:S05]  /*9990*/  BSYNC.RECONVERGENT B1 ;  /* 0x0000000000017941 */ /* 0x000fea0003800200 */
.L_x_13925:
        /* <DEDUP_REMOVED lines=16> */
.L_x_13929:
[----:B------:R-:W-:Y:S01]  /*9aa0*/  IMAD.MOV.U32 R18, RZ, RZ, R3 ;  /* 0x000000ffff127224 */ /* 0x000fe200078e0003 */
[C---:B------:R-:W-:Y:S01]  /*9ab0*/  PRMT R15, R30.reuse, 0x7632, R15 ;  /* 0x000076321e0f7816 */ /* 0x040fe2000000000f */
[----:B------:R-:W-:Y:S01]  /*9ac0*/  IMAD.MOV.U32 R3, RZ, RZ, R6 ;  /* 0x000000ffff037224 */ /* 0x000fe200078e0006 */
[----:B------:R-:W-:-:S07]  /*9ad0*/  PRMT R30, R30, 0x5410, R7 ;  /* 0x000054101e1e7816 */ /* 0x000fce0000000007 */
.L_x_13930:
[----:B------:R-:W-:Y:S05]  /*9ae0*/  BSYNC.RECONVERGENT B1 ;  /* 0x0000000000017941 */ /* 0x000fea0003800200 */
.L_x_13928:
        /* <DEDUP_REMOVED lines=9> */
.L_x_13932:
[----:B------:R-:W-:Y:S01]  /*9b80*/  IMAD.MOV.U32 R13, RZ, RZ, R18 ;  /* 0x000000ffff0d7224 */ /* 0x000fe200078e0012 */
[----:B------:R-:W-:Y:S01]  /*9b90*/  PRMT R6, R15, 0x7610, R6 ;  /* 0x000076100f067816 */ /* 0x000fe20000000006 */
[----:B------:R-:W-:Y:S01]  /*9ba0*/  IMAD.MOV.U32 R18, RZ, RZ, R27 ;  /* 0x000000ffff127224 */ /* 0x000fe200078e001b */
[----:B------:R-:W-:-:S07]  /*9bb0*/  PRMT R15, R7, 0x7632, R15 ;  /* 0x00007632070f7816 */ /* 0x000fce000000000f */
.L_x_13933:
[----:B------:R-:W-:Y:S05]  /*9bc0*/  BSYNC.RECONVERGENT B1 ;  /* 0x0000000000017941 */ /* 0x000fea0003800200 */
.L_x_13931:
        /* <DEDUP_REMOVED lines=9> */
.L_x_13935:
[----:B------:R-:W-:Y:S01]  /*9c60*/  IMAD.MOV.U32 R32, RZ, RZ, R13 ;  /* 0x000000ffff207224 */ /* 0x000fe200078e000d */
[----:B------:R-:W-:Y:S01]  /*9c70*/  PRMT R7, R6, 0x7610, R7 ;  /* 0x0000761006077816 */ /* 0x000fe20000000007 */
[----:B------:R-:W-:Y:S01]  /*9c80*/  IMAD.MOV.U32 R13, RZ, RZ, R20 ;  /* 0x000000ffff0d7224 */ /* 0x000fe200078e0014 */
[----:B------:R-:W-:-:S07]  /*9c90*/  PRMT R6, R17, 0x7610, R6 ;  /* 0x0000761011067816 */ /* 0x000fce0000000006 */
.L_x_13936:
[----:B------:R-:W-:Y:S05]  /*9ca0*/  BSYNC.RECONVERGENT B1 ;  /* 0x0000000000017941 */ /* 0x000fea0003800200 */
.L_x_13934:
        /* <DEDUP_REMOVED lines=9> */
.L_x_13938:
[----:B------:R-:W-:Y:S01]  /*9d40*/  IMAD.MOV.U32 R17, RZ, RZ, R32 ;  /* 0x000000ffff117224 */ /* 0x000fe200078e0020 */
[----:B------:R-:W-:Y:S01]  /*9d50*/  PRMT R4, R4, 0x5410, R7 ;  /* 0x0000541004047816 */ /* 0x000fe20000000007 */
[----:B------:R-:W-:Y:S01]  /*9d60*/  IMAD.MOV.U32 R32, RZ, RZ, R25 ;  /* 0x000000ffff207224 */ /* 0x000fe200078e0019 */
[----:B------:R-:W-:-:S07]  /*9d70*/  PRMT R7, R15, 0x7632, R7 ;  /* 0x000076320f077816 */ /* 0x000fce0000000007 */
.L_x_13939:
[----:B------:R-:W-:Y:S05]  /*9d80*/  BSYNC.RECONVERGENT B1 ;  /* 0x0000000000017941 */ /* 0x000fea0003800200 */
.L_x_13937:
        /* <DEDUP_REMOVED lines=9> */
.L_x_13941:
[----:B------:R-:W-:Y:S01]  /*9e20*/  IMAD.MOV.U32 R19, RZ, RZ, R17 ;  /* 0x000000ffff137224 */ /* 0x000fe200078e0011 */
[----:B------:R-:W-:Y:S01]  /*9e30*/  PRMT R6, R6, 0x7610, R4 ;  /* 0x0000761006067816 */ /* 0x000fe20000000004 */
[----:B------:R-:W-:Y:S01]  /*9e40*/  IMAD.MOV.U32 R17, RZ, RZ, R22 ;  /* 0x000000ffff117224 */ /* 0x000fe200078e0016 */
[----:B------:R-:W-:-:S07]  /*9e50*/  PRMT R4, R4, 0x5410, R2 ;  /* 0x0000541004047816 */ /* 0x000fce0000000002 */
.L_x_13942:
[----:B------:R-:W-:Y:S05]  /*9e60*/  BSYNC.RECONVERGENT B1 ;  /* 0x0000000000017941 */ /* 0x000fea0003800200 */
.L_x_13940:
        /* <DEDUP_REMOVED lines=9> */
.L_x_13944:
[C---:B------:R-:W-:Y:S01]  /*9f00*/  PRMT R2, R6.reuse, 0x7632, R2 ;  /* 0x0000763206027816 */ /* 0x040fe20000000002 */
[----:B------:R-:W-:Y:S02]  /*9f10*/  IMAD.MOV.U32 R20, RZ, RZ, R19 ;  /* 0x000000ffff147224 */ /* 0x000fe400078e0013 */
[----:B------:R-:W-:Y:S01]  /*9f20*/  IMAD.MOV.U32 R19, RZ, RZ, R26 ;  /* 0x000000ffff137224 */ /* 0x000fe200078e001a */
[----:B------:R-:W-:-:S07]  /*9f30*/  PRMT R6, R6, 0x7610, R2 ;  /* 0x0000761006067816 */ /* 0x000fce0000000002 */
.L_x_13945:
[----:B------:R-:W-:Y:S05]  /*9f40*/  BSYNC.RECONVERGENT B1 ;  /* 0x0000000000017941 */ /* 0x000fea0003800200 */
.L_x_13943:
        /* <DEDUP_REMOVED lines=9> */
.L_x_13947:
[----:B------:R-:W-:Y:S01]  /*9fe0*/  IMAD.MOV.U32 R22, RZ, RZ, R20 ;  /* 0x000000ffff167224 */ /* 0x000fe200078e0014 */
[----:B------:R-:W-:Y:S01]  /*9ff0*/  PRMT R2, R4, 0x5410, R2 ;  /* 0x0000541004027816 */ /* 0x000fe20000000002 */
[----:B------:R-:W-:-:S07]  /*a000*/  IMAD.MOV.U32 R20, RZ, RZ, R5 ;  /* 0x000000ffff147224 */ /* 0x000fce00078e0005 */
.L_x_13948:
[----:B------:R-:W-:Y:S05]  /*a010*/  BSYNC.RECONVERGENT B1 ;  /* 0x0000000000017941 */ /* 0x000fea0003800200 */
.L_x_13946:
        /* <DEDUP_REMOVED lines=16> */
.L_x_13950:
[----:B------:R-:W-:Y:S01]  /*a120*/  IMAD.MOV.U32 R16, RZ, RZ, R3 ;  /* 0x000000ffff107224 */ /* 0x000fe200078e0003 */
[----:B------:R-:W-:Y:S01]  /*a130*/  PRMT R5, R5, 0x7610, R30 ;  /* 0x0000761005057816 */ /* 0x000fe2000000001e */
[----:B------:R-:W-:Y:S01]  /*a140*/  IMAD.MOV.U32 R3, RZ, RZ, R18 ;  /* 0x000000ffff037224 */ /* 0x000fe200078e0012 */
[----:B------:R-:W-:-:S07]  /*a150*/  PRMT R30, R30, 0x5410, R15 ;  /* 0x000054101e1e7816 */ /* 0x000fce000000000f */
.L_x_13951:
[----:B------:R-:W-:Y:S05]  /*a160*/  BSYNC.RECONVERGENT B1 ;  /* 0x0000000000017941 */ /* 0x000fea0003800200 */
.L_x_13949:
        /* <DEDUP_REMOVED lines=9> */
.L_x_13953:
[----:B------:R-:W-:Y:S01]  /*a200*/  IMAD.MOV.U32 R15, RZ, RZ, R16 ;  /* 0x000000ffff0f7224 */ /* 0x000fe200078e0010 */
[C---:B------:R-:W-:Y:S01]  /*a210*/  PRMT R4, R5.reuse, 0x7632, R4 ;  /* 0x0000763205047816 */ /* 0x040fe20000000004 */
[----:B------:R-:W-:Y:S01]  /*a220*/  IMAD.MOV.U32 R16, RZ, RZ, R13 ;  /* 0x000000ffff107224 */ /* 0x000fe200078e000d */
[----:B------:R-:W-:-:S07]  /*a230*/  PRMT R5, R5, 0x5410, R6 ;  /* 0x0000541005057816 */ /* 0x000fce0000000006 */
.L_x_13954:
[----:B------:R-:W-:Y:S05]  /*a240*/  BSYNC.RECONVERGENT B1 ;  /* 0x0000000000017941 */ /* 0x000fea0003800200 */
.L_x_13952:
        /* <DEDUP_REMOVED lines=9> */
.L_x_13956:
[----:B------:R-:W-:Y:S01]  /*a2e0*/  PRMT R7, R7, 0x5410, R4 ;  /* 0x0000541007077816 */ /* 0x000fe20000000004 */
[----:B------:R-:W-:Y:S02]  /*a2f0*/  IMAD.MOV.U32 R18, RZ, RZ, R15 ;  /* 0x000000ffff127224 */ /* 0x000fe400078e000f */
[----:B------:R-:W-:Y:S01]  /*a300*/  IMAD.MOV.U32 R15, RZ, RZ, R32 ;  /* 0x000000ffff0f7224 */ /* 0x000fe200078e0020 */
[----:B------:R-:W-:-:S07]  /*a310*/  PRMT R4, R7, 0x7610, R4 ;  /* 0x0000761007047816 */ /* 0x000fce0000000004 */
.L_x_13957:
[----:B------:R-:W-:Y:S05]  /*a320*/  BSYNC.RECONVERGENT B1 ;  /* 0x0000000000017941 */ /* 0x000fea0003800200 */
.L_x_13955:
        /* <DEDUP_REMOVED lines=9> */
.L_x_13959:
[----:B------:R-:W-:Y:S01]  /*a3c0*/  IMAD.MOV.U32 R26, RZ, RZ, R18 ;  /* 0x000000ffff1a7224 */ /* 0x000fe200078e0012 */
[----:B------:R-:W-:Y:S01]  /*a3d0*/  PRMT R23, R23, 0x7610, R7 ;  /* 0x0000761017177816 */ /* 0x000fe20000000007 */
[----:B------:R-:W-:Y:S01]  /*a3e0*/  IMAD.MOV.U32 R18, RZ, RZ, R17 ;  /* 0x000000ffff127224 */ /* 0x000fe200078e0011 */
[----:B------:R-:W-:-:S07]  /*a3f0*/  PRMT R7, R7, 0x7610, R4 ;  /* 0x0000761007077816 */ /* 0x000fce0000000004 */
.L_x_13960:
[----:B------:R-:W-:Y:S05]  /*a400*/  BSYNC.RECONVERGENT B1 ;  /* 0x0000000000017941 */ /* 0x000fea0003800200 */
.L_x_13958:
        /* <DEDUP_REMOVED lines=9> */
.L_x_13962:
[----:B------:R-:W-:Y:S01]  /*a4a0*/  IMAD.MOV.U32 R13, RZ, RZ, R26 ;  /* 0x000000ffff0d7224 */ /* 0x000fe200078e001a */
[----:B------:R-:W-:Y:S01]  /*a4b0*/  PRMT R4, R4, 0x7610, R23 ;  /* 0x0000761004047816 */ /* 0x000fe20000000017 */
[----:B------:R-:W-:Y:S01]  /*a4c0*/  IMAD.MOV.U32 R26, RZ, RZ, R19 ;  /* 0x000000ffff1a7224 */ /* 0x000fe200078e0013 */
[----:B------:R-:W-:-:S07]  /*a4d0*/  PRMT R23, R23, 0x7610, R6 ;  /* 0x0000761017177816 */ /* 0x000fce0000000006 */
.L_x_13963:
[----:B------:R-:W-:Y:S05]  /*a4e0*/  BSYNC.RECONVERGENT B1 ;  /* 0x0000000000017941 */ /* 0x000fea0003800200 */
.L_x_13961:
        /* <DEDUP_REMOVED lines=9> */
.L_x_13965:
[----:B------:R-:W-:Y:S01]  /*a580*/  IMAD.MOV.U32 R17, RZ, RZ, R13 ;  /* 0x000000ffff117224 */ /* 0x000fe200078e000d */
[----:B------:R-:W-:Y:S01]  /*a590*/  PRMT R6, R6, 0x7610, R4 ;  /* 0x0000761006067816 */ /* 0x000fe20000000004 */
[----:B------:R-:W-:Y:S01]  /*a5a0*/  IMAD.MOV.U32 R13, RZ, RZ, R20 ;  /* 0x000000ffff0d7224 */ /* 0x000fe200078e0014 */
[----:B------:R-:W-:-:S07]  /*a5b0*/  PRMT R4, R4, 0x5410, R2 ;  /* 0x0000541004047816 */ /* 0x000fce0000000002 */
.L_x_13966:
[----:B------:R-:W-:Y:S05]  /*a5c0*/  BSYNC.RECONVERGENT B1 ;  /* 0x0000000000017941 */ /* 0x000fea0003800200 */
.L_x_13964:
        /* <DEDUP_REMOVED lines=9> */
.L_x_13968:
[C---:B------:R-:W-:Y:S01]  /*a660*/  PRMT R2, R6.reuse, 0x7632, R2 ;  /* 0x0000763206027816 */ /* 0x040fe20000000002 */
[----:B------:R-:W-:Y:S02]  /*a670*/  IMAD.MOV.U32 R19, RZ, RZ, R17 ;  /* 0x000000ffff137224 */ /* 0x000fe400078e0011 */
[----:B------:R-:W-:Y:S01]  /*a680*/  IMAD.MOV.U32 R17, RZ, RZ, R22 ;  /* 0x000000ffff117224 */ /* 0x000fe200078e0016 */
[----:B------:R-:W-:-:S07]  /*a690*/  PRMT R6, R6, 0x7610, R2 ;  /* 0x0000761006067816 */ /* 0x000fce0000000002 */
.L_x_13969:
[----:B------:R-:W-:Y:S05]  /*a6a0*/  BSYNC.RECONVERGENT B1 ;  /* 0x0000000000017941 */ /* 0x000fea0003800200 */
.L_x_13967:
        /* <DEDUP_REMOVED lines=16> */
.L_x_13971:
[----:B------:R-:W-:Y:S01]  /*a7b0*/  IMAD.MOV.U32 R14, RZ, RZ, R3 ;  /* 0x000000ffff0e7224 */ /* 0x000fe200078e0003 */
[----:B------:R-:W-:Y:S01]  /*a7c0*/  PRMT R2, R2, 0x7610, R30 ;  /* 0x0000761002027816 */ /* 0x000fe2000000001e */
[----:B------:R-:W-:Y:S01]  /*a7d0*/  IMAD.MOV.U32 R3, RZ, RZ, R16 ;  /* 0x000000ffff037224 */ /* 0x000fe200078e0010 */
[----:B------:R-:W-:-:S07]  /*a7e0*/  PRMT R30, R30, 0x7610, R5 ;  /* 0x000076101e1e7816 */ /* 0x000fce0000000005 */
.L_x_13972:
[----:B------:R-:W-:Y:S05]  /*a7f0*/  BSYNC.RECONVERGENT B1 ;  /* 0x0000000000017941 */ /* 0x000fea0003800200 */
.L_x_13970:
        /* <DEDUP_REMOVED lines=9> */
.L_x_13974:
[----:B------:R-:W-:Y:S01]  /*a890*/  IMAD.MOV.U32 R5, RZ, RZ, R14 ;  /* 0x000000ffff057224 */ /* 0x000fe200078e000e */
[C---:B------:R-:W-:Y:S01]  /*a8a0*/  PRMT R6, R2.reuse, 0x7632, R6 ;  /* 0x0000763202067816 */ /* 0x040fe20000000006 */
[----:B------:R-:W-:Y:S01]  /*a8b0*/  IMAD.MOV.U32 R14, RZ, RZ, R15 ;  /* 0x000000ffff0e7224 */ /* 0x000fe200078e000f */
[----:B------:R-:W-:-:S07]  /*a8c0*/  PRMT R2, R2, 0x5410, R4 ;  /* 0x0000541002027816 */ /* 0x000fce0000000004 */
.L_x_13975:
[----:B------:R-:W-:Y:S05]  /*a8d0*/  BSYNC.RECONVERGENT B1 ;  /* 0x0000000000017941 */ /* 0x000fea0003800200 */
.L_x_13973:
        /* <DEDUP_REMOVED lines=9> */
.L_x_13977:
[----:B------:R-:W-:Y:S01]  /*a970*/  IMAD.MOV.U32 R11, RZ, RZ, R5 ;  /* 0x000000ffff0b7224 */ /* 0x000fe200078e0005 */
[----:B------:R-:W-:Y:S01]  /*a980*/  PRMT R4, R6, 0x7610, R4 ;  /* 0x0000761006047816 */ /* 0x000fe20000000004 */
[----:B------:R-:W-:Y:S01]  /*a990*/  IMAD.MOV.U32 R5, RZ, RZ, R18 ;  /* 0x000000ffff057224 */ /* 0x000fe200078e0012 */
[----:B------:R-:W-:-:S07]  /*a9a0*/  PRMT R6, R7, 0x7632, R6 ;  /* 0x0000763207067816 */ /* 0x000fce0000000006 */
.L_x_13978:
[----:B------:R-:W-:Y:S05]  /*a9b0*/  BSYNC.RECONVERGENT B1 ;  /* 0x0000000000017941 */ /* 0x000fea0003800200 */
.L_x_13976:
        /* <DEDUP_REMOVED lines=9> */
.L_x_13980:
[----:B------:R-:W-:Y:S01]  /*aa50*/  IMAD.MOV.U32 R18, RZ, RZ, R11 ;  /* 0x000000ffff127224 */ /* 0x000fe200078e000b */
[----:B------:R-:W-:Y:S01]  /*aa60*/  PRMT R15, R15, 0x5410, R4 ;  /* 0x000054100f0f7816 */ /* 0x000fe20000000004 */
[----:B------:R-:W-:Y:S01]  /*aa70*/  IMAD.MOV.U32 R11, RZ, RZ, R26 ;  /* 0x000000ffff0b7224 */ /* 0x000fe200078e001a */
[----:B------:R-:W-:-:S07]  /*aa80*/  PRMT R4, R23, 0x7632, R4 ;  /* 0x0000763217047816 */ /* 0x000fce0000000004 */
.L_x_13981:
[----:B------:R-:W-:Y:S05]  /*aa90*/  BSYNC.RECONVERGENT B1 ;  /* 0x0000000000017941 */ /* 0x000fea0003800200 */
.L_x_13979:
        /* <DEDUP_REMOVED lines=9> */
.L_x_13983:
[----:B------:R-:W-:Y:S01]  /*ab30*/  IMAD.MOV.U32 R16, RZ, RZ, R18 ;  /* 0x000000ffff107224 */ /* 0x000fe200078e0012 */
[----:B------:R-:W-:Y:S01]  /*ab40*/  PRMT R7, R7, 0x7610, R15 ;  /* 0x0000761007077816 */ /* 0x000fe2000000000f */
[----:B------:R-:W-:Y:S01]  /*ab50*/  IMAD.MOV.U32 R18, RZ, RZ, R13 ;  /* 0x000000ffff127224 */ /* 0x000fe200078e000d */
[----:B------:R-:W-:-:S07]  /*ab60*/  PRMT R15, R15, 0x7610, R4 ;  /* 0x000076100f0f7816 */ /* 0x000fce0000000004 */
.L_x_13984:
[----:B------:R-:W-:Y:S05]  /*ab70*/  BSYNC.RECONVERGENT B1 ;  /* 0x0000000000017941 */ /* 0x000fea0003800200 */
.L_x_13982:
        /* <DEDUP_REMOVED lines=9> */
.L_x_13986:
[----:B------:R-:W-:Y:S01]  /*ac10*/  IMAD.MOV.U32 R20, RZ, RZ, R16 ;  /* 0x000000ffff147224 */ /* 0x000fe200078e0010 */
[----:B------:R-:W-:Y:S01]  /*ac20*/  PRMT R23, R23, 0x7610, R7 ;  /* 0x0000761017177816 */ /* 0x000fe20000000007 */
[----:B------:R-:W-:Y:S01]  /*ac30*/  IMAD.MOV.U32 R16, RZ, RZ, R17 ;  /* 0x000000ffff107224 */ /* 0x000fe200078e0011 */
[----:B------:R-:W-:-:S07]  /*ac40*/  PRMT R7, R7, 0x7610, R6 ;  /* 0x0000761007077816 */ /* 0x000fce0000000006 */
.L_x_13987:
[----:B------:R-:W-:Y:S05]  /*ac50*/  BSYNC.RECONVERGENT B1 ;  /* 0x0000000000017941 */ /* 0x000fea0003800200 */
.L_x_13985:
        /* <DEDUP_REMOVED lines=9> */
.L_x_13989:
[----:B------:R-:W-:Y:S01]  /*acf0*/  IMAD.MOV.U32 R13, RZ, RZ, R20 ;  /* 0x000000ffff0d7224 */ /* 0x000fe200078e0014 */
[----:B------:R-:W-:Y:S01]  /*ad00*/  PRMT R4, R4, 0x7610, R23 ;  /* 0x0000761004047816 */ /* 0x000fe20000000017 */
[----:B------:R-:W-:Y:S01]  /*ad10*/  IMAD.MOV.U32 R20, RZ, RZ, R19 ;  /* 0x000000ffff147224 */ /* 0x000fe200078e0013 */
[----:B------:R-:W-:-:S07]  /*ad20*/  PRMT R23, R23, 0x5410, R2 ;  /* 0x0000541017177816 */ /* 0x000fce0000000002 */
.L_x_13990:
[----:B------:R-:W-:Y:S05]  /*ad30*/  BSYNC.RECONVERGENT B1 ;  /* 0x0000000000017941 */ /* 0x000fea0003800200 */
.L_x_13988:
        /* <DEDUP_REMOVED lines=16> */
.L_x_13992:
[----:B------:R-:W-:Y:S01]  /*ae40*/  IMAD.MOV.U32 R22, RZ, RZ, R3 ;  /* 0x000000ffff167224 */ /* 0x000fe200078e0003 */
[----:B------:R-:W-:Y:S01]  /*ae50*/  PRMT R19, R19, 0x7610, R30 ;  /* 0x0000761013137816 */ /* 0x000fe2000000001e */
[----:B------:R-:W-:Y:S01]  /*ae60*/  IMAD.MOV.U32 R3, RZ, RZ, R14 ;  /* 0x000000ffff037224 */ /* 0x000fe200078e000e */
[----:B------:R-:W-:-:S07]  /*ae70*/  PRMT R30, R30, 0x7610, R2 ;  /* 0x000076101e1e7816 */ /* 0x000fce0000000002 */
.L_x_13993:
[----:B------:R-:W-:Y:S05]  /*ae80*/  BSYNC.RECONVERGENT B1 ;  /* 0x0000000000017941 */ /* 0x000fea0003800200 */
.L_x_13991:
        /* <DEDUP_REMOVED lines=9> */
.L_x_13995:
[----:B------:R-:W-:Y:S01]  /*af20*/  IMAD.MOV.U32 R12, RZ, RZ, R22 ;  /* 0x000000ffff0c7224 */ /* 0x000fe200078e0016 */
[----:B------:R-:W-:Y:S01]  /*af30*/  PRMT R14, R14, 0x7610, R19 ;  /* 0x000076100e0e7816 */ /* 0x000fe20000000013 */
[----:B------:R-:W-:Y:S01]  /*af40*/  IMAD.MOV.U32 R22, RZ, RZ, R5 ;  /* 0x000000ffff167224 */ /* 0x000fe200078e0005 */
[----:B------:R-:W-:-:S07]  /*af50*/  PRMT R19, R19, 0x5410, R6 ;  /* 0x0000541013137816 */ /* 0x000fce0000000006 */
.L_x_13996:
[----:B------:R-:W-:Y:S05]  /*af60*/  BSYNC.RECONVERGENT B1 ;  /* 0x0000000000017941 */ /* 0x000fea0003800200 */
.L_x_13994:
        /* <DEDUP_REMOVED lines=9> */
.L_x_13998:
[----:B------:R-:W-:Y:S01]  /*b000*/  IMAD.MOV.U32 R6, RZ, RZ, R12 ;  /* 0x000000ffff067224 */ /* 0x000fe200078e000c */
[C---:B------:R-:W-:Y:S01]  /*b010*/  PRMT R7, R14.reuse, 0x7632, R7 ;  /* 0x000076320e077816 */ /* 0x040fe20000000007 */
[----:B------:R-:W-:Y:S01]  /*b020*/  IMAD.MOV.U32 R12, RZ, RZ, R11 ;  /* 0x000000ffff0c7224 */ /* 0x000fe200078e000b */
[----:B------:R-:W-:-:S07]  /*b030*/  PRMT R14, R14, 0x5410, R4 ;  /* 0x000054100e0e7816 */ /* 0x000fce0000000004 */
.L_x_13999:
[----:B------:R-:W-:Y:S05]  /*b040*/  BSYNC.RECONVERGENT B1 ;  /* 0x0000000000017941 */ /* 0x000fea0003800200 */
.L_x_13997:
        /* <DEDUP_REMOVED lines=9> */
.L_x_14001:
[----:B------:R-:W-:Y:S01]  /*b0e0*/  PRMT R15, R7, 0x7610, R15 ;  /* 0x00007610070f7816 */ /* 0x000fe2000000000f */
[----:B------:R-:W-:Y:S02]  /*b0f0*/  IMAD.MOV.U32 R17, RZ, RZ, R6 ;  /* 0x000000ffff117224 */ /* 0x000fe400078e0006 */
[----:B------:R-:W-:Y:S01]  /*b100*/  IMAD.MOV.U32 R6, RZ, RZ, R18 ;  /* 0x000000ffff067224 */ /* 0x000fe200078e0012 */
[----:B------:R-:W-:-:S07]  /*b110*/  PRMT R7, R15, 0x7632, R7 ;  /* 0x000076320f077816 */ /* 0x000fce0000000007 */
.L_x_14002:
[----:B------:R-:W-:Y:S05]  /*b120*/  BSYNC.RECONVERGENT B1 ;  /* 0x0000000000017941 */ /* 0x000fea0003800200 */
.L_x_14000:
        /* <DEDUP_REMOVED lines=9> */
.L_x_14004:
[----:B------:R-:W-:Y:S01]  /*b1c0*/  IMAD.MOV.U32 R11, RZ, RZ, R17 ;  /* 0x000000ffff0b7224 */ /* 0x000fe200078e0011 */
[----:B------:R-:W-:Y:S01]  /*b1d0*/  PRMT R14, R15, 0x7610, R14 ;  /* 0x000076100f0e7816 */ /* 0x000fe2000000000e */
[----:B------:R-:W-:Y:S01]  /*b1e0*/  IMAD.MOV.U32 R17, RZ, RZ, R16 ;  /* 0x000000ffff117224 */ /* 0x000fe200078e0010 */
[----:B------:R-:W-:-:S07]  /*b1f0*/  PRMT R15, R7, 0x7632, R15 ;  /* 0x00007632070f7816 */ /* 0x000fce000000000f */
.L_x_14005:
[----:B------:R-:W-:Y:S05]  /*b200*/  BSYNC.RECONVERGENT B1 ;  /* 0x0000000000017941 */ /* 0x000fea0003800200 */
.L_x_14003:
        /* <DEDUP_REMOVED lines=9> */
.L_x_14007:
[----:B------:R-:W-:Y:S01]  /*b2a0*/  IMAD.MOV.U32 R16, RZ, RZ, R11 ;  /* 0x000000ffff107224 */ /* 0x000fe200078e000b */
[----:B------:R-:W-:Y:S01]  /*b2b0*/  PRMT R15, R15, 0x5410, R14 ;  /* 0x000054100f0f7816 */ /* 0x000fe2000000000e */
[----:B------:R-:W-:Y:S01]  /*b2c0*/  IMAD.MOV.U32 R11, RZ, RZ, R20 ;  /* 0x000000ffff0b7224 */ /* 0x000fe200078e0014 */
[----:B------:R-:W-:-:S07]  /*b2d0*/  PRMT R14, R23, 0x7632, R14 ;  /* 0x00007632170e7816 */ /* 0x000fce000000000e */
.L_x_14008:
[----:B------:R-:W-:Y:S05]  /*b2e0*/  BSYNC.RECONVERGENT B1 ;  /* 0x0000000000017941 */ /* 0x000fea0003800200 */
.L_x_14006:
        /* <DEDUP_REMOVED lines=9> */
.L_x_14010:
[C---:B------:R-:W-:Y:S01]  /*b380*/  PRMT R30, R15.reuse, 0x7632, R30 ;  /* 0x000076320f1e7816 */ /* 0x040fe2000000001e */
[----:B------:R-:W-:Y:S01]  /*b390*/  IMAD.MOV.U32 R26, RZ, RZ, R16 ;  /* 0x000000ffff1a7224 */ /* 0x000fe200078e0010 */
[----:B------:R-:W-:Y:S01]  /*b3a0*/  PRMT R15, R15, 0x7610, R4 ;  /* 0x000076100f0f7816 */ /* 0x000fe20000000004 */
[----:B------:R-:W-:-:S07]  /*b3b0*/  IMAD.MOV.U32 R16, RZ, RZ, R13 ;  /* 0x000000ffff107224 */ /* 0x000fce00078e000d */
.L_x_14011:
[----:B------:R-:W-:Y:S05]  /*b3c0*/  BSYNC.RECONVERGENT B1 ;  /* 0x0000000000017941 */ /* 0x000fea0003800200 */
.L_x_14009:
        /* <DEDUP_REMOVED lines=16> */
.L_x_14013:
[----:B------:R-:W-:Y:S01]  /*b4d0*/  PRMT R32, R32, 0x7610, R30 ;  /* 0x0000761020207816 */ /* 0x000fe2000000001e */
[----:B------:R-:W-:Y:S01]  /*b4e0*/  IMAD.MOV.U32 R2, RZ, RZ, R3 ;  /* 0x000000ffff027224 */ /* 0x000fe200078e0003 */
[----:B------:R-:W-:Y:S01]  /*b4f0*/  PRMT R30, R30, 0x7610, R19 ;  /* 0x000076101e1e7816 */ /* 0x000fe20000000013 */
[----:B------:R-:W-:-:S07]  /*b500*/  IMAD.MOV.U32 R3, RZ, RZ, R22 ;  /* 0x000000ffff037224 */ /* 0x000fce00078e0016 */
.L_x_14014:
[----:B------:R-:W-:Y:S05]  /*b510*/  BSYNC.RECONVERGENT B1 ;  /* 0x0000000000017941 */ /* 0x000fea0003800200 */
.L_x_14012:
        /* <DEDUP_REMOVED lines=9> */
.L_x_14016:
[----:B------:R-:W-:Y:S01]  /*b5b0*/  PRMT R33, R33, 0x7610, R32 ;  /* 0x0000761021217816 */ /* 0x000fe20000000020 */
[----:B------:R-:W-:Y:S01]  /*b5c0*/  IMAD.MOV.U32 R5, RZ, RZ, R2 ;  /* 0x000000ffff057224 */ /* 0x000fe200078e0002 */
[----:B------:R-:W-:Y:S01]  /*b5d0*/  PRMT R32, R32, 0x7610, R14 ;  /* 0x0000761020207816 */ /* 0x000fe2000000000e */
[----:B------:R-:W-:-:S07]  /*b5e0*/  IMAD.MOV.U32 R2, RZ, RZ, R12 ;  /* 0x000000ffff027224 */ /* 0x000fce00078e000c */
.L_x_14017:
[----:B------:R-:W-:Y:S05]  /*b5f0*/  BSYNC.RECONVERGENT B1 ;  /* 0x0000000000017941 */ /* 0x000fea0003800200 */
.L_x_14015:
        /* <DEDUP_REMOVED lines=9> */
.L_x_14019:
[----:B------:R-:W-:Y:S01]  /*b690*/  IMAD.MOV.U32 R4, RZ, RZ, R5 ;  /* 0x000000ffff047224 */ /* 0x000fe200078e0005 */
[----:B------:R-:W-:Y:S01]  /*b6a0*/  PRMT R33, R33, 0x5432, R7 ;  /* 0x0000543221217816 */ /* 0x000fe20000000007 */
[----:B------:R-:W-:-:S07]  /*b6b0*/  IMAD.MOV.U32 R5, RZ, RZ, R6 ;  /* 0x000000ffff057224 */ /* 0x000fce00078e0006 */
.L_x_14020:
[----:B------:R-:W-:Y:S05]  /*b6c0*/  BSYNC.RECONVERGENT B1 ;  /* 0x0000000000017941 */ /* 0x000fea0003800200 */
.L_x_14018:
        /* <DEDUP_REMOVED lines=9> */
.L_x_14022:
[----:B------:R-:W-:Y:S01]  /*b760*/  PRMT R32, R33, 0x7610, R32 ;  /* 0x0000761021207816 */ /* 0x000fe20000000020 */
[----:B------:R-:W-:Y:S01]  /*b770*/  IMAD.MOV.U32 R7, RZ, RZ, R4 ;  /* 0x000000ffff077224 */ /* 0x000fe200078e0004 */
[----:B------:R-:W-:Y:S01]  /*b780*/  PRMT R33, R15, 0x7610, R33 ;  /* 0x000076100f217816 */ /* 0x000fe20000000021 */
[----:B------:R-:W-:-:S07]  /*b790*/  IMAD.MOV.U32 R4, RZ, RZ, R17 ;  /* 0x000000ffff047224 */ /* 0x000fce00078e0011 */
.L_x_14023:
[----:B------:R-:W-:Y:S05]  /*b7a0*/  BSYNC.RECONVERGENT B1 ;  /* 0x0000000000017941 */ /* 0x000fea0003800200 */
.L_x_14021:
        /* <DEDUP_REMOVED lines=9> */
.L_x_14025:
[----:B------:R-:W-:Y:S01]  /*b840*/  PRMT R31, R32, 0x7610, R31 ;  /* 0x00007610201f7816 */ /* 0x000fe2000000001f */
[----:B------:R-:W-:Y:S01]  /*b850*/  IMAD.MOV.U32 R6, RZ, RZ, R7 ;  /* 0x000000ffff067224 */ /* 0x000fe200078e0007 */
[----:B------:R-:W-:Y:S01]  /*b860*/  PRMT R32, R14, 0x7610, R32 ;  /* 0x000076100e207816 */ /* 0x000fe20000000020 */
[----:B------:R-:W-:-:S07]  /*b870*/  IMAD.MOV.U32 R7, RZ, RZ, R11 ;  /* 0x000000ffff077224 */ /* 0x000fce00078e000b */
.L_x_14026:
[----:B------:R-:W-:Y:S05]  /*b880*/  BSYNC.RECONVERGENT B1 ;  /* 0x0000000000017941 */ /* 0x000fea0003800200 */
.L_x_14024:
        /* <DEDUP_REMOVED lines=9> */
.L_x_14028:
[----:B------:R-:W-:Y:S01]  /*b920*/  IMAD.MOV.U32 R9, RZ, RZ, R6 ;  /* 0x000000ffff097224 */ /* 0x000fe200078e0006 */
[--C-:B------:R-:W-:Y:S01]  /*b930*/  PRMT R8, R8, 0x5410, R31.reuse ;  /* 0x0000541008087816 */ /* 0x100fe2000000001f */
[----:B------:R-:W-:Y:S01]  /*b940*/  IMAD.MOV.U32 R6, RZ, RZ, R16 ;  /* 0x000000ffff067224 */ /* 0x000fe200078e0010 */
[----:B------:R-:W-:-:S07]  /*b950*/  PRMT R31, R15, 0x7632, R31 ;  /* 0x000076320f1f7816 */ /* 0x000fce000000001f */
.L_x_14029:
[----:B------:R-:W-:Y:S05]  /*b960*/  BSYNC.RECONVERGENT B1 ;  /* 0x0000000000017941 */ /* 0x000fea0003800200 */
.L_x_14027:
        /* <DEDUP_REMOVED lines=9> */
.L_x_14030:
[----:B------:R-:W-:Y:S01]  /*ba00*/  PRMT R31, R31, 0x5410, R30 ;  /* 0x000054101f1f7816 */ /* 0x000fe2000000001e */
[----:B------:R-:W-:Y:S01]  /*ba10*/  IMAD.MOV.U32 R27, RZ, RZ, R26 ;  /* 0x000000ffff1b7224 */ /* 0x000fe200078e001a */
[----:B------:R-:W-:Y:S01]  /*ba20*/  PRMT R30, R8, 0x7632, R30 ;  /* 0x00007632081e7816 */ /* 0x000fe2000000001e */
[----:B------:R-:W-:Y:S02]  /*ba30*/  IMAD.MOV.U32 R29, RZ, RZ, R0 ;  /* 0x000000ffff1d7224 */ /* 0x000fe400078e0000 */
[----:B------:R-:W-:-:S07]  /*ba40*/  IMAD.MOV.U32 R26, RZ, RZ, R9 ;  /* 0x000000ffff1a7224 */ /* 0x000fce00078e0009 */
.L_x_13864:
[----:B------:R-:W-:Y:S05]  /*ba50*/  BSYNC.RECONVERGENT B0 ;  /* 0x0000000000007941 */ /* 0x000fea0003800200 */
.L_x_13863:
[----:B------:R-:W-:Y:S01]  /*ba60*/  ISETP.GT.AND P0, PT, R21, 0x17, PT ;  /* 0x000000171500780c */ /* 0x000fe20003f04270 */
[----:B------:R1:W3:Y:S01]  /*ba70*/  SHFL.DOWN PT, R36, R29, 0x8, 0x1f ;  /* 0x09001f001d247f89 */ /* 0x0002e200000e0000 */
[----:B0-----:R-:W-:Y:S01]  /*ba80*/  PRMT R15, R30, 0x7610, R31 ;  /* 0x000076101e0f7816 */ /* 0x001fe2000000001f */
[----:B------:R-:W-:Y:S01]  /*ba90*/  BSSY.RECONVERGENT B0, `(.L_x_14031) ;  /* 0x000035c000007945 */ /* 0x000fe20003800200 */
[----:B------:R-:W-:Y:S01]  /*baa0*/  PRMT R13, R31, 0x5410, R32 ;  /* 0x000054101f0d7816 */ /* 0x000fe20000000020 */
[----:B------:R1:W0:Y:S01]  /*bab0*/  SHFL.DOWN PT, R17, R28, 0x8, 0x1f ;  /* 0x09001f001c117f89 */ /* 0x00022200000e0000 */
[----:B--2---:R-:W-:-:S03]  /*bac0*/  PRMT R0, R32, 0x7632, R30 ;  /* 0x0000763220007816 */ /* 0x004fc6000000001e */
[----:B------:R1:W2:Y:S04]  /*bad0*/  SHFL.DOWN PT, R34, R26, 0x8, 0x1f ;  /* 0x09001f001a227f89 */ /* 0x0002a800000e0000 */
        /* <DEDUP_REMOVED lines=37> */
.L_x_14034:
[----:B------:R-:W-:Y:S01]  /*bd30*/  IMAD.MOV.U32 R34, RZ, RZ, R3 ;  /* 0x000000ffff227224 */ /* 0x000fe200078e0003 */
[C---:B------:R-:W-:Y:S01]  /*bd40*/  PRMT R17, R30.reuse, 0x7632, R17 ;  /* 0x000076321e117816 */ /* 0x040fe20000000011 */
[----:B------:R-:W-:Y:S01]  /*bd50*/  IMAD.MOV.U32 R3, RZ, RZ, R2 ;  /* 0x000000ffff037224 */ /* 0x000fe200078e0002 */
[----:B------:R-:W-:-:S07]  /*bd60*/  PRMT R30, R30, 0x7610, R32 ;  /* 0x000076101e1e7816 */ /* 0x000fce0000000020 */
.L_x_14035:
[----:B------:R-:W-:Y:S05]  /*bd70*/  BSYNC.RECONVERGENT B1 ;  /* 0x0000000000017941 */ /* 0x000fea0003800200 */
.L_x_14033:
        /* <DEDUP_REMOVED lines=9> */
.L_x_14037:
[----:B------:R-:W-:Y:S01]  /*be10*/  IMAD.MOV.U32 R19, RZ, RZ, R34 ;  /* 0x000000ffff137224 */ /* 0x000fe200078e0022 */
[----:B------:R-:W-:Y:S01]  /*be20*/  PRMT R2, R17, 0x7610, R2 ;  /* 0x0000761011027816 */ /* 0x000fe20000000002 */
[----:B------:R-:W-:Y:S01]  /*be30*/  IMAD.MOV.U32 R34, RZ, RZ, R5 ;  /* 0x000000ffff227224 */ /* 0x000fe200078e0005 */
[----:B------:R-:W-:-:S07]  /*be40*/  PRMT R17, R33, 0x7632, R17 ;  /* 0x0000763221117816 */ /* 0x000fce0000000011 */
.L_x_14038:
[----:B------:R-:W-:Y:S05]  /*be50*/  BSYNC.RECONVERGENT B1 ;  /* 0x0000000000017941 */ /* 0x000fea0003800200 */
.L_x_14036:
        /* <DEDUP_REMOVED lines=9> */
.L_x_14040:
[----:B------:R-:W-:Y:S01]  /*bef0*/  IMAD.MOV.U32 R36, RZ, RZ, R19 ;  /* 0x000000ffff247224 */ /* 0x000fe200078e0013 */
[----:B------:R-:W-:Y:S01]  /*bf00*/  PRMT R2, R33, 0x5410, R2 ;  /* 0x0000541021027816 */ /* 0x000fe20000000002 */
[----:B------:R-:W-:-:S07]  /*bf10*/  IMAD.MOV.U32 R19, RZ, RZ, R4 ;  /* 0x000000ffff137224 */ /* 0x000fce00078e0004 */
.L_x_14041:
[----:B------:R-:W-:Y:S05]  /*bf20*/  BSYNC.RECONVERGENT B1 ;  /* 0x0000000000017941 */ /* 0x000fea0003800200 */
.L_x_14039:
        /* <DEDUP_REMOVED lines=9> */
.L_x_14043:
[----:B------:R-:W-:Y:S01]  /*bfc0*/  IMAD.MOV.U32 R5, RZ, RZ, R36 ;  /* 0x000000ffff057224 */ /* 0x000fe200078e0024 */
[C---:B------:R-:W-:Y:S01]  /*bfd0*/  PRMT R4, R2.reuse, 0x7632, R4 ;  /* 0x0000763202047816 */ /* 0x040fe20000000004 */
[----:B------:R-:W-:Y:S01]  /*bfe0*/  IMAD.MOV.U32 R36, RZ, RZ, R7 ;  /* 0x000000ffff247224 */ /* 0x000fe200078e0007 */
[----:B------:R-:W-:-:S07]  /*bff0*/  PRMT R2, R2, 0x5410, R32 ;  /* 0x0000541002027816 */ /* 0x000fce0000000020 */
.L_x_14044:
[----:B------:R-:W-:Y:S05]  /*c000*/  BSYNC.RECONVERGENT B1 ;  /* 0x0000000000017941 */ /* 0x000fea0003800200 */
.L_x_14042:
        /* <DEDUP_REMOVED lines=9> */
.L_x_14046:
[----:B------:R-:W-:Y:S01]  /*c0a0*/  IMAD.MOV.U32 R32, RZ, RZ, R5 ;  /* 0x000000ffff207224 */ /* 0x000fe200078e0005 */
[----:B------:R-:W-:Y:S01]  /*c0b0*/  PRMT R7, R4, 0x7610, R7 ;  /* 0x0000761004077816 */ /* 0x000fe20000000007 */
[----:B------:R-:W-:Y:S01]  /*c0c0*/  IMAD.MOV.U32 R5, RZ, RZ, R6 ;  /* 0x000000ffff057224 */ /* 0x000fe200078e0006 */
[----:B------:R-:W-:-:S07]  /*c0d0*/  PRMT R4, R31, 0x7610, R4 ;  /* 0x000076101f047816 */ /* 0x000fce0000000004 */
.L_x_14047:
[----:B------:R-:W-:Y:S05]  /*c0e0*/  BSYNC.RECONVERGENT B1 ;  /* 0x0000000000017941 */ /* 0x000fea0003800200 */
.L_x_14045:
        /* <DEDUP_REMOVED lines=9> */
.L_x_14049:
[----:B------:R-:W-:Y:S01]  /*c180*/  IMAD.MOV.U32 R23, RZ, RZ, R32 ;  /* 0x000000ffff177224 */ /* 0x000fe200078e0020 */
[----:B------:R-:W-:Y:S01]  /*c190*/  PRMT R4, R4, 0x5410, R7 ;  /* 0x0000541004047816 */ /* 0x000fe20000000007 */
[----:B------:R-:W-:Y:S01]  /*c1a0*/  IMAD.MOV.U32 R32, RZ, RZ, R27 ;  /* 0x000000ffff207224 */ /* 0x000fe200078e001b */
[----:B------:R-:W-:-:S07]  /*c1b0*/  PRMT R7, R31, 0x7632, R7 ;  /* 0x000076321f077816 */ /* 0x000fce0000000007 */
.L_x_14050:
[----:B------:R-:W-:Y:S05]  /*c1c0*/  BSYNC.RECONVERGENT B1 ;  /* 0x0000000000017941 */ /* 0x000fea0003800200 */
.L_x_14048:
        /* <DEDUP_REMOVED lines=9> */
.L_x_14052:
[----:B------:R-:W-:Y:S01]  /*c260*/  IMAD.MOV.U32 R6, RZ, RZ, R23 ;  /* 0x000000ffff067224 */ /* 0x000fe200078e0017 */
[----:B------:R-:W-:Y:S01]  /*c270*/  PRMT R7, R7, 0x7610, R4 ;  /* 0x0000761007077816 */ /* 0x000fe20000000004 */
[----:B------:R-:W-:Y:S01]  /*c280*/  IMAD.MOV.U32 R23, RZ, RZ, R26 ;  /* 0x000000ffff177224 */ /* 0x000fe200078e001a */
[----:B------:R-:W-:-:S07]  /*c290*/  PRMT R4, R4, 0x5410, R30 ;  /* 0x0000541004047816 */ /* 0x000fce000000001e */
.L_x_14053:
[----:B------:R-:W-:Y:S05]  /*c2a0*/  BSYNC.RECONVERGENT B1 ;  /* 0x0000000000017941 */ /* 0x000fea0003800200 */
.L_x_14051:
        /* <DEDUP_REMOVED lines=16> */
.L_x_14055:
[----:B------:R-:W-:Y:S01]  /*c3b0*/  IMAD.MOV.U32 R22, RZ, RZ, R3 ;  /* 0x000000ffff167224 */ /* 0x000fe200078e0003 */
[----:B------:R-:W-:Y:S01]  /*c3c0*/  PRMT R15, R15, 0x7610, R30 ;  /* 0x000076100f0f7816 */ /* 0x000fe2000000001e */
[----:B------:R-:W-:Y:S01]  /*c3d0*/  IMAD.MOV.U32 R3, RZ, RZ, R34 ;  /* 0x000000ffff037224 */ /* 0x000fe200078e0022 */
[----:B------:R-:W-:-:S07]  /*c3e0*/  PRMT R30, R30, 0x5410, R17 ;  /* 0x000054101e1e7816 */ /* 0x000fce0000000011 */
.L_x_14056:
[----:B------:R-:W-:Y:S05]  /*c3f0*/  BSYNC.RECONVERGENT B1 ;  /* 0x0000000000017941 */ /* 0x000fea0003800200 */
.L_x_14054:
        /* <DEDUP_REMOVED lines=9> */
.L_x_14058:
[----:B------:R-:W-:Y:S01]  /*c490*/  IMAD.MOV.U32 R17, RZ, RZ, R22 ;  /* 0x000000ffff117224 */ /* 0x000fe200078e0016 */
[----:B------:R-:W-:Y:S01]  /*c4a0*/  PRMT R25, R25, 0x7610, R15 ;  /* 0x0000761019197816 */ /* 0x000fe2000000000f */
[----:B------:R-:W-:Y:S01]  /*c4b0*/  IMAD.MOV.U32 R22, RZ, RZ, R19 ;  /* 0x000000ffff167224 */ /* 0x000fe200078e0013 */
[----:B------:R-:W-:-:S07]  /*c4c0*/  PRMT R15, R15, 0x5410, R2 ;  /* 0x000054100f0f7816 */ /* 0x000fce0000000002 */
.L_x_14059:
[----:B------:R-:W-:Y:S05]  /*c4d0*/  BSYNC.RECONVERGENT B1 ;  /* 0x0000000000017941 */ /* 0x000fea0003800200 */
.L_x_14057:
        /* <DEDUP_REMOVED lines=9> */
.L_x_14061:
[C---:B------:R-:W-:Y:S01]  /*c570*/  PRMT R2, R25.reuse, 0x7632, R2 ;  /* 0x0000763219027816 */ /* 0x040fe20000000002 */
[----:B------:R-:W-:Y:S02]  /*c580*/  IMAD.MOV.U32 R26, RZ, RZ, R17 ;  /* 0x000000ffff1a7224 */ /* 0x000fe400078e0011 */
[----:B------:R-:W-:Y:S01]  /*c590*/  IMAD.MOV.U32 R17, RZ, RZ, R36 ;  /* 0x000000ffff117224 */ /* 0x000fe200078e0024 */
[----:B------:R-:W-:-:S07]  /*c5a0*/  PRMT R25, R25, 0x7610, R2 ;  /* 0x0000761019197816 */ /* 0x000fce0000000002 */
.L_x_14062:
[----:B------:R-:W-:Y:S05]  /*c5b0*/  BSYNC.RECONVERGENT B1 ;  /* 0x0000000000017941 */ /* 0x000fea0003800200 */
.L_x_14060:
        /* <DEDUP_REMOVED lines=9> */
.L_x_14064:
[----:B------:R-:W-:Y:S01]  /*c650*/  IMAD.MOV.U32 R19, RZ, RZ, R26 ;  /* 0x000000ffff137224 */ /* 0x000fe200078e001a */
[----:B------:R-:W-:Y:S01]  /*c660*/  PRMT R15, R2, 0x7610, R15 ;  /* 0x00007610020f7816 */ /* 0x000fe2000000000f */
[----:B------:R-:W-:Y:S01]  /*c670*/  IMAD.MOV.U32 R26, RZ, RZ, R5 ;  /* 0x000000ffff1a7224 */ /* 0x000fe200078e0005 */
[----:B------:R-:W-:-:S07]  /*c680*/  PRMT R2, R4, 0x7610, R2 ;  /* 0x0000761004027816 */ /* 0x000fce0000000002 */
.L_x_14065:
[----:B------:R-:W-:Y:S05]  /*c690*/  BSYNC.RECONVERGENT B1 ;  /* 0x0000000000017941 */ /* 0x000fea0003800200 */
.L_x_14063:
        /* <DEDUP_REMOVED lines=9> */
.L_x_14067:
[----:B------:R-:W-:Y:S01]  /*c730*/  IMAD.MOV.U32 R34, RZ, RZ, R19 ;  /* 0x000000ffff227224 */ /* 0x000fe200078e0013 */
[--C-:B------:R-:W-:Y:S01]  /*c740*/  PRMT R2, R2, 0x5410, R15.reuse ;  /* 0x0000541002027816 */ /* 0x100fe2000000000f */
[----:B------:R-:W-:Y:S01]  /*c750*/  IMAD.MOV.U32 R19, RZ, RZ, R32 ;  /* 0x000000ffff137224 */ /* 0x000fe200078e0020 */
[----:B------:R-:W-:-:S07]  /*c760*/  PRMT R15, R7, 0x7610, R15 ;  /* 0x00007610070f7816 */ /* 0x000fce000000000f */
.L_x_14068:
[----:B------:R-:W-:Y:S05]  /*c770*/  BSYNC.RECONVERGENT B1 ;  /* 0x0000000000017941 */ /* 0x000fea0003800200 */
.L_x_14066:
        /* <DEDUP_REMOVED lines=9> */
.L_x_14070:
[C---:B------:R-:W-:Y:S01]  /*c810*/  PRMT R4, R2.reuse, 0x7632, R4 ;  /* 0x0000763202047816 */ /* 0x040fe20000000004 */
[----:B------:R-:W-:Y:S02]  /*c820*/  IMAD.MOV.U32 R5, RZ, RZ, R34 ;  /* 0x000000ffff057224 */ /* 0x000fe400078e0022 */
[----:B------:R-:W-:Y:S01]  /*c830*/  IMAD.MOV.U32 R34, RZ, RZ, R23 ;  /* 0x000000ffff227224 */ /* 0x000fe200078e0017 */
[----:B------:R-:W-:-:S07]  /*c840*/  PRMT R2, R2, 0x7610, R4 ;  /* 0x0000761002027816 */ /* 0x000fce0000000004 */
.L_x_14071:
[----:B------:R-:W-:Y:S05]  /*c850*/  BSYNC.RECONVERGENT B1 ;  /* 0x0000000000017941 */ /* 0x000fea0003800200 */
.L_x_14069:
        /* <DEDUP_REMOVED lines=9> */
.L_x_14073:
[----:B------:R-:W-:Y:S01]  /*c8f0*/  IMAD.MOV.U32 R23, RZ, RZ, R5 ;  /* 0x000000ffff177224 */ /* 0x000fe200078e0005 */
[----:B------:R-:W-:Y:S01]  /*c900*/  PRMT R4, R7, 0x5432, R4 ;  /* 0x0000543207047816 */ /* 0x000fe20000000004 */
[----:B------:R-:W-:-:S07]  /*c910*/  IMAD.MOV.U32 R5, RZ, RZ, R6 ;  /* 0x000000ffff057224 */ /* 0x000fce00078e0006 */
.L_x_14074:
[----:B------:R-:W-:Y:S05]  /*c920*/  BSYNC.RECONVERGENT B1 ;  /* 0x0000000000017941 */ /* 0x000fea0003800200 */
.L_x_14072:
        /* <DEDUP_REMOVED lines=16> */
.L_x_14076:
[----:B------:R-:W-:Y:S01]  /*ca30*/  IMAD.MOV.U32 R6, RZ, RZ, R3 ;  /* 0x000000ffff067224 */ /* 0x000fe200078e0003 */
[C---:B------:R-:W-:Y:S01]  /*ca40*/  PRMT R7, R30.reuse, 0x7632, R7 ;  /* 0x000076321e077816 */ /* 0x040fe20000000007 */
[----:B------:R-:W-:Y:S01]  /*ca50*/  IMAD.MOV.U32 R3, RZ, RZ, R22 ;  /* 0x000000ffff037224 */ /* 0x000fe200078e0016 */
[----:B------:R-:W-:-:S07]  /*ca60*/  PRMT R30, R30, 0x7610, R15 ;  /* 0x000076101e1e7816 */ /* 0x000fce000000000f */
.L_x_14077:
[----:B------:R-:W-:Y:S05]  /*ca70*/  BSYNC.RECONVERGENT B1 ;  /* 0x0000000000017941 */ /* 0x000fea0003800200 */
.L_x_14075:
        /* <DEDUP_REMOVED lines=9> */
.L_x_14079:
[----:B------:R-:W-:Y:S01]  /*cb10*/  IMAD.MOV.U32 R27, RZ, RZ, R6 ;  /* 0x000000ffff1b7224 */ /* 0x000fe200078e0006 */
[----:B------:R-:W-:Y:S01]  /*cb20*/  PRMT R7, R25, 0x5432, R7 ;  /* 0x0000543219077816 */ /* 0x000fe20000000007 */
[----:B------:R-:W-:-:S07]  /*cb30*/  IMAD.MOV.U32 R6, RZ, RZ, R17 ;  /* 0x000000ffff067224 */ /* 0x000fce00078e0011 */
.L_x_14080:
[----:B------:R-:W-:Y:S05]  /*cb40*/  BSYNC.RECONVERGENT B1 ;  /* 0x0000000000017941 */ /* 0x000fea0003800200 */
.L_x_14078:
        /* <DEDUP_REMOVED lines=9> */
.L_x_14082:
[----:B------:R-:W-:Y:S01]  /*cbe0*/  IMAD.MOV.U32 R20, RZ, RZ, R27 ;  /* 0x000000ffff147224 */ /* 0x000fe200078e001b */
[C---:B------:R-:W-:Y:S01]  /*cbf0*/  PRMT R17, R7.reuse, 0x7632, R17 ;  /* 0x0000763207117816 */ /* 0x040fe20000000011 */
[----:B------:R-:W-:Y:S01]  /*cc00*/  IMAD.MOV.U32 R27, RZ, RZ, R26 ;  /* 0x000000ffff1b7224 */ /* 0x000fe200078e001a */
[----:B------:R-:W-:-:S07]  /*cc10*/  PRMT R7, R7, 0x5410, R2 ;  /* 0x0000541007077816 */ /* 0x000fce0000000002 */
.L_x_14083:
[----:B------:R-:W-:Y:S05]  /*cc20*/  BSYNC.RECONVERGENT B1 ;  /* 0x0000000000017941 */ /* 0x000fea0003800200 */
.L_x_14081:
        /* <DEDUP_REMOVED lines=9> */
.L_x_14085:
[----:B------:R-:W-:Y:S01]  /*ccc0*/  PRMT R15, R15, 0x5410, R17 ;  /* 0x000054100f0f7816 */ /* 0x000fe20000000011 */
[----:B------:R-:W-:Y:S02]  /*ccd0*/  IMAD.MOV.U32 R25, RZ, RZ, R20 ;  /* 0x000000ffff197224 */ /* 0x000fe400078e0014 */
[----:B------:R-:W-:Y:S01]  /*cce0*/  IMAD.MOV.U32 R20, RZ, RZ, R19 ;  /* 0x000000ffff147224 */ /* 0x000fe200078e0013 */
[----:B------:R-:W-:-:S07]  /*ccf0*/  PRMT R17, R15, 0x7610, R17 ;  /* 0x000076100f117816 */ /* 0x000fce0000000011 */
.L_x_14086:
[----:B------:R-:W-:Y:S05]  /*cd00*/  BSYNC.RECONVERGENT B1 ;  /* 0x0000000000017941 */ /* 0x000fea0003800200 */
.L_x_14084:
        /* <DEDUP_REMOVED lines=9> */
.L_x_14088:
[C---:B------:R-:W-:Y:S01]  /*cda0*/  PRMT R2, R15.reuse, 0x7632, R2 ;  /* 0x000076320f027816 */ /* 0x040fe20000000002 */
[----:B------:R-:W-:Y:S02]  /*cdb0*/  IMAD.MOV.U32 R22, RZ, RZ, R25 ;  /* 0x000000ffff167224 */ /* 0x000fe400078e0019 */
[----:B------:R-:W-:Y:S01]  /*cdc0*/  IMAD.MOV.U32 R25, RZ, RZ, R34 ;  /* 0x000000ffff197224 */ /* 0x000fe200078e0022 */
[----:B------:R-:W-:-:S07]  /*cdd0*/  PRMT R15, R15, 0x7610, R2 ;  /* 0x000076100f0f7816 */ /* 0x000fce0000000002 */
.L_x_14089:
[----:B------:R-:W-:Y:S05]  /*cde0*/  BSYNC.RECONVERGENT B1 ;  /* 0x0000000000017941 */ /* 0x000fea0003800200 */
.L_x_14087:
        /* <DEDUP_REMOVED lines=9> */
.L_x_14091:
[----:B------:R-:W-:Y:S01]  /*ce80*/  IMAD.MOV.U32 R26, RZ, RZ, R22 ;  /* 0x000000ffff1a7224 */ /* 0x000fe200078e0016 */
[----:B------:R-:W-:Y:S01]  /*ce90*/  PRMT R2, R4, 0x5410, R2 ;  /* 0x0000541004027816 */ /* 0x000fe20000000002 */
[----:B------:R-:W-:-:S07]  /*cea0*/  IMAD.MOV.U32 R22, RZ, RZ, R5 ;  /* 0x000000ffff167224 */ /* 0x000fce00078e0005 */
.L_x_14092:
[----:B------:R-:W-:Y:S05]  /*ceb0*/  BSYNC.RECONVERGENT B1 ;  /* 0x0000000000017941 */ /* 0x000fea0003800200 */
.L_x_14090:
        /* <DEDUP_REMOVED lines=9> */
.L_x_14094:
[C---:B------:R-:W-:Y:S01]  /*cf50*/  PRMT R4, R2.reuse, 0x7632, R4 ;  /* 0x0000763202047816 */ /* 0x040fe20000000004 */
[----:B------:R-:W-:Y:S02]  /*cf60*/  IMAD.MOV.U32 R5, RZ, RZ, R26 ;  /* 0x000000ffff057224 */ /* 0x000fe400078e001a */
[----:B------:R-:W-:Y:S01]  /*cf70*/  IMAD.MOV.U32 R26, RZ, RZ, R23 ;  /* 0x000000ffff1a7224 */ /* 0x000fe200078e0017 */
[----:B------:R-:W-:-:S07]  /*cf80*/  PRMT R2, R2, 0x7610, R4 ;  /* 0x0000761002027816 */ /* 0x000fce0000000004 */
.L_x_14095:
[----:B------:R-:W-:Y:S05]  /*cf90*/  BSYNC.RECONVERGENT B1 ;  /* 0x0000000000017941 */ /* 0x000fea0003800200 */
.L_x_14093:
        /* <DEDUP_REMOVED lines=16> */
.L_x_14097:
[----:B------:R-:W-:Y:S01]  /*d0a0*/  IMAD.MOV.U32 R18, RZ, RZ, R3 ;  /* 0x000000ffff127224 */ /* 0x000fe200078e0003 */
[C---:B------:R-:W-:Y:S01]  /*d0b0*/  PRMT R15, R30.reuse, 0x7632, R15 ;  /* 0x000076321e0f7816 */ /* 0x040fe2000000000f */
[----:B------:R-:W-:Y:S01]  /*d0c0*/  IMAD.MOV.U32 R3, RZ, RZ, R6 ;  /* 0x000000ffff037224 */ /* 0x000fe200078e0006 */
[----:B------:R-:W-:-:S07]  /*d0d0*/  PRMT R30, R30, 0x5410, R7 ;  /* 0x000054101e1e7816 */ /* 0x000fce0000000007 */
.L_x_14098:
[----:B------:R-:W-:Y:S05]  /*d0e0*/  BSYNC.RECONVERGENT B1 ;  /* 0x0000000000017941 */ /* 0x000fea0003800200 */
.L_x_14096:
        /* <DEDUP_REMOVED lines=9> */
.L_x_14100:
[----:B------:R-:W-:Y:S01]  /*d180*/  IMAD.MOV.U32 R13, RZ, RZ, R18 ;  /* 0x000000ffff0d7224 */ /* 0x000fe200078e0012 */
[----:B------:R-:W-:Y:S01]  /*d190*/  PRMT R6, R15, 0x7610, R6 ;  /* 0x000076100f067816 */ /* 0x000fe20000000006 */
[----:B------:R-:W-:Y:S01]  /*d1a0*/  IMAD.MOV.U32 R18, RZ, RZ, R27 ;  /* 0x000000ffff127224 */ /* 0x000fe200078e001b */
[----:B------:R-:W-:-:S07]  /*d1b0*/  PRMT R15, R7, 0x7632, R15 ;  /* 0x00007632070f7816 */ /* 0x000fce000000000f */
.L_x_14101:
[----:B------:R-:W-:Y:S05]  /*d1c0*/  BSYNC.RECONVERGENT B1 ;  /* 0x0000000000017941 */ /* 0x000fea0003800200 */
.L_x_14099:
        /* <DEDUP_REMOVED lines=9> */
.L_x_14103:
[----:B------:R-:W-:Y:S01]  /*d260*/  IMAD.MOV.U32 R32, RZ, RZ, R13 ;  /* 0x000000ffff207224 */ /* 0x000fe200078e000d */
[----:B------:R-:W-:Y:S01]  /*d270*/  PRMT R7, R6, 0x7610, R7 ;  /* 0x0000761006077816 */ /* 0x000fe20000000007 */
[----:B------:R-:W-:Y:S01]  /*d280*/  IMAD.MOV.U32 R13, RZ, RZ, R20 ;  /* 0x000000ffff0d7224 */ /* 0x000fe200078e0014 */
[----:B------:R-:W-:-:S07]  /*d290*/  PRMT R6, R17, 0x7610, R6 ;  /* 0x0000761011067816 */ /* 0x000fce0000000006 */
.L_x_14104:
[----:B------:R-:W-:Y:S05]  /*d2a0*/  BSYNC.RECONVERGENT B1 ;  /* 0x0000000000017941 */ /* 0x000fea0003800200 */
.L_x_14102:
        /* <DEDUP_REMOVED lines=9> */
.L_x_14106:
[----:B------:R-:W-:Y:S01]  /*d340*/  IMAD.MOV.U32 R17, RZ, RZ, R32 ;  /* 0x000000ffff117224 */ /* 0x000fe200078e0020 */
[----:B------:R-:W-:Y:S01]  /*d350*/  PRMT R4, R4, 0x5410, R7 ;  /* 0x0000541004047816 */ /* 0x000fe20000000007 */
[----:B------:R-:W-:Y:S01]  /*d360*/  IMAD.MOV.U32 R32, RZ, RZ, R25 ;  /* 0x000000ffff207224 */ /* 0x000fe200078e0019 */
[----:B------:R-:W-:-:S07]  /*d370*/  PRMT R7, R15, 0x7632, R7 ;  /* 0x000076320f077816 */ /* 0x000fce0000000007 */
.L_x_14107:
[----:B------:R-:W-:Y:S05]  /*d380*/  BSYNC.RECONVERGENT B1 ;  /* 0x0000000000017941 */ /* 0x000fea0003800200 */
.L_x_14105:
        /* <DEDUP_REMOVED lines=9> */
.L_x_14109:
[----:B------:R-:W-:Y:S01]  /*d420*/  IMAD.MOV.U32 R19, RZ, RZ, R17 ;  /* 0x000000ffff137224 */ /* 0x000fe200078e0011 */
[----:B------:R-:W-:Y:S01]  /*d430*/  PRMT R6, R6, 0x7610, R4 ;  /* 0x0000761006067816 */ /* 0x000fe20000000004 */
[----:B------:R-:W-:Y:S01]  /*d440*/  IMAD.MOV.U32 R17, RZ, RZ, R22 ;  /* 0x000000ffff117224 */ /* 0x000fe200078e0016 */
[----:B------:R-:W-:-:S07]  /*d450*/  PRMT R4, R4, 0x5410, R2 ;  /* 0x0000541004047816 */ /* 0x000fce0000000002 */
.L_x_14110:
[----:B------:R-:W-:Y:S05]  /*d460*/  BSYNC.RECONVERGENT B1 ;  /* 0x0000000000017941 */ /* 0x000fea0003800200 */
.L_x_14108:
        /* <DEDUP_REMOVED lines=9> */
.L_x_14112:
[C---:B------:R-:W-:Y:S01]  /*d500*/  PRMT R2, R6.reuse, 0x7632, R2 ;  /* 0x0000763206027816 */ /* 0x040fe20000000002 */
[----:B------:R-:W-:Y:S02]  /*d510*/  IMAD.MOV.U32 R20, RZ, RZ, R19 ;  /* 0x000000ffff147224 */ /* 0x000fe400078e0013 */
[----:B------:R-:W-:Y:S01]  /*d520*/  IMAD.MOV.U32 R19, RZ, RZ, R26 ;  /* 0x000000ffff137224 */ /* 0x000fe200078e001a */
[----:B------:R-:W-:-:S07]  /*d530*/  PRMT R6, R6, 0x7610, R2 ;  /* 0x0000761006067816 */ /* 0x000fce0000000002 */
.L_x_14113:
[----:B------:R-:W-:Y:S05]  /*d540*/  BSYNC.RECONVERGENT B1 ;  /* 0x0000000000017941 */ /* 0x000fea0003800200 */
.L_x_14111:
        /* <DEDUP_REMOVED lines=9> */
.L_x_14115:
[----:B------:R-:W-:Y:S01]  /*d5e0*/  IMAD.MOV.U32 R22, RZ, RZ, R20 ;  /* 0x000000ffff167224 */ /* 0x000fe200078e0014 */
[----:B------:R-:W-:Y:S01]  /*d5f0*/  PRMT R2, R4, 0x5410, R2 ;  /* 0x0000541004027816 */ /* 0x000fe20000000002 */
[----:B------:R-:W-:-:S07]  /*d600*/  IMAD.MOV.U32 R20, RZ, RZ, R5 ;  /* 0x000000ffff147224 */ /* 0x000fce00078e0005 */
.L_x_14116:
[----:B------:R-:W-:Y:S05]  /*d610*/  BSYNC.RECONVERGENT B1 ;  /* 0x0000000000017941 */ /* 0x000fea0003800200 */
.L_x_14114:
        /* <DEDUP_REMOVED lines=16> */
.L_x_14118:
[----:B------:R-:W-:Y:S01]  /*d720*/  IMAD.MOV.U32 R16, RZ, RZ, R3 ;  /* 0x000000ffff107224 */ /* 0x000fe200078e0003 */
[----:B------:R-:W-:Y:S01]  /*d730*/  PRMT R5, R5, 0x7610, R30 ;  /* 0x0000761005057816 */ /* 0x000fe2000000001e */
[----:B------:R-:W-:Y:S01]  /*d740*/  IMAD.MOV.U32 R3, RZ, RZ, R18 ;  /* 0x000000ffff037224 */ /* 0x000fe200078e0012 */
[----:B------:R-:W-:-:S07]  /*d750*/  PRMT R30, R30, 0x5410, R15 ;  /* 0x000054101e1e7816 */ /* 0x000fce000000000f */
.L_x_14119:
[----:B------:R-:W-:Y:S05]  /*d760*/  BSYNC.RECONVERGENT B1 ;  /* 0x0000000000017941 */ /* 0x000fea0003800200 */
.L_x_14117:
        /* <DEDUP_REMOVED lines=9> */
.L_x_14121:
[----:B------:R-:W-:Y:S01]  /*d800*/  IMAD.MOV.U32 R15, RZ, RZ, R16 ;  /* 0x000000ffff0f7224 */ /* 0x000fe200078e0010 */
[C---:B------:R-:W-:Y:S01]  /*d810*/  PRMT R4, R5.reuse, 0x7632, R4 ;  /* 0x0000763205047816 */ /* 0x040fe20000000004 */
[----:B------:R-:W-:Y:S01]  /*d820*/  IMAD.MOV.U32 R16, RZ, RZ, R13 ;  /* 0x000000ffff107224 */ /* 0x000fe200078e000d */
[----:B------:R-:W-:-:S07]  /*d830*/  PRMT R5, R5, 0x5410, R6 ;  /* 0x0000541005057816 */ /* 0x000fce0000000006 */
.L_x_14122:
[----:B------:R-:W-:Y:S05]  /*d840*/  BSYNC.RECONVERGENT B1 ;  /* 0x0000000000017941 */ /* 0x000fea0003800200 */
.L_x_14120:
        /* <DEDUP_REMOVED lines=9> */
.L_x_14124:
[----:B------:R-:W-:Y:S01]  /*d8e0*/  PRMT R7, R7, 0x5410, R4 ;  /* 0x0000541007077816 */ /* 0x000fe20000000004 */
[----:B------:R-:W-:Y:S02]  /*d8f0*/  IMAD.MOV.U32 R18, RZ, RZ, R15 ;  /* 0x000000ffff127224 */ /* 0x000fe400078e000f */
[----:B------:R-:W-:Y:S01]  /*d900*/  IMAD.MOV.U32 R15, RZ, RZ, R32 ;  /* 0x000000ffff0f7224 */ /* 0x000fe200078e0020 */
[----:B------:R-:W-:-:S07]  /*d910*/  PRMT R4, R7, 0x7610, R4 ;  /* 0x0000761007047816 */ /* 0x000fce0000000004 */
.L_x_14125:
[----:B------:R-:W-:Y:S05]  /*d920*/  BSYNC.RECONVERGENT B1 ;  /* 0x0000000000017941 */ /* 0x000fea0003800200 */
.L_x_14123:
        /* <DEDUP_REMOVED lines=9> */
.L_x_14127:
[----:B------:R-:W-:Y:S01]  /*d9c0*/  IMAD.MOV.U32 R26, RZ, RZ, R18 ;  /* 0x000000ffff1a7224 */ /* 0x000fe200078e0012 */
[----:B------:R-:W-:Y:S01]  /*d9d0*/  PRMT R23, R23, 0x7610, R7 ;  /* 0x0000761017177816 */ /* 0x000fe20000000007 */
[----:B------:R-:W-:Y:S01]  /*d9e0*/  IMAD.MOV.U32 R18, RZ, RZ, R17 ;  /* 0x000000ffff127224 */ /* 0x000fe200078e0011 */
[----:B------:R-:W-:-:S07]  /*d9f0*/  PRMT R7, R7, 0x7610, R4 ;  /* 0x0000761007077816 */ /* 0x000fce0000000004 */
.L_x_14128:
[----:B------:R-:W-:Y:S05]  /*da00*/  BSYNC.RECONVERGENT B1 ;  /* 0x0000000000017941 */ /* 0x000fea0003800200 */
.L_x_14126:
        /* <DEDUP_REMOVED lines=9> */
.L_x_14130:
[----:B------:R-:W-:Y:S01]  /*daa0*/  IMAD.MOV.U32 R13, RZ, RZ, R26 ;  /* 0x000000ffff0d7224 */ /* 0x000fe200078e001a */
[----:B------:R-:W-:Y:S01]  /*dab0*/  PRMT R4, R4, 0x7610, R23 ;  /* 0x0000761004047816 */ /* 0x000fe20000000017 */
[----:B------:R-:W-:Y:S01]  /*dac0*/  IMAD.MOV.U32 R26, RZ, RZ, R19 ;  /* 0x000000ffff1a7224 */ /* 0x000fe200078e0013 */
[----:B------:R-:W-:-:S07]  /*dad0*/  PRMT R23, R23, 0x7610, R6 ;  /* 0x0000761017177816 */ /* 0x000fce0000000006 */
.L_x_14131:
[----:B------:R-:W-:Y:S05]  /*dae0*/  BSYNC.RECONVERGENT B1 ;  /* 0x0000000000017941 */ /* 0x000fea0003800200 */
.L_x_14129:
        /* <DEDUP_REMOVED lines=9> */
.L_x_14133:
[----:B------:R-:W-:Y:S01]  /*db80*/  IMAD.MOV.U32 R17, RZ, RZ, R13 ;  /* 0x000000ffff117224 */ /* 0x000fe200078e000d */
[----:B------:R-:W-:Y:S01]  /*db90*/  PRMT R6, R6, 0x7610, R4 ;  /* 0x0000761006067816 */ /* 0x000fe20000000004 */
[----:B------:R-:W-:Y:S01]  /*dba0*/  IMAD.MOV.U32 R13, RZ, RZ, R20 ;  /* 0x000000ffff0d7224 */ /* 0x000fe200078e0014 */
[----:B------:R-:W-:-:S07]  /*dbb0*/  PRMT R4, R4, 0x5410, R2 ;  /* 0x0000541004047816 */ /* 0x000fce0000000002 */
.L_x_14134:
[----:B------:R-:W-:Y:S05]  /*dbc0*/  BSYNC.RECONVERGENT B1 ;  /* 0x0000000000017941 */ /* 0x000fea0003800200 */
.L_x_14132:
        /* <DEDUP_REMOVED lines=9> */
.L_x_14136:
[C---:B------:R-:W-:Y:S01]  /*dc60*/  PRMT R2, R6.reuse, 0x7632, R2 ;  /* 0x0000763206027816 */ /* 0x040fe20000000002 */
[----:B------:R-:W-:Y:S02]  /*dc70*/  IMAD.MOV.U32 R19, RZ, RZ, R17 ;  /* 0x000000ffff137224 */ /* 0x000fe400078e0011 */
[----:B------:R-:W-:Y:S01]  /*dc80*/  IMAD.MOV.U32 R17, RZ, RZ, R22 ;  /* 0x000000ffff117224 */ /* 0x000fe200078e0016 */
[----:B------:R-:W-:-:S07]  /*dc90*/  PRMT R6, R6, 0x7610, R2 ;  /* 0x0000761006067816 */ /* 0x000fce0000000002 */
.L_x_14137:
[----:B------:R-:W-:Y:S05]  /*dca0*/  BSYNC.RECONVERGENT B1 ;  /* 0x0000000000017941 */ /* 0x000fea0003800200 */
.L_x_14135:
        /* <DEDUP_REMOVED lines=16> */
.L_x_14139:
[----:B------:R-:W-:Y:S01]  /*ddb0*/  IMAD.MOV.U32 R14, RZ, RZ, R3 ;  /* 0x000000ffff0e7224 */ /* 0x000fe200078e0003 */
[----:B------:R-:W-:Y:S01]  /*ddc0*/  PRMT R2, R2, 0x7610, R30 ;  /* 0x0000761002027816 */ /* 0x000fe2000000001e */
[----:B------:R-:W-:Y:S01]  /*ddd0*/  IMAD.MOV.U32 R3, RZ, RZ, R16 ;  /* 0x000000ffff037224 */ /* 0x000fe200078e0010 */
[----:B------:R-:W-:-:S07]  /*dde0*/  PRMT R30, R30, 0x7610, R5 ;  /* 0x000076101e1e7816 */ /* 0x000fce0000000005 */
.L_x_14140:
[----:B------:R-:W-:Y:S05]  /*ddf0*/  BSYNC.RECONVERGENT B1 ;  /* 0x0000000000017941 */ /* 0x000fea0003800200 */
.L_x_14138:
        /* <DEDUP_REMOVED lines=9> */
.L_x_14142:
[----:B------:R-:W-:Y:S01]  /*de90*/  IMAD.MOV.U32 R5, RZ, RZ, R14 ;  /* 0x000000ffff057224 */ /* 0x000fe200078e000e */
[C---:B------:R-:W-:Y:S01]  /*dea0*/  PRMT R6, R2.reuse, 0x7632, R6 ;  /* 0x0000763202067816 */ /* 0x040fe20000000006 */
[----:B------:R-:W-:Y:S01]  /*deb0*/  IMAD.MOV.U32 R14, RZ, RZ, R15 ;  /* 0x000000ffff0e7224 */ /* 0x000fe200078e000f */
[----:B------:R-:W-:-:S07]  /*dec0*/  PRMT R2, R2, 0x5410, R4 ;  /* 0x0000541002027816 */ /* 0x000fce0000000004 */
.L_x_14143:
[----:B------:R-:W-:Y:S05]  /*ded0*/  BSYNC.RECONVERGENT B1 ;  /* 0x0000000000017941 */ /* 0x000fea0003800200 */
.L_x_14141:
        /* <DEDUP_REMOVED lines=9> */
.L_x_14145:
[----:B------:R-:W-:Y:S01]  /*df70*/  IMAD.MOV.U32 R11, RZ, RZ, R5 ;  /* 0x000000ffff0b7224 */ /* 0x000fe200078e0005 */
[----:B------:R-:W-:Y:S01]  /*df80*/  PRMT R4, R6, 0x7610, R4 ;  /* 0x0000761006047816 */ /* 0x000fe20000000004 */
[----:B------:R-:W-:Y:S01]  /*df90*/  IMAD.MOV.U32 R5, RZ, RZ, R18 ;  /* 0x000000ffff057224 */ /* 0x000fe200078e0012 */
[----:B------:R-:W-:-:S07]  /*dfa0*/  PRMT R6, R7, 0x7632, R6 ;  /* 0x0000763207067816 */ /* 0x000fce0000000006 */
.L_x_14146:
[----:B------:R-:W-:Y:S05]  /*dfb0*/  BSYNC.RECONVERGENT B1 ;  /* 0x0000000000017941 */ /* 0x000fea0003800200 */
.L_x_14144:
        /* <DEDUP_REMOVED lines=9> */
.L_x_14148:
[----:B------:R-:W-:Y:S01]  /*e050*/  IMAD.MOV.U32 R18, RZ, RZ, R11 ;  /* 0x000000ffff127224 */ /* 0x000fe200078e000b */
[----:B------:R-:W-:Y:S01]  /*e060*/  PRMT R15, R15, 0x5410, R4 ;  /* 0x000054100f0f7816 */ /* 0x000fe20000000004 */
[----:B------:R-:W-:Y:S01]  /*e070*/  IMAD.MOV.U32 R11, RZ, RZ, R26 ;  /* 0x000000ffff0b7224 */ /* 0x000fe200078e001a */
[----:B------:R-:W-:-:S07]  /*e080*/  PRMT R4, R23, 0x7632, R4 ;  /* 0x0000763217047816 */ /* 0x000fce0000000004 */
.L_x_14149:
[----:B------:R-:W-:Y:S05]  /*e090*/  BSYNC.RECONVERGENT B1 ;  /* 0x0000000000017941 */ /* 0x000fea0003800200 */
.L_x_14147:
        /* <DEDUP_REMOVED lines=9> */
.L_x_14151:
[----:B------:R-:W-:Y:S01]  /*e130*/  IMAD.MOV.U32 R16, RZ, RZ, R18 ;  /* 0x000000ffff107224 */ /* 0x000fe200078e0012 */
[----:B------:R-:W-:Y:S01]  /*e140*/  PRMT R7, R7, 0x7610, R15 ;  /* 0x0000761007077816 */ /* 0x000fe2000000000f */
[----:B------:R-:W-:Y:S01]  /*e150*/  IMAD.MOV.U32 R18, RZ, RZ, R13 ;  /* 0x000000ffff127224 */ /* 0x000fe200078e000d */
[----:B------:R-:W-:-:S07]  /*e160*/  PRMT R15, R15, 0x7610, R4 ;  /* 0x000076100f0f7816 */ /* 0x000fce0000000004 */
.L_x_14152:
[----:B------:R-:W-:Y:S05]  /*e170*/  BSYNC.RECONVERGENT B1 ;  /* 0x0000000000017941 */ /* 0x000fea0003800200 */
.L_x_14150:
        /* <DEDUP_REMOVED lines=9> */
.L_x_14154:
[----:B------:R-:W-:Y:S01]  /*e210*/  IMAD.MOV.U32 R20, RZ, RZ, R16 ;  /* 0x000000ffff147224 */ /* 0x000fe200078e0010 */
[----:B------:R-:W-:Y:S01]  /*e220*/  PRMT R23, R23, 0x7610, R7 ;  /* 0x0000761017177816 */ /* 0x000fe20000000007 */
[----:B------:R-:W-:Y:S01]  /*e230*/  IMAD.MOV.U32 R16, RZ, RZ, R17 ;  /* 0x000000ffff107224 */ /* 0x000fe200078e0011 */
[----:B------:R-:W-:-:S07]  /*e240*/  PRMT R7, R7, 0x7610, R6 ;  /* 0x0000761007077816 */ /* 0x000fce0000000006 */
.L_x_14155:
[----:B------:R-:W-:Y:S05]  /*e250*/  BSYNC.RECONVERGENT B1 ;  /* 0x0000000000017941 */ /* 0x000fea0003800200 */
.L_x_14153:
        /* <DEDUP_REMOVED lines=9> */
.L_x_14157:
[----:B------:R-:W-:Y:S01]  /*e2f0*/  IMAD.MOV.U32 R13, RZ, RZ, R20 ;  /* 0x000000ffff0d7224 */ /* 0x000fe200078e0014 */
[----:B------:R-:W-:Y:S01]  /*e300*/  PRMT R4, R4, 0x7610, R23 ;  /* 0x0000761004047816 */ /* 0x000fe20000000017 */
[----:B------:R-:W-:Y:S01]  /*e310*/  IMAD.MOV.U32 R20, RZ, RZ, R19 ;  /* 0x000000ffff147224 */ /* 0x000fe200078e0013 */
[----:B------:R-:W-:-:S07]  /*e320*/  PRMT R23, R23, 0x5410, R2 ;  /* 0x0000541017177816 */ /* 0x000fce0000000002 */
.L_x_14158:
[----:B------:R-:W-:Y:S05]  /*e330*/  BSYNC.RECONVERGENT B1 ;  /* 0x0000000000017941 */ /* 0x000fea0003800200 */
.L_x_14156:
        /* <DEDUP_REMOVED lines=16> */
.L_x_14160:
[----:B------:R-:W-:Y:S01]  /*e440*/  IMAD.MOV.U32 R22, RZ, RZ, R3 ;  /* 0x000000ffff167224 */ /* 0x000fe200078e0003 */
[----:B------:R-:W-:Y:S01]  /*e450*/  PRMT R19, R19, 0x7610, R30 ;  /* 0x0000761013137816 */ /* 0x000fe2000000001e */
[----:B------:R-:W-:Y:S01]  /*e460*/  IMAD.MOV.U32 R3, RZ, RZ, R14 ;  /* 0x000000ffff037224 */ /* 0x000fe200078e000e */
[----:B------:R-:W-:-:S07]  /*e470*/  PRMT R30, R30, 0x7610, R2 ;  /* 0x000076101e1e7816 */ /* 0x000fce0000000002 */
.L_x_14161:
[----:B------:R-:W-:Y:S05]  /*e480*/  BSYNC.RECONVERGENT B1 ;  /* 0x0000000000017941 */ /* 0x000fea0003800200 */
.L_x_14159:
        /* <DEDUP_REMOVED lines=9> */
.L_x_14163:
[----:B------:R-:W-:Y:S01]  /*e520*/  IMAD.MOV.U32 R12, RZ, RZ, R22 ;  /* 0x000000ffff0c7224 */ /* 0x000fe200078e0016 */
[----:B------:R-:W-:Y:S01]  /*e530*/  PRMT R14, R14, 0x7610, R19 ;  /* 0x000076100e0e7816 */ /* 0x000fe20000000013 */
[----:B------:R-:W-:Y:S01]  /*e540*/  IMAD.MOV.U32 R22, RZ, RZ, R5 ;  /* 0x000000ffff167224 */ /* 0x000fe200078e0005 */
[----:B------:R-:W-:-:S07]  /*e550*/  PRMT R19, R19, 0x5410, R6 ;  /* 0x0000541013137816 */ /* 0x000fce0000000006 */
.L_x_14164:
[----:B------:R-:W-:Y:S05]  /*e560*/  BSYNC.RECONVERGENT B1 ;  /* 0x0000000000017941 */ /* 0x000fea0003800200 */
.L_x_14162:
        /* <DEDUP_REMOVED lines=9> */
.L_x_14166:
[----:B------:R-:W-:Y:S01]  /*e600*/  IMAD.MOV.U32 R6, RZ, RZ, R12 ;  /* 0x000000ffff067224 */ /* 0x000fe200078e000c */
[C---:B------:R-:W-:Y:S01]  /*e610*/  PRMT R7, R14.reuse, 0x7632, R7 ;  /* 0x000076320e077816 */ /* 0x040fe20000000007 */
[----:B------:R-:W-:Y:S01]  /*e620*/  IMAD.MOV.U32 R12, RZ, RZ, R11 ;  /* 0x000000ffff0c7224 */ /* 0x000fe200078e000b */
[----:B------:R-:W-:-:S07]  /*e630*/  PRMT R14, R14, 0x5410, R4 ;  /* 0x000054100e0e7816 */ /* 0x000fce0000000004 */
.L_x_14167:
[----:B------:R-:W-:Y:S05]  /*e640*/  BSYNC.RECONVERGENT B1 ;  /* 0x0000000000017941 */ /* 0x000fea0003800200 */
.L_x_14165:
        /* <DEDUP_REMOVED lines=9> */
.L_x_14169:
[----:B------:R-:W-:Y:S01]  /*e6e0*/  PRMT R15, R7, 0x7610, R15 ;  /* 0x00007610070f7816 */ /* 0x000fe2000000000f */
[----:B------:R-:W-:Y:S02]  /*e6f0*/  IMAD.MOV.U32 R17, RZ, RZ, R6 ;  /* 0x000000ffff117224 */ /* 0x000fe400078e0006 */
[----:B------:R-:W-:Y:S01]  /*e700*/  IMAD.MOV.U32 R6, RZ, RZ, R18 ;  /* 0x000000ffff067224 */ /* 0x000fe200078e0012 */
[----:B------:R-:W-:-:S07]  /*e710*/  PRMT R7, R15, 0x7632, R7 ;  /* 0x000076320f077816 */ /* 0x000fce0000000007 */
.L_x_14170:
[----:B------:R-:W-:Y:S05]  /*e720*/  BSYNC.RECONVERGENT B1 ;  /* 0x0000000000017941 */ /* 0x000fea0003800200 */
.L_x_14168:
        /* <DEDUP_REMOVED lines=9> */
.L_x_14172:
[----:B------:R-:W-:Y:S01]  /*e7c0*/  IMAD.MOV.U32 R11, RZ, RZ, R17 ;  /* 0x000000ffff0b7224 */ /* 0x000fe200078e0011 */
[----:B------:R-:W-:Y:S01]  /*e7d0*/  PRMT R14, R15, 0x7610, R14 ;  /* 0x000076100f0e7816 */ /* 0x000fe2000000000e */
[----:B------:R-:W-:Y:S01]  /*e7e0*/  IMAD.MOV.U32 R17, RZ, RZ, R16 ;  /* 0x000000ffff117224 */ /* 0x000fe200078e0010 */
[----:B------:R-:W-:-:S07]  /*e7f0*/  PRMT R15, R7, 0x7632, R15 ;  /* 0x00007632070f7816 */ /* 0x000fce000000000f */
.L_x_14173:
[----:B------:R-:W-:Y:S05]  /*e800*/  BSYNC.RECONVERGENT B1 ;  /* 0x0000000000017941 */ /* 0x000fea0003800200 */
.L_x_14171:
        /* <DEDUP_REMOVED lines=9> */
.L_x_14175:
[----:B------:R-:W-:Y:S01]  /*e8a0*/  IMAD.MOV.U32 R16, RZ, RZ, R11 ;  /* 0x000000ffff107224 */ /* 0x000fe200078e000b */
[----:B------:R-:W-:Y:S01]  /*e8b0*/  PRMT R15, R15, 0x5410, R14 ;  /* 0x000054100f0f7816 */ /* 0x000fe2000000000e */
[----:B------:R-:W-:Y:S01]  /*e8c0*/  IMAD.MOV.U32 R11, RZ, RZ, R20 ;  /* 0x000000ffff0b7224 */ /* 0x000fe200078e0014 */
[----:B------:R-:W-:-:S07]  /*e8d0*/  PRMT R14, R23, 0x7632, R14 ;  /* 0x00007632170e7816 */ /* 0x000fce000000000e */
.L_x_14176:
[----:B------:R-:W-:Y:S05]  /*e8e0*/  BSYNC.RECONVERGENT B1 ;  /* 0x0000000000017941 */ /* 0x000fea0003800200 */
.L_x_14174:
        /* <DEDUP_REMOVED lines=9> */
.L_x_14178:
[C---:B------:R-:W-:Y:S01]  /*e980*/  PRMT R30, R15.reuse, 0x7632, R30 ;  /* 0x000076320f1e7816 */ /* 0x040fe2000000001e */
[----:B------:R-:W-:Y:S01]  /*e990*/  IMAD.MOV.U32 R26, RZ, RZ, R16 ;  /* 0x000000ffff1a7224 */ /* 0x000fe200078e0010 */
[----:B------:R-:W-:Y:S01]  /*e9a0*/  PRMT R15, R15, 0x7610, R4 ;  /* 0x000076100f0f7816 */ /* 0x000fe20000000004 */
[----:B------:R-:W-:-:S07]  /*e9b0*/  IMAD.MOV.U32 R16, RZ, RZ, R13 ;  /* 0x000000ffff107224 */ /* 0x000fce00078e000d */
.L_x_14179:
[----:B------:R-:W-:Y:S05]  /*e9c0*/  BSYNC.RECONVERGENT B1 ;  /* 0x0000000000017941 */ /* 0x000fea0003800200 */
.L_x_14177:
        /* <DEDUP_REMOVED lines=16> */
.L_x_14181:
[----:B------:R-:W-:Y:S01]  /*ead0*/  PRMT R32, R32, 0x7610, R30 ;  /* 0x0000761020207816 */ /* 0x000fe2000000001e */
[----:B------:R-:W-:Y:S01]  /*eae0*/  IMAD.MOV.U32 R2, RZ, RZ, R3 ;  /* 0x000000ffff027224 */ /* 0x000fe200078e0003 */
[----:B------:R-:W-:Y:S01]  /*eaf0*/  PRMT R30, R30, 0x7610, R19 ;  /* 0x000076101e1e7816 */ /* 0x000fe20000000013 */
[----:B------:R-:W-:-:S07]  /*eb00*/  IMAD.MOV.U32 R3, RZ, RZ, R22 ;  /* 0x000000ffff037224 */ /* 0x000fce00078e0016 */
.L_x_14182:
[----:B------:R-:W-:Y:S05]  /*eb10*/  BSYNC.RECONVERGENT B1 ;  /* 0x0000000000017941 */ /* 0x000fea0003800200 */
.L_x_14180:
        /* <DEDUP_REMOVED lines=9> */
.L_x_14184:
[----:B------:R-:W-:Y:S01]  /*ebb0*/  PRMT R33, R33, 0x7610, R32 ;  /* 0x0000761021217816 */ /* 0x000fe20000000020 */
[----:B------:R-:W-:Y:S01]  /*ebc0*/  IMAD.MOV.U32 R5, RZ, RZ, R2 ;  /* 0x000000ffff057224 */ /* 0x000fe200078e0002 */
[----:B------:R-:W-:Y:S01]  /*ebd0*/  PRMT R32, R32, 0x7610, R14 ;  /* 0x0000761020207816 */ /* 0x000fe2000000000e */
[----:B------:R-:W-:-:S07]  /*ebe0*/  IMAD.MOV.U32 R2, RZ, RZ, R12 ;  /* 0x000000ffff027224 */ /* 0x000fce00078e000c */
.L_x_14185:
[----:B------:R-:W-:Y:S05]  /*ebf0*/  BSYNC.RECONVERGENT B1 ;  /* 0x0000000000017941 */ /* 0x000fea0003800200 */
.L_x_14183:
        /* <DEDUP_REMOVED lines=9> */
.L_x_14187:
[----:B------:R-:W-:Y:S01]  /*ec90*/  IMAD.MOV.U32 R4, RZ, RZ, R5 ;  /* 0x000000ffff047224 */ /* 0x000fe200078e0005 */
[----:B------:R-:W-:Y:S01]  /*eca0*/  PRMT R33, R33, 0x5432, R7 ;  /* 0x0000543221217816 */ /* 0x000fe20000000007 */
[----:B------:R-:W-:-:S07]  /*ecb0*/  IMAD.MOV.U32 R5, RZ, RZ, R6 ;  /* 0x000000ffff057224 */ /* 0x000fce00078e0006 */
.L_x_14188:
[----:B------:R-:W-:Y:S05]  /*ecc0*/  BSYNC.RECONVERGENT B1 ;  /* 0x0000000000017941 */ /* 0x000fea0003800200 */
.L_x_14186:
        /* <DEDUP_REMOVED lines=9> */
.L_x_14190:
[----:B------:R-:W-:Y:S01]  /*ed60*/  PRMT R32, R33, 0x7610, R32 ;  /* 0x0000761021207816 */ /* 0x000fe20000000020 */
[----:B------:R-:W-:Y:S01]  /*ed70*/  IMAD.MOV.U32 R7, RZ, RZ, R4 ;  /* 0x000000ffff077224 */ /* 0x000fe200078e0004 */
[----:B------:R-:W-:Y:S01]  /*ed80*/  PRMT R33, R15, 0x7610, R33 ;  /* 0x000076100f217816 */ /* 0x000fe20000000021 */
[----:B------:R-:W-:-:S07]  /*ed90*/  IMAD.MOV.U32 R4, RZ, RZ, R17 ;  /* 0x000000ffff047224 */ /* 0x000fce00078e0011 */
.L_x_14191:
[----:B------:R-:W-:Y:S05]  /*eda0*/  BSYNC.RECONVERGENT B1 ;  /* 0x0000000000017941 */ /* 0x000fea0003800200 */
.L_x_14189:
        /* <DEDUP_REMOVED lines=9> */
.L_x_14193:
[----:B------:R-:W-:Y:S01]  /*ee40*/  PRMT R31, R32, 0x7610, R31 ;  /* 0x00007610201f7816 */ /* 0x000fe2000000001f */
[----:B------:R-:W-:Y:S01]  /*ee50*/  IMAD.MOV.U32 R6, RZ, RZ, R7 ;  /* 0x000000ffff067224 */ /* 0x000fe200078e0007 */
[----:B------:R-:W-:Y:S01]  /*ee60*/  PRMT R32, R14, 0x7610, R32 ;  /* 0x000076100e207816 */ /* 0x000fe20000000020 */
[----:B------:R-:W-:-:S07]  /*ee70*/  IMAD.MOV.U32 R7, RZ, RZ, R11 ;  /* 0x000000ffff077224 */ /* 0x000fce00078e000b */
.L_x_14194:
[----:B------:R-:W-:Y:S05]  /*ee80*/  BSYNC.RECONVERGENT B1 ;  /* 0x0000000000017941 */ /* 0x000fea0003800200 */
.L_x_14192:
        /* <DEDUP_REMOVED lines=9> */
.L_x_14196:
[----:B------:R-:W-:Y:S01]  /*ef20*/  IMAD.MOV.U32 R9, RZ, RZ, R6 ;  /* 0x000000ffff097224 */ /* 0x000fe200078e0006 */
[--C-:B------:R-:W-:Y:S01]  /*ef30*/  PRMT R8, R8, 0x5410, R31.reuse ;  /* 0x0000541008087816 */ /* 0x100fe2000000001f */
[----:B------:R-:W-:Y:S01]  /*ef40*/  IMAD.MOV.U32 R6, RZ, RZ, R16 ;  /* 0x000000ffff067224 */ /* 0x000fe200078e0010 */
[----:B------:R-:W-:-:S07]  /*ef50*/  PRMT R31, R15, 0x7632, R31 ;  /* 0x000076320f1f7816 */ /* 0x000fce000000001f */
.L_x_14197:
[----:B------:R-:W-:Y:S05]  /*ef60*/  BSYNC.RECONVERGENT B1 ;  /* 0x0000000000017941 */ /* 0x000fea0003800200 */
.L_x_14195:
        /* <DEDUP_REMOVED lines=9> */
.L_x_14198:
[----:B------:R-:W-:Y:S01]  /*f000*/  PRMT R31, R31, 0x5410, R30 ;  /* 0x000054101f1f7816 */ /* 0x000fe2000000001e */
[----:B------:R-:W-:Y:S01]  /*f010*/  IMAD.MOV.U32 R27, RZ, RZ, R26 ;  /* 0x000000ffff1b7224 */ /* 0x000fe200078e001a */
[----:B------:R-:W-:Y:S01]  /*f020*/  PRMT R30, R8, 0x7632, R30 ;  /* 0x00007632081e7816 */ /* 0x000fe2000000001e */
[----:B------:R-:W-:Y:S02]  /*f030*/  IMAD.MOV.U32 R29, RZ, RZ, R0 ;  /* 0x000000ffff1d7224 */ /* 0x000fe400078e0000 */
[----:B------:R-:W-:-:S07]  /*f040*/  IMAD.MOV.U32 R26, RZ, RZ, R9 ;  /* 0x000000ffff1a7224 */ /* 0x000fce00078e0009 */
.L_x_14032:
[----:B------:R-:W-:Y:S05]  /*f050*/  BSYNC.RECONVERGENT B0 ;  /* 0x0000000000007941 */ /* 0x000fea0003800200 */
.L_x_14031:
[----:B------:R-:W-:Y:S01]  /*f060*/  ISETP.GT.AND P0, PT, R21, 0xf, PT ;  /* 0x0000000f1500780c */ /* 0x000fe20003f04270 */
[----:B0-----:R0:W2:Y:S01]  /*f070*/  SHFL.DOWN PT, R8, R29, 0x10, 0x1f ;  /* 0x0a001f001d087f89 */ /* 0x0010a200000e0000 */
[----:B------:R-:W-:Y:S01]  /*f080*/  PRMT R15, R30, 0x7610, R31 ;  /* 0x000076101e0f7816 */ /* 0x000fe2000000001f */
[----:B------:R-:W-:Y:S01]  /*f090*/  BSSY.RECONVERGENT B0, `(.L_x_14199) ;  /* 0x000036c000007945 */ /* 0x000fe20003800200 */
[----:B------:R-:W-:Y:S01]  /*f0a0*/  PRMT R13, R31, 0x5410, R32 ;  /* 0x000054101f0d7816 */ /* 0x000fe20000000020 */
[----:B------:R0:W3:Y:S01]  /*f0b0*/  SHFL.DOWN PT, R17, R28, 0x10, 0x1f ;  /* 0x0a001f001c117f89 */ /* 0x0000e200000e0000 */
[----:B------:R-:W-:-:S03]  /*f0c0*/  PRMT R9, R32, 0x7632, R30 ;  /* 0x0000763220097816 */ /* 0x000fc6000000001e */
[----:B------:R0:W4:Y:S04]  /*f0d0*/  SHFL.DOWN PT, R34, R26, 0x10, 0x1f ;  /* 0x0a001f001a227f89 */ /* 0x00012800000e0000 */
[----:B------:R0:W0:Y:S04]  /*f0e0*/  SHFL.DOWN PT, R22, R27, 0x10, 0x1f ;  /* 0x0a001f001b167f89 */ /* 0x00002800000e0000 */
[----:B------:R0:W0:Y:S04]  /*f0f0*/  SHFL.DOWN PT, R20, R6, 0x10, 0x1f ;  /* 0x0a001f0006147f89 */ /* 0x00002800000e0000 */
[----:B------:R0:W0:Y:S04]  /*f100*/  SHFL.DOWN PT, R18, R7, 0x10, 0x1f ;  /* 0x0a001f0007127f89 */ /* 0x00002800000e0000 */
[----:B------:R0:W0:Y:S04]  /*f110*/  SHFL.DOWN PT, R16, R4, 0x10, 0x1f ;  /* 0x0a001f0004107f89 */ /* 0x00002800000e0000 */
[----:B------:R0:W0:Y:S04]  /*f120*/  SHFL.DOWN PT, R14, R5, 0x10, 0x1f ;  /* 0x0a001f00050e7f89 */ /* 0x00002800000e0000 */
[----:B------:R0:W0:Y:S04]  /*f130*/  SHFL.DOWN PT, R12, R2, 0x10, 0x1f ;  /* 0x0a001f00020c7f89 */ /* 0x00002800000e0000 */
[----:B-1----:R1:W0:Y:S04]  /*f140*/  SHFL.DOWN PT, R0, R3, 0x10, 0x1f ;  /* 0x0a001f0003007f89 */ /* 0x00222800000e0000 */
[----:B------:R-:W0:Y:S04]  /*f150*/  SHFL.DOWN PT, R15, R15, 0x10, 0x1f ;  /* 0x0a001f000f0f7f89 */ /* 0x000e2800000e0000 */
[----:B------:R-:W0:Y:S04]  /*f160*/  SHFL.DOWN PT, R13, R13, 0x10, 0x1f ;  /* 0x0a001f000d0d7f89 */ /* 0x000e2800000e0000 */
[----:B------:R1:W0:Y:S04]  /*f170*/  SHFL.DOWN PT, R11, R33, 0x10, 0x1f ;  /* 0x0a001f00210b7f89 */ /* 0x00022800000e0000 */
[----:B------:R-:W0:Y:S01]  /*f180*/  SHFL.DOWN PT, R9, R9, 0x10, 0x1f ;  /* 0x0a001f0009097f89 */ /* 0x000e2200000e0000 */
[----:B--234-:R-:W-:Y:S05]  /*f190*/  @P0 BRA `(.L_x_14200) ;  /* 0x00000034006c0947 */ /* 0x01cfea0003800000 */
        /* <DEDUP_REMOVED lines=15> */
[----:B-1----:R-:W-:-:S04]  /*f290*/  @!P0 IMAD.MOV.U32 R3, RZ, RZ, R34 ;  /* 0x000000ffff038224 */ /* 0x002fc800078e0022 */
        /* <DEDUP_REMOVED lines=9> */
.L_x_14202:
[----:B------:R-:W-:Y:S01]  /*f330*/  IMAD.MOV.U32 R34, RZ, RZ, R3 ;  /* 0x000000ffff227224 */ /* 0x000fe200078e0003 */
[C---:B------:R-:W-:Y:S01]  /*f340*/  PRMT R17, R30.reuse, 0x7632, R17 ;  /* 0x000076321e117816 */ /* 0x040fe20000000011 */
[----:B------:R-:W-:Y:S01]  /*f350*/  IMAD.MOV.U32 R3, RZ, RZ, R2 ;  /* 0x000000ffff037224 */ /* 0x000fe200078e0002 */
[----:B------:R-:W-:-:S07]  /*f360*/  PRMT R30, R30, 0x7610, R32 ;  /* 0x000076101e1e7816 */ /* 0x000fce0000000020 */
.L_x_14203:
[----:B------:R-:W-:Y:S05]  /*f370*/  BSYNC.RECONVERGENT B1 ;  /* 0x0000000000017941 */ /* 0x000fea0003800200 */
.L_x_14201:
        /* <DEDUP_REMOVED lines=9> */
.L_x_14205:
[----:B------:R-:W-:Y:S01]  /*f410*/  IMAD.MOV.U32 R19, RZ, RZ, R34 ;  /* 0x000000ffff137224 */ /* 0x000fe200078e0022 */
[----:B------:R-:W-:Y:S01]  /*f420*/  PRMT R2, R17, 0x7610, R2 ;  /* 0x0000761011027816 */ /* 0x000fe20000000002 */
[----:B------:R-:W-:Y:S01]  /*f430*/  IMAD.MOV.U32 R34, RZ, RZ, R5 ;  /* 0x000000ffff227224 */ /* 0x000fe200078e0005 */
[----:B------:R-:W-:-:S07]  /*f440*/  PRMT R17, R33, 0x7632, R17 ;  /* 0x0000763221117816 */ /* 0x000fce0000000011 */
.L_x_14206:
[----:B------:R-:W-:Y:S05]  /*f450*/  BSYNC.RECONVERGENT B1 ;  /* 0x0000000000017941 */ /* 0x000fea0003800200 */
.L_x_14204:
        /* <DEDUP_REMOVED lines=9> */
.L_x_14208:
[----:B------:R-:W-:Y:S01]  /*f4f0*/  IMAD.MOV.U32 R36, RZ, RZ, R19 ;  /* 0x000000ffff247224 */ /* 0x000fe200078e0013 */
[----:B------:R-:W-:Y:S01]  /*f500*/  PRMT R2, R33, 0x5410, R2 ;  /* 0x0000541021027816 */ /* 0x000fe20000000002 */
[----:B------:R-:W-:-:S07]  /*f510*/  IMAD.MOV.U32 R19, RZ, RZ, R4 ;  /* 0x000000ffff137224 */ /* 0x000fce00078e0004 */
.L_x_14209:
[----:B------:R-:W-:Y:S05]  /*f520*/  BSYNC.RECONVERGENT B1 ;  /* 0x0000000000017941 */ /* 0x000fea0003800200 */
.L_x_14207:
        /* <DEDUP_REMOVED lines=9> */
.L_x_14211:
[----:B------:R-:W-:Y:S01]  /*f5c0*/  IMAD.MOV.U32 R5, RZ, RZ, R36 ;  /* 0x000000ffff057224 */ /* 0x000fe200078e0024 */
[C---:B------:R-:W-:Y:S01]  /*f5d0*/  PRMT R4, R2.reuse, 0x7632, R4 ;  /* 0x0000763202047816 */ /* 0x040fe20000000004 */
[----:B------:R-:W-:Y:S01]  /*f5e0*/  IMAD.MOV.U32 R36, RZ, RZ, R7 ;  /* 0x000000ffff247224 */ /* 0x000fe200078e0007 */
[----:B------:R-:W-:-:S07]  /*f5f0*/  PRMT R2, R2, 0x5410, R32 ;  /* 0x0000541002027816 */ /* 0x000fce0000000020 */
.L_x_14212:
[----:B------:R-:W-:Y:S05]  /*f600*/  BSYNC.RECONVERGENT B1 ;  /* 0x0000000000017941 */ /* 0x000fea0003800200 */
.L_x_14210:
        /* <DEDUP_REMOVED lines=9> */
.L_x_14214:
[----:B------:R-:W-:Y:S01]  /*f6a0*/  IMAD.MOV.U32 R32, RZ, RZ, R5 ;  /* 0x000000ffff207224 */ /* 0x000fe200078e0005 */
[----:B------:R-:W-:Y:S01]  /*f6b0*/  PRMT R7, R4, 0x7610, R7 ;  /* 0x0000761004077816 */ /* 0x000fe20000000007 */
[----:B------:R-:W-:Y:S01]  /*f6c0*/  IMAD.MOV.U32 R5, RZ, RZ, R6 ;  /* 0x000000ffff057224 */ /* 0x000fe200078e0006 */
[----:B------:R-:W-:-:S07]  /*f6d0*/  PRMT R4, R31, 0x7610, R4 ;  /* 0x000076101f047816 */ /* 0x000fce0000000004 */
.L_x_14215:
[----:B------:R-:W-:Y:S05]  /*f6e0*/  BSYNC.RECONVERGENT B1 ;  /* 0x0000000000017941 */ /* 0x000fea0003800200 */
.L_x_14213:
        /* <DEDUP_REMOVED lines=9> */
.L_x_14217:
[----:B------:R-:W-:Y:S01]  /*f780*/  IMAD.MOV.U32 R23, RZ, RZ, R32 ;  /* 0x000000ffff177224 */ /* 0x000fe200078e0020 */
[----:B------:R-:W-:Y:S01]  /*f790*/  PRMT R4, R4, 0x5410, R7 ;  /* 0x0000541004047816 */ /* 0x000fe20000000007 */
[----:B------:R-:W-:Y:S01]  /*f7a0*/  IMAD.MOV.U32 R32, RZ, RZ, R27 ;  /* 0x000000ffff207224 */ /* 0x000fe200078e001b */
[----:B------:R-:W-:-:S07]  /*f7b0*/  PRMT R7, R31, 0x7632, R7 ;  /* 0x000076321f077816 */ /* 0x000fce0000000007 */
.L_x_14218:
[----:B------:R-:W-:Y:S05]  /*f7c0*/  BSYNC.RECONVERGENT B1 ;  /* 0x0000000000017941 */ /* 0x000fea0003800200 */
.L_x_14216:
        /* <DEDUP_REMOVED lines=9> */
.L_x_14220:
[----:B------:R-:W-:Y:S01]  /*f860*/  IMAD.MOV.U32 R6, RZ, RZ, R23 ;  /* 0x000000ffff067224 */ /* 0x000fe200078e0017 */
[----:B------:R-:W-:Y:S01]  /*f870*/  PRMT R7, R7, 0x7610, R4 ;  /* 0x0000761007077816 */ /* 0x000fe20000000004 */
[----:B------:R-:W-:Y:S01]  /*f880*/  IMAD.MOV.U32 R23, RZ, RZ, R26 ;  /* 0x000000ffff177224 */ /* 0x000fe200078e001a */
[----:B------:R-:W-:-:S07]  /*f890*/  PRMT R4, R4, 0x5410, R30 ;  /* 0x0000541004047816 */ /* 0x000fce000000001e */
.L_x_14221:
[----:B------:R-:W-:Y:S05]  /*f8a0*/  BSYNC.RECONVERGENT B1 ;  /* 0x0000000000017941 */ /* 0x000fea0003800200 */
.L_x_14219:
        /* <DEDUP_REMOVED lines=16> */
.L_x_14223:
[----:B------:R-:W-:Y:S01]  /*f9b0*/  IMAD.MOV.U32 R22, RZ, RZ, R3 ;  /* 0x000000ffff167224 */ /* 0x000fe200078e0003 */
[----:B------:R-:W-:Y:S01]  /*f9c0*/  PRMT R15, R15, 0x7610, R30 ;  /* 0x000076100f0f7816 */ /* 0x000fe2000000001e */
[----:B------:R-:W-:Y:S01]  /*f9d0*/  IMAD.MOV.U32 R3, RZ, RZ, R34 ;  /* 0x000000ffff037224 */ /* 0x000fe200078e0022 */
[----:B------:R-:W-:-:S07]  /*f9e0*/  PRMT R30, R30, 0x5410, R17 ;  /* 0x000054101e1e7816 */ /* 0x000fce0000000011 */
.L_x_14224:
[----:B------:R-:W-:Y:S05]  /*f9f0*/  BSYNC.RECONVERGENT B1 ;  /* 0x0000000000017941 */ /* 0x000fea0003800200 */
.L_x_14222:
        /* <DEDUP_REMOVED lines=9> */
.L_x_14226:
[----:B------:R-:W-:Y:S01]  /*fa90*/  IMAD.MOV.U32 R17, RZ, RZ, R22 ;  /* 0x000000ffff117224 */ /* 0x000fe200078e0016 */
[----:B------:R-:W-:Y:S01]  /*faa0*/  PRMT R25, R25, 0x7610, R15 ;  /* 0x0000761019197816 */ /* 0x000fe2000000000f */
[----:B------:R-:W-:Y:S01]  /*fab0*/  IMAD.MOV.U32 R22, RZ, RZ, R19 ;  /* 0x000000ffff167224 */ /* 0x000fe200078e0013 */
[----:B------:R-:W-:-:S07]  /*fac0*/  PRMT R15, R15, 0x5410, R2 ;  /* 0x000054100f0f7816 */ /* 0x000fce0000000002 */
.L_x_14227:
[----:B------:R-:W-:Y:S05]  /*fad0*/  BSYNC.RECONVERGENT B1 ;  /* 0x0000000000017941 */ /* 0x000fea0003800200 */
.L_x_14225:
        /* <DEDUP_REMOVED lines=9> */
.L_x_14229:
[C---:B------:R-:W-:Y:S01]  /*fb70*/  PRMT R2, R25.reuse, 0x7632, R2 ;  /* 0x0000763219027816 */ /* 0x040fe20000000002 */
[----:B------:R-:W-:Y:S02]  /*fb80*/  IMAD.MOV.U32 R26, RZ, RZ, R17 ;  /* 0x000000ffff1a7224 */ /* 0x000fe400078e0011 */
[----:B------:R-:W-:Y:S01]  /*fb90*/  IMAD.MOV.U32 R17, RZ, RZ, R36 ;  /* 0x000000ffff117224 */ /* 0x000fe200078e0024 */
[----:B------:R-:W-:-:S07]  /*fba0*/  PRMT R25, R25, 0x7610, R2 ;  /* 0x0000761019197816 */ /* 0x000fce0000000002 */
.L_x_14230:
[----:B------:R-:W-:Y:S05]  /*fbb0*/  BSYNC.RECONVERGENT B1 ;  /* 0x0000000000017941 */ /* 0x000fea0003800200 */
.L_x_14228:
        /* <DEDUP_REMOVED lines=9> */
.L_x_14232:
[----:B------:R-:W-:Y:S01]  /*fc50*/  IMAD.MOV.U32 R19, RZ, RZ, R26 ;  /* 0x000000ffff137224 */ /* 0x000fe200078e001a */
[----:B------:R-:W-:Y:S01]  /*fc60*/  PRMT R15, R2, 0x7610, R15 ;  /* 0x00007610020f7816 */ /* 0x000fe2000000000f */
[----:B------:R-:W-:Y:S01]  /*fc70*/  IMAD.MOV.U32 R26, RZ, RZ, R5 ;  /* 0x000000ffff1a7224 */ /* 0x000fe200078e0005 */
[----:B------:R-:W-:-:S07]  /*fc80*/  PRMT R2, R4, 0x7610, R2 ;  /* 0x0000761004027816 */ /* 0x000fce0000000002 */
.L_x_14233:
[----:B------:R-:W-:Y:S05]  /*fc90*/  BSYNC.RECONVERGENT B1 ;  /* 0x0000000000017941 */ /* 0x000fea0003800200 */
.L_x_14231:
        /* <DEDUP_REMOVED lines=9> */
.L_x_14235:
[----:B------:R-:W-:Y:S01]  /*fd30*/  IMAD.MOV.U32 R34, RZ, RZ, R19 ;  /* 0x000000ffff227224 */ /* 0x000fe200078e0013 */
[--C-:B------:R-:W-:Y:S01]  /*fd40*/  PRMT R2, R2, 0x5410, R15.reuse ;  /* 0x0000541002027816 */ /* 0x100fe2000000000f */
[----:B------:R-:W-:Y:S01]  /*fd50*/  IMAD.MOV.U32 R19, RZ, RZ, R32 ;  /* 0x000000ffff137224 */ /* 0x000fe200078e0020 */
[----:B------:R-:W-:-:S07]  /*fd60*/  PRMT R15, R7, 0x7610, R15 ;  /* 0x00007610070f7816 */ /* 0x000fce000000000f */
.L_x_14236:
[----:B------:R-:W-:Y:S05]  /*fd70*/  BSYNC.RECONVERGENT B1 ;  /* 0x0000000000017941 */ /* 0x000fea0003800200 */
.L_x_14234:
        /* <DEDUP_REMOVED lines=9> */
.L_x_14238:
[C---:B------:R-:W-:Y:S01]  /*fe10*/  PRMT R4, R2.reuse, 0x7632, R4 ;  /* 0x0000763202047816 */ /* 0x040fe20000000004 */
[----:B------:R-:W-:Y:S02]  /*fe20*/  IMAD.MOV.U32 R5, RZ, RZ, R34 ;  /* 0x000000ffff057224 */ /* 0x000fe400078e0022 */
[----:B------:R-:W-:Y:S01]  /*fe30*/  IMAD.MOV.U32 R34, RZ, RZ, R23 ;  /* 0x000000ffff227224 */ /* 0x000fe200078e0017 */
[----:B------:R-:W-:-:S07]  /*fe40*/  PRMT R2, R2, 0x7610, R4 ;  /* 0x0000761002027816 */ /* 0x000fce0000000004 */
.L_x_14239:
[----:B------:R-:W-:Y:S05]  /*fe50*/  BSYNC.RECONVERGENT B1 ;  /* 0x0000000000017941 */ /* 0x000fea0003800200 */
.L_x_14237:
        /* <DEDUP_REMOVED lines=9> */
.L_x_14241:
[----:B------:R-:W-:Y:S01]  /*fef0*/  IMAD.MOV.U32 R23, RZ, RZ, R5 ;  /* 0x000000ffff177224 */ /* 0x000fe200078e0005 */
[----:B------:R-:W-:Y:S01]  /*ff00*/  PRMT R4, R7, 0x5432, R4 ;  /* 0x0000543207047816 */ /* 0x000fe20000000004 */
[----:B------:R-:W-:-:S07]  /*ff10*/  IMAD.MOV.U32 R5, RZ, RZ, R6 ;  /* 0x000000ffff057224 */ /* 0x000fce00078e0006 */
.L_x_14242:
[----:B------:R-:W-:Y:S05]  /*ff20*/  BSYNC.RECONVERGENT B1 ;  /* 0x0000000000017941 */ /* 0x000fea0003800200 */
.L_x_14240:
        /* <DEDUP_REMOVED lines=16> */
.L_x_14244:
[----:B------:R-:W-:Y:S01]  /*10030*/  IMAD.MOV.U32 R6, RZ, RZ, R3 ;  /* 0x000000ffff067224 */ /* 0x000fe200078e0003 */
[C---:B------:R-:W-:Y:S01]  /*10040*/  PRMT R7, R30.reuse, 0x7632, R7 ;  /* 0x000076321e077816 */ /* 0x040fe20000000007 */
[----:B------:R-:W-:Y:S01]  /*10050*/  IMAD.MOV.U32 R3, RZ, RZ, R22 ;  /* 0x000000ffff037224 */ /* 0x000fe200078e0016 */
[----:B------:R-:W-:-:S07]  /*10060*/  PRMT R30, R30, 0x7610, R15 ;  /* 0x000076101e1e7816 */ /* 0x000fce000000000f */
.L_x_14245:
[----:B------:R-:W-:Y:S05]  /*10070*/  BSYNC.RECONVERGENT B1 ;  /* 0x0000000000017941 */ /* 0x000fea0003800200 */
.L_x_14243:
        /* <DEDUP_REMOVED lines=9> */
.L_x_14247:
[----:B------:R-:W-:Y:S01]  /*10110*/  IMAD.MOV.U32 R27, RZ, RZ, R6 ;  /* 0x000000ffff1b7224 */ /* 0x000fe200078e0006 */
[----:B------:R-:W-:Y:S01]  /*10120*/  PRMT R7, R25, 0x5432, R7 ;  /* 0x0000543219077816 */ /* 0x000fe20000000007 */
[----:B------:R-:W-:-:S07]  /*10130*/  IMAD.MOV.U32 R6, RZ, RZ, R17 ;  /* 0x000000ffff067224 */ /* 0x000fce00078e0011 */
.L_x_14248:
[----:B------:R-:W-:Y:S05]  /*10140*/  BSYNC.RECONVERGENT B1 ;  /* 0x0000000000017941 */ /* 0x000fea0003800200 */
.L_x_14246:
        /* <DEDUP_REMOVED lines=9> */
.L_x_14250:
[----:B------:R-:W-:Y:S01]  /*101e0*/  IMAD.MOV.U32 R20, RZ, RZ, R27 ;  /* 0x000000ffff147224 */ /* 0x000fe200078e001b */
[C---:B------:R-:W-:Y:S01]  /*101f0*/  PRMT R17, R7.reuse, 0x7632, R17 ;  /* 0x0000763207117816 */ /* 0x040fe20000000011 */
[----:B------:R-:W-:Y:S01]  /*10200*/  IMAD.MOV.U32 R27, RZ, RZ, R26 ;  /* 0x000000ffff1b7224 */ /* 0x000fe200078e001a */
[----:B------:R-:W-:-:S07]  /*10210*/  PRMT R7, R7, 0x5410, R2 ;  /* 0x0000541007077816 */ /* 0x000fce0000000002 */
.L_x_14251:
[----:B------:R-:W-:Y:S05]  /*10220*/  BSYNC.RECONVERGENT B1 ;  /* 0x0000000000017941 */ /* 0x000fea0003800200 */
.L_x_14249:
        /* <DEDUP_REMOVED lines=9> */
.L_x_14253:
[----:B------:R-:W-:Y:S01]  /*102c0*/  PRMT R15, R15, 0x5410, R17 ;  /* 0x000054100f0f7816 */ /* 0x000fe20000000011 */
[----:B------:R-:W-:Y:S02]  /*102d0*/  IMAD.MOV.U32 R25, RZ, RZ, R20 ;  /* 0x000000ffff197224 */ /* 0x000fe400078e0014 */
[----:B------:R-:W-:Y:S01]  /*102e0*/  IMAD.MOV.U32 R20, RZ, RZ, R19 ;  /* 0x000000ffff147224 */ /* 0x000fe200078e0013 */
[----:B------:R-:W-:-:S07]  /*102f0*/  PRMT R17, R15, 0x7610, R17 ;  /* 0x000076100f117816 */ /* 0x000fce0000000011 */
.L_x_14254:
[----:B------:R-:W-:Y:S05]  /*10300*/  BSYNC.RECONVERGENT B1 ;  /* 0x0000000000017941 */ /* 0x000fea0003800200 */
.L_x_14252:
        /* <DEDUP_REMOVED lines=9> */
.L_x_14256:
[C---:B------:R-:W-:Y:S01]  /*103a0*/  PRMT R2, R15.reuse, 0x7632, R2 ;  /* 0x000076320f027816 */ /* 0x040fe20000000002 */
[----:B------:R-:W-:Y:S02]  /*103b0*/  IMAD.MOV.U32 R22, RZ, RZ, R25 ;  /* 0x000000ffff167224 */ /* 0x000fe400078e0019 */
[----:B------:R-:W-:Y:S01]  /*103c0*/  IMAD.MOV.U32 R25, RZ, RZ, R34 ;  /* 0x000000ffff197224 */ /* 0x000fe200078e0022 */
[----:B------:R-:W-:-:S07]  /*103d0*/  PRMT R15, R15, 0x7610, R2 ;  /* 0x000076100f0f7816 */ /* 0x000fce0000000002 */
.L_x_14257:
[----:B------:R-:W-:Y:S05]  /*103e0*/  BSYNC.RECONVERGENT B1 ;  /* 0x0000000000017941 */ /* 0x000fea0003800200 */
.L_x_14255:
        /* <DEDUP_REMOVED lines=9> */
.L_x_14259:
[----:B------:R-:W-:Y:S01]  /*10480*/  IMAD.MOV.U32 R26, RZ, RZ, R22 ;  /* 0x000000ffff1a7224 */ /* 0x000fe200078e0016 */
[----:B------:R-:W-:Y:S01]  /*10490*/  PRMT R2, R4, 0x5410, R2 ;  /* 0x0000541004027816 */ /* 0x000fe20000000002 */
[----:B------:R-:W-:-:S07]  /*104a0*/  IMAD.MOV.U32 R22, RZ, RZ, R5 ;  /* 0x000000ffff167224 */ /* 0x000fce00078e0005 */
.L_x_14260:
[----:B------:R-:W-:Y:S05]  /*104b0*/  BSYNC.RECONVERGENT B1 ;  /* 0x0000000000017941 */ /* 0x000fea0003800200 */
.L_x_14258:
        /* <DEDUP_REMOVED lines=9> */
.L_x_14262:
[C---:B------:R-:W-:Y:S01]  /*10550*/  PRMT R4, R2.reuse, 0x7632, R4 ;  /* 0x0000763202047816 */ /* 0x040fe20000000004 */
[----:B------:R-:W-:Y:S02]  /*10560*/  IMAD.MOV.U32 R5, RZ, RZ, R26 ;  /* 0x000000ffff057224 */ /* 0x000fe400078e001a */
[----:B------:R-:W-:Y:S01]  /*10570*/  IMAD.MOV.U32 R26, RZ, RZ, R23 ;  /* 0x000000ffff1a7224 */ /* 0x000fe200078e0017 */
[----:B------:R-:W-:-:S07]  /*10580*/  PRMT R2, R2, 0x7610, R4 ;  /* 0x0000761002027816 */ /* 0x000fce0000000004 */
.L_x_14263:
[----:B------:R-:W-:Y:S05]  /*10590*/  BSYNC.RECONVERGENT B1 ;  /* 0x0000000000017941 */ /* 0x000fea0003800200 */
.L_x_14261:
        /* <DEDUP_REMOVED lines=16> */
.L_x_14265:
[----:B------:R-:W-:Y:S01]  /*106a0*/  IMAD.MOV.U32 R18, RZ, RZ, R3 ;  /* 0x000000ffff127224 */ /* 0x000fe200078e0003 */
[C---:B------:R-:W-:Y:S01]  /*106b0*/  PRMT R15, R30.reuse, 0x7632, R15 ;  /* 0x000076321e0f7816 */ /* 0x040fe2000000000f */
[----:B------:R-:W-:Y:S01]  /*106c0*/  IMAD.MOV.U32 R3, RZ, RZ, R6 ;  /* 0x000000ffff037224 */ /* 0x000fe200078e0006 */
[----:B------:R-:W-:-:S07]  /*106d0*/  PRMT R30, R30, 0x5410, R7 ;  /* 0x000054101e1e7816 */ /* 0x000fce0000000007 */
.L_x_14266:
[----:B------:R-:W-:Y:S05]  /*106e0*/  BSYNC.RECONVERGENT B1 ;  /* 0x0000000000017941 */ /* 0x000fea0003800200 */
.L_x_14264:
        /* <DEDUP_REMOVED lines=9> */
.L_x_14268:
[----:B------:R-:W-:Y:S01]  /*10780*/  IMAD.MOV.U32 R13, RZ, RZ, R18 ;  /* 0x000000ffff0d7224 */ /* 0x000fe200078e0012 */
[----:B------:R-:W-:Y:S01]  /*10790*/  PRMT R6, R15, 0x7610, R6 ;  /* 0x000076100f067816 */ /* 0x000fe20000000006 */
[----:B------:R-:W-:Y:S01]  /*107a0*/  IMAD.MOV.U32 R18, RZ, RZ, R27 ;  /* 0x000000ffff127224 */ /* 0x000fe200078e001b */
[----:B------:R-:W-:-:S07]  /*107b0*/  PRMT R15, R7, 0x7632, R15 ;  /* 0x00007632070f7816 */ /* 0x000fce000000000f */
.L_x_14269:
[----:B------:R-:W-:Y:S05]  /*107c0*/  BSYNC.RECONVERGENT B1 ;  /* 0x0000000000017941 */ /* 0x000fea0003800200 */
.L_x_14267:
        /* <DEDUP_REMOVED lines=9> */
.L_x_14271:
[----:B------:R-:W-:Y:S01]  /*10860*/  IMAD.MOV.U32 R32, RZ, RZ, R13 ;  /* 0x000000ffff207224 */ /* 0x000fe200078e000d */
[----:B------:R-:W-:Y:S01]  /*10870*/  PRMT R7, R6, 0x7610, R7 ;  /* 0x0000761006077816 */ /* 0x000fe20000000007 */
[----:B------:R-:W-:Y:S01]  /*10880*/  IMAD.MOV.U32 R13, RZ, RZ, R20 ;  /* 0x000000ffff0d7224 */ /* 0x000fe200078e0014 */
[----:B------:R-:W-:-:S07]  /*10890*/  PRMT R6, R17, 0x7610, R6 ;  /* 0x0000761011067816 */ /* 0x000fce0000000006 */
.L_x_14272:
[----:B------:R-:W-:Y:S05]  /*108a0*/  BSYNC.RECONVERGENT B1 ;  /* 0x0000000000017941 */ /* 0x000fea0003800200 */
.L_x_14270:
        /* <DEDUP_REMOVED lines=9> */
.L_x_14274:
[----:B------:R-:W-:Y:S01]  /*10940*/  IMAD.MOV.U32 R17, RZ, RZ, R32 ;  /* 0x000000ffff117224 */ /* 0x000fe200078e0020 */
[----:B------:R-:W-:Y:S01]  /*10950*/  PRMT R4, R4, 0x5410, R7 ;  /* 0x0000541004047816 */ /* 0x000fe20000000007 */
[----:B------:R-:W-:Y:S01]  /*10960*/  IMAD.MOV.U32 R32, RZ, RZ, R25 ;  /* 0x000000ffff207224 */ /* 0x000fe200078e0019 */
[----:B------:R-:W-:-:S07]  /*10970*/  PRMT R7, R15, 0x7632, R7 ;  /* 0x000076320f077816 */ /* 0x000fce0000000007 */
.L_x_14275:
[----:B------:R-:W-:Y:S05]  /*10980*/  BSYNC.RECONVERGENT B1 ;  /* 0x0000000000017941 */ /* 0x000fea0003800200 */
.L_x_14273:
        /* <DEDUP_REMOVED lines=9> */
.L_x_14277:
[----:B------:R-:W-:Y:S01]  /*10a20*/  IMAD.MOV.U32 R19, RZ, RZ, R17 ;  /* 0x000000ffff137224 */ /* 0x000fe200078e0011 */
[----:B------:R-:W-:Y:S01]  /*10a30*/  PRMT R6, R6, 0x7610, R4 ;  /* 0x0000761006067816 */ /* 0x000fe20000000004 */
[----:B------:R-:W-:Y:S01]  /*10a40*/  IMAD.MOV.U32 R17, RZ, RZ, R22 ;  /* 0x000000ffff117224 */ /* 0x000fe200078e0016 */
[----:B------:R-:W-:-:S07]  /*10a50*/  PRMT R4, R4, 0x5410, R2 ;  /* 0x0000541004047816 */ /* 0x000fce0000000002 */
.L_x_14278:
[----:B------:R-:W-:Y:S05]  /*10a60*/  BSYNC.RECONVERGENT B1 ;  /* 0x0000000000017941 */ /* 0x000fea0003800200 */
.L_x_14276:
        /* <DEDUP_REMOVED lines=9> */
.L_x_14280:
[C---:B------:R-:W-:Y:S01]  /*10b00*/  PRMT R2, R6.reuse, 0x7632, R2 ;  /* 0x0000763206027816 */ /* 0x040fe20000000002 */
[----:B------:R-:W-:Y:S02]  /*10b10*/  IMAD.MOV.U32 R20, RZ, RZ, R19 ;  /* 0x000000ffff147224 */ /* 0x000fe400078e0013 */
[----:B------:R-:W-:Y:S01]  /*10b20*/  IMAD.MOV.U32 R19, RZ, RZ, R26 ;  /* 0x000000ffff137224 */ /* 0x000fe200078e001a */
[----:B------:R-:W-:-:S07]  /*10b30*/  PRMT R6, R6, 0x7610, R2 ;  /* 0x0000761006067816 */ /* 0x000fce0000000002 */
.L_x_14281:
[----:B------:R-:W-:Y:S05]  /*10b40*/  BSYNC.RECONVERGENT B1 ;  /* 0x0000000000017941 */ /* 0x000fea0003800200 */
.L_x_14279:
        /* <DEDUP_REMOVED lines=9> */
.L_x_14283:
[----:B------:R-:W-:Y:S01]  /*10be0*/  IMAD.MOV.U32 R22, RZ, RZ, R20 ;  /* 0x000000ffff167224 */ /* 0x000fe200078e0014 */
[----:B------:R-:W-:Y:S01]  /*10bf0*/  PRMT R2, R4, 0x5410, R2 ;  /* 0x0000541004027816 */ /* 0x000fe20000000002 */
[----:B------:R-:W-:-:S07]  /*10c00*/  IMAD.MOV.U32 R20, RZ, RZ, R5 ;  /* 0x000000ffff147224 */ /* 0x000fce00078e0005 */
.L_x_14284:
[----:B------:R-:W-:Y:S05]  /*10c10*/  BSYNC.RECONVERGENT B1 ;  /* 0x0000000000017941 */ /* 0x000fea0003800200 */
.L_x_14282:
        /* <DEDUP_REMOVED lines=16> */
.L_x_14286:
[----:B------:R-:W-:Y:S01]  /*10d20*/  IMAD.MOV.U32 R16, RZ, RZ, R3 ;  /* 0x000000ffff107224 */ /* 0x000fe200078e0003 */
[----:B------:R-:W-:Y:S01]  /*10d30*/  PRMT R5, R5, 0x7610, R30 ;  /* 0x0000761005057816 */ /* 0x000fe2000000001e */
[----:B------:R-:W-:Y:S01]  /*10d40*/  IMAD.MOV.U32 R3, RZ, RZ, R18 ;  /* 0x000000ffff037224 */ /* 0x000fe200078e0012 */
[----:B------:R-:W-:-:S07]  /*10d50*/  PRMT R30, R30, 0x5410, R15 ;  /* 0x000054101e1e7816 */ /* 0x000fce000000000f */
.L_x_14287:
[----:B------:R-:W-:Y:S05]  /*10d60*/  BSYNC.RECONVERGENT B1 ;  /* 0x0000000000017941 */ /* 0x000fea0003800200 */
.L_x_14285:
        /* <DEDUP_REMOVED lines=9> */
.L_x_14289:
[----:B------:R-:W-:Y:S01]  /*10e00*/  IMAD.MOV.U32 R15, RZ, RZ, R16 ;  /* 0x000000ffff0f7224 */ /* 0x000fe200078e0010 */
[C---:B------:R-:W-:Y:S01]  /*10e10*/  PRMT R4, R5.reuse, 0x7632, R4 ;  /* 0x0000763205047816 */ /* 0x040fe20000000004 */
[----:B------:R-:W-:Y:S01]  /*10e20*/  IMAD.MOV.U32 R16, RZ, RZ, R13 ;  /* 0x000000ffff107224 */ /* 0x000fe200078e000d */
[----:B------:R-:W-:-:S07]  /*10e30*/  PRMT R5, R5, 0x5410, R6 ;  /* 0x0000541005057816 */ /* 0x000fce0000000006 */
.L_x_14290:
[----:B------:R-:W-:Y:S05]  /*10e40*/  BSYNC.RECONVERGENT B1 ;  /* 0x0000000000017941 */ /* 0x000fea0003800200 */
.L_x_14288:
        /* <DEDUP_REMOVED lines=9> */
.L_x_14292:
[----:B------:R-:W-:Y:S01]  /*10ee0*/  PRMT R7, R7, 0x5410, R4 ;  /* 0x0000541007077816 */ /* 0x000fe20000000004 */
[----:B------:R-:W-:Y:S02]  /*10ef0*/  IMAD.MOV.U32 R18, RZ, RZ, R15 ;  /* 0x000000ffff127224 */ /* 0x000fe400078e000f */
[----:B------:R-:W-:Y:S01]  /*10f00*/  IMAD.MOV.U32 R15, RZ, RZ, R32 ;  /* 0x000000ffff0f7224 */ /* 0x000fe200078e0020 */
[----:B------:R-:W-:-:S07]  /*10f10*/  PRMT R4, R7, 0x7610, R4 ;  /* 0x0000761007047816 */ /* 0x000fce0000000004 */
.L_x_14293:
[----:B------:R-:W-:Y:S05]  /*10f20*/  BSYNC.RECONVERGENT B1 ;  /* 0x0000000000017941 */ /* 0x000fea0003800200 */
.L_x_14291:
        /* <DEDUP_REMOVED lines=9> */
.L_x_14295:
[----:B------:R-:W-:Y:S01]  /*10fc0*/  IMAD.MOV.U32 R26, RZ, RZ, R18 ;  /* 0x000000ffff1a7224 */ /* 0x000fe200078e0012 */
[----:B------:R-:W-:Y:S01]  /*10fd0*/  PRMT R23, R23, 0x7610, R7 ;  /* 0x0000761017177816 */ /* 0x000fe20000000007 */
[----:B------:R-:W-:Y:S01]  /*10fe0*/  IMAD.MOV.U32 R18, RZ, RZ, R17 ;  /* 0x000000ffff127224 */ /* 0x000fe200078e0011 */
[----:B------:R-:W-:-:S07]  /*10ff0*/  PRMT R7, R7, 0x7610, R4 ;  /* 0x0000761007077816 */ /* 0x000fce0000000004 */
.L_x_14296:
[----:B------:R-:W-:Y:S05]  /*11000*/  BSYNC.RECONVERGENT B1 ;  /* 0x0000000000017941 */ /* 0x000fea0003800200 */
.L_x_14294:
        /* <DEDUP_REMOVED lines=9> */
.L_x_14298:
[----:B------:R-:W-:Y:S01]  /*110a0*/  IMAD.MOV.U32 R13, RZ, RZ, R26 ;  /* 0x000000ffff0d7224 */ /* 0x000fe200078e001a */
[----:B------:R-:W-:Y:S01]  /*110b0*/  PRMT R25, R25, 0x7610, R23 ;  /* 0x0000761019197816 */ /* 0x000fe20000000017 */
[----:B------:R-:W-:Y:S01]  /*110c0*/  IMAD.MOV.U32 R26, RZ, RZ, R19 ;  /* 0x000000ffff1a7224 */ /* 0x000fe200078e0013 */
[----:B------:R-:W-:-:S07]  /*110d0*/  PRMT R23, R23, 0x7610, R6 ;  /* 0x0000761017177816 */ /* 0x000fce0000000006 */
.L_x_14299:
[----:B------:R-:W-:Y:S05]  /*110e0*/  BSYNC.RECONVERGENT B1 ;  /* 0x0000000000017941 */ /* 0x000fea0003800200 */
.L_x_14297:
        /* <DEDUP_REMOVED lines=9> */
.L_x_14301:
[----:B------:R-:W-:Y:S01]  /*11180*/  IMAD.MOV.U32 R17, RZ, RZ, R13 ;  /* 0x000000ffff117224 */ /* 0x000fe200078e000d */
[----:B------:R-:W-:Y:S01]  /*11190*/  PRMT R4, R4, 0x7610, R25 ;  /* 0x0000761004047816 */ /* 0x000fe20000000019 */
[----:B------:R-:W-:Y:S01]  /*111a0*/  IMAD.MOV.U32 R13, RZ, RZ, R20 ;  /* 0x000000ffff0d7224 */ /* 0x000fe200078e0014 */
[----:B------:R-:W-:-:S07]  /*111b0*/  PRMT R25, R25, 0x5410, R2 ;  /* 0x0000541019197816 */ /* 0x000fce0000000002 */
.L_x_14302:
[----:B------:R-:W-:Y:S05]  /*111c0*/  BSYNC.RECONVERGENT B1 ;  /* 0x0000000000017941 */ /* 0x000fea0003800200 */
.L_x_14300:
        /* <DEDUP_REMOVED lines=9> */
.L_x_14304:
[C---:B------:R-:W-:Y:S01]  /*11260*/  PRMT R2, R4.reuse, 0x7632, R2 ;  /* 0x0000763204027816 */ /* 0x040fe20000000002 */
[----:B------:R-:W-:Y:S02]  /*11270*/  IMAD.MOV.U32 R6, RZ, RZ, R17 ;  /* 0x000000ffff067224 */ /* 0x000fe400078e0011 */
[----:B------:R-:W-:Y:S01]  /*11280*/  IMAD.MOV.U32 R17, RZ, RZ, R22 ;  /* 0x000000ffff117224 */ /* 0x000fe200078e0016 */
[----:B------:R-:W-:-:S07]  /*11290*/  PRMT R4, R4, 0x7610, R2 ;  /* 0x0000761004047816 */ /* 0x000fce0000000002 */
.L_x_14305:
[----:B------:R-:W-:Y:S05]  /*112a0*/  BSYNC.RECONVERGENT B1 ;  /* 0x0000000000017941 */ /* 0x000fea0003800200 */
.L_x_14303:
        /* <DEDUP_REMOVED lines=16> */
.L_x_14307:
[----:B------:R-:W-:Y:S01]  /*113b0*/  IMAD.MOV.U32 R14, RZ, RZ, R3 ;  /* 0x000000ffff0e7224 */ /* 0x000fe200078e0003 */
[----:B------:R-:W-:Y:S01]  /*113c0*/  PRMT R2, R2, 0x7610, R30 ;  /* 0x0000761002027816 */ /* 0x000fe2000000001e */
[----:B------:R-:W-:Y:S01]  /*113d0*/  IMAD.MOV.U32 R3, RZ, RZ, R16 ;  /* 0x000000ffff037224 */ /* 0x000fe200078e0010 */
[----:B------:R-:W-:-:S07]  /*113e0*/  PRMT R30, R30, 0x7610, R5 ;  /* 0x000076101e1e7816 */ /* 0x000fce0000000005 */
.L_x_14308:
[----:B------:R-:W-:Y:S05]  /*113f0*/  BSYNC.RECONVERGENT B1 ;  /* 0x0000000000017941 */ /* 0x000fea0003800200 */
.L_x_14306:
        /* <DEDUP_REMOVED lines=9> */
.L_x_14310:
[----:B------:R-:W-:Y:S01]  /*11490*/  IMAD.MOV.U32 R5, RZ, RZ, R14 ;  /* 0x000000ffff057224 */ /* 0x000fe200078e000e */
[C---:B------:R-:W-:Y:S01]  /*114a0*/  PRMT R20, R2.reuse, 0x7632, R20 ;  /* 0x0000763202147816 */ /* 0x040fe20000000014 */
[----:B------:R-:W-:Y:S01]  /*114b0*/  IMAD.MOV.U32 R14, RZ, RZ, R15 ;  /* 0x000000ffff0e7224 */ /* 0x000fe200078e000f */
[----:B------:R-:W-:-:S07]  /*114c0*/  PRMT R2, R2, 0x5410, R4 ;  /* 0x0000541002027816 */ /* 0x000fce0000000004 */
.L_x_14311:
[----:B------:R-:W-:Y:S05]  /*114d0*/  BSYNC.RECONVERGENT B1 ;  /* 0x0000000000017941 */ /* 0x000fea0003800200 */
.L_x_14309:
        /* <DEDUP_REMOVED lines=9> */
.L_x_14313:
[----:B------:R-:W-:Y:S01]  /*11570*/  IMAD.MOV.U32 R11, RZ, RZ, R5 ;  /* 0x000000ffff0b7224 */ /* 0x000fe200078e0005 */
[----:B------:R-:W-:Y:S01]  /*11580*/  PRMT R19, R20, 0x7610, R19 ;  /* 0x0000761014137816 */ /* 0x000fe20000000013 */
[----:B------:R-:W-:Y:S01]  /*11590*/  IMAD.MOV.U32 R5, RZ, RZ, R18 ;  /* 0x000000ffff057224 */ /* 0x000fe200078e0012 */
[----:B------:R-:W-:-:S07]  /*115a0*/  PRMT R20, R7, 0x7632, R20 ;  /* 0x0000763207147816 */ /* 0x000fce0000000014 */
.L_x_14314:
[----:B------:R-:W-:Y:S05]  /*115b0*/  BSYNC.RECONVERGENT B1 ;  /* 0x0000000000017941 */ /* 0x000fea0003800200 */
.L_x_14312:
        /* <DEDUP_REMOVED lines=9> */
.L_x_14316:
[----:B------:R-:W-:Y:S01]  /*11650*/  IMAD.MOV.U32 R18, RZ, RZ, R11 ;  /* 0x000000ffff127224 */ /* 0x000fe200078e000b */
[----:B------:R-:W-:Y:S01]  /*11660*/  PRMT R15, R19, 0x7610, R15 ;  /* 0x00007610130f7816 */ /* 0x000fe2000000000f */
[----:B------:R-:W-:Y:S01]  /*11670*/  IMAD.MOV.U32 R11, RZ, RZ, R26 ;  /* 0x000000ffff0b7224 */ /* 0x000fe200078e001a */
[----:B------:R-:W-:-:S07]  /*11680*/  PRMT R19, R23, 0x7632, R19 ;  /* 0x0000763217137816 */ /* 0x000fce0000000013 */
.L_x_14317:
[----:B------:R-:W-:Y:S05]  /*11690*/  BSYNC.RECONVERGENT B1 ;  /* 0x0000000000017941 */ /* 0x000fea0003800200 */
.L_x_14315:
        /* <DEDUP_REMOVED lines=9> */
.L_x_14319:
[----:B------:R-:W-:Y:S01]  /*11730*/  IMAD.MOV.U32 R16, RZ, RZ, R18 ;  /* 0x000000ffff107224 */ /* 0x000fe200078e0012 */
[----:B------:R-:W-:Y:S01]  /*11740*/  PRMT R15, R25, 0x5432, R15 ;  /* 0x00005432190f7816 */ /* 0x000fe2000000000f */
[----:B------:R-:W-:-:S07]  /*11750*/  IMAD.MOV.U32 R18, RZ, RZ, R13 ;  /* 0x000000ffff127224 */ /* 0x000fce00078e000d */
.L_x_14320:
[----:B------:R-:W-:Y:S05]  /*11760*/  BSYNC.RECONVERGENT B1 ;  /* 0x0000000000017941 */ /* 0x000fea0003800200 */
.L_x_14318:
        /* <DEDUP_REMOVED lines=9> */
.L_x_14322:
[----:B------:R-:W-:Y:S01]  /*11800*/  IMAD.MOV.U32 R7, RZ, RZ, R16 ;  /* 0x000000ffff077224 */ /* 0x000fe200078e0010 */
[----:B------:R-:W-:Y:S01]  /*11810*/  PRMT R13, R13, 0x7610, R15 ;  /* 0x000076100d0d7816 */ /* 0x000fe2000000000f */
[----:B------:R-:W-:Y:S01]  /*11820*/  IMAD.MOV.U32 R16, RZ, RZ, R17 ;  /* 0x000000ffff107224 */ /* 0x000fe200078e0011 */
[----:B------:R-:W-:-:S07]  /*11830*/  PRMT R15, R15, 0x7610, R4 ;  /* 0x000076100f0f7816 */ /* 0x000fce0000000004 */
.L_x_14323:
[----:B------:R-:W-:Y:S05]  /*11840*/  BSYNC.RECONVERGENT B1 ;  /* 0x0000000000017941 */ /* 0x000fea0003800200 */
.L_x_14321:
        /* <DEDUP_REMOVED lines=9> */
.L_x_14325:
[----:B------:R-:W-:Y:S01]  /*118e0*/  IMAD.MOV.U32 R4, RZ, RZ, R7 ;  /* 0x000000ffff047224 */ /* 0x000fe200078e0007 */
[----:B------:R-:W-:Y:S01]  /*118f0*/  PRMT R13, R13, 0x5432, R2 ;  /* 0x000054320d0d7816 */ /* 0x000fe20000000002 */
[----:B------:R-:W-:-:S07]  /*11900*/  IMAD.MOV.U32 R7, RZ, RZ, R6 ;  /* 0x000000ffff077224 */ /* 0x000fce00078e0006 */
.L_x_14326:
[----:B------:R-:W-:Y:S05]  /*11910*/  BSYNC.RECONVERGENT B1 ;  /* 0x0000000000017941 */ /* 0x000fea0003800200 */
.L_x_14324:
        /* <DEDUP_REMOVED lines=16> */
.L_x_14328:
[----:B------:R-:W-:Y:S01]  /*11a20*/  IMAD.MOV.U32 R6, RZ, RZ, R3 ;  /* 0x000000ffff067224 */ /* 0x000fe200078e0003 */
[----:B------:R-:W-:Y:S01]  /*11a30*/  PRMT R20, R20, 0x7610, R30 ;  /* 0x0000761014147816 */ /* 0x000fe2000000001e */
[----:B------:R-:W-:Y:S01]  /*11a40*/  IMAD.MOV.U32 R3, RZ, RZ, R14 ;  /* 0x000000ffff037224 */ /* 0x000fe200078e000e */
[----:B------:R-:W-:-:S07]  /*11a50*/  PRMT R30, R30, 0x7610, R2 ;  /* 0x000076101e1e7816 */ /* 0x000fce0000000002 */
.L_x_14329:
[----:B------:R-:W-:Y:S05]  /*11a60*/  BSYNC.RECONVERGENT B1 ;  /* 0x0000000000017941 */ /* 0x000fea0003800200 */
.L_x_14327:
        /* <DEDUP_REMOVED lines=9> */
.L_x_14331:
[----:B------:R-:W-:Y:S01]  /*11b00*/  IMAD.MOV.U32 R12, RZ, RZ, R6 ;  /* 0x000000ffff0c7224 */ /* 0x000fe200078e0006 */
[--C-:B------:R-:W-:Y:S01]  /*11b10*/  PRMT R19, R19, 0x7610, R20.reuse ;  /* 0x0000761013137816 */ /* 0x100fe20000000014 */
[----:B------:R-:W-:Y:S01]  /*11b20*/  IMAD.MOV.U32 R6, RZ, RZ, R5 ;  /* 0x000000ffff067224 */ /* 0x000fe200078e0005 */
[----:B------:R-:W-:-:S07]  /*11b30*/  PRMT R20, R20, 0x5410, R20 ;  /* 0x0000541014147816 */ /* 0x000fce0000000014 */
.L_x_14332:
[----:B------:R-:W-:Y:S05]  /*11b40*/  BSYNC.RECONVERGENT B1 ;  /* 0x0000000000017941 */ /* 0x000fea0003800200 */
.L_x_14330:
        /* <DEDUP_REMOVED lines=9> */
.L_x_14334:
[----:B------:R-:W-:Y:S01]  /*11be0*/  IMAD.MOV.U32 R14, RZ, RZ, R12 ;  /* 0x000000ffff0e7224 */ /* 0x000fe200078e000c */
[C---:B------:R-:W-:Y:S01]  /*11bf0*/  PRMT R20, R19.reuse, 0x7632, R20 ;  /* 0x0000763213147816 */ /* 0x040fe20000000014 */
[----:B------:R-:W-:Y:S01]  /*11c00*/  IMAD.MOV.U32 R12, RZ, RZ, R11 ;  /* 0x000000ffff0c7224 */ /* 0x000fe200078e000b */
[----:B------:R-:W-:-:S07]  /*11c10*/  PRMT R19, R19, 0x5410, R19 ;  /* 0x0000541013137816 */ /* 0x000fce0000000013 */
.L_x_14335:
[----:B------:R-:W-:Y:S05]  /*11c20*/  BSYNC.RECONVERGENT B1 ;  /* 0x0000000000017941 */ /* 0x000fea0003800200 */
.L_x_14333:
        /* <DEDUP_REMOVED lines=9> */
.L_x_14337:
[----:B------:R-:W-:Y:S01]  /*11cc0*/  IMAD.MOV.U32 R11, RZ, RZ, R14 ;  /* 0x000000ffff0b7224 */ /* 0x000fe200078e000e */
[----:B------:R-:W-:Y:S01]  /*11cd0*/  PRMT R19, R20, 0x7610, R19 ;  /* 0x0000761014137816 */ /* 0x000fe20000000013 */
[----:B------:R-:W-:Y:S01]  /*11ce0*/  IMAD.MOV.U32 R14, RZ, RZ, R18 ;  /* 0x000000ffff0e7224 */ /* 0x000fe200078e0012 */
[----:B------:R-:W-:-:S07]  /*11cf0*/  PRMT R20, R15, 0x7610, R20 ;  /* 0x000076100f147816 */ /* 0x000fce0000000014 */
.L_x_14338:
[----:B------:R-:W-:Y:S05]  /*11d00*/  BSYNC.RECONVERGENT B1 ;  /* 0x0000000000017941 */ /* 0x000fea0003800200 */
.L_x_14336:
        /* <DEDUP_REMOVED lines=9> */
.L_x_14340:
[----:B------:R-:W-:Y:S01]  /*11da0*/  IMAD.MOV.U32 R18, RZ, RZ, R11 ;  /* 0x000000ffff127224 */ /* 0x000fe200078e000b */
[--C-:B------:R-:W-:Y:S01]  /*11db0*/  PRMT R17, R17, 0x5410, R19.reuse ;  /* 0x0000541011117816 */ /* 0x100fe20000000013 */
[----:B------:R-:W-:Y:S01]  /*11dc0*/  IMAD.MOV.U32 R11, RZ, RZ, R16 ;  /* 0x000000ffff0b7224 */ /* 0x000fe200078e0010 */
[----:B------:R-:W-:-:S07]  /*11dd0*/  PRMT R19, R15, 0x7632, R19 ;  /* 0x000076320f137816 */ /* 0x000fce0000000013 */
.L_x_14341:
[----:B------:R-:W-:Y:S05]  /*11de0*/  BSYNC.RECONVERGENT B1 ;  /* 0x0000000000017941 */ /* 0x000fea0003800200 */
.L_x_14339:
        /* <DEDUP_REMOVED lines=9> */
.L_x_14343:
[----:B------:R-:W-:Y:S01]  /*11e80*/  IMAD.MOV.U32 R15, RZ, RZ, R18 ;  /* 0x000000ffff0f7224 */ /* 0x000fe200078e0012 */
[----:B------:R-:W-:Y:S01]  /*11e90*/  PRMT R17, R17, 0x7632, R13 ;  /* 0x0000763211117816 */ /* 0x000fe2000000000d */
[----:B------:R-:W-:-:S07]  /*11ea0*/  IMAD.MOV.U32 R18, RZ, RZ, R7 ;  /* 0x000000ffff127224 */ /* 0x000fce00078e0007 */
.L_x_14344:
[----:B------:R-:W-:Y:S05]  /*11eb0*/  BSYNC.RECONVERGENT B1 ;  /* 0x0000000000017941 */ /* 0x000fea0003800200 */
.L_x_14342:
        /* <DEDUP_REMOVED lines=9> */
.L_x_14346:
[----:B------:R-:W-:Y:S01]  /*11f50*/  IMAD.MOV.U32 R16, RZ, RZ, R15 ;  /* 0x000000ffff107224 */ /* 0x000fe200078e000f */
[----:B------:R-:W-:Y:S01]  /*11f60*/  PRMT R22, R17, 0x7610, R22 ;  /* 0x0000761011167816 */ /* 0x000fe20000000016 */
[----:B------:R-:W-:Y:S01]  /*11f70*/  IMAD.MOV.U32 R15, RZ, RZ, R4 ;  /* 0x000000ffff0f7224 */ /* 0x000fe200078e0004 */
[----:B------:R-:W-:-:S07]  /*11f80*/  PRMT R17, R13, 0x7610, R17 ;  /* 0x000076100d117816 */ /* 0x000fce0000000011 */
.L_x_14347:
[----:B------:R-:W-:Y:S05]  /*11f90*/  BSYNC.RECONVERGENT B1 ;  /* 0x0000000000017941 */ /* 0x000fea0003800200 */
.L_x_14345:
        /* <DEDUP_REMOVED lines=16> */
.L_x_14349:
[----:B------:R-:W-:Y:S01]  /*120a0*/  PRMT R32, R32, 0x7610, R30 ;  /* 0x0000761020207816 */ /* 0x000fe2000000001e */
[----:B------:R-:W-:Y:S01]  /*120b0*/  IMAD.MOV.U32 R2, RZ, RZ, R3 ;  /* 0x000000ffff027224 */ /* 0x000fe200078e0003 */
[----:B------:R-:W-:Y:S01]  /*120c0*/  PRMT R30, R30, 0x7610, R20 ;  /* 0x000076101e1e7816 */ /* 0x000fe20000000014 */
[----:B------:R-:W-:-:S07]  /*120d0*/  IMAD.MOV.U32 R3, RZ, RZ, R6 ;  /* 0x000000ffff037224 */ /* 0x000fce00078e0006 */
.L_x_14350:
[----:B------:R-:W-:Y:S05]  /*120e0*/  BSYNC.RECONVERGENT B1 ;  /* 0x0000000000017941 */ /* 0x000fea0003800200 */
.L_x_14348:
        /* <DEDUP_REMOVED lines=9> */
.L_x_14352:
[----:B------:R-:W-:Y:S01]  /*12180*/  PRMT R33, R33, 0x7610, R32 ;  /* 0x0000761021217816 */ /* 0x000fe20000000020 */
[----:B------:R-:W-:Y:S01]  /*12190*/  IMAD.MOV.U32 R5, RZ, RZ, R2 ;  /* 0x000000ffff057224 */ /* 0x000fe200078e0002 */
[----:B------:R-:W-:Y:S01]  /*121a0*/  PRMT R32, R32, 0x7610, R19 ;  /* 0x0000761020207816 */ /* 0x000fe20000000013 */
[----:B------:R-:W-:-:S07]  /*121b0*/  IMAD.MOV.U32 R2, RZ, RZ, R12 ;  /* 0x000000ffff027224 */ /* 0x000fce00078e000c */
.L_x_14353:
[----:B------:R-:W-:Y:S05]  /*121c0*/  BSYNC.RECONVERGENT B1 ;  /* 0x0000000000017941 */ /* 0x000fea0003800200 */
.L_x_14351:
        /* <DEDUP_REMOVED lines=9> */
.L_x_14355:
[----:B------:R-:W-:Y:S01]  /*12260*/  IMAD.MOV.U32 R4, RZ, RZ, R5 ;  /* 0x000000ffff047224 */ /* 0x000fe200078e0005 */
[----:B------:R-:W-:Y:S01]  /*12270*/  PRMT R33, R33, 0x5432, R20 ;  /* 0x0000543221217816 */ /* 0x000fe20000000014 */
[----:B------:R-:W-:-:S07]  /*12280*/  IMAD.MOV.U32 R5, RZ, RZ, R14 ;  /* 0x000000ffff057224 */ /* 0x000fce00078e000e */
.L_x_14356:
[----:B------:R-:W-:Y:S05]  /*12290*/  BSYNC.RECONVERGENT B1 ;  /* 0x0000000000017941 */ /* 0x000fea0003800200 */
.L_x_14354:
        /* <DEDUP_REMOVED lines=9> */
.L_x_14358:
[----:B------:R-:W-:Y:S01]  /*12330*/  PRMT R32, R33, 0x7610, R32 ;  /* 0x0000761021207816 */ /* 0x000fe20000000020 */
[----:B------:R-:W-:Y:S01]  /*12340*/  IMAD.MOV.U32 R7, RZ, RZ, R4 ;  /* 0x000000ffff077224 */ /* 0x000fe200078e0004 */
[----:B------:R-:W-:Y:S01]  /*12350*/  PRMT R33, R19, 0x7610, R33 ;  /* 0x0000761013217816 */ /* 0x000fe20000000021 */
[----:B------:R-:W-:-:S07]  /*12360*/  IMAD.MOV.U32 R4, RZ, RZ, R11 ;  /* 0x000000ffff047224 */ /* 0x000fce00078e000b */
.L_x_14359:
[----:B------:R-:W-:Y:S05]  /*12370*/  BSYNC.RECONVERGENT B1 ;  /* 0x0000000000017941 */ /* 0x000fea0003800200 */
.L_x_14357:
        /* <DEDUP_REMOVED lines=9> */
.L_x_14361:
[----:B------:R-:W-:Y:S01]  /*12410*/  PRMT R31, R32, 0x7610, R31 ;  /* 0x00007610201f7816 */ /* 0x000fe2000000001f */
[----:B------:R-:W-:Y:S01]  /*12420*/  IMAD.MOV.U32 R6, RZ, RZ, R7 ;  /* 0x000000ffff067224 */ /* 0x000fe200078e0007 */
[----:B------:R-:W-:Y:S01]  /*12430*/  PRMT R32, R17, 0x7632, R32 ;  /* 0x0000763211207816 */ /* 0x000fe20000000020 */
[----:B------:R-:W-:-:S07]  /*12440*/  IMAD.MOV.U32 R7, RZ, RZ, R18 ;  /* 0x000000ffff077224 */ /* 0x000fce00078e0012 */
.L_x_14362:
[----:B------:R-:W-:Y:S05]  /*12450*/  BSYNC.RECONVERGENT B1 ;  /* 0x0000000000017941 */ /* 0x000fea0003800200 */
.L_x_14360:
        /* <DEDUP_REMOVED lines=9> */
.L_x_14364:
[----:B------:R-:W-:Y:S01]  /*124f0*/  IMAD.MOV.U32 R27, RZ, RZ, R6 ;  /* 0x000000ffff1b7224 */ /* 0x000fe200078e0006 */
[----:B------:R-:W-:Y:S01]  /*12500*/  PRMT R31, R17, 0x5410, R31 ;  /* 0x00005410111f7816 */ /* 0x000fe2000000001f */
[----:B------:R-:W-:-:S07]  /*12510*/  IMAD.MOV.U32 R6, RZ, RZ, R15 ;  /* 0x000000ffff067224 */ /* 0x000fce00078e000f */
.L_x_14365:
[----:B------:R-:W-:Y:S05]  /*12520*/  BSYNC.RECONVERGENT B1 ;  /* 0x0000000000017941 */ /* 0x000fea0003800200 */
.L_x_14363:
        /* <DEDUP_REMOVED lines=9> */
.L_x_14367:
[C---:B------:R-:W-:Y:S01]  /*125c0*/  PRMT R30, R31.reuse, 0x7632, R30 ;  /* 0x000076321f1e7816 */ /* 0x040fe2000000001e */
[----:B------:R-:W-:Y:S01]  /*125d0*/  IMAD.MOV.U32 R26, RZ, RZ, R27 ;  /* 0x000000ffff1a7224 */ /* 0x000fe200078e001b */
[----:B------:R-:W-:Y:S01]  /*125e0*/  PRMT R31, R31, 0x5410, R22 ;  /* 0x000054101f1f7816 */ /* 0x000fe20000000016 */
[----:B------:R-:W-:-:S07]  /*125f0*/  IMAD.MOV.U32 R27, RZ, RZ, R16 ;  /* 0x000000ffff1b7224 */ /* 0x000fce00078e0010 */
.L_x_14368:
[----:B------:R-:W-:Y:S05]  /*12600*/  BSYNC.RECONVERGENT B1 ;  /* 0x0000000000017941 */ /* 0x000fea0003800200 */
.L_x_14366:
[----:B------:R-:W-:Y:S01]  /*12610*/  ISETP.NE.AND P0, PT, R21, RZ, PT ;  /* 0x000000ff1500720c */ /* 0x000fe20003f05270 */
[----:B------:R-:W-:-:S12]  /*12620*/  IMAD.MOV.U32 R29, RZ, RZ, R8 ;  /* 0x000000ffff1d7224 */ /* 0x000fd800078e0008 */
[----:B------:R-:W-:Y:S05]  /*12630*/  @P0 BRA `(.L_x_14200) ;  /* 0x0000000000440947 */ /* 0x000fea0003800000 */
[----:B------:R-:W0:Y:S01]  /*12640*/  S2R R12, SR_CgaCtaId ;  /* 0x00000000000c7919 */ /* 0x000e220000008800 */
[----:B------:R-:W-:Y:S01]  /*12650*/  MOV R11, 0x400 ;  /* 0x00000400000b7802 */ /* 0x000fe20000000f00 */
[----:B------:R-:W-:Y:S01]  /*12660*/  IMAD.MOV.U32 R9, RZ, RZ, R28 ;  /* 0x000000ffff097224 */ /* 0x000fe200078e001c */
[----:B------:R-:W-:Y:S02]  /*12670*/  SHF.R.U32.HI R0, RZ, 0x5, R10 ;  /* 0x00000005ff007819 */ /* 0x000fe4000001160a */
[----:B------:R-:W-:Y:S02]  /*12680*/  PRMT R13, R31, 0x5410, R32 ;  /* 0x000054101f0d7816 */ /* 0x000fe40000000020 */
[----:B0-----:R-:W-:Y:S02]  /*12690*/  LEA R11, R12, R11, 0x18 ;  /* 0x0000000b0c0b7211 */ /* 0x001fe400078ec0ff */
[----:B------:R-:W-:-:S03]  /*126a0*/  PRMT R12, R30, 0x7610, R31 ;  /* 0x000076101e0c7816 */ /* 0x000fc6000000001f */
[----:B------:R-:W-:-:S05]  /*126b0*/  IMAD R0, R0, 0x38, R11 ;  /* 0x0000003800007824 */ /* 0x000fca00078e020b */
        /* <DEDUP_REMOVED lines=8> */
[----:B------:R2:W-:Y:S02]  /*12740*/  STS.64 [R0+0x28], R2 ;  /* 0x0000280200007388 */ /* 0x0005e40000000a00 */
.L_x_14200:
[----:B------:R-:W-:Y:S05]  /*12750*/  BSYNC.RECONVERGENT B0 ;  /* 0x0000000000007941 */ /* 0x000fea0003800200 */
.L_x_14199:
[----:B------:R-:W-:Y:S01]  /*12760*/  BAR.SYNC.DEFER_BLOCKING 0x0 ;  /* 0x0000000000007b1d */ /* 0x000fe20000010000 */
[----:B------:R-:W-:-:S05]  /*12770*/  ISETP.NE.AND P2, PT, R10, RZ, PT ;  /* 0x000000ff0a00720c */ /* 0x000fca0003f45270 */
[----:B------:R-:W-:Y:S08]  /*12780*/  BSSY.RECONVERGENT B0, `(.L_x_14369) ;  /* 0x00009e5000007945 */ /* 0x000ff00003800200 */
[----:B------:R-:W-:Y:S05]  /*12790*/  @P2 BRA `(.L_x_14370) ;  /* 0x0000009c008c2947 */ /* 0x000fea0003800000 */
[----:B0-2---:R-:W0:Y:S01]  /*127a0*/  S2R R9, SR_CgaCtaId ;  /* 0x0000000000097919 */ /* 0x005e220000008800 */
[----:B------:R-:W-:Y:S01]  /*127b0*/  MOV R0, 0x400 ;  /* 0x0000040000007802 */ /* 0x000fe20000000f00 */
[----:B------:R-:W-:Y:S03]  /*127c0*/  BSSY.RECONVERGENT B1, `(.L_x_14371) ;  /* 0x0000022000017945 */ /* 0x000fe60003800200 */
[----:B0-----:R-:W-:-:S05]  /*127d0*/  LEA R0, R9, R0, 0x18 ;  /* 0x0000000009007211 */ /* 0x001fca00078ec0ff */
[----:B------:R-:W0:Y:S04]  /*127e0*/  LDS.128 R20, [R0+0x40] ;  /* 0x0000400000147984 */ /* 0x000e280000000c00 */
[----:B------:R-:W2:Y:S04]  /*127f0*/  LDS.128 R8, [R0+0x60] ;  /* 0x0000600000087984 */ /* 0x000ea80000000c00 */
[----:B------:R3:W4:Y:S04]  /*12800*/  LDS.128 R12, [R0+0x50] ;  /* 0x00005000000c7984 */ /* 0x0007280000000c00 */
[----:B------:R3:W1:Y:S01]  /*12810*/  LDS.128 R16, [R0+0x70] ;  /* 0x0000700000107984 */ /* 0x0006620000000c00 */
[----:B0-----:R-:W-:-:S02]  /*12820*/  ISETP.GE.AND P0, PT, R22, R3, PT ;  /* 0x000000031600720c */ /* 0x001fc40003f06270 */
[CC--:B------:R-:W-:Y:S02]  /*12830*/  FSETP.GT.FTZ.AND P3, PT, R29.reuse, R20.reuse, PT ;  /* 0x000000141d00720b */ /* 0x0c0fe40003f74000 */
[C-C-:B--2---:R-:W-:Y:S02]  /*12840*/  HSETP2.GT.AND P1, PT, R10.reuse.H0_H0, R30.reuse.H1_H1, PT ;  /* 0x3000001e0a007234 */ /* 0x144fe40003f24800 */
[----:B------:R-:W-:Y:S02]  /*12850*/  FSEL R25, R29, R20, P3 ;  /* 0x000000141d197208 */ /* 0x000fe40001800000 */
[----:B------:R-:W-:Y:S02]  /*12860*/  FSEL R20, R20, R29, P3 ;  /* 0x0000001d14147208 */ /* 0x000fe40001800000 */
[----:B------:R-:W-:Y:S02]  /*12870*/  ISETP.EQ.OR P1, PT, R3, -0x1, P1 ;  /* 0xffffffff0300780c */ /* 0x000fe40000f22670 */
[----:B------:R-:W-:Y:S01]  /*12880*/  FSEL R29, R28, R21, P3 ;  /* 0x000000151c1d7208 */ /* 0x000fe20001800000 */
[----:B------:R-:W-:Y:S01]  /*12890*/  FADD.FTZ R20, -R25, R20 ;  /* 0x0000001419147221 */ /* 0x000fe20000010100 */
[----:B------:R-:W-:-:S02]  /*128a0*/  HSETP2.NEU.OR P0, PT, R10.H0_H0, R30.H1_H1, P0 ;  /* 0x3000001e0a007234 */ /* 0x000fc4000070d820 */
[----:B------:R-:W-:Y:S01]  /*128b0*/  FSEL R28, R21, R28, P3 ;  /* 0x0000001c151c7208 */ /* 0x000fe20001800000 */
[----:B------:R-:W-:Y:S02]  /*128c0*/  FMUL.FTZ R34, R20, 1.4426950216293334961 ;  /* 0x3fb8aa3b14227820 */ /* 0x000fe40000410000 */
[----:B------:R-:W-:Y:S02]  /*128d0*/  PLOP3.LUT P1, PT, P1, P0, PT, 0x8, 0x80 ;  /* 0x000000000080781c */ /* 0x000fe40000f20170 */
[----:B------:R-:W0:Y:S11]  /*128e0*/  MUFU.EX2 R20, R34 ;  /* 0x0000002200147308 */ /* 0x000e360000000800 */
[----:B------:R-:W-:Y:S01]  /*128f0*/  @!P1 PRMT R30, R30, 0x5410, R10 ;  /* 0x000054101e1e9816 */ /* 0x000fe2000000000a */
[----:B-1----:R-:W-:-:S04]  /*12900*/  @!P1 IMAD.MOV.U32 R3, RZ, RZ, R22 ;  /* 0x000000ffff039224 */ /* 0x002fc800078e0016 */
[----:B------:R-:W-:Y:S01]  /*12910*/  HSETP2.GT.AND P0, PT, R30.H1_H1, R32.H1_H1, PT ;  /* 0x300000201e007234 */ /* 0x000fe20003f04c00 */
[----:B0-----:R-:W-:-:S04]  /*12920*/  FFMA.FTZ R20, R28, R20, R29 ;  /* 0x000000141c147223 */ /* 0x001fc8000001001d */
[----:B------:R-:W-:-:S13]  /*12930*/  ISETP.EQ.OR P0, PT, R2, -0x1, P0 ;  /* 0xffffffff0200780c */ /* 0x000fda0000702670 */
[----:B---34-:R-:W-:Y:S05]  /*12940*/  @P0 BRA `(.L_x_14372) ;  /* 0x0000000000140947 */ /* 0x018fea0003800000 */
[----:B------:R-:W-:Y:S01]  /*12950*/  ISETP.GE.AND P0, PT, R3, R2, PT ;  /* 0x000000020300720c */ /* 0x000fe20003f06270 */
[----:B------:R-:W-:Y:S01]  /*12960*/  IMAD.MOV.U32 R22, RZ, RZ, R2 ;  /* 0x000000ffff167224 */ /* 0x000fe200078e0002 */
[----:B------:R-:W-:-:S11]  /*12970*/  PRMT R21, R32, 0x7632, R21 ;  /* 0x0000763220157816 */ /* 0x000fd60000000015 */
[----:B------:R-:W-:-:S13]  /*12980*/  HSETP2.NEU.OR P0, PT, R30.H1_H1, R32.H1_H1, P0 ;  /* 0x300000201e007234 */ /* 0x000fda000070dc20 */
[----:B------:R-:W-:Y:S05]  /*12990*/  @P0 BRA `(.L_x_14373) ;  /* 0x0000000000100947 */ /* 0x000fea0003800000 */
.L_x_14372:
[----:B------:R-:W-:Y:S01]  /*129a0*/  IMAD.MOV.U32 R22, RZ, RZ, R3 ;  /* 0x000000ffff167224 */ /* 0x000fe200078e0003 */
[C---:B------:R-:W-:Y:S01]  /*129b0*/  PRMT R21, R30.reuse, 0x7632, R21 ;  /* 0x000076321e157816 */ /* 0x040fe20000000015 */
[----:B------:R-:W-:Y:S01]  /*129c0*/  IMAD.MOV.U32 R3, RZ, RZ, R2 ;  /* 0x000000ffff037224 */ /* 0x000fe200078e0002 */
[----:B------:R-:W-:-:S07]  /*129d0*/  PRMT R30, R30, 0x7610, R32 ;  /* 0x000076101e1e7816 */ /* 0x000fce0000000020 */
.L_x_14373:
[----:B------:R-:W-:Y:S05]  /*129e0*/  BSYNC.RECONVERGENT B1 ;  /* 0x0000000000017941 */ /* 0x000fea0003800200 */
.L_x_14371:
        /* <DEDUP_REMOVED lines=9> */
.L_x_14375:
[----:B------:R-:W-:Y:S01]  /*12a80*/  IMAD.MOV.U32 R29, RZ, RZ, R22 ;  /* 0x000000ffff1d7224 */ /* 0x000fe200078e0016 */
[----:B------:R-:W-:Y:S01]  /*12a90*/  PRMT R2, R21, 0x7610, R2 ;  /* 0x0000761015027816 */ /* 0x000fe20000000002 */
[----:B------:R-:W-:Y:S01]  /*12aa0*/  IMAD.MOV.U32 R22, RZ, RZ, R5 ;  /* 0x000000ffff167224 */ /* 0x000fe200078e0005 */
[----:B------:R-:W-:-:S07]  /*12ab0*/  PRMT R21, R33, 0x7632, R21 ;  /* 0x0000763221157816 */ /* 0x000fce0000000015 */
.L_x_14376:
[----:B------:R-:W-:Y:S05]  /*12ac0*/  BSYNC.RECONVERGENT B1 ;  /* 0x0000000000017941 */ /* 0x000fea0003800200 */
.L_x_14374:
        /* <DEDUP_REMOVED lines=9> */
.L_x_14378:
[----:B------:R-:W-:Y:S01]  /*12b60*/  IMAD.MOV.U32 R28, RZ, RZ, R29 ;  /* 0x000000ffff1c7224 */ /* 0x000fe200078e001d */
[----:B------:R-:W-:Y:S01]  /*12b70*/  PRMT R2, R33, 0x5410, R2 ;  /* 0x0000541021027816 */ /* 0x000fe20000000002 */
[----:B------:R-:W-:-:S07]  /*12b80*/  IMAD.MOV.U32 R29, RZ, RZ, R4 ;  /* 0x000000ffff1d7224 */ /* 0x000fce00078e0004 */
.L_x_14379:
[----:B------:R-:W-:Y:S05]  /*12b90*/  BSYNC.RECONVERGENT B1 ;  /* 0x0000000000017941 */ /* 0x000fea0003800200 */
.L_x_14377:
        /* <DEDUP_REMOVED lines=9> */
.L_x_14381:
[----:B------:R-:W-:Y:S01]  /*12c30*/  IMAD.MOV.U32 R5, RZ, RZ, R28 ;  /* 0x000000ffff057224 */ /* 0x000fe200078e001c */
[C---:B------:R-:W-:Y:S01]  /*12c40*/  PRMT R4, R2.reuse, 0x7632, R4 ;  /* 0x0000763202047816 */ /* 0x040fe20000000004 */
[----:B------:R-:W-:Y:S01]  /*12c50*/  IMAD.MOV.U32 R28, RZ, RZ, R7 ;  /* 0x000000ffff1c7224 */ /* 0x000fe200078e0007 */
[----:B------:R-:W-:-:S07]  /*12c60*/  PRMT R2, R2, 0x5410, R32 ;  /* 0x0000541002027816 */ /* 0x000fce0000000020 */
.L_x_14382:
[----:B------:R-:W-:Y:S05]  /*12c70*/  BSYNC.RECONVERGENT B1 ;  /* 0x0000000000017941 */ /* 0x000fea0003800200 */
.L_x_14380:
        /* <DEDUP_REMOVED lines=9> */
.L_x_14384:
[----:B------:R-:W-:Y:S01]  /*12d10*/  IMAD.MOV.U32 R32, RZ, RZ, R5 ;  /* 0x000000ffff207224 */ /* 0x000fe200078e0005 */
[----:B------:R-:W-:Y:S01]  /*12d20*/  PRMT R7, R4, 0x7610, R7 ;  /* 0x0000761004077816 */ /* 0x000fe20000000007 */
[----:B------:R-:W-:Y:S01]  /*12d30*/  IMAD.MOV.U32 R5, RZ, RZ, R6 ;  /* 0x000000ffff057224 */ /* 0x000fe200078e0006 */
[----:B------:R-:W-:-:S07]  /*12d40*/  PRMT R4, R31, 0x7610, R4 ;  /* 0x000076101f047816 */ /* 0x000fce0000000004 */
.L_x_14385:
[----:B------:R-:W-:Y:S05]  /*12d50*/  BSYNC.RECONVERGENT B1 ;  /* 0x0000000000017941 */ /* 0x000fea0003800200 */
.L_x_14383:
        /* <DEDUP_REMOVED lines=9> */
.L_x_14387:
[----:B------:R-:W-:Y:S01]  /*12df0*/  IMAD.MOV.U32 R33, RZ, RZ, R32 ;  /* 0x000000ffff217224 */ /* 0x000fe200078e0020 */
[----:B------:R-:W-:Y:S01]  /*12e00*/  PRMT R4, R4, 0x5410, R7 ;  /* 0x0000541004047816 */ /* 0x000fe20000000007 */
[----:B------:R-:W-:Y:S01]  /*12e10*/  IMAD.MOV.U32 R32, RZ, RZ, R27 ;  /* 0x000000ffff207224 */ /* 0x000fe200078e001b */
[----:B------:R-:W-:-:S07]  /*12e20*/  PRMT R7, R31, 0x7632, R7 ;  /* 0x000076321f077816 */ /* 0x000fce0000000007 */
.L_x_14388:
[----:B------:R-:W-:Y:S05]  /*12e30*/  BSYNC.RECONVERGENT B1 ;  /* 0x0000000000017941 */ /* 0x000fea0003800200 */
.L_x_14386:
        /* <DEDUP_REMOVED lines=9> */
.L_x_14390:
[----:B------:R-:W-:Y:S01]  /*12ed0*/  IMAD.MOV.U32 R6, RZ, RZ, R33 ;  /* 0x000000ffff067224 */ /* 0x000fe200078e0021 */
[----:B------:R-:W-:Y:S01]  /*12ee0*/  PRMT R7, R7, 0x7610, R4 ;  /* 0x0000761007077816 */ /* 0x000fe20000000004 */
[----:B------:R-:W-:Y:S01]  /*12ef0*/  IMAD.MOV.U32 R33, RZ, RZ, R26 ;  /* 0x000000ffff217224 */ /* 0x000fe200078e001a */
[----:B------:R-:W-:-:S07]  /*12f00*/  PRMT R4, R4, 0x5410, R30 ;  /* 0x0000541004047816 */ /* 0x000fce000000001e */
.L_x_14391:
[----:B------:R-:W-:Y:S05]  /*12f10*/  BSYNC.RECONVERGENT B1 ;  /* 0x0000000000017941 */ /* 0x000fea0003800200 */
.L_x_14389:
        /* <DEDUP_REMOVED lines=12> */
[----:B------:R-:W-:-:S12]  /*12fe0*/  IMAD.MOV.U32 R10, RZ, RZ, R22 ;  /* 0x000000ffff0a7224 */ /* 0x000fd800078e0016 */
[----:B------:R-:W-:Y:S02]  /*12ff0*/  HSETP2.NEU.OR P0, PT, R30.H1_H1, R21.H0_H0, P0 ;  /* 0x200000151e007234 */ /* 0x000fe4000070dc20 */
[----:B------:R-:W-:-:S11]  /*13000*/  PRMT R21, R21, 0x5410, R21 ;  /* 0x0000541015157816 */ /* 0x000fd60000000015 */
[----:B------:R-:W-:Y:S05]  /*13010*/  @P0 BRA `(.L_x_14394) ;  /* 0x0000000000100947 */ /* 0x000fea0003800000 */
.L_x_14393:
[----:B------:R-:W-:Y:S01]  /*13020*/  PRMT R21, R21, 0x7610, R30 ;  /* 0x0000761015157816 */ /* 0x000fe2000000001e */
[----:B------:R-:W-:Y:S02]  /*13030*/  IMAD.MOV.U32 R10, RZ, RZ, R3 ;  /* 0x000000ffff0a7224 */ /* 0x000fe400078e0003 */
[----:B------:R-:W-:Y:S01]  /*13040*/  IMAD.MOV.U32 R3, RZ, RZ, R22 ;  /* 0x000000ffff037224 */ /* 0x000fe200078e0016 */
[----:B------:R-:W-:-:S07]  /*13050*/  PRMT R30, R30, 0x5410, R21 ;  /* 0x000054101e1e7816 */ /* 0x000fce0000000015 */
.L_x_14394:
[----:B------:R-:W-:Y:S05]  /*13060*/  BSYNC.RECONVERGENT B1 ;  /* 0x0000000000017941 */ /* 0x000fea0003800200 */
.L_x_14392:
        /* <DEDUP_REMOVED lines=9> */
.L_x_14396:
[----:B------:R-:W-:Y:S01]  /*13100*/  IMAD.MOV.U32 R23, RZ, RZ, R10 ;  /* 0x000000ffff177224 */ /* 0x000fe200078e000a */
[----:B------:R-:W-:Y:S01]  /*13110*/  PRMT R22, R22, 0x7610, R21 ;  /* 0x0000761016167816 */ /* 0x000fe20000000015 */
[----:B------:R-:W-:Y:S01]  /*13120*/  IMAD.MOV.U32 R10, RZ, RZ, R29 ;  /* 0x000000ffff0a7224 */ /* 0x000fe200078e001d */
[----:B------:R-:W-:-:S07]  /*13130*/  PRMT R21, R21, 0x5410, R2 ;  /* 0x0000541015157816 */ /* 0x000fce0000000002 */
.L_x_14397:
[----:B------:R-:W-:Y:S05]  /*13140*/  BSYNC.RECONVERGENT B1 ;  /* 0x0000000000017941 */ /* 0x000fea0003800200 */
.L_x_14395:
        /* <DEDUP_REMOVED lines=9> */
.L_x_14399:
[C---:B------:R-:W-:Y:S01]  /*131e0*/  PRMT R2, R22.reuse, 0x7632, R2 ;  /* 0x0000763216027816 */ /* 0x040fe20000000002 */
[----:B------:R-:W-:Y:S02]  /*131f0*/  IMAD.MOV.U32 R26, RZ, RZ, R23 ;  /* 0x000000ffff1a7224 */ /* 0x000fe400078e0017 */
[----:B------:R-:W-:Y:S01]  /*13200*/  IMAD.MOV.U32 R23, RZ, RZ, R28 ;  /* 0x000000ffff177224 */ /* 0x000fe200078e001c */
[----:B------:R-:W-:-:S07]  /*13210*/  PRMT R22, R22, 0x7610, R2 ;  /* 0x0000761016167816 */ /* 0x000fce0000000002 */
.L_x_14400:
[----:B------:R-:W-:Y:S05]  /*13220*/  BSYNC.RECONVERGENT B1 ;  /* 0x0000000000017941 */ /* 0x000fea0003800200 */
.L_x_14398:
        /* <DEDUP_REMOVED lines=9> */
.L_x_14402:
[----:B------:R-:W-:Y:S01]  /*132c0*/  IMAD.MOV.U32 R27, RZ, RZ, R26 ;  /* 0x000000ffff1b7224 */ /* 0x000fe200078e001a */
[----:B------:R-:W-:Y:S01]  /*132d0*/  PRMT R21, R2, 0x7610, R21 ;  /* 0x0000761002157816 */ /* 0x000fe20000000015 */
[----:B------:R-:W-:Y:S01]  /*132e0*/  IMAD.MOV.U32 R26, RZ, RZ, R5 ;  /* 0x000000ffff1a7224 */ /* 0x000fe200078e0005 */
[----:B------:R-:W-:-:S07]  /*132f0*/  PRMT R2, R4, 0x7610, R2 ;  /* 0x0000761004027816 */ /* 0x000fce0000000002 */
.L_x_14403:
[----:B------:R-:W-:Y:S05]  /*13300*/  BSYNC.RECONVERGENT B1 ;  /* 0x0000000000017941 */ /* 0x000fea0003800200 */
.L_x_14401:
        /* <DEDUP_REMOVED lines=9> */
.L_x_14405:
[----:B------:R-:W-:Y:S01]  /*133a0*/  IMAD.MOV.U32 R28, RZ, RZ, R27 ;  /* 0x000000ffff1c7224 */ /* 0x000fe200078e001b */
[--C-:B------:R-:W-:Y:S01]  /*133b0*/  PRMT R2, R2, 0x5410, R21.reuse ;  /* 0x0000541002027816 */ /* 0x100fe20000000015 */
[----:B------:R-:W-:Y:S01]  /*133c0*/  IMAD.MOV.U32 R27, RZ, RZ, R32 ;  /* 0x000000ffff1b7224 */ /* 0x000fe200078e0020 */
[----:B------:R-:W-:-:S07]  /*133d0*/  PRMT R21, R7, 0x7610, R21 ;  /* 0x0000761007157816 */ /* 0x000fce0000000015 */
.L_x_14406:
[----:B------:R-:W-:Y:S05]  /*133e0*/  BSYNC.RECONVERGENT B1 ;  /* 0x0000000000017941 */ /* 0x000fea0003800200 */
.L_x_14404:
        /* <DEDUP_REMOVED lines=9> */
.L_x_14408:
[C---:B------:R-:W-:Y:S01]  /*13480*/  PRMT R4, R2.reuse, 0x7632, R4 ;  /* 0x0000763202047816 */ /* 0x040fe20000000004 */
[----:B------:R-:W-:Y:S02]  /*13490*/  IMAD.MOV.U32 R5, RZ, RZ, R28 ;  /* 0x000000ffff057224 */ /* 0x000fe400078e001c */
[----:B------:R-:W-:Y:S01]  /*134a0*/  IMAD.MOV.U32 R28, RZ, RZ, R33 ;  /* 0x000000ffff1c7224 */ /* 0x000fe200078e0021 */
[----:B------:R-:W-:-:S07]  /*134b0*/  PRMT R2, R2, 0x7610, R4 ;  /* 0x0000761002027816 */ /* 0x000fce0000000004 */
.L_x_14409:
[----:B------:R-:W-:Y:S05]  /*134c0*/  BSYNC.RECONVERGENT B1 ;  /* 0x0000000000017941 */ /* 0x000fea0003800200 */
.L_x_14407:
        /* <DEDUP_REMOVED lines=9> */
.L_x_14411:
[----:B------:R-:W-:Y:S01]  /*13560*/  IMAD.MOV.U32 R29, RZ, RZ, R5 ;  /* 0x000000ffff1d7224 */ /* 0x000fe200078e0005 */
[----:B------:R-:W-:Y:S01]  /*13570*/  PRMT R4, R7, 0x5432, R4 ;  /* 0x0000543207047816 */ /* 0x000fe20000000004 */
[----:B------:R-:W-:-:S07]  /*13580*/  IMAD.MOV.U32 R5, RZ, RZ, R6 ;  /* 0x000000ffff057224 */ /* 0x000fce00078e0006 */
.L_x_14412:
[----:B------:R-:W-:Y:S05]  /*13590*/  BSYNC.RECONVERGENT B1 ;  /* 0x0000000000017941 */ /* 0x000fea0003800200 */
.L_x_14410:
        /* <DEDUP_REMOVED lines=16> */
.L_x_14414:
[----:B------:R-:W-:Y:S01]  /*136a0*/  IMAD.MOV.U32 R6, RZ, RZ, R3 ;  /* 0x000000ffff067224 */ /* 0x000fe200078e0003 */
[----:B------:R-:W-:Y:S01]  /*136b0*/  PRMT R7, R7, 0x7610, R30 ;  /* 0x0000761007077816 */ /* 0x000fe2000000001e */
[----:B------:R-:W-:Y:S01]  /*136c0*/  IMAD.MOV.U32 R3, RZ, RZ, R10 ;  /* 0x000000ffff037224 */ /* 0x000fe200078e000a */
[----:B------:R-:W-:-:S07]  /*136d0*/  PRMT R30, R30, 0x7610, R21 ;  /* 0x000076101e1e7816 */ /* 0x000fce0000000015 */
.L_x_14415:
[----:B------:R-:W-:Y:S05]  /*136e0*/  BSYNC.RECONVERGENT B1 ;  /* 0x0000000000017941 */ /* 0x000fea0003800200 */
.L_x_14413:
        /* <DEDUP_REMOVED lines=9> */
.L_x_14417:
[----:B------:R-:W-:Y:S01]  /*13780*/  IMAD.MOV.U32 R31, RZ, RZ, R6 ;  /* 0x000000ffff1f7224 */ /* 0x000fe200078e0006 */
[----:B------:R-:W-:Y:S01]  /*13790*/  PRMT R10, R10, 0x7610, R7 ;  /* 0x000076100a0a7816 */ /* 0x000fe20000000007 */
[----:B------:R-:W-:Y:S01]  /*137a0*/  IMAD.MOV.U32 R6, RZ, RZ, R23 ;  /* 0x000000ffff067224 */ /* 0x000fe200078e0017 */
[----:B------:R-:W-:-:S07]  /*137b0*/  PRMT R7, R7, 0x7610, R22 ;  /* 0x0000761007077816 */ /* 0x000fce0000000016 */
.L_x_14418:
[----:B------:R-:W-:Y:S05]  /*137c0*/  BSYNC.RECONVERGENT B1 ;  /* 0x0000000000017941 */ /* 0x000fea0003800200 */
.L_x_14416:
        /* <DEDUP_REMOVED lines=9> */
.L_x_14420:
[----:B------:R-:W-:Y:S01]  /*13860*/  IMAD.MOV.U32 R12, RZ, RZ, R31 ;  /* 0x000000ffff0c7224 */ /* 0x000fe200078e001f */
[C---:B------:R-:W-:Y:S01]  /*13870*/  PRMT R7, R10.reuse, 0x7632, R7 ;  /* 0x000076320a077816 */ /* 0x040fe20000000007 */
[----:B------:R-:W-:Y:S01]  /*13880*/  IMAD.MOV.U32 R31, RZ, RZ, R26 ;  /* 0x000000ffff1f7224 */ /* 0x000fe200078e001a */
[----:B------:R-:W-:-:S07]  /*13890*/  PRMT R10, R10, 0x5410, R2 ;  /* 0x000054100a0a7816 */ /* 0x000fce0000000002 */
.L_x_14421:
[----:B------:R-:W-:Y:S05]  /*138a0*/  BSYNC.RECONVERGENT B1 ;  /* 0x0000000000017941 */ /* 0x000fea0003800200 */
.L_x_14419:
        /* <DEDUP_REMOVED lines=9> */
.L_x_14423:
[----:B------:R-:W-:Y:S01]  /*13940*/  PRMT R21, R21, 0x5410, R7 ;  /* 0x0000541015157816 */ /* 0x000fe20000000007 */
[----:B------:R-:W-:Y:S02]  /*13950*/  IMAD.MOV.U32 R23, RZ, RZ, R12 ;  /* 0x000000ffff177224 */ /* 0x000fe400078e000c */
[----:B------:R-:W-:Y:S01]  /*13960*/  IMAD.MOV.U32 R12, RZ, RZ, R27 ;  /* 0x000000ffff0c7224 */ /* 0x000fe200078e001b */
[----:B------:R-:W-:-:S07]  /*13970*/  PRMT R7, R21, 0x7610, R7 ;  /* 0x0000761015077816 */ /* 0x000fce0000000007 */
.L_x_14424:
[----:B------:R-:W-:Y:S05]  /*13980*/  BSYNC.RECONVERGENT B1 ;  /* 0x0000000000017941 */ /* 0x000fea0003800200 */
.L_x_14422:
        /* <DEDUP_REMOVED lines=9> */
.L_x_14426:
[C---:B------:R-:W-:Y:S01]  /*13a20*/  PRMT R2, R21.reuse, 0x7632, R2 ;  /* 0x0000763215027816 */ /* 0x040fe20000000002 */
[----:B------:R-:W-:Y:S02]  /*13a30*/  IMAD.MOV.U32 R22, RZ, RZ, R23 ;  /* 0x000000ffff167224 */ /* 0x000fe400078e0017 */
[----:B------:R-:W-:Y:S01]  /*13a40*/  IMAD.MOV.U32 R23, RZ, RZ, R28 ;  /* 0x000000ffff177224 */ /* 0x000fe200078e001c */
[----:B------:R-:W-:-:S07]  /*13a50*/  PRMT R21, R21, 0x7610, R2 ;  /* 0x0000761015157816 */ /* 0x000fce0000000002 */
.L_x_14427:
[----:B------:R-:W-:Y:S05]  /*13a60*/  BSYNC.RECONVERGENT B1 ;  /* 0x0000000000017941 */ /* 0x000fea0003800200 */
.L_x_14425:
        /* <DEDUP_REMOVED lines=9> */
.L_x_14429:
[----:B------:R-:W-:Y:S01]  /*13b00*/  IMAD.MOV.U32 R26, RZ, RZ, R22 ;  /* 0x000000ffff1a7224 */ /* 0x000fe200078e0016 */
[----:B------:R-:W-:Y:S01]  /*13b10*/  PRMT R2, R4, 0x5410, R2 ;  /* 0x0000541004027816 */ /* 0x000fe20000000002 */
[----:B------:R-:W-:-:S07]  /*13b20*/  IMAD.MOV.U32 R22, RZ, RZ, R5 ;  /* 0x000000ffff167224 */ /* 0x000fce00078e0005 */
.L_x_14430:
[----:B------:R-:W-:Y:S05]  /*13b30*/  BSYNC.RECONVERGENT B1 ;  /* 0x0000000000017941 */ /* 0x000fea0003800200 */
.L_x_14428:
        /* <DEDUP_REMOVED lines=9> */
.L_x_14432:
[C---:B------:R-:W-:Y:S01]  /*13bd0*/  PRMT R4, R2.reuse, 0x7632, R4 ;  /* 0x0000763202047816 */ /* 0x040fe20000000004 */
[----:B------:R-:W-:Y:S02]  /*13be0*/  IMAD.MOV.U32 R5, RZ, RZ, R26 ;  /* 0x000000ffff057224 */ /* 0x000fe400078e001a */
[----:B------:R-:W-:Y:S01]  /*13bf0*/  IMAD.MOV.U32 R26, RZ, RZ, R29 ;  /* 0x000000ffff1a7224 */ /* 0x000fe200078e001d */
[----:B------:R-:W-:-:S07]  /*13c00*/  PRMT R2, R2, 0x7610, R4 ;  /* 0x0000761002027816 */ /* 0x000fce0000000004 */
.L_x_14433:
[----:B------:R-:W-:Y:S05]  /*13c10*/  BSYNC.RECONVERGENT B1 ;  /* 0x0000000000017941 */ /* 0x000fea0003800200 */
.L_x_14431:
        /* <DEDUP_REMOVED lines=16> */
.L_x_14435:
[----:B------:R-:W-:Y:S01]  /*13d20*/  IMAD.MOV.U32 R28, RZ, RZ, R3 ;  /* 0x000000ffff1c7224 */ /* 0x000fe200078e0003 */
[----:B------:R-:W-:Y:S01]  /*13d30*/  PRMT R4, R4, 0x7610, R30 ;  /* 0x0000761004047816 */ /* 0x000fe2000000001e */
[----:B------:R-:W-:Y:S01]  /*13d40*/  IMAD.MOV.U32 R3, RZ, RZ, R6 ;  /* 0x000000ffff037224 */ /* 0x000fe200078e0006 */
[----:B------:R-:W-:-:S07]  /*13d50*/  PRMT R30, R30, 0x7610, R7 ;  /* 0x000076101e1e7816 */ /* 0x000fce0000000007 */
.L_x_14436:
[----:B------:R-:W-:Y:S05]  /*13d60*/  BSYNC.RECONVERGENT B1 ;  /* 0x0000000000017941 */ /* 0x000fea0003800200 */
.L_x_14434:
        /* <DEDUP_REMOVED lines=9> */
.L_x_14438:
[----:B------:R-:W-:Y:S01]  /*13e00*/  IMAD.MOV.U32 R11, RZ, RZ, R28 ;  /* 0x000000ffff0b7224 */ /* 0x000fe200078e001c */
[C---:B------:R-:W-:Y:S01]  /*13e10*/  PRMT R6, R4.reuse, 0x7632, R6 ;  /* 0x0000763204067816 */ /* 0x040fe20000000006 */
[----:B------:R-:W-:Y:S01]  /*13e20*/  IMAD.MOV.U32 R28, RZ, RZ, R31 ;  /* 0x000000ffff1c7224 */ /* 0x000fe200078e001f */
[----:B------:R-:W-:-:S07]  /*13e30*/  PRMT R4, R4, 0x7610, R10 ;  /* 0x0000761004047816 */ /* 0x000fce000000000a */
.L_x_14439:
[----:B------:R-:W-:Y:S05]  /*13e40*/  BSYNC.RECONVERGENT B1 ;  /* 0x0000000000017941 */ /* 0x000fea0003800200 */
.L_x_14437:
        /* <DEDUP_REMOVED lines=9> */
.L_x_14441:
[----:B------:R-:W-:Y:S01]  /*13ee0*/  IMAD.MOV.U32 R10, RZ, RZ, R11 ;  /* 0x000000ffff0a7224 */ /* 0x000fe200078e000b */
[----:B------:R-:W-:Y:S01]  /*13ef0*/  PRMT R13, R6, 0x7610, R13 ;  /* 0x00007610060d7816 */ /* 0x000fe2000000000d */
[----:B------:R-:W-:Y:S01]  /*13f00*/  IMAD.MOV.U32 R11, RZ, RZ, R12 ;  /* 0x000000ffff0b7224 */ /* 0x000fe200078e000c */
[----:B------:R-:W-:-:S07]  /*13f10*/  PRMT R6, R7, 0x7610, R6 ;  /* 0x0000761007067816 */ /* 0x000fce0000000006 */
.L_x_14442:
[----:B------:R-:W-:Y:S05]  /*13f20*/  BSYNC.RECONVERGENT B1 ;  /* 0x0000000000017941 */ /* 0x000fea0003800200 */
.L_x_14440:
        /* <DEDUP_REMOVED lines=9> */
.L_x_14444:
[----:B------:R-:W-:Y:S01]  /*13fc0*/  IMAD.MOV.U32 R7, RZ, RZ, R10 ;  /* 0x000000ffff077224 */ /* 0x000fe200078e000a */
[----:B------:R-:W-:Y:S01]  /*13fd0*/  PRMT R6, R6, 0x5410, R13 ;  /* 0x0000541006067816 */ /* 0x000fe2000000000d */
[----:B------:R-:W-:Y:S01]  /*13fe0*/  IMAD.MOV.U32 R10, RZ, RZ, R23 ;  /* 0x000000ffff0a7224 */ /* 0x000fe200078e0017 */
[----:B------:R-:W-:-:S07]  /*13ff0*/  PRMT R13, R21, 0x7632, R13 ;  /* 0x00007632150d7816 */ /* 0x000fce000000000d */
.L_x_14445:
[----:B------:R-:W-:Y:S05]  /*14000*/  BSYNC.RECONVERGENT B1 ;  /* 0x0000000000017941 */ /* 0x000fea0003800200 */
.L_x_14443:
        /* <DEDUP_REMOVED lines=9> */
.L_x_14447:
[----:B------:R-:W-:Y:S01]  /*140a0*/  IMAD.MOV.U32 R21, RZ, RZ, R7 ;  /* 0x000000ffff157224 */ /* 0x000fe200078e0007 */
[----:B------:R-:W-:Y:S01]  /*140b0*/  PRMT R12, R12, 0x7610, R6 ;  /* 0x000076100c0c7816 */ /* 0x000fe20000000006 */
[----:B------:R-:W-:Y:S01]  /*140c0*/  IMAD.MOV.U32 R7, RZ, RZ, R22 ;  /* 0x000000ffff077224 */ /* 0x000fe200078e0016 */
[----:B------:R-:W-:-:S07]  /*140d0*/  PRMT R6, R6, 0x5410, R2 ;  /* 0x0000541006067816 */ /* 0x000fce0000000002 */
.L_x_14448:
[----:B------:R-:W-:Y:S05]  /*140e0*/  BSYNC.RECONVERGENT B1 ;  /* 0x0000000000017941 */ /* 0x000fea0003800200 */
.L_x_14446:
        /* <DEDUP_REMOVED lines=9> */
.L_x_14450:
[C---:B------:R-:W-:Y:S01]  /*14180*/  PRMT R2, R12.reuse, 0x7632, R2 ;  /* 0x000076320c027816 */ /* 0x040fe20000000002 */
[----:B------:R-:W-:Y:S02]  /*14190*/  IMAD.MOV.U32 R22, RZ, RZ, R21 ;  /* 0x000000ffff167224 */ /* 0x000fe400078e0015 */
[----:B------:R-:W-:Y:S01]  /*141a0*/  IMAD.MOV.U32 R21, RZ, RZ, R26 ;  /* 0x000000ffff157224 */ /* 0x000fe200078e001a */
[----:B------:R-:W-:-:S07]  /*141b0*/  PRMT R12, R12, 0x7610, R2 ;  /* 0x000076100c0c7816 */ /* 0x000fce0000000002 */
.L_x_14451:
[----:B------:R-:W-:Y:S05]  /*141c0*/  BSYNC.RECONVERGENT B1 ;  /* 0x0000000000017941 */ /* 0x000fea0003800200 */
.L_x_14449:
        /* <DEDUP_REMOVED lines=9> */
.L_x_14453:
[----:B------:R-:W-:Y:S01]  /*14260*/  IMAD.MOV.U32 R23, RZ, RZ, R22 ;  /* 0x000000ffff177224 */ /* 0x000fe200078e0016 */
[----:B------:R-:W-:Y:S01]  /*14270*/  PRMT R2, R4, 0x5410, R2 ;  /* 0x0000541004027816 */ /* 0x000fe20000000002 */
[----:B------:R-:W-:-:S07]  /*14280*/  IMAD.MOV.U32 R22, RZ, RZ, R5 ;  /* 0x000000ffff167224 */ /* 0x000fce00078e0005 */
.L_x_14454:
[----:B------:R-:W-:Y:S05]  /*14290*/  BSYNC.RECONVERGENT B1 ;  /* 0x0000000000017941 */ /* 0x000fea0003800200 */
.L_x_14452:
        /* <DEDUP_REMOVED lines=16> */
.L_x_14456:
[----:B------:R-:W-:Y:S01]  /*143a0*/  IMAD.MOV.U32 R14, RZ, RZ, R3 ;  /* 0x000000ffff0e7224 */ /* 0x000fe200078e0003 */
[----:B------:R-:W-:Y:S01]  /*143b0*/  PRMT R5, R5, 0x7610, R30 ;  /* 0x0000761005057816 */ /* 0x000fe2000000001e */
[----:B------:R-:W-:Y:S01]  /*143c0*/  IMAD.MOV.U32 R3, RZ, RZ, R28 ;  /* 0x000000ffff037224 */ /* 0x000fe200078e001c */
[----:B------:R-:W-:-:S07]  /*143d0*/  PRMT R30, R30, 0x7610, R4 ;  /* 0x000076101e1e7816 */ /* 0x000fce0000000004 */
.L_x_14457:
[----:B------:R-:W-:Y:S05]  /*143e0*/  BSYNC.RECONVERGENT B1 ;  /* 0x0000000000017941 */ /* 0x000fea0003800200 */
.L_x_14455:
        /* <DEDUP_REMOVED lines=9> */
.L_x_14459:
[----:B------:R-:W-:Y:S01]  /*14480*/  IMAD.MOV.U32 R27, RZ, RZ, R14 ;  /* 0x000000ffff1b7224 */ /* 0x000fe200078e000e */
[C---:B------:R-:W-:Y:S01]  /*14490*/  PRMT R4, R5.reuse, 0x7632, R4 ;  /* 0x0000763205047816 */ /* 0x040fe20000000004 */
[----:B------:R-:W-:Y:S01]  /*144a0*/  IMAD.MOV.U32 R14, RZ, RZ, R11 ;  /* 0x000000ffff0e7224 */ /* 0x000fe200078e000b */
[----:B------:R-:W-:-:S07]  /*144b0*/  PRMT R5, R5, 0x5410, R6 ;  /* 0x0000541005057816 */ /* 0x000fce0000000006 */
.L_x_14460:
[----:B------:R-:W-:Y:S05]  /*144c0*/  BSYNC.RECONVERGENT B1 ;  /* 0x0000000000017941 */ /* 0x000fea0003800200 */
.L_x_14458:
        /* <DEDUP_REMOVED lines=9> */
.L_x_14462:
[----:B------:R-:W-:Y:S01]  /*14560*/  IMAD.MOV.U32 R26, RZ, RZ, R27 ;  /* 0x000000ffff1a7224 */ /* 0x000fe200078e001b */
[----:B------:R-:W-:Y:S01]  /*14570*/  PRMT R4, R13, 0x5410, R4 ;  /* 0x000054100d047816 */ /* 0x000fe20000000004 */
[----:B------:R-:W-:-:S07]  /*14580*/  IMAD.MOV.U32 R27, RZ, RZ, R10 ;  /* 0x000000ffff1b7224 */ /* 0x000fce00078e000a */
.L_x_14463:
[----:B------:R-:W-:Y:S05]  /*14590*/  BSYNC.RECONVERGENT B1 ;  /* 0x0000000000017941 */ /* 0x000fea0003800200 */
.L_x_14461:
        /* <DEDUP_REMOVED lines=9> */
.L_x_14465:
[C---:B------:R-:W-:Y:S01]  /*14630*/  PRMT R6, R4.reuse, 0x7632, R6 ;  /* 0x0000763204067816 */ /* 0x040fe20000000006 */
[----:B------:R-:W-:Y:S02]  /*14640*/  IMAD.MOV.U32 R10, RZ, RZ, R26 ;  /* 0x000000ffff0a7224 */ /* 0x000fe400078e001a */
[----:B------:R-:W-:Y:S01]  /*14650*/  IMAD.MOV.U32 R26, RZ, RZ, R7 ;  /* 0x000000ffff1a7224 */ /* 0x000fe200078e0007 */
[----:B------:R-:W-:-:S07]  /*14660*/  PRMT R4, R4, 0x7610, R6 ;  /* 0x0000761004047816 */ /* 0x000fce0000000006 */
.L_x_14466:
[----:B------:R-:W-:Y:S05]  /*14670*/  BSYNC.RECONVERGENT B1 ;  /* 0x0000000000017941 */ /* 0x000fea0003800200 */
.L_x_14464:
        /* <DEDUP_REMOVED lines=9> */
.L_x_14468:
[----:B------:R-:W-:Y:S01]  /*14710*/  IMAD.MOV.U32 R7, RZ, RZ, R10 ;  /* 0x000000ffff077224 */ /* 0x000fe200078e000a */
[----:B------:R-:W-:Y:S01]  /*14720*/  PRMT R6, R12, 0x5432, R6 ;  /* 0x000054320c067816 */ /* 0x000fe20000000006 */
[----:B------:R-:W-:-:S07]  /*14730*/  IMAD.MOV.U32 R10, RZ, RZ, R21 ;  /* 0x000000ffff0a7224 */ /* 0x000fce00078e0015 */
.L_x_14469:
[----:B------:R-:W-:Y:S05]  /*14740*/  BSYNC.RECONVERGENT B1 ;  /* 0x0000000000017941 */ /* 0x000fea0003800200 */
.L_x_14467:
        /* <DEDUP_REMOVED lines=9> */
.L_x_14471:
[----:B------:R-:W-:Y:S01]  /*147e0*/  IMAD.MOV.U32 R12, RZ, RZ, R7 ;  /* 0x000000ffff0c7224 */ /* 0x000fe200078e0007 */
[----:B------:R-:W-:Y:S01]  /*147f0*/  PRMT R11, R11, 0x7610, R6 ;  /* 0x000076100b0b7816 */ /* 0x000fe20000000006 */
[----:B------:R-:W-:Y:S01]  /*14800*/  IMAD.MOV.U32 R7, RZ, RZ, R22 ;  /* 0x000000ffff077224 */ /* 0x000fe200078e0016 */
[----:B------:R-:W-:-:S07]  /*14810*/  PRMT R6, R6, 0x5410, R2 ;  /* 0x0000541006067816 */ /* 0x000fce0000000002 */
.L_x_14472:
[----:B------:R-:W-:Y:S05]  /*14820*/  BSYNC.RECONVERGENT B1 ;  /* 0x0000000000017941 */ /* 0x000fea0003800200 */
.L_x_14470:
        /* <DEDUP_REMOVED lines=9> */
.L_x_14474:
[C---:B------:R-:W-:Y:S01]  /*148c0*/  PRMT R2, R11.reuse, 0x7632, R2 ;  /* 0x000076320b027816 */ /* 0x040fe20000000002 */
[----:B------:R-:W-:Y:S02]  /*148d0*/  IMAD.MOV.U32 R13, RZ, RZ, R12 ;  /* 0x000000ffff0d7224 */ /* 0x000fe400078e000c */
[----:B------:R-:W-:Y:S01]  /*148e0*/  IMAD.MOV.U32 R12, RZ, RZ, R23 ;  /* 0x000000ffff0c7224 */ /* 0x000fe200078e0017 */
[----:B------:R-:W-:-:S07]  /*148f0*/  PRMT R11, R11, 0x7610, R2 ;  /* 0x000076100b0b7816 */ /* 0x000fce0000000002 */
.L_x_14475:
[----:B------:R-:W-:Y:S05]  /*14900*/  BSYNC.RECONVERGENT B1 ;  /* 0x0000000000017941 */ /* 0x000fea0003800200 */
.L_x_14473:
        /* <DEDUP_REMOVED lines=16> */
.L_x_14477:
[----:B------:R-:W-:Y:S01]  /*14a10*/  IMAD.MOV.U32 R16, RZ, RZ, R3 ;  /* 0x000000ffff107224 */ /* 0x000fe200078e0003 */
[----:B------:R-:W-:Y:S01]  /*14a20*/  PRMT R2, R2, 0x7610, R30 ;  /* 0x0000761002027816 */ /* 0x000fe2000000001e */
[----:B------:R-:W-:Y:S01]  /*14a30*/  IMAD.MOV.U32 R3, RZ, RZ, R14 ;  /* 0x000000ffff037224 */ /* 0x000fe200078e000e */
[----:B------:R-:W-:-:S07]  /*14a40*/  PRMT R30, R30, 0x7610, R5 ;  /* 0x000076101e1e7816 */ /* 0x000fce0000000005 */
.L_x_14478:
[----:B------:R-:W-:Y:S05]  /*14a50*/  BSYNC.RECONVERGENT B1 ;  /* 0x0000000000017941 */ /* 0x000fea0003800200 */
.L_x_14476:
        /* <DEDUP_REMOVED lines=9> */
.L_x_14480:
[----:B------:R-:W-:Y:S01]  /*14af0*/  IMAD.MOV.U32 R5, RZ, RZ, R16 ;  /* 0x000000ffff057224 */ /* 0x000fe200078e0010 */
[----:B------:R-:W-:Y:S01]  /*14b00*/  PRMT R14, R14, 0x7610, R2 ;  /* 0x000076100e0e7816 */ /* 0x000fe20000000002 */
[----:B------:R-:W-:Y:S01]  /*14b10*/  IMAD.MOV.U32 R16, RZ, RZ, R27 ;  /* 0x000000ffff107224 */ /* 0x000fe200078e001b */
[----:B------:R-:W-:-:S07]  /*14b20*/  PRMT R2, R2, 0x5410, R4 ;  /* 0x0000541002027816 */ /* 0x000fce0000000004 */
.L_x_14481:
[----:B------:R-:W-:Y:S05]  /*14b30*/  BSYNC.RECONVERGENT B1 ;  /* 0x0000000000017941 */ /* 0x000fea0003800200 */
.L_x_14479:
        /* <DEDUP_REMOVED lines=9> */
.L_x_14483:
[----:B------:R-:W-:Y:S01]  /*14bd0*/  IMAD.MOV.U32 R15, RZ, RZ, R5 ;  /* 0x000000ffff0f7224 */ /* 0x000fe200078e0005 */
[----:B------:R-:W-:Y:S01]  /*14be0*/  PRMT R23, R23, 0x7610, R14 ;  /* 0x0000761017177816 */ /* 0x000fe2000000000e */
[----:B------:R-:W-:Y:S01]  /*14bf0*/  IMAD.MOV.U32 R5, RZ, RZ, R26 ;  /* 0x000000ffff057224 */ /* 0x000fe200078e001a */
[----:B------:R-:W-:-:S07]  /*14c00*/  PRMT R14, R14, 0x7610, R4 ;  /* 0x000076100e0e7816 */ /* 0x000fce0000000004 */
.L_x_14484:
[----:B------:R-:W-:Y:S05]  /*14c10*/  BSYNC.RECONVERGENT B1 ;  /* 0x0000000000017941 */ /* 0x000fea0003800200 */
.L_x_14482:
        /* <DEDUP_REMOVED lines=9> */
.L_x_14486:
[----:B------:R-:W-:Y:S01]  /*14cb0*/  IMAD.MOV.U32 R4, RZ, RZ, R15 ;  /* 0x000000ffff047224 */ /* 0x000fe200078e000f */
[----:B------:R-:W-:Y:S01]  /*14cc0*/  PRMT R22, R22, 0x7610, R23 ;  /* 0x0000761016167816 */ /* 0x000fe20000000017 */
[----:B------:R-:W-:Y:S01]  /*14cd0*/  IMAD.MOV.U32 R15, RZ, RZ, R10 ;  /* 0x000000ffff0f7224 */ /* 0x000fe200078e000a */
[----:B------:R-:W-:-:S07]  /*14ce0*/  PRMT R23, R23, 0x5410, R6 ;  /* 0x0000541017177816 */ /* 0x000fce0000000006 */
.L_x_14487:
[----:B------:R-:W-:Y:S05]  /*14cf0*/  BSYNC.RECONVERGENT B1 ;  /* 0x0000000000017941 */ /* 0x000fea0003800200 */
.L_x_14485:
        /* <DEDUP_REMOVED lines=9> */
.L_x_14489:
[C---:B------:R-:W-:Y:S01]  /*14d90*/  PRMT R6, R22.reuse, 0x7632, R6 ;  /* 0x0000763216067816 */ /* 0x040fe20000000006 */
[----:B------:R-:W-:Y:S02]  /*14da0*/  IMAD.MOV.U32 R21, RZ, RZ, R4 ;  /* 0x000000ffff157224 */ /* 0x000fe400078e0004 */
[----:B------:R-:W-:Y:S01]  /*14db0*/  IMAD.MOV.U32 R4, RZ, RZ, R7 ;  /* 0x000000ffff047224 */ /* 0x000fe200078e0007 */
[----:B------:R-:W-:-:S07]  /*14dc0*/  PRMT R22, R22, 0x7610, R6 ;  /* 0x0000761016167816 */ /* 0x000fce0000000006 */
.L_x_14490:
[----:B------:R-:W-:Y:S05]  /*14dd0*/  BSYNC.RECONVERGENT B1 ;  /* 0x0000000000017941 */ /* 0x000fea0003800200 */
.L_x_14488:
        /* <DEDUP_REMOVED lines=9> */
.L_x_14492:
[----:B------:R-:W-:Y:S01]  /*14e70*/  IMAD.MOV.U32 R10, RZ, RZ, R21 ;  /* 0x000000ffff0a7224 */ /* 0x000fe200078e0015 */
[----:B------:R-:W-:Y:S01]  /*14e80*/  PRMT R6, R11, 0x5432, R6 ;  /* 0x000054320b067816 */ /* 0x000fe20000000006 */
[----:B------:R-:W-:-:S07]  /*14e90*/  IMAD.MOV.U32 R21, RZ, RZ, R12 ;  /* 0x000000ffff157224 */ /* 0x000fce00078e000c */
.L_x_14493:
[----:B------:R-:W-:Y:S05]  /*14ea0*/  BSYNC.RECONVERGENT B1 ;  /* 0x0000000000017941 */ /* 0x000fea0003800200 */
.L_x_14491:
        /* <DEDUP_REMOVED lines=9> */
.L_x_14495:
[----:B------:R-:W-:Y:S01]  /*14f40*/  IMAD.MOV.U32 R7, RZ, RZ, R10 ;  /* 0x000000ffff077224 */ /* 0x000fe200078e000a */
[C---:B------:R-:W-:Y:S01]  /*14f50*/  PRMT R14, R6.reuse, 0x7632, R14 ;  /* 0x00007632060e7816 */ /* 0x040fe2000000000e */
[----:B------:R-:W-:Y:S01]  /*14f60*/  IMAD.MOV.U32 R10, RZ, RZ, R13 ;  /* 0x000000ffff0a7224 */ /* 0x000fe200078e000d */
[----:B------:R-:W-:-:S07]  /*14f70*/  PRMT R6, R6, 0x5410, R2 ;  /* 0x0000541006067816 */ /* 0x000fce0000000002 */
.L_x_14496:
[----:B------:R-:W-:Y:S05]  /*14f80*/  BSYNC.RECONVERGENT B1 ;  /* 0x0000000000017941 */ /* 0x000fea0003800200 */
.L_x_14494:
        /* <DEDUP_REMOVED lines=16> */
.L_x_14498:
[----:B------:R-:W-:Y:S01]  /*15090*/  IMAD.MOV.U32 R12, RZ, RZ, R3 ;  /* 0x000000ffff0c7224 */ /* 0x000fe200078e0003 */
[----:B------:R-:W-:Y:S01]  /*150a0*/  PRMT R26, R26, 0x7610, R30 ;  /* 0x000076101a1a7816 */ /* 0x000fe2000000001e */
[----:B------:R-:W-:Y:S01]  /*150b0*/  IMAD.MOV.U32 R3, RZ, RZ, R16 ;  /* 0x000000ffff037224 */ /* 0x000fe200078e0010 */
[----:B------:R-:W-:-:S07]  /*150c0*/  PRMT R30, R30, 0x7610, R2 ;  /* 0x000076101e1e7816 */ /* 0x000fce0000000002 */
.L_x_14499:
[----:B------:R-:W-:Y:S05]  /*150d0*/  BSYNC.RECONVERGENT B1 ;  /* 0x0000000000017941 */ /* 0x000fea0003800200 */
.L_x_14497:
        /* <DEDUP_REMOVED lines=9> */
.L_x_14501:
[----:B------:R-:W-:Y:S01]  /*15170*/  IMAD.MOV.U32 R11, RZ, RZ, R12 ;  /* 0x000000ffff0b7224 */ /* 0x000fe200078e000c */
[C---:B------:R-:W-:Y:S01]  /*15180*/  PRMT R22, R26.reuse, 0x7632, R22 ;  /* 0x000076321a167816 */ /* 0x040fe20000000016 */
[----:B------:R-:W-:Y:S01]  /*15190*/  IMAD.MOV.U32 R12, RZ, RZ, R5 ;  /* 0x000000ffff0c7224 */ /* 0x000fe200078e0005 */
[----:B------:R-:W-:-:S07]  /*151a0*/  PRMT R26, R26, 0x7610, R14 ;  /* 0x000076101a1a7816 */ /* 0x000fce000000000e */
.L_x_14502:
[----:B------:R-:W-:Y:S05]  /*151b0*/  BSYNC.RECONVERGENT B1 ;  /* 0x0000000000017941 */ /* 0x000fea0003800200 */
.L_x_14500:
        /* <DEDUP_REMOVED lines=9> */
.L_x_14504:
[----:B------:R-:W-:Y:S01]  /*15250*/  IMAD.MOV.U32 R8, RZ, RZ, R11 ;  /* 0x000000ffff087224 */ /* 0x000fe200078e000b */
[--C-:B------:R-:W-:Y:S01]  /*15260*/  PRMT R13, R13, 0x5410, R22.reuse ;  /* 0x000054100d0d7816 */ /* 0x100fe20000000016 */
[----:B------:R-:W-:Y:S01]  /*15270*/  IMAD.MOV.U32 R11, RZ, RZ, R15 ;  /* 0x000000ffff0b7224 */ /* 0x000fe200078e000f */
[----:B------:R-:W-:-:S07]  /*15280*/  PRMT R22, R23, 0x7632, R22 ;  /* 0x0000763217167816 */ /* 0x000fce0000000016 */
.L_x_14505:
[----:B------:R-:W-:Y:S05]  /*15290*/  BSYNC.RECONVERGENT B1 ;  /* 0x0000000000017941 */ /* 0x000fea0003800200 */
.L_x_14503:
        /* <DEDUP_REMOVED lines=9> */
.L_x_14507:
[----:B------:R-:W-:Y:S01]  /*15330*/  IMAD.MOV.U32 R2, RZ, RZ, R8 ;  /* 0x000000ffff027224 */ /* 0x000fe200078e0008 */
[----:B------:R-:W-:Y:S01]  /*15340*/  PRMT R13, R13, 0x7632, R22 ;  /* 0x000076320d0d7816 */ /* 0x000fe20000000016 */
[----:B------:R-:W-:-:S07]  /*15350*/  IMAD.MOV.U32 R8, RZ, RZ, R4 ;  /* 0x000000ffff087224 */ /* 0x000fce00078e0004 */
.L_x_14508:
[----:B------:R-:W-:Y:S05]  /*15360*/  BSYNC.RECONVERGENT B1 ;  /* 0x0000000000017941 */ /* 0x000fea0003800200 */
.L_x_14506:
        /* <DEDUP_REMOVED lines=9> */
.L_x_14510:
[----:B------:R-:W-:Y:S01]  /*15400*/  IMAD.MOV.U32 R5, RZ, RZ, R2 ;  /* 0x000000ffff057224 */ /* 0x000fe200078e0002 */
[----:B------:R-:W-:Y:S01]  /*15410*/  PRMT R4, R4, 0x5410, R13 ;  /* 0x0000541004047816 */ /* 0x000fe2000000000d */
[----:B------:R-:W-:Y:S01]  /*15420*/  IMAD.MOV.U32 R2, RZ, RZ, R21 ;  /* 0x000000ffff027224 */ /* 0x000fe200078e0015 */
[----:B------:R-:W-:-:S07]  /*15430*/  PRMT R13, R6, 0x7610, R13 ;  /* 0x00007610060d7816 */ /* 0x000fce000000000d */
.L_x_14511:
[----:B------:R-:W-:Y:S05]  /*15440*/  BSYNC.RECONVERGENT B1 ;  /* 0x0000000000017941 */ /* 0x000fea0003800200 */
.L_x_14509:
        /* <DEDUP_REMOVED lines=9> */
.L_x_14513:
[----:B------:R-:W-:Y:S01]  /*154e0*/  IMAD.MOV.U32 R28, RZ, RZ, R5 ;  /* 0x000000ffff1c7224 */ /* 0x000fe200078e0005 */
[----:B------:R-:W-:Y:S01]  /*154f0*/  PRMT R14, R14, 0x7610, R4 ;  /* 0x000076100e0e7816 */ /* 0x000fe20000000004 */
[----:B------:R-:W-:Y:S01]  /*15500*/  IMAD.MOV.U32 R5, RZ, RZ, R10 ;  /* 0x000000ffff057224 */ /* 0x000fe200078e000a */
[----:B------:R-:W-:-:S07]  /*15510*/  PRMT R4, R4, 0x7610, R6 ;  /* 0x0000761004047816 */ /* 0x000fce0000000006 */
.L_x_14514:
[----:B------:R-:W-:Y:S05]  /*15520*/  BSYNC.RECONVERGENT B1 ;  /* 0x0000000000017941 */ /* 0x000fea0003800200 */
.L_x_14512:
        /* <DEDUP_REMOVED lines=9> */
.L_x_14516:
[----:B------:R-:W-:Y:S01]  /*155c0*/  IMAD.MOV.U32 R6, RZ, RZ, R28 ;  /* 0x000000ffff067224 */ /* 0x000fe200078e001c */
[--C-:B------:R-:W-:Y:S01]  /*155d0*/  PRMT R10, R10, 0x7610, R14.reuse ;  /* 0x000076100a0a7816 */ /* 0x100fe2000000000e */
[----:B------:R-:W-:Y:S01]  /*155e0*/  IMAD.MOV.U32 R28, RZ, RZ, R7 ;  /* 0x000000ffff1c7224 */ /* 0x000fe200078e0007 */
[----:B------:R-:W-:-:S07]  /*155f0*/  PRMT R14, R14, 0x5410, R14 ;  /* 0x000054100e0e7816 */ /* 0x000fce000000000e */
.L_x_14517:
[----:B------:R-:W-:Y:S05]  /*15600*/  BSYNC.RECONVERGENT B1 ;  /* 0x0000000000017941 */ /* 0x000fea0003800200 */
.L_x_14515:
        /* <DEDUP_REMOVED lines=16> */
.L_x_14519:
[----:B------:R-:W-:Y:S01]  /*15710*/  IMAD.MOV.U32 R16, RZ, RZ, R3 ;  /* 0x000000ffff107224 */ /* 0x000fe200078e0003 */
[----:B------:R-:W-:Y:S01]  /*15720*/  PRMT R17, R17, 0x7610, R30 ;  /* 0x0000761011117816 */ /* 0x000fe2000000001e */
[----:B------:R-:W-:Y:S01]  /*15730*/  IMAD.MOV.U32 R3, RZ, RZ, R12 ;  /* 0x000000ffff037224 */ /* 0x000fe200078e000c */
[----:B------:R-:W-:-:S07]  /*15740*/  PRMT R30, R30, 0x7610, R26 ;  /* 0x000076101e1e7816 */ /* 0x000fce000000001a */
.L_x_14520:
[----:B------:R-:W-:Y:S05]  /*15750*/  BSYNC.RECONVERGENT B1 ;  /* 0x0000000000017941 */ /* 0x000fea0003800200 */
.L_x_14518:
        /* <DEDUP_REMOVED lines=9> */
.L_x_14522:
[----:B------:R-:W-:Y:S01]  /*157f0*/  IMAD.MOV.U32 R21, RZ, RZ, R16 ;  /* 0x000000ffff157224 */ /* 0x000fe200078e0010 */
[----:B------:R-:W-:Y:S01]  /*15800*/  PRMT R17, R17, 0x5432, R22 ;  /* 0x0000543211117816 */ /* 0x000fe20000000016 */
[----:B------:R-:W-:-:S07]  /*15810*/  IMAD.MOV.U32 R16, RZ, RZ, R11 ;  /* 0x000000ffff107224 */ /* 0x000fce00078e000b */
.L_x_14523:
[----:B------:R-:W-:Y:S05]  /*15820*/  BSYNC.RECONVERGENT B1 ;  /* 0x0000000000017941 */ /* 0x000fea0003800200 */
.L_x_14521:
        /* <DEDUP_REMOVED lines=9> */
.L_x_14525:
[----:B------:R-:W-:Y:S01]  /*158c0*/  IMAD.MOV.U32 R22, RZ, RZ, R21 ;  /* 0x000000ffff167224 */ /* 0x000fe200078e0015 */
[----:B------:R-:W-:Y:S01]  /*158d0*/  PRMT R23, R17, 0x7610, R23 ;  /* 0x0000761011177816 */ /* 0x000fe20000000017 */
[----:B------:R-:W-:Y:S01]  /*158e0*/  IMAD.MOV.U32 R21, RZ, RZ, R8 ;  /* 0x000000ffff157224 */ /* 0x000fe200078e0008 */
[----:B------:R-:W-:-:S07]  /*158f0*/  PRMT R17, R13, 0x7632, R17 ;  /* 0x000076320d117816 */ /* 0x000fce0000000011 */
.L_x_14526:
[----:B------:R-:W-:Y:S05]  /*15900*/  BSYNC.RECONVERGENT B1 ;  /* 0x0000000000017941 */ /* 0x000fea0003800200 */
.L_x_14524:
        /* <DEDUP_REMOVED lines=9> */
.L_x_14528:
[----:B------:R-:W-:Y:S01]  /*159a0*/  IMAD.MOV.U32 R26, RZ, RZ, R22 ;  /* 0x000000ffff1a7224 */ /* 0x000fe200078e0016 */
[----:B------:R-:W-:Y:S01]  /*159b0*/  PRMT R23, R13, 0x5410, R23 ;  /* 0x000054100d177816 */ /* 0x000fe20000000017 */
[----:B------:R-:W-:-:S07]  /*159c0*/  IMAD.MOV.U32 R22, RZ, RZ, R2 ;  /* 0x000000ffff167224 */ /* 0x000fce00078e0002 */
.L_x_14529:
[----:B------:R-:W-:Y:S05]  /*159d0*/  BSYNC.RECONVERGENT B1 ;  /* 0x0000000000017941 */ /* 0x000fea0003800200 */
.L_x_14527:
        /* <DEDUP_REMOVED lines=9> */
.L_x_14531:
[----:B------:R-:W-:Y:S01]  /*15a70*/  IMAD.MOV.U32 R27, RZ, RZ, R26 ;  /* 0x000000ffff1b7224 */ /* 0x000fe200078e001a */
[C---:B------:R-:W-:Y:S01]  /*15a80*/  PRMT R30, R23.reuse, 0x7632, R30 ;  /* 0x00007632171e7816 */ /* 0x040fe2000000001e */
[----:B------:R-:W-:Y:S01]  /*15a90*/  IMAD.MOV.U32 R26, RZ, RZ, R5 ;  /* 0x000000ffff1a7224 */ /* 0x000fe200078e0005 */
[----:B------:R-:W-:-:S07]  /*15aa0*/  PRMT R23, R23, 0x7610, R4 ;  /* 0x0000761017177816 */ /* 0x000fce0000000004 */
.L_x_14532:
[----:B------:R-:W-:Y:S05]  /*15ab0*/  BSYNC.RECONVERGENT B1 ;  /* 0x0000000000017941 */ /* 0x000fea0003800200 */
.L_x_14530:
        /* <DEDUP_REMOVED lines=9> */
.L_x_14534:
[----:B------:R-:W-:Y:S01]  /*15b50*/  IMAD.MOV.U32 R31, RZ, RZ, R27 ;  /* 0x000000ffff1f7224 */ /* 0x000fe200078e001b */
[----:B------:R-:W-:Y:S01]  /*15b60*/  PRMT R32, R30, 0x7610, R32 ;  /* 0x000076101e207816 */ /* 0x000fe20000000020 */
[----:B------:R-:W-:Y:S01]  /*15b70*/  IMAD.MOV.U32 R27, RZ, RZ, R28 ;  /* 0x000000ffff1b7224 */ /* 0x000fe200078e001c */
[----:B------:R-:W-:-:S07]  /*15b80*/  PRMT R30, R14, 0x7632, R30 ;  /* 0x000076320e1e7816 */ /* 0x000fce000000001e */
.L_x_14535:
[----:B------:R-:W-:Y:S05]  /*15b90*/  BSYNC.RECONVERGENT B1 ;  /* 0x0000000000017941 */ /* 0x000fea0003800200 */
.L_x_14533:
        /* <DEDUP_REMOVED lines=9> */
.L_x_14537:
[----:B------:R-:W-:Y:S01]  /*15c30*/  IMAD.MOV.U32 R28, RZ, RZ, R31 ;  /* 0x000000ffff1c7224 */ /* 0x000fe200078e001f */
[----:B------:R-:W-:Y:S01]  /*15c40*/  PRMT R32, R10, 0x5432, R32 ;  /* 0x000054320a207816 */ /* 0x000fe20000000020 */
[----:B------:R-:W-:-:S07]  /*15c50*/  IMAD.MOV.U32 R31, RZ, RZ, R6 ;  /* 0x000000ffff1f7224 */ /* 0x000fce00078e0006 */
.L_x_14538:
[----:B------:R-:W-:Y:S05]  /*15c60*/  BSYNC.RECONVERGENT B1 ;  /* 0x0000000000017941 */ /* 0x000fea0003800200 */
.L_x_14536:
[----:B------:R-:W0:Y:S01]  /*15c70*/  LDS.128 R12, [R0+0x80] ;  /* 0x00008000000c7984 */ /* 0x000e220000000c00 */
[CC--:B------:R-:W-:Y:S01]  /*15c80*/  FSETP.GT.FTZ.AND P3, PT, R25.reuse, R18.reuse, PT ;  /* 0x000000121900720b */ /* 0x0c0fe20003f74000 */
[----:B------:R-:W-:Y:S02]  /*15c90*/  BSSY.RECONVERGENT B1, `(.L_x_14539) ;  /* 0x000001e000017945 */ /* 0x000fe40003800200 */
[----:B------:R-:W1:Y:S01]  /*15ca0*/  LDS.128 R4, [R0+0xa0] ;  /* 0x0000a00000047984 */ /* 0x000e620000000c00 */
[----:B------:R-:W-:Y:S02]  /*15cb0*/  FSEL R29, R25, R18, P3 ;  /* 0x00000012191d7208 */ /* 0x000fe40001800000 */
[----:B------:R-:W-:Y:S01]  /*15cc0*/  FSEL R18, R18, R25, P3 ;  /* 0x0000001912127208 */ /* 0x000fe20001800000 */
[----:B------:R2:W3:Y:S01]  /*15cd0*/  LDS.128 R8, [R0+0x90] ;  /* 0x0000900000087984 */ /* 0x0004e20000000c00 */
[----:B------:R-:W-:Y:S02]  /*15ce0*/  FSEL R2, R20, R19, P3 ;  /* 0x0000001314027208 */ /* 0x000fe40001800000 */
[----:B------:R-:W-:Y:S01]  /*15cf0*/  FSEL R19, R19, R20, P3 ;  /* 0x0000001413137208 */ /* 0x000fe20001800000 */
[----:B------:R-:W-:-:S04]  /*15d00*/  FADD.FTZ R18, -R29, R18 ;  /* 0x000000121d127221 */ /* 0x000fc80000010100 */
[----:B------:R-:W-:-:S06]  /*15d10*/  FMUL.FTZ R18, R18, 1.4426950216293334961 ;  /* 0x3fb8aa3b12127820 */ /* 0x000fcc0000410000 */
[----:B------:R-:W4:Y:S02]  /*15d20*/  MUFU.EX2 R18, R18 ;  /* 0x0000001200127308 */ /* 0x000f240000000800 */
[----:B----4-:R-:W-:Y:S01]  /*15d30*/  FFMA.FTZ R2, R19, R18, R2 ;  /* 0x0000001213027223 */ /* 0x010fe20000010002 */
[----:B0-----:R-:W-:Y:S02]  /*15d40*/  ISETP.GE.AND P0, PT, R12, R3, PT ;  /* 0x000000030c00720c */ /* 0x001fe40003f06270 */
[----:B-1----:R-:W-:-:S05]  /*15d50*/  HSETP2.GT.AND P1, PT, R4.H0_H0, R30.H1_H1, PT ;  /* 0x3000001e04007234 */ /* 0x002fca0003f24800 */
[----:B------:R-:W-:-:S06]  /*15d60*/  ISETP.EQ.OR P1, PT, R3, -0x1, P1 ;  /* 0xffffffff0300780c */ /* 0x000fcc0000f22670 */
[----:B------:R-:W-:-:S05]  /*15d70*/  HSETP2.NEU.OR P0, PT, R4.H0_H0, R30.H1_H1, P0 ;  /* 0x3000001e04007234 */ /* 0x000fca000070d820 */
[----:B------:R-:W-:-:S13]  /*15d80*/  PLOP3.LUT P0, PT, P1, P0, PT, 0x8, 0x80 ;  /* 0x000000000080781c */ /* 0x000fda0000f00170 */
[----:B------:R-:W-:Y:S01]  /*15d90*/  @!P0 PRMT R30, R30, 0x5410, R4 ;  /* 0x000054101e1e8816 */ /* 0x000fe20000000004 */
[----:B------:R-:W-:-:S04]  /*15da0*/  @!P0 IMAD.MOV.U32 R3, RZ, RZ, R12 ;  /* 0x000000ffff038224 */ /* 0x000fc800078e000c */
[----:B------:R-:W-:-:S05]  /*15db0*/  HSETP2.GT.AND P1, PT, R30.H1_H1, R17.H1_H1, PT ;  /* 0x300000111e007234 */ /* 0x000fca0003f24c00 */
[----:B------:R-:W-:-:S13]  /*15dc0*/  ISETP.EQ.OR P1, PT, R16, -0x1, P1 ;  /* 0xffffffff1000780c */ /* 0x000fda0000f22670 */
[----:B--23--:R-:W-:Y:S05]  /*15dd0*/  @P1 BRA `(.L_x_14540) ;  /* 0x0000000000141947 */ /* 0x00cfea0003800000 */
[----:B------:R-:W-:Y:S01]  /*15de0*/  ISETP.GE.AND P0, PT, R3, R16, PT ;  /* 0x000000100300720c */ /* 0x000fe20003f06270 */
[----:B------:R-:W-:Y:S01]  /*15df0*/  IMAD.MOV.U32 R12, RZ, RZ, R16 ;  /* 0x000000ffff0c7224 */ /* 0x000fe200078e0010 */
[----:B------:R-:W-:-:S11]  /*15e00*/  PRMT R18, R17, 0x7632, R18 ;  /* 0x0000763211127816 */ /* 0x000fd60000000012 */
[----:B------:R-:W-:-:S13]  /*15e10*/  HSETP2.NEU.OR P0, PT, R30.H1_H1, R17.H1_H1, P0 ;  /* 0x300000111e007234 */ /* 0x000fda000070dc20 */
[----:B------:R-:W-:Y:S05]  /*15e20*/  @P0 BRA `(.L_x_14541) ;  /* 0x0000000000100947 */ /* 0x000fea0003800000 */
.L_x_14540:
[----:B------:R-:W-:Y:S01]  /*15e30*/  IMAD.MOV.U32 R12, RZ, RZ, R3 ;  /* 0x000000ffff0c7224 */ /* 0x000fe200078e0003 */
[C---:B------:R-:W-:Y:S01]  /*15e40*/  PRMT R18, R30.reuse, 0x7632, R18 ;  /* 0x000076321e127816 */ /* 0x040fe20000000012 */
[----:B------:R-:W-:Y:S01]  /*15e50*/  IMAD.MOV.U32 R3, RZ, RZ, R16 ;  /* 0x000000ffff037224 */ /* 0x000fe200078e0010 */
[----:B------:R-:W-:-:S07]  /*15e60*/  PRMT R30, R30, 0x7610, R17 ;  /* 0x000076101e1e7816 */ /* 0x000fce0000000011 */
.L_x_14541:
[----:B------:R-:W-:Y:S05]  /*15e70*/  BSYNC.RECONVERGENT B1 ;  /* 0x0000000000017941 */ /* 0x000fea0003800200 */
.L_x_14539:
        /* <DEDUP_REMOVED lines=9> */
.L_x_14543:
[----:B------:R-:W-:Y:S01]  /*15f10*/  IMAD.MOV.U32 R19, RZ, RZ, R12 ;  /* 0x000000ffff137224 */ /* 0x000fe200078e000c */
[----:B------:R-:W-:Y:S01]  /*15f20*/  PRMT R16, R18, 0x7610, R16 ;  /* 0x0000761012107816 */ /* 0x000fe20000000010 */
[----:B------:R-:W-:Y:S01]  /*15f30*/  IMAD.MOV.U32 R12, RZ, RZ, R21 ;  /* 0x000000ffff0c7224 */ /* 0x000fe200078e0015 */
[----:B------:R-:W-:-:S07]  /*15f40*/  PRMT R18, R17, 0x7610, R18 ;  /* 0x0000761011127816 */ /* 0x000fce0000000012 */
.L_x_14544:
[----:B------:R-:W-:Y:S05]  /*15f50*/  BSYNC.RECONVERGENT B1 ;  /* 0x0000000000017941 */ /* 0x000fea0003800200 */
.L_x_14542:
        /* <DEDUP_REMOVED lines=9> */
.L_x_14546:
[----:B------:R-:W-:Y:S01]  /*15ff0*/  IMAD.MOV.U32 R17, RZ, RZ, R19 ;  /* 0x000000ffff117224 */ /* 0x000fe200078e0013 */
[----:B------:R-:W-:Y:S01]  /*16000*/  PRMT R20, R16, 0x7610, R20 ;  /* 0x0000761010147816 */ /* 0x000fe20000000014 */
[----:B------:R-:W-:Y:S01]  /*16010*/  IMAD.MOV.U32 R19, RZ, RZ, R22 ;  /* 0x000000ffff137224 */ /* 0x000fe200078e0016 */
[----:B------:R-:W-:-:S07]  /*16020*/  PRMT R16, R23, 0x7610, R16 ;  /* 0x0000761017107816 */ /* 0x000fce0000000010 */
.L_x_14547:
[----:B------:R-:W-:Y:S05]  /*16030*/  BSYNC.RECONVERGENT B1 ;  /* 0x0000000000017941 */ /* 0x000fea0003800200 */
.L_x_14545:
        /* <DEDUP_REMOVED lines=9> */
.L_x_14549:
[----:B------:R-:W-:Y:S01]  /*160d0*/  IMAD.MOV.U32 R22, RZ, RZ, R17 ;  /* 0x000000ffff167224 */ /* 0x000fe200078e0011 */
[----:B------:R-:W-:Y:S01]  /*160e0*/  PRMT R16, R16, 0x5410, R20 ;  /* 0x0000541010107816 */ /* 0x000fe20000000014 */
[----:B------:R-:W-:Y:S01]  /*160f0*/  IMAD.MOV.U32 R17, RZ, RZ, R26 ;  /* 0x000000ffff117224 */ /* 0x000fe200078e001a */
[----:B------:R-:W-:-:S07]  /*16100*/  PRMT R20, R23, 0x7632, R20 ;  /* 0x0000763217147816 */ /* 0x000fce0000000014 */
.L_x_14550:
[----:B------:R-:W-:Y:S05]  /*16110*/  BSYNC.RECONVERGENT B1 ;  /* 0x0000000000017941 */ /* 0x000fea0003800200 */
.L_x_14548:
        /* <DEDUP_REMOVED lines=9> */
.L_x_14552:
[----:B------:R-:W-:Y:S01]  /*161b0*/  IMAD.MOV.U32 R26, RZ, RZ, R22 ;  /* 0x000000ffff1a7224 */ /* 0x000fe200078e0016 */
[----:B------:R-:W-:Y:S01]  /*161c0*/  PRMT R18, R18, 0x7610, R16 ;  /* 0x0000761012127816 */ /* 0x000fe20000000010 */
[----:B------:R-:W-:Y:S01]  /*161d0*/  IMAD.MOV.U32 R22, RZ, RZ, R27 ;  /* 0x000000ffff167224 */ /* 0x000fe200078e001b */
[----:B------:R-:W-:-:S07]  /*161e0*/  PRMT R16, R16, 0x5410, R30 ;  /* 0x0000541010107816 */ /* 0x000fce000000001e */
.L_x_14553:
[----:B------:R-:W-:Y:S05]  /*161f0*/  BSYNC.RECONVERGENT B1 ;  /* 0x0000000000017941 */ /* 0x000fea0003800200 */
.L_x_14551:
        /* <DEDUP_REMOVED lines=9> */
.L_x_14555:
[----:B------:R-:W-:Y:S01]  /*16290*/  IMAD.MOV.U32 R21, RZ, RZ, R26 ;  /* 0x000000ffff157224 */ /* 0x000fe200078e001a */
[----:B------:R-:W-:Y:S01]  /*162a0*/  PRMT R20, R20, 0x7610, R18 ;  /* 0x0000761014147816 */ /* 0x000fe20000000012 */
[----:B------:R-:W-:Y:S01]  /*162b0*/  IMAD.MOV.U32 R26, RZ, RZ, R31 ;  /* 0x000000ffff1a7224 */ /* 0x000fe200078e001f */
[----:B------:R-:W-:-:S07]  /*162c0*/  PRMT R18, R18, 0x5410, R32 ;  /* 0x0000541012127816 */ /* 0x000fce0000000020 */
.L_x_14556:
[----:B------:R-:W-:Y:S05]  /*162d0*/  BSYNC.RECONVERGENT B1 ;  /* 0x0000000000017941 */ /* 0x000fea0003800200 */
.L_x_14554:
        /* <DEDUP_REMOVED lines=9> */
.L_x_14558:
[----:B------:R-:W-:Y:S01]  /*16370*/  IMAD.MOV.U32 R23, RZ, RZ, R21 ;  /* 0x000000ffff177224 */ /* 0x000fe200078e0015 */
[C---:B------:R-:W-:Y:S01]  /*16380*/  PRMT R25, R20.reuse, 0x7632, R25 ;  /* 0x0000763214197816 */ /* 0x040fe20000000019 */
[----:B------:R-:W-:Y:S01]  /*16390*/  IMAD.MOV.U32 R21, RZ, RZ, R28 ;  /* 0x000000ffff157224 */ /* 0x000fe200078e001c */
[----:B------:R-:W-:-:S07]  /*163a0*/  PRMT R20, R20, 0x7610, R32 ;  /* 0x0000761014147816 */ /* 0x000fce0000000020 */
.L_x_14559:
[----:B------:R-:W-:Y:S05]  /*163b0*/  BSYNC.RECONVERGENT B1 ;  /* 0x0000000000017941 */ /* 0x000fea0003800200 */
.L_x_14557:
        /* <DEDUP_REMOVED lines=16> */
.L_x_14561:
[----:B------:R-:W-:Y:S01]  /*164c0*/  IMAD.MOV.U32 R4, RZ, RZ, R3 ;  /* 0x000000ffff047224 */ /* 0x000fe200078e0003 */
[----:B------:R-:W-:Y:S01]  /*164d0*/  PRMT R13, R13, 0x7610, R30 ;  /* 0x000076100d0d7816 */ /* 0x000fe2000000001e */
[----:B------:R-:W-:Y:S01]  /*164e0*/  IMAD.MOV.U32 R3, RZ, RZ, R12 ;  /* 0x000000ffff037224 */ /* 0x000fe200078e000c */
[----:B------:R-:W-:-:S07]  /*164f0*/  PRMT R30, R30, 0x5410, R18 ;  /* 0x000054101e1e7816 */ /* 0x000fce0000000012 */
.L_x_14562:
[----:B------:R-:W-:Y:S05]  /*16500*/  BSYNC.RECONVERGENT B1 ;  /* 0x0000000000017941 */ /* 0x000fea0003800200 */
.L_x_14560:
        /* <DEDUP_REMOVED lines=9> */
.L_x_14564:
[----:B------:R-:W-:Y:S01]  /*165a0*/  IMAD.MOV.U32 R12, RZ, RZ, R4 ;  /* 0x000000ffff0c7224 */ /* 0x000fe200078e0004 */
[----:B------:R-:W-:Y:S01]  /*165b0*/  PRMT R25, R25, 0x7610, R13 ;  /* 0x0000761019197816 */ /* 0x000fe2000000000d */
[----:B------:R-:W-:Y:S01]  /*165c0*/  IMAD.MOV.U32 R4, RZ, RZ, R19 ;  /* 0x000000ffff047224 */ /* 0x000fe200078e0013 */
[----:B------:R-:W-:-:S07]  /*165d0*/  PRMT R13, R13, 0x5410, R16 ;  /* 0x000054100d0d7816 */ /* 0x000fce0000000010 */
.L_x_14565:
[----:B------:R-:W-:Y:S05]  /*165e0*/  BSYNC.RECONVERGENT B1 ;  /* 0x0000000000017941 */ /* 0x000fea0003800200 */
.L_x_14563:
        /* <DEDUP_REMOVED lines=9> */
.L_x_14567:
[----:B------:R-:W-:Y:S01]  /*16680*/  IMAD.MOV.U32 R19, RZ, RZ, R12 ;  /* 0x000000ffff137224 */ /* 0x000fe200078e000c */
[----:B------:R-:W-:Y:S01]  /*16690*/  PRMT R27, R27, 0x7610, R25 ;  /* 0x000076101b1b7816 */ /* 0x000fe20000000019 */
[----:B------:R-:W-:Y:S01]  /*166a0*/  IMAD.MOV.U32 R12, RZ, RZ, R17 ;  /* 0x000000ffff0c7224 */ /* 0x000fe200078e0011 */
[----:B------:R-:W-:-:S07]  /*166b0*/  PRMT R25, R25, 0x5410, R20 ;  /* 0x0000541019197816 */ /* 0x000fce0000000014 */
.L_x_14568:
[----:B------:R-:W-:Y:S05]  /*166c0*/  BSYNC.RECONVERGENT B1 ;  /* 0x0000000000017941 */ /* 0x000fea0003800200 */
.L_x_14566:
        /* <DEDUP_REMOVED lines=9> */
.L_x_14570:
[----:B------:R-:W-:Y:S01]  /*16760*/  IMAD.MOV.U32 R17, RZ, RZ, R19 ;  /* 0x000000ffff117224 */ /* 0x000fe200078e0013 */
[----:B------:R-:W-:Y:S01]  /*16770*/  PRMT R28, R28, 0x7610, R27 ;  /* 0x000076101c1c7816 */ /* 0x000fe2000000001b */
[----:B------:R-:W-:Y:S01]  /*16780*/  IMAD.MOV.U32 R19, RZ, RZ, R22 ;  /* 0x000000ffff137224 */ /* 0x000fe200078e0016 */
[----:B------:R-:W-:-:S07]  /*16790*/  PRMT R27, R27, 0x7610, R16 ;  /* 0x000076101b1b7816 */ /* 0x000fce0000000010 */
.L_x_14571:
[----:B------:R-:W-:Y:S05]  /*167a0*/  BSYNC.RECONVERGENT B1 ;  /* 0x0000000000017941 */ /* 0x000fea0003800200 */
.L_x_14569:
        /* <DEDUP_REMOVED lines=9> */
.L_x_14573:
[----:B------:R-:W-:Y:S01]  /*16840*/  IMAD.MOV.U32 R16, RZ, RZ, R17 ;  /* 0x000000ffff107224 */ /* 0x000fe200078e0011 */
[----:B------:R-:W-:Y:S01]  /*16850*/  PRMT R22, R22, 0x7610, R28 ;  /* 0x0000761016167816 */ /* 0x000fe2000000001c */
[----:B------:R-:W-:Y:S01]  /*16860*/  IMAD.MOV.U32 R17, RZ, RZ, R26 ;  /* 0x000000ffff117224 */ /* 0x000fe200078e001a */
[----:B------:R-:W-:-:S07]  /*16870*/  PRMT R28, R28, 0x7610, R18 ;  /* 0x000076101c1c7816 */ /* 0x000fce0000000012 */
.L_x_14574:
[----:B------:R-:W-:Y:S05]  /*16880*/  BSYNC.RECONVERGENT B1 ;  /* 0x0000000000017941 */ /* 0x000fea0003800200 */
.L_x_14572:
        /* <DEDUP_REMOVED lines=9> */
.L_x_14576:
[----:B------:R-:W-:Y:S01]  /*16920*/  IMAD.MOV.U32 R18, RZ, RZ, R16 ;  /* 0x000000ffff127224 */ /* 0x000fe200078e0010 */
[C---:B------:R-:W-:Y:S01]  /*16930*/  PRMT R13, R22.reuse, 0x7632, R13 ;  /* 0x00007632160d7816 */ /* 0x040fe2000000000d */
[----:B------:R-:W-:Y:S01]  /*16940*/  IMAD.MOV.U32 R16, RZ, RZ, R21 ;  /* 0x000000ffff107224 */ /* 0x000fe200078e0015 */
[----:B------:R-:W-:-:S07]  /*16950*/  PRMT R22, R22, 0x7610, R20 ;  /* 0x0000761016167816 */ /* 0x000fce0000000014 */
.L_x_14577:
[----:B------:R-:W-:Y:S05]  /*16960*/  BSYNC.RECONVERGENT B1 ;  /* 0x0000000000017941 */ /* 0x000fea0003800200 */
.L_x_14575:
        /* <DEDUP_REMOVED lines=9> */
.L_x_14579:
[----:B------:R-:W-:Y:S01]  /*16a00*/  IMAD.MOV.U32 R20, RZ, RZ, R18 ;  /* 0x000000ffff147224 */ /* 0x000fe200078e0012 */
[----:B------:R-:W-:Y:S01]  /*16a10*/  PRMT R21, R13, 0x7610, R21 ;  /* 0x000076100d157816 */ /* 0x000fe20000000015 */
[----:B------:R-:W-:Y:S01]  /*16a20*/  IMAD.MOV.U32 R18, RZ, RZ, R23 ;  /* 0x000000ffff127224 */ /* 0x000fe200078e0017 */
[----:B------:R-:W-:-:S07]  /*16a30*/  PRMT R13, R25, 0x7610, R13 ;  /* 0x00007610190d7816 */ /* 0x000fce000000000d */
.L_x_14580:
[----:B------:R-:W-:Y:S05]  /*16a40*/  BSYNC.RECONVERGENT B1 ;  /* 0x0000000000017941 */ /* 0x000fea0003800200 */
.L_x_14578:
        /* <DEDUP_REMOVED lines=16> */
.L_x_14582:
[----:B------:R-:W-:Y:S01]  /*16b50*/  IMAD.MOV.U32 R14, RZ, RZ, R3 ;  /* 0x000000ffff0e7224 */ /* 0x000fe200078e0003 */
[----:B------:R-:W-:Y:S01]  /*16b60*/  PRMT R21, R21, 0x7610, R30 ;  /* 0x0000761015157816 */ /* 0x000fe2000000001e */
[----:B------:R-:W-:Y:S01]  /*16b70*/  IMAD.MOV.U32 R3, RZ, RZ, R4 ;  /* 0x000000ffff037224 */ /* 0x000fe200078e0004 */
[----:B------:R-:W-:-:S07]  /*16b80*/  PRMT R30, R30, 0x7610, R13 ;  /* 0x000076101e1e7816 */ /* 0x000fce000000000d */
.L_x_14583:
[----:B------:R-:W-:Y:S05]  /*16b90*/  BSYNC.RECONVERGENT B1 ;  /* 0x0000000000017941 */ /* 0x000fea0003800200 */
.L_x_14581:
        /* <DEDUP_REMOVED lines=9> */
.L_x_14585:
[----:B------:R-:W-:Y:S01]  /*16c30*/  IMAD.MOV.U32 R4, RZ, RZ, R14 ;  /* 0x000000ffff047224 */ /* 0x000fe200078e000e */
[----:B------:R-:W-:Y:S01]  /*16c40*/  PRMT R13, R13, 0x7610, R21 ;  /* 0x000076100d0d7816 */ /* 0x000fe20000000015 */
[----:B------:R-:W-:Y:S01]  /*16c50*/  IMAD.MOV.U32 R14, RZ, RZ, R12 ;  /* 0x000000ffff0e7224 */ /* 0x000fe200078e000c */
[----:B------:R-:W-:-:S07]  /*16c60*/  PRMT R21, R21, 0x7610, R25 ;  /* 0x0000761015157816 */ /* 0x000fce0000000019 */
.L_x_14586:
[----:B------:R-:W-:Y:S05]  /*16c70*/  BSYNC.RECONVERGENT B1 ;  /* 0x0000000000017941 */ /* 0x000fea0003800200 */
.L_x_14584:
        /* <DEDUP_REMOVED lines=9> */
.L_x_14588:
[----:B------:R-:W-:Y:S01]  /*16d10*/  IMAD.MOV.U32 R12, RZ, RZ, R4 ;  /* 0x000000ffff0c7224 */ /* 0x000fe200078e0004 */
[----:B------:R-:W-:Y:S01]  /*16d20*/  PRMT R23, R23, 0x7610, R13 ;  /* 0x0000761017177816 */ /* 0x000fe2000000000d */
[----:B------:R-:W-:Y:S01]  /*16d30*/  IMAD.MOV.U32 R4, RZ, RZ, R19 ;  /* 0x000000ffff047224 */ /* 0x000fe200078e0013 */
[----:B------:R-:W-:-:S07]  /*16d40*/  PRMT R13, R13, 0x7610, R27 ;  /* 0x000076100d0d7816 */ /* 0x000fce000000001b */
.L_x_14589:
[----:B------:R-:W-:Y:S05]  /*16d50*/  BSYNC.RECONVERGENT B1 ;  /* 0x0000000000017941 */ /* 0x000fea0003800200 */
.L_x_14587:
        /* <DEDUP_REMOVED lines=9> */
.L_x_14591:
[----:B------:R-:W-:Y:S01]  /*16df0*/  IMAD.MOV.U32 R19, RZ, RZ, R12 ;  /* 0x000000ffff137224 */ /* 0x000fe200078e000c */
[----:B------:R-:W-:Y:S01]  /*16e00*/  PRMT R25, R25, 0x7610, R23 ;  /* 0x0000761019197816 */ /* 0x000fe20000000017 */
[----:B------:R-:W-:Y:S01]  /*16e10*/  IMAD.MOV.U32 R12, RZ, RZ, R17 ;  /* 0x000000ffff0c7224 */ /* 0x000fe200078e0011 */
[----:B------:R-:W-:-:S07]  /*16e20*/  PRMT R23, R23, 0x7610, R28 ;  /* 0x0000761017177816 */ /* 0x000fce000000001c */
.L_x_14592:
[----:B------:R-:W-:Y:S05]  /*16e30*/  BSYNC.RECONVERGENT B1 ;  /* 0x0000000000017941 */ /* 0x000fea0003800200 */
.L_x_14590:
        /* <DEDUP_REMOVED lines=9> */
.L_x_14594:
[C---:B------:R-:W-:Y:S01]  /*16ed0*/  PRMT R22, R25.reuse, 0x7632, R22 ;  /* 0x0000763219167816 */ /* 0x040fe20000000016 */
[----:B------:R-:W-:Y:S02]  /*16ee0*/  IMAD.MOV.U32 R17, RZ, RZ, R19 ;  /* 0x000000ffff117224 */ /* 0x000fe400078e0013 */
[----:B------:R-:W-:Y:S01]  /*16ef0*/  IMAD.MOV.U32 R19, RZ, RZ, R16 ;  /* 0x000000ffff137224 */ /* 0x000fe200078e0010 */
[----:B------:R-:W-:-:S07]  /*16f00*/  PRMT R25, R25, 0x7610, R22 ;  /* 0x0000761019197816 */ /* 0x000fce0000000016 */
.L_x_14595:
[----:B------:R-:W-:Y:S05]  /*16f10*/  BSYNC.RECONVERGENT B1 ;  /* 0x0000000000017941 */ /* 0x000fea0003800200 */
.L_x_14593:
        /* <DEDUP_REMOVED lines=9> */
.L_x_14597:
[----:B------:R-:W-:Y:S01]  /*16fb0*/  IMAD.MOV.U32 R27, RZ, RZ, R17 ;  /* 0x000000ffff1b7224 */ /* 0x000fe200078e0011 */
[----:B------:R-:W-:Y:S01]  /*16fc0*/  PRMT R16, R22, 0x7610, R16 ;  /* 0x0000761016107816 */ /* 0x000fe20000000010 */
[----:B------:R-:W-:Y:S01]  /*16fd0*/  IMAD.MOV.U32 R17, RZ, RZ, R18 ;  /* 0x000000ffff117224 */ /* 0x000fe200078e0012 */
[----:B------:R-:W-:-:S07]  /*16fe0*/  PRMT R22, R13, 0x7610, R22 ;  /* 0x000076100d167816 */ /* 0x000fce0000000016 */
.L_x_14598:
[----:B------:R-:W-:Y:S05]  /*16ff0*/  BSYNC.RECONVERGENT B1 ;  /* 0x0000000000017941 */ /* 0x000fea0003800200 */
.L_x_14596:
        /* <DEDUP_REMOVED lines=9> */
.L_x_14600:
[----:B------:R-:W-:Y:S01]  /*17090*/  IMAD.MOV.U32 R18, RZ, RZ, R27 ;  /* 0x000000ffff127224 */ /* 0x000fe200078e001b */
[----:B------:R-:W-:Y:S01]  /*170a0*/  PRMT R13, R16, 0x7610, R13 ;  /* 0x00007610100d7816 */ /* 0x000fe2000000000d */
[----:B------:R-:W-:Y:S01]  /*170b0*/  IMAD.MOV.U32 R27, RZ, RZ, R20 ;  /* 0x000000ffff1b7224 */ /* 0x000fe200078e0014 */
[----:B------:R-:W-:-:S07]  /*170c0*/  PRMT R16, R21, 0x7610, R16 ;  /* 0x0000761015107816 */ /* 0x000fce0000000010 */
.L_x_14601:
[----:B------:R-:W-:Y:S05]  /*170d0*/  BSYNC.RECONVERGENT B1 ;  /* 0x0000000000017941 */ /* 0x000fea0003800200 */
.L_x_14599:
        /* <DEDUP_REMOVED lines=16> */
.L_x_14603:
[----:B------:R-:W-:Y:S01]  /*171e0*/  IMAD.MOV.U32 R5, RZ, RZ, R3 ;  /* 0x000000ffff057224 */ /* 0x000fe200078e0003 */
[C---:B------:R-:W-:Y:S01]  /*171f0*/  PRMT R15, R30.reuse, 0x7632, R15 ;  /* 0x000076321e0f7816 */ /* 0x040fe2000000000f */
[----:B------:R-:W-:Y:S01]  /*17200*/  IMAD.MOV.U32 R3, RZ, RZ, R14 ;  /* 0x000000ffff037224 */ /* 0x000fe200078e000e */
[----:B------:R-:W-:-:S07]  /*17210*/  PRMT R30, R30, 0x7610, R21 ;  /* 0x000076101e1e7816 */ /* 0x000fce0000000015 */
.L_x_14604:
[----:B------:R-:W-:Y:S05]  /*17220*/  BSYNC.RECONVERGENT B1 ;  /* 0x0000000000017941 */ /* 0x000fea0003800200 */
.L_x_14602:
        /* <DEDUP_REMOVED lines=9> */
.L_x_14606:
[----:B------:R-:W-:Y:S01]  /*172c0*/  IMAD.MOV.U32 R21, RZ, RZ, R5 ;  /* 0x000000ffff157224 */ /* 0x000fe200078e0005 */
[----:B------:R-:W-:Y:S01]  /*172d0*/  PRMT R14, R15, 0x7610, R14 ;  /* 0x000076100f0e7816 */ /* 0x000fe2000000000e */
[----:B------:R-:W-:Y:S01]  /*172e0*/  IMAD.MOV.U32 R5, RZ, RZ, R4 ;  /* 0x000000ffff057224 */ /* 0x000fe200078e0004 */
[----:B------:R-:W-:-:S07]  /*172f0*/  PRMT R15, R13, 0x7632, R15 ;  /* 0x000076320d0f7816 */ /* 0x000fce000000000f */
.L_x_14607:
[----:B------:R-:W-:Y:S05]  /*17300*/  BSYNC.RECONVERGENT B1 ;  /* 0x0000000000017941 */ /* 0x000fea0003800200 */
.L_x_14605:
        /* <DEDUP_REMOVED lines=9> */
.L_x_14609:
[----:B------:R-:W-:Y:S01]  /*173a0*/  IMAD.MOV.U32 R4, RZ, RZ, R21 ;  /* 0x000000ffff047224 */ /* 0x000fe200078e0015 */
[----:B------:R-:W-:Y:S01]  /*173b0*/  PRMT R20, R14, 0x7610, R20 ;  /* 0x000076100e147816 */ /* 0x000fe20000000014 */
[----:B------:R-:W-:Y:S01]  /*173c0*/  IMAD.MOV.U32 R21, RZ, RZ, R12 ;  /* 0x000000ffff157224 */ /* 0x000fe200078e000c */
[----:B------:R-:W-:-:S07]  /*173d0*/  PRMT R14, R23, 0x7632, R14 ;  /* 0x00007632170e7816 */ /* 0x000fce000000000e */
.L_x_14610:
[----:B------:R-:W-:Y:S05]  /*173e0*/  BSYNC.RECONVERGENT B1 ;  /* 0x0000000000017941 */ /* 0x000fea0003800200 */
.L_x_14608:
        /* <DEDUP_REMOVED lines=9> */
.L_x_14612:
[----:B------:R-:W-:Y:S01]  /*17480*/  IMAD.MOV.U32 R12, RZ, RZ, R4 ;  /* 0x000000ffff0c7224 */ /* 0x000fe200078e0004 */
[--C-:B------:R-:W-:Y:S01]  /*17490*/  PRMT R13, R13, 0x5410, R20.reuse ;  /* 0x000054100d0d7816 */ /* 0x100fe20000000014 */
[----:B------:R-:W-:Y:S01]  /*174a0*/  IMAD.MOV.U32 R4, RZ, RZ, R19 ;  /* 0x000000ffff047224 */ /* 0x000fe200078e0013 */
[----:B------:R-:W-:-:S07]  /*174b0*/  PRMT R20, R25, 0x7632, R20 ;  /* 0x0000763219147816 */ /* 0x000fce0000000014 */
.L_x_14613:
[----:B------:R-:W-:Y:S05]  /*174c0*/  BSYNC.RECONVERGENT B1 ;  /* 0x0000000000017941 */ /* 0x000fea0003800200 */
.L_x_14611:
        /* <DEDUP_REMOVED lines=9> */
.L_x_14615:
[----:B------:R-:W-:Y:S01]  /*17560*/  IMAD.MOV.U32 R26, RZ, RZ, R12 ;  /* 0x000000ffff1a7224 */ /* 0x000fe200078e000c */
[----:B------:R-:W-:Y:S01]  /*17570*/  PRMT R14, R14, 0x7610, R13 ;  /* 0x000076100e0e7816 */ /* 0x000fe2000000000d */
[----:B------:R-:W-:Y:S01]  /*17580*/  IMAD.MOV.U32 R12, RZ, RZ, R17 ;  /* 0x000000ffff0c7224 */ /* 0x000fe200078e0011 */
[----:B------:R-:W-:-:S07]  /*17590*/  PRMT R13, R13, 0x5410, R22 ;  /* 0x000054100d0d7816 */ /* 0x000fce0000000016 */
.L_x_14616:
[----:B------:R-:W-:Y:S05]  /*175a0*/  BSYNC.RECONVERGENT B1 ;  /* 0x0000000000017941 */ /* 0x000fea0003800200 */
.L_x_14614:
        /* <DEDUP_REMOVED lines=9> */
.L_x_14618:
[----:B------:R-:W-:Y:S01]  /*17640*/  IMAD.MOV.U32 R17, RZ, RZ, R26 ;  /* 0x000000ffff117224 */ /* 0x000fe200078e001a */
[C---:B------:R-:W-:Y:S01]  /*17650*/  PRMT R19, R14.reuse, 0x7632, R19 ;  /* 0x000076320e137816 */ /* 0x040fe20000000013 */
[----:B------:R-:W-:Y:S01]  /*17660*/  IMAD.MOV.U32 R26, RZ, RZ, R27 ;  /* 0x000000ffff1a7224 */ /* 0x000fe200078e001b */
[----:B------:R-:W-:-:S07]  /*17670*/  PRMT R14, R14, 0x5410, R16 ;  /* 0x000054100e0e7816 */ /* 0x000fce0000000010 */
.L_x_14619:
[----:B------:R-:W-:Y:S05]  /*17680*/  BSYNC.RECONVERGENT B1 ;  /* 0x0000000000017941 */ /* 0x000fea0003800200 */
.L_x_14617:
        /* <DEDUP_REMOVED lines=9> */
.L_x_14621:
[----:B------:R-:W-:Y:S01]  /*17720*/  IMAD.MOV.U32 R16, RZ, RZ, R17 ;  /* 0x000000ffff107224 */ /* 0x000fe200078e0011 */
[--C-:B------:R-:W-:Y:S01]  /*17730*/  PRMT R15, R15, 0x5410, R19.reuse ;  /* 0x000054100f0f7816 */ /* 0x100fe20000000013 */
[----:B------:R-:W-:Y:S01]  /*17740*/  IMAD.MOV.U32 R17, RZ, RZ, R18 ;  /* 0x000000ffff117224 */ /* 0x000fe200078e0012 */
[----:B------:R-:W-:-:S07]  /*17750*/  PRMT R19, R13, 0x7610, R19 ;  /* 0x000076100d137816 */ /* 0x000fce0000000013 */
.L_x_14622:
[----:B------:R-:W-:Y:S05]  /*17760*/  BSYNC.RECONVERGENT B1 ;  /* 0x0000000000017941 */ /* 0x000fea0003800200 */
.L_x_14620:
        /* <DEDUP_REMOVED lines=16> */
.L_x_14624:
[----:B------:R-:W-:Y:S01]  /*17870*/  IMAD.MOV.U32 R8, RZ, RZ, R3 ;  /* 0x000000ffff087224 */ /* 0x000fe200078e0003 */
[----:B------:R-:W-:Y:S01]  /*17880*/  PRMT R18, R18, 0x7610, R30 ;  /* 0x0000761012127816 */ /* 0x000fe2000000001e */
[----:B------:R-:W-:Y:S01]  /*17890*/  IMAD.MOV.U32 R3, RZ, RZ, R5 ;  /* 0x000000ffff037224 */ /* 0x000fe200078e0005 */
[----:B------:R-:W-:-:S07]  /*178a0*/  PRMT R30, R30, 0x5410, R15 ;  /* 0x000054101e1e7816 */ /* 0x000fce000000000f */
.L_x_14625:
[----:B------:R-:W-:Y:S05]  /*178b0*/  BSYNC.RECONVERGENT B1 ;  /* 0x0000000000017941 */ /* 0x000fea0003800200 */
.L_x_14623:
        /* <DEDUP_REMOVED lines=9> */
.L_x_14627:
[----:B------:R-:W-:Y:S01]  /*17950*/  IMAD.MOV.U32 R5, RZ, RZ, R8 ;  /* 0x000000ffff057224 */ /* 0x000fe200078e0008 */
[----:B------:R-:W-:Y:S01]  /*17960*/  PRMT R19, R19, 0x7610, R18 ;  /* 0x0000761013137816 */ /* 0x000fe20000000012 */
[----:B------:R-:W-:Y:S01]  /*17970*/  IMAD.MOV.U32 R8, RZ, RZ, R21 ;  /* 0x000000ffff087224 */ /* 0x000fe200078e0015 */
[----:B------:R-:W-:-:S07]  /*17980*/  PRMT R18, R18, 0x5410, R14 ;  /* 0x0000541012127816 */ /* 0x000fce000000000e */
.L_x_14628:
[----:B------:R-:W-:Y:S05]  /*17990*/  BSYNC.RECONVERGENT B1 ;  /* 0x0000000000017941 */ /* 0x000fea0003800200 */
.L_x_14626:
        /* <DEDUP_REMOVED lines=9> */
.L_x_14630:
[----:B------:R-:W-:Y:S01]  /*17a30*/  IMAD.MOV.U32 R21, RZ, RZ, R5 ;  /* 0x000000ffff157224 */ /* 0x000fe200078e0005 */
[C---:B------:R-:W-:Y:S01]  /*17a40*/  PRMT R13, R19.reuse, 0x7632, R13 ;  /* 0x00007632130d7816 */ /* 0x040fe2000000000d */
[----:B------:R-:W-:Y:S01]  /*17a50*/  IMAD.MOV.U32 R5, RZ, RZ, R4 ;  /* 0x000000ffff057224 */ /* 0x000fe200078e0004 */
[----:B------:R-:W-:-:S07]  /*17a60*/  PRMT R19, R19, 0x5410, R20 ;  /* 0x0000541013137816 */ /* 0x000fce0000000014 */
.L_x_14631:
[----:B------:R-:W-:Y:S05]  /*17a70*/  BSYNC.RECONVERGENT B1 ;  /* 0x0000000000017941 */ /* 0x000fea0003800200 */
.L_x_14629:
        /* <DEDUP_REMOVED lines=9> */
.L_x_14633:
[----:B------:R-:W-:Y:S01]  /*17b10*/  IMAD.MOV.U32 R23, RZ, RZ, R21 ;  /* 0x000000ffff177224 */ /* 0x000fe200078e0015 */
[--C-:B------:R-:W-:Y:S01]  /*17b20*/  PRMT R4, R4, 0x5410, R13.reuse ;  /* 0x0000541004047816 */ /* 0x100fe2000000000d */
[----:B------:R-:W-:Y:S01]  /*17b30*/  IMAD.MOV.U32 R21, RZ, RZ, R12 ;  /* 0x000000ffff157224 */ /* 0x000fe200078e000c */
[----:B------:R-:W-:-:S07]  /*17b40*/  PRMT R13, R13, 0x7632, R13 ;  /* 0x000076320d0d7816 */ /* 0x000fce000000000d */
.L_x_14634:
[----:B------:R-:W-:Y:S05]  /*17b50*/  BSYNC.RECONVERGENT B1 ;  /* 0x0000000000017941 */ /* 0x000fea0003800200 */
.L_x_14632:
        /* <DEDUP_REMOVED lines=9> */
.L_x_14636:
[----:B------:R-:W-:Y:S01]  /*17bf0*/  IMAD.MOV.U32 R12, RZ, RZ, R23 ;  /* 0x000000ffff0c7224 */ /* 0x000fe200078e0017 */
[----:B------:R-:W-:Y:S01]  /*17c00*/  PRMT R4, R4, 0x7632, R14 ;  /* 0x0000763204047816 */ /* 0x000fe2000000000e */
[----:B------:R-:W-:-:S07]  /*17c10*/  IMAD.MOV.U32 R23, RZ, RZ, R26 ;  /* 0x000000ffff177224 */ /* 0x000fce00078e001a */
.L_x_14637:
[----:B------:R-:W-:Y:S05]  /*17c20*/  BSYNC.RECONVERGENT B1 ;  /* 0x0000000000017941 */ /* 0x000fea0003800200 */
.L_x_14635:
        /* <DEDUP_REMOVED lines=9> */
.L_x_14639:
[----:B------:R-:W-:Y:S01]  /*17cc0*/  IMAD.MOV.U32 R25, RZ, RZ, R12 ;  /* 0x000000ffff197224 */ /* 0x000fe200078e000c */
[----:B------:R-:W-:Y:S01]  /*17cd0*/  PRMT R14, R4, 0x7610, R14 ;  /* 0x00007610040e7816 */ /* 0x000fe2000000000e */
[----:B------:R-:W-:Y:S01]  /*17ce0*/  IMAD.MOV.U32 R12, RZ, RZ, R17 ;  /* 0x000000ffff0c7224 */ /* 0x000fe200078e0011 */
[----:B------:R-:W-:-:S07]  /*17cf0*/  PRMT R4, R19, 0x7610, R4 ;  /* 0x0000761013047816 */ /* 0x000fce0000000004 */
.L_x_14640:
[----:B------:R-:W-:Y:S05]  /*17d00*/  BSYNC.RECONVERGENT B1 ;  /* 0x0000000000017941 */ /* 0x000fea0003800200 */
.L_x_14638:
        /* <DEDUP_REMOVED lines=9> */
.L_x_14642:
[----:B------:R-:W-:Y:S01]  /*17da0*/  IMAD.MOV.U32 R17, RZ, RZ, R25 ;  /* 0x000000ffff117224 */ /* 0x000fe200078e0019 */
[----:B------:R-:W-:Y:S01]  /*17db0*/  PRMT R13, R13, 0x5410, R14 ;  /* 0x000054100d0d7816 */ /* 0x000fe2000000000e */
[----:B------:R-:W-:Y:S01]  /*17dc0*/  IMAD.MOV.U32 R25, RZ, RZ, R16 ;  /* 0x000000ffff197224 */ /* 0x000fe200078e0010 */
[----:B------:R-:W-:-:S07]  /*17dd0*/  PRMT R14, R15, 0x7632, R14 ;  /* 0x000076320f0e7816 */ /* 0x000fce000000000e */
.L_x_14643:
[----:B------:R-:W-:Y:S05]  /*17de0*/  BSYNC.RECONVERGENT B1 ;  /* 0x0000000000017941 */ /* 0x000fea0003800200 */
.L_x_14641:
        /* <DEDUP_REMOVED lines=16> */
.L_x_14645:
[----:B------:R-:W-:Y:S01]  /*17ef0*/  IMAD.MOV.U32 R6, RZ, RZ, R3 ;  /* 0x000000ffff067224 */ /* 0x000fe200078e0003 */
[----:B------:R-:W-:Y:S01]  /*17f00*/  PRMT R9, R9, 0x7610, R30 ;  /* 0x0000761009097816 */ /* 0x000fe2000000001e */
[----:B------:R-:W-:Y:S01]  /*17f10*/  IMAD.MOV.U32 R3, RZ, RZ, R8 ;  /* 0x000000ffff037224 */ /* 0x000fe200078e0008 */
[----:B------:R-:W-:-:S07]  /*17f20*/  PRMT R30, R30, 0x7610, R18 ;  /* 0x000076101e1e7816 */ /* 0x000fce0000000012 */
.L_x_14646:
[----:B------:R-:W-:Y:S05]  /*17f30*/  BSYNC.RECONVERGENT B1 ;  /* 0x0000000000017941 */ /* 0x000fea0003800200 */
.L_x_14644:
        /* <DEDUP_REMOVED lines=9> */
.L_x_14648:
[----:B------:R-:W-:Y:S01]  /*17fd0*/  IMAD.MOV.U32 R8, RZ, RZ, R6 ;  /* 0x000000ffff087224 */ /* 0x000fe200078e0006 */
[----:B------:R-:W-:Y:S01]  /*17fe0*/  PRMT R9, R9, 0x7632, R19 ;  /* 0x0000763209097816 */ /* 0x000fe20000000013 */
[----:B------:R-:W-:-:S07]  /*17ff0*/  IMAD.MOV.U32 R6, RZ, RZ, R5 ;  /* 0x000000ffff067224 */ /* 0x000fce00078e0005 */
.L_x_14649:
[----:B------:R-:W-:Y:S05]  /*18000*/  BSYNC.RECONVERGENT B1 ;  /* 0x0000000000017941 */ /* 0x000fea0003800200 */
.L_x_14647:
        /* <DEDUP_REMOVED lines=9> */
.L_x_14651:
[----:B------:R-:W-:Y:S01]  /*180a0*/  IMAD.MOV.U32 R16, RZ, RZ, R8 ;  /* 0x000000ffff107224 */ /* 0x000fe200078e0008 */
[----:B------:R-:W-:Y:S01]  /*180b0*/  PRMT R14, R14, 0x5410, R9 ;  /* 0x000054100e0e7816 */ /* 0x000fe20000000009 */
[----:B------:R-:W-:Y:S01]  /*180c0*/  IMAD.MOV.U32 R8, RZ, RZ, R21 ;  /* 0x000000ffff087224 */ /* 0x000fe200078e0015 */
[----:B------:R-:W-:-:S07]  /*180d0*/  PRMT R9, R13, 0x7610, R9 ;  /* 0x000076100d097816 */ /* 0x000fce0000000009 */
.L_x_14652:
[----:B------:R-:W-:Y:S05]  /*180e0*/  BSYNC.RECONVERGENT B1 ;  /* 0x0000000000017941 */ /* 0x000fea0003800200 */
.L_x_14650:
        /* <DEDUP_REMOVED lines=9> */
.L_x_14654:
[----:B------:R-:W-:Y:S01]  /*18180*/  IMAD.MOV.U32 R5, RZ, RZ, R16 ;  /* 0x000000ffff057224 */ /* 0x000fe200078e0010 */
[----:B------:R-:W-:Y:S01]  /*18190*/  PRMT R15, R15, 0x7610, R14 ;  /* 0x000076100f0f7816 */ /* 0x000fe2000000000e */
[----:B------:R-:W-:Y:S01]  /*181a0*/  IMAD.MOV.U32 R16, RZ, RZ, R23 ;  /* 0x000000ffff107224 */ /* 0x000fe200078e0017 */
[----:B------:R-:W-:-:S07]  /*181b0*/  PRMT R14, R14, 0x7610, R4 ;  /* 0x000076100e0e7816 */ /* 0x000fce0000000004 */
.L_x_14655:
[----:B------:R-:W-:Y:S05]  /*181c0*/  BSYNC.RECONVERGENT B1 ;  /* 0x0000000000017941 */ /* 0x000fea0003800200 */
.L_x_14653:
        /* <DEDUP_REMOVED lines=9> */
.L_x_14657:
[----:B------:R-:W-:Y:S01]  /*18260*/  IMAD.MOV.U32 R18, RZ, RZ, R5 ;  /* 0x000000ffff127224 */ /* 0x000fe200078e0005 */
[----:B------:R-:W-:Y:S01]  /*18270*/  PRMT R19, R19, 0x7610, R15 ;  /* 0x0000761013137816 */ /* 0x000fe2000000000f */
[----:B------:R-:W-:Y:S01]  /*18280*/  IMAD.MOV.U32 R5, RZ, RZ, R12 ;  /* 0x000000ffff057224 */ /* 0x000fe200078e000c */
[----:B------:R-:W-:-:S07]  /*18290*/  PRMT R15, R15, 0x5410, R4 ;  /* 0x000054100f0f7816 */ /* 0x000fce0000000004 */
.L_x_14658:
[----:B------:R-:W-:Y:S05]  /*182a0*/  BSYNC.RECONVERGENT B1 ;  /* 0x0000000000017941 */ /* 0x000fea0003800200 */
.L_x_14656:
        /* <DEDUP_REMOVED lines=9> */
.L_x_14660:
[----:B------:R-:W-:Y:S01]  /*18340*/  IMAD.MOV.U32 R4, RZ, RZ, R18 ;  /* 0x000000ffff047224 */ /* 0x000fe200078e0012 */
[C---:B------:R-:W-:Y:S01]  /*18350*/  PRMT R13, R19.reuse, 0x7632, R13 ;  /* 0x00007632130d7816 */ /* 0x040fe2000000000d */
[----:B------:R-:W-:Y:S01]  /*18360*/  IMAD.MOV.U32 R18, RZ, RZ, R25 ;  /* 0x000000ffff127224 */ /* 0x000fe200078e0019 */
[----:B------:R-:W-:-:S07]  /*18370*/  PRMT R19, R19, 0x5410, R14 ;  /* 0x0000541013137816 */ /* 0x000fce000000000e */
.L_x_14661:
[----:B------:R-:W-:Y:S05]  /*18380*/  BSYNC.RECONVERGENT B1 ;  /* 0x0000000000017941 */ /* 0x000fea0003800200 */
.L_x_14659:
        /* <DEDUP_REMOVED lines=9> */
.L_x_14663:
[----:B------:R-:W-:Y:S01]  /*18420*/  IMAD.MOV.U32 R12, RZ, RZ, R4 ;  /* 0x000000ffff0c7224 */ /* 0x000fe200078e0004 */
[C---:B------:R-:W-:Y:S01]  /*18430*/  PRMT R14, R13.reuse, 0x7610, R14 ;  /* 0x000076100d0e7816 */ /* 0x040fe2000000000e */
[----:B------:R-:W-:Y:S01]  /*18440*/  IMAD.MOV.U32 R4, RZ, RZ, R17 ;  /* 0x000000ffff047224 */ /* 0x000fe200078e0011 */
[----:B------:R-:W-:-:S07]  /*18450*/  PRMT R13, R13, 0x7632, R13 ;  /* 0x000076320d0d7816 */ /* 0x000fce000000000d */
.L_x_14664:
[----:B------:R-:W-:Y:S05]  /*18460*/  BSYNC.RECONVERGENT B1 ;  /* 0x0000000000017941 */ /* 0x000fea0003800200 */
.L_x_14662:
        /* <DEDUP_REMOVED lines=16> */
.L_x_14666:
[----:B------:R-:W-:Y:S01]  /*18570*/  IMAD.MOV.U32 R20, RZ, RZ, R3 ;  /* 0x000000ffff147224 */ /* 0x000fe200078e0003 */
[C---:B------:R-:W-:Y:S01]  /*18580*/  PRMT R15, R30.reuse, 0x7632, R15 ;  /* 0x000076321e0f7816 */ /* 0x040fe2000000000f */
[----:B------:R-:W-:Y:S01]  /*18590*/  IMAD.MOV.U32 R3, RZ, RZ, R6 ;  /* 0x000000ffff037224 */ /* 0x000fe200078e0006 */
[----:B------:R-:W-:-:S07]  /*185a0*/  PRMT R30, R30, 0x7610, R9 ;  /* 0x000076101e1e7816 */ /* 0x000fce0000000009 */
.L_x_14667:
[----:B------:R-:W-:Y:S05]  /*185b0*/  BSYNC.RECONVERGENT B1 ;  /* 0x0000000000017941 */ /* 0x000fea0003800200 */
.L_x_14665:
        /* <DEDUP_REMOVED lines=9> */
.L_x_14669:
[--C-:B------:R-:W-:Y:S01]  /*18650*/  PRMT R9, R9, 0x5410, R15.reuse ;  /* 0x0000541009097816 */ /* 0x100fe2000000000f */
[----:B------:R-:W-:Y:S02]  /*18660*/  IMAD.MOV.U32 R17, RZ, RZ, R20 ;  /* 0x000000ffff117224 */ /* 0x000fe400078e0014 */
[----:B------:R-:W-:Y:S01]  /*18670*/  IMAD.MOV.U32 R20, RZ, RZ, R8 ;  /* 0x000000ffff147224 */ /* 0x000fe200078e0008 */
[----:B------:R-:W-:-:S07]  /*18680*/  PRMT R15, R9, 0x7610, R15 ;  /* 0x00007610090f7816 */ /* 0x000fce000000000f */
.L_x_14670:
[----:B------:R-:W-:Y:S05]  /*18690*/  BSYNC.RECONVERGENT B1 ;  /* 0x0000000000017941 */ /* 0x000fea0003800200 */
.L_x_14668:
        /* <DEDUP_REMOVED lines=9> */
.L_x_14672:
[----:B------:R-:W-:Y:S01]  /*18730*/  IMAD.MOV.U32 R10, RZ, RZ, R17 ;  /* 0x000000ffff0a7224 */ /* 0x000fe200078e0011 */
[----:B------:R-:W-:Y:S01]  /*18740*/  PRMT R9, R9, 0x7632, R14 ;  /* 0x0000763209097816 */ /* 0x000fe2000000000e */
[----:B------:R-:W-:-:S07]  /*18750*/  IMAD.MOV.U32 R17, RZ, RZ, R16 ;  /* 0x000000ffff117224 */ /* 0x000fce00078e0010 */
.L_x_14673:
[----:B------:R-:W-:Y:S05]  /*18760*/  BSYNC.RECONVERGENT B1 ;  /* 0x0000000000017941 */ /* 0x000fea0003800200 */
.L_x_14671:
        /* <DEDUP_REMOVED lines=9> */
.L_x_14675:
[----:B------:R-:W-:Y:S01]  /*18800*/  IMAD.MOV.U32 R8, RZ, RZ, R10 ;  /* 0x000000ffff087224 */ /* 0x000fe200078e000a */
[----:B------:R-:W-:Y:S01]  /*18810*/  PRMT R13, R13, 0x5410, R9 ;  /* 0x000054100d0d7816 */ /* 0x000fe20000000009 */
[----:B------:R-:W-:Y:S01]  /*18820*/  IMAD.MOV.U32 R10, RZ, RZ, R5 ;  /* 0x000000ffff0a7224 */ /* 0x000fe200078e0005 */
[----:B------:R-:W-:-:S07]  /*18830*/  PRMT R9, R15, 0x7632, R9 ;  /* 0x000076320f097816 */ /* 0x000fce0000000009 */
.L_x_14676:
[----:B------:R-:W-:Y:S05]  /*18840*/  BSYNC.RECONVERGENT B1 ;  /* 0x0000000000017941 */ /* 0x000fea0003800200 */
.L_x_14674:
        /* <DEDUP_REMOVED lines=9> */
.L_x_14678:
[----:B------:R-:W-:Y:S01]  /*188e0*/  IMAD.MOV.U32 R6, RZ, RZ, R8 ;  /* 0x000000ffff067224 */ /* 0x000fe200078e0008 */
[C---:B------:R-:W-:Y:S01]  /*188f0*/  PRMT R16, R13.reuse, 0x7632, R16 ;  /* 0x000076320d107816 */ /* 0x040fe20000000010 */
[----:B------:R-:W-:Y:S01]  /*18900*/  IMAD.MOV.U32 R8, RZ, RZ, R18 ;  /* 0x000000ffff087224 */ /* 0x000fe200078e0012 */
[----:B------:R-:W-:-:S07]  /*18910*/  PRMT R13, R13, 0x7610, R19 ;  /* 0x000076100d0d7816 */ /* 0x000fce0000000013 */
.L_x_14679:
[----:B------:R-:W-:Y:S05]  /*18920*/  BSYNC.RECONVERGENT B1 ;  /* 0x0000000000017941 */ /* 0x000fea0003800200 */
.L_x_14677:
        /* <DEDUP_REMOVED lines=9> */
.L_x_14681:
[----:B------:R-:W-:Y:S01]  /*189c0*/  IMAD.MOV.U32 R5, RZ, RZ, R6 ;  /* 0x000000ffff057224 */ /* 0x000fe200078e0006 */
[----:B------:R-:W-:Y:S01]  /*189d0*/  PRMT R14, R14, 0x5410, R16 ;  /* 0x000054100e0e7816 */ /* 0x000fe20000000010 */
[----:B------:R-:W-:Y:S01]  /*189e0*/  IMAD.MOV.U32 R6, RZ, RZ, R4 ;  /* 0x000000ffff067224 */ /* 0x000fe200078e0004 */
[----:B------:R-:W-:-:S07]  /*189f0*/  PRMT R16, R13, 0x7610, R16 ;  /* 0x000076100d107816 */ /* 0x000fce0000000010 */
.L_x_14682:
[----:B------:R-:W-:Y:S05]  /*18a00*/  BSYNC.RECONVERGENT B1 ;  /* 0x0000000000017941 */ /* 0x000fea0003800200 */
.L_x_14680:
        /* <DEDUP_REMOVED lines=9> */
.L_x_14684:
[----:B------:R-:W-:Y:S01]  /*18aa0*/  IMAD.MOV.U32 R4, RZ, RZ, R5 ;  /* 0x000000ffff047224 */ /* 0x000fe200078e0005 */
[----:B------:R-:W-:Y:S01]  /*18ab0*/  PRMT R15, R15, 0x7610, R14 ;  /* 0x000076100f0f7816 */ /* 0x000fe2000000000e */
[----:B------:R-:W-:Y:S01]  /*18ac0*/  IMAD.MOV.U32 R5, RZ, RZ, R12 ;  /* 0x000000ffff057224 */ /* 0x000fe200078e000c */
[----:B------:R-:W-:-:S07]  /*18ad0*/  PRMT R14, R14, 0x5410, R14 ;  /* 0x000054100e0e7816 */ /* 0x000fce000000000e */
.L_x_14685:
[----:B------:R-:W-:Y:S05]  /*18ae0*/  BSYNC.RECONVERGENT B1 ;  /* 0x0000000000017941 */ /* 0x000fea0003800200 */
.L_x_14683:
        /* <DEDUP_REMOVED lines=16> */
.L_x_14687:
[----:B------:R-:W-:Y:S01]  /*18bf0*/  IMAD.MOV.U32 R32, RZ, RZ, R3 ;  /* 0x000000ffff207224 */ /* 0x000fe200078e0003 */
[----:B------:R-:W-:Y:S01]  /*18c00*/  PRMT R31, R31, 0x7610, R30 ;  /* 0x000076101f1f7816 */ /* 0x000fe2000000001e */
[----:B------:R-:W-:Y:S01]  /*18c10*/  IMAD.MOV.U32 R3, RZ, RZ, R20 ;  /* 0x000000ffff037224 */ /* 0x000fe200078e0014 */
[----:B------:R-:W-:-:S07]  /*18c20*/  PRMT R30, R30, 0x5410, R15 ;  /* 0x000054101e1e7816 */ /* 0x000fce000000000f */
.L_x_14688:
[----:B------:R-:W-:Y:S05]  /*18c30*/  BSYNC.RECONVERGENT B1 ;  /* 0x0000000000017941 */ /* 0x000fea0003800200 */
.L_x_14686:
        /* <DEDUP_REMOVED lines=9> */
.L_x_14690:
[----:B------:R-:W-:Y:S01]  /*18cd0*/  IMAD.MOV.U32 R27, RZ, RZ, R32 ;  /* 0x000000ffff1b7224 */ /* 0x000fe200078e0020 */
[----:B------:R-:W-:Y:S01]  /*18ce0*/  PRMT R26, R26, 0x7610, R31 ;  /* 0x000076101a1a7816 */ /* 0x000fe2000000001f */
[----:B------:R-:W-:Y:S01]  /*18cf0*/  IMAD.MOV.U32 R32, RZ, RZ, R17 ;  /* 0x000000ffff207224 */ /* 0x000fe200078e0011 */
[----:B------:R-:W-:-:S07]  /*18d00*/  PRMT R31, R31, 0x7610, R9 ;  /* 0x000076101f1f7816 */ /* 0x000fce0000000009 */
.L_x_14691:
[----:B------:R-:W-:Y:S05]  /*18d10*/  BSYNC.RECONVERGENT B1 ;  /* 0x0000000000017941 */ /* 0x000fea0003800200 */
.L_x_14689:
        /* <DEDUP_REMOVED lines=9> */
.L_x_14693:
[----:B------:R-:W-:Y:S01]  /*18db0*/  IMAD.MOV.U32 R25, RZ, RZ, R27 ;  /* 0x000000ffff197224 */ /* 0x000fe200078e001b */
[----:B------:R-:W-:Y:S01]  /*18dc0*/  PRMT R26, R26, 0x5432, R9 ;  /* 0x000054321a1a7816 */ /* 0x000fe20000000009 */
[----:B------:R-:W-:-:S07]  /*18dd0*/  IMAD.MOV.U32 R27, RZ, RZ, R10 ;  /* 0x000000ffff1b7224 */ /* 0x000fce00078e000a */
.L_x_14694:
[----:B------:R-:W-:Y:S05]  /*18de0*/  BSYNC.RECONVERGENT B1 ;  /* 0x0000000000017941 */ /* 0x000fea0003800200 */
.L_x_14692:
        /* <DEDUP_REMOVED lines=9> */
.L_x_14696:
[----:B------:R-:W-:Y:S01]  /*18e80*/  IMAD.MOV.U32 R21, RZ, RZ, R25 ;  /* 0x000000ffff157224 */ /* 0x000fe200078e0019 */
[----:B------:R-:W-:Y:S01]  /*18e90*/  PRMT R23, R23, 0x5410, R26 ;  /* 0x0000541017177816 */ /* 0x000fe2000000001a */
[----:B------:R-:W-:Y:S01]  /*18ea0*/  IMAD.MOV.U32 R25, RZ, RZ, R8 ;  /* 0x000000ffff197224 */ /* 0x000fe200078e0008 */
[----:B------:R-:W-:-:S07]  /*18eb0*/  PRMT R26, R13, 0x7632, R26 ;  /* 0x000076320d1a7816 */ /* 0x000fce000000001a */
.L_x_14697:
[----:B------:R-:W-:Y:S05]  /*18ec0*/  BSYNC.RECONVERGENT B1 ;  /* 0x0000000000017941 */ /* 0x000fea0003800200 */
.L_x_14695:
        /* <DEDUP_REMOVED lines=9> */
.L_x_14699:
[----:B------:R-:W-:Y:S01]  /*18f60*/  IMAD.MOV.U32 R20, RZ, RZ, R21 ;  /* 0x000000ffff147224 */ /* 0x000fe200078e0015 */
[----:B------:R-:W-:Y:S01]  /*18f70*/  PRMT R23, R23, 0x5432, R16 ;  /* 0x0000543217177816 */ /* 0x000fe20000000010 */
[----:B------:R-:W-:-:S07]  /*18f80*/  IMAD.MOV.U32 R21, RZ, RZ, R6 ;  /* 0x000000ffff157224 */ /* 0x000fce00078e0006 */
.L_x_14700:
[----:B------:R-:W-:Y:S05]  /*18f90*/  BSYNC.RECONVERGENT B1 ;  /* 0x0000000000017941 */ /* 0x000fea0003800200 */
.L_x_14698:
        /* <DEDUP_REMOVED lines=9> */
.L_x_14702:
[----:B------:R-:W-:Y:S01]  /*19030*/  IMAD.MOV.U32 R19, RZ, RZ, R20 ;  /* 0x000000ffff137224 */ /* 0x000fe200078e0014 */
[----:B------:R-:W-:Y:S01]  /*19040*/  PRMT R22, R22, 0x5410, R23 ;  /* 0x0000541016167816 */ /* 0x000fe20000000017 */
[----:B------:R-:W-:Y:S01]  /*19050*/  IMAD.MOV.U32 R20, RZ, RZ, R5 ;  /* 0x000000ffff147224 */ /* 0x000fe200078e0005 */
[----:B------:R-:W-:-:S07]  /*19060*/  PRMT R23, R14, 0x7632, R23 ;  /* 0x000076320e177816 */ /* 0x000fce0000000017 */
.L_x_14703:
[----:B------:R-:W-:Y:S05]  /*19070*/  BSYNC.RECONVERGENT B1 ;  /* 0x0000000000017941 */ /* 0x000fea0003800200 */
.L_x_14701:
        /* <DEDUP_REMOVED lines=9> */
.L_x_14705:
[----:B------:R-:W-:Y:S01]  /*19110*/  IMAD.MOV.U32 R18, RZ, RZ, R19 ;  /* 0x000000ffff127224 */ /* 0x000fe200078e0013 */
[----:B------:R-:W-:Y:S01]  /*19120*/  PRMT R22, R22, 0x7632, R15 ;  /* 0x0000763216167816 */ /* 0x000fe2000000000f */
[----:B------:R-:W-:-:S07]  /*19130*/  IMAD.MOV.U32 R19, RZ, RZ, R4 ;  /* 0x000000ffff137224 */ /* 0x000fce00078e0004 */
.L_x_14706:
[----:B------:R-:W-:Y:S05]  /*19140*/  BSYNC.RECONVERGENT B1 ;  /* 0x0000000000017941 */ /* 0x000fea0003800200 */
.L_x_14704:
[----:B------:R-:W0:Y:S01]  /*19150*/  LDS.128 R8, [R0+0xb0] ;  /* 0x0000b00000087984 */ /* 0x000e220000000c00 */
[----:B------:R-:W-:Y:S03]  /*19160*/  BSSY.RECONVERGENT B1, `(.L_x_14707) ;  /* 0x0000020000017945 */ /* 0x000fe60003800200 */
[----:B------:R-:W1:Y:S04]  /*19170*/  LDS.128 R4, [R0+0xd0] ;  /* 0x0000d00000047984 */ /* 0x000e680000000c00 */
[----:B------:R2:W3:Y:S04]  /*19180*/  LDS.64 R16, [R0+0xe0] ;  /* 0x0000e00000107984 */ /* 0x0004e80000000a00 */
[----:B------:R2:W4:Y:S01]  /*19190*/  LDS.128 R12, [R0+0xc0] ;  /* 0x0000c000000c7984 */ /* 0x0005220000000c00 */
[----:B0-----:R-:W-:-:S02]  /*191a0*/  ISETP.GE.AND P0, PT, R10, R3, PT ;  /* 0x000000030a00720c */ /* 0x001fc40003f06270 */
[CC--:B------:R-:W-:Y:S02]  /*191b0*/  FSETP.GT.FTZ.AND P3, PT, R29.reuse, R8.reuse, PT ;  /* 0x000000081d00720b */ /* 0x0c0fe40003f74000 */
[----:B-1----:R-:W-:Y:S02]  /*191c0*/  HSETP2.GT.AND P1, PT, R6.H0_H0, R30.H1_H1, PT ;  /* 0x3000001e06007234 */ /* 0x002fe40003f24800 */
[----:B------:R-:W-:Y:S02]  /*191d0*/  FSEL R28, R8, R29, P3 ;  /* 0x0000001d081c7208 */ /* 0x000fe40001800000 */
[----:B------:R-:W-:Y:S02]  /*191e0*/  FSEL R29, R29, R8, P3 ;  /* 0x000000081d1d7208 */ /* 0x000fe40001800000 */
[----:B------:R-:W-:-:S03]  /*191f0*/  ISETP.EQ.OR P1, PT, R3, -0x1, P1 ;  /* 0xffffffff0300780c */ /* 0x000fc60000f22670 */
[----:B------:R-:W-:Y:S01]  /*19200*/  HSETP2.NEU.OR P0, PT, R6.H0_H0, R30.H1_H1, P0 ;  /* 0x3000001e06007234 */ /* 0x000fe2000070d820 */
[----:B------:R-:W-:-:S04]  /*19210*/  FADD.FTZ R28, -R29, R28 ;  /* 0x0000001c1d1c7221 */ /* 0x000fc80000010100 */
[----:B------:R-:W-:Y:S01]  /*19220*/  PLOP3.LUT P0, PT, P1, P0, PT, 0x8, 0x80 ;  /* 0x000000000080781c */ /* 0x000fe20000f00170 */
[----:B------:R-:W-:Y:S01]  /*19230*/  FMUL.FTZ R8, R28, 1.4426950216293334961 ;  /* 0x3fb8aa3b1c087820 */ /* 0x000fe20000410000 */
[----:B------:R-:W-:Y:S02]  /*19240*/  FSEL R28, R2, R9, P3 ;  /* 0x00000009021c7208 */ /* 0x000fe40001800000 */
[----:B------:R-:W-:-:S03]  /*19250*/  FSEL R9, R9, R2, P3 ;  /* 0x0000000209097208 */ /* 0x000fc60001800000 */
[----:B------:R-:W0:Y:S06]  /*19260*/  MUFU.EX2 R8, R8 ;  /* 0x0000000800087308 */ /* 0x000e2c0000000800 */
[----:B------:R-:W-:Y:S01]  /*19270*/  @!P0 PRMT R30, R30, 0x5410, R6 ;  /* 0x000054101e1e8816 */ /* 0x000fe20000000006 */
[----:B------:R-:W-:-:S04]  /*19280*/  @!P0 IMAD.MOV.U32 R3, RZ, RZ, R10 ;  /* 0x000000ffff038224 */ /* 0x000fc800078e000a */
[----:B------:R-:W-:-:S05]  /*19290*/  HSETP2.GT.AND P1, PT, R30.H1_H1, R31.H1_H1, PT ;  /* 0x3000001f1e007234 */ /* 0x000fca0003f24c00 */
[----:B------:R-:W-:Y:S01]  /*192a0*/  ISETP.EQ.OR P1, PT, R32, -0x1, P1 ;  /* 0xffffffff2000780c */ /* 0x000fe20000f22670 */
[----:B0-----:R-:W-:-:S12]  /*192b0*/  FFMA.FTZ R28, R9, R8, R28 ;  /* 0x00000008091c7223 */ /* 0x001fd8000001001c */
[----:B--234-:R-:W-:Y:S05]  /*192c0*/  @P1 BRA `(.L_x_14708) ;  /* 0x0000000000141947 */ /* 0x01cfea0003800000 */
[----:B------:R-:W-:Y:S01]  /*192d0*/  ISETP.GE.AND P0, PT, R3, R32, PT ;  /* 0x000000200300720c */ /* 0x000fe20003f06270 */
[----:B------:R-:W-:Y:S01]  /*192e0*/  IMAD.MOV.U32 R0, RZ, RZ, R32 ;  /* 0x000000ffff007224 */ /* 0x000fe200078e0020 */
[----:B------:R-:W-:-:S11]  /*192f0*/  PRMT R10, R10, 0x7610, R31 ;  /* 0x000076100a0a7816 */ /* 0x000fd6000000001f */
[----:B------:R-:W-:-:S13]  /*19300*/  HSETP2.NEU.OR P0, PT, R30.H1_H1, R31.H1_H1, P0 ;  /* 0x3000001f1e007234 */ /* 0x000fda000070dc20 */
[----:B------:R-:W-:Y:S05]  /*19310*/  @P0 BRA `(.L_x_14709) ;  /* 0x0000000000100947 */ /* 0x000fea0003800000 */
.L_x_14708:
[----:B------:R-:W-:Y:S01]  /*19320*/  IMAD.MOV.U32 R0, RZ, RZ, R3 ;  /* 0x000000ffff007224 */ /* 0x000fe200078e0003 */
[----:B------:R-:W-:Y:S01]  /*19330*/  PRMT R10, R10, 0x7610, R30 ;  /* 0x000076100a0a7816 */ /* 0x000fe2000000001e */
[----:B------:R-:W-:Y:S01]  /*19340*/  IMAD.MOV.U32 R3, RZ, RZ, R32 ;  /* 0x000000ffff037224 */ /* 0x000fe200078e0020 */
[----:B------:R-:W-:-:S07]  /*19350*/  PRMT R30, R30, 0x7610, R31 ;  /* 0x000076101e1e7816 */ /* 0x000fce000000001f */
.L_x_14709:
[----:B------:R-:W-:Y:S05]  /*19360*/  BSYNC.RECONVERGENT B1 ;  /* 0x0000000000017941 */ /* 0x000fea0003800200 */
.L_x_14707:
        /* <DEDUP_REMOVED lines=9> */
.L_x_14711:
[----:B------:R-:W-:Y:S01]  /*19400*/  IMAD.MOV.U32 R2, RZ, RZ, R0 ;  /* 0x000000ffff027224 */ /* 0x000fe200078e0000 */
[----:B------:R-:W-:Y:S01]  /*19410*/  PRMT R9, R9, 0x7610, R10 ;  /* 0x0000761009097816 */ /* 0x000fe2000000000a */
[----:B------:R-:W-:Y:S01]  /*19420*/  IMAD.MOV.U32 R0, RZ, RZ, R27 ;  /* 0x000000ffff007224 */ /* 0x000fe200078e001b */
[----:B------:R-:W-:-:S07]  /*19430*/  PRMT R10, R10, 0x7610, R26 ;  /* 0x000076100a0a7816 */ /* 0x000fce000000001a */
.L_x_14712:
[----:B------:R-:W-:Y:S05]  /*19440*/  BSYNC.RECONVERGENT B1 ;  /* 0x0000000000017941 */ /* 0x000fea0003800200 */
.L_x_14710:
        /* <DEDUP_REMOVED lines=9> */
.L_x_14714:
[----:B------:R-:W-:Y:S01]  /*194e0*/  IMAD.MOV.U32 R8, RZ, RZ, R2 ;  /* 0x000000ffff087224 */ /* 0x000fe200078e0002 */
[----:B------:R-:W-:Y:S01]  /*194f0*/  PRMT R9, R9, 0x5432, R26 ;  /* 0x0000543209097816 */ /* 0x000fe2000000001a */
[----:B------:R-:W-:-:S07]  /*19500*/  IMAD.MOV.U32 R2, RZ, RZ, R25 ;  /* 0x000000ffff027224 */ /* 0x000fce00078e0019 */
.L_x_14715:
[----:B------:R-:W-:Y:S05]  /*19510*/  BSYNC.RECONVERGENT B1 ;  /* 0x0000000000017941 */ /* 0x000fea0003800200 */
.L_x_14713:
        /* <DEDUP_REMOVED lines=9> */
.L_x_14717:
[----:B------:R-:W-:Y:S01]  /*195b0*/  IMAD.MOV.U32 R25, RZ, RZ, R8 ;  /* 0x000000ffff197224 */ /* 0x000fe200078e0008 */
[----:B------:R-:W-:Y:S01]  /*195c0*/  PRMT R10, R9, 0x7610, R10 ;  /* 0x00007610090a7816 */ /* 0x000fe2000000000a */
[----:B------:R-:W-:Y:S01]  /*195d0*/  IMAD.MOV.U32 R8, RZ, RZ, R21 ;  /* 0x000000ffff087224 */ /* 0x000fe200078e0015 */
[----:B------:R-:W-:-:S07]  /*195e0*/  PRMT R9, R23, 0x7632, R9 ;  /* 0x0000763217097816 */ /* 0x000fce0000000009 */
.L_x_14718:
[----:B------:R-:W-:Y:S05]  /*195f0*/  BSYNC.RECONVERGENT B1 ;  /* 0x0000000000017941 */ /* 0x000fea0003800200 */
.L_x_14716:
        /* <DEDUP_REMOVED lines=9> */
.L_x_14720:
[----:B------:R-:W-:Y:S01]  /*19690*/  IMAD.MOV.U32 R26, RZ, RZ, R25 ;  /* 0x000000ffff1a7224 */ /* 0x000fe200078e0019 */
[----:B------:R-:W-:Y:S01]  /*196a0*/  PRMT R21, R21, 0x5410, R10 ;  /* 0x0000541015157816 */ /* 0x000fe2000000000a */
[----:B------:R-:W-:Y:S01]  /*196b0*/  IMAD.MOV.U32 R25, RZ, RZ, R20 ;  /* 0x000000ffff197224 */ /* 0x000fe200078e0014 */
[----:B------:R-:W-:-:S07]  /*196c0*/  PRMT R10, R23, 0x7610, R10 ;  /* 0x00007610170a7816 */ /* 0x000fce000000000a */
.L_x_14721:
[----:B------:R-:W-:Y:S05]  /*196d0*/  BSYNC.RECONVERGENT B1 ;  /* 0x0000000000017941 */ /* 0x000fea0003800200 */
.L_x_14719:
        /* <DEDUP_REMOVED lines=9> */
.L_x_14723:
[----:B------:R-:W-:Y:S01]  /*19770*/  IMAD.MOV.U32 R23, RZ, RZ, R26 ;  /* 0x000000ffff177224 */ /* 0x000fe200078e001a */
[----:B------:R-:W-:Y:S01]  /*19780*/  PRMT R20, R20, 0x7610, R21 ;  /* 0x0000761014147816 */ /* 0x000fe20000000015 */
[----:B------:R-:W-:Y:S01]  /*19790*/  IMAD.MOV.U32 R26, RZ, RZ, R19 ;  /* 0x000000ffff1a7224 */ /* 0x000fe200078e0013 */
[----:B------:R-:W-:-:S07]  /*197a0*/  PRMT R21, R21, 0x7610, R22 ;  /* 0x0000761015157816 */ /* 0x000fce0000000016 */
.L_x_14724:
[----:B------:R-:W-:Y:S05]  /*197b0*/  BSYNC.RECONVERGENT B1 ;  /* 0x0000000000017941 */ /* 0x000fea0003800200 */
.L_x_14722:
        /* <DEDUP_REMOVED lines=9> */
.L_x_14726:
[----:B------:R-:W-:Y:S01]  /*19850*/  IMAD.MOV.U32 R19, RZ, RZ, R23 ;  /* 0x000000ffff137224 */ /* 0x000fe200078e0017 */
[----:B------:R-:W-:Y:S01]  /*19860*/  PRMT R20, R20, 0x5432, R22 ;  /* 0x0000543214147816 */ /* 0x000fe20000000016 */
[----:B------:R-:W-:-:S07]  /*19870*/  IMAD.MOV.U32 R23, RZ, RZ, R18 ;  /* 0x000000ffff177224 */ /* 0x000fce00078e0012 */
.L_x_14727:
[----:B------:R-:W-:Y:S05]  /*19880*/  BSYNC.RECONVERGENT B1 ;  /* 0x0000000000017941 */ /* 0x000fea0003800200 */
.L_x_14725:
        /* <DEDUP_REMOVED lines=16> */
.L_x_14729:
[----:B------:R-:W-:Y:S01]  /*19990*/  IMAD.MOV.U32 R6, RZ, RZ, R3 ;  /* 0x000000ffff067224 */ /* 0x000fe200078e0003 */
[C---:B------:R-:W-:Y:S01]  /*199a0*/  PRMT R11, R30.reuse, 0x7632, R11 ;  /* 0x000076321e0b7816 */ /* 0x040fe2000000000b */
[----:B------:R-:W-:Y:S01]  /*199b0*/  IMAD.MOV.U32 R3, RZ, RZ, R0 ;  /* 0x000000ffff037224 */ /* 0x000fe200078e0000 */
[----:B------:R-:W-:-:S07]  /*199c0*/  PRMT R30, R30, 0x7610, R10 ;  /* 0x000076101e1e7816 */ /* 0x000fce000000000a */
.L_x_14730:
[----:B------:R-:W-:Y:S05]  /*199d0*/  BSYNC.RECONVERGENT B1 ;  /* 0x0000000000017941 */ /* 0x000fea0003800200 */
.L_x_14728:
        /* <DEDUP_REMOVED lines=9> */
.L_x_14732:
[----:B------:R-:W-:Y:S01]  /*19a70*/  IMAD.MOV.U32 R27, RZ, RZ, R6 ;  /* 0x000000ffff1b7224 */ /* 0x000fe200078e0006 */
[----:B------:R-:W-:Y:S01]  /*19a80*/  PRMT R0, R11, 0x7610, R0 ;  /* 0x000076100b007816 */ /* 0x000fe20000000000 */
[----:B------:R-:W-:Y:S01]  /*19a90*/  IMAD.MOV.U32 R6, RZ, RZ, R2 ;  /* 0x000000ffff067224 */ /* 0x000fe200078e0002 */
[----:B------:R-:W-:-:S07]  /*19aa0*/  PRMT R11, R9, 0x7632, R11 ;  /* 0x00007632090b7816 */ /* 0x000fce000000000b */
.L_x_14733:
[----:B------:R-:W-:Y:S05]  /*19ab0*/  BSYNC.RECONVERGENT B1 ;  /* 0x0000000000017941 */ /* 0x000fea0003800200 */
.L_x_14731:
        /* <DEDUP_REMOVED lines=9> */
.L_x_14735:
[----:B------:R-:W-:Y:S01]  /*19b50*/  IMAD.MOV.U32 R2, RZ, RZ, R27 ;  /* 0x000000ffff027224 */ /* 0x000fe200078e001b */
[----:B------:R-:W-:Y:S01]  /*19b60*/  PRMT R0, R9, 0x5410, R0 ;  /* 0x0000541009007816 */ /* 0x000fe20000000000 */
[----:B------:R-:W-:-:S07]  /*19b70*/  IMAD.MOV.U32 R27, RZ, RZ, R8 ;  /* 0x000000ffff1b7224 */ /* 0x000fce00078e0008 */
.L_x_14736:
[----:B------:R-:W-:Y:S05]  /*19b80*/  BSYNC.RECONVERGENT B1 ;  /* 0x0000000000017941 */ /* 0x000fea0003800200 */
.L_x_14734:
        /* <DEDUP_REMOVED lines=9> */
.L_x_14738:
[----:B------:R-:W-:Y:S01]  /*19c20*/  IMAD.MOV.U32 R9, RZ, RZ, R2 ;  /* 0x000000ffff097224 */ /* 0x000fe200078e0002 */
[C---:B------:R-:W-:Y:S01]  /*19c30*/  PRMT R8, R0.reuse, 0x7632, R8 ;  /* 0x0000763200087816 */ /* 0x040fe20000000008 */
[----:B------:R-:W-:Y:S01]  /*19c40*/  IMAD.MOV.U32 R2, RZ, RZ, R25 ;  /* 0x000000ffff027224 */ /* 0x000fe200078e0019 */
[----:B------:R-:W-:-:S07]  /*19c50*/  PRMT R0, R0, 0x5410, R10 ;  /* 0x0000541000007816 */ /* 0x000fce000000000a */
.L_x_14739:
[----:B------:R-:W-:Y:S05]  /*19c60*/  BSYNC.RECONVERGENT B1 ;  /* 0x0000000000017941 */ /* 0x000fea0003800200 */
.L_x_14737:
        /* <DEDUP_REMOVED lines=9> */
.L_x_14741:
[----:B------:R-:W-:Y:S01]  /*19d00*/  IMAD.MOV.U32 R10, RZ, RZ, R9 ;  /* 0x000000ffff0a7224 */ /* 0x000fe200078e0009 */
[----:B------:R-:W-:Y:S01]  /*19d10*/  PRMT R8, R21, 0x5432, R8 ;  /* 0x0000543215087816 */ /* 0x000fe20000000008 */
[----:B------:R-:W-:-:S07]  /*19d20*/  IMAD.MOV.U32 R9, RZ, RZ, R26 ;  /* 0x000000ffff097224 */ /* 0x000fce00078e001a */
.L_x_14742:
[----:B------:R-:W-:Y:S05]  /*19d30*/  BSYNC.RECONVERGENT B1 ;  /* 0x0000000000017941 */ /* 0x000fea0003800200 */
.L_x_14740:
        /* <DEDUP_REMOVED lines=9> */
.L_x_14744:
[----:B------:R-:W-:Y:S01]  /*19dd0*/  IMAD.MOV.U32 R18, RZ, RZ, R10 ;  /* 0x000000ffff127224 */ /* 0x000fe200078e000a */
[----:B------:R-:W-:Y:S01]  /*19de0*/  PRMT R11, R11, 0x7610, R8 ;  /* 0x000076100b0b7816 */ /* 0x000fe20000000008 */
[----:B------:R-:W-:Y:S01]  /*19df0*/  IMAD.MOV.U32 R10, RZ, RZ, R23 ;  /* 0x000000ffff0a7224 */ /* 0x000fe200078e0017 */
[----:B------:R-:W-:-:S07]  /*19e00*/  PRMT R8, R8, 0x7610, R20 ;  /* 0x0000761008087816 */ /* 0x000fce0000000014 */
.L_x_14745:
[----:B------:R-:W-:Y:S05]  /*19e10*/  BSYNC.RECONVERGENT B1 ;  /* 0x0000000000017941 */ /* 0x000fea0003800200 */
.L_x_14743:
        /* <DEDUP_REMOVED lines=9> */
.L_x_14747:
[----:B------:R-:W-:Y:S01]  /*19eb0*/  PRMT R20, R20, 0x7610, R11 ;  /* 0x0000761014147816 */ /* 0x000fe2000000000b */
[----:B------:R-:W-:Y:S02]  /*19ec0*/  IMAD.MOV.U32 R21, RZ, RZ, R18 ;  /* 0x000000ffff157224 */ /* 0x000fe400078e0012 */
[----:B------:R-:W-:Y:S01]  /*19ed0*/  IMAD.MOV.U32 R18, RZ, RZ, R19 ;  /* 0x000000ffff127224 */ /* 0x000fe200078e0013 */
[----:B------:R-:W-:-:S07]  /*19ee0*/  PRMT R11, R11, 0x5410, R20 ;  /* 0x000054100b0b7816 */ /* 0x000fce0000000014 */
.L_x_14748:
[----:B------:R-:W-:Y:S05]  /*19ef0*/  BSYNC.RECONVERGENT B1 ;  /* 0x0000000000017941 */ /* 0x000fea0003800200 */
.L_x_14746:
        /* <DEDUP_REMOVED lines=16> */
.L_x_14750:
[----:B------:R-:W-:Y:S01]  /*1a000*/  IMAD.MOV.U32 R12, RZ, RZ, R3 ;  /* 0x000000ffff0c7224 */ /* 0x000fe200078e0003 */
[----:B------:R-:W-:Y:S01]  /*1a010*/  PRMT R19, R19, 0x7610, R30 ;  /* 0x0000761013137816 */ /* 0x000fe2000000001e */
[----:B------:R-:W-:Y:S01]  /*1a020*/  IMAD.MOV.U32 R3, RZ, RZ, R6 ;  /* 0x000000ffff037224 */ /* 0x000fe200078e0006 */
[----:B------:R-:W-:-:S07]  /*1a030*/  PRMT R30, R30, 0x5410, R11 ;  /* 0x000054101e1e7816 */ /* 0x000fce000000000b */
.L_x_14751:
[----:B------:R-:W-:Y:S05]  /*1a040*/  BSYNC.RECONVERGENT B1 ;  /* 0x0000000000017941 */ /* 0x000fea0003800200 */
.L_x_14749:
        /* <DEDUP_REMOVED lines=9> */
.L_x_14753:
[----:B------:R-:W-:Y:S01]  /*1a0e0*/  IMAD.MOV.U32 R23, RZ, RZ, R12 ;  /* 0x000000ffff177224 */ /* 0x000fe200078e000c */
[----:B------:R-:W-:Y:S01]  /*1a0f0*/  PRMT R6, R6, 0x7610, R19 ;  /* 0x0000761006067816 */ /* 0x000fe20000000013 */
[----:B------:R-:W-:Y:S01]  /*1a100*/  IMAD.MOV.U32 R12, RZ, RZ, R27 ;  /* 0x000000ffff0c7224 */ /* 0x000fe200078e001b */
[----:B------:R-:W-:-:S07]  /*1a110*/  PRMT R19, R19, 0x5410, R0 ;  /* 0x0000541013137816 */ /* 0x000fce0000000000 */
.L_x_14754:
[----:B------:R-:W-:Y:S05]  /*1a120*/  BSYNC.RECONVERGENT B1 ;  /* 0x0000000000017941 */ /* 0x000fea0003800200 */
.L_x_14752:
        /* <DEDUP_REMOVED lines=9> */
.L_x_14756:
[----:B------:R-:W-:Y:S01]  /*1a1c0*/  IMAD.MOV.U32 R22, RZ, RZ, R23 ;  /* 0x000000ffff167224 */ /* 0x000fe200078e0017 */
[----:B------:R-:W-:Y:S01]  /*1a1d0*/  PRMT R25, R25, 0x7610, R6 ;  /* 0x0000761019197816 */ /* 0x000fe20000000006 */
[----:B------:R-:W-:Y:S01]  /*1a1e0*/  IMAD.MOV.U32 R23, RZ, RZ, R2 ;  /* 0x000000ffff177224 */ /* 0x000fe200078e0002 */
[----:B------:R-:W-:-:S07]  /*1a1f0*/  PRMT R6, R6, 0x7610, R0 ;  /* 0x0000761006067816 */ /* 0x000fce0000000000 */
.L_x_14757:
[----:B------:R-:W-:Y:S05]  /*1a200*/  BSYNC.RECONVERGENT B1 ;  /* 0x0000000000017941 */ /* 0x000fea0003800200 */
.L_x_14755:
        /* <DEDUP_REMOVED lines=9> */
.L_x_14759:
[----:B------:R-:W-:Y:S01]  /*1a2a0*/  IMAD.MOV.U32 R27, RZ, RZ, R22 ;  /* 0x000000ffff1b7224 */ /* 0x000fe200078e0016 */
[----:B------:R-:W-:Y:S01]  /*1a2b0*/  PRMT R0, R0, 0x7610, R25 ;  /* 0x0000761000007816 */ /* 0x000fe20000000019 */
[----:B------:R-:W-:Y:S01]  /*1a2c0*/  IMAD.MOV.U32 R22, RZ, RZ, R9 ;  /* 0x000000ffff167224 */ /* 0x000fe200078e0009 */
[----:B------:R-:W-:-:S07]  /*1a2d0*/  PRMT R25, R25, 0x5410, R8 ;  /* 0x0000541019197816 */ /* 0x000fce0000000008 */
.L_x_14760:
[----:B------:R-:W-:Y:S05]  /*1a2e0*/  BSYNC.RECONVERGENT B1 ;  /* 0x0000000000017941 */ /* 0x000fea0003800200 */
.L_x_14758:
        /* <DEDUP_REMOVED lines=9> */
.L_x_14762:
[----:B------:R-:W-:Y:S01]  /*1a380*/  IMAD.MOV.U32 R9, RZ, RZ, R27 ;  /* 0x000000ffff097224 */ /* 0x000fe200078e001b */
[----:B------:R-:W-:Y:S01]  /*1a390*/  PRMT R0, R0, 0x7632, R8 ;  /* 0x0000763200007816 */ /* 0x000fe20000000008 */
[----:B------:R-:W-:-:S07]  /*1a3a0*/  IMAD.MOV.U32 R27, RZ, RZ, R10 ;  /* 0x000000ffff1b7224 */ /* 0x000fce00078e000a */
.L_x_14763:
[----:B------:R-:W-:Y:S05]  /*1a3b0*/  BSYNC.RECONVERGENT B1 ;  /* 0x0000000000017941 */ /* 0x000fea0003800200 */
.L_x_14761:
        /* <DEDUP_REMOVED lines=9> */
.L_x_14765:
[----:B------:R-:W-:Y:S01]  /*1a450*/  IMAD.MOV.U32 R2, RZ, RZ, R9 ;  /* 0x000000ffff027224 */ /* 0x000fe200078e0009 */
[----:B------:R-:W-:Y:S01]  /*1a460*/  PRMT R8, R8, 0x5410, R0 ;  /* 0x0000541008087816 */ /* 0x000fe20000000000 */
[----:B------:R-:W-:Y:S01]  /*1a470*/  IMAD.MOV.U32 R9, RZ, RZ, R18 ;  /* 0x000000ffff097224 */ /* 0x000fe200078e0012 */
[----:B------:R-:W-:-:S07]  /*1a480*/  PRMT R0, R11, 0x7632, R0 ;  /* 0x000076320b007816 */ /* 0x000fce0000000000 */
.L_x_14766:
[----:B------:R-:W-:Y:S05]  /*1a490*/  BSYNC.RECONVERGENT B1 ;  /* 0x0000000000017941 */ /* 0x000fea0003800200 */
.L_x_14764:
        /* <DEDUP_REMOVED lines=9> */
.L_x_14768:
[----:B------:R-:W-:Y:S01]  /*1a530*/  IMAD.MOV.U32 R10, RZ, RZ, R2 ;  /* 0x000000ffff0a7224 */ /* 0x000fe200078e0002 */
[C---:B------:R-:W-:Y:S01]  /*1a540*/  PRMT R6, R8.reuse, 0x7632, R6 ;  /* 0x0000763208067816 */ /* 0x040fe20000000006 */
[----:B------:R-:W-:Y:S01]  /*1a550*/  IMAD.MOV.U32 R2, RZ, RZ, R21 ;  /* 0x000000ffff027224 */ /* 0x000fe200078e0015 */
[----:B------:R-:W-:-:S07]  /*1a560*/  PRMT R8, R8, 0x7610, R20 ;  /* 0x0000761008087816 */ /* 0x000fce0000000014 */
.L_x_14769:
[----:B------:R-:W-:Y:S05]  /*1a570*/  BSYNC.RECONVERGENT B1 ;  /* 0x0000000000017941 */ /* 0x000fea0003800200 */
.L_x_14767:
        /* <DEDUP_REMOVED lines=16> */
.L_x_14771:
[----:B------:R-:W-:Y:S01]  /*1a680*/  IMAD.MOV.U32 R18, RZ, RZ, R3 ;  /* 0x000000ffff127224 */ /* 0x000fe200078e0003 */
[----:B------:R-:W-:Y:S01]  /*1a690*/  PRMT R7, R7, 0x7610, R30 ;  /* 0x0000761007077816 */ /* 0x000fe2000000001e */
[----:B------:R-:W-:Y:S01]  /*1a6a0*/  IMAD.MOV.U32 R3, RZ, RZ, R12 ;  /* 0x000000ffff037224 */ /* 0x000fe200078e000c */
[----:B------:R-:W-:-:S07]  /*1a6b0*/  PRMT R30, R30, 0x7610, R19 ;  /* 0x000076101e1e7816 */ /* 0x000fce0000000013 */
.L_x_14772:
[----:B------:R-:W-:Y:S05]  /*1a6c0*/  BSYNC.RECONVERGENT B1 ;  /* 0x0000000000017941 */ /* 0x000fea0003800200 */
.L_x_14770:
        /* <DEDUP_REMOVED lines=9> */
.L_x_14774:
[----:B------:R-:W-:Y:S01]  /*1a760*/  IMAD.MOV.U32 R11, RZ, RZ, R18 ;  /* 0x000000ffff0b7224 */ /* 0x000fe200078e0012 */
[----:B------:R-:W-:Y:S01]  /*1a770*/  PRMT R7, R7, 0x7632, R6 ;  /* 0x0000763207077816 */ /* 0x000fe20000000006 */
[----:B------:R-:W-:-:S07]  /*1a780*/  IMAD.MOV.U32 R18, RZ, RZ, R23 ;  /* 0x000000ffff127224 */ /* 0x000fce00078e0017 */
.L_x_14775:
[----:B------:R-:W-:Y:S05]  /*1a790*/  BSYNC.RECONVERGENT B1 ;  /* 0x0000000000017941 */ /* 0x000fea0003800200 */
.L_x_14773:
        /* <DEDUP_REMOVED lines=9> */
.L_x_14777:
[----:B------:R-:W-:Y:S01]  /*1a830*/  IMAD.MOV.U32 R12, RZ, RZ, R11 ;  /* 0x000000ffff0c7224 */ /* 0x000fe200078e000b */
[--C-:B------:R-:W-:Y:S01]  /*1a840*/  PRMT R6, R6, 0x5410, R7.reuse ;  /* 0x0000541006067816 */ /* 0x100fe20000000007 */
[----:B------:R-:W-:Y:S01]  /*1a850*/  IMAD.MOV.U32 R11, RZ, RZ, R22 ;  /* 0x000000ffff0b7224 */ /* 0x000fe200078e0016 */
[----:B------:R-:W-:-:S07]  /*1a860*/  PRMT R7, R25, 0x7632, R7 ;  /* 0x0000763219077816 */ /* 0x000fce0000000007 */
.L_x_14778:
[----:B------:R-:W-:Y:S05]  /*1a870*/  BSYNC.RECONVERGENT B1 ;  /* 0x0000000000017941 */ /* 0x000fea0003800200 */
.L_x_14776:
        /* <DEDUP_REMOVED lines=9> */
.L_x_14780:
[----:B------:R-:W-:Y:S01]  /*1a910*/  IMAD.MOV.U32 R20, RZ, RZ, R12 ;  /* 0x000000ffff147224 */ /* 0x000fe200078e000c */
[----:B------:R-:W-:Y:S01]  /*1a920*/  PRMT R13, R13, 0x7610, R6 ;  /* 0x000076100d0d7816 */ /* 0x000fe20000000006 */
[----:B------:R-:W-:Y:S01]  /*1a930*/  IMAD.MOV.U32 R12, RZ, RZ, R27 ;  /* 0x000000ffff0c7224 */ /* 0x000fe200078e001b */
[----:B------:R-:W-:-:S07]  /*1a940*/  PRMT R6, R6, 0x7610, R0 ;  /* 0x0000761006067816 */ /* 0x000fce0000000000 */
.L_x_14781:
[----:B------:R-:W-:Y:S05]  /*1a950*/  BSYNC.RECONVERGENT B1 ;  /* 0x0000000000017941 */ /* 0x000fea0003800200 */
.L_x_14779:
        /* <DEDUP_REMOVED lines=9> */
.L_x_14783:
[----:B------:R-:W-:Y:S01]  /*1a9f0*/  PRMT R0, R0, 0x7610, R13 ;  /* 0x0000761000007816 */ /* 0x000fe2000000000d */
[----:B------:R-:W-:Y:S02]  /*1aa00*/  IMAD.MOV.U32 R19, RZ, RZ, R20 ;  /* 0x000000ffff137224 */ /* 0x000fe400078e0014 */
[----:B------:R-:W-:Y:S01]  /*1aa10*/  IMAD.MOV.U32 R20, RZ, RZ, R9 ;  /* 0x000000ffff147224 */ /* 0x000fe200078e0009 */
[----:B------:R-:W-:-:S07]  /*1aa20*/  PRMT R13, R13, 0x5410, R0 ;  /* 0x000054100d0d7816 */ /* 0x000fce0000000000 */
.L_x_14784:
[----:B------:R-:W-:Y:S05]  /*1aa30*/  BSYNC.RECONVERGENT B1 ;  /* 0x0000000000017941 */ /* 0x000fea0003800200 */
.L_x_14782:
        /* <DEDUP_REMOVED lines=9> */
.L_x_14786:
[----:B------:R-:W-:Y:S01]  /*1aad0*/  IMAD.MOV.U32 R9, RZ, RZ, R19 ;  /* 0x000000ffff097224 */ /* 0x000fe200078e0013 */
[----:B------:R-:W-:Y:S01]  /*1aae0*/  PRMT R21, R21, 0x7610, R0 ;  /* 0x0000761015157816 */ /* 0x000fe20000000000 */
[----:B------:R-:W-:Y:S01]  /*1aaf0*/  IMAD.MOV.U32 R19, RZ, RZ, R2 ;  /* 0x000000ffff137224 */ /* 0x000fe200078e0002 */
[----:B------:R-:W-:-:S07]  /*1ab00*/  PRMT R0, R0, 0x7610, R8 ;  /* 0x0000761000007816 */ /* 0x000fce0000000008 */
.L_x_14787:
[----:B------:R-:W-:Y:S05]  /*1ab10*/  BSYNC.RECONVERGENT B1 ;  /* 0x0000000000017941 */ /* 0x000fea0003800200 */
.L_x_14785:
        /* <DEDUP_REMOVED lines=9> */
.L_x_14789:
[----:B------:R-:W-:Y:S01]  /*1abb0*/  IMAD.MOV.U32 R2, RZ, RZ, R9 ;  /* 0x000000ffff027224 */ /* 0x000fe200078e0009 */
[C---:B------:R-:W-:Y:S01]  /*1abc0*/  PRMT R0, R21.reuse, 0x7632, R0 ;  /* 0x0000763215007816 */ /* 0x040fe20000000000 */
[----:B------:R-:W-:Y:S01]  /*1abd0*/  IMAD.MOV.U32 R9, RZ, RZ, R10 ;  /* 0x000000ffff097224 */ /* 0x000fe200078e000a */
[----:B------:R-:W-:-:S07]  /*1abe0*/  PRMT R21, R21, 0x5410, R6 ;  /* 0x0000541015157816 */ /* 0x000fce0000000006 */
.L_x_14790:
[----:B------:R-:W-:Y:S05]  /*1abf0*/  BSYNC.RECONVERGENT B1 ;  /* 0x0000000000017941 */ /* 0x000fea0003800200 */
.L_x_14788:
        /* <DEDUP_REMOVED lines=16> */
.L_x_14792:
[----:B------:R-:W-:Y:S01]  /*1ad00*/  IMAD.MOV.U32 R8, RZ, RZ, R3 ;  /* 0x000000ffff087224 */ /* 0x000fe200078e0003 */
[C---:B------:R-:W-:Y:S01]  /*1ad10*/  PRMT R6, R30.reuse, 0x7632, R6 ;  /* 0x000076321e067816 */ /* 0x040fe20000000006 */
[----:B------:R-:W-:Y:S01]  /*1ad20*/  IMAD.MOV.U32 R3, RZ, RZ, R18 ;  /* 0x000000ffff037224 */ /* 0x000fe200078e0012 */
[----:B------:R-:W-:-:S07]  /*1ad30*/  PRMT R30, R30, 0x7610, R7 ;  /* 0x000076101e1e7816 */ /* 0x000fce0000000007 */
.L_x_14793:
[----:B------:R-:W-:Y:S05]  /*1ad40*/  BSYNC.RECONVERGENT B1 ;  /* 0x0000000000017941 */ /* 0x000fea0003800200 */
.L_x_14791:
        /* <DEDUP_REMOVED lines=9> */
.L_x_14795:
[----:B------:R-:W-:Y:S01]  /*1ade0*/  IMAD.MOV.U32 R23, RZ, RZ, R8 ;  /* 0x000000ffff177224 */ /* 0x000fe200078e0008 */
[--C-:B------:R-:W-:Y:S01]  /*1adf0*/  PRMT R10, R10, 0x5410, R6.reuse ;  /* 0x000054100a0a7816 */ /* 0x100fe20000000006 */
[----:B------:R-:W-:Y:S01]  /*1ae00*/  IMAD.MOV.U32 R8, RZ, RZ, R11 ;  /* 0x000000ffff087224 */ /* 0x000fe200078e000b */
[----:B------:R-:W-:-:S07]  /*1ae10*/  PRMT R6, R7, 0x7610, R6 ;  /* 0x0000761007067816 */ /* 0x000fce0000000006 */
.L_x_14796:
[----:B------:R-:W-:Y:S05]  /*1ae20*/  BSYNC.RECONVERGENT B1 ;  /* 0x0000000000017941 */ /* 0x000fea0003800200 */
.L_x_14794:
        /* <DEDUP_REMOVED lines=9> */
.L_x_14798:
[----:B------:R-:W-:Y:S01]  /*1aec0*/  IMAD.MOV.U32 R7, RZ, RZ, R23 ;  /* 0x000000ffff077224 */ /* 0x000fe200078e0017 */
[----:B------:R-:W-:Y:S01]  /*1aed0*/  PRMT R10, R10, 0x7632, R6 ;  /* 0x000076320a0a7816 */ /* 0x000fe20000000006 */
[----:B------:R-:W-:-:S07]  /*1aee0*/  IMAD.MOV.U32 R23, RZ, RZ, R12 ;  /* 0x000000ffff177224 */ /* 0x000fce00078e000c */
.L_x_14799:
[----:B------:R-:W-:Y:S05]  /*1aef0*/  BSYNC.RECONVERGENT B1 ;  /* 0x0000000000017941 */ /* 0x000fea0003800200 */
.L_x_14797:
        /* <DEDUP_REMOVED lines=9> */
.L_x_14801:
[----:B------:R-:W-:Y:S01]  /*1af90*/  IMAD.MOV.U32 R12, RZ, RZ, R7 ;  /* 0x000000ffff0c7224 */ /* 0x000fe200078e0007 */
[----:B------:R-:W-:Y:S01]  /*1afa0*/  PRMT R6, R6, 0x5410, R10 ;  /* 0x0000541006067816 */ /* 0x000fe2000000000a */
[----:B------:R-:W-:Y:S01]  /*1afb0*/  IMAD.MOV.U32 R7, RZ, RZ, R20 ;  /* 0x000000ffff077224 */ /* 0x000fe200078e0014 */
[----:B------:R-:W-:-:S07]  /*1afc0*/  PRMT R10, R13, 0x7632, R10 ;  /* 0x000076320d0a7816 */ /* 0x000fce000000000a */
.L_x_14802:
[----:B------:R-:W-:Y:S05]  /*1afd0*/  BSYNC.RECONVERGENT B1 ;  /* 0x0000000000017941 */ /* 0x000fea0003800200 */
.L_x_14800:
        /* <DEDUP_REMOVED lines=9> */
.L_x_14804:
[----:B------:R-:W-:Y:S01]  /*1b070*/  IMAD.MOV.U32 R14, RZ, RZ, R12 ;  /* 0x000000ffff0e7224 */ /* 0x000fe200078e000c */
[C---:B------:R-:W-:Y:S01]  /*1b080*/  PRMT R13, R6.reuse, 0x7632, R13 ;  /* 0x00007632060d7816 */ /* 0x040fe2000000000d */
[----:B------:R-:W-:Y:S01]  /*1b090*/  IMAD.MOV.U32 R12, RZ, RZ, R19 ;  /* 0x000000ffff0c7224 */ /* 0x000fe200078e0013 */
[----:B------:R-:W-:-:S07]  /*1b0a0*/  PRMT R6, R6, 0x7610, R0 ;  /* 0x0000761006067816 */ /* 0x000fce0000000000 */
.L_x_14805:
[----:B------:R-:W-:Y:S05]  /*1b0b0*/  BSYNC.RECONVERGENT B1 ;  /* 0x0000000000017941 */ /* 0x000fea0003800200 */
.L_x_14803:
        /* <DEDUP_REMOVED lines=9> */
.L_x_14807:
[----:B------:R-:W-:Y:S01]  /*1b150*/  IMAD.MOV.U32 R11, RZ, RZ, R14 ;  /* 0x000000ffff0b7224 */ /* 0x000fe200078e000e */
[----:B------:R-:W-:Y:S01]  /*1b160*/  PRMT R0, R0, 0x5410, R13 ;  /* 0x0000541000007816 */ /* 0x000fe2000000000d */
[----:B------:R-:W-:Y:S01]  /*1b170*/  IMAD.MOV.U32 R14, RZ, RZ, R9 ;  /* 0x000000ffff0e7224 */ /* 0x000fe200078e0009 */
[----:B------:R-:W-:-:S07]  /*1b180*/  PRMT R13, R21, 0x7632, R13 ;  /* 0x00007632150d7816 */ /* 0x000fce000000000d */
.L_x_14808:
[----:B------:R-:W-:Y:S05]  /*1b190*/  BSYNC.RECONVERGENT B1 ;  /* 0x0000000000017941 */ /* 0x000fea0003800200 */
.L_x_14806:
        /* <DEDUP_REMOVED lines=9> */
.L_x_14810:
[----:B------:R-:W-:Y:S01]  /*1b230*/  IMAD.MOV.U32 R9, RZ, RZ, R11 ;  /* 0x000000ffff097224 */ /* 0x000fe200078e000b */
[----:B------:R-:W-:Y:S01]  /*1b240*/  PRMT R13, R13, 0x7610, R0 ;  /* 0x000076100d0d7816 */ /* 0x000fe20000000000 */
[----:B------:R-:W-:Y:S01]  /*1b250*/  IMAD.MOV.U32 R11, RZ, RZ, R2 ;  /* 0x000000ffff0b7224 */ /* 0x000fe200078e0002 */
[----:B------:R-:W-:-:S07]  /*1b260*/  PRMT R0, R0, 0x5410, R0 ;  /* 0x0000541000007816 */ /* 0x000fce0000000000 */
.L_x_14811:
[----:B------:R-:W-:Y:S05]  /*1b270*/  BSYNC.RECONVERGENT B1 ;  /* 0x0000000000017941 */ /* 0x000fea0003800200 */
.L_x_14809:
        /* <DEDUP_REMOVED lines=16> */
.L_x_14813:
[----:B------:R-:W-:Y:S01]  /*1b380*/  IMAD.MOV.U32 R2, RZ, RZ, R3 ;  /* 0x000000ffff027224 */ /* 0x000fe200078e0003 */
[----:B------:R-:W-:Y:S01]  /*1b390*/  PRMT R16, R16, 0x7610, R30 ;  /* 0x0000761010107816 */ /* 0x000fe2000000001e */
[----:B------:R-:W-:Y:S01]  /*1b3a0*/  IMAD.MOV.U32 R3, RZ, RZ, R8 ;  /* 0x000000ffff037224 */ /* 0x000fe200078e0008 */
[----:B------:R-:W-:-:S07]  /*1b3b0*/  PRMT R30, R30, 0x5410, R6 ;  /* 0x000054101e1e7816 */ /* 0x000fce0000000006 */
.L_x_14814:
[----:B------:R-:W-:Y:S05]  /*1b3c0*/  BSYNC.RECONVERGENT B1 ;  /* 0x0000000000017941 */ /* 0x000fea0003800200 */
.L_x_14812:
        /* <DEDUP_REMOVED lines=9> */
.L_x_14816:
[----:B------:R-:W-:Y:S01]  /*1b460*/  IMAD.MOV.U32 R8, RZ, RZ, R2 ;  /* 0x000000ffff087224 */ /* 0x000fe200078e0002 */
[----:B------:R-:W-:Y:S01]  /*1b470*/  PRMT R18, R18, 0x7610, R16 ;  /* 0x0000761012127816 */ /* 0x000fe20000000010 */
[----:B------:R-:W-:Y:S01]  /*1b480*/  IMAD.MOV.U32 R2, RZ, RZ, R23 ;  /* 0x000000ffff027224 */ /* 0x000fe200078e0017 */
[----:B------:R-:W-:-:S07]  /*1b490*/  PRMT R16, R16, 0x7610, R10 ;  /* 0x0000761010107816 */ /* 0x000fce000000000a */
.L_x_14817:
[----:B------:R-:W-:Y:S05]  /*1b4a0*/  BSYNC.RECONVERGENT B1 ;  /* 0x0000000000017941 */ /* 0x000fea0003800200 */
.L_x_14815:
        /* <DEDUP_REMOVED lines=9> */
.L_x_14819:
[----:B------:R-:W-:Y:S01]  /*1b540*/  IMAD.MOV.U32 R15, RZ, RZ, R8 ;  /* 0x000000ffff0f7224 */ /* 0x000fe200078e0008 */
[----:B------:R-:W-:Y:S01]  /*1b550*/  PRMT R19, R19, 0x7610, R18 ;  /* 0x0000761013137816 */ /* 0x000fe20000000012 */
[----:B------:R-:W-:Y:S01]  /*1b560*/  IMAD.MOV.U32 R8, RZ, RZ, R7 ;  /* 0x000000ffff087224 */ /* 0x000fe200078e0007 */
[----:B------:R-:W-:-:S07]  /*1b570*/  PRMT R18, R18, 0x5410, R10 ;  /* 0x0000541012127816 */ /* 0x000fce000000000a */
.L_x_14820:
[----:B------:R-:W-:Y:S05]  /*1b580*/  BSYNC.RECONVERGENT B1 ;  /* 0x0000000000017941 */ /* 0x000fea0003800200 */
.L_x_14818:
        /* <DEDUP_REMOVED lines=9> */
.L_x_14822:
[----:B------:R-:W-:Y:S01]  /*1b620*/  IMAD.MOV.U32 R7, RZ, RZ, R15 ;  /* 0x000000ffff077224 */ /* 0x000fe200078e000f */
[C---:B------:R-:W-:Y:S01]  /*1b630*/  PRMT R16, R19.reuse, 0x7632, R16 ;  /* 0x0000763213107816 */ /* 0x040fe20000000010 */
[----:B------:R-:W-:Y:S01]  /*1b640*/  IMAD.MOV.U32 R15, RZ, RZ, R12 ;  /* 0x000000ffff0f7224 */ /* 0x000fe200078e000c */
[----:B------:R-:W-:-:S07]  /*1b650*/  PRMT R19, R19, 0x7610, R6 ;  /* 0x0000761013137816 */ /* 0x000fce0000000006 */
.L_x_14823:
[----:B------:R-:W-:Y:S05]  /*1b660*/  BSYNC.RECONVERGENT B1 ;  /* 0x0000000000017941 */ /* 0x000fea0003800200 */
.L_x_14821:
        /* <DEDUP_REMOVED lines=9> */
.L_x_14825:
[----:B------:R-:W-:Y:S01]  /*1b700*/  IMAD.MOV.U32 R6, RZ, RZ, R7 ;  /* 0x000000ffff067224 */ /* 0x000fe200078e0007 */
[----:B------:R-:W-:Y:S01]  /*1b710*/  PRMT R12, R12, 0x5410, R16 ;  /* 0x000054100c0c7816 */ /* 0x000fe20000000010 */
[----:B------:R-:W-:Y:S01]  /*1b720*/  IMAD.MOV.U32 R7, RZ, RZ, R14 ;  /* 0x000000ffff077224 */ /* 0x000fe200078e000e */
[----:B------:R-:W-:-:S07]  /*1b730*/  PRMT R16, R13, 0x7610, R16 ;  /* 0x000076100d107816 */ /* 0x000fce0000000010 */
.L_x_14826:
[----:B------:R-:W-:Y:S05]  /*1b740*/  BSYNC.RECONVERGENT B1 ;  /* 0x0000000000017941 */ /* 0x000fea0003800200 */
.L_x_14824:
        /* <DEDUP_REMOVED lines=9> */
.L_x_14828:
[----:B------:R-:W-:Y:S01]  /*1b7e0*/  IMAD.MOV.U32 R10, RZ, RZ, R6 ;  /* 0x000000ffff0a7224 */ /* 0x000fe200078e0006 */
[----:B------:R-:W-:Y:S01]  /*1b7f0*/  PRMT R12, R12, 0x7632, R0 ;  /* 0x000076320c0c7816 */ /* 0x000fe20000000000 */
[----:B------:R-:W-:-:S07]  /*1b800*/  IMAD.MOV.U32 R6, RZ, RZ, R11 ;  /* 0x000000ffff067224 */ /* 0x000fce00078e000b */
.L_x_14829:
[----:B------:R-:W-:Y:S05]  /*1b810*/  BSYNC.RECONVERGENT B1 ;  /* 0x0000000000017941 */ /* 0x000fea0003800200 */
.L_x_14827:
        /* <DEDUP_REMOVED lines=9> */
.L_x_14831:
[----:B------:R-:W-:Y:S01]  /*1b8b0*/  IMAD.MOV.U32 R0, RZ, RZ, R10 ;  /* 0x000000ffff007224 */ /* 0x000fe200078e000a */
[----:B------:R-:W-:Y:S01]  /*1b8c0*/  PRMT R11, R12, 0x7610, R11 ;  /* 0x000076100c0b7816 */ /* 0x000fe2000000000b */
[----:B------:R-:W-:Y:S01]  /*1b8d0*/  IMAD.MOV.U32 R10, RZ, RZ, R9 ;  /* 0x000000ffff0a7224 */ /* 0x000fe200078e0009 */
[----:B------:R-:W-:-:S07]  /*1b8e0*/  PRMT R12, R13, 0x7632, R12 ;  /* 0x000076320d0c7816 */ /* 0x000fce000000000c */
.L_x_14832:
[----:B------:R-:W-:Y:S05]  /*1b8f0*/  BSYNC.RECONVERGENT B1 ;  /* 0x0000000000017941 */ /* 0x000fea0003800200 */
.L_x_14830:
        /* <DEDUP_REMOVED lines=16> */
.L_x_14834:
[----:B------:R-:W-:Y:S01]  /*1ba00*/  IMAD.MOV.U32 R4, RZ, RZ, R3 ;  /* 0x000000ffff047224 */ /* 0x000fe200078e0003 */
[----:B------:R-:W-:Y:S01]  /*1ba10*/  PRMT R9, R9, 0x7610, R30 ;  /* 0x0000761009097816 */ /* 0x000fe2000000001e */
[----:B------:R-:W-:Y:S01]  /*1ba20*/  IMAD.MOV.U32 R3, RZ, RZ, R2 ;  /* 0x000000ffff037224 */ /* 0x000fe200078e0002 */
[----:B------:R-:W-:-:S07]  /*1ba30*/  PRMT R30, R30, 0x7610, R16 ;  /* 0x000076101e1e7816 */ /* 0x000fce0000000010 */
.L_x_14835:
[----:B------:R-:W-:Y:S05]  /*1ba40*/  BSYNC.RECONVERGENT B1 ;  /* 0x0000000000017941 */ /* 0x000fea0003800200 */
.L_x_14833:
        /* <DEDUP_REMOVED lines=9> */
.L_x_14837:
[----:B------:R-:W-:Y:S01]  /*1bae0*/  IMAD.MOV.U32 R13, RZ, RZ, R4 ;  /* 0x000000ffff0d7224 */ /* 0x000fe200078e0004 */
[----:B------:R-:W-:Y:S01]  /*1baf0*/  PRMT R9, R9, 0x7632, R18 ;  /* 0x0000763209097816 */ /* 0x000fe20000000012 */
[----:B------:R-:W-:-:S07]  /*1bb00*/  IMAD.MOV.U32 R4, RZ, RZ, R8 ;  /* 0x000000ffff047224 */ /* 0x000fce00078e0008 */
.L_x_14838:
[----:B------:R-:W-:Y:S05]  /*1bb10*/  BSYNC.RECONVERGENT B1 ;  /* 0x0000000000017941 */ /* 0x000fea0003800200 */
.L_x_14836:
        /* <DEDUP_REMOVED lines=9> */
.L_x_14840:
[----:B------:R-:W-:Y:S01]  /*1bbb0*/  IMAD.MOV.U32 R8, RZ, RZ, R13 ;  /* 0x000000ffff087224 */ /* 0x000fe200078e000d */
[----:B------:R-:W-:Y:S01]  /*1bbc0*/  PRMT R16, R16, 0x5410, R9 ;  /* 0x0000541010107816 */ /* 0x000fe20000000009 */
[----:B------:R-:W-:Y:S01]  /*1bbd0*/  IMAD.MOV.U32 R13, RZ, RZ, R15 ;  /* 0x000000ffff0d7224 */ /* 0x000fe200078e000f */
[----:B------:R-:W-:-:S07]  /*1bbe0*/  PRMT R9, R19, 0x7632, R9 ;  /* 0x0000763213097816 */ /* 0x000fce0000000009 */
.L_x_14841:
[----:B------:R-:W-:Y:S05]  /*1bbf0*/  BSYNC.RECONVERGENT B1 ;  /* 0x0000000000017941 */ /* 0x000fea0003800200 */
.L_x_14839:
        /* <DEDUP_REMOVED lines=9> */
.L_x_14843:
[----:B------:R-:W-:Y:S01]  /*1bc90*/  IMAD.MOV.U32 R15, RZ, RZ, R8 ;  /* 0x000000ffff0f7224 */ /* 0x000fe200078e0008 */
[--C-:B------:R-:W-:Y:S01]  /*1bca0*/  PRMT R11, R11, 0x7610, R16.reuse ;  /* 0x000076100b0b7816 */ /* 0x100fe20000000010 */
[----:B------:R-:W-:Y:S01]  /*1bcb0*/  IMAD.MOV.U32 R8, RZ, RZ, R7 ;  /* 0x000000ffff087224 */ /* 0x000fe200078e0007 */
[----:B------:R-:W-:-:S07]  /*1bcc0*/  PRMT R16, R16, 0x5410, R16 ;  /* 0x0000541010107816 */ /* 0x000fce0000000010 */
.L_x_14844:
[----:B------:R-:W-:Y:S05]  /*1bcd0*/  BSYNC.RECONVERGENT B1 ;  /* 0x0000000000017941 */ /* 0x000fea0003800200 */
.L_x_14842:
        /* <DEDUP_REMOVED lines=9> */
.L_x_14846:
[----:B------:R-:W-:Y:S01]  /*1bd70*/  IMAD.MOV.U32 R14, RZ, RZ, R15 ;  /* 0x000000ffff0e7224 */ /* 0x000fe200078e000f */
[----:B------:R-:W-:Y:S01]  /*1bd80*/  PRMT R18, R18, 0x7610, R11 ;  /* 0x0000761012127816 */ /* 0x000fe2000000000b */
[----:B------:R-:W-:Y:S01]  /*1bd90*/  IMAD.MOV.U32 R15, RZ, RZ, R6 ;  /* 0x000000ffff0f7224 */ /* 0x000fe200078e0006 */
[----:B------:R-:W-:-:S07]  /*1bda0*/  PRMT R11, R11, 0x7610, R12 ;  /* 0x000076100b0b7816 */ /* 0x000fce000000000c */
.L_x_14847:
[----:B------:R-:W-:Y:S05]  /*1bdb0*/  BSYNC.RECONVERGENT B1 ;  /* 0x0000000000017941 */ /* 0x000fea0003800200 */
.L_x_14845:
        /* <DEDUP_REMOVED lines=9> */
.L_x_14849:
[----:B------:R-:W-:Y:S01]  /*1be50*/  IMAD.MOV.U32 R19, RZ, RZ, R14 ;  /* 0x000000ffff137224 */ /* 0x000fe200078e000e */
[C---:B------:R-:W-:Y:S01]  /*1be60*/  PRMT R16, R18.reuse, 0x7632, R16 ;  /* 0x0000763212107816 */ /* 0x040fe20000000010 */
[----:B------:R-:W-:Y:S01]  /*1be70*/  IMAD.MOV.U32 R14, RZ, RZ, R10 ;  /* 0x000000ffff0e7224 */ /* 0x000fe200078e000a */
[----:B------:R-:W-:-:S07]  /*1be80*/  PRMT R18, R18, 0x5410, R12 ;  /* 0x0000541012127816 */ /* 0x000fce000000000c */
.L_x_14850:
[----:B------:R-:W-:Y:S05]  /*1be90*/  BSYNC.RECONVERGENT B1 ;  /* 0x0000000000017941 */ /* 0x000fea0003800200 */
.L_x_14848:
        /* <DEDUP_REMOVED lines=9> */
.L_x_14852:
[----:B------:R-:W-:Y:S01]  /*1bf30*/  IMAD.MOV.U32 R10, RZ, RZ, R19 ;  /* 0x000000ffff0a7224 */ /* 0x000fe200078e0013 */
[----:B------:R-:W-:Y:S01]  /*1bf40*/  PRMT R12, R16, 0x7610, R12 ;  /* 0x00007610100c7816 */ /* 0x000fe2000000000c */
[----:B------:R-:W-:Y:S01]  /*1bf50*/  IMAD.MOV.U32 R19, RZ, RZ, R0 ;  /* 0x000000ffff137224 */ /* 0x000fe200078e0000 */
[----:B------:R-:W-:-:S07]  /*1bf60*/  PRMT R16, R11, 0x7610, R16 ;  /* 0x000076100b107816 */ /* 0x000fce0000000010 */
.L_x_14853:
[----:B------:R-:W-:Y:S05]  /*1bf70*/  BSYNC.RECONVERGENT B1 ;  /* 0x0000000000017941 */ /* 0x000fea0003800200 */
.L_x_14851:
        /* <DEDUP_REMOVED lines=16> */
.L_x_14855:
[----:B------:R-:W-:Y:S01]  /*1c080*/  PRMT R32, R32, 0x7610, R30 ;  /* 0x0000761020207816 */ /* 0x000fe2000000001e */
[----:B------:R-:W-:Y:S01]  /*1c090*/  IMAD.MOV.U32 R2, RZ, RZ, R3 ;  /* 0x000000ffff027224 */ /* 0x000fe200078e0003 */
[----:B------:R-:W-:Y:S01]  /*1c0a0*/  PRMT R30, R30, 0x7610, R9 ;  /* 0x000076101e1e7816 */ /* 0x000fe20000000009 */
[----:B------:R-:W-:-:S07]  /*1c0b0*/  IMAD.MOV.U32 R3, RZ, RZ, R4 ;  /* 0x000000ffff037224 */ /* 0x000fce00078e0004 */
.L_x_14856:
[----:B------:R-:W-:Y:S05]  /*1c0c0*/  BSYNC.RECONVERGENT B1 ;  /* 0x0000000000017941 */ /* 0x000fea0003800200 */
.L_x_14854:
        /* <DEDUP_REMOVED lines=9> */
.L_x_14858:
[----:B------:R-:W-:Y:S01]  /*1c160*/  PRMT R33, R33, 0x7610, R32 ;  /* 0x0000761021217816 */ /* 0x000fe20000000020 */
[----:B------:R-:W-:Y:S01]  /*1c170*/  IMAD.MOV.U32 R5, RZ, RZ, R2 ;  /* 0x000000ffff057224 */ /* 0x000fe200078e0002 */
[----:B------:R-:W-:Y:S01]  /*1c180*/  PRMT R32, R32, 0x5410, R9 ;  /* 0x0000541020207816 */ /* 0x000fe20000000009 */
[----:B------:R-:W-:-:S07]  /*1c190*/  IMAD.MOV.U32 R2, RZ, RZ, R13 ;  /* 0x000000ffff027224 */ /* 0x000fce00078e000d */
.L_x_14859:
[----:B------:R-:W-:Y:S05]  /*1c1a0*/  BSYNC.RECONVERGENT B1 ;  /* 0x0000000000017941 */ /* 0x000fea0003800200 */
.L_x_14857:
        /* <DEDUP_REMOVED lines=9> */
.L_x_14861:
[----:B------:R-:W-:Y:S01]  /*1c240*/  IMAD.MOV.U32 R4, RZ, RZ, R5 ;  /* 0x000000ffff047224 */ /* 0x000fe200078e0005 */
[----:B------:R-:W-:Y:S01]  /*1c250*/  PRMT R33, R33, 0x7632, R16 ;  /* 0x0000763221217816 */ /* 0x000fe20000000010 */
[----:B------:R-:W-:-:S07]  /*1c260*/  IMAD.MOV.U32 R5, RZ, RZ, R8 ;  /* 0x000000ffff057224 */ /* 0x000fce00078e0008 */
.L_x_14862:
[----:B------:R-:W-:Y:S05]  /*1c270*/  BSYNC.RECONVERGENT B1 ;  /* 0x0000000000017941 */ /* 0x000fea0003800200 */
.L_x_14860:
        /* <DEDUP_REMOVED lines=9> */
.L_x_14864:
[----:B------:R-:W-:Y:S01]  /*1c310*/  PRMT R32, R33, 0x7610, R32 ;  /* 0x0000761021207816 */ /* 0x000fe20000000020 */
[----:B------:R-:W-:Y:S01]  /*1c320*/  IMAD.MOV.U32 R7, RZ, RZ, R4 ;  /* 0x000000ffff077224 */ /* 0x000fe200078e0004 */
[----:B------:R-:W-:Y:S01]  /*1c330*/  PRMT R33, R11, 0x7632, R33 ;  /* 0x000076320b217816 */ /* 0x000fe20000000021 */
[----:B------:R-:W-:-:S07]  /*1c340*/  IMAD.MOV.U32 R4, RZ, RZ, R15 ;  /* 0x000000ffff047224 */ /* 0x000fce00078e000f */
.L_x_14865:
[----:B------:R-:W-:Y:S05]  /*1c350*/  BSYNC.RECONVERGENT B1 ;  /* 0x0000000000017941 */ /* 0x000fea0003800200 */
.L_x_14863:
        /* <DEDUP_REMOVED lines=9> */
.L_x_14867:
[----:B------:R-:W-:Y:S01]  /*1c3f0*/  PRMT R31, R32, 0x7610, R31 ;  /* 0x00007610201f7816 */ /* 0x000fe2000000001f */
[----:B------:R-:W-:Y:S01]  /*1c400*/  IMAD.MOV.U32 R6, RZ, RZ, R7 ;  /* 0x000000ffff067224 */ /* 0x000fe200078e0007 */
[----:B------:R-:W-:Y:S01]  /*1c410*/  PRMT R32, R18, 0x7632, R32 ;  /* 0x0000763212207816 */ /* 0x000fe20000000020 */
[----:B------:R-:W-:-:S07]  /*1c420*/  IMAD.MOV.U32 R7, RZ, RZ, R14 ;  /* 0x000000ffff077224 */ /* 0x000fce00078e000e */
.L_x_14868:
[----:B------:R-:W-:Y:S05]  /*1c430*/  BSYNC.RECONVERGENT B1 ;  /* 0x0000000000017941 */ /* 0x000fea0003800200 */
.L_x_14866:
        /* <DEDUP_REMOVED lines=9> */
.L_x_14870:
[----:B------:R-:W-:Y:S01]  /*1c4d0*/  IMAD.MOV.U32 R27, RZ, RZ, R6 ;  /* 0x000000ffff1b7224 */ /* 0x000fe200078e0006 */
[----:B------:R-:W-:Y:S01]  /*1c4e0*/  PRMT R31, R16, 0x5410, R31 ;  /* 0x00005410101f7816 */ /* 0x000fe2000000001f */
[----:B------:R-:W-:-:S07]  /*1c4f0*/  IMAD.MOV.U32 R6, RZ, RZ, R19 ;  /* 0x000000ffff067224 */ /* 0x000fce00078e0013 */
.L_x_14871:
[----:B------:R-:W-:Y:S05]  /*1c500*/  BSYNC.RECONVERGENT B1 ;  /* 0x0000000000017941 */ /* 0x000fea0003800200 */
.L_x_14869:
        /* <DEDUP_REMOVED lines=8> */
.L_x_14872:
[C---:B------:R-:W-:Y:S01]  /*1c590*/  PRMT R30, R31.reuse, 0x7632, R30 ;  /* 0x000076321f1e7816 */ /* 0x040fe2000000001e */
[----:B------:R-:W-:Y:S01]  /*1c5a0*/  IMAD.MOV.U32 R26, RZ, RZ, R27 ;  /* 0x000000ffff1a7224 */ /* 0x000fe200078e001b */
[----:B------:R-:W-:Y:S01]  /*1c5b0*/  PRMT R31, R31, 0x5410, R12 ;  /* 0x000054101f1f7816 */ /* 0x000fe2000000000c */
[----:B------:R-:W-:-:S07]  /*1c5c0*/  IMAD.MOV.U32 R27, RZ, RZ, R10 ;  /* 0x000000ffff1b7224 */ /* 0x000fce00078e000a */
.L_x_14370:
[----:B------:R-:W-:Y:S05]  /*1c5d0*/  BSYNC.RECONVERGENT B0 ;  /* 0x0000000000007941 */ /* 0x000fea0003800200 */
.L_x_14369:
[----:B------:R-:W-:Y:S05]  /*1c5e0*/  @P2 EXIT ;  /* 0x000000000000294d */ /* 0x000fea0003800000 */
[----:B------:R-:W3:Y:S08]  /*1c5f0*/  LDC R19, c[0x0][0x3a0] ;  /* 0x0000e800ff137b82 */ /* 0x000ef00000000800 */
[----:B0-2---:R-:W0:Y:S01]  /*1c600*/  LDC.64 R8, c[0x0][0x388] ;  /* 0x0000e200ff087b82 */ /* 0x005e220000000a00 */
[----:B------:R-:W2:Y:S07]  /*1c610*/  MUFU.LG2 R28, R28 ;  /* 0x0000001c001c7308 */ /* 0x000eae0000000c00 */
[----:B------:R-:W4:Y:S01]  /*1c620*/  LDC.64 R12, c[0x0][0x390] ;  /* 0x0000e400ff0c7b82 */ /* 0x000f220000000a00 */
[----:B---3--:R-:W-:-:S07]  /*1c630*/  ISETP.GE.AND P3, PT, R19, 0x1, PT ;  /* 0x000000011300780c */ /* 0x008fce0003f66270 */
[----:B------:R-:W3:Y:S01]  /*1c640*/  LDC.64 R10, c[0x0][0x398] ;  /* 0x0000e600ff0a7b82 */ /* 0x000ee20000000a00 */
[----:B------:R-:W-:Y:S01]  /*1c650*/  ISETP.GE.AND P0, PT, R19, 0x2, PT ;  /* 0x000000021300780c */ /* 0x000fe20003f06270 */
[----:B0-----:R-:W-:-:S05]  /*1c660*/  IMAD.WIDE.U32 R8, R24, 0x4, R8 ;  /* 0x0000000418087825 */ /* 0x001fca00078e0008 */
[----:B------:R-:W5:Y:S04]  /*1c670*/  @P3 LDG.E.CONSTANT R20, desc[UR6][R8.64] ;  /* 0x0000000608143981 */ /* 0x000f68000c1e9900 */
[----:B------:R-:W5:Y:S01]  /*1c680*/  @P3 LDG.E.CONSTANT R18, desc[UR6][R8.64] ;  /* 0x0000000608123981 */ /* 0x000f62000c1e9900 */
[C---:B------:R-:W-:Y:S02]  /*1c690*/  ISETP.GE.AND P1, PT, R19.reuse, 0x3, PT ;  /* 0x000000031300780c */ /* 0x040fe40003f26270 */
[----:B------:R-:W-:Y:S01]  /*1c6a0*/  ISETP.GE.AND P2, PT, R19, 0x4, PT ;  /* 0x000000041300780c */ /* 0x000fe20003f46270 */
[----:B------:R-:W5:Y:S04]  /*1c6b0*/  @P0 LDG.E.CONSTANT R0, desc[UR6][R8.64] ;  /* 0x0000000608000981 */ /* 0x000f68000c1e9900 */
[----:B------:R-:W5:Y:S06]  /*1c6c0*/  @P0 LDG.E.CONSTANT R14, desc[UR6][R8.64] ;  /* 0x00000006080e0981 */ /* 0x000f6c000c1e9900 */
[----:B------:R-:W5:Y:S04]  /*1c6d0*/  @P1 LDG.E.CONSTANT R15, desc[UR6][R8.64] ;  /* 0x00000006080f1981 */ /* 0x000f68000c1e9900 */
[----:B------:R-:W5:Y:S04]  /*1c6e0*/  @P1 LDG.E.CONSTANT R16, desc[UR6][R8.64] ;  /* 0x0000000608101981 */ /* 0x000f68000c1e9900 */
[----:B------:R-:W5:Y:S01]  /*1c6f0*/  @P2 LDG.E.CONSTANT R17, desc[UR6][R8.64] ;  /* 0x0000000608112981 */ /* 0x000f62000c1e9900 */
[----:B------:R-:W-:-:S02]  /*1c700*/  HADD2.F32 R22, -RZ, R30.H0_H0 ;  /* 0x2000001eff167230 */ /* 0x000fc40000004100 */
[--C-:B------:R-:W-:Y:S02]  /*1c710*/  HADD2.F32 R34, -RZ, R31.reuse.H1_H1 ;  /* 0x3000001fff227230 */ /* 0x100fe40000004100 */
[----:B------:R-:W-:Y:S02]  /*1c720*/  IMAD R19, R24, R19, RZ ;  /* 0x0000001318137224 */ /* 0x000fe400078e02ff */
[--C-:B------:R-:W-:Y:S01]  /*1c730*/  FADD.FTZ R21, R22, -R29.reuse ;  /* 0x8000001d16157221 */ /* 0x100fe20000010000 */
[----:B------:R-:W-:Y:S02]  /*1c740*/  HADD2.F32 R22, -RZ, R31.H0_H0 ;  /* 0x2000001fff167230 */ /* 0x000fe40000004100 */
[----:B------:R-:W-:Y:S01]  /*1c750*/  FADD.FTZ R23, R34, -R29 ;  /* 0x8000001d22177221 */ /* 0x000fe20000010000 */
[----:B------:R-:W-:Y:S02]  /*1c760*/  HADD2.F32 R34, -RZ, R32.H0_H0 ;  /* 0x20000020ff227230 */ /* 0x000fe40000004100 */
[----:B--2---:R-:W-:Y:S01]  /*1c770*/  @P3 FFMA.FTZ R21, R28, -0.69314718246459960938, R21 ;  /* 0xbf3172181c153823 */ /* 0x004fe20000010015 */
[----:B------:R-:W-:-:S02]  /*1c780*/  IMAD.SHL.U32 R19, R19, 0x2, RZ ;  /* 0x0000000213137824 */ /* 0x000fc400078e00ff */
[----:B------:R-:W-:Y:S02]  /*1c790*/  FADD.FTZ R25, R34, -R29 ;  /* 0x8000001d22197221 */ /* 0x000fe40000010000 */
[----:B----4-:R-:W-:-:S04]  /*1c7a0*/  IMAD.WIDE R12, R19, 0x4, R12 ;  /* 0x00000004130c7825 */ /* 0x010fc800078e020c */
[----:B---3--:R-:W-:Y:S01]  /*1c7b0*/  IMAD.WIDE R10, R19, 0x2, R10 ;  /* 0x00000002130a7825 */ /* 0x008fe200078e020a */
[----:B------:R0:W-:Y:S03]  /*1c7c0*/  @P3 STG.E desc[UR6][R12.64], R26 ;  /* 0x0000001a0c003986 */ /* 0x0001e6000c101906 */
[----:B-----5:R-:W-:Y:S01]  /*1c7d0*/  @P3 FADD.FTZ R20, R20, R21 ;  /* 0x0000001514143221 */ /* 0x020fe20000010000 */
[----:B------:R-:W-:Y:S01]  /*1c7e0*/  @P3 FFMA.FTZ R21, R28, -0.69314718246459960938, R23 ;  /* 0xbf3172181c153823 */ /* 0x000fe20000010017 */
[----:B------:R-:W-:Y:S01]  /*1c7f0*/  FADD.FTZ R23, R22, -R29 ;  /* 0x8000001d16177221 */ /* 0x000fe20000010000 */
[----:B------:R-:W-:Y:S02]  /*1c800*/  HADD2.F32 R22, -RZ, R32.H1_H1 ;  /* 0x30000020ff167230 */ /* 0x000fe40000004100 */
[----:B------:R-:W-:Y:S01]  /*1c810*/  @P3 FADD.FTZ R18, R18, R21 ;  /* 0x0000001512123221 */ /* 0x000fe20000010000 */
[----:B------:R-:W-:Y:S01]  /*1c820*/  @P3 F2FP.F16.F32.PACK_AB R20, RZ, R20 ;  /* 0x00000014ff14323e */ /* 0x000fe200000000ff */
[C---:B------:R-:W-:Y:S01]  /*1c830*/  @P0 FFMA.FTZ R21, R28.reuse, -0.69314718246459960938, R23 ;  /* 0xbf3172181c150823 */ /* 0x040fe20000010017 */
[----:B------:R-:W-:-:S02]  /*1c840*/  @P0 FFMA.FTZ R23, R28, -0.69314718246459960938, R25 ;  /* 0xbf3172181c170823 */ /* 0x000fc40000010019 */
[----:B------:R-:W-:Y:S01]  /*1c850*/  @P3 F2FP.F16.F32.PACK_AB R18, RZ, R18 ;  /* 0x00000012ff12323e */ /* 0x000fe200000000ff */
[----:B------:R-:W-:Y:S01]  /*1c860*/  @P0 FADD.FTZ R0, R0, R21 ;  /* 0x0000001500000221 */ /* 0x000fe20000010000 */
[----:B------:R-:W-:Y:S01]  /*1c870*/  PRMT R24, R20, 0x7610, R24 ;  /* 0x0000761014187816 */ /* 0x000fe20000000018 */
[--C-:B------:R-:W-:Y:S01]  /*1c880*/  HADD2.F32 R20, -RZ, R33.reuse.H0_H0 ;  /* 0x20000021ff147230 */ /* 0x100fe20000004100 */
[----:B------:R-:W-:Y:S01]  /*1c890*/  PRMT R25, R18, 0x7610, R25 ;  /* 0x0000761012197816 */ /* 0x000fe20000000019 */
[----:B------:R-:W-:Y:S02]  /*1c8a0*/  HADD2.F32 R18, -RZ, R33.H1_H1 ;  /* 0x30000021ff127230 */ /* 0x000fe40000004100 */
[----:B------:R-:W-:Y:S01]  /*1c8b0*/  @P0 FADD.FTZ R14, R14, R23 ;  /* 0x000000170e0e0221 */ /* 0x000fe20000010000 */
[----:B------:R-:W-:Y:S01]  /*1c8c0*/  @P0 F2FP.F16.F32.PACK_AB R0, RZ, R0 ;  /* 0x00000000ff00023e */ /* 0x000fe200000000ff */
[--C-:B------:R-:W-:Y:S01]  /*1c8d0*/  FADD.FTZ R19, R20, -R29.reuse ;  /* 0x8000001d14137221 */ /* 0x100fe20000010000 */
[--C-:B------:R-:W-:Y:S01]  /*1c8e0*/  FADD.FTZ R23, R22, -R29.reuse ;  /* 0x8000001d16177221 */ /* 0x100fe20000010000 */
[----:B------:R-:W-:Y:S01]  /*1c8f0*/  FADD.FTZ R21, R18, -R29 ;  /* 0x8000001d12157221 */ /* 0x000fe20000010000 */
[----:B------:R-:W-:Y:S01]  /*1c900*/  PRMT R20, R0, 0x7610, R20 ;  /* 0x0000761000147816 */ /* 0x000fe20000000014 */
[C---:B------:R-:W-:Y:S01]  /*1c910*/  @P1 FFMA.FTZ R18, R28.reuse, -0.69314718246459960938, R19 ;  /* 0xbf3172181c121823 */ /* 0x040fe20000010013 */
[C---:B------:R-:W-:Y:S01]  /*1c920*/  @P2 FFMA.FTZ R0, R28.reuse, -0.69314718246459960938, R23 ;  /* 0xbf3172181c002823 */ /* 0x040fe20000010017 */
[----:B------:R-:W-:Y:S01]  /*1c930*/  @P1 FFMA.FTZ R19, R28, -0.69314718246459960938, R21 ;  /* 0xbf3172181c131823 */ /* 0x000fe20000010015 */
[----:B------:R0:W-:Y:S01]  /*1c940*/  @P3 STG.E.U16 desc[UR6][R10.64], R24 ;  /* 0x000000180a003986 */ /* 0x0001e2000c101506 */
[----:B------:R-:W-:Y:S01]  /*1c950*/  @P1 FADD.FTZ R15, R15, R18 ;  /* 0x000000120f0f1221 */ /* 0x000fe20000010000 */
[----:B------:R-:W-:Y:S01]  /*1c960*/  @P0 F2FP.F16.F32.PACK_AB R14, RZ, R14 ;  /* 0x0000000eff0e023e */ /* 0x000fe200000000ff */
[----:B------:R-:W-:Y:S01]  /*1c970*/  @P1 FADD.FTZ R16, R16, R19 ;  /* 0x0000001310101221 */ /* 0x000fe20000010000 */
[----:B------:R0:W-:Y:S01]  /*1c980*/  @P3 STG.E desc[UR6][R12.64+0x4], R27 ;  /* 0x0000041b0c003986 */ /* 0x0001e2000c101906 */
[----:B------:R-:W-:Y:S01]  /*1c990*/  @P2 FADD.FTZ R0, R17, R0 ;  /* 0x0000000011002221 */ /* 0x000fe20000010000 */
[----:B------:R-:W-:-:S02]  /*1c9a0*/  @P1 F2FP.F16.F32.PACK_AB R15, RZ, R15 ;  /* 0x0000000fff0f123e */ /* 0x000fc400000000ff */
[----:B------:R0:W-:Y:S01]  /*1c9b0*/  @P3 STG.E.U16 desc[UR6][R10.64+0x2], R25 ;  /* 0x000002190a003986 */ /* 0x0001e2000c101506 */
[----:B------:R-:W-:Y:S02]  /*1c9c0*/  @P1 F2FP.F16.F32.PACK_AB R16, RZ, R16 ;  /* 0x00000010ff10123e */ /* 0x000fe400000000ff */
[----:B------:R-:W-:Y:S01]  /*1c9d0*/  @P2 F2FP.F16.F32.PACK_AB R0, RZ, R0 ;  /* 0x00000000ff00223e */ /* 0x000fe200000000ff */
[----:B------:R0:W-:Y:S04]  /*1c9e0*/  @P0 STG.E desc[UR6][R12.64+0x8], R6 ;  /* 0x000008060c000986 */ /* 0x0001e8000c101906 */
[----:B------:R0:W-:Y:S04]  /*1c9f0*/  @P0 STG.E.U16 desc[UR6][R10.64+0x4], R20 ;  /* 0x000004140a000986 */ /* 0x0001e8000c101506 */
[----:B------:R0:W-:Y:S04]  /*1ca00*/  @P0 STG.E desc[UR6][R12.64+0xc], R7 ;  /* 0x00000c070c000986 */ /* 0x0001e8000c101906 */
        /* <DEDUP_REMOVED lines=17> */
.L_x_14873:
        /* <DEDUP_REMOVED lines=14> */
.L_x_38468:


//--------------------- .text._ZN17fastertransformer38beam_online_softmax_topk_stage2_kernelI6__halfLi8ELi64EEEvPKfS3_PiPT_ii --------------------------
	.section	.text._ZN17fastertransformer38beam_online_softmax_topk_stage2_kernelI6__halfLi8ELi64EEEvPKfS3_PiPT_ii,"ax",@progbits
	.align	128
        .global         _ZN17fastertransformer38beam_online_softmax_topk_stage2_kernelI6__halfLi8ELi64EEEvPKfS3_PiPT_ii
        .type           _ZN17fastertransformer38beam_online_softmax_topk_stage2_kernelI6__halfLi8ELi64EEEvPKfS3_PiPT_ii,@function
        .size           _ZN17fastertransformer38beam_online_softmax_topk_stage2_kernelI6__halfLi8ELi64EEEvPKfS3_PiPT_ii,(.L_x_38469 - _ZN17fastertransformer38beam_online_softmax_topk_stage2_kernelI6__halfLi8ELi64EEEvPKfS3_PiPT_ii)
        .other          _ZN17fastertransformer38beam_online_softmax_topk_stage2_kernelI6__halfLi8ELi64EEEvPKfS3_PiPT_ii,@"STO_CUDA_ENTRY STV_DEFAULT"
_ZN17fastertransformer38beam_online_softmax_topk_stage2_kernelI6__halfLi8ELi64EEEvPKfS3_PiPT_ii:
.text._ZN17fastertransformer38beam_online_softmax_topk_stage2_kernelI6__halfLi8ELi64EEEvPKfS3_PiPT_ii:
        /* <DEDUP_REMOVED lines=43> */
[----:B------:R-:W-:Y:S01]  /*02b0*/  IMAD.SHL.U32 R5, R5, 0x40, RZ ;  /* 0x0000004005057824 */ /* 0x000fe200078e00ff */
[----:B------:R-:W-:Y:S01]  /*02c0*/  UIADD3 UR4, UPT, UPT, UR4, 0xb0, URZ ;  /* 0x000000b004047890 */ /* 0x000fe2000fffe0ff */
[----:B------:R-:W-:Y:S02]  /*02d0*/  IMAD.X R7, RZ, RZ, R10, P1 ;  /* 0x000000ffff077224 */ /* 0x000fe400008e060a */
[----:B------:R-:W-:Y:S01]  /*02e0*/  IMAD.MOV R9, RZ, RZ, -R4 ;  /* 0x000000ffff097224 */ /* 0x000fe200078e0a04 */
[----:B------:R-:W-:-:S02]  /*02f0*/  LOP3.LUT R8, R5, 0xc0, RZ, 0xc0, !PT ;  /* 0x000000c005087812 */ /* 0x000fc400078ec0ff */
[----:B-1----:R-:W-:-:S04]  /*0300*/  LEA R11, P1, R14, UR8, 0x2 ;  /* 0x000000080e0b7c11 */ /* 0x002fc8000f8210ff */
[----:B------:R-:W-:Y:S01]  /*0310*/  LEA.HI.X R14, R14, UR9, R7, 0x2, P1 ;  /* 0x000000090e0e7c11 */ /* 0x000fe200088f1407 */
[----:B0-----:R-:W-:Y:S01]  /*0320*/  ULEA UR4, UR5, UR4, 0x18 ;  /* 0x0000000405047291 */ /* 0x001fe2000f8ec0ff */
[----:B------:R-:W-:-:S05]  /*0330*/  IMAD.IADD R7, R8, 0x1, R13 ;  /* 0x0000000108077824 */ /* 0x000fca00078e020d */
[----:B------:R-:W-:-:S07]  /*0340*/  LEA R8, R13, UR4, 0x2 ;  /* 0x000000040d087c11 */ /* 0x000fce000f8e10ff */
.L_x_14878:
        /* <DEDUP_REMOVED lines=10> */
.L_x_14877:
[----:B------:R-:W-:Y:S05]  /*03f0*/  BSYNC.RECONVERGENT B1 ;  /* 0x0000000000017941 */ /* 0x000fea0003800200 */
.L_x_14876:
        /* <DEDUP_REMOVED lines=21> */
.L_x_14881:
        /* <DEDUP_REMOVED lines=38> */
.L_x_14880:
[----:B------:R-:W-:Y:S05]  /*07b0*/  BSYNC.RECONVERGENT B1 ;  /* 0x0000000000017941 */ /* 0x000fea0003800200 */
.L_x_14879:
        /* <DEDUP_REMOVED lines=25> */
.L_x_14883:
[----:B------:R-:W-:Y:S05]  /*0950*/  BSYNC.RECONVERGENT B1 ;  /* 0x0000000000017941 */ /* 0x000fea0003800200 */
.L_x_14882:
        /* <DEDUP_REMOVED lines=10> */
.L_x_14875:
[----:B------:R-:W-:Y:S05]  /*0a00*/  BSYNC.RECONVERGENT B0 ;  /* 0x0000000000007941 */ /* 0x000fea0003800200 */
.L_x_14874:
[----:B------:R-:W-:Y:S01]  /*0a10*/  ISETP.GE.U32.AND P0, PT, R13, R2, PT ;  /* 0x000000020d00720c */ /* 0x000fe20003f06070 */
[----:B------:R-:W-:Y:S01]  /*0a20*/  IMAD.MOV.U32 R0, RZ, RZ, 0xfbff ;  /* 0x0000fbffff007424 */ /* 0x000fe200078e00ff */
[----:B------:R-:W-:Y:S01]  /*0a30*/  BAR.SYNC.DEFER_BLOCKING 0x0 ;  /* 0x0000000000007b1d */ /* 0x000fe20000010000 */
[----:B------:R-:W-:Y:S02]  /*0a40*/  IMAD.MOV.U32 R24, RZ, RZ, 0xfbff ;  /* 0x0000fbffff187424 */ /* 0x000fe400078e00ff */
[----:B------:R-:W-:Y:S01]  /*0a50*/  IMAD.MOV.U32 R25, RZ, RZ, 0xfbff ;  /* 0x0000fbffff197424 */ /* 0x000fe200078e00ff */
[C---:B------:R-:W-:Y:S01]  /*0a60*/  PRMT R28, R0.reuse, 0x7610, R28 ;  /* 0x00007610001c7816 */ /* 0x040fe2000000001c */
[----:B----4-:R-:W-:Y:S01]  /*0a70*/  IMAD.MOV.U32 R4, RZ, RZ, 0xfbff ;  /* 0x0000fbffff047424 */ /* 0x010fe200078e00ff */
[----:B------:R-:W-:Y:S01]  /*0a80*/  BSSY.RECONVERGENT B0, `(.L_x_14884) ;  /* 0x00000d9000007945 */ /* 0x000fe20003800200 */
[----:B------:R-:W-:Y:S01]  /*0a90*/  IMAD.MOV.U32 R2, RZ, RZ, 0xfbff ;  /* 0x0000fbffff027424 */ /* 0x000fe200078e00ff */
[----:B------:R-:W-:Y:S01]  /*0aa0*/  PRMT R24, R0, 0x5410, R24 ;  /* 0x0000541000187816 */ /* 0x000fe20000000018 */
[----:B------:R-:W-:Y:S01]  /*0ab0*/  IMAD.MOV.U32 R5, RZ, RZ, -0x1 ;  /* 0xffffffffff057424 */ /* 0x000fe200078e00ff */
[C---:B------:R-:W-:Y:S01]  /*0ac0*/  PRMT R25, R4.reuse, 0x5410, R25 ;  /* 0x0000541004197816 */ /* 0x040fe20000000019 */
[----:B0-----:R-:W-:Y:S01]  /*0ad0*/  IMAD.MOV.U32 R7, RZ, RZ, -0x1 ;  /* 0xffffffffff077424 */ /* 0x001fe200078e00ff */
[----:B------:R-:W-:Y:S01]  /*0ae0*/  PRMT R0, R4, 0x5410, R2 ;  /* 0x0000541004007816 */ /* 0x000fe20000000002 */
[----:B------:R-:W-:-:S02]  /*0af0*/  IMAD.MOV.U32 R2, RZ, RZ, RZ ;  /* 0x000000ffff027224 */ /* 0x000fc400078e00ff */
        /* <DEDUP_REMOVED lines=33> */
.L_x_14890:
[----:B------:R-:W0:Y:S01]  /*0d10*/  LDS.64 R4, [R28+-0x8] ;  /* 0xfffff8001c047984 */ /* 0x000e220000000a00 */
[----:B------:R-:W-:-:S03]  /*0d20*/  VIADD R32, R32, 0x10 ;  /* 0x0000001020207836 */ /* 0x000fc60000000000 */
[----:B------:R-:W1:Y:S02]  /*0d30*/  LDS.64 R26, [R28+-0x28] ;  /* 0xffffd8001c1a7984 */ /* 0x000e640000000a00 */
[----:B------:R-:W-:Y:S02]  /*0d40*/  ISETP.GE.AND P1, PT, R32, -0xc, PT ;  /* 0xfffffff42000780c */ /* 0x000fe40003f26270 */
[----:B------:R-:W2:Y:S04]  /*0d50*/  LDS.64 R6, [R28] ;  /* 0x000000001c067984 */ /* 0x000ea80000000a00 */
[----:B------:R-:W-:Y:S04]  /*0d60*/  LDS.64 R8, [R28+-0x20] ;  /* 0xffffe0001c087984 */ /* 0x000fe80000000a00 */
[----:B------:R-:W-:Y:S04]  /*0d70*/  LDS.64 R10, [R28+0x8] ;  /* 0x000008001c0a7984 */ /* 0x000fe80000000a00 */
[----:B------:R-:W3:Y:S04]  /*0d80*/  LDS.64 R14, [R28+0x10] ;  /* 0x000010001c0e7984 */ /* 0x000ee80000000a00 */
[----:B------:R-:W-:Y:S04]  /*0d90*/  LDS.64 R16, [R28+-0x18] ;  /* 0xffffe8001c107984 */ /* 0x000fe80000000a00 */
[----:B------:R-:W4:Y:S04]  /*0da0*/  LDS.64 R18, [R28+0x18] ;  /* 0x000018001c127984 */ /* 0x000f280000000a00 */
[----:B------:R-:W-:Y:S04]  /*0db0*/  LDS.64 R20, [R28+-0x10] ;  /* 0xfffff0001c147984 */ /* 0x000fe80000000a00 */
[----:B------:R-:W5:Y:S01]  /*0dc0*/  LDS.64 R22, [R28+0x20] ;  /* 0x000020001c167984 */ /* 0x000f620000000a00 */
[----:B0-----:R-:W-:-:S03]  /*0dd0*/  F2FP.F16.F32.PACK_AB R24, R5, R4 ;  /* 0x000000040518723e */ /* 0x001fc600000000ff */
[----:B------:R-:W0:Y:S01]  /*0de0*/  LDS.64 R30, [R28+0x30] ;  /* 0x000030001c1e7984 */ /* 0x000e220000000a00 */
[----:B------:R-:W-:-:S03]  /*0df0*/  PRMT R35, R24, 0x7610, R35 ;  /* 0x0000761018237816 */ /* 0x000fc60000000023 */
[----:B-1----:R-:W-:Y:S01]  /*0e00*/  STL [R0+0x8], R26 ;  /* 0x0000081a00007387 */ /* 0x002fe20000100800 */
[----:B------:R-:W-:Y:S02]  /*0e10*/  PRMT R36, R24, 0x7632, R36 ;  /* 0x0000763218247816 */ /* 0x000fe40000000024 */
[----:B--2---:R-:W-:Y:S01]  /*0e20*/  F2FP.F16.F32.PACK_AB R34, R7, R6 ;  /* 0x000000060722723e */ /* 0x004fe200000000ff */
[----:B------:R1:W2:Y:S03]  /*0e30*/  LDS.64 R24, [R28+0x28] ;  /* 0x000028001c187984 */ /* 0x0002a60000000a00 */
[----:B------:R-:W-:Y:S01]  /*0e40*/  PRMT R37, R34, 0x7610, R37 ;  /* 0x0000761022257816 */ /* 0x000fe20000000025 */
[----:B------:R-:W-:Y:S04]  /*0e50*/  STL.U16 [R33+-0x6], R35 ;  /* 0xfffffa2321007387 */ /* 0x000fe80000100400 */
[----:B------:R-:W-:Y:S01]  /*0e60*/  STL [R0+0xc], R27 ;  /* 0x00000c1b00007387 */ /* 0x000fe20000100800 */
[----:B-1----:R-:W-:Y:S01]  /*0e70*/  VIADD R28, R28, 0x40 ;  /* 0x000000401c1c7836 */ /* 0x002fe20000000000 */
[----:B---3--:R-:W-:-:S02]  /*0e80*/  F2FP.F16.F32.PACK_AB R26, R15, R14 ;  /* 0x0000000e0f1a723e */ /* 0x008fc400000000ff */
[----:B------:R-:W-:Y:S04]  /*0e90*/  STL.U16 [R33+-0x4], R36 ;  /* 0xfffffc2421007387 */ /* 0x000fe80000100400 */
[----:B------:R1:W-:Y:S01]  /*0ea0*/  STL [R0+0x10], R8 ;  /* 0x0000100800007387 */ /* 0x0003e20000100800 */
[----:B----4-:R-:W-:-:S03]  /*0eb0*/  F2FP.F16.F32.PACK_AB R18, R19, R18 ;  /* 0x000000121312723e */ /* 0x010fc600000000ff */
[----:B------:R-:W-:Y:S04]  /*0ec0*/  STL.U16 [R33+-0x2], R37 ;  /* 0xfffffe2521007387 */ /* 0x000fe80000100400 */
[----:B------:R3:W-:Y:S01]  /*0ed0*/  STL [R0+0x14], R9 ;  /* 0x0000140900007387 */ /* 0x0007e20000100800 */
[----:B-1----:R-:W-:Y:S02]  /*0ee0*/  PRMT R8, R34, 0x7632, R8 ;  /* 0x0000763222087816 */ /* 0x002fe40000000008 */
[----:B------:R-:W-:Y:S02]  /*0ef0*/  F2FP.F16.F32.PACK_AB R34, R11, R10 ;  /* 0x0000000a0b22723e */ /* 0x000fe400000000ff */
[----:B-----5:R-:W-:Y:S01]  /*0f00*/  F2FP.F16.F32.PACK_AB R22, R23, R22 ;  /* 0x000000161716723e */ /* 0x020fe200000000ff */
[----:B------:R1:W-:Y:S01]  /*0f10*/  STL.U16 [R33], R8 ;  /* 0x0000000821007387 */ /* 0x0003e20000100400 */
[----:B------:R-:W-:-:S02]  /*0f20*/  PRMT R27, R34, 0x7632, R27 ;  /* 0x00007632221b7816 */ /* 0x000fc4000000001b */
[----:B---3--:R-:W-:Y:S01]  /*0f30*/  PRMT R9, R26, 0x7632, R9 ;  /* 0x000076321a097816 */ /* 0x008fe20000000009 */
[----:B------:R3:W-:Y:S01]  /*0f40*/  STL [R0+0x18], R16 ;  /* 0x0000181000007387 */ /* 0x0007e20000100800 */
[----:B0-----:R-:W-:-:S03]  /*0f50*/  F2FP.F16.F32.PACK_AB R30, R31, R30 ;  /* 0x0000001e1f1e723e */ /* 0x001fc600000000ff */
[----:B------:R-:W-:Y:S01]  /*0f60*/  STL.U16 [R33+0x2], R34 ;  /* 0x0000022221007387 */ /* 0x000fe20000100400 */
[----:B--2---:R-:W-:Y:S02]  /*0f70*/  F2FP.F16.F32.PACK_AB R24, R25, R24 ;  /* 0x000000181918723e */ /* 0x004fe400000000ff */
[----:B-1----:R-:W-:Y:S01]  /*0f80*/  PRMT R8, R18, 0x7632, R8 ;  /* 0x0000763212087816 */ /* 0x002fe20000000008 */
[----:B------:R-:W-:Y:S01]  /*0f90*/  STL [R0+0x1c], R17 ;  /* 0x00001c1100007387 */ /* 0x000fe20000100800 */
[----:B---3--:R-:W-:-:S03]  /*0fa0*/  PRMT R16, R22, 0x7632, R16 ;  /* 0x0000763216107816 */ /* 0x008fc60000000010 */
        /* <DEDUP_REMOVED lines=8> */
[----:B0-----:R-:W-:-:S03]  /*1030*/  VIADD R4, R0, 0x40 ;  /* 0x0000004000047836 */ /* 0x001fc60000000000 */
[----:B------:R-:W-:Y:S04]  /*1040*/  STL.U16 [R33+0xc], R8 ;  /* 0x00000c0821007387 */ /* 0x000fe80000100400 */
[----:B------:R0:W-:Y:S01]  /*1050*/  STL [R0+0x30], R6 ;  /* 0x0000300600007387 */ /* 0x0001e20000100800 */
[----:B-1----:R-:W-:-:S03]  /*1060*/  PRMT R5, R24, 0x7632, R5 ;  /* 0x0000763218057816 */ /* 0x002fc60000000005 */
[----:B------:R-:W-:Y:S04]  /*1070*/  STL.U16 [R33+0xe], R22 ;  /* 0x00000e1621007387 */ /* 0x000fe80000100400 */
[----:B------:R-:W-:Y:S01]  /*1080*/  STL [R0+0x34], R7 ;  /* 0x0000340700007387 */ /* 0x000fe20000100800 */
[----:B0-----:R-:W-:-:S03]  /*1090*/  PRMT R6, R30, 0x7632, R6 ;  /* 0x000076321e067816 */ /* 0x001fc60000000006 */
        /* <DEDUP_REMOVED lines=12> */
.L_x_14889:
        /* <DEDUP_REMOVED lines=21> */
[----:B------:R-:W-:Y:S04]  /*12b0*/  STL [R0+0xc], R17 ;  /* 0x00000c1100007387 */ /* 0x000fe80000100800 */
[----:B------:R-:W-:Y:S01]  /*12c0*/  STL.U16 [R33+-0x4], R19 ;  /* 0xfffffc1321007387 */ /* 0x000fe20000100400 */
[----:B----4-:R-:W-:-:S02]  /*12d0*/  F2FP.F16.F32.PACK_AB R8, R9, R8 ;  /* 0x000000080908723e */ /* 0x010fc400000000ff */
[----:B------:R-:W-:Y:S01]  /*12e0*/  PRMT R9, R14, 0x7632, R9 ;  /* 0x000076320e097816 */ /* 0x000fe20000000009 */
[----:B------:R0:W-:Y:S04]  /*12f0*/  STL [R0+0x10], R10 ;  /* 0x0000100a00007387 */ /* 0x0001e80000100800 */
[----:B------:R-:W-:Y:S04]  /*1300*/  STL.U16 [R33+-0x2], R18 ;  /* 0xfffffe1221007387 */ /* 0x000fe80000100400 */
[----:B------:R-:W-:Y:S01]  /*1310*/  STL [R0+0x14], R11 ;  /* 0x0000140b00007387 */ /* 0x000fe20000100800 */
[----:B0-----:R-:W-:-:S03]  /*1320*/  PRMT R10, R8, 0x7632, R10 ;  /* 0x00007632080a7816 */ /* 0x001fc6000000000a */
        /* <DEDUP_REMOVED lines=12> */
.L_x_14891:
[----:B------:R-:W-:-:S13]  /*13f0*/  ISETP.NE.OR P0, PT, R32, RZ, P0 ;  /* 0x000000ff2000720c */ /* 0x000fda0000705670 */
[----:B------:R-:W-:Y:S05]  /*1400*/  @!P0 BRA `(.L_x_14887) ;  /* 0x00000000005c8947 */ /* 0x000fea0003800000 */
.L_x_14888:
        /* <DEDUP_REMOVED lines=23> */
.L_x_14887:
        /* <DEDUP_REMOVED lines=12> */
.L_x_14892:
        /* <DEDUP_REMOVED lines=11> */
.L_x_14886:
        /* <DEDUP_REMOVED lines=15> */
[----:B------:R-:W-:Y:S02]  /*17e0*/  PRMT R24, R17, 0x7610, R17 ;  /* 0x0000761011187816 */ /* 0x000fe40000000011 */
[----:B---3--:R-:W-:Y:S02]  /*17f0*/  PRMT R25, R12, 0x7610, R12 ;  /* 0x000076100c197816 */ /* 0x008fe4000000000c */
[----:B0-----:R-:W-:-:S07]  /*1800*/  PRMT R28, R13, 0x7610, R13 ;  /* 0x000076100d1c7816 */ /* 0x001fce000000000d */
.L_x_14885:
[----:B------:R-:W-:Y:S05]  /*1810*/  BSYNC.RECONVERGENT B0 ;  /* 0x0000000000007941 */ /* 0x000fea0003800200 */
.L_x_14884:
[----:B------:R-:W0:Y:S01]  /*1820*/  S2R R21, SR_LANEID ;  /* 0x0000000000157919 */ /* 0x000e220000000000 */
[----:B------:R-:W-:Y:S01]  /*1830*/  BSSY.RECONVERGENT B0, `(.L_x_14893) ;  /* 0x0000358000007945 */ /* 0x000fe20003800200 */
[----:B------:R-:W-:Y:S06]  /*1840*/  BAR.SYNC.DEFER_BLOCKING 0x0 ;  /* 0x0000000000007b1d */ /* 0x000fec0000010000 */
[----:B------:R1:W2:Y:S04]  /*1850*/  SHFL.DOWN PT, R34, R3, 0x1, 0x1f ;  /* 0x08201f0003227f89 */ /* 0x0002a800000e0000 */
[----:B------:R1:W3:Y:S04]  /*1860*/  SHFL.DOWN PT, R23, R2, 0x1, 0x1f ;  /* 0x08201f0002177f89 */ /* 0x0002e800000e0000 */
[----:B-----5:R1:W4:Y:S04]  /*1870*/  SHFL.DOWN PT, R32, R10, 0x1, 0x1f ;  /* 0x08201f000a207f89 */ /* 0x02032800000e0000 */
[----:B------:R1:W1:Y:S04]  /*1880*/  SHFL.DOWN PT, R30, R11, 0x1, 0x1f ;  /* 0x08201f000b1e7f89 */ /* 0x00026800000e0000 */
[----:B------:R0:W1:Y:S02]  /*1890*/  SHFL.DOWN PT, R26, R8, 0x1, 0x1f ;  /* 0x08201f00081a7f89 */ /* 0x00006400000e0000 */
[----:B0-----:R-:W-:-:S02]  /*18a0*/  ISETP.GT.AND P0, PT, R21, 0x1e, PT ;  /* 0x0000001e1500780c */ /* 0x001fc40003f04270 */
[----:B------:R0:W0:Y:S04]  /*18b0*/  SHFL.DOWN PT, R22, R9, 0x1, 0x1f ;  /* 0x08201f0009167f89 */ /* 0x00002800000e0000 */
[----:B------:R0:W0:Y:S04]  /*18c0*/  SHFL.DOWN PT, R20, R6, 0x1, 0x1f ;  /* 0x08201f0006147f89 */ /* 0x00002800000e0000 */
[----:B------:R0:W0:Y:S04]  /*18d0*/  SHFL.DOWN PT, R18, R7, 0x1, 0x1f ;  /* 0x08201f0007127f89 */ /* 0x00002800000e0000 */
[----:B------:R0:W0:Y:S04]  /*18e0*/  SHFL.DOWN PT, R16, R4, 0x1, 0x1f ;  /* 0x08201f0004107f89 */ /* 0x00002800000e0000 */
[----:B------:R0:W0:Y:S04]  /*18f0*/  SHFL.DOWN PT, R14, R5, 0x1, 0x1f ;  /* 0x08201f00050e7f89 */ /* 0x00002800000e0000 */
[----:B------:R0:W0:Y:S04]  /*1900*/  SHFL.DOWN PT, R19, R0, 0x1, 0x1f ;  /* 0x08201f0000137f89 */ /* 0x00002800000e0000 */
[----:B------:R0:W0:Y:S04]  /*1910*/  SHFL.DOWN PT, R17, R24, 0x1, 0x1f ;  /* 0x08201f0018117f89 */ /* 0x00002800000e0000 */
        /* <DEDUP_REMOVED lines=19> */
[----:B------:R-:W-:-:S05]  /*1a50*/  HSETP2.GT.AND P0, PT, R28.H1_H1, R28.H0_H0, PT ;  /* 0x2000001c1c007234 */ /* 0x000fca0003f04c00 */
[----:B------:R-:W-:Y:S01]  /*1a60*/  ISETP.EQ.OR P0, PT, R4, -0x1, P0 ;  /* 0xffffffff0400780c */ /* 0x000fe20000702670 */
[----:B0-----:R-:W-:-:S12]  /*1a70*/  FFMA.FTZ R2, R2, R27, R3 ;  /* 0x0000001b02027223 */ /* 0x001fd80000010003 */
[----:B------:R-:W-:Y:S05]  /*1a80*/  @P0 BRA `(.L_x_14896) ;  /* 0x0000000000140947 */ /* 0x000fea0003800000 */
[----:B------:R-:W-:Y:S01]  /*1a90*/  ISETP.GE.AND P0, PT, R5, R4, PT ;  /* 0x000000040500720c */ /* 0x000fe20003f06270 */
[----:B------:R-:W-:Y:S01]  /*1aa0*/  IMAD.MOV.U32 R32, RZ, RZ, R4 ;  /* 0x000000ffff207224 */ /* 0x000fe200078e0004 */
[----:B------:R-:W-:-:S11]  /*1ab0*/  PRMT R3, R28, 0x7610, R3 ;  /* 0x000076101c037816 */ /* 0x000fd60000000003 */
[----:B------:R-:W-:-:S13]  /*1ac0*/  HSETP2.NEU.OR P0, PT, R28.H1_H1, R28.H0_H0, P0 ;  /* 0x2000001c1c007234 */ /* 0x000fda000070dc20 */
[----:B------:R-:W-:Y:S05]  /*1ad0*/  @P0 BRA `(.L_x_14897) ;  /* 0x0000000000100947 */ /* 0x000fea0003800000 */
.L_x_14896:
[----:B------:R-:W-:Y:S01]  /*1ae0*/  IMAD.MOV.U32 R32, RZ, RZ, R5 ;  /* 0x000000ffff207224 */ /* 0x000fe200078e0005 */
[C---:B------:R-:W-:Y:S01]  /*1af0*/  PRMT R3, R28.reuse, 0x7632, R3 ;  /* 0x000076321c037816 */ /* 0x040fe20000000003 */
[----:B------:R-:W-:Y:S01]  /*1b00*/  IMAD.MOV.U32 R5, RZ, RZ, R4 ;  /* 0x000000ffff057224 */ /* 0x000fe200078e0004 */
[----:B------:R-:W-:-:S07]  /*1b10*/  PRMT R28, R28, 0x5410, R28 ;  /* 0x000054101c1c7816 */ /* 0x000fce000000001c */
.L_x_14897:
[----:B------:R-:W-:Y:S05]  /*1b20*/  BSYNC.RECONVERGENT B1 ;  /* 0x0000000000017941 */ /* 0x000fea0003800200 */
.L_x_14895:
        /* <DEDUP_REMOVED lines=9> */
.L_x_14899:
[----:B------:R-:W-:Y:S01]  /*1bc0*/  IMAD.MOV.U32 R23, RZ, RZ, R32 ;  /* 0x000000ffff177224 */ /* 0x000fe200078e0020 */
[----:B------:R-:W-:Y:S01]  /*1bd0*/  PRMT R4, R3, 0x7610, R4 ;  /* 0x0000761003047816 */ /* 0x000fe20000000004 */
[----:B------:R-:W-:Y:S01]  /*1be0*/  IMAD.MOV.U32 R32, RZ, RZ, R7 ;  /* 0x000000ffff207224 */ /* 0x000fe200078e0007 */
[----:B------:R-:W-:-:S07]  /*1bf0*/  PRMT R3, R25, 0x7632, R3 ;  /* 0x0000763219037816 */ /* 0x000fce0000000003 */
.L_x_14900:
[----:B------:R-:W-:Y:S05]  /*1c00*/  BSYNC.RECONVERGENT B1 ;  /* 0x0000000000017941 */ /* 0x000fea0003800200 */
.L_x_14898:
        /* <DEDUP_REMOVED lines=9> */
.L_x_14902:
[----:B------:R-:W-:Y:S01]  /*1ca0*/  IMAD.MOV.U32 R34, RZ, RZ, R23 ;  /* 0x000000ffff227224 */ /* 0x000fe200078e0017 */
[----:B------:R-:W-:Y:S01]  /*1cb0*/  PRMT R3, R3, 0x5410, R4 ;  /* 0x0000541003037816 */ /* 0x000fe20000000004 */
[----:B------:R-:W-:Y:S01]  /*1cc0*/  IMAD.MOV.U32 R23, RZ, RZ, R6 ;  /* 0x000000ffff177224 */ /* 0x000fe200078e0006 */
[----:B------:R-:W-:-:S07]  /*1cd0*/  PRMT R4, R25, 0x7610, R4 ;  /* 0x0000761019047816 */ /* 0x000fce0000000004 */
.L_x_14903:
[----:B------:R-:W-:Y:S05]  /*1ce0*/  BSYNC.RECONVERGENT B1 ;  /* 0x0000000000017941 */ /* 0x000fea0003800200 */
.L_x_14901:
        /* <DEDUP_REMOVED lines=9> */
.L_x_14905:
[----:B------:R-:W-:Y:S01]  /*1d80*/  IMAD.MOV.U32 R7, RZ, RZ, R34 ;  /* 0x000000ffff077224 */ /* 0x000fe200078e0022 */
[----:B------:R-:W-:Y:S01]  /*1d90*/  PRMT R4, R4, 0x7610, R3 ;  /* 0x0000761004047816 */ /* 0x000fe20000000003 */
[----:B------:R-:W-:Y:S01]  /*1da0*/  IMAD.MOV.U32 R34, RZ, RZ, R9 ;  /* 0x000000ffff227224 */ /* 0x000fe200078e0009 */
[----:B------:R-:W-:-:S07]  /*1db0*/  PRMT R3, R3, 0x7610, R24 ;  /* 0x0000761003037816 */ /* 0x000fce0000000018 */
.L_x_14906:
[----:B------:R-:W-:Y:S05]  /*1dc0*/  BSYNC.RECONVERGENT B1 ;  /* 0x0000000000017941 */ /* 0x000fea0003800200 */
.L_x_14904:
        /* <DEDUP_REMOVED lines=9> */
.L_x_14908:
[----:B------:R-:W-:Y:S01]  /*1e60*/  IMAD.MOV.U32 R6, RZ, RZ, R7 ;  /* 0x000000ffff067224 */ /* 0x000fe200078e0007 */
[----:B------:R-:W-:Y:S01]  /*1e70*/  PRMT R9, R9, 0x7610, R4 ;  /* 0x0000761009097816 */ /* 0x000fe20000000004 */
[----:B------:R-:W-:Y:S01]  /*1e80*/  IMAD.MOV.U32 R7, RZ, RZ, R8 ;  /* 0x000000ffff077224 */ /* 0x000fe200078e0008 */
[----:B------:R-:W-:-:S07]  /*1e90*/  PRMT R4, R4, 0x5410, R24 ;  /* 0x0000541004047816 */ /* 0x000fce0000000018 */
.L_x_14909:
[----:B------:R-:W-:Y:S05]  /*1ea0*/  BSYNC.RECONVERGENT B1 ;  /* 0x0000000000017941 */ /* 0x000fea0003800200 */
.L_x_14907:
        /* <DEDUP_REMOVED lines=9> */
.L_x_14911:
[----:B------:R-:W-:Y:S01]  /*1f40*/  IMAD.MOV.U32 R25, RZ, RZ, R6 ;  /* 0x000000ffff197224 */ /* 0x000fe200078e0006 */
[----:B------:R-:W-:Y:S01]  /*1f50*/  PRMT R8, R8, 0x7610, R9 ;  /* 0x0000761008087816 */ /* 0x000fe20000000009 */
[----:B------:R-:W-:Y:S01]  /*1f60*/  IMAD.MOV.U32 R6, RZ, RZ, R11 ;  /* 0x000000ffff067224 */ /* 0x000fe200078e000b */
[----:B------:R-:W-:-:S07]  /*1f70*/  PRMT R9, R9, 0x7610, R0 ;  /* 0x0000761009097816 */ /* 0x000fce0000000000 */
.L_x_14912:
[----:B------:R-:W-:Y:S05]  /*1f80*/  BSYNC.RECONVERGENT B1 ;  /* 0x0000000000017941 */ /* 0x000fea0003800200 */
.L_x_14910:
        /* <DEDUP_REMOVED lines=9> */
.L_x_14914:
[----:B------:R-:W-:Y:S01]  /*2020*/  PRMT R0, R0, 0x7610, R8 ;  /* 0x0000761000007816 */ /* 0x000fe20000000008 */
[----:B------:R-:W-:Y:S02]  /*2030*/  IMAD.MOV.U32 R11, RZ, RZ, R25 ;  /* 0x000000ffff0b7224 */ /* 0x000fe400078e0019 */
[----:B------:R-:W-:Y:S01]  /*2040*/  IMAD.MOV.U32 R25, RZ, RZ, R10 ;  /* 0x000000ffff197224 */ /* 0x000fe200078e000a */
[----:B------:R-:W-:-:S07]  /*2050*/  PRMT R8, R8, 0x5410, R0 ;  /* 0x0000541008087816 */ /* 0x000fce0000000000 */
.L_x_14915:
[----:B------:R-:W-:Y:S05]  /*2060*/  BSYNC.RECONVERGENT B1 ;  /* 0x0000000000017941 */ /* 0x000fea0003800200 */
.L_x_14913:
        /* <DEDUP_REMOVED lines=16> */
.L_x_14917:
[----:B------:R-:W-:Y:S01]  /*2170*/  IMAD.MOV.U32 R10, RZ, RZ, R5 ;  /* 0x000000ffff0a7224 */ /* 0x000fe200078e0005 */
[----:B------:R-:W-:Y:S01]  /*2180*/  PRMT R19, R19, 0x7610, R28 ;  /* 0x0000761013137816 */ /* 0x000fe2000000001c */
[----:B------:R-:W-:Y:S01]  /*2190*/  IMAD.MOV.U32 R5, RZ, RZ, R32 ;  /* 0x000000ffff057224 */ /* 0x000fe200078e0020 */
[----:B------:R-:W-:-:S07]  /*21a0*/  PRMT R28, R28, 0x5410, R3 ;  /* 0x000054101c1c7816 */ /* 0x000fce0000000003 */
.L_x_14918:
[----:B------:R-:W-:Y:S05]  /*21b0*/  BSYNC.RECONVERGENT B1 ;  /* 0x0000000000017941 */ /* 0x000fea0003800200 */
.L_x_14916:
        /* <DEDUP_REMOVED lines=9> */
.L_x_14920:
[----:B------:R-:W-:Y:S01]  /*2250*/  IMAD.MOV.U32 R27, RZ, RZ, R10 ;  /* 0x000000ffff1b7224 */ /* 0x000fe200078e000a */
[C---:B------:R-:W-:Y:S01]  /*2260*/  PRMT R0, R19.reuse, 0x7632, R0 ;  /* 0x0000763213007816 */ /* 0x040fe20000000000 */
[----:B------:R-:W-:Y:S01]  /*2270*/  IMAD.MOV.U32 R10, RZ, RZ, R23 ;  /* 0x000000ffff0a7224 */ /* 0x000fe200078e0017 */
[----:B------:R-:W-:-:S07]  /*2280*/  PRMT R19, R19, 0x5410, R4 ;  /* 0x0000541013137816 */ /* 0x000fce0000000004 */
.L_x_14921:
[----:B------:R-:W-:Y:S05]  /*2290*/  BSYNC.RECONVERGENT B1 ;  /* 0x0000000000017941 */ /* 0x000fea0003800200 */
.L_x_14919:
        /* <DEDUP_REMOVED lines=9> */
.L_x_14923:
[----:B------:R-:W-:Y:S01]  /*2330*/  IMAD.MOV.U32 R24, RZ, RZ, R27 ;  /* 0x000000ffff187224 */ /* 0x000fe200078e001b */
[----:B------:R-:W-:Y:S01]  /*2340*/  PRMT R23, R23, 0x5410, R0 ;  /* 0x0000541017177816 */ /* 0x000fe20000000000 */
[----:B------:R-:W-:Y:S01]  /*2350*/  IMAD.MOV.U32 R27, RZ, RZ, R34 ;  /* 0x000000ffff1b7224 */ /* 0x000fe200078e0022 */
[----:B------:R-:W-:-:S07]  /*2360*/  PRMT R0, R3, 0x7632, R0 ;  /* 0x0000763203007816 */ /* 0x000fce0000000000 */
.L_x_14924:
[----:B------:R-:W-:Y:S05]  /*2370*/  BSYNC.RECONVERGENT B1 ;  /* 0x0000000000017941 */ /* 0x000fea0003800200 */
.L_x_14922:
        /* <DEDUP_REMOVED lines=9> */
.L_x_14926:
[C---:B------:R-:W-:Y:S01]  /*2410*/  PRMT R4, R23.reuse, 0x7632, R4 ;  /* 0x0000763217047816 */ /* 0x040fe20000000004 */
[----:B------:R-:W-:Y:S02]  /*2420*/  IMAD.MOV.U32 R3, RZ, RZ, R24 ;  /* 0x000000ffff037224 */ /* 0x000fe400078e0018 */
[----:B------:R-:W-:Y:S01]  /*2430*/  IMAD.MOV.U32 R24, RZ, RZ, R7 ;  /* 0x000000ffff187224 */ /* 0x000fe200078e0007 */
[----:B------:R-:W-:-:S07]  /*2440*/  PRMT R23, R23, 0x7610, R4 ;  /* 0x0000761017177816 */ /* 0x000fce0000000004 */
.L_x_14927:
[----:B------:R-:W-:Y:S05]  /*2450*/  BSYNC.RECONVERGENT B1 ;  /* 0x0000000000017941 */ /* 0x000fea0003800200 */
.L_x_14925:
        /* <DEDUP_REMOVED lines=9> */
.L_x_14929:
[----:B------:R-:W-:Y:S01]  /*24f0*/  IMAD.MOV.U32 R30, RZ, RZ, R3 ;  /* 0x000000ffff1e7224 */ /* 0x000fe200078e0003 */
[----:B------:R-:W-:Y:S01]  /*2500*/  PRMT R4, R9, 0x5432, R4 ;  /* 0x0000543209047816 */ /* 0x000fe20000000004 */
[----:B------:R-:W-:-:S07]  /*2510*/  IMAD.MOV.U32 R3, RZ, RZ, R6 ;  /* 0x000000ffff037224 */ /* 0x000fce00078e0006 */
.L_x_14930:
[----:B------:R-:W-:Y:S05]  /*2520*/  BSYNC.RECONVERGENT B1 ;  /* 0x0000000000017941 */ /* 0x000fea0003800200 */
.L_x_14928:
        /* <DEDUP_REMOVED lines=9> */
.L_x_14932:
[----:B------:R-:W-:Y:S01]  /*25c0*/  IMAD.MOV.U32 R6, RZ, RZ, R30 ;  /* 0x000000ffff067224 */ /* 0x000fe200078e001e */
[----:B------:R-:W-:Y:S01]  /*25d0*/  PRMT R7, R7, 0x7610, R4 ;  /* 0x0000761007077816 */ /* 0x000fe20000000004 */
[----:B------:R-:W-:Y:S01]  /*25e0*/  IMAD.MOV.U32 R30, RZ, RZ, R25 ;  /* 0x000000ffff1e7224 */ /* 0x000fe200078e0019 */
[----:B------:R-:W-:-:S07]  /*25f0*/  PRMT R4, R4, 0x7610, R8 ;  /* 0x0000761004047816 */ /* 0x000fce0000000008 */
.L_x_14933:
[----:B------:R-:W-:Y:S05]  /*2600*/  BSYNC.RECONVERGENT B1 ;  /* 0x0000000000017941 */ /* 0x000fea0003800200 */
.L_x_14931:
        /* <DEDUP_REMOVED lines=9> */
.L_x_14935:
[----:B------:R-:W-:Y:S01]  /*26a0*/  IMAD.MOV.U32 R8, RZ, RZ, R6 ;  /* 0x000000ffff087224 */ /* 0x000fe200078e0006 */
[----:B------:R-:W-:Y:S01]  /*26b0*/  PRMT R7, R7, 0x7632, R0 ;  /* 0x0000763207077816 */ /* 0x000fe20000000000 */
[----:B------:R-:W-:-:S07]  /*26c0*/  IMAD.MOV.U32 R6, RZ, RZ, R11 ;  /* 0x000000ffff067224 */ /* 0x000fce00078e000b */
.L_x_14936:
[----:B------:R-:W-:Y:S05]  /*26d0*/  BSYNC.RECONVERGENT B1 ;  /* 0x0000000000017941 */ /* 0x000fea0003800200 */
.L_x_14934:
        /* <DEDUP_REMOVED lines=16> */
.L_x_14938:
[----:B------:R-:W-:Y:S01]  /*27e0*/  IMAD.MOV.U32 R26, RZ, RZ, R5 ;  /* 0x000000ffff1a7224 */ /* 0x000fe200078e0005 */
[----:B------:R-:W-:Y:S01]  /*27f0*/  PRMT R0, R0, 0x7610, R28 ;  /* 0x0000761000007816 */ /* 0x000fe2000000001c */
[----:B------:R-:W-:Y:S01]  /*2800*/  IMAD.MOV.U32 R5, RZ, RZ, R10 ;  /* 0x000000ffff057224 */ /* 0x000fe200078e000a */
[----:B------:R-:W-:-:S07]  /*2810*/  PRMT R28, R28, 0x7610, R19 ;  /* 0x000076101c1c7816 */ /* 0x000fce0000000013 */
.L_x_14939:
[----:B------:R-:W-:Y:S05]  /*2820*/  BSYNC.RECONVERGENT B1 ;  /* 0x0000000000017941 */ /* 0x000fea0003800200 */
.L_x_14937:
        /* <DEDUP_REMOVED lines=9> */
.L_x_14941:
[----:B------:R-:W-:Y:S01]  /*28c0*/  IMAD.MOV.U32 R9, RZ, RZ, R26 ;  /* 0x000000ffff097224 */ /* 0x000fe200078e001a */
[C---:B------:R-:W-:Y:S01]  /*28d0*/  PRMT R10, R0.reuse, 0x7632, R10 ;  /* 0x00007632000a7816 */ /* 0x040fe2000000000a */
[----:B------:R-:W-:Y:S01]  /*28e0*/  IMAD.MOV.U32 R26, RZ, RZ, R27 ;  /* 0x000000ffff1a7224 */ /* 0x000fe200078e001b */
[----:B------:R-:W-:-:S07]  /*28f0*/  PRMT R0, R0, 0x5410, R0 ;  /* 0x0000541000007816 */ /* 0x000fce0000000000 */
.L_x_14942:
[----:B------:R-:W-:Y:S05]  /*2900*/  BSYNC.RECONVERGENT B1 ;  /* 0x0000000000017941 */ /* 0x000fea0003800200 */
.L_x_14940:
        /* <DEDUP_REMOVED lines=9> */
.L_x_14944:
[----:B------:R-:W-:Y:S01]  /*29a0*/  IMAD.MOV.U32 R32, RZ, RZ, R9 ;  /* 0x000000ffff207224 */ /* 0x000fe200078e0009 */
[----:B------:R-:W-:Y:S01]  /*29b0*/  PRMT R10, R23, 0x5432, R10 ;  /* 0x00005432170a7816 */ /* 0x000fe2000000000a */
[----:B------:R-:W-:-:S07]  /*29c0*/  IMAD.MOV.U32 R9, RZ, RZ, R24 ;  /* 0x000000ffff097224 */ /* 0x000fce00078e0018 */
.L_x_14945:
[----:B------:R-:W-:Y:S05]  /*29d0*/  BSYNC.RECONVERGENT B1 ;  /* 0x0000000000017941 */ /* 0x000fea0003800200 */
.L_x_14943:
        /* <DEDUP_REMOVED lines=9> */
.L_x_14947:
[----:B------:R-:W-:Y:S01]  /*2a70*/  IMAD.MOV.U32 R11, RZ, RZ, R32 ;  /* 0x000000ffff0b7224 */ /* 0x000fe200078e0020 */
[----:B------:R-:W-:Y:S01]  /*2a80*/  PRMT R19, R19, 0x7610, R10 ;  /* 0x0000761013137816 */ /* 0x000fe2000000000a */
[----:B------:R-:W-:Y:S01]  /*2a90*/  IMAD.MOV.U32 R32, RZ, RZ, R3 ;  /* 0x000000ffff207224 */ /* 0x000fe200078e0003 */
[----:B------:R-:W-:-:S07]  /*2aa0*/  PRMT R10, R10, 0x5410, R4 ;  /* 0x000054100a0a7816 */ /* 0x000fce0000000004 */
.L_x_14948:
[----:B------:R-:W-:Y:S05]  /*2ab0*/  BSYNC.RECONVERGENT B1 ;  /* 0x0000000000017941 */ /* 0x000fea0003800200 */
.L_x_14946:
        /* <DEDUP_REMOVED lines=9> */
.L_x_14950:
[----:B------:R-:W-:Y:S01]  /*2b50*/  IMAD.MOV.U32 R3, RZ, RZ, R11 ;  /* 0x000000ffff037224 */ /* 0x000fe200078e000b */
[C---:B------:R-:W-:Y:S01]  /*2b60*/  PRMT R0, R19.reuse, 0x7632, R0 ;  /* 0x0000763213007816 */ /* 0x040fe20000000000 */
[----:B------:R-:W-:Y:S01]  /*2b70*/  IMAD.MOV.U32 R11, RZ, RZ, R30 ;  /* 0x000000ffff0b7224 */ /* 0x000fe200078e001e */
[----:B------:R-:W-:-:S07]  /*2b80*/  PRMT R19, R19, 0x7610, R4 ;  /* 0x0000761013137816 */ /* 0x000fce0000000004 */
.L_x_14951:
[----:B------:R-:W-:Y:S05]  /*2b90*/  BSYNC.RECONVERGENT B1 ;  /* 0x0000000000017941 */ /* 0x000fea0003800200 */
.L_x_14949:
        /* <DEDUP_REMOVED lines=9> */
.L_x_14953:
[----:B------:R-:W-:Y:S01]  /*2c30*/  IMAD.MOV.U32 R23, RZ, RZ, R3 ;  /* 0x000000ffff177224 */ /* 0x000fe200078e0003 */
[----:B------:R-:W-:Y:S01]  /*2c40*/  PRMT R4, R0, 0x7610, R4 ;  /* 0x0000761000047816 */ /* 0x000fe20000000004 */
[----:B------:R-:W-:Y:S01]  /*2c50*/  IMAD.MOV.U32 R3, RZ, RZ, R6 ;  /* 0x000000ffff037224 */ /* 0x000fe200078e0006 */
[----:B------:R-:W-:-:S07]  /*2c60*/  PRMT R0, R7, 0x7632, R0 ;  /* 0x0000763207007816 */ /* 0x000fce0000000000 */
.L_x_14954:
[----:B------:R-:W-:Y:S05]  /*2c70*/  BSYNC.RECONVERGENT B1 ;  /* 0x0000000000017941 */ /* 0x000fea0003800200 */
.L_x_14952:
        /* <DEDUP_REMOVED lines=9> */
.L_x_14956:
[----:B------:R-:W-:Y:S01]  /*2d10*/  IMAD.MOV.U32 R6, RZ, RZ, R23 ;  /* 0x000000ffff067224 */ /* 0x000fe200078e0017 */
[----:B------:R-:W-:Y:S01]  /*2d20*/  PRMT R4, R7, 0x5410, R4 ;  /* 0x0000541007047816 */ /* 0x000fe20000000004 */
[----:B------:R-:W-:-:S07]  /*2d30*/  IMAD.MOV.U32 R23, RZ, RZ, R8 ;  /* 0x000000ffff177224 */ /* 0x000fce00078e0008 */
.L_x_14957:
[----:B------:R-:W-:Y:S05]  /*2d40*/  BSYNC.RECONVERGENT B1 ;  /* 0x0000000000017941 */ /* 0x000fea0003800200 */
.L_x_14955:
        /* <DEDUP_REMOVED lines=16> */
.L_x_14959:
[----:B------:R-:W-:Y:S01]  /*2e50*/  IMAD.MOV.U32 R8, RZ, RZ, R5 ;  /* 0x000000ffff087224 */ /* 0x000fe200078e0005 */
[----:B------:R-:W-:Y:S01]  /*2e60*/  PRMT R7, R7, 0x7610, R28 ;  /* 0x0000761007077816 */ /* 0x000fe2000000001c */
[----:B------:R-:W-:Y:S01]  /*2e70*/  IMAD.MOV.U32 R5, RZ, RZ, R26 ;  /* 0x000000ffff057224 */ /* 0x000fe200078e001a */
[----:B------:R-:W-:-:S07]  /*2e80*/  PRMT R28, R28, 0x7610, R0 ;  /* 0x000076101c1c7816 */ /* 0x000fce0000000000 */
.L_x_14960:
[----:B------:R-:W-:Y:S05]  /*2e90*/  BSYNC.RECONVERGENT B1 ;  /* 0x0000000000017941 */ /* 0x000fea0003800200 */
.L_x_14958:
        /* <DEDUP_REMOVED lines=9> */
.L_x_14962:
[----:B------:R-:W-:Y:S01]  /*2f30*/  IMAD.MOV.U32 R17, RZ, RZ, R8 ;  /* 0x000000ffff117224 */ /* 0x000fe200078e0008 */
[----:B------:R-:W-:Y:S01]  /*2f40*/  PRMT R0, R0, 0x7610, R7 ;  /* 0x0000761000007816 */ /* 0x000fe20000000007 */
[----:B------:R-:W-:Y:S01]  /*2f50*/  IMAD.MOV.U32 R8, RZ, RZ, R9 ;  /* 0x000000ffff087224 */ /* 0x000fe200078e0009 */
[----:B------:R-:W-:-:S07]  /*2f60*/  PRMT R7, R7, 0x5410, R10 ;  /* 0x0000541007077816 */ /* 0x000fce000000000a */
.L_x_14963:
[----:B------:R-:W-:Y:S05]  /*2f70*/  BSYNC.RECONVERGENT B1 ;  /* 0x0000000000017941 */ /* 0x000fea0003800200 */
.L_x_14961:
        /* <DEDUP_REMOVED lines=9> */
.L_x_14965:
[----:B------:R-:W-:Y:S01]  /*3010*/  IMAD.MOV.U32 R22, RZ, RZ, R17 ;  /* 0x000000ffff167224 */ /* 0x000fe200078e0011 */
[C---:B------:R-:W-:Y:S01]  /*3020*/  PRMT R7, R0.reuse, 0x7632, R7 ;  /* 0x0000763200077816 */ /* 0x040fe20000000007 */
[----:B------:R-:W-:Y:S01]  /*3030*/  IMAD.MOV.U32 R17, RZ, RZ, R32 ;  /* 0x000000ffff117224 */ /* 0x000fe200078e0020 */
[----:B------:R-:W-:-:S07]  /*3040*/  PRMT R0, R0, 0x7610, R10 ;  /* 0x0000761000007816 */ /* 0x000fce000000000a */
.L_x_14966:
[----:B------:R-:W-:Y:S05]  /*3050*/  BSYNC.RECONVERGENT B1 ;  /* 0x0000000000017941 */ /* 0x000fea0003800200 */
.L_x_14964:
        /* <DEDUP_REMOVED lines=9> */
.L_x_14968:
[----:B------:R-:W-:Y:S01]  /*30f0*/  IMAD.MOV.U32 R10, RZ, RZ, R22 ;  /* 0x000000ffff0a7224 */ /* 0x000fe200078e0016 */
[----:B------:R-:W-:Y:S01]  /*3100*/  PRMT R9, R9, 0x5410, R7 ;  /* 0x0000541009097816 */ /* 0x000fe20000000007 */
[----:B------:R-:W-:Y:S01]  /*3110*/  IMAD.MOV.U32 R22, RZ, RZ, R11 ;  /* 0x000000ffff167224 */ /* 0x000fe200078e000b */
[----:B------:R-:W-:-:S07]  /*3120*/  PRMT R7, R19, 0x7632, R7 ;  /* 0x0000763213077816 */ /* 0x000fce0000000007 */
.L_x_14969:
[----:B------:R-:W-:Y:S05]  /*3130*/  BSYNC.RECONVERGENT B1 ;  /* 0x0000000000017941 */ /* 0x000fea0003800200 */
.L_x_14967:
        /* <DEDUP_REMOVED lines=9> */
.L_x_14971:
[----:B------:R-:W-:Y:S01]  /*31d0*/  IMAD.MOV.U32 R24, RZ, RZ, R10 ;  /* 0x000000ffff187224 */ /* 0x000fe200078e000a */
[----:B------:R-:W-:Y:S01]  /*31e0*/  PRMT R11, R11, 0x7610, R9 ;  /* 0x000076100b0b7816 */ /* 0x000fe20000000009 */
[----:B------:R-:W-:Y:S01]  /*31f0*/  IMAD.MOV.U32 R10, RZ, RZ, R3 ;  /* 0x000000ffff0a7224 */ /* 0x000fe200078e0003 */
[----:B------:R-:W-:-:S07]  /*3200*/  PRMT R9, R9, 0x5410, R0 ;  /* 0x0000541009097816 */ /* 0x000fce0000000000 */
.L_x_14972:
[----:B------:R-:W-:Y:S05]  /*3210*/  BSYNC.RECONVERGENT B1 ;  /* 0x0000000000017941 */ /* 0x000fea0003800200 */
.L_x_14970:
        /* <DEDUP_REMOVED lines=9> */
.L_x_14974:
[----:B------:R-:W-:Y:S01]  /*32b0*/  IMAD.MOV.U32 R3, RZ, RZ, R24 ;  /* 0x000000ffff037224 */ /* 0x000fe200078e0018 */
[----:B------:R-:W-:Y:S01]  /*32c0*/  PRMT R19, R19, 0x7610, R11 ;  /* 0x0000761013137816 */ /* 0x000fe2000000000b */
[----:B------:R-:W-:Y:S01]  /*32d0*/  IMAD.MOV.U32 R24, RZ, RZ, R23 ;  /* 0x000000ffff187224 */ /* 0x000fe200078e0017 */
[----:B------:R-:W-:-:S07]  /*32e0*/  PRMT R11, R11, 0x5410, R4 ;  /* 0x000054100b0b7816 */ /* 0x000fce0000000004 */
.L_x_14975:
[----:B------:R-:W-:Y:S05]  /*32f0*/  BSYNC.RECONVERGENT B1 ;  /* 0x0000000000017941 */ /* 0x000fea0003800200 */
.L_x_14973:
        /* <DEDUP_REMOVED lines=9> */
.L_x_14977:
[----:B------:R-:W-:Y:S01]  /*3390*/  IMAD.MOV.U32 R23, RZ, RZ, R3 ;  /* 0x000000ffff177224 */ /* 0x000fe200078e0003 */
[C---:B------:R-:W-:Y:S01]  /*33a0*/  PRMT R0, R19.reuse, 0x7632, R0 ;  /* 0x0000763213007816 */ /* 0x040fe20000000000 */
[----:B------:R-:W-:Y:S01]  /*33b0*/  IMAD.MOV.U32 R3, RZ, RZ, R6 ;  /* 0x000000ffff037224 */ /* 0x000fe200078e0006 */
[----:B------:R-:W-:-:S07]  /*33c0*/  PRMT R19, R19, 0x7610, R4 ;  /* 0x0000761013137816 */ /* 0x000fce0000000004 */
.L_x_14978:
[----:B------:R-:W-:Y:S05]  /*33d0*/  BSYNC.RECONVERGENT B1 ;  /* 0x0000000000017941 */ /* 0x000fea0003800200 */
.L_x_14976:
        /* <DEDUP_REMOVED lines=16> */
.L_x_14980:
[----:B------:R-:W-:Y:S01]  /*34e0*/  IMAD.MOV.U32 R4, RZ, RZ, R5 ;  /* 0x000000ffff047224 */ /* 0x000fe200078e0005 */
[----:B------:R-:W-:Y:S01]  /*34f0*/  PRMT R6, R6, 0x7610, R28 ;  /* 0x0000761006067816 */ /* 0x000fe2000000001c */
[----:B------:R-:W-:Y:S01]  /*3500*/  IMAD.MOV.U32 R5, RZ, RZ, R8 ;  /* 0x000000ffff057224 */ /* 0x000fe200078e0008 */
[----:B------:R-:W-:-:S07]  /*3510*/  PRMT R28, R28, 0x7610, R7 ;  /* 0x000076101c1c7816 */ /* 0x000fce0000000007 */
.L_x_14981:
[----:B------:R-:W-:Y:S05]  /*3520*/  BSYNC.RECONVERGENT B1 ;  /* 0x0000000000017941 */ /* 0x000fea0003800200 */
.L_x_14979:
        /* <DEDUP_REMOVED lines=9> */
.L_x_14983:
[----:B------:R-:W-:Y:S01]  /*35c0*/  IMAD.MOV.U32 R25, RZ, RZ, R4 ;  /* 0x000000ffff197224 */ /* 0x000fe200078e0004 */
[----:B------:R-:W-:Y:S01]  /*35d0*/  PRMT R6, R6, 0x7632, R0 ;  /* 0x0000763206067816 */ /* 0x000fe20000000000 */
[----:B------:R-:W-:-:S07]  /*35e0*/  IMAD.MOV.U32 R4, RZ, RZ, R17 ;  /* 0x000000ffff047224 */ /* 0x000fce00078e0011 */
.L_x_14984:
[----:B------:R-:W-:Y:S05]  /*35f0*/  BSYNC.RECONVERGENT B1 ;  /* 0x0000000000017941 */ /* 0x000fea0003800200 */
.L_x_14982:
        /* <DEDUP_REMOVED lines=9> */
.L_x_14986:
[----:B------:R-:W-:Y:S01]  /*3690*/  IMAD.MOV.U32 R17, RZ, RZ, R25 ;  /* 0x000000ffff117224 */ /* 0x000fe200078e0019 */
[----:B------:R-:W-:Y:S01]  /*36a0*/  PRMT R8, R6, 0x7610, R8 ;  /* 0x0000761006087816 */ /* 0x000fe20000000008 */
[----:B------:R-:W-:Y:S01]  /*36b0*/  IMAD.MOV.U32 R25, RZ, RZ, R22 ;  /* 0x000000ffff197224 */ /* 0x000fe200078e0016 */
[----:B------:R-:W-:-:S07]  /*36c0*/  PRMT R6, R7, 0x7610, R6 ;  /* 0x0000761007067816 */ /* 0x000fce0000000006 */
.L_x_14987:
[----:B------:R-:W-:Y:S05]  /*36d0*/  BSYNC.RECONVERGENT B1 ;  /* 0x0000000000017941 */ /* 0x000fea0003800200 */
.L_x_14985:
        /* <DEDUP_REMOVED lines=9> */
.L_x_14989:
[----:B------:R-:W-:Y:S01]  /*3770*/  PRMT R9, R8, 0x7610, R9 ;  /* 0x0000761008097816 */ /* 0x000fe20000000009 */
[----:B------:R-:W-:Y:S02]  /*3780*/  IMAD.MOV.U32 R7, RZ, RZ, R17 ;  /* 0x000000ffff077224 */ /* 0x000fe400078e0011 */
[----:B------:R-:W-:Y:S01]  /*3790*/  IMAD.MOV.U32 R17, RZ, RZ, R10 ;  /* 0x000000ffff117224 */ /* 0x000fe200078e000a */
[----:B------:R-:W-:-:S07]  /*37a0*/  PRMT R8, R9, 0x7632, R8 ;  /* 0x0000763209087816 */ /* 0x000fce0000000008 */
.L_x_14990:
[----:B------:R-:W-:Y:S05]  /*37b0*/  BSYNC.RECONVERGENT B1 ;  /* 0x0000000000017941 */ /* 0x000fea0003800200 */
.L_x_14988:
        /* <DEDUP_REMOVED lines=9> */
.L_x_14992:
[----:B------:R-:W-:Y:S01]  /*3850*/  IMAD.MOV.U32 R10, RZ, RZ, R7 ;  /* 0x000000ffff0a7224 */ /* 0x000fe200078e0007 */
[----:B------:R-:W-:Y:S01]  /*3860*/  PRMT R9, R11, 0x5432, R9 ;  /* 0x000054320b097816 */ /* 0x000fe20000000009 */
[----:B------:R-:W-:-:S07]  /*3870*/  IMAD.MOV.U32 R7, RZ, RZ, R24 ;  /* 0x000000ffff077224 */ /* 0x000fce00078e0018 */
.L_x_14993:
[----:B------:R-:W-:Y:S05]  /*3880*/  BSYNC.RECONVERGENT B1 ;  /* 0x0000000000017941 */ /* 0x000fea0003800200 */
.L_x_14991:
        /* <DEDUP_REMOVED lines=9> */
.L_x_14995:
[----:B------:R-:W-:Y:S01]  /*3920*/  IMAD.MOV.U32 R20, RZ, RZ, R10 ;  /* 0x000000ffff147224 */ /* 0x000fe200078e000a */
[----:B------:R-:W-:Y:S01]  /*3930*/  PRMT R0, R0, 0x7610, R9 ;  /* 0x0000761000007816 */ /* 0x000fe20000000009 */
[----:B------:R-:W-:Y:S01]  /*3940*/  IMAD.MOV.U32 R10, RZ, RZ, R3 ;  /* 0x000000ffff0a7224 */ /* 0x000fe200078e0003 */
[----:B------:R-:W-:-:S07]  /*3950*/  PRMT R9, R9, 0x7610, R19 ;  /* 0x0000761009097816 */ /* 0x000fce0000000013 */
.L_x_14996:
[----:B------:R-:W-:Y:S05]  /*3960*/  BSYNC.RECONVERGENT B1 ;  /* 0x0000000000017941 */ /* 0x000fea0003800200 */
.L_x_14994:
        /* <DEDUP_REMOVED lines=9> */
.L_x_14998:
[----:B------:R-:W-:Y:S01]  /*3a00*/  IMAD.MOV.U32 R3, RZ, RZ, R20 ;  /* 0x000000ffff037224 */ /* 0x000fe200078e0014 */
[--C-:B------:R-:W-:Y:S01]  /*3a10*/  PRMT R8, R8, 0x7610, R0.reuse ;  /* 0x0000761008087816 */ /* 0x100fe20000000000 */
[----:B------:R-:W-:Y:S01]  /*3a20*/  IMAD.MOV.U32 R20, RZ, RZ, R23 ;  /* 0x000000ffff147224 */ /* 0x000fe200078e0017 */
[----:B------:R-:W-:-:S07]  /*3a30*/  PRMT R0, R0, 0x5410, R0 ;  /* 0x0000541000007816 */ /* 0x000fce0000000000 */
.L_x_14999:
[----:B------:R-:W-:Y:S05]  /*3a40*/  BSYNC.RECONVERGENT B1 ;  /* 0x0000000000017941 */ /* 0x000fea0003800200 */
.L_x_14997:
        /* <DEDUP_REMOVED lines=16> */
.L_x_15001:
[----:B------:R-:W-:Y:S01]  /*3b50*/  IMAD.MOV.U32 R18, RZ, RZ, R5 ;  /* 0x000000ffff127224 */ /* 0x000fe200078e0005 */
[----:B------:R-:W-:Y:S01]  /*3b60*/  PRMT R11, R11, 0x7610, R28 ;  /* 0x000076100b0b7816 */ /* 0x000fe2000000001c */
[----:B------:R-:W-:Y:S01]  /*3b70*/  IMAD.MOV.U32 R5, RZ, RZ, R4 ;  /* 0x000000ffff057224 */ /* 0x000fe200078e0004 */
[----:B------:R-:W-:-:S07]  /*3b80*/  PRMT R28, R28, 0x7610, R6 ;  /* 0x000076101c1c7816 */ /* 0x000fce0000000006 */
.L_x_15002:
[----:B------:R-:W-:Y:S05]  /*3b90*/  BSYNC.RECONVERGENT B1 ;  /* 0x0000000000017941 */ /* 0x000fea0003800200 */
.L_x_15000:
        /* <DEDUP_REMOVED lines=9> */
.L_x_15004:
[----:B------:R-:W-:Y:S01]  /*3c30*/  IMAD.MOV.U32 R4, RZ, RZ, R18 ;  /* 0x000000ffff047224 */ /* 0x000fe200078e0012 */
[----:B------:R-:W-:Y:S01]  /*3c40*/  PRMT R15, R15, 0x7610, R11 ;  /* 0x000076100f0f7816 */ /* 0x000fe2000000000b */
[----:B------:R-:W-:Y:S01]  /*3c50*/  IMAD.MOV.U32 R18, RZ, RZ, R25 ;  /* 0x000000ffff127224 */ /* 0x000fe200078e0019 */
[----:B------:R-:W-:-:S07]  /*3c60*/  PRMT R11, R11, 0x5410, R6 ;  /* 0x000054100b0b7816 */ /* 0x000fce0000000006 */
.L_x_15005:
[----:B------:R-:W-:Y:S05]  /*3c70*/  BSYNC.RECONVERGENT B1 ;  /* 0x0000000000017941 */ /* 0x000fea0003800200 */
.L_x_15003:
        /* <DEDUP_REMOVED lines=9> */
.L_x_15007:
[----:B------:R-:W-:Y:S01]  /*3d10*/  IMAD.MOV.U32 R6, RZ, RZ, R4 ;  /* 0x000000ffff067224 */ /* 0x000fe200078e0004 */
[C---:B------:R-:W-:Y:S01]  /*3d20*/  PRMT R0, R15.reuse, 0x7632, R0 ;  /* 0x000076320f007816 */ /* 0x040fe20000000000 */
[----:B------:R-:W-:Y:S01]  /*3d30*/  IMAD.MOV.U32 R4, RZ, RZ, R17 ;  /* 0x000000ffff047224 */ /* 0x000fe200078e0011 */
[----:B------:R-:W-:-:S07]  /*3d40*/  PRMT R15, R15, 0x5410, R8 ;  /* 0x000054100f0f7816 */ /* 0x000fce0000000008 */
.L_x_15008:
[----:B------:R-:W-:Y:S05]  /*3d50*/  BSYNC.RECONVERGENT B1 ;  /* 0x0000000000017941 */ /* 0x000fea0003800200 */
.L_x_15006:
        /* <DEDUP_REMOVED lines=9> */
.L_x_15010:
[----:B------:R-:W-:Y:S01]  /*3df0*/  IMAD.MOV.U32 R17, RZ, RZ, R6 ;  /* 0x000000ffff117224 */ /* 0x000fe200078e0006 */
[----:B------:R-:W-:Y:S01]  /*3e00*/  PRMT R8, R0, 0x7610, R8 ;  /* 0x0000761000087816 */ /* 0x000fe20000000008 */
[----:B------:R-:W-:Y:S01]  /*3e10*/  IMAD.MOV.U32 R6, RZ, RZ, R7 ;  /* 0x000000ffff067224 */ /* 0x000fe200078e0007 */
[----:B------:R-:W-:-:S07]  /*3e20*/  PRMT R0, R9, 0x7610, R0 ;  /* 0x0000761009007816 */ /* 0x000fce0000000000 */
.L_x_15011:
[----:B------:R-:W-:Y:S05]  /*3e30*/  BSYNC.RECONVERGENT B1 ;  /* 0x0000000000017941 */ /* 0x000fea0003800200 */
.L_x_15009:
        /* <DEDUP_REMOVED lines=9> */
.L_x_15013:
[----:B------:R-:W-:Y:S01]  /*3ed0*/  IMAD.MOV.U32 R7, RZ, RZ, R17 ;  /* 0x000000ffff077224 */ /* 0x000fe200078e0011 */
[----:B------:R-:W-:Y:S01]  /*3ee0*/  PRMT R19, R19, 0x5410, R8 ;  /* 0x0000541013137816 */ /* 0x000fe20000000008 */
[----:B------:R-:W-:Y:S01]  /*3ef0*/  IMAD.MOV.U32 R17, RZ, RZ, R10 ;  /* 0x000000ffff117224 */ /* 0x000fe200078e000a */
[----:B------:R-:W-:-:S07]  /*3f00*/  PRMT R8, R9, 0x7632, R8 ;  /* 0x0000763209087816 */ /* 0x000fce0000000008 */
.L_x_15014:
[----:B------:R-:W-:Y:S05]  /*3f10*/  BSYNC.RECONVERGENT B1 ;  /* 0x0000000000017941 */ /* 0x000fea0003800200 */
.L_x_15012:
        /* <DEDUP_REMOVED lines=9> */
.L_x_15016:
[----:B------:R-:W-:Y:S01]  /*3fb0*/  IMAD.MOV.U32 R10, RZ, RZ, R7 ;  /* 0x000000ffff0a7224 */ /* 0x000fe200078e0007 */
[----:B------:R-:W-:Y:S01]  /*3fc0*/  PRMT R22, R22, 0x7610, R19 ;  /* 0x0000761016167816 */ /* 0x000fe20000000013 */
[----:B------:R-:W-:Y:S01]  /*3fd0*/  IMAD.MOV.U32 R7, RZ, RZ, R20 ;  /* 0x000000ffff077224 */ /* 0x000fe200078e0014 */
[----:B------:R-:W-:-:S07]  /*3fe0*/  PRMT R19, R19, 0x7610, R0 ;  /* 0x0000761013137816 */ /* 0x000fce0000000000 */
.L_x_15017:
[----:B------:R-:W-:Y:S05]  /*3ff0*/  BSYNC.RECONVERGENT B1 ;  /* 0x0000000000017941 */ /* 0x000fea0003800200 */
.L_x_15015:
        /* <DEDUP_REMOVED lines=9> */
.L_x_15019:
[----:B------:R-:W-:Y:S01]  /*4090*/  IMAD.MOV.U32 R9, RZ, RZ, R10 ;  /* 0x000000ffff097224 */ /* 0x000fe200078e000a */
[----:B------:R-:W-:Y:S01]  /*40a0*/  PRMT R0, R0, 0x7610, R22 ;  /* 0x0000761000007816 */ /* 0x000fe20000000016 */
[----:B------:R-:W-:Y:S01]  /*40b0*/  IMAD.MOV.U32 R10, RZ, RZ, R3 ;  /* 0x000000ffff0a7224 */ /* 0x000fe200078e0003 */
[----:B------:R-:W-:-:S07]  /*40c0*/  PRMT R22, R22, 0x7610, R8 ;  /* 0x0000761016167816 */ /* 0x000fce0000000008 */
.L_x_15020:
[----:B------:R-:W-:Y:S05]  /*40d0*/  BSYNC.RECONVERGENT B1 ;  /* 0x0000000000017941 */ /* 0x000fea0003800200 */
.L_x_15018:
        /* <DEDUP_REMOVED lines=16> */
.L_x_15022:
[----:B------:R-:W-:Y:S01]  /*41e0*/  IMAD.MOV.U32 R20, RZ, RZ, R5 ;  /* 0x000000ffff147224 */ /* 0x000fe200078e0005 */
[----:B------:R-:W-:Y:S01]  /*41f0*/  PRMT R8, R8, 0x7610, R28 ;  /* 0x0000761008087816 */ /* 0x000fe2000000001c */
[----:B------:R-:W-:Y:S01]  /*4200*/  IMAD.MOV.U32 R5, RZ, RZ, R18 ;  /* 0x000000ffff057224 */ /* 0x000fe200078e0012 */
[----:B------:R-:W-:-:S07]  /*4210*/  PRMT R28, R28, 0x7610, R11 ;  /* 0x000076101c1c7816 */ /* 0x000fce000000000b */
.L_x_15023:
[----:B------:R-:W-:Y:S05]  /*4220*/  BSYNC.RECONVERGENT B1 ;  /* 0x0000000000017941 */ /* 0x000fea0003800200 */
.L_x_15021:
        /* <DEDUP_REMOVED lines=9> */
.L_x_15025:
[----:B------:R-:W-:Y:S01]  /*42c0*/  IMAD.MOV.U32 R23, RZ, RZ, R20 ;  /* 0x000000ffff177224 */ /* 0x000fe200078e0014 */
[----:B------:R-:W-:Y:S01]  /*42d0*/  PRMT R18, R18, 0x7610, R8 ;  /* 0x0000761012127816 */ /* 0x000fe20000000008 */
[----:B------:R-:W-:Y:S01]  /*42e0*/  IMAD.MOV.U32 R20, RZ, RZ, R4 ;  /* 0x000000ffff147224 */ /* 0x000fe200078e0004 */
[----:B------:R-:W-:-:S07]  /*42f0*/  PRMT R8, R8, 0x7610, R15 ;  /* 0x0000761008087816 */ /* 0x000fce000000000f */
.L_x_15026:
[----:B------:R-:W-:Y:S05]  /*4300*/  BSYNC.RECONVERGENT B1 ;  /* 0x0000000000017941 */ /* 0x000fea0003800200 */
.L_x_15024:
        /* <DEDUP_REMOVED lines=9> */
.L_x_15028:
[----:B------:R-:W-:Y:S01]  /*43a0*/  IMAD.MOV.U32 R16, RZ, RZ, R23 ;  /* 0x000000ffff107224 */ /* 0x000fe200078e0017 */
[----:B------:R-:W-:Y:S01]  /*43b0*/  PRMT R18, R18, 0x5432, R0 ;  /* 0x0000543212127816 */ /* 0x000fe20000000000 */
[----:B------:R-:W-:-:S07]  /*43c0*/  IMAD.MOV.U32 R23, RZ, RZ, R6 ;  /* 0x000000ffff177224 */ /* 0x000fce00078e0006 */
.L_x_15029:
[----:B------:R-:W-:Y:S05]  /*43d0*/  BSYNC.RECONVERGENT B1 ;  /* 0x0000000000017941 */ /* 0x000fea0003800200 */
.L_x_15027:
        /* <DEDUP_REMOVED lines=9> */
.L_x_15031:
[----:B------:R-:W-:Y:S01]  /*4470*/  IMAD.MOV.U32 R11, RZ, RZ, R16 ;  /* 0x000000ffff0b7224 */ /* 0x000fe200078e0010 */
[----:B------:R-:W-:Y:S01]  /*4480*/  PRMT R19, R18, 0x7610, R19 ;  /* 0x0000761012137816 */ /* 0x000fe20000000013 */
[----:B------:R-:W-:Y:S01]  /*4490*/  IMAD.MOV.U32 R16, RZ, RZ, R17 ;  /* 0x000000ffff107224 */ /* 0x000fe200078e0011 */
[----:B------:R-:W-:-:S07]  /*44a0*/  PRMT R18, R8, 0x7610, R18 ;  /* 0x0000761008127816 */ /* 0x000fce0000000012 */
.L_x_15032:
[----:B------:R-:W-:Y:S05]  /*44b0*/  BSYNC.RECONVERGENT B1 ;  /* 0x0000000000017941 */ /* 0x000fea0003800200 */
.L_x_15030:
        /* <DEDUP_REMOVED lines=9> */
.L_x_15034:
[----:B------:R-:W-:Y:S01]  /*4550*/  IMAD.MOV.U32 R3, RZ, RZ, R11 ;  /* 0x000000ffff037224 */ /* 0x000fe200078e000b */
[----:B------:R-:W-:Y:S01]  /*4560*/  PRMT R17, R17, 0x5410, R19 ;  /* 0x0000541011117816 */ /* 0x000fe20000000013 */
[----:B------:R-:W-:Y:S01]  /*4570*/  IMAD.MOV.U32 R11, RZ, RZ, R7 ;  /* 0x000000ffff0b7224 */ /* 0x000fe200078e0007 */
[----:B------:R-:W-:-:S07]  /*4580*/  PRMT R19, R19, 0x7632, R19 ;  /* 0x0000763213137816 */ /* 0x000fce0000000013 */
.L_x_15035:
[----:B------:R-:W-:Y:S05]  /*4590*/  BSYNC.RECONVERGENT B1 ;  /* 0x0000000000017941 */ /* 0x000fea0003800200 */
.L_x_15033:
        /* <DEDUP_REMOVED lines=9> */
.L_x_15037:
[----:B------:R-:W-:Y:S01]  /*4630*/  IMAD.MOV.U32 R15, RZ, RZ, R3 ;  /* 0x000000ffff0f7224 */ /* 0x000fe200078e0003 */
[----:B------:R-:W-:Y:S01]  /*4640*/  PRMT R19, R19, 0x7610, R17 ;  /* 0x0000761013137816 */ /* 0x000fe20000000011 */
[----:B------:R-:W-:Y:S01]  /*4650*/  IMAD.MOV.U32 R3, RZ, RZ, R10 ;  /* 0x000000ffff037224 */ /* 0x000fe200078e000a */
[----:B------:R-:W-:-:S07]  /*4660*/  PRMT R17, R17, 0x7610, R22 ;  /* 0x0000761011117816 */ /* 0x000fce0000000016 */
.L_x_15038:
[----:B------:R-:W-:Y:S05]  /*4670*/  BSYNC.RECONVERGENT B1 ;  /* 0x0000000000017941 */ /* 0x000fea0003800200 */
.L_x_15036:
        /* <DEDUP_REMOVED lines=9> */
.L_x_15040:
[C---:B------:R-:W-:Y:S01]  /*4710*/  PRMT R0, R19.reuse, 0x7632, R0 ;  /* 0x0000763213007816 */ /* 0x040fe20000000000 */
[----:B------:R-:W-:Y:S02]  /*4720*/  IMAD.MOV.U32 R10, RZ, RZ, R15 ;  /* 0x000000ffff0a7224 */ /* 0x000fe400078e000f */
[----:B------:R-:W-:Y:S01]  /*4730*/  IMAD.MOV.U32 R15, RZ, RZ, R9 ;  /* 0x000000ffff0f7224 */ /* 0x000fe200078e0009 */
[----:B------:R-:W-:-:S07]  /*4740*/  PRMT R19, R19, 0x7610, R0 ;  /* 0x0000761013137816 */ /* 0x000fce0000000000 */
.L_x_15041:
[----:B------:R-:W-:Y:S05]  /*4750*/  BSYNC.RECONVERGENT B1 ;  /* 0x0000000000017941 */ /* 0x000fea0003800200 */
.L_x_15039:
        /* <DEDUP_REMOVED lines=12> */
[----:B------:R-:W-:-:S12]  /*4820*/  IMAD.MOV.U32 R4, RZ, RZ, R20 ;  /* 0x000000ffff047224 */ /* 0x000fd800078e0014 */
[----:B------:R-:W-:Y:S02]  /*4830*/  HSETP2.NEU.OR P0, PT, R28.H1_H1, R8.H1_H1, P0 ;  /* 0x300000081c007234 */ /* 0x000fe4000070dc20 */
[----:B------:R-:W-:-:S11]  /*4840*/  PRMT R28, R8, 0x7632, R28 ;  /* 0x00007632081c7816 */ /* 0x000fd6000000001c */
[----:B------:R-:W-:Y:S05]  /*4850*/  @P0 BRA `(.L_x_15044) ;  /* 0x00000000000c0947 */ /* 0x000fea0003800000 */
.L_x_15043:
[----:B------:R-:W-:Y:S01]  /*4860*/  IMAD.MOV.U32 R4, RZ, RZ, R5 ;  /* 0x000000ffff047224 */ /* 0x000fe200078e0005 */
[----:B------:R-:W-:Y:S01]  /*4870*/  PRMT R28, R28, 0x7632, R8 ;  /* 0x000076321c1c7816 */ /* 0x000fe20000000008 */
[----:B------:R-:W-:-:S07]  /*4880*/  IMAD.MOV.U32 R5, RZ, RZ, R20 ;  /* 0x000000ffff057224 */ /* 0x000fce00078e0014 */
.L_x_15044:
[----:B------:R-:W-:Y:S05]  /*4890*/  BSYNC.RECONVERGENT B1 ;  /* 0x0000000000017941 */ /* 0x000fea0003800200 */
.L_x_15042:
        /* <DEDUP_REMOVED lines=9> */
.L_x_15046:
[----:B------:R-:W-:Y:S01]  /*4930*/  PRMT R25, R25, 0x5410, R28 ;  /* 0x0000541019197816 */ /* 0x000fe2000000001c */
[----:B------:R-:W-:Y:S01]  /*4940*/  IMAD.MOV.U32 R7, RZ, RZ, R4 ;  /* 0x000000ffff077224 */ /* 0x000fe200078e0004 */
[----:B------:R-:W-:Y:S01]  /*4950*/  PRMT R28, R18, 0x7632, R28 ;  /* 0x00007632121c7816 */ /* 0x000fe2000000001c */
[----:B------:R-:W-:-:S07]  /*4960*/  IMAD.MOV.U32 R4, RZ, RZ, R23 ;  /* 0x000000ffff047224 */ /* 0x000fce00078e0017 */
.L_x_15047:
[----:B------:R-:W-:Y:S05]  /*4970*/  BSYNC.RECONVERGENT B1 ;  /* 0x0000000000017941 */ /* 0x000fea0003800200 */
.L_x_15045:
        /* <DEDUP_REMOVED lines=9> */
.L_x_15049:
[----:B------:R-:W-:Y:S01]  /*4a10*/  IMAD.MOV.U32 R6, RZ, RZ, R7 ;  /* 0x000000ffff067224 */ /* 0x000fe200078e0007 */
[----:B------:R-:W-:Y:S01]  /*4a20*/  PRMT R25, R25, 0x5432, R18 ;  /* 0x0000543219197816 */ /* 0x000fe20000000012 */
[----:B------:R-:W-:-:S07]  /*4a30*/  IMAD.MOV.U32 R7, RZ, RZ, R16 ;  /* 0x000000ffff077224 */ /* 0x000fce00078e0010 */
.L_x_15050:
[----:B------:R-:W-:Y:S05]  /*4a40*/  BSYNC.RECONVERGENT B1 ;  /* 0x0000000000017941 */ /* 0x000fea0003800200 */
.L_x_15048:
        /* <DEDUP_REMOVED lines=9> */
.L_x_15052:
[--C-:B------:R-:W-:Y:S01]  /*4ae0*/  PRMT R24, R24, 0x5410, R25.reuse ;  /* 0x0000541018187816 */ /* 0x100fe20000000019 */
[----:B------:R-:W-:Y:S01]  /*4af0*/  IMAD.MOV.U32 R9, RZ, RZ, R6 ;  /* 0x000000ffff097224 */ /* 0x000fe200078e0006 */
[----:B------:R-:W-:Y:S01]  /*4b00*/  PRMT R25, R19, 0x7610, R25 ;  /* 0x0000761013197816 */ /* 0x000fe20000000019 */
[----:B------:R-:W-:-:S07]  /*4b10*/  IMAD.MOV.U32 R6, RZ, RZ, R11 ;  /* 0x000000ffff067224 */ /* 0x000fce00078e000b */
.L_x_15053:
[----:B------:R-:W-:Y:S05]  /*4b20*/  BSYNC.RECONVERGENT B1 ;  /* 0x0000000000017941 */ /* 0x000fea0003800200 */
.L_x_15051:
        /* <DEDUP_REMOVED lines=9> */
.L_x_15055:
[----:B------:R-:W-:Y:S01]  /*4bc0*/  IMAD.MOV.U32 R8, RZ, RZ, R9 ;  /* 0x000000ffff087224 */ /* 0x000fe200078e0009 */
[----:B------:R-:W-:Y:S01]  /*4bd0*/  PRMT R24, R24, 0x7632, R17 ;  /* 0x0000763218187816 */ /* 0x000fe20000000011 */
[----:B------:R-:W-:-:S07]  /*4be0*/  IMAD.MOV.U32 R9, RZ, RZ, R3 ;  /* 0x000000ffff097224 */ /* 0x000fce00078e0003 */
.L_x_15056:
[----:B------:R-:W-:Y:S05]  /*4bf0*/  BSYNC.RECONVERGENT B1 ;  /* 0x0000000000017941 */ /* 0x000fea0003800200 */
.L_x_15054:
        /* <DEDUP_REMOVED lines=9> */
.L_x_15058:
[----:B------:R-:W-:Y:S01]  /*4c90*/  IMAD.MOV.U32 R13, RZ, RZ, R8 ;  /* 0x000000ffff0d7224 */ /* 0x000fe200078e0008 */
[--C-:B------:R-:W-:Y:S01]  /*4ca0*/  PRMT R14, R14, 0x5410, R24.reuse ;  /* 0x000054100e0e7816 */ /* 0x100fe20000000018 */
[----:B------:R-:W-:Y:S01]  /*4cb0*/  IMAD.MOV.U32 R8, RZ, RZ, R15 ;  /* 0x000000ffff087224 */ /* 0x000fe200078e000f */
[----:B------:R-:W-:-:S07]  /*4cc0*/  PRMT R24, R19, 0x7632, R24 ;  /* 0x0000763213187816 */ /* 0x000fce0000000018 */
.L_x_15059:
[----:B------:R-:W-:Y:S05]  /*4cd0*/  BSYNC.RECONVERGENT B1 ;  /* 0x0000000000017941 */ /* 0x000fea0003800200 */
.L_x_15057:
[----:B------:R-:W-:-:S05]  /*4ce0*/  HSETP2.GT.AND P0, PT, R14.H1_H1, R0.H0_H0, PT ;  /* 0x200000000e007234 */ /* 0x000fca0003f04c00 */
[----:B------:R-:W-:-:S13]  /*4cf0*/  ISETP.EQ.OR P0, PT, R10, -0x1, P0 ;  /* 0xffffffff0a00780c */ /* 0x000fda0000702670 */
[----:B------:R-:W-:Y:S05]  /*4d00*/  @P0 BRA `(.L_x_15060) ;  /* 0x0000000000180947 */ /* 0x000fea0003800000 */
[----:B------:R-:W-:Y:S01]  /*4d10*/  ISETP.GE.AND P0, PT, R13, R10, PT ;  /* 0x0000000a0d00720c */ /* 0x000fe20003f06270 */
[----:B------:R-:W-:Y:S02]  /*4d20*/  IMAD.MOV.U32 R11, RZ, RZ, R13 ;  /* 0x000000ffff0b7224 */ /* 0x000fe400078e000d */
[----:B------:R-:W-:-:S10]  /*4d30*/  IMAD.MOV.U32 R3, RZ, RZ, R12 ;  /* 0x000000ffff037224 */ /* 0x000fd400078e000c */
[----:B------:R-:W-:Y:S02]  /*4d40*/  HSETP2.NEU.OR P0, PT, R14.H1_H1, R0.H0_H0, P0 ;  /* 0x200000000e007234 */ /* 0x000fe4000070dc20 */
[----:B------:R-:W-:-:S11]  /*4d50*/  PRMT R0, R0, 0x7610, R14 ;  /* 0x0000761000007816 */ /* 0x000fd6000000000e */
[----:B------:R-:W-:Y:S05]  /*4d60*/  @P0 BRA `(.L_x_14894) ;  /* 0x0000000000100947 */ /* 0x000fea0003800000 */
.L_x_15060:
[----:B------:R-:W-:Y:S01]  /*4d70*/  IMAD.MOV.U32 R11, RZ, RZ, R10 ;  /* 0x000000ffff0b7224 */ /* 0x000fe200078e000a */
[----:B------:R-:W-:Y:S01]  /*4d80*/  PRMT R0, R14, 0x5432, R0 ;  /* 0x000054320e007816 */ /* 0x000fe20000000000 */
[----:B------:R-:W-:Y:S02]  /*4d90*/  IMAD.MOV.U32 R3, RZ, RZ, R12 ;  /* 0x000000ffff037224 */ /* 0x000fe400078e000c */
[----:B------:R-:W-:-:S07]  /*4da0*/  IMAD.MOV.U32 R10, RZ, RZ, R13 ;  /* 0x000000ffff0a7224 */ /* 0x000fce00078e000d */
.L_x_14894:
[----:B------:R-:W-:Y:S05]  /*4db0*/  BSYNC.RECONVERGENT B0 ;  /* 0x0000000000007941 */ /* 0x000fea0003800200 */
.L_x_14893:
[----:B------:R-:W-:Y:S01]  /*4dc0*/  ISETP.GT.AND P0, PT, R21, 0x1d, PT ;  /* 0x0000001d1500780c */ /* 0x000fe20003f04270 */
[----:B------:R1:W2:Y:S01]  /*4dd0*/  SHFL.DOWN PT, R34, R3, 0x2, 0x1f ;  /* 0x08401f0003227f89 */ /* 0x0002a200000e0000 */
[----:B------:R-:W-:Y:S03]  /*4de0*/  BSSY.RECONVERGENT B0, `(.L_x_15061) ;  /* 0x0000355000007945 */ /* 0x000fe60003800200 */
[----:B------:R1:W3:Y:S04]  /*4df0*/  SHFL.DOWN PT, R23, R2, 0x2, 0x1f ;  /* 0x08401f0002177f89 */ /* 0x0002e800000e0000 */
[----:B------:R1:W4:Y:S04]  /*4e00*/  SHFL.DOWN PT, R32, R10, 0x2, 0x1f ;  /* 0x08401f000a207f89 */ /* 0x00032800000e0000 */
[----:B------:R1:W1:Y:S04]  /*4e10*/  SHFL.DOWN PT, R30, R11, 0x2, 0x1f ;  /* 0x08401f000b1e7f89 */ /* 0x00026800000e0000 */
[----:B------:R1:W1:Y:S04]  /*4e20*/  SHFL.DOWN PT, R26, R8, 0x2, 0x1f ;  /* 0x08401f00081a7f89 */ /* 0x00026800000e0000 */
[----:B0-----:R0:W0:Y:S04]  /*4e30*/  SHFL.DOWN PT, R22, R9, 0x2, 0x1f ;  /* 0x08401f0009167f89 */ /* 0x00102800000e0000 */
        /* <DEDUP_REMOVED lines=34> */
.L_x_15064:
[----:B------:R-:W-:Y:S01]  /*5060*/  IMAD.MOV.U32 R32, RZ, RZ, R5 ;  /* 0x000000ffff207224 */ /* 0x000fe200078e0005 */
[C---:B------:R-:W-:Y:S01]  /*5070*/  PRMT R3, R28.reuse, 0x7632, R3 ;  /* 0x000076321c037816 */ /* 0x040fe20000000003 */
[----:B------:R-:W-:Y:S01]  /*5080*/  IMAD.MOV.U32 R5, RZ, RZ, R4 ;  /* 0x000000ffff057224 */ /* 0x000fe200078e0004 */
[----:B------:R-:W-:-:S07]  /*5090*/  PRMT R28, R28, 0x5410, R28 ;  /* 0x000054101c1c7816 */ /* 0x000fce000000001c */
.L_x_15065:
[----:B------:R-:W-:Y:S05]  /*50a0*/  BSYNC.RECONVERGENT B1 ;  /* 0x0000000000017941 */ /* 0x000fea0003800200 */
.L_x_15063:
        /* <DEDUP_REMOVED lines=9> */
.L_x_15067:
[----:B------:R-:W-:Y:S01]  /*5140*/  IMAD.MOV.U32 R23, RZ, RZ, R32 ;  /* 0x000000ffff177224 */ /* 0x000fe200078e0020 */
[----:B------:R-:W-:Y:S01]  /*5150*/  PRMT R4, R3, 0x7610, R4 ;  /* 0x0000761003047816 */ /* 0x000fe20000000004 */
[----:B------:R-:W-:Y:S01]  /*5160*/  IMAD.MOV.U32 R32, RZ, RZ, R7 ;  /* 0x000000ffff207224 */ /* 0x000fe200078e0007 */
[----:B------:R-:W-:-:S07]  /*5170*/  PRMT R3, R25, 0x7632, R3 ;  /* 0x0000763219037816 */ /* 0x000fce0000000003 */
.L_x_15068:
[----:B------:R-:W-:Y:S05]  /*5180*/  BSYNC.RECONVERGENT B1 ;  /* 0x0000000000017941 */ /* 0x000fea0003800200 */
.L_x_15066:
        /* <DEDUP_REMOVED lines=9> */
.L_x_15070:
[----:B------:R-:W-:Y:S01]  /*5220*/  IMAD.MOV.U32 R34, RZ, RZ, R23 ;  /* 0x000000ffff227224 */ /* 0x000fe200078e0017 */
[----:B------:R-:W-:Y:S01]  /*5230*/  PRMT R3, R3, 0x5410, R4 ;  /* 0x0000541003037816 */ /* 0x000fe20000000004 */
[----:B------:R-:W-:Y:S01]  /*5240*/  IMAD.MOV.U32 R23, RZ, RZ, R6 ;  /* 0x000000ffff177224 */ /* 0x000fe200078e0006 */
[----:B------:R-:W-:-:S07]  /*5250*/  PRMT R4, R25, 0x7610, R4 ;  /* 0x0000761019047816 */ /* 0x000fce0000000004 */
.L_x_15071:
[----:B------:R-:W-:Y:S05]  /*5260*/  BSYNC.RECONVERGENT B1 ;  /* 0x0000000000017941 */ /* 0x000fea0003800200 */
.L_x_15069:
        /* <DEDUP_REMOVED lines=9> */
.L_x_15073:
[----:B------:R-:W-:Y:S01]  /*5300*/  IMAD.MOV.U32 R7, RZ, RZ, R34 ;  /* 0x000000ffff077224 */ /* 0x000fe200078e0022 */
[----:B------:R-:W-:Y:S01]  /*5310*/  PRMT R4, R4, 0x7610, R3 ;  /* 0x0000761004047816 */ /* 0x000fe20000000003 */
[----:B------:R-:W-:Y:S01]  /*5320*/  IMAD.MOV.U32 R34, RZ, RZ, R9 ;  /* 0x000000ffff227224 */ /* 0x000fe200078e0009 */
[----:B------:R-:W-:-:S07]  /*5330*/  PRMT R3, R3, 0x7610, R24 ;  /* 0x0000761003037816 */ /* 0x000fce0000000018 */
.L_x_15074:
[----:B------:R-:W-:Y:S05]  /*5340*/  BSYNC.RECONVERGENT B1 ;  /* 0x0000000000017941 */ /* 0x000fea0003800200 */
.L_x_15072:
        /* <DEDUP_REMOVED lines=9> */
.L_x_15076:
[----:B------:R-:W-:Y:S01]  /*53e0*/  IMAD.MOV.U32 R6, RZ, RZ, R7 ;  /* 0x000000ffff067224 */ /* 0x000fe200078e0007 */
[----:B------:R-:W-:Y:S01]  /*53f0*/  PRMT R9, R9, 0x7610, R4 ;  /* 0x0000761009097816 */ /* 0x000fe20000000004 */
[----:B------:R-:W-:Y:S01]  /*5400*/  IMAD.MOV.U32 R7, RZ, RZ, R8 ;  /* 0x000000ffff077224 */ /* 0x000fe200078e0008 */
[----:B------:R-:W-:-:S07]  /*5410*/  PRMT R4, R4, 0x5410, R24 ;  /* 0x0000541004047816 */ /* 0x000fce0000000018 */
.L_x_15077:
[----:B------:R-:W-:Y:S05]  /*5420*/  BSYNC.RECONVERGENT B1 ;  /* 0x0000000000017941 */ /* 0x000fea0003800200 */
.L_x_15075:
        /* <DEDUP_REMOVED lines=9> */
.L_x_15079:
[----:B------:R-:W-:Y:S01]  /*54c0*/  IMAD.MOV.U32 R25, RZ, RZ, R6 ;  /* 0x000000ffff197224 */ /* 0x000fe200078e0006 */
[----:B------:R-:W-:Y:S01]  /*54d0*/  PRMT R8, R8, 0x7610, R9 ;  /* 0x0000761008087816 */ /* 0x000fe20000000009 */
[----:B------:R-:W-:Y:S01]  /*54e0*/  IMAD.MOV.U32 R6, RZ, RZ, R11 ;  /* 0x000000ffff067224 */ /* 0x000fe200078e000b */
[----:B------:R-:W-:-:S07]  /*54f0*/  PRMT R9, R9, 0x7610, R0 ;  /* 0x0000761009097816 */ /* 0x000fce0000000000 */
.L_x_15080:
[----:B------:R-:W-:Y:S05]  /*5500*/  BSYNC.RECONVERGENT B1 ;  /* 0x0000000000017941 */ /* 0x000fea0003800200 */
.L_x_15078:
        /* <DEDUP_REMOVED lines=9> */
.L_x_15082:
[----:B------:R-:W-:Y:S01]  /*55a0*/  PRMT R0, R0, 0x7610, R8 ;  /* 0x0000761000007816 */ /* 0x000fe20000000008 */
[----:B------:R-:W-:Y:S02]  /*55b0*/  IMAD.MOV.U32 R11, RZ, RZ, R25 ;  /* 0x000000ffff0b7224 */ /* 0x000fe400078e0019 */
[----:B------:R-:W-:Y:S01]  /*55c0*/  IMAD.MOV.U32 R25, RZ, RZ, R10 ;  /* 0x000000ffff197224 */ /* 0x000fe200078e000a */
[----:B------:R-:W-:-:S07]  /*55d0*/  PRMT R8, R8, 0x5410, R0 ;  /* 0x0000541008087816 */ /* 0x000fce0000000000 */
.L_x_15083:
[----:B------:R-:W-:Y:S05]  /*55e0*/  BSYNC.RECONVERGENT B1 ;  /* 0x0000000000017941 */ /* 0x000fea0003800200 */
.L_x_15081:
        /* <DEDUP_REMOVED lines=16> */
.L_x_15085:
[----:B------:R-:W-:Y:S01]  /*56f0*/  IMAD.MOV.U32 R10, RZ, RZ, R5 ;  /* 0x000000ffff0a7224 */ /* 0x000fe200078e0005 */
[----:B------:R-:W-:Y:S01]  /*5700*/  PRMT R19, R19, 0x7610, R28 ;  /* 0x0000761013137816 */ /* 0x000fe2000000001c */
[----:B------:R-:W-:Y:S01]  /*5710*/  IMAD.MOV.U32 R5, RZ, RZ, R32 ;  /* 0x000000ffff057224 */ /* 0x000fe200078e0020 */
[----:B------:R-:W-:-:S07]  /*5720*/  PRMT R28, R28, 0x5410, R3 ;  /* 0x000054101c1c7816 */ /* 0x000fce0000000003 */
.L_x_15086:
[----:B------:R-:W-:Y:S05]  /*5730*/  BSYNC.RECONVERGENT B1 ;  /* 0x0000000000017941 */ /* 0x000fea0003800200 */
.L_x_15084:
        /* <DEDUP_REMOVED lines=9> */
.L_x_15088:
[----:B------:R-:W-:Y:S01]  /*57d0*/  IMAD.MOV.U32 R27, RZ, RZ, R10 ;  /* 0x000000ffff1b7224 */ /* 0x000fe200078e000a */
[C---:B------:R-:W-:Y:S01]  /*57e0*/  PRMT R0, R19.reuse, 0x7632, R0 ;  /* 0x0000763213007816 */ /* 0x040fe20000000000 */
[----:B------:R-:W-:Y:S01]  /*57f0*/  IMAD.MOV.U32 R10, RZ, RZ, R23 ;  /* 0x000000ffff0a7224 */ /* 0x000fe200078e0017 */
[----:B------:R-:W-:-:S07]  /*5800*/  PRMT R19, R19, 0x5410, R4 ;  /* 0x0000541013137816 */ /* 0x000fce0000000004 */
.L_x_15089:
[----:B------:R-:W-:Y:S05]  /*5810*/  BSYNC.RECONVERGENT B1 ;  /* 0x0000000000017941 */ /* 0x000fea0003800200 */
.L_x_15087:
        /* <DEDUP_REMOVED lines=9> */
.L_x_15091:
[----:B------:R-:W-:Y:S01]  /*58b0*/  IMAD.MOV.U32 R24, RZ, RZ, R27 ;  /* 0x000000ffff187224 */ /* 0x000fe200078e001b */
[----:B------:R-:W-:Y:S01]  /*58c0*/  PRMT R23, R23, 0x5410, R0 ;  /* 0x0000541017177816 */ /* 0x000fe20000000000 */
[----:B------:R-:W-:Y:S01]  /*58d0*/  IMAD.MOV.U32 R27, RZ, RZ, R34 ;  /* 0x000000ffff1b7224 */ /* 0x000fe200078e0022 */
[----:B------:R-:W-:-:S07]  /*58e0*/  PRMT R0, R3, 0x7632, R0 ;  /* 0x0000763203007816 */ /* 0x000fce0000000000 */
.L_x_15092:
[----:B------:R-:W-:Y:S05]  /*58f0*/  BSYNC.RECONVERGENT B1 ;  /* 0x0000000000017941 */ /* 0x000fea0003800200 */
.L_x_15090:
        /* <DEDUP_REMOVED lines=9> */
.L_x_15094:
[C---:B------:R-:W-:Y:S01]  /*5990*/  PRMT R4, R23.reuse, 0x7632, R4 ;  /* 0x0000763217047816 */ /* 0x040fe20000000004 */
[----:B------:R-:W-:Y:S02]  /*59a0*/  IMAD.MOV.U32 R3, RZ, RZ, R24 ;  /* 0x000000ffff037224 */ /* 0x000fe400078e0018 */
[----:B------:R-:W-:Y:S01]  /*59b0*/  IMAD.MOV.U32 R24, RZ, RZ, R7 ;  /* 0x000000ffff187224 */ /* 0x000fe200078e0007 */
[----:B------:R-:W-:-:S07]  /*59c0*/  PRMT R23, R23, 0x7610, R4 ;  /* 0x0000761017177816 */ /* 0x000fce0000000004 */
.L_x_15095:
[----:B------:R-:W-:Y:S05]  /*59d0*/  BSYNC.RECONVERGENT B1 ;  /* 0x0000000000017941 */ /* 0x000fea0003800200 */
.L_x_15093:
        /* <DEDUP_REMOVED lines=9> */
.L_x_15097:
[----:B------:R-:W-:Y:S01]  /*5a70*/  IMAD.MOV.U32 R30, RZ, RZ, R3 ;  /* 0x000000ffff1e7224 */ /* 0x000fe200078e0003 */
[----:B------:R-:W-:Y:S01]  /*5a80*/  PRMT R4, R9, 0x5432, R4 ;  /* 0x0000543209047816 */ /* 0x000fe20000000004 */
[----:B------:R-:W-:-:S07]  /*5a90*/  IMAD.MOV.U32 R3, RZ, RZ, R6 ;  /* 0x000000ffff037224 */ /* 0x000fce00078e0006 */
.L_x_15098:
[----:B------:R-:W-:Y:S05]  /*5aa0*/  BSYNC.RECONVERGENT B1 ;  /* 0x0000000000017941 */ /* 0x000fea0003800200 */
.L_x_15096:
        /* <DEDUP_REMOVED lines=9> */
.L_x_15100:
[----:B------:R-:W-:Y:S01]  /*5b40*/  IMAD.MOV.U32 R6, RZ, RZ, R30 ;  /* 0x000000ffff067224 */ /* 0x000fe200078e001e */
[----:B------:R-:W-:Y:S01]  /*5b50*/  PRMT R7, R7, 0x7610, R4 ;  /* 0x0000761007077816 */ /* 0x000fe20000000004 */
[----:B------:R-:W-:Y:S01]  /*5b60*/  IMAD.MOV.U32 R30, RZ, RZ, R25 ;  /* 0x000000ffff1e7224 */ /* 0x000fe200078e0019 */
[----:B------:R-:W-:-:S07]  /*5b70*/  PRMT R4, R4, 0x7610, R8 ;  /* 0x0000761004047816 */ /* 0x000fce0000000008 */
.L_x_15101:
[----:B------:R-:W-:Y:S05]  /*5b80*/  BSYNC.RECONVERGENT B1 ;  /* 0x0000000000017941 */ /* 0x000fea0003800200 */
.L_x_15099:
        /* <DEDUP_REMOVED lines=9> */
.L_x_15103:
[----:B------:R-:W-:Y:S01]  /*5c20*/  IMAD.MOV.U32 R8, RZ, RZ, R6 ;  /* 0x000000ffff087224 */ /* 0x000fe200078e0006 */
[----:B------:R-:W-:Y:S01]  /*5c30*/  PRMT R7, R7, 0x7632, R0 ;  /* 0x0000763207077816 */ /* 0x000fe20000000000 */
[----:B------:R-:W-:-:S07]  /*5c40*/  IMAD.MOV.U32 R6, RZ, RZ, R11 ;  /* 0x000000ffff067224 */ /* 0x000fce00078e000b */
.L_x_15104:
[----:B------:R-:W-:Y:S05]  /*5c50*/  BSYNC.RECONVERGENT B1 ;  /* 0x0000000000017941 */ /* 0x000fea0003800200 */
.L_x_15102:
        /* <DEDUP_REMOVED lines=16> */
.L_x_15106:
[----:B------:R-:W-:Y:S01]  /*5d60*/  IMAD.MOV.U32 R26, RZ, RZ, R5 ;  /* 0x000000ffff1a7224 */ /* 0x000fe200078e0005 */
[----:B------:R-:W-:Y:S01]  /*5d70*/  PRMT R0, R0, 0x7610, R28 ;  /* 0x0000761000007816 */ /* 0x000fe2000000001c */
[----:B------:R-:W-:Y:S01]  /*5d80*/  IMAD.MOV.U32 R5, RZ, RZ, R10 ;  /* 0x000000ffff057224 */ /* 0x000fe200078e000a */
[----:B------:R-:W-:-:S07]  /*5d90*/  PRMT R28, R28, 0x7610, R19 ;  /* 0x000076101c1c7816 */ /* 0x000fce0000000013 */
.L_x_15107:
[----:B------:R-:W-:Y:S05]  /*5da0*/  BSYNC.RECONVERGENT B1 ;  /* 0x0000000000017941 */ /* 0x000fea0003800200 */
.L_x_15105:
        /* <DEDUP_REMOVED lines=9> */
.L_x_15109:
[----:B------:R-:W-:Y:S01]  /*5e40*/  IMAD.MOV.U32 R9, RZ, RZ, R26 ;  /* 0x000000ffff097224 */ /* 0x000fe200078e001a */
[C---:B------:R-:W-:Y:S01]  /*5e50*/  PRMT R10, R0.reuse, 0x7632, R10 ;  /* 0x00007632000a7816 */ /* 0x040fe2000000000a */
[----:B------:R-:W-:Y:S01]  /*5e60*/  IMAD.MOV.U32 R26, RZ, RZ, R27 ;  /* 0x000000ffff1a7224 */ /* 0x000fe200078e001b */
[----:B------:R-:W-:-:S07]  /*5e70*/  PRMT R0, R0, 0x5410, R0 ;  /* 0x0000541000007816 */ /* 0x000fce0000000000 */
.L_x_15110:
[----:B------:R-:W-:Y:S05]  /*5e80*/  BSYNC.RECONVERGENT B1 ;  /* 0x0000000000017941 */ /* 0x000fea0003800200 */
.L_x_15108:
        /* <DEDUP_REMOVED lines=9> */
.L_x_15112:
[----:B------:R-:W-:Y:S01]  /*5f20*/  IMAD.MOV.U32 R32, RZ, RZ, R9 ;  /* 0x000000ffff207224 */ /* 0x000fe200078e0009 */
[----:B------:R-:W-:Y:S01]  /*5f30*/  PRMT R10, R23, 0x5432, R10 ;  /* 0x00005432170a7816 */ /* 0x000fe2000000000a */
[----:B------:R-:W-:-:S07]  /*5f40*/  IMAD.MOV.U32 R9, RZ, RZ, R24 ;  /* 0x000000ffff097224 */ /* 0x000fce00078e0018 */
.L_x_15113:
[----:B------:R-:W-:Y:S05]  /*5f50*/  BSYNC.RECONVERGENT B1 ;  /* 0x0000000000017941 */ /* 0x000fea0003800200 */
.L_x_15111:
        /* <DEDUP_REMOVED lines=9> */
.L_x_15115:
[----:B------:R-:W-:Y:S01]  /*5ff0*/  IMAD.MOV.U32 R11, RZ, RZ, R32 ;  /* 0x000000ffff0b7224 */ /* 0x000fe200078e0020 */
[----:B------:R-:W-:Y:S01]  /*6000*/  PRMT R19, R19, 0x7610, R10 ;  /* 0x0000761013137816 */ /* 0x000fe2000000000a */
[----:B------:R-:W-:Y:S01]  /*6010*/  IMAD.MOV.U32 R32, RZ, RZ, R3 ;  /* 0x000000ffff207224 */ /* 0x000fe200078e0003 */
[----:B------:R-:W-:-:S07]  /*6020*/  PRMT R10, R10, 0x5410, R4 ;  /* 0x000054100a0a7816 */ /* 0x000fce0000000004 */
.L_x_15116:
[----:B------:R-:W-:Y:S05]  /*6030*/  BSYNC.RECONVERGENT B1 ;  /* 0x0000000000017941 */ /* 0x000fea0003800200 */
.L_x_15114:
        /* <DEDUP_REMOVED lines=9> */
.L_x_15118:
[----:B------:R-:W-:Y:S01]  /*60d0*/  IMAD.MOV.U32 R3, RZ, RZ, R11 ;  /* 0x000000ffff037224 */ /* 0x000fe200078e000b */
[C---:B------:R-:W-:Y:S01]  /*60e0*/  PRMT R0, R19.reuse, 0x7632, R0 ;  /* 0x0000763213007816 */ /* 0x040fe20000000000 */
[----:B------:R-:W-:Y:S01]  /*60f0*/  IMAD.MOV.U32 R11, RZ, RZ, R30 ;  /* 0x000000ffff0b7224 */ /* 0x000fe200078e001e */
[----:B------:R-:W-:-:S07]  /*6100*/  PRMT R19, R19, 0x7610, R4 ;  /* 0x0000761013137816 */ /* 0x000fce0000000004 */
.L_x_15119:
[----:B------:R-:W-:Y:S05]  /*6110*/  BSYNC.RECONVERGENT B1 ;  /* 0x0000000000017941 */ /* 0x000fea0003800200 */
.L_x_15117:
        /* <DEDUP_REMOVED lines=9> */
.L_x_15121:
[----:B------:R-:W-:Y:S01]  /*61b0*/  IMAD.MOV.U32 R23, RZ, RZ, R3 ;  /* 0x000000ffff177224 */ /* 0x000fe200078e0003 */
[----:B------:R-:W-:Y:S01]  /*61c0*/  PRMT R4, R0, 0x7610, R4 ;  /* 0x0000761000047816 */ /* 0x000fe20000000004 */
[----:B------:R-:W-:Y:S01]  /*61d0*/  IMAD.MOV.U32 R3, RZ, RZ, R6 ;  /* 0x000000ffff037224 */ /* 0x000fe200078e0006 */
[----:B------:R-:W-:-:S07]  /*61e0*/  PRMT R0, R7, 0x7632, R0 ;  /* 0x0000763207007816 */ /* 0x000fce0000000000 */
.L_x_15122:
[----:B------:R-:W-:Y:S05]  /*61f0*/  BSYNC.RECONVERGENT B1 ;  /* 0x0000000000017941 */ /* 0x000fea0003800200 */
.L_x_15120:
        /* <DEDUP_REMOVED lines=9> */
.L_x_15124:
[----:B------:R-:W-:Y:S01]  /*6290*/  IMAD.MOV.U32 R6, RZ, RZ, R23 ;  /* 0x000000ffff067224 */ /* 0x000fe200078e0017 */
[----:B------:R-:W-:Y:S01]  /*62a0*/  PRMT R4, R7, 0x5410, R4 ;  /* 0x0000541007047816 */ /* 0x000fe20000000004 */
[----:B------:R-:W-:-:S07]  /*62b0*/  IMAD.MOV.U32 R23, RZ, RZ, R8 ;  /* 0x000000ffff177224 */ /* 0x000fce00078e0008 */
.L_x_15125:
[----:B------:R-:W-:Y:S05]  /*62c0*/  BSYNC.RECONVERGENT B1 ;  /* 0x0000000000017941 */ /* 0x000fea0003800200 */
.L_x_15123:
        /* <DEDUP_REMOVED lines=16> */
.L_x_15127:
[----:B------:R-:W-:Y:S01]  /*63d0*/  IMAD.MOV.U32 R8, RZ, RZ, R5 ;  /* 0x000000ffff087224 */ /* 0x000fe200078e0005 */
[----:B------:R-:W-:Y:S01]  /*63e0*/  PRMT R7, R7, 0x7610, R28 ;  /* 0x0000761007077816 */ /* 0x000fe2000000001c */
[----:B------:R-:W-:Y:S01]  /*63f0*/  IMAD.MOV.U32 R5, RZ, RZ, R26 ;  /* 0x000000ffff057224 */ /* 0x000fe200078e001a */
[----:B------:R-:W-:-:S07]  /*6400*/  PRMT R28, R28, 0x7610, R0 ;  /* 0x000076101c1c7816 */ /* 0x000fce0000000000 */
.L_x_15128:
[----:B------:R-:W-:Y:S05]  /*6410*/  BSYNC.RECONVERGENT B1 ;  /* 0x0000000000017941 */ /* 0x000fea0003800200 */
.L_x_15126:
        /* <DEDUP_REMOVED lines=9> */
.L_x_15130:
[----:B------:R-:W-:Y:S01]  /*64b0*/  IMAD.MOV.U32 R17, RZ, RZ, R8 ;  /* 0x000000ffff117224 */ /* 0x000fe200078e0008 */
[----:B------:R-:W-:Y:S01]  /*64c0*/  PRMT R0, R0, 0x7610, R7 ;  /* 0x0000761000007816 */ /* 0x000fe20000000007 */
[----:B------:R-:W-:Y:S01]  /*64d0*/  IMAD.MOV.U32 R8, RZ, RZ, R9 ;  /* 0x000000ffff087224 */ /* 0x000fe200078e0009 */
[----:B------:R-:W-:-:S07]  /*64e0*/  PRMT R7, R7, 0x5410, R10 ;  /* 0x0000541007077816 */ /* 0x000fce000000000a */
.L_x_15131:
[----:B------:R-:W-:Y:S05]  /*64f0*/  BSYNC.RECONVERGENT B1 ;  /* 0x0000000000017941 */ /* 0x000fea0003800200 */
.L_x_15129:
        /* <DEDUP_REMOVED lines=9> */
.L_x_15133:
[----:B------:R-:W-:Y:S01]  /*6590*/  IMAD.MOV.U32 R22, RZ, RZ, R17 ;  /* 0x000000ffff167224 */ /* 0x000fe200078e0011 */
[C---:B------:R-:W-:Y:S01]  /*65a0*/  PRMT R7, R0.reuse, 0x7632, R7 ;  /* 0x0000763200077816 */ /* 0x040fe20000000007 */
[----:B------:R-:W-:Y:S01]  /*65b0*/  IMAD.MOV.U32 R17, RZ, RZ, R32 ;  /* 0x000000ffff117224 */ /* 0x000fe200078e0020 */
[----:B------:R-:W-:-:S07]  /*65c0*/  PRMT R0, R0, 0x7610, R10 ;  /* 0x0000761000007816 */ /* 0x000fce000000000a */
.L_x_15134:
[----:B------:R-:W-:Y:S05]  /*65d0*/  BSYNC.RECONVERGENT B1 ;  /* 0x0000000000017941 */ /* 0x000fea0003800200 */
.L_x_15132:
        /* <DEDUP_REMOVED lines=9> */
.L_x_15136:
[----:B------:R-:W-:Y:S01]  /*6670*/  IMAD.MOV.U32 R10, RZ, RZ, R22 ;  /* 0x000000ffff0a7224 */ /* 0x000fe200078e0016 */
[----:B------:R-:W-:Y:S01]  /*6680*/  PRMT R9, R9, 0x5410, R7 ;  /* 0x0000541009097816 */ /* 0x000fe20000000007 */
[----:B------:R-:W-:Y:S01]  /*6690*/  IMAD.MOV.U32 R22, RZ, RZ, R11 ;  /* 0x000000ffff167224 */ /* 0x000fe200078e000b */
[----:B------:R-:W-:-:S07]  /*66a0*/  PRMT R7, R19, 0x7632, R7 ;  /* 0x0000763213077816 */ /* 0x000fce0000000007 */
.L_x_15137:
[----:B------:R-:W-:Y:S05]  /*66b0*/  BSYNC.RECONVERGENT B1 ;  /* 0x0000000000017941 */ /* 0x000fea0003800200 */
.L_x_15135:
        /* <DEDUP_REMOVED lines=9> */
.L_x_15139:
[----:B------:R-:W-:Y:S01]  /*6750*/  IMAD.MOV.U32 R24, RZ, RZ, R10 ;  /* 0x000000ffff187224 */ /* 0x000fe200078e000a */
[----:B------:R-:W-:Y:S01]  /*6760*/  PRMT R11, R11, 0x7610, R9 ;  /* 0x000076100b0b7816 */ /* 0x000fe20000000009 */
[----:B------:R-:W-:Y:S01]  /*6770*/  IMAD.MOV.U32 R10, RZ, RZ, R3 ;  /* 0x000000ffff0a7224 */ /* 0x000fe200078e0003 */
[----:B------:R-:W-:-:S07]  /*6780*/  PRMT R9, R9, 0x5410, R0 ;  /* 0x0000541009097816 */ /* 0x000fce0000000000 */
.L_x_15140:
[----:B------:R-:W-:Y:S05]  /*6790*/  BSYNC.RECONVERGENT B1 ;  /* 0x0000000000017941 */ /* 0x000fea0003800200 */
.L_x_15138:
        /* <DEDUP_REMOVED lines=9> */
.L_x_15142:
[----:B------:R-:W-:Y:S01]  /*6830*/  IMAD.MOV.U32 R3, RZ, RZ, R24 ;  /* 0x000000ffff037224 */ /* 0x000fe200078e0018 */
[----:B------:R-:W-:Y:S01]  /*6840*/  PRMT R19, R19, 0x7610, R11 ;  /* 0x0000761013137816 */ /* 0x000fe2000000000b */
[----:B------:R-:W-:Y:S01]  /*6850*/  IMAD.MOV.U32 R24, RZ, RZ, R23 ;  /* 0x000000ffff187224 */ /* 0x000fe200078e0017 */
[----:B------:R-:W-:-:S07]  /*6860*/  PRMT R11, R11, 0x5410, R4 ;  /* 0x000054100b0b7816 */ /* 0x000fce0000000004 */
.L_x_15143:
[----:B------:R-:W-:Y:S05]  /*6870*/  BSYNC.RECONVERGENT B1 ;  /* 0x0000000000017941 */ /* 0x000fea0003800200 */
.L_x_15141:
        /* <DEDUP_REMOVED lines=9> */
.L_x_15145:
[----:B------:R-:W-:Y:S01]  /*6910*/  IMAD.MOV.U32 R23, RZ, RZ, R3 ;  /* 0x000000ffff177224 */ /* 0x000fe200078e0003 */
[C---:B------:R-:W-:Y:S01]  /*6920*/  PRMT R0, R19.reuse, 0x7632, R0 ;  /* 0x0000763213007816 */ /* 0x040fe20000000000 */
[----:B------:R-:W-:Y:S01]  /*6930*/  IMAD.MOV.U32 R3, RZ, RZ, R6 ;  /* 0x000000ffff037224 */ /* 0x000fe200078e0006 */
[----:B------:R-:W-:-:S07]  /*6940*/  PRMT R19, R19, 0x7610, R4 ;  /* 0x0000761013137816 */ /* 0x000fce0000000004 */
.L_x_15146:
[----:B------:R-:W-:Y:S05]  /*6950*/  BSYNC.RECONVERGENT B1 ;  /* 0x0000000000017941 */ /* 0x000fea0003800200 */
.L_x_15144:
        /* <DEDUP_REMOVED lines=16> */
.L_x_15148:
[----:B------:R-:W-:Y:S01]  /*6a60*/  IMAD.MOV.U32 R4, RZ, RZ, R5 ;  /* 0x000000ffff047224 */ /* 0x000fe200078e0005 */
[----:B------:R-:W-:Y:S01]  /*6a70*/  PRMT R6, R6, 0x7610, R28 ;  /* 0x0000761006067816 */ /* 0x000fe2000000001c */
[----:B------:R-:W-:Y:S01]  /*6a80*/  IMAD.MOV.U32 R5, RZ, RZ, R8 ;  /* 0x000000ffff057224 */ /* 0x000fe200078e0008 */
[----:B------:R-:W-:-:S07]  /*6a90*/  PRMT R28, R28, 0x7610, R7 ;  /* 0x000076101c1c7816 */ /* 0x000fce0000000007 */
.L_x_15149:
[----:B------:R-:W-:Y:S05]  /*6aa0*/  BSYNC.RECONVERGENT B1 ;  /* 0x0000000000017941 */ /* 0x000fea0003800200 */
.L_x_15147:
        /* <DEDUP_REMOVED lines=9> */
.L_x_15151:
[----:B------:R-:W-:Y:S01]  /*6b40*/  IMAD.MOV.U32 R25, RZ, RZ, R4 ;  /* 0x000000ffff197224 */ /* 0x000fe200078e0004 */
[----:B------:R-:W-:Y:S01]  /*6b50*/  PRMT R6, R6, 0x7632, R0 ;  /* 0x0000763206067816 */ /* 0x000fe20000000000 */
[----:B------:R-:W-:-:S07]  /*6b60*/  IMAD.MOV.U32 R4, RZ, RZ, R17 ;  /* 0x000000ffff047224 */ /* 0x000fce00078e0011 */
.L_x_15152:
[----:B------:R-:W-:Y:S05]  /*6b70*/  BSYNC.RECONVERGENT B1 ;  /* 0x0000000000017941 */ /* 0x000fea0003800200 */
.L_x_15150:
        /* <DEDUP_REMOVED lines=9> */
.L_x_15154:
[----:B------:R-:W-:Y:S01]  /*6c10*/  IMAD.MOV.U32 R17, RZ, RZ, R25 ;  /* 0x000000ffff117224 */ /* 0x000fe200078e0019 */
[----:B------:R-:W-:Y:S01]  /*6c20*/  PRMT R8, R6, 0x7610, R8 ;  /* 0x0000761006087816 */ /* 0x000fe20000000008 */
[----:B------:R-:W-:Y:S01]  /*6c30*/  IMAD.MOV.U32 R25, RZ, RZ, R22 ;  /* 0x000000ffff197224 */ /* 0x000fe200078e0016 */
[----:B------:R-:W-:-:S07]  /*6c40*/  PRMT R6, R7, 0x7610, R6 ;  /* 0x0000761007067816 */ /* 0x000fce0000000006 */
.L_x_15155:
[----:B------:R-:W-:Y:S05]  /*6c50*/  BSYNC.RECONVERGENT B1 ;  /* 0x0000000000017941 */ /* 0x000fea0003800200 */
.L_x_15153:
        /* <DEDUP_REMOVED lines=9> */
.L_x_15157:
[----:B------:R-:W-:Y:S01]  /*6cf0*/  PRMT R9, R8, 0x7610, R9 ;  /* 0x0000761008097816 */ /* 0x000fe20000000009 */
[----:B------:R-:W-:Y:S02]  /*6d00*/  IMAD.MOV.U32 R7, RZ, RZ, R17 ;  /* 0x000000ffff077224 */ /* 0x000fe400078e0011 */
[----:B------:R-:W-:Y:S01]  /*6d10*/  IMAD.MOV.U32 R17, RZ, RZ, R10 ;  /* 0x000000ffff117224 */ /* 0x000fe200078e000a */
[----:B------:R-:W-:-:S07]  /*6d20*/  PRMT R8, R9, 0x7632, R8 ;  /* 0x0000763209087816 */ /* 0x000fce0000000008 */
.L_x_15158:
[----:B------:R-:W-:Y:S05]  /*6d30*/  BSYNC.RECONVERGENT B1 ;  /* 0x0000000000017941 */ /* 0x000fea0003800200 */
.L_x_15156:
        /* <DEDUP_REMOVED lines=9> */
.L_x_15160:
[----:B------:R-:W-:Y:S01]  /*6dd0*/  IMAD.MOV.U32 R10, RZ, RZ, R7 ;  /* 0x000000ffff0a7224 */ /* 0x000fe200078e0007 */
[----:B------:R-:W-:Y:S01]  /*6de0*/  PRMT R9, R11, 0x5432, R9 ;  /* 0x000054320b097816 */ /* 0x000fe20000000009 */
[----:B------:R-:W-:-:S07]  /*6df0*/  IMAD.MOV.U32 R7, RZ, RZ, R24 ;  /* 0x000000ffff077224 */ /* 0x000fce00078e0018 */
.L_x_15161:
[----:B------:R-:W-:Y:S05]  /*6e00*/  BSYNC.RECONVERGENT B1 ;  /* 0x0000000000017941 */ /* 0x000fea0003800200 */
.L_x_15159:
        /* <DEDUP_REMOVED lines=9> */
.L_x_15163:
[----:B------:R-:W-:Y:S01]  /*6ea0*/  IMAD.MOV.U32 R20, RZ, RZ, R10 ;  /* 0x000000ffff147224 */ /* 0x000fe200078e000a */
[----:B------:R-:W-:Y:S01]  /*6eb0*/  PRMT R0, R0, 0x7610, R9 ;  /* 0x0000761000007816 */ /* 0x000fe20000000009 */
[----:B------:R-:W-:Y:S01]  /*6ec0*/  IMAD.MOV.U32 R10, RZ, RZ, R3 ;  /* 0x000000ffff0a7224 */ /* 0x000fe200078e0003 */
[----:B------:R-:W-:-:S07]  /*6ed0*/  PRMT R9, R9, 0x7610, R19 ;  /* 0x0000761009097816 */ /* 0x000fce0000000013 */
.L_x_15164:
[----:B------:R-:W-:Y:S05]  /*6ee0*/  BSYNC.RECONVERGENT B1 ;  /* 0x0000000000017941 */ /* 0x000fea0003800200 */
.L_x_15162:
        /* <DEDUP_REMOVED lines=9> */
.L_x_15166:
[----:B------:R-:W-:Y:S01]  /*6f80*/  IMAD.MOV.U32 R3, RZ, RZ, R20 ;  /* 0x000000ffff037224 */ /* 0x000fe200078e0014 */
[--C-:B------:R-:W-:Y:S01]  /*6f90*/  PRMT R8, R8, 0x7610, R0.reuse ;  /* 0x0000761008087816 */ /* 0x100fe20000000000 */
[----:B------:R-:W-:Y:S01]  /*6fa0*/  IMAD.MOV.U32 R20, RZ, RZ, R23 ;  /* 0x000000ffff147224 */ /* 0x000fe200078e0017 */
[----:B------:R-:W-:-:S07]  /*6fb0*/  PRMT R0, R0, 0x5410, R0 ;  /* 0x0000541000007816 */ /* 0x000fce0000000000 */
.L_x_15167:
[----:B------:R-:W-:Y:S05]  /*6fc0*/  BSYNC.RECONVERGENT B1 ;  /* 0x0000000000017941 */ /* 0x000fea0003800200 */
.L_x_15165:
        /* <DEDUP_REMOVED lines=16> */
.L_x_15169:
[----:B------:R-:W-:Y:S01]  /*70d0*/  IMAD.MOV.U32 R18, RZ, RZ, R5 ;  /* 0x000000ffff127224 */ /* 0x000fe200078e0005 */
[----:B------:R-:W-:Y:S01]  /*70e0*/  PRMT R11, R11, 0x7610, R28 ;  /* 0x000076100b0b7816 */ /* 0x000fe2000000001c */
[----:B------:R-:W-:Y:S01]  /*70f0*/  IMAD.MOV.U32 R5, RZ, RZ, R4 ;  /* 0x000000ffff057224 */ /* 0x000fe200078e0004 */
[----:B------:R-:W-:-:S07]  /*7100*/  PRMT R28, R28, 0x7610, R6 ;  /* 0x000076101c1c7816 */ /* 0x000fce0000000006 */
.L_x_15170:
[----:B------:R-:W-:Y:S05]  /*7110*/  BSYNC.RECONVERGENT B1 ;  /* 0x0000000000017941 */ /* 0x000fea0003800200 */
.L_x_15168:
        /* <DEDUP_REMOVED lines=9> */
.L_x_15172:
[----:B------:R-:W-:Y:S01]  /*71b0*/  IMAD.MOV.U32 R4, RZ, RZ, R18 ;  /* 0x000000ffff047224 */ /* 0x000fe200078e0012 */
[----:B------:R-:W-:Y:S01]  /*71c0*/  PRMT R15, R15, 0x7610, R11 ;  /* 0x000076100f0f7816 */ /* 0x000fe2000000000b */
[----:B------:R-:W-:Y:S01]  /*71d0*/  IMAD.MOV.U32 R18, RZ, RZ, R25 ;  /* 0x000000ffff127224 */ /* 0x000fe200078e0019 */
[----:B------:R-:W-:-:S07]  /*71e0*/  PRMT R11, R11, 0x5410, R6 ;  /* 0x000054100b0b7816 */ /* 0x000fce0000000006 */
.L_x_15173:
[----:B------:R-:W-:Y:S05]  /*71f0*/  BSYNC.RECONVERGENT B1 ;  /* 0x0000000000017941 */ /* 0x000fea0003800200 */
.L_x_15171:
        /* <DEDUP_REMOVED lines=9> */
.L_x_15175:
[----:B------:R-:W-:Y:S01]  /*7290*/  IMAD.MOV.U32 R6, RZ, RZ, R4 ;  /* 0x000000ffff067224 */ /* 0x000fe200078e0004 */
[C---:B------:R-:W-:Y:S01]  /*72a0*/  PRMT R0, R15.reuse, 0x7632, R0 ;  /* 0x000076320f007816 */ /* 0x040fe20000000000 */
[----:B------:R-:W-:Y:S01]  /*72b0*/  IMAD.MOV.U32 R4, RZ, RZ, R17 ;  /* 0x000000ffff047224 */ /* 0x000fe200078e0011 */
[----:B------:R-:W-:-:S07]  /*72c0*/  PRMT R15, R15, 0x5410, R8 ;  /* 0x000054100f0f7816 */ /* 0x000fce0000000008 */
.L_x_15176:
[----:B------:R-:W-:Y:S05]  /*72d0*/  BSYNC.RECONVERGENT B1 ;  /* 0x0000000000017941 */ /* 0x000fea0003800200 */
.L_x_15174:
        /* <DEDUP_REMOVED lines=9> */
.L_x_15178:
[----:B------:R-:W-:Y:S01]  /*7370*/  IMAD.MOV.U32 R17, RZ, RZ, R6 ;  /* 0x000000ffff117224 */ /* 0x000fe200078e0006 */
[----:B------:R-:W-:Y:S01]  /*7380*/  PRMT R8, R0, 0x7610, R8 ;  /* 0x0000761000087816 */ /* 0x000fe20000000008 */
[----:B------:R-:W-:Y:S01]  /*7390*/  IMAD.MOV.U32 R6, RZ, RZ, R7 ;  /* 0x000000ffff067224 */ /* 0x000fe200078e0007 */
[----:B------:R-:W-:-:S07]  /*73a0*/  PRMT R0, R9, 0x7610, R0 ;  /* 0x0000761009007816 */ /* 0x000fce0000000000 */
.L_x_15179:
[----:B------:R-:W-:Y:S05]  /*73b0*/  BSYNC.RECONVERGENT B1 ;  /* 0x0000000000017941 */ /* 0x000fea0003800200 */
.L_x_15177:
        /* <DEDUP_REMOVED lines=9> */
.L_x_15181:
[----:B------:R-:W-:Y:S01]  /*7450*/  IMAD.MOV.U32 R7, RZ, RZ, R17 ;  /* 0x000000ffff077224 */ /* 0x000fe200078e0011 */
[----:B------:R-:W-:Y:S01]  /*7460*/  PRMT R19, R19, 0x5410, R8 ;  /* 0x0000541013137816 */ /* 0x000fe20000000008 */
[----:B------:R-:W-:Y:S01]  /*7470*/  IMAD.MOV.U32 R17, RZ, RZ, R10 ;  /* 0x000000ffff117224 */ /* 0x000fe200078e000a */
[----:B------:R-:W-:-:S07]  /*7480*/  PRMT R8, R9, 0x7632, R8 ;  /* 0x0000763209087816 */ /* 0x000fce0000000008 */
.L_x_15182:
[----:B------:R-:W-:Y:S05]  /*7490*/  BSYNC.RECONVERGENT B1 ;  /* 0x0000000000017941 */ /* 0x000fea0003800200 */
.L_x_15180:
        /* <DEDUP_REMOVED lines=9> */
.L_x_15184:
[----:B------:R-:W-:Y:S01]  /*7530*/  IMAD.MOV.U32 R10, RZ, RZ, R7 ;  /* 0x000000ffff0a7224 */ /* 0x000fe200078e0007 */
[----:B------:R-:W-:Y:S01]  /*7540*/  PRMT R22, R22, 0x7610, R19 ;  /* 0x0000761016167816 */ /* 0x000fe20000000013 */
[----:B------:R-:W-:Y:S01]  /*7550*/  IMAD.MOV.U32 R7, RZ, RZ, R20 ;  /* 0x000000ffff077224 */ /* 0x000fe200078e0014 */
[----:B------:R-:W-:-:S07]  /*7560*/  PRMT R19, R19, 0x7610, R0 ;  /* 0x0000761013137816 */ /* 0x000fce0000000000 */
.L_x_15185:
[----:B------:R-:W-:Y:S05]  /*7570*/  BSYNC.RECONVERGENT B1 ;  /* 0x0000000000017941 */ /* 0x000fea0003800200 */
.L_x_15183:
        /* <DEDUP_REMOVED lines=9> */
.L_x_15187:
[----:B------:R-:W-:Y:S01]  /*7610*/  IMAD.MOV.U32 R9, RZ, RZ, R10 ;  /* 0x000000ffff097224 */ /* 0x000fe200078e000a */
[----:B------:R-:W-:Y:S01]  /*7620*/  PRMT R0, R0, 0x7610, R22 ;  /* 0x0000761000007816 */ /* 0x000fe20000000016 */
[----:B------:R-:W-:Y:S01]  /*7630*/  IMAD.MOV.U32 R10, RZ, RZ, R3 ;  /* 0x000000ffff0a7224 */ /* 0x000fe200078e0003 */
[----:B------:R-:W-:-:S07]  /*7640*/  PRMT R22, R22, 0x7610, R8 ;  /* 0x0000761016167816 */ /* 0x000fce0000000008 */
.L_x_15188:
[----:B------:R-:W-:Y:S05]  /*7650*/  BSYNC.RECONVERGENT B1 ;  /* 0x0000000000017941 */ /* 0x000fea0003800200 */
.L_x_15186:
        /* <DEDUP_REMOVED lines=16> */
.L_x_15190:
[----:B------:R-:W-:Y:S01]  /*7760*/  IMAD.MOV.U32 R20, RZ, RZ, R5 ;  /* 0x000000ffff147224 */ /* 0x000fe200078e0005 */
[----:B------:R-:W-:Y:S01]  /*7770*/  PRMT R8, R8, 0x7610, R28 ;  /* 0x0000761008087816 */ /* 0x000fe2000000001c */
[----:B------:R-:W-:Y:S01]  /*7780*/  IMAD.MOV.U32 R5, RZ, RZ, R18 ;  /* 0x000000ffff057224 */ /* 0x000fe200078e0012 */
[----:B------:R-:W-:-:S07]  /*7790*/  PRMT R28, R28, 0x7610, R11 ;  /* 0x000076101c1c7816 */ /* 0x000fce000000000b */
.L_x_15191:
[----:B------:R-:W-:Y:S05]  /*77a0*/  BSYNC.RECONVERGENT B1 ;  /* 0x0000000000017941 */ /* 0x000fea0003800200 */
.L_x_15189:
        /* <DEDUP_REMOVED lines=9> */
.L_x_15193:
[----:B------:R-:W-:Y:S01]  /*7840*/  IMAD.MOV.U32 R23, RZ, RZ, R20 ;  /* 0x000000ffff177224 */ /* 0x000fe200078e0014 */
[----:B------:R-:W-:Y:S01]  /*7850*/  PRMT R18, R18, 0x7610, R8 ;  /* 0x0000761012127816 */ /* 0x000fe20000000008 */
[----:B------:R-:W-:Y:S01]  /*7860*/  IMAD.MOV.U32 R20, RZ, RZ, R4 ;  /* 0x000000ffff147224 */ /* 0x000fe200078e0004 */
[----:B------:R-:W-:-:S07]  /*7870*/  PRMT R8, R8, 0x7610, R15 ;  /* 0x0000761008087816 */ /* 0x000fce000000000f */
.L_x_15194:
[----:B------:R-:W-:Y:S05]  /*7880*/  BSYNC.RECONVERGENT B1 ;  /* 0x0000000000017941 */ /* 0x000fea0003800200 */
.L_x_15192:
        /* <DEDUP_REMOVED lines=9> */
.L_x_15196:
[----:B------:R-:W-:Y:S01]  /*7920*/  IMAD.MOV.U32 R16, RZ, RZ, R23 ;  /* 0x000000ffff107224 */ /* 0x000fe200078e0017 */
[----:B------:R-:W-:Y:S01]  /*7930*/  PRMT R18, R18, 0x5432, R0 ;  /* 0x0000543212127816 */ /* 0x000fe20000000000 */
[----:B------:R-:W-:-:S07]  /*7940*/  IMAD.MOV.U32 R23, RZ, RZ, R6 ;  /* 0x000000ffff177224 */ /* 0x000fce00078e0006 */
.L_x_15197:
[----:B------:R-:W-:Y:S05]  /*7950*/  BSYNC.RECONVERGENT B1 ;  /* 0x0000000000017941 */ /* 0x000fea0003800200 */
.L_x_15195:
        /* <DEDUP_REMOVED lines=9> */
.L_x_15199:
[----:B------:R-:W-:Y:S01]  /*79f0*/  IMAD.MOV.U32 R11, RZ, RZ, R16 ;  /* 0x000000ffff0b7224 */ /* 0x000fe200078e0010 */
[----:B------:R-:W-:Y:S01]  /*7a00*/  PRMT R19, R18, 0x7610, R19 ;  /* 0x0000761012137816 */ /* 0x000fe20000000013 */
[----:B------:R-:W-:Y:S01]  /*7a10*/  IMAD.MOV.U32 R16, RZ, RZ, R17 ;  /* 0x000000ffff107224 */ /* 0x000fe200078e0011 */
[----:B------:R-:W-:-:S07]  /*7a20*/  PRMT R18, R8, 0x7610, R18 ;  /* 0x0000761008127816 */ /* 0x000fce0000000012 */
.L_x_15200:
[----:B------:R-:W-:Y:S05]  /*7a30*/  BSYNC.RECONVERGENT B1 ;  /* 0x0000000000017941 */ /* 0x000fea0003800200 */
.L_x_15198:
        /* <DEDUP_REMOVED lines=9> */
.L_x_15202:
[----:B------:R-:W-:Y:S01]  /*7ad0*/  IMAD.MOV.U32 R3, RZ, RZ, R11 ;  /* 0x000000ffff037224 */ /* 0x000fe200078e000b */
[----:B------:R-:W-:Y:S01]  /*7ae0*/  PRMT R17, R17, 0x5410, R19 ;  /* 0x0000541011117816 */ /* 0x000fe20000000013 */
[----:B------:R-:W-:Y:S01]  /*7af0*/  IMAD.MOV.U32 R11, RZ, RZ, R7 ;  /* 0x000000ffff0b7224 */ /* 0x000fe200078e0007 */
[----:B------:R-:W-:-:S07]  /*7b00*/  PRMT R19, R19, 0x7632, R19 ;  /* 0x0000763213137816 */ /* 0x000fce0000000013 */
.L_x_15203:
[----:B------:R-:W-:Y:S05]  /*7b10*/  BSYNC.RECONVERGENT B1 ;  /* 0x0000000000017941 */ /* 0x000fea0003800200 */
.L_x_15201:
        /* <DEDUP_REMOVED lines=9> */
.L_x_15205:
[----:B------:R-:W-:Y:S01]  /*7bb0*/  IMAD.MOV.U32 R15, RZ, RZ, R3 ;  /* 0x000000ffff0f7224 */ /* 0x000fe200078e0003 */
[----:B------:R-:W-:Y:S01]  /*7bc0*/  PRMT R19, R19, 0x7610, R17 ;  /* 0x0000761013137816 */ /* 0x000fe20000000011 */
[----:B------:R-:W-:Y:S01]  /*7bd0*/  IMAD.MOV.U32 R3, RZ, RZ, R10 ;  /* 0x000000ffff037224 */ /* 0x000fe200078e000a */
[----:B------:R-:W-:-:S07]  /*7be0*/  PRMT R17, R17, 0x7610, R22 ;  /* 0x0000761011117816 */ /* 0x000fce0000000016 */
.L_x_15206:
[----:B------:R-:W-:Y:S05]  /*7bf0*/  BSYNC.RECONVERGENT B1 ;  /* 0x0000000000017941 */ /* 0x000fea0003800200 */
.L_x_15204:
        /* <DEDUP_REMOVED lines=9> */
.L_x_15208:
[C---:B------:R-:W-:Y:S01]  /*7c90*/  PRMT R0, R19.reuse, 0x7632, R0 ;  /* 0x0000763213007816 */ /* 0x040fe20000000000 */
[----:B------:R-:W-:Y:S02]  /*7ca0*/  IMAD.MOV.U32 R10, RZ, RZ, R15 ;  /* 0x000000ffff0a7224 */ /* 0x000fe400078e000f */
[----:B------:R-:W-:Y:S01]  /*7cb0*/  IMAD.MOV.U32 R15, RZ, RZ, R9 ;  /* 0x000000ffff0f7224 */ /* 0x000fe200078e0009 */
[----:B------:R-:W-:-:S07]  /*7cc0*/  PRMT R19, R19, 0x7610, R0 ;  /* 0x0000761013137816 */ /* 0x000fce0000000000 */
.L_x_15209:
[----:B------:R-:W-:Y:S05]  /*7cd0*/  BSYNC.RECONVERGENT B1 ;  /* 0x0000000000017941 */ /* 0x000fea0003800200 */
.L_x_15207:
        /* <DEDUP_REMOVED lines=16> */
.L_x_15211:
[----:B------:R-:W-:Y:S01]  /*7de0*/  IMAD.MOV.U32 R4, RZ, RZ, R5 ;  /* 0x000000ffff047224 */ /* 0x000fe200078e0005 */
[----:B------:R-:W-:Y:S01]  /*7df0*/  PRMT R28, R28, 0x7632, R8 ;  /* 0x000076321c1c7816 */ /* 0x000fe20000000008 */
[----:B------:R-:W-:-:S07]  /*7e00*/  IMAD.MOV.U32 R5, RZ, RZ, R20 ;  /* 0x000000ffff057224 */ /* 0x000fce00078e0014 */
.L_x_15212:
[----:B------:R-:W-:Y:S05]  /*7e10*/  BSYNC.RECONVERGENT B1 ;  /* 0x0000000000017941 */ /* 0x000fea0003800200 */
.L_x_15210:
        /* <DEDUP_REMOVED lines=9> */
.L_x_15214:
[----:B------:R-:W-:Y:S01]  /*7eb0*/  PRMT R25, R25, 0x5410, R28 ;  /* 0x0000541019197816 */ /* 0x000fe2000000001c */
[----:B------:R-:W-:Y:S01]  /*7ec0*/  IMAD.MOV.U32 R7, RZ, RZ, R4 ;  /* 0x000000ffff077224 */ /* 0x000fe200078e0004 */
[----:B------:R-:W-:Y:S01]  /*7ed0*/  PRMT R28, R18, 0x7632, R28 ;  /* 0x00007632121c7816 */ /* 0x000fe2000000001c */
[----:B------:R-:W-:-:S07]  /*7ee0*/  IMAD.MOV.U32 R4, RZ, RZ, R23 ;  /* 0x000000ffff047224 */ /* 0x000fce00078e0017 */
.L_x_15215:
[----:B------:R-:W-:Y:S05]  /*7ef0*/  BSYNC.RECONVERGENT B1 ;  /* 0x0000000000017941 */ /* 0x000fea0003800200 */
.L_x_15213:
        /* <DEDUP_REMOVED lines=9> */
.L_x_15217:
[----:B------:R-:W-:Y:S01]  /*7f90*/  IMAD.MOV.U32 R6, RZ, RZ, R7 ;  /* 0x000000ffff067224 */ /* 0x000fe200078e0007 */
[----:B------:R-:W-:Y:S01]  /*7fa0*/  PRMT R25, R25, 0x5432, R18 ;  /* 0x0000543219197816 */ /* 0x000fe20000000012 */
[----:B------:R-:W-:-:S07]  /*7fb0*/  IMAD.MOV.U32 R7, RZ, RZ, R16 ;  /* 0x000000ffff077224 */ /* 0x000fce00078e0010 */
.L_x_15218:
[----:B------:R-:W-:Y:S05]  /*7fc0*/  BSYNC.RECONVERGENT B1 ;  /* 0x0000000000017941 */ /* 0x000fea0003800200 */
.L_x_15216:
        /* <DEDUP_REMOVED lines=9> */
.L_x_15220:
[--C-:B------:R-:W-:Y:S01]  /*8060*/  PRMT R24, R24, 0x5410, R25.reuse ;  /* 0x0000541018187816 */ /* 0x100fe20000000019 */
[----:B------:R-:W-:Y:S01]  /*8070*/  IMAD.MOV.U32 R9, RZ, RZ, R6 ;  /* 0x000000ffff097224 */ /* 0x000fe200078e0006 */
[----:B------:R-:W-:Y:S01]  /*8080*/  PRMT R25, R19, 0x7610, R25 ;  /* 0x0000761013197816 */ /* 0x000fe20000000019 */
[----:B------:R-:W-:-:S07]  /*8090*/  IMAD.MOV.U32 R6, RZ, RZ, R11 ;  /* 0x000000ffff067224 */ /* 0x000fce00078e000b */
.L_x_15221:
[----:B------:R-:W-:Y:S05]  /*80a0*/  BSYNC.RECONVERGENT B1 ;  /* 0x0000000000017941 */ /* 0x000fea0003800200 */
.L_x_15219:
        /* <DEDUP_REMOVED lines=9> */
.L_x_15223:
[----:B------:R-:W-:Y:S01]  /*8140*/  IMAD.MOV.U32 R8, RZ, RZ, R9 ;  /* 0x000000ffff087224 */ /* 0x000fe200078e0009 */
[----:B------:R-:W-:Y:S01]  /*8150*/  PRMT R24, R24, 0x7632, R17 ;  /* 0x0000763218187816 */ /* 0x000fe20000000011 */
[----:B------:R-:W-:-:S07]  /*8160*/  IMAD.MOV.U32 R9, RZ, RZ, R3 ;  /* 0x000000ffff097224 */ /* 0x000fce00078e0003 */
.L_x_15224:
[----:B------:R-:W-:Y:S05]  /*8170*/  BSYNC.RECONVERGENT B1 ;  /* 0x0000000000017941 */ /* 0x000fea0003800200 */
.L_x_15222:
        /* <DEDUP_REMOVED lines=9> */
.L_x_15226:
[----:B------:R-:W-:Y:S01]  /*8210*/  IMAD.MOV.U32 R13, RZ, RZ, R8 ;  /* 0x000000ffff0d7224 */ /* 0x000fe200078e0008 */
[--C-:B------:R-:W-:Y:S01]  /*8220*/  PRMT R14, R14, 0x5410, R24.reuse ;  /* 0x000054100e0e7816 */ /* 0x100fe20000000018 */
[----:B------:R-:W-:Y:S01]  /*8230*/  IMAD.MOV.U32 R8, RZ, RZ, R15 ;  /* 0x000000ffff087224 */ /* 0x000fe200078e000f */
[----:B------:R-:W-:-:S07]  /*8240*/  PRMT R24, R19, 0x7632, R24 ;  /* 0x0000763213187816 */ /* 0x000fce0000000018 */
.L_x_15227:
[----:B------:R-:W-:Y:S05]  /*8250*/  BSYNC.RECONVERGENT B1 ;  /* 0x0000000000017941 */ /* 0x000fea0003800200 */
.L_x_15225:
        /* <DEDUP_REMOVED lines=9> */
.L_x_15228:
[----:B------:R-:W-:Y:S01]  /*82f0*/  IMAD.MOV.U32 R11, RZ, RZ, R10 ;  /* 0x000000ffff0b7224 */ /* 0x000fe200078e000a */
[----:B------:R-:W-:Y:S01]  /*8300*/  PRMT R0, R14, 0x5432, R0 ;  /* 0x000054320e007816 */ /* 0x000fe20000000000 */
[----:B------:R-:W-:Y:S02]  /*8310*/  IMAD.MOV.U32 R3, RZ, RZ, R12 ;  /* 0x000000ffff037224 */ /* 0x000fe400078e000c */
[----:B------:R-:W-:-:S07]  /*8320*/  IMAD.MOV.U32 R10, RZ, RZ, R13 ;  /* 0x000000ffff0a7224 */ /* 0x000fce00078e000d */
.L_x_15062:
[----:B------:R-:W-:Y:S05]  /*8330*/  BSYNC.RECONVERGENT B0 ;  /* 0x0000000000007941 */ /* 0x000fea0003800200 */
.L_x_15061:
        /* <DEDUP_REMOVED lines=42> */
.L_x_15232:
[----:B------:R-:W-:Y:S01]  /*85e0*/  IMAD.MOV.U32 R32, RZ, RZ, R5 ;  /* 0x000000ffff207224 */ /* 0x000fe200078e0005 */
[C---:B------:R-:W-:Y:S01]  /*85f0*/  PRMT R3, R28.reuse, 0x7632, R3 ;  /* 0x000076321c037816 */ /* 0x040fe20000000003 */
[----:B------:R-:W-:Y:S01]  /*8600*/  IMAD.MOV.U32 R5, RZ, RZ, R4 ;  /* 0x000000ffff057224 */ /* 0x000fe200078e0004 */
[----:B------:R-:W-:-:S07]  /*8610*/  PRMT R28, R28, 0x5410, R28 ;  /* 0x000054101c1c7816 */ /* 0x000fce000000001c */
.L_x_15233:
[----:B------:R-:W-:Y:S05]  /*8620*/  BSYNC.RECONVERGENT B1 ;  /* 0x0000000000017941 */ /* 0x000fea0003800200 */
.L_x_15231:
        /* <DEDUP_REMOVED lines=9> */
.L_x_15235:
[----:B------:R-:W-:Y:S01]  /*86c0*/  IMAD.MOV.U32 R23, RZ, RZ, R32 ;  /* 0x000000ffff177224 */ /* 0x000fe200078e0020 */
[----:B------:R-:W-:Y:S01]  /*86d0*/  PRMT R4, R3, 0x7610, R4 ;  /* 0x0000761003047816 */ /* 0x000fe20000000004 */
[----:B------:R-:W-:Y:S01]  /*86e0*/  IMAD.MOV.U32 R32, RZ, RZ, R7 ;  /* 0x000000ffff207224 */ /* 0x000fe200078e0007 */
[----:B------:R-:W-:-:S07]  /*86f0*/  PRMT R3, R25, 0x7632, R3 ;  /* 0x0000763219037816 */ /* 0x000fce0000000003 */
.L_x_15236:
[----:B------:R-:W-:Y:S05]  /*8700*/  BSYNC.RECONVERGENT B1 ;  /* 0x0000000000017941 */ /* 0x000fea0003800200 */
.L_x_15234:
        /* <DEDUP_REMOVED lines=9> */
.L_x_15238:
[----:B------:R-:W-:Y:S01]  /*87a0*/  IMAD.MOV.U32 R34, RZ, RZ, R23 ;  /* 0x000000ffff227224 */ /* 0x000fe200078e0017 */
[----:B------:R-:W-:Y:S01]  /*87b0*/  PRMT R3, R3, 0x5410, R4 ;  /* 0x0000541003037816 */ /* 0x000fe20000000004 */
[----:B------:R-:W-:Y:S01]  /*87c0*/  IMAD.MOV.U32 R23, RZ, RZ, R6 ;  /* 0x000000ffff177224 */ /* 0x000fe200078e0006 */
[----:B------:R-:W-:-:S07]  /*87d0*/  PRMT R4, R25, 0x7610, R4 ;  /* 0x0000761019047816 */ /* 0x000fce0000000004 */
.L_x_15239:
[----:B------:R-:W-:Y:S05]  /*87e0*/  BSYNC.RECONVERGENT B1 ;  /* 0x0000000000017941 */ /* 0x000fea0003800200 */
.L_x_15237:
        /* <DEDUP_REMOVED lines=9> */
.L_x_15241:
[----:B------:R-:W-:Y:S01]  /*8880*/  IMAD.MOV.U32 R7, RZ, RZ, R34 ;  /* 0x000000ffff077224 */ /* 0x000fe200078e0022 */
[----:B------:R-:W-:Y:S01]  /*8890*/  PRMT R4, R4, 0x7610, R3 ;  /* 0x0000761004047816 */ /* 0x000fe20000000003 */
[----:B------:R-:W-:Y:S01]  /*88a0*/  IMAD.MOV.U32 R34, RZ, RZ, R9 ;  /* 0x000000ffff227224 */ /* 0x000fe200078e0009 */
[----:B------:R-:W-:-:S07]  /*88b0*/  PRMT R3, R3, 0x7610, R24 ;  /* 0x0000761003037816 */ /* 0x000fce0000000018 */
.L_x_15242:
[----:B------:R-:W-:Y:S05]  /*88c0*/  BSYNC.RECONVERGENT B1 ;  /* 0x0000000000017941 */ /* 0x000fea0003800200 */
.L_x_15240:
        /* <DEDUP_REMOVED lines=9> */
.L_x_15244:
[----:B------:R-:W-:Y:S01]  /*8960*/  IMAD.MOV.U32 R6, RZ, RZ, R7 ;  /* 0x000000ffff067224 */ /* 0x000fe200078e0007 */
[----:B------:R-:W-:Y:S01]  /*8970*/  PRMT R9, R9, 0x7610, R4 ;  /* 0x0000761009097816 */ /* 0x000fe20000000004 */
[----:B------:R-:W-:Y:S01]  /*8980*/  IMAD.MOV.U32 R7, RZ, RZ, R8 ;  /* 0x000000ffff077224 */ /* 0x000fe200078e0008 */
[----:B------:R-:W-:-:S07]  /*8990*/  PRMT R4, R4, 0x5410, R24 ;  /* 0x0000541004047816 */ /* 0x000fce0000000018 */
.L_x_15245:
[----:B------:R-:W-:Y:S05]  /*89a0*/  BSYNC.RECONVERGENT B1 ;  /* 0x0000000000017941 */ /* 0x000fea0003800200 */
.L_x_15243:
        /* <DEDUP_REMOVED lines=9> */
.L_x_15247:
[----:B------:R-:W-:Y:S01]  /*8a40*/  IMAD.MOV.U32 R25, RZ, RZ, R6 ;  /* 0x000000ffff197224 */ /* 0x000fe200078e0006 */
[----:B------:R-:W-:Y:S01]  /*8a50*/  PRMT R8, R8, 0x7610, R9 ;  /* 0x0000761008087816 */ /* 0x000fe20000000009 */
[----:B------:R-:W-:Y:S01]  /*8a60*/  IMAD.MOV.U32 R6, RZ, RZ, R11 ;  /* 0x000000ffff067224 */ /* 0x000fe200078e000b */
[----:B------:R-:W-:-:S07]  /*8a70*/  PRMT R9, R9, 0x7610, R0 ;  /* 0x0000761009097816 */ /* 0x000fce0000000000 */
.L_x_15248:
[----:B------:R-:W-:Y:S05]  /*8a80*/  BSYNC.RECONVERGENT B1 ;  /* 0x0000000000017941 */ /* 0x000fea0003800200 */
.L_x_15246:
        /* <DEDUP_REMOVED lines=9> */
.L_x_15250:
[----:B------:R-:W-:Y:S01]  /*8b20*/  PRMT R0, R0, 0x7610, R8 ;  /* 0x0000761000007816 */ /* 0x000fe20000000008 */
[----:B------:R-:W-:Y:S02]  /*8b30*/  IMAD.MOV.U32 R11, RZ, RZ, R25 ;  /* 0x000000ffff0b7224 */ /* 0x000fe400078e0019 */
[----:B------:R-:W-:Y:S01]  /*8b40*/  IMAD.MOV.U32 R25, RZ, RZ, R10 ;  /* 0x000000ffff197224 */ /* 0x000fe200078e000a */
[----:B------:R-:W-:-:S07]  /*8b50*/  PRMT R8, R8, 0x5410, R0 ;  /* 0x0000541008087816 */ /* 0x000fce0000000000 */
.L_x_15251:
[----:B------:R-:W-:Y:S05]  /*8b60*/  BSYNC.RECONVERGENT B1 ;  /* 0x0000000000017941 */ /* 0x000fea0003800200 */
.L_x_15249:
        /* <DEDUP_REMOVED lines=16> */
.L_x_15253:
[----:B------:R-:W-:Y:S01]  /*8c70*/  IMAD.MOV.U32 R10, RZ, RZ, R5 ;  /* 0x000000ffff0a7224 */ /* 0x000fe200078e0005 */
[----:B------:R-:W-:Y:S01]  /*8c80*/  PRMT R19, R19, 0x7610, R28 ;  /* 0x0000761013137816 */ /* 0x000fe2000000001c */
[----:B------:R-:W-:Y:S01]  /*8c90*/  IMAD.MOV.U32 R5, RZ, RZ, R32 ;  /* 0x000000ffff057224 */ /* 0x000fe200078e0020 */
[----:B------:R-:W-:-:S07]  /*8ca0*/  PRMT R28, R28, 0x5410, R3 ;  /* 0x000054101c1c7816 */ /* 0x000fce0000000003 */
.L_x_15254:
[----:B------:R-:W-:Y:S05]  /*8cb0*/  BSYNC.RECONVERGENT B1 ;  /* 0x0000000000017941 */ /* 0x000fea0003800200 */
.L_x_15252:
        /* <DEDUP_REMOVED lines=9> */
.L_x_15256:
[----:B------:R-:W-:Y:S01]  /*8d50*/  IMAD.MOV.U32 R27, RZ, RZ, R10 ;  /* 0x000000ffff1b7224 */ /* 0x000fe200078e000a */
[C---:B------:R-:W-:Y:S01]  /*8d60*/  PRMT R0, R19.reuse, 0x7632, R0 ;  /* 0x0000763213007816 */ /* 0x040fe20000000000 */
[----:B------:R-:W-:Y:S01]  /*8d70*/  IMAD.MOV.U32 R10, RZ, RZ, R23 ;  /* 0x000000ffff0a7224 */ /* 0x000fe200078e0017 */
[----:B------:R-:W-:-:S07]  /*8d80*/  PRMT R19, R19, 0x5410, R4 ;  /* 0x0000541013137816 */ /* 0x000fce0000000004 */
.L_x_15257:
[----:B------:R-:W-:Y:S05]  /*8d90*/  BSYNC.RECONVERGENT B1 ;  /* 0x0000000000017941 */ /* 0x000fea0003800200 */
.L_x_15255:
        /* <DEDUP_REMOVED lines=9> */
.L_x_15259:
[----:B------:R-:W-:Y:S01]  /*8e30*/  IMAD.MOV.U32 R24, RZ, RZ, R27 ;  /* 0x000000ffff187224 */ /* 0x000fe200078e001b */
[----:B------:R-:W-:Y:S01]  /*8e40*/  PRMT R23, R23, 0x5410, R0 ;  /* 0x0000541017177816 */ /* 0x000fe20000000000 */
[----:B------:R-:W-:Y:S01]  /*8e50*/  IMAD.MOV.U32 R27, RZ, RZ, R34 ;  /* 0x000000ffff1b7224 */ /* 0x000fe200078e0022 */
[----:B------:R-:W-:-:S07]  /*8e60*/  PRMT R0, R3, 0x7632, R0 ;  /* 0x0000763203007816 */ /* 0x000fce0000000000 */
.L_x_15260:
[----:B------:R-:W-:Y:S05]  /*8e70*/  BSYNC.RECONVERGENT B1 ;  /* 0x0000000000017941 */ /* 0x000fea0003800200 */
.L_x_15258:
        /* <DEDUP_REMOVED lines=9> */
.L_x_15262:
[C---:B------:R-:W-:Y:S01]  /*8f10*/  PRMT R4, R23.reuse, 0x7632, R4 ;  /* 0x0000763217047816 */ /* 0x040fe20000000004 */
[----:B------:R-:W-:Y:S02]  /*8f20*/  IMAD.MOV.U32 R3, RZ, RZ, R24 ;  /* 0x000000ffff037224 */ /* 0x000fe400078e0018 */
[----:B------:R-:W-:Y:S01]  /*8f30*/  IMAD.MOV.U32 R24, RZ, RZ, R7 ;  /* 0x000000ffff187224 */ /* 0x000fe200078e0007 */
[----:B------:R-:W-:-:S07]  /*8f40*/  PRMT R23, R23, 0x7610, R4 ;  /* 0x0000761017177816 */ /* 0x000fce0000000004 */
.L_x_15263:
[----:B------:R-:W-:Y:S05]  /*8f50*/  BSYNC.RECONVERGENT B1 ;  /* 0x0000000000017941 */ /* 0x000fea0003800200 */
.L_x_15261:
        /* <DEDUP_REMOVED lines=9> */
.L_x_15265:
[----:B------:R-:W-:Y:S01]  /*8ff0*/  IMAD.MOV.U32 R30, RZ, RZ, R3 ;  /* 0x000000ffff1e7224 */ /* 0x000fe200078e0003 */
[----:B------:R-:W-:Y:S01]  /*9000*/  PRMT R4, R9, 0x5432, R4 ;  /* 0x0000543209047816 */ /* 0x000fe20000000004 */
[----:B------:R-:W-:-:S07]  /*9010*/  IMAD.MOV.U32 R3, RZ, RZ, R6 ;  /* 0x000000ffff037224 */ /* 0x000fce00078e0006 */
.L_x_15266:
[----:B------:R-:W-:Y:S05]  /*9020*/  BSYNC.RECONVERGENT B1 ;  /* 0x0000000000017941 */ /* 0x000fea0003800200 */
.L_x_15264:
        /* <DEDUP_REMOVED lines=9> */
.L_x_15268:
[----:B------:R-:W-:Y:S01]  /*90c0*/  IMAD.MOV.U32 R6, RZ, RZ, R30 ;  /* 0x000000ffff067224 */ /* 0x000fe200078e001e */
[----:B------:R-:W-:Y:S01]  /*90d0*/  PRMT R7, R7, 0x7610, R4 ;  /* 0x0000761007077816 */ /* 0x000fe20000000004 */
[----:B------:R-:W-:Y:S01]  /*90e0*/  IMAD.MOV.U32 R30, RZ, RZ, R25 ;  /* 0x000000ffff1e7224 */ /* 0x000fe200078e0019 */
[----:B------:R-:W-:-:S07]  /*90f0*/  PRMT R4, R4, 0x7610, R8 ;  /* 0x0000761004047816 */ /* 0x000fce0000000008 */
.L_x_15269:
[----:B------:R-:W-:Y:S05]  /*9100*/  BSYNC.RECONVERGENT B1 ;  /* 0x0000000000017941 */ /* 0x000fea0003800200 */
.L_x_15267:
        /* <DEDUP_REMOVED lines=9> */
.L_x_15271:
[----:B------:R-:W-:Y:S01]  /*91a0*/  IMAD.MOV.U32 R8, RZ, RZ, R6 ;  /* 0x000000ffff087224 */ /* 0x000fe200078e0006 */
[----:B------:R-:W-:Y:S01]  /*91b0*/  PRMT R7, R7, 0x7632, R0 ;  /* 0x0000763207077816 */ /* 0x000fe20000000000 */
[----:B------:R-:W-:-:S07]  /*91c0*/  IMAD.MOV.U32 R6, RZ, RZ, R11 ;  /* 0x000000ffff067224 */ /* 0x000fce00078e000b */
.L_x_15272:
[----:B------:R-:W-:Y:S05]  /*91d0*/  BSYNC.RECONVERGENT B1 ;  /* 0x0000000000017941 */ /* 0x000fea0003800200 */
.L_x_15270:
        /* <DEDUP_REMOVED lines=16> */
.L_x_15274:
[----:B------:R-:W-:Y:S01]  /*92e0*/  IMAD.MOV.U32 R26, RZ, RZ, R5 ;  /* 0x000000ffff1a7224 */ /* 0x000fe200078e0005 */
[----:B------:R-:W-:Y:S01]  /*92f0*/  PRMT R0, R0, 0x7610, R28 ;  /* 0x0000761000007816 */ /* 0x000fe2000000001c */
[----:B------:R-:W-:Y:S01]  /*9300*/  IMAD.MOV.U32 R5, RZ, RZ, R10 ;  /* 0x000000ffff057224 */ /* 0x000fe200078e000a */
[----:B------:R-:W-:-:S07]  /*9310*/  PRMT R28, R28, 0x7610, R19 ;  /* 0x000076101c1c7816 */ /* 0x000fce0000000013 */
.L_x_15275:
[----:B------:R-:W-:Y:S05]  /*9320*/  BSYNC.RECONVERGENT B1 ;  /* 0x0000000000017941 */ /* 0x000fea0003800200 */
.L_x_15273:
        /* <DEDUP_REMOVED lines=9> */
.L_x_15277:
[----:B------:R-:W-:Y:S01]  /*93c0*/  IMAD.MOV.U32 R9, RZ, RZ, R26 ;  /* 0x000000ffff097224 */ /* 0x000fe200078e001a */
[C---:B------:R-:W-:Y:S01]  /*93d0*/  PRMT R10, R0.reuse, 0x7632, R10 ;  /* 0x00007632000a7816 */ /* 0x040fe2000000000a */
[----:B------:R-:W-:Y:S01]  /*93e0*/  IMAD.MOV.U32 R26, RZ, RZ, R27 ;  /* 0x000000ffff1a7224 */ /* 0x000fe200078e001b */
[----:B------:R-:W-:-:S07]  /*93f0*/  PRMT R0, R0, 0x5410, R0 ;  /* 0x0000541000007816 */ /* 0x000fce0000000000 */
.L_x_15278:
[----:B------:R-:W-:Y:S05]  /*9400*/  BSYNC.RECONVERGENT B1 ;  /* 0x0000000000017941 */ /* 0x000fea0003800200 */
.L_x_15276:
        /* <DEDUP_REMOVED lines=9> */
.L_x_15280:
[----:B------:R-:W-:Y:S01]  /*94a0*/  IMAD.MOV.U32 R32, RZ, RZ, R9 ;  /* 0x000000ffff207224 */ /* 0x000fe200078e0009 */
[----:B------:R-:W-:Y:S01]  /*94b0*/  PRMT R10, R23, 0x5432, R10 ;  /* 0x00005432170a7816 */ /* 0x000fe2000000000a */
[----:B------:R-:W-:-:S07]  /*94c0*/  IMAD.MOV.U32 R9, RZ, RZ, R24 ;  /* 0x000000ffff097224 */ /* 0x000fce00078e0018 */
.L_x_15281:
[----:B------:R-:W-:Y:S05]  /*94d0*/  BSYNC.RECONVERGENT B1 ;  /* 0x0000000000017941 */ /* 0x000fea0003800200 */
.L_x_15279:
        /* <DEDUP_REMOVED lines=9> */
.L_x_15283:
[----:B------:R-:W-:Y:S01]  /*9570*/  IMAD.MOV.U32 R11, RZ, RZ, R32 ;  /* 0x000000ffff0b7224 */ /* 0x000fe200078e0020 */
[----:B------:R-:W-:Y:S01]  /*9580*/  PRMT R19, R19, 0x7610, R10 ;  /* 0x0000761013137816 */ /* 0x000fe2000000000a */
[----:B------:R-:W-:Y:S01]  /*9590*/  IMAD.MOV.U32 R32, RZ, RZ, R3 ;  /* 0x000000ffff207224 */ /* 0x000fe200078e0003 */
[----:B------:R-:W-:-:S07]  /*95a0*/  PRMT R10, R10, 0x5410, R4 ;  /* 0x000054100a0a7816 */ /* 0x000fce0000000004 */
.L_x_15284:
[----:B------:R-:W-:Y:S05]  /*95b0*/  BSYNC.RECONVERGENT B1 ;  /* 0x0000000000017941 */ /* 0x000fea0003800200 */
.L_x_15282:
        /* <DEDUP_REMOVED lines=9> */
.L_x_15286:
[----:B------:R-:W-:Y:S01]  /*9650*/  IMAD.MOV.U32 R3, RZ, RZ, R11 ;  /* 0x000000ffff037224 */ /* 0x000fe200078e000b */
[C---:B------:R-:W-:Y:S01]  /*9660*/  PRMT R0, R19.reuse, 0x7632, R0 ;  /* 0x0000763213007816 */ /* 0x040fe20000000000 */
[----:B------:R-:W-:Y:S01]  /*9670*/  IMAD.MOV.U32 R11, RZ, RZ, R30 ;  /* 0x000000ffff0b7224 */ /* 0x000fe200078e001e */
[----:B------:R-:W-:-:S07]  /*9680*/  PRMT R19, R19, 0x7610, R4 ;  /* 0x0000761013137816 */ /* 0x000fce0000000004 */
.L_x_15287:
[----:B------:R-:W-:Y:S05]  /*9690*/  BSYNC.RECONVERGENT B1 ;  /* 0x0000000000017941 */ /* 0x000fea0003800200 */
.L_x_15285:
        /* <DEDUP_REMOVED lines=9> */
.L_x_15289:
[----:B------:R-:W-:Y:S01]  /*9730*/  IMAD.MOV.U32 R23, RZ, RZ, R3 ;  /* 0x000000ffff177224 */ /* 0x000fe200078e0003 */
[----:B------:R-:W-:Y:S01]  /*9740*/  PRMT R4, R0, 0x7610, R4 ;  /* 0x0000761000047816 */ /* 0x000fe20000000004 */
[----:B------:R-:W-:Y:S01]  /*9750*/  IMAD.MOV.U32 R3, RZ, RZ, R6 ;  /* 0x000000ffff037224 */ /* 0x000fe200078e0006 */
[----:B------:R-:W-:-:S07]  /*9760*/  PRMT R0, R7, 0x7632, R0 ;  /* 0x0000763207007816 */ /* 0x000fce0000000000 */
.L_x_15290:
[----:B------:R-:W-:Y:S05]  /*9770*/  BSYNC.RECONVERGENT B1 ;  /* 0x0000000000017941 */ /* 0x000fea0003800200 */
.L_x_15288:
        /* <DEDUP_REMOVED lines=9> */
.L_x_15292:
[----:B------:R-:W-:Y:S01]  /*9810*/  IMAD.MOV.U32 R6, RZ, RZ, R23 ;  /* 0x000000ffff067224 */ /* 0x000fe200078e0017 */
[----:B------:R-:W-:Y:S01]  /*9820*/  PRMT R4, R7, 0x5410, R4 ;  /* 0x0000541007047816 */ /* 0x000fe20000000004 */
[----:B------:R-:W-:-:S07]  /*9830*/  IMAD.MOV.U32 R23, RZ, RZ, R8 ;  /* 0x000000ffff177224 */ /* 0x000fce00078e0008 */
.L_x_15293:
[----:B------:R-:W-:Y:S05]  /*9840*/  BSYNC.RECONVERGENT B1 ;  /* 0x0000000000017941 */ /* 0x000fea0003800200 */
.L_x_15291:
        /* <DEDUP_REMOVED lines=16> */
.L_x_15295:
[----:B------:R-:W-:Y:S01]  /*9950*/  IMAD.MOV.U32 R8, RZ, RZ, R5 ;  /* 0x000000ffff087224 */ /* 0x000fe200078e0005 */
[----:B------:R-:W-:Y:S01]  /*9960*/  PRMT R7, R7, 0x7610, R28 ;  /* 0x0000761007077816 */ /* 0x000fe2000000001c */
[----:B------:R-:W-:Y:S01]  /*9970*/  IMAD.MOV.U32 R5, RZ, RZ, R26 ;  /* 0x000000ffff057224 */ /* 0x000fe200078e001a */
[----:B------:R-:W-:-:S07]  /*9980*/  PRMT R28, R28, 0x7610, R0 ;  /* 0x000076101c1c7816 */ /* 0x000fce0000000000 */
.L_x_15296:
[----:B------:R-:W-:Y:S05]  /*9990*/  BSYNC.RECONVERGENT B1 ;  /* 0x0000000000017941 */ /* 0x000fea0003800200 */
.L_x_15294:
        /* <DEDUP_REMOVED lines=9> */
.L_x_15298:
[----:B------:R-:W-:Y:S01]  /*9a30*/  IMAD.MOV.U32 R17, RZ, RZ, R8 ;  /* 0x000000ffff117224 */ /* 0x000fe200078e0008 */
[----:B------:R-:W-:Y:S01]  /*9a40*/  PRMT R0, R0, 0x7610, R7 ;  /* 0x0000761000007816 */ /* 0x000fe20000000007 */
[----:B------:R-:W-:Y:S01]  /*9a50*/  IMAD.MOV.U32 R8, RZ, RZ, R9 ;  /* 0x000000ffff087224 */ /* 0x000fe200078e0009 */
[----:B------:R-:W-:-:S07]  /*9a60*/  PRMT R7, R7, 0x5410, R10 ;  /* 0x0000541007077816 */ /* 0x000fce000000000a */
.L_x_15299:
[----:B------:R-:W-:Y:S05]  /*9a70*/  BSYNC.RECONVERGENT B1 ;  /* 0x0000000000017941 */ /* 0x000fea0003800200 */
.L_x_15297:
        /* <DEDUP_REMOVED lines=9> */
.L_x_15301:
[----:B------:R-:W-:Y:S01]  /*9b10*/  IMAD.MOV.U32 R22, RZ, RZ, R17 ;  /* 0x000000ffff167224 */ /* 0x000fe200078e0011 */
[C---:B------:R-:W-:Y:S01]  /*9b20*/  PRMT R7, R0.reuse, 0x7632, R7 ;  /* 0x0000763200077816 */ /* 0x040fe20000000007 */
[----:B------:R-:W-:Y:S01]  /*9b30*/  IMAD.MOV.U32 R17, RZ, RZ, R32 ;  /* 0x000000ffff117224 */ /* 0x000fe200078e0020 */
[----:B------:R-:W-:-:S07]  /*9b40*/  PRMT R0, R0, 0x7610, R10 ;  /* 0x0000761000007816 */ /* 0x000fce000000000a */
.L_x_15302:
[----:B------:R-:W-:Y:S05]  /*9b50*/  BSYNC.RECONVERGENT B1 ;  /* 0x0000000000017941 */ /* 0x000fea0003800200 */
.L_x_15300:
        /* <DEDUP_REMOVED lines=9> */
.L_x_15304:
[----:B------:R-:W-:Y:S01]  /*9bf0*/  IMAD.MOV.U32 R10, RZ, RZ, R22 ;  /* 0x000000ffff0a7224 */ /* 0x000fe200078e0016 */
[----:B------:R-:W-:Y:S01]  /*9c00*/  PRMT R9, R9, 0x5410, R7 ;  /* 0x0000541009097816 */ /* 0x000fe20000000007 */
[----:B------:R-:W-:Y:S01]  /*9c10*/  IMAD.MOV.U32 R22, RZ, RZ, R11 ;  /* 0x000000ffff167224 */ /* 0x000fe200078e000b */
[----:B------:R-:W-:-:S07]  /*9c20*/  PRMT R7, R19, 0x7632, R7 ;  /* 0x0000763213077816 */ /* 0x000fce0000000007 */
.L_x_15305:
[----:B------:R-:W-:Y:S05]  /*9c30*/  BSYNC.RECONVERGENT B1 ;  /* 0x0000000000017941 */ /* 0x000fea0003800200 */
.L_x_15303:
        /* <DEDUP_REMOVED lines=9> */
.L_x_15307:
[----:B------:R-:W-:Y:S01]  /*9cd0*/  IMAD.MOV.U32 R24, RZ, RZ, R10 ;  /* 0x000000ffff187224 */ /* 0x000fe200078e000a */
[----:B------:R-:W-:Y:S01]  /*9ce0*/  PRMT R11, R11, 0x7610, R9 ;  /* 0x000076100b0b7816 */ /* 0x000fe20000000009 */
[----:B------:R-:W-:Y:S01]  /*9cf0*/  IMAD.MOV.U32 R10, RZ, RZ, R3 ;  /* 0x000000ffff0a7224 */ /* 0x000fe200078e0003 */
[----:B------:R-:W-:-:S07]  /*9d00*/  PRMT R9, R9, 0x5410, R0 ;  /* 0x0000541009097816 */ /* 0x000fce0000000000 */
.L_x_15308:
[----:B------:R-:W-:Y:S05]  /*9d10*/  BSYNC.RECONVERGENT B1 ;  /* 0x0000000000017941 */ /* 0x000fea0003800200 */
.L_x_15306:
        /* <DEDUP_REMOVED lines=9> */
.L_x_15310:
[----:B------:R-:W-:Y:S01]  /*9db0*/  IMAD.MOV.U32 R3, RZ, RZ, R24 ;  /* 0x000000ffff037224 */ /* 0x000fe200078e0018 */
[----:B------:R-:W-:Y:S01]  /*9dc0*/  PRMT R19, R19, 0x7610, R11 ;  /* 0x0000761013137816 */ /* 0x000fe2000000000b */
[----:B------:R-:W-:Y:S01]  /*9dd0*/  IMAD.MOV.U32 R24, RZ, RZ, R23 ;  /* 0x000000ffff187224 */ /* 0x000fe200078e0017 */
[----:B------:R-:W-:-:S07]  /*9de0*/  PRMT R11, R11, 0x5410, R4 ;  /* 0x000054100b0b7816 */ /* 0x000fce0000000004 */
.L_x_15311:
[----:B------:R-:W-:Y:S05]  /*9df0*/  BSYNC.RECONVERGENT B1 ;  /* 0x0000000000017941 */ /* 0x000fea0003800200 */
.L_x_15309:
        /* <DEDUP_REMOVED lines=9> */
.L_x_15313:
[----:B------:R-:W-:Y:S01]  /*9e90*/  IMAD.MOV.U32 R23, RZ, RZ, R3 ;  /* 0x000000ffff177224 */ /* 0x000fe200078e0003 */
[C---:B------:R-:W-:Y:S01]  /*9ea0*/  PRMT R0, R19.reuse, 0x7632, R0 ;  /* 0x0000763213007816 */ /* 0x040fe20000000000 */
[----:B------:R-:W-:Y:S01]  /*9eb0*/  IMAD.MOV.U32 R3, RZ, RZ, R6 ;  /* 0x000000ffff037224 */ /* 0x000fe200078e0006 */
[----:B------:R-:W-:-:S07]  /*9ec0*/  PRMT R19, R19, 0x7610, R4 ;  /* 0x0000761013137816 */ /* 0x000fce0000000004 */
.L_x_15314:
[----:B------:R-:W-:Y:S05]  /*9ed0*/  BSYNC.RECONVERGENT B1 ;  /* 0x0000000000017941 */ /* 0x000fea0003800200 */
.L_x_15312:
        /* <DEDUP_REMOVED lines=16> */
.L_x_15316:
[----:B------:R-:W-:Y:S01]  /*9fe0*/  IMAD.MOV.U32 R4, RZ, RZ, R5 ;  /* 0x000000ffff047224 */ /* 0x000fe200078e0005 */
[----:B------:R-:W-:Y:S01]  /*9ff0*/  PRMT R6, R6, 0x7610, R28 ;  /* 0x0000761006067816 */ /* 0x000fe2000000001c */
[----:B------:R-:W-:Y:S01]  /*a000*/  IMAD.MOV.U32 R5, RZ, RZ, R8 ;  /* 0x000000ffff057224 */ /* 0x000fe200078e0008 */
[----:B------:R-:W-:-:S07]  /*a010*/  PRMT R28, R28, 0x7610, R7 ;  /* 0x000076101c1c7816 */ /* 0x000fce0000000007 */
.L_x_15317:
[----:B------:R-:W-:Y:S05]  /*a020*/  BSYNC.RECONVERGENT B1 ;  /* 0x0000000000017941 */ /* 0x000fea0003800200 */
.L_x_15315:
        /* <DEDUP_REMOVED lines=9> */
.L_x_15319:
[----:B------:R-:W-:Y:S01]  /*a0c0*/  IMAD.MOV.U32 R25, RZ, RZ, R4 ;  /* 0x000000ffff197224 */ /* 0x000fe200078e0004 */
[----:B------:R-:W-:Y:S01]  /*a0d0*/  PRMT R6, R6, 0x7632, R0 ;  /* 0x0000763206067816 */ /* 0x000fe20000000000 */
[----:B------:R-:W-:-:S07]  /*a0e0*/  IMAD.MOV.U32 R4, RZ, RZ, R17 ;  /* 0x000000ffff047224 */ /* 0x000fce00078e0011 */
.L_x_15320:
[----:B------:R-:W-:Y:S05]  /*a0f0*/  BSYNC.RECONVERGENT B1 ;  /* 0x0000000000017941 */ /* 0x000fea0003800200 */
.L_x_15318:
        /* <DEDUP_REMOVED lines=9> */
.L_x_15322:
[----:B------:R-:W-:Y:S01]  /*a190*/  IMAD.MOV.U32 R17, RZ, RZ, R25 ;  /* 0x000000ffff117224 */ /* 0x000fe200078e0019 */
[----:B------:R-:W-:Y:S01]  /*a1a0*/  PRMT R8, R6, 0x7610, R8 ;  /* 0x0000761006087816 */ /* 0x000fe20000000008 */
[----:B------:R-:W-:Y:S01]  /*a1b0*/  IMAD.MOV.U32 R25, RZ, RZ, R22 ;  /* 0x000000ffff197224 */ /* 0x000fe200078e0016 */
[----:B------:R-:W-:-:S07]  /*a1c0*/  PRMT R6, R7, 0x7610, R6 ;  /* 0x0000761007067816 */ /* 0x000fce0000000006 */
.L_x_15323:
[----:B------:R-:W-:Y:S05]  /*a1d0*/  BSYNC.RECONVERGENT B1 ;  /* 0x0000000000017941 */ /* 0x000fea0003800200 */
.L_x_15321:
        /* <DEDUP_REMOVED lines=9> */
.L_x_15325:
[----:B------:R-:W-:Y:S01]  /*a270*/  PRMT R9, R8, 0x7610, R9 ;  /* 0x0000761008097816 */ /* 0x000fe20000000009 */
[----:B------:R-:W-:Y:S02]  /*a280*/  IMAD.MOV.U32 R7, RZ, RZ, R17 ;  /* 0x000000ffff077224 */ /* 0x000fe400078e0011 */
[----:B------:R-:W-:Y:S01]  /*a290*/  IMAD.MOV.U32 R17, RZ, RZ, R10 ;  /* 0x000000ffff117224 */ /* 0x000fe200078e000a */
[----:B------:R-:W-:-:S07]  /*a2a0*/  PRMT R8, R9, 0x7632, R8 ;  /* 0x0000763209087816 */ /* 0x000fce0000000008 */
.L_x_15326:
[----:B------:R-:W-:Y:S05]  /*a2b0*/  BSYNC.RECONVERGENT B1 ;  /* 0x0000000000017941 */ /* 0x000fea0003800200 */
.L_x_15324:
        /* <DEDUP_REMOVED lines=9> */
.L_x_15328:
[----:B------:R-:W-:Y:S01]  /*a350*/  IMAD.MOV.U32 R10, RZ, RZ, R7 ;  /* 0x000000ffff0a7224 */ /* 0x000fe200078e0007 */
[----:B------:R-:W-:Y:S01]  /*a360*/  PRMT R9, R11, 0x5432, R9 ;  /* 0x000054320b097816 */ /* 0x000fe20000000009 */
[----:B------:R-:W-:-:S07]  /*a370*/  IMAD.MOV.U32 R7, RZ, RZ, R24 ;  /* 0x000000ffff077224 */ /* 0x000fce00078e0018 */
.L_x_15329:
[----:B------:R-:W-:Y:S05]  /*a380*/  BSYNC.RECONVERGENT B1 ;  /* 0x0000000000017941 */ /* 0x000fea0003800200 */
.L_x_15327:
        /* <DEDUP_REMOVED lines=9> */
.L_x_15331:
[----:B------:R-:W-:Y:S01]  /*a420*/  IMAD.MOV.U32 R20, RZ, RZ, R10 ;  /* 0x000000ffff147224 */ /* 0x000fe200078e000a */
[----:B------:R-:W-:Y:S01]  /*a430*/  PRMT R0, R0, 0x7610, R9 ;  /* 0x0000761000007816 */ /* 0x000fe20000000009 */
[----:B------:R-:W-:Y:S01]  /*a440*/  IMAD.MOV.U32 R10, RZ, RZ, R3 ;  /* 0x000000ffff0a7224 */ /* 0x000fe200078e0003 */
[----:B------:R-:W-:-:S07]  /*a450*/  PRMT R9, R9, 0x7610, R19 ;  /* 0x0000761009097816 */ /* 0x000fce0000000013 */
.L_x_15332:
[----:B------:R-:W-:Y:S05]  /*a460*/  BSYNC.RECONVERGENT B1 ;  /* 0x0000000000017941 */ /* 0x000fea0003800200 */
.L_x_15330:
        /* <DEDUP_REMOVED lines=9> */
.L_x_15334:
[----:B------:R-:W-:Y:S01]  /*a500*/  IMAD.MOV.U32 R3, RZ, RZ, R20 ;  /* 0x000000ffff037224 */ /* 0x000fe200078e0014 */
[--C-:B------:R-:W-:Y:S01]  /*a510*/  PRMT R8, R8, 0x7610, R0.reuse ;  /* 0x0000761008087816 */ /* 0x100fe20000000000 */
[----:B------:R-:W-:Y:S01]  /*a520*/  IMAD.MOV.U32 R20, RZ, RZ, R23 ;  /* 0x000000ffff147224 */ /* 0x000fe200078e0017 */
[----:B------:R-:W-:-:S07]  /*a530*/  PRMT R0, R0, 0x5410, R0 ;  /* 0x0000541000007816 */ /* 0x000fce0000000000 */
.L_x_15335:
[----:B------:R-:W-:Y:S05]  /*a540*/  BSYNC.RECONVERGENT B1 ;  /* 0x0000000000017941 */ /* 0x000fea0003800200 */
.L_x_15333:
        /* <DEDUP_REMOVED lines=16> */
.L_x_15337:
[----:B------:R-:W-:Y:S01]  /*a650*/  IMAD.MOV.U32 R18, RZ, RZ, R5 ;  /* 0x000000ffff127224 */ /* 0x000fe200078e0005 */
[----:B------:R-:W-:Y:S01]  /*a660*/  PRMT R11, R11, 0x7610, R28 ;  /* 0x000076100b0b7816 */ /* 0x000fe2000000001c */
[----:B------:R-:W-:Y:S01]  /*a670*/  IMAD.MOV.U32 R5, RZ, RZ, R4 ;  /* 0x000000ffff057224 */ /* 0x000fe200078e0004 */
[----:B------:R-:W-:-:S07]  /*a680*/  PRMT R28, R28, 0x7610, R6 ;  /* 0x000076101c1c7816 */ /* 0x000fce0000000006 */
.L_x_15338:
[----:B------:R-:W-:Y:S05]  /*a690*/  BSYNC.RECONVERGENT B1 ;  /* 0x0000000000017941 */ /* 0x000fea0003800200 */
.L_x_15336:
        /* <DEDUP_REMOVED lines=9> */
.L_x_15340:
[----:B------:R-:W-:Y:S01]  /*a730*/  IMAD.MOV.U32 R4, RZ, RZ, R18 ;  /* 0x000000ffff047224 */ /* 0x000fe200078e0012 */
[----:B------:R-:W-:Y:S01]  /*a740*/  PRMT R15, R15, 0x7610, R11 ;  /* 0x000076100f0f7816 */ /* 0x000fe2000000000b */
[----:B------:R-:W-:Y:S01]  /*a750*/  IMAD.MOV.U32 R18, RZ, RZ, R25 ;  /* 0x000000ffff127224 */ /* 0x000fe200078e0019 */
[----:B------:R-:W-:-:S07]  /*a760*/  PRMT R11, R11, 0x5410, R6 ;  /* 0x000054100b0b7816 */ /* 0x000fce0000000006 */
.L_x_15341:
[----:B------:R-:W-:Y:S05]  /*a770*/  BSYNC.RECONVERGENT B1 ;  /* 0x0000000000017941 */ /* 0x000fea0003800200 */
.L_x_15339:
        /* <DEDUP_REMOVED lines=9> */
.L_x_15343:
[----:B------:R-:W-:Y:S01]  /*a810*/  IMAD.MOV.U32 R6, RZ, RZ, R4 ;  /* 0x000000ffff067224 */ /* 0x000fe200078e0004 */
[C---:B------:R-:W-:Y:S01]  /*a820*/  PRMT R0, R15.reuse, 0x7632, R0 ;  /* 0x000076320f007816 */ /* 0x040fe20000000000 */
[----:B------:R-:W-:Y:S01]  /*a830*/  IMAD.MOV.U32 R4, RZ, RZ, R17 ;  /* 0x000000ffff047224 */ /* 0x000fe200078e0011 */
[----:B------:R-:W-:-:S07]  /*a840*/  PRMT R15, R15, 0x5410, R8 ;  /* 0x000054100f0f7816 */ /* 0x000fce0000000008 */
.L_x_15344:
[----:B------:R-:W-:Y:S05]  /*a850*/  BSYNC.RECONVERGENT B1 ;  /* 0x0000000000017941 */ /* 0x000fea0003800200 */
.L_x_15342:
        /* <DEDUP_REMOVED lines=9> */
.L_x_15346:
[----:B------:R-:W-:Y:S01]  /*a8f0*/  IMAD.MOV.U32 R17, RZ, RZ, R6 ;  /* 0x000000ffff117224 */ /* 0x000fe200078e0006 */
[----:B------:R-:W-:Y:S01]  /*a900*/  PRMT R8, R0, 0x7610, R8 ;  /* 0x0000761000087816 */ /* 0x000fe20000000008 */
[----:B------:R-:W-:Y:S01]  /*a910*/  IMAD.MOV.U32 R6, RZ, RZ, R7 ;  /* 0x000000ffff067224 */ /* 0x000fe200078e0007 */
[----:B------:R-:W-:-:S07]  /*a920*/  PRMT R0, R9, 0x7610, R0 ;  /* 0x0000761009007816 */ /* 0x000fce0000000000 */
.L_x_15347:
[----:B------:R-:W-:Y:S05]  /*a930*/  BSYNC.RECONVERGENT B1 ;  /* 0x0000000000017941 */ /* 0x000fea0003800200 */
.L_x_15345:
        /* <DEDUP_REMOVED lines=9> */
.L_x_15349:
[----:B------:R-:W-:Y:S01]  /*a9d0*/  IMAD.MOV.U32 R7, RZ, RZ, R17 ;  /* 0x000000ffff077224 */ /* 0x000fe200078e0011 */
[----:B------:R-:W-:Y:S01]  /*a9e0*/  PRMT R19, R19, 0x5410, R8 ;  /* 0x0000541013137816 */ /* 0x000fe20000000008 */
[----:B------:R-:W-:Y:S01]  /*a9f0*/  IMAD.MOV.U32 R17, RZ, RZ, R10 ;  /* 0x000000ffff117224 */ /* 0x000fe200078e000a */
[----:B------:R-:W-:-:S07]  /*aa00*/  PRMT R8, R9, 0x7632, R8 ;  /* 0x0000763209087816 */ /* 0x000fce0000000008 */
.L_x_15350:
[----:B------:R-:W-:Y:S05]  /*aa10*/  BSYNC.RECONVERGENT B1 ;  /* 0x0000000000017941 */ /* 0x000fea0003800200 */
.L_x_15348:
        /* <DEDUP_REMOVED lines=9> */
.L_x_15352:
[----:B------:R-:W-:Y:S01]  /*aab0*/  IMAD.MOV.U32 R10, RZ, RZ, R7 ;  /* 0x000000ffff0a7224 */ /* 0x000fe200078e0007 */
[----:B------:R-:W-:Y:S01]  /*aac0*/  PRMT R22, R22, 0x7610, R19 ;  /* 0x0000761016167816 */ /* 0x000fe20000000013 */
[----:B------:R-:W-:Y:S01]  /*aad0*/  IMAD.MOV.U32 R7, RZ, RZ, R20 ;  /* 0x000000ffff077224 */ /* 0x000fe200078e0014 */
[----:B------:R-:W-:-:S07]  /*aae0*/  PRMT R19, R19, 0x7610, R0 ;  /* 0x0000761013137816 */ /* 0x000fce0000000000 */
.L_x_15353:
[----:B------:R-:W-:Y:S05]  /*aaf0*/  BSYNC.RECONVERGENT B1 ;  /* 0x0000000000017941 */ /* 0x000fea0003800200 */
.L_x_15351:
        /* <DEDUP_REMOVED lines=9> */
.L_x_15355:
[----:B------:R-:W-:Y:S01]  /*ab90*/  IMAD.MOV.U32 R9, RZ, RZ, R10 ;  /* 0x000000ffff097224 */ /* 0x000fe200078e000a */
[----:B------:R-:W-:Y:S01]  /*aba0*/  PRMT R0, R0, 0x7610, R22 ;  /* 0x0000761000007816 */ /* 0x000fe20000000016 */
[----:B------:R-:W-:Y:S01]  /*abb0*/  IMAD.MOV.U32 R10, RZ, RZ, R3 ;  /* 0x000000ffff0a7224 */ /* 0x000fe200078e0003 */
[----:B------:R-:W-:-:S07]  /*abc0*/  PRMT R22, R22, 0x7610, R8 ;  /* 0x0000761016167816 */ /* 0x000fce0000000008 */
.L_x_15356:
[----:B------:R-:W-:Y:S05]  /*abd0*/  BSYNC.RECONVERGENT B1 ;  /* 0x0000000000017941 */ /* 0x000fea0003800200 */
.L_x_15354:
        /* <DEDUP_REMOVED lines=16> */
.L_x_15358:
[----:B------:R-:W-:Y:S01]  /*ace0*/  IMAD.MOV.U32 R20, RZ, RZ, R5 ;  /* 0x000000ffff147224 */ /* 0x000fe200078e0005 */
[----:B------:R-:W-:Y:S01]  /*acf0*/  PRMT R8, R8, 0x7610, R28 ;  /* 0x0000761008087816 */ /* 0x000fe2000000001c */
[----:B------:R-:W-:Y:S01]  /*ad00*/  IMAD.MOV.U32 R5, RZ, RZ, R18 ;  /* 0x000000ffff057224 */ /* 0x000fe200078e0012 */
[----:B------:R-:W-:-:S07]  /*ad10*/  PRMT R28, R28, 0x7610, R11 ;  /* 0x000076101c1c7816 */ /* 0x000fce000000000b */
.L_x_15359:
[----:B------:R-:W-:Y:S05]  /*ad20*/  BSYNC.RECONVERGENT B1 ;  /* 0x0000000000017941 */ /* 0x000fea0003800200 */
.L_x_15357:
        /* <DEDUP_REMOVED lines=9> */
.L_x_15361:
[----:B------:R-:W-:Y:S01]  /*adc0*/  IMAD.MOV.U32 R23, RZ, RZ, R20 ;  /* 0x000000ffff177224 */ /* 0x000fe200078e0014 */
[----:B------:R-:W-:Y:S01]  /*add0*/  PRMT R18, R18, 0x7610, R8 ;  /* 0x0000761012127816 */ /* 0x000fe20000000008 */
[----:B------:R-:W-:Y:S01]  /*ade0*/  IMAD.MOV.U32 R20, RZ, RZ, R4 ;  /* 0x000000ffff147224 */ /* 0x000fe200078e0004 */
[----:B------:R-:W-:-:S07]  /*adf0*/  PRMT R8, R8, 0x7610, R15 ;  /* 0x0000761008087816 */ /* 0x000fce000000000f */
.L_x_15362:
[----:B------:R-:W-:Y:S05]  /*ae00*/  BSYNC.RECONVERGENT B1 ;  /* 0x0000000000017941 */ /* 0x000fea0003800200 */
.L_x_15360:
        /* <DEDUP_REMOVED lines=9> */
.L_x_15364:
[----:B------:R-:W-:Y:S01]  /*aea0*/  IMAD.MOV.U32 R16, RZ, RZ, R23 ;  /* 0x000000ffff107224 */ /* 0x000fe200078e0017 */
[----:B------:R-:W-:Y:S01]  /*aeb0*/  PRMT R18, R18, 0x5432, R0 ;  /* 0x0000543212127816 */ /* 0x000fe20000000000 */
[----:B------:R-:W-:-:S07]  /*aec0*/  IMAD.MOV.U32 R23, RZ, RZ, R6 ;  /* 0x000000ffff177224 */ /* 0x000fce00078e0006 */
.L_x_15365:
[----:B------:R-:W-:Y:S05]  /*aed0*/  BSYNC.RECONVERGENT B1 ;  /* 0x0000000000017941 */ /* 0x000fea0003800200 */
.L_x_15363:
        /* <DEDUP_REMOVED lines=9> */
.L_x_15367:
[----:B------:R-:W-:Y:S01]  /*af70*/  IMAD.MOV.U32 R11, RZ, RZ, R16 ;  /* 0x000000ffff0b7224 */ /* 0x000fe200078e0010 */
[----:B------:R-:W-:Y:S01]  /*af80*/  PRMT R19, R18, 0x7610, R19 ;  /* 0x0000761012137816 */ /* 0x000fe20000000013 */
[----:B------:R-:W-:Y:S01]  /*af90*/  IMAD.MOV.U32 R16, RZ, RZ, R17 ;  /* 0x000000ffff107224 */ /* 0x000fe200078e0011 */
[----:B------:R-:W-:-:S07]  /*afa0*/  PRMT R18, R8, 0x7610, R18 ;  /* 0x0000761008127816 */ /* 0x000fce0000000012 */
.L_x_15368:
[----:B------:R-:W-:Y:S05]  /*afb0*/  BSYNC.RECONVERGENT B1 ;  /* 0x0000000000017941 */ /* 0x000fea0003800200 */
.L_x_15366:
        /* <DEDUP_REMOVED lines=9> */
.L_x_15370:
[----:B------:R-:W-:Y:S01]  /*b050*/  IMAD.MOV.U32 R3, RZ, RZ, R11 ;  /* 0x000000ffff037224 */ /* 0x000fe200078e000b */
[----:B------:R-:W-:Y:S01]  /*b060*/  PRMT R17, R17, 0x5410, R19 ;  /* 0x0000541011117816 */ /* 0x000fe20000000013 */
[----:B------:R-:W-:Y:S01]  /*b070*/  IMAD.MOV.U32 R11, RZ, RZ, R7 ;  /* 0x000000ffff0b7224 */ /* 0x000fe200078e0007 */
[----:B------:R-:W-:-:S07]  /*b080*/  PRMT R19, R19, 0x7632, R19 ;  /* 0x0000763213137816 */ /* 0x000fce0000000013 */
.L_x_15371:
[----:B------:R-:W-:Y:S05]  /*b090*/  BSYNC.RECONVERGENT B1 ;  /* 0x0000000000017941 */ /* 0x000fea0003800200 */
.L_x_15369:
        /* <DEDUP_REMOVED lines=9> */
.L_x_15373:
[----:B------:R-:W-:Y:S01]  /*b130*/  IMAD.MOV.U32 R15, RZ, RZ, R3 ;  /* 0x000000ffff0f7224 */ /* 0x000fe200078e0003 */
[----:B------:R-:W-:Y:S01]  /*b140*/  PRMT R19, R19, 0x7610, R17 ;  /* 0x0000761013137816 */ /* 0x000fe20000000011 */
[----:B------:R-:W-:Y:S01]  /*b150*/  IMAD.MOV.U32 R3, RZ, RZ, R10 ;  /* 0x000000ffff037224 */ /* 0x000fe200078e000a */
[----:B------:R-:W-:-:S07]  /*b160*/  PRMT R17, R17, 0x7610, R22 ;  /* 0x0000761011117816 */ /* 0x000fce0000000016 */
.L_x_15374:
[----:B------:R-:W-:Y:S05]  /*b170*/  BSYNC.RECONVERGENT B1 ;  /* 0x0000000000017941 */ /* 0x000fea0003800200 */
.L_x_15372:
        /* <DEDUP_REMOVED lines=9> */
.L_x_15376:
[C---:B------:R-:W-:Y:S01]  /*b210*/  PRMT R0, R19.reuse, 0x7632, R0 ;  /* 0x0000763213007816 */ /* 0x040fe20000000000 */
[----:B------:R-:W-:Y:S02]  /*b220*/  IMAD.MOV.U32 R10, RZ, RZ, R15 ;  /* 0x000000ffff0a7224 */ /* 0x000fe400078e000f */
[----:B------:R-:W-:Y:S01]  /*b230*/  IMAD.MOV.U32 R15, RZ, RZ, R9 ;  /* 0x000000ffff0f7224 */ /* 0x000fe200078e0009 */
[----:B------:R-:W-:-:S07]  /*b240*/  PRMT R19, R19, 0x7610, R0 ;  /* 0x0000761013137816 */ /* 0x000fce0000000000 */
.L_x_15377:
[----:B------:R-:W-:Y:S05]  /*b250*/  BSYNC.RECONVERGENT B1 ;  /* 0x0000000000017941 */ /* 0x000fea0003800200 */
.L_x_15375:
        /* <DEDUP_REMOVED lines=16> */
.L_x_15379:
[----:B------:R-:W-:Y:S01]  /*b360*/  IMAD.MOV.U32 R4, RZ, RZ, R5 ;  /* 0x000000ffff047224 */ /* 0x000fe200078e0005 */
[----:B------:R-:W-:Y:S01]  /*b370*/  PRMT R28, R28, 0x7632, R8 ;  /* 0x000076321c1c7816 */ /* 0x000fe20000000008 */
[----:B------:R-:W-:-:S07]  /*b380*/  IMAD.MOV.U32 R5, RZ, RZ, R20 ;  /* 0x000000ffff057224 */ /* 0x000fce00078e0014 */
.L_x_15380:
[----:B------:R-:W-:Y:S05]  /*b390*/  BSYNC.RECONVERGENT B1 ;  /* 0x0000000000017941 */ /* 0x000fea0003800200 */
.L_x_15378:
        /* <DEDUP_REMOVED lines=9> */
.L_x_15382:
[----:B------:R-:W-:Y:S01]  /*b430*/  PRMT R25, R25, 0x5410, R28 ;  /* 0x0000541019197816 */ /* 0x000fe2000000001c */
[----:B------:R-:W-:Y:S01]  /*b440*/  IMAD.MOV.U32 R7, RZ, RZ, R4 ;  /* 0x000000ffff077224 */ /* 0x000fe200078e0004 */
[----:B------:R-:W-:Y:S01]  /*b450*/  PRMT R28, R18, 0x7632, R28 ;  /* 0x00007632121c7816 */ /* 0x000fe2000000001c */
[----:B------:R-:W-:-:S07]  /*b460*/  IMAD.MOV.U32 R4, RZ, RZ, R23 ;  /* 0x000000ffff047224 */ /* 0x000fce00078e0017 */
.L_x_15383:
[----:B------:R-:W-:Y:S05]  /*b470*/  BSYNC.RECONVERGENT B1 ;  /* 0x0000000000017941 */ /* 0x000fea0003800200 */
.L_x_15381:
        /* <DEDUP_REMOVED lines=9> */
.L_x_15385:
[----:B------:R-:W-:Y:S01]  /*b510*/  IMAD.MOV.U32 R6, RZ, RZ, R7 ;  /* 0x000000ffff067224 */ /* 0x000fe200078e0007 */
[----:B------:R-:W-:Y:S01]  /*b520*/  PRMT R25, R25, 0x5432, R18 ;  /* 0x0000543219197816 */ /* 0x000fe20000000012 */
[----:B------:R-:W-:-:S07]  /*b530*/  IMAD.MOV.U32 R7, RZ, RZ, R16 ;  /* 0x000000ffff077224 */ /* 0x000fce00078e0010 */
.L_x_15386:
[----:B------:R-:W-:Y:S05]  /*b540*/  BSYNC.RECONVERGENT B1 ;  /* 0x0000000000017941 */ /* 0x000fea0003800200 */
.L_x_15384:
        /* <DEDUP_REMOVED lines=9> */
.L_x_15388:
[--C-:B------:R-:W-:Y:S01]  /*b5e0*/  PRMT R24, R24, 0x5410, R25.reuse ;  /* 0x0000541018187816 */ /* 0x100fe20000000019 */
[----:B------:R-:W-:Y:S01]  /*b5f0*/  IMAD.MOV.U32 R9, RZ, RZ, R6 ;  /* 0x000000ffff097224 */ /* 0x000fe200078e0006 */
[----:B------:R-:W-:Y:S01]  /*b600*/  PRMT R25, R19, 0x7610, R25 ;  /* 0x0000761013197816 */ /* 0x000fe20000000019 */
[----:B------:R-:W-:-:S07]  /*b610*/  IMAD.MOV.U32 R6, RZ, RZ, R11 ;  /* 0x000000ffff067224 */ /* 0x000fce00078e000b */
.L_x_15389:
[----:B------:R-:W-:Y:S05]  /*b620*/  BSYNC.RECONVERGENT B1 ;  /* 0x0000000000017941 */ /* 0x000fea0003800200 */
.L_x_15387:
        /* <DEDUP_REMOVED lines=9> */
.L_x_15391:
[----:B------:R-:W-:Y:S01]  /*b6c0*/  IMAD.MOV.U32 R8, RZ, RZ, R9 ;  /* 0x000000ffff087224 */ /* 0x000fe200078e0009 */
[----:B------:R-:W-:Y:S01]  /*b6d0*/  PRMT R24, R24, 0x7632, R17 ;  /* 0x0000763218187816 */ /* 0x000fe20000000011 */
[----:B------:R-:W-:-:S07]  /*b6e0*/  IMAD.MOV.U32 R9, RZ, RZ, R3 ;  /* 0x000000ffff097224 */ /* 0x000fce00078e0003 */
.L_x_15392:
[----:B------:R-:W-:Y:S05]  /*b6f0*/  BSYNC.RECONVERGENT B1 ;  /* 0x0000000000017941 */ /* 0x000fea0003800200 */
.L_x_15390:
        /* <DEDUP_REMOVED lines=9> */
.L_x_15394:
[----:B------:R-:W-:Y:S01]  /*b790*/  IMAD.MOV.U32 R13, RZ, RZ, R8 ;  /* 0x000000ffff0d7224 */ /* 0x000fe200078e0008 */
[--C-:B------:R-:W-:Y:S01]  /*b7a0*/  PRMT R14, R14, 0x5410, R24.reuse ;  /* 0x000054100e0e7816 */ /* 0x100fe20000000018 */
[----:B------:R-:W-:Y:S01]  /*b7b0*/  IMAD.MOV.U32 R8, RZ, RZ, R15 ;  /* 0x000000ffff087224 */ /* 0x000fe200078e000f */
[----:B------:R-:W-:-:S07]  /*b7c0*/  PRMT R24, R19, 0x7632, R24 ;  /* 0x0000763213187816 */ /* 0x000fce0000000018 */
.L_x_15395:
[----:B------:R-:W-:Y:S05]  /*b7d0*/  BSYNC.RECONVERGENT B1 ;  /* 0x0000000000017941 */ /* 0x000fea0003800200 */
.L_x_15393:
        /* <DEDUP_REMOVED lines=9> */
.L_x_15396:
[----:B------:R-:W-:Y:S01]  /*b870*/  IMAD.MOV.U32 R11, RZ, RZ, R10 ;  /* 0x000000ffff0b7224 */ /* 0x000fe200078e000a */
[----:B------:R-:W-:Y:S01]  /*b880*/  PRMT R0, R14, 0x5432, R0 ;  /* 0x000054320e007816 */ /* 0x000fe20000000000 */
[----:B------:R-:W-:Y:S02]  /*b890*/  IMAD.MOV.U32 R3, RZ, RZ, R12 ;  /* 0x000000ffff037224 */ /* 0x000fe400078e000c */
[----:B------:R-:W-:-:S07]  /*b8a0*/  IMAD.MOV.U32 R10, RZ, RZ, R13 ;  /* 0x000000ffff0a7224 */ /* 0x000fce00078e000d */
.L_x_15230:
[----:B------:R-:W-:Y:S05]  /*b8b0*/  BSYNC.RECONVERGENT B0 ;  /* 0x0000000000007941 */ /* 0x000fea0003800200 */
.L_x_15229:
        /* <DEDUP_REMOVED lines=42> */
.L_x_15400:
[----:B------:R-:W-:Y:S01]  /*bb60*/  IMAD.MOV.U32 R32, RZ, RZ, R5 ;  /* 0x000000ffff207224 */ /* 0x000fe200078e0005 */
[C---:B------:R-:W-:Y:S01]  /*bb70*/  PRMT R3, R28.reuse, 0x7632, R3 ;  /* 0x000076321c037816 */ /* 0x040fe20000000003 */
[----:B------:R-:W-:Y:S01]  /*bb80*/  IMAD.MOV.U32 R5, RZ, RZ, R4 ;  /* 0x000000ffff057224 */ /* 0x000fe200078e0004 */
[----:B------:R-:W-:-:S07]  /*bb90*/  PRMT R28, R28, 0x5410, R28 ;  /* 0x000054101c1c7816 */ /* 0x000fce000000001c */
.L_x_15401:
[----:B------:R-:W-:Y:S05]  /*bba0*/  BSYNC.RECONVERGENT B1 ;  /* 0x0000000000017941 */ /* 0x000fea0003800200 */
.L_x_15399:
        /* <DEDUP_REMOVED lines=9> */
.L_x_15403:
[----:B------:R-:W-:Y:S01]  /*bc40*/  IMAD.MOV.U32 R23, RZ, RZ, R32 ;  /* 0x000000ffff177224 */ /* 0x000fe200078e0020 */
[----:B------:R-:W-:Y:S01]  /*bc50*/  PRMT R4, R3, 0x7610, R4 ;  /* 0x0000761003047816 */ /* 0x000fe20000000004 */
[----:B------:R-:W-:Y:S01]  /*bc60*/  IMAD.MOV.U32 R32, RZ, RZ, R7 ;  /* 0x000000ffff207224 */ /* 0x000fe200078e0007 */
[----:B------:R-:W-:-:S07]  /*bc70*/  PRMT R3, R25, 0x7632, R3 ;  /* 0x0000763219037816 */ /* 0x000fce0000000003 */
.L_x_15404:
[----:B------:R-:W-:Y:S05]  /*bc80*/  BSYNC.RECONVERGENT B1 ;  /* 0x0000000000017941 */ /* 0x000fea0003800200 */
.L_x_15402:
        /* <DEDUP_REMOVED lines=9> */
.L_x_15406:
[----:B------:R-:W-:Y:S01]  /*bd20*/  IMAD.MOV.U32 R34, RZ, RZ, R23 ;  /* 0x000000ffff227224 */ /* 0x000fe200078e0017 */
[----:B------:R-:W-:Y:S01]  /*bd30*/  PRMT R3, R3, 0x5410, R4 ;  /* 0x0000541003037816 */ /* 0x000fe20000000004 */
[----:B------:R-:W-:Y:S01]  /*bd40*/  IMAD.MOV.U32 R23, RZ, RZ, R6 ;  /* 0x000000ffff177224 */ /* 0x000fe200078e0006 */
[----:B------:R-:W-:-:S07]  /*bd50*/  PRMT R4, R25, 0x7610, R4 ;  /* 0x0000761019047816 */ /* 0x000fce0000000004 */
.L_x_15407:
[----:B------:R-:W-:Y:S05]  /*bd60*/  BSYNC.RECONVERGENT B1 ;  /* 0x0000000000017941 */ /* 0x000fea0003800200 */
.L_x_15405:
        /* <DEDUP_REMOVED lines=9> */
.L_x_15409:
[----:B------:R-:W-:Y:S01]  /*be00*/  IMAD.MOV.U32 R7, RZ, RZ, R34 ;  /* 0x000000ffff077224 */ /* 0x000fe200078e0022 */
[----:B------:R-:W-:Y:S01]  /*be10*/  PRMT R4, R4, 0x7610, R3 ;  /* 0x0000761004047816 */ /* 0x000fe20000000003 */
[----:B------:R-:W-:Y:S01]  /*be20*/  IMAD.MOV.U32 R34, RZ, RZ, R9 ;  /* 0x000000ffff227224 */ /* 0x000fe200078e0009 */
[----:B------:R-:W-:-:S07]  /*be30*/  PRMT R3, R3, 0x7610, R24 ;  /* 0x0000761003037816 */ /* 0x000fce0000000018 */
.L_x_15410:
[----:B------:R-:W-:Y:S05]  /*be40*/  BSYNC.RECONVERGENT B1 ;  /* 0x0000000000017941 */ /* 0x000fea0003800200 */
.L_x_15408:
        /* <DEDUP_REMOVED lines=9> */
.L_x_15412:
[----:B------:R-:W-:Y:S01]  /*bee0*/  IMAD.MOV.U32 R6, RZ, RZ, R7 ;  /* 0x000000ffff067224 */ /* 0x000fe200078e0007 */
[----:B------:R-:W-:Y:S01]  /*bef0*/  PRMT R9, R9, 0x7610, R4 ;  /* 0x0000761009097816 */ /* 0x000fe20000000004 */
[----:B------:R-:W-:Y:S01]  /*bf00*/  IMAD.MOV.U32 R7, RZ, RZ, R8 ;  /* 0x000000ffff077224 */ /* 0x000fe200078e0008 */
[----:B------:R-:W-:-:S07]  /*bf10*/  PRMT R4, R4, 0x5410, R24 ;  /* 0x0000541004047816 */ /* 0x000fce0000000018 */
.L_x_15413:
[----:B------:R-:W-:Y:S05]  /*bf20*/  BSYNC.RECONVERGENT B1 ;  /* 0x0000000000017941 */ /* 0x000fea0003800200 */
.L_x_15411:
        /* <DEDUP_REMOVED lines=9> */
.L_x_15415:
[----:B------:R-:W-:Y:S01]  /*bfc0*/  IMAD.MOV.U32 R25, RZ, RZ, R6 ;  /* 0x000000ffff197224 */ /* 0x000fe200078e0006 */
[----:B------:R-:W-:Y:S01]  /*bfd0*/  PRMT R8, R8, 0x7610, R9 ;  /* 0x0000761008087816 */ /* 0x000fe20000000009 */
[----:B------:R-:W-:Y:S01]  /*bfe0*/  IMAD.MOV.U32 R6, RZ, RZ, R11 ;  /* 0x000000ffff067224 */ /* 0x000fe200078e000b */
[----:B------:R-:W-:-:S07]  /*bff0*/  PRMT R9, R9, 0x7610, R0 ;  /* 0x0000761009097816 */ /* 0x000fce0000000000 */
.L_x_15416:
[----:B------:R-:W-:Y:S05]  /*c000*/  BSYNC.RECONVERGENT B1 ;  /* 0x0000000000017941 */ /* 0x000fea0003800200 */
.L_x_15414:
        /* <DEDUP_REMOVED lines=9> */
.L_x_15418:
[----:B------:R-:W-:Y:S01]  /*c0a0*/  PRMT R0, R0, 0x7610, R8 ;  /* 0x0000761000007816 */ /* 0x000fe20000000008 */
[----:B------:R-:W-:Y:S02]  /*c0b0*/  IMAD.MOV.U32 R11, RZ, RZ, R25 ;  /* 0x000000ffff0b7224 */ /* 0x000fe400078e0019 */
[----:B------:R-:W-:Y:S01]  /*c0c0*/  IMAD.MOV.U32 R25, RZ, RZ, R10 ;  /* 0x000000ffff197224 */ /* 0x000fe200078e000a */
[----:B------:R-:W-:-:S07]  /*c0d0*/  PRMT R8, R8, 0x5410, R0 ;  /* 0x0000541008087816 */ /* 0x000fce0000000000 */
.L_x_15419:
[----:B------:R-:W-:Y:S05]  /*c0e0*/  BSYNC.RECONVERGENT B1 ;  /* 0x0000000000017941 */ /* 0x000fea0003800200 */
.L_x_15417:
        /* <DEDUP_REMOVED lines=16> */
.L_x_15421:
[----:B------:R-:W-:Y:S01]  /*c1f0*/  IMAD.MOV.U32 R10, RZ, RZ, R5 ;  /* 0x000000ffff0a7224 */ /* 0x000fe200078e0005 */
[----:B------:R-:W-:Y:S01]  /*c200*/  PRMT R19, R19, 0x7610, R28 ;  /* 0x0000761013137816 */ /* 0x000fe2000000001c */
[----:B------:R-:W-:Y:S01]  /*c210*/  IMAD.MOV.U32 R5, RZ, RZ, R32 ;  /* 0x000000ffff057224 */ /* 0x000fe200078e0020 */
[----:B------:R-:W-:-:S07]  /*c220*/  PRMT R28, R28, 0x5410, R3 ;  /* 0x000054101c1c7816 */ /* 0x000fce0000000003 */
.L_x_15422:
[----:B------:R-:W-:Y:S05]  /*c230*/  BSYNC.RECONVERGENT B1 ;  /* 0x0000000000017941 */ /* 0x000fea0003800200 */
.L_x_15420:
        /* <DEDUP_REMOVED lines=9> */
.L_x_15424:
[----:B------:R-:W-:Y:S01]  /*c2d0*/  IMAD.MOV.U32 R27, RZ, RZ, R10 ;  /* 0x000000ffff1b7224 */ /* 0x000fe200078e000a */
[C---:B------:R-:W-:Y:S01]  /*c2e0*/  PRMT R0, R19.reuse, 0x7632, R0 ;  /* 0x0000763213007816 */ /* 0x040fe20000000000 */
[----:B------:R-:W-:Y:S01]  /*c2f0*/  IMAD.MOV.U32 R10, RZ, RZ, R23 ;  /* 0x000000ffff0a7224 */ /* 0x000fe200078e0017 */
[----:B------:R-:W-:-:S07]  /*c300*/  PRMT R19, R19, 0x5410, R4 ;  /* 0x0000541013137816 */ /* 0x000fce0000000004 */
.L_x_15425:
[----:B------:R-:W-:Y:S05]  /*c310*/  BSYNC.RECONVERGENT B1 ;  /* 0x0000000000017941 */ /* 0x000fea0003800200 */
.L_x_15423:
        /* <DEDUP_REMOVED lines=9> */
.L_x_15427:
[----:B------:R-:W-:Y:S01]  /*c3b0*/  IMAD.MOV.U32 R24, RZ, RZ, R27 ;  /* 0x000000ffff187224 */ /* 0x000fe200078e001b */
[----:B------:R-:W-:Y:S01]  /*c3c0*/  PRMT R23, R23, 0x5410, R0 ;  /* 0x0000541017177816 */ /* 0x000fe20000000000 */
[----:B------:R-:W-:Y:S01]  /*c3d0*/  IMAD.MOV.U32 R27, RZ, RZ, R34 ;  /* 0x000000ffff1b7224 */ /* 0x000fe200078e0022 */
[----:B------:R-:W-:-:S07]  /*c3e0*/  PRMT R0, R3, 0x7632, R0 ;  /* 0x0000763203007816 */ /* 0x000fce0000000000 */
.L_x_15428:
[----:B------:R-:W-:Y:S05]  /*c3f0*/  BSYNC.RECONVERGENT B1 ;  /* 0x0000000000017941 */ /* 0x000fea0003800200 */
.L_x_15426:
        /* <DEDUP_REMOVED lines=9> */
.L_x_15430:
[C---:B------:R-:W-:Y:S01]  /*c490*/  PRMT R4, R23.reuse, 0x7632, R4 ;  /* 0x0000763217047816 */ /* 0x040fe20000000004 */
[----:B------:R-:W-:Y:S02]  /*c4a0*/  IMAD.MOV.U32 R3, RZ, RZ, R24 ;  /* 0x000000ffff037224 */ /* 0x000fe400078e0018 */
[----:B------:R-:W-:Y:S01]  /*c4b0*/  IMAD.MOV.U32 R24, RZ, RZ, R7 ;  /* 0x000000ffff187224 */ /* 0x000fe200078e0007 */
[----:B------:R-:W-:-:S07]  /*c4c0*/  PRMT R23, R23, 0x7610, R4 ;  /* 0x0000761017177816 */ /* 0x000fce0000000004 */
.L_x_15431:
[----:B------:R-:W-:Y:S05]  /*c4d0*/  BSYNC.RECONVERGENT B1 ;  /* 0x0000000000017941 */ /* 0x000fea0003800200 */
.L_x_15429:
        /* <DEDUP_REMOVED lines=9> */
.L_x_15433:
[----:B------:R-:W-:Y:S01]  /*c570*/  IMAD.MOV.U32 R30, RZ, RZ, R3 ;  /* 0x000000ffff1e7224 */ /* 0x000fe200078e0003 */
[----:B------:R-:W-:Y:S01]  /*c580*/  PRMT R4, R9, 0x5432, R4 ;  /* 0x0000543209047816 */ /* 0x000fe20000000004 */
[----:B------:R-:W-:-:S07]  /*c590*/  IMAD.MOV.U32 R3, RZ, RZ, R6 ;  /* 0x000000ffff037224 */ /* 0x000fce00078e0006 */
.L_x_15434:
[----:B------:R-:W-:Y:S05]  /*c5a0*/  BSYNC.RECONVERGENT B1 ;  /* 0x0000000000017941 */ /* 0x000fea0003800200 */
.L_x_15432:
        /* <DEDUP_REMOVED lines=9> */
.L_x_15436:
[----:B------:R-:W-:Y:S01]  /*c640*/  IMAD.MOV.U32 R6, RZ, RZ, R30 ;  /* 0x000000ffff067224 */ /* 0x000fe200078e001e */
[----:B------:R-:W-:Y:S01]  /*c650*/  PRMT R7, R7, 0x7610, R4 ;  /* 0x0000761007077816 */ /* 0x000fe20000000004 */
[----:B------:R-:W-:Y:S01]  /*c660*/  IMAD.MOV.U32 R30, RZ, RZ, R25 ;  /* 0x000000ffff1e7224 */ /* 0x000fe200078e0019 */
[----:B------:R-:W-:-:S07]  /*c670*/  PRMT R4, R4, 0x7610, R8 ;  /* 0x0000761004047816 */ /* 0x000fce0000000008 */
.L_x_15437:
[----:B------:R-:W-:Y:S05]  /*c680*/  BSYNC.RECONVERGENT B1 ;  /* 0x0000000000017941 */ /* 0x000fea0003800200 */
.L_x_15435:
        /* <DEDUP_REMOVED lines=9> */
.L_x_15439:
[----:B------:R-:W-:Y:S01]  /*c720*/  IMAD.MOV.U32 R8, RZ, RZ, R6 ;  /* 0x000000ffff087224 */ /* 0x000fe200078e0006 */
[----:B------:R-:W-:Y:S01]  /*c730*/  PRMT R7, R7, 0x7632, R0 ;  /* 0x0000763207077816 */ /* 0x000fe20000000000 */
[----:B------:R-:W-:-:S07]  /*c740*/  IMAD.MOV.U32 R6, RZ, RZ, R11 ;  /* 0x000000ffff067224 */ /* 0x000fce00078e000b */
.L_x_15440:
[----:B------:R-:W-:Y:S05]  /*c750*/  BSYNC.RECONVERGENT B1 ;  /* 0x0000000000017941 */ /* 0x000fea0003800200 */
.L_x_15438:
        /* <DEDUP_REMOVED lines=16> */
.L_x_15442:
[----:B------:R-:W-:Y:S01]  /*c860*/  IMAD.MOV.U32 R26, RZ, RZ, R5 ;  /* 0x000000ffff1a7224 */ /* 0x000fe200078e0005 */
[----:B------:R-:W-:Y:S01]  /*c870*/  PRMT R0, R0, 0x7610, R28 ;  /* 0x0000761000007816 */ /* 0x000fe2000000001c */
[----:B------:R-:W-:Y:S01]  /*c880*/  IMAD.MOV.U32 R5, RZ, RZ, R10 ;  /* 0x000000ffff057224 */ /* 0x000fe200078e000a */
[----:B------:R-:W-:-:S07]  /*c890*/  PRMT R28, R28, 0x7610, R19 ;  /* 0x000076101c1c7816 */ /* 0x000fce0000000013 */
.L_x_15443:
[----:B------:R-:W-:Y:S05]  /*c8a0*/  BSYNC.RECONVERGENT B1 ;  /* 0x0000000000017941 */ /* 0x000fea0003800200 */
.L_x_15441:
        /* <DEDUP_REMOVED lines=9> */
.L_x_15445:
[----:B------:R-:W-:Y:S01]  /*c940*/  IMAD.MOV.U32 R9, RZ, RZ, R26 ;  /* 0x000000ffff097224 */ /* 0x000fe200078e001a */
[C---:B------:R-:W-:Y:S01]  /*c950*/  PRMT R10, R0.reuse, 0x7632, R10 ;  /* 0x00007632000a7816 */ /* 0x040fe2000000000a */
[----:B------:R-:W-:Y:S01]  /*c960*/  IMAD.MOV.U32 R26, RZ, RZ, R27 ;  /* 0x000000ffff1a7224 */ /* 0x000fe200078e001b */
[----:B------:R-:W-:-:S07]  /*c970*/  PRMT R0, R0, 0x5410, R0 ;  /* 0x0000541000007816 */ /* 0x000fce0000000000 */
.L_x_15446:
[----:B------:R-:W-:Y:S05]  /*c980*/  BSYNC.RECONVERGENT B1 ;  /* 0x0000000000017941 */ /* 0x000fea0003800200 */
.L_x_15444:
        /* <DEDUP_REMOVED lines=9> */
.L_x_15448:
[----:B------:R-:W-:Y:S01]  /*ca20*/  IMAD.MOV.U32 R32, RZ, RZ, R9 ;  /* 0x000000ffff207224 */ /* 0x000fe200078e0009 */
[----:B------:R-:W-:Y:S01]  /*ca30*/  PRMT R10, R23, 0x5432, R10 ;  /* 0x00005432170a7816 */ /* 0x000fe2000000000a */
[----:B------:R-:W-:-:S07]  /*ca40*/  IMAD.MOV.U32 R9, RZ, RZ, R24 ;  /* 0x000000ffff097224 */ /* 0x000fce00078e0018 */
.L_x_15449:
[----:B------:R-:W-:Y:S05]  /*ca50*/  BSYNC.RECONVERGENT B1 ;  /* 0x0000000000017941 */ /* 0x000fea0003800200 */
.L_x_15447:
        /* <DEDUP_REMOVED lines=9> */
.L_x_15451:
[----:B------:R-:W-:Y:S01]  /*caf0*/  IMAD.MOV.U32 R11, RZ, RZ, R32 ;  /* 0x000000ffff0b7224 */ /* 0x000fe200078e0020 */
[----:B------:R-:W-:Y:S01]  /*cb00*/  PRMT R19, R19, 0x7610, R10 ;  /* 0x0000761013137816 */ /* 0x000fe2000000000a */
[----:B------:R-:W-:Y:S01]  /*cb10*/  IMAD.MOV.U32 R32, RZ, RZ, R3 ;  /* 0x000000ffff207224 */ /* 0x000fe200078e0003 */
[----:B------:R-:W-:-:S07]  /*cb20*/  PRMT R10, R10, 0x5410, R4 ;  /* 0x000054100a0a7816 */ /* 0x000fce0000000004 */
.L_x_15452:
[----:B------:R-:W-:Y:S05]  /*cb30*/  BSYNC.RECONVERGENT B1 ;  /* 0x0000000000017941 */ /* 0x000fea0003800200 */
.L_x_15450:
        /* <DEDUP_REMOVED lines=9> */
.L_x_15454:
[----:B------:R-:W-:Y:S01]  /*cbd0*/  IMAD.MOV.U32 R3, RZ, RZ, R11 ;  /* 0x000000ffff037224 */ /* 0x000fe200078e000b */
[C---:B------:R-:W-:Y:S01]  /*cbe0*/  PRMT R0, R19.reuse, 0x7632, R0 ;  /* 0x0000763213007816 */ /* 0x040fe20000000000 */
[----:B------:R-:W-:Y:S01]  /*cbf0*/  IMAD.MOV.U32 R11, RZ, RZ, R30 ;  /* 0x000000ffff0b7224 */ /* 0x000fe200078e001e */
[----:B------:R-:W-:-:S07]  /*cc00*/  PRMT R19, R19, 0x7610, R4 ;  /* 0x0000761013137816 */ /* 0x000fce0000000004 */
.L_x_15455:
[----:B------:R-:W-:Y:S05]  /*cc10*/  BSYNC.RECONVERGENT B1 ;  /* 0x0000000000017941 */ /* 0x000fea0003800200 */
.L_x_15453:
        /* <DEDUP_REMOVED lines=9> */
.L_x_15457:
[----:B------:R-:W-:Y:S01]  /*ccb0*/  IMAD.MOV.U32 R23, RZ, RZ, R3 ;  /* 0x000000ffff177224 */ /* 0x000fe200078e0003 */
[----:B------:R-:W-:Y:S01]  /*ccc0*/  PRMT R4, R0, 0x7610, R4 ;  /* 0x0000761000047816 */ /* 0x000fe20000000004 */
[----:B------:R-:W-:Y:S01]  /*ccd0*/  IMAD.MOV.U32 R3, RZ, RZ, R6 ;  /* 0x000000ffff037224 */ /* 0x000fe200078e0006 */
[----:B------:R-:W-:-:S07]  /*cce0*/  PRMT R0, R7, 0x7632, R0 ;  /* 0x0000763207007816 */ /* 0x000fce0000000000 */
.L_x_15458:
[----:B------:R-:W-:Y:S05]  /*ccf0*/  BSYNC.RECONVERGENT B1 ;  /* 0x0000000000017941 */ /* 0x000fea0003800200 */
.L_x_15456:
        /* <DEDUP_REMOVED lines=9> */
.L_x_15460:
[----:B------:R-:W-:Y:S01]  /*cd90*/  IMAD.MOV.U32 R6, RZ, RZ, R23 ;  /* 0x000000ffff067224 */ /* 0x000fe200078e0017 */
[----:B------:R-:W-:Y:S01]  /*cda0*/  PRMT R4, R7, 0x5410, R4 ;  /* 0x0000541007047816 */ /* 0x000fe20000000004 */
[----:B------:R-:W-:-:S07]  /*cdb0*/  IMAD.MOV.U32 R23, RZ, RZ, R8 ;  /* 0x000000ffff177224 */ /* 0x000fce00078e0008 */
.L_x_15461:
[----:B------:R-:W-:Y:S05]  /*cdc0*/  BSYNC.RECONVERGENT B1 ;  /* 0x0000000000017941 */ /* 0x000fea0003800200 */
.L_x_15459:
        /* <DEDUP_REMOVED lines=16> */
.L_x_15463:
[----:B------:R-:W-:Y:S01]  /*ced0*/  IMAD.MOV.U32 R8, RZ, RZ, R5 ;  /* 0x000000ffff087224 */ /* 0x000fe200078e0005 */
[----:B------:R-:W-:Y:S01]  /*cee0*/  PRMT R7, R7, 0x7610, R28 ;  /* 0x0000761007077816 */ /* 0x000fe2000000001c */
[----:B------:R-:W-:Y:S01]  /*cef0*/  IMAD.MOV.U32 R5, RZ, RZ, R26 ;  /* 0x000000ffff057224 */ /* 0x000fe200078e001a */
[----:B------:R-:W-:-:S07]  /*cf00*/  PRMT R28, R28, 0x7610, R0 ;  /* 0x000076101c1c7816 */ /* 0x000fce0000000000 */
.L_x_15464:
[----:B------:R-:W-:Y:S05]  /*cf10*/  BSYNC.RECONVERGENT B1 ;  /* 0x0000000000017941 */ /* 0x000fea0003800200 */
.L_x_15462:
        /* <DEDUP_REMOVED lines=9> */
.L_x_15466:
[----:B------:R-:W-:Y:S01]  /*cfb0*/  IMAD.MOV.U32 R17, RZ, RZ, R8 ;  /* 0x000000ffff117224 */ /* 0x000fe200078e0008 */
[----:B------:R-:W-:Y:S01]  /*cfc0*/  PRMT R0, R0, 0x7610, R7 ;  /* 0x0000761000007816 */ /* 0x000fe20000000007 */
[----:B------:R-:W-:Y:S01]  /*cfd0*/  IMAD.MOV.U32 R8, RZ, RZ, R9 ;  /* 0x000000ffff087224 */ /* 0x000fe200078e0009 */
[----:B------:R-:W-:-:S07]  /*cfe0*/  PRMT R7, R7, 0x5410, R10 ;  /* 0x0000541007077816 */ /* 0x000fce000000000a */
.L_x_15467:
[----:B------:R-:W-:Y:S05]  /*cff0*/  BSYNC.RECONVERGENT B1 ;  /* 0x0000000000017941 */ /* 0x000fea0003800200 */
.L_x_15465:
        /* <DEDUP_REMOVED lines=9> */
.L_x_15469:
[----:B------:R-:W-:Y:S01]  /*d090*/  IMAD.MOV.U32 R22, RZ, RZ, R17 ;  /* 0x000000ffff167224 */ /* 0x000fe200078e0011 */
[C---:B------:R-:W-:Y:S01]  /*d0a0*/  PRMT R7, R0.reuse, 0x7632, R7 ;  /* 0x0000763200077816 */ /* 0x040fe20000000007 */
[----:B------:R-:W-:Y:S01]  /*d0b0*/  IMAD.MOV.U32 R17, RZ, RZ, R32 ;  /* 0x000000ffff117224 */ /* 0x000fe200078e0020 */
[----:B------:R-:W-:-:S07]  /*d0c0*/  PRMT R0, R0, 0x7610, R10 ;  /* 0x0000761000007816 */ /* 0x000fce000000000a */
.L_x_15470:
[----:B------:R-:W-:Y:S05]  /*d0d0*/  BSYNC.RECONVERGENT B1 ;  /* 0x0000000000017941 */ /* 0x000fea0003800200 */
.L_x_15468:
        /* <DEDUP_REMOVED lines=9> */
.L_x_15472:
[----:B------:R-:W-:Y:S01]  /*d170*/  IMAD.MOV.U32 R10, RZ, RZ, R22 ;  /* 0x000000ffff0a7224 */ /* 0x000fe200078e0016 */
[----:B------:R-:W-:Y:S01]  /*d180*/  PRMT R9, R9, 0x5410, R7 ;  /* 0x0000541009097816 */ /* 0x000fe20000000007 */
[----:B------:R-:W-:Y:S01]  /*d190*/  IMAD.MOV.U32 R22, RZ, RZ, R11 ;  /* 0x000000ffff167224 */ /* 0x000fe200078e000b */
[----:B------:R-:W-:-:S07]  /*d1a0*/  PRMT R7, R19, 0x7632, R7 ;  /* 0x0000763213077816 */ /* 0x000fce0000000007 */
.L_x_15473:
[----:B------:R-:W-:Y:S05]  /*d1b0*/  BSYNC.RECONVERGENT B1 ;  /* 0x0000000000017941 */ /* 0x000fea0003800200 */
.L_x_15471:
        /* <DEDUP_REMOVED lines=9> */
.L_x_15475:
[----:B------:R-:W-:Y:S01]  /*d250*/  IMAD.MOV.U32 R24, RZ, RZ, R10 ;  /* 0x000000ffff187224 */ /* 0x000fe200078e000a */
[----:B------:R-:W-:Y:S01]  /*d260*/  PRMT R11, R11, 0x7610, R9 ;  /* 0x000076100b0b7816 */ /* 0x000fe20000000009 */
[----:B------:R-:W-:Y:S01]  /*d270*/  IMAD.MOV.U32 R10, RZ, RZ, R3 ;  /* 0x000000ffff0a7224 */ /* 0x000fe200078e0003 */
[----:B------:R-:W-:-:S07]  /*d280*/  PRMT R9, R9, 0x5410, R0 ;  /* 0x0000541009097816 */ /* 0x000fce0000000000 */
.L_x_15476:
[----:B------:R-:W-:Y:S05]  /*d290*/  BSYNC.RECONVERGENT B1 ;  /* 0x0000000000017941 */ /* 0x000fea0003800200 */
.L_x_15474:
        /* <DEDUP_REMOVED lines=9> */
.L_x_15478:
[----:B------:R-:W-:Y:S01]  /*d330*/  IMAD.MOV.U32 R3, RZ, RZ, R24 ;  /* 0x000000ffff037224 */ /* 0x000fe200078e0018 */
[----:B------:R-:W-:Y:S01]  /*d340*/  PRMT R19, R19, 0x7610, R11 ;  /* 0x0000761013137816 */ /* 0x000fe2000000000b */
[----:B------:R-:W-:Y:S01]  /*d350*/  IMAD.MOV.U32 R24, RZ, RZ, R23 ;  /* 0x000000ffff187224 */ /* 0x000fe200078e0017 */
[----:B------:R-:W-:-:S07]  /*d360*/  PRMT R11, R11, 0x5410, R4 ;  /* 0x000054100b0b7816 */ /* 0x000fce0000000004 */
.L_x_15479:
[----:B------:R-:W-:Y:S05]  /*d370*/  BSYNC.RECONVERGENT B1 ;  /* 0x0000000000017941 */ /* 0x000fea0003800200 */
.L_x_15477:
        /* <DEDUP_REMOVED lines=9> */
.L_x_15481:
[----:B------:R-:W-:Y:S01]  /*d410*/  IMAD.MOV.U32 R23, RZ, RZ, R3 ;  /* 0x000000ffff177224 */ /* 0x000fe200078e0003 */
[C---:B------:R-:W-:Y:S01]  /*d420*/  PRMT R0, R19.reuse, 0x7632, R0 ;  /* 0x0000763213007816 */ /* 0x040fe20000000000 */
[----:B------:R-:W-:Y:S01]  /*d430*/  IMAD.MOV.U32 R3, RZ, RZ, R6 ;  /* 0x000000ffff037224 */ /* 0x000fe200078e0006 */
[----:B------:R-:W-:-:S07]  /*d440*/  PRMT R19, R19, 0x7610, R4 ;  /* 0x0000761013137816 */ /* 0x000fce0000000004 */
.L_x_15482:
[----:B------:R-:W-:Y:S05]  /*d450*/  BSYNC.RECONVERGENT B1 ;  /* 0x0000000000017941 */ /* 0x000fea0003800200 */
.L_x_15480:
        /* <DEDUP_REMOVED lines=16> */
.L_x_15484:
[----:B------:R-:W-:Y:S01]  /*d560*/  IMAD.MOV.U32 R4, RZ, RZ, R5 ;  /* 0x000000ffff047224 */ /* 0x000fe200078e0005 */
[----:B------:R-:W-:Y:S01]  /*d570*/  PRMT R6, R6, 0x7610, R28 ;  /* 0x0000761006067816 */ /* 0x000fe2000000001c */
[----:B------:R-:W-:Y:S01]  /*d580*/  IMAD.MOV.U32 R5, RZ, RZ, R8 ;  /* 0x000000ffff057224 */ /* 0x000fe200078e0008 */
[----:B------:R-:W-:-:S07]  /*d590*/  PRMT R28, R28, 0x7610, R7 ;  /* 0x000076101c1c7816 */ /* 0x000fce0000000007 */
.L_x_15485:
[----:B------:R-:W-:Y:S05]  /*d5a0*/  BSYNC.RECONVERGENT B1 ;  /* 0x0000000000017941 */ /* 0x000fea0003800200 */
.L_x_15483:
        /* <DEDUP_REMOVED lines=9> */
.L_x_15487:
[----:B------:R-:W-:Y:S01]  /*d640*/  IMAD.MOV.U32 R25, RZ, RZ, R4 ;  /* 0x000000ffff197224 */ /* 0x000fe200078e0004 */
[----:B------:R-:W-:Y:S01]  /*d650*/  PRMT R6, R6, 0x7632, R0 ;  /* 0x0000763206067816 */ /* 0x000fe20000000000 */
[----:B------:R-:W-:-:S07]  /*d660*/  IMAD.MOV.U32 R4, RZ, RZ, R17 ;  /* 0x000000ffff047224 */ /* 0x000fce00078e0011 */
.L_x_15488:
[----:B------:R-:W-:Y:S05]  /*d670*/  BSYNC.RECONVERGENT B1 ;  /* 0x0000000000017941 */ /* 0x000fea0003800200 */
.L_x_15486:
        /* <DEDUP_REMOVED lines=9> */
.L_x_15490:
[----:B------:R-:W-:Y:S01]  /*d710*/  IMAD.MOV.U32 R17, RZ, RZ, R25 ;  /* 0x000000ffff117224 */ /* 0x000fe200078e0019 */
[----:B------:R-:W-:Y:S01]  /*d720*/  PRMT R8, R6, 0x7610, R8 ;  /* 0x0000761006087816 */ /* 0x000fe20000000008 */
[----:B------:R-:W-:Y:S01]  /*d730*/  IMAD.MOV.U32 R25, RZ, RZ, R22 ;  /* 0x000000ffff197224 */ /* 0x000fe200078e0016 */
[----:B------:R-:W-:-:S07]  /*d740*/  PRMT R6, R7, 0x7610, R6 ;  /* 0x0000761007067816 */ /* 0x000fce0000000006 */
.L_x_15491:
[----:B------:R-:W-:Y:S05]  /*d750*/  BSYNC.RECONVERGENT B1 ;  /* 0x0000000000017941 */ /* 0x000fea0003800200 */
.L_x_15489:
        /* <DEDUP_REMOVED lines=9> */
.L_x_15493:
[----:B------:R-:W-:Y:S01]  /*d7f0*/  PRMT R9, R8, 0x7610, R9 ;  /* 0x0000761008097816 */ /* 0x000fe20000000009 */
[----:B------:R-:W-:Y:S02]  /*d800*/  IMAD.MOV.U32 R7, RZ, RZ, R17 ;  /* 0x000000ffff077224 */ /* 0x000fe400078e0011 */
[----:B------:R-:W-:Y:S01]  /*d810*/  IMAD.MOV.U32 R17, RZ, RZ, R10 ;  /* 0x000000ffff117224 */ /* 0x000fe200078e000a */
[----:B------:R-:W-:-:S07]  /*d820*/  PRMT R8, R9, 0x7632, R8 ;  /* 0x0000763209087816 */ /* 0x000fce0000000008 */
.L_x_15494:
[----:B------:R-:W-:Y:S05]  /*d830*/  BSYNC.RECONVERGENT B1 ;  /* 0x0000000000017941 */ /* 0x000fea0003800200 */
.L_x_15492:
        /* <DEDUP_REMOVED lines=9> */
.L_x_15496:
[----:B------:R-:W-:Y:S01]  /*d8d0*/  IMAD.MOV.U32 R10, RZ, RZ, R7 ;  /* 0x000000ffff0a7224 */ /* 0x000fe200078e0007 */
[----:B------:R-:W-:Y:S01]  /*d8e0*/  PRMT R9, R11, 0x5432, R9 ;  /* 0x000054320b097816 */ /* 0x000fe20000000009 */
[----:B------:R-:W-:-:S07]  /*d8f0*/  IMAD.MOV.U32 R7, RZ, RZ, R24 ;  /* 0x000000ffff077224 */ /* 0x000fce00078e0018 */
.L_x_15497:
[----:B------:R-:W-:Y:S05]  /*d900*/  BSYNC.RECONVERGENT B1 ;  /* 0x0000000000017941 */ /* 0x000fea0003800200 */
.L_x_15495:
        /* <DEDUP_REMOVED lines=9> */
.L_x_15499:
[----:B------:R-:W-:Y:S01]  /*d9a0*/  IMAD.MOV.U32 R20, RZ, RZ, R10 ;  /* 0x000000ffff147224 */ /* 0x000fe200078e000a */
[----:B------:R-:W-:Y:S01]  /*d9b0*/  PRMT R0, R0, 0x7610, R9 ;  /* 0x0000761000007816 */ /* 0x000fe20000000009 */
[----:B------:R-:W-:Y:S01]  /*d9c0*/  IMAD.MOV.U32 R10, RZ, RZ, R3 ;  /* 0x000000ffff0a7224 */ /* 0x000fe200078e0003 */
[----:B------:R-:W-:-:S07]  /*d9d0*/  PRMT R9, R9, 0x7610, R19 ;  /* 0x0000761009097816 */ /* 0x000fce0000000013 */
.L_x_15500:
[----:B------:R-:W-:Y:S05]  /*d9e0*/  BSYNC.RECONVERGENT B1 ;  /* 0x0000000000017941 */ /* 0x000fea0003800200 */
.L_x_15498:
        /* <DEDUP_REMOVED lines=9> */
.L_x_15502:
[----:B------:R-:W-:Y:S01]  /*da80*/  IMAD.MOV.U32 R3, RZ, RZ, R20 ;  /* 0x000000ffff037224 */ /* 0x000fe200078e0014 */
[--C-:B------:R-:W-:Y:S01]  /*da90*/  PRMT R8, R8, 0x7610, R0.reuse ;  /* 0x0000761008087816 */ /* 0x100fe20000000000 */
[----:B------:R-:W-:Y:S01]  /*daa0*/  IMAD.MOV.U32 R20, RZ, RZ, R23 ;  /* 0x000000ffff147224 */ /* 0x000fe200078e0017 */
[----:B------:R-:W-:-:S07]  /*dab0*/  PRMT R0, R0, 0x5410, R0 ;  /* 0x0000541000007816 */ /* 0x000fce0000000000 */
.L_x_15503:
[----:B------:R-:W-:Y:S05]  /*dac0*/  BSYNC.RECONVERGENT B1 ;  /* 0x0000000000017941 */ /* 0x000fea0003800200 */
.L_x_15501:
        /* <DEDUP_REMOVED lines=16> */
.L_x_15505:
[----:B------:R-:W-:Y:S01]  /*dbd0*/  IMAD.MOV.U32 R18, RZ, RZ, R5 ;  /* 0x000000ffff127224 */ /* 0x000fe200078e0005 */
[----:B------:R-:W-:Y:S01]  /*dbe0*/  PRMT R11, R11, 0x7610, R28 ;  /* 0x000076100b0b7816 */ /* 0x000fe2000000001c */
[----:B------:R-:W-:Y:S01]  /*dbf0*/  IMAD.MOV.U32 R5, RZ, RZ, R4 ;  /* 0x000000ffff057224 */ /* 0x000fe200078e0004 */
[----:B------:R-:W-:-:S07]  /*dc00*/  PRMT R28, R28, 0x7610, R6 ;  /* 0x000076101c1c7816 */ /* 0x000fce0000000006 */
.L_x_15506:
[----:B------:R-:W-:Y:S05]  /*dc10*/  BSYNC.RECONVERGENT B1 ;  /* 0x0000000000017941 */ /* 0x000fea0003800200 */
.L_x_15504:
        /* <DEDUP_REMOVED lines=9> */
.L_x_15508:
[----:B------:R-:W-:Y:S01]  /*dcb0*/  IMAD.MOV.U32 R4, RZ, RZ, R18 ;  /* 0x000000ffff047224 */ /* 0x000fe200078e0012 */
[----:B------:R-:W-:Y:S01]  /*dcc0*/  PRMT R15, R15, 0x7610, R11 ;  /* 0x000076100f0f7816 */ /* 0x000fe2000000000b */
[----:B------:R-:W-:Y:S01]  /*dcd0*/  IMAD.MOV.U32 R18, RZ, RZ, R25 ;  /* 0x000000ffff127224 */ /* 0x000fe200078e0019 */
[----:B------:R-:W-:-:S07]  /*dce0*/  PRMT R11, R11, 0x5410, R6 ;  /* 0x000054100b0b7816 */ /* 0x000fce0000000006 */
.L_x_15509:
[----:B------:R-:W-:Y:S05]  /*dcf0*/  BSYNC.RECONVERGENT B1 ;  /* 0x0000000000017941 */ /* 0x000fea0003800200 */
.L_x_15507:
        /* <DEDUP_REMOVED lines=9> */
.L_x_15511:
[----:B------:R-:W-:Y:S01]  /*dd90*/  IMAD.MOV.U32 R6, RZ, RZ, R4 ;  /* 0x000000ffff067224 */ /* 0x000fe200078e0004 */
[C---:B------:R-:W-:Y:S01]  /*dda0*/  PRMT R0, R15.reuse, 0x7632, R0 ;  /* 0x000076320f007816 */ /* 0x040fe20000000000 */
[----:B------:R-:W-:Y:S01]  /*ddb0*/  IMAD.MOV.U32 R4, RZ, RZ, R17 ;  /* 0x000000ffff047224 */ /* 0x000fe200078e0011 */
[----:B------:R-:W-:-:S07]  /*ddc0*/  PRMT R15, R15, 0x5410, R8 ;  /* 0x000054100f0f7816 */ /* 0x000fce0000000008 */
.L_x_15512:
[----:B------:R-:W-:Y:S05]  /*ddd0*/  BSYNC.RECONVERGENT B1 ;  /* 0x0000000000017941 */ /* 0x000fea0003800200 */
.L_x_15510:
        /* <DEDUP_REMOVED lines=9> */
.L_x_15514:
[----:B------:R-:W-:Y:S01]  /*de70*/  IMAD.MOV.U32 R17, RZ, RZ, R6 ;  /* 0x000000ffff117224 */ /* 0x000fe200078e0006 */
[----:B------:R-:W-:Y:S01]  /*de80*/  PRMT R8, R0, 0x7610, R8 ;  /* 0x0000761000087816 */ /* 0x000fe20000000008 */
[----:B------:R-:W-:Y:S01]  /*de90*/  IMAD.MOV.U32 R6, RZ, RZ, R7 ;  /* 0x000000ffff067224 */ /* 0x000fe200078e0007 */
[----:B------:R-:W-:-:S07]  /*dea0*/  PRMT R0, R9, 0x7610, R0 ;  /* 0x0000761009007816 */ /* 0x000fce0000000000 */
.L_x_15515:
[----:B------:R-:W-:Y:S05]  /*deb0*/  BSYNC.RECONVERGENT B1 ;  /* 0x0000000000017941 */ /* 0x000fea0003800200 */
.L_x_15513:
        /* <DEDUP_REMOVED lines=9> */
.L_x_15517:
[----:B------:R-:W-:Y:S01]  /*df50*/  IMAD.MOV.U32 R7, RZ, RZ, R17 ;  /* 0x000000ffff077224 */ /* 0x000fe200078e0011 */
[----:B------:R-:W-:Y:S01]  /*df60*/  PRMT R19, R19, 0x5410, R8 ;  /* 0x0000541013137816 */ /* 0x000fe20000000008 */
[----:B------:R-:W-:Y:S01]  /*df70*/  IMAD.MOV.U32 R17, RZ, RZ, R10 ;  /* 0x000000ffff117224 */ /* 0x000fe200078e000a */
[----:B------:R-:W-:-:S07]  /*df80*/  PRMT R8, R9, 0x7632, R8 ;  /* 0x0000763209087816 */ /* 0x000fce0000000008 */
.L_x_15518:
[----:B------:R-:W-:Y:S05]  /*df90*/  BSYNC.RECONVERGENT B1 ;  /* 0x0000000000017941 */ /* 0x000fea0003800200 */
.L_x_15516:
        /* <DEDUP_REMOVED lines=9> */
.L_x_15520:
[----:B------:R-:W-:Y:S01]  /*e030*/  IMAD.MOV.U32 R10, RZ, RZ, R7 ;  /* 0x000000ffff0a7224 */ /* 0x000fe200078e0007 */
[----:B------:R-:W-:Y:S01]  /*e040*/  PRMT R22, R22, 0x7610, R19 ;  /* 0x0000761016167816 */ /* 0x000fe20000000013 */
[----:B------:R-:W-:Y:S01]  /*e050*/  IMAD.MOV.U32 R7, RZ, RZ, R20 ;  /* 0x000000ffff077224 */ /* 0x000fe200078e0014 */
[----:B------:R-:W-:-:S07]  /*e060*/  PRMT R19, R19, 0x7610, R0 ;  /* 0x0000761013137816 */ /* 0x000fce0000000000 */
.L_x_15521:
[----:B------:R-:W-:Y:S05]  /*e070*/  BSYNC.RECONVERGENT B1 ;  /* 0x0000000000017941 */ /* 0x000fea0003800200 */
.L_x_15519:
        /* <DEDUP_REMOVED lines=9> */
.L_x_15523:
[----:B------:R-:W-:Y:S01]  /*e110*/  IMAD.MOV.U32 R9, RZ, RZ, R10 ;  /* 0x000000ffff097224 */ /* 0x000fe200078e000a */
[----:B------:R-:W-:Y:S01]  /*e120*/  PRMT R0, R0, 0x7610, R22 ;  /* 0x0000761000007816 */ /* 0x000fe20000000016 */
[----:B------:R-:W-:Y:S01]  /*e130*/  IMAD.MOV.U32 R10, RZ, RZ, R3 ;  /* 0x000000ffff0a7224 */ /* 0x000fe200078e0003 */
[----:B------:R-:W-:-:S07]  /*e140*/  PRMT R22, R22, 0x7610, R8 ;  /* 0x0000761016167816 */ /* 0x000fce0000000008 */
.L_x_15524:
[----:B------:R-:W-:Y:S05]  /*e150*/  BSYNC.RECONVERGENT B1 ;  /* 0x0000000000017941 */ /* 0x000fea0003800200 */
.L_x_15522:
        /* <DEDUP_REMOVED lines=16> */
.L_x_15526:
[----:B------:R-:W-:Y:S01]  /*e260*/  IMAD.MOV.U32 R20, RZ, RZ, R5 ;  /* 0x000000ffff147224 */ /* 0x000fe200078e0005 */
[----:B------:R-:W-:Y:S01]  /*e270*/  PRMT R8, R8, 0x7610, R28 ;  /* 0x0000761008087816 */ /* 0x000fe2000000001c */
[----:B------:R-:W-:Y:S01]  /*e280*/  IMAD.MOV.U32 R5, RZ, RZ, R18 ;  /* 0x000000ffff057224 */ /* 0x000fe200078e0012 */
[----:B------:R-:W-:-:S07]  /*e290*/  PRMT R28, R28, 0x7610, R11 ;  /* 0x000076101c1c7816 */ /* 0x000fce000000000b */
.L_x_15527:
[----:B------:R-:W-:Y:S05]  /*e2a0*/  BSYNC.RECONVERGENT B1 ;  /* 0x0000000000017941 */ /* 0x000fea0003800200 */
.L_x_15525:
        /* <DEDUP_REMOVED lines=9> */
.L_x_15529:
[----:B------:R-:W-:Y:S01]  /*e340*/  IMAD.MOV.U32 R23, RZ, RZ, R20 ;  /* 0x000000ffff177224 */ /* 0x000fe200078e0014 */
[----:B------:R-:W-:Y:S01]  /*e350*/  PRMT R18, R18, 0x7610, R8 ;  /* 0x0000761012127816 */ /* 0x000fe20000000008 */
[----:B------:R-:W-:Y:S01]  /*e360*/  IMAD.MOV.U32 R20, RZ, RZ, R4 ;  /* 0x000000ffff147224 */ /* 0x000fe200078e0004 */
[----:B------:R-:W-:-:S07]  /*e370*/  PRMT R8, R8, 0x7610, R15 ;  /* 0x0000761008087816 */ /* 0x000fce000000000f */
.L_x_15530:
[----:B------:R-:W-:Y:S05]  /*e380*/  BSYNC.RECONVERGENT B1 ;  /* 0x0000000000017941 */ /* 0x000fea0003800200 */
.L_x_15528:
        /* <DEDUP_REMOVED lines=9> */
.L_x_15532:
[----:B------:R-:W-:Y:S01]  /*e420*/  IMAD.MOV.U32 R16, RZ, RZ, R23 ;  /* 0x000000ffff107224 */ /* 0x000fe200078e0017 */
[----:B------:R-:W-:Y:S01]  /*e430*/  PRMT R18, R18, 0x5432, R0 ;  /* 0x0000543212127816 */ /* 0x000fe20000000000 */
[----:B------:R-:W-:-:S07]  /*e440*/  IMAD.MOV.U32 R23, RZ, RZ, R6 ;  /* 0x000000ffff177224 */ /* 0x000fce00078e0006 */
.L_x_15533:
[----:B------:R-:W-:Y:S05]  /*e450*/  BSYNC.RECONVERGENT B1 ;  /* 0x0000000000017941 */ /* 0x000fea0003800200 */
.L_x_15531:
        /* <DEDUP_REMOVED lines=9> */
.L_x_15535:
[----:B------:R-:W-:Y:S01]  /*e4f0*/  IMAD.MOV.U32 R11, RZ, RZ, R16 ;  /* 0x000000ffff0b7224 */ /* 0x000fe200078e0010 */
[----:B------:R-:W-:Y:S01]  /*e500*/  PRMT R19, R18, 0x7610, R19 ;  /* 0x0000761012137816 */ /* 0x000fe20000000013 */
[----:B------:R-:W-:Y:S01]  /*e510*/  IMAD.MOV.U32 R16, RZ, RZ, R17 ;  /* 0x000000ffff107224 */ /* 0x000fe200078e0011 */
[----:B------:R-:W-:-:S07]  /*e520*/  PRMT R18, R8, 0x7610, R18 ;  /* 0x0000761008127816 */ /* 0x000fce0000000012 */
.L_x_15536:
[----:B------:R-:W-:Y:S05]  /*e530*/  BSYNC.RECONVERGENT B1 ;  /* 0x0000000000017941 */ /* 0x000fea0003800200 */
.L_x_15534:
        /* <DEDUP_REMOVED lines=9> */
.L_x_15538:
[----:B------:R-:W-:Y:S01]  /*e5d0*/  IMAD.MOV.U32 R3, RZ, RZ, R11 ;  /* 0x000000ffff037224 */ /* 0x000fe200078e000b */
[----:B------:R-:W-:Y:S01]  /*e5e0*/  PRMT R17, R17, 0x5410, R19 ;  /* 0x0000541011117816 */ /* 0x000fe20000000013 */
[----:B------:R-:W-:Y:S01]  /*e5f0*/  IMAD.MOV.U32 R11, RZ, RZ, R7 ;  /* 0x000000ffff0b7224 */ /* 0x000fe200078e0007 */
[----:B------:R-:W-:-:S07]  /*e600*/  PRMT R19, R19, 0x7632, R19 ;  /* 0x0000763213137816 */ /* 0x000fce0000000013 */
.L_x_15539:
[----:B------:R-:W-:Y:S05]  /*e610*/  BSYNC.RECONVERGENT B1 ;  /* 0x0000000000017941 */ /* 0x000fea0003800200 */
.L_x_15537:
        /* <DEDUP_REMOVED lines=9> */
.L_x_15541:
[----:B------:R-:W-:Y:S01]  /*e6b0*/  IMAD.MOV.U32 R15, RZ, RZ, R3 ;  /* 0x000000ffff0f7224 */ /* 0x000fe200078e0003 */
[----:B------:R-:W-:Y:S01]  /*e6c0*/  PRMT R19, R19, 0x7610, R17 ;  /* 0x0000761013137816 */ /* 0x000fe20000000011 */
[----:B------:R-:W-:Y:S01]  /*e6d0*/  IMAD.MOV.U32 R3, RZ, RZ, R10 ;  /* 0x000000ffff037224 */ /* 0x000fe200078e000a */
[----:B------:R-:W-:-:S07]  /*e6e0*/  PRMT R17, R17, 0x7610, R22 ;  /* 0x0000761011117816 */ /* 0x000fce0000000016 */
.L_x_15542:
[----:B------:R-:W-:Y:S05]  /*e6f0*/  BSYNC.RECONVERGENT B1 ;  /* 0x0000000000017941 */ /* 0x000fea0003800200 */
.L_x_15540:
        /* <DEDUP_REMOVED lines=9> */
.L_x_15544:
[C---:B------:R-:W-:Y:S01]  /*e790*/  PRMT R0, R19.reuse, 0x7632, R0 ;  /* 0x0000763213007816 */ /* 0x040fe20000000000 */
[----:B------:R-:W-:Y:S02]  /*e7a0*/  IMAD.MOV.U32 R10, RZ, RZ, R15 ;  /* 0x000000ffff0a7224 */ /* 0x000fe400078e000f */
[----:B------:R-:W-:Y:S01]  /*e7b0*/  IMAD.MOV.U32 R15, RZ, RZ, R9 ;  /* 0x000000ffff0f7224 */ /* 0x000fe200078e0009 */
[----:B------:R-:W-:-:S07]  /*e7c0*/  PRMT R19, R19, 0x7610, R0 ;  /* 0x0000761013137816 */ /* 0x000fce0000000000 */
.L_x_15545:
[----:B------:R-:W-:Y:S05]  /*e7d0*/  BSYNC.RECONVERGENT B1 ;  /* 0x0000000000017941 */ /* 0x000fea0003800200 */
.L_x_15543:
        /* <DEDUP_REMOVED lines=16> */
.L_x_15547:
[----:B------:R-:W-:Y:S01]  /*e8e0*/  IMAD.MOV.U32 R4, RZ, RZ, R5 ;  /* 0x000000ffff047224 */ /* 0x000fe200078e0005 */
[----:B------:R-:W-:Y:S01]  /*e8f0*/  PRMT R28, R28, 0x7632, R8 ;  /* 0x000076321c1c7816 */ /* 0x000fe20000000008 */
[----:B------:R-:W-:-:S07]  /*e900*/  IMAD.MOV.U32 R5, RZ, RZ, R20 ;  /* 0x000000ffff057224 */ /* 0x000fce00078e0014 */
.L_x_15548:
[----:B------:R-:W-:Y:S05]  /*e910*/  BSYNC.RECONVERGENT B1 ;  /* 0x0000000000017941 */ /* 0x000fea0003800200 */
.L_x_15546:
        /* <DEDUP_REMOVED lines=9> */
.L_x_15550:
[----:B------:R-:W-:Y:S01]  /*e9b0*/  PRMT R25, R25, 0x5410, R28 ;  /* 0x0000541019197816 */ /* 0x000fe2000000001c */
[----:B------:R-:W-:Y:S01]  /*e9c0*/  IMAD.MOV.U32 R7, RZ, RZ, R4 ;  /* 0x000000ffff077224 */ /* 0x000fe200078e0004 */
[----:B------:R-:W-:Y:S01]  /*e9d0*/  PRMT R28, R18, 0x7632, R28 ;  /* 0x00007632121c7816 */ /* 0x000fe2000000001c */
[----:B------:R-:W-:-:S07]  /*e9e0*/  IMAD.MOV.U32 R4, RZ, RZ, R23 ;  /* 0x000000ffff047224 */ /* 0x000fce00078e0017 */
.L_x_15551:
[----:B------:R-:W-:Y:S05]  /*e9f0*/  BSYNC.RECONVERGENT B1 ;  /* 0x0000000000017941 */ /* 0x000fea0003800200 */
.L_x_15549:
        /* <DEDUP_REMOVED lines=9> */
.L_x_15553:
[----:B------:R-:W-:Y:S01]  /*ea90*/  IMAD.MOV.U32 R6, RZ, RZ, R7 ;  /* 0x000000ffff067224 */ /* 0x000fe200078e0007 */
[----:B------:R-:W-:Y:S01]  /*eaa0*/  PRMT R25, R25, 0x5432, R18 ;  /* 0x0000543219197816 */ /* 0x000fe20000000012 */
[----:B------:R-:W-:-:S07]  /*eab0*/  IMAD.MOV.U32 R7, RZ, RZ, R16 ;  /* 0x000000ffff077224 */ /* 0x000fce00078e0010 */
.L_x_15554:
[----:B------:R-:W-:Y:S05]  /*eac0*/  BSYNC.RECONVERGENT B1 ;  /* 0x0000000000017941 */ /* 0x000fea0003800200 */
.L_x_15552:
        /* <DEDUP_REMOVED lines=9> */
.L_x_15556:
[--C-:B------:R-:W-:Y:S01]  /*eb60*/  PRMT R24, R24, 0x5410, R25.reuse ;  /* 0x0000541018187816 */ /* 0x100fe20000000019 */
[----:B------:R-:W-:Y:S01]  /*eb70*/  IMAD.MOV.U32 R9, RZ, RZ, R6 ;  /* 0x000000ffff097224 */ /* 0x000fe200078e0006 */
[----:B------:R-:W-:Y:S01]  /*eb80*/  PRMT R25, R19, 0x7610, R25 ;  /* 0x0000761013197816 */ /* 0x000fe20000000019 */
[----:B------:R-:W-:-:S07]  /*eb90*/  IMAD.MOV.U32 R6, RZ, RZ, R11 ;  /* 0x000000ffff067224 */ /* 0x000fce00078e000b */
.L_x_15557:
[----:B------:R-:W-:Y:S05]  /*eba0*/  BSYNC.RECONVERGENT B1 ;  /* 0x0000000000017941 */ /* 0x000fea0003800200 */
.L_x_15555:
        /* <DEDUP_REMOVED lines=9> */
.L_x_15559:
[----:B------:R-:W-:Y:S01]  /*ec40*/  IMAD.MOV.U32 R8, RZ, RZ, R9 ;  /* 0x000000ffff087224 */ /* 0x000fe200078e0009 */
[----:B------:R-:W-:Y:S01]  /*ec50*/  PRMT R24, R24, 0x7632, R17 ;  /* 0x0000763218187816 */ /* 0x000fe20000000011 */
[----:B------:R-:W-:-:S07]  /*ec60*/  IMAD.MOV.U32 R9, RZ, RZ, R3 ;  /* 0x000000ffff097224 */ /* 0x000fce00078e0003 */
.L_x_15560:
[----:B------:R-:W-:Y:S05]  /*ec70*/  BSYNC.RECONVERGENT B1 ;  /* 0x0000000000017941 */ /* 0x000fea0003800200 */
.L_x_15558:
        /* <DEDUP_REMOVED lines=9> */
.L_x_15562:
[----:B------:R-:W-:Y:S01]  /*ed10*/  IMAD.MOV.U32 R13, RZ, RZ, R8 ;  /* 0x000000ffff0d7224 */ /* 0x000fe200078e0008 */
[--C-:B------:R-:W-:Y:S01]  /*ed20*/  PRMT R14, R14, 0x5410, R24.reuse ;  /* 0x000054100e0e7816 */ /* 0x100fe20000000018 */
[----:B------:R-:W-:Y:S01]  /*ed30*/  IMAD.MOV.U32 R8, RZ, RZ, R15 ;  /* 0x000000ffff087224 */ /* 0x000fe200078e000f */
[----:B------:R-:W-:-:S07]  /*ed40*/  PRMT R24, R19, 0x7632, R24 ;  /* 0x0000763213187816 */ /* 0x000fce0000000018 */
.L_x_15563:
[----:B------:R-:W-:Y:S05]  /*ed50*/  BSYNC.RECONVERGENT B1 ;  /* 0x0000000000017941 */ /* 0x000fea0003800200 */
.L_x_15561:
        /* <DEDUP_REMOVED lines=9> */
.L_x_15564:
[----:B------:R-:W-:Y:S01]  /*edf0*/  IMAD.MOV.U32 R11, RZ, RZ, R10 ;  /* 0x000000ffff0b7224 */ /* 0x000fe200078e000a */
[----:B------:R-:W-:Y:S01]  /*ee00*/  PRMT R0, R14, 0x5432, R0 ;  /* 0x000054320e007816 */ /* 0x000fe20000000000 */
[----:B------:R-:W-:Y:S02]  /*ee10*/  IMAD.MOV.U32 R3, RZ, RZ, R12 ;  /* 0x000000ffff037224 */ /* 0x000fe400078e000c */
[----:B------:R-:W-:-:S07]  /*ee20*/  IMAD.MOV.U32 R10, RZ, RZ, R13 ;  /* 0x000000ffff0a7224 */ /* 0x000fce00078e000d */
.L_x_15398:
[----:B------:R-:W-:Y:S05]  /*ee30*/  BSYNC.RECONVERGENT B0 ;  /* 0x0000000000007941 */ /* 0x000fea0003800200 */
.L_x_15397:
        /* <DEDUP_REMOVED lines=24> */
[----:B------:R-:W-:Y:S02]  /*efc0*/  HSETP2.NEU.OR P1, PT, R19.H0_H0, R28.H1_H1, P1 ;  /* 0x3000001c13007234 */ /* 0x000fe40000f2d820 */
[----:B------:R-:W-:Y:S01]  /*efd0*/  FSEL R3, R2, R23, P2 ;  /* 0x0000001702037208 */ /* 0x000fe20001000000 */
[----:B------:R-:W-:Y:S01]  /*efe0*/  FADD.FTZ R27, -R12, R27 ;  /* 0x0000001b0c1b7221 */ /* 0x000fe20000010100 */
[----:B------:R-:W-:-:S02]  /*eff0*/  FSEL R2, R23, R2, P2 ;  /* 0x0000000217027208 */ /* 0x000fc40001000000 */
[----:B------:R-:W-:Y:S01]  /*f000*/  PLOP3.LUT P0, PT, P0, P1, PT, 0x8, 0x80 ;  /* 0x000000000080781c */ /* 0x000fe20000702170 */
[----:B------:R-:W-:-:S06]  /*f010*/  FMUL.FTZ R27, R27, 1.4426950216293334961 ;  /* 0x3fb8aa3b1b1b7820 */ /* 0x000fcc0000410000 */
[----:B------:R-:W0:Y:S06]  /*f020*/  MUFU.EX2 R27, R27 ;  /* 0x0000001b001b7308 */ /* 0x000e2c0000000800 */
        /* <DEDUP_REMOVED lines=11> */
.L_x_15568:
[----:B------:R-:W-:Y:S01]  /*f0e0*/  IMAD.MOV.U32 R32, RZ, RZ, R5 ;  /* 0x000000ffff207224 */ /* 0x000fe200078e0005 */
[C---:B------:R-:W-:Y:S01]  /*f0f0*/  PRMT R3, R28.reuse, 0x7632, R3 ;  /* 0x000076321c037816 */ /* 0x040fe20000000003 */
[----:B------:R-:W-:Y:S01]  /*f100*/  IMAD.MOV.U32 R5, RZ, RZ, R4 ;  /* 0x000000ffff057224 */ /* 0x000fe200078e0004 */
[----:B------:R-:W-:-:S07]  /*f110*/  PRMT R28, R28, 0x5410, R28 ;  /* 0x000054101c1c7816 */ /* 0x000fce000000001c */
.L_x_15569:
[----:B------:R-:W-:Y:S05]  /*f120*/  BSYNC.RECONVERGENT B1 ;  /* 0x0000000000017941 */ /* 0x000fea0003800200 */
.L_x_15567:
        /* <DEDUP_REMOVED lines=9> */
.L_x_15571:
[----:B------:R-:W-:Y:S01]  /*f1c0*/  IMAD.MOV.U32 R23, RZ, RZ, R32 ;  /* 0x000000ffff177224 */ /* 0x000fe200078e0020 */
[----:B------:R-:W-:Y:S01]  /*f1d0*/  PRMT R4, R3, 0x7610, R4 ;  /* 0x0000761003047816 */ /* 0x000fe20000000004 */
[----:B------:R-:W-:Y:S01]  /*f1e0*/  IMAD.MOV.U32 R32, RZ, RZ, R7 ;  /* 0x000000ffff207224 */ /* 0x000fe200078e0007 */
[----:B------:R-:W-:-:S07]  /*f1f0*/  PRMT R3, R25, 0x7632, R3 ;  /* 0x0000763219037816 */ /* 0x000fce0000000003 */
.L_x_15572:
[----:B------:R-:W-:Y:S05]  /*f200*/  BSYNC.RECONVERGENT B1 ;  /* 0x0000000000017941 */ /* 0x000fea0003800200 */
.L_x_15570:
        /* <DEDUP_REMOVED lines=9> */
.L_x_15574:
[----:B------:R-:W-:Y:S01]  /*f2a0*/  IMAD.MOV.U32 R34, RZ, RZ, R23 ;  /* 0x000000ffff227224 */ /* 0x000fe200078e0017 */
[----:B------:R-:W-:Y:S01]  /*f2b0*/  PRMT R3, R3, 0x5410, R4 ;  /* 0x0000541003037816 */ /* 0x000fe20000000004 */
[----:B------:R-:W-:Y:S01]  /*f2c0*/  IMAD.MOV.U32 R23, RZ, RZ, R6 ;  /* 0x000000ffff177224 */ /* 0x000fe200078e0006 */
[----:B------:R-:W-:-:S07]  /*f2d0*/  PRMT R4, R25, 0x7610, R4 ;  /* 0x0000761019047816 */ /* 0x000fce0000000004 */
.L_x_15575:
[----:B------:R-:W-:Y:S05]  /*f2e0*/  BSYNC.RECONVERGENT B1 ;  /* 0x0000000000017941 */ /* 0x000fea0003800200 */
.L_x_15573:
        /* <DEDUP_REMOVED lines=9> */
.L_x_15577:
[----:B------:R-:W-:Y:S01]  /*f380*/  IMAD.MOV.U32 R7, RZ, RZ, R34 ;  /* 0x000000ffff077224 */ /* 0x000fe200078e0022 */
[----:B------:R-:W-:Y:S01]  /*f390*/  PRMT R4, R4, 0x7610, R3 ;  /* 0x0000761004047816 */ /* 0x000fe20000000003 */
[----:B------:R-:W-:Y:S01]  /*f3a0*/  IMAD.MOV.U32 R34, RZ, RZ, R9 ;  /* 0x000000ffff227224 */ /* 0x000fe200078e0009 */
[----:B------:R-:W-:-:S07]  /*f3b0*/  PRMT R3, R3, 0x7610, R24 ;  /* 0x0000761003037816 */ /* 0x000fce0000000018 */
.L_x_15578:
[----:B------:R-:W-:Y:S05]  /*f3c0*/  BSYNC.RECONVERGENT B1 ;  /* 0x0000000000017941 */ /* 0x000fea0003800200 */
.L_x_15576:
        /* <DEDUP_REMOVED lines=9> */
.L_x_15580:
[----:B------:R-:W-:Y:S01]  /*f460*/  IMAD.MOV.U32 R6, RZ, RZ, R7 ;  /* 0x000000ffff067224 */ /* 0x000fe200078e0007 */
[----:B------:R-:W-:Y:S01]  /*f470*/  PRMT R9, R9, 0x7610, R4 ;  /* 0x0000761009097816 */ /* 0x000fe20000000004 */
[----:B------:R-:W-:Y:S01]  /*f480*/  IMAD.MOV.U32 R7, RZ, RZ, R8 ;  /* 0x000000ffff077224 */ /* 0x000fe200078e0008 */
[----:B------:R-:W-:-:S07]  /*f490*/  PRMT R4, R4, 0x5410, R24 ;  /* 0x0000541004047816 */ /* 0x000fce0000000018 */
.L_x_15581:
[----:B------:R-:W-:Y:S05]  /*f4a0*/  BSYNC.RECONVERGENT B1 ;  /* 0x0000000000017941 */ /* 0x000fea0003800200 */
.L_x_15579:
        /* <DEDUP_REMOVED lines=9> */
.L_x_15583:
[----:B------:R-:W-:Y:S01]  /*f540*/  IMAD.MOV.U32 R25, RZ, RZ, R6 ;  /* 0x000000ffff197224 */ /* 0x000fe200078e0006 */
[----:B------:R-:W-:Y:S01]  /*f550*/  PRMT R8, R8, 0x7610, R9 ;  /* 0x0000761008087816 */ /* 0x000fe20000000009 */
[----:B------:R-:W-:Y:S01]  /*f560*/  IMAD.MOV.U32 R6, RZ, RZ, R11 ;  /* 0x000000ffff067224 */ /* 0x000fe200078e000b */
[----:B------:R-:W-:-:S07]  /*f570*/  PRMT R9, R9, 0x7610, R0 ;  /* 0x0000761009097816 */ /* 0x000fce0000000000 */
.L_x_15584:
[----:B------:R-:W-:Y:S05]  /*f580*/  BSYNC.RECONVERGENT B1 ;  /* 0x0000000000017941 */ /* 0x000fea0003800200 */
.L_x_15582:
        /* <DEDUP_REMOVED lines=9> */
.L_x_15586:
[----:B------:R-:W-:Y:S01]  /*f620*/  PRMT R0, R0, 0x7610, R8 ;  /* 0x0000761000007816 */ /* 0x000fe20000000008 */
[----:B------:R-:W-:Y:S02]  /*f630*/  IMAD.MOV.U32 R11, RZ, RZ, R25 ;  /* 0x000000ffff0b7224 */ /* 0x000fe400078e0019 */
[----:B------:R-:W-:Y:S01]  /*f640*/  IMAD.MOV.U32 R25, RZ, RZ, R10 ;  /* 0x000000ffff197224 */ /* 0x000fe200078e000a */
[----:B------:R-:W-:-:S07]  /*f650*/  PRMT R8, R8, 0x5410, R0 ;  /* 0x0000541008087816 */ /* 0x000fce0000000000 */
.L_x_15587:
[----:B------:R-:W-:Y:S05]  /*f660*/  BSYNC.RECONVERGENT B1 ;  /* 0x0000000000017941 */ /* 0x000fea0003800200 */
.L_x_15585:
        /* <DEDUP_REMOVED lines=16> */
.L_x_15589:
[----:B------:R-:W-:Y:S01]  /*f770*/  IMAD.MOV.U32 R10, RZ, RZ, R5 ;  /* 0x000000ffff0a7224 */ /* 0x000fe200078e0005 */
[----:B------:R-:W-:Y:S01]  /*f780*/  PRMT R19, R19, 0x7610, R28 ;  /* 0x0000761013137816 */ /* 0x000fe2000000001c */
[----:B------:R-:W-:Y:S01]  /*f790*/  IMAD.MOV.U32 R5, RZ, RZ, R32 ;  /* 0x000000ffff057224 */ /* 0x000fe200078e0020 */
[----:B------:R-:W-:-:S07]  /*f7a0*/  PRMT R28, R28, 0x5410, R3 ;  /* 0x000054101c1c7816 */ /* 0x000fce0000000003 */
.L_x_15590:
[----:B------:R-:W-:Y:S05]  /*f7b0*/  BSYNC.RECONVERGENT B1 ;  /* 0x0000000000017941 */ /* 0x000fea0003800200 */
.L_x_15588:
        /* <DEDUP_REMOVED lines=9> */
.L_x_15592:
[----:B------:R-:W-:Y:S01]  /*f850*/  IMAD.MOV.U32 R27, RZ, RZ, R10 ;  /* 0x000000ffff1b7224 */ /* 0x000fe200078e000a */
[C---:B------:R-:W-:Y:S01]  /*f860*/  PRMT R0, R19.reuse, 0x7632, R0 ;  /* 0x0000763213007816 */ /* 0x040fe20000000000 */
[----:B------:R-:W-:Y:S01]  /*f870*/  IMAD.MOV.U32 R10, RZ, RZ, R23 ;  /* 0x000000ffff0a7224 */ /* 0x000fe200078e0017 */
[----:B------:R-:W-:-:S07]  /*f880*/  PRMT R19, R19, 0x5410, R4 ;  /* 0x0000541013137816 */ /* 0x000fce0000000004 */
.L_x_15593:
[----:B------:R-:W-:Y:S05]  /*f890*/  BSYNC.RECONVERGENT B1 ;  /* 0x0000000000017941 */ /* 0x000fea0003800200 */
.L_x_15591:
        /* <DEDUP_REMOVED lines=9> */
.L_x_15595:
[----:B------:R-:W-:Y:S01]  /*f930*/  IMAD.MOV.U32 R24, RZ, RZ, R27 ;  /* 0x000000ffff187224 */ /* 0x000fe200078e001b */
[----:B------:R-:W-:Y:S01]  /*f940*/  PRMT R23, R23, 0x5410, R0 ;  /* 0x0000541017177816 */ /* 0x000fe20000000000 */
[----:B------:R-:W-:Y:S01]  /*f950*/  IMAD.MOV.U32 R27, RZ, RZ, R34 ;  /* 0x000000ffff1b7224 */ /* 0x000fe200078e0022 */
[----:B------:R-:W-:-:S07]  /*f960*/  PRMT R0, R3, 0x7632, R0 ;  /* 0x0000763203007816 */ /* 0x000fce0000000000 */
.L_x_15596:
[----:B------:R-:W-:Y:S05]  /*f970*/  BSYNC.RECONVERGENT B1 ;  /* 0x0000000000017941 */ /* 0x000fea0003800200 */
.L_x_15594:
        /* <DEDUP_REMOVED lines=9> */
.L_x_15598:
[C---:B------:R-:W-:Y:S01]  /*fa10*/  PRMT R4, R23.reuse, 0x7632, R4 ;  /* 0x0000763217047816 */ /* 0x040fe20000000004 */
[----:B------:R-:W-:Y:S02]  /*fa20*/  IMAD.MOV.U32 R3, RZ, RZ, R24 ;  /* 0x000000ffff037224 */ /* 0x000fe400078e0018 */
[----:B------:R-:W-:Y:S01]  /*fa30*/  IMAD.MOV.U32 R24, RZ, RZ, R7 ;  /* 0x000000ffff187224 */ /* 0x000fe200078e0007 */
[----:B------:R-:W-:-:S07]  /*fa40*/  PRMT R23, R23, 0x7610, R4 ;  /* 0x0000761017177816 */ /* 0x000fce0000000004 */
.L_x_15599:
[----:B------:R-:W-:Y:S05]  /*fa50*/  BSYNC.RECONVERGENT B1 ;  /* 0x0000000000017941 */ /* 0x000fea0003800200 */
.L_x_15597:
        /* <DEDUP_REMOVED lines=9> */
.L_x_15601:
[----:B------:R-:W-:Y:S01]  /*faf0*/  IMAD.MOV.U32 R30, RZ, RZ, R3 ;  /* 0x000000ffff1e7224 */ /* 0x000fe200078e0003 */
[----:B------:R-:W-:Y:S01]  /*fb00*/  PRMT R4, R9, 0x5432, R4 ;  /* 0x0000543209047816 */ /* 0x000fe20000000004 */
[----:B------:R-:W-:-:S07]  /*fb10*/  IMAD.MOV.U32 R3, RZ, RZ, R6 ;  /* 0x000000ffff037224 */ /* 0x000fce00078e0006 */
.L_x_15602:
[----:B------:R-:W-:Y:S05]  /*fb20*/  BSYNC.RECONVERGENT B1 ;  /* 0x0000000000017941 */ /* 0x000fea0003800200 */
.L_x_15600:
        /* <DEDUP_REMOVED lines=9> */
.L_x_15604:
[----:B------:R-:W-:Y:S01]  /*fbc0*/  IMAD.MOV.U32 R6, RZ, RZ, R30 ;  /* 0x000000ffff067224 */ /* 0x000fe200078e001e */
[----:B------:R-:W-:Y:S01]  /*fbd0*/  PRMT R7, R7, 0x7610, R4 ;  /* 0x0000761007077816 */ /* 0x000fe20000000004 */
[----:B------:R-:W-:Y:S01]  /*fbe0*/  IMAD.MOV.U32 R30, RZ, RZ, R25 ;  /* 0x000000ffff1e7224 */ /* 0x000fe200078e0019 */
[----:B------:R-:W-:-:S07]  /*fbf0*/  PRMT R4, R4, 0x7610, R8 ;  /* 0x0000761004047816 */ /* 0x000fce0000000008 */
.L_x_15605:
[----:B------:R-:W-:Y:S05]  /*fc00*/  BSYNC.RECONVERGENT B1 ;  /* 0x0000000000017941 */ /* 0x000fea0003800200 */
.L_x_15603:
        /* <DEDUP_REMOVED lines=9> */
.L_x_15607:
[----:B------:R-:W-:Y:S01]  /*fca0*/  IMAD.MOV.U32 R8, RZ, RZ, R6 ;  /* 0x000000ffff087224 */ /* 0x000fe200078e0006 */
[----:B------:R-:W-:Y:S01]  /*fcb0*/  PRMT R7, R7, 0x7632, R0 ;  /* 0x0000763207077816 */ /* 0x000fe20000000000 */
[----:B------:R-:W-:-:S07]  /*fcc0*/  IMAD.MOV.U32 R6, RZ, RZ, R11 ;  /* 0x000000ffff067224 */ /* 0x000fce00078e000b */
.L_x_15608:
[----:B------:R-:W-:Y:S05]  /*fcd0*/  BSYNC.RECONVERGENT B1 ;  /* 0x0000000000017941 */ /* 0x000fea0003800200 */
.L_x_15606:
        /* <DEDUP_REMOVED lines=16> */
.L_x_15610:
[----:B------:R-:W-:Y:S01]  /*fde0*/  IMAD.MOV.U32 R26, RZ, RZ, R5 ;  /* 0x000000ffff1a7224 */ /* 0x000fe200078e0005 */
[----:B------:R-:W-:Y:S01]  /*fdf0*/  PRMT R0, R0, 0x7610, R28 ;  /* 0x0000761000007816 */ /* 0x000fe2000000001c */
[----:B------:R-:W-:Y:S01]  /*fe00*/  IMAD.MOV.U32 R5, RZ, RZ, R10 ;  /* 0x000000ffff057224 */ /* 0x000fe200078e000a */
[----:B------:R-:W-:-:S07]  /*fe10*/  PRMT R28, R28, 0x7610, R19 ;  /* 0x000076101c1c7816 */ /* 0x000fce0000000013 */
.L_x_15611:
[----:B------:R-:W-:Y:S05]  /*fe20*/  BSYNC.RECONVERGENT B1 ;  /* 0x0000000000017941 */ /* 0x000fea0003800200 */
.L_x_15609:
        /* <DEDUP_REMOVED lines=9> */
.L_x_15613:
[----:B------:R-:W-:Y:S01]  /*fec0*/  IMAD.MOV.U32 R9, RZ, RZ, R26 ;  /* 0x000000ffff097224 */ /* 0x000fe200078e001a */
[C---:B------:R-:W-:Y:S01]  /*fed0*/  PRMT R10, R0.reuse, 0x7632, R10 ;  /* 0x00007632000a7816 */ /* 0x040fe2000000000a */
[----:B------:R-:W-:Y:S01]  /*fee0*/  IMAD.MOV.U32 R26, RZ, RZ, R27 ;  /* 0x000000ffff1a7224 */ /* 0x000fe200078e001b */
[----:B------:R-:W-:-:S07]  /*fef0*/  PRMT R0, R0, 0x5410, R0 ;  /* 0x0000541000007816 */ /* 0x000fce0000000000 */
.L_x_15614:
[----:B------:R-:W-:Y:S05]  /*ff00*/  BSYNC.RECONVERGENT B1 ;  /* 0x0000000000017941 */ /* 0x000fea0003800200 */
.L_x_15612:
        /* <DEDUP_REMOVED lines=9> */
.L_x_15616:
[----:B------:R-:W-:Y:S01]  /*ffa0*/  IMAD.MOV.U32 R32, RZ, RZ, R9 ;  /* 0x000000ffff207224 */ /* 0x000fe200078e0009 */
[----:B------:R-:W-:Y:S01]  /*ffb0*/  PRMT R10, R23, 0x5432, R10 ;  /* 0x00005432170a7816 */ /* 0x000fe2000000000a */
[----:B------:R-:W-:-:S07]  /*ffc0*/  IMAD.MOV.U32 R9, RZ, RZ, R24 ;  /* 0x000000ffff097224 */ /* 0x000fce00078e0018 */
.L_x_15617:
[----:B------:R-:W-:Y:S05]  /*ffd0*/  BSYNC.RECONVERGENT B1 ;  /* 0x0000000000017941 */ /* 0x000fea0003800200 */
.L_x_15615:
        /* <DEDUP_REMOVED lines=9> */
.L_x_15619:
[----:B------:R-:W-:Y:S01]  /*10070*/  IMAD.MOV.U32 R11, RZ, RZ, R32 ;  /* 0x000000ffff0b7224 */ /* 0x000fe200078e0020 */
[----:B------:R-:W-:Y:S01]  /*10080*/  PRMT R19, R19, 0x7610, R10 ;  /* 0x0000761013137816 */ /* 0x000fe2000000000a */
[----:B------:R-:W-:Y:S01]  /*10090*/  IMAD.MOV.U32 R32, RZ, RZ, R3 ;  /* 0x000000ffff207224 */ /* 0x000fe200078e0003 */
[----:B------:R-:W-:-:S07]  /*100a0*/  PRMT R10, R10, 0x5410, R4 ;  /* 0x000054100a0a7816 */ /* 0x000fce0000000004 */
.L_x_15620:
[----:B------:R-:W-:Y:S05]  /*100b0*/  BSYNC.RECONVERGENT B1 ;  /* 0x0000000000017941 */ /* 0x000fea0003800200 */
.L_x_15618:
        /* <DEDUP_REMOVED lines=9> */
.L_x_15622:
[----:B------:R-:W-:Y:S01]  /*10150*/  IMAD.MOV.U32 R3, RZ, RZ, R11 ;  /* 0x000000ffff037224 */ /* 0x000fe200078e000b */
[C---:B------:R-:W-:Y:S01]  /*10160*/  PRMT R0, R19.reuse, 0x7632, R0 ;  /* 0x0000763213007816 */ /* 0x040fe20000000000 */
[----:B------:R-:W-:Y:S01]  /*10170*/  IMAD.MOV.U32 R11, RZ, RZ, R30 ;  /* 0x000000ffff0b7224 */ /* 0x000fe200078e001e */
[----:B------:R-:W-:-:S07]  /*10180*/  PRMT R19, R19, 0x7610, R4 ;  /* 0x0000761013137816 */ /* 0x000fce0000000004 */
.L_x_15623:
[----:B------:R-:W-:Y:S05]  /*10190*/  BSYNC.RECONVERGENT B1 ;  /* 0x0000000000017941 */ /* 0x000fea0003800200 */
.L_x_15621:
        /* <DEDUP_REMOVED lines=9> */
.L_x_15625:
[----:B------:R-:W-:Y:S01]  /*10230*/  IMAD.MOV.U32 R23, RZ, RZ, R3 ;  /* 0x000000ffff177224 */ /* 0x000fe200078e0003 */
[----:B------:R-:W-:Y:S01]  /*10240*/  PRMT R4, R0, 0x7610, R4 ;  /* 0x0000761000047816 */ /* 0x000fe20000000004 */
[----:B------:R-:W-:Y:S01]  /*10250*/  IMAD.MOV.U32 R3, RZ, RZ, R6 ;  /* 0x000000ffff037224 */ /* 0x000fe200078e0006 */
[----:B------:R-:W-:-:S07]  /*10260*/  PRMT R0, R7, 0x7632, R0 ;  /* 0x0000763207007816 */ /* 0x000fce0000000000 */
.L_x_15626:
[----:B------:R-:W-:Y:S05]  /*10270*/  BSYNC.RECONVERGENT B1 ;  /* 0x0000000000017941 */ /* 0x000fea0003800200 */
.L_x_15624:
        /* <DEDUP_REMOVED lines=9> */
.L_x_15628:
[----:B------:R-:W-:Y:S01]  /*10310*/  IMAD.MOV.U32 R6, RZ, RZ, R23 ;  /* 0x000000ffff067224 */ /* 0x000fe200078e0017 */
[----:B------:R-:W-:Y:S01]  /*10320*/  PRMT R4, R7, 0x5410, R4 ;  /* 0x0000541007047816 */ /* 0x000fe20000000004 */
[----:B------:R-:W-:-:S07]  /*10330*/  IMAD.MOV.U32 R23, RZ, RZ, R8 ;  /* 0x000000ffff177224 */ /* 0x000fce00078e0008 */
.L_x_15629:
[----:B------:R-:W-:Y:S05]  /*10340*/  BSYNC.RECONVERGENT B1 ;  /* 0x0000000000017941 */ /* 0x000fea0003800200 */
.L_x_15627:
        /* <DEDUP_REMOVED lines=16> */
.L_x_15631:
[----:B------:R-:W-:Y:S01]  /*10450*/  IMAD.MOV.U32 R8, RZ, RZ, R5 ;  /* 0x000000ffff087224 */ /* 0x000fe200078e0005 */
[----:B------:R-:W-:Y:S01]  /*10460*/  PRMT R7, R7, 0x7610, R28 ;  /* 0x0000761007077816 */ /* 0x000fe2000000001c */
[----:B------:R-:W-:Y:S01]  /*10470*/  IMAD.MOV.U32 R5, RZ, RZ, R26 ;  /* 0x000000ffff057224 */ /* 0x000fe200078e001a */
[----:B------:R-:W-:-:S07]  /*10480*/  PRMT R28, R28, 0x7610, R0 ;  /* 0x000076101c1c7816 */ /* 0x000fce0000000000 */
.L_x_15632:
[----:B------:R-:W-:Y:S05]  /*10490*/  BSYNC.RECONVERGENT B1 ;  /* 0x0000000000017941 */ /* 0x000fea0003800200 */
.L_x_15630:
        /* <DEDUP_REMOVED lines=9> */
.L_x_15634:
[----:B------:R-:W-:Y:S01]  /*10530*/  IMAD.MOV.U32 R17, RZ, RZ, R8 ;  /* 0x000000ffff117224 */ /* 0x000fe200078e0008 */
[----:B------:R-:W-:Y:S01]  /*10540*/  PRMT R0, R0, 0x7610, R7 ;  /* 0x0000761000007816 */ /* 0x000fe20000000007 */
[----:B------:R-:W-:Y:S01]  /*10550*/  IMAD.MOV.U32 R8, RZ, RZ, R9 ;  /* 0x000000ffff087224 */ /* 0x000fe200078e0009 */
[----:B------:R-:W-:-:S07]  /*10560*/  PRMT R7, R7, 0x5410, R10 ;  /* 0x0000541007077816 */ /* 0x000fce000000000a */
.L_x_15635:
[----:B------:R-:W-:Y:S05]  /*10570*/  BSYNC.RECONVERGENT B1 ;  /* 0x0000000000017941 */ /* 0x000fea0003800200 */
.L_x_15633:
        /* <DEDUP_REMOVED lines=9> */
.L_x_15637:
[----:B------:R-:W-:Y:S01]  /*10610*/  IMAD.MOV.U32 R22, RZ, RZ, R17 ;  /* 0x000000ffff167224 */ /* 0x000fe200078e0011 */
[C---:B------:R-:W-:Y:S01]  /*10620*/  PRMT R7, R0.reuse, 0x7632, R7 ;  /* 0x0000763200077816 */ /* 0x040fe20000000007 */
[----:B------:R-:W-:Y:S01]  /*10630*/  IMAD.MOV.U32 R17, RZ, RZ, R32 ;  /* 0x000000ffff117224 */ /* 0x000fe200078e0020 */
[----:B------:R-:W-:-:S07]  /*10640*/  PRMT R0, R0, 0x7610, R10 ;  /* 0x0000761000007816 */ /* 0x000fce000000000a */
.L_x_15638:
[----:B------:R-:W-:Y:S05]  /*10650*/  BSYNC.RECONVERGENT B1 ;  /* 0x0000000000017941 */ /* 0x000fea0003800200 */
.L_x_15636:
        /* <DEDUP_REMOVED lines=9> */
.L_x_15640:
[----:B------:R-:W-:Y:S01]  /*106f0*/  IMAD.MOV.U32 R10, RZ, RZ, R22 ;  /* 0x000000ffff0a7224 */ /* 0x000fe200078e0016 */
[----:B------:R-:W-:Y:S01]  /*10700*/  PRMT R9, R9, 0x5410, R7 ;  /* 0x0000541009097816 */ /* 0x000fe20000000007 */
[----:B------:R-:W-:Y:S01]  /*10710*/  IMAD.MOV.U32 R22, RZ, RZ, R11 ;  /* 0x000000ffff167224 */ /* 0x000fe200078e000b */
[----:B------:R-:W-:-:S07]  /*10720*/  PRMT R7, R19, 0x7632, R7 ;  /* 0x0000763213077816 */ /* 0x000fce0000000007 */
.L_x_15641:
[----:B------:R-:W-:Y:S05]  /*10730*/  BSYNC.RECONVERGENT B1 ;  /* 0x0000000000017941 */ /* 0x000fea0003800200 */
.L_x_15639:
        /* <DEDUP_REMOVED lines=9> */
.L_x_15643:
[----:B------:R-:W-:Y:S01]  /*107d0*/  IMAD.MOV.U32 R24, RZ, RZ, R10 ;  /* 0x000000ffff187224 */ /* 0x000fe200078e000a */
[----:B------:R-:W-:Y:S01]  /*107e0*/  PRMT R11, R11, 0x7610, R9 ;  /* 0x000076100b0b7816 */ /* 0x000fe20000000009 */
[----:B------:R-:W-:Y:S01]  /*107f0*/  IMAD.MOV.U32 R10, RZ, RZ, R3 ;  /* 0x000000ffff0a7224 */ /* 0x000fe200078e0003 */
[----:B------:R-:W-:-:S07]  /*10800*/  PRMT R9, R9, 0x5410, R0 ;  /* 0x0000541009097816 */ /* 0x000fce0000000000 */
.L_x_15644:
[----:B------:R-:W-:Y:S05]  /*10810*/  BSYNC.RECONVERGENT B1 ;  /* 0x0000000000017941 */ /* 0x000fea0003800200 */
.L_x_15642:
        /* <DEDUP_REMOVED lines=9> */
.L_x_15646:
[----:B------:R-:W-:Y:S01]  /*108b0*/  IMAD.MOV.U32 R3, RZ, RZ, R24 ;  /* 0x000000ffff037224 */ /* 0x000fe200078e0018 */
[----:B------:R-:W-:Y:S01]  /*108c0*/  PRMT R19, R19, 0x7610, R11 ;  /* 0x0000761013137816 */ /* 0x000fe2000000000b */
[----:B------:R-:W-:Y:S01]  /*108d0*/  IMAD.MOV.U32 R24, RZ, RZ, R23 ;  /* 0x000000ffff187224 */ /* 0x000fe200078e0017 */
[----:B------:R-:W-:-:S07]  /*108e0*/  PRMT R11, R11, 0x5410, R4 ;  /* 0x000054100b0b7816 */ /* 0x000fce0000000004 */
.L_x_15647:
[----:B------:R-:W-:Y:S05]  /*108f0*/  BSYNC.RECONVERGENT B1 ;  /* 0x0000000000017941 */ /* 0x000fea0003800200 */
.L_x_15645:
        /* <DEDUP_REMOVED lines=9> */
.L_x_15649:
[----:B------:R-:W-:Y:S01]  /*10990*/  IMAD.MOV.U32 R23, RZ, RZ, R3 ;  /* 0x000000ffff177224 */ /* 0x000fe200078e0003 */
[C---:B------:R-:W-:Y:S01]  /*109a0*/  PRMT R0, R19.reuse, 0x7632, R0 ;  /* 0x0000763213007816 */ /* 0x040fe20000000000 */
[----:B------:R-:W-:Y:S01]  /*109b0*/  IMAD.MOV.U32 R3, RZ, RZ, R6 ;  /* 0x000000ffff037224 */ /* 0x000fe200078e0006 */
[----:B------:R-:W-:-:S07]  /*109c0*/  PRMT R19, R19, 0x7610, R4 ;  /* 0x0000761013137816 */ /* 0x000fce0000000004 */
.L_x_15650:
[----:B------:R-:W-:Y:S05]  /*109d0*/  BSYNC.RECONVERGENT B1 ;  /* 0x0000000000017941 */ /* 0x000fea0003800200 */
.L_x_15648:
        /* <DEDUP_REMOVED lines=16> */
.L_x_15652:
[----:B------:R-:W-:Y:S01]  /*10ae0*/  IMAD.MOV.U32 R4, RZ, RZ, R5 ;  /* 0x000000ffff047224 */ /* 0x000fe200078e0005 */
[----:B------:R-:W-:Y:S01]  /*10af0*/  PRMT R6, R6, 0x7610, R28 ;  /* 0x0000761006067816 */ /* 0x000fe2000000001c */
[----:B------:R-:W-:Y:S01]  /*10b00*/  IMAD.MOV.U32 R5, RZ, RZ, R8 ;  /* 0x000000ffff057224 */ /* 0x000fe200078e0008 */
[----:B------:R-:W-:-:S07]  /*10b10*/  PRMT R28, R28, 0x7610, R7 ;  /* 0x000076101c1c7816 */ /* 0x000fce0000000007 */
.L_x_15653:
[----:B------:R-:W-:Y:S05]  /*10b20*/  BSYNC.RECONVERGENT B1 ;  /* 0x0000000000017941 */ /* 0x000fea0003800200 */
.L_x_15651:
        /* <DEDUP_REMOVED lines=9> */
.L_x_15655:
[----:B------:R-:W-:Y:S01]  /*10bc0*/  IMAD.MOV.U32 R25, RZ, RZ, R4 ;  /* 0x000000ffff197224 */ /* 0x000fe200078e0004 */
[----:B------:R-:W-:Y:S01]  /*10bd0*/  PRMT R6, R6, 0x7632, R0 ;  /* 0x0000763206067816 */ /* 0x000fe20000000000 */
[----:B------:R-:W-:-:S07]  /*10be0*/  IMAD.MOV.U32 R4, RZ, RZ, R17 ;  /* 0x000000ffff047224 */ /* 0x000fce00078e0011 */
.L_x_15656:
[----:B------:R-:W-:Y:S05]  /*10bf0*/  BSYNC.RECONVERGENT B1 ;  /* 0x0000000000017941 */ /* 0x000fea0003800200 */
.L_x_15654:
        /* <DEDUP_REMOVED lines=9> */
.L_x_15658:
[----:B------:R-:W-:Y:S01]  /*10c90*/  IMAD.MOV.U32 R17, RZ, RZ, R25 ;  /* 0x000000ffff117224 */ /* 0x000fe200078e0019 */
[----:B------:R-:W-:Y:S01]  /*10ca0*/  PRMT R8, R6, 0x7610, R8 ;  /* 0x0000761006087816 */ /* 0x000fe20000000008 */
[----:B------:R-:W-:Y:S01]  /*10cb0*/  IMAD.MOV.U32 R25, RZ, RZ, R22 ;  /* 0x000000ffff197224 */ /* 0x000fe200078e0016 */
[----:B------:R-:W-:-:S07]  /*10cc0*/  PRMT R6, R7, 0x7610, R6 ;  /* 0x0000761007067816 */ /* 0x000fce0000000006 */
.L_x_15659:
[----:B------:R-:W-:Y:S05]  /*10cd0*/  BSYNC.RECONVERGENT B1 ;  /* 0x0000000000017941 */ /* 0x000fea0003800200 */
.L_x_15657:
        /* <DEDUP_REMOVED lines=9> */
.L_x_15661:
[----:B------:R-:W-:Y:S01]  /*10d70*/  PRMT R9, R8, 0x7610, R9 ;  /* 0x0000761008097816 */ /* 0x000fe20000000009 */
[----:B------:R-:W-:Y:S02]  /*10d80*/  IMAD.MOV.U32 R7, RZ, RZ, R17 ;  /* 0x000000ffff077224 */ /* 0x000fe400078e0011 */
[----:B------:R-:W-:Y:S01]  /*10d90*/  IMAD.MOV.U32 R17, RZ, RZ, R10 ;  /* 0x000000ffff117224 */ /* 0x000fe200078e000a */
[----:B------:R-:W-:-:S07]  /*10da0*/  PRMT R8, R9, 0x7632, R8 ;  /* 0x0000763209087816 */ /* 0x000fce0000000008 */
.L_x_15662:
[----:B------:R-:W-:Y:S05]  /*10db0*/  BSYNC.RECONVERGENT B1 ;  /* 0x0000000000017941 */ /* 0x000fea0003800200 */
.L_x_15660:
        /* <DEDUP_REMOVED lines=9> */
.L_x_15664:
[----:B------:R-:W-:Y:S01]  /*10e50*/  IMAD.MOV.U32 R10, RZ, RZ, R7 ;  /* 0x000000ffff0a7224 */ /* 0x000fe200078e0007 */
[----:B------:R-:W-:Y:S01]  /*10e60*/  PRMT R9, R11, 0x5432, R9 ;  /* 0x000054320b097816 */ /* 0x000fe20000000009 */
[----:B------:R-:W-:-:S07]  /*10e70*/  IMAD.MOV.U32 R7, RZ, RZ, R24 ;  /* 0x000000ffff077224 */ /* 0x000fce00078e0018 */
.L_x_15665:
[----:B------:R-:W-:Y:S05]  /*10e80*/  BSYNC.RECONVERGENT B1 ;  /* 0x0000000000017941 */ /* 0x000fea0003800200 */
.L_x_15663:
        /* <DEDUP_REMOVED lines=9> */
.L_x_15667:
[----:B------:R-:W-:Y:S01]  /*10f20*/  IMAD.MOV.U32 R20, RZ, RZ, R10 ;  /* 0x000000ffff147224 */ /* 0x000fe200078e000a */
[----:B------:R-:W-:Y:S01]  /*10f30*/  PRMT R0, R0, 0x7610, R9 ;  /* 0x0000761000007816 */ /* 0x000fe20000000009 */
[----:B------:R-:W-:Y:S01]  /*10f40*/  IMAD.MOV.U32 R10, RZ, RZ, R3 ;  /* 0x000000ffff0a7224 */ /* 0x000fe200078e0003 */
[----:B------:R-:W-:-:S07]  /*10f50*/  PRMT R9, R9, 0x7610, R19 ;  /* 0x0000761009097816 */ /* 0x000fce0000000013 */
.L_x_15668:
[----:B------:R-:W-:Y:S05]  /*10f60*/  BSYNC.RECONVERGENT B1 ;  /* 0x0000000000017941 */ /* 0x000fea0003800200 */
.L_x_15666:
        /* <DEDUP_REMOVED lines=9> */
.L_x_15670:
[----:B------:R-:W-:Y:S01]  /*11000*/  IMAD.MOV.U32 R3, RZ, RZ, R20 ;  /* 0x000000ffff037224 */ /* 0x000fe200078e0014 */
[--C-:B------:R-:W-:Y:S01]  /*11010*/  PRMT R8, R8, 0x7610, R0.reuse ;  /* 0x0000761008087816 */ /* 0x100fe20000000000 */
[----:B------:R-:W-:Y:S01]  /*11020*/  IMAD.MOV.U32 R20, RZ, RZ, R23 ;  /* 0x000000ffff147224 */ /* 0x000fe200078e0017 */
[----:B------:R-:W-:-:S07]  /*11030*/  PRMT R0, R0, 0x5410, R0 ;  /* 0x0000541000007816 */ /* 0x000fce0000000000 */
.L_x_15671:
[----:B------:R-:W-:Y:S05]  /*11040*/  BSYNC.RECONVERGENT B1 ;  /* 0x0000000000017941 */ /* 0x000fea0003800200 */
.L_x_15669:
        /* <DEDUP_REMOVED lines=16> */
.L_x_15673:
[----:B------:R-:W-:Y:S01]  /*11150*/  IMAD.MOV.U32 R18, RZ, RZ, R5 ;  /* 0x000000ffff127224 */ /* 0x000fe200078e0005 */
[----:B------:R-:W-:Y:S01]  /*11160*/  PRMT R11, R11, 0x7610, R28 ;  /* 0x000076100b0b7816 */ /* 0x000fe2000000001c */
[----:B------:R-:W-:Y:S01]  /*11170*/  IMAD.MOV.U32 R5, RZ, RZ, R4 ;  /* 0x000000ffff057224 */ /* 0x000fe200078e0004 */
[----:B------:R-:W-:-:S07]  /*11180*/  PRMT R28, R28, 0x7610, R6 ;  /* 0x000076101c1c7816 */ /* 0x000fce0000000006 */
.L_x_15674:
[----:B------:R-:W-:Y:S05]  /*11190*/  BSYNC.RECONVERGENT B1 ;  /* 0x0000000000017941 */ /* 0x000fea0003800200 */
.L_x_15672:
        /* <DEDUP_REMOVED lines=9> */
.L_x_15676:
[----:B------:R-:W-:Y:S01]  /*11230*/  IMAD.MOV.U32 R4, RZ, RZ, R18 ;  /* 0x000000ffff047224 */ /* 0x000fe200078e0012 */
[----:B------:R-:W-:Y:S01]  /*11240*/  PRMT R15, R15, 0x7610, R11 ;  /* 0x000076100f0f7816 */ /* 0x000fe2000000000b */
[----:B------:R-:W-:Y:S01]  /*11250*/  IMAD.MOV.U32 R18, RZ, RZ, R25 ;  /* 0x000000ffff127224 */ /* 0x000fe200078e0019 */
[----:B------:R-:W-:-:S07]  /*11260*/  PRMT R11, R11, 0x5410, R6 ;  /* 0x000054100b0b7816 */ /* 0x000fce0000000006 */
.L_x_15677:
[----:B------:R-:W-:Y:S05]  /*11270*/  BSYNC.RECONVERGENT B1 ;  /* 0x0000000000017941 */ /* 0x000fea0003800200 */
.L_x_15675:
        /* <DEDUP_REMOVED lines=9> */
.L_x_15679:
[----:B------:R-:W-:Y:S01]  /*11310*/  IMAD.MOV.U32 R6, RZ, RZ, R4 ;  /* 0x000000ffff067224 */ /* 0x000fe200078e0004 */
[C---:B------:R-:W-:Y:S01]  /*11320*/  PRMT R0, R15.reuse, 0x7632, R0 ;  /* 0x000076320f007816 */ /* 0x040fe20000000000 */
[----:B------:R-:W-:Y:S01]  /*11330*/  IMAD.MOV.U32 R4, RZ, RZ, R17 ;  /* 0x000000ffff047224 */ /* 0x000fe200078e0011 */
[----:B------:R-:W-:-:S07]  /*11340*/  PRMT R15, R15, 0x5410, R8 ;  /* 0x000054100f0f7816 */ /* 0x000fce0000000008 */
.L_x_15680:
[----:B------:R-:W-:Y:S05]  /*11350*/  BSYNC.RECONVERGENT B1 ;  /* 0x0000000000017941 */ /* 0x000fea0003800200 */
.L_x_15678:
        /* <DEDUP_REMOVED lines=9> */
.L_x_15682:
[----:B------:R-:W-:Y:S01]  /*113f0*/  IMAD.MOV.U32 R17, RZ, RZ, R6 ;  /* 0x000000ffff117224 */ /* 0x000fe200078e0006 */
[----:B------:R-:W-:Y:S01]  /*11400*/  PRMT R8, R0, 0x7610, R8 ;  /* 0x0000761000087816 */ /* 0x000fe20000000008 */
[----:B------:R-:W-:Y:S01]  /*11410*/  IMAD.MOV.U32 R6, RZ, RZ, R7 ;  /* 0x000000ffff067224 */ /* 0x000fe200078e0007 */
[----:B------:R-:W-:-:S07]  /*11420*/  PRMT R0, R9, 0x7610, R0 ;  /* 0x0000761009007816 */ /* 0x000fce0000000000 */
.L_x_15683:
[----:B------:R-:W-:Y:S05]  /*11430*/  BSYNC.RECONVERGENT B1 ;  /* 0x0000000000017941 */ /* 0x000fea0003800200 */
.L_x_15681:
        /* <DEDUP_REMOVED lines=9> */
.L_x_15685:
[----:B------:R-:W-:Y:S01]  /*114d0*/  IMAD.MOV.U32 R7, RZ, RZ, R17 ;  /* 0x000000ffff077224 */ /* 0x000fe200078e0011 */
[----:B------:R-:W-:Y:S01]  /*114e0*/  PRMT R19, R19, 0x5410, R8 ;  /* 0x0000541013137816 */ /* 0x000fe20000000008 */
[----:B------:R-:W-:Y:S01]  /*114f0*/  IMAD.MOV.U32 R17, RZ, RZ, R10 ;  /* 0x000000ffff117224 */ /* 0x000fe200078e000a */
[----:B------:R-:W-:-:S07]  /*11500*/  PRMT R8, R9, 0x7632, R8 ;  /* 0x0000763209087816 */ /* 0x000fce0000000008 */
.L_x_15686:
[----:B------:R-:W-:Y:S05]  /*11510*/  BSYNC.RECONVERGENT B1 ;  /* 0x0000000000017941 */ /* 0x000fea0003800200 */
.L_x_15684:
        /* <DEDUP_REMOVED lines=9> */
.L_x_15688:
[----:B------:R-:W-:Y:S01]  /*115b0*/  IMAD.MOV.U32 R10, RZ, RZ, R7 ;  /* 0x000000ffff0a7224 */ /* 0x000fe200078e0007 */
[----:B------:R-:W-:Y:S01]  /*115c0*/  PRMT R22, R22, 0x7610, R19 ;  /* 0x0000761016167816 */ /* 0x000fe20000000013 */
[----:B------:R-:W-:Y:S01]  /*115d0*/  IMAD.MOV.U32 R7, RZ, RZ, R20 ;  /* 0x000000ffff077224 */ /* 0x000fe200078e0014 */
[----:B------:R-:W-:-:S07]  /*115e0*/  PRMT R19, R19, 0x7610, R0 ;  /* 0x0000761013137816 */ /* 0x000fce0000000000 */
.L_x_15689:
[----:B------:R-:W-:Y:S05]  /*115f0*/  BSYNC.RECONVERGENT B1 ;  /* 0x0000000000017941 */ /* 0x000fea0003800200 */
.L_x_15687:
        /* <DEDUP_REMOVED lines=9> */
.L_x_15691:
[----:B------:R-:W-:Y:S01]  /*11690*/  IMAD.MOV.U32 R9, RZ, RZ, R10 ;  /* 0x000000ffff097224 */ /* 0x000fe200078e000a */
[C---:B------:R-:W-:Y:S01]  /*116a0*/  PRMT R15, R22.reuse, 0x7632, R15 ;  /* 0x00007632160f7816 */ /* 0x040fe2000000000f */
[----:B------:R-:W-:Y:S01]  /*116b0*/  IMAD.MOV.U32 R10, RZ, RZ, R3 ;  /* 0x000000ffff0a7224 */ /* 0x000fe200078e0003 */
[----:B------:R-:W-:-:S07]  /*116c0*/  PRMT R22, R22, 0x7610, R8 ;  /* 0x0000761016167816 */ /* 0x000fce0000000008 */
.L_x_15692:
[----:B------:R-:W-:Y:S05]  /*116d0*/  BSYNC.RECONVERGENT B1 ;  /* 0x0000000000017941 */ /* 0x000fea0003800200 */
.L_x_15690:
        /* <DEDUP_REMOVED lines=16> */
.L_x_15694:
[----:B------:R-:W-:Y:S01]  /*117e0*/  IMAD.MOV.U32 R20, RZ, RZ, R5 ;  /* 0x000000ffff147224 */ /* 0x000fe200078e0005 */
[----:B------:R-:W-:Y:S01]  /*117f0*/  PRMT R8, R8, 0x7610, R28 ;  /* 0x0000761008087816 */ /* 0x000fe2000000001c */
[----:B------:R-:W-:Y:S01]  /*11800*/  IMAD.MOV.U32 R5, RZ, RZ, R18 ;  /* 0x000000ffff057224 */ /* 0x000fe200078e0012 */
[----:B------:R-:W-:-:S07]  /*11810*/  PRMT R28, R28, 0x7610, R11 ;  /* 0x000076101c1c7816 */ /* 0x000fce000000000b */
.L_x_15695:
[----:B------:R-:W-:Y:S05]  /*11820*/  BSYNC.RECONVERGENT B1 ;  /* 0x0000000000017941 */ /* 0x000fea0003800200 */
.L_x_15693:
        /* <DEDUP_REMOVED lines=9> */
.L_x_15697:
[----:B------:R-:W-:Y:S01]  /*118c0*/  IMAD.MOV.U32 R23, RZ, RZ, R20 ;  /* 0x000000ffff177224 */ /* 0x000fe200078e0014 */
[----:B------:R-:W-:Y:S01]  /*118d0*/  PRMT R24, R24, 0x7610, R8 ;  /* 0x0000761018187816 */ /* 0x000fe20000000008 */
[----:B------:R-:W-:Y:S01]  /*118e0*/  IMAD.MOV.U32 R20, RZ, RZ, R4 ;  /* 0x000000ffff147224 */ /* 0x000fe200078e0004 */
[----:B------:R-:W-:-:S07]  /*118f0*/  PRMT R8, R8, 0x7610, R15 ;  /* 0x0000761008087816 */ /* 0x000fce000000000f */
.L_x_15698:
[----:B------:R-:W-:Y:S05]  /*11900*/  BSYNC.RECONVERGENT B1 ;  /* 0x0000000000017941 */ /* 0x000fea0003800200 */
.L_x_15696:
        /* <DEDUP_REMOVED lines=9> */
.L_x_15700:
[----:B------:R-:W-:Y:S01]  /*119a0*/  IMAD.MOV.U32 R16, RZ, RZ, R23 ;  /* 0x000000ffff107224 */ /* 0x000fe200078e0017 */
[----:B------:R-:W-:Y:S01]  /*119b0*/  PRMT R15, R15, 0x7610, R24 ;  /* 0x000076100f0f7816 */ /* 0x000fe20000000018 */
[----:B------:R-:W-:Y:S01]  /*119c0*/  IMAD.MOV.U32 R23, RZ, RZ, R6 ;  /* 0x000000ffff177224 */ /* 0x000fe200078e0006 */
[----:B------:R-:W-:-:S07]  /*119d0*/  PRMT R24, R24, 0x5410, R0 ;  /* 0x0000541018187816 */ /* 0x000fce0000000000 */
.L_x_15701:
[----:B------:R-:W-:Y:S05]  /*119e0*/  BSYNC.RECONVERGENT B1 ;  /* 0x0000000000017941 */ /* 0x000fea0003800200 */
.L_x_15699:
        /* <DEDUP_REMOVED lines=9> */
.L_x_15703:
[----:B------:R-:W-:Y:S01]  /*11a80*/  IMAD.MOV.U32 R11, RZ, RZ, R16 ;  /* 0x000000ffff0b7224 */ /* 0x000fe200078e0010 */
[C---:B------:R-:W-:Y:S01]  /*11a90*/  PRMT R19, R15.reuse, 0x7632, R19 ;  /* 0x000076320f137816 */ /* 0x040fe20000000013 */
[----:B------:R-:W-:Y:S01]  /*11aa0*/  IMAD.MOV.U32 R16, RZ, RZ, R17 ;  /* 0x000000ffff107224 */ /* 0x000fe200078e0011 */
[----:B------:R-:W-:-:S07]  /*11ab0*/  PRMT R15, R15, 0x5410, R8 ;  /* 0x000054100f0f7816 */ /* 0x000fce0000000008 */
.L_x_15704:
[----:B------:R-:W-:Y:S05]  /*11ac0*/  BSYNC.RECONVERGENT B1 ;  /* 0x0000000000017941 */ /* 0x000fea0003800200 */
.L_x_15702:
        /* <DEDUP_REMOVED lines=9> */
.L_x_15706:
[----:B------:R-:W-:Y:S01]  /*11b60*/  IMAD.MOV.U32 R0, RZ, RZ, R11 ;  /* 0x000000ffff007224 */ /* 0x000fe200078e000b */
[----:B------:R-:W-:Y:S01]  /*11b70*/  PRMT R17, R17, 0x5410, R19 ;  /* 0x0000541011117816 */ /* 0x000fe20000000013 */
[----:B------:R-:W-:Y:S01]  /*11b80*/  IMAD.MOV.U32 R11, RZ, RZ, R7 ;  /* 0x000000ffff0b7224 */ /* 0x000fe200078e0007 */
[----:B------:R-:W-:-:S07]  /*11b90*/  PRMT R19, R19, 0x7632, R19 ;  /* 0x0000763213137816 */ /* 0x000fce0000000013 */
.L_x_15707:
[----:B------:R-:W-:Y:S05]  /*11ba0*/  BSYNC.RECONVERGENT B1 ;  /* 0x0000000000017941 */ /* 0x000fea0003800200 */
.L_x_15705:
        /* <DEDUP_REMOVED lines=9> */
.L_x_15709:
[----:B------:R-:W-:Y:S01]  /*11c40*/  IMAD.MOV.U32 R3, RZ, RZ, R0 ;  /* 0x000000ffff037224 */ /* 0x000fe200078e0000 */
[----:B------:R-:W-:Y:S01]  /*11c50*/  PRMT R17, R17, 0x7632, R22 ;  /* 0x0000763211117816 */ /* 0x000fe20000000016 */
[----:B------:R-:W-:-:S07]  /*11c60*/  IMAD.MOV.U32 R0, RZ, RZ, R10 ;  /* 0x000000ffff007224 */ /* 0x000fce00078e000a */
.L_x_15710:
[----:B------:R-:W-:Y:S05]  /*11c70*/  BSYNC.RECONVERGENT B1 ;  /* 0x0000000000017941 */ /* 0x000fea0003800200 */
.L_x_15708:
        /* <DEDUP_REMOVED lines=9> */
.L_x_15712:
[----:B------:R-:W-:Y:S01]  /*11d10*/  IMAD.MOV.U32 R18, RZ, RZ, R3 ;  /* 0x000000ffff127224 */ /* 0x000fe200078e0003 */
[----:B------:R-:W-:Y:S01]  /*11d20*/  PRMT R19, R19, 0x5410, R17 ;  /* 0x0000541013137816 */ /* 0x000fe20000000011 */
[----:B------:R-:W-:Y:S01]  /*11d30*/  IMAD.MOV.U32 R3, RZ, RZ, R9 ;  /* 0x000000ffff037224 */ /* 0x000fe200078e0009 */
[----:B------:R-:W-:-:S07]  /*11d40*/  PRMT R17, R15, 0x7610, R17 ;  /* 0x000076100f117816 */ /* 0x000fce0000000011 */
.L_x_15713:
[----:B------:R-:W-:Y:S05]  /*11d50*/  BSYNC.RECONVERGENT B1 ;  /* 0x0000000000017941 */ /* 0x000fea0003800200 */
.L_x_15711:
        /* <DEDUP_REMOVED lines=16> */
.L_x_15715:
[----:B------:R-:W-:Y:S01]  /*11e60*/  IMAD.MOV.U32 R4, RZ, RZ, R5 ;  /* 0x000000ffff047224 */ /* 0x000fe200078e0005 */
[----:B------:R-:W-:Y:S01]  /*11e70*/  PRMT R28, R28, 0x7632, R8 ;  /* 0x000076321c1c7816 */ /* 0x000fe20000000008 */
[----:B------:R-:W-:-:S07]  /*11e80*/  IMAD.MOV.U32 R5, RZ, RZ, R20 ;  /* 0x000000ffff057224 */ /* 0x000fce00078e0014 */
.L_x_15716:
[----:B------:R-:W-:Y:S05]  /*11e90*/  BSYNC.RECONVERGENT B1 ;  /* 0x0000000000017941 */ /* 0x000fea0003800200 */
.L_x_15714:
        /* <DEDUP_REMOVED lines=9> */
.L_x_15718:
[----:B------:R-:W-:Y:S01]  /*11f30*/  PRMT R25, R25, 0x5410, R28 ;  /* 0x0000541019197816 */ /* 0x000fe2000000001c */
[----:B------:R-:W-:Y:S01]  /*11f40*/  IMAD.MOV.U32 R7, RZ, RZ, R4 ;  /* 0x000000ffff077224 */ /* 0x000fe200078e0004 */
[----:B------:R-:W-:Y:S01]  /*11f50*/  PRMT R28, R24, 0x7632, R28 ;  /* 0x00007632181c7816 */ /* 0x000fe2000000001c */
[----:B------:R-:W-:-:S07]  /*11f60*/  IMAD.MOV.U32 R4, RZ, RZ, R23 ;  /* 0x000000ffff047224 */ /* 0x000fce00078e0017 */
.L_x_15719:
[----:B------:R-:W-:Y:S05]  /*11f70*/  BSYNC.RECONVERGENT B1 ;  /* 0x0000000000017941 */ /* 0x000fea0003800200 */
.L_x_15717:
        /* <DEDUP_REMOVED lines=9> */
.L_x_15721:
[----:B------:R-:W-:Y:S01]  /*12010*/  IMAD.MOV.U32 R6, RZ, RZ, R7 ;  /* 0x000000ffff067224 */ /* 0x000fe200078e0007 */
[----:B------:R-:W-:Y:S01]  /*12020*/  PRMT R25, R25, 0x7632, R15 ;  /* 0x0000763219197816 */ /* 0x000fe2000000000f */
[----:B------:R-:W-:-:S07]  /*12030*/  IMAD.MOV.U32 R7, RZ, RZ, R16 ;  /* 0x000000ffff077224 */ /* 0x000fce00078e0010 */
.L_x_15722:
[----:B------:R-:W-:Y:S05]  /*12040*/  BSYNC.RECONVERGENT B1 ;  /* 0x0000000000017941 */ /* 0x000fea0003800200 */
.L_x_15720:
        /* <DEDUP_REMOVED lines=9> */
.L_x_15724:
[--C-:B------:R-:W-:Y:S01]  /*120e0*/  PRMT R24, R24, 0x5410, R25.reuse ;  /* 0x0000541018187816 */ /* 0x100fe20000000019 */
[----:B------:R-:W-:Y:S01]  /*120f0*/  IMAD.MOV.U32 R9, RZ, RZ, R6 ;  /* 0x000000ffff097224 */ /* 0x000fe200078e0006 */
[----:B------:R-:W-:Y:S01]  /*12100*/  PRMT R25, R19, 0x7610, R25 ;  /* 0x0000761013197816 */ /* 0x000fe20000000019 */
[----:B------:R-:W-:-:S07]  /*12110*/  IMAD.MOV.U32 R6, RZ, RZ, R11 ;  /* 0x000000ffff067224 */ /* 0x000fce00078e000b */
.L_x_15725:
[----:B------:R-:W-:Y:S05]  /*12120*/  BSYNC.RECONVERGENT B1 ;  /* 0x0000000000017941 */ /* 0x000fea0003800200 */
.L_x_15723:
        /* <DEDUP_REMOVED lines=9> */
.L_x_15727:
[----:B------:R-:W-:Y:S01]  /*121c0*/  IMAD.MOV.U32 R8, RZ, RZ, R9 ;  /* 0x000000ffff087224 */ /* 0x000fe200078e0009 */
[----:B------:R-:W-:Y:S01]  /*121d0*/  PRMT R24, R24, 0x7632, R17 ;  /* 0x0000763218187816 */ /* 0x000fe20000000011 */
[----:B------:R-:W-:-:S07]  /*121e0*/  IMAD.MOV.U32 R9, RZ, RZ, R0 ;  /* 0x000000ffff097224 */ /* 0x000fce00078e0000 */
.L_x_15728:
[----:B------:R-:W-:Y:S05]  /*121f0*/  BSYNC.RECONVERGENT B1 ;  /* 0x0000000000017941 */ /* 0x000fea0003800200 */
.L_x_15726:
        /* <DEDUP_REMOVED lines=9> */
.L_x_15730:
[----:B------:R-:W-:Y:S01]  /*12290*/  PRMT R0, R0, 0x5410, R24 ;  /* 0x0000541000007816 */ /* 0x000fe20000000018 */
[----:B------:R-:W-:Y:S01]  /*122a0*/  IMAD.MOV.U32 R11, RZ, RZ, R8 ;  /* 0x000000ffff0b7224 */ /* 0x000fe200078e0008 */
[----:B------:R-:W-:Y:S01]  /*122b0*/  PRMT R24, R17, 0x7610, R24 ;  /* 0x0000761011187816 */ /* 0x000fe20000000018 */
[----:B------:R-:W-:-:S07]  /*122c0*/  IMAD.MOV.U32 R8, RZ, RZ, R3 ;  /* 0x000000ffff087224 */ /* 0x000fce00078e0003 */
.L_x_15731:
[----:B------:R-:W-:Y:S05]  /*122d0*/  BSYNC.RECONVERGENT B1 ;  /* 0x0000000000017941 */ /* 0x000fea0003800200 */
.L_x_15729:
        /* <DEDUP_REMOVED lines=9> */
.L_x_15733:
[----:B------:R-:W-:Y:S01]  /*12370*/  IMAD.MOV.U32 R10, RZ, RZ, R11 ;  /* 0x000000ffff0a7224 */ /* 0x000fe200078e000b */
[----:B------:R-:W-:Y:S01]  /*12380*/  PRMT R0, R0, 0x7632, R19 ;  /* 0x0000763200007816 */ /* 0x000fe20000000013 */
[----:B------:R-:W-:-:S07]  /*12390*/  IMAD.MOV.U32 R11, RZ, RZ, R18 ;  /* 0x000000ffff0b7224 */ /* 0x000fce00078e0012 */
.L_x_15734:
[----:B------:R-:W-:Y:S05]  /*123a0*/  BSYNC.RECONVERGENT B1 ;  /* 0x0000000000017941 */ /* 0x000fea0003800200 */
.L_x_15732:
[----:B------:R-:W-:Y:S01]  /*123b0*/  ISETP.NE.AND P0, PT, R21, RZ, PT ;  /* 0x000000ff1500720c */ /* 0x000fe20003f05270 */
[----:B------:R-:W-:-:S12]  /*123c0*/  IMAD.MOV.U32 R3, RZ, RZ, R12 ;  /* 0x000000ffff037224 */ /* 0x000fd800078e000c */
[----:B------:R-:W-:Y:S05]  /*123d0*/  @P0 BRA `(.L_x_15566) ;  /* 0x0000000000480947 */ /* 0x000fea0003800000 */
[----:B------:R-:W0:Y:S01]  /*123e0*/  S2R R14, SR_CgaCtaId ;  /* 0x00000000000e7919 */ /* 0x000e220000008800 */
[----:B------:R-:W-:Y:S01]  /*123f0*/  MOV R15, 0x400 ;  /* 0x00000400000f7802 */ /* 0x000fe20000000f00 */
[----:B------:R-:W-:Y:S01]  /*12400*/  IMAD.MOV.U32 R16, RZ, RZ, R0 ;  /* 0x000000ffff107224 */ /* 0x000fe200078e0000 */
[----:B------:R-:W1:Y:S01]  /*12410*/  S2R R13, SR_TID.X ;  /* 0x00000000000d7919 */ /* 0x000e620000002100 */
[----:B------:R-:W-:Y:S01]  /*12420*/  IMAD.MOV.U32 R17, RZ, RZ, R24 ;  /* 0x000000ffff117224 */ /* 0x000fe200078e0018 */
[----:B0-----:R-:W-:Y:S02]  /*12430*/  LEA R15, R14, R15, 0x18 ;  /* 0x0000000f0e0f7211 */ /* 0x001fe400078ec0ff */
[----:B-1----:R-:W-:Y:S01]  /*12440*/  SHF.R.U32.HI R14, RZ, 0x5, R13 ;  /* 0x00000005ff0e7819 */ /* 0x002fe2000001160d */
[----:B------:R-:W-:-:S04]  /*12450*/  IMAD.MOV.U32 R13, RZ, RZ, R2 ;  /* 0x000000ffff0d7224 */ /* 0x000fc800078e0002 */
[----:B------:R-:W-:-:S05]  /*12460*/  IMAD R14, R14, 0x38, R15 ;  /* 0x000000380e0e7824 */ /* 0x000fca00078e020f */
        /* <DEDUP_REMOVED lines=8> */
[----:B------:R1:W-:Y:S02]  /*124f0*/  STS.64 [R14+0x28], R4 ;  /* 0x000028040e007388 */ /* 0x0003e40000000a00 */
.L_x_15566:
[----:B------:R-:W-:Y:S05]  /*12500*/  BSYNC.RECONVERGENT B0 ;  /* 0x0000000000007941 */ /* 0x000fea0003800200 */
.L_x_15565:
[----:B-1----:R-:W1:Y:S01]  /*12510*/  S2R R12, SR_TID.X ;  /* 0x00000000000c7919 */ /* 0x002e620000002100 */
[----:B------:R-:W-:Y:S01]  /*12520*/  BSSY.RECONVERGENT B0, `(.L_x_15735) ;  /* 0x0000353000007945 */ /* 0x000fe20003800200 */
[----:B------:R-:W-:Y:S01]  /*12530*/  BAR.SYNC.DEFER_BLOCKING 0x0 ;  /* 0x0000000000007b1d */ /* 0x000fe20000010000 */
[----:B-1----:R-:W-:-:S13]  /*12540*/  ISETP.NE.AND P2, PT, R12, RZ, PT ;  /* 0x000000ff0c00720c */ /* 0x002fda0003f45270 */
[----:B------:R-:W-:Y:S05]  /*12550*/  @P2 BRA `(.L_x_15736) ;  /* 0x00000034003c2947 */ /* 0x000fea0003800000 */
[----:B------:R-:W1:Y:S01]  /*12560*/  S2UR UR5, SR_CgaCtaId ;  /* 0x00000000000579c3 */ /* 0x000e620000008800 */
[----:B------:R-:W-:Y:S01]  /*12570*/  UMOV UR4, 0x400 ;  /* 0x0000040000047882 */ /* 0x000fe20000000000 */
[----:B------:R-:W-:Y:S01]  /*12580*/  BSSY.RECONVERGENT B1, `(.L_x_15737) ;  /* 0x0000022000017945 */ /* 0x000fe20003800200 */
[----:B-1----:R-:W-:-:S09]  /*12590*/  ULEA UR4, UR5, UR4, 0x18 ;  /* 0x0000000405047291 */ /* 0x002fd2000f8ec0ff */
[----:B0-----:R-:W0:Y:S04]  /*125a0*/  LDS.128 R20, [UR4+0x40] ;  /* 0x00004004ff147984 */ /* 0x001e280008000c00 */
[----:B------:R-:W1:Y:S04]  /*125b0*/  LDS.128 R12, [UR4+0x60] ;  /* 0x00006004ff0c7984 */ /* 0x000e680008000c00 */
[----:B------:R-:W2:Y:S04]  /*125c0*/  LDS.64 R26, [UR4+0x70] ;  /* 0x00007004ff1a7984 */ /* 0x000ea80008000a00 */
[----:B------:R-:W3:Y:S01]  /*125d0*/  LDS.128 R16, [UR4+0x50] ;  /* 0x00005004ff107984 */ /* 0x000ee20008000c00 */
        /* <DEDUP_REMOVED lines=15> */
[----:B------:R-:W-:-:S05]  /*126d0*/  HSETP2.GT.AND P1, PT, R28.H1_H1, R28.H0_H0, PT ;  /* 0x2000001c1c007234 */ /* 0x000fca0003f24c00 */
[----:B------:R-:W-:Y:S01]  /*126e0*/  ISETP.EQ.OR P1, PT, R4, -0x1, P1 ;  /* 0xffffffff0400780c */ /* 0x000fe20000f22670 */
[----:B0-----:R-:W-:-:S12]  /*126f0*/  FFMA.FTZ R2, R2, R20, R3 ;  /* 0x0000001402027223 */ /* 0x001fd80000010003 */
[----:B--23--:R-:W-:Y:S05]  /*12700*/  @P1 BRA `(.L_x_15738) ;  /* 0x0000000000141947 */ /* 0x00cfea0003800000 */
[----:B------:R-:W-:Y:S01]  /*12710*/  ISETP.GE.AND P0, PT, R5, R4, PT ;  /* 0x000000040500720c */ /* 0x000fe20003f06270 */
[----:B------:R-:W-:Y:S01]  /*12720*/  IMAD.MOV.U32 R20, RZ, RZ, R4 ;  /* 0x000000ffff147224 */ /* 0x000fe200078e0004 */
[----:B------:R-:W-:-:S11]  /*12730*/  PRMT R3, R28, 0x7610, R3 ;  /* 0x000076101c037816 */ /* 0x000fd60000000003 */
[----:B------:R-:W-:-:S13]  /*12740*/  HSETP2.NEU.OR P0, PT, R28.H1_H1, R28.H0_H0, P0 ;  /* 0x2000001c1c007234 */ /* 0x000fda000070dc20 */
[----:B------:R-:W-:Y:S05]  /*12750*/  @P0 BRA `(.L_x_15739) ;  /* 0x0000000000100947 */ /* 0x000fea0003800000 */
.L_x_15738:
[----:B------:R-:W-:Y:S01]  /*12760*/  IMAD.MOV.U32 R20, RZ, RZ, R5 ;  /* 0x000000ffff147224 */ /* 0x000fe200078e0005 */
[C---:B------:R-:W-:Y:S01]  /*12770*/  PRMT R3, R28.reuse, 0x7632, R3 ;  /* 0x000076321c037816 */ /* 0x040fe20000000003 */
[----:B------:R-:W-:Y:S01]  /*12780*/  IMAD.MOV.U32 R5, RZ, RZ, R4 ;  /* 0x000000ffff057224 */ /* 0x000fe200078e0004 */
[----:B------:R-:W-:-:S07]  /*12790*/  PRMT R28, R28, 0x5410, R28 ;  /* 0x000054101c1c7816 */ /* 0x000fce000000001c */
.L_x_15739:
[----:B------:R-:W-:Y:S05]  /*127a0*/  BSYNC.RECONVERGENT B1 ;  /* 0x0000000000017941 */ /* 0x000fea0003800200 */
.L_x_15737:
        /* <DEDUP_REMOVED lines=9> */
.L_x_15741:
[----:B------:R-:W-:Y:S01]  /*12840*/  IMAD.MOV.U32 R21, RZ, RZ, R20 ;  /* 0x000000ffff157224 */ /* 0x000fe200078e0014 */
[----:B------:R-:W-:Y:S01]  /*12850*/  PRMT R4, R3, 0x7610, R4 ;  /* 0x0000761003047816 */ /* 0x000fe20000000004 */
[----:B------:R-:W-:Y:S01]  /*12860*/  IMAD.MOV.U32 R20, RZ, RZ, R7 ;  /* 0x000000ffff147224 */ /* 0x000fe200078e0007 */
[----:B------:R-:W-:-:S07]  /*12870*/  PRMT R3, R25, 0x7632, R3 ;  /* 0x0000763219037816 */ /* 0x000fce0000000003 */
.L_x_15742:
[----:B------:R-:W-:Y:S05]  /*12880*/  BSYNC.RECONVERGENT B1 ;  /* 0x0000000000017941 */ /* 0x000fea0003800200 */
.L_x_15740:
        /* <DEDUP_REMOVED lines=9> */
.L_x_15744:
[----:B------:R-:W-:Y:S01]  /*12920*/  IMAD.MOV.U32 R22, RZ, RZ, R21 ;  /* 0x000000ffff167224 */ /* 0x000fe200078e0015 */
[----:B------:R-:W-:Y:S01]  /*12930*/  PRMT R3, R3, 0x5410, R4 ;  /* 0x0000541003037816 */ /* 0x000fe20000000004 */
[----:B------:R-:W-:Y:S01]  /*12940*/  IMAD.MOV.U32 R21, RZ, RZ, R6 ;  /* 0x000000ffff157224 */ /* 0x000fe200078e0006 */
[----:B------:R-:W-:-:S07]  /*12950*/  PRMT R4, R25, 0x7610, R4 ;  /* 0x0000761019047816 */ /* 0x000fce0000000004 */
.L_x_15745:
[----:B------:R-:W-:Y:S05]  /*12960*/  BSYNC.RECONVERGENT B1 ;  /* 0x0000000000017941 */ /* 0x000fea0003800200 */
.L_x_15743:
        /* <DEDUP_REMOVED lines=9> */
.L_x_15747:
[----:B------:R-:W-:Y:S01]  /*12a00*/  IMAD.MOV.U32 R7, RZ, RZ, R22 ;  /* 0x000000ffff077224 */ /* 0x000fe200078e0016 */
[----:B------:R-:W-:Y:S01]  /*12a10*/  PRMT R4, R4, 0x7610, R3 ;  /* 0x0000761004047816 */ /* 0x000fe20000000003 */
[----:B------:R-:W-:Y:S01]  /*12a20*/  IMAD.MOV.U32 R22, RZ, RZ, R9 ;  /* 0x000000ffff167224 */ /* 0x000fe200078e0009 */
[----:B------:R-:W-:-:S07]  /*12a30*/  PRMT R3, R3, 0x7610, R24 ;  /* 0x0000761003037816 */ /* 0x000fce0000000018 */
.L_x_15748:
[----:B------:R-:W-:Y:S05]  /*12a40*/  BSYNC.RECONVERGENT B1 ;  /* 0x0000000000017941 */ /* 0x000fea0003800200 */
.L_x_15746:
        /* <DEDUP_REMOVED lines=9> */
.L_x_15750:
[----:B------:R-:W-:Y:S01]  /*12ae0*/  IMAD.MOV.U32 R6, RZ, RZ, R7 ;  /* 0x000000ffff067224 */ /* 0x000fe200078e0007 */
[----:B------:R-:W-:Y:S01]  /*12af0*/  PRMT R9, R9, 0x7610, R4 ;  /* 0x0000761009097816 */ /* 0x000fe20000000004 */
[----:B------:R-:W-:Y:S01]  /*12b00*/  IMAD.MOV.U32 R7, RZ, RZ, R8 ;  /* 0x000000ffff077224 */ /* 0x000fe200078e0008 */
[----:B------:R-:W-:-:S07]  /*12b10*/  PRMT R4, R4, 0x5410, R24 ;  /* 0x0000541004047816 */ /* 0x000fce0000000018 */
.L_x_15751:
[----:B------:R-:W-:Y:S05]  /*12b20*/  BSYNC.RECONVERGENT B1 ;  /* 0x0000000000017941 */ /* 0x000fea0003800200 */
.L_x_15749:
        /* <DEDUP_REMOVED lines=9> */
.L_x_15753:
[----:B------:R-:W-:Y:S01]  /*12bc0*/  IMAD.MOV.U32 R25, RZ, RZ, R6 ;  /* 0x000000ffff197224 */ /* 0x000fe200078e0006 */
[----:B------:R-:W-:Y:S01]  /*12bd0*/  PRMT R8, R8, 0x7610, R9 ;  /* 0x0000761008087816 */ /* 0x000fe20000000009 */
[----:B------:R-:W-:Y:S01]  /*12be0*/  IMAD.MOV.U32 R6, RZ, RZ, R11 ;  /* 0x000000ffff067224 */ /* 0x000fe200078e000b */
[----:B------:R-:W-:-:S07]  /*12bf0*/  PRMT R9, R9, 0x7610, R0 ;  /* 0x0000761009097816 */ /* 0x000fce0000000000 */
.L_x_15754:
[----:B------:R-:W-:Y:S05]  /*12c00*/  BSYNC.RECONVERGENT B1 ;  /* 0x0000000000017941 */ /* 0x000fea0003800200 */
.L_x_15752:
        /* <DEDUP_REMOVED lines=9> */
.L_x_15756:
[----:B------:R-:W-:Y:S01]  /*12ca0*/  PRMT R0, R0, 0x7610, R8 ;  /* 0x0000761000007816 */ /* 0x000fe20000000008 */
[----:B------:R-:W-:Y:S02]  /*12cb0*/  IMAD.MOV.U32 R11, RZ, RZ, R25 ;  /* 0x000000ffff0b7224 */ /* 0x000fe400078e0019 */
[----:B------:R-:W-:Y:S01]  /*12cc0*/  IMAD.MOV.U32 R25, RZ, RZ, R10 ;  /* 0x000000ffff197224 */ /* 0x000fe200078e000a */
[----:B------:R-:W-:-:S07]  /*12cd0*/  PRMT R8, R8, 0x5410, R0 ;  /* 0x0000541008087816 */ /* 0x000fce0000000000 */
.L_x_15757:
[----:B------:R-:W-:Y:S05]  /*12ce0*/  BSYNC.RECONVERGENT B1 ;  /* 0x0000000000017941 */ /* 0x000fea0003800200 */
.L_x_15755:
        /* <DEDUP_REMOVED lines=16> */
.L_x_15759:
[----:B------:R-:W-:Y:S01]  /*12df0*/  IMAD.MOV.U32 R10, RZ, RZ, R5 ;  /* 0x000000ffff0a7224 */ /* 0x000fe200078e0005 */
[----:B------:R-:W-:Y:S01]  /*12e00*/  PRMT R14, R14, 0x7610, R28 ;  /* 0x000076100e0e7816 */ /* 0x000fe2000000001c */
[----:B------:R-:W-:Y:S01]  /*12e10*/  IMAD.MOV.U32 R5, RZ, RZ, R20 ;  /* 0x000000ffff057224 */ /* 0x000fe200078e0014 */
[----:B------:R-:W-:-:S07]  /*12e20*/  PRMT R28, R28, 0x5410, R3 ;  /* 0x000054101c1c7816 */ /* 0x000fce0000000003 */
.L_x_15760:
[----:B------:R-:W-:Y:S05]  /*12e30*/  BSYNC.RECONVERGENT B1 ;  /* 0x0000000000017941 */ /* 0x000fea0003800200 */
.L_x_15758:
        /* <DEDUP_REMOVED lines=9> */
.L_x_15762:
[----:B------:R-:W-:Y:S01]  /*12ed0*/  IMAD.MOV.U32 R23, RZ, RZ, R10 ;  /* 0x000000ffff177224 */ /* 0x000fe200078e000a */
[C---:B------:R-:W-:Y:S01]  /*12ee0*/  PRMT R0, R14.reuse, 0x7632, R0 ;  /* 0x000076320e007816 */ /* 0x040fe20000000000 */
[----:B------:R-:W-:Y:S01]  /*12ef0*/  IMAD.MOV.U32 R10, RZ, RZ, R21 ;  /* 0x000000ffff0a7224 */ /* 0x000fe200078e0015 */
[----:B------:R-:W-:-:S07]  /*12f00*/  PRMT R14, R14, 0x5410, R4 ;  /* 0x000054100e0e7816 */ /* 0x000fce0000000004 */
.L_x_15763:
[----:B------:R-:W-:Y:S05]  /*12f10*/  BSYNC.RECONVERGENT B1 ;  /* 0x0000000000017941 */ /* 0x000fea0003800200 */
.L_x_15761:
        /* <DEDUP_REMOVED lines=9> */
.L_x_15765:
[----:B------:R-:W-:Y:S01]  /*12fb0*/  IMAD.MOV.U32 R20, RZ, RZ, R23 ;  /* 0x000000ffff147224 */ /* 0x000fe200078e0017 */
[----:B------:R-:W-:Y:S01]  /*12fc0*/  PRMT R21, R21, 0x5410, R0 ;  /* 0x0000541015157816 */ /* 0x000fe20000000000 */
[----:B------:R-:W-:Y:S01]  /*12fd0*/  IMAD.MOV.U32 R23, RZ, RZ, R22 ;  /* 0x000000ffff177224 */ /* 0x000fe200078e0016 */
[----:B------:R-:W-:-:S07]  /*12fe0*/  PRMT R0, R3, 0x7632, R0 ;  /* 0x0000763203007816 */ /* 0x000fce0000000000 */
.L_x_15766:
[----:B------:R-:W-:Y:S05]  /*12ff0*/  BSYNC.RECONVERGENT B1 ;  /* 0x0000000000017941 */ /* 0x000fea0003800200 */
.L_x_15764:
        /* <DEDUP_REMOVED lines=9> */
.L_x_15768:
[C---:B------:R-:W-:Y:S01]  /*13090*/  PRMT R4, R21.reuse, 0x7632, R4 ;  /* 0x0000763215047816 */ /* 0x040fe20000000004 */
[----:B------:R-:W-:Y:S02]  /*130a0*/  IMAD.MOV.U32 R3, RZ, RZ, R20 ;  /* 0x000000ffff037224 */ /* 0x000fe400078e0014 */
[----:B------:R-:W-:Y:S01]  /*130b0*/  IMAD.MOV.U32 R20, RZ, RZ, R7 ;  /* 0x000000ffff147224 */ /* 0x000fe200078e0007 */
[----:B------:R-:W-:-:S07]  /*130c0*/  PRMT R21, R21, 0x7610, R4 ;  /* 0x0000761015157816 */ /* 0x000fce0000000004 */
.L_x_15769:
[----:B------:R-:W-:Y:S05]  /*130d0*/  BSYNC.RECONVERGENT B1 ;  /* 0x0000000000017941 */ /* 0x000fea0003800200 */
.L_x_15767:
        /* <DEDUP_REMOVED lines=9> */
.L_x_15771:
[----:B------:R-:W-:Y:S01]  /*13170*/  IMAD.MOV.U32 R22, RZ, RZ, R3 ;  /* 0x000000ffff167224 */ /* 0x000fe200078e0003 */
[----:B------:R-:W-:Y:S01]  /*13180*/  PRMT R4, R9, 0x5432, R4 ;  /* 0x0000543209047816 */ /* 0x000fe20000000004 */
[----:B------:R-:W-:-:S07]  /*13190*/  IMAD.MOV.U32 R3, RZ, RZ, R6 ;  /* 0x000000ffff037224 */ /* 0x000fce00078e0006 */
.L_x_15772:
[----:B------:R-:W-:Y:S05]  /*131a0*/  BSYNC.RECONVERGENT B1 ;  /* 0x0000000000017941 */ /* 0x000fea0003800200 */
.L_x_15770:
        /* <DEDUP_REMOVED lines=9> */
.L_x_15774:
[----:B------:R-:W-:Y:S01]  /*13240*/  IMAD.MOV.U32 R6, RZ, RZ, R22 ;  /* 0x000000ffff067224 */ /* 0x000fe200078e0016 */
[----:B------:R-:W-:Y:S01]  /*13250*/  PRMT R7, R7, 0x7610, R4 ;  /* 0x0000761007077816 */ /* 0x000fe20000000004 */
[----:B------:R-:W-:Y:S01]  /*13260*/  IMAD.MOV.U32 R22, RZ, RZ, R25 ;  /* 0x000000ffff167224 */ /* 0x000fe200078e0019 */
[----:B------:R-:W-:-:S07]  /*13270*/  PRMT R4, R4, 0x7610, R8 ;  /* 0x0000761004047816 */ /* 0x000fce0000000008 */
.L_x_15775:
[----:B------:R-:W-:Y:S05]  /*13280*/  BSYNC.RECONVERGENT B1 ;  /* 0x0000000000017941 */ /* 0x000fea0003800200 */
.L_x_15773:
        /* <DEDUP_REMOVED lines=9> */
.L_x_15777:
[----:B------:R-:W-:Y:S01]  /*13320*/  IMAD.MOV.U32 R8, RZ, RZ, R6 ;  /* 0x000000ffff087224 */ /* 0x000fe200078e0006 */
[----:B------:R-:W-:Y:S01]  /*13330*/  PRMT R7, R7, 0x7632, R0 ;  /* 0x0000763207077816 */ /* 0x000fe20000000000 */
[----:B------:R-:W-:-:S07]  /*13340*/  IMAD.MOV.U32 R6, RZ, RZ, R11 ;  /* 0x000000ffff067224 */ /* 0x000fce00078e000b */
.L_x_15778:
[----:B------:R-:W-:Y:S05]  /*13350*/  BSYNC.RECONVERGENT B1 ;  /* 0x0000000000017941 */ /* 0x000fea0003800200 */
.L_x_15776:
        /* <DEDUP_REMOVED lines=16> */
.L_x_15780:
[----:B------:R-:W-:Y:S01]  /*13460*/  IMAD.MOV.U32 R16, RZ, RZ, R5 ;  /* 0x000000ffff107224 */ /* 0x000fe200078e0005 */
[----:B------:R-:W-:Y:S01]  /*13470*/  PRMT R0, R0, 0x7610, R28 ;  /* 0x0000761000007816 */ /* 0x000fe2000000001c */
[----:B------:R-:W-:Y:S01]  /*13480*/  IMAD.MOV.U32 R5, RZ, RZ, R10 ;  /* 0x000000ffff057224 */ /* 0x000fe200078e000a */
[----:B------:R-:W-:-:S07]  /*13490*/  PRMT R28, R28, 0x7610, R14 ;  /* 0x000076101c1c7816 */ /* 0x000fce000000000e */
.L_x_15781:
[----:B------:R-:W-:Y:S05]  /*134a0*/  BSYNC.RECONVERGENT B1 ;  /* 0x0000000000017941 */ /* 0x000fea0003800200 */
.L_x_15779:
        /* <DEDUP_REMOVED lines=9> */
.L_x_15783:
[----:B------:R-:W-:Y:S01]  /*13540*/  IMAD.MOV.U32 R9, RZ, RZ, R16 ;  /* 0x000000ffff097224 */ /* 0x000fe200078e0010 */
[C---:B------:R-:W-:Y:S01]  /*13550*/  PRMT R10, R0.reuse, 0x7632, R10 ;  /* 0x00007632000a7816 */ /* 0x040fe2000000000a */
[----:B------:R-:W-:Y:S01]  /*13560*/  IMAD.MOV.U32 R16, RZ, RZ, R23 ;  /* 0x000000ffff107224 */ /* 0x000fe200078e0017 */
[----:B------:R-:W-:-:S07]  /*13570*/  PRMT R0, R0, 0x5410, R0 ;  /* 0x0000541000007816 */ /* 0x000fce0000000000 */
.L_x_15784:
[----:B------:R-:W-:Y:S05]  /*13580*/  BSYNC.RECONVERGENT B1 ;  /* 0x0000000000017941 */ /* 0x000fea0003800200 */
.L_x_15782:
        /* <DEDUP_REMOVED lines=9> */
.L_x_15786:
[----:B------:R-:W-:Y:S01]  /*13620*/  IMAD.MOV.U32 R14, RZ, RZ, R9 ;  /* 0x000000ffff0e7224 */ /* 0x000fe200078e0009 */
[----:B------:R-:W-:Y:S01]  /*13630*/  PRMT R10, R21, 0x5432, R10 ;  /* 0x00005432150a7816 */ /* 0x000fe2000000000a */
[----:B------:R-:W-:-:S07]  /*13640*/  IMAD.MOV.U32 R9, RZ, RZ, R20 ;  /* 0x000000ffff097224 */ /* 0x000fce00078e0014 */
.L_x_15787:
[----:B------:R-:W-:Y:S05]  /*13650*/  BSYNC.RECONVERGENT B1 ;  /* 0x0000000000017941 */ /* 0x000fea0003800200 */
.L_x_15785:
        /* <DEDUP_REMOVED lines=9> */
.L_x_15789:
[----:B------:R-:W-:Y:S01]  /*136f0*/  IMAD.MOV.U32 R11, RZ, RZ, R14 ;  /* 0x000000ffff0b7224 */ /* 0x000fe200078e000e */
[----:B------:R-:W-:Y:S01]  /*13700*/  PRMT R20, R20, 0x7610, R10 ;  /* 0x0000761014147816 */ /* 0x000fe2000000000a */
[----:B------:R-:W-:Y:S01]  /*13710*/  IMAD.MOV.U32 R14, RZ, RZ, R3 ;  /* 0x000000ffff0e7224 */ /* 0x000fe200078e0003 */
[----:B------:R-:W-:-:S07]  /*13720*/  PRMT R10, R10, 0x5410, R4 ;  /* 0x000054100a0a7816 */ /* 0x000fce0000000004 */
.L_x_15790:
[----:B------:R-:W-:Y:S05]  /*13730*/  BSYNC.RECONVERGENT B1 ;  /* 0x0000000000017941 */ /* 0x000fea0003800200 */
.L_x_15788:
        /* <DEDUP_REMOVED lines=9> */
.L_x_15792:
[----:B------:R-:W-:Y:S01]  /*137d0*/  IMAD.MOV.U32 R3, RZ, RZ, R11 ;  /* 0x000000ffff037224 */ /* 0x000fe200078e000b */
[C---:B------:R-:W-:Y:S01]  /*137e0*/  PRMT R0, R20.reuse, 0x7632, R0 ;  /* 0x0000763214007816 */ /* 0x040fe20000000000 */
[----:B------:R-:W-:Y:S01]  /*137f0*/  IMAD.MOV.U32 R11, RZ, RZ, R22 ;  /* 0x000000ffff0b7224 */ /* 0x000fe200078e0016 */
[----:B------:R-:W-:-:S07]  /*13800*/  PRMT R20, R20, 0x7610, R4 ;  /* 0x0000761014147816 */ /* 0x000fce0000000004 */
.L_x_15793:
[----:B------:R-:W-:Y:S05]  /*13810*/  BSYNC.RECONVERGENT B1 ;  /* 0x0000000000017941 */ /* 0x000fea0003800200 */
.L_x_15791:
        /* <DEDUP_REMOVED lines=9> */
.L_x_15795:
[----:B------:R-:W-:Y:S01]  /*138b0*/  IMAD.MOV.U32 R21, RZ, RZ, R3 ;  /* 0x000000ffff157224 */ /* 0x000fe200078e0003 */
[----:B------:R-:W-:Y:S01]  /*138c0*/  PRMT R4, R0, 0x7610, R4 ;  /* 0x0000761000047816 */ /* 0x000fe20000000004 */
[----:B------:R-:W-:Y:S01]  /*138d0*/  IMAD.MOV.U32 R3, RZ, RZ, R6 ;  /* 0x000000ffff037224 */ /* 0x000fe200078e0006 */
[----:B------:R-:W-:-:S07]  /*138e0*/  PRMT R0, R7, 0x7632, R0 ;  /* 0x0000763207007816 */ /* 0x000fce0000000000 */
.L_x_15796:
[----:B------:R-:W-:Y:S05]  /*138f0*/  BSYNC.RECONVERGENT B1 ;  /* 0x0000000000017941 */ /* 0x000fea0003800200 */
.L_x_15794:
        /* <DEDUP_REMOVED lines=9> */
.L_x_15798:
[----:B------:R-:W-:Y:S01]  /*13990*/  IMAD.MOV.U32 R6, RZ, RZ, R21 ;  /* 0x000000ffff067224 */ /* 0x000fe200078e0015 */
[----:B------:R-:W-:Y:S01]  /*139a0*/  PRMT R4, R7, 0x5410, R4 ;  /* 0x0000541007047816 */ /* 0x000fe20000000004 */
[----:B------:R-:W-:-:S07]  /*139b0*/  IMAD.MOV.U32 R21, RZ, RZ, R8 ;  /* 0x000000ffff157224 */ /* 0x000fce00078e0008 */
.L_x_15799:
[----:B------:R-:W-:Y:S05]  /*139c0*/  BSYNC.RECONVERGENT B1 ;  /* 0x0000000000017941 */ /* 0x000fea0003800200 */
.L_x_15797:
        /* <DEDUP_REMOVED lines=16> */
.L_x_15801:
[----:B------:R-:W-:Y:S01]  /*13ad0*/  IMAD.MOV.U32 R8, RZ, RZ, R5 ;  /* 0x000000ffff087224 */ /* 0x000fe200078e0005 */
[----:B------:R-:W-:Y:S01]  /*13ae0*/  PRMT R7, R7, 0x7610, R28 ;  /* 0x0000761007077816 */ /* 0x000fe2000000001c */
[----:B------:R-:W-:Y:S01]  /*13af0*/  IMAD.MOV.U32 R5, RZ, RZ, R16 ;  /* 0x000000ffff057224 */ /* 0x000fe200078e0010 */
[----:B------:R-:W-:-:S07]  /*13b00*/  PRMT R28, R28, 0x7610, R0 ;  /* 0x000076101c1c7816 */ /* 0x000fce0000000000 */
.L_x_15802:
[----:B------:R-:W-:Y:S05]  /*13b10*/  BSYNC.RECONVERGENT B1 ;  /* 0x0000000000017941 */ /* 0x000fea0003800200 */
.L_x_15800:
        /* <DEDUP_REMOVED lines=9> */
.L_x_15804:
[----:B------:R-:W-:Y:S01]  /*13bb0*/  IMAD.MOV.U32 R15, RZ, RZ, R8 ;  /* 0x000000ffff0f7224 */ /* 0x000fe200078e0008 */
[----:B------:R-:W-:Y:S01]  /*13bc0*/  PRMT R0, R0, 0x7610, R7 ;  /* 0x0000761000007816 */ /* 0x000fe20000000007 */
[----:B------:R-:W-:Y:S01]  /*13bd0*/  IMAD.MOV.U32 R8, RZ, RZ, R9 ;  /* 0x000000ffff087224 */ /* 0x000fe200078e0009 */
[----:B------:R-:W-:-:S07]  /*13be0*/  PRMT R7, R7, 0x5410, R10 ;  /* 0x0000541007077816 */ /* 0x000fce000000000a */
.L_x_15805:
[----:B------:R-:W-:Y:S05]  /*13bf0*/  BSYNC.RECONVERGENT B1 ;  /* 0x0000000000017941 */ /* 0x000fea0003800200 */
.L_x_15803:
        /* <DEDUP_REMOVED lines=9> */
.L_x_15807:
[----:B------:R-:W-:Y:S01]  /*13c90*/  IMAD.MOV.U32 R16, RZ, RZ, R15 ;  /* 0x000000ffff107224 */ /* 0x000fe200078e000f */
[----:B------:R-:W-:Y:S01]  /*13ca0*/  PRMT R9, R9, 0x7610, R0 ;  /* 0x0000761009097816 */ /* 0x000fe20000000000 */
[----:B------:R-:W-:Y:S01]  /*13cb0*/  IMAD.MOV.U32 R15, RZ, RZ, R14 ;  /* 0x000000ffff0f7224 */ /* 0x000fe200078e000e */
[----:B------:R-:W-:-:S07]  /*13cc0*/  PRMT R0, R0, 0x7610, R10 ;  /* 0x0000761000007816 */ /* 0x000fce000000000a */
.L_x_15808:
[----:B------:R-:W-:Y:S05]  /*13cd0*/  BSYNC.RECONVERGENT B1 ;  /* 0x0000000000017941 */ /* 0x000fea0003800200 */
.L_x_15806:
        /* <DEDUP_REMOVED lines=9> */
.L_x_15810:
[----:B------:R-:W-:Y:S01]  /*13d70*/  IMAD.MOV.U32 R10, RZ, RZ, R16 ;  /* 0x000000ffff0a7224 */ /* 0x000fe200078e0010 */
[----:B------:R-:W-:Y:S01]  /*13d80*/  PRMT R14, R14, 0x7610, R9 ;  /* 0x000076100e0e7816 */ /* 0x000fe20000000009 */
[----:B------:R-:W-:Y:S01]  /*13d90*/  IMAD.MOV.U32 R16, RZ, RZ, R11 ;  /* 0x000000ffff107224 */ /* 0x000fe200078e000b */
[----:B------:R-:W-:-:S07]  /*13da0*/  PRMT R9, R9, 0x7610, R20 ;  /* 0x0000761009097816 */ /* 0x000fce0000000014 */
.L_x_15811:
[----:B------:R-:W-:Y:S05]  /*13db0*/  BSYNC.RECONVERGENT B1 ;  /* 0x0000000000017941 */ /* 0x000fea0003800200 */
.L_x_15809:
        /* <DEDUP_REMOVED lines=9> */
.L_x_15813:
[----:B------:R-:W-:Y:S01]  /*13e50*/  IMAD.MOV.U32 R20, RZ, RZ, R10 ;  /* 0x000000ffff147224 */ /* 0x000fe200078e000a */
[----:B------:R-:W-:Y:S01]  /*13e60*/  PRMT R11, R11, 0x7610, R14 ;  /* 0x000076100b0b7816 */ /* 0x000fe2000000000e */
[----:B------:R-:W-:Y:S01]  /*13e70*/  IMAD.MOV.U32 R10, RZ, RZ, R3 ;  /* 0x000000ffff0a7224 */ /* 0x000fe200078e0003 */
[----:B------:R-:W-:-:S07]  /*13e80*/  PRMT R14, R14, 0x5410, R0 ;  /* 0x000054100e0e7816 */ /* 0x000fce0000000000 */
.L_x_15814:
[----:B------:R-:W-:Y:S05]  /*13e90*/  BSYNC.RECONVERGENT B1 ;  /* 0x0000000000017941 */ /* 0x000fea0003800200 */
.L_x_15812:
        /* <DEDUP_REMOVED lines=9> */
.L_x_15816:
[----:B------:R-:W-:Y:S01]  /*13f30*/  IMAD.MOV.U32 R3, RZ, RZ, R20 ;  /* 0x000000ffff037224 */ /* 0x000fe200078e0014 */
[----:B------:R-:W-:Y:S01]  /*13f40*/  PRMT R17, R17, 0x7610, R11 ;  /* 0x0000761011117816 */ /* 0x000fe2000000000b */
[----:B------:R-:W-:Y:S01]  /*13f50*/  IMAD.MOV.U32 R20, RZ, RZ, R21 ;  /* 0x000000ffff147224 */ /* 0x000fe200078e0015 */
[----:B------:R-:W-:-:S07]  /*13f60*/  PRMT R11, R11, 0x5410, R4 ;  /* 0x000054100b0b7816 */ /* 0x000fce0000000004 */
.L_x_15817:
[----:B------:R-:W-:Y:S05]  /*13f70*/  BSYNC.RECONVERGENT B1 ;  /* 0x0000000000017941 */ /* 0x000fea0003800200 */
.L_x_15815:
        /* <DEDUP_REMOVED lines=9> */
.L_x_15819:
[----:B------:R-:W-:Y:S01]  /*14010*/  IMAD.MOV.U32 R21, RZ, RZ, R3 ;  /* 0x000000ffff157224 */ /* 0x000fe200078e0003 */
[C---:B------:R-:W-:Y:S01]  /*14020*/  PRMT R0, R17.reuse, 0x7632, R0 ;  /* 0x0000763211007816 */ /* 0x040fe20000000000 */
[----:B------:R-:W-:Y:S01]  /*14030*/  IMAD.MOV.U32 R3, RZ, RZ, R6 ;  /* 0x000000ffff037224 */ /* 0x000fe200078e0006 */
[----:B------:R-:W-:-:S07]  /*14040*/  PRMT R17, R17, 0x7610, R4 ;  /* 0x0000761011117816 */ /* 0x000fce0000000004 */
.L_x_15820:
[----:B------:R-:W-:Y:S05]  /*14050*/  BSYNC.RECONVERGENT B1 ;  /* 0x0000000000017941 */ /* 0x000fea0003800200 */
.L_x_15818:
        /* <DEDUP_REMOVED lines=16> */
.L_x_15822:
[----:B------:R-:W-:Y:S01]  /*14160*/  IMAD.MOV.U32 R4, RZ, RZ, R5 ;  /* 0x000000ffff047224 */ /* 0x000fe200078e0005 */
[----:B------:R-:W-:Y:S01]  /*14170*/  PRMT R6, R6, 0x7610, R28 ;  /* 0x0000761006067816 */ /* 0x000fe2000000001c */
[----:B------:R-:W-:Y:S01]  /*14180*/  IMAD.MOV.U32 R5, RZ, RZ, R8 ;  /* 0x000000ffff057224 */ /* 0x000fe200078e0008 */
[----:B------:R-:W-:-:S07]  /*14190*/  PRMT R28, R28, 0x7610, R7 ;  /* 0x000076101c1c7816 */ /* 0x000fce0000000007 */
.L_x_15823:
[----:B------:R-:W-:Y:S05]  /*141a0*/  BSYNC.RECONVERGENT B1 ;  /* 0x0000000000017941 */ /* 0x000fea0003800200 */
.L_x_15821:
        /* <DEDUP_REMOVED lines=9> */
.L_x_15825:
[----:B------:R-:W-:Y:S01]  /*14240*/  IMAD.MOV.U32 R7, RZ, RZ, R4 ;  /* 0x000000ffff077224 */ /* 0x000fe200078e0004 */
[----:B------:R-:W-:Y:S01]  /*14250*/  PRMT R6, R6, 0x7632, R0 ;  /* 0x0000763206067816 */ /* 0x000fe20000000000 */
[----:B------:R-:W-:-:S07]  /*14260*/  IMAD.MOV.U32 R4, RZ, RZ, R15 ;  /* 0x000000ffff047224 */ /* 0x000fce00078e000f */
.L_x_15826:
[----:B------:R-:W-:Y:S05]  /*14270*/  BSYNC.RECONVERGENT B1 ;  /* 0x0000000000017941 */ /* 0x000fea0003800200 */
.L_x_15824:
        /* <DEDUP_REMOVED lines=9> */
.L_x_15828:
[----:B------:R-:W-:Y:S01]  /*14310*/  IMAD.MOV.U32 R15, RZ, RZ, R7 ;  /* 0x000000ffff0f7224 */ /* 0x000fe200078e0007 */
[----:B------:R-:W-:Y:S01]  /*14320*/  PRMT R0, R0, 0x5410, R6 ;  /* 0x0000541000007816 */ /* 0x000fe20000000006 */
[----:B------:R-:W-:Y:S01]  /*14330*/  IMAD.MOV.U32 R7, RZ, RZ, R16 ;  /* 0x000000ffff077224 */ /* 0x000fe200078e0010 */
[----:B------:R-:W-:-:S07]  /*14340*/  PRMT R6, R9, 0x7632, R6 ;  /* 0x0000763209067816 */ /* 0x000fce0000000006 */
.L_x_15829:
[----:B------:R-:W-:Y:S05]  /*14350*/  BSYNC.RECONVERGENT B1 ;  /* 0x0000000000017941 */ /* 0x000fea0003800200 */
.L_x_15827:
        /* <DEDUP_REMOVED lines=9> */
.L_x_15831:
[----:B------:R-:W-:Y:S01]  /*143f0*/  IMAD.MOV.U32 R9, RZ, RZ, R15 ;  /* 0x000000ffff097224 */ /* 0x000fe200078e000f */
[C---:B------:R-:W-:Y:S01]  /*14400*/  PRMT R11, R0.reuse, 0x7632, R11 ;  /* 0x00007632000b7816 */ /* 0x040fe2000000000b */
[----:B------:R-:W-:Y:S01]  /*14410*/  IMAD.MOV.U32 R15, RZ, RZ, R10 ;  /* 0x000000ffff0f7224 */ /* 0x000fe200078e000a */
[----:B------:R-:W-:-:S07]  /*14420*/  PRMT R0, R0, 0x7610, R14 ;  /* 0x0000761000007816 */ /* 0x000fce000000000e */
.L_x_15832:
[----:B------:R-:W-:Y:S05]  /*14430*/  BSYNC.RECONVERGENT B1 ;  /* 0x0000000000017941 */ /* 0x000fea0003800200 */
.L_x_15830:
        /* <DEDUP_REMOVED lines=9> */
.L_x_15834:
[----:B------:R-:W-:Y:S01]  /*144d0*/  IMAD.MOV.U32 R8, RZ, RZ, R9 ;  /* 0x000000ffff087224 */ /* 0x000fe200078e0009 */
[C---:B------:R-:W-:Y:S01]  /*144e0*/  PRMT R14, R11.reuse, 0x7610, R14 ;  /* 0x000076100b0e7816 */ /* 0x040fe2000000000e */
[----:B------:R-:W-:Y:S01]  /*144f0*/  IMAD.MOV.U32 R9, RZ, RZ, R20 ;  /* 0x000000ffff097224 */ /* 0x000fe200078e0014 */
[----:B------:R-:W-:-:S07]  /*14500*/  PRMT R11, R11, 0x7632, R11 ;  /* 0x000076320b0b7816 */ /* 0x000fce000000000b */
.L_x_15835:
[----:B------:R-:W-:Y:S05]  /*14510*/  BSYNC.RECONVERGENT B1 ;  /* 0x0000000000017941 */ /* 0x000fea0003800200 */
.L_x_15833:
        /* <DEDUP_REMOVED lines=9> */
.L_x_15837:
[----:B------:R-:W-:Y:S01]  /*145b0*/  IMAD.MOV.U32 R10, RZ, RZ, R8 ;  /* 0x000000ffff0a7224 */ /* 0x000fe200078e0008 */
[--C-:B------:R-:W-:Y:S01]  /*145c0*/  PRMT R11, R11, 0x5410, R14.reuse ;  /* 0x000054100b0b7816 */ /* 0x100fe2000000000e */
[----:B------:R-:W-:Y:S01]  /*145d0*/  IMAD.MOV.U32 R8, RZ, RZ, R3 ;  /* 0x000000ffff087224 */ /* 0x000fe200078e0003 */
[----:B------:R-:W-:-:S07]  /*145e0*/  PRMT R14, R17, 0x7632, R14 ;  /* 0x00007632110e7816 */ /* 0x000fce000000000e */
.L_x_15838:
[----:B------:R-:W-:Y:S05]  /*145f0*/  BSYNC.RECONVERGENT B1 ;  /* 0x0000000000017941 */ /* 0x000fea0003800200 */
.L_x_15836:
        /* <DEDUP_REMOVED lines=9> */
.L_x_15840:
[----:B------:R-:W-:Y:S01]  /*14690*/  IMAD.MOV.U32 R3, RZ, RZ, R10 ;  /* 0x000000ffff037224 */ /* 0x000fe200078e000a */
[----:B------:R-:W-:Y:S01]  /*146a0*/  PRMT R14, R14, 0x7610, R11 ;  /* 0x000076100e0e7816 */ /* 0x000fe2000000000b */
[----:B------:R-:W-:Y:S01]  /*146b0*/  IMAD.MOV.U32 R10, RZ, RZ, R21 ;  /* 0x000000ffff0a7224 */ /* 0x000fe200078e0015 */
[----:B------:R-:W-:-:S07]  /*146c0*/  PRMT R11, R11, 0x5410, R0 ;  /* 0x000054100b0b7816 */ /* 0x000fce0000000000 */
.L_x_15841:
[----:B------:R-:W-:Y:S05]  /*146d0*/  BSYNC.RECONVERGENT B1 ;  /* 0x0000000000017941 */ /* 0x000fea0003800200 */
.L_x_15839:
        /* <DEDUP_REMOVED lines=16> */
.L_x_15843:
[----:B------:R-:W-:Y:S01]  /*147e0*/  IMAD.MOV.U32 R16, RZ, RZ, R5 ;  /* 0x000000ffff107224 */ /* 0x000fe200078e0005 */
[----:B------:R-:W-:Y:S01]  /*147f0*/  PRMT R17, R17, 0x7610, R28 ;  /* 0x0000761011117816 */ /* 0x000fe2000000001c */
[----:B------:R-:W-:Y:S01]  /*14800*/  IMAD.MOV.U32 R5, RZ, RZ, R4 ;  /* 0x000000ffff057224 */ /* 0x000fe200078e0004 */
[----:B------:R-:W-:-:S07]  /*14810*/  PRMT R28, R28, 0x7610, R6 ;  /* 0x000076101c1c7816 */ /* 0x000fce0000000006 */
.L_x_15844:
[----:B------:R-:W-:Y:S05]  /*14820*/  BSYNC.RECONVERGENT B1 ;  /* 0x0000000000017941 */ /* 0x000fea0003800200 */
.L_x_15842:
        /* <DEDUP_REMOVED lines=9> */
.L_x_15846:
[----:B------:R-:W-:Y:S01]  /*148c0*/  IMAD.MOV.U32 R4, RZ, RZ, R16 ;  /* 0x000000ffff047224 */ /* 0x000fe200078e0010 */
[----:B------:R-:W-:Y:S01]  /*148d0*/  PRMT R18, R18, 0x7610, R17 ;  /* 0x0000761012127816 */ /* 0x000fe20000000011 */
[----:B------:R-:W-:Y:S01]  /*148e0*/  IMAD.MOV.U32 R16, RZ, RZ, R7 ;  /* 0x000000ffff107224 */ /* 0x000fe200078e0007 */
[----:B------:R-:W-:-:S07]  /*148f0*/  PRMT R17, R17, 0x5410, R6 ;  /* 0x0000541011117816 */ /* 0x000fce0000000006 */
.L_x_15847:
[----:B------:R-:W-:Y:S05]  /*14900*/  BSYNC.RECONVERGENT B1 ;  /* 0x0000000000017941 */ /* 0x000fea0003800200 */
.L_x_15845:
        /* <DEDUP_REMOVED lines=9> */
.L_x_15849:
[----:B------:R-:W-:Y:S01]  /*149a0*/  IMAD.MOV.U32 R6, RZ, RZ, R4 ;  /* 0x000000ffff067224 */ /* 0x000fe200078e0004 */
[C---:B------:R-:W-:Y:S01]  /*149b0*/  PRMT R17, R18.reuse, 0x7632, R17 ;  /* 0x0000763212117816 */ /* 0x040fe20000000011 */
[----:B------:R-:W-:Y:S01]  /*149c0*/  IMAD.MOV.U32 R4, RZ, RZ, R15 ;  /* 0x000000ffff047224 */ /* 0x000fe200078e000f */
[----:B------:R-:W-:-:S07]  /*149d0*/  PRMT R18, R18, 0x7610, R0 ;  /* 0x0000761012127816 */ /* 0x000fce0000000000 */
.L_x_15850:
[----:B------:R-:W-:Y:S05]  /*149e0*/  BSYNC.RECONVERGENT B1 ;  /* 0x0000000000017941 */ /* 0x000fea0003800200 */
.L_x_15848:
        /* <DEDUP_REMOVED lines=9> */
.L_x_15852:
[----:B------:R-:W-:Y:S01]  /*14a80*/  IMAD.MOV.U32 R7, RZ, RZ, R6 ;  /* 0x000000ffff077224 */ /* 0x000fe200078e0006 */
[----:B------:R-:W-:Y:S01]  /*14a90*/  PRMT R15, R15, 0x5410, R17 ;  /* 0x000054100f0f7816 */ /* 0x000fe20000000011 */
[----:B------:R-:W-:Y:S01]  /*14aa0*/  IMAD.MOV.U32 R6, RZ, RZ, R9 ;  /* 0x000000ffff067224 */ /* 0x000fe200078e0009 */
[----:B------:R-:W-:-:S07]  /*14ab0*/  PRMT R17, R11, 0x7610, R17 ;  /* 0x000076100b117816 */ /* 0x000fce0000000011 */
.L_x_15853:
[----:B------:R-:W-:Y:S05]  /*14ac0*/  BSYNC.RECONVERGENT B1 ;  /* 0x0000000000017941 */ /* 0x000fea0003800200 */
.L_x_15851:
        /* <DEDUP_REMOVED lines=9> */
.L_x_15855:
[----:B------:R-:W-:Y:S01]  /*14b60*/  IMAD.MOV.U32 R9, RZ, RZ, R7 ;  /* 0x000000ffff097224 */ /* 0x000fe200078e0007 */
[C---:B------:R-:W-:Y:S01]  /*14b70*/  PRMT R11, R15.reuse, 0x7632, R11 ;  /* 0x000076320f0b7816 */ /* 0x040fe2000000000b */
[----:B------:R-:W-:Y:S01]  /*14b80*/  IMAD.MOV.U32 R7, RZ, RZ, R8 ;  /* 0x000000ffff077224 */ /* 0x000fe200078e0008 */
[----:B------:R-:W-:-:S07]  /*14b90*/  PRMT R15, R15, 0x5410, R14 ;  /* 0x000054100f0f7816 */ /* 0x000fce000000000e */
.L_x_15856:
[----:B------:R-:W-:Y:S05]  /*14ba0*/  BSYNC.RECONVERGENT B1 ;  /* 0x0000000000017941 */ /* 0x000fea0003800200 */
.L_x_15854:
        /* <DEDUP_REMOVED lines=9> */
.L_x_15858:
[----:B------:R-:W-:Y:S01]  /*14c40*/  IMAD.MOV.U32 R0, RZ, RZ, R9 ;  /* 0x000000ffff007224 */ /* 0x000fe200078e0009 */
[--C-:B------:R-:W-:Y:S01]  /*14c50*/  PRMT R19, R19, 0x5410, R11.reuse ;  /* 0x0000541013137816 */ /* 0x100fe2000000000b */
[----:B------:R-:W-:Y:S01]  /*14c60*/  IMAD.MOV.U32 R9, RZ, RZ, R10 ;  /* 0x000000ffff097224 */ /* 0x000fe200078e000a */
[----:B------:R-:W-:-:S07]  /*14c70*/  PRMT R11, R11, 0x7632, R11 ;  /* 0x000076320b0b7816 */ /* 0x000fce000000000b */
.L_x_15859:
[----:B------:R-:W-:Y:S05]  /*14c80*/  BSYNC.RECONVERGENT B1 ;  /* 0x0000000000017941 */ /* 0x000fea0003800200 */
.L_x_15857:
        /* <DEDUP_REMOVED lines=9> */
.L_x_15861:
[----:B------:R-:W-:Y:S01]  /*14d20*/  IMAD.MOV.U32 R8, RZ, RZ, R0 ;  /* 0x000000ffff087224 */ /* 0x000fe200078e0000 */
[C---:B------:R-:W-:Y:S01]  /*14d30*/  PRMT R10, R19.reuse, 0x7632, R10 ;  /* 0x00007632130a7816 */ /* 0x040fe2000000000a */
[----:B------:R-:W-:Y:S01]  /*14d40*/  IMAD.MOV.U32 R0, RZ, RZ, R3 ;  /* 0x000000ffff007224 */ /* 0x000fe200078e0003 */
[----:B------:R-:W-:-:S07]  /*14d50*/  PRMT R19, R19, 0x7610, R14 ;  /* 0x0000761013137816 */ /* 0x000fce000000000e */
.L_x_15862:
[----:B------:R-:W-:Y:S05]  /*14d60*/  BSYNC.RECONVERGENT B1 ;  /* 0x0000000000017941 */ /* 0x000fea0003800200 */
.L_x_15860:
        /* <DEDUP_REMOVED lines=16> */
.L_x_15864:
[----:B------:R-:W-:Y:S01]  /*14e70*/  IMAD.MOV.U32 R3, RZ, RZ, R5 ;  /* 0x000000ffff037224 */ /* 0x000fe200078e0005 */
[----:B------:R-:W-:Y:S01]  /*14e80*/  PRMT R10, R10, 0x7610, R28 ;  /* 0x000076100a0a7816 */ /* 0x000fe2000000001c */
[----:B------:R-:W-:Y:S01]  /*14e90*/  IMAD.MOV.U32 R5, RZ, RZ, R16 ;  /* 0x000000ffff057224 */ /* 0x000fe200078e0010 */
[----:B------:R-:W-:-:S07]  /*14ea0*/  PRMT R28, R28, 0x7610, R17 ;  /* 0x000076101c1c7816 */ /* 0x000fce0000000011 */
.L_x_15865:
[----:B------:R-:W-:Y:S05]  /*14eb0*/  BSYNC.RECONVERGENT B1 ;  /* 0x0000000000017941 */ /* 0x000fea0003800200 */
.L_x_15863:
        /* <DEDUP_REMOVED lines=9> */
.L_x_15867:
[----:B------:R-:W-:Y:S01]  /*14f50*/  IMAD.MOV.U32 R21, RZ, RZ, R3 ;  /* 0x000000ffff157224 */ /* 0x000fe200078e0003 */
[C---:B------:R-:W-:Y:S01]  /*14f60*/  PRMT R14, R10.reuse, 0x7632, R14 ;  /* 0x000076320a0e7816 */ /* 0x040fe2000000000e */
[----:B------:R-:W-:Y:S01]  /*14f70*/  IMAD.MOV.U32 R3, RZ, RZ, R4 ;  /* 0x000000ffff037224 */ /* 0x000fe200078e0004 */
[----:B------:R-:W-:-:S07]  /*14f80*/  PRMT R10, R10, 0x7610, R18 ;  /* 0x000076100a0a7816 */ /* 0x000fce0000000012 */
.L_x_15868:
[----:B------:R-:W-:Y:S05]  /*14f90*/  BSYNC.RECONVERGENT B1 ;  /* 0x0000000000017941 */ /* 0x000fea0003800200 */
.L_x_15866:
        /* <DEDUP_REMOVED lines=9> */
.L_x_15870:
[----:B------:R-:W-:Y:S01]  /*15030*/  IMAD.MOV.U32 R16, RZ, RZ, R21 ;  /* 0x000000ffff107224 */ /* 0x000fe200078e0015 */
[----:B------:R-:W-:Y:S01]  /*15040*/  PRMT R15, R14, 0x7610, R15 ;  /* 0x000076100e0f7816 */ /* 0x000fe2000000000f */
[----:B------:R-:W-:Y:S01]  /*15050*/  IMAD.MOV.U32 R21, RZ, RZ, R6 ;  /* 0x000000ffff157224 */ /* 0x000fe200078e0006 */
[----:B------:R-:W-:-:S07]  /*15060*/  PRMT R14, R17, 0x7610, R14 ;  /* 0x00007610110e7816 */ /* 0x000fce000000000e */
.L_x_15871:
[----:B------:R-:W-:Y:S05]  /*15070*/  BSYNC.RECONVERGENT B1 ;  /* 0x0000000000017941 */ /* 0x000fea0003800200 */
.L_x_15869:
        /* <DEDUP_REMOVED lines=9> */
.L_x_15873:
[----:B------:R-:W-:Y:S01]  /*15110*/  IMAD.MOV.U32 R17, RZ, RZ, R16 ;  /* 0x000000ffff117224 */ /* 0x000fe200078e0010 */
[C---:B------:R-:W-:Y:S01]  /*15120*/  PRMT R18, R15.reuse, 0x7610, R18 ;  /* 0x000076100f127816 */ /* 0x040fe20000000012 */
[----:B------:R-:W-:Y:S01]  /*15130*/  IMAD.MOV.U32 R16, RZ, RZ, R7 ;  /* 0x000000ffff107224 */ /* 0x000fe200078e0007 */
[----:B------:R-:W-:-:S07]  /*15140*/  PRMT R15, R15, 0x7632, R15 ;  /* 0x000076320f0f7816 */ /* 0x000fce000000000f */
.L_x_15874:
[----:B------:R-:W-:Y:S05]  /*15150*/  BSYNC.RECONVERGENT B1 ;  /* 0x0000000000017941 */ /* 0x000fea0003800200 */
.L_x_15872:
        /* <DEDUP_REMOVED lines=9> */
.L_x_15876:
[--C-:B------:R-:W-:Y:S01]  /*151f0*/  PRMT R11, R11, 0x5410, R18.reuse ;  /* 0x000054100b0b7816 */ /* 0x100fe20000000012 */
[----:B------:R-:W-:Y:S02]  /*15200*/  IMAD.MOV.U32 R20, RZ, RZ, R17 ;  /* 0x000000ffff147224 */ /* 0x000fe400078e0011 */
[----:B------:R-:W-:Y:S01]  /*15210*/  IMAD.MOV.U32 R17, RZ, RZ, R9 ;  /* 0x000000ffff117224 */ /* 0x000fe200078e0009 */
[----:B------:R-:W-:-:S07]  /*15220*/  PRMT R18, R11, 0x7610, R18 ;  /* 0x000076100b127816 */ /* 0x000fce0000000012 */
.L_x_15877:
[----:B------:R-:W-:Y:S05]  /*15230*/  BSYNC.RECONVERGENT B1 ;  /* 0x0000000000017941 */ /* 0x000fea0003800200 */
.L_x_15875:
        /* <DEDUP_REMOVED lines=9> */
.L_x_15879:
[----:B------:R-:W-:Y:S01]  /*152d0*/  IMAD.MOV.U32 R23, RZ, RZ, R20 ;  /* 0x000000ffff177224 */ /* 0x000fe200078e0014 */
[----:B------:R-:W-:Y:S01]  /*152e0*/  PRMT R14, R14, 0x7610, R11 ;  /* 0x000076100e0e7816 */ /* 0x000fe2000000000b */
[----:B------:R-:W-:Y:S01]  /*152f0*/  IMAD.MOV.U32 R20, RZ, RZ, R0 ;  /* 0x000000ffff147224 */ /* 0x000fe200078e0000 */
[----:B------:R-:W-:-:S07]  /*15300*/  PRMT R11, R11, 0x7610, R19 ;  /* 0x000076100b0b7816 */ /* 0x000fce0000000013 */
.L_x_15880:
[----:B------:R-:W-:Y:S05]  /*15310*/  BSYNC.RECONVERGENT B1 ;  /* 0x0000000000017941 */ /* 0x000fea0003800200 */
.L_x_15878:
        /* <DEDUP_REMOVED lines=9> */
.L_x_15882:
[----:B------:R-:W-:Y:S01]  /*153b0*/  IMAD.MOV.U32 R12, RZ, RZ, R23 ;  /* 0x000000ffff0c7224 */ /* 0x000fe200078e0017 */
[----:B------:R-:W-:Y:S01]  /*153c0*/  PRMT R15, R15, 0x7610, R14 ;  /* 0x000076100f0f7816 */ /* 0x000fe2000000000e */
[----:B------:R-:W-:Y:S01]  /*153d0*/  IMAD.MOV.U32 R23, RZ, RZ, R8 ;  /* 0x000000ffff177224 */ /* 0x000fe200078e0008 */
[----:B------:R-:W-:-:S07]  /*153e0*/  PRMT R14, R14, 0x5410, R10 ;  /* 0x000054100e0e7816 */ /* 0x000fce000000000a */
.L_x_15883:
[----:B------:R-:W-:Y:S05]  /*153f0*/  BSYNC.RECONVERGENT B1 ;  /* 0x0000000000017941 */ /* 0x000fea0003800200 */
.L_x_15881:
        /* <DEDUP_REMOVED lines=16> */
.L_x_15885:
[----:B------:R-:W-:Y:S01]  /*15500*/  IMAD.MOV.U32 R4, RZ, RZ, R5 ;  /* 0x000000ffff047224 */ /* 0x000fe200078e0005 */
[----:B------:R-:W-:Y:S01]  /*15510*/  PRMT R28, R28, 0x7632, R10 ;  /* 0x000076321c1c7816 */ /* 0x000fe2000000000a */
[----:B------:R-:W-:-:S07]  /*15520*/  IMAD.MOV.U32 R5, RZ, RZ, R3 ;  /* 0x000000ffff057224 */ /* 0x000fce00078e0003 */
.L_x_15886:
[----:B------:R-:W-:Y:S05]  /*15530*/  BSYNC.RECONVERGENT B1 ;  /* 0x0000000000017941 */ /* 0x000fea0003800200 */
.L_x_15884:
        /* <DEDUP_REMOVED lines=9> */
.L_x_15888:
[----:B------:R-:W-:Y:S01]  /*155d0*/  PRMT R25, R25, 0x5410, R28 ;  /* 0x0000541019197816 */ /* 0x000fe2000000001c */
[----:B------:R-:W-:Y:S01]  /*155e0*/  IMAD.MOV.U32 R7, RZ, RZ, R4 ;  /* 0x000000ffff077224 */ /* 0x000fe200078e0004 */
[----:B------:R-:W-:Y:S01]  /*155f0*/  PRMT R28, R14, 0x7610, R28 ;  /* 0x000076100e1c7816 */ /* 0x000fe2000000001c */
[----:B------:R-:W-:-:S07]  /*15600*/  IMAD.MOV.U32 R4, RZ, RZ, R21 ;  /* 0x000000ffff047224 */ /* 0x000fce00078e0015 */
.L_x_15889:
[----:B------:R-:W-:Y:S05]  /*15610*/  BSYNC.RECONVERGENT B1 ;  /* 0x0000000000017941 */ /* 0x000fea0003800200 */
.L_x_15887:
        /* <DEDUP_REMOVED lines=9> */
.L_x_15891:
[----:B------:R-:W-:Y:S01]  /*156b0*/  IMAD.MOV.U32 R6, RZ, RZ, R7 ;  /* 0x000000ffff067224 */ /* 0x000fe200078e0007 */
[----:B------:R-:W-:Y:S01]  /*156c0*/  PRMT R25, R25, 0x5432, R15 ;  /* 0x0000543219197816 */ /* 0x000fe2000000000f */
[----:B------:R-:W-:-:S07]  /*156d0*/  IMAD.MOV.U32 R7, RZ, RZ, R16 ;  /* 0x000000ffff077224 */ /* 0x000fce00078e0010 */
.L_x_15892:
[----:B------:R-:W-:Y:S05]  /*156e0*/  BSYNC.RECONVERGENT B1 ;  /* 0x0000000000017941 */ /* 0x000fea0003800200 */
.L_x_15890:
        /* <DEDUP_REMOVED lines=9> */
.L_x_15894:
[--C-:B------:R-:W-:Y:S01]  /*15780*/  PRMT R24, R24, 0x5410, R25.reuse ;  /* 0x0000541018187816 */ /* 0x100fe20000000019 */
[----:B------:R-:W-:Y:S01]  /*15790*/  IMAD.MOV.U32 R9, RZ, RZ, R6 ;  /* 0x000000ffff097224 */ /* 0x000fe200078e0006 */
[----:B------:R-:W-:Y:S01]  /*157a0*/  PRMT R25, R18, 0x7610, R25 ;  /* 0x0000761012197816 */ /* 0x000fe20000000019 */
[----:B------:R-:W-:-:S07]  /*157b0*/  IMAD.MOV.U32 R6, RZ, RZ, R17 ;  /* 0x000000ffff067224 */ /* 0x000fce00078e0011 */
.L_x_15895:
[----:B------:R-:W-:Y:S05]  /*157c0*/  BSYNC.RECONVERGENT B1 ;  /* 0x0000000000017941 */ /* 0x000fea0003800200 */
.L_x_15893:
        /* <DEDUP_REMOVED lines=9> */
.L_x_15897:
[----:B------:R-:W-:Y:S01]  /*15860*/  IMAD.MOV.U32 R8, RZ, RZ, R9 ;  /* 0x000000ffff087224 */ /* 0x000fe200078e0009 */
[----:B------:R-:W-:Y:S01]  /*15870*/  PRMT R24, R24, 0x7632, R11 ;  /* 0x0000763218187816 */ /* 0x000fe2000000000b */
[----:B------:R-:W-:-:S07]  /*15880*/  IMAD.MOV.U32 R9, RZ, RZ, R20 ;  /* 0x000000ffff097224 */ /* 0x000fce00078e0014 */
.L_x_15898:
[----:B------:R-:W-:Y:S05]  /*15890*/  BSYNC.RECONVERGENT B1 ;  /* 0x0000000000017941 */ /* 0x000fea0003800200 */
.L_x_15896:
        /* <DEDUP_REMOVED lines=9> */
.L_x_15900:
[----:B------:R-:W-:Y:S01]  /*15930*/  PRMT R0, R0, 0x5410, R24 ;  /* 0x0000541000007816 */ /* 0x000fe20000000018 */
[----:B------:R-:W-:Y:S01]  /*15940*/  IMAD.MOV.U32 R11, RZ, RZ, R8 ;  /* 0x000000ffff0b7224 */ /* 0x000fe200078e0008 */
[----:B------:R-:W-:Y:S01]  /*15950*/  PRMT R24, R14, 0x7632, R24 ;  /* 0x000076320e187816 */ /* 0x000fe20000000018 */
[----:B------:R-:W-:-:S07]  /*15960*/  IMAD.MOV.U32 R8, RZ, RZ, R23 ;  /* 0x000000ffff087224 */ /* 0x000fce00078e0017 */
.L_x_15901:
[----:B------:R-:W-:Y:S05]  /*15970*/  BSYNC.RECONVERGENT B1 ;  /* 0x0000000000017941 */ /* 0x000fea0003800200 */
.L_x_15899:
[----:B------:R-:W-:-:S05]  /*15980*/  HSETP2.GT.AND P0, PT, R0.H1_H1, R15.H1_H1, PT ;  /* 0x3000000f00007234 */ /* 0x000fca0003f04c00 */
[----:B------:R-:W-:-:S13]  /*15990*/  ISETP.EQ.OR P0, PT, R12, -0x1, P0 ;  /* 0xffffffff0c00780c */ /* 0x000fda0000702670 */
[----:B------:R-:W-:Y:S05]  /*159a0*/  @P0 BRA `(.L_x_15902) ;  /* 0x0000000000180947 */ /* 0x000fea0003800000 */
[----:B------:R-:W-:Y:S01]  /*159b0*/  ISETP.GE.AND P0, PT, R11, R12, PT ;  /* 0x0000000c0b00720c */ /* 0x000fe20003f06270 */
[----:B------:R-:W-:Y:S02]  /*159c0*/  IMAD.MOV.U32 R3, RZ, RZ, R30 ;  /* 0x000000ffff037224 */ /* 0x000fe400078e001e */
[----:B------:R-:W-:-:S10]  /*159d0*/  IMAD.MOV.U32 R10, RZ, RZ, R12 ;  /* 0x000000ffff0a7224 */ /* 0x000fd400078e000c */
[----:B------:R-:W-:Y:S02]  /*159e0*/  HSETP2.NEU.OR P0, PT, R0.H1_H1, R15.H1_H1, P0 ;  /* 0x3000000f00007234 */ /* 0x000fe4000070dc20 */
[----:B------:R-:W-:-:S11]  /*159f0*/  PRMT R0, R15, 0x7632, R0 ;  /* 0x000076320f007816 */ /* 0x000fd60000000000 */
[----:B------:R-:W-:Y:S05]  /*15a00*/  @P0 BRA `(.L_x_15736) ;  /* 0x0000000000100947 */ /* 0x000fea0003800000 */
.L_x_15902:
[----:B------:R-:W-:Y:S01]  /*15a10*/  IMAD.MOV.U32 R10, RZ, RZ, R11 ;  /* 0x000000ffff0a7224 */ /* 0x000fe200078e000b */
[----:B------:R-:W-:Y:S01]  /*15a20*/  PRMT R0, R0, 0x7632, R15 ;  /* 0x0000763200007816 */ /* 0x000fe2000000000f */
[----:B------:R-:W-:Y:S02]  /*15a30*/  IMAD.MOV.U32 R3, RZ, RZ, R30 ;  /* 0x000000ffff037224 */ /* 0x000fe400078e001e */
[----:B------:R-:W-:-:S07]  /*15a40*/  IMAD.MOV.U32 R11, RZ, RZ, R12 ;  /* 0x000000ffff0b7224 */ /* 0x000fce00078e000c */
.L_x_15736:
[----:B------:R-:W-:Y:S05]  /*15a50*/  BSYNC.RECONVERGENT B0 ;  /* 0x0000000000007941 */ /* 0x000fea0003800200 */
.L_x_15735:
[----:B------:R-:W-:Y:S05]  /*15a60*/  @P2 EXIT ;  /* 0x000000000000294d */ /* 0x000fea0003800000 */
[----:B------:R-:W1:Y:S08]  /*15a70*/  LDC R26, c[0x0][0x3a0] ;  /* 0x0000e800ff1a7b82 */ /* 0x000e700000000800 */
[----:B0-----:R-:W0:Y:S01]  /*15a80*/  LDC.64 R12, c[0x0][0x388] ;  /* 0x0000e200ff0c7b82 */ /* 0x001e220000000a00 */
[----:B------:R-:W2:Y:S07]  /*15a90*/  MUFU.LG2 R2, R2 ;  /* 0x0000000200027308 */ /* 0x000eae0000000c00 */
[----:B------:R-:W3:Y:S01]  /*15aa0*/  LDC.64 R16, c[0x0][0x390] ;  /* 0x0000e400ff107b82 */ /* 0x000ee20000000a00 */
[----:B-1----:R-:W-:-:S07]  /*15ab0*/  ISETP.GE.AND P3, PT, R26, 0x1, PT ;  /* 0x000000011a00780c */ /* 0x002fce0003f66270 */
[----:B------:R-:W1:Y:S01]  /*15ac0*/  LDC.64 R14, c[0x0][0x398] ;  /* 0x0000e600ff0e7b82 */ /* 0x000e620000000a00 */
[----:B------:R-:W-:Y:S01]  /*15ad0*/  ISETP.GE.AND P0, PT, R26, 0x2, PT ;  /* 0x000000021a00780c */ /* 0x000fe20003f06270 */
[----:B0-----:R-:W-:-:S05]  /*15ae0*/  IMAD.WIDE.U32 R12, R29, 0x4, R12 ;  /* 0x000000041d0c7825 */ /* 0x001fca00078e000c */
[----:B------:R-:W4:Y:S01]  /*15af0*/  @P3 LDG.E.CONSTANT R23, desc[UR6][R12.64] ;  /* 0x000000060c173981 */ /* 0x000f22000c1e9900 */
[----:B------:R-:W-:-:S06]  /*15b00*/  ISETP.GE.AND P1, PT, R26, 0x3, PT ;  /* 0x000000031a00780c */ /* 0x000fcc0003f26270 */
[----:B------:R-:W5:Y:S04]  /*15b10*/  @P0 LDG.E.CONSTANT R19, desc[UR6][R12.64] ;  /* 0x000000060c130981 */ /* 0x000f68000c1e9900 */
[----:B------:R-:W3:Y:S01]  /*15b20*/  @P3 LDG.E.CONSTANT R27, desc[UR6][R12.64] ;  /* 0x000000060c1b3981 */ /* 0x000ee2000c1e9900 */
[----:B------:R-:W-:-:S03]  /*15b30*/  ISETP.GE.AND P2, PT, R26, 0x4, PT ;  /* 0x000000041a00780c */ /* 0x000fc60003f46270 */
[----:B------:R-:W3:Y:S04]  /*15b40*/  @P0 LDG.E.CONSTANT R18, desc[UR6][R12.64] ;  /* 0x000000060c120981 */ /* 0x000ee8000c1e9900 */
[----:B------:R-:W3:Y:S04]  /*15b50*/  @P1 LDG.E.CONSTANT R20, desc[UR6][R12.64] ;  /* 0x000000060c141981 */ /* 0x000ee8000c1e9900 */
[----:B------:R-:W3:Y:S04]  /*15b60*/  @P1 LDG.E.CONSTANT R21, desc[UR6][R12.64] ;  /* 0x000000060c151981 */ /* 0x000ee8000c1e9900 */
[----:B------:R-:W3:Y:S01]  /*15b70*/  @P2 LDG.E.CONSTANT R22, desc[UR6][R12.64] ;  /* 0x000000060c162981 */ /* 0x000ee2000c1e9900 */
[----:B------:R-:W-:-:S02]  /*15b80*/  HADD2.F32 R30, -RZ, R0.H0_H0 ;  /* 0x20000000ff1e7230 */ /* 0x000fc40000004100 */
[----:B------:R-:W-:-:S03]  /*15b90*/  HADD2.F32 R32, -RZ, R0.H1_H1 ;  /* 0x30000000ff207230 */ /* 0x000fc60000004100 */
[----:B------:R-:W-:-:S04]  /*15ba0*/  FADD.FTZ R31, R30, -R3 ;  /* 0x800000031e1f7221 */ /* 0x000fc80000010000 */
[----:B--2---:R-:W-:Y:S01]  /*15bb0*/  @P3 FFMA.FTZ R30, R2, -0.69314718246459960938, R31 ;  /* 0xbf317218021e3823 */ /* 0x004fe2000001001f */
[----:B------:R-:W-:Y:S01]  /*15bc0*/  FADD.FTZ R31, R32, -R3 ;  /* 0x80000003201f7221 */ /* 0x000fe20000010000 */
[--C-:B------:R-:W-:Y:S02]  /*15bd0*/  HADD2.F32 R32, -RZ, R24.reuse.H1_H1 ;  /* 0x30000018ff207230 */ /* 0x100fe40000004100 */
[----:B------:R-:W-:Y:S02]  /*15be0*/  HADD2.F32 R0, -RZ, R24.H0_H0 ;  /* 0x20000018ff007230 */ /* 0x000fe40000004100 */
[----:B------:R-:W-:Y:S01]  /*15bf0*/  @P3 FFMA.FTZ R24, R2, -0.69314718246459960938, R31 ;  /* 0xbf31721802183823 */ /* 0x000fe2000001001f */
[--C-:B------:R-:W-:Y:S01]  /*15c00*/  FADD.FTZ R31, R32, -R3.reuse ;  /* 0x80000003201f7221 */ /* 0x100fe20000010000 */
[----:B------:R-:W-:Y:S02]  /*15c10*/  IMAD R26, R29, R26, RZ ;  /* 0x0000001a1d1a7224 */ /* 0x000fe400078e02ff */
[----:B------:R-:W-:Y:S01]  /*15c20*/  FADD.FTZ R29, R0, -R3 ;  /* 0x80000003001d7221 */ /* 0x000fe20000010000 */
[----:B------:R-:W-:-:S03]  /*15c30*/  @P0 FFMA.FTZ R0, R2, -0.69314718246459960938, R31 ;  /* 0xbf31721802000823 */ /* 0x000fc6000001001f */
[----:B------:R-:W-:Y:S01]  /*15c40*/  @P0 FFMA.FTZ R29, R2, -0.69314718246459960938, R29 ;  /* 0xbf317218021d0823 */ /* 0x000fe2000001001d */
[----:B----4-:R-:W-:Y:S01]  /*15c50*/  @P3 FADD.FTZ R23, R23, R24 ;  /* 0x0000001817173221 */ /* 0x010fe20000010000 */
[--C-:B------:R-:W-:Y:S02]  /*15c60*/  HADD2.F32 R24, -RZ, R25.reuse.H1_H1 ;  /* 0x30000019ff187230 */ /* 0x100fe40000004100 */
[----:B-----5:R-:W-:Y:S02]  /*15c70*/  @P0 FADD.FTZ R19, R19, R0 ;  /* 0x0000000013130221 */ /* 0x020fe40000010000 */
[----:B------:R-:W-:Y:S01]  /*15c80*/  @P3 F2FP.F16.F32.PACK_AB R23, RZ, R23 ;  /* 0x00000017ff17323e */ /* 0x000fe200000000ff */
[----:B------:R-:W-:Y:S02]  /*15c90*/  HADD2.F32 R0, -RZ, R25.H0_H0 ;  /* 0x20000019ff007230 */ /* 0x000fe40000004100 */
[----:B---3--:R-:W-:Y:S01]  /*15ca0*/  @P3 FADD.FTZ R30, R27, R30 ;  /* 0x0000001e1b1e3221 */ /* 0x008fe20000010000 */
[----:B------:R-:W-:-:S02]  /*15cb0*/  IMAD.SHL.U32 R27, R26, 0x2, RZ ;  /* 0x000000021a1b7824 */ /* 0x000fc400078e00ff */
[----:B------:R-:W-:Y:S02]  /*15cc0*/  HADD2.F32 R26, -RZ, R28.H0_H0 ;  /* 0x2000001cff1a7230 */ /* 0x000fe40000004100 */
[--C-:B------:R-:W-:Y:S01]  /*15cd0*/  @P0 FADD.FTZ R18, R18, R29.reuse ;  /* 0x0000001d12120221 */ /* 0x100fe20000010000 */
[----:B------:R-:W-:Y:S01]  /*15ce0*/  PRMT R29, R23, 0x7610, R29 ;  /* 0x00007610171d7816 */ /* 0x000fe2000000001d */
[----:B------:R-:W-:-:S04]  /*15cf0*/  IMAD.WIDE R16, R27, 0x4, R16 ;  /* 0x000000041b107825 */ /* 0x000fc800078e0210 */
[--C-:B------:R-:W-:Y:S01]  /*15d00*/  FADD.FTZ R23, R0, -R3.reuse ;  /* 0x8000000300177221 */ /* 0x100fe20000010000 */
[----:B------:R-:W-:Y:S01]  /*15d10*/  @P3 F2FP.F16.F32.PACK_AB R30, RZ, R30 ;  /* 0x0000001eff1e323e */ /* 0x000fe200000000ff */
[----:B------:R-:W-:Y:S01]  /*15d20*/  FADD.FTZ R25, R24, -R3 ;  /* 0x8000000318197221 */ /* 0x000fe20000010000 */
[----:B-1----:R-:W-:-:S04]  /*15d30*/  IMAD.WIDE R14, R27, 0x2, R14 ;  /* 0x000000021b0e7825 */ /* 0x002fc800078e020e */
[----:B------:R-:W-:Y:S01]  /*15d40*/  @P1 FFMA.FTZ R23, R2, -0.69314718246459960938, R23 ;  /* 0xbf31721802171823 */ /* 0x000fe20000010017 */
[----:B------:R-:W-:Y:S01]  /*15d50*/  FADD.FTZ R27, R26, -R3 ;  /* 0x800000031a1b7221 */ /* 0x000fe20000010000 */
[----:B------:R-:W-:Y:S01]  /*15d60*/  @P3 STG.E desc[UR6][R16.64], R10 ;  /* 0x0000000a10003986 */ /* 0x000fe2000c101906 */
[----:B------:R-:W-:Y:S01]  /*15d70*/  @P1 FFMA.FTZ R0, R2, -0.69314718246459960938, R25 ;  /* 0xbf31721802001823 */ /* 0x000fe20000010019 */
[----:B------:R-:W-:Y:S02]  /*15d80*/  @P1 FADD.FTZ R20, R20, R23 ;  /* 0x0000001714141221 */ /* 0x000fe40000010000 */
[----:B------:R-:W-:Y:S01]  /*15d90*/  @P3 STG.E.U16 desc[UR6][R14.64], R30 ;  /* 0x0000001e0e003986 */ /* 0x000fe2000c101506 */
[----:B------:R-:W-:-:S03]  /*15da0*/  @P0 F2FP.F16.F32.PACK_AB R18, RZ, R18 ;  /* 0x00000012ff12023e */ /* 0x000fc600000000ff */
[----:B------:R0:W-:Y:S01]  /*15db0*/  @P3 STG.E desc[UR6][R16.64+0x4], R11 ;  /* 0x0000040b10003986 */ /* 0x0001e2000c101906 */
[----:B------:R-:W-:Y:S01]  /*15dc0*/  @P1 FADD.FTZ R0, R21, R0 ;  /* 0x0000000015001221 */ /* 0x000fe20000010000 */
[----:B------:R-:W-:Y:S02]  /*15dd0*/  @P0 F2FP.F16.F32.PACK_AB R19, RZ, R19 ;  /* 0x00000013ff13023e */ /* 0x000fe400000000ff */
[----:B------:R1:W-:Y:S01]  /*15de0*/  @P3 STG.E.U16 desc[UR6][R14.64+0x2], R29 ;  /* 0x0000021d0e003986 */ /* 0x0003e2000c101506 */
[----:B------:R-:W-:Y:S01]  /*15df0*/  @P1 F2FP.F16.F32.PACK_AB R20, RZ, R20 ;  /* 0x00000014ff14123e */ /* 0x000fe200000000ff */
[----:B0-----:R-:W-:Y:S02]  /*15e00*/  @P2 FFMA.FTZ R11, R2, -0.69314718246459960938, R27 ;  /* 0xbf317218020b2823 */ /* 0x001fe4000001001b */
[----:B------:R1:W-:Y:S02]  /*15e10*/  @P0 STG.E desc[UR6][R16.64+0x8], R8 ;  /* 0x0000080810000986 */ /* 0x0003e4000c101906 */
[----:B------:R-:W-:-:S02]  /*15e20*/  @P2 FADD.FTZ R11, R22, R11 ;  /* 0x0000000b160b2221 */ /* 0x000fc40000010000 */
        /* <DEDUP_REMOVED lines=21> */
.L_x_15903:
        /* <DEDUP_REMOVED lines=16> */
.L_x_38469:


//--------------------- .text._ZN17fastertransformer38beam_online_softmax_topk_stage2_kernelI6__halfLi8ELi32EEEvPKfS3_PiPT_ii --------------------------
	.section	.text._ZN17fastertransformer38beam_online_softmax_topk_stage2_kernelI6__halfLi8ELi32EEEvPKfS3_PiPT_ii,"ax",@progbits
	.align	128
        .global         _ZN17fastertransformer38beam_online_softmax_topk_stage2_kernelI6__halfLi8ELi32EEEvPKfS3_PiPT_ii
        .type           _ZN17fastertransformer38beam_online_softmax_topk_stage2_kernelI6__halfLi8ELi32EEEvPKfS3_PiPT_ii,@function
        .size           _ZN17fastertransformer38beam_online_softmax_topk_stage2_kernelI6__halfLi8ELi32EEEvPKfS3_PiPT_ii,(.L_x_38470 - _ZN17fastertransformer38beam_online_softmax_topk_stage2_kernelI6__halfLi8ELi32EEEvPKfS3_PiPT_ii)
        .other          _ZN17fastertransformer38beam_online_softmax_topk_stage2_kernelI6__halfLi8ELi32EEEvPKfS3_PiPT_ii,@"STO_CUDA_ENTRY STV_DEFAULT"
_ZN17fastertransformer38beam_online_softmax_topk_stage2_kernelI6__halfLi8ELi32EEEvPKfS3_PiPT_ii:
.text._ZN17fastertransformer38beam_online_softmax_topk_stage2_kernelI6__halfLi8ELi32EEEvPKfS3_PiPT_ii:
        /* <DEDUP_REMOVED lines=12> */
[----:B------:R-:W-:Y:S02]  /*00c0*/  IMAD.MOV.U32 R12, RZ, RZ, 0xfbff ;  /* 0x0000fbffff0c7424 */ /* 0x000fe400078e00ff */
[----:B------:R-:W-:Y:S01]  /*00d0*/  IMAD.MOV.U32 R0, RZ, RZ, R1 ;  /* 0x000000ffff007224 */ /* 0x000fe200078e0001 */
[----:B------:R4:W-:Y:S01]  /*00e0*/  STL.64 [R1+0x10], R4 ;  /* 0x0000100401007387 */ /* 0x0009e20000100a00 */
[----:B------:R-:W-:Y:S01]  /*00f0*/  IMAD.MOV.U32 R3, RZ, RZ, -0x38802000 ;  /* 0xc77fe000ff037424 */ /* 0x000fe200078e00ff */
[----:B------:R-:W-:Y:S02]  /*0100*/  PRMT R12, R12, 0x5410, R12 ;  /* 0x000054100c0c7816 */ /* 0x000fe4000000000c */
[----:B------:R4:W-:Y:S04]  /*0110*/  STL.64 [R1+0x18], R4 ;  /* 0x0000180401007387 */ /* 0x0009e80000100a00 */
[----:B------:R4:W-:Y:S01]  /*0120*/  STL.64 [R1+0x20], R4 ;  /* 0x0000200401007387 */ /* 0x0009e20000100a00 */
[----:B--2---:R-:W-:-:S03]  /*0130*/  IMAD R2, R8, 0x12, RZ ;  /* 0x0000001208027824 */ /* 0x004fc600078e02ff */
[----:B------:R4:W-:Y:S04]  /*0140*/  STL.64 [R1+0x28], R6 ;  /* 0x0000280601007387 */ /* 0x0009e80000100a00 */
[----:B------:R4:W-:Y:S01]  /*0150*/  STL.64 [R1+0x30], R6 ;  /* 0x0000300601007387 */ /* 0x0009e20000100a00 */
[----:B-1----:R-:W-:-:S13]  /*0160*/  ISETP.GE.AND P0, PT, R21, R2, PT ;  /* 0x000000021500720c */ /* 0x002fda0003f06270 */
[----:B0--34-:R-:W-:Y:S05]  /*0170*/  @P0 BRA `(.L_x_15905) ;  /* 0x0000000800080947 */ /* 0x019fea0003800000 */
[----:B------:R-:W-:Y:S01]  /*0180*/  LOP3.LUT R5, RZ, R21, RZ, 0x33, !PT ;  /* 0x00000015ff057212 */ /* 0x000fe200078e33ff */
        /* <DEDUP_REMOVED lines=16> */
[----:B------:R-:W-:-:S05]  /*0290*/  LOP3.LUT R5, R5, 0x3, RZ, 0xc0, !PT ;  /* 0x0000000305057812 */ /* 0x000fca00078ec0ff */
[----:B------:R-:W-:Y:S01]  /*02a0*/  IMAD.MOV R10, RZ, RZ, -R5 ;  /* 0x000000ffff0a7224 */ /* 0x000fe200078e0a05 */
[----:B-1----:R-:W-:-:S04]  /*02b0*/  LEA R13, P1, R14, UR8, 0x2 ;  /* 0x000000080e0d7c11 */ /* 0x002fc8000f8210ff */
[----:B------:R-:W-:Y:S01]  /*02c0*/  LEA.HI.X R14, R14, UR9, R7, 0x2, P1 ;  /* 0x000000090e0e7c11 */ /* 0x000fe200088f1407 */
[----:B0-----:R-:W-:Y:S01]  /*02d0*/  ULEA UR4, UR5, UR4, 0x18 ;  /* 0x0000000405047291 */ /* 0x001fe2000f8ec0ff */
[----:B------:R-:W-:-:S05]  /*02e0*/  LOP3.LUT R7, R21, 0x60, R4, 0xf8, !PT ;  /* 0x0000006015077812 */ /* 0x000fca00078ef804 */
[----:B------:R-:W-:-:S07]  /*02f0*/  LEA R9, R21, UR4, 0x2 ;  /* 0x0000000415097c11 */ /* 0x000fce000f8e10ff */
.L_x_15908:
        /* <DEDUP_REMOVED lines=10> */
.L_x_15907:
[----:B------:R-:W-:Y:S05]  /*03a0*/  BSYNC.RECONVERGENT B1 ;  /* 0x0000000000017941 */ /* 0x000fea0003800200 */
.L_x_15906:
        /* <DEDUP_REMOVED lines=20> */
.L_x_15911:
        /* <DEDUP_REMOVED lines=38> */
.L_x_15910:
[----:B------:R-:W-:Y:S05]  /*0750*/  BSYNC.RECONVERGENT B1 ;  /* 0x0000000000017941 */ /* 0x000fea0003800200 */
.L_x_15909:
        /* <DEDUP_REMOVED lines=25> */
.L_x_15913:
[----:B------:R-:W-:Y:S05]  /*08f0*/  BSYNC.RECONVERGENT B1 ;  /* 0x0000000000017941 */ /* 0x000fea0003800200 */
.L_x_15912:
        /* <DEDUP_REMOVED lines=10> */
.L_x_15905:
[----:B------:R-:W-:Y:S05]  /*09a0*/  BSYNC.RECONVERGENT B0 ;  /* 0x0000000000007941 */ /* 0x000fea0003800200 */
.L_x_15904:
[----:B------:R-:W-:Y:S01]  /*09b0*/  ISETP.GE.U32.AND P0, PT, R21, R8, PT ;  /* 0x000000081500720c */ /* 0x000fe20003f06070 */
[----:B0-----:R-:W-:Y:S01]  /*09c0*/  IMAD.MOV.U32 R13, RZ, RZ, 0xfbff ;  /* 0x0000fbffff0d7424 */ /* 0x001fe200078e00ff */
[----:B------:R-:W-:Y:S01]  /*09d0*/  BAR.SYNC.DEFER_BLOCKING 0x0 ;  /* 0x0000000000007b1d */ /* 0x000fe20000010000 */
[----:B------:R-:W-:Y:S02]  /*09e0*/  IMAD.MOV.U32 R2, RZ, RZ, 0xfbff ;  /* 0x0000fbffff027424 */ /* 0x000fe400078e00ff */
[----:B------:R-:W-:Y:S02]  /*09f0*/  IMAD.MOV.U32 R14, RZ, RZ, 0xfbff ;  /* 0x0000fbffff0e7424 */ /* 0x000fe400078e00ff */
[----:B------:R-:W-:Y:S01]  /*0a00*/  IMAD.MOV.U32 R4, RZ, RZ, 0xfbff ;  /* 0x0000fbffff047424 */ /* 0x000fe200078e00ff */
[----:B------:R-:W-:Y:S01]  /*0a10*/  BSSY.RECONVERGENT B0, `(.L_x_15914) ;  /* 0x00000d7000007945 */ /* 0x000fe20003800200 */
[----:B------:R-:W-:Y:S01]  /*0a20*/  IMAD.MOV.U32 R16, RZ, RZ, 0xfbff ;  /* 0x0000fbffff107424 */ /* 0x000fe200078e00ff */
[C---:B------:R-:W-:Y:S01]  /*0a30*/  PRMT R13, R2.reuse, 0x5410, R13 ;  /* 0x00005410020d7816 */ /* 0x040fe2000000000d */
[----:B------:R-:W-:Y:S01]  /*0a40*/  IMAD.MOV.U32 R15, RZ, RZ, 0xfbff ;  /* 0x0000fbffff0f7424 */ /* 0x000fe200078e00ff */
[----:B------:R-:W-:Y:S01]  /*0a50*/  PRMT R14, R2, 0x5410, R14 ;  /* 0x00005410020e7816 */ /* 0x000fe2000000000e */
[----:B------:R-:W-:Y:S01]  /*0a60*/  IMAD.MOV.U32 R2, RZ, RZ, RZ ;  /* 0x000000ffff027224 */ /* 0x000fe200078e00ff */
        /* <DEDUP_REMOVED lines=37> */
.L_x_15920:
[----:B------:R-:W0:Y:S01]  /*0cc0*/  LDS.64 R24, [R6+-0x8] ;  /* 0xfffff80006187984 */ /* 0x000e220000000a00 */
[----:B------:R-:W-:-:S03]  /*0cd0*/  VIADD R7, R7, 0x10 ;  /* 0x0000001007077836 */ /* 0x000fc60000000000 */
[----:B------:R-:W1:Y:S02]  /*0ce0*/  LDS.64 R16, [R6] ;  /* 0x0000000006107984 */ /* 0x000e640000000a00 */
[----:B------:R-:W-:Y:S02]  /*0cf0*/  ISETP.GE.AND P1, PT, R7, -0xc, PT ;  /* 0xfffffff40700780c */ /* 0x000fe40003f26270 */
[----:B------:R-:W2:Y:S04]  /*0d00*/  LDS.64 R34, [R6+-0x28] ;  /* 0xffffd80006227984 */ /* 0x000ea80000000a00 */
[----:B------:R-:W3:Y:S04]  /*0d10*/  LDS.64 R12, [R6+0x8] ;  /* 0x00000800060c7984 */ /* 0x000ee80000000a00 */
[----:B------:R-:W-:Y:S04]  /*0d20*/  LDS.64 R36, [R6+-0x20] ;  /* 0xffffe00006247984 */ /* 0x000fe80000000a00 */
[----:B------:R-:W4:Y:S04]  /*0d30*/  LDS.64 R10, [R6+0x10] ;  /* 0x00001000060a7984 */ /* 0x000f280000000a00 */
[----:B------:R-:W-:Y:S04]  /*0d40*/  LDS.64 R32, [R6+-0x18] ;  /* 0xffffe80006207984 */ /* 0x000fe80000000a00 */
[----:B------:R-:W5:Y:S04]  /*0d50*/  LDS.64 R30, [R6+0x18] ;  /* 0x00001800061e7984 */ /* 0x000f680000000a00 */
[----:B------:R-:W-:Y:S04]  /*0d60*/  LDS.64 R28, [R6+-0x10] ;  /* 0xfffff000061c7984 */ /* 0x000fe80000000a00 */
[----:B------:R-:W5:Y:S04]  /*0d70*/  LDS.64 R26, [R6+0x20] ;  /* 0x00002000061a7984 */ /* 0x000f680000000a00 */
[----:B------:R-:W5:Y:S01]  /*0d80*/  LDS.64 R22, [R6+0x28] ;  /* 0x0000280006167984 */ /* 0x000f620000000a00 */
[----:B0-----:R-:W-:-:S03]  /*0d90*/  F2FP.F16.F32.PACK_AB R9, R25, R24 ;  /* 0x000000181909723e */ /* 0x001fc600000000ff */
[----:B------:R0:W5:Y:S01]  /*0da0*/  LDS.64 R14, [R6+0x30] ;  /* 0x00003000060e7984 */ /* 0x0001620000000a00 */
[----:B------:R-:W-:Y:S02]  /*0db0*/  PRMT R20, R9, 0x7610, R20 ;  /* 0x0000761009147816 */ /* 0x000fe40000000014 */
[----:B-1----:R-:W-:Y:S01]  /*0dc0*/  F2FP.F16.F32.PACK_AB R18, R17, R16 ;  /* 0x000000101112723e */ /* 0x002fe200000000ff */
[----:B--2---:R-:W-:Y:S01]  /*0dd0*/  STL [R2+0x8], R34 ;  /* 0x0000082202007387 */ /* 0x004fe20000100800 */
[----:B------:R-:W-:Y:S02]  /*0de0*/  PRMT R38, R9, 0x7632, R38 ;  /* 0x0000763209267816 */ /* 0x000fe40000000026 */
[----:B------:R-:W-:Y:S01]  /*0df0*/  PRMT R39, R18, 0x7610, R39 ;  /* 0x0000761012277816 */ /* 0x000fe20000000027 */
[----:B------:R1:W-:Y:S01]  /*0e00*/  STL.U16 [R8+-0x6], R20 ;  /* 0xfffffa1408007387 */ /* 0x0003e20000100400 */
[----:B---3--:R-:W-:Y:S01]  /*0e10*/  F2FP.F16.F32.PACK_AB R9, R13, R12 ;  /* 0x0000000c0d09723e */ /* 0x008fe200000000ff */
[----:B0-----:R-:W-:Y:S01]  /*0e20*/  VIADD R6, R6, 0x40 ;  /* 0x0000004006067836 */ /* 0x001fe20000000000 */
[----:B------:R-:W-:Y:S01]  /*0e30*/  PRMT R40, R18, 0x7632, R40 ;  /* 0x0000763212287816 */ /* 0x000fe20000000028 */
[----:B------:R-:W-:Y:S04]  /*0e40*/  STL [R2+0xc], R35 ;  /* 0x00000c2302007387 */ /* 0x000fe80000100800 */
[----:B------:R-:W-:Y:S01]  /*0e50*/  STL.U16 [R8+-0x4], R38 ;  /* 0xfffffc2608007387 */ /* 0x000fe20000100400 */
[----:B----4-:R-:W-:-:S02]  /*0e60*/  F2FP.F16.F32.PACK_AB R18, R11, R10 ;  /* 0x0000000a0b12723e */ /* 0x010fc400000000ff */
[----:B-1----:R-:W-:Y:S01]  /*0e70*/  PRMT R20, R9, 0x7632, R20 ;  /* 0x0000763209147816 */ /* 0x002fe20000000014 */
[----:B------:R-:W-:Y:S04]  /*0e80*/  STL [R2+0x10], R36 ;  /* 0x0000102402007387 */ /* 0x000fe80000100800 */
[----:B------:R-:W-:Y:S01]  /*0e90*/  STL.U16 [R8+-0x2], R39 ;  /* 0xfffffe2708007387 */ /* 0x000fe20000100400 */
[----:B-----5:R-:W-:Y:S02]  /*0ea0*/  F2FP.F16.F32.PACK_AB R30, R31, R30 ;  /* 0x0000001e1f1e723e */ /* 0x020fe400000000ff */
[----:B------:R-:W-:Y:S01]  /*0eb0*/  PRMT R31, R18, 0x7632, R31 ;  /* 0x00007632121f7816 */ /* 0x000fe2000000001f */
[----:B------:R-:W-:Y:S04]  /*0ec0*/  STL [R2+0x14], R37 ;  /* 0x0000142502007387 */ /* 0x000fe80000100800 */
[----:B------:R-:W-:Y:S01]  /*0ed0*/  STL.U16 [R8], R40 ;  /* 0x0000002808007387 */ /* 0x000fe20000100400 */
[----:B------:R-:W-:-:S03]  /*0ee0*/  F2FP.F16.F32.PACK_AB R26, R27, R26 ;  /* 0x0000001a1b1a723e */ /* 0x000fc600000000ff */
[----:B------:R-:W-:Y:S01]  /*0ef0*/  STL [R2+0x18], R32 ;  /* 0x0000182002007387 */ /* 0x000fe20000100800 */
[----:B------:R-:W-:-:S03]  /*0f00*/  F2FP.F16.F32.PACK_AB R22, R23, R22 ;  /* 0x000000161716723e */ /* 0x000fc600000000ff */
[----:B------:R0:W-:Y:S01]  /*0f10*/  STL.U16 [R8+0x2], R9 ;  /* 0x0000020908007387 */ /* 0x0001e20000100400 */
[----:B------:R-:W-:Y:S02]  /*0f20*/  F2FP.F16.F32.PACK_AB R14, R15, R14 ;  /* 0x0000000e0f0e723e */ /* 0x000fe400000000ff */
[----:B------:R-:W-:Y:S01]  /*0f30*/  PRMT R15, R22, 0x7632, R15 ;  /* 0x00007632160f7816 */ /* 0x000fe2000000000f */
        /* <DEDUP_REMOVED lines=9> */
[----:B------:R-:W-:Y:S04]  /*0fd0*/  STL.U16 [R8+0xa], R30 ;  /* 0x00000a1e08007387 */ /* 0x000fe80000100400 */
[----:B------:R-:W-:Y:S04]  /*0fe0*/  STL [R2+0x2c], R25 ;  /* 0x00002c1902007387 */ /* 0x000fe80000100800 */
[----:B------:R0:W-:Y:S04]  /*0ff0*/  STL.U16 [R8+0xc], R9 ;  /* 0x00000c0908007387 */ /* 0x0001e80000100400 */
[----:B------:R1:W-:Y:S04]  /*1000*/  STL [R2+0x30], R16 ;  /* 0x0000301002007387 */ /* 0x0003e80000100800 */
[----:B------:R-:W-:Y:S01]  /*1010*/  STL.U16 [R8+0xe], R26 ;  /* 0x00000e1a08007387 */ /* 0x000fe20000100400 */
[----:B0-----:R-:W-:-:S03]  /*1020*/  VIADD R9, R2, 0x40 ;  /* 0x0000004002097836 */ /* 0x001fc60000000000 */
[----:B------:R-:W-:Y:S01]  /*1030*/  STL [R2+0x34], R17 ;  /* 0x0000341102007387 */ /* 0x000fe20000100800 */
[----:B-1----:R-:W-:-:S03]  /*1040*/  PRMT R16, R14, 0x7632, R16 ;  /* 0x000076320e107816 */ /* 0x002fc60000000010 */
        /* <DEDUP_REMOVED lines=12> */
.L_x_15919:
        /* <DEDUP_REMOVED lines=41> */
.L_x_15921:
[----:B------:R-:W-:-:S13]  /*13a0*/  ISETP.NE.OR P0, PT, R7, RZ, P0 ;  /* 0x000000ff0700720c */ /* 0x000fda0000705670 */
[----:B------:R-:W-:Y:S05]  /*13b0*/  @!P0 BRA `(.L_x_15917) ;  /* 0x00000000005c8947 */ /* 0x000fea0003800000 */
.L_x_15918:
        /* <DEDUP_REMOVED lines=23> */
.L_x_15917:
        /* <DEDUP_REMOVED lines=11> */
.L_x_15922:
        /* <DEDUP_REMOVED lines=11> */
.L_x_15916:
        /* <DEDUP_REMOVED lines=8> */
[----:B-1----:R-:W-:-:S09]  /*1710*/  ULEA UR4, UR5, UR4, 0x18 ;  /* 0x0000000405047291 */ /* 0x002fd2000f8ec0ff */
[----:B------:R-:W1:Y:S01]  /*1720*/  LDS.64 R2, [R3+UR4+0x40] ;  /* 0x0000400403027984 */ /* 0x000e620008000a00 */
[----:B--2---:R-:W-:Y:S02]  /*1730*/  PRMT R14, R13, 0x7610, R13 ;  /* 0x000076100d0e7816 */ /* 0x004fe4000000000d */
[----:B------:R-:W-:Y:S02]  /*1740*/  PRMT R15, R15, 0x7610, R12 ;  /* 0x000076100f0f7816 */ /* 0x000fe4000000000c */
[C---:B---3--:R-:W-:Y:S02]  /*1750*/  PRMT R13, R16.reuse, 0x7610, R16 ;  /* 0x00007610100d7816 */ /* 0x048fe40000000010 */
[--C-:B------:R-:W-:Y:S02]  /*1760*/  PRMT R16, R16, 0x5410, R17.reuse ;  /* 0x0000541010107816 */ /* 0x100fe40000000011 */
[----:B01----:R-:W-:-:S07]  /*1770*/  PRMT R12, R12, 0x7610, R17 ;  /* 0x000076100c0c7816 */ /* 0x003fce0000000011 */
.L_x_15915:
[----:B------:R-:W-:Y:S05]  /*1780*/  BSYNC.RECONVERGENT B0 ;  /* 0x0000000000007941 */ /* 0x000fea0003800200 */
.L_x_15914:
[----:B------:R-:W0:Y:S01]  /*1790*/  S2R R29, SR_LANEID ;  /* 0x00000000001d7919 */ /* 0x000e220000000000 */
[----:B------:R-:W-:Y:S01]  /*17a0*/  PRMT R15, R12, 0x7610, R15 ;  /* 0x000076100c0f7816 */ /* 0x000fe2000000000f */
[----:B------:R-:W-:Y:S01]  /*17b0*/  BSSY.RECONVERGENT B0, `(.L_x_15923) ;  /* 0x000035f000007945 */ /* 0x000fe20003800200 */
[----:B------:R-:W-:Y:S01]  /*17c0*/  PRMT R25, R16, 0x7632, R12 ;  /* 0x0000763210197816 */ /* 0x000fe2000000000c */
[----:B------:R-:W-:Y:S06]  /*17d0*/  BAR.SYNC.DEFER_BLOCKING 0x0 ;  /* 0x0000000000007b1d */ /* 0x000fec0000010000 */
        /* <DEDUP_REMOVED lines=41> */
.L_x_15926:
[----:B------:R-:W-:Y:S01]  /*1a70*/  IMAD.MOV.U32 R28, RZ, RZ, R11 ;  /* 0x000000ffff1c7224 */ /* 0x000fe200078e000b */
[C---:B------:R-:W-:Y:S01]  /*1a80*/  PRMT R3, R12.reuse, 0x7632, R3 ;  /* 0x000076320c037816 */ /* 0x040fe20000000003 */
[----:B------:R-:W-:Y:S01]  /*1a90*/  IMAD.MOV.U32 R11, RZ, RZ, R10 ;  /* 0x000000ffff0b7224 */ /* 0x000fe200078e000a */
[----:B------:R-:W-:-:S07]  /*1aa0*/  PRMT R12, R12, 0x7610, R16 ;  /* 0x000076100c0c7816 */ /* 0x000fce0000000010 */
.L_x_15927:
[----:B------:R-:W-:Y:S05]  /*1ab0*/  BSYNC.RECONVERGENT B1 ;  /* 0x0000000000017941 */ /* 0x000fea0003800200 */
.L_x_15925:
        /* <DEDUP_REMOVED lines=9> */
.L_x_15929:
[----:B------:R-:W-:Y:S01]  /*1b50*/  IMAD.MOV.U32 R31, RZ, RZ, R28 ;  /* 0x000000ffff1f7224 */ /* 0x000fe200078e001c */
[----:B------:R-:W-:Y:S01]  /*1b60*/  PRMT R10, R3, 0x7610, R10 ;  /* 0x00007610030a7816 */ /* 0x000fe2000000000a */
[----:B------:R-:W-:Y:S01]  /*1b70*/  IMAD.MOV.U32 R28, RZ, RZ, R9 ;  /* 0x000000ffff1c7224 */ /* 0x000fe200078e0009 */
[----:B------:R-:W-:-:S07]  /*1b80*/  PRMT R3, R13, 0x7632, R3 ;  /* 0x000076320d037816 */ /* 0x000fce0000000003 */
.L_x_15930:
[----:B------:R-:W-:Y:S05]  /*1b90*/  BSYNC.RECONVERGENT B1 ;  /* 0x0000000000017941 */ /* 0x000fea0003800200 */
.L_x_15928:
        /* <DEDUP_REMOVED lines=9> */
.L_x_15932:
[----:B------:R-:W-:Y:S01]  /*1c30*/  IMAD.MOV.U32 R16, RZ, RZ, R31 ;  /* 0x000000ffff107224 */ /* 0x000fe200078e001f */
[----:B------:R-:W-:Y:S01]  /*1c40*/  PRMT R3, R3, 0x5410, R10 ;  /* 0x0000541003037816 */ /* 0x000fe2000000000a */
[----:B------:R-:W-:Y:S01]  /*1c50*/  IMAD.MOV.U32 R31, RZ, RZ, R8 ;  /* 0x000000ffff1f7224 */ /* 0x000fe200078e0008 */
[----:B------:R-:W-:-:S07]  /*1c60*/  PRMT R10, R13, 0x7610, R10 ;  /* 0x000076100d0a7816 */ /* 0x000fce000000000a */
.L_x_15933:
[----:B------:R-:W-:Y:S05]  /*1c70*/  BSYNC.RECONVERGENT B1 ;  /* 0x0000000000017941 */ /* 0x000fea0003800200 */
.L_x_15931:
        /* <DEDUP_REMOVED lines=9> */
.L_x_15935:
[----:B------:R-:W-:Y:S01]  /*1d10*/  IMAD.MOV.U32 R9, RZ, RZ, R16 ;  /* 0x000000ffff097224 */ /* 0x000fe200078e0010 */
[----:B------:R-:W-:Y:S01]  /*1d20*/  PRMT R8, R8, 0x7610, R3 ;  /* 0x0000761008087816 */ /* 0x000fe20000000003 */
[----:B------:R-:W-:Y:S01]  /*1d30*/  IMAD.MOV.U32 R16, RZ, RZ, R7 ;  /* 0x000000ffff107224 */ /* 0x000fe200078e0007 */
[----:B------:R-:W-:-:S07]  /*1d40*/  PRMT R3, R3, 0x7610, R14 ;  /* 0x0000761003037816 */ /* 0x000fce000000000e */
.L_x_15936:
[----:B------:R-:W-:Y:S05]  /*1d50*/  BSYNC.RECONVERGENT B1 ;  /* 0x0000000000017941 */ /* 0x000fea0003800200 */
.L_x_15934:
        /* <DEDUP_REMOVED lines=9> */
.L_x_15938:
[----:B------:R-:W-:Y:S01]  /*1df0*/  IMAD.MOV.U32 R30, RZ, RZ, R9 ;  /* 0x000000ffff1e7224 */ /* 0x000fe200078e0009 */
[C---:B------:R-:W-:Y:S01]  /*1e00*/  PRMT R7, R8.reuse, 0x7632, R7 ;  /* 0x0000763208077816 */ /* 0x040fe20000000007 */
[----:B------:R-:W-:Y:S01]  /*1e10*/  IMAD.MOV.U32 R9, RZ, RZ, R6 ;  /* 0x000000ffff097224 */ /* 0x000fe200078e0006 */
[----:B------:R-:W-:-:S07]  /*1e20*/  PRMT R8, R8, 0x5410, R14 ;  /* 0x0000541008087816 */ /* 0x000fce000000000e */
.L_x_15939:
[----:B------:R-:W-:Y:S05]  /*1e30*/  BSYNC.RECONVERGENT B1 ;  /* 0x0000000000017941 */ /* 0x000fea0003800200 */
.L_x_15937:
        /* <DEDUP_REMOVED lines=9> */
.L_x_15941:
[----:B------:R-:W-:Y:S01]  /*1ed0*/  IMAD.MOV.U32 R13, RZ, RZ, R30 ;  /* 0x000000ffff0d7224 */ /* 0x000fe200078e001e */
[----:B------:R-:W-:Y:S01]  /*1ee0*/  PRMT R6, R7, 0x7610, R6 ;  /* 0x0000761007067816 */ /* 0x000fe20000000006 */
[----:B------:R-:W-:Y:S01]  /*1ef0*/  IMAD.MOV.U32 R30, RZ, RZ, R5 ;  /* 0x000000ffff1e7224 */ /* 0x000fe200078e0005 */
[----:B------:R-:W-:-:S07]  /*1f00*/  PRMT R7, R15, 0x7632, R7 ;  /* 0x000076320f077816 */ /* 0x000fce0000000007 */
.L_x_15942:
[----:B------:R-:W-:Y:S05]  /*1f10*/  BSYNC.RECONVERGENT B1 ;  /* 0x0000000000017941 */ /* 0x000fea0003800200 */
.L_x_15940:
        /* <DEDUP_REMOVED lines=9> */
.L_x_15944:
[----:B------:R-:W-:Y:S01]  /*1fb0*/  IMAD.MOV.U32 R5, RZ, RZ, R13 ;  /* 0x000000ffff057224 */ /* 0x000fe200078e000d */
[----:B------:R-:W-:Y:S01]  /*1fc0*/  PRMT R6, R12, 0x5410, R6 ;  /* 0x000054100c067816 */ /* 0x000fe20000000006 */
[----:B------:R-:W-:-:S07]  /*1fd0*/  IMAD.MOV.U32 R13, RZ, RZ, R4 ;  /* 0x000000ffff0d7224 */ /* 0x000fce00078e0004 */
.L_x_15945:
[----:B------:R-:W-:Y:S05]  /*1fe0*/  BSYNC.RECONVERGENT B1 ;  /* 0x0000000000017941 */ /* 0x000fea0003800200 */
.L_x_15943:
        /* <DEDUP_REMOVED lines=16> */
.L_x_15947:
[----:B------:R-:W-:Y:S01]  /*20f0*/  IMAD.MOV.U32 R4, RZ, RZ, R11 ;  /* 0x000000ffff047224 */ /* 0x000fe200078e000b */
[----:B------:R-:W-:Y:S01]  /*2100*/  PRMT R7, R7, 0x7610, R12 ;  /* 0x0000761007077816 */ /* 0x000fe2000000000c */
[----:B------:R-:W-:Y:S01]  /*2110*/  IMAD.MOV.U32 R11, RZ, RZ, R28 ;  /* 0x000000ffff0b7224 */ /* 0x000fe200078e001c */
[----:B------:R-:W-:-:S07]  /*2120*/  PRMT R12, R12, 0x5410, R3 ;  /* 0x000054100c0c7816 */ /* 0x000fce0000000003 */
.L_x_15948:
[----:B------:R-:W-:Y:S05]  /*2130*/  BSYNC.RECONVERGENT B1 ;  /* 0x0000000000017941 */ /* 0x000fea0003800200 */
.L_x_15946:
        /* <DEDUP_REMOVED lines=9> */
.L_x_15950:
[----:B------:R-:W-:Y:S01]  /*21d0*/  IMAD.MOV.U32 R15, RZ, RZ, R4 ;  /* 0x000000ffff0f7224 */ /* 0x000fe200078e0004 */
[C---:B------:R-:W-:Y:S01]  /*21e0*/  PRMT R3, R7.reuse, 0x7632, R3 ;  /* 0x0000763207037816 */ /* 0x040fe20000000003 */
[----:B------:R-:W-:Y:S01]  /*21f0*/  IMAD.MOV.U32 R4, RZ, RZ, R31 ;  /* 0x000000ffff047224 */ /* 0x000fe200078e001f */
[----:B------:R-:W-:-:S07]  /*2200*/  PRMT R7, R7, 0x5410, R10 ;  /* 0x0000541007077816 */ /* 0x000fce000000000a */
.L_x_15951:
[----:B------:R-:W-:Y:S05]  /*2210*/  BSYNC.RECONVERGENT B1 ;  /* 0x0000000000017941 */ /* 0x000fea0003800200 */
.L_x_15949:
        /* <DEDUP_REMOVED lines=9> */
.L_x_15953:
[----:B------:R-:W-:Y:S01]  /*22b0*/  IMAD.MOV.U32 R10, RZ, RZ, R15 ;  /* 0x000000ffff0a7224 */ /* 0x000fe200078e000f */
[--C-:B------:R-:W-:Y:S01]  /*22c0*/  PRMT R14, R14, 0x5410, R3.reuse ;  /* 0x000054100e0e7816 */ /* 0x100fe20000000003 */
[----:B------:R-:W-:Y:S01]  /*22d0*/  IMAD.MOV.U32 R15, RZ, RZ, R16 ;  /* 0x000000ffff0f7224 */ /* 0x000fe200078e0010 */
[----:B------:R-:W-:-:S07]  /*22e0*/  PRMT R3, R3, 0x7632, R3 ;  /* 0x0000763203037816 */ /* 0x000fce0000000003 */
.L_x_15954:
[----:B------:R-:W-:Y:S05]  /*22f0*/  BSYNC.RECONVERGENT B1 ;  /* 0x0000000000017941 */ /* 0x000fea0003800200 */
.L_x_15952:
        /* <DEDUP_REMOVED lines=9> */
.L_x_15956:
[----:B------:R-:W-:Y:S01]  /*2390*/  IMAD.MOV.U32 R31, RZ, RZ, R10 ;  /* 0x000000ffff1f7224 */ /* 0x000fe200078e000a */
[----:B------:R-:W-:Y:S01]  /*23a0*/  PRMT R3, R3, 0x7610, R14 ;  /* 0x0000761003037816 */ /* 0x000fe2000000000e */
[----:B------:R-:W-:Y:S01]  /*23b0*/  IMAD.MOV.U32 R10, RZ, RZ, R9 ;  /* 0x000000ffff0a7224 */ /* 0x000fe200078e0009 */
[----:B------:R-:W-:-:S07]  /*23c0*/  PRMT R14, R14, 0x7610, R8 ;  /* 0x000076100e0e7816 */ /* 0x000fce0000000008 */
.L_x_15957:
[----:B------:R-:W-:Y:S05]  /*23d0*/  BSYNC.RECONVERGENT B1 ;  /* 0x0000000000017941 */ /* 0x000fea0003800200 */
.L_x_15955:
        /* <DEDUP_REMOVED lines=9> */
.L_x_15959:
[----:B------:R-:W-:Y:S01]  /*2470*/  IMAD.MOV.U32 R8, RZ, RZ, R31 ;  /* 0x000000ffff087224 */ /* 0x000fe200078e001f */
[----:B------:R-:W-:Y:S01]  /*2480*/  PRMT R9, R9, 0x7610, R3 ;  /* 0x0000761009097816 */ /* 0x000fe20000000003 */
[----:B------:R-:W-:Y:S01]  /*2490*/  IMAD.MOV.U32 R31, RZ, RZ, R30 ;  /* 0x000000ffff1f7224 */ /* 0x000fe200078e001e */
[----:B------:R-:W-:-:S07]  /*24a0*/  PRMT R3, R3, 0x5410, R7 ;  /* 0x0000541003037816 */ /* 0x000fce0000000007 */
.L_x_15960:
[----:B------:R-:W-:Y:S05]  /*24b0*/  BSYNC.RECONVERGENT B1 ;  /* 0x0000000000017941 */ /* 0x000fea0003800200 */
.L_x_15958:
        /* <DEDUP_REMOVED lines=9> */
.L_x_15962:
[----:B------:R-:W-:Y:S01]  /*2550*/  IMAD.MOV.U32 R16, RZ, RZ, R8 ;  /* 0x000000ffff107224 */ /* 0x000fe200078e0008 */
[----:B------:R-:W-:Y:S01]  /*2560*/  PRMT R28, R28, 0x7610, R9 ;  /* 0x000076101c1c7816 */ /* 0x000fe20000000009 */
[----:B------:R-:W-:Y:S01]  /*2570*/  IMAD.MOV.U32 R8, RZ, RZ, R13 ;  /* 0x000000ffff087224 */ /* 0x000fe200078e000d */
[----:B------:R-:W-:-:S07]  /*2580*/  PRMT R9, R9, 0x5410, R6 ;  /* 0x0000541009097816 */ /* 0x000fce0000000006 */
.L_x_15963:
[----:B------:R-:W-:Y:S05]  /*2590*/  BSYNC.RECONVERGENT B1 ;  /* 0x0000000000017941 */ /* 0x000fea0003800200 */
.L_x_15961:
        /* <DEDUP_REMOVED lines=9> */
.L_x_15965:
[C---:B------:R-:W-:Y:S01]  /*2630*/  PRMT R6, R28.reuse, 0x7632, R6 ;  /* 0x000076321c067816 */ /* 0x040fe20000000006 */
[----:B------:R-:W-:Y:S02]  /*2640*/  IMAD.MOV.U32 R13, RZ, RZ, R16 ;  /* 0x000000ffff0d7224 */ /* 0x000fe400078e0010 */
[----:B------:R-:W-:Y:S01]  /*2650*/  IMAD.MOV.U32 R16, RZ, RZ, R5 ;  /* 0x000000ffff107224 */ /* 0x000fe200078e0005 */
[----:B------:R-:W-:-:S07]  /*2660*/  PRMT R28, R28, 0x7610, R6 ;  /* 0x000076101c1c7816 */ /* 0x000fce0000000006 */
.L_x_15966:
[----:B------:R-:W-:Y:S05]  /*2670*/  BSYNC.RECONVERGENT B1 ;  /* 0x0000000000017941 */ /* 0x000fea0003800200 */
.L_x_15964:
        /* <DEDUP_REMOVED lines=16> */
.L_x_15968:
[----:B------:R-:W-:Y:S01]  /*2780*/  IMAD.MOV.U32 R26, RZ, RZ, R11 ;  /* 0x000000ffff1a7224 */ /* 0x000fe200078e000b */
[C---:B------:R-:W-:Y:S01]  /*2790*/  PRMT R5, R12.reuse, 0x7632, R5 ;  /* 0x000076320c057816 */ /* 0x040fe20000000005 */
[----:B------:R-:W-:Y:S01]  /*27a0*/  IMAD.MOV.U32 R11, RZ, RZ, R4 ;  /* 0x000000ffff0b7224 */ /* 0x000fe200078e0004 */
[----:B------:R-:W-:-:S07]  /*27b0*/  PRMT R12, R12, 0x7610, R7 ;  /* 0x000076100c0c7816 */ /* 0x000fce0000000007 */
.L_x_15969:
[----:B------:R-:W-:Y:S05]  /*27c0*/  BSYNC.RECONVERGENT B1 ;  /* 0x0000000000017941 */ /* 0x000fea0003800200 */
.L_x_15967:
        /* <DEDUP_REMOVED lines=9> */
.L_x_15971:
[----:B------:R-:W-:Y:S01]  /*2860*/  IMAD.MOV.U32 R7, RZ, RZ, R26 ;  /* 0x000000ffff077224 */ /* 0x000fe200078e001a */
[----:B------:R-:W-:Y:S01]  /*2870*/  PRMT R4, R4, 0x5410, R5 ;  /* 0x0000541004047816 */ /* 0x000fe20000000005 */
[----:B------:R-:W-:Y:S01]  /*2880*/  IMAD.MOV.U32 R26, RZ, RZ, R15 ;  /* 0x000000ffff1a7224 */ /* 0x000fe200078e000f */
[----:B------:R-:W-:-:S07]  /*2890*/  PRMT R5, R3, 0x7610, R5 ;  /* 0x0000761003057816 */ /* 0x000fce0000000005 */
.L_x_15972:
[----:B------:R-:W-:Y:S05]  /*28a0*/  BSYNC.RECONVERGENT B1 ;  /* 0x0000000000017941 */ /* 0x000fea0003800200 */
.L_x_15970:
        /* <DEDUP_REMOVED lines=9> */
.L_x_15974:
[----:B------:R-:W-:Y:S01]  /*2940*/  IMAD.MOV.U32 R30, RZ, RZ, R7 ;  /* 0x000000ffff1e7224 */ /* 0x000fe200078e0007 */
[C---:B------:R-:W-:Y:S01]  /*2950*/  PRMT R3, R4.reuse, 0x7632, R3 ;  /* 0x0000763204037816 */ /* 0x040fe20000000003 */
[----:B------:R-:W-:Y:S01]  /*2960*/  IMAD.MOV.U32 R7, RZ, RZ, R10 ;  /* 0x000000ffff077224 */ /* 0x000fe200078e000a */
[----:B------:R-:W-:-:S07]  /*2970*/  PRMT R4, R4, 0x7610, R14 ;  /* 0x0000761004047816 */ /* 0x000fce000000000e */
.L_x_15975:
[----:B------:R-:W-:Y:S05]  /*2980*/  BSYNC.RECONVERGENT B1 ;  /* 0x0000000000017941 */ /* 0x000fea0003800200 */
.L_x_15973:
        /* <DEDUP_REMOVED lines=9> */
.L_x_15977:
[----:B------:R-:W-:Y:S01]  /*2a20*/  IMAD.MOV.U32 R15, RZ, RZ, R30 ;  /* 0x000000ffff0f7224 */ /* 0x000fe200078e001e */
[C---:B------:R-:W-:Y:S01]  /*2a30*/  PRMT R4, R3.reuse, 0x7610, R4 ;  /* 0x0000761003047816 */ /* 0x040fe20000000004 */
[----:B------:R-:W-:Y:S01]  /*2a40*/  IMAD.MOV.U32 R30, RZ, RZ, R31 ;  /* 0x000000ffff1e7224 */ /* 0x000fe200078e001f */
[----:B------:R-:W-:-:S07]  /*2a50*/  PRMT R3, R3, 0x7632, R3 ;  /* 0x0000763203037816 */ /* 0x000fce0000000003 */
.L_x_15978:
[----:B------:R-:W-:Y:S05]  /*2a60*/  BSYNC.RECONVERGENT B1 ;  /* 0x0000000000017941 */ /* 0x000fea0003800200 */
.L_x_15976:
        /* <DEDUP_REMOVED lines=9> */
.L_x_15980:
[----:B------:R-:W-:Y:S01]  /*2b00*/  IMAD.MOV.U32 R31, RZ, RZ, R15 ;  /* 0x000000ffff1f7224 */ /* 0x000fe200078e000f */
[----:B------:R-:W-:Y:S01]  /*2b10*/  PRMT R3, R3, 0x5410, R4 ;  /* 0x0000541003037816 */ /* 0x000fe20000000004 */
[----:B------:R-:W-:Y:S01]  /*2b20*/  IMAD.MOV.U32 R15, RZ, RZ, R8 ;  /* 0x000000ffff0f7224 */ /* 0x000fe200078e0008 */
[----:B------:R-:W-:-:S07]  /*2b30*/  PRMT R4, R9, 0x7632, R4 ;  /* 0x0000763209047816 */ /* 0x000fce0000000004 */
.L_x_15981:
[----:B------:R-:W-:Y:S05]  /*2b40*/  BSYNC.RECONVERGENT B1 ;  /* 0x0000000000017941 */ /* 0x000fea0003800200 */
.L_x_15979:
        /* <DEDUP_REMOVED lines=9> */
.L_x_15983:
[----:B------:R-:W-:Y:S01]  /*2be0*/  IMAD.MOV.U32 R8, RZ, RZ, R31 ;  /* 0x000000ffff087224 */ /* 0x000fe200078e001f */
[----:B------:R-:W-:Y:S01]  /*2bf0*/  PRMT R5, R5, 0x7610, R3 ;  /* 0x0000761005057816 */ /* 0x000fe20000000003 */
[----:B------:R-:W-:Y:S01]  /*2c00*/  IMAD.MOV.U32 R31, RZ, RZ, R16 ;  /* 0x000000ffff1f7224 */ /* 0x000fe200078e0010 */
[----:B------:R-:W-:-:S07]  /*2c10*/  PRMT R3, R3, 0x7610, R28 ;  /* 0x0000761003037816 */ /* 0x000fce000000001c */
.L_x_15984:
[----:B------:R-:W-:Y:S05]  /*2c20*/  BSYNC.RECONVERGENT B1 ;  /* 0x0000000000017941 */ /* 0x000fea0003800200 */
.L_x_15982:
        /* <DEDUP_REMOVED lines=9> */
.L_x_15986:
[----:B------:R-:W-:Y:S01]  /*2cc0*/  PRMT R6, R6, 0x7610, R5 ;  /* 0x0000761006067816 */ /* 0x000fe20000000005 */
[----:B------:R-:W-:Y:S02]  /*2cd0*/  IMAD.MOV.U32 R9, RZ, RZ, R8 ;  /* 0x000000ffff097224 */ /* 0x000fe400078e0008 */
[----:B------:R-:W-:Y:S01]  /*2ce0*/  IMAD.MOV.U32 R8, RZ, RZ, R13 ;  /* 0x000000ffff087224 */ /* 0x000fe200078e000d */
[----:B------:R-:W-:-:S07]  /*2cf0*/  PRMT R5, R5, 0x5410, R6 ;  /* 0x0000541005057816 */ /* 0x000fce0000000006 */
.L_x_15987:
[----:B------:R-:W-:Y:S05]  /*2d00*/  BSYNC.RECONVERGENT B1 ;  /* 0x0000000000017941 */ /* 0x000fea0003800200 */
.L_x_15985:
        /* <DEDUP_REMOVED lines=16> */
.L_x_15989:
[----:B------:R-:W-:Y:S01]  /*2e10*/  IMAD.MOV.U32 R10, RZ, RZ, R11 ;  /* 0x000000ffff0a7224 */ /* 0x000fe200078e000b */
[----:B------:R-:W-:Y:S01]  /*2e20*/  PRMT R13, R13, 0x7610, R12 ;  /* 0x000076100d0d7816 */ /* 0x000fe2000000000c */
[----:B------:R-:W-:Y:S01]  /*2e30*/  IMAD.MOV.U32 R11, RZ, RZ, R26 ;  /* 0x000000ffff0b7224 */ /* 0x000fe200078e001a */
[----:B------:R-:W-:-:S07]  /*2e40*/  PRMT R12, R12, 0x5410, R5 ;  /* 0x000054100c0c7816 */ /* 0x000fce0000000005 */
.L_x_15990:
[----:B------:R-:W-:Y:S05]  /*2e50*/  BSYNC.RECONVERGENT B1 ;  /* 0x0000000000017941 */ /* 0x000fea0003800200 */
.L_x_15988:
        /* <DEDUP_REMOVED lines=9> */
.L_x_15992:
[----:B------:R-:W-:Y:S01]  /*2ef0*/  IMAD.MOV.U32 R17, RZ, RZ, R10 ;  /* 0x000000ffff117224 */ /* 0x000fe200078e000a */
[C---:B------:R-:W-:Y:S01]  /*2f00*/  PRMT R5, R13.reuse, 0x7632, R5 ;  /* 0x000076320d057816 */ /* 0x040fe20000000005 */
[----:B------:R-:W-:Y:S01]  /*2f10*/  IMAD.MOV.U32 R10, RZ, RZ, R7 ;  /* 0x000000ffff0a7224 */ /* 0x000fe200078e0007 */
[----:B------:R-:W-:-:S07]  /*2f20*/  PRMT R13, R13, 0x7610, R4 ;  /* 0x000076100d0d7816 */ /* 0x000fce0000000004 */
.L_x_15993:
[----:B------:R-:W-:Y:S05]  /*2f30*/  BSYNC.RECONVERGENT B1 ;  /* 0x0000000000017941 */ /* 0x000fea0003800200 */
.L_x_15991:
        /* <DEDUP_REMOVED lines=9> */
.L_x_15995:
[----:B------:R-:W-:Y:S01]  /*2fd0*/  IMAD.MOV.U32 R14, RZ, RZ, R17 ;  /* 0x000000ffff0e7224 */ /* 0x000fe200078e0011 */
[--C-:B------:R-:W-:Y:S01]  /*2fe0*/  PRMT R4, R4, 0x5410, R5.reuse ;  /* 0x0000541004047816 */ /* 0x100fe20000000005 */
[----:B------:R-:W-:Y:S01]  /*2ff0*/  IMAD.MOV.U32 R17, RZ, RZ, R30 ;  /* 0x000000ffff117224 */ /* 0x000fe200078e001e */
[----:B------:R-:W-:-:S07]  /*3000*/  PRMT R5, R3, 0x7610, R5 ;  /* 0x0000761003057816 */ /* 0x000fce0000000005 */
.L_x_15996:
[----:B------:R-:W-:Y:S05]  /*3010*/  BSYNC.RECONVERGENT B1 ;  /* 0x0000000000017941 */ /* 0x000fea0003800200 */
.L_x_15994:
        /* <DEDUP_REMOVED lines=9> */
.L_x_15998:
[----:B------:R-:W-:Y:S01]  /*30b0*/  IMAD.MOV.U32 R16, RZ, RZ, R14 ;  /* 0x000000ffff107224 */ /* 0x000fe200078e000e */
[C---:B------:R-:W-:Y:S01]  /*30c0*/  PRMT R3, R4.reuse, 0x7632, R3 ;  /* 0x0000763204037816 */ /* 0x040fe20000000003 */
[----:B------:R-:W-:Y:S01]  /*30d0*/  IMAD.MOV.U32 R14, RZ, RZ, R15 ;  /* 0x000000ffff0e7224 */ /* 0x000fe200078e000f */
[----:B------:R-:W-:-:S07]  /*30e0*/  PRMT R4, R4, 0x5410, R4 ;  /* 0x0000541004047816 */ /* 0x000fce0000000004 */
.L_x_15999:
[----:B------:R-:W-:Y:S05]  /*30f0*/  BSYNC.RECONVERGENT B1 ;  /* 0x0000000000017941 */ /* 0x000fea0003800200 */
.L_x_15997:
        /* <DEDUP_REMOVED lines=9> */
.L_x_16001:
[----:B------:R-:W-:Y:S01]  /*3190*/  IMAD.MOV.U32 R7, RZ, RZ, R16 ;  /* 0x000000ffff077224 */ /* 0x000fe200078e0010 */
[C---:B------:R-:W-:Y:S01]  /*31a0*/  PRMT R4, R3.reuse, 0x7610, R4 ;  /* 0x0000761003047816 */ /* 0x040fe20000000004 */
[----:B------:R-:W-:Y:S01]  /*31b0*/  IMAD.MOV.U32 R16, RZ, RZ, R31 ;  /* 0x000000ffff107224 */ /* 0x000fe200078e001f */
[----:B------:R-:W-:-:S07]  /*31c0*/  PRMT R3, R3, 0x7632, R3 ;  /* 0x0000763203037816 */ /* 0x000fce0000000003 */
.L_x_16002:
[----:B------:R-:W-:Y:S05]  /*31d0*/  BSYNC.RECONVERGENT B1 ;  /* 0x0000000000017941 */ /* 0x000fea0003800200 */
.L_x_16000:
        /* <DEDUP_REMOVED lines=9> */
.L_x_16004:
[----:B------:R-:W-:Y:S01]  /*3270*/  IMAD.MOV.U32 R24, RZ, RZ, R7 ;  /* 0x000000ffff187224 */ /* 0x000fe200078e0007 */
[----:B------:R-:W-:Y:S01]  /*3280*/  PRMT R3, R3, 0x5410, R4 ;  /* 0x0000541003037816 */ /* 0x000fe20000000004 */
[----:B------:R-:W-:Y:S01]  /*3290*/  IMAD.MOV.U32 R7, RZ, RZ, R8 ;  /* 0x000000ffff077224 */ /* 0x000fe200078e0008 */
[----:B------:R-:W-:-:S07]  /*32a0*/  PRMT R4, R5, 0x7632, R4 ;  /* 0x0000763205047816 */ /* 0x000fce0000000004 */
.L_x_16005:
[----:B------:R-:W-:Y:S05]  /*32b0*/  BSYNC.RECONVERGENT B1 ;  /* 0x0000000000017941 */ /* 0x000fea0003800200 */
.L_x_16003:
        /* <DEDUP_REMOVED lines=9> */
.L_x_16007:
[----:B------:R-:W-:Y:S01]  /*3350*/  IMAD.MOV.U32 R8, RZ, RZ, R24 ;  /* 0x000000ffff087224 */ /* 0x000fe200078e0018 */
[----:B------:R-:W-:Y:S01]  /*3360*/  PRMT R5, R5, 0x7610, R3 ;  /* 0x0000761005057816 */ /* 0x000fe20000000003 */
[----:B------:R-:W-:Y:S01]  /*3370*/  IMAD.MOV.U32 R24, RZ, RZ, R9 ;  /* 0x000000ffff187224 */ /* 0x000fe200078e0009 */
[----:B------:R-:W-:-:S07]  /*3380*/  PRMT R3, R3, 0x7610, R6 ;  /* 0x0000761003037816 */ /* 0x000fce0000000006 */
.L_x_16008:
[----:B------:R-:W-:Y:S05]  /*3390*/  BSYNC.RECONVERGENT B1 ;  /* 0x0000000000017941 */ /* 0x000fea0003800200 */
.L_x_16006:
        /* <DEDUP_REMOVED lines=16> */
.L_x_16010:
[----:B------:R-:W-:Y:S01]  /*34a0*/  IMAD.MOV.U32 R6, RZ, RZ, R11 ;  /* 0x000000ffff067224 */ /* 0x000fe200078e000b */
[C---:B------:R-:W-:Y:S01]  /*34b0*/  PRMT R9, R12.reuse, 0x7632, R9 ;  /* 0x000076320c097816 */ /* 0x040fe20000000009 */
[----:B------:R-:W-:Y:S01]  /*34c0*/  IMAD.MOV.U32 R11, RZ, RZ, R10 ;  /* 0x000000ffff0b7224 */ /* 0x000fe200078e000a */
[----:B------:R-:W-:-:S07]  /*34d0*/  PRMT R12, R12, 0x7610, R13 ;  /* 0x000076100c0c7816 */ /* 0x000fce000000000d */
.L_x_16011:
[----:B------:R-:W-:Y:S05]  /*34e0*/  BSYNC.RECONVERGENT B1 ;  /* 0x0000000000017941 */ /* 0x000fea0003800200 */
.L_x_16009:
        /* <DEDUP_REMOVED lines=9> */
.L_x_16013:
[----:B------:R-:W-:Y:S01]  /*3580*/  IMAD.MOV.U32 R13, RZ, RZ, R6 ;  /* 0x000000ffff0d7224 */ /* 0x000fe200078e0006 */
[----:B------:R-:W-:Y:S01]  /*3590*/  PRMT R9, R5, 0x5410, R9 ;  /* 0x0000541005097816 */ /* 0x000fe20000000009 */
[----:B------:R-:W-:-:S07]  /*35a0*/  IMAD.MOV.U32 R6, RZ, RZ, R17 ;  /* 0x000000ffff067224 */ /* 0x000fce00078e0011 */
.L_x_16014:
[----:B------:R-:W-:Y:S05]  /*35b0*/  BSYNC.RECONVERGENT B1 ;  /* 0x0000000000017941 */ /* 0x000fea0003800200 */
.L_x_16012:
        /* <DEDUP_REMOVED lines=9> */
.L_x_16016:
[----:B------:R-:W-:Y:S01]  /*3650*/  IMAD.MOV.U32 R15, RZ, RZ, R13 ;  /* 0x000000ffff0f7224 */ /* 0x000fe200078e000d */
[C---:B------:R-:W-:Y:S01]  /*3660*/  PRMT R5, R9.reuse, 0x7632, R5 ;  /* 0x0000763209057816 */ /* 0x040fe20000000005 */
[----:B------:R-:W-:Y:S01]  /*3670*/  IMAD.MOV.U32 R13, RZ, RZ, R14 ;  /* 0x000000ffff0d7224 */ /* 0x000fe200078e000e */
[----:B------:R-:W-:-:S07]  /*3680*/  PRMT R9, R9, 0x7610, R4 ;  /* 0x0000761009097816 */ /* 0x000fce0000000004 */
.L_x_16017:
[----:B------:R-:W-:Y:S05]  /*3690*/  BSYNC.RECONVERGENT B1 ;  /* 0x0000000000017941 */ /* 0x000fea0003800200 */
.L_x_16015:
        /* <DEDUP_REMOVED lines=9> */
.L_x_16019:
[----:B------:R-:W-:Y:S01]  /*3730*/  IMAD.MOV.U32 R10, RZ, RZ, R15 ;  /* 0x000000ffff0a7224 */ /* 0x000fe200078e000f */
[--C-:B------:R-:W-:Y:S01]  /*3740*/  PRMT R4, R4, 0x5410, R5.reuse ;  /* 0x0000541004047816 */ /* 0x100fe20000000005 */
[----:B------:R-:W-:Y:S01]  /*3750*/  IMAD.MOV.U32 R15, RZ, RZ, R16 ;  /* 0x000000ffff0f7224 */ /* 0x000fe200078e0010 */
[----:B------:R-:W-:-:S07]  /*3760*/  PRMT R5, R3, 0x7610, R5 ;  /* 0x0000761003057816 */ /* 0x000fce0000000005 */
.L_x_16020:
[----:B------:R-:W-:Y:S05]  /*3770*/  BSYNC.RECONVERGENT B1 ;  /* 0x0000000000017941 */ /* 0x000fea0003800200 */
.L_x_16018:
        /* <DEDUP_REMOVED lines=9> */
.L_x_16022:
[----:B------:R-:W-:Y:S01]  /*3810*/  IMAD.MOV.U32 R17, RZ, RZ, R10 ;  /* 0x000000ffff117224 */ /* 0x000fe200078e000a */
[C---:B------:R-:W-:Y:S01]  /*3820*/  PRMT R3, R4.reuse, 0x7632, R3 ;  /* 0x0000763204037816 */ /* 0x040fe20000000003 */
[----:B------:R-:W-:Y:S01]  /*3830*/  IMAD.MOV.U32 R10, RZ, RZ, R7 ;  /* 0x000000ffff0a7224 */ /* 0x000fe200078e0007 */
[----:B------:R-:W-:-:S07]  /*3840*/  PRMT R4, R4, 0x5410, R4 ;  /* 0x0000541004047816 */ /* 0x000fce0000000004 */
.L_x_16023:
[----:B------:R-:W-:Y:S05]  /*3850*/  BSYNC.RECONVERGENT B1 ;  /* 0x0000000000017941 */ /* 0x000fea0003800200 */
.L_x_16021:
        /* <DEDUP_REMOVED lines=9> */
.L_x_16025:
[----:B------:R-:W-:Y:S01]  /*38f0*/  IMAD.MOV.U32 R7, RZ, RZ, R17 ;  /* 0x000000ffff077224 */ /* 0x000fe200078e0011 */
[C---:B------:R-:W-:Y:S01]  /*3900*/  PRMT R4, R3.reuse, 0x7610, R4 ;  /* 0x0000761003047816 */ /* 0x040fe20000000004 */
[----:B------:R-:W-:Y:S01]  /*3910*/  IMAD.MOV.U32 R17, RZ, RZ, R24 ;  /* 0x000000ffff117224 */ /* 0x000fe200078e0018 */
[----:B------:R-:W-:-:S07]  /*3920*/  PRMT R3, R3, 0x7632, R3 ;  /* 0x0000763203037816 */ /* 0x000fce0000000003 */
.L_x_16026:
[----:B------:R-:W-:Y:S05]  /*3930*/  BSYNC.RECONVERGENT B1 ;  /* 0x0000000000017941 */ /* 0x000fea0003800200 */
.L_x_16024:
        /* <DEDUP_REMOVED lines=9> */
.L_x_16028:
[----:B------:R-:W-:Y:S01]  /*39d0*/  IMAD.MOV.U32 R14, RZ, RZ, R7 ;  /* 0x000000ffff0e7224 */ /* 0x000fe200078e0007 */
[----:B------:R-:W-:Y:S01]  /*39e0*/  PRMT R3, R3, 0x5410, R4 ;  /* 0x0000541003037816 */ /* 0x000fe20000000004 */
[----:B------:R-:W-:Y:S01]  /*39f0*/  IMAD.MOV.U32 R7, RZ, RZ, R8 ;  /* 0x000000ffff077224 */ /* 0x000fe200078e0008 */
[----:B------:R-:W-:-:S07]  /*3a00*/  PRMT R4, R5, 0x7632, R4 ;  /* 0x0000763205047816 */ /* 0x000fce0000000004 */
.L_x_16029:
[----:B------:R-:W-:Y:S05]  /*3a10*/  BSYNC.RECONVERGENT B1 ;  /* 0x0000000000017941 */ /* 0x000fea0003800200 */
.L_x_16027:
        /* <DEDUP_REMOVED lines=16> */
.L_x_16031:
[----:B------:R-:W-:Y:S01]  /*3b20*/  IMAD.MOV.U32 R8, RZ, RZ, R11 ;  /* 0x000000ffff087224 */ /* 0x000fe200078e000b */
[----:B------:R-:W-:Y:S01]  /*3b30*/  PRMT R5, R5, 0x7610, R12 ;  /* 0x0000761005057816 */ /* 0x000fe2000000000c */
[----:B------:R-:W-:Y:S01]  /*3b40*/  IMAD.MOV.U32 R11, RZ, RZ, R6 ;  /* 0x000000ffff0b7224 */ /* 0x000fe200078e0006 */
[----:B------:R-:W-:-:S07]  /*3b50*/  PRMT R12, R12, 0x5410, R9 ;  /* 0x000054100c0c7816 */ /* 0x000fce0000000009 */
.L_x_16032:
[----:B------:R-:W-:Y:S05]  /*3b60*/  BSYNC.RECONVERGENT B1 ;  /* 0x0000000000017941 */ /* 0x000fea0003800200 */
.L_x_16030:
        /* <DEDUP_REMOVED lines=9> */
.L_x_16034:
[C---:B------:R-:W-:Y:S01]  /*3c00*/  PRMT R9, R5.reuse, 0x7632, R9 ;  /* 0x0000763205097816 */ /* 0x040fe20000000009 */
[----:B------:R-:W-:Y:S02]  /*3c10*/  IMAD.MOV.U32 R6, RZ, RZ, R8 ;  /* 0x000000ffff067224 */ /* 0x000fe400078e0008 */
[----:B------:R-:W-:Y:S01]  /*3c20*/  IMAD.MOV.U32 R8, RZ, RZ, R13 ;  /* 0x000000ffff087224 */ /* 0x000fe200078e000d */
[----:B------:R-:W-:-:S07]  /*3c30*/  PRMT R5, R5, 0x7610, R9 ;  /* 0x0000761005057816 */ /* 0x000fce0000000009 */
.L_x_16035:
[----:B------:R-:W-:Y:S05]  /*3c40*/  BSYNC.RECONVERGENT B1 ;  /* 0x0000000000017941 */ /* 0x000fea0003800200 */
.L_x_16033:
        /* <DEDUP_REMOVED lines=9> */
.L_x_16037:
[----:B------:R-:W-:Y:S01]  /*3ce0*/  IMAD.MOV.U32 R13, RZ, RZ, R6 ;  /* 0x000000ffff0d7224 */ /* 0x000fe200078e0006 */
[----:B------:R-:W-:Y:S01]  /*3cf0*/  PRMT R9, R5, 0x5410, R9 ;  /* 0x0000541005097816 */ /* 0x000fe20000000009 */
[----:B------:R-:W-:-:S07]  /*3d00*/  IMAD.MOV.U32 R6, RZ, RZ, R15 ;  /* 0x000000ffff067224 */ /* 0x000fce00078e000f */
.L_x_16038:
[----:B------:R-:W-:Y:S05]  /*3d10*/  BSYNC.RECONVERGENT B1 ;  /* 0x0000000000017941 */ /* 0x000fea0003800200 */
.L_x_16036:
        /* <DEDUP_REMOVED lines=9> */
.L_x_16040:
[----:B------:R-:W-:Y:S01]  /*3db0*/  IMAD.MOV.U32 R16, RZ, RZ, R13 ;  /* 0x000000ffff107224 */ /* 0x000fe200078e000d */
[C---:B------:R-:W-:Y:S01]  /*3dc0*/  PRMT R5, R9.reuse, 0x7632, R5 ;  /* 0x0000763209057816 */ /* 0x040fe20000000005 */
[----:B------:R-:W-:Y:S01]  /*3dd0*/  IMAD.MOV.U32 R13, RZ, RZ, R10 ;  /* 0x000000ffff0d7224 */ /* 0x000fe200078e000a */
[----:B------:R-:W-:-:S07]  /*3de0*/  PRMT R9, R9, 0x7610, R4 ;  /* 0x0000761009097816 */ /* 0x000fce0000000004 */
.L_x_16041:
[----:B------:R-:W-:Y:S05]  /*3df0*/  BSYNC.RECONVERGENT B1 ;  /* 0x0000000000017941 */ /* 0x000fea0003800200 */
.L_x_16039:
        /* <DEDUP_REMOVED lines=9> */
.L_x_16043:
[----:B------:R-:W-:Y:S01]  /*3e90*/  IMAD.MOV.U32 R10, RZ, RZ, R16 ;  /* 0x000000ffff0a7224 */ /* 0x000fe200078e0010 */
[----:B------:R-:W-:Y:S01]  /*3ea0*/  PRMT R4, R4, 0x5410, R5 ;  /* 0x0000541004047816 */ /* 0x000fe20000000005 */
[----:B------:R-:W-:Y:S01]  /*3eb0*/  IMAD.MOV.U32 R16, RZ, RZ, R17 ;  /* 0x000000ffff107224 */ /* 0x000fe200078e0011 */
[----:B------:R-:W-:-:S07]  /*3ec0*/  PRMT R5, R3, 0x7610, R5 ;  /* 0x0000761003057816 */ /* 0x000fce0000000005 */
.L_x_16044:
[----:B------:R-:W-:Y:S05]  /*3ed0*/  BSYNC.RECONVERGENT B1 ;  /* 0x0000000000017941 */ /* 0x000fea0003800200 */
.L_x_16042:
        /* <DEDUP_REMOVED lines=9> */
.L_x_16046:
[----:B------:R-:W-:Y:S01]  /*3f70*/  IMAD.MOV.U32 R15, RZ, RZ, R10 ;  /* 0x000000ffff0f7224 */ /* 0x000fe200078e000a */
[C---:B------:R-:W-:Y:S01]  /*3f80*/  PRMT R3, R4.reuse, 0x7632, R3 ;  /* 0x0000763204037816 */ /* 0x040fe20000000003 */
[----:B------:R-:W-:Y:S01]  /*3f90*/  IMAD.MOV.U32 R10, RZ, RZ, R7 ;  /* 0x000000ffff0a7224 */ /* 0x000fe200078e0007 */
[----:B------:R-:W-:-:S07]  /*3fa0*/  PRMT R4, R4, 0x5410, R4 ;  /* 0x0000541004047816 */ /* 0x000fce0000000004 */
.L_x_16047:
[----:B------:R-:W-:Y:S05]  /*3fb0*/  BSYNC.RECONVERGENT B1 ;  /* 0x0000000000017941 */ /* 0x000fea0003800200 */
.L_x_16045:
        /* <DEDUP_REMOVED lines=9> */
.L_x_16049:
[----:B------:R-:W-:Y:S01]  /*4050*/  IMAD.MOV.U32 R7, RZ, RZ, R15 ;  /* 0x000000ffff077224 */ /* 0x000fe200078e000f */
[C---:B------:R-:W-:Y:S01]  /*4060*/  PRMT R17, R3.reuse, 0x7610, R17 ;  /* 0x0000761003117816 */ /* 0x040fe20000000011 */
[----:B------:R-:W-:Y:S01]  /*4070*/  IMAD.MOV.U32 R15, RZ, RZ, R14 ;  /* 0x000000ffff0f7224 */ /* 0x000fe200078e000e */
[----:B------:R-:W-:-:S07]  /*4080*/  PRMT R3, R3, 0x7632, R3 ;  /* 0x0000763203037816 */ /* 0x000fce0000000003 */
.L_x_16050:
[----:B------:R-:W-:Y:S05]  /*4090*/  BSYNC.RECONVERGENT B1 ;  /* 0x0000000000017941 */ /* 0x000fea0003800200 */
.L_x_16048:
        /* <DEDUP_REMOVED lines=16> */
.L_x_16052:
[----:B------:R-:W-:Y:S01]  /*41a0*/  IMAD.MOV.U32 R14, RZ, RZ, R11 ;  /* 0x000000ffff0e7224 */ /* 0x000fe200078e000b */
[----:B------:R-:W-:Y:S01]  /*41b0*/  PRMT R3, R3, 0x7610, R12 ;  /* 0x0000761003037816 */ /* 0x000fe2000000000c */
[----:B------:R-:W-:Y:S01]  /*41c0*/  IMAD.MOV.U32 R11, RZ, RZ, R8 ;  /* 0x000000ffff0b7224 */ /* 0x000fe200078e0008 */
[----:B------:R-:W-:-:S07]  /*41d0*/  PRMT R12, R12, 0x7610, R5 ;  /* 0x000076100c0c7816 */ /* 0x000fce0000000005 */
.L_x_16053:
[----:B------:R-:W-:Y:S05]  /*41e0*/  BSYNC.RECONVERGENT B1 ;  /* 0x0000000000017941 */ /* 0x000fea0003800200 */
.L_x_16051:
        /* <DEDUP_REMOVED lines=9> */
.L_x_16055:
[----:B------:R-:W-:Y:S01]  /*4280*/  IMAD.MOV.U32 R8, RZ, RZ, R14 ;  /* 0x000000ffff087224 */ /* 0x000fe200078e000e */
[----:B------:R-:W-:Y:S01]  /*4290*/  PRMT R5, R5, 0x7610, R3 ;  /* 0x0000761005057816 */ /* 0x000fe20000000003 */
[----:B------:R-:W-:Y:S01]  /*42a0*/  IMAD.MOV.U32 R14, RZ, RZ, R6 ;  /* 0x000000ffff0e7224 */ /* 0x000fe200078e0006 */
[----:B------:R-:W-:-:S07]  /*42b0*/  PRMT R3, R3, 0x5410, R9 ;  /* 0x0000541003037816 */ /* 0x000fce0000000009 */
.L_x_16056:
[----:B------:R-:W-:Y:S05]  /*42c0*/  BSYNC.RECONVERGENT B1 ;  /* 0x0000000000017941 */ /* 0x000fea0003800200 */
.L_x_16054:
        /* <DEDUP_REMOVED lines=9> */
.L_x_16058:
[----:B------:R-:W-:Y:S01]  /*4360*/  IMAD.MOV.U32 R6, RZ, RZ, R8 ;  /* 0x000000ffff067224 */ /* 0x000fe200078e0008 */
[C---:B------:R-:W-:Y:S01]  /*4370*/  PRMT R18, R5.reuse, 0x7632, R18 ;  /* 0x0000763205127816 */ /* 0x040fe20000000012 */
[----:B------:R-:W-:Y:S01]  /*4380*/  IMAD.MOV.U32 R8, RZ, RZ, R13 ;  /* 0x000000ffff087224 */ /* 0x000fe200078e000d */
[----:B------:R-:W-:-:S07]  /*4390*/  PRMT R5, R5, 0x7610, R9 ;  /* 0x0000761005057816 */ /* 0x000fce0000000009 */
.L_x_16059:
[----:B------:R-:W-:Y:S05]  /*43a0*/  BSYNC.RECONVERGENT B1 ;  /* 0x0000000000017941 */ /* 0x000fea0003800200 */
.L_x_16057:
        /* <DEDUP_REMOVED lines=9> */
.L_x_16061:
[----:B------:R-:W-:Y:S01]  /*4440*/  IMAD.MOV.U32 R23, RZ, RZ, R6 ;  /* 0x000000ffff177224 */ /* 0x000fe200078e0006 */
[----:B------:R-:W-:Y:S01]  /*4450*/  PRMT R17, R17, 0x5410, R18 ;  /* 0x0000541011117816 */ /* 0x000fe20000000012 */
[----:B------:R-:W-:Y:S01]  /*4460*/  IMAD.MOV.U32 R6, RZ, RZ, R16 ;  /* 0x000000ffff067224 */ /* 0x000fe200078e0010 */
[----:B------:R-:W-:-:S07]  /*4470*/  PRMT R18, R5, 0x7610, R18 ;  /* 0x0000761005127816 */ /* 0x000fce0000000012 */
.L_x_16062:
[----:B------:R-:W-:Y:S05]  /*4480*/  BSYNC.RECONVERGENT B1 ;  /* 0x0000000000017941 */ /* 0x000fea0003800200 */
.L_x_16060:
        /* <DEDUP_REMOVED lines=9> */
.L_x_16064:
[----:B------:R-:W-:Y:S01]  /*4520*/  IMAD.MOV.U32 R20, RZ, RZ, R23 ;  /* 0x000000ffff147224 */ /* 0x000fe200078e0017 */
[C---:B------:R-:W-:Y:S01]  /*4530*/  PRMT R5, R17.reuse, 0x7632, R5 ;  /* 0x0000763211057816 */ /* 0x040fe20000000005 */
[----:B------:R-:W-:Y:S01]  /*4540*/  IMAD.MOV.U32 R23, RZ, RZ, R10 ;  /* 0x000000ffff177224 */ /* 0x000fe200078e000a */
[----:B------:R-:W-:-:S07]  /*4550*/  PRMT R17, R17, 0x7610, R4 ;  /* 0x0000761011117816 */ /* 0x000fce0000000004 */
.L_x_16065:
[----:B------:R-:W-:Y:S05]  /*4560*/  BSYNC.RECONVERGENT B1 ;  /* 0x0000000000017941 */ /* 0x000fea0003800200 */
.L_x_16063:
        /* <DEDUP_REMOVED lines=9> */
.L_x_16067:
[----:B------:R-:W-:Y:S01]  /*4600*/  IMAD.MOV.U32 R22, RZ, RZ, R20 ;  /* 0x000000ffff167224 */ /* 0x000fe200078e0014 */
[----:B------:R-:W-:Y:S01]  /*4610*/  PRMT R16, R5, 0x7610, R16 ;  /* 0x0000761005107816 */ /* 0x000fe20000000010 */
[----:B------:R-:W-:Y:S01]  /*4620*/  IMAD.MOV.U32 R20, RZ, RZ, R15 ;  /* 0x000000ffff147224 */ /* 0x000fe200078e000f */
[----:B------:R-:W-:-:S07]  /*4630*/  PRMT R5, R3, 0x7610, R5 ;  /* 0x0000761003057816 */ /* 0x000fce0000000005 */
.L_x_16068:
[----:B------:R-:W-:Y:S05]  /*4640*/  BSYNC.RECONVERGENT B1 ;  /* 0x0000000000017941 */ /* 0x000fea0003800200 */
.L_x_16066:
        /* <DEDUP_REMOVED lines=9> */
.L_x_16070:
[----:B------:R-:W-:Y:S01]  /*46e0*/  PRMT R12, R16, 0x7610, R12 ;  /* 0x00007610100c7816 */ /* 0x000fe2000000000c */
[----:B------:R-:W-:Y:S01]  /*46f0*/  IMAD.MOV.U32 R4, RZ, RZ, R22 ;  /* 0x000000ffff047224 */ /* 0x000fe200078e0016 */
[----:B------:R-:W-:Y:S01]  /*4700*/  PRMT R16, R17, 0x7610, R16 ;  /* 0x0000761011107816 */ /* 0x000fe20000000010 */
[----:B------:R-:W-:-:S07]  /*4710*/  IMAD.MOV.U32 R22, RZ, RZ, R7 ;  /* 0x000000ffff167224 */ /* 0x000fce00078e0007 */
.L_x_16071:
[----:B------:R-:W-:Y:S05]  /*4720*/  BSYNC.RECONVERGENT B1 ;  /* 0x0000000000017941 */ /* 0x000fea0003800200 */
.L_x_16069:
        /* <DEDUP_REMOVED lines=16> */
.L_x_16073:
[----:B------:R-:W-:Y:S01]  /*4830*/  PRMT R16, R16, 0x7610, R12 ;  /* 0x0000761010107816 */ /* 0x000fe2000000000c */
[----:B------:R-:W-:Y:S01]  /*4840*/  IMAD.MOV.U32 R10, RZ, RZ, R11 ;  /* 0x000000ffff0a7224 */ /* 0x000fe200078e000b */
[----:B------:R-:W-:Y:S01]  /*4850*/  PRMT R12, R12, 0x7610, R3 ;  /* 0x000076100c0c7816 */ /* 0x000fe20000000003 */
[----:B------:R-:W-:-:S07]  /*4860*/  IMAD.MOV.U32 R11, RZ, RZ, R14 ;  /* 0x000000ffff0b7224 */ /* 0x000fce00078e000e */
.L_x_16074:
[----:B------:R-:W-:Y:S05]  /*4870*/  BSYNC.RECONVERGENT B1 ;  /* 0x0000000000017941 */ /* 0x000fea0003800200 */
.L_x_16072:
        /* <DEDUP_REMOVED lines=9> */
.L_x_16076:
[----:B------:R-:W-:Y:S01]  /*4910*/  PRMT R13, R13, 0x7610, R16 ;  /* 0x000076100d0d7816 */ /* 0x000fe20000000010 */
[----:B------:R-:W-:Y:S01]  /*4920*/  IMAD.MOV.U32 R9, RZ, RZ, R10 ;  /* 0x000000ffff097224 */ /* 0x000fe200078e000a */
[----:B------:R-:W-:Y:S01]  /*4930*/  PRMT R16, R16, 0x7610, R5 ;  /* 0x0000761010107816 */ /* 0x000fe20000000005 */
[----:B------:R-:W-:-:S07]  /*4940*/  IMAD.MOV.U32 R10, RZ, RZ, R8 ;  /* 0x000000ffff0a7224 */ /* 0x000fce00078e0008 */
.L_x_16077:
[----:B------:R-:W-:Y:S05]  /*4950*/  BSYNC.RECONVERGENT B1 ;  /* 0x0000000000017941 */ /* 0x000fea0003800200 */
.L_x_16075:
        /* <DEDUP_REMOVED lines=9> */
.L_x_16079:
[----:B------:R-:W-:Y:S01]  /*49f0*/  IMAD.MOV.U32 R8, RZ, RZ, R9 ;  /* 0x000000ffff087224 */ /* 0x000fe200078e0009 */
[----:B------:R-:W-:Y:S01]  /*4a00*/  PRMT R13, R13, 0x5432, R18 ;  /* 0x000054320d0d7816 */ /* 0x000fe20000000012 */
[----:B------:R-:W-:-:S07]  /*4a10*/  IMAD.MOV.U32 R9, RZ, RZ, R6 ;  /* 0x000000ffff097224 */ /* 0x000fce00078e0006 */
.L_x_16080:
[----:B------:R-:W-:Y:S05]  /*4a20*/  BSYNC.RECONVERGENT B1 ;  /* 0x0000000000017941 */ /* 0x000fea0003800200 */
.L_x_16078:
        /* <DEDUP_REMOVED lines=9> */
.L_x_16082:
[--C-:B------:R-:W-:Y:S01]  /*4ac0*/  PRMT R14, R14, 0x5410, R13.reuse ;  /* 0x000054100e0e7816 */ /* 0x100fe2000000000d */
[----:B------:R-:W-:Y:S01]  /*4ad0*/  IMAD.MOV.U32 R7, RZ, RZ, R8 ;  /* 0x000000ffff077224 */ /* 0x000fe200078e0008 */
[----:B------:R-:W-:Y:S01]  /*4ae0*/  PRMT R13, R17, 0x7632, R13 ;  /* 0x00007632110d7816 */ /* 0x000fe2000000000d */
[----:B------:R-:W-:-:S07]  /*4af0*/  IMAD.MOV.U32 R8, RZ, RZ, R23 ;  /* 0x000000ffff087224 */ /* 0x000fce00078e0017 */
.L_x_16083:
[----:B------:R-:W-:Y:S05]  /*4b00*/  BSYNC.RECONVERGENT B1 ;  /* 0x0000000000017941 */ /* 0x000fea0003800200 */
.L_x_16081:
        /* <DEDUP_REMOVED lines=9> */
.L_x_16085:
[----:B------:R-:W-:Y:S01]  /*4ba0*/  IMAD.MOV.U32 R6, RZ, RZ, R7 ;  /* 0x000000ffff067224 */ /* 0x000fe200078e0007 */
[----:B------:R-:W-:Y:S01]  /*4bb0*/  PRMT R14, R14, 0x5432, R5 ;  /* 0x000054320e0e7816 */ /* 0x000fe20000000005 */
[----:B------:R-:W-:-:S07]  /*4bc0*/  IMAD.MOV.U32 R7, RZ, RZ, R20 ;  /* 0x000000ffff077224 */ /* 0x000fce00078e0014 */
.L_x_16086:
[----:B------:R-:W-:Y:S05]  /*4bd0*/  BSYNC.RECONVERGENT B1 ;  /* 0x0000000000017941 */ /* 0x000fea0003800200 */
.L_x_16084:
        /* <DEDUP_REMOVED lines=9> */
.L_x_16088:
[----:B------:R-:W-:Y:S01]  /*4c70*/  IMAD.MOV.U32 R17, RZ, RZ, R6 ;  /* 0x000000ffff117224 */ /* 0x000fe200078e0006 */
[----:B------:R-:W-:Y:S01]  /*4c80*/  PRMT R0, R0, 0x5410, R14 ;  /* 0x0000541000007816 */ /* 0x000fe2000000000e */
[----:B------:R-:W-:Y:S01]  /*4c90*/  IMAD.MOV.U32 R6, RZ, RZ, R22 ;  /* 0x000000ffff067224 */ /* 0x000fe200078e0016 */
[----:B------:R-:W-:-:S07]  /*4ca0*/  PRMT R14, R16, 0x7610, R14 ;  /* 0x00007610100e7816 */ /* 0x000fce000000000e */
.L_x_16089:
[----:B------:R-:W-:Y:S05]  /*4cb0*/  BSYNC.RECONVERGENT B1 ;  /* 0x0000000000017941 */ /* 0x000fea0003800200 */
.L_x_16087:
        /* <DEDUP_REMOVED lines=9> */
.L_x_16090:
[----:B------:R-:W-:Y:S01]  /*4d50*/  PRMT R15, R15, 0x5410, R12 ;  /* 0x000054100f0f7816 */ /* 0x000fe2000000000c */
[----:B------:R-:W-:Y:S01]  /*4d60*/  IMAD.MOV.U32 R5, RZ, RZ, R4 ;  /* 0x000000ffff057224 */ /* 0x000fe200078e0004 */
[----:B------:R-:W-:Y:S01]  /*4d70*/  PRMT R12, R0, 0x7632, R12 ;  /* 0x00007632000c7816 */ /* 0x000fe2000000000c */
[----:B------:R-:W-:Y:S02]  /*4d80*/  IMAD.MOV.U32 R3, RZ, RZ, R25 ;  /* 0x000000ffff037224 */ /* 0x000fe400078e0019 */
[----:B------:R-:W-:-:S07]  /*4d90*/  IMAD.MOV.U32 R4, RZ, RZ, R17 ;  /* 0x000000ffff047224 */ /* 0x000fce00078e0011 */
.L_x_15924:
[----:B------:R-:W-:Y:S05]  /*4da0*/  BSYNC.RECONVERGENT B0 ;  /* 0x0000000000007941 */ /* 0x000fea0003800200 */
.L_x_15923:
[----:B------:R-:W-:Y:S01]  /*4db0*/  ISETP.GT.AND P0, PT, R29, 0x1d, PT ;  /* 0x0000001d1d00780c */ /* 0x000fe20003f04270 */
[----:B------:R1:W2:Y:S01]  /*4dc0*/  SHFL.DOWN PT, R30, R3, 0x2, 0x1f ;  /* 0x08401f00031e7f89 */ /* 0x0002a200000e0000 */
[----:B0-----:R-:W-:Y:S01]  /*4dd0*/  PRMT R15, R12, 0x7610, R15 ;  /* 0x000076100c0f7816 */ /* 0x001fe2000000000f */
[----:B------:R-:W-:Y:S01]  /*4de0*/  BSSY.RECONVERGENT B0, `(.L_x_16091) ;  /* 0x000035b000007945 */ /* 0x000fe20003800200 */
[----:B------:R-:W-:Y:S01]  /*4df0*/  PRMT R0, R16, 0x7632, R12 ;  /* 0x0000763210007816 */ /* 0x000fe2000000000c */
[----:B------:R1:W0:Y:S04]  /*4e00*/  SHFL.DOWN PT, R31, R2, 0x2, 0x1f ;  /* 0x08401f00021f7f89 */ /* 0x00022800000e0000 */
        /* <DEDUP_REMOVED lines=38> */
.L_x_16094:
[----:B------:R-:W-:Y:S01]  /*5070*/  IMAD.MOV.U32 R30, RZ, RZ, R11 ;  /* 0x000000ffff1e7224 */ /* 0x000fe200078e000b */
[C---:B------:R-:W-:Y:S01]  /*5080*/  PRMT R3, R12.reuse, 0x7632, R3 ;  /* 0x000076320c037816 */ /* 0x040fe20000000003 */
[----:B------:R-:W-:Y:S01]  /*5090*/  IMAD.MOV.U32 R11, RZ, RZ, R10 ;  /* 0x000000ffff0b7224 */ /* 0x000fe200078e000a */
[----:B------:R-:W-:-:S07]  /*50a0*/  PRMT R12, R12, 0x7610, R16 ;  /* 0x000076100c0c7816 */ /* 0x000fce0000000010 */
.L_x_16095:
[----:B------:R-:W-:Y:S05]  /*50b0*/  BSYNC.RECONVERGENT B1 ;  /* 0x0000000000017941 */ /* 0x000fea0003800200 */
.L_x_16093:
        /* <DEDUP_REMOVED lines=9> */
.L_x_16097:
[----:B------:R-:W-:Y:S01]  /*5150*/  IMAD.MOV.U32 R27, RZ, RZ, R30 ;  /* 0x000000ffff1b7224 */ /* 0x000fe200078e001e */
[----:B------:R-:W-:Y:S01]  /*5160*/  PRMT R10, R3, 0x7610, R10 ;  /* 0x00007610030a7816 */ /* 0x000fe2000000000a */
[----:B------:R-:W-:Y:S01]  /*5170*/  IMAD.MOV.U32 R30, RZ, RZ, R9 ;  /* 0x000000ffff1e7224 */ /* 0x000fe200078e0009 */
[----:B------:R-:W-:-:S07]  /*5180*/  PRMT R3, R13, 0x7632, R3 ;  /* 0x000076320d037816 */ /* 0x000fce0000000003 */
.L_x_16098:
[----:B------:R-:W-:Y:S05]  /*5190*/  BSYNC.RECONVERGENT B1 ;  /* 0x0000000000017941 */ /* 0x000fea0003800200 */
.L_x_16096:
        /* <DEDUP_REMOVED lines=9> */
.L_x_16100:
[----:B------:R-:W-:Y:S01]  /*5230*/  IMAD.MOV.U32 R16, RZ, RZ, R27 ;  /* 0x000000ffff107224 */ /* 0x000fe200078e001b */
[----:B------:R-:W-:Y:S01]  /*5240*/  PRMT R3, R3, 0x5410, R10 ;  /* 0x0000541003037816 */ /* 0x000fe2000000000a */
[----:B------:R-:W-:Y:S01]  /*5250*/  IMAD.MOV.U32 R27, RZ, RZ, R8 ;  /* 0x000000ffff1b7224 */ /* 0x000fe200078e0008 */
[----:B------:R-:W-:-:S07]  /*5260*/  PRMT R10, R13, 0x7610, R10 ;  /* 0x000076100d0a7816 */ /* 0x000fce000000000a */
.L_x_16101:
[----:B------:R-:W-:Y:S05]  /*5270*/  BSYNC.RECONVERGENT B1 ;  /* 0x0000000000017941 */ /* 0x000fea0003800200 */
.L_x_16099:
        /* <DEDUP_REMOVED lines=9> */
.L_x_16103:
[----:B------:R-:W-:Y:S01]  /*5310*/  IMAD.MOV.U32 R9, RZ, RZ, R16 ;  /* 0x000000ffff097224 */ /* 0x000fe200078e0010 */
[----:B------:R-:W-:Y:S01]  /*5320*/  PRMT R8, R8, 0x7610, R3 ;  /* 0x0000761008087816 */ /* 0x000fe20000000003 */
[----:B------:R-:W-:Y:S01]  /*5330*/  IMAD.MOV.U32 R16, RZ, RZ, R7 ;  /* 0x000000ffff107224 */ /* 0x000fe200078e0007 */
[----:B------:R-:W-:-:S07]  /*5340*/  PRMT R3, R3, 0x7610, R14 ;  /* 0x0000761003037816 */ /* 0x000fce000000000e */
.L_x_16104:
[----:B------:R-:W-:Y:S05]  /*5350*/  BSYNC.RECONVERGENT B1 ;  /* 0x0000000000017941 */ /* 0x000fea0003800200 */
.L_x_16102:
        /* <DEDUP_REMOVED lines=9> */
.L_x_16106:
[----:B------:R-:W-:Y:S01]  /*53f0*/  IMAD.MOV.U32 R32, RZ, RZ, R9 ;  /* 0x000000ffff207224 */ /* 0x000fe200078e0009 */
[C---:B------:R-:W-:Y:S01]  /*5400*/  PRMT R7, R8.reuse, 0x7632, R7 ;  /* 0x0000763208077816 */ /* 0x040fe20000000007 */
[----:B------:R-:W-:Y:S01]  /*5410*/  IMAD.MOV.U32 R9, RZ, RZ, R6 ;  /* 0x000000ffff097224 */ /* 0x000fe200078e0006 */
[----:B------:R-:W-:-:S07]  /*5420*/  PRMT R8, R8, 0x5410, R14 ;  /* 0x0000541008087816 */ /* 0x000fce000000000e */
.L_x_16107:
[----:B------:R-:W-:Y:S05]  /*5430*/  BSYNC.RECONVERGENT B1 ;  /* 0x0000000000017941 */ /* 0x000fea0003800200 */
.L_x_16105:
        /* <DEDUP_REMOVED lines=9> */
.L_x_16109:
[----:B------:R-:W-:Y:S01]  /*54d0*/  IMAD.MOV.U32 R13, RZ, RZ, R32 ;  /* 0x000000ffff0d7224 */ /* 0x000fe200078e0020 */
[----:B------:R-:W-:Y:S01]  /*54e0*/  PRMT R6, R7, 0x7610, R6 ;  /* 0x0000761007067816 */ /* 0x000fe20000000006 */
[----:B------:R-:W-:Y:S01]  /*54f0*/  IMAD.MOV.U32 R32, RZ, RZ, R5 ;  /* 0x000000ffff207224 */ /* 0x000fe200078e0005 */
[----:B------:R-:W-:-:S07]  /*5500*/  PRMT R7, R15, 0x7632, R7 ;  /* 0x000076320f077816 */ /* 0x000fce0000000007 */
.L_x_16110:
[----:B------:R-:W-:Y:S05]  /*5510*/  BSYNC.RECONVERGENT B1 ;  /* 0x0000000000017941 */ /* 0x000fea0003800200 */
.L_x_16108:
        /* <DEDUP_REMOVED lines=9> */
.L_x_16112:
[----:B------:R-:W-:Y:S01]  /*55b0*/  IMAD.MOV.U32 R5, RZ, RZ, R13 ;  /* 0x000000ffff057224 */ /* 0x000fe200078e000d */
[----:B------:R-:W-:Y:S01]  /*55c0*/  PRMT R6, R12, 0x5410, R6 ;  /* 0x000054100c067816 */ /* 0x000fe20000000006 */
[----:B------:R-:W-:-:S07]  /*55d0*/  IMAD.MOV.U32 R13, RZ, RZ, R4 ;  /* 0x000000ffff0d7224 */ /* 0x000fce00078e0004 */
.L_x_16113:
[----:B------:R-:W-:Y:S05]  /*55e0*/  BSYNC.RECONVERGENT B1 ;  /* 0x0000000000017941 */ /* 0x000fea0003800200 */
.L_x_16111:
        /* <DEDUP_REMOVED lines=16> */
.L_x_16115:
[----:B------:R-:W-:Y:S01]  /*56f0*/  IMAD.MOV.U32 R4, RZ, RZ, R11 ;  /* 0x000000ffff047224 */ /* 0x000fe200078e000b */
[----:B------:R-:W-:Y:S01]  /*5700*/  PRMT R7, R7, 0x7610, R12 ;  /* 0x0000761007077816 */ /* 0x000fe2000000000c */
[----:B------:R-:W-:Y:S01]  /*5710*/  IMAD.MOV.U32 R11, RZ, RZ, R30 ;  /* 0x000000ffff0b7224 */ /* 0x000fe200078e001e */
[----:B------:R-:W-:-:S07]  /*5720*/  PRMT R12, R12, 0x5410, R3 ;  /* 0x000054100c0c7816 */ /* 0x000fce0000000003 */
.L_x_16116:
[----:B------:R-:W-:Y:S05]  /*5730*/  BSYNC.RECONVERGENT B1 ;  /* 0x0000000000017941 */ /* 0x000fea0003800200 */
.L_x_16114:
        /* <DEDUP_REMOVED lines=9> */
.L_x_16118:
[----:B------:R-:W-:Y:S01]  /*57d0*/  IMAD.MOV.U32 R15, RZ, RZ, R4 ;  /* 0x000000ffff0f7224 */ /* 0x000fe200078e0004 */
[C---:B------:R-:W-:Y:S01]  /*57e0*/  PRMT R3, R7.reuse, 0x7632, R3 ;  /* 0x0000763207037816 */ /* 0x040fe20000000003 */
[----:B------:R-:W-:Y:S01]  /*57f0*/  IMAD.MOV.U32 R4, RZ, RZ, R27 ;  /* 0x000000ffff047224 */ /* 0x000fe200078e001b */
[----:B------:R-:W-:-:S07]  /*5800*/  PRMT R7, R7, 0x5410, R10 ;  /* 0x0000541007077816 */ /* 0x000fce000000000a */
.L_x_16119:
[----:B------:R-:W-:Y:S05]  /*5810*/  BSYNC.RECONVERGENT B1 ;  /* 0x0000000000017941 */ /* 0x000fea0003800200 */
.L_x_16117:
        /* <DEDUP_REMOVED lines=9> */
.L_x_16121:
[----:B------:R-:W-:Y:S01]  /*58b0*/  IMAD.MOV.U32 R10, RZ, RZ, R15 ;  /* 0x000000ffff0a7224 */ /* 0x000fe200078e000f */
[--C-:B------:R-:W-:Y:S01]  /*58c0*/  PRMT R14, R14, 0x5410, R3.reuse ;  /* 0x000054100e0e7816 */ /* 0x100fe20000000003 */
[----:B------:R-:W-:Y:S01]  /*58d0*/  IMAD.MOV.U32 R15, RZ, RZ, R16 ;  /* 0x000000ffff0f7224 */ /* 0x000fe200078e0010 */
[----:B------:R-:W-:-:S07]  /*58e0*/  PRMT R3, R3, 0x7632, R3 ;  /* 0x0000763203037816 */ /* 0x000fce0000000003 */
.L_x_16122:
[----:B------:R-:W-:Y:S05]  /*58f0*/  BSYNC.RECONVERGENT B1 ;  /* 0x0000000000017941 */ /* 0x000fea0003800200 */
.L_x_16120:
        /* <DEDUP_REMOVED lines=9> */
.L_x_16124:
[----:B------:R-:W-:Y:S01]  /*5990*/  IMAD.MOV.U32 R27, RZ, RZ, R10 ;  /* 0x000000ffff1b7224 */ /* 0x000fe200078e000a */
[----:B------:R-:W-:Y:S01]  /*59a0*/  PRMT R3, R3, 0x7610, R14 ;  /* 0x0000761003037816 */ /* 0x000fe2000000000e */
[----:B------:R-:W-:Y:S01]  /*59b0*/  IMAD.MOV.U32 R10, RZ, RZ, R9 ;  /* 0x000000ffff0a7224 */ /* 0x000fe200078e0009 */
[----:B------:R-:W-:-:S07]  /*59c0*/  PRMT R14, R14, 0x7610, R8 ;  /* 0x000076100e0e7816 */ /* 0x000fce0000000008 */
.L_x_16125:
[----:B------:R-:W-:Y:S05]  /*59d0*/  BSYNC.RECONVERGENT B1 ;  /* 0x0000000000017941 */ /* 0x000fea0003800200 */
.L_x_16123:
        /* <DEDUP_REMOVED lines=9> */
.L_x_16127:
[----:B------:R-:W-:Y:S01]  /*5a70*/  IMAD.MOV.U32 R8, RZ, RZ, R27 ;  /* 0x000000ffff087224 */ /* 0x000fe200078e001b */
[----:B------:R-:W-:Y:S01]  /*5a80*/  PRMT R9, R9, 0x7610, R3 ;  /* 0x0000761009097816 */ /* 0x000fe20000000003 */
[----:B------:R-:W-:Y:S01]  /*5a90*/  IMAD.MOV.U32 R27, RZ, RZ, R32 ;  /* 0x000000ffff1b7224 */ /* 0x000fe200078e0020 */
[----:B------:R-:W-:-:S07]  /*5aa0*/  PRMT R3, R3, 0x5410, R7 ;  /* 0x0000541003037816 */ /* 0x000fce0000000007 */
.L_x_16128:
[----:B------:R-:W-:Y:S05]  /*5ab0*/  BSYNC.RECONVERGENT B1 ;  /* 0x0000000000017941 */ /* 0x000fea0003800200 */
.L_x_16126:
        /* <DEDUP_REMOVED lines=9> */
.L_x_16130:
[----:B------:R-:W-:Y:S01]  /*5b50*/  IMAD.MOV.U32 R16, RZ, RZ, R8 ;  /* 0x000000ffff107224 */ /* 0x000fe200078e0008 */
[----:B------:R-:W-:Y:S01]  /*5b60*/  PRMT R30, R30, 0x7610, R9 ;  /* 0x000076101e1e7816 */ /* 0x000fe20000000009 */
[----:B------:R-:W-:Y:S01]  /*5b70*/  IMAD.MOV.U32 R8, RZ, RZ, R13 ;  /* 0x000000ffff087224 */ /* 0x000fe200078e000d */
[----:B------:R-:W-:-:S07]  /*5b80*/  PRMT R9, R9, 0x5410, R6 ;  /* 0x0000541009097816 */ /* 0x000fce0000000006 */
.L_x_16131:
[----:B------:R-:W-:Y:S05]  /*5b90*/  BSYNC.RECONVERGENT B1 ;  /* 0x0000000000017941 */ /* 0x000fea0003800200 */
.L_x_16129:
        /* <DEDUP_REMOVED lines=9> */
.L_x_16133:
[C---:B------:R-:W-:Y:S01]  /*5c30*/  PRMT R6, R30.reuse, 0x7632, R6 ;  /* 0x000076321e067816 */ /* 0x040fe20000000006 */
[----:B------:R-:W-:Y:S02]  /*5c40*/  IMAD.MOV.U32 R13, RZ, RZ, R16 ;  /* 0x000000ffff0d7224 */ /* 0x000fe400078e0010 */
[----:B------:R-:W-:Y:S01]  /*5c50*/  IMAD.MOV.U32 R16, RZ, RZ, R5 ;  /* 0x000000ffff107224 */ /* 0x000fe200078e0005 */
[----:B------:R-:W-:-:S07]  /*5c60*/  PRMT R30, R30, 0x7610, R6 ;  /* 0x000076101e1e7816 */ /* 0x000fce0000000006 */
.L_x_16134:
[----:B------:R-:W-:Y:S05]  /*5c70*/  BSYNC.RECONVERGENT B1 ;  /* 0x0000000000017941 */ /* 0x000fea0003800200 */
.L_x_16132:
        /* <DEDUP_REMOVED lines=16> */
.L_x_16136:
[----:B------:R-:W-:Y:S01]  /*5d80*/  IMAD.MOV.U32 R28, RZ, RZ, R11 ;  /* 0x000000ffff1c7224 */ /* 0x000fe200078e000b */
[C---:B------:R-:W-:Y:S01]  /*5d90*/  PRMT R5, R12.reuse, 0x7632, R5 ;  /* 0x000076320c057816 */ /* 0x040fe20000000005 */
[----:B------:R-:W-:Y:S01]  /*5da0*/  IMAD.MOV.U32 R11, RZ, RZ, R4 ;  /* 0x000000ffff0b7224 */ /* 0x000fe200078e0004 */
[----:B------:R-:W-:-:S07]  /*5db0*/  PRMT R12, R12, 0x7610, R7 ;  /* 0x000076100c0c7816 */ /* 0x000fce0000000007 */
.L_x_16137:
[----:B------:R-:W-:Y:S05]  /*5dc0*/  BSYNC.RECONVERGENT B1 ;  /* 0x0000000000017941 */ /* 0x000fea0003800200 */
.L_x_16135:
        /* <DEDUP_REMOVED lines=9> */
.L_x_16139:
[----:B------:R-:W-:Y:S01]  /*5e60*/  IMAD.MOV.U32 R7, RZ, RZ, R28 ;  /* 0x000000ffff077224 */ /* 0x000fe200078e001c */
[----:B------:R-:W-:Y:S01]  /*5e70*/  PRMT R4, R4, 0x5410, R5 ;  /* 0x0000541004047816 */ /* 0x000fe20000000005 */
[----:B------:R-:W-:Y:S01]  /*5e80*/  IMAD.MOV.U32 R28, RZ, RZ, R15 ;  /* 0x000000ffff1c7224 */ /* 0x000fe200078e000f */
[----:B------:R-:W-:-:S07]  /*5e90*/  PRMT R5, R3, 0x7610, R5 ;  /* 0x0000761003057816 */ /* 0x000fce0000000005 */
.L_x_16140:
[----:B------:R-:W-:Y:S05]  /*5ea0*/  BSYNC.RECONVERGENT B1 ;  /* 0x0000000000017941 */ /* 0x000fea0003800200 */
.L_x_16138:
        /* <DEDUP_REMOVED lines=9> */
.L_x_16142:
[----:B------:R-:W-:Y:S01]  /*5f40*/  IMAD.MOV.U32 R32, RZ, RZ, R7 ;  /* 0x000000ffff207224 */ /* 0x000fe200078e0007 */
[C---:B------:R-:W-:Y:S01]  /*5f50*/  PRMT R3, R4.reuse, 0x7632, R3 ;  /* 0x0000763204037816 */ /* 0x040fe20000000003 */
[----:B------:R-:W-:Y:S01]  /*5f60*/  IMAD.MOV.U32 R7, RZ, RZ, R10 ;  /* 0x000000ffff077224 */ /* 0x000fe200078e000a */
[----:B------:R-:W-:-:S07]  /*5f70*/  PRMT R4, R4, 0x7610, R14 ;  /* 0x0000761004047816 */ /* 0x000fce000000000e */
.L_x_16143:
[----:B------:R-:W-:Y:S05]  /*5f80*/  BSYNC.RECONVERGENT B1 ;  /* 0x0000000000017941 */ /* 0x000fea0003800200 */
.L_x_16141:
        /* <DEDUP_REMOVED lines=9> */
.L_x_16145:
[----:B------:R-:W-:Y:S01]  /*6020*/  IMAD.MOV.U32 R15, RZ, RZ, R32 ;  /* 0x000000ffff0f7224 */ /* 0x000fe200078e0020 */
[C---:B------:R-:W-:Y:S01]  /*6030*/  PRMT R4, R3.reuse, 0x7610, R4 ;  /* 0x0000761003047816 */ /* 0x040fe20000000004 */
[----:B------:R-:W-:Y:S01]  /*6040*/  IMAD.MOV.U32 R32, RZ, RZ, R27 ;  /* 0x000000ffff207224 */ /* 0x000fe200078e001b */
[----:B------:R-:W-:-:S07]  /*6050*/  PRMT R3, R3, 0x7632, R3 ;  /* 0x0000763203037816 */ /* 0x000fce0000000003 */
.L_x_16146:
[----:B------:R-:W-:Y:S05]  /*6060*/  BSYNC.RECONVERGENT B1 ;  /* 0x0000000000017941 */ /* 0x000fea0003800200 */
.L_x_16144:
        /* <DEDUP_REMOVED lines=9> */
.L_x_16148:
[----:B------:R-:W-:Y:S01]  /*6100*/  IMAD.MOV.U32 R27, RZ, RZ, R15 ;  /* 0x000000ffff1b7224 */ /* 0x000fe200078e000f */
[----:B------:R-:W-:Y:S01]  /*6110*/  PRMT R3, R3, 0x5410, R4 ;  /* 0x0000541003037816 */ /* 0x000fe20000000004 */
[----:B------:R-:W-:Y:S01]  /*6120*/  IMAD.MOV.U32 R15, RZ, RZ, R8 ;  /* 0x000000ffff0f7224 */ /* 0x000fe200078e0008 */
[----:B------:R-:W-:-:S07]  /*6130*/  PRMT R4, R9, 0x7632, R4 ;  /* 0x0000763209047816 */ /* 0x000fce0000000004 */
.L_x_16149:
[----:B------:R-:W-:Y:S05]  /*6140*/  BSYNC.RECONVERGENT B1 ;  /* 0x0000000000017941 */ /* 0x000fea0003800200 */
.L_x_16147:
        /* <DEDUP_REMOVED lines=9> */
.L_x_16151:
[----:B------:R-:W-:Y:S01]  /*61e0*/  IMAD.MOV.U32 R8, RZ, RZ, R27 ;  /* 0x000000ffff087224 */ /* 0x000fe200078e001b */
[----:B------:R-:W-:Y:S01]  /*61f0*/  PRMT R5, R5, 0x7610, R3 ;  /* 0x0000761005057816 */ /* 0x000fe20000000003 */
[----:B------:R-:W-:Y:S01]  /*6200*/  IMAD.MOV.U32 R27, RZ, RZ, R16 ;  /* 0x000000ffff1b7224 */ /* 0x000fe200078e0010 */
[----:B------:R-:W-:-:S07]  /*6210*/  PRMT R3, R3, 0x7610, R30 ;  /* 0x0000761003037816 */ /* 0x000fce000000001e */
.L_x_16152:
[----:B------:R-:W-:Y:S05]  /*6220*/  BSYNC.RECONVERGENT B1 ;  /* 0x0000000000017941 */ /* 0x000fea0003800200 */
.L_x_16150:
        /* <DEDUP_REMOVED lines=9> */
.L_x_16154:
[----:B------:R-:W-:Y:S01]  /*62c0*/  PRMT R6, R6, 0x7610, R5 ;  /* 0x0000761006067816 */ /* 0x000fe20000000005 */
[----:B------:R-:W-:Y:S02]  /*62d0*/  IMAD.MOV.U32 R9, RZ, RZ, R8 ;  /* 0x000000ffff097224 */ /* 0x000fe400078e0008 */
[----:B------:R-:W-:Y:S01]  /*62e0*/  IMAD.MOV.U32 R8, RZ, RZ, R13 ;  /* 0x000000ffff087224 */ /* 0x000fe200078e000d */
[----:B------:R-:W-:-:S07]  /*62f0*/  PRMT R5, R5, 0x5410, R6 ;  /* 0x0000541005057816 */ /* 0x000fce0000000006 */
.L_x_16155:
[----:B------:R-:W-:Y:S05]  /*6300*/  BSYNC.RECONVERGENT B1 ;  /* 0x0000000000017941 */ /* 0x000fea0003800200 */
.L_x_16153:
        /* <DEDUP_REMOVED lines=16> */
.L_x_16157:
[----:B------:R-:W-:Y:S01]  /*6410*/  IMAD.MOV.U32 R10, RZ, RZ, R11 ;  /* 0x000000ffff0a7224 */ /* 0x000fe200078e000b */
[----:B------:R-:W-:Y:S01]  /*6420*/  PRMT R13, R13, 0x7610, R12 ;  /* 0x000076100d0d7816 */ /* 0x000fe2000000000c */
[----:B------:R-:W-:Y:S01]  /*6430*/  IMAD.MOV.U32 R11, RZ, RZ, R28 ;  /* 0x000000ffff0b7224 */ /* 0x000fe200078e001c */
[----:B------:R-:W-:-:S07]  /*6440*/  PRMT R12, R12, 0x5410, R5 ;  /* 0x000054100c0c7816 */ /* 0x000fce0000000005 */
.L_x_16158:
[----:B------:R-:W-:Y:S05]  /*6450*/  BSYNC.RECONVERGENT B1 ;  /* 0x0000000000017941 */ /* 0x000fea0003800200 */
.L_x_16156:
        /* <DEDUP_REMOVED lines=9> */
.L_x_16160:
[----:B------:R-:W-:Y:S01]  /*64f0*/  IMAD.MOV.U32 R25, RZ, RZ, R10 ;  /* 0x000000ffff197224 */ /* 0x000fe200078e000a */
[C---:B------:R-:W-:Y:S01]  /*6500*/  PRMT R5, R13.reuse, 0x7632, R5 ;  /* 0x000076320d057816 */ /* 0x040fe20000000005 */
[----:B------:R-:W-:Y:S01]  /*6510*/  IMAD.MOV.U32 R10, RZ, RZ, R7 ;  /* 0x000000ffff0a7224 */ /* 0x000fe200078e0007 */
[----:B------:R-:W-:-:S07]  /*6520*/  PRMT R13, R13, 0x7610, R4 ;  /* 0x000076100d0d7816 */ /* 0x000fce0000000004 */
.L_x_16161:
[----:B------:R-:W-:Y:S05]  /*6530*/  BSYNC.RECONVERGENT B1 ;  /* 0x0000000000017941 */ /* 0x000fea0003800200 */
.L_x_16159:
        /* <DEDUP_REMOVED lines=9> */
.L_x_16163:
[----:B------:R-:W-:Y:S01]  /*65d0*/  IMAD.MOV.U32 R14, RZ, RZ, R25 ;  /* 0x000000ffff0e7224 */ /* 0x000fe200078e0019 */
[--C-:B------:R-:W-:Y:S01]  /*65e0*/  PRMT R4, R4, 0x5410, R5.reuse ;  /* 0x0000541004047816 */ /* 0x100fe20000000005 */
[----:B------:R-:W-:Y:S01]  /*65f0*/  IMAD.MOV.U32 R25, RZ, RZ, R32 ;  /* 0x000000ffff197224 */ /* 0x000fe200078e0020 */
[----:B------:R-:W-:-:S07]  /*6600*/  PRMT R5, R3, 0x7610, R5 ;  /* 0x0000761003057816 */ /* 0x000fce0000000005 */
.L_x_16164:
[----:B------:R-:W-:Y:S05]  /*6610*/  BSYNC.RECONVERGENT B1 ;  /* 0x0000000000017941 */ /* 0x000fea0003800200 */
.L_x_16162:
        /* <DEDUP_REMOVED lines=9> */
.L_x_16166:
[----:B------:R-:W-:Y:S01]  /*66b0*/  IMAD.MOV.U32 R16, RZ, RZ, R14 ;  /* 0x000000ffff107224 */ /* 0x000fe200078e000e */
[C---:B------:R-:W-:Y:S01]  /*66c0*/  PRMT R3, R4.reuse, 0x7632, R3 ;  /* 0x0000763204037816 */ /* 0x040fe20000000003 */
[----:B------:R-:W-:Y:S01]  /*66d0*/  IMAD.MOV.U32 R14, RZ, RZ, R15 ;  /* 0x000000ffff0e7224 */ /* 0x000fe200078e000f */
[----:B------:R-:W-:-:S07]  /*66e0*/  PRMT R4, R4, 0x5410, R4 ;  /* 0x0000541004047816 */ /* 0x000fce0000000004 */
.L_x_16167:
[----:B------:R-:W-:Y:S05]  /*66f0*/  BSYNC.RECONVERGENT B1 ;  /* 0x0000000000017941 */ /* 0x000fea0003800200 */
.L_x_16165:
        /* <DEDUP_REMOVED lines=9> */
.L_x_16169:
[----:B------:R-:W-:Y:S01]  /*6790*/  IMAD.MOV.U32 R7, RZ, RZ, R16 ;  /* 0x000000ffff077224 */ /* 0x000fe200078e0010 */
[C---:B------:R-:W-:Y:S01]  /*67a0*/  PRMT R4, R3.reuse, 0x7610, R4 ;  /* 0x0000761003047816 */ /* 0x040fe20000000004 */
[----:B------:R-:W-:Y:S01]  /*67b0*/  IMAD.MOV.U32 R16, RZ, RZ, R27 ;  /* 0x000000ffff107224 */ /* 0x000fe200078e001b */
[----:B------:R-:W-:-:S07]  /*67c0*/  PRMT R3, R3, 0x7632, R3 ;  /* 0x0000763203037816 */ /* 0x000fce0000000003 */
.L_x_16170:
[----:B------:R-:W-:Y:S05]  /*67d0*/  BSYNC.RECONVERGENT B1 ;  /* 0x0000000000017941 */ /* 0x000fea0003800200 */
.L_x_16168:
        /* <DEDUP_REMOVED lines=9> */
.L_x_16172:
[----:B------:R-:W-:Y:S01]  /*6870*/  IMAD.MOV.U32 R26, RZ, RZ, R7 ;  /* 0x000000ffff1a7224 */ /* 0x000fe200078e0007 */
[----:B------:R-:W-:Y:S01]  /*6880*/  PRMT R3, R3, 0x5410, R4 ;  /* 0x0000541003037816 */ /* 0x000fe20000000004 */
[----:B------:R-:W-:Y:S01]  /*6890*/  IMAD.MOV.U32 R7, RZ, RZ, R8 ;  /* 0x000000ffff077224 */ /* 0x000fe200078e0008 */
[----:B------:R-:W-:-:S07]  /*68a0*/  PRMT R4, R5, 0x7632, R4 ;  /* 0x0000763205047816 */ /* 0x000fce0000000004 */
.L_x_16173:
[----:B------:R-:W-:Y:S05]  /*68b0*/  BSYNC.RECONVERGENT B1 ;  /* 0x0000000000017941 */ /* 0x000fea0003800200 */
.L_x_16171:
        /* <DEDUP_REMOVED lines=9> */
.L_x_16175:
[----:B------:R-:W-:Y:S01]  /*6950*/  IMAD.MOV.U32 R8, RZ, RZ, R26 ;  /* 0x000000ffff087224 */ /* 0x000fe200078e001a */
[----:B------:R-:W-:Y:S01]  /*6960*/  PRMT R5, R5, 0x7610, R3 ;  /* 0x0000761005057816 */ /* 0x000fe20000000003 */
[----:B------:R-:W-:Y:S01]  /*6970*/  IMAD.MOV.U32 R26, RZ, RZ, R9 ;  /* 0x000000ffff1a7224 */ /* 0x000fe200078e0009 */
[----:B------:R-:W-:-:S07]  /*6980*/  PRMT R3, R3, 0x7610, R6 ;  /* 0x0000761003037816 */ /* 0x000fce0000000006 */
.L_x_16176:
[----:B------:R-:W-:Y:S05]  /*6990*/  BSYNC.RECONVERGENT B1 ;  /* 0x0000000000017941 */ /* 0x000fea0003800200 */
.L_x_16174:
        /* <DEDUP_REMOVED lines=16> */
.L_x_16178:
[----:B------:R-:W-:Y:S01]  /*6aa0*/  IMAD.MOV.U32 R6, RZ, RZ, R11 ;  /* 0x000000ffff067224 */ /* 0x000fe200078e000b */
[C---:B------:R-:W-:Y:S01]  /*6ab0*/  PRMT R9, R12.reuse, 0x7632, R9 ;  /* 0x000076320c097816 */ /* 0x040fe20000000009 */
[----:B------:R-:W-:Y:S01]  /*6ac0*/  IMAD.MOV.U32 R11, RZ, RZ, R10 ;  /* 0x000000ffff0b7224 */ /* 0x000fe200078e000a */
[----:B------:R-:W-:-:S07]  /*6ad0*/  PRMT R12, R12, 0x7610, R13 ;  /* 0x000076100c0c7816 */ /* 0x000fce000000000d */
.L_x_16179:
[----:B------:R-:W-:Y:S05]  /*6ae0*/  BSYNC.RECONVERGENT B1 ;  /* 0x0000000000017941 */ /* 0x000fea0003800200 */
.L_x_16177:
        /* <DEDUP_REMOVED lines=9> */
.L_x_16181:
[----:B------:R-:W-:Y:S01]  /*6b80*/  IMAD.MOV.U32 R13, RZ, RZ, R6 ;  /* 0x000000ffff0d7224 */ /* 0x000fe200078e0006 */
[----:B------:R-:W-:Y:S01]  /*6b90*/  PRMT R9, R5, 0x5410, R9 ;  /* 0x0000541005097816 */ /* 0x000fe20000000009 */
[----:B------:R-:W-:-:S07]  /*6ba0*/  IMAD.MOV.U32 R6, RZ, RZ, R25 ;  /* 0x000000ffff067224 */ /* 0x000fce00078e0019 */
.L_x_16182:
[----:B------:R-:W-:Y:S05]  /*6bb0*/  BSYNC.RECONVERGENT B1 ;  /* 0x0000000000017941 */ /* 0x000fea0003800200 */
.L_x_16180:
        /* <DEDUP_REMOVED lines=9> */
.L_x_16184:
[----:B------:R-:W-:Y:S01]  /*6c50*/  IMAD.MOV.U32 R15, RZ, RZ, R13 ;  /* 0x000000ffff0f7224 */ /* 0x000fe200078e000d */
[C---:B------:R-:W-:Y:S01]  /*6c60*/  PRMT R5, R9.reuse, 0x7632, R5 ;  /* 0x0000763209057816 */ /* 0x040fe20000000005 */
[----:B------:R-:W-:Y:S01]  /*6c70*/  IMAD.MOV.U32 R13, RZ, RZ, R14 ;  /* 0x000000ffff0d7224 */ /* 0x000fe200078e000e */
[----:B------:R-:W-:-:S07]  /*6c80*/  PRMT R9, R9, 0x7610, R4 ;  /* 0x0000761009097816 */ /* 0x000fce0000000004 */
.L_x_16185:
[----:B------:R-:W-:Y:S05]  /*6c90*/  BSYNC.RECONVERGENT B1 ;  /* 0x0000000000017941 */ /* 0x000fea0003800200 */
.L_x_16183:
        /* <DEDUP_REMOVED lines=9> */
.L_x_16187:
[----:B------:R-:W-:Y:S01]  /*6d30*/  IMAD.MOV.U32 R10, RZ, RZ, R15 ;  /* 0x000000ffff0a7224 */ /* 0x000fe200078e000f */
[--C-:B------:R-:W-:Y:S01]  /*6d40*/  PRMT R4, R4, 0x5410, R5.reuse ;  /* 0x0000541004047816 */ /* 0x100fe20000000005 */
[----:B------:R-:W-:Y:S01]  /*6d50*/  IMAD.MOV.U32 R15, RZ, RZ, R16 ;  /* 0x000000ffff0f7224 */ /* 0x000fe200078e0010 */
[----:B------:R-:W-:-:S07]  /*6d60*/  PRMT R5, R3, 0x7610, R5 ;  /* 0x0000761003057816 */ /* 0x000fce0000000005 */
.L_x_16188:
[----:B------:R-:W-:Y:S05]  /*6d70*/  BSYNC.RECONVERGENT B1 ;  /* 0x0000000000017941 */ /* 0x000fea0003800200 */
.L_x_16186:
        /* <DEDUP_REMOVED lines=9> */
.L_x_16190:
[----:B------:R-:W-:Y:S01]  /*6e10*/  IMAD.MOV.U32 R25, RZ, RZ, R10 ;  /* 0x000000ffff197224 */ /* 0x000fe200078e000a */
[C---:B------:R-:W-:Y:S01]  /*6e20*/  PRMT R3, R4.reuse, 0x7632, R3 ;  /* 0x0000763204037816 */ /* 0x040fe20000000003 */
[----:B------:R-:W-:Y:S01]  /*6e30*/  IMAD.MOV.U32 R10, RZ, RZ, R7 ;  /* 0x000000ffff0a7224 */ /* 0x000fe200078e0007 */
[----:B------:R-:W-:-:S07]  /*6e40*/  PRMT R4, R4, 0x5410, R4 ;  /* 0x0000541004047816 */ /* 0x000fce0000000004 */
.L_x_16191:
[----:B------:R-:W-:Y:S05]  /*6e50*/  BSYNC.RECONVERGENT B1 ;  /* 0x0000000000017941 */ /* 0x000fea0003800200 */
.L_x_16189:
        /* <DEDUP_REMOVED lines=9> */
.L_x_16193:
[----:B------:R-:W-:Y:S01]  /*6ef0*/  IMAD.MOV.U32 R7, RZ, RZ, R25 ;  /* 0x000000ffff077224 */ /* 0x000fe200078e0019 */
[C---:B------:R-:W-:Y:S01]  /*6f00*/  PRMT R4, R3.reuse, 0x7610, R4 ;  /* 0x0000761003047816 */ /* 0x040fe20000000004 */
[----:B------:R-:W-:Y:S01]  /*6f10*/  IMAD.MOV.U32 R25, RZ, RZ, R26 ;  /* 0x000000ffff197224 */ /* 0x000fe200078e001a */
[----:B------:R-:W-:-:S07]  /*6f20*/  PRMT R3, R3, 0x7632, R3 ;  /* 0x0000763203037816 */ /* 0x000fce0000000003 */
.L_x_16194:
[----:B------:R-:W-:Y:S05]  /*6f30*/  BSYNC.RECONVERGENT B1 ;  /* 0x0000000000017941 */ /* 0x000fea0003800200 */
.L_x_16192:
        /* <DEDUP_REMOVED lines=9> */
.L_x_16196:
[----:B------:R-:W-:Y:S01]  /*6fd0*/  IMAD.MOV.U32 R14, RZ, RZ, R7 ;  /* 0x000000ffff0e7224 */ /* 0x000fe200078e0007 */
[----:B------:R-:W-:Y:S01]  /*6fe0*/  PRMT R3, R3, 0x5410, R4 ;  /* 0x0000541003037816 */ /* 0x000fe20000000004 */
[----:B------:R-:W-:Y:S01]  /*6ff0*/  IMAD.MOV.U32 R7, RZ, RZ, R8 ;  /* 0x000000ffff077224 */ /* 0x000fe200078e0008 */
[----:B------:R-:W-:-:S07]  /*7000*/  PRMT R4, R5, 0x7632, R4 ;  /* 0x0000763205047816 */ /* 0x000fce0000000004 */
.L_x_16197:
[----:B------:R-:W-:Y:S05]  /*7010*/  BSYNC.RECONVERGENT B1 ;  /* 0x0000000000017941 */ /* 0x000fea0003800200 */
.L_x_16195:
        /* <DEDUP_REMOVED lines=16> */
.L_x_16199:
[----:B------:R-:W-:Y:S01]  /*7120*/  IMAD.MOV.U32 R8, RZ, RZ, R11 ;  /* 0x000000ffff087224 */ /* 0x000fe200078e000b */
[----:B------:R-:W-:Y:S01]  /*7130*/  PRMT R5, R5, 0x7610, R12 ;  /* 0x0000761005057816 */ /* 0x000fe2000000000c */
[----:B------:R-:W-:Y:S01]  /*7140*/  IMAD.MOV.U32 R11, RZ, RZ, R6 ;  /* 0x000000ffff0b7224 */ /* 0x000fe200078e0006 */
[----:B------:R-:W-:-:S07]  /*7150*/  PRMT R12, R12, 0x5410, R9 ;  /* 0x000054100c0c7816 */ /* 0x000fce0000000009 */
.L_x_16200:
[----:B------:R-:W-:Y:S05]  /*7160*/  BSYNC.RECONVERGENT B1 ;  /* 0x0000000000017941 */ /* 0x000fea0003800200 */
.L_x_16198:
        /* <DEDUP_REMOVED lines=9> */
.L_x_16202:
[C---:B------:R-:W-:Y:S01]  /*7200*/  PRMT R9, R5.reuse, 0x7632, R9 ;  /* 0x0000763205097816 */ /* 0x040fe20000000009 */
[----:B------:R-:W-:Y:S02]  /*7210*/  IMAD.MOV.U32 R6, RZ, RZ, R8 ;  /* 0x000000ffff067224 */ /* 0x000fe400078e0008 */
[----:B------:R-:W-:Y:S01]  /*7220*/  IMAD.MOV.U32 R8, RZ, RZ, R13 ;  /* 0x000000ffff087224 */ /* 0x000fe200078e000d */
[----:B------:R-:W-:-:S07]  /*7230*/  PRMT R5, R5, 0x7610, R9 ;  /* 0x0000761005057816 */ /* 0x000fce0000000009 */
.L_x_16203:
[----:B------:R-:W-:Y:S05]  /*7240*/  BSYNC.RECONVERGENT B1 ;  /* 0x0000000000017941 */ /* 0x000fea0003800200 */
.L_x_16201:
        /* <DEDUP_REMOVED lines=9> */
.L_x_16205:
[----:B------:R-:W-:Y:S01]  /*72e0*/  IMAD.MOV.U32 R13, RZ, RZ, R6 ;  /* 0x000000ffff0d7224 */ /* 0x000fe200078e0006 */
[----:B------:R-:W-:Y:S01]  /*72f0*/  PRMT R9, R5, 0x5410, R9 ;  /* 0x0000541005097816 */ /* 0x000fe20000000009 */
[----:B------:R-:W-:-:S07]  /*7300*/  IMAD.MOV.U32 R6, RZ, RZ, R15 ;  /* 0x000000ffff067224 */ /* 0x000fce00078e000f */
.L_x_16206:
[----:B------:R-:W-:Y:S05]  /*7310*/  BSYNC.RECONVERGENT B1 ;  /* 0x0000000000017941 */ /* 0x000fea0003800200 */
.L_x_16204:
        /* <DEDUP_REMOVED lines=9> */
.L_x_16208:
[----:B------:R-:W-:Y:S01]  /*73b0*/  IMAD.MOV.U32 R16, RZ, RZ, R13 ;  /* 0x000000ffff107224 */ /* 0x000fe200078e000d */
[C---:B------:R-:W-:Y:S01]  /*73c0*/  PRMT R5, R9.reuse, 0x7632, R5 ;  /* 0x0000763209057816 */ /* 0x040fe20000000005 */
[----:B------:R-:W-:Y:S01]  /*73d0*/  IMAD.MOV.U32 R13, RZ, RZ, R10 ;  /* 0x000000ffff0d7224 */ /* 0x000fe200078e000a */
[----:B------:R-:W-:-:S07]  /*73e0*/  PRMT R9, R9, 0x7610, R4 ;  /* 0x0000761009097816 */ /* 0x000fce0000000004 */
.L_x_16209:
[----:B------:R-:W-:Y:S05]  /*73f0*/  BSYNC.RECONVERGENT B1 ;  /* 0x0000000000017941 */ /* 0x000fea0003800200 */
.L_x_16207:
        /* <DEDUP_REMOVED lines=9> */
.L_x_16211:
[----:B------:R-:W-:Y:S01]  /*7490*/  IMAD.MOV.U32 R10, RZ, RZ, R16 ;  /* 0x000000ffff0a7224 */ /* 0x000fe200078e0010 */
[----:B------:R-:W-:Y:S01]  /*74a0*/  PRMT R4, R4, 0x5410, R5 ;  /* 0x0000541004047816 */ /* 0x000fe20000000005 */
[----:B------:R-:W-:Y:S01]  /*74b0*/  IMAD.MOV.U32 R16, RZ, RZ, R25 ;  /* 0x000000ffff107224 */ /* 0x000fe200078e0019 */
[----:B------:R-:W-:-:S07]  /*74c0*/  PRMT R5, R3, 0x7610, R5 ;  /* 0x0000761003057816 */ /* 0x000fce0000000005 */
.L_x_16212:
[----:B------:R-:W-:Y:S05]  /*74d0*/  BSYNC.RECONVERGENT B1 ;  /* 0x0000000000017941 */ /* 0x000fea0003800200 */
.L_x_16210:
        /* <DEDUP_REMOVED lines=9> */
.L_x_16214:
[----:B------:R-:W-:Y:S01]  /*7570*/  IMAD.MOV.U32 R15, RZ, RZ, R10 ;  /* 0x000000ffff0f7224 */ /* 0x000fe200078e000a */
[C---:B------:R-:W-:Y:S01]  /*7580*/  PRMT R3, R4.reuse, 0x7632, R3 ;  /* 0x0000763204037816 */ /* 0x040fe20000000003 */
[----:B------:R-:W-:Y:S01]  /*7590*/  IMAD.MOV.U32 R10, RZ, RZ, R7 ;  /* 0x000000ffff0a7224 */ /* 0x000fe200078e0007 */
[----:B------:R-:W-:-:S07]  /*75a0*/  PRMT R4, R4, 0x5410, R4 ;  /* 0x0000541004047816 */ /* 0x000fce0000000004 */
.L_x_16215:
[----:B------:R-:W-:Y:S05]  /*75b0*/  BSYNC.RECONVERGENT B1 ;  /* 0x0000000000017941 */ /* 0x000fea0003800200 */
.L_x_16213:
        /* <DEDUP_REMOVED lines=9> */
.L_x_16217:
[----:B------:R-:W-:Y:S01]  /*7650*/  IMAD.MOV.U32 R7, RZ, RZ, R15 ;  /* 0x000000ffff077224 */ /* 0x000fe200078e000f */
[C---:B------:R-:W-:Y:S01]  /*7660*/  PRMT R22, R3.reuse, 0x7610, R22 ;  /* 0x0000761003167816 */ /* 0x040fe20000000016 */
[----:B------:R-:W-:Y:S01]  /*7670*/  IMAD.MOV.U32 R15, RZ, RZ, R14 ;  /* 0x000000ffff0f7224 */ /* 0x000fe200078e000e */
[----:B------:R-:W-:-:S07]  /*7680*/  PRMT R3, R3, 0x7632, R3 ;  /* 0x0000763203037816 */ /* 0x000fce0000000003 */
.L_x_16218:
[----:B------:R-:W-:Y:S05]  /*7690*/  BSYNC.RECONVERGENT B1 ;  /* 0x0000000000017941 */ /* 0x000fea0003800200 */
.L_x_16216:
        /* <DEDUP_REMOVED lines=16> */
.L_x_16220:
[----:B------:R-:W-:Y:S01]  /*77a0*/  IMAD.MOV.U32 R14, RZ, RZ, R11 ;  /* 0x000000ffff0e7224 */ /* 0x000fe200078e000b */
[----:B------:R-:W-:Y:S01]  /*77b0*/  PRMT R3, R3, 0x7610, R12 ;  /* 0x0000761003037816 */ /* 0x000fe2000000000c */
[----:B------:R-:W-:Y:S01]  /*77c0*/  IMAD.MOV.U32 R11, RZ, RZ, R8 ;  /* 0x000000ffff0b7224 */ /* 0x000fe200078e0008 */
[----:B------:R-:W-:-:S07]  /*77d0*/  PRMT R12, R12, 0x7610, R5 ;  /* 0x000076100c0c7816 */ /* 0x000fce0000000005 */
.L_x_16221:
[----:B------:R-:W-:Y:S05]  /*77e0*/  BSYNC.RECONVERGENT B1 ;  /* 0x0000000000017941 */ /* 0x000fea0003800200 */
.L_x_16219:
        /* <DEDUP_REMOVED lines=9> */
.L_x_16223:
[----:B------:R-:W-:Y:S01]  /*7880*/  IMAD.MOV.U32 R8, RZ, RZ, R14 ;  /* 0x000000ffff087224 */ /* 0x000fe200078e000e */
[----:B------:R-:W-:Y:S01]  /*7890*/  PRMT R5, R5, 0x7610, R3 ;  /* 0x0000761005057816 */ /* 0x000fe20000000003 */
[----:B------:R-:W-:Y:S01]  /*78a0*/  IMAD.MOV.U32 R14, RZ, RZ, R6 ;  /* 0x000000ffff0e7224 */ /* 0x000fe200078e0006 */
[----:B------:R-:W-:-:S07]  /*78b0*/  PRMT R3, R3, 0x5410, R9 ;  /* 0x0000541003037816 */ /* 0x000fce0000000009 */
.L_x_16224:
[----:B------:R-:W-:Y:S05]  /*78c0*/  BSYNC.RECONVERGENT B1 ;  /* 0x0000000000017941 */ /* 0x000fea0003800200 */
.L_x_16222:
        /* <DEDUP_REMOVED lines=9> */
.L_x_16226:
[----:B------:R-:W-:Y:S01]  /*7960*/  IMAD.MOV.U32 R6, RZ, RZ, R8 ;  /* 0x000000ffff067224 */ /* 0x000fe200078e0008 */
[C---:B------:R-:W-:Y:S01]  /*7970*/  PRMT R20, R5.reuse, 0x7632, R20 ;  /* 0x0000763205147816 */ /* 0x040fe20000000014 */
[----:B------:R-:W-:Y:S01]  /*7980*/  IMAD.MOV.U32 R8, RZ, RZ, R13 ;  /* 0x000000ffff087224 */ /* 0x000fe200078e000d */
[----:B------:R-:W-:-:S07]  /*7990*/  PRMT R5, R5, 0x7610, R9 ;  /* 0x0000761005057816 */ /* 0x000fce0000000009 */
.L_x_16227:
[----:B------:R-:W-:Y:S05]  /*79a0*/  BSYNC.RECONVERGENT B1 ;  /* 0x0000000000017941 */ /* 0x000fea0003800200 */
.L_x_16225:
        /* <DEDUP_REMOVED lines=9> */
.L_x_16229:
[----:B------:R-:W-:Y:S01]  /*7a40*/  IMAD.MOV.U32 R23, RZ, RZ, R6 ;  /* 0x000000ffff177224 */ /* 0x000fe200078e0006 */
[----:B------:R-:W-:Y:S01]  /*7a50*/  PRMT R20, R5, 0x5410, R20 ;  /* 0x0000541005147816 */ /* 0x000fe20000000014 */
[----:B------:R-:W-:-:S07]  /*7a60*/  IMAD.MOV.U32 R6, RZ, RZ, R16 ;  /* 0x000000ffff067224 */ /* 0x000fce00078e0010 */
.L_x_16230:
[----:B------:R-:W-:Y:S05]  /*7a70*/  BSYNC.RECONVERGENT B1 ;  /* 0x0000000000017941 */ /* 0x000fea0003800200 */
.L_x_16228:
        /* <DEDUP_REMOVED lines=9> */
.L_x_16232:
[----:B------:R-:W-:Y:S01]  /*7b10*/  IMAD.MOV.U32 R24, RZ, RZ, R23 ;  /* 0x000000ffff187224 */ /* 0x000fe200078e0017 */
[C---:B------:R-:W-:Y:S01]  /*7b20*/  PRMT R5, R20.reuse, 0x7632, R5 ;  /* 0x0000763214057816 */ /* 0x040fe20000000005 */
[----:B------:R-:W-:Y:S01]  /*7b30*/  IMAD.MOV.U32 R23, RZ, RZ, R10 ;  /* 0x000000ffff177224 */ /* 0x000fe200078e000a */
[----:B------:R-:W-:-:S07]  /*7b40*/  PRMT R20, R20, 0x7610, R4 ;  /* 0x0000761014147816 */ /* 0x000fce0000000004 */
.L_x_16233:
[----:B------:R-:W-:Y:S05]  /*7b50*/  BSYNC.RECONVERGENT B1 ;  /* 0x0000000000017941 */ /* 0x000fea0003800200 */
.L_x_16231:
        /* <DEDUP_REMOVED lines=9> */
.L_x_16235:
[----:B------:R-:W-:Y:S01]  /*7bf0*/  IMAD.MOV.U32 R25, RZ, RZ, R24 ;  /* 0x000000ffff197224 */ /* 0x000fe200078e0018 */
[----:B------:R-:W-:Y:S01]  /*7c00*/  PRMT R22, R22, 0x5410, R5 ;  /* 0x0000541016167816 */ /* 0x000fe20000000005 */
[----:B------:R-:W-:Y:S01]  /*7c10*/  IMAD.MOV.U32 R24, RZ, RZ, R15 ;  /* 0x000000ffff187224 */ /* 0x000fe200078e000f */
[----:B------:R-:W-:-:S07]  /*7c20*/  PRMT R5, R3, 0x7610, R5 ;  /* 0x0000761003057816 */ /* 0x000fce0000000005 */
.L_x_16236:
[----:B------:R-:W-:Y:S05]  /*7c30*/  BSYNC.RECONVERGENT B1 ;  /* 0x0000000000017941 */ /* 0x000fea0003800200 */
.L_x_16234:
        /* <DEDUP_REMOVED lines=9> */
.L_x_16238:
[C---:B------:R-:W-:Y:S01]  /*7cd0*/  PRMT R12, R22.reuse, 0x7632, R12 ;  /* 0x00007632160c7816 */ /* 0x040fe2000000000c */
[----:B------:R-:W-:Y:S01]  /*7ce0*/  IMAD.MOV.U32 R4, RZ, RZ, R25 ;  /* 0x000000ffff047224 */ /* 0x000fe200078e0019 */
[----:B------:R-:W-:Y:S01]  /*7cf0*/  PRMT R22, R22, 0x5410, R22 ;  /* 0x0000541016167816 */ /* 0x000fe20000000016 */
[----:B------:R-:W-:-:S07]  /*7d00*/  IMAD.MOV.U32 R25, RZ, RZ, R7 ;  /* 0x000000ffff197224 */ /* 0x000fce00078e0007 */
.L_x_16239:
[----:B------:R-:W-:Y:S05]  /*7d10*/  BSYNC.RECONVERGENT B1 ;  /* 0x0000000000017941 */ /* 0x000fea0003800200 */
.L_x_16237:
        /* <DEDUP_REMOVED lines=16> */
.L_x_16241:
[----:B------:R-:W-:Y:S01]  /*7e20*/  PRMT R16, R16, 0x7610, R12 ;  /* 0x0000761010107816 */ /* 0x000fe2000000000c */
[----:B------:R-:W-:Y:S01]  /*7e30*/  IMAD.MOV.U32 R10, RZ, RZ, R11 ;  /* 0x000000ffff0a7224 */ /* 0x000fe200078e000b */
[----:B------:R-:W-:Y:S01]  /*7e40*/  PRMT R12, R12, 0x7610, R3 ;  /* 0x000076100c0c7816 */ /* 0x000fe20000000003 */
[----:B------:R-:W-:-:S07]  /*7e50*/  IMAD.MOV.U32 R11, RZ, RZ, R14 ;  /* 0x000000ffff0b7224 */ /* 0x000fce00078e000e */
.L_x_16242:
[----:B------:R-:W-:Y:S05]  /*7e60*/  BSYNC.RECONVERGENT B1 ;  /* 0x0000000000017941 */ /* 0x000fea0003800200 */
.L_x_16240:
        /* <DEDUP_REMOVED lines=9> */
.L_x_16244:
[----:B------:R-:W-:Y:S01]  /*7f00*/  PRMT R13, R13, 0x7610, R16 ;  /* 0x000076100d0d7816 */ /* 0x000fe20000000010 */
[----:B------:R-:W-:Y:S01]  /*7f10*/  IMAD.MOV.U32 R9, RZ, RZ, R10 ;  /* 0x000000ffff097224 */ /* 0x000fe200078e000a */
[----:B------:R-:W-:Y:S01]  /*7f20*/  PRMT R16, R16, 0x7610, R5 ;  /* 0x0000761010107816 */ /* 0x000fe20000000005 */
[----:B------:R-:W-:-:S07]  /*7f30*/  IMAD.MOV.U32 R10, RZ, RZ, R8 ;  /* 0x000000ffff0a7224 */ /* 0x000fce00078e0008 */
.L_x_16245:
[----:B------:R-:W-:Y:S05]  /*7f40*/  BSYNC.RECONVERGENT B1 ;  /* 0x0000000000017941 */ /* 0x000fea0003800200 */
.L_x_16243:
        /* <DEDUP_REMOVED lines=9> */
.L_x_16247:
[----:B------:R-:W-:Y:S01]  /*7fe0*/  IMAD.MOV.U32 R8, RZ, RZ, R9 ;  /* 0x000000ffff087224 */ /* 0x000fe200078e0009 */
[----:B------:R-:W-:Y:S01]  /*7ff0*/  PRMT R13, R13, 0x5432, R20 ;  /* 0x000054320d0d7816 */ /* 0x000fe20000000014 */
[----:B------:R-:W-:-:S07]  /*8000*/  IMAD.MOV.U32 R9, RZ, RZ, R6 ;  /* 0x000000ffff097224 */ /* 0x000fce00078e0006 */
.L_x_16248:
[----:B------:R-:W-:Y:S05]  /*8010*/  BSYNC.RECONVERGENT B1 ;  /* 0x0000000000017941 */ /* 0x000fea0003800200 */
.L_x_16246:
        /* <DEDUP_REMOVED lines=9> */
.L_x_16250:
[--C-:B------:R-:W-:Y:S01]  /*80b0*/  PRMT R14, R14, 0x5410, R13.reuse ;  /* 0x000054100e0e7816 */ /* 0x100fe2000000000d */
[----:B------:R-:W-:Y:S01]  /*80c0*/  IMAD.MOV.U32 R7, RZ, RZ, R8 ;  /* 0x000000ffff077224 */ /* 0x000fe200078e0008 */
[----:B------:R-:W-:Y:S01]  /*80d0*/  PRMT R13, R20, 0x7632, R13 ;  /* 0x00007632140d7816 */ /* 0x000fe2000000000d */
[----:B------:R-:W-:-:S07]  /*80e0*/  IMAD.MOV.U32 R8, RZ, RZ, R23 ;  /* 0x000000ffff087224 */ /* 0x000fce00078e0017 */
.L_x_16251:
[----:B------:R-:W-:Y:S05]  /*80f0*/  BSYNC.RECONVERGENT B1 ;  /* 0x0000000000017941 */ /* 0x000fea0003800200 */
.L_x_16249:
        /* <DEDUP_REMOVED lines=9> */
.L_x_16253:
[----:B------:R-:W-:Y:S01]  /*8190*/  IMAD.MOV.U32 R6, RZ, RZ, R7 ;  /* 0x000000ffff067224 */ /* 0x000fe200078e0007 */
[----:B------:R-:W-:Y:S01]  /*81a0*/  PRMT R14, R14, 0x5432, R5 ;  /* 0x000054320e0e7816 */ /* 0x000fe20000000005 */
[----:B------:R-:W-:-:S07]  /*81b0*/  IMAD.MOV.U32 R7, RZ, RZ, R24 ;  /* 0x000000ffff077224 */ /* 0x000fce00078e0018 */
.L_x_16254:
[----:B------:R-:W-:Y:S05]  /*81c0*/  BSYNC.RECONVERGENT B1 ;  /* 0x0000000000017941 */ /* 0x000fea0003800200 */
.L_x_16252:
        /* <DEDUP_REMOVED lines=9> */
.L_x_16256:
[----:B------:R-:W-:Y:S01]  /*8260*/  IMAD.MOV.U32 R17, RZ, RZ, R6 ;  /* 0x000000ffff117224 */ /* 0x000fe200078e0006 */
[--C-:B------:R-:W-:Y:S01]  /*8270*/  PRMT R18, R18, 0x5410, R14.reuse ;  /* 0x0000541012127816 */ /* 0x100fe2000000000e */
[----:B------:R-:W-:Y:S01]  /*8280*/  IMAD.MOV.U32 R6, RZ, RZ, R25 ;  /* 0x000000ffff067224 */ /* 0x000fe200078e0019 */
[----:B------:R-:W-:-:S07]  /*8290*/  PRMT R14, R22, 0x7632, R14 ;  /* 0x00007632160e7816 */ /* 0x000fce000000000e */
.L_x_16257:
[----:B------:R-:W-:Y:S05]  /*82a0*/  BSYNC.RECONVERGENT B1 ;  /* 0x0000000000017941 */ /* 0x000fea0003800200 */
.L_x_16255:
        /* <DEDUP_REMOVED lines=9> */
.L_x_16258:
[----:B------:R-:W-:Y:S01]  /*8340*/  PRMT R15, R15, 0x5410, R12 ;  /* 0x000054100f0f7816 */ /* 0x000fe2000000000c */
[----:B------:R-:W-:Y:S01]  /*8350*/  IMAD.MOV.U32 R5, RZ, RZ, R4 ;  /* 0x000000ffff057224 */ /* 0x000fe200078e0004 */
[----:B------:R-:W-:Y:S01]  /*8360*/  PRMT R12, R18, 0x7632, R12 ;  /* 0x00007632120c7816 */ /* 0x000fe2000000000c */
[----:B------:R-:W-:Y:S02]  /*8370*/  IMAD.MOV.U32 R3, RZ, RZ, R0 ;  /* 0x000000ffff037224 */ /* 0x000fe400078e0000 */
[----:B------:R-:W-:-:S07]  /*8380*/  IMAD.MOV.U32 R4, RZ, RZ, R17 ;  /* 0x000000ffff047224 */ /* 0x000fce00078e0011 */
.L_x_16092:
[----:B------:R-:W-:Y:S05]  /*8390*/  BSYNC.RECONVERGENT B0 ;  /* 0x0000000000007941 */ /* 0x000fea0003800200 */
.L_x_16091:
[----:B------:R-:W-:Y:S01]  /*83a0*/  ISETP.GT.AND P0, PT, R29, 0x1b, PT ;  /* 0x0000001b1d00780c */ /* 0x000fe20003f04270 */
[----:B------:R2:W3:Y:S01]  /*83b0*/  SHFL.DOWN PT, R30, R3, 0x4, 0x1f ;  /* 0x08801f00031e7f89 */ /* 0x0004e200000e0000 */
[----:B-1----:R-:W-:Y:S01]  /*83c0*/  PRMT R15, R12, 0x7610, R15 ;  /* 0x000076100c0f7816 */ /* 0x002fe2000000000f */
[----:B------:R-:W-:Y:S01]  /*83d0*/  BSSY.RECONVERGENT B0, `(.L_x_16259) ;  /* 0x000035b000007945 */ /* 0x000fe20003800200 */
[----:B------:R-:W-:Y:S01]  /*83e0*/  PRMT R0, R16, 0x7632, R12 ;  /* 0x0000763210007816 */ /* 0x000fe2000000000c */
[----:B0-----:R2:W0:Y:S04]  /*83f0*/  SHFL.DOWN PT, R31, R2, 0x4, 0x1f ;  /* 0x08801f00021f7f89 */ /* 0x00142800000e0000 */
        /* <DEDUP_REMOVED lines=38> */
.L_x_16262:
[----:B------:R-:W-:Y:S01]  /*8660*/  IMAD.MOV.U32 R30, RZ, RZ, R11 ;  /* 0x000000ffff1e7224 */ /* 0x000fe200078e000b */
[C---:B------:R-:W-:Y:S01]  /*8670*/  PRMT R3, R12.reuse, 0x7632, R3 ;  /* 0x000076320c037816 */ /* 0x040fe20000000003 */
[----:B------:R-:W-:Y:S01]  /*8680*/  IMAD.MOV.U32 R11, RZ, RZ, R10 ;  /* 0x000000ffff0b7224 */ /* 0x000fe200078e000a */
[----:B------:R-:W-:-:S07]  /*8690*/  PRMT R12, R12, 0x7610, R16 ;  /* 0x000076100c0c7816 */ /* 0x000fce0000000010 */
.L_x_16263:
[----:B------:R-:W-:Y:S05]  /*86a0*/  BSYNC.RECONVERGENT B1 ;  /* 0x0000000000017941 */ /* 0x000fea0003800200 */
.L_x_16261:
        /* <DEDUP_REMOVED lines=9> */
.L_x_16265:
[----:B------:R-:W-:Y:S01]  /*8740*/  IMAD.MOV.U32 R27, RZ, RZ, R30 ;  /* 0x000000ffff1b7224 */ /* 0x000fe200078e001e */
[----:B------:R-:W-:Y:S01]  /*8750*/  PRMT R10, R3, 0x7610, R10 ;  /* 0x00007610030a7816 */ /* 0x000fe2000000000a */
[----:B------:R-:W-:Y:S01]  /*8760*/  IMAD.MOV.U32 R30, RZ, RZ, R9 ;  /* 0x000000ffff1e7224 */ /* 0x000fe200078e0009 */
[----:B------:R-:W-:-:S07]  /*8770*/  PRMT R3, R13, 0x7632, R3 ;  /* 0x000076320d037816 */ /* 0x000fce0000000003 */
.L_x_16266:
[----:B------:R-:W-:Y:S05]  /*8780*/  BSYNC.RECONVERGENT B1 ;  /* 0x0000000000017941 */ /* 0x000fea0003800200 */
.L_x_16264:
        /* <DEDUP_REMOVED lines=9> */
.L_x_16268:
[----:B------:R-:W-:Y:S01]  /*8820*/  IMAD.MOV.U32 R16, RZ, RZ, R27 ;  /* 0x000000ffff107224 */ /* 0x000fe200078e001b */
[----:B------:R-:W-:Y:S01]  /*8830*/  PRMT R3, R3, 0x5410, R10 ;  /* 0x0000541003037816 */ /* 0x000fe2000000000a */
[----:B------:R-:W-:Y:S01]  /*8840*/  IMAD.MOV.U32 R27, RZ, RZ, R8 ;  /* 0x000000ffff1b7224 */ /* 0x000fe200078e0008 */
[----:B------:R-:W-:-:S07]  /*8850*/  PRMT R10, R13, 0x7610, R10 ;  /* 0x000076100d0a7816 */ /* 0x000fce000000000a */
.L_x_16269:
[----:B------:R-:W-:Y:S05]  /*8860*/  BSYNC.RECONVERGENT B1 ;  /* 0x0000000000017941 */ /* 0x000fea0003800200 */
.L_x_16267:
        /* <DEDUP_REMOVED lines=9> */
.L_x_16271:
[----:B------:R-:W-:Y:S01]  /*8900*/  IMAD.MOV.U32 R9, RZ, RZ, R16 ;  /* 0x000000ffff097224 */ /* 0x000fe200078e0010 */
[----:B------:R-:W-:Y:S01]  /*8910*/  PRMT R8, R8, 0x7610, R3 ;  /* 0x0000761008087816 */ /* 0x000fe20000000003 */
[----:B------:R-:W-:Y:S01]  /*8920*/  IMAD.MOV.U32 R16, RZ, RZ, R7 ;  /* 0x000000ffff107224 */ /* 0x000fe200078e0007 */
[----:B------:R-:W-:-:S07]  /*8930*/  PRMT R3, R3, 0x7610, R14 ;  /* 0x0000761003037816 */ /* 0x000fce000000000e */
.L_x_16272:
[----:B------:R-:W-:Y:S05]  /*8940*/  BSYNC.RECONVERGENT B1 ;  /* 0x0000000000017941 */ /* 0x000fea0003800200 */
.L_x_16270:
        /* <DEDUP_REMOVED lines=9> */
.L_x_16274:
[----:B------:R-:W-:Y:S01]  /*89e0*/  IMAD.MOV.U32 R32, RZ, RZ, R9 ;  /* 0x000000ffff207224 */ /* 0x000fe200078e0009 */
[C---:B------:R-:W-:Y:S01]  /*89f0*/  PRMT R7, R8.reuse, 0x7632, R7 ;  /* 0x0000763208077816 */ /* 0x040fe20000000007 */
[----:B------:R-:W-:Y:S01]  /*8a00*/  IMAD.MOV.U32 R9, RZ, RZ, R6 ;  /* 0x000000ffff097224 */ /* 0x000fe200078e0006 */
[----:B------:R-:W-:-:S07]  /*8a10*/  PRMT R8, R8, 0x5410, R14 ;  /* 0x0000541008087816 */ /* 0x000fce000000000e */
.L_x_16275:
[----:B------:R-:W-:Y:S05]  /*8a20*/  BSYNC.RECONVERGENT B1 ;  /* 0x0000000000017941 */ /* 0x000fea0003800200 */
.L_x_16273:
        /* <DEDUP_REMOVED lines=9> */
.L_x_16277:
[----:B------:R-:W-:Y:S01]  /*8ac0*/  IMAD.MOV.U32 R13, RZ, RZ, R32 ;  /* 0x000000ffff0d7224 */ /* 0x000fe200078e0020 */
[----:B------:R-:W-:Y:S01]  /*8ad0*/  PRMT R6, R7, 0x7610, R6 ;  /* 0x0000761007067816 */ /* 0x000fe20000000006 */
[----:B------:R-:W-:Y:S01]  /*8ae0*/  IMAD.MOV.U32 R32, RZ, RZ, R5 ;  /* 0x000000ffff207224 */ /* 0x000fe200078e0005 */
[----:B------:R-:W-:-:S07]  /*8af0*/  PRMT R7, R15, 0x7632, R7 ;  /* 0x000076320f077816 */ /* 0x000fce0000000007 */
.L_x_16278:
[----:B------:R-:W-:Y:S05]  /*8b00*/  BSYNC.RECONVERGENT B1 ;  /* 0x0000000000017941 */ /* 0x000fea0003800200 */
.L_x_16276:
        /* <DEDUP_REMOVED lines=9> */
.L_x_16280:
[----:B------:R-:W-:Y:S01]  /*8ba0*/  IMAD.MOV.U32 R5, RZ, RZ, R13 ;  /* 0x000000ffff057224 */ /* 0x000fe200078e000d */
[----:B------:R-:W-:Y:S01]  /*8bb0*/  PRMT R6, R12, 0x5410, R6 ;  /* 0x000054100c067816 */ /* 0x000fe20000000006 */
[----:B------:R-:W-:-:S07]  /*8bc0*/  IMAD.MOV.U32 R13, RZ, RZ, R4 ;  /* 0x000000ffff0d7224 */ /* 0x000fce00078e0004 */
.L_x_16281:
[----:B------:R-:W-:Y:S05]  /*8bd0*/  BSYNC.RECONVERGENT B1 ;  /* 0x0000000000017941 */ /* 0x000fea0003800200 */
.L_x_16279:
        /* <DEDUP_REMOVED lines=16> */
.L_x_16283:
[----:B------:R-:W-:Y:S01]  /*8ce0*/  IMAD.MOV.U32 R4, RZ, RZ, R11 ;  /* 0x000000ffff047224 */ /* 0x000fe200078e000b */
[----:B------:R-:W-:Y:S01]  /*8cf0*/  PRMT R7, R7, 0x7610, R12 ;  /* 0x0000761007077816 */ /* 0x000fe2000000000c */
[----:B------:R-:W-:Y:S01]  /*8d00*/  IMAD.MOV.U32 R11, RZ, RZ, R30 ;  /* 0x000000ffff0b7224 */ /* 0x000fe200078e001e */
[----:B------:R-:W-:-:S07]  /*8d10*/  PRMT R12, R12, 0x5410, R3 ;  /* 0x000054100c0c7816 */ /* 0x000fce0000000003 */
.L_x_16284:
[----:B------:R-:W-:Y:S05]  /*8d20*/  BSYNC.RECONVERGENT B1 ;  /* 0x0000000000017941 */ /* 0x000fea0003800200 */
.L_x_16282:
        /* <DEDUP_REMOVED lines=9> */
.L_x_16286:
[----:B------:R-:W-:Y:S01]  /*8dc0*/  IMAD.MOV.U32 R15, RZ, RZ, R4 ;  /* 0x000000ffff0f7224 */ /* 0x000fe200078e0004 */
[C---:B------:R-:W-:Y:S01]  /*8dd0*/  PRMT R3, R7.reuse, 0x7632, R3 ;  /* 0x0000763207037816 */ /* 0x040fe20000000003 */
[----:B------:R-:W-:Y:S01]  /*8de0*/  IMAD.MOV.U32 R4, RZ, RZ, R27 ;  /* 0x000000ffff047224 */ /* 0x000fe200078e001b */
[----:B------:R-:W-:-:S07]  /*8df0*/  PRMT R7, R7, 0x5410, R10 ;  /* 0x0000541007077816 */ /* 0x000fce000000000a */
.L_x_16287:
[----:B------:R-:W-:Y:S05]  /*8e00*/  BSYNC.RECONVERGENT B1 ;  /* 0x0000000000017941 */ /* 0x000fea0003800200 */
.L_x_16285:
        /* <DEDUP_REMOVED lines=9> */
.L_x_16289:
[----:B------:R-:W-:Y:S01]  /*8ea0*/  IMAD.MOV.U32 R10, RZ, RZ, R15 ;  /* 0x000000ffff0a7224 */ /* 0x000fe200078e000f */
[--C-:B------:R-:W-:Y:S01]  /*8eb0*/  PRMT R14, R14, 0x5410, R3.reuse ;  /* 0x000054100e0e7816 */ /* 0x100fe20000000003 */
[----:B------:R-:W-:Y:S01]  /*8ec0*/  IMAD.MOV.U32 R15, RZ, RZ, R16 ;  /* 0x000000ffff0f7224 */ /* 0x000fe200078e0010 */
[----:B------:R-:W-:-:S07]  /*8ed0*/  PRMT R3, R3, 0x7632, R3 ;  /* 0x0000763203037816 */ /* 0x000fce0000000003 */
.L_x_16290:
[----:B------:R-:W-:Y:S05]  /*8ee0*/  BSYNC.RECONVERGENT B1 ;  /* 0x0000000000017941 */ /* 0x000fea0003800200 */
.L_x_16288:
        /* <DEDUP_REMOVED lines=9> */
.L_x_16292:
[----:B------:R-:W-:Y:S01]  /*8f80*/  IMAD.MOV.U32 R27, RZ, RZ, R10 ;  /* 0x000000ffff1b7224 */ /* 0x000fe200078e000a */
[----:B------:R-:W-:Y:S01]  /*8f90*/  PRMT R3, R3, 0x7610, R14 ;  /* 0x0000761003037816 */ /* 0x000fe2000000000e */
[----:B------:R-:W-:Y:S01]  /*8fa0*/  IMAD.MOV.U32 R10, RZ, RZ, R9 ;  /* 0x000000ffff0a7224 */ /* 0x000fe200078e0009 */
[----:B------:R-:W-:-:S07]  /*8fb0*/  PRMT R14, R14, 0x7610, R8 ;  /* 0x000076100e0e7816 */ /* 0x000fce0000000008 */
.L_x_16293:
[----:B------:R-:W-:Y:S05]  /*8fc0*/  BSYNC.RECONVERGENT B1 ;  /* 0x0000000000017941 */ /* 0x000fea0003800200 */
.L_x_16291:
        /* <DEDUP_REMOVED lines=9> */
.L_x_16295:
[----:B------:R-:W-:Y:S01]  /*9060*/  IMAD.MOV.U32 R8, RZ, RZ, R27 ;  /* 0x000000ffff087224 */ /* 0x000fe200078e001b */
[----:B------:R-:W-:Y:S01]  /*9070*/  PRMT R9, R9, 0x7610, R3 ;  /* 0x0000761009097816 */ /* 0x000fe20000000003 */
[----:B------:R-:W-:Y:S01]  /*9080*/  IMAD.MOV.U32 R27, RZ, RZ, R32 ;  /* 0x000000ffff1b7224 */ /* 0x000fe200078e0020 */
[----:B------:R-:W-:-:S07]  /*9090*/  PRMT R3, R3, 0x5410, R7 ;  /* 0x0000541003037816 */ /* 0x000fce0000000007 */
.L_x_16296:
[----:B------:R-:W-:Y:S05]  /*90a0*/  BSYNC.RECONVERGENT B1 ;  /* 0x0000000000017941 */ /* 0x000fea0003800200 */
.L_x_16294:
        /* <DEDUP_REMOVED lines=9> */
.L_x_16298:
[----:B------:R-:W-:Y:S01]  /*9140*/  IMAD.MOV.U32 R16, RZ, RZ, R8 ;  /* 0x000000ffff107224 */ /* 0x000fe200078e0008 */
[----:B------:R-:W-:Y:S01]  /*9150*/  PRMT R30, R30, 0x7610, R9 ;  /* 0x000076101e1e7816 */ /* 0x000fe20000000009 */
[----:B------:R-:W-:Y:S01]  /*9160*/  IMAD.MOV.U32 R8, RZ, RZ, R13 ;  /* 0x000000ffff087224 */ /* 0x000fe200078e000d */
[----:B------:R-:W-:-:S07]  /*9170*/  PRMT R9, R9, 0x5410, R6 ;  /* 0x0000541009097816 */ /* 0x000fce0000000006 */
.L_x_16299:
[----:B------:R-:W-:Y:S05]  /*9180*/  BSYNC.RECONVERGENT B1 ;  /* 0x0000000000017941 */ /* 0x000fea0003800200 */
.L_x_16297:
        /* <DEDUP_REMOVED lines=9> */
.L_x_16301:
[C---:B------:R-:W-:Y:S01]  /*9220*/  PRMT R6, R30.reuse, 0x7632, R6 ;  /* 0x000076321e067816 */ /* 0x040fe20000000006 */
[----:B------:R-:W-:Y:S02]  /*9230*/  IMAD.MOV.U32 R13, RZ, RZ, R16 ;  /* 0x000000ffff0d7224 */ /* 0x000fe400078e0010 */
[----:B------:R-:W-:Y:S01]  /*9240*/  IMAD.MOV.U32 R16, RZ, RZ, R5 ;  /* 0x000000ffff107224 */ /* 0x000fe200078e0005 */
[----:B------:R-:W-:-:S07]  /*9250*/  PRMT R30, R30, 0x7610, R6 ;  /* 0x000076101e1e7816 */ /* 0x000fce0000000006 */
.L_x_16302:
[----:B------:R-:W-:Y:S05]  /*9260*/  BSYNC.RECONVERGENT B1 ;  /* 0x0000000000017941 */ /* 0x000fea0003800200 */
.L_x_16300:
        /* <DEDUP_REMOVED lines=16> */
.L_x_16304:
[----:B------:R-:W-:Y:S01]  /*9370*/  IMAD.MOV.U32 R28, RZ, RZ, R11 ;  /* 0x000000ffff1c7224 */ /* 0x000fe200078e000b */
[C---:B------:R-:W-:Y:S01]  /*9380*/  PRMT R5, R12.reuse, 0x7632, R5 ;  /* 0x000076320c057816 */ /* 0x040fe20000000005 */
[----:B------:R-:W-:Y:S01]  /*9390*/  IMAD.MOV.U32 R11, RZ, RZ, R4 ;  /* 0x000000ffff0b7224 */ /* 0x000fe200078e0004 */
[----:B------:R-:W-:-:S07]  /*93a0*/  PRMT R12, R12, 0x7610, R7 ;  /* 0x000076100c0c7816 */ /* 0x000fce0000000007 */
.L_x_16305:
[----:B------:R-:W-:Y:S05]  /*93b0*/  BSYNC.RECONVERGENT B1 ;  /* 0x0000000000017941 */ /* 0x000fea0003800200 */
.L_x_16303:
        /* <DEDUP_REMOVED lines=9> */
.L_x_16307:
[----:B------:R-:W-:Y:S01]  /*9450*/  IMAD.MOV.U32 R7, RZ, RZ, R28 ;  /* 0x000000ffff077224 */ /* 0x000fe200078e001c */
[----:B------:R-:W-:Y:S01]  /*9460*/  PRMT R4, R4, 0x5410, R5 ;  /* 0x0000541004047816 */ /* 0x000fe20000000005 */
[----:B------:R-:W-:Y:S01]  /*9470*/  IMAD.MOV.U32 R28, RZ, RZ, R15 ;  /* 0x000000ffff1c7224 */ /* 0x000fe200078e000f */
[----:B------:R-:W-:-:S07]  /*9480*/  PRMT R5, R3, 0x7610, R5 ;  /* 0x0000761003057816 */ /* 0x000fce0000000005 */
.L_x_16308:
[----:B------:R-:W-:Y:S05]  /*9490*/  BSYNC.RECONVERGENT B1 ;  /* 0x0000000000017941 */ /* 0x000fea0003800200 */
.L_x_16306:
        /* <DEDUP_REMOVED lines=9> */
.L_x_16310:
[----:B------:R-:W-:Y:S01]  /*9530*/  IMAD.MOV.U32 R32, RZ, RZ, R7 ;  /* 0x000000ffff207224 */ /* 0x000fe200078e0007 */
[C---:B------:R-:W-:Y:S01]  /*9540*/  PRMT R3, R4.reuse, 0x7632, R3 ;  /* 0x0000763204037816 */ /* 0x040fe20000000003 */
[----:B------:R-:W-:Y:S01]  /*9550*/  IMAD.MOV.U32 R7, RZ, RZ, R10 ;  /* 0x000000ffff077224 */ /* 0x000fe200078e000a */
[----:B------:R-:W-:-:S07]  /*9560*/  PRMT R4, R4, 0x7610, R14 ;  /* 0x0000761004047816 */ /* 0x000fce000000000e */
.L_x_16311:
[----:B------:R-:W-:Y:S05]  /*9570*/  BSYNC.RECONVERGENT B1 ;  /* 0x0000000000017941 */ /* 0x000fea0003800200 */
.L_x_16309:
        /* <DEDUP_REMOVED lines=9> */
.L_x_16313:
[----:B------:R-:W-:Y:S01]  /*9610*/  IMAD.MOV.U32 R15, RZ, RZ, R32 ;  /* 0x000000ffff0f7224 */ /* 0x000fe200078e0020 */
[C---:B------:R-:W-:Y:S01]  /*9620*/  PRMT R4, R3.reuse, 0x7610, R4 ;  /* 0x0000761003047816 */ /* 0x040fe20000000004 */
[----:B------:R-:W-:Y:S01]  /*9630*/  IMAD.MOV.U32 R32, RZ, RZ, R27 ;  /* 0x000000ffff207224 */ /* 0x000fe200078e001b */
[----:B------:R-:W-:-:S07]  /*9640*/  PRMT R3, R3, 0x7632, R3 ;  /* 0x0000763203037816 */ /* 0x000fce0000000003 */
.L_x_16314:
[----:B------:R-:W-:Y:S05]  /*9650*/  BSYNC.RECONVERGENT B1 ;  /* 0x0000000000017941 */ /* 0x000fea0003800200 */
.L_x_16312:
        /* <DEDUP_REMOVED lines=9> */
.L_x_16316:
[----:B------:R-:W-:Y:S01]  /*96f0*/  IMAD.MOV.U32 R27, RZ, RZ, R15 ;  /* 0x000000ffff1b7224 */ /* 0x000fe200078e000f */
[----:B------:R-:W-:Y:S01]  /*9700*/  PRMT R3, R3, 0x5410, R4 ;  /* 0x0000541003037816 */ /* 0x000fe20000000004 */
[----:B------:R-:W-:Y:S01]  /*9710*/  IMAD.MOV.U32 R15, RZ, RZ, R8 ;  /* 0x000000ffff0f7224 */ /* 0x000fe200078e0008 */
[----:B------:R-:W-:-:S07]  /*9720*/  PRMT R4, R9, 0x7632, R4 ;  /* 0x0000763209047816 */ /* 0x000fce0000000004 */
.L_x_16317:
[----:B------:R-:W-:Y:S05]  /*9730*/  BSYNC.RECONVERGENT B1 ;  /* 0x0000000000017941 */ /* 0x000fea0003800200 */
.L_x_16315:
        /* <DEDUP_REMOVED lines=9> */
.L_x_16319:
[----:B------:R-:W-:Y:S01]  /*97d0*/  IMAD.MOV.U32 R8, RZ, RZ, R27 ;  /* 0x000000ffff087224 */ /* 0x000fe200078e001b */
[----:B------:R-:W-:Y:S01]  /*97e0*/  PRMT R5, R5, 0x7610, R3 ;  /* 0x0000761005057816 */ /* 0x000fe20000000003 */
[----:B------:R-:W-:Y:S01]  /*97f0*/  IMAD.MOV.U32 R27, RZ, RZ, R16 ;  /* 0x000000ffff1b7224 */ /* 0x000fe200078e0010 */
[----:B------:R-:W-:-:S07]  /*9800*/  PRMT R3, R3, 0x7610, R30 ;  /* 0x0000761003037816 */ /* 0x000fce000000001e */
.L_x_16320:
[----:B------:R-:W-:Y:S05]  /*9810*/  BSYNC.RECONVERGENT B1 ;  /* 0x0000000000017941 */ /* 0x000fea0003800200 */
.L_x_16318:
        /* <DEDUP_REMOVED lines=9> */
.L_x_16322:
[----:B------:R-:W-:Y:S01]  /*98b0*/  PRMT R6, R6, 0x7610, R5 ;  /* 0x0000761006067816 */ /* 0x000fe20000000005 */
[----:B------:R-:W-:Y:S02]  /*98c0*/  IMAD.MOV.U32 R9, RZ, RZ, R8 ;  /* 0x000000ffff097224 */ /* 0x000fe400078e0008 */
[----:B------:R-:W-:Y:S01]  /*98d0*/  IMAD.MOV.U32 R8, RZ, RZ, R13 ;  /* 0x000000ffff087224 */ /* 0x000fe200078e000d */
[----:B------:R-:W-:-:S07]  /*98e0*/  PRMT R5, R5, 0x5410, R6 ;  /* 0x0000541005057816 */ /* 0x000fce0000000006 */
.L_x_16323:
[----:B------:R-:W-:Y:S05]  /*98f0*/  BSYNC.RECONVERGENT B1 ;  /* 0x0000000000017941 */ /* 0x000fea0003800200 */
.L_x_16321:
        /* <DEDUP_REMOVED lines=16> */
.L_x_16325:
[----:B------:R-:W-:Y:S01]  /*9a00*/  IMAD.MOV.U32 R10, RZ, RZ, R11 ;  /* 0x000000ffff0a7224 */ /* 0x000fe200078e000b */
[----:B------:R-:W-:Y:S01]  /*9a10*/  PRMT R13, R13, 0x7610, R12 ;  /* 0x000076100d0d7816 */ /* 0x000fe2000000000c */
[----:B------:R-:W-:Y:S01]  /*9a20*/  IMAD.MOV.U32 R11, RZ, RZ, R28 ;  /* 0x000000ffff0b7224 */ /* 0x000fe200078e001c */
[----:B------:R-:W-:-:S07]  /*9a30*/  PRMT R12, R12, 0x5410, R5 ;  /* 0x000054100c0c7816 */ /* 0x000fce0000000005 */
.L_x_16326:
[----:B------:R-:W-:Y:S05]  /*9a40*/  BSYNC.RECONVERGENT B1 ;  /* 0x0000000000017941 */ /* 0x000fea0003800200 */
.L_x_16324:
        /* <DEDUP_REMOVED lines=9> */
.L_x_16328:
[----:B------:R-:W-:Y:S01]  /*9ae0*/  IMAD.MOV.U32 R25, RZ, RZ, R10 ;  /* 0x000000ffff197224 */ /* 0x000fe200078e000a */
[C---:B------:R-:W-:Y:S01]  /*9af0*/  PRMT R5, R13.reuse, 0x7632, R5 ;  /* 0x000076320d057816 */ /* 0x040fe20000000005 */
[----:B------:R-:W-:Y:S01]  /*9b00*/  IMAD.MOV.U32 R10, RZ, RZ, R7 ;  /* 0x000000ffff0a7224 */ /* 0x000fe200078e0007 */
[----:B------:R-:W-:-:S07]  /*9b10*/  PRMT R13, R13, 0x7610, R4 ;  /* 0x000076100d0d7816 */ /* 0x000fce0000000004 */
.L_x_16329:
[----:B------:R-:W-:Y:S05]  /*9b20*/  BSYNC.RECONVERGENT B1 ;  /* 0x0000000000017941 */ /* 0x000fea0003800200 */
.L_x_16327:
        /* <DEDUP_REMOVED lines=9> */
.L_x_16331:
[----:B------:R-:W-:Y:S01]  /*9bc0*/  IMAD.MOV.U32 R14, RZ, RZ, R25 ;  /* 0x000000ffff0e7224 */ /* 0x000fe200078e0019 */
[--C-:B------:R-:W-:Y:S01]  /*9bd0*/  PRMT R4, R4, 0x5410, R5.reuse ;  /* 0x0000541004047816 */ /* 0x100fe20000000005 */
[----:B------:R-:W-:Y:S01]  /*9be0*/  IMAD.MOV.U32 R25, RZ, RZ, R32 ;  /* 0x000000ffff197224 */ /* 0x000fe200078e0020 */
[----:B------:R-:W-:-:S07]  /*9bf0*/  PRMT R5, R3, 0x7610, R5 ;  /* 0x0000761003057816 */ /* 0x000fce0000000005 */
.L_x_16332:
[----:B------:R-:W-:Y:S05]  /*9c00*/  BSYNC.RECONVERGENT B1 ;  /* 0x0000000000017941 */ /* 0x000fea0003800200 */
.L_x_16330:
        /* <DEDUP_REMOVED lines=9> */
.L_x_16334:
[----:B------:R-:W-:Y:S01]  /*9ca0*/  IMAD.MOV.U32 R16, RZ, RZ, R14 ;  /* 0x000000ffff107224 */ /* 0x000fe200078e000e */
[C---:B------:R-:W-:Y:S01]  /*9cb0*/  PRMT R3, R4.reuse, 0x7632, R3 ;  /* 0x0000763204037816 */ /* 0x040fe20000000003 */
[----:B------:R-:W-:Y:S01]  /*9cc0*/  IMAD.MOV.U32 R14, RZ, RZ, R15 ;  /* 0x000000ffff0e7224 */ /* 0x000fe200078e000f */
[----:B------:R-:W-:-:S07]  /*9cd0*/  PRMT R4, R4, 0x5410, R4 ;  /* 0x0000541004047816 */ /* 0x000fce0000000004 */
.L_x_16335:
[----:B------:R-:W-:Y:S05]  /*9ce0*/  BSYNC.RECONVERGENT B1 ;  /* 0x0000000000017941 */ /* 0x000fea0003800200 */
.L_x_16333:
        /* <DEDUP_REMOVED lines=9> */
.L_x_16337:
[----:B------:R-:W-:Y:S01]  /*9d80*/  IMAD.MOV.U32 R7, RZ, RZ, R16 ;  /* 0x000000ffff077224 */ /* 0x000fe200078e0010 */
[C---:B------:R-:W-:Y:S01]  /*9d90*/  PRMT R4, R3.reuse, 0x7610, R4 ;  /* 0x0000761003047816 */ /* 0x040fe20000000004 */
[----:B------:R-:W-:Y:S01]  /*9da0*/  IMAD.MOV.U32 R16, RZ, RZ, R27 ;  /* 0x000000ffff107224 */ /* 0x000fe200078e001b */
[----:B------:R-:W-:-:S07]  /*9db0*/  PRMT R3, R3, 0x7632, R3 ;  /* 0x0000763203037816 */ /* 0x000fce0000000003 */
.L_x_16338:
[----:B------:R-:W-:Y:S05]  /*9dc0*/  BSYNC.RECONVERGENT B1 ;  /* 0x0000000000017941 */ /* 0x000fea0003800200 */
.L_x_16336:
        /* <DEDUP_REMOVED lines=9> */
.L_x_16340:
[----:B------:R-:W-:Y:S01]  /*9e60*/  IMAD.MOV.U32 R26, RZ, RZ, R7 ;  /* 0x000000ffff1a7224 */ /* 0x000fe200078e0007 */
[----:B------:R-:W-:Y:S01]  /*9e70*/  PRMT R3, R3, 0x5410, R4 ;  /* 0x0000541003037816 */ /* 0x000fe20000000004 */
[----:B------:R-:W-:Y:S01]  /*9e80*/  IMAD.MOV.U32 R7, RZ, RZ, R8 ;  /* 0x000000ffff077224 */ /* 0x000fe200078e0008 */
[----:B------:R-:W-:-:S07]  /*9e90*/  PRMT R4, R5, 0x7632, R4 ;  /* 0x0000763205047816 */ /* 0x000fce0000000004 */
.L_x_16341:
[----:B------:R-:W-:Y:S05]  /*9ea0*/  BSYNC.RECONVERGENT B1 ;  /* 0x0000000000017941 */ /* 0x000fea0003800200 */
.L_x_16339:
        /* <DEDUP_REMOVED lines=9> */
.L_x_16343:
[----:B------:R-:W-:Y:S01]  /*9f40*/  IMAD.MOV.U32 R8, RZ, RZ, R26 ;  /* 0x000000ffff087224 */ /* 0x000fe200078e001a */
[----:B------:R-:W-:Y:S01]  /*9f50*/  PRMT R5, R5, 0x7610, R3 ;  /* 0x0000761005057816 */ /* 0x000fe20000000003 */
[----:B------:R-:W-:Y:S01]  /*9f60*/  IMAD.MOV.U32 R26, RZ, RZ, R9 ;  /* 0x000000ffff1a7224 */ /* 0x000fe200078e0009 */
[----:B------:R-:W-:-:S07]  /*9f70*/  PRMT R3, R3, 0x7610, R6 ;  /* 0x0000761003037816 */ /* 0x000fce0000000006 */
.L_x_16344:
[----:B------:R-:W-:Y:S05]  /*9f80*/  BSYNC.RECONVERGENT B1 ;  /* 0x0000000000017941 */ /* 0x000fea0003800200 */
.L_x_16342:
        /* <DEDUP_REMOVED lines=16> */
.L_x_16346:
[----:B------:R-:W-:Y:S01]  /*a090*/  IMAD.MOV.U32 R6, RZ, RZ, R11 ;  /* 0x000000ffff067224 */ /* 0x000fe200078e000b */
[C---:B------:R-:W-:Y:S01]  /*a0a0*/  PRMT R9, R12.reuse, 0x7632, R9 ;  /* 0x000076320c097816 */ /* 0x040fe20000000009 */
[----:B------:R-:W-:Y:S01]  /*a0b0*/  IMAD.MOV.U32 R11, RZ, RZ, R10 ;  /* 0x000000ffff0b7224 */ /* 0x000fe200078e000a */
[----:B------:R-:W-:-:S07]  /*a0c0*/  PRMT R12, R12, 0x7610, R13 ;  /* 0x000076100c0c7816 */ /* 0x000fce000000000d */
.L_x_16347:
[----:B------:R-:W-:Y:S05]  /*a0d0*/  BSYNC.RECONVERGENT B1 ;  /* 0x0000000000017941 */ /* 0x000fea0003800200 */
.L_x_16345:
        /* <DEDUP_REMOVED lines=9> */
.L_x_16349:
[----:B------:R-:W-:Y:S01]  /*a170*/  IMAD.MOV.U32 R13, RZ, RZ, R6 ;  /* 0x000000ffff0d7224 */ /* 0x000fe200078e0006 */
[----:B------:R-:W-:Y:S01]  /*a180*/  PRMT R9, R5, 0x5410, R9 ;  /* 0x0000541005097816 */ /* 0x000fe20000000009 */
[----:B------:R-:W-:-:S07]  /*a190*/  IMAD.MOV.U32 R6, RZ, RZ, R25 ;  /* 0x000000ffff067224 */ /* 0x000fce00078e0019 */
.L_x_16350:
[----:B------:R-:W-:Y:S05]  /*a1a0*/  BSYNC.RECONVERGENT B1 ;  /* 0x0000000000017941 */ /* 0x000fea0003800200 */
.L_x_16348:
        /* <DEDUP_REMOVED lines=9> */
.L_x_16352:
[----:B------:R-:W-:Y:S01]  /*a240*/  IMAD.MOV.U32 R15, RZ, RZ, R13 ;  /* 0x000000ffff0f7224 */ /* 0x000fe200078e000d */
[C---:B------:R-:W-:Y:S01]  /*a250*/  PRMT R5, R9.reuse, 0x7632, R5 ;  /* 0x0000763209057816 */ /* 0x040fe20000000005 */
[----:B------:R-:W-:Y:S01]  /*a260*/  IMAD.MOV.U32 R13, RZ, RZ, R14 ;  /* 0x000000ffff0d7224 */ /* 0x000fe200078e000e */
[----:B------:R-:W-:-:S07]  /*a270*/  PRMT R9, R9, 0x7610, R4 ;  /* 0x0000761009097816 */ /* 0x000fce0000000004 */
.L_x_16353:
[----:B------:R-:W-:Y:S05]  /*a280*/  BSYNC.RECONVERGENT B1 ;  /* 0x0000000000017941 */ /* 0x000fea0003800200 */
.L_x_16351:
        /* <DEDUP_REMOVED lines=9> */
.L_x_16355:
[----:B------:R-:W-:Y:S01]  /*a320*/  IMAD.MOV.U32 R10, RZ, RZ, R15 ;  /* 0x000000ffff0a7224 */ /* 0x000fe200078e000f */
[--C-:B------:R-:W-:Y:S01]  /*a330*/  PRMT R4, R4, 0x5410, R5.reuse ;  /* 0x0000541004047816 */ /* 0x100fe20000000005 */
[----:B------:R-:W-:Y:S01]  /*a340*/  IMAD.MOV.U32 R15, RZ, RZ, R16 ;  /* 0x000000ffff0f7224 */ /* 0x000fe200078e0010 */
[----:B------:R-:W-:-:S07]  /*a350*/  PRMT R5, R3, 0x7610, R5 ;  /* 0x0000761003057816 */ /* 0x000fce0000000005 */
.L_x_16356:
[----:B------:R-:W-:Y:S05]  /*a360*/  BSYNC.RECONVERGENT B1 ;  /* 0x0000000000017941 */ /* 0x000fea0003800200 */
.L_x_16354:
        /* <DEDUP_REMOVED lines=9> */
.L_x_16358:
[----:B------:R-:W-:Y:S01]  /*a400*/  IMAD.MOV.U32 R25, RZ, RZ, R10 ;  /* 0x000000ffff197224 */ /* 0x000fe200078e000a */
[C---:B------:R-:W-:Y:S01]  /*a410*/  PRMT R3, R4.reuse, 0x7632, R3 ;  /* 0x0000763204037816 */ /* 0x040fe20000000003 */
[----:B------:R-:W-:Y:S01]  /*a420*/  IMAD.MOV.U32 R10, RZ, RZ, R7 ;  /* 0x000000ffff0a7224 */ /* 0x000fe200078e0007 */
[----:B------:R-:W-:-:S07]  /*a430*/  PRMT R4, R4, 0x5410, R4 ;  /* 0x0000541004047816 */ /* 0x000fce0000000004 */
.L_x_16359:
[----:B------:R-:W-:Y:S05]  /*a440*/  BSYNC.RECONVERGENT B1 ;  /* 0x0000000000017941 */ /* 0x000fea0003800200 */
.L_x_16357:
        /* <DEDUP_REMOVED lines=9> */
.L_x_16361:
[----:B------:R-:W-:Y:S01]  /*a4e0*/  IMAD.MOV.U32 R7, RZ, RZ, R25 ;  /* 0x000000ffff077224 */ /* 0x000fe200078e0019 */
[C---:B------:R-:W-:Y:S01]  /*a4f0*/  PRMT R4, R3.reuse, 0x7610, R4 ;  /* 0x0000761003047816 */ /* 0x040fe20000000004 */
[----:B------:R-:W-:Y:S01]  /*a500*/  IMAD.MOV.U32 R25, RZ, RZ, R26 ;  /* 0x000000ffff197224 */ /* 0x000fe200078e001a */
[----:B------:R-:W-:-:S07]  /*a510*/  PRMT R3, R3, 0x7632, R3 ;  /* 0x0000763203037816 */ /* 0x000fce0000000003 */
.L_x_16362:
[----:B------:R-:W-:Y:S05]  /*a520*/  BSYNC.RECONVERGENT B1 ;  /* 0x0000000000017941 */ /* 0x000fea0003800200 */
.L_x_16360:
        /* <DEDUP_REMOVED lines=9> */
.L_x_16364:
[----:B------:R-:W-:Y:S01]  /*a5c0*/  IMAD.MOV.U32 R14, RZ, RZ, R7 ;  /* 0x000000ffff0e7224 */ /* 0x000fe200078e0007 */
[----:B------:R-:W-:Y:S01]  /*a5d0*/  PRMT R3, R3, 0x5410, R4 ;  /* 0x0000541003037816 */ /* 0x000fe20000000004 */
[----:B------:R-:W-:Y:S01]  /*a5e0*/  IMAD.MOV.U32 R7, RZ, RZ, R8 ;  /* 0x000000ffff077224 */ /* 0x000fe200078e0008 */
[----:B------:R-:W-:-:S07]  /*a5f0*/  PRMT R4, R5, 0x7632, R4 ;  /* 0x0000763205047816 */ /* 0x000fce0000000004 */
.L_x_16365:
[----:B------:R-:W-:Y:S05]  /*a600*/  BSYNC.RECONVERGENT B1 ;  /* 0x0000000000017941 */ /* 0x000fea0003800200 */
.L_x_16363:
        /* <DEDUP_REMOVED lines=16> */
.L_x_16367:
[----:B------:R-:W-:Y:S01]  /*a710*/  IMAD.MOV.U32 R8, RZ, RZ, R11 ;  /* 0x000000ffff087224 */ /* 0x000fe200078e000b */
[----:B------:R-:W-:Y:S01]  /*a720*/  PRMT R5, R5, 0x7610, R12 ;  /* 0x0000761005057816 */ /* 0x000fe2000000000c */
[----:B------:R-:W-:Y:S01]  /*a730*/  IMAD.MOV.U32 R11, RZ, RZ, R6 ;  /* 0x000000ffff0b7224 */ /* 0x000fe200078e0006 */
[----:B------:R-:W-:-:S07]  /*a740*/  PRMT R12, R12, 0x5410, R9 ;  /* 0x000054100c0c7816 */ /* 0x000fce0000000009 */
.L_x_16368:
[----:B------:R-:W-:Y:S05]  /*a750*/  BSYNC.RECONVERGENT B1 ;  /* 0x0000000000017941 */ /* 0x000fea0003800200 */
.L_x_16366:
        /* <DEDUP_REMOVED lines=9> */
.L_x_16370:
[C---:B------:R-:W-:Y:S01]  /*a7f0*/  PRMT R9, R5.reuse, 0x7632, R9 ;  /* 0x0000763205097816 */ /* 0x040fe20000000009 */
[----:B------:R-:W-:Y:S02]  /*a800*/  IMAD.MOV.U32 R6, RZ, RZ, R8 ;  /* 0x000000ffff067224 */ /* 0x000fe400078e0008 */
[----:B------:R-:W-:Y:S01]  /*a810*/  IMAD.MOV.U32 R8, RZ, RZ, R13 ;  /* 0x000000ffff087224 */ /* 0x000fe200078e000d */
[----:B------:R-:W-:-:S07]  /*a820*/  PRMT R5, R5, 0x7610, R9 ;  /* 0x0000761005057816 */ /* 0x000fce0000000009 */
.L_x_16371:
[----:B------:R-:W-:Y:S05]  /*a830*/  BSYNC.RECONVERGENT B1 ;  /* 0x0000000000017941 */ /* 0x000fea0003800200 */
.L_x_16369:
        /* <DEDUP_REMOVED lines=9> */
.L_x_16373:
[----:B------:R-:W-:Y:S01]  /*a8d0*/  IMAD.MOV.U32 R13, RZ, RZ, R6 ;  /* 0x000000ffff0d7224 */ /* 0x000fe200078e0006 */
[----:B------:R-:W-:Y:S01]  /*a8e0*/  PRMT R9, R5, 0x5410, R9 ;  /* 0x0000541005097816 */ /* 0x000fe20000000009 */
[----:B------:R-:W-:-:S07]  /*a8f0*/  IMAD.MOV.U32 R6, RZ, RZ, R15 ;  /* 0x000000ffff067224 */ /* 0x000fce00078e000f */
.L_x_16374:
[----:B------:R-:W-:Y:S05]  /*a900*/  BSYNC.RECONVERGENT B1 ;  /* 0x0000000000017941 */ /* 0x000fea0003800200 */
.L_x_16372:
        /* <DEDUP_REMOVED lines=9> */
.L_x_16376:
[----:B------:R-:W-:Y:S01]  /*a9a0*/  IMAD.MOV.U32 R16, RZ, RZ, R13 ;  /* 0x000000ffff107224 */ /* 0x000fe200078e000d */
[C---:B------:R-:W-:Y:S01]  /*a9b0*/  PRMT R5, R9.reuse, 0x7632, R5 ;  /* 0x0000763209057816 */ /* 0x040fe20000000005 */
[----:B------:R-:W-:Y:S01]  /*a9c0*/  IMAD.MOV.U32 R13, RZ, RZ, R10 ;  /* 0x000000ffff0d7224 */ /* 0x000fe200078e000a */
[----:B------:R-:W-:-:S07]  /*a9d0*/  PRMT R9, R9, 0x7610, R4 ;  /* 0x0000761009097816 */ /* 0x000fce0000000004 */
.L_x_16377:
[----:B------:R-:W-:Y:S05]  /*a9e0*/  BSYNC.RECONVERGENT B1 ;  /* 0x0000000000017941 */ /* 0x000fea0003800200 */
.L_x_16375:
        /* <DEDUP_REMOVED lines=9> */
.L_x_16379:
[----:B------:R-:W-:Y:S01]  /*aa80*/  IMAD.MOV.U32 R10, RZ, RZ, R16 ;  /* 0x000000ffff0a7224 */ /* 0x000fe200078e0010 */
[----:B------:R-:W-:Y:S01]  /*aa90*/  PRMT R4, R4, 0x5410, R5 ;  /* 0x0000541004047816 */ /* 0x000fe20000000005 */
[----:B------:R-:W-:Y:S01]  /*aaa0*/  IMAD.MOV.U32 R16, RZ, RZ, R25 ;  /* 0x000000ffff107224 */ /* 0x000fe200078e0019 */
[----:B------:R-:W-:-:S07]  /*aab0*/  PRMT R5, R3, 0x7610, R5 ;  /* 0x0000761003057816 */ /* 0x000fce0000000005 */
.L_x_16380:
[----:B------:R-:W-:Y:S05]  /*aac0*/  BSYNC.RECONVERGENT B1 ;  /* 0x0000000000017941 */ /* 0x000fea0003800200 */
.L_x_16378:
        /* <DEDUP_REMOVED lines=9> */
.L_x_16382:
[----:B------:R-:W-:Y:S01]  /*ab60*/  IMAD.MOV.U32 R15, RZ, RZ, R10 ;  /* 0x000000ffff0f7224 */ /* 0x000fe200078e000a */
[C---:B------:R-:W-:Y:S01]  /*ab70*/  PRMT R3, R4.reuse, 0x7632, R3 ;  /* 0x0000763204037816 */ /* 0x040fe20000000003 */
[----:B------:R-:W-:Y:S01]  /*ab80*/  IMAD.MOV.U32 R10, RZ, RZ, R7 ;  /* 0x000000ffff0a7224 */ /* 0x000fe200078e0007 */
[----:B------:R-:W-:-:S07]  /*ab90*/  PRMT R4, R4, 0x5410, R4 ;  /* 0x0000541004047816 */ /* 0x000fce0000000004 */
.L_x_16383:
[----:B------:R-:W-:Y:S05]  /*aba0*/  BSYNC.RECONVERGENT B1 ;  /* 0x0000000000017941 */ /* 0x000fea0003800200 */
.L_x_16381:
        /* <DEDUP_REMOVED lines=9> */
.L_x_16385:
[----:B------:R-:W-:Y:S01]  /*ac40*/  IMAD.MOV.U32 R7, RZ, RZ, R15 ;  /* 0x000000ffff077224 */ /* 0x000fe200078e000f */
[C---:B------:R-:W-:Y:S01]  /*ac50*/  PRMT R22, R3.reuse, 0x7610, R22 ;  /* 0x0000761003167816 */ /* 0x040fe20000000016 */
[----:B------:R-:W-:Y:S01]  /*ac60*/  IMAD.MOV.U32 R15, RZ, RZ, R14 ;  /* 0x000000ffff0f7224 */ /* 0x000fe200078e000e */
[----:B------:R-:W-:-:S07]  /*ac70*/  PRMT R3, R3, 0x7632, R3 ;  /* 0x0000763203037816 */ /* 0x000fce0000000003 */
.L_x_16386:
[----:B------:R-:W-:Y:S05]  /*ac80*/  BSYNC.RECONVERGENT B1 ;  /* 0x0000000000017941 */ /* 0x000fea0003800200 */
.L_x_16384:
        /* <DEDUP_REMOVED lines=16> */
.L_x_16388:
[----:B------:R-:W-:Y:S01]  /*ad90*/  IMAD.MOV.U32 R14, RZ, RZ, R11 ;  /* 0x000000ffff0e7224 */ /* 0x000fe200078e000b */
[----:B------:R-:W-:Y:S01]  /*ada0*/  PRMT R3, R3, 0x7610, R12 ;  /* 0x0000761003037816 */ /* 0x000fe2000000000c */
[----:B------:R-:W-:Y:S01]  /*adb0*/  IMAD.MOV.U32 R11, RZ, RZ, R8 ;  /* 0x000000ffff0b7224 */ /* 0x000fe200078e0008 */
[----:B------:R-:W-:-:S07]  /*adc0*/  PRMT R12, R12, 0x7610, R5 ;  /* 0x000076100c0c7816 */ /* 0x000fce0000000005 */
.L_x_16389:
[----:B------:R-:W-:Y:S05]  /*add0*/  BSYNC.RECONVERGENT B1 ;  /* 0x0000000000017941 */ /* 0x000fea0003800200 */
.L_x_16387:
        /* <DEDUP_REMOVED lines=9> */
.L_x_16391:
[----:B------:R-:W-:Y:S01]  /*ae70*/  IMAD.MOV.U32 R8, RZ, RZ, R14 ;  /* 0x000000ffff087224 */ /* 0x000fe200078e000e */
[----:B------:R-:W-:Y:S01]  /*ae80*/  PRMT R5, R5, 0x7610, R3 ;  /* 0x0000761005057816 */ /* 0x000fe20000000003 */
[----:B------:R-:W-:Y:S01]  /*ae90*/  IMAD.MOV.U32 R14, RZ, RZ, R6 ;  /* 0x000000ffff0e7224 */ /* 0x000fe200078e0006 */
[----:B------:R-:W-:-:S07]  /*aea0*/  PRMT R3, R3, 0x5410, R9 ;  /* 0x0000541003037816 */ /* 0x000fce0000000009 */
.L_x_16392:
[----:B------:R-:W-:Y:S05]  /*aeb0*/  BSYNC.RECONVERGENT B1 ;  /* 0x0000000000017941 */ /* 0x000fea0003800200 */
.L_x_16390:
        /* <DEDUP_REMOVED lines=9> */
.L_x_16394:
[----:B------:R-:W-:Y:S01]  /*af50*/  IMAD.MOV.U32 R6, RZ, RZ, R8 ;  /* 0x000000ffff067224 */ /* 0x000fe200078e0008 */
[C---:B------:R-:W-:Y:S01]  /*af60*/  PRMT R20, R5.reuse, 0x7632, R20 ;  /* 0x0000763205147816 */ /* 0x040fe20000000014 */
[----:B------:R-:W-:Y:S01]  /*af70*/  IMAD.MOV.U32 R8, RZ, RZ, R13 ;  /* 0x000000ffff087224 */ /* 0x000fe200078e000d */
[----:B------:R-:W-:-:S07]  /*af80*/  PRMT R5, R5, 0x7610, R9 ;  /* 0x0000761005057816 */ /* 0x000fce0000000009 */
.L_x_16395:
[----:B------:R-:W-:Y:S05]  /*af90*/  BSYNC.RECONVERGENT B1 ;  /* 0x0000000000017941 */ /* 0x000fea0003800200 */
.L_x_16393:
        /* <DEDUP_REMOVED lines=9> */
.L_x_16397:
[----:B------:R-:W-:Y:S01]  /*b030*/  IMAD.MOV.U32 R23, RZ, RZ, R6 ;  /* 0x000000ffff177224 */ /* 0x000fe200078e0006 */
[----:B------:R-:W-:Y:S01]  /*b040*/  PRMT R20, R5, 0x5410, R20 ;  /* 0x0000541005147816 */ /* 0x000fe20000000014 */
[----:B------:R-:W-:-:S07]  /*b050*/  IMAD.MOV.U32 R6, RZ, RZ, R16 ;  /* 0x000000ffff067224 */ /* 0x000fce00078e0010 */
.L_x_16398:
[----:B------:R-:W-:Y:S05]  /*b060*/  BSYNC.RECONVERGENT B1 ;  /* 0x0000000000017941 */ /* 0x000fea0003800200 */
.L_x_16396:
        /* <DEDUP_REMOVED lines=9> */
.L_x_16400:
[----:B------:R-:W-:Y:S01]  /*b100*/  IMAD.MOV.U32 R24, RZ, RZ, R23 ;  /* 0x000000ffff187224 */ /* 0x000fe200078e0017 */
[C---:B------:R-:W-:Y:S01]  /*b110*/  PRMT R5, R20.reuse, 0x7632, R5 ;  /* 0x0000763214057816 */ /* 0x040fe20000000005 */
[----:B------:R-:W-:Y:S01]  /*b120*/  IMAD.MOV.U32 R23, RZ, RZ, R10 ;  /* 0x000000ffff177224 */ /* 0x000fe200078e000a */
[----:B------:R-:W-:-:S07]  /*b130*/  PRMT R20, R20, 0x7610, R4 ;  /* 0x0000761014147816 */ /* 0x000fce0000000004 */
.L_x_16401:
[----:B------:R-:W-:Y:S05]  /*b140*/  BSYNC.RECONVERGENT B1 ;  /* 0x0000000000017941 */ /* 0x000fea0003800200 */
.L_x_16399:
        /* <DEDUP_REMOVED lines=9> */
.L_x_16403:
[----:B------:R-:W-:Y:S01]  /*b1e0*/  IMAD.MOV.U32 R25, RZ, RZ, R24 ;  /* 0x000000ffff197224 */ /* 0x000fe200078e0018 */
[----:B------:R-:W-:Y:S01]  /*b1f0*/  PRMT R22, R22, 0x5410, R5 ;  /* 0x0000541016167816 */ /* 0x000fe20000000005 */
[----:B------:R-:W-:Y:S01]  /*b200*/  IMAD.MOV.U32 R24, RZ, RZ, R15 ;  /* 0x000000ffff187224 */ /* 0x000fe200078e000f */
[----:B------:R-:W-:-:S07]  /*b210*/  PRMT R5, R3, 0x7610, R5 ;  /* 0x0000761003057816 */ /* 0x000fce0000000005 */
.L_x_16404:
[----:B------:R-:W-:Y:S05]  /*b220*/  BSYNC.RECONVERGENT B1 ;  /* 0x0000000000017941 */ /* 0x000fea0003800200 */
.L_x_16402:
        /* <DEDUP_REMOVED lines=9> */
.L_x_16406:
[C---:B------:R-:W-:Y:S01]  /*b2c0*/  PRMT R12, R22.reuse, 0x7632, R12 ;  /* 0x00007632160c7816 */ /* 0x040fe2000000000c */
[----:B------:R-:W-:Y:S01]  /*b2d0*/  IMAD.MOV.U32 R4, RZ, RZ, R25 ;  /* 0x000000ffff047224 */ /* 0x000fe200078e0019 */
[----:B------:R-:W-:Y:S01]  /*b2e0*/  PRMT R22, R22, 0x5410, R22 ;  /* 0x0000541016167816 */ /* 0x000fe20000000016 */
[----:B------:R-:W-:-:S07]  /*b2f0*/  IMAD.MOV.U32 R25, RZ, RZ, R7 ;  /* 0x000000ffff197224 */ /* 0x000fce00078e0007 */
.L_x_16407:
[----:B------:R-:W-:Y:S05]  /*b300*/  BSYNC.RECONVERGENT B1 ;  /* 0x0000000000017941 */ /* 0x000fea0003800200 */
.L_x_16405:
        /* <DEDUP_REMOVED lines=16> */
.L_x_16409:
[----:B------:R-:W-:Y:S01]  /*b410*/  PRMT R16, R16, 0x7610, R12 ;  /* 0x0000761010107816 */ /* 0x000fe2000000000c */
[----:B------:R-:W-:Y:S01]  /*b420*/  IMAD.MOV.U32 R10, RZ, RZ, R11 ;  /* 0x000000ffff0a7224 */ /* 0x000fe200078e000b */
[----:B------:R-:W-:Y:S01]  /*b430*/  PRMT R12, R12, 0x7610, R3 ;  /* 0x000076100c0c7816 */ /* 0x000fe20000000003 */
[----:B------:R-:W-:-:S07]  /*b440*/  IMAD.MOV.U32 R11, RZ, RZ, R14 ;  /* 0x000000ffff0b7224 */ /* 0x000fce00078e000e */
.L_x_16410:
[----:B------:R-:W-:Y:S05]  /*b450*/  BSYNC.RECONVERGENT B1 ;  /* 0x0000000000017941 */ /* 0x000fea0003800200 */
.L_x_16408:
        /* <DEDUP_REMOVED lines=9> */
.L_x_16412:
[----:B------:R-:W-:Y:S01]  /*b4f0*/  PRMT R13, R13, 0x7610, R16 ;  /* 0x000076100d0d7816 */ /* 0x000fe20000000010 */
[----:B------:R-:W-:Y:S01]  /*b500*/  IMAD.MOV.U32 R9, RZ, RZ, R10 ;  /* 0x000000ffff097224 */ /* 0x000fe200078e000a */
[----:B------:R-:W-:Y:S01]  /*b510*/  PRMT R16, R16, 0x7610, R5 ;  /* 0x0000761010107816 */ /* 0x000fe20000000005 */
[----:B------:R-:W-:-:S07]  /*b520*/  IMAD.MOV.U32 R10, RZ, RZ, R8 ;  /* 0x000000ffff0a7224 */ /* 0x000fce00078e0008 */
.L_x_16413:
[----:B------:R-:W-:Y:S05]  /*b530*/  BSYNC.RECONVERGENT B1 ;  /* 0x0000000000017941 */ /* 0x000fea0003800200 */
.L_x_16411:
        /* <DEDUP_REMOVED lines=9> */
.L_x_16415:
[----:B------:R-:W-:Y:S01]  /*b5d0*/  IMAD.MOV.U32 R8, RZ, RZ, R9 ;  /* 0x000000ffff087224 */ /* 0x000fe200078e0009 */
[----:B------:R-:W-:Y:S01]  /*b5e0*/  PRMT R13, R13, 0x5432, R20 ;  /* 0x000054320d0d7816 */ /* 0x000fe20000000014 */
[----:B------:R-:W-:-:S07]  /*b5f0*/  IMAD.MOV.U32 R9, RZ, RZ, R6 ;  /* 0x000000ffff097224 */ /* 0x000fce00078e0006 */
.L_x_16416:
[----:B------:R-:W-:Y:S05]  /*b600*/  BSYNC.RECONVERGENT B1 ;  /* 0x0000000000017941 */ /* 0x000fea0003800200 */
.L_x_16414:
        /* <DEDUP_REMOVED lines=9> */
.L_x_16418:
[--C-:B------:R-:W-:Y:S01]  /*b6a0*/  PRMT R14, R14, 0x5410, R13.reuse ;  /* 0x000054100e0e7816 */ /* 0x100fe2000000000d */
[----:B------:R-:W-:Y:S01]  /*b6b0*/  IMAD.MOV.U32 R7, RZ, RZ, R8 ;  /* 0x000000ffff077224 */ /* 0x000fe200078e0008 */
[----:B------:R-:W-:Y:S01]  /*b6c0*/  PRMT R13, R20, 0x7632, R13 ;  /* 0x00007632140d7816 */ /* 0x000fe2000000000d */
[----:B------:R-:W-:-:S07]  /*b6d0*/  IMAD.MOV.U32 R8, RZ, RZ, R23 ;  /* 0x000000ffff087224 */ /* 0x000fce00078e0017 */
.L_x_16419:
[----:B------:R-:W-:Y:S05]  /*b6e0*/  BSYNC.RECONVERGENT B1 ;  /* 0x0000000000017941 */ /* 0x000fea0003800200 */
.L_x_16417:
        /* <DEDUP_REMOVED lines=9> */
.L_x_16421:
[----:B------:R-:W-:Y:S01]  /*b780*/  IMAD.MOV.U32 R6, RZ, RZ, R7 ;  /* 0x000000ffff067224 */ /* 0x000fe200078e0007 */
[----:B------:R-:W-:Y:S01]  /*b790*/  PRMT R14, R14, 0x5432, R5 ;  /* 0x000054320e0e7816 */ /* 0x000fe20000000005 */
[----:B------:R-:W-:-:S07]  /*b7a0*/  IMAD.MOV.U32 R7, RZ, RZ, R24 ;  /* 0x000000ffff077224 */ /* 0x000fce00078e0018 */
.L_x_16422:
[----:B------:R-:W-:Y:S05]  /*b7b0*/  BSYNC.RECONVERGENT B1 ;  /* 0x0000000000017941 */ /* 0x000fea0003800200 */
.L_x_16420:
        /* <DEDUP_REMOVED lines=9> */
.L_x_16424:
[----:B------:R-:W-:Y:S01]  /*b850*/  IMAD.MOV.U32 R17, RZ, RZ, R6 ;  /* 0x000000ffff117224 */ /* 0x000fe200078e0006 */
[--C-:B------:R-:W-:Y:S01]  /*b860*/  PRMT R18, R18, 0x5410, R14.reuse ;  /* 0x0000541012127816 */ /* 0x100fe2000000000e */
[----:B------:R-:W-:Y:S01]  /*b870*/  IMAD.MOV.U32 R6, RZ, RZ, R25 ;  /* 0x000000ffff067224 */ /* 0x000fe200078e0019 */
[----:B------:R-:W-:-:S07]  /*b880*/  PRMT R14, R22, 0x7632, R14 ;  /* 0x00007632160e7816 */ /* 0x000fce000000000e */
.L_x_16425:
[----:B------:R-:W-:Y:S05]  /*b890*/  BSYNC.RECONVERGENT B1 ;  /* 0x0000000000017941 */ /* 0x000fea0003800200 */
.L_x_16423:
        /* <DEDUP_REMOVED lines=9> */
.L_x_16426:
[----:B------:R-:W-:Y:S01]  /*b930*/  PRMT R15, R15, 0x5410, R12 ;  /* 0x000054100f0f7816 */ /* 0x000fe2000000000c */
[----:B------:R-:W-:Y:S01]  /*b940*/  IMAD.MOV.U32 R5, RZ, RZ, R4 ;  /* 0x000000ffff057224 */ /* 0x000fe200078e0004 */
[----:B------:R-:W-:Y:S01]  /*b950*/  PRMT R12, R18, 0x7632, R12 ;  /* 0x00007632120c7816 */ /* 0x000fe2000000000c */
[----:B------:R-:W-:Y:S02]  /*b960*/  IMAD.MOV.U32 R3, RZ, RZ, R0 ;  /* 0x000000ffff037224 */ /* 0x000fe400078e0000 */
[----:B------:R-:W-:-:S07]  /*b970*/  IMAD.MOV.U32 R4, RZ, RZ, R17 ;  /* 0x000000ffff047224 */ /* 0x000fce00078e0011 */
.L_x_16260:
[----:B------:R-:W-:Y:S05]  /*b980*/  BSYNC.RECONVERGENT B0 ;  /* 0x0000000000007941 */ /* 0x000fea0003800200 */
.L_x_16259:
[----:B------:R-:W-:Y:S01]  /*b990*/  ISETP.GT.AND P0, PT, R29, 0x17, PT ;  /* 0x000000171d00780c */ /* 0x000fe20003f04270 */
[----:B------:R1:W3:Y:S01]  /*b9a0*/  SHFL.DOWN PT, R30, R3, 0x8, 0x1f ;  /* 0x09001f00031e7f89 */ /* 0x0002e200000e0000 */
[----:B--2---:R-:W-:Y:S01]  /*b9b0*/  PRMT R15, R12, 0x7610, R15 ;  /* 0x000076100c0f7816 */ /* 0x004fe2000000000f */
[----:B------:R-:W-:Y:S01]  /*b9c0*/  BSSY.RECONVERGENT B0, `(.L_x_16427) ;  /* 0x000035b000007945 */ /* 0x000fe20003800200 */
[----:B------:R-:W-:Y:S01]  /*b9d0*/  PRMT R0, R16, 0x7632, R12 ;  /* 0x0000763210007816 */ /* 0x000fe2000000000c */
[----:B0-----:R1:W0:Y:S04]  /*b9e0*/  SHFL.DOWN PT, R31, R2, 0x8, 0x1f ;  /* 0x09001f00021f7f89 */ /* 0x00122800000e0000 */
        /* <DEDUP_REMOVED lines=38> */
.L_x_16430:
[----:B------:R-:W-:Y:S01]  /*bc50*/  IMAD.MOV.U32 R30, RZ, RZ, R11 ;  /* 0x000000ffff1e7224 */ /* 0x000fe200078e000b */
[C---:B------:R-:W-:Y:S01]  /*bc60*/  PRMT R3, R12.reuse, 0x7632, R3 ;  /* 0x000076320c037816 */ /* 0x040fe20000000003 */
[----:B------:R-:W-:Y:S01]  /*bc70*/  IMAD.MOV.U32 R11, RZ, RZ, R10 ;  /* 0x000000ffff0b7224 */ /* 0x000fe200078e000a */
[----:B------:R-:W-:-:S07]  /*bc80*/  PRMT R12, R12, 0x7610, R16 ;  /* 0x000076100c0c7816 */ /* 0x000fce0000000010 */
.L_x_16431:
[----:B------:R-:W-:Y:S05]  /*bc90*/  BSYNC.RECONVERGENT B1 ;  /* 0x0000000000017941 */ /* 0x000fea0003800200 */
.L_x_16429:
        /* <DEDUP_REMOVED lines=9> */
.L_x_16433:
[----:B------:R-:W-:Y:S01]  /*bd30*/  IMAD.MOV.U32 R27, RZ, RZ, R30 ;  /* 0x000000ffff1b7224 */ /* 0x000fe200078e001e */
[----:B------:R-:W-:Y:S01]  /*bd40*/  PRMT R10, R3, 0x7610, R10 ;  /* 0x00007610030a7816 */ /* 0x000fe2000000000a */
[----:B------:R-:W-:Y:S01]  /*bd50*/  IMAD.MOV.U32 R30, RZ, RZ, R9 ;  /* 0x000000ffff1e7224 */ /* 0x000fe200078e0009 */
[----:B------:R-:W-:-:S07]  /*bd60*/  PRMT R3, R13, 0x7632, R3 ;  /* 0x000076320d037816 */ /* 0x000fce0000000003 */
.L_x_16434:
[----:B------:R-:W-:Y:S05]  /*bd70*/  BSYNC.RECONVERGENT B1 ;  /* 0x0000000000017941 */ /* 0x000fea0003800200 */
.L_x_16432:
        /* <DEDUP_REMOVED lines=9> */
.L_x_16436:
[----:B------:R-:W-:Y:S01]  /*be10*/  IMAD.MOV.U32 R16, RZ, RZ, R27 ;  /* 0x000000ffff107224 */ /* 0x000fe200078e001b */
[----:B------:R-:W-:Y:S01]  /*be20*/  PRMT R3, R3, 0x5410, R10 ;  /* 0x0000541003037816 */ /* 0x000fe2000000000a */
[----:B------:R-:W-:Y:S01]  /*be30*/  IMAD.MOV.U32 R27, RZ, RZ, R8 ;  /* 0x000000ffff1b7224 */ /* 0x000fe200078e0008 */
[----:B------:R-:W-:-:S07]  /*be40*/  PRMT R10, R13, 0x7610, R10 ;  /* 0x000076100d0a7816 */ /* 0x000fce000000000a */
.L_x_16437:
[----:B------:R-:W-:Y:S05]  /*be50*/  BSYNC.RECONVERGENT B1 ;  /* 0x0000000000017941 */ /* 0x000fea0003800200 */
.L_x_16435:
        /* <DEDUP_REMOVED lines=9> */
.L_x_16439:
[----:B------:R-:W-:Y:S01]  /*bef0*/  IMAD.MOV.U32 R9, RZ, RZ, R16 ;  /* 0x000000ffff097224 */ /* 0x000fe200078e0010 */
[----:B------:R-:W-:Y:S01]  /*bf00*/  PRMT R8, R8, 0x7610, R3 ;  /* 0x0000761008087816 */ /* 0x000fe20000000003 */
[----:B------:R-:W-:Y:S01]  /*bf10*/  IMAD.MOV.U32 R16, RZ, RZ, R7 ;  /* 0x000000ffff107224 */ /* 0x000fe200078e0007 */
[----:B------:R-:W-:-:S07]  /*bf20*/  PRMT R3, R3, 0x7610, R14 ;  /* 0x0000761003037816 */ /* 0x000fce000000000e */
.L_x_16440:
[----:B------:R-:W-:Y:S05]  /*bf30*/  BSYNC.RECONVERGENT B1 ;  /* 0x0000000000017941 */ /* 0x000fea0003800200 */
.L_x_16438:
        /* <DEDUP_REMOVED lines=9> */
.L_x_16442:
[----:B------:R-:W-:Y:S01]  /*bfd0*/  IMAD.MOV.U32 R32, RZ, RZ, R9 ;  /* 0x000000ffff207224 */ /* 0x000fe200078e0009 */
[C---:B------:R-:W-:Y:S01]  /*bfe0*/  PRMT R7, R8.reuse, 0x7632, R7 ;  /* 0x0000763208077816 */ /* 0x040fe20000000007 */
[----:B------:R-:W-:Y:S01]  /*bff0*/  IMAD.MOV.U32 R9, RZ, RZ, R6 ;  /* 0x000000ffff097224 */ /* 0x000fe200078e0006 */
[----:B------:R-:W-:-:S07]  /*c000*/  PRMT R8, R8, 0x5410, R14 ;  /* 0x0000541008087816 */ /* 0x000fce000000000e */
.L_x_16443:
[----:B------:R-:W-:Y:S05]  /*c010*/  BSYNC.RECONVERGENT B1 ;  /* 0x0000000000017941 */ /* 0x000fea0003800200 */
.L_x_16441:
        /* <DEDUP_REMOVED lines=9> */
.L_x_16445:
[----:B------:R-:W-:Y:S01]  /*c0b0*/  IMAD.MOV.U32 R13, RZ, RZ, R32 ;  /* 0x000000ffff0d7224 */ /* 0x000fe200078e0020 */
[----:B------:R-:W-:Y:S01]  /*c0c0*/  PRMT R6, R7, 0x7610, R6 ;  /* 0x0000761007067816 */ /* 0x000fe20000000006 */
[----:B------:R-:W-:Y:S01]  /*c0d0*/  IMAD.MOV.U32 R32, RZ, RZ, R5 ;  /* 0x000000ffff207224 */ /* 0x000fe200078e0005 */
[----:B------:R-:W-:-:S07]  /*c0e0*/  PRMT R7, R15, 0x7632, R7 ;  /* 0x000076320f077816 */ /* 0x000fce0000000007 */
.L_x_16446:
[----:B------:R-:W-:Y:S05]  /*c0f0*/  BSYNC.RECONVERGENT B1 ;  /* 0x0000000000017941 */ /* 0x000fea0003800200 */
.L_x_16444:
        /* <DEDUP_REMOVED lines=9> */
.L_x_16448:
[----:B------:R-:W-:Y:S01]  /*c190*/  IMAD.MOV.U32 R5, RZ, RZ, R13 ;  /* 0x000000ffff057224 */ /* 0x000fe200078e000d */
[----:B------:R-:W-:Y:S01]  /*c1a0*/  PRMT R6, R12, 0x5410, R6 ;  /* 0x000054100c067816 */ /* 0x000fe20000000006 */
[----:B------:R-:W-:-:S07]  /*c1b0*/  IMAD.MOV.U32 R13, RZ, RZ, R4 ;  /* 0x000000ffff0d7224 */ /* 0x000fce00078e0004 */
.L_x_16449:
[----:B------:R-:W-:Y:S05]  /*c1c0*/  BSYNC.RECONVERGENT B1 ;  /* 0x0000000000017941 */ /* 0x000fea0003800200 */
.L_x_16447:
        /* <DEDUP_REMOVED lines=16> */
.L_x_16451:
[----:B------:R-:W-:Y:S01]  /*c2d0*/  IMAD.MOV.U32 R4, RZ, RZ, R11 ;  /* 0x000000ffff047224 */ /* 0x000fe200078e000b */
[----:B------:R-:W-:Y:S01]  /*c2e0*/  PRMT R7, R7, 0x7610, R12 ;  /* 0x0000761007077816 */ /* 0x000fe2000000000c */
[----:B------:R-:W-:Y:S01]  /*c2f0*/  IMAD.MOV.U32 R11, RZ, RZ, R30 ;  /* 0x000000ffff0b7224 */ /* 0x000fe200078e001e */
[----:B------:R-:W-:-:S07]  /*c300*/  PRMT R12, R12, 0x5410, R3 ;  /* 0x000054100c0c7816 */ /* 0x000fce0000000003 */
.L_x_16452:
[----:B------:R-:W-:Y:S05]  /*c310*/  BSYNC.RECONVERGENT B1 ;  /* 0x0000000000017941 */ /* 0x000fea0003800200 */
.L_x_16450:
        /* <DEDUP_REMOVED lines=9> */
.L_x_16454:
[----:B------:R-:W-:Y:S01]  /*c3b0*/  IMAD.MOV.U32 R15, RZ, RZ, R4 ;  /* 0x000000ffff0f7224 */ /* 0x000fe200078e0004 */
[C---:B------:R-:W-:Y:S01]  /*c3c0*/  PRMT R3, R7.reuse, 0x7632, R3 ;  /* 0x0000763207037816 */ /* 0x040fe20000000003 */
[----:B------:R-:W-:Y:S01]  /*c3d0*/  IMAD.MOV.U32 R4, RZ, RZ, R27 ;  /* 0x000000ffff047224 */ /* 0x000fe200078e001b */
[----:B------:R-:W-:-:S07]  /*c3e0*/  PRMT R7, R7, 0x5410, R10 ;  /* 0x0000541007077816 */ /* 0x000fce000000000a */
.L_x_16455:
[----:B------:R-:W-:Y:S05]  /*c3f0*/  BSYNC.RECONVERGENT B1 ;  /* 0x0000000000017941 */ /* 0x000fea0003800200 */
.L_x_16453:
        /* <DEDUP_REMOVED lines=9> */
.L_x_16457:
[----:B------:R-:W-:Y:S01]  /*c490*/  IMAD.MOV.U32 R10, RZ, RZ, R15 ;  /* 0x000000ffff0a7224 */ /* 0x000fe200078e000f */
[--C-:B------:R-:W-:Y:S01]  /*c4a0*/  PRMT R14, R14, 0x5410, R3.reuse ;  /* 0x000054100e0e7816 */ /* 0x100fe20000000003 */
[----:B------:R-:W-:Y:S01]  /*c4b0*/  IMAD.MOV.U32 R15, RZ, RZ, R16 ;  /* 0x000000ffff0f7224 */ /* 0x000fe200078e0010 */
[----:B------:R-:W-:-:S07]  /*c4c0*/  PRMT R3, R3, 0x7632, R3 ;  /* 0x0000763203037816 */ /* 0x000fce0000000003 */
.L_x_16458:
[----:B------:R-:W-:Y:S05]  /*c4d0*/  BSYNC.RECONVERGENT B1 ;  /* 0x0000000000017941 */ /* 0x000fea0003800200 */
.L_x_16456:
        /* <DEDUP_REMOVED lines=9> */
.L_x_16460:
[----:B------:R-:W-:Y:S01]  /*c570*/  IMAD.MOV.U32 R27, RZ, RZ, R10 ;  /* 0x000000ffff1b7224 */ /* 0x000fe200078e000a */
[----:B------:R-:W-:Y:S01]  /*c580*/  PRMT R3, R3, 0x7610, R14 ;  /* 0x0000761003037816 */ /* 0x000fe2000000000e */
[----:B------:R-:W-:Y:S01]  /*c590*/  IMAD.MOV.U32 R10, RZ, RZ, R9 ;  /* 0x000000ffff0a7224 */ /* 0x000fe200078e0009 */
[----:B------:R-:W-:-:S07]  /*c5a0*/  PRMT R14, R14, 0x7610, R8 ;  /* 0x000076100e0e7816 */ /* 0x000fce0000000008 */
.L_x_16461:
[----:B------:R-:W-:Y:S05]  /*c5b0*/  BSYNC.RECONVERGENT B1 ;  /* 0x0000000000017941 */ /* 0x000fea0003800200 */
.L_x_16459:
        /* <DEDUP_REMOVED lines=9> */
.L_x_16463:
[----:B------:R-:W-:Y:S01]  /*c650*/  IMAD.MOV.U32 R8, RZ, RZ, R27 ;  /* 0x000000ffff087224 */ /* 0x000fe200078e001b */
[----:B------:R-:W-:Y:S01]  /*c660*/  PRMT R9, R9, 0x7610, R3 ;  /* 0x0000761009097816 */ /* 0x000fe20000000003 */
[----:B------:R-:W-:Y:S01]  /*c670*/  IMAD.MOV.U32 R27, RZ, RZ, R32 ;  /* 0x000000ffff1b7224 */ /* 0x000fe200078e0020 */
[----:B------:R-:W-:-:S07]  /*c680*/  PRMT R3, R3, 0x5410, R7 ;  /* 0x0000541003037816 */ /* 0x000fce0000000007 */
.L_x_16464:
[----:B------:R-:W-:Y:S05]  /*c690*/  BSYNC.RECONVERGENT B1 ;  /* 0x0000000000017941 */ /* 0x000fea0003800200 */
.L_x_16462:
        /* <DEDUP_REMOVED lines=9> */
.L_x_16466:
[----:B------:R-:W-:Y:S01]  /*c730*/  IMAD.MOV.U32 R16, RZ, RZ, R8 ;  /* 0x000000ffff107224 */ /* 0x000fe200078e0008 */
[----:B------:R-:W-:Y:S01]  /*c740*/  PRMT R30, R30, 0x7610, R9 ;  /* 0x000076101e1e7816 */ /* 0x000fe20000000009 */
[----:B------:R-:W-:Y:S01]  /*c750*/  IMAD.MOV.U32 R8, RZ, RZ, R13 ;  /* 0x000000ffff087224 */ /* 0x000fe200078e000d */
[----:B------:R-:W-:-:S07]  /*c760*/  PRMT R9, R9, 0x5410, R6 ;  /* 0x0000541009097816 */ /* 0x000fce0000000006 */
.L_x_16467:
[----:B------:R-:W-:Y:S05]  /*c770*/  BSYNC.RECONVERGENT B1 ;  /* 0x0000000000017941 */ /* 0x000fea0003800200 */
.L_x_16465:
        /* <DEDUP_REMOVED lines=9> */
.L_x_16469:
[C---:B------:R-:W-:Y:S01]  /*c810*/  PRMT R6, R30.reuse, 0x7632, R6 ;  /* 0x000076321e067816 */ /* 0x040fe20000000006 */
[----:B------:R-:W-:Y:S02]  /*c820*/  IMAD.MOV.U32 R13, RZ, RZ, R16 ;  /* 0x000000ffff0d7224 */ /* 0x000fe400078e0010 */
[----:B------:R-:W-:Y:S01]  /*c830*/  IMAD.MOV.U32 R16, RZ, RZ, R5 ;  /* 0x000000ffff107224 */ /* 0x000fe200078e0005 */
[----:B------:R-:W-:-:S07]  /*c840*/  PRMT R30, R30, 0x7610, R6 ;  /* 0x000076101e1e7816 */ /* 0x000fce0000000006 */
.L_x_16470:
[----:B------:R-:W-:Y:S05]  /*c850*/  BSYNC.RECONVERGENT B1 ;  /* 0x0000000000017941 */ /* 0x000fea0003800200 */
.L_x_16468:
        /* <DEDUP_REMOVED lines=16> */
.L_x_16472:
[----:B------:R-:W-:Y:S01]  /*c960*/  IMAD.MOV.U32 R28, RZ, RZ, R11 ;  /* 0x000000ffff1c7224 */ /* 0x000fe200078e000b */
[C---:B------:R-:W-:Y:S01]  /*c970*/  PRMT R5, R12.reuse, 0x7632, R5 ;  /* 0x000076320c057816 */ /* 0x040fe20000000005 */
[----:B------:R-:W-:Y:S01]  /*c980*/  IMAD.MOV.U32 R11, RZ, RZ, R4 ;  /* 0x000000ffff0b7224 */ /* 0x000fe200078e0004 */
[----:B------:R-:W-:-:S07]  /*c990*/  PRMT R12, R12, 0x7610, R7 ;  /* 0x000076100c0c7816 */ /* 0x000fce0000000007 */
.L_x_16473:
[----:B------:R-:W-:Y:S05]  /*c9a0*/  BSYNC.RECONVERGENT B1 ;  /* 0x0000000000017941 */ /* 0x000fea0003800200 */
.L_x_16471:
        /* <DEDUP_REMOVED lines=9> */
.L_x_16475:
[----:B------:R-:W-:Y:S01]  /*ca40*/  IMAD.MOV.U32 R7, RZ, RZ, R28 ;  /* 0x000000ffff077224 */ /* 0x000fe200078e001c */
[----:B------:R-:W-:Y:S01]  /*ca50*/  PRMT R4, R4, 0x5410, R5 ;  /* 0x0000541004047816 */ /* 0x000fe20000000005 */
[----:B------:R-:W-:Y:S01]  /*ca60*/  IMAD.MOV.U32 R28, RZ, RZ, R15 ;  /* 0x000000ffff1c7224 */ /* 0x000fe200078e000f */
[----:B------:R-:W-:-:S07]  /*ca70*/  PRMT R5, R3, 0x7610, R5 ;  /* 0x0000761003057816 */ /* 0x000fce0000000005 */
.L_x_16476:
[----:B------:R-:W-:Y:S05]  /*ca80*/  BSYNC.RECONVERGENT B1 ;  /* 0x0000000000017941 */ /* 0x000fea0003800200 */
.L_x_16474:
        /* <DEDUP_REMOVED lines=9> */
.L_x_16478:
[----:B------:R-:W-:Y:S01]  /*cb20*/  IMAD.MOV.U32 R32, RZ, RZ, R7 ;  /* 0x000000ffff207224 */ /* 0x000fe200078e0007 */
[C---:B------:R-:W-:Y:S01]  /*cb30*/  PRMT R3, R4.reuse, 0x7632, R3 ;  /* 0x0000763204037816 */ /* 0x040fe20000000003 */
[----:B------:R-:W-:Y:S01]  /*cb40*/  IMAD.MOV.U32 R7, RZ, RZ, R10 ;  /* 0x000000ffff077224 */ /* 0x000fe200078e000a */
[----:B------:R-:W-:-:S07]  /*cb50*/  PRMT R4, R4, 0x7610, R14 ;  /* 0x0000761004047816 */ /* 0x000fce000000000e */
.L_x_16479:
[----:B------:R-:W-:Y:S05]  /*cb60*/  BSYNC.RECONVERGENT B1 ;  /* 0x0000000000017941 */ /* 0x000fea0003800200 */
.L_x_16477:
        /* <DEDUP_REMOVED lines=9> */
.L_x_16481:
[----:B------:R-:W-:Y:S01]  /*cc00*/  IMAD.MOV.U32 R15, RZ, RZ, R32 ;  /* 0x000000ffff0f7224 */ /* 0x000fe200078e0020 */
[C---:B------:R-:W-:Y:S01]  /*cc10*/  PRMT R4, R3.reuse, 0x7610, R4 ;  /* 0x0000761003047816 */ /* 0x040fe20000000004 */
[----:B------:R-:W-:Y:S01]  /*cc20*/  IMAD.MOV.U32 R32, RZ, RZ, R27 ;  /* 0x000000ffff207224 */ /* 0x000fe200078e001b */
[----:B------:R-:W-:-:S07]  /*cc30*/  PRMT R3, R3, 0x7632, R3 ;  /* 0x0000763203037816 */ /* 0x000fce0000000003 */
.L_x_16482:
[----:B------:R-:W-:Y:S05]  /*cc40*/  BSYNC.RECONVERGENT B1 ;  /* 0x0000000000017941 */ /* 0x000fea0003800200 */
.L_x_16480:
        /* <DEDUP_REMOVED lines=9> */
.L_x_16484:
[----:B------:R-:W-:Y:S01]  /*cce0*/  IMAD.MOV.U32 R27, RZ, RZ, R15 ;  /* 0x000000ffff1b7224 */ /* 0x000fe200078e000f */
[----:B------:R-:W-:Y:S01]  /*ccf0*/  PRMT R3, R3, 0x5410, R4 ;  /* 0x0000541003037816 */ /* 0x000fe20000000004 */
[----:B------:R-:W-:Y:S01]  /*cd00*/  IMAD.MOV.U32 R15, RZ, RZ, R8 ;  /* 0x000000ffff0f7224 */ /* 0x000fe200078e0008 */
[----:B------:R-:W-:-:S07]  /*cd10*/  PRMT R4, R9, 0x7632, R4 ;  /* 0x0000763209047816 */ /* 0x000fce0000000004 */
.L_x_16485:
[----:B------:R-:W-:Y:S05]  /*cd20*/  BSYNC.RECONVERGENT B1 ;  /* 0x0000000000017941 */ /* 0x000fea0003800200 */
.L_x_16483:
        /* <DEDUP_REMOVED lines=9> */
.L_x_16487:
[----:B------:R-:W-:Y:S01]  /*cdc0*/  IMAD.MOV.U32 R8, RZ, RZ, R27 ;  /* 0x000000ffff087224 */ /* 0x000fe200078e001b */
[----:B------:R-:W-:Y:S01]  /*cdd0*/  PRMT R5, R5, 0x7610, R3 ;  /* 0x0000761005057816 */ /* 0x000fe20000000003 */
[----:B------:R-:W-:Y:S01]  /*cde0*/  IMAD.MOV.U32 R27, RZ, RZ, R16 ;  /* 0x000000ffff1b7224 */ /* 0x000fe200078e0010 */
[----:B------:R-:W-:-:S07]  /*cdf0*/  PRMT R3, R3, 0x7610, R30 ;  /* 0x0000761003037816 */ /* 0x000fce000000001e */
.L_x_16488:
[----:B------:R-:W-:Y:S05]  /*ce00*/  BSYNC.RECONVERGENT B1 ;  /* 0x0000000000017941 */ /* 0x000fea0003800200 */
.L_x_16486:
        /* <DEDUP_REMOVED lines=9> */
.L_x_16490:
[----:B------:R-:W-:Y:S01]  /*cea0*/  PRMT R6, R6, 0x7610, R5 ;  /* 0x0000761006067816 */ /* 0x000fe20000000005 */
[----:B------:R-:W-:Y:S02]  /*ceb0*/  IMAD.MOV.U32 R9, RZ, RZ, R8 ;  /* 0x000000ffff097224 */ /* 0x000fe400078e0008 */
[----:B------:R-:W-:Y:S01]  /*cec0*/  IMAD.MOV.U32 R8, RZ, RZ, R13 ;  /* 0x000000ffff087224 */ /* 0x000fe200078e000d */
[----:B------:R-:W-:-:S07]  /*ced0*/  PRMT R5, R5, 0x5410, R6 ;  /* 0x0000541005057816 */ /* 0x000fce0000000006 */
.L_x_16491:
[----:B------:R-:W-:Y:S05]  /*cee0*/  BSYNC.RECONVERGENT B1 ;  /* 0x0000000000017941 */ /* 0x000fea0003800200 */
.L_x_16489:
        /* <DEDUP_REMOVED lines=16> */
.L_x_16493:
[----:B------:R-:W-:Y:S01]  /*cff0*/  IMAD.MOV.U32 R10, RZ, RZ, R11 ;  /* 0x000000ffff0a7224 */ /* 0x000fe200078e000b */
[----:B------:R-:W-:Y:S01]  /*d000*/  PRMT R13, R13, 0x7610, R12 ;  /* 0x000076100d0d7816 */ /* 0x000fe2000000000c */
[----:B------:R-:W-:Y:S01]  /*d010*/  IMAD.MOV.U32 R11, RZ, RZ, R28 ;  /* 0x000000ffff0b7224 */ /* 0x000fe200078e001c */
[----:B------:R-:W-:-:S07]  /*d020*/  PRMT R12, R12, 0x5410, R5 ;  /* 0x000054100c0c7816 */ /* 0x000fce0000000005 */
.L_x_16494:
[----:B------:R-:W-:Y:S05]  /*d030*/  BSYNC.RECONVERGENT B1 ;  /* 0x0000000000017941 */ /* 0x000fea0003800200 */
.L_x_16492:
        /* <DEDUP_REMOVED lines=9> */
.L_x_16496:
[----:B------:R-:W-:Y:S01]  /*d0d0*/  IMAD.MOV.U32 R25, RZ, RZ, R10 ;  /* 0x000000ffff197224 */ /* 0x000fe200078e000a */
[C---:B------:R-:W-:Y:S01]  /*d0e0*/  PRMT R5, R13.reuse, 0x7632, R5 ;  /* 0x000076320d057816 */ /* 0x040fe20000000005 */
[----:B------:R-:W-:Y:S01]  /*d0f0*/  IMAD.MOV.U32 R10, RZ, RZ, R7 ;  /* 0x000000ffff0a7224 */ /* 0x000fe200078e0007 */
[----:B------:R-:W-:-:S07]  /*d100*/  PRMT R13, R13, 0x7610, R4 ;  /* 0x000076100d0d7816 */ /* 0x000fce0000000004 */
.L_x_16497:
[----:B------:R-:W-:Y:S05]  /*d110*/  BSYNC.RECONVERGENT B1 ;  /* 0x0000000000017941 */ /* 0x000fea0003800200 */
.L_x_16495:
        /* <DEDUP_REMOVED lines=9> */
.L_x_16499:
[----:B------:R-:W-:Y:S01]  /*d1b0*/  IMAD.MOV.U32 R14, RZ, RZ, R25 ;  /* 0x000000ffff0e7224 */ /* 0x000fe200078e0019 */
[--C-:B------:R-:W-:Y:S01]  /*d1c0*/  PRMT R4, R4, 0x5410, R5.reuse ;  /* 0x0000541004047816 */ /* 0x100fe20000000005 */
[----:B------:R-:W-:Y:S01]  /*d1d0*/  IMAD.MOV.U32 R25, RZ, RZ, R32 ;  /* 0x000000ffff197224 */ /* 0x000fe200078e0020 */
[----:B------:R-:W-:-:S07]  /*d1e0*/  PRMT R5, R3, 0x7610, R5 ;  /* 0x0000761003057816 */ /* 0x000fce0000000005 */
.L_x_16500:
[----:B------:R-:W-:Y:S05]  /*d1f0*/  BSYNC.RECONVERGENT B1 ;  /* 0x0000000000017941 */ /* 0x000fea0003800200 */
.L_x_16498:
        /* <DEDUP_REMOVED lines=9> */
.L_x_16502:
[----:B------:R-:W-:Y:S01]  /*d290*/  IMAD.MOV.U32 R16, RZ, RZ, R14 ;  /* 0x000000ffff107224 */ /* 0x000fe200078e000e */
[C---:B------:R-:W-:Y:S01]  /*d2a0*/  PRMT R3, R4.reuse, 0x7632, R3 ;  /* 0x0000763204037816 */ /* 0x040fe20000000003 */
[----:B------:R-:W-:Y:S01]  /*d2b0*/  IMAD.MOV.U32 R14, RZ, RZ, R15 ;  /* 0x000000ffff0e7224 */ /* 0x000fe200078e000f */
[----:B------:R-:W-:-:S07]  /*d2c0*/  PRMT R4, R4, 0x5410, R4 ;  /* 0x0000541004047816 */ /* 0x000fce0000000004 */
.L_x_16503:
[----:B------:R-:W-:Y:S05]  /*d2d0*/  BSYNC.RECONVERGENT B1 ;  /* 0x0000000000017941 */ /* 0x000fea0003800200 */
.L_x_16501:
        /* <DEDUP_REMOVED lines=9> */
.L_x_16505:
[----:B------:R-:W-:Y:S01]  /*d370*/  IMAD.MOV.U32 R7, RZ, RZ, R16 ;  /* 0x000000ffff077224 */ /* 0x000fe200078e0010 */
[C---:B------:R-:W-:Y:S01]  /*d380*/  PRMT R4, R3.reuse, 0x7610, R4 ;  /* 0x0000761003047816 */ /* 0x040fe20000000004 */
[----:B------:R-:W-:Y:S01]  /*d390*/  IMAD.MOV.U32 R16, RZ, RZ, R27 ;  /* 0x000000ffff107224 */ /* 0x000fe200078e001b */
[----:B------:R-:W-:-:S07]  /*d3a0*/  PRMT R3, R3, 0x7632, R3 ;  /* 0x0000763203037816 */ /* 0x000fce0000000003 */
.L_x_16506:
[----:B------:R-:W-:Y:S05]  /*d3b0*/  BSYNC.RECONVERGENT B1 ;  /* 0x0000000000017941 */ /* 0x000fea0003800200 */
.L_x_16504:
        /* <DEDUP_REMOVED lines=9> */
.L_x_16508:
[----:B------:R-:W-:Y:S01]  /*d450*/  IMAD.MOV.U32 R26, RZ, RZ, R7 ;  /* 0x000000ffff1a7224 */ /* 0x000fe200078e0007 */
[----:B------:R-:W-:Y:S01]  /*d460*/  PRMT R3, R3, 0x5410, R4 ;  /* 0x0000541003037816 */ /* 0x000fe20000000004 */
[----:B------:R-:W-:Y:S01]  /*d470*/  IMAD.MOV.U32 R7, RZ, RZ, R8 ;  /* 0x000000ffff077224 */ /* 0x000fe200078e0008 */
[----:B------:R-:W-:-:S07]  /*d480*/  PRMT R4, R5, 0x7632, R4 ;  /* 0x0000763205047816 */ /* 0x000fce0000000004 */
.L_x_16509:
[----:B------:R-:W-:Y:S05]  /*d490*/  BSYNC.RECONVERGENT B1 ;  /* 0x0000000000017941 */ /* 0x000fea0003800200 */
.L_x_16507:
        /* <DEDUP_REMOVED lines=9> */
.L_x_16511:
[----:B------:R-:W-:Y:S01]  /*d530*/  IMAD.MOV.U32 R8, RZ, RZ, R26 ;  /* 0x000000ffff087224 */ /* 0x000fe200078e001a */
[----:B------:R-:W-:Y:S01]  /*d540*/  PRMT R5, R5, 0x7610, R3 ;  /* 0x0000761005057816 */ /* 0x000fe20000000003 */
[----:B------:R-:W-:Y:S01]  /*d550*/  IMAD.MOV.U32 R26, RZ, RZ, R9 ;  /* 0x000000ffff1a7224 */ /* 0x000fe200078e0009 */
[----:B------:R-:W-:-:S07]  /*d560*/  PRMT R3, R3, 0x7610, R6 ;  /* 0x0000761003037816 */ /* 0x000fce0000000006 */
.L_x_16512:
[----:B------:R-:W-:Y:S05]  /*d570*/  BSYNC.RECONVERGENT B1 ;  /* 0x0000000000017941 */ /* 0x000fea0003800200 */
.L_x_16510:
        /* <DEDUP_REMOVED lines=16> */
.L_x_16514:
[----:B------:R-:W-:Y:S01]  /*d680*/  IMAD.MOV.U32 R6, RZ, RZ, R11 ;  /* 0x000000ffff067224 */ /* 0x000fe200078e000b */
[C---:B------:R-:W-:Y:S01]  /*d690*/  PRMT R9, R12.reuse, 0x7632, R9 ;  /* 0x000076320c097816 */ /* 0x040fe20000000009 */
[----:B------:R-:W-:Y:S01]  /*d6a0*/  IMAD.MOV.U32 R11, RZ, RZ, R10 ;  /* 0x000000ffff0b7224 */ /* 0x000fe200078e000a */
[----:B------:R-:W-:-:S07]  /*d6b0*/  PRMT R12, R12, 0x7610, R13 ;  /* 0x000076100c0c7816 */ /* 0x000fce000000000d */
.L_x_16515:
[----:B------:R-:W-:Y:S05]  /*d6c0*/  BSYNC.RECONVERGENT B1 ;  /* 0x0000000000017941 */ /* 0x000fea0003800200 */
.L_x_16513:
        /* <DEDUP_REMOVED lines=9> */
.L_x_16517:
[----:B------:R-:W-:Y:S01]  /*d760*/  IMAD.MOV.U32 R13, RZ, RZ, R6 ;  /* 0x000000ffff0d7224 */ /* 0x000fe200078e0006 */
[----:B------:R-:W-:Y:S01]  /*d770*/  PRMT R9, R5, 0x5410, R9 ;  /* 0x0000541005097816 */ /* 0x000fe20000000009 */
[----:B------:R-:W-:-:S07]  /*d780*/  IMAD.MOV.U32 R6, RZ, RZ, R25 ;  /* 0x000000ffff067224 */ /* 0x000fce00078e0019 */
.L_x_16518:
[----:B------:R-:W-:Y:S05]  /*d790*/  BSYNC.RECONVERGENT B1 ;  /* 0x0000000000017941 */ /* 0x000fea0003800200 */
.L_x_16516:
        /* <DEDUP_REMOVED lines=9> */
.L_x_16520:
[----:B------:R-:W-:Y:S01]  /*d830*/  IMAD.MOV.U32 R15, RZ, RZ, R13 ;  /* 0x000000ffff0f7224 */ /* 0x000fe200078e000d */
[C---:B------:R-:W-:Y:S01]  /*d840*/  PRMT R5, R9.reuse, 0x7632, R5 ;  /* 0x0000763209057816 */ /* 0x040fe20000000005 */
[----:B------:R-:W-:Y:S01]  /*d850*/  IMAD.MOV.U32 R13, RZ, RZ, R14 ;  /* 0x000000ffff0d7224 */ /* 0x000fe200078e000e */
[----:B------:R-:W-:-:S07]  /*d860*/  PRMT R9, R9, 0x7610, R4 ;  /* 0x0000761009097816 */ /* 0x000fce0000000004 */
.L_x_16521:
[----:B------:R-:W-:Y:S05]  /*d870*/  BSYNC.RECONVERGENT B1 ;  /* 0x0000000000017941 */ /* 0x000fea0003800200 */
.L_x_16519:
        /* <DEDUP_REMOVED lines=9> */
.L_x_16523:
[----:B------:R-:W-:Y:S01]  /*d910*/  IMAD.MOV.U32 R10, RZ, RZ, R15 ;  /* 0x000000ffff0a7224 */ /* 0x000fe200078e000f */
[--C-:B------:R-:W-:Y:S01]  /*d920*/  PRMT R4, R4, 0x5410, R5.reuse ;  /* 0x0000541004047816 */ /* 0x100fe20000000005 */
[----:B------:R-:W-:Y:S01]  /*d930*/  IMAD.MOV.U32 R15, RZ, RZ, R16 ;  /* 0x000000ffff0f7224 */ /* 0x000fe200078e0010 */
[----:B------:R-:W-:-:S07]  /*d940*/  PRMT R5, R3, 0x7610, R5 ;  /* 0x0000761003057816 */ /* 0x000fce0000000005 */
.L_x_16524:
[----:B------:R-:W-:Y:S05]  /*d950*/  BSYNC.RECONVERGENT B1 ;  /* 0x0000000000017941 */ /* 0x000fea0003800200 */
.L_x_16522:
        /* <DEDUP_REMOVED lines=9> */
.L_x_16526:
[----:B------:R-:W-:Y:S01]  /*d9f0*/  IMAD.MOV.U32 R25, RZ, RZ, R10 ;  /* 0x000000ffff197224 */ /* 0x000fe200078e000a */
[C---:B------:R-:W-:Y:S01]  /*da00*/  PRMT R3, R4.reuse, 0x7632, R3 ;  /* 0x0000763204037816 */ /* 0x040fe20000000003 */
[----:B------:R-:W-:Y:S01]  /*da10*/  IMAD.MOV.U32 R10, RZ, RZ, R7 ;  /* 0x000000ffff0a7224 */ /* 0x000fe200078e0007 */
[----:B------:R-:W-:-:S07]  /*da20*/  PRMT R4, R4, 0x5410, R4 ;  /* 0x0000541004047816 */ /* 0x000fce0000000004 */
.L_x_16527:
[----:B------:R-:W-:Y:S05]  /*da30*/  BSYNC.RECONVERGENT B1 ;  /* 0x0000000000017941 */ /* 0x000fea0003800200 */
.L_x_16525:
        /* <DEDUP_REMOVED lines=9> */
.L_x_16529:
[----:B------:R-:W-:Y:S01]  /*dad0*/  IMAD.MOV.U32 R7, RZ, RZ, R25 ;  /* 0x000000ffff077224 */ /* 0x000fe200078e0019 */
[C---:B------:R-:W-:Y:S01]  /*dae0*/  PRMT R4, R3.reuse, 0x7610, R4 ;  /* 0x0000761003047816 */ /* 0x040fe20000000004 */
[----:B------:R-:W-:Y:S01]  /*daf0*/  IMAD.MOV.U32 R25, RZ, RZ, R26 ;  /* 0x000000ffff197224 */ /* 0x000fe200078e001a */
[----:B------:R-:W-:-:S07]  /*db00*/  PRMT R3, R3, 0x7632, R3 ;  /* 0x0000763203037816 */ /* 0x000fce0000000003 */
.L_x_16530:
[----:B------:R-:W-:Y:S05]  /*db10*/  BSYNC.RECONVERGENT B1 ;  /* 0x0000000000017941 */ /* 0x000fea0003800200 */
.L_x_16528:
        /* <DEDUP_REMOVED lines=9> */
.L_x_16532:
[----:B------:R-:W-:Y:S01]  /*dbb0*/  IMAD.MOV.U32 R14, RZ, RZ, R7 ;  /* 0x000000ffff0e7224 */ /* 0x000fe200078e0007 */
[----:B------:R-:W-:Y:S01]  /*dbc0*/  PRMT R3, R3, 0x5410, R4 ;  /* 0x0000541003037816 */ /* 0x000fe20000000004 */
[----:B------:R-:W-:Y:S01]  /*dbd0*/  IMAD.MOV.U32 R7, RZ, RZ, R8 ;  /* 0x000000ffff077224 */ /* 0x000fe200078e0008 */
[----:B------:R-:W-:-:S07]  /*dbe0*/  PRMT R4, R5, 0x7632, R4 ;  /* 0x0000763205047816 */ /* 0x000fce0000000004 */
.L_x_16533:
[----:B------:R-:W-:Y:S05]  /*dbf0*/  BSYNC.RECONVERGENT B1 ;  /* 0x0000000000017941 */ /* 0x000fea0003800200 */
.L_x_16531:
        /* <DEDUP_REMOVED lines=16> */
.L_x_16535:
[----:B------:R-:W-:Y:S01]  /*dd00*/  IMAD.MOV.U32 R8, RZ, RZ, R11 ;  /* 0x000000ffff087224 */ /* 0x000fe200078e000b */
[----:B------:R-:W-:Y:S01]  /*dd10*/  PRMT R5, R5, 0x7610, R12 ;  /* 0x0000761005057816 */ /* 0x000fe2000000000c */
[----:B------:R-:W-:Y:S01]  /*dd20*/  IMAD.MOV.U32 R11, RZ, RZ, R6 ;  /* 0x000000ffff0b7224 */ /* 0x000fe200078e0006 */
[----:B------:R-:W-:-:S07]  /*dd30*/  PRMT R12, R12, 0x5410, R9 ;  /* 0x000054100c0c7816 */ /* 0x000fce0000000009 */
.L_x_16536:
[----:B------:R-:W-:Y:S05]  /*dd40*/  BSYNC.RECONVERGENT B1 ;  /* 0x0000000000017941 */ /* 0x000fea0003800200 */
.L_x_16534:
        /* <DEDUP_REMOVED lines=9> */
.L_x_16538:
[C---:B------:R-:W-:Y:S01]  /*dde0*/  PRMT R9, R5.reuse, 0x7632, R9 ;  /* 0x0000763205097816 */ /* 0x040fe20000000009 */
[----:B------:R-:W-:Y:S02]  /*ddf0*/  IMAD.MOV.U32 R6, RZ, RZ, R8 ;  /* 0x000000ffff067224 */ /* 0x000fe400078e0008 */
[----:B------:R-:W-:Y:S01]  /*de00*/  IMAD.MOV.U32 R8, RZ, RZ, R13 ;  /* 0x000000ffff087224 */ /* 0x000fe200078e000d */
[----:B------:R-:W-:-:S07]  /*de10*/  PRMT R5, R5, 0x7610, R9 ;  /* 0x0000761005057816 */ /* 0x000fce0000000009 */
.L_x_16539:
[----:B------:R-:W-:Y:S05]  /*de20*/  BSYNC.RECONVERGENT B1 ;  /* 0x0000000000017941 */ /* 0x000fea0003800200 */
.L_x_16537:
        /* <DEDUP_REMOVED lines=9> */
.L_x_16541:
[----:B------:R-:W-:Y:S01]  /*dec0*/  IMAD.MOV.U32 R13, RZ, RZ, R6 ;  /* 0x000000ffff0d7224 */ /* 0x000fe200078e0006 */
[----:B------:R-:W-:Y:S01]  /*ded0*/  PRMT R9, R5, 0x5410, R9 ;  /* 0x0000541005097816 */ /* 0x000fe20000000009 */
[----:B------:R-:W-:-:S07]  /*dee0*/  IMAD.MOV.U32 R6, RZ, RZ, R15 ;  /* 0x000000ffff067224 */ /* 0x000fce00078e000f */
.L_x_16542:
[----:B------:R-:W-:Y:S05]  /*def0*/  BSYNC.RECONVERGENT B1 ;  /* 0x0000000000017941 */ /* 0x000fea0003800200 */
.L_x_16540:
        /* <DEDUP_REMOVED lines=9> */
.L_x_16544:
[----:B------:R-:W-:Y:S01]  /*df90*/  IMAD.MOV.U32 R16, RZ, RZ, R13 ;  /* 0x000000ffff107224 */ /* 0x000fe200078e000d */
[C---:B------:R-:W-:Y:S01]  /*dfa0*/  PRMT R5, R9.reuse, 0x7632, R5 ;  /* 0x0000763209057816 */ /* 0x040fe20000000005 */
[----:B------:R-:W-:Y:S01]  /*dfb0*/  IMAD.MOV.U32 R13, RZ, RZ, R10 ;  /* 0x000000ffff0d7224 */ /* 0x000fe200078e000a */
[----:B------:R-:W-:-:S07]  /*dfc0*/  PRMT R9, R9, 0x7610, R4 ;  /* 0x0000761009097816 */ /* 0x000fce0000000004 */
.L_x_16545:
[----:B------:R-:W-:Y:S05]  /*dfd0*/  BSYNC.RECONVERGENT B1 ;  /* 0x0000000000017941 */ /* 0x000fea0003800200 */
.L_x_16543:
        /* <DEDUP_REMOVED lines=9> */
.L_x_16547:
[----:B------:R-:W-:Y:S01]  /*e070*/  IMAD.MOV.U32 R10, RZ, RZ, R16 ;  /* 0x000000ffff0a7224 */ /* 0x000fe200078e0010 */
[----:B------:R-:W-:Y:S01]  /*e080*/  PRMT R4, R4, 0x5410, R5 ;  /* 0x0000541004047816 */ /* 0x000fe20000000005 */
[----:B------:R-:W-:Y:S01]  /*e090*/  IMAD.MOV.U32 R16, RZ, RZ, R25 ;  /* 0x000000ffff107224 */ /* 0x000fe200078e0019 */
[----:B------:R-:W-:-:S07]  /*e0a0*/  PRMT R5, R3, 0x7610, R5 ;  /* 0x0000761003057816 */ /* 0x000fce0000000005 */
.L_x_16548:
[----:B------:R-:W-:Y:S05]  /*e0b0*/  BSYNC.RECONVERGENT B1 ;  /* 0x0000000000017941 */ /* 0x000fea0003800200 */
.L_x_16546:
        /* <DEDUP_REMOVED lines=9> */
.L_x_16550:
[----:B------:R-:W-:Y:S01]  /*e150*/  IMAD.MOV.U32 R15, RZ, RZ, R10 ;  /* 0x000000ffff0f7224 */ /* 0x000fe200078e000a */
[C---:B------:R-:W-:Y:S01]  /*e160*/  PRMT R3, R4.reuse, 0x7632, R3 ;  /* 0x0000763204037816 */ /* 0x040fe20000000003 */
[----:B------:R-:W-:Y:S01]  /*e170*/  IMAD.MOV.U32 R10, RZ, RZ, R7 ;  /* 0x000000ffff0a7224 */ /* 0x000fe200078e0007 */
[----:B------:R-:W-:-:S07]  /*e180*/  PRMT R4, R4, 0x5410, R4 ;  /* 0x0000541004047816 */ /* 0x000fce0000000004 */
.L_x_16551:
[----:B------:R-:W-:Y:S05]  /*e190*/  BSYNC.RECONVERGENT B1 ;  /* 0x0000000000017941 */ /* 0x000fea0003800200 */
.L_x_16549:
        /* <DEDUP_REMOVED lines=9> */
.L_x_16553:
[----:B------:R-:W-:Y:S01]  /*e230*/  IMAD.MOV.U32 R7, RZ, RZ, R15 ;  /* 0x000000ffff077224 */ /* 0x000fe200078e000f */
[C---:B------:R-:W-:Y:S01]  /*e240*/  PRMT R12, R3.reuse, 0x7610, R12 ;  /* 0x00007610030c7816 */ /* 0x040fe2000000000c */
[----:B------:R-:W-:Y:S01]  /*e250*/  IMAD.MOV.U32 R15, RZ, RZ, R14 ;  /* 0x000000ffff0f7224 */ /* 0x000fe200078e000e */
[----:B------:R-:W-:-:S07]  /*e260*/  PRMT R3, R3, 0x7632, R3 ;  /* 0x0000763203037816 */ /* 0x000fce0000000003 */
.L_x_16554:
[----:B------:R-:W-:Y:S05]  /*e270*/  BSYNC.RECONVERGENT B1 ;  /* 0x0000000000017941 */ /* 0x000fea0003800200 */
.L_x_16552:
        /* <DEDUP_REMOVED lines=16> */
.L_x_16556:
[----:B------:R-:W-:Y:S01]  /*e380*/  IMAD.MOV.U32 R14, RZ, RZ, R11 ;  /* 0x000000ffff0e7224 */ /* 0x000fe200078e000b */
[----:B------:R-:W-:Y:S01]  /*e390*/  PRMT R3, R3, 0x7610, R12 ;  /* 0x0000761003037816 */ /* 0x000fe2000000000c */
[----:B------:R-:W-:Y:S01]  /*e3a0*/  IMAD.MOV.U32 R11, RZ, RZ, R8 ;  /* 0x000000ffff0b7224 */ /* 0x000fe200078e0008 */
[----:B------:R-:W-:-:S07]  /*e3b0*/  PRMT R12, R12, 0x7610, R5 ;  /* 0x000076100c0c7816 */ /* 0x000fce0000000005 */
.L_x_16557:
[----:B------:R-:W-:Y:S05]  /*e3c0*/  BSYNC.RECONVERGENT B1 ;  /* 0x0000000000017941 */ /* 0x000fea0003800200 */
.L_x_16555:
        /* <DEDUP_REMOVED lines=9> */
.L_x_16559:
[----:B------:R-:W-:Y:S01]  /*e460*/  IMAD.MOV.U32 R8, RZ, RZ, R14 ;  /* 0x000000ffff087224 */ /* 0x000fe200078e000e */
[----:B------:R-:W-:Y:S01]  /*e470*/  PRMT R5, R5, 0x7610, R3 ;  /* 0x0000761005057816 */ /* 0x000fe20000000003 */
[----:B------:R-:W-:Y:S01]  /*e480*/  IMAD.MOV.U32 R14, RZ, RZ, R6 ;  /* 0x000000ffff0e7224 */ /* 0x000fe200078e0006 */
[----:B------:R-:W-:-:S07]  /*e490*/  PRMT R3, R3, 0x5410, R9 ;  /* 0x0000541003037816 */ /* 0x000fce0000000009 */
.L_x_16560:
[----:B------:R-:W-:Y:S05]  /*e4a0*/  BSYNC.RECONVERGENT B1 ;  /* 0x0000000000017941 */ /* 0x000fea0003800200 */
.L_x_16558:
        /* <DEDUP_REMOVED lines=9> */
.L_x_16562:
[----:B------:R-:W-:Y:S01]  /*e540*/  IMAD.MOV.U32 R6, RZ, RZ, R8 ;  /* 0x000000ffff067224 */ /* 0x000fe200078e0008 */
[C---:B------:R-:W-:Y:S01]  /*e550*/  PRMT R20, R5.reuse, 0x7632, R20 ;  /* 0x0000763205147816 */ /* 0x040fe20000000014 */
[----:B------:R-:W-:Y:S01]  /*e560*/  IMAD.MOV.U32 R8, RZ, RZ, R13 ;  /* 0x000000ffff087224 */ /* 0x000fe200078e000d */
[----:B------:R-:W-:-:S07]  /*e570*/  PRMT R5, R5, 0x7610, R9 ;  /* 0x0000761005057816 */ /* 0x000fce0000000009 */
.L_x_16563:
[----:B------:R-:W-:Y:S05]  /*e580*/  BSYNC.RECONVERGENT B1 ;  /* 0x0000000000017941 */ /* 0x000fea0003800200 */
.L_x_16561:
        /* <DEDUP_REMOVED lines=9> */
.L_x_16565:
[----:B------:R-:W-:Y:S01]  /*e620*/  IMAD.MOV.U32 R23, RZ, RZ, R6 ;  /* 0x000000ffff177224 */ /* 0x000fe200078e0006 */
[----:B------:R-:W-:Y:S01]  /*e630*/  PRMT R20, R5, 0x5410, R20 ;  /* 0x0000541005147816 */ /* 0x000fe20000000014 */
[----:B------:R-:W-:-:S07]  /*e640*/  IMAD.MOV.U32 R6, RZ, RZ, R16 ;  /* 0x000000ffff067224 */ /* 0x000fce00078e0010 */
.L_x_16566:
[----:B------:R-:W-:Y:S05]  /*e650*/  BSYNC.RECONVERGENT B1 ;  /* 0x0000000000017941 */ /* 0x000fea0003800200 */
.L_x_16564:
        /* <DEDUP_REMOVED lines=9> */
.L_x_16568:
[----:B------:R-:W-:Y:S01]  /*e6f0*/  IMAD.MOV.U32 R22, RZ, RZ, R23 ;  /* 0x000000ffff167224 */ /* 0x000fe200078e0017 */
[C---:B------:R-:W-:Y:S01]  /*e700*/  PRMT R5, R20.reuse, 0x7632, R5 ;  /* 0x0000763214057816 */ /* 0x040fe20000000005 */
[----:B------:R-:W-:Y:S01]  /*e710*/  IMAD.MOV.U32 R23, RZ, RZ, R10 ;  /* 0x000000ffff177224 */ /* 0x000fe200078e000a */
[----:B------:R-:W-:-:S07]  /*e720*/  PRMT R20, R20, 0x7610, R4 ;  /* 0x0000761014147816 */ /* 0x000fce0000000004 */
.L_x_16569:
[----:B------:R-:W-:Y:S05]  /*e730*/  BSYNC.RECONVERGENT B1 ;  /* 0x0000000000017941 */ /* 0x000fea0003800200 */
.L_x_16567:
        /* <DEDUP_REMOVED lines=9> */
.L_x_16571:
[----:B------:R-:W-:Y:S01]  /*e7d0*/  IMAD.MOV.U32 R24, RZ, RZ, R22 ;  /* 0x000000ffff187224 */ /* 0x000fe200078e0016 */
[----:B------:R-:W-:Y:S01]  /*e7e0*/  PRMT R25, R25, 0x5410, R5 ;  /* 0x0000541019197816 */ /* 0x000fe20000000005 */
[----:B------:R-:W-:Y:S01]  /*e7f0*/  IMAD.MOV.U32 R22, RZ, RZ, R15 ;  /* 0x000000ffff167224 */ /* 0x000fe200078e000f */
[----:B------:R-:W-:-:S07]  /*e800*/  PRMT R5, R3, 0x7610, R5 ;  /* 0x0000761003057816 */ /* 0x000fce0000000005 */
.L_x_16572:
[----:B------:R-:W-:Y:S05]  /*e810*/  BSYNC.RECONVERGENT B1 ;  /* 0x0000000000017941 */ /* 0x000fea0003800200 */
.L_x_16570:
        /* <DEDUP_REMOVED lines=9> */
.L_x_16574:
[C---:B------:R-:W-:Y:S01]  /*e8b0*/  PRMT R15, R25.reuse, 0x7632, R15 ;  /* 0x00007632190f7816 */ /* 0x040fe2000000000f */
[----:B------:R-:W-:Y:S01]  /*e8c0*/  IMAD.MOV.U32 R4, RZ, RZ, R24 ;  /* 0x000000ffff047224 */ /* 0x000fe200078e0018 */
[----:B------:R-:W-:Y:S01]  /*e8d0*/  PRMT R25, R25, 0x5410, R12 ;  /* 0x0000541019197816 */ /* 0x000fe2000000000c */
[----:B------:R-:W-:-:S07]  /*e8e0*/  IMAD.MOV.U32 R24, RZ, RZ, R7 ;  /* 0x000000ffff187224 */ /* 0x000fce00078e0007 */
.L_x_16575:
[----:B------:R-:W-:Y:S05]  /*e8f0*/  BSYNC.RECONVERGENT B1 ;  /* 0x0000000000017941 */ /* 0x000fea0003800200 */
.L_x_16573:
        /* <DEDUP_REMOVED lines=16> */
.L_x_16577:
[----:B------:R-:W-:Y:S01]  /*ea00*/  PRMT R16, R16, 0x7610, R12 ;  /* 0x0000761010107816 */ /* 0x000fe2000000000c */
[----:B------:R-:W-:Y:S01]  /*ea10*/  IMAD.MOV.U32 R10, RZ, RZ, R11 ;  /* 0x000000ffff0a7224 */ /* 0x000fe200078e000b */
[----:B------:R-:W-:Y:S01]  /*ea20*/  PRMT R12, R12, 0x7610, R3 ;  /* 0x000076100c0c7816 */ /* 0x000fe20000000003 */
[----:B------:R-:W-:-:S07]  /*ea30*/  IMAD.MOV.U32 R11, RZ, RZ, R14 ;  /* 0x000000ffff0b7224 */ /* 0x000fce00078e000e */
.L_x_16578:
[----:B------:R-:W-:Y:S05]  /*ea40*/  BSYNC.RECONVERGENT B1 ;  /* 0x0000000000017941 */ /* 0x000fea0003800200 */
.L_x_16576:
        /* <DEDUP_REMOVED lines=9> */
.L_x_16580:
[----:B------:R-:W-:Y:S01]  /*eae0*/  PRMT R13, R13, 0x7610, R16 ;  /* 0x000076100d0d7816 */ /* 0x000fe20000000010 */
[----:B------:R-:W-:Y:S01]  /*eaf0*/  IMAD.MOV.U32 R9, RZ, RZ, R10 ;  /* 0x000000ffff097224 */ /* 0x000fe200078e000a */
[----:B------:R-:W-:Y:S01]  /*eb00*/  PRMT R16, R16, 0x7610, R5 ;  /* 0x0000761010107816 */ /* 0x000fe20000000005 */
[----:B------:R-:W-:-:S07]  /*eb10*/  IMAD.MOV.U32 R10, RZ, RZ, R8 ;  /* 0x000000ffff0a7224 */ /* 0x000fce00078e0008 */
.L_x_16581:
[----:B------:R-:W-:Y:S05]  /*eb20*/  BSYNC.RECONVERGENT B1 ;  /* 0x0000000000017941 */ /* 0x000fea0003800200 */
.L_x_16579:
        /* <DEDUP_REMOVED lines=9> */
.L_x_16583:
[----:B------:R-:W-:Y:S01]  /*ebc0*/  IMAD.MOV.U32 R8, RZ, RZ, R9 ;  /* 0x000000ffff087224 */ /* 0x000fe200078e0009 */
[----:B------:R-:W-:Y:S01]  /*ebd0*/  PRMT R13, R13, 0x5432, R20 ;  /* 0x000054320d0d7816 */ /* 0x000fe20000000014 */
[----:B------:R-:W-:-:S07]  /*ebe0*/  IMAD.MOV.U32 R9, RZ, RZ, R6 ;  /* 0x000000ffff097224 */ /* 0x000fce00078e0006 */
.L_x_16584:
[----:B------:R-:W-:Y:S05]  /*ebf0*/  BSYNC.RECONVERGENT B1 ;  /* 0x0000000000017941 */ /* 0x000fea0003800200 */
.L_x_16582:
        /* <DEDUP_REMOVED lines=9> */
.L_x_16586:
[--C-:B------:R-:W-:Y:S01]  /*ec90*/  PRMT R14, R14, 0x5410, R13.reuse ;  /* 0x000054100e0e7816 */ /* 0x100fe2000000000d */
[----:B------:R-:W-:Y:S01]  /*eca0*/  IMAD.MOV.U32 R7, RZ, RZ, R8 ;  /* 0x000000ffff077224 */ /* 0x000fe200078e0008 */
[----:B------:R-:W-:Y:S01]  /*ecb0*/  PRMT R13, R20, 0x7632, R13 ;  /* 0x00007632140d7816 */ /* 0x000fe2000000000d */
[----:B------:R-:W-:-:S07]  /*ecc0*/  IMAD.MOV.U32 R8, RZ, RZ, R23 ;  /* 0x000000ffff087224 */ /* 0x000fce00078e0017 */
.L_x_16587:
[----:B------:R-:W-:Y:S05]  /*ecd0*/  BSYNC.RECONVERGENT B1 ;  /* 0x0000000000017941 */ /* 0x000fea0003800200 */
.L_x_16585:
        /* <DEDUP_REMOVED lines=9> */
.L_x_16589:
[----:B------:R-:W-:Y:S01]  /*ed70*/  IMAD.MOV.U32 R6, RZ, RZ, R7 ;  /* 0x000000ffff067224 */ /* 0x000fe200078e0007 */
[----:B------:R-:W-:Y:S01]  /*ed80*/  PRMT R14, R14, 0x5432, R5 ;  /* 0x000054320e0e7816 */ /* 0x000fe20000000005 */
[----:B------:R-:W-:-:S07]  /*ed90*/  IMAD.MOV.U32 R7, RZ, RZ, R22 ;  /* 0x000000ffff077224 */ /* 0x000fce00078e0016 */
.L_x_16590:
[----:B------:R-:W-:Y:S05]  /*eda0*/  BSYNC.RECONVERGENT B1 ;  /* 0x0000000000017941 */ /* 0x000fea0003800200 */
.L_x_16588:
        /* <DEDUP_REMOVED lines=9> */
.L_x_16592:
[----:B------:R-:W-:Y:S01]  /*ee40*/  IMAD.MOV.U32 R17, RZ, RZ, R6 ;  /* 0x000000ffff117224 */ /* 0x000fe200078e0006 */
[----:B------:R-:W-:Y:S01]  /*ee50*/  PRMT R15, R15, 0x5410, R14 ;  /* 0x000054100f0f7816 */ /* 0x000fe2000000000e */
[----:B------:R-:W-:Y:S01]  /*ee60*/  IMAD.MOV.U32 R6, RZ, RZ, R24 ;  /* 0x000000ffff067224 */ /* 0x000fe200078e0018 */
[----:B------:R-:W-:-:S07]  /*ee70*/  PRMT R14, R25, 0x7632, R14 ;  /* 0x00007632190e7816 */ /* 0x000fce000000000e */
.L_x_16593:
[----:B------:R-:W-:Y:S05]  /*ee80*/  BSYNC.RECONVERGENT B1 ;  /* 0x0000000000017941 */ /* 0x000fea0003800200 */
.L_x_16591:
        /* <DEDUP_REMOVED lines=9> */
.L_x_16594:
[C---:B------:R-:W-:Y:S01]  /*ef20*/  PRMT R12, R15.reuse, 0x7632, R12 ;  /* 0x000076320f0c7816 */ /* 0x040fe2000000000c */
[----:B------:R-:W-:Y:S01]  /*ef30*/  IMAD.MOV.U32 R5, RZ, RZ, R4 ;  /* 0x000000ffff057224 */ /* 0x000fe200078e0004 */
[----:B------:R-:W-:Y:S01]  /*ef40*/  PRMT R15, R15, 0x5410, R15 ;  /* 0x000054100f0f7816 */ /* 0x000fe2000000000f */
[----:B------:R-:W-:Y:S02]  /*ef50*/  IMAD.MOV.U32 R3, RZ, RZ, R0 ;  /* 0x000000ffff037224 */ /* 0x000fe400078e0000 */
[----:B------:R-:W-:-:S07]  /*ef60*/  IMAD.MOV.U32 R4, RZ, RZ, R17 ;  /* 0x000000ffff047224 */ /* 0x000fce00078e0011 */
.L_x_16428:
[----:B------:R-:W-:Y:S05]  /*ef70*/  BSYNC.RECONVERGENT B0 ;  /* 0x0000000000007941 */ /* 0x000fea0003800200 */
.L_x_16427:
[----:B------:R-:W-:Y:S01]  /*ef80*/  ISETP.GT.AND P0, PT, R29, 0xf, PT ;  /* 0x0000000f1d00780c */ /* 0x000fe20003f04270 */
[----:B0-----:R0:W2:Y:S01]  /*ef90*/  SHFL.DOWN PT, R28, R3, 0x10, 0x1f ;  /* 0x0a001f00031c7f89 */ /* 0x0010a200000e0000 */
[----:B------:R-:W-:Y:S01]  /*efa0*/  PRMT R17, R16, 0x7632, R12 ;  /* 0x0000763210117816 */ /* 0x000fe2000000000c */
[----:B------:R-:W-:Y:S01]  /*efb0*/  BSSY.RECONVERGENT B0, `(.L_x_16595) ;  /* 0x000035c000007945 */ /* 0x000fe20003800200 */
[----:B-1----:R-:W-:Y:S01]  /*efc0*/  PRMT R15, R12, 0x7610, R15 ;  /* 0x000076100c0f7816 */ /* 0x002fe2000000000f */
[----:B------:R0:W1:Y:S04]  /*efd0*/  SHFL.DOWN PT, R31, R2, 0x10, 0x1f ;  /* 0x0a001f00021f7f89 */ /* 0x00006800000e0000 */
        /* <DEDUP_REMOVED lines=11> */
[----:B------:R-:W0:Y:S01]  /*f090*/  SHFL.DOWN PT, R17, R17, 0x10, 0x1f ;  /* 0x0a001f0011117f89 */ /* 0x000e2200000e0000 */
        /* <DEDUP_REMOVED lines=26> */
.L_x_16598:
[----:B------:R-:W-:Y:S01]  /*f240*/  IMAD.MOV.U32 R28, RZ, RZ, R11 ;  /* 0x000000ffff1c7224 */ /* 0x000fe200078e000b */
[C---:B------:R-:W-:Y:S01]  /*f250*/  PRMT R3, R12.reuse, 0x7632, R3 ;  /* 0x000076320c037816 */ /* 0x040fe20000000003 */
[----:B------:R-:W-:Y:S01]  /*f260*/  IMAD.MOV.U32 R11, RZ, RZ, R10 ;  /* 0x000000ffff0b7224 */ /* 0x000fe200078e000a */
[----:B------:R-:W-:-:S07]  /*f270*/  PRMT R12, R12, 0x7610, R16 ;  /* 0x000076100c0c7816 */ /* 0x000fce0000000010 */
.L_x_16599:
[----:B------:R-:W-:Y:S05]  /*f280*/  BSYNC.RECONVERGENT B1 ;  /* 0x0000000000017941 */ /* 0x000fea0003800200 */
.L_x_16597:
        /* <DEDUP_REMOVED lines=9> */
.L_x_16601:
[----:B------:R-:W-:Y:S01]  /*f320*/  IMAD.MOV.U32 R29, RZ, RZ, R28 ;  /* 0x000000ffff1d7224 */ /* 0x000fe200078e001c */
[----:B------:R-:W-:Y:S01]  /*f330*/  PRMT R10, R3, 0x7610, R10 ;  /* 0x00007610030a7816 */ /* 0x000fe2000000000a */
[----:B------:R-:W-:Y:S01]  /*f340*/  IMAD.MOV.U32 R28, RZ, RZ, R9 ;  /* 0x000000ffff1c7224 */ /* 0x000fe200078e0009 */
[----:B------:R-:W-:-:S07]  /*f350*/  PRMT R3, R13, 0x7632, R3 ;  /* 0x000076320d037816 */ /* 0x000fce0000000003 */
.L_x_16602:
[----:B------:R-:W-:Y:S05]  /*f360*/  BSYNC.RECONVERGENT B1 ;  /* 0x0000000000017941 */ /* 0x000fea0003800200 */
.L_x_16600:
        /* <DEDUP_REMOVED lines=9> */
.L_x_16604:
[----:B------:R-:W-:Y:S01]  /*f400*/  IMAD.MOV.U32 R16, RZ, RZ, R29 ;  /* 0x000000ffff107224 */ /* 0x000fe200078e001d */
[----:B------:R-:W-:Y:S01]  /*f410*/  PRMT R3, R3, 0x5410, R10 ;  /* 0x0000541003037816 */ /* 0x000fe2000000000a */
[----:B------:R-:W-:Y:S01]  /*f420*/  IMAD.MOV.U32 R29, RZ, RZ, R8 ;  /* 0x000000ffff1d7224 */ /* 0x000fe200078e0008 */
[----:B------:R-:W-:-:S07]  /*f430*/  PRMT R10, R13, 0x7610, R10 ;  /* 0x000076100d0a7816 */ /* 0x000fce000000000a */
.L_x_16605:
[----:B------:R-:W-:Y:S05]  /*f440*/  BSYNC.RECONVERGENT B1 ;  /* 0x0000000000017941 */ /* 0x000fea0003800200 */
.L_x_16603:
        /* <DEDUP_REMOVED lines=9> */
.L_x_16607:
[----:B------:R-:W-:Y:S01]  /*f4e0*/  IMAD.MOV.U32 R9, RZ, RZ, R16 ;  /* 0x000000ffff097224 */ /* 0x000fe200078e0010 */
[----:B------:R-:W-:Y:S01]  /*f4f0*/  PRMT R8, R8, 0x7610, R3 ;  /* 0x0000761008087816 */ /* 0x000fe20000000003 */
[----:B------:R-:W-:Y:S01]  /*f500*/  IMAD.MOV.U32 R16, RZ, RZ, R7 ;  /* 0x000000ffff107224 */ /* 0x000fe200078e0007 */
[----:B------:R-:W-:-:S07]  /*f510*/  PRMT R3, R3, 0x7610, R14 ;  /* 0x0000761003037816 */ /* 0x000fce000000000e */
.L_x_16608:
[----:B------:R-:W-:Y:S05]  /*f520*/  BSYNC.RECONVERGENT B1 ;  /* 0x0000000000017941 */ /* 0x000fea0003800200 */
.L_x_16606:
        /* <DEDUP_REMOVED lines=9> */
.L_x_16610:
[----:B------:R-:W-:Y:S01]  /*f5c0*/  IMAD.MOV.U32 R30, RZ, RZ, R9 ;  /* 0x000000ffff1e7224 */ /* 0x000fe200078e0009 */
[C---:B------:R-:W-:Y:S01]  /*f5d0*/  PRMT R7, R8.reuse, 0x7632, R7 ;  /* 0x0000763208077816 */ /* 0x040fe20000000007 */
[----:B------:R-:W-:Y:S01]  /*f5e0*/  IMAD.MOV.U32 R9, RZ, RZ, R6 ;  /* 0x000000ffff097224 */ /* 0x000fe200078e0006 */
[----:B------:R-:W-:-:S07]  /*f5f0*/  PRMT R8, R8, 0x5410, R14 ;  /* 0x0000541008087816 */ /* 0x000fce000000000e */
.L_x_16611:
[----:B------:R-:W-:Y:S05]  /*f600*/  BSYNC.RECONVERGENT B1 ;  /* 0x0000000000017941 */ /* 0x000fea0003800200 */
.L_x_16609:
        /* <DEDUP_REMOVED lines=9> */
.L_x_16613:
[----:B------:R-:W-:Y:S01]  /*f6a0*/  IMAD.MOV.U32 R13, RZ, RZ, R30 ;  /* 0x000000ffff0d7224 */ /* 0x000fe200078e001e */
[----:B------:R-:W-:Y:S01]  /*f6b0*/  PRMT R6, R7, 0x7610, R6 ;  /* 0x0000761007067816 */ /* 0x000fe20000000006 */
[----:B------:R-:W-:Y:S01]  /*f6c0*/  IMAD.MOV.U32 R30, RZ, RZ, R5 ;  /* 0x000000ffff1e7224 */ /* 0x000fe200078e0005 */
[----:B------:R-:W-:-:S07]  /*f6d0*/  PRMT R7, R15, 0x7632, R7 ;  /* 0x000076320f077816 */ /* 0x000fce0000000007 */
.L_x_16614:
[----:B------:R-:W-:Y:S05]  /*f6e0*/  BSYNC.RECONVERGENT B1 ;  /* 0x0000000000017941 */ /* 0x000fea0003800200 */
.L_x_16612:
        /* <DEDUP_REMOVED lines=9> */
.L_x_16616:
[----:B------:R-:W-:Y:S01]  /*f780*/  IMAD.MOV.U32 R5, RZ, RZ, R13 ;  /* 0x000000ffff057224 */ /* 0x000fe200078e000d */
[----:B------:R-:W-:Y:S01]  /*f790*/  PRMT R6, R12, 0x5410, R6 ;  /* 0x000054100c067816 */ /* 0x000fe20000000006 */
[----:B------:R-:W-:-:S07]  /*f7a0*/  IMAD.MOV.U32 R13, RZ, RZ, R4 ;  /* 0x000000ffff0d7224 */ /* 0x000fce00078e0004 */
.L_x_16617:
[----:B------:R-:W-:Y:S05]  /*f7b0*/  BSYNC.RECONVERGENT B1 ;  /* 0x0000000000017941 */ /* 0x000fea0003800200 */
.L_x_16615:
        /* <DEDUP_REMOVED lines=16> */
.L_x_16619:
[----:B------:R-:W-:Y:S01]  /*f8c0*/  IMAD.MOV.U32 R4, RZ, RZ, R11 ;  /* 0x000000ffff047224 */ /* 0x000fe200078e000b */
[----:B------:R-:W-:Y:S01]  /*f8d0*/  PRMT R7, R7, 0x7610, R12 ;  /* 0x0000761007077816 */ /* 0x000fe2000000000c */
[----:B------:R-:W-:Y:S01]  /*f8e0*/  IMAD.MOV.U32 R11, RZ, RZ, R28 ;  /* 0x000000ffff0b7224 */ /* 0x000fe200078e001c */
[----:B------:R-:W-:-:S07]  /*f8f0*/  PRMT R12, R12, 0x5410, R3 ;  /* 0x000054100c0c7816 */ /* 0x000fce0000000003 */
.L_x_16620:
[----:B------:R-:W-:Y:S05]  /*f900*/  BSYNC.RECONVERGENT B1 ;  /* 0x0000000000017941 */ /* 0x000fea0003800200 */
.L_x_16618:
        /* <DEDUP_REMOVED lines=9> */
.L_x_16622:
[----:B------:R-:W-:Y:S01]  /*f9a0*/  IMAD.MOV.U32 R15, RZ, RZ, R4 ;  /* 0x000000ffff0f7224 */ /* 0x000fe200078e0004 */
[C---:B------:R-:W-:Y:S01]  /*f9b0*/  PRMT R3, R7.reuse, 0x7632, R3 ;  /* 0x0000763207037816 */ /* 0x040fe20000000003 */
[----:B------:R-:W-:Y:S01]  /*f9c0*/  IMAD.MOV.U32 R4, RZ, RZ, R29 ;  /* 0x000000ffff047224 */ /* 0x000fe200078e001d */
[----:B------:R-:W-:-:S07]  /*f9d0*/  PRMT R7, R7, 0x5410, R10 ;  /* 0x0000541007077816 */ /* 0x000fce000000000a */
.L_x_16623:
[----:B------:R-:W-:Y:S05]  /*f9e0*/  BSYNC.RECONVERGENT B1 ;  /* 0x0000000000017941 */ /* 0x000fea0003800200 */
.L_x_16621:
        /* <DEDUP_REMOVED lines=9> */
.L_x_16625:
[----:B------:R-:W-:Y:S01]  /*fa80*/  IMAD.MOV.U32 R10, RZ, RZ, R15 ;  /* 0x000000ffff0a7224 */ /* 0x000fe200078e000f */
[--C-:B------:R-:W-:Y:S01]  /*fa90*/  PRMT R14, R14, 0x5410, R3.reuse ;  /* 0x000054100e0e7816 */ /* 0x100fe20000000003 */
[----:B------:R-:W-:Y:S01]  /*faa0*/  IMAD.MOV.U32 R15, RZ, RZ, R16 ;  /* 0x000000ffff0f7224 */ /* 0x000fe200078e0010 */
[----:B------:R-:W-:-:S07]  /*fab0*/  PRMT R3, R3, 0x7632, R3 ;  /* 0x0000763203037816 */ /* 0x000fce0000000003 */
.L_x_16626:
[----:B------:R-:W-:Y:S05]  /*fac0*/  BSYNC.RECONVERGENT B1 ;  /* 0x0000000000017941 */ /* 0x000fea0003800200 */
.L_x_16624:
        /* <DEDUP_REMOVED lines=9> */
.L_x_16628:
[----:B------:R-:W-:Y:S01]  /*fb60*/  IMAD.MOV.U32 R29, RZ, RZ, R10 ;  /* 0x000000ffff1d7224 */ /* 0x000fe200078e000a */
[----:B------:R-:W-:Y:S01]  /*fb70*/  PRMT R3, R3, 0x7610, R14 ;  /* 0x0000761003037816 */ /* 0x000fe2000000000e */
[----:B------:R-:W-:Y:S01]  /*fb80*/  IMAD.MOV.U32 R10, RZ, RZ, R9 ;  /* 0x000000ffff0a7224 */ /* 0x000fe200078e0009 */
[----:B------:R-:W-:-:S07]  /*fb90*/  PRMT R14, R14, 0x7610, R8 ;  /* 0x000076100e0e7816 */ /* 0x000fce0000000008 */
.L_x_16629:
[----:B------:R-:W-:Y:S05]  /*fba0*/  BSYNC.RECONVERGENT B1 ;  /* 0x0000000000017941 */ /* 0x000fea0003800200 */
.L_x_16627:
        /* <DEDUP_REMOVED lines=9> */
.L_x_16631:
[----:B------:R-:W-:Y:S01]  /*fc40*/  IMAD.MOV.U32 R8, RZ, RZ, R29 ;  /* 0x000000ffff087224 */ /* 0x000fe200078e001d */
[----:B------:R-:W-:Y:S01]  /*fc50*/  PRMT R9, R9, 0x7610, R3 ;  /* 0x0000761009097816 */ /* 0x000fe20000000003 */
[----:B------:R-:W-:Y:S01]  /*fc60*/  IMAD.MOV.U32 R29, RZ, RZ, R30 ;  /* 0x000000ffff1d7224 */ /* 0x000fe200078e001e */
[----:B------:R-:W-:-:S07]  /*fc70*/  PRMT R3, R3, 0x5410, R7 ;  /* 0x0000541003037816 */ /* 0x000fce0000000007 */
.L_x_16632:
[----:B------:R-:W-:Y:S05]  /*fc80*/  BSYNC.RECONVERGENT B1 ;  /* 0x0000000000017941 */ /* 0x000fea0003800200 */
.L_x_16630:
        /* <DEDUP_REMOVED lines=9> */
.L_x_16634:
[----:B------:R-:W-:Y:S01]  /*fd20*/  IMAD.MOV.U32 R16, RZ, RZ, R8 ;  /* 0x000000ffff107224 */ /* 0x000fe200078e0008 */
[----:B------:R-:W-:Y:S01]  /*fd30*/  PRMT R28, R28, 0x7610, R9 ;  /* 0x000076101c1c7816 */ /* 0x000fe20000000009 */
[----:B------:R-:W-:Y:S01]  /*fd40*/  IMAD.MOV.U32 R8, RZ, RZ, R13 ;  /* 0x000000ffff087224 */ /* 0x000fe200078e000d */
[----:B------:R-:W-:-:S07]  /*fd50*/  PRMT R9, R9, 0x5410, R6 ;  /* 0x0000541009097816 */ /* 0x000fce0000000006 */
.L_x_16635:
[----:B------:R-:W-:Y:S05]  /*fd60*/  BSYNC.RECONVERGENT B1 ;  /* 0x0000000000017941 */ /* 0x000fea0003800200 */
.L_x_16633:
        /* <DEDUP_REMOVED lines=9> */
.L_x_16637:
[C---:B------:R-:W-:Y:S01]  /*fe00*/  PRMT R6, R28.reuse, 0x7632, R6 ;  /* 0x000076321c067816 */ /* 0x040fe20000000006 */
[----:B------:R-:W-:Y:S02]  /*fe10*/  IMAD.MOV.U32 R13, RZ, RZ, R16 ;  /* 0x000000ffff0d7224 */ /* 0x000fe400078e0010 */
[----:B------:R-:W-:Y:S01]  /*fe20*/  IMAD.MOV.U32 R16, RZ, RZ, R5 ;  /* 0x000000ffff107224 */ /* 0x000fe200078e0005 */
[----:B------:R-:W-:-:S07]  /*fe30*/  PRMT R28, R28, 0x7610, R6 ;  /* 0x000076101c1c7816 */ /* 0x000fce0000000006 */
.L_x_16638:
[----:B------:R-:W-:Y:S05]  /*fe40*/  BSYNC.RECONVERGENT B1 ;  /* 0x0000000000017941 */ /* 0x000fea0003800200 */
.L_x_16636:
        /* <DEDUP_REMOVED lines=16> */
.L_x_16640:
[----:B------:R-:W-:Y:S01]  /*ff50*/  IMAD.MOV.U32 R26, RZ, RZ, R11 ;  /* 0x000000ffff1a7224 */ /* 0x000fe200078e000b */
[C---:B------:R-:W-:Y:S01]  /*ff60*/  PRMT R5, R12.reuse, 0x7632, R5 ;  /* 0x000076320c057816 */ /* 0x040fe20000000005 */
[----:B------:R-:W-:Y:S01]  /*ff70*/  IMAD.MOV.U32 R11, RZ, RZ, R4 ;  /* 0x000000ffff0b7224 */ /* 0x000fe200078e0004 */
[----:B------:R-:W-:-:S07]  /*ff80*/  PRMT R12, R12, 0x7610, R7 ;  /* 0x000076100c0c7816 */ /* 0x000fce0000000007 */
.L_x_16641:
[----:B------:R-:W-:Y:S05]  /*ff90*/  BSYNC.RECONVERGENT B1 ;  /* 0x0000000000017941 */ /* 0x000fea0003800200 */
.L_x_16639:
        /* <DEDUP_REMOVED lines=9> */
.L_x_16643:
[----:B------:R-:W-:Y:S01]  /*10030*/  IMAD.MOV.U32 R7, RZ, RZ, R26 ;  /* 0x000000ffff077224 */ /* 0x000fe200078e001a */
[----:B------:R-:W-:Y:S01]  /*10040*/  PRMT R4, R4, 0x5410, R5 ;  /* 0x0000541004047816 */ /* 0x000fe20000000005 */
[----:B------:R-:W-:Y:S01]  /*10050*/  IMAD.MOV.U32 R26, RZ, RZ, R15 ;  /* 0x000000ffff1a7224 */ /* 0x000fe200078e000f */
[----:B------:R-:W-:-:S07]  /*10060*/  PRMT R5, R3, 0x7610, R5 ;  /* 0x0000761003057816 */ /* 0x000fce0000000005 */
.L_x_16644:
[----:B------:R-:W-:Y:S05]  /*10070*/  BSYNC.RECONVERGENT B1 ;  /* 0x0000000000017941 */ /* 0x000fea0003800200 */
.L_x_16642:
        /* <DEDUP_REMOVED lines=9> */
.L_x_16646:
[----:B------:R-:W-:Y:S01]  /*10110*/  IMAD.MOV.U32 R30, RZ, RZ, R7 ;  /* 0x000000ffff1e7224 */ /* 0x000fe200078e0007 */
[C---:B------:R-:W-:Y:S01]  /*10120*/  PRMT R3, R4.reuse, 0x7632, R3 ;  /* 0x0000763204037816 */ /* 0x040fe20000000003 */
[----:B------:R-:W-:Y:S01]  /*10130*/  IMAD.MOV.U32 R7, RZ, RZ, R10 ;  /* 0x000000ffff077224 */ /* 0x000fe200078e000a */
[----:B------:R-:W-:-:S07]  /*10140*/  PRMT R4, R4, 0x7610, R14 ;  /* 0x0000761004047816 */ /* 0x000fce000000000e */
.L_x_16647:
[----:B------:R-:W-:Y:S05]  /*10150*/  BSYNC.RECONVERGENT B1 ;  /* 0x0000000000017941 */ /* 0x000fea0003800200 */
.L_x_16645:
        /* <DEDUP_REMOVED lines=9> */
.L_x_16649:
[----:B------:R-:W-:Y:S01]  /*101f0*/  IMAD.MOV.U32 R15, RZ, RZ, R30 ;  /* 0x000000ffff0f7224 */ /* 0x000fe200078e001e */
[C---:B------:R-:W-:Y:S01]  /*10200*/  PRMT R4, R3.reuse, 0x7610, R4 ;  /* 0x0000761003047816 */ /* 0x040fe20000000004 */
[----:B------:R-:W-:Y:S01]  /*10210*/  IMAD.MOV.U32 R30, RZ, RZ, R29 ;  /* 0x000000ffff1e7224 */ /* 0x000fe200078e001d */
[----:B------:R-:W-:-:S07]  /*10220*/  PRMT R3, R3, 0x7632, R3 ;  /* 0x0000763203037816 */ /* 0x000fce0000000003 */
.L_x_16650:
[----:B------:R-:W-:Y:S05]  /*10230*/  BSYNC.RECONVERGENT B1 ;  /* 0x0000000000017941 */ /* 0x000fea0003800200 */
.L_x_16648:
        /* <DEDUP_REMOVED lines=9> */
.L_x_16652:
[----:B------:R-:W-:Y:S01]  /*102d0*/  IMAD.MOV.U32 R29, RZ, RZ, R15 ;  /* 0x000000ffff1d7224 */ /* 0x000fe200078e000f */
[----:B------:R-:W-:Y:S01]  /*102e0*/  PRMT R3, R3, 0x5410, R4 ;  /* 0x0000541003037816 */ /* 0x000fe20000000004 */
[----:B------:R-:W-:Y:S01]  /*102f0*/  IMAD.MOV.U32 R15, RZ, RZ, R8 ;  /* 0x000000ffff0f7224 */ /* 0x000fe200078e0008 */
[----:B------:R-:W-:-:S07]  /*10300*/  PRMT R4, R9, 0x7632, R4 ;  /* 0x0000763209047816 */ /* 0x000fce0000000004 */
.L_x_16653:
[----:B------:R-:W-:Y:S05]  /*10310*/  BSYNC.RECONVERGENT B1 ;  /* 0x0000000000017941 */ /* 0x000fea0003800200 */
.L_x_16651:
        /* <DEDUP_REMOVED lines=9> */
.L_x_16655:
[----:B------:R-:W-:Y:S01]  /*103b0*/  IMAD.MOV.U32 R8, RZ, RZ, R29 ;  /* 0x000000ffff087224 */ /* 0x000fe200078e001d */
[----:B------:R-:W-:Y:S01]  /*103c0*/  PRMT R5, R5, 0x7610, R3 ;  /* 0x0000761005057816 */ /* 0x000fe20000000003 */
[----:B------:R-:W-:Y:S01]  /*103d0*/  IMAD.MOV.U32 R29, RZ, RZ, R16 ;  /* 0x000000ffff1d7224 */ /* 0x000fe200078e0010 */
[----:B------:R-:W-:-:S07]  /*103e0*/  PRMT R3, R3, 0x7610, R28 ;  /* 0x0000761003037816 */ /* 0x000fce000000001c */
.L_x_16656:
[----:B------:R-:W-:Y:S05]  /*103f0*/  BSYNC.RECONVERGENT B1 ;  /* 0x0000000000017941 */ /* 0x000fea0003800200 */
.L_x_16654:
        /* <DEDUP_REMOVED lines=9> */
.L_x_16658:
[----:B------:R-:W-:Y:S01]  /*10490*/  PRMT R6, R6, 0x7610, R5 ;  /* 0x0000761006067816 */ /* 0x000fe20000000005 */
[----:B------:R-:W-:Y:S02]  /*104a0*/  IMAD.MOV.U32 R9, RZ, RZ, R8 ;  /* 0x000000ffff097224 */ /* 0x000fe400078e0008 */
[----:B------:R-:W-:Y:S01]  /*104b0*/  IMAD.MOV.U32 R8, RZ, RZ, R13 ;  /* 0x000000ffff087224 */ /* 0x000fe200078e000d */
[----:B------:R-:W-:-:S07]  /*104c0*/  PRMT R5, R5, 0x5410, R6 ;  /* 0x0000541005057816 */ /* 0x000fce0000000006 */
.L_x_16659:
[----:B------:R-:W-:Y:S05]  /*104d0*/  BSYNC.RECONVERGENT B1 ;  /* 0x0000000000017941 */ /* 0x000fea0003800200 */
.L_x_16657:
        /* <DEDUP_REMOVED lines=16> */
.L_x_16661:
[----:B------:R-:W-:Y:S01]  /*105e0*/  IMAD.MOV.U32 R10, RZ, RZ, R11 ;  /* 0x000000ffff0a7224 */ /* 0x000fe200078e000b */
[----:B------:R-:W-:Y:S01]  /*105f0*/  PRMT R13, R13, 0x7610, R12 ;  /* 0x000076100d0d7816 */ /* 0x000fe2000000000c */
[----:B------:R-:W-:Y:S01]  /*10600*/  IMAD.MOV.U32 R11, RZ, RZ, R26 ;  /* 0x000000ffff0b7224 */ /* 0x000fe200078e001a */
[----:B------:R-:W-:-:S07]  /*10610*/  PRMT R12, R12, 0x5410, R5 ;  /* 0x000054100c0c7816 */ /* 0x000fce0000000005 */
.L_x_16662:
[----:B------:R-:W-:Y:S05]  /*10620*/  BSYNC.RECONVERGENT B1 ;  /* 0x0000000000017941 */ /* 0x000fea0003800200 */
.L_x_16660:
        /* <DEDUP_REMOVED lines=9> */
.L_x_16664:
[----:B------:R-:W-:Y:S01]  /*106c0*/  IMAD.MOV.U32 R25, RZ, RZ, R10 ;  /* 0x000000ffff197224 */ /* 0x000fe200078e000a */
[C---:B------:R-:W-:Y:S01]  /*106d0*/  PRMT R5, R13.reuse, 0x7632, R5 ;  /* 0x000076320d057816 */ /* 0x040fe20000000005 */
[----:B------:R-:W-:Y:S01]  /*106e0*/  IMAD.MOV.U32 R10, RZ, RZ, R7 ;  /* 0x000000ffff0a7224 */ /* 0x000fe200078e0007 */
[----:B------:R-:W-:-:S07]  /*106f0*/  PRMT R13, R13, 0x7610, R4 ;  /* 0x000076100d0d7816 */ /* 0x000fce0000000004 */
.L_x_16665:
[----:B------:R-:W-:Y:S05]  /*10700*/  BSYNC.RECONVERGENT B1 ;  /* 0x0000000000017941 */ /* 0x000fea0003800200 */
.L_x_16663:
        /* <DEDUP_REMOVED lines=9> */
.L_x_16667:
[----:B------:R-:W-:Y:S01]  /*107a0*/  IMAD.MOV.U32 R14, RZ, RZ, R25 ;  /* 0x000000ffff0e7224 */ /* 0x000fe200078e0019 */
[--C-:B------:R-:W-:Y:S01]  /*107b0*/  PRMT R4, R4, 0x5410, R5.reuse ;  /* 0x0000541004047816 */ /* 0x100fe20000000005 */
[----:B------:R-:W-:Y:S01]  /*107c0*/  IMAD.MOV.U32 R25, RZ, RZ, R30 ;  /* 0x000000ffff197224 */ /* 0x000fe200078e001e */
[----:B------:R-:W-:-:S07]  /*107d0*/  PRMT R5, R3, 0x7610, R5 ;  /* 0x0000761003057816 */ /* 0x000fce0000000005 */
.L_x_16668:
[----:B------:R-:W-:Y:S05]  /*107e0*/  BSYNC.RECONVERGENT B1 ;  /* 0x0000000000017941 */ /* 0x000fea0003800200 */
.L_x_16666:
        /* <DEDUP_REMOVED lines=9> */
.L_x_16670:
[----:B------:R-:W-:Y:S01]  /*10880*/  IMAD.MOV.U32 R16, RZ, RZ, R14 ;  /* 0x000000ffff107224 */ /* 0x000fe200078e000e */
[C---:B------:R-:W-:Y:S01]  /*10890*/  PRMT R3, R4.reuse, 0x7632, R3 ;  /* 0x0000763204037816 */ /* 0x040fe20000000003 */
[----:B------:R-:W-:Y:S01]  /*108a0*/  IMAD.MOV.U32 R14, RZ, RZ, R15 ;  /* 0x000000ffff0e7224 */ /* 0x000fe200078e000f */
[----:B------:R-:W-:-:S07]  /*108b0*/  PRMT R4, R4, 0x5410, R4 ;  /* 0x0000541004047816 */ /* 0x000fce0000000004 */
.L_x_16671:
[----:B------:R-:W-:Y:S05]  /*108c0*/  BSYNC.RECONVERGENT B1 ;  /* 0x0000000000017941 */ /* 0x000fea0003800200 */
.L_x_16669:
        /* <DEDUP_REMOVED lines=9> */
.L_x_16673:
[----:B------:R-:W-:Y:S01]  /*10960*/  IMAD.MOV.U32 R7, RZ, RZ, R16 ;  /* 0x000000ffff077224 */ /* 0x000fe200078e0010 */
[C---:B------:R-:W-:Y:S01]  /*10970*/  PRMT R4, R3.reuse, 0x7610, R4 ;  /* 0x0000761003047816 */ /* 0x040fe20000000004 */
[----:B------:R-:W-:Y:S01]  /*10980*/  IMAD.MOV.U32 R16, RZ, RZ, R29 ;  /* 0x000000ffff107224 */ /* 0x000fe200078e001d */
[----:B------:R-:W-:-:S07]  /*10990*/  PRMT R3, R3, 0x7632, R3 ;  /* 0x0000763203037816 */ /* 0x000fce0000000003 */
.L_x_16674:
[----:B------:R-:W-:Y:S05]  /*109a0*/  BSYNC.RECONVERGENT B1 ;  /* 0x0000000000017941 */ /* 0x000fea0003800200 */
.L_x_16672:
        /* <DEDUP_REMOVED lines=9> */
.L_x_16676:
[----:B------:R-:W-:Y:S01]  /*10a40*/  IMAD.MOV.U32 R24, RZ, RZ, R7 ;  /* 0x000000ffff187224 */ /* 0x000fe200078e0007 */
[----:B------:R-:W-:Y:S01]  /*10a50*/  PRMT R3, R3, 0x5410, R4 ;  /* 0x0000541003037816 */ /* 0x000fe20000000004 */
[----:B------:R-:W-:Y:S01]  /*10a60*/  IMAD.MOV.U32 R7, RZ, RZ, R8 ;  /* 0x000000ffff077224 */ /* 0x000fe200078e0008 */
[----:B------:R-:W-:-:S07]  /*10a70*/  PRMT R4, R5, 0x7632, R4 ;  /* 0x0000763205047816 */ /* 0x000fce0000000004 */
.L_x_16677:
[----:B------:R-:W-:Y:S05]  /*10a80*/  BSYNC.RECONVERGENT B1 ;  /* 0x0000000000017941 */ /* 0x000fea0003800200 */
.L_x_16675:
        /* <DEDUP_REMOVED lines=9> */
.L_x_16679:
[----:B------:R-:W-:Y:S01]  /*10b20*/  IMAD.MOV.U32 R8, RZ, RZ, R24 ;  /* 0x000000ffff087224 */ /* 0x000fe200078e0018 */
[----:B------:R-:W-:Y:S01]  /*10b30*/  PRMT R5, R5, 0x7610, R3 ;  /* 0x0000761005057816 */ /* 0x000fe20000000003 */
[----:B------:R-:W-:Y:S01]  /*10b40*/  IMAD.MOV.U32 R24, RZ, RZ, R9 ;  /* 0x000000ffff187224 */ /* 0x000fe200078e0009 */
[----:B------:R-:W-:-:S07]  /*10b50*/  PRMT R3, R3, 0x7610, R6 ;  /* 0x0000761003037816 */ /* 0x000fce0000000006 */
.L_x_16680:
[----:B------:R-:W-:Y:S05]  /*10b60*/  BSYNC.RECONVERGENT B1 ;  /* 0x0000000000017941 */ /* 0x000fea0003800200 */
.L_x_16678:
        /* <DEDUP_REMOVED lines=16> */
.L_x_16682:
[----:B------:R-:W-:Y:S01]  /*10c70*/  IMAD.MOV.U32 R6, RZ, RZ, R11 ;  /* 0x000000ffff067224 */ /* 0x000fe200078e000b */
[C---:B------:R-:W-:Y:S01]  /*10c80*/  PRMT R9, R12.reuse, 0x7632, R9 ;  /* 0x000076320c097816 */ /* 0x040fe20000000009 */
[----:B------:R-:W-:Y:S01]  /*10c90*/  IMAD.MOV.U32 R11, RZ, RZ, R10 ;  /* 0x000000ffff0b7224 */ /* 0x000fe200078e000a */
[----:B------:R-:W-:-:S07]  /*10ca0*/  PRMT R12, R12, 0x7610, R13 ;  /* 0x000076100c0c7816 */ /* 0x000fce000000000d */
.L_x_16683:
[----:B------:R-:W-:Y:S05]  /*10cb0*/  BSYNC.RECONVERGENT B1 ;  /* 0x0000000000017941 */ /* 0x000fea0003800200 */
.L_x_16681:
        /* <DEDUP_REMOVED lines=9> */
.L_x_16685:
[----:B------:R-:W-:Y:S01]  /*10d50*/  IMAD.MOV.U32 R13, RZ, RZ, R6 ;  /* 0x000000ffff0d7224 */ /* 0x000fe200078e0006 */
[----:B------:R-:W-:Y:S01]  /*10d60*/  PRMT R9, R5, 0x5410, R9 ;  /* 0x0000541005097816 */ /* 0x000fe20000000009 */
[----:B------:R-:W-:-:S07]  /*10d70*/  IMAD.MOV.U32 R6, RZ, RZ, R25 ;  /* 0x000000ffff067224 */ /* 0x000fce00078e0019 */
.L_x_16686:
[----:B------:R-:W-:Y:S05]  /*10d80*/  BSYNC.RECONVERGENT B1 ;  /* 0x0000000000017941 */ /* 0x000fea0003800200 */
.L_x_16684:
        /* <DEDUP_REMOVED lines=9> */
.L_x_16688:
[----:B------:R-:W-:Y:S01]  /*10e20*/  IMAD.MOV.U32 R15, RZ, RZ, R13 ;  /* 0x000000ffff0f7224 */ /* 0x000fe200078e000d */
[C---:B------:R-:W-:Y:S01]  /*10e30*/  PRMT R5, R9.reuse, 0x7632, R5 ;  /* 0x0000763209057816 */ /* 0x040fe20000000005 */
[----:B------:R-:W-:Y:S01]  /*10e40*/  IMAD.MOV.U32 R13, RZ, RZ, R14 ;  /* 0x000000ffff0d7224 */ /* 0x000fe200078e000e */
[----:B------:R-:W-:-:S07]  /*10e50*/  PRMT R9, R9, 0x7610, R4 ;  /* 0x0000761009097816 */ /* 0x000fce0000000004 */
.L_x_16689:
[----:B------:R-:W-:Y:S05]  /*10e60*/  BSYNC.RECONVERGENT B1 ;  /* 0x0000000000017941 */ /* 0x000fea0003800200 */
.L_x_16687:
        /* <DEDUP_REMOVED lines=9> */
.L_x_16691:
[----:B------:R-:W-:Y:S01]  /*10f00*/  IMAD.MOV.U32 R10, RZ, RZ, R15 ;  /* 0x000000ffff0a7224 */ /* 0x000fe200078e000f */
[--C-:B------:R-:W-:Y:S01]  /*10f10*/  PRMT R4, R4, 0x5410, R5.reuse ;  /* 0x0000541004047816 */ /* 0x100fe20000000005 */
[----:B------:R-:W-:Y:S01]  /*10f20*/  IMAD.MOV.U32 R15, RZ, RZ, R16 ;  /* 0x000000ffff0f7224 */ /* 0x000fe200078e0010 */
[----:B------:R-:W-:-:S07]  /*10f30*/  PRMT R5, R3, 0x7610, R5 ;  /* 0x0000761003057816 */ /* 0x000fce0000000005 */
.L_x_16692:
[----:B------:R-:W-:Y:S05]  /*10f40*/  BSYNC.RECONVERGENT B1 ;  /* 0x0000000000017941 */ /* 0x000fea0003800200 */
.L_x_16690:
        /* <DEDUP_REMOVED lines=9> */
.L_x_16694:
[----:B------:R-:W-:Y:S01]  /*10fe0*/  IMAD.MOV.U32 R25, RZ, RZ, R10 ;  /* 0x000000ffff197224 */ /* 0x000fe200078e000a */
[C---:B------:R-:W-:Y:S01]  /*10ff0*/  PRMT R3, R4.reuse, 0x7632, R3 ;  /* 0x0000763204037816 */ /* 0x040fe20000000003 */
[----:B------:R-:W-:Y:S01]  /*11000*/  IMAD.MOV.U32 R10, RZ, RZ, R7 ;  /* 0x000000ffff0a7224 */ /* 0x000fe200078e0007 */
[----:B------:R-:W-:-:S07]  /*11010*/  PRMT R4, R4, 0x5410, R4 ;  /* 0x0000541004047816 */ /* 0x000fce0000000004 */
.L_x_16695:
[----:B------:R-:W-:Y:S05]  /*11020*/  BSYNC.RECONVERGENT B1 ;  /* 0x0000000000017941 */ /* 0x000fea0003800200 */
.L_x_16693:
        /* <DEDUP_REMOVED lines=9> */
.L_x_16697:
[----:B------:R-:W-:Y:S01]  /*110c0*/  IMAD.MOV.U32 R7, RZ, RZ, R25 ;  /* 0x000000ffff077224 */ /* 0x000fe200078e0019 */
[C---:B------:R-:W-:Y:S01]  /*110d0*/  PRMT R4, R3.reuse, 0x7610, R4 ;  /* 0x0000761003047816 */ /* 0x040fe20000000004 */
[----:B------:R-:W-:Y:S01]  /*110e0*/  IMAD.MOV.U32 R25, RZ, RZ, R24 ;  /* 0x000000ffff197224 */ /* 0x000fe200078e0018 */
[----:B------:R-:W-:-:S07]  /*110f0*/  PRMT R3, R3, 0x7632, R3 ;  /* 0x0000763203037816 */ /* 0x000fce0000000003 */
.L_x_16698:
[----:B------:R-:W-:Y:S05]  /*11100*/  BSYNC.RECONVERGENT B1 ;  /* 0x0000000000017941 */ /* 0x000fea0003800200 */
.L_x_16696:
        /* <DEDUP_REMOVED lines=9> */
.L_x_16700:
[----:B------:R-:W-:Y:S01]  /*111a0*/  IMAD.MOV.U32 R14, RZ, RZ, R7 ;  /* 0x000000ffff0e7224 */ /* 0x000fe200078e0007 */
[----:B------:R-:W-:Y:S01]  /*111b0*/  PRMT R3, R3, 0x5410, R4 ;  /* 0x0000541003037816 */ /* 0x000fe20000000004 */
[----:B------:R-:W-:Y:S01]  /*111c0*/  IMAD.MOV.U32 R7, RZ, RZ, R8 ;  /* 0x000000ffff077224 */ /* 0x000fe200078e0008 */
[----:B------:R-:W-:-:S07]  /*111d0*/  PRMT R4, R5, 0x7632, R4 ;  /* 0x0000763205047816 */ /* 0x000fce0000000004 */
.L_x_16701:
[----:B------:R-:W-:Y:S05]  /*111e0*/  BSYNC.RECONVERGENT B1 ;  /* 0x0000000000017941 */ /* 0x000fea0003800200 */
.L_x_16699:
        /* <DEDUP_REMOVED lines=16> */
.L_x_16703:
[----:B------:R-:W-:Y:S01]  /*112f0*/  IMAD.MOV.U32 R8, RZ, RZ, R11 ;  /* 0x000000ffff087224 */ /* 0x000fe200078e000b */
[----:B------:R-:W-:Y:S01]  /*11300*/  PRMT R5, R5, 0x7610, R12 ;  /* 0x0000761005057816 */ /* 0x000fe2000000000c */
[----:B------:R-:W-:Y:S01]  /*11310*/  IMAD.MOV.U32 R11, RZ, RZ, R6 ;  /* 0x000000ffff0b7224 */ /* 0x000fe200078e0006 */
[----:B------:R-:W-:-:S07]  /*11320*/  PRMT R12, R12, 0x5410, R9 ;  /* 0x000054100c0c7816 */ /* 0x000fce0000000009 */
.L_x_16704:
[----:B------:R-:W-:Y:S05]  /*11330*/  BSYNC.RECONVERGENT B1 ;  /* 0x0000000000017941 */ /* 0x000fea0003800200 */
.L_x_16702:
        /* <DEDUP_REMOVED lines=9> */
.L_x_16706:
[C---:B------:R-:W-:Y:S01]  /*113d0*/  PRMT R9, R5.reuse, 0x7632, R9 ;  /* 0x0000763205097816 */ /* 0x040fe20000000009 */
[----:B------:R-:W-:Y:S02]  /*113e0*/  IMAD.MOV.U32 R6, RZ, RZ, R8 ;  /* 0x000000ffff067224 */ /* 0x000fe400078e0008 */
[----:B------:R-:W-:Y:S01]  /*113f0*/  IMAD.MOV.U32 R8, RZ, RZ, R13 ;  /* 0x000000ffff087224 */ /* 0x000fe200078e000d */
[----:B------:R-:W-:-:S07]  /*11400*/  PRMT R5, R5, 0x7610, R9 ;  /* 0x0000761005057816 */ /* 0x000fce0000000009 */
.L_x_16707:
[----:B------:R-:W-:Y:S05]  /*11410*/  BSYNC.RECONVERGENT B1 ;  /* 0x0000000000017941 */ /* 0x000fea0003800200 */
.L_x_16705:
        /* <DEDUP_REMOVED lines=9> */
.L_x_16709:
[----:B------:R-:W-:Y:S01]  /*114b0*/  IMAD.MOV.U32 R13, RZ, RZ, R6 ;  /* 0x000000ffff0d7224 */ /* 0x000fe200078e0006 */
[----:B------:R-:W-:Y:S01]  /*114c0*/  PRMT R9, R5, 0x5410, R9 ;  /* 0x0000541005097816 */ /* 0x000fe20000000009 */
[----:B------:R-:W-:-:S07]  /*114d0*/  IMAD.MOV.U32 R6, RZ, RZ, R15 ;  /* 0x000000ffff067224 */ /* 0x000fce00078e000f */
.L_x_16710:
[----:B------:R-:W-:Y:S05]  /*114e0*/  BSYNC.RECONVERGENT B1 ;  /* 0x0000000000017941 */ /* 0x000fea0003800200 */
.L_x_16708:
        /* <DEDUP_REMOVED lines=9> */
.L_x_16712:
[----:B------:R-:W-:Y:S01]  /*11580*/  IMAD.MOV.U32 R16, RZ, RZ, R13 ;  /* 0x000000ffff107224 */ /* 0x000fe200078e000d */
[C---:B------:R-:W-:Y:S01]  /*11590*/  PRMT R5, R9.reuse, 0x7632, R5 ;  /* 0x0000763209057816 */ /* 0x040fe20000000005 */
[----:B------:R-:W-:Y:S01]  /*115a0*/  IMAD.MOV.U32 R13, RZ, RZ, R10 ;  /* 0x000000ffff0d7224 */ /* 0x000fe200078e000a */
[----:B------:R-:W-:-:S07]  /*115b0*/  PRMT R9, R9, 0x7610, R4 ;  /* 0x0000761009097816 */ /* 0x000fce0000000004 */
.L_x_16713:
[----:B------:R-:W-:Y:S05]  /*115c0*/  BSYNC.RECONVERGENT B1 ;  /* 0x0000000000017941 */ /* 0x000fea0003800200 */
.L_x_16711:
        /* <DEDUP_REMOVED lines=9> */
.L_x_16715:
[----:B------:R-:W-:Y:S01]  /*11660*/  IMAD.MOV.U32 R10, RZ, RZ, R16 ;  /* 0x000000ffff0a7224 */ /* 0x000fe200078e0010 */
[----:B------:R-:W-:Y:S01]  /*11670*/  PRMT R4, R4, 0x5410, R5 ;  /* 0x0000541004047816 */ /* 0x000fe20000000005 */
[----:B------:R-:W-:Y:S01]  /*11680*/  IMAD.MOV.U32 R16, RZ, RZ, R25 ;  /* 0x000000ffff107224 */ /* 0x000fe200078e0019 */
[----:B------:R-:W-:-:S07]  /*11690*/  PRMT R5, R3, 0x7610, R5 ;  /* 0x0000761003057816 */ /* 0x000fce0000000005 */
.L_x_16716:
[----:B------:R-:W-:Y:S05]  /*116a0*/  BSYNC.RECONVERGENT B1 ;  /* 0x0000000000017941 */ /* 0x000fea0003800200 */
.L_x_16714:
        /* <DEDUP_REMOVED lines=9> */
.L_x_16718:
[----:B------:R-:W-:Y:S01]  /*11740*/  IMAD.MOV.U32 R15, RZ, RZ, R10 ;  /* 0x000000ffff0f7224 */ /* 0x000fe200078e000a */
[C---:B------:R-:W-:Y:S01]  /*11750*/  PRMT R3, R4.reuse, 0x7632, R3 ;  /* 0x0000763204037816 */ /* 0x040fe20000000003 */
[----:B------:R-:W-:Y:S01]  /*11760*/  IMAD.MOV.U32 R10, RZ, RZ, R7 ;  /* 0x000000ffff0a7224 */ /* 0x000fe200078e0007 */
[----:B------:R-:W-:-:S07]  /*11770*/  PRMT R4, R4, 0x5410, R4 ;  /* 0x0000541004047816 */ /* 0x000fce0000000004 */
.L_x_16719:
[----:B------:R-:W-:Y:S05]  /*11780*/  BSYNC.RECONVERGENT B1 ;  /* 0x0000000000017941 */ /* 0x000fea0003800200 */
.L_x_16717:
        /* <DEDUP_REMOVED lines=9> */
.L_x_16721:
[----:B------:R-:W-:Y:S01]  /*11820*/  IMAD.MOV.U32 R7, RZ, RZ, R15 ;  /* 0x000000ffff077224 */ /* 0x000fe200078e000f */
[C---:B------:R-:W-:Y:S01]  /*11830*/  PRMT R4, R3.reuse, 0x7610, R4 ;  /* 0x0000761003047816 */ /* 0x040fe20000000004 */
[----:B------:R-:W-:Y:S01]  /*11840*/  IMAD.MOV.U32 R15, RZ, RZ, R14 ;  /* 0x000000ffff0f7224 */ /* 0x000fe200078e000e */
[----:B------:R-:W-:-:S07]  /*11850*/  PRMT R3, R3, 0x7632, R3 ;  /* 0x0000763203037816 */ /* 0x000fce0000000003 */
.L_x_16722:
[----:B------:R-:W-:Y:S05]  /*11860*/  BSYNC.RECONVERGENT B1 ;  /* 0x0000000000017941 */ /* 0x000fea0003800200 */
.L_x_16720:
        /* <DEDUP_REMOVED lines=16> */
.L_x_16724:
[----:B------:R-:W-:Y:S01]  /*11970*/  IMAD.MOV.U32 R14, RZ, RZ, R11 ;  /* 0x000000ffff0e7224 */ /* 0x000fe200078e000b */
[----:B------:R-:W-:Y:S01]  /*11980*/  PRMT R3, R3, 0x7610, R12 ;  /* 0x0000761003037816 */ /* 0x000fe2000000000c */
[----:B------:R-:W-:Y:S01]  /*11990*/  IMAD.MOV.U32 R11, RZ, RZ, R8 ;  /* 0x000000ffff0b7224 */ /* 0x000fe200078e0008 */
[----:B------:R-:W-:-:S07]  /*119a0*/  PRMT R12, R12, 0x7610, R5 ;  /* 0x000076100c0c7816 */ /* 0x000fce0000000005 */
.L_x_16725:
[----:B------:R-:W-:Y:S05]  /*119b0*/  BSYNC.RECONVERGENT B1 ;  /* 0x0000000000017941 */ /* 0x000fea0003800200 */
.L_x_16723:
        /* <DEDUP_REMOVED lines=9> */
.L_x_16727:
[----:B------:R-:W-:Y:S01]  /*11a50*/  IMAD.MOV.U32 R8, RZ, RZ, R14 ;  /* 0x000000ffff087224 */ /* 0x000fe200078e000e */
[----:B------:R-:W-:Y:S01]  /*11a60*/  PRMT R5, R5, 0x7610, R3 ;  /* 0x0000761005057816 */ /* 0x000fe20000000003 */
[----:B------:R-:W-:Y:S01]  /*11a70*/  IMAD.MOV.U32 R14, RZ, RZ, R6 ;  /* 0x000000ffff0e7224 */ /* 0x000fe200078e0006 */
[----:B------:R-:W-:-:S07]  /*11a80*/  PRMT R3, R3, 0x5410, R9 ;  /* 0x0000541003037816 */ /* 0x000fce0000000009 */
.L_x_16728:
[----:B------:R-:W-:Y:S05]  /*11a90*/  BSYNC.RECONVERGENT B1 ;  /* 0x0000000000017941 */ /* 0x000fea0003800200 */
.L_x_16726:
        /* <DEDUP_REMOVED lines=9> */
.L_x_16730:
[----:B------:R-:W-:Y:S01]  /*11b30*/  IMAD.MOV.U32 R6, RZ, RZ, R8 ;  /* 0x000000ffff067224 */ /* 0x000fe200078e0008 */
[C---:B------:R-:W-:Y:S01]  /*11b40*/  PRMT R12, R5.reuse, 0x7632, R12 ;  /* 0x00007632050c7816 */ /* 0x040fe2000000000c */
[----:B------:R-:W-:Y:S01]  /*11b50*/  IMAD.MOV.U32 R8, RZ, RZ, R13 ;  /* 0x000000ffff087224 */ /* 0x000fe200078e000d */
[----:B------:R-:W-:-:S07]  /*11b60*/  PRMT R5, R5, 0x7610, R9 ;  /* 0x0000761005057816 */ /* 0x000fce0000000009 */
.L_x_16731:
[----:B------:R-:W-:Y:S05]  /*11b70*/  BSYNC.RECONVERGENT B1 ;  /* 0x0000000000017941 */ /* 0x000fea0003800200 */
.L_x_16729:
        /* <DEDUP_REMOVED lines=9> */
.L_x_16733:
[----:B------:R-:W-:Y:S01]  /*11c10*/  IMAD.MOV.U32 R23, RZ, RZ, R6 ;  /* 0x000000ffff177224 */ /* 0x000fe200078e0006 */
[----:B------:R-:W-:Y:S01]  /*11c20*/  PRMT R18, R12, 0x7610, R18 ;  /* 0x000076100c127816 */ /* 0x000fe20000000012 */
[----:B------:R-:W-:Y:S01]  /*11c30*/  IMAD.MOV.U32 R6, RZ, RZ, R16 ;  /* 0x000000ffff067224 */ /* 0x000fe200078e0010 */
[----:B------:R-:W-:-:S07]  /*11c40*/  PRMT R12, R5, 0x7610, R12 ;  /* 0x00007610050c7816 */ /* 0x000fce000000000c */
.L_x_16734:
[----:B------:R-:W-:Y:S05]  /*11c50*/  BSYNC.RECONVERGENT B1 ;  /* 0x0000000000017941 */ /* 0x000fea0003800200 */
.L_x_16732:
        /* <DEDUP_REMOVED lines=9> */
.L_x_16736:
[----:B------:R-:W-:Y:S01]  /*11cf0*/  IMAD.MOV.U32 R20, RZ, RZ, R23 ;  /* 0x000000ffff147224 */ /* 0x000fe200078e0017 */
[----:B------:R-:W-:Y:S01]  /*11d00*/  PRMT R5, R18, 0x7610, R5 ;  /* 0x0000761012057816 */ /* 0x000fe20000000005 */
[----:B------:R-:W-:Y:S01]  /*11d10*/  IMAD.MOV.U32 R23, RZ, RZ, R10 ;  /* 0x000000ffff177224 */ /* 0x000fe200078e000a */
[----:B------:R-:W-:-:S07]  /*11d20*/  PRMT R18, R4, 0x7632, R18 ;  /* 0x0000763204127816 */ /* 0x000fce0000000012 */
.L_x_16737:
[----:B------:R-:W-:Y:S05]  /*11d30*/  BSYNC.RECONVERGENT B1 ;  /* 0x0000000000017941 */ /* 0x000fea0003800200 */
.L_x_16735:
        /* <DEDUP_REMOVED lines=9> */
.L_x_16739:
[----:B------:R-:W-:Y:S01]  /*11dd0*/  IMAD.MOV.U32 R22, RZ, RZ, R20 ;  /* 0x000000ffff167224 */ /* 0x000fe200078e0014 */
[----:B------:R-:W-:Y:S01]  /*11de0*/  PRMT R4, R4, 0x5410, R5 ;  /* 0x0000541004047816 */ /* 0x000fe20000000005 */
[----:B------:R-:W-:Y:S01]  /*11df0*/  IMAD.MOV.U32 R20, RZ, RZ, R15 ;  /* 0x000000ffff147224 */ /* 0x000fe200078e000f */
[----:B------:R-:W-:-:S07]  /*11e00*/  PRMT R5, R3, 0x7610, R5 ;  /* 0x0000761003057816 */ /* 0x000fce0000000005 */
.L_x_16740:
[----:B------:R-:W-:Y:S05]  /*11e10*/  BSYNC.RECONVERGENT B1 ;  /* 0x0000000000017941 */ /* 0x000fea0003800200 */
.L_x_16738:
        /* <DEDUP_REMOVED lines=9> */
.L_x_16742:
[----:B------:R-:W-:Y:S01]  /*11eb0*/  IMAD.MOV.U32 R24, RZ, RZ, R22 ;  /* 0x000000ffff187224 */ /* 0x000fe200078e0016 */
[C---:B------:R-:W-:Y:S01]  /*11ec0*/  PRMT R15, R4.reuse, 0x7632, R15 ;  /* 0x00007632040f7816 */ /* 0x040fe2000000000f */
[----:B------:R-:W-:Y:S01]  /*11ed0*/  IMAD.MOV.U32 R22, RZ, RZ, R7 ;  /* 0x000000ffff167224 */ /* 0x000fe200078e0007 */
[----:B------:R-:W-:-:S07]  /*11ee0*/  PRMT R4, R4, 0x5410, R4 ;  /* 0x0000541004047816 */ /* 0x000fce0000000004 */
.L_x_16743:
[----:B------:R-:W-:Y:S05]  /*11ef0*/  BSYNC.RECONVERGENT B1 ;  /* 0x0000000000017941 */ /* 0x000fea0003800200 */
.L_x_16741:
        /* <DEDUP_REMOVED lines=16> */
.L_x_16745:
[----:B------:R-:W-:Y:S01]  /*12000*/  PRMT R16, R16, 0x7610, R12 ;  /* 0x0000761010107816 */ /* 0x000fe2000000000c */
[----:B------:R-:W-:Y:S01]  /*12010*/  IMAD.MOV.U32 R10, RZ, RZ, R11 ;  /* 0x000000ffff0a7224 */ /* 0x000fe200078e000b */
[----:B------:R-:W-:Y:S01]  /*12020*/  PRMT R12, R12, 0x7610, R3 ;  /* 0x000076100c0c7816 */ /* 0x000fe20000000003 */
[----:B------:R-:W-:-:S07]  /*12030*/  IMAD.MOV.U32 R11, RZ, RZ, R14 ;  /* 0x000000ffff0b7224 */ /* 0x000fce00078e000e */
.L_x_16746:
[----:B------:R-:W-:Y:S05]  /*12040*/  BSYNC.RECONVERGENT B1 ;  /* 0x0000000000017941 */ /* 0x000fea0003800200 */
.L_x_16744:
        /* <DEDUP_REMOVED lines=9> */
.L_x_16748:
[----:B------:R-:W-:Y:S01]  /*120e0*/  PRMT R13, R13, 0x7610, R16 ;  /* 0x000076100d0d7816 */ /* 0x000fe20000000010 */
[----:B------:R-:W-:Y:S01]  /*120f0*/  IMAD.MOV.U32 R9, RZ, RZ, R10 ;  /* 0x000000ffff097224 */ /* 0x000fe200078e000a */
[----:B------:R-:W-:Y:S01]  /*12100*/  PRMT R16, R16, 0x7610, R5 ;  /* 0x0000761010107816 */ /* 0x000fe20000000005 */
[----:B------:R-:W-:-:S07]  /*12110*/  IMAD.MOV.U32 R10, RZ, RZ, R8 ;  /* 0x000000ffff0a7224 */ /* 0x000fce00078e0008 */
.L_x_16749:
[----:B------:R-:W-:Y:S05]  /*12120*/  BSYNC.RECONVERGENT B1 ;  /* 0x0000000000017941 */ /* 0x000fea0003800200 */
.L_x_16747:
        /* <DEDUP_REMOVED lines=9> */
.L_x_16751:
[----:B------:R-:W-:Y:S01]  /*121c0*/  IMAD.MOV.U32 R8, RZ, RZ, R9 ;  /* 0x000000ffff087224 */ /* 0x000fe200078e0009 */
[----:B------:R-:W-:Y:S01]  /*121d0*/  PRMT R13, R13, 0x5432, R12 ;  /* 0x000054320d0d7816 */ /* 0x000fe2000000000c */
[----:B------:R-:W-:-:S07]  /*121e0*/  IMAD.MOV.U32 R9, RZ, RZ, R6 ;  /* 0x000000ffff097224 */ /* 0x000fce00078e0006 */
.L_x_16752:
[----:B------:R-:W-:Y:S05]  /*121f0*/  BSYNC.RECONVERGENT B1 ;  /* 0x0000000000017941 */ /* 0x000fea0003800200 */
.L_x_16750:
        /* <DEDUP_REMOVED lines=9> */
.L_x_16754:
[--C-:B------:R-:W-:Y:S01]  /*12290*/  PRMT R14, R14, 0x5410, R13.reuse ;  /* 0x000054100e0e7816 */ /* 0x100fe2000000000d */
[----:B------:R-:W-:Y:S01]  /*122a0*/  IMAD.MOV.U32 R7, RZ, RZ, R8 ;  /* 0x000000ffff077224 */ /* 0x000fe200078e0008 */
[----:B------:R-:W-:Y:S01]  /*122b0*/  PRMT R13, R18, 0x7610, R13 ;  /* 0x00007610120d7816 */ /* 0x000fe2000000000d */
[----:B------:R-:W-:-:S07]  /*122c0*/  IMAD.MOV.U32 R8, RZ, RZ, R23 ;  /* 0x000000ffff087224 */ /* 0x000fce00078e0017 */
.L_x_16755:
[----:B------:R-:W-:Y:S05]  /*122d0*/  BSYNC.RECONVERGENT B1 ;  /* 0x0000000000017941 */ /* 0x000fea0003800200 */
.L_x_16753:
        /* <DEDUP_REMOVED lines=9> */
.L_x_16757:
[----:B------:R-:W-:Y:S01]  /*12370*/  IMAD.MOV.U32 R6, RZ, RZ, R7 ;  /* 0x000000ffff067224 */ /* 0x000fe200078e0007 */
[----:B------:R-:W-:Y:S01]  /*12380*/  PRMT R14, R14, 0x5432, R5 ;  /* 0x000054320e0e7816 */ /* 0x000fe20000000005 */
[----:B------:R-:W-:-:S07]  /*12390*/  IMAD.MOV.U32 R7, RZ, RZ, R20 ;  /* 0x000000ffff077224 */ /* 0x000fce00078e0014 */
.L_x_16758:
[----:B------:R-:W-:Y:S05]  /*123a0*/  BSYNC.RECONVERGENT B1 ;  /* 0x0000000000017941 */ /* 0x000fea0003800200 */
.L_x_16756:
        /* <DEDUP_REMOVED lines=9> */
.L_x_16760:
[----:B------:R-:W-:Y:S01]  /*12440*/  PRMT R15, R15, 0x5410, R14 ;  /* 0x000054100f0f7816 */ /* 0x000fe2000000000e */
[----:B------:R-:W-:Y:S01]  /*12450*/  IMAD.MOV.U32 R5, RZ, RZ, R6 ;  /* 0x000000ffff057224 */ /* 0x000fe200078e0006 */
[----:B------:R-:W-:Y:S01]  /*12460*/  PRMT R14, R4, 0x7632, R14 ;  /* 0x00007632040e7816 */ /* 0x000fe2000000000e */
[----:B------:R-:W-:-:S07]  /*12470*/  IMAD.MOV.U32 R6, RZ, RZ, R22 ;  /* 0x000000ffff067224 */ /* 0x000fce00078e0016 */
.L_x_16761:
[----:B------:R-:W-:Y:S05]  /*12480*/  BSYNC.RECONVERGENT B1 ;  /* 0x0000000000017941 */ /* 0x000fea0003800200 */
.L_x_16759:
        /* <DEDUP_REMOVED lines=9> */
.L_x_16762:
[C---:B------:R-:W-:Y:S01]  /*12520*/  PRMT R12, R15.reuse, 0x7632, R12 ;  /* 0x000076320f0c7816 */ /* 0x040fe2000000000c */
[----:B------:R-:W-:Y:S01]  /*12530*/  IMAD.MOV.U32 R4, RZ, RZ, R5 ;  /* 0x000000ffff047224 */ /* 0x000fe200078e0005 */
[----:B------:R-:W-:Y:S01]  /*12540*/  PRMT R15, R15, 0x5410, R15 ;  /* 0x000054100f0f7816 */ /* 0x000fe2000000000f */
[----:B------:R-:W-:Y:S02]  /*12550*/  IMAD.MOV.U32 R3, RZ, RZ, R27 ;  /* 0x000000ffff037224 */ /* 0x000fe400078e001b */
[----:B------:R-:W-:-:S07]  /*12560*/  IMAD.MOV.U32 R5, RZ, RZ, R24 ;  /* 0x000000ffff057224 */ /* 0x000fce00078e0018 */
.L_x_16596:
[----:B------:R-:W-:Y:S05]  /*12570*/  BSYNC.RECONVERGENT B0 ;  /* 0x0000000000007941 */ /* 0x000fea0003800200 */
.L_x_16595:
[----:B------:R-:W-:Y:S01]  /*12580*/  BAR.SYNC.DEFER_BLOCKING 0x0 ;  /* 0x0000000000007b1d */ /* 0x000fe20000010000 */
[----:B------:R-:W-:-:S13]  /*12590*/  ISETP.NE.AND P0, PT, R21, RZ, PT ;  /* 0x000000ff1500720c */ /* 0x000fda0003f05270 */
        /* <DEDUP_REMOVED lines=9> */
[----:B------:R-:W4:Y:S04]  /*12630*/  @P3 LDG.E.CONSTANT R27, desc[UR6][R20.64] ;  /* 0x00000006141b3981 */ /* 0x000f28000c1e9900 */
        /* <DEDUP_REMOVED lines=9> */
[----:B------:R-:W-:Y:S02]  /*126d0*/  HADD2.F32 R28, -RZ, R15.H1_H1 ;  /* 0x3000000fff1c7230 */ /* 0x000fe40000004100 */
[----:B------:R-:W-:Y:S02]  /*126e0*/  HADD2.F32 R30, -RZ, R14.H0_H0 ;  /* 0x2000000eff1e7230 */ /* 0x000fe40000004100 */
[----:B------:R-:W-:Y:S01]  /*126f0*/  FADD.FTZ R15, R26, -R3 ;  /* 0x800000031a0f7221 */ /* 0x000fe20000010000 */
[----:B------:R-:W-:Y:S02]  /*12700*/  IMAD R19, R19, R32, RZ ;  /* 0x0000002013137224 */ /* 0x000fe400078e02ff */
[----:B------:R-:W-:Y:S02]  /*12710*/  HADD2.F32 R16, -RZ, R16.H1_H1 ;  /* 0x30000010ff107230 */ /* 0x000fe40000004100 */
[----:B--2---:R-:W-:Y:S01]  /*12720*/  @P3 FFMA.FTZ R26, R2, -0.69314718246459960938, R15 ;  /* 0xbf317218021a3823 */ /* 0x004fe2000001000f */
[----:B------:R-:W-:Y:S01]  /*12730*/  FADD.FTZ R15, R28, -R3 ;  /* 0x800000031c0f7221 */ /* 0x000fe20000010000 */
[----:B------:R-:W-:-:S02]  /*12740*/  HADD2.F32 R28, -RZ, R14.H1_H1 ;  /* 0x3000000eff1c7230 */ /* 0x000fc40000004100 */
[----:B------:R-:W-:Y:S02]  /*12750*/  IMAD.SHL.U32 R19, R19, 0x2, RZ ;  /* 0x0000000213137824 */ /* 0x000fe400078e00ff */
[----:B------:R-:W-:Y:S01]  /*12760*/  @P3 FFMA.FTZ R14, R2, -0.69314718246459960938, R15 ;  /* 0xbf317218020e3823 */ /* 0x000fe2000001000f */
[----:B------:R-:W-:Y:S01]  /*12770*/  FADD.FTZ R15, R30, -R3 ;  /* 0x800000031e0f7221 */ /* 0x000fe20000010000 */
[----:B---3--:R-:W-:-:S04]  /*12780*/  IMAD.WIDE R24, R19, 0x4, R24 ;  /* 0x0000000413187825 */ /* 0x008fc800078e0218 */
[----:B------:R-:W-:Y:S01]  /*12790*/  @P0 FFMA.FTZ R15, R2, -0.69314718246459960938, R15 ;  /* 0xbf317218020f0823 */ /* 0x000fe2000001000f */
[----:B-1----:R-:W-:Y:S01]  /*127a0*/  IMAD.WIDE R22, R19, 0x2, R22 ;  /* 0x0000000213167825 */ /* 0x002fe200078e0216 */
[----:B------:R0:W-:Y:S03]  /*127b0*/  @P3 STG.E desc[UR6][R24.64], R4 ;  /* 0x0000000418003986 */ /* 0x0001e6000c101906 */
[----:B----4-:R-:W-:Y:S01]  /*127c0*/  @P3 FADD.FTZ R26, R27, R26 ;  /* 0x0000001a1b1a3221 */ /* 0x010fe20000010000 */
[----:B------:R-:W-:Y:S01]  /*127d0*/  FADD.FTZ R27, R28, -R3 ;  /* 0x800000031c1b7221 */ /* 0x000fe20000010000 */
[----:B-----5:R-:W-:-:S03]  /*127e0*/  @P3 FADD.FTZ R14, R29, R14 ;  /* 0x0000000e1d0e3221 */ /* 0x020fc60000010000 */
[----:B------:R-:W-:Y:S01]  /*127f0*/  @P3 F2FP.F16.F32.PACK_AB R26, RZ, R26 ;  /* 0x0000001aff1a323e */ /* 0x000fe200000000ff */
[----:B------:R-:W-:Y:S01]  /*12800*/  @P0 FFMA.FTZ R27, R2, -0.69314718246459960938, R27 ;  /* 0xbf317218021b0823 */ /* 0x000fe2000001001b */
[----:B------:R-:W-:Y:S01]  /*12810*/  FADD.FTZ R29, R16, -R3 ;  /* 0x80000003101d7221 */ /* 0x000fe20000010000 */
[----:B------:R-:W-:Y:S01]  /*12820*/  @P0 FADD.FTZ R15, R34, R15 ;  /* 0x0000000f220f0221 */ /* 0x000fe20000010000 */
[----:B------:R-:W-:Y:S02]  /*12830*/  @P3 F2FP.F16.F32.PACK_AB R14, RZ, R14 ;  /* 0x0000000eff0e323e */ /* 0x000fe400000000ff */
[----:B------:R-:W-:Y:S01]  /*12840*/  PRMT R12, R26, 0x7610, R12 ;  /* 0x000076101a0c7816 */ /* 0x000fe2000000000c */
[--C-:B------:R-:W-:Y:S01]  /*12850*/  HADD2.F32 R26, -RZ, R13.reuse.H0_H0 ;  /* 0x2000000dff1a7230 */ /* 0x100fe20000004100 */
[----:B------:R-:W-:Y:S01]  /*12860*/  PRMT R28, R14, 0x7610, R28 ;  /* 0x000076100e1c7816 */ /* 0x000fe2000000001c */
[----:B------:R-:W-:Y:S02]  /*12870*/  HADD2.F32 R14, -RZ, R13.H1_H1 ;  /* 0x3000000dff0e7230 */ /* 0x000fe40000004100 */
[----:B------:R-:W-:Y:S01]  /*12880*/  @P0 FADD.FTZ R27, R36, R27 ;  /* 0x0000001b241b0221 */ /* 0x000fe20000010000 */
[----:B------:R-:W-:Y:S01]  /*12890*/  @P3 STG.E.U16 desc[UR6][R22.64], R12 ;  /* 0x0000000c16003986 */ /* 0x000fe2000c101506 */
[--C-:B------:R-:W-:Y:S01]  /*128a0*/  FADD.FTZ R13, R26, -R3.reuse ;  /* 0x800000031a0d7221 */ /* 0x100fe20000010000 */
[----:B------:R-:W-:Y:S01]  /*128b0*/  @P0 F2FP.F16.F32.PACK_AB R15, RZ, R15 ;  /* 0x0000000fff0f023e */ /* 0x000fe200000000ff */
[----:B------:R-:W-:Y:S01]  /*128c0*/  FADD.FTZ R19, R14, -R3 ;  /* 0x800000030e137221 */ /* 0x000fe20000010000 */
[----:B------:R1:W-:Y:S01]  /*128d0*/  @P3 STG.E desc[UR6][R24.64+0x4], R5 ;  /* 0x0000040518003986 */ /* 0x0003e2000c101906 */
[C---:B------:R-:W-:Y:S01]  /*128e0*/  @P1 FFMA.FTZ R13, R2.reuse, -0.69314718246459960938, R13 ;  /* 0xbf317218020d1823 */ /* 0x040fe2000001000d */
[----:B------:R-:W-:Y:S01]  /*128f0*/  @P0 F2FP.F16.F32.PACK_AB R27, RZ, R27 ;  /* 0x0000001bff1b023e */ /* 0x000fe200000000ff */
[----:B0-----:R-:W-:Y:S01]  /*12900*/  @P1 FFMA.FTZ R4, R2, -0.69314718246459960938, R19 ;  /* 0xbf31721802041823 */ /* 0x001fe20000010013 */
[----:B------:R0:W-:Y:S01]  /*12910*/  @P3 STG.E.U16 desc[UR6][R22.64+0x2], R28 ;  /* 0x0000021c16003986 */ /* 0x0001e2000c101506 */
[----:B------:R-:W-:-:S02]  /*12920*/  @P1 FADD.FTZ R13, R18, R13 ;  /* 0x0000000d120d1221 */ /* 0x000fc40000010000 */
[----:B------:R-:W-:Y:S01]  /*12930*/  @P1 FADD.FTZ R4, R17, R4 ;  /* 0x0000000411041221 */ /* 0x000fe20000010000 */
[----:B------:R0:W-:Y:S02]  /*12940*/  @P0 STG.E desc[UR6][R24.64+0x8], R6 ;  /* 0x0000080618000986 */ /* 0x0001e4000c101906 */
[----:B------:R-:W-:Y:S01]  /*12950*/  @P1 F2FP.F16.F32.PACK_AB R13, RZ, R13 ;  /* 0x0000000dff0d123e */ /* 0x000fe200000000ff */
[----:B-1----:R-:W-:Y:S01]  /*12960*/  @P2 FFMA.FTZ R5, R2, -0.69314718246459960938, R29 ;  /* 0xbf31721802052823 */ /* 0x002fe2000001001d */
[----:B------:R0:W-:Y:S01]  /*12970*/  @P0 STG.E.U16 desc[UR6][R22.64+0x4], R15 ;  /* 0x0000040f16000986 */ /* 0x0001e2000c101506 */
[----:B------:R-:W-:Y:S02]  /*12980*/  @P1 F2FP.F16.F32.PACK_AB R4, RZ, R4 ;  /* 0x00000004ff04123e */ /* 0x000fe400000000ff */
[----:B------:R-:W-:Y:S01]  /*12990*/  @P2 FADD.FTZ R0, R0, R5 ;  /* 0x0000000500002221 */ /* 0x000fe20000010000 */
[----:B------:R0:W-:Y:S04]  /*129a0*/  @P0 STG.E desc[UR6][R24.64+0xc], R7 ;  /* 0x00000c0718000986 */ /* 0x0001e8000c101906 */
        /* <DEDUP_REMOVED lines=18> */
.L_x_16763:
        /* <DEDUP_REMOVED lines=11> */
.L_x_38470:


//--------------------- .text._ZN17fastertransformer38beam_online_softmax_topk_stage1_kernelI6__halfLi1ELi8ELi256EEEvPKT_S4_PKbPfiiPKi --------------------------
	.section	.text._ZN17fastertransformer38beam_online_softmax_topk_stage1_kernelI6__halfLi1ELi8ELi256EEEvPKT_S4_PKbPfiiPKi,"ax",@progbits
	.align	128
        .global         _ZN17fastertransformer38beam_online_softmax_topk_stage1_kernelI6__halfLi1ELi8ELi256EEEvPKT_S4_PKbPfiiPKi
        .type           _ZN17fastertransformer38beam_online_softmax_topk_stage1_kernelI6__halfLi1ELi8ELi256EEEvPKT_S4_PKbPfiiPKi,@function
        .size           _ZN17fastertransformer38beam_online_softmax_topk_stage1_kernelI6__halfLi1ELi8ELi256EEEvPKT_S4_PKbPfiiPKi,(.L_x_38471 - _ZN17fastertransformer38beam_online_softmax_topk_stage1_kernelI6__halfLi1ELi8ELi256EEEvPKT_S4_PKbPfiiPKi)
        .other          _ZN17fastertransformer38beam_online_softmax_topk_stage1_kernelI6__halfLi1ELi8ELi256EEEvPKT_S4_PKbPfiiPKi,@"STO_CUDA_ENTRY STV_DEFAULT"
_ZN17fastertransformer38beam_online_softmax_topk_stage1_kernelI6__halfLi1ELi8ELi256EEEvPKT_S4_PKbPfiiPKi:
.text._ZN17fastertransformer38beam_online_softmax_topk_stage1_kernelI6__halfLi1ELi8ELi256EEEvPKT_S4_PKbPfiiPKi:
        /* <DEDUP_REMOVED lines=13> */
[----:B------:R-:W-:Y:S01]  /*00d0*/  BSSY.RECONVERGENT B1, `(.L_x_16764) ;  /* 0x00001b2000017945 */ /* 0x000fe20003800200 */
[----:B------:R-:W-:Y:S01]  /*00e0*/  IMAD.MOV.U32 R25, RZ, RZ, -0x38802000 ;  /* 0xc77fe000ff197424 */ /* 0x000fe200078e00ff */
[----:B---3--:R-:W-:-:S03]  /*00f0*/  IADD3 R3, PT, PT, R4, -0x1, R24 ;  /* 0xffffffff04037810 */ /* 0x008fc60007ffe018 */
[----:B0-----:R-:W0:Y:S02]  /*0100*/  MUFU.RCP R0, R0 ;  /* 0x0000000000007308 */ /* 0x001e240000001000 */
[----:B0-----:R-:W-:-:S06]  /*0110*/  VIADD R6, R0, 0xffffffe ;  /* 0x0ffffffe00067836 */ /* 0x001fcc0000000000 */
[----:B------:R0:W2:Y:S02]  /*0120*/  F2I.FTZ.U32.TRUNC.NTZ R7, R6 ;  /* 0x0000000600077305 */ /* 0x0000a4000021f000 */
[----:B0-----:R-:W-:Y:S02]  /*0130*/  IMAD.MOV.U32 R6, RZ, RZ, RZ ;  /* 0x000000ffff067224 */ /* 0x001fe400078e00ff */
[----:B--2---:R-:W-:-:S04]  /*0140*/  IMAD.MOV R9, RZ, RZ, -R7 ;  /* 0x000000ffff097224 */ /* 0x004fc800078e0a07 */
[----:B------:R-:W-:-:S04]  /*0150*/  IMAD R9, R9, R4, RZ ;  /* 0x0000000409097224 */ /* 0x000fc800078e02ff */
[----:B------:R-:W-:-:S04]  /*0160*/  IMAD.HI.U32 R2, R7, R9, R6 ;  /* 0x0000000907027227 */ /* 0x000fc800078e0006 */
[----:B------:R-:W-:Y:S02]  /*0170*/  IMAD.MOV.U32 R7, RZ, RZ, RZ ;  /* 0x000000ffff077224 */ /* 0x000fe400078e00ff */
[----:B------:R-:W-:-:S04]  /*0180*/  IMAD.HI.U32 R2, R2, R3, RZ ;  /* 0x0000000302027227 */ /* 0x000fc800078e00ff */
[----:B------:R-:W-:-:S04]  /*0190*/  IMAD.MOV R0, RZ, RZ, -R2 ;  /* 0x000000ffff007224 */ /* 0x000fc800078e0a02 */
[----:B------:R-:W-:Y:S02]  /*01a0*/  IMAD R3, R4, R0, R3 ;  /* 0x0000000004037224 */ /* 0x000fe400078e0203 */
[----:B------:R-:W0:Y:S03]  /*01b0*/  S2R R0, SR_TID.X ;  /* 0x0000000000007919 */ /* 0x000e260000002100 */
        /* <DEDUP_REMOVED lines=10> */
[----:B0-----:R-:W-:Y:S05]  /*0260*/  @!P0 BRA `(.L_x_16765) ;  /* 0x0000000c00608947 */ /* 0x001fea0003800000 */
[----:B------:R-:W-:Y:S01]  /*0270*/  IMAD.IADD R9, R9, 0x1, R0 ;  /* 0x0000000109097824 */ /* 0x000fe200078e0200 */
[----:B------:R-:W-:Y:S01]  /*0280*/  BSSY.RECONVERGENT B0, `(.L_x_16766) ;  /* 0x00000d5000007945 */ /* 0x000fe20003800200 */
[----:B------:R-:W-:Y:S02]  /*0290*/  IMAD.MOV.U32 R32, RZ, RZ, 0xfbff ;  /* 0x0000fbffff207424 */ /* 0x000fe400078e00ff */
[----:B------:R-:W-:Y:S01]  /*02a0*/  IMAD.MOV.U32 R36, RZ, RZ, 0xfbff ;  /* 0x0000fbffff247424 */ /* 0x000fe200078e00ff */
[----:B------:R-:W-:Y:S01]  /*02b0*/  ISETP.GE.AND P0, PT, R9, R6, PT ;  /* 0x000000060900720c */ /* 0x000fe20003f06270 */
        /* <DEDUP_REMOVED lines=24> */
[----:B0-----:R-:W-:Y:S01]  /*0440*/  VIADD R2, R7, 0xffffffe ;  /* 0x0ffffffe07027836 */ /* 0x001fe20000000000 */
[----:B------:R-:W-:-:S05]  /*0450*/  LOP3.LUT R7, R5, R12, RZ, 0x3c, !PT ;  /* 0x0000000c05077212 */ /* 0x000fca00078e3cff */
[----:B------:R0:W1:Y:S01]  /*0460*/  F2I.FTZ.U32.TRUNC.NTZ R3, R2 ;  /* 0x0000000200037305 */ /* 0x000062000021f000 */
[----:B------:R-:W-:Y:S01]  /*0470*/  ISETP.GE.AND P2, PT, R7, RZ, PT ;  /* 0x000000ff0700720c */ /* 0x000fe20003f46270 */
[----:B0-----:R-:W-:Y:S02]  /*0480*/  IMAD.MOV.U32 R2, RZ, RZ, RZ ;  /* 0x000000ffff027224 */ /* 0x001fe400078e00ff */
        /* <DEDUP_REMOVED lines=17> */
[----:B------:R0:W2:Y:S01]  /*05a0*/  LDG.E.CONSTANT R8, desc[UR6][R2.64] ;  /* 0x0000000602087981 */ /* 0x0000a2000c1e9900 */
[----:B------:R-:W-:Y:S02]  /*05b0*/  IMAD.MOV.U32 R32, RZ, RZ, 0xfbff ;  /* 0x0000fbffff207424 */ /* 0x000fe400078e00ff */
[----:B------:R-:W-:Y:S02]  /*05c0*/  IMAD.MOV.U32 R36, RZ, RZ, 0xfbff ;  /* 0x0000fbffff247424 */ /* 0x000fe400078e00ff */
[----:B------:R-:W-:Y:S01]  /*05d0*/  IMAD.MOV.U32 R37, RZ, RZ, 0xfbff ;  /* 0x0000fbffff257424 */ /* 0x000fe200078e00ff */
[----:B------:R-:W-:Y:S01]  /*05e0*/  PRMT R32, R32, 0x5410, R32 ;  /* 0x0000541020207816 */ /* 0x000fe20000000020 */
[----:B------:R-:W-:Y:S01]  /*05f0*/  IMAD.MOV.U32 R7, RZ, RZ, 0xfbff ;  /* 0x0000fbffff077424 */ /* 0x000fe200078e00ff */
[----:B------:R-:W-:Y:S01]  /*0600*/  PRMT R36, R36, 0x5410, R36 ;  /* 0x0000541024247816 */ /* 0x000fe20000000024 */
[----:B------:R-:W-:Y:S02]  /*0610*/  IMAD.MOV.U32 R35, RZ, RZ, 0xfbff ;  /* 0x0000fbffff237424 */ /* 0x000fe400078e00ff */
[----:B0-----:R-:W-:Y:S01]  /*0620*/  IMAD.MOV.U32 R2, RZ, RZ, 0xfbff ;  /* 0x0000fbffff027424 */ /* 0x001fe200078e00ff */
[C---:B------:R-:W-:Y:S01]  /*0630*/  PRMT R37, R7.reuse, 0x5410, R37 ;  /* 0x0000541007257816 */ /* 0x040fe20000000025 */
[----:B------:R-:W-:Y:S01]  /*0640*/  IMAD.MOV.U32 R3, RZ, RZ, 0xfbff ;  /* 0x0000fbffff037424 */ /* 0x000fe200078e00ff */
[----:B------:R-:W-:Y:S01]  /*0650*/  PRMT R36, R7, 0x7610, R36 ;  /* 0x0000761007247816 */ /* 0x000fe20000000024 */
[----:B------:R-:W-:Y:S01]  /*0660*/  IMAD.MOV.U32 R25, RZ, RZ, -0x38802000 ;  /* 0xc77fe000ff197424 */ /* 0x000fe200078e00ff */
        /* <DEDUP_REMOVED lines=11> */
[----:B--2---:R-:W-:-:S07]  /*0720*/  IMAD.IADD R8, R8, 0x1, -R9 ;  /* 0x0000000108087824 */ /* 0x004fce00078e0a09 */
.L_x_16792:
        /* <DEDUP_REMOVED lines=22> */
.L_x_16769:
[----:B------:R-:W-:Y:S01]  /*0890*/  PRMT R10, R10, 0x5410, R16 ;  /* 0x000054100a0a7816 */ /* 0x000fe20000000010 */
[----:B------:R-:W-:-:S07]  /*08a0*/  IMAD.MOV.U32 R3, RZ, RZ, R9 ;  /* 0x000000ffff037224 */ /* 0x000fce00078e0009 */
.L_x_16770:
[----:B------:R-:W-:Y:S05]  /*08b0*/  BSYNC.RECONVERGENT B2 ;  /* 0x0000000000027941 */ /* 0x000fea0003800200 */
.L_x_16768:
[----:B------:R-:W-:Y:S01]  /*08c0*/  HSETP2.GT.AND P0, PT, R10.H1_H1, R36.H1_H1, PT ;  /* 0x300000240a007234 */ /* 0x000fe20003f04c00 */
[----:B------:R-:W-:Y:S04]  /*08d0*/  BSSY.RECONVERGENT B2, `(.L_x_16771) ;  /* 0x000000d000027945 */ /* 0x000fe80003800200 */
[----:B------:R-:W-:-:S13]  /*08e0*/  ISETP.EQ.OR P0, PT, R2, -0x1, P0 ;  /* 0xffffffff0200780c */ /* 0x000fda0000702670 */
[----:B------:R-:W-:Y:S05]  /*08f0*/  @P0 BRA `(.L_x_16772) ;  /* 0x0000000000180947 */ /* 0x000fea0003800000 */
[----:B------:R-:W-:Y:S01]  /*0900*/  ISETP.GE.AND P0, PT, R3, R2, PT ;  /* 0x000000020300720c */ /* 0x000fe20003f06270 */
[----:B------:R-:W-:Y:S01]  /*0910*/  IMAD.MOV.U32 R12, RZ, RZ, R2 ;  /* 0x000000ffff0c7224 */ /* 0x000fe200078e0002 */
[----:B------:R-:W-:-:S11]  /*0920*/  PRMT R32, R32, 0x7610, R10 ;  /* 0x0000761020207816 */ /* 0x000fd6000000000a */
[----:B------:R-:W-:Y:S02]  /*0930*/  HSETP2.NEU.OR P0, PT, R10.H1_H1, R36.H1_H1, P0 ;  /* 0x300000240a007234 */ /* 0x000fe4000070dc20 */
[----:B------:R-:W-:-:S11]  /*0940*/  PRMT R10, R36, 0x7632, R10 ;  /* 0x00007632240a7816 */ /* 0x000fd6000000000a */
[----:B------:R-:W-:Y:S05]  /*0950*/  @P0 BRA `(.L_x_16773) ;  /* 0x0000000000100947 */ /* 0x000fea0003800000 */
.L_x_16772:
[----:B------:R-:W-:Y:S01]  /*0960*/  IMAD.MOV.U32 R12, RZ, RZ, R3 ;  /* 0x000000ffff0c7224 */ /* 0x000fe200078e0003 */
[----:B------:R-:W-:Y:S01]  /*0970*/  PRMT R32, R32, 0x7610, R36 ;  /* 0x0000761020207816 */ /* 0x000fe20000000024 */
[----:B------:R-:W-:Y:S01]  /*0980*/  IMAD.MOV.U32 R3, RZ, RZ, R2 ;  /* 0x000000ffff037224 */ /* 0x000fe200078e0002 */
[----:B------:R-:W-:-:S07]  /*0990*/  PRMT R10, R10, 0x7632, R10 ;  /* 0x000076320a0a7816 */ /* 0x000fce000000000a */
.L_x_16773:
[----:B------:R-:W-:Y:S05]  /*09a0*/  BSYNC.RECONVERGENT B2 ;  /* 0x0000000000027941 */ /* 0x000fea0003800200 */
.L_x_16771:
        /* <DEDUP_REMOVED lines=11> */
.L_x_16775:
[----:B------:R-:W-:Y:S01]  /*0a60*/  PRMT R36, R36, 0x7610, R37 ;  /* 0x0000761024247816 */ /* 0x000fe20000000025 */
[----:B------:R-:W-:Y:S01]  /*0a70*/  IMAD.MOV.U32 R13, RZ, RZ, R12 ;  /* 0x000000ffff0d7224 */ /* 0x000fe200078e000c */
[----:B------:R-:W-:Y:S01]  /*0a80*/  PRMT R11, R10, 0x7610, R11 ;  /* 0x000076100a0b7816 */ /* 0x000fe2000000000b */
[----:B------:R-:W-:-:S07]  /*0a90*/  IMAD.MOV.U32 R2, RZ, RZ, R31 ;  /* 0x000000ffff027224 */ /* 0x000fce00078e001f */
.L_x_16776:
[----:B------:R-:W-:Y:S05]  /*0aa0*/  BSYNC.RECONVERGENT B2 ;  /* 0x0000000000027941 */ /* 0x000fea0003800200 */
.L_x_16774:
        /* <DEDUP_REMOVED lines=11> */
.L_x_16778:
[----:B------:R-:W-:Y:S01]  /*0b60*/  PRMT R37, R37, 0x5410, R37 ;  /* 0x0000541025257816 */ /* 0x000fe20000000025 */
[----:B------:R-:W-:Y:S01]  /*0b70*/  IMAD.MOV.U32 R12, RZ, RZ, R13 ;  /* 0x000000ffff0c7224 */ /* 0x000fe200078e000d */
[----:B------:R-:W-:Y:S01]  /*0b80*/  PRMT R10, R10, 0x5410, R11 ;  /* 0x000054100a0a7816 */ /* 0x000fe2000000000b */
[----:B------:R-:W-:-:S07]  /*0b90*/  IMAD.MOV.U32 R31, RZ, RZ, R30 ;  /* 0x000000ffff1f7224 */ /* 0x000fce00078e001e */
.L_x_16779:
[----:B------:R-:W-:Y:S05]  /*0ba0*/  BSYNC.RECONVERGENT B2 ;  /* 0x0000000000027941 */ /* 0x000fea0003800200 */
.L_x_16777:
        /* <DEDUP_REMOVED lines=11> */
.L_x_16781:
[----:B------:R-:W-:Y:S01]  /*0c60*/  PRMT R37, R36, 0x7610, R37 ;  /* 0x0000761024257816 */ /* 0x000fe20000000025 */
[----:B------:R-:W-:Y:S01]  /*0c70*/  IMAD.MOV.U32 R11, RZ, RZ, R12 ;  /* 0x000000ffff0b7224 */ /* 0x000fe200078e000c */
[----:B------:R-:W-:Y:S01]  /*0c80*/  PRMT R10, R10, 0x7632, R10 ;  /* 0x000076320a0a7816 */ /* 0x000fe2000000000a */
[----:B------:R-:W-:-:S07]  /*0c90*/  IMAD.MOV.U32 R30, RZ, RZ, R29 ;  /* 0x000000ffff1e7224 */ /* 0x000fce00078e001d */
.L_x_16782:
[----:B------:R-:W-:Y:S05]  /*0ca0*/  BSYNC.RECONVERGENT B2 ;  /* 0x0000000000027941 */ /* 0x000fea0003800200 */
.L_x_16780:
        /* <DEDUP_REMOVED lines=11> */
.L_x_16784:
[----:B------:R-:W-:Y:S01]  /*0d60*/  PRMT R36, R35, 0x7610, R36 ;  /* 0x0000761023247816 */ /* 0x000fe20000000024 */
[----:B------:R-:W-:Y:S01]  /*0d70*/  IMAD.MOV.U32 R14, RZ, RZ, R11 ;  /* 0x000000ffff0e7224 */ /* 0x000fe200078e000b */
[----:B------:R-:W-:Y:S01]  /*0d80*/  PRMT R12, R10, 0x7610, R12 ;  /* 0x000076100a0c7816 */ /* 0x000fe2000000000c */
[----:B------:R-:W-:-:S07]  /*0d90*/  IMAD.MOV.U32 R29, RZ, RZ, R28 ;  /* 0x000000ffff1d7224 */ /* 0x000fce00078e001c */
.L_x_16785:
[----:B------:R-:W-:Y:S05]  /*0da0*/  BSYNC.RECONVERGENT B2 ;  /* 0x0000000000027941 */ /* 0x000fea0003800200 */
.L_x_16783:
        /* <DEDUP_REMOVED lines=11> */
.L_x_16787:
[----:B------:R-:W-:Y:S01]  /*0e60*/  PRMT R35, R35, 0x7632, R35 ;  /* 0x0000763223237816 */ /* 0x000fe20000000023 */
[----:B------:R-:W-:Y:S01]  /*0e70*/  IMAD.MOV.U32 R11, RZ, RZ, R14 ;  /* 0x000000ffff0b7224 */ /* 0x000fe200078e000e */
[----:B------:R-:W-:Y:S01]  /*0e80*/  PRMT R10, R10, 0x5410, R12 ;  /* 0x000054100a0a7816 */ /* 0x000fe2000000000c */
[----:B------:R-:W-:-:S07]  /*0e90*/  IMAD.MOV.U32 R28, RZ, RZ, R27 ;  /* 0x000000ffff1c7224 */ /* 0x000fce00078e001b */
.L_x_16788:
[----:B------:R-:W-:Y:S05]  /*0ea0*/  BSYNC.RECONVERGENT B2 ;  /* 0x0000000000027941 */ /* 0x000fea0003800200 */
.L_x_16786:
        /* <DEDUP_REMOVED lines=9> */
.L_x_16790:
[----:B------:R-:W-:Y:S01]  /*0f40*/  PRMT R35, R35, 0x5410, R32 ;  /* 0x0000541023237816 */ /* 0x000fe20000000020 */
[----:B------:R-:W-:Y:S01]  /*0f50*/  IMAD.MOV.U32 R27, RZ, RZ, R26 ;  /* 0x000000ffff1b7224 */ /* 0x000fe200078e001a */
[----:B------:R-:W-:Y:S01]  /*0f60*/  PRMT R32, R10, 0x7632, R32 ;  /* 0x000076320a207816 */ /* 0x000fe20000000020 */
[----:B------:R-:W-:-:S07]  /*0f70*/  IMAD.MOV.U32 R26, RZ, RZ, R11 ;  /* 0x000000ffff1a7224 */ /* 0x000fce00078e000b */
.L_x_16791:
[----:B------:R-:W-:Y:S05]  /*0f80*/  BSYNC.RECONVERGENT B2 ;  /* 0x0000000000027941 */ /* 0x000fea0003800200 */
.L_x_16789:
[----:B------:R-:W-:Y:S02]  /*0f90*/  VIADD R9, R9, 0x100 ;  /* 0x0000010009097836 */ /* 0x000fe40000000000 */
[----:B------:R-:W-:-:S03]  /*0fa0*/  VIADD R8, R8, 0xffffff00 ;  /* 0xffffff0008087836 */ /* 0x000fc60000000000 */
[----:B------:R-:W-:-:S13]  /*0fb0*/  ISETP.GE.AND P0, PT, R9, R6, PT ;  /* 0x000000060900720c */ /* 0x000fda0003f06270 */
[----:B------:R-:W-:Y:S05]  /*0fc0*/  @!P0 BRA `(.L_x_16792) ;  /* 0xfffffff400d88947 */ /* 0x000fea000383ffff */
.L_x_16767:
[----:B------:R-:W-:Y:S05]  /*0fd0*/  BSYNC.RECONVERGENT B0 ;  /* 0x0000000000007941 */ /* 0x000fea0003800200 */
.L_x_16766:
[----:B------:R-:W-:Y:S05]  /*0fe0*/  BRA `(.L_x_16793) ;  /* 0x0000000c00007947 */ /* 0x000fea0003800000 */
.L_x_16765:
[----:B------:R-:W-:Y:S01]  /*0ff0*/  IMAD.IADD R13, R9, 0x1, R0 ;  /* 0x00000001090d7824 */ /* 0x000fe200078e0200 */
[----:B------:R-:W0:Y:S01]  /*1000*/  LDCU.64 UR10, c[0x0][0x380] ;  /* 0x00007000ff0a77ac */ /* 0x000e220008000a00 */
        /* <DEDUP_REMOVED lines=27> */
[----:B------:R-:W-:Y:S02]  /*11c0*/  IMAD.MOV.U32 R2, RZ, RZ, 0xfbff ;  /* 0x0000fbffff027424 */ /* 0x000fe400078e00ff */
[----:B------:R-:W-:Y:S02]  /*11d0*/  IMAD.MOV.U32 R3, RZ, RZ, 0xfbff ;  /* 0x0000fbffff037424 */ /* 0x000fe400078e00ff */
[----:B------:R-:W-:Y:S01]  /*11e0*/  IMAD.MOV.U32 R35, RZ, RZ, 0xfbff ;  /* 0x0000fbffff237424 */ /* 0x000fe200078e00ff */
[----:B------:R-:W-:Y:S01]  /*11f0*/  PRMT R37, R2, 0x5410, R37 ;  /* 0x0000541002257816 */ /* 0x000fe20000000025 */
[----:B------:R-:W-:Y:S01]  /*1200*/  IMAD.MOV.U32 R25, RZ, RZ, -0x38802000 ;  /* 0xc77fe000ff197424 */ /* 0x000fe200078e00ff */
[----:B------:R-:W-:Y:S01]  /*1210*/  PRMT R36, R3, 0x5410, R36 ;  /* 0x0000541003247816 */ /* 0x000fe20000000024 */
[----:B------:R-:W-:Y:S01]  /*1220*/  IMAD.MOV.U32 R7, RZ, RZ, RZ ;  /* 0x000000ffff077224 */ /* 0x000fe200078e00ff */
[----:B------:R-:W-:Y:S01]  /*1230*/  PRMT R35, R35, 0x5410, R2 ;  /* 0x0000541023237816 */ /* 0x000fe20000000002 */
[----:B------:R-:W-:Y:S01]  /*1240*/  IMAD.MOV.U32 R2, RZ, RZ, -0x1 ;  /* 0xffffffffff027424 */ /* 0x000fe200078e00ff */
[----:B0-----:R-:W-:Y:S01]  /*1250*/  ISETP.NE.U32.AND P0, PT, RZ, UR4, PT ;  /* 0x00000004ff007c0c */ /* 0x001fe2000bf05070 */
[----:B------:R-:W-:Y:S01]  /*1260*/  IMAD.MOV.U32 R31, RZ, RZ, -0x1 ;  /* 0xffffffffff1f7424 */ /* 0x000fe200078e00ff */
[----:B------:R-:W-:Y:S01]  /*1270*/  PRMT R32, R3, 0x7610, R32 ;  /* 0x0000761003207816 */ /* 0x000fe20000000020 */
[----:B------:R-:W-:Y:S01]  /*1280*/  IMAD.MOV.U32 R3, RZ, RZ, -0x1 ;  /* 0xffffffffff037424 */ /* 0x000fe200078e00ff */
[----:B------:R-:W-:Y:S01]  /*1290*/  ISETP.NE.AND.EX P0, PT, RZ, UR5, PT, P0 ;  /* 0x00000005ff007c0c */ /* 0x000fe2000bf05300 */
[----:B------:R-:W-:-:S02]  /*12a0*/  IMAD.MOV.U32 R30, RZ, RZ, -0x1 ;  /* 0xffffffffff1e7424 */ /* 0x000fc400078e00ff */
[----:B------:R-:W-:Y:S02]  /*12b0*/  IMAD.MOV.U32 R29, RZ, RZ, -0x1 ;  /* 0xffffffffff1d7424 */ /* 0x000fe400078e00ff */
[----:B------:R-:W-:Y:S02]  /*12c0*/  IMAD.MOV.U32 R28, RZ, RZ, -0x1 ;  /* 0xffffffffff1c7424 */ /* 0x000fe400078e00ff */
[----:B------:R-:W-:Y:S02]  /*12d0*/  IMAD.MOV.U32 R27, RZ, RZ, -0x1 ;  /* 0xffffffffff1b7424 */ /* 0x000fe400078e00ff */
[----:B------:R-:W-:-:S07]  /*12e0*/  IMAD.MOV.U32 R26, RZ, RZ, -0x1 ;  /* 0xffffffffff1a7424 */ /* 0x000fce00078e00ff */
.L_x_16818:
[----:B------:R-:W0:Y:S01]  /*12f0*/  @P0 LDC.64 R8, c[0x0][0x388] ;  /* 0x0000e200ff080b82 */ /* 0x000e220000000a00 */
[----:B------:R-:W-:Y:S02]  /*1300*/  SHF.R.S32.HI R11, RZ, 0x1f, R13 ;  /* 0x0000001fff0b7819 */ /* 0x000fe4000001140d */
[C---:B------:R-:W-:Y:S02]  /*1310*/  IADD3 R14, P1, PT, R24.reuse, R13, RZ ;  /* 0x0000000d180e7210 */ /* 0x040fe40007f3e0ff */
[----:B------:R-:W-:Y:S02]  /*1320*/  @!P0 PRMT R12, RZ, 0x7610, R12 ;  /* 0x00007610ff0c8816 */ /* 0x000fe4000000000c */
[----:B------:R-:W-:Y:S02]  /*1330*/  LEA.HI.X.SX32 R11, R24, R11, 0x1, P1 ;  /* 0x0000000b180b7211 */ /* 0x000fe400008f0eff */
[----:B------:R-:W-:-:S04]  /*1340*/  LEA R10, P1, R14, UR10, 0x1 ;  /* 0x0000000a0e0a7c11 */ /* 0x000fc8000f8208ff */
[----:B------:R-:W-:-:S06]  /*1350*/  LEA.HI.X R11, R14, UR11, R11, 0x1, P1 ;  /* 0x0000000b0e0b7c11 */ /* 0x000fcc00088f0c0b */
        /* <DEDUP_REMOVED lines=22> */
.L_x_16795:
[----:B------:R-:W-:Y:S01]  /*14c0*/  PRMT R8, R8, 0x5410, R16 ;  /* 0x0000541008087816 */ /* 0x000fe20000000010 */
[----:B------:R-:W-:-:S07]  /*14d0*/  IMAD.MOV.U32 R3, RZ, RZ, R13 ;  /* 0x000000ffff037224 */ /* 0x000fce00078e000d */
.L_x_16796:
[----:B------:R-:W-:Y:S05]  /*14e0*/  BSYNC.RECONVERGENT B0 ;  /* 0x0000000000007941 */ /* 0x000fea0003800200 */
.L_x_16794:
        /* <DEDUP_REMOVED lines=10> */
.L_x_16798:
[----:B------:R-:W-:Y:S01]  /*1590*/  IMAD.MOV.U32 R10, RZ, RZ, R3 ;  /* 0x000000ffff0a7224 */ /* 0x000fe200078e0003 */
[----:B------:R-:W-:Y:S01]  /*15a0*/  PRMT R32, R32, 0x7610, R36 ;  /* 0x0000761020207816 */ /* 0x000fe20000000024 */
[----:B------:R-:W-:Y:S01]  /*15b0*/  IMAD.MOV.U32 R3, RZ, RZ, R2 ;  /* 0x000000ffff037224 */ /* 0x000fe200078e0002 */
[----:B------:R-:W-:-:S07]  /*15c0*/  PRMT R8, R8, 0x7632, R8 ;  /* 0x0000763208087816 */ /* 0x000fce0000000008 */
.L_x_16799:
[----:B------:R-:W-:Y:S05]  /*15d0*/  BSYNC.RECONVERGENT B0 ;  /* 0x0000000000007941 */ /* 0x000fea0003800200 */
.L_x_16797:
        /* <DEDUP_REMOVED lines=11> */
.L_x_16801:
[----:B------:R-:W-:Y:S01]  /*1690*/  PRMT R36, R36, 0x7610, R37 ;  /* 0x0000761024247816 */ /* 0x000fe20000000025 */
[----:B------:R-:W-:Y:S01]  /*16a0*/  IMAD.MOV.U32 R11, RZ, RZ, R10 ;  /* 0x000000ffff0b7224 */ /* 0x000fe200078e000a */
[----:B------:R-:W-:Y:S01]  /*16b0*/  PRMT R9, R8, 0x7610, R9 ;  /* 0x0000761008097816 */ /* 0x000fe20000000009 */
[----:B------:R-:W-:-:S07]  /*16c0*/  IMAD.MOV.U32 R2, RZ, RZ, R31 ;  /* 0x000000ffff027224 */ /* 0x000fce00078e001f */
.L_x_16802:
[----:B------:R-:W-:Y:S05]  /*16d0*/  BSYNC.RECONVERGENT B0 ;  /* 0x0000000000007941 */ /* 0x000fea0003800200 */
.L_x_16800:
        /* <DEDUP_REMOVED lines=11> */
.L_x_16804:
[----:B------:R-:W-:Y:S01]  /*1790*/  PRMT R37, R37, 0x5410, R37 ;  /* 0x0000541025257816 */ /* 0x000fe20000000025 */
[----:B------:R-:W-:Y:S01]  /*17a0*/  IMAD.MOV.U32 R10, RZ, RZ, R11 ;  /* 0x000000ffff0a7224 */ /* 0x000fe200078e000b */
[----:B------:R-:W-:Y:S01]  /*17b0*/  PRMT R8, R8, 0x5410, R9 ;  /* 0x0000541008087816 */ /* 0x000fe20000000009 */
[----:B------:R-:W-:-:S07]  /*17c0*/  IMAD.MOV.U32 R31, RZ, RZ, R30 ;  /* 0x000000ffff1f7224 */ /* 0x000fce00078e001e */
.L_x_16805:
[----:B------:R-:W-:Y:S05]  /*17d0*/  BSYNC.RECONVERGENT B0 ;  /* 0x0000000000007941 */ /* 0x000fea0003800200 */
.L_x_16803:
        /* <DEDUP_REMOVED lines=11> */
.L_x_16807:
[----:B------:R-:W-:Y:S01]  /*1890*/  PRMT R37, R36, 0x7610, R37 ;  /* 0x0000761024257816 */ /* 0x000fe20000000025 */
[----:B------:R-:W-:Y:S01]  /*18a0*/  IMAD.MOV.U32 R9, RZ, RZ, R10 ;  /* 0x000000ffff097224 */ /* 0x000fe200078e000a */
[----:B------:R-:W-:Y:S01]  /*18b0*/  PRMT R8, R8, 0x7632, R8 ;  /* 0x0000763208087816 */ /* 0x000fe20000000008 */
[----:B------:R-:W-:-:S07]  /*18c0*/  IMAD.MOV.U32 R30, RZ, RZ, R29 ;  /* 0x000000ffff1e7224 */ /* 0x000fce00078e001d */
.L_x_16808:
[----:B------:R-:W-:Y:S05]  /*18d0*/  BSYNC.RECONVERGENT B0 ;  /* 0x0000000000007941 */ /* 0x000fea0003800200 */
.L_x_16806:
        /* <DEDUP_REMOVED lines=11> */
.L_x_16810:
[----:B------:R-:W-:Y:S01]  /*1990*/  PRMT R36, R35, 0x7610, R36 ;  /* 0x0000761023247816 */ /* 0x000fe20000000024 */
[----:B------:R-:W-:Y:S01]  /*19a0*/  IMAD.MOV.U32 R12, RZ, RZ, R9 ;  /* 0x000000ffff0c7224 */ /* 0x000fe200078e0009 */
[----:B------:R-:W-:Y:S01]  /*19b0*/  PRMT R10, R8, 0x7610, R10 ;  /* 0x00007610080a7816 */ /* 0x000fe2000000000a */
[----:B------:R-:W-:-:S07]  /*19c0*/  IMAD.MOV.U32 R29, RZ, RZ, R28 ;  /* 0x000000ffff1d7224 */ /* 0x000fce00078e001c */
.L_x_16811:
[----:B------:R-:W-:Y:S05]  /*19d0*/  BSYNC.RECONVERGENT B0 ;  /* 0x0000000000007941 */ /* 0x000fea0003800200 */
.L_x_16809:
        /* <DEDUP_REMOVED lines=11> */
.L_x_16813:
[----:B------:R-:W-:Y:S01]  /*1a90*/  PRMT R35, R35, 0x7632, R35 ;  /* 0x0000763223237816 */ /* 0x000fe20000000023 */
[----:B------:R-:W-:Y:S01]  /*1aa0*/  IMAD.MOV.U32 R9, RZ, RZ, R12 ;  /* 0x000000ffff097224 */ /* 0x000fe200078e000c */
[----:B------:R-:W-:Y:S01]  /*1ab0*/  PRMT R8, R8, 0x5410, R10 ;  /* 0x0000541008087816 */ /* 0x000fe2000000000a */
[----:B------:R-:W-:-:S07]  /*1ac0*/  IMAD.MOV.U32 R28, RZ, RZ, R27 ;  /* 0x000000ffff1c7224 */ /* 0x000fce00078e001b */
.L_x_16814:
[----:B------:R-:W-:Y:S05]  /*1ad0*/  BSYNC.RECONVERGENT B0 ;  /* 0x0000000000007941 */ /* 0x000fea0003800200 */
.L_x_16812:
        /* <DEDUP_REMOVED lines=9> */
.L_x_16816:
[----:B------:R-:W-:Y:S01]  /*1b70*/  PRMT R35, R35, 0x5410, R32 ;  /* 0x0000541023237816 */ /* 0x000fe20000000020 */
[----:B------:R-:W-:Y:S01]  /*1b80*/  IMAD.MOV.U32 R27, RZ, RZ, R26 ;  /* 0x000000ffff1b7224 */ /* 0x000fe200078e001a */
[----:B------:R-:W-:Y:S01]  /*1b90*/  PRMT R32, R8, 0x7632, R32 ;  /* 0x0000763208207816 */ /* 0x000fe20000000020 */
[----:B------:R-:W-:-:S07]  /*1ba0*/  IMAD.MOV.U32 R26, RZ, RZ, R9 ;  /* 0x000000ffff1a7224 */ /* 0x000fce00078e0009 */
.L_x_16817:
[----:B------:R-:W-:Y:S05]  /*1bb0*/  BSYNC.RECONVERGENT B0 ;  /* 0x0000000000007941 */ /* 0x000fea0003800200 */
.L_x_16815:
[----:B------:R-:W-:-:S05]  /*1bc0*/  VIADD R13, R13, 0x100 ;  /* 0x000001000d0d7836 */ /* 0x000fca0000000000 */
[----:B------:R-:W-:-:S13]  /*1bd0*/  ISETP.GE.AND P1, PT, R13, R6, PT ;  /* 0x000000060d00720c */ /* 0x000fda0003f26270 */
[----:B------:R-:W-:Y:S05]  /*1be0*/  @!P1 BRA `(.L_x_16818) ;  /* 0xfffffff400c09947 */ /* 0x000fea000383ffff */
.L_x_16793:
[----:B------:R-:W-:Y:S05]  /*1bf0*/  BSYNC.RECONVERGENT B1 ;  /* 0x0000000000017941 */ /* 0x000fea0003800200 */
.L_x_16764:
[----:B------:R-:W0:Y:S01]  /*1c00*/  S2R R8, SR_LANEID ;  /* 0x0000000000087919 */ /* 0x000e220000000000 */
[----:B------:R-:W-:Y:S01]  /*1c10*/  PRMT R9, R32, 0x7610, R35 ;  /* 0x0000761020097816 */ /* 0x000fe20000000023 */
[----:B------:R-:W-:Y:S01]  /*1c20*/  BSSY.RECONVERGENT B0, `(.L_x_16819) ;  /* 0x000035d000007945 */ /* 0x000fe20003800200 */
[----:B------:R-:W-:Y:S01]  /*1c30*/  PRMT R11, R35, 0x5410, R36 ;  /* 0x00005410230b7816 */ /* 0x000fe20000000024 */
[----:B------:R1:W2:Y:S01]  /*1c40*/  SHFL.DOWN PT, R19, R25, 0x1, 0x1f ;  /* 0x08201f0019137f89 */ /* 0x0002a200000e0000 */
[----:B------:R-:W-:-:S03]  /*1c50*/  PRMT R15, R36, 0x7632, R32 ;  /* 0x00007632240f7816 */ /* 0x000fc60000000020 */
        /* <DEDUP_REMOVED lines=9> */
[----:B------:R0:W0:Y:S04]  /*1cf0*/  SHFL.DOWN PT, R34, R3, 0x1, 0x1f ;  /* 0x08201f0003227f89 */ /* 0x00002800000e0000 */
[----:B------:R-:W0:Y:S04]  /*1d00*/  SHFL.DOWN PT, R9, R9, 0x1, 0x1f ;  /* 0x08201f0009097f89 */ /* 0x000e2800000e0000 */
[----:B------:R-:W0:Y:S04]  /*1d10*/  SHFL.DOWN PT, R11, R11, 0x1, 0x1f ;  /* 0x08201f000b0b7f89 */ /* 0x000e2800000e0000 */
        /* <DEDUP_REMOVED lines=28> */
.L_x_16822:
[----:B------:R-:W-:Y:S01]  /*1ee0*/  IMAD.MOV.U32 R6, RZ, RZ, R3 ;  /* 0x000000ffff067224 */ /* 0x000fe200078e0003 */
[C---:B------:R-:W-:Y:S01]  /*1ef0*/  PRMT R10, R32.reuse, 0x7632, R10 ;  /* 0x00007632200a7816 */ /* 0x040fe2000000000a */
[----:B------:R-:W-:Y:S01]  /*1f00*/  IMAD.MOV.U32 R3, RZ, RZ, R2 ;  /* 0x000000ffff037224 */ /* 0x000fe200078e0002 */
[----:B------:R-:W-:-:S07]  /*1f10*/  PRMT R32, R32, 0x7610, R36 ;  /* 0x0000761020207816 */ /* 0x000fce0000000024 */
.L_x_16823:
[----:B------:R-:W-:Y:S05]  /*1f20*/  BSYNC.RECONVERGENT B1 ;  /* 0x0000000000017941 */ /* 0x000fea0003800200 */
.L_x_16821:
        /* <DEDUP_REMOVED lines=9> */
.L_x_16825:
[----:B------:R-:W-:Y:S01]  /*1fc0*/  IMAD.MOV.U32 R19, RZ, RZ, R6 ;  /* 0x000000ffff137224 */ /* 0x000fe200078e0006 */
[----:B------:R-:W-:Y:S01]  /*1fd0*/  PRMT R2, R10, 0x7610, R2 ;  /* 0x000076100a027816 */ /* 0x000fe20000000002 */
[----:B------:R-:W-:Y:S01]  /*1fe0*/  IMAD.MOV.U32 R6, RZ, RZ, R31 ;  /* 0x000000ffff067224 */ /* 0x000fe200078e001f */
[----:B------:R-:W-:-:S07]  /*1ff0*/  PRMT R10, R37, 0x7632, R10 ;  /* 0x00007632250a7816 */ /* 0x000fce000000000a */
.L_x_16826:
[----:B------:R-:W-:Y:S05]  /*2000*/  BSYNC.RECONVERGENT B1 ;  /* 0x0000000000017941 */ /* 0x000fea0003800200 */
.L_x_16824:
        /* <DEDUP_REMOVED lines=9> */
.L_x_16828:
[----:B------:R-:W-:Y:S01]  /*20a0*/  IMAD.MOV.U32 R21, RZ, RZ, R19 ;  /* 0x000000ffff157224 */ /* 0x000fe200078e0013 */
[----:B------:R-:W-:Y:S01]  /*20b0*/  PRMT R2, R37, 0x5410, R2 ;  /* 0x0000541025027816 */ /* 0x000fe20000000002 */
[----:B------:R-:W-:-:S07]  /*20c0*/  IMAD.MOV.U32 R19, RZ, RZ, R30 ;  /* 0x000000ffff137224 */ /* 0x000fce00078e001e */
.L_x_16829:
[----:B------:R-:W-:Y:S05]  /*20d0*/  BSYNC.RECONVERGENT B1 ;  /* 0x0000000000017941 */ /* 0x000fea0003800200 */
.L_x_16827:
        /* <DEDUP_REMOVED lines=9> */
.L_x_16831:
[----:B------:R-:W-:Y:S01]  /*2170*/  IMAD.MOV.U32 R23, RZ, RZ, R21 ;  /* 0x000000ffff177224 */ /* 0x000fe200078e0015 */
[C---:B------:R-:W-:Y:S01]  /*2180*/  PRMT R25, R2.reuse, 0x7632, R25 ;  /* 0x0000763202197816 */ /* 0x040fe20000000019 */
[----:B------:R-:W-:Y:S01]  /*2190*/  IMAD.MOV.U32 R21, RZ, RZ, R29 ;  /* 0x000000ffff157224 */ /* 0x000fe200078e001d */
[----:B------:R-:W-:-:S07]  /*21a0*/  PRMT R2, R2, 0x5410, R36 ;  /* 0x0000541002027816 */ /* 0x000fce0000000024 */
.L_x_16832:
[----:B------:R-:W-:Y:S05]  /*21b0*/  BSYNC.RECONVERGENT B1 ;  /* 0x0000000000017941 */ /* 0x000fea0003800200 */
.L_x_16830:
        /* <DEDUP_REMOVED lines=9> */
.L_x_16834:
[----:B------:R-:W-:Y:S01]  /*2250*/  IMAD.MOV.U32 R30, RZ, RZ, R23 ;  /* 0x000000ffff1e7224 */ /* 0x000fe200078e0017 */
[----:B------:R-:W-:Y:S01]  /*2260*/  PRMT R29, R25, 0x7610, R29 ;  /* 0x00007610191d7816 */ /* 0x000fe2000000001d */
[----:B------:R-:W-:Y:S01]  /*2270*/  IMAD.MOV.U32 R23, RZ, RZ, R28 ;  /* 0x000000ffff177224 */ /* 0x000fe200078e001c */
[----:B------:R-:W-:-:S07]  /*2280*/  PRMT R25, R35, 0x7610, R25 ;  /* 0x0000761023197816 */ /* 0x000fce0000000019 */
.L_x_16835:
[----:B------:R-:W-:Y:S05]  /*2290*/  BSYNC.RECONVERGENT B1 ;  /* 0x0000000000017941 */ /* 0x000fea0003800200 */
.L_x_16833:
        /* <DEDUP_REMOVED lines=9> */
.L_x_16837:
[----:B------:R-:W-:Y:S01]  /*2330*/  IMAD.MOV.U32 R31, RZ, RZ, R30 ;  /* 0x000000ffff1f7224 */ /* 0x000fe200078e001e */
[----:B------:R-:W-:Y:S01]  /*2340*/  PRMT R10, R10, 0x5410, R29 ;  /* 0x000054100a0a7816 */ /* 0x000fe2000000001d */
[----:B------:R-:W-:Y:S01]  /*2350*/  IMAD.MOV.U32 R30, RZ, RZ, R27 ;  /* 0x000000ffff1e7224 */ /* 0x000fe200078e001b */
[----:B------:R-:W-:-:S07]  /*2360*/  PRMT R29, R35, 0x7632, R29 ;  /* 0x00007632231d7816 */ /* 0x000fce000000001d */
.L_x_16838:
[----:B------:R-:W-:Y:S05]  /*2370*/  BSYNC.RECONVERGENT B1 ;  /* 0x0000000000017941 */ /* 0x000fea0003800200 */
.L_x_16836:
        /* <DEDUP_REMOVED lines=9> */
.L_x_16840:
[----:B------:R-:W-:Y:S01]  /*2410*/  IMAD.MOV.U32 R27, RZ, RZ, R31 ;  /* 0x000000ffff1b7224 */ /* 0x000fe200078e001f */
[----:B------:R-:W-:Y:S01]  /*2420*/  PRMT R25, R25, 0x7610, R10 ;  /* 0x0000761019197816 */ /* 0x000fe2000000000a */
[----:B------:R-:W-:Y:S01]  /*2430*/  IMAD.MOV.U32 R31, RZ, RZ, R26 ;  /* 0x000000ffff1f7224 */ /* 0x000fe200078e001a */
[----:B------:R-:W-:-:S07]  /*2440*/  PRMT R10, R10, 0x5410, R32 ;  /* 0x000054100a0a7816 */ /* 0x000fce0000000020 */
.L_x_16841:
[----:B------:R-:W-:Y:S05]  /*2450*/  BSYNC.RECONVERGENT B1 ;  /* 0x0000000000017941 */ /* 0x000fea0003800200 */
.L_x_16839:
        /* <DEDUP_REMOVED lines=16> */
.L_x_16843:
[----:B------:R-:W-:Y:S01]  /*2560*/  IMAD.MOV.U32 R12, RZ, RZ, R3 ;  /* 0x000000ffff0c7224 */ /* 0x000fe200078e0003 */
[----:B------:R-:W-:Y:S01]  /*2570*/  PRMT R9, R9, 0x7610, R32 ;  /* 0x0000761009097816 */ /* 0x000fe20000000020 */
[----:B------:R-:W-:Y:S01]  /*2580*/  IMAD.MOV.U32 R3, RZ, RZ, R6 ;  /* 0x000000ffff037224 */ /* 0x000fe200078e0006 */
[----:B------:R-:W-:-:S07]  /*2590*/  PRMT R32, R32, 0x5410, R10 ;  /* 0x0000541020207816 */ /* 0x000fce000000000a */
.L_x_16844:
[----:B------:R-:W-:Y:S05]  /*25a0*/  BSYNC.RECONVERGENT B1 ;  /* 0x0000000000017941 */ /* 0x000fea0003800200 */
.L_x_16842:
        /* <DEDUP_REMOVED lines=9> */
.L_x_16846:
[----:B------:R-:W-:Y:S01]  /*2640*/  IMAD.MOV.U32 R6, RZ, RZ, R12 ;  /* 0x000000ffff067224 */ /* 0x000fe200078e000c */
[----:B------:R-:W-:Y:S01]  /*2650*/  PRMT R26, R26, 0x7610, R9 ;  /* 0x000076101a1a7816 */ /* 0x000fe20000000009 */
[----:B------:R-:W-:Y:S01]  /*2660*/  IMAD.MOV.U32 R12, RZ, RZ, R19 ;  /* 0x000000ffff0c7224 */ /* 0x000fe200078e0013 */
[----:B------:R-:W-:-:S07]  /*2670*/  PRMT R9, R9, 0x5410, R2 ;  /* 0x0000541009097816 */ /* 0x000fce0000000002 */
.L_x_16847:
[----:B------:R-:W-:Y:S05]  /*2680*/  BSYNC.RECONVERGENT B1 ;  /* 0x0000000000017941 */ /* 0x000fea0003800200 */
.L_x_16845:
        /* <DEDUP_REMOVED lines=9> */
.L_x_16849:
[C---:B------:R-:W-:Y:S01]  /*2720*/  PRMT R2, R26.reuse, 0x7632, R2 ;  /* 0x000076321a027816 */ /* 0x040fe20000000002 */
[----:B------:R-:W-:Y:S02]  /*2730*/  IMAD.MOV.U32 R28, RZ, RZ, R6 ;  /* 0x000000ffff1c7224 */ /* 0x000fe400078e0006 */
[----:B------:R-:W-:Y:S01]  /*2740*/  IMAD.MOV.U32 R6, RZ, RZ, R21 ;  /* 0x000000ffff067224 */ /* 0x000fe200078e0015 */
[----:B------:R-:W-:-:S07]  /*2750*/  PRMT R26, R26, 0x7610, R2 ;  /* 0x000076101a1a7816 */ /* 0x000fce0000000002 */
.L_x_16850:
[----:B------:R-:W-:Y:S05]  /*2760*/  BSYNC.RECONVERGENT B1 ;  /* 0x0000000000017941 */ /* 0x000fea0003800200 */
.L_x_16848:
        /* <DEDUP_REMOVED lines=9> */
.L_x_16852:
[----:B------:R-:W-:Y:S01]  /*2800*/  IMAD.MOV.U32 R19, RZ, RZ, R28 ;  /* 0x000000ffff137224 */ /* 0x000fe200078e001c */
[----:B------:R-:W-:Y:S01]  /*2810*/  PRMT R9, R2, 0x7610, R9 ;  /* 0x0000761002097816 */ /* 0x000fe20000000009 */
[----:B------:R-:W-:Y:S01]  /*2820*/  IMAD.MOV.U32 R28, RZ, RZ, R23 ;  /* 0x000000ffff1c7224 */ /* 0x000fe200078e0017 */
[----:B------:R-:W-:-:S07]  /*2830*/  PRMT R2, R25, 0x7610, R2 ;  /* 0x0000761019027816 */ /* 0x000fce0000000002 */
.L_x_16853:
[----:B------:R-:W-:Y:S05]  /*2840*/  BSYNC.RECONVERGENT B1 ;  /* 0x0000000000017941 */ /* 0x000fea0003800200 */
.L_x_16851:
        /* <DEDUP_REMOVED lines=9> */
.L_x_16855:
[----:B------:R-:W-:Y:S01]  /*28e0*/  IMAD.MOV.U32 R36, RZ, RZ, R19 ;  /* 0x000000ffff247224 */ /* 0x000fe200078e0013 */
[--C-:B------:R-:W-:Y:S01]  /*28f0*/  PRMT R2, R2, 0x5410, R9.reuse ;  /* 0x0000541002027816 */ /* 0x100fe20000000009 */
[----:B------:R-:W-:Y:S01]  /*2900*/  IMAD.MOV.U32 R19, RZ, RZ, R30 ;  /* 0x000000ffff137224 */ /* 0x000fe200078e001e */
[----:B------:R-:W-:-:S07]  /*2910*/  PRMT R9, R29, 0x7610, R9 ;  /* 0x000076101d097816 */ /* 0x000fce0000000009 */
.L_x_16856:
[----:B------:R-:W-:Y:S05]  /*2920*/  BSYNC.RECONVERGENT B1 ;  /* 0x0000000000017941 */ /* 0x000fea0003800200 */
.L_x_16854:
        /* <DEDUP_REMOVED lines=9> */
.L_x_16858:
[C---:B------:R-:W-:Y:S01]  /*29c0*/  PRMT R10, R2.reuse, 0x7632, R10 ;  /* 0x00007632020a7816 */ /* 0x040fe2000000000a */
[----:B------:R-:W-:Y:S02]  /*29d0*/  IMAD.MOV.U32 R30, RZ, RZ, R36 ;  /* 0x000000ffff1e7224 */ /* 0x000fe400078e0024 */
[----:B------:R-:W-:Y:S01]  /*29e0*/  IMAD.MOV.U32 R36, RZ, RZ, R31 ;  /* 0x000000ffff247224 */ /* 0x000fe200078e001f */
[----:B------:R-:W-:-:S07]  /*29f0*/  PRMT R2, R2, 0x7610, R10 ;  /* 0x0000761002027816 */ /* 0x000fce000000000a */
.L_x_16859:
[----:B------:R-:W-:Y:S05]  /*2a00*/  BSYNC.RECONVERGENT B1 ;  /* 0x0000000000017941 */ /* 0x000fea0003800200 */
.L_x_16857:
        /* <DEDUP_REMOVED lines=9> */
.L_x_16861:
[----:B------:R-:W-:Y:S01]  /*2aa0*/  IMAD.MOV.U32 R21, RZ, RZ, R30 ;  /* 0x000000ffff157224 */ /* 0x000fe200078e001e */
[----:B------:R-:W-:Y:S01]  /*2ab0*/  PRMT R10, R25, 0x5432, R10 ;  /* 0x00005432190a7816 */ /* 0x000fe2000000000a */
[----:B------:R-:W-:-:S07]  /*2ac0*/  IMAD.MOV.U32 R30, RZ, RZ, R27 ;  /* 0x000000ffff1e7224 */ /* 0x000fce00078e001b */
.L_x_16862:
[----:B------:R-:W-:Y:S05]  /*2ad0*/  BSYNC.RECONVERGENT B1 ;  /* 0x0000000000017941 */ /* 0x000fea0003800200 */
.L_x_16860:
        /* <DEDUP_REMOVED lines=16> */
.L_x_16864:
[----:B------:R-:W-:Y:S01]  /*2be0*/  IMAD.MOV.U32 R14, RZ, RZ, R3 ;  /* 0x000000ffff0e7224 */ /* 0x000fe200078e0003 */
[----:B------:R-:W-:Y:S01]  /*2bf0*/  PRMT R23, R23, 0x7610, R32 ;  /* 0x0000761017177816 */ /* 0x000fe20000000020 */
[----:B------:R-:W-:Y:S01]  /*2c00*/  IMAD.MOV.U32 R3, RZ, RZ, R12 ;  /* 0x000000ffff037224 */ /* 0x000fe200078e000c */
[----:B------:R-:W-:-:S07]  /*2c10*/  PRMT R32, R32, 0x7610, R9 ;  /* 0x0000761020207816 */ /* 0x000fce0000000009 */
.L_x_16865:
[----:B------:R-:W-:Y:S05]  /*2c20*/  BSYNC.RECONVERGENT B1 ;  /* 0x0000000000017941 */ /* 0x000fea0003800200 */
.L_x_16863:
        /* <DEDUP_REMOVED lines=9> */
.L_x_16867:
[----:B------:R-:W-:Y:S01]  /*2cc0*/  IMAD.MOV.U32 R25, RZ, RZ, R14 ;  /* 0x000000ffff197224 */ /* 0x000fe200078e000e */
[----:B------:R-:W-:Y:S01]  /*2cd0*/  PRMT R9, R9, 0x7610, R23 ;  /* 0x0000761009097816 */ /* 0x000fe20000000017 */
[----:B------:R-:W-:Y:S01]  /*2ce0*/  IMAD.MOV.U32 R14, RZ, RZ, R6 ;  /* 0x000000ffff0e7224 */ /* 0x000fe200078e0006 */
[----:B------:R-:W-:-:S07]  /*2cf0*/  PRMT R23, R23, 0x7610, R26 ;  /* 0x0000761017177816 */ /* 0x000fce000000001a */
.L_x_16868:
[----:B------:R-:W-:Y:S05]  /*2d00*/  BSYNC.RECONVERGENT B1 ;  /* 0x0000000000017941 */ /* 0x000fea0003800200 */
.L_x_16866:
        /* <DEDUP_REMOVED lines=9> */
.L_x_16870:
[----:B------:R-:W-:Y:S01]  /*2da0*/  IMAD.MOV.U32 R6, RZ, RZ, R25 ;  /* 0x000000ffff067224 */ /* 0x000fe200078e0019 */
[C---:B------:R-:W-:Y:S01]  /*2db0*/  PRMT R12, R9.reuse, 0x7632, R12 ;  /* 0x00007632090c7816 */ /* 0x040fe2000000000c */
[----:B------:R-:W-:Y:S01]  /*2dc0*/  IMAD.MOV.U32 R25, RZ, RZ, R28 ;  /* 0x000000ffff197224 */ /* 0x000fe200078e001c */
[----:B------:R-:W-:-:S07]  /*2dd0*/  PRMT R9, R9, 0x5410, R2 ;  /* 0x0000541009097816 */ /* 0x000fce0000000002 */
.L_x_16871:
[----:B------:R-:W-:Y:S05]  /*2de0*/  BSYNC.RECONVERGENT B1 ;  /* 0x0000000000017941 */ /* 0x000fea0003800200 */
.L_x_16869:
        /* <DEDUP_REMOVED lines=9> */
.L_x_16873:
[----:B------:R-:W-:Y:S01]  /*2e80*/  IMAD.MOV.U32 R27, RZ, RZ, R6 ;  /* 0x000000ffff1b7224 */ /* 0x000fe200078e0006 */
[----:B------:R-:W-:Y:S01]  /*2e90*/  PRMT R12, R9, 0x5410, R12 ;  /* 0x00005410090c7816 */ /* 0x000fe2000000000c */
[----:B------:R-:W-:-:S07]  /*2ea0*/  IMAD.MOV.U32 R6, RZ, RZ, R19 ;  /* 0x000000ffff067224 */ /* 0x000fce00078e0013 */
.L_x_16874:
[----:B------:R-:W-:Y:S05]  /*2eb0*/  BSYNC.RECONVERGENT B1 ;  /* 0x0000000000017941 */ /* 0x000fea0003800200 */
.L_x_16872:
        /* <DEDUP_REMOVED lines=9> */
.L_x_16876:
[----:B------:R-:W-:Y:S01]  /*2f50*/  IMAD.MOV.U32 R19, RZ, RZ, R27 ;  /* 0x000000ffff137224 */ /* 0x000fe200078e001b */
[----:B------:R-:W-:Y:S01]  /*2f60*/  PRMT R26, R26, 0x7610, R12 ;  /* 0x000076101a1a7816 */ /* 0x000fe2000000000c */
[----:B------:R-:W-:Y:S01]  /*2f70*/  IMAD.MOV.U32 R27, RZ, RZ, R36 ;  /* 0x000000ffff1b7224 */ /* 0x000fe200078e0024 */
[----:B------:R-:W-:-:S07]  /*2f80*/  PRMT R12, R12, 0x7610, R2 ;  /* 0x000076100c0c7816 */ /* 0x000fce0000000002 */
.L_x_16877:
[----:B------:R-:W-:Y:S05]  /*2f90*/  BSYNC.RECONVERGENT B1 ;  /* 0x0000000000017941 */ /* 0x000fea0003800200 */
.L_x_16875:
        /* <DEDUP_REMOVED lines=9> */
.L_x_16879:
[----:B------:R-:W-:Y:S01]  /*3030*/  IMAD.MOV.U32 R2, RZ, RZ, R19 ;  /* 0x000000ffff027224 */ /* 0x000fe200078e0013 */
[----:B------:R-:W-:Y:S01]  /*3040*/  PRMT R28, R28, 0x7610, R26 ;  /* 0x000076101c1c7816 */ /* 0x000fe2000000001a */
[----:B------:R-:W-:Y:S01]  /*3050*/  IMAD.MOV.U32 R19, RZ, RZ, R30 ;  /* 0x000000ffff137224 */ /* 0x000fe200078e001e */
[----:B------:R-:W-:-:S07]  /*3060*/  PRMT R26, R26, 0x5410, R10 ;  /* 0x000054101a1a7816 */ /* 0x000fce000000000a */
.L_x_16880:
[----:B------:R-:W-:Y:S05]  /*3070*/  BSYNC.RECONVERGENT B1 ;  /* 0x0000000000017941 */ /* 0x000fea0003800200 */
.L_x_16878:
        /* <DEDUP_REMOVED lines=9> */
.L_x_16882:
[----:B------:R-:W-:Y:S01]  /*3110*/  IMAD.MOV.U32 R29, RZ, RZ, R2 ;  /* 0x000000ffff1d7224 */ /* 0x000fe200078e0002 */
[C---:B------:R-:W-:Y:S01]  /*3120*/  PRMT R9, R28.reuse, 0x7632, R9 ;  /* 0x000076321c097816 */ /* 0x040fe20000000009 */
[----:B------:R-:W-:Y:S01]  /*3130*/  IMAD.MOV.U32 R2, RZ, RZ, R21 ;  /* 0x000000ffff027224 */ /* 0x000fe200078e0015 */
[----:B------:R-:W-:-:S07]  /*3140*/  PRMT R28, R28, 0x7610, R10 ;  /* 0x000076101c1c7816 */ /* 0x000fce000000000a */
.L_x_16883:
[----:B------:R-:W-:Y:S05]  /*3150*/  BSYNC.RECONVERGENT B1 ;  /* 0x0000000000017941 */ /* 0x000fea0003800200 */
.L_x_16881:
        /* <DEDUP_REMOVED lines=16> */
.L_x_16885:
[----:B------:R-:W-:Y:S01]  /*3260*/  IMAD.MOV.U32 R10, RZ, RZ, R3 ;  /* 0x000000ffff0a7224 */ /* 0x000fe200078e0003 */
[C---:B------:R-:W-:Y:S01]  /*3270*/  PRMT R16, R32.reuse, 0x7632, R16 ;  /* 0x0000763220107816 */ /* 0x040fe20000000010 */
[----:B------:R-:W-:Y:S01]  /*3280*/  IMAD.MOV.U32 R3, RZ, RZ, R14 ;  /* 0x000000ffff037224 */ /* 0x000fe200078e000e */
[----:B------:R-:W-:-:S07]  /*3290*/  PRMT R32, R32, 0x7610, R23 ;  /* 0x0000761020207816 */ /* 0x000fce0000000017 */
.L_x_16886:
[----:B------:R-:W-:Y:S05]  /*32a0*/  BSYNC.RECONVERGENT B1 ;  /* 0x0000000000017941 */ /* 0x000fea0003800200 */
.L_x_16884:
        /* <DEDUP_REMOVED lines=9> */
.L_x_16888:
[----:B------:R-:W-:Y:S01]  /*3340*/  IMAD.MOV.U32 R11, RZ, RZ, R10 ;  /* 0x000000ffff0b7224 */ /* 0x000fe200078e000a */
[--C-:B------:R-:W-:Y:S01]  /*3350*/  PRMT R14, R14, 0x5410, R16.reuse ;  /* 0x000054100e0e7816 */ /* 0x100fe20000000010 */
[----:B------:R-:W-:Y:S01]  /*3360*/  IMAD.MOV.U32 R10, RZ, RZ, R25 ;  /* 0x000000ffff0a7224 */ /* 0x000fe200078e0019 */
[----:B------:R-:W-:-:S07]  /*3370*/  PRMT R16, R9, 0x7632, R16 ;  /* 0x0000763209107816 */ /* 0x000fce0000000010 */
.L_x_16889:
[----:B------:R-:W-:Y:S05]  /*3380*/  BSYNC.RECONVERGENT B1 ;  /* 0x0000000000017941 */ /* 0x000fea0003800200 */
.L_x_16887:
        /* <DEDUP_REMOVED lines=9> */
.L_x_16891:
[----:B------:R-:W-:Y:S01]  /*3420*/  IMAD.MOV.U32 R30, RZ, RZ, R11 ;  /* 0x000000ffff1e7224 */ /* 0x000fe200078e000b */
[----:B------:R-:W-:Y:S01]  /*3430*/  PRMT R9, R9, 0x7610, R14 ;  /* 0x0000761009097816 */ /* 0x000fe2000000000e */
[----:B------:R-:W-:Y:S01]  /*3440*/  IMAD.MOV.U32 R11, RZ, RZ, R6 ;  /* 0x000000ffff0b7224 */ /* 0x000fe200078e0006 */
[----:B------:R-:W-:-:S07]  /*3450*/  PRMT R14, R14, 0x5410, R12 ;  /* 0x000054100e0e7816 */ /* 0x000fce000000000c */
.L_x_16892:
[----:B------:R-:W-:Y:S05]  /*3460*/  BSYNC.RECONVERGENT B1 ;  /* 0x0000000000017941 */ /* 0x000fea0003800200 */
.L_x_16890:
        /* <DEDUP_REMOVED lines=9> */
.L_x_16894:
[----:B------:R-:W-:Y:S01]  /*3500*/  IMAD.MOV.U32 R6, RZ, RZ, R30 ;  /* 0x000000ffff067224 */ /* 0x000fe200078e001e */
[----:B------:R-:W-:Y:S01]  /*3510*/  PRMT R16, R16, 0x7610, R9 ;  /* 0x0000761010107816 */ /* 0x000fe20000000009 */
[----:B------:R-:W-:Y:S01]  /*3520*/  IMAD.MOV.U32 R30, RZ, RZ, R27 ;  /* 0x000000ffff1e7224 */ /* 0x000fe200078e001b */
[----:B------:R-:W-:-:S07]  /*3530*/  PRMT R9, R9, 0x7610, R12 ;  /* 0x0000761009097816 */ /* 0x000fce000000000c */
.L_x_16895:
[----:B------:R-:W-:Y:S05]  /*3540*/  BSYNC.RECONVERGENT B1 ;  /* 0x0000000000017941 */ /* 0x000fea0003800200 */
.L_x_16893:
        /* <DEDUP_REMOVED lines=9> */
.L_x_16897:
[----:B------:R-:W-:Y:S01]  /*35e0*/  IMAD.MOV.U32 R21, RZ, RZ, R6 ;  /* 0x000000ffff157224 */ /* 0x000fe200078e0006 */
[----:B------:R-:W-:Y:S01]  /*35f0*/  PRMT R12, R12, 0x7610, R16 ;  /* 0x000076100c0c7816 */ /* 0x000fe20000000010 */
[----:B------:R-:W-:Y:S01]  /*3600*/  IMAD.MOV.U32 R6, RZ, RZ, R19 ;  /* 0x000000ffff067224 */ /* 0x000fe200078e0013 */
[----:B------:R-:W-:-:S07]  /*3610*/  PRMT R16, R16, 0x7610, R26 ;  /* 0x0000761010107816 */ /* 0x000fce000000001a */
.L_x_16898:
[----:B------:R-:W-:Y:S05]  /*3620*/  BSYNC.RECONVERGENT B1 ;  /* 0x0000000000017941 */ /* 0x000fea0003800200 */
.L_x_16896:
        /* <DEDUP_REMOVED lines=9> */
.L_x_16900:
[----:B------:R-:W-:Y:S01]  /*36c0*/  IMAD.MOV.U32 R26, RZ, RZ, R21 ;  /* 0x000000ffff1a7224 */ /* 0x000fe200078e0015 */
[----:B------:R-:W-:Y:S01]  /*36d0*/  PRMT R12, R12, 0x7632, R28 ;  /* 0x000076320c0c7816 */ /* 0x000fe2000000001c */
[----:B------:R-:W-:-:S07]  /*36e0*/  IMAD.MOV.U32 R21, RZ, RZ, R2 ;  /* 0x000000ffff157224 */ /* 0x000fce00078e0002 */
.L_x_16901:
[----:B------:R-:W-:Y:S05]  /*36f0*/  BSYNC.RECONVERGENT B1 ;  /* 0x0000000000017941 */ /* 0x000fea0003800200 */
.L_x_16899:
        /* <DEDUP_REMOVED lines=9> */
.L_x_16903:
[----:B------:R-:W-:Y:S01]  /*3790*/  IMAD.MOV.U32 R2, RZ, RZ, R26 ;  /* 0x000000ffff027224 */ /* 0x000fe200078e001a */
[----:B------:R-:W-:Y:S01]  /*37a0*/  PRMT R14, R12, 0x7610, R14 ;  /* 0x000076100c0e7816 */ /* 0x000fe2000000000e */
[----:B------:R-:W-:Y:S01]  /*37b0*/  IMAD.MOV.U32 R26, RZ, RZ, R29 ;  /* 0x000000ffff1a7224 */ /* 0x000fe200078e001d */
[----:B------:R-:W-:-:S07]  /*37c0*/  PRMT R12, R9, 0x7610, R12 ;  /* 0x00007610090c7816 */ /* 0x000fce000000000c */
.L_x_16904:
[----:B------:R-:W-:Y:S05]  /*37d0*/  BSYNC.RECONVERGENT B1 ;  /* 0x0000000000017941 */ /* 0x000fea0003800200 */
.L_x_16902:
        /* <DEDUP_REMOVED lines=16> */
.L_x_16906:
[----:B------:R-:W-:Y:S01]  /*38e0*/  IMAD.MOV.U32 R18, RZ, RZ, R3 ;  /* 0x000000ffff127224 */ /* 0x000fe200078e0003 */
[----:B------:R-:W-:Y:S01]  /*38f0*/  PRMT R19, R19, 0x7610, R32 ;  /* 0x0000761013137816 */ /* 0x000fe20000000020 */
[----:B------:R-:W-:Y:S01]  /*3900*/  IMAD.MOV.U32 R3, RZ, RZ, R10 ;  /* 0x000000ffff037224 */ /* 0x000fe200078e000a */
[----:B------:R-:W-:-:S07]  /*3910*/  PRMT R32, R32, 0x5410, R16 ;  /* 0x0000541020207816 */ /* 0x000fce0000000010 */
.L_x_16907:
[----:B------:R-:W-:Y:S05]  /*3920*/  BSYNC.RECONVERGENT B1 ;  /* 0x0000000000017941 */ /* 0x000fea0003800200 */
.L_x_16905:
        /* <DEDUP_REMOVED lines=9> */
.L_x_16909:
[----:B------:R-:W-:Y:S01]  /*39c0*/  IMAD.MOV.U32 R23, RZ, RZ, R18 ;  /* 0x000000ffff177224 */ /* 0x000fe200078e0012 */
[C---:B------:R-:W-:Y:S01]  /*39d0*/  PRMT R9, R19.reuse, 0x7632, R9 ;  /* 0x0000763213097816 */ /* 0x040fe20000000009 */
[----:B------:R-:W-:Y:S01]  /*39e0*/  IMAD.MOV.U32 R18, RZ, RZ, R11 ;  /* 0x000000ffff127224 */ /* 0x000fe200078e000b */
[----:B------:R-:W-:-:S07]  /*39f0*/  PRMT R19, R19, 0x7610, R14 ;  /* 0x0000761013137816 */ /* 0x000fce000000000e */
.L_x_16910:
[----:B------:R-:W-:Y:S05]  /*3a00*/  BSYNC.RECONVERGENT B1 ;  /* 0x0000000000017941 */ /* 0x000fea0003800200 */
.L_x_16908:
        /* <DEDUP_REMOVED lines=9> */
.L_x_16912:
[----:B------:R-:W-:Y:S01]  /*3aa0*/  IMAD.MOV.U32 R11, RZ, RZ, R23 ;  /* 0x000000ffff0b7224 */ /* 0x000fe200078e0017 */
[--C-:B------:R-:W-:Y:S01]  /*3ab0*/  PRMT R10, R10, 0x5410, R9.reuse ;  /* 0x000054100a0a7816 */ /* 0x100fe20000000009 */
[----:B------:R-:W-:Y:S01]  /*3ac0*/  IMAD.MOV.U32 R23, RZ, RZ, R30 ;  /* 0x000000ffff177224 */ /* 0x000fe200078e001e */
[----:B------:R-:W-:-:S07]  /*3ad0*/  PRMT R9, R9, 0x7632, R9 ;  /* 0x0000763209097816 */ /* 0x000fce0000000009 */
.L_x_16913:
[----:B------:R-:W-:Y:S05]  /*3ae0*/  BSYNC.RECONVERGENT B1 ;  /* 0x0000000000017941 */ /* 0x000fea0003800200 */
.L_x_16911:
        /* <DEDUP_REMOVED lines=9> */
.L_x_16915:
[----:B------:R-:W-:Y:S01]  /*3b80*/  IMAD.MOV.U32 R28, RZ, RZ, R11 ;  /* 0x000000ffff1c7224 */ /* 0x000fe200078e000b */
[----:B------:R-:W-:Y:S01]  /*3b90*/  PRMT R9, R9, 0x7610, R10 ;  /* 0x0000761009097816 */ /* 0x000fe2000000000a */
[----:B------:R-:W-:Y:S01]  /*3ba0*/  IMAD.MOV.U32 R11, RZ, RZ, R6 ;  /* 0x000000ffff0b7224 */ /* 0x000fe200078e0006 */
[----:B------:R-:W-:-:S07]  /*3bb0*/  PRMT R10, R10, 0x7610, R16 ;  /* 0x000076100a0a7816 */ /* 0x000fce0000000010 */
.L_x_16916:
[----:B------:R-:W-:Y:S05]  /*3bc0*/  BSYNC.RECONVERGENT B1 ;  /* 0x0000000000017941 */ /* 0x000fea0003800200 */
.L_x_16914:
        /* <DEDUP_REMOVED lines=9> */
.L_x_16918:
[----:B------:R-:W-:Y:S01]  /*3c60*/  IMAD.MOV.U32 R25, RZ, RZ, R28 ;  /* 0x000000ffff197224 */ /* 0x000fe200078e001c */
[C---:B------:R-:W-:Y:S01]  /*3c70*/  PRMT R6, R9.reuse, 0x7632, R6 ;  /* 0x0000763209067816 */ /* 0x040fe20000000006 */
[----:B------:R-:W-:Y:S01]  /*3c80*/  IMAD.MOV.U32 R28, RZ, RZ, R21 ;  /* 0x000000ffff1c7224 */ /* 0x000fe200078e0015 */
[----:B------:R-:W-:-:S07]  /*3c90*/  PRMT R9, R9, 0x7610, R12 ;  /* 0x0000761009097816 */ /* 0x000fce000000000c */
.L_x_16919:
[----:B------:R-:W-:Y:S05]  /*3ca0*/  BSYNC.RECONVERGENT B1 ;  /* 0x0000000000017941 */ /* 0x000fea0003800200 */
.L_x_16917:
        /* <DEDUP_REMOVED lines=9> */
.L_x_16921:
[----:B------:R-:W-:Y:S01]  /*3d40*/  IMAD.MOV.U32 R21, RZ, RZ, R25 ;  /* 0x000000ffff157224 */ /* 0x000fe200078e0019 */
[----:B------:R-:W-:Y:S01]  /*3d50*/  PRMT R6, R12, 0x5410, R6 ;  /* 0x000054100c067816 */ /* 0x000fe20000000006 */
[----:B------:R-:W-:-:S07]  /*3d60*/  IMAD.MOV.U32 R25, RZ, RZ, R26 ;  /* 0x000000ffff197224 */ /* 0x000fce00078e001a */
.L_x_16922:
[----:B------:R-:W-:Y:S05]  /*3d70*/  BSYNC.RECONVERGENT B1 ;  /* 0x0000000000017941 */ /* 0x000fea0003800200 */
.L_x_16920:
        /* <DEDUP_REMOVED lines=9> */
.L_x_16924:
[----:B------:R-:W-:Y:S01]  /*3e10*/  IMAD.MOV.U32 R12, RZ, RZ, R21 ;  /* 0x000000ffff0c7224 */ /* 0x000fe200078e0015 */
[C---:B------:R-:W-:Y:S01]  /*3e20*/  PRMT R10, R6.reuse, 0x7632, R10 ;  /* 0x00007632060a7816 */ /* 0x040fe2000000000a */
[----:B------:R-:W-:Y:S01]  /*3e30*/  IMAD.MOV.U32 R21, RZ, RZ, R2 ;  /* 0x000000ffff157224 */ /* 0x000fe200078e0002 */
[----:B------:R-:W-:-:S07]  /*3e40*/  PRMT R6, R6, 0x5410, R14 ;  /* 0x0000541006067816 */ /* 0x000fce000000000e */
.L_x_16925:
[----:B------:R-:W-:Y:S05]  /*3e50*/  BSYNC.RECONVERGENT B1 ;  /* 0x0000000000017941 */ /* 0x000fea0003800200 */
.L_x_16923:
        /* <DEDUP_REMOVED lines=16> */
.L_x_16927:
[----:B------:R-:W-:Y:S01]  /*3f60*/  IMAD.MOV.U32 R2, RZ, RZ, R3 ;  /* 0x000000ffff027224 */ /* 0x000fe200078e0003 */
[C---:B------:R-:W-:Y:S01]  /*3f70*/  PRMT R16, R32.reuse, 0x7632, R16 ;  /* 0x0000763220107816 */ /* 0x040fe20000000010 */
[----:B------:R-:W-:Y:S01]  /*3f80*/  IMAD.MOV.U32 R3, RZ, RZ, R18 ;  /* 0x000000ffff037224 */ /* 0x000fe200078e0012 */
[----:B------:R-:W-:-:S07]  /*3f90*/  PRMT R32, R32, 0x7610, R19 ;  /* 0x0000761020207816 */ /* 0x000fce0000000013 */
.L_x_16928:
[----:B------:R-:W-:Y:S05]  /*3fa0*/  BSYNC.RECONVERGENT B1 ;  /* 0x0000000000017941 */ /* 0x000fea0003800200 */
.L_x_16926:
        /* <DEDUP_REMOVED lines=9> */
.L_x_16930:
[----:B------:R-:W-:Y:S01]  /*4040*/  IMAD.MOV.U32 R14, RZ, RZ, R2 ;  /* 0x000000ffff0e7224 */ /* 0x000fe200078e0002 */
[--C-:B------:R-:W-:Y:S01]  /*4050*/  PRMT R13, R13, 0x5410, R16.reuse ;  /* 0x000054100d0d7816 */ /* 0x100fe20000000010 */
[----:B------:R-:W-:Y:S01]  /*4060*/  IMAD.MOV.U32 R2, RZ, RZ, R23 ;  /* 0x000000ffff027224 */ /* 0x000fe200078e0017 */
[----:B------:R-:W-:-:S07]  /*4070*/  PRMT R16, R9, 0x7610, R16 ;  /* 0x0000761009107816 */ /* 0x000fce0000000010 */
.L_x_16931:
[----:B------:R-:W-:Y:S05]  /*4080*/  BSYNC.RECONVERGENT B1 ;  /* 0x0000000000017941 */ /* 0x000fea0003800200 */
.L_x_16929:
        /* <DEDUP_REMOVED lines=9> */
.L_x_16933:
[----:B------:R-:W-:Y:S01]  /*4120*/  IMAD.MOV.U32 R19, RZ, RZ, R14 ;  /* 0x000000ffff137224 */ /* 0x000fe200078e000e */
[C---:B------:R-:W-:Y:S01]  /*4130*/  PRMT R9, R13.reuse, 0x7632, R9 ;  /* 0x000076320d097816 */ /* 0x040fe20000000009 */
[----:B------:R-:W-:Y:S01]  /*4140*/  IMAD.MOV.U32 R14, RZ, RZ, R11 ;  /* 0x000000ffff0e7224 */ /* 0x000fe200078e000b */
[----:B------:R-:W-:-:S07]  /*4150*/  PRMT R13, R13, 0x7610, R10 ;  /* 0x000076100d0d7816 */ /* 0x000fce000000000a */
.L_x_16934:
[----:B------:R-:W-:Y:S05]  /*4160*/  BSYNC.RECONVERGENT B1 ;  /* 0x0000000000017941 */ /* 0x000fea0003800200 */
.L_x_16932:
        /* <DEDUP_REMOVED lines=9> */
.L_x_16936:
[----:B------:R-:W-:Y:S01]  /*4200*/  IMAD.MOV.U32 R18, RZ, RZ, R19 ;  /* 0x000000ffff127224 */ /* 0x000fe200078e0013 */
[--C-:B------:R-:W-:Y:S01]  /*4210*/  PRMT R10, R10, 0x5410, R9.reuse ;  /* 0x000054100a0a7816 */ /* 0x100fe20000000009 */
[----:B------:R-:W-:Y:S01]  /*4220*/  IMAD.MOV.U32 R19, RZ, RZ, R28 ;  /* 0x000000ffff137224 */ /* 0x000fe200078e001c */
[----:B------:R-:W-:-:S07]  /*4230*/  PRMT R9, R9, 0x7632, R9 ;  /* 0x0000763209097816 */ /* 0x000fce0000000009 */
.L_x_16937:
[----:B------:R-:W-:Y:S05]  /*4240*/  BSYNC.RECONVERGENT B1 ;  /* 0x0000000000017941 */ /* 0x000fea0003800200 */
.L_x_16935:
        /* <DEDUP_REMOVED lines=9> */
.L_x_16939:
[----:B------:R-:W-:Y:S01]  /*42e0*/  IMAD.MOV.U32 R20, RZ, RZ, R18 ;  /* 0x000000ffff147224 */ /* 0x000fe200078e0012 */
[----:B------:R-:W-:Y:S01]  /*42f0*/  PRMT R9, R9, 0x7610, R10 ;  /* 0x0000761009097816 */ /* 0x000fe2000000000a */
[----:B------:R-:W-:Y:S01]  /*4300*/  IMAD.MOV.U32 R18, RZ, RZ, R25 ;  /* 0x000000ffff127224 */ /* 0x000fe200078e0019 */
[----:B------:R-:W-:-:S07]  /*4310*/  PRMT R10, R10, 0x5410, R6 ;  /* 0x000054100a0a7816 */ /* 0x000fce0000000006 */
.L_x_16940:
[----:B------:R-:W-:Y:S05]  /*4320*/  BSYNC.RECONVERGENT B1 ;  /* 0x0000000000017941 */ /* 0x000fea0003800200 */
.L_x_16938:
        /* <DEDUP_REMOVED lines=9> */
.L_x_16942:
[----:B------:R-:W-:Y:S01]  /*43c0*/  IMAD.MOV.U32 R11, RZ, RZ, R20 ;  /* 0x000000ffff0b7224 */ /* 0x000fe200078e0014 */
[----:B------:R-:W-:Y:S01]  /*43d0*/  PRMT R16, R16, 0x7610, R9 ;  /* 0x0000761010107816 */ /* 0x000fe20000000009 */
[----:B------:R-:W-:Y:S01]  /*43e0*/  IMAD.MOV.U32 R20, RZ, RZ, R21 ;  /* 0x000000ffff147224 */ /* 0x000fe200078e0015 */
[----:B------:R-:W-:-:S07]  /*43f0*/  PRMT R9, R9, 0x7610, R6 ;  /* 0x0000761009097816 */ /* 0x000fce0000000006 */
.L_x_16943:
[----:B------:R-:W-:Y:S05]  /*4400*/  BSYNC.RECONVERGENT B1 ;  /* 0x0000000000017941 */ /* 0x000fea0003800200 */
.L_x_16941:
        /* <DEDUP_REMOVED lines=9> */
.L_x_16945:
[----:B------:R-:W-:Y:S01]  /*44a0*/  IMAD.MOV.U32 R6, RZ, RZ, R11 ;  /* 0x000000ffff067224 */ /* 0x000fe200078e000b */
[C---:B------:R-:W-:Y:S01]  /*44b0*/  PRMT R13, R16.reuse, 0x7632, R13 ;  /* 0x00007632100d7816 */ /* 0x040fe2000000000d */
[----:B------:R-:W-:Y:S01]  /*44c0*/  IMAD.MOV.U32 R11, RZ, RZ, R12 ;  /* 0x000000ffff0b7224 */ /* 0x000fe200078e000c */
[----:B------:R-:W-:-:S07]  /*44d0*/  PRMT R16, R16, 0x5410, R10 ;  /* 0x0000541010107816 */ /* 0x000fce000000000a */
.L_x_16946:
[----:B------:R-:W-:Y:S05]  /*44e0*/  BSYNC.RECONVERGENT B1 ;  /* 0x0000000000017941 */ /* 0x000fea0003800200 */
.L_x_16944:
        /* <DEDUP_REMOVED lines=16> */
.L_x_16948:
[----:B------:R-:W-:Y:S01]  /*45f0*/  IMAD.MOV.U32 R12, RZ, RZ, R3 ;  /* 0x000000ffff0c7224 */ /* 0x000fe200078e0003 */
[C---:B------:R-:W-:Y:S01]  /*4600*/  PRMT R22, R32.reuse, 0x7632, R22 ;  /* 0x0000763220167816 */ /* 0x040fe20000000016 */
[----:B------:R-:W-:Y:S01]  /*4610*/  IMAD.MOV.U32 R3, RZ, RZ, R2 ;  /* 0x000000ffff037224 */ /* 0x000fe200078e0002 */
[----:B------:R-:W-:-:S07]  /*4620*/  PRMT R32, R32, 0x5410, R16 ;  /* 0x0000541020207816 */ /* 0x000fce0000000010 */
.L_x_16949:
[----:B------:R-:W-:Y:S05]  /*4630*/  BSYNC.RECONVERGENT B1 ;  /* 0x0000000000017941 */ /* 0x000fea0003800200 */
.L_x_16947:
        /* <DEDUP_REMOVED lines=9> */
.L_x_16951:
[----:B------:R-:W-:Y:S01]  /*46d0*/  IMAD.MOV.U32 R21, RZ, RZ, R12 ;  /* 0x000000ffff157224 */ /* 0x000fe200078e000c */
[----:B------:R-:W-:Y:S01]  /*46e0*/  PRMT R16, R22, 0x7610, R16 ;  /* 0x0000761016107816 */ /* 0x000fe20000000010 */
[----:B------:R-:W-:Y:S01]  /*46f0*/  IMAD.MOV.U32 R12, RZ, RZ, R14 ;  /* 0x000000ffff0c7224 */ /* 0x000fe200078e000e */
[----:B------:R-:W-:-:S07]  /*4700*/  PRMT R22, R13, 0x7632, R22 ;  /* 0x000076320d167816 */ /* 0x000fce0000000016 */
.L_x_16952:
[----:B------:R-:W-:Y:S05]  /*4710*/  BSYNC.RECONVERGENT B1 ;  /* 0x0000000000017941 */ /* 0x000fea0003800200 */
.L_x_16950:
        /* <DEDUP_REMOVED lines=9> */
.L_x_16954:
[----:B------:R-:W-:Y:S01]  /*47b0*/  IMAD.MOV.U32 R14, RZ, RZ, R21 ;  /* 0x000000ffff0e7224 */ /* 0x000fe200078e0015 */
[--C-:B------:R-:W-:Y:S01]  /*47c0*/  PRMT R13, R13, 0x5410, R16.reuse ;  /* 0x000054100d0d7816 */ /* 0x100fe20000000010 */
[----:B------:R-:W-:Y:S01]  /*47d0*/  IMAD.MOV.U32 R21, RZ, RZ, R19 ;  /* 0x000000ffff157224 */ /* 0x000fe200078e0013 */
[----:B------:R-:W-:-:S07]  /*47e0*/  PRMT R16, R9, 0x7610, R16 ;  /* 0x0000761009107816 */ /* 0x000fce0000000010 */
.L_x_16955:
[----:B------:R-:W-:Y:S05]  /*47f0*/  BSYNC.RECONVERGENT B1 ;  /* 0x0000000000017941 */ /* 0x000fea0003800200 */
.L_x_16953:
        /* <DEDUP_REMOVED lines=9> */
.L_x_16957:
[----:B------:R-:W-:Y:S01]  /*4890*/  IMAD.MOV.U32 R19, RZ, RZ, R14 ;  /* 0x000000ffff137224 */ /* 0x000fe200078e000e */
[C---:B------:R-:W-:Y:S01]  /*48a0*/  PRMT R9, R13.reuse, 0x7632, R9 ;  /* 0x000076320d097816 */ /* 0x040fe20000000009 */
[----:B------:R-:W-:Y:S01]  /*48b0*/  IMAD.MOV.U32 R14, RZ, RZ, R18 ;  /* 0x000000ffff0e7224 */ /* 0x000fe200078e0012 */
[----:B------:R-:W-:-:S07]  /*48c0*/  PRMT R13, R13, 0x7610, R10 ;  /* 0x000076100d0d7816 */ /* 0x000fce000000000a */
.L_x_16958:
[----:B------:R-:W-:Y:S05]  /*48d0*/  BSYNC.RECONVERGENT B1 ;  /* 0x0000000000017941 */ /* 0x000fea0003800200 */
.L_x_16956:
        /* <DEDUP_REMOVED lines=9> */
.L_x_16960:
[----:B------:R-:W-:Y:S01]  /*4970*/  IMAD.MOV.U32 R10, RZ, RZ, R19 ;  /* 0x000000ffff0a7224 */ /* 0x000fe200078e0013 */
[--C-:B------:R-:W-:Y:S01]  /*4980*/  PRMT R18, R18, 0x5410, R9.reuse ;  /* 0x0000541012127816 */ /* 0x100fe20000000009 */
[----:B------:R-:W-:Y:S01]  /*4990*/  IMAD.MOV.U32 R19, RZ, RZ, R20 ;  /* 0x000000ffff137224 */ /* 0x000fe200078e0014 */
[----:B------:R-:W-:-:S07]  /*49a0*/  PRMT R9, R9, 0x7632, R9 ;  /* 0x0000763209097816 */ /* 0x000fce0000000009 */
.L_x_16961:
[----:B------:R-:W-:Y:S05]  /*49b0*/  BSYNC.RECONVERGENT B1 ;  /* 0x0000000000017941 */ /* 0x000fea0003800200 */
.L_x_16959:
        /* <DEDUP_REMOVED lines=9> */
.L_x_16963:
[----:B------:R-:W-:Y:S01]  /*4a50*/  IMAD.MOV.U32 R23, RZ, RZ, R10 ;  /* 0x000000ffff177224 */ /* 0x000fe200078e000a */
[----:B------:R-:W-:Y:S01]  /*4a60*/  PRMT R18, R18, 0x7632, R16 ;  /* 0x0000763212127816 */ /* 0x000fe20000000010 */
[----:B------:R-:W-:-:S07]  /*4a70*/  IMAD.MOV.U32 R10, RZ, RZ, R11 ;  /* 0x000000ffff0a7224 */ /* 0x000fce00078e000b */
.L_x_16964:
[----:B------:R-:W-:Y:S05]  /*4a80*/  BSYNC.RECONVERGENT B1 ;  /* 0x0000000000017941 */ /* 0x000fea0003800200 */
.L_x_16962:
        /* <DEDUP_REMOVED lines=9> */
.L_x_16966:
[----:B------:R-:W-:Y:S01]  /*4b20*/  PRMT R32, R18, 0x7610, R32 ;  /* 0x0000761012207816 */ /* 0x000fe20000000020 */
[----:B------:R-:W-:Y:S01]  /*4b30*/  IMAD.MOV.U32 R26, RZ, RZ, R23 ;  /* 0x000000ffff1a7224 */ /* 0x000fe200078e0017 */
[----:B------:R-:W-:Y:S01]  /*4b40*/  PRMT R18, R13, 0x7610, R18 ;  /* 0x000076100d127816 */ /* 0x000fe20000000012 */
[----:B------:R-:W-:-:S07]  /*4b50*/  IMAD.MOV.U32 R23, RZ, RZ, R6 ;  /* 0x000000ffff177224 */ /* 0x000fce00078e0006 */
.L_x_16967:
[----:B------:R-:W-:Y:S05]  /*4b60*/  BSYNC.RECONVERGENT B1 ;  /* 0x0000000000017941 */ /* 0x000fea0003800200 */
.L_x_16965:
        /* <DEDUP_REMOVED lines=16> */
.L_x_16969:
[----:B------:R-:W-:Y:S01]  /*4c70*/  PRMT R36, R36, 0x7610, R32 ;  /* 0x0000761024247816 */ /* 0x000fe20000000020 */
[----:B------:R-:W-:Y:S01]  /*4c80*/  IMAD.MOV.U32 R2, RZ, RZ, R3 ;  /* 0x000000ffff027224 */ /* 0x000fe200078e0003 */
[----:B------:R-:W-:Y:S01]  /*4c90*/  PRMT R32, R32, 0x5410, R22 ;  /* 0x0000541020207816 */ /* 0x000fe20000000016 */
[----:B------:R-:W-:-:S07]  /*4ca0*/  IMAD.MOV.U32 R3, RZ, RZ, R12 ;  /* 0x000000ffff037224 */ /* 0x000fce00078e000c */
.L_x_16970:
[----:B------:R-:W-:Y:S05]  /*4cb0*/  BSYNC.RECONVERGENT B1 ;  /* 0x0000000000017941 */ /* 0x000fea0003800200 */
.L_x_16968:
        /* <DEDUP_REMOVED lines=9> */
.L_x_16972:
[----:B------:R-:W-:Y:S01]  /*4d50*/  PRMT R37, R37, 0x7610, R36 ;  /* 0x0000761025257816 */ /* 0x000fe20000000024 */
[----:B------:R-:W-:Y:S01]  /*4d60*/  IMAD.MOV.U32 R31, RZ, RZ, R2 ;  /* 0x000000ffff1f7224 */ /* 0x000fe200078e0002 */
[----:B------:R-:W-:Y:S01]  /*4d70*/  PRMT R36, R36, 0x5410, R16 ;  /* 0x0000541024247816 */ /* 0x000fe20000000010 */
[----:B------:R-:W-:-:S07]  /*4d80*/  IMAD.MOV.U32 R2, RZ, RZ, R21 ;  /* 0x000000ffff027224 */ /* 0x000fce00078e0015 */
.L_x_16973:
[----:B------:R-:W-:Y:S05]  /*4d90*/  BSYNC.RECONVERGENT B1 ;  /* 0x0000000000017941 */ /* 0x000fea0003800200 */
.L_x_16971:
        /* <DEDUP_REMOVED lines=9> */
.L_x_16975:
[----:B------:R-:W-:Y:S01]  /*4e30*/  IMAD.MOV.U32 R30, RZ, RZ, R31 ;  /* 0x000000ffff1e7224 */ /* 0x000fe200078e001f */
[----:B------:R-:W-:Y:S01]  /*4e40*/  PRMT R37, R37, 0x7632, R13 ;  /* 0x0000763225257816 */ /* 0x000fe2000000000d */
[----:B------:R-:W-:-:S07]  /*4e50*/  IMAD.MOV.U32 R31, RZ, RZ, R14 ;  /* 0x000000ffff1f7224 */ /* 0x000fce00078e000e */
.L_x_16976:
[----:B------:R-:W-:Y:S05]  /*4e60*/  BSYNC.RECONVERGENT B1 ;  /* 0x0000000000017941 */ /* 0x000fea0003800200 */
.L_x_16974:
        /* <DEDUP_REMOVED lines=9> */
.L_x_16978:
[----:B------:R-:W-:Y:S01]  /*4f00*/  PRMT R36, R37, 0x7610, R36 ;  /* 0x0000761025247816 */ /* 0x000fe20000000024 */
[----:B------:R-:W-:Y:S01]  /*4f10*/  IMAD.MOV.U32 R29, RZ, RZ, R30 ;  /* 0x000000ffff1d7224 */ /* 0x000fe200078e001e */
[----:B------:R-:W-:Y:S01]  /*4f20*/  PRMT R37, R9, 0x7610, R37 ;  /* 0x0000761009257816 */ /* 0x000fe20000000025 */
[----:B------:R-:W-:-:S07]  /*4f30*/  IMAD.MOV.U32 R30, RZ, RZ, R19 ;  /* 0x000000ffff1e7224 */ /* 0x000fce00078e0013 */
.L_x_16979:
[----:B------:R-:W-:Y:S05]  /*4f40*/  BSYNC.RECONVERGENT B1 ;  /* 0x0000000000017941 */ /* 0x000fea0003800200 */
.L_x_16977:
        /* <DEDUP_REMOVED lines=9> */
.L_x_16981:
[----:B------:R-:W-:Y:S01]  /*4fe0*/  PRMT R35, R36, 0x7610, R35 ;  /* 0x0000761024237816 */ /* 0x000fe20000000023 */
[----:B------:R-:W-:Y:S01]  /*4ff0*/  IMAD.MOV.U32 R28, RZ, RZ, R29 ;  /* 0x000000ffff1c7224 */ /* 0x000fe200078e001d */
[----:B------:R-:W-:Y:S01]  /*5000*/  PRMT R36, R18, 0x7632, R36 ;  /* 0x0000763212247816 */ /* 0x000fe20000000024 */
[----:B------:R-:W-:-:S07]  /*5010*/  IMAD.MOV.U32 R29, RZ, RZ, R10 ;  /* 0x000000ffff1d7224 */ /* 0x000fce00078e000a */
.L_x_16982:
[----:B------:R-:W-:Y:S05]  /*5020*/  BSYNC.RECONVERGENT B1 ;  /* 0x0000000000017941 */ /* 0x000fea0003800200 */
.L_x_16980:
        /* <DEDUP_REMOVED lines=9> */
.L_x_16984:
[----:B------:R-:W-:Y:S01]  /*50c0*/  IMAD.MOV.U32 R9, RZ, RZ, R28 ;  /* 0x000000ffff097224 */ /* 0x000fe200078e001c */
[----:B------:R-:W-:Y:S01]  /*50d0*/  PRMT R6, R6, 0x5410, R35 ;  /* 0x0000541006067816 */ /* 0x000fe20000000023 */
[----:B------:R-:W-:Y:S01]  /*50e0*/  IMAD.MOV.U32 R28, RZ, RZ, R23 ;  /* 0x000000ffff1c7224 */ /* 0x000fe200078e0017 */
[----:B------:R-:W-:-:S07]  /*50f0*/  PRMT R35, R18, 0x7610, R35 ;  /* 0x0000761012237816 */ /* 0x000fce0000000023 */
.L_x_16985:
[----:B------:R-:W-:Y:S05]  /*5100*/  BSYNC.RECONVERGENT B1 ;  /* 0x0000000000017941 */ /* 0x000fea0003800200 */
.L_x_16983:
        /* <DEDUP_REMOVED lines=9> */
.L_x_16986:
[----:B------:R-:W-:Y:S01]  /*51a0*/  PRMT R35, R35, 0x5410, R32 ;  /* 0x0000541023237816 */ /* 0x000fe20000000020 */
[----:B------:R-:W-:Y:S01]  /*51b0*/  IMAD.MOV.U32 R27, RZ, RZ, R26 ;  /* 0x000000ffff1b7224 */ /* 0x000fe200078e001a */
[----:B------:R-:W-:Y:S01]  /*51c0*/  PRMT R32, R6, 0x7632, R32 ;  /* 0x0000763206207816 */ /* 0x000fe20000000020 */
[----:B------:R-:W-:Y:S02]  /*51d0*/  IMAD.MOV.U32 R25, RZ, RZ, R17 ;  /* 0x000000ffff197224 */ /* 0x000fe400078e0011 */
[----:B------:R-:W-:-:S07]  /*51e0*/  IMAD.MOV.U32 R26, RZ, RZ, R9 ;  /* 0x000000ffff1a7224 */ /* 0x000fce00078e0009 */
.L_x_16820:
[----:B------:R-:W-:Y:S05]  /*51f0*/  BSYNC.RECONVERGENT B0 ;  /* 0x0000000000007941 */ /* 0x000fea0003800200 */
.L_x_16819:
        /* <DEDUP_REMOVED lines=45> */
.L_x_16990:
[----:B------:R-:W-:Y:S01]  /*54d0*/  IMAD.MOV.U32 R6, RZ, RZ, R3 ;  /* 0x000000ffff067224 */ /* 0x000fe200078e0003 */
[C---:B------:R-:W-:Y:S01]  /*54e0*/  PRMT R10, R32.reuse, 0x7632, R10 ;  /* 0x00007632200a7816 */ /* 0x040fe2000000000a */
[----:B------:R-:W-:Y:S01]  /*54f0*/  IMAD.MOV.U32 R3, RZ, RZ, R2 ;  /* 0x000000ffff037224 */ /* 0x000fe200078e0002 */
[----:B------:R-:W-:-:S07]  /*5500*/  PRMT R32, R32, 0x7610, R36 ;  /* 0x0000761020207816 */ /* 0x000fce0000000024 */
.L_x_16991:
[----:B------:R-:W-:Y:S05]  /*5510*/  BSYNC.RECONVERGENT B1 ;  /* 0x0000000000017941 */ /* 0x000fea0003800200 */
.L_x_16989:
        /* <DEDUP_REMOVED lines=9> */
.L_x_16993:
[----:B------:R-:W-:Y:S01]  /*55b0*/  IMAD.MOV.U32 R19, RZ, RZ, R6 ;  /* 0x000000ffff137224 */ /* 0x000fe200078e0006 */
[----:B------:R-:W-:Y:S01]  /*55c0*/  PRMT R2, R10, 0x7610, R2 ;  /* 0x000076100a027816 */ /* 0x000fe20000000002 */
[----:B------:R-:W-:Y:S01]  /*55d0*/  IMAD.MOV.U32 R6, RZ, RZ, R31 ;  /* 0x000000ffff067224 */ /* 0x000fe200078e001f */
[----:B------:R-:W-:-:S07]  /*55e0*/  PRMT R10, R37, 0x7632, R10 ;  /* 0x00007632250a7816 */ /* 0x000fce000000000a */
.L_x_16994:
[----:B------:R-:W-:Y:S05]  /*55f0*/  BSYNC.RECONVERGENT B1 ;  /* 0x0000000000017941 */ /* 0x000fea0003800200 */
.L_x_16992:
        /* <DEDUP_REMOVED lines=9> */
.L_x_16996:
[----:B------:R-:W-:Y:S01]  /*5690*/  IMAD.MOV.U32 R21, RZ, RZ, R19 ;  /* 0x000000ffff157224 */ /* 0x000fe200078e0013 */
[----:B------:R-:W-:Y:S01]  /*56a0*/  PRMT R2, R37, 0x5410, R2 ;  /* 0x0000541025027816 */ /* 0x000fe20000000002 */
[----:B------:R-:W-:-:S07]  /*56b0*/  IMAD.MOV.U32 R19, RZ, RZ, R30 ;  /* 0x000000ffff137224 */ /* 0x000fce00078e001e */
.L_x_16997:
[----:B------:R-:W-:Y:S05]  /*56c0*/  BSYNC.RECONVERGENT B1 ;  /* 0x0000000000017941 */ /* 0x000fea0003800200 */
.L_x_16995:
        /* <DEDUP_REMOVED lines=9> */
.L_x_16999:
[----:B------:R-:W-:Y:S01]  /*5760*/  IMAD.MOV.U32 R23, RZ, RZ, R21 ;  /* 0x000000ffff177224 */ /* 0x000fe200078e0015 */
[C---:B------:R-:W-:Y:S01]  /*5770*/  PRMT R25, R2.reuse, 0x7632, R25 ;  /* 0x0000763202197816 */ /* 0x040fe20000000019 */
[----:B------:R-:W-:Y:S01]  /*5780*/  IMAD.MOV.U32 R21, RZ, RZ, R29 ;  /* 0x000000ffff157224 */ /* 0x000fe200078e001d */
[----:B------:R-:W-:-:S07]  /*5790*/  PRMT R2, R2, 0x5410, R36 ;  /* 0x0000541002027816 */ /* 0x000fce0000000024 */
.L_x_17000:
[----:B------:R-:W-:Y:S05]  /*57a0*/  BSYNC.RECONVERGENT B1 ;  /* 0x0000000000017941 */ /* 0x000fea0003800200 */
.L_x_16998:
        /* <DEDUP_REMOVED lines=9> */
.L_x_17002:
[----:B------:R-:W-:Y:S01]  /*5840*/  IMAD.MOV.U32 R30, RZ, RZ, R23 ;  /* 0x000000ffff1e7224 */ /* 0x000fe200078e0017 */
[----:B------:R-:W-:Y:S01]  /*5850*/  PRMT R29, R25, 0x7610, R29 ;  /* 0x00007610191d7816 */ /* 0x000fe2000000001d */
[----:B------:R-:W-:Y:S01]  /*5860*/  IMAD.MOV.U32 R23, RZ, RZ, R28 ;  /* 0x000000ffff177224 */ /* 0x000fe200078e001c */
[----:B------:R-:W-:-:S07]  /*5870*/  PRMT R25, R35, 0x7610, R25 ;  /* 0x0000761023197816 */ /* 0x000fce0000000019 */
.L_x_17003:
[----:B------:R-:W-:Y:S05]  /*5880*/  BSYNC.RECONVERGENT B1 ;  /* 0x0000000000017941 */ /* 0x000fea0003800200 */
.L_x_17001:
        /* <DEDUP_REMOVED lines=9> */
.L_x_17005:
[----:B------:R-:W-:Y:S01]  /*5920*/  IMAD.MOV.U32 R31, RZ, RZ, R30 ;  /* 0x000000ffff1f7224 */ /* 0x000fe200078e001e */
[----:B------:R-:W-:Y:S01]  /*5930*/  PRMT R10, R10, 0x5410, R29 ;  /* 0x000054100a0a7816 */ /* 0x000fe2000000001d */
[----:B------:R-:W-:Y:S01]  /*5940*/  IMAD.MOV.U32 R30, RZ, RZ, R27 ;  /* 0x000000ffff1e7224 */ /* 0x000fe200078e001b */
[----:B------:R-:W-:-:S07]  /*5950*/  PRMT R29, R35, 0x7632, R29 ;  /* 0x00007632231d7816 */ /* 0x000fce000000001d */
.L_x_17006:
[----:B------:R-:W-:Y:S05]  /*5960*/  BSYNC.RECONVERGENT B1 ;  /* 0x0000000000017941 */ /* 0x000fea0003800200 */
.L_x_17004:
        /* <DEDUP_REMOVED lines=9> */
.L_x_17008:
[----:B------:R-:W-:Y:S01]  /*5a00*/  IMAD.MOV.U32 R27, RZ, RZ, R31 ;  /* 0x000000ffff1b7224 */ /* 0x000fe200078e001f */
[----:B------:R-:W-:Y:S01]  /*5a10*/  PRMT R25, R25, 0x7610, R10 ;  /* 0x0000761019197816 */ /* 0x000fe2000000000a */
[----:B------:R-:W-:Y:S01]  /*5a20*/  IMAD.MOV.U32 R31, RZ, RZ, R26 ;  /* 0x000000ffff1f7224 */ /* 0x000fe200078e001a */
[----:B------:R-:W-:-:S07]  /*5a30*/  PRMT R10, R10, 0x5410, R32 ;  /* 0x000054100a0a7816 */ /* 0x000fce0000000020 */
.L_x_17009:
[----:B------:R-:W-:Y:S05]  /*5a40*/  BSYNC.RECONVERGENT B1 ;  /* 0x0000000000017941 */ /* 0x000fea0003800200 */
.L_x_17007:
        /* <DEDUP_REMOVED lines=16> */
.L_x_17011:
[----:B------:R-:W-:Y:S01]  /*5b50*/  IMAD.MOV.U32 R12, RZ, RZ, R3 ;  /* 0x000000ffff0c7224 */ /* 0x000fe200078e0003 */
[----:B------:R-:W-:Y:S01]  /*5b60*/  PRMT R9, R9, 0x7610, R32 ;  /* 0x0000761009097816 */ /* 0x000fe20000000020 */
[----:B------:R-:W-:Y:S01]  /*5b70*/  IMAD.MOV.U32 R3, RZ, RZ, R6 ;  /* 0x000000ffff037224 */ /* 0x000fe200078e0006 */
[----:B------:R-:W-:-:S07]  /*5b80*/  PRMT R32, R32, 0x5410, R10 ;  /* 0x0000541020207816 */ /* 0x000fce000000000a */
.L_x_17012:
[----:B------:R-:W-:Y:S05]  /*5b90*/  BSYNC.RECONVERGENT B1 ;  /* 0x0000000000017941 */ /* 0x000fea0003800200 */
.L_x_17010:
        /* <DEDUP_REMOVED lines=9> */
.L_x_17014:
[----:B------:R-:W-:Y:S01]  /*5c30*/  IMAD.MOV.U32 R6, RZ, RZ, R12 ;  /* 0x000000ffff067224 */ /* 0x000fe200078e000c */
[----:B------:R-:W-:Y:S01]  /*5c40*/  PRMT R26, R26, 0x7610, R9 ;  /* 0x000076101a1a7816 */ /* 0x000fe20000000009 */
[----:B------:R-:W-:Y:S01]  /*5c50*/  IMAD.MOV.U32 R12, RZ, RZ, R19 ;  /* 0x000000ffff0c7224 */ /* 0x000fe200078e0013 */
[----:B------:R-:W-:-:S07]  /*5c60*/  PRMT R9, R9, 0x5410, R2 ;  /* 0x0000541009097816 */ /* 0x000fce0000000002 */
.L_x_17015:
[----:B------:R-:W-:Y:S05]  /*5c70*/  BSYNC.RECONVERGENT B1 ;  /* 0x0000000000017941 */ /* 0x000fea0003800200 */
.L_x_17013:
        /* <DEDUP_REMOVED lines=9> */
.L_x_17017:
[C---:B------:R-:W-:Y:S01]  /*5d10*/  PRMT R2, R26.reuse, 0x7632, R2 ;  /* 0x000076321a027816 */ /* 0x040fe20000000002 */
[----:B------:R-:W-:Y:S02]  /*5d20*/  IMAD.MOV.U32 R28, RZ, RZ, R6 ;  /* 0x000000ffff1c7224 */ /* 0x000fe400078e0006 */
[----:B------:R-:W-:Y:S01]  /*5d30*/  IMAD.MOV.U32 R6, RZ, RZ, R21 ;  /* 0x000000ffff067224 */ /* 0x000fe200078e0015 */
[----:B------:R-:W-:-:S07]  /*5d40*/  PRMT R26, R26, 0x7610, R2 ;  /* 0x000076101a1a7816 */ /* 0x000fce0000000002 */
.L_x_17018:
[----:B------:R-:W-:Y:S05]  /*5d50*/  BSYNC.RECONVERGENT B1 ;  /* 0x0000000000017941 */ /* 0x000fea0003800200 */
.L_x_17016:
        /* <DEDUP_REMOVED lines=9> */
.L_x_17020:
[----:B------:R-:W-:Y:S01]  /*5df0*/  IMAD.MOV.U32 R19, RZ, RZ, R28 ;  /* 0x000000ffff137224 */ /* 0x000fe200078e001c */
[----:B------:R-:W-:Y:S01]  /*5e00*/  PRMT R9, R2, 0x7610, R9 ;  /* 0x0000761002097816 */ /* 0x000fe20000000009 */
[----:B------:R-:W-:Y:S01]  /*5e10*/  IMAD.MOV.U32 R28, RZ, RZ, R23 ;  /* 0x000000ffff1c7224 */ /* 0x000fe200078e0017 */
[----:B------:R-:W-:-:S07]  /*5e20*/  PRMT R2, R25, 0x7610, R2 ;  /* 0x0000761019027816 */ /* 0x000fce0000000002 */
.L_x_17021:
[----:B------:R-:W-:Y:S05]  /*5e30*/  BSYNC.RECONVERGENT B1 ;  /* 0x0000000000017941 */ /* 0x000fea0003800200 */
.L_x_17019:
        /* <DEDUP_REMOVED lines=9> */
.L_x_17023:
[----:B------:R-:W-:Y:S01]  /*5ed0*/  IMAD.MOV.U32 R36, RZ, RZ, R19 ;  /* 0x000000ffff247224 */ /* 0x000fe200078e0013 */
[--C-:B------:R-:W-:Y:S01]  /*5ee0*/  PRMT R2, R2, 0x5410, R9.reuse ;  /* 0x0000541002027816 */ /* 0x100fe20000000009 */
[----:B------:R-:W-:Y:S01]  /*5ef0*/  IMAD.MOV.U32 R19, RZ, RZ, R30 ;  /* 0x000000ffff137224 */ /* 0x000fe200078e001e */
[----:B------:R-:W-:-:S07]  /*5f00*/  PRMT R9, R29, 0x7610, R9 ;  /* 0x000076101d097816 */ /* 0x000fce0000000009 */
.L_x_17024:
[----:B------:R-:W-:Y:S05]  /*5f10*/  BSYNC.RECONVERGENT B1 ;  /* 0x0000000000017941 */ /* 0x000fea0003800200 */
.L_x_17022:
        /* <DEDUP_REMOVED lines=9> */
.L_x_17026:
[C---:B------:R-:W-:Y:S01]  /*5fb0*/  PRMT R10, R2.reuse, 0x7632, R10 ;  /* 0x00007632020a7816 */ /* 0x040fe2000000000a */
[----:B------:R-:W-:Y:S02]  /*5fc0*/  IMAD.MOV.U32 R30, RZ, RZ, R36 ;  /* 0x000000ffff1e7224 */ /* 0x000fe400078e0024 */
[----:B------:R-:W-:Y:S01]  /*5fd0*/  IMAD.MOV.U32 R36, RZ, RZ, R31 ;  /* 0x000000ffff247224 */ /* 0x000fe200078e001f */
[----:B------:R-:W-:-:S07]  /*5fe0*/  PRMT R2, R2, 0x7610, R10 ;  /* 0x0000761002027816 */ /* 0x000fce000000000a */
.L_x_17027:
[----:B------:R-:W-:Y:S05]  /*5ff0*/  BSYNC.RECONVERGENT B1 ;  /* 0x0000000000017941 */ /* 0x000fea0003800200 */
.L_x_17025:
        /* <DEDUP_REMOVED lines=9> */
.L_x_17029:
[----:B------:R-:W-:Y:S01]  /*6090*/  IMAD.MOV.U32 R21, RZ, RZ, R30 ;  /* 0x000000ffff157224 */ /* 0x000fe200078e001e */
[----:B------:R-:W-:Y:S01]  /*60a0*/  PRMT R10, R25, 0x5432, R10 ;  /* 0x00005432190a7816 */ /* 0x000fe2000000000a */
[----:B------:R-:W-:-:S07]  /*60b0*/  IMAD.MOV.U32 R30, RZ, RZ, R27 ;  /* 0x000000ffff1e7224 */ /* 0x000fce00078e001b */
.L_x_17030:
[----:B------:R-:W-:Y:S05]  /*60c0*/  BSYNC.RECONVERGENT B1 ;  /* 0x0000000000017941 */ /* 0x000fea0003800200 */
.L_x_17028:
        /* <DEDUP_REMOVED lines=16> */
.L_x_17032:
[----:B------:R-:W-:Y:S01]  /*61d0*/  IMAD.MOV.U32 R14, RZ, RZ, R3 ;  /* 0x000000ffff0e7224 */ /* 0x000fe200078e0003 */
[----:B------:R-:W-:Y:S01]  /*61e0*/  PRMT R23, R23, 0x7610, R32 ;  /* 0x0000761017177816 */ /* 0x000fe20000000020 */
[----:B------:R-:W-:Y:S01]  /*61f0*/  IMAD.MOV.U32 R3, RZ, RZ, R12 ;  /* 0x000000ffff037224 */ /* 0x000fe200078e000c */
[----:B------:R-:W-:-:S07]  /*6200*/  PRMT R32, R32, 0x7610, R9 ;  /* 0x0000761020207816 */ /* 0x000fce0000000009 */
.L_x_17033:
[----:B------:R-:W-:Y:S05]  /*6210*/  BSYNC.RECONVERGENT B1 ;  /* 0x0000000000017941 */ /* 0x000fea0003800200 */
.L_x_17031:
        /* <DEDUP_REMOVED lines=9> */
.L_x_17035:
[----:B------:R-:W-:Y:S01]  /*62b0*/  IMAD.MOV.U32 R25, RZ, RZ, R14 ;  /* 0x000000ffff197224 */ /* 0x000fe200078e000e */
[----:B------:R-:W-:Y:S01]  /*62c0*/  PRMT R9, R9, 0x7610, R23 ;  /* 0x0000761009097816 */ /* 0x000fe20000000017 */
[----:B------:R-:W-:Y:S01]  /*62d0*/  IMAD.MOV.U32 R14, RZ, RZ, R6 ;  /* 0x000000ffff0e7224 */ /* 0x000fe200078e0006 */
[----:B------:R-:W-:-:S07]  /*62e0*/  PRMT R23, R23, 0x7610, R26 ;  /* 0x0000761017177816 */ /* 0x000fce000000001a */
.L_x_17036:
[----:B------:R-:W-:Y:S05]  /*62f0*/  BSYNC.RECONVERGENT B1 ;  /* 0x0000000000017941 */ /* 0x000fea0003800200 */
.L_x_17034:
        /* <DEDUP_REMOVED lines=9> */
.L_x_17038:
[----:B------:R-:W-:Y:S01]  /*6390*/  IMAD.MOV.U32 R6, RZ, RZ, R25 ;  /* 0x000000ffff067224 */ /* 0x000fe200078e0019 */
[C---:B------:R-:W-:Y:S01]  /*63a0*/  PRMT R12, R9.reuse, 0x7632, R12 ;  /* 0x00007632090c7816 */ /* 0x040fe2000000000c */
[----:B------:R-:W-:Y:S01]  /*63b0*/  IMAD.MOV.U32 R25, RZ, RZ, R28 ;  /* 0x000000ffff197224 */ /* 0x000fe200078e001c */
[----:B------:R-:W-:-:S07]  /*63c0*/  PRMT R9, R9, 0x5410, R2 ;  /* 0x0000541009097816 */ /* 0x000fce0000000002 */
.L_x_17039:
[----:B------:R-:W-:Y:S05]  /*63d0*/  BSYNC.RECONVERGENT B1 ;  /* 0x0000000000017941 */ /* 0x000fea0003800200 */
.L_x_17037:
        /* <DEDUP_REMOVED lines=9> */
.L_x_17041:
[----:B------:R-:W-:Y:S01]  /*6470*/  IMAD.MOV.U32 R27, RZ, RZ, R6 ;  /* 0x000000ffff1b7224 */ /* 0x000fe200078e0006 */
[----:B------:R-:W-:Y:S01]  /*6480*/  PRMT R12, R9, 0x5410, R12 ;  /* 0x00005410090c7816 */ /* 0x000fe2000000000c */
[----:B------:R-:W-:-:S07]  /*6490*/  IMAD.MOV.U32 R6, RZ, RZ, R19 ;  /* 0x000000ffff067224 */ /* 0x000fce00078e0013 */
.L_x_17042:
[----:B------:R-:W-:Y:S05]  /*64a0*/  BSYNC.RECONVERGENT B1 ;  /* 0x0000000000017941 */ /* 0x000fea0003800200 */
.L_x_17040:
        /* <DEDUP_REMOVED lines=9> */
.L_x_17044:
[----:B------:R-:W-:Y:S01]  /*6540*/  IMAD.MOV.U32 R19, RZ, RZ, R27 ;  /* 0x000000ffff137224 */ /* 0x000fe200078e001b */
[----:B------:R-:W-:Y:S01]  /*6550*/  PRMT R26, R26, 0x7610, R12 ;  /* 0x000076101a1a7816 */ /* 0x000fe2000000000c */
[----:B------:R-:W-:Y:S01]  /*6560*/  IMAD.MOV.U32 R27, RZ, RZ, R36 ;  /* 0x000000ffff1b7224 */ /* 0x000fe200078e0024 */
[----:B------:R-:W-:-:S07]  /*6570*/  PRMT R12, R12, 0x7610, R2 ;  /* 0x000076100c0c7816 */ /* 0x000fce0000000002 */
.L_x_17045:
[----:B------:R-:W-:Y:S05]  /*6580*/  BSYNC.RECONVERGENT B1 ;  /* 0x0000000000017941 */ /* 0x000fea0003800200 */
.L_x_17043:
        /* <DEDUP_REMOVED lines=9> */
.L_x_17047:
[----:B------:R-:W-:Y:S01]  /*6620*/  IMAD.MOV.U32 R2, RZ, RZ, R19 ;  /* 0x000000ffff027224 */ /* 0x000fe200078e0013 */
[----:B------:R-:W-:Y:S01]  /*6630*/  PRMT R28, R28, 0x7610, R26 ;  /* 0x000076101c1c7816 */ /* 0x000fe2000000001a */
[----:B------:R-:W-:Y:S01]  /*6640*/  IMAD.MOV.U32 R19, RZ, RZ, R30 ;  /* 0x000000ffff137224 */ /* 0x000fe200078e001e */
[----:B------:R-:W-:-:S07]  /*6650*/  PRMT R26, R26, 0x5410, R10 ;  /* 0x000054101a1a7816 */ /* 0x000fce000000000a */
.L_x_17048:
[----:B------:R-:W-:Y:S05]  /*6660*/  BSYNC.RECONVERGENT B1 ;  /* 0x0000000000017941 */ /* 0x000fea0003800200 */
.L_x_17046:
        /* <DEDUP_REMOVED lines=9> */
.L_x_17050:
[----:B------:R-:W-:Y:S01]  /*6700*/  IMAD.MOV.U32 R29, RZ, RZ, R2 ;  /* 0x000000ffff1d7224 */ /* 0x000fe200078e0002 */
[C---:B------:R-:W-:Y:S01]  /*6710*/  PRMT R9, R28.reuse, 0x7632, R9 ;  /* 0x000076321c097816 */ /* 0x040fe20000000009 */
[----:B------:R-:W-:Y:S01]  /*6720*/  IMAD.MOV.U32 R2, RZ, RZ, R21 ;  /* 0x000000ffff027224 */ /* 0x000fe200078e0015 */
[----:B------:R-:W-:-:S07]  /*6730*/  PRMT R28, R28, 0x7610, R10 ;  /* 0x000076101c1c7816 */ /* 0x000fce000000000a */
.L_x_17051:
[----:B------:R-:W-:Y:S05]  /*6740*/  BSYNC.RECONVERGENT B1 ;  /* 0x0000000000017941 */ /* 0x000fea0003800200 */
.L_x_17049:
        /* <DEDUP_REMOVED lines=16> */
.L_x_17053:
[----:B------:R-:W-:Y:S01]  /*6850*/  IMAD.MOV.U32 R10, RZ, RZ, R3 ;  /* 0x000000ffff0a7224 */ /* 0x000fe200078e0003 */
[C---:B------:R-:W-:Y:S01]  /*6860*/  PRMT R16, R32.reuse, 0x7632, R16 ;  /* 0x0000763220107816 */ /* 0x040fe20000000010 */
[----:B------:R-:W-:Y:S01]  /*6870*/  IMAD.MOV.U32 R3, RZ, RZ, R14 ;  /* 0x000000ffff037224 */ /* 0x000fe200078e000e */
[----:B------:R-:W-:-:S07]  /*6880*/  PRMT R32, R32, 0x7610, R23 ;  /* 0x0000761020207816 */ /* 0x000fce0000000017 */
.L_x_17054:
[----:B------:R-:W-:Y:S05]  /*6890*/  BSYNC.RECONVERGENT B1 ;  /* 0x0000000000017941 */ /* 0x000fea0003800200 */
.L_x_17052:
        /* <DEDUP_REMOVED lines=9> */
.L_x_17056:
[----:B------:R-:W-:Y:S01]  /*6930*/  IMAD.MOV.U32 R11, RZ, RZ, R10 ;  /* 0x000000ffff0b7224 */ /* 0x000fe200078e000a */
[--C-:B------:R-:W-:Y:S01]  /*6940*/  PRMT R14, R14, 0x5410, R16.reuse ;  /* 0x000054100e0e7816 */ /* 0x100fe20000000010 */
[----:B------:R-:W-:Y:S01]  /*6950*/  IMAD.MOV.U32 R10, RZ, RZ, R25 ;  /* 0x000000ffff0a7224 */ /* 0x000fe200078e0019 */
[----:B------:R-:W-:-:S07]  /*6960*/  PRMT R16, R9, 0x7632, R16 ;  /* 0x0000763209107816 */ /* 0x000fce0000000010 */
.L_x_17057:
[----:B------:R-:W-:Y:S05]  /*6970*/  BSYNC.RECONVERGENT B1 ;  /* 0x0000000000017941 */ /* 0x000fea0003800200 */
.L_x_17055:
        /* <DEDUP_REMOVED lines=9> */
.L_x_17059:
[----:B------:R-:W-:Y:S01]  /*6a10*/  IMAD.MOV.U32 R30, RZ, RZ, R11 ;  /* 0x000000ffff1e7224 */ /* 0x000fe200078e000b */
[----:B------:R-:W-:Y:S01]  /*6a20*/  PRMT R9, R9, 0x7610, R14 ;  /* 0x0000761009097816 */ /* 0x000fe2000000000e */
[----:B------:R-:W-:Y:S01]  /*6a30*/  IMAD.MOV.U32 R11, RZ, RZ, R6 ;  /* 0x000000ffff0b7224 */ /* 0x000fe200078e0006 */
[----:B------:R-:W-:-:S07]  /*6a40*/  PRMT R14, R14, 0x5410, R12 ;  /* 0x000054100e0e7816 */ /* 0x000fce000000000c */
.L_x_17060:
[----:B------:R-:W-:Y:S05]  /*6a50*/  BSYNC.RECONVERGENT B1 ;  /* 0x0000000000017941 */ /* 0x000fea0003800200 */
.L_x_17058:
        /* <DEDUP_REMOVED lines=9> */
.L_x_17062:
[----:B------:R-:W-:Y:S01]  /*6af0*/  IMAD.MOV.U32 R6, RZ, RZ, R30 ;  /* 0x000000ffff067224 */ /* 0x000fe200078e001e */
[----:B------:R-:W-:Y:S01]  /*6b00*/  PRMT R16, R16, 0x7610, R9 ;  /* 0x0000761010107816 */ /* 0x000fe20000000009 */
[----:B------:R-:W-:Y:S01]  /*6b10*/  IMAD.MOV.U32 R30, RZ, RZ, R27 ;  /* 0x000000ffff1e7224 */ /* 0x000fe200078e001b */
[----:B------:R-:W-:-:S07]  /*6b20*/  PRMT R9, R9, 0x7610, R12 ;  /* 0x0000761009097816 */ /* 0x000fce000000000c */
.L_x_17063:
[----:B------:R-:W-:Y:S05]  /*6b30*/  BSYNC.RECONVERGENT B1 ;  /* 0x0000000000017941 */ /* 0x000fea0003800200 */
.L_x_17061:
        /* <DEDUP_REMOVED lines=9> */
.L_x_17065:
[----:B------:R-:W-:Y:S01]  /*6bd0*/  IMAD.MOV.U32 R21, RZ, RZ, R6 ;  /* 0x000000ffff157224 */ /* 0x000fe200078e0006 */
[----:B------:R-:W-:Y:S01]  /*6be0*/  PRMT R12, R12, 0x7610, R16 ;  /* 0x000076100c0c7816 */ /* 0x000fe20000000010 */
[----:B------:R-:W-:Y:S01]  /*6bf0*/  IMAD.MOV.U32 R6, RZ, RZ, R19 ;  /* 0x000000ffff067224 */ /* 0x000fe200078e0013 */
[----:B------:R-:W-:-:S07]  /*6c00*/  PRMT R16, R16, 0x7610, R26 ;  /* 0x0000761010107816 */ /* 0x000fce000000001a */
.L_x_17066:
[----:B------:R-:W-:Y:S05]  /*6c10*/  BSYNC.RECONVERGENT B1 ;  /* 0x0000000000017941 */ /* 0x000fea0003800200 */
.L_x_17064:
        /* <DEDUP_REMOVED lines=9> */
.L_x_17068:
[----:B------:R-:W-:Y:S01]  /*6cb0*/  IMAD.MOV.U32 R26, RZ, RZ, R21 ;  /* 0x000000ffff1a7224 */ /* 0x000fe200078e0015 */
[----:B------:R-:W-:Y:S01]  /*6cc0*/  PRMT R12, R12, 0x7632, R28 ;  /* 0x000076320c0c7816 */ /* 0x000fe2000000001c */
[----:B------:R-:W-:-:S07]  /*6cd0*/  IMAD.MOV.U32 R21, RZ, RZ, R2 ;  /* 0x000000ffff157224 */ /* 0x000fce00078e0002 */
.L_x_17069:
[----:B------:R-:W-:Y:S05]  /*6ce0*/  BSYNC.RECONVERGENT B1 ;  /* 0x0000000000017941 */ /* 0x000fea0003800200 */
.L_x_17067:
        /* <DEDUP_REMOVED lines=9> */
.L_x_17071:
[----:B------:R-:W-:Y:S01]  /*6d80*/  IMAD.MOV.U32 R2, RZ, RZ, R26 ;  /* 0x000000ffff027224 */ /* 0x000fe200078e001a */
[----:B------:R-:W-:Y:S01]  /*6d90*/  PRMT R14, R12, 0x7610, R14 ;  /* 0x000076100c0e7816 */ /* 0x000fe2000000000e */
[----:B------:R-:W-:Y:S01]  /*6da0*/  IMAD.MOV.U32 R26, RZ, RZ, R29 ;  /* 0x000000ffff1a7224 */ /* 0x000fe200078e001d */
[----:B------:R-:W-:-:S07]  /*6db0*/  PRMT R12, R9, 0x7610, R12 ;  /* 0x00007610090c7816 */ /* 0x000fce000000000c */
.L_x_17072:
[----:B------:R-:W-:Y:S05]  /*6dc0*/  BSYNC.RECONVERGENT B1 ;  /* 0x0000000000017941 */ /* 0x000fea0003800200 */
.L_x_17070:
        /* <DEDUP_REMOVED lines=16> */
.L_x_17074:
[----:B------:R-:W-:Y:S01]  /*6ed0*/  IMAD.MOV.U32 R18, RZ, RZ, R3 ;  /* 0x000000ffff127224 */ /* 0x000fe200078e0003 */
[----:B------:R-:W-:Y:S01]  /*6ee0*/  PRMT R19, R19, 0x7610, R32 ;  /* 0x0000761013137816 */ /* 0x000fe20000000020 */
[----:B------:R-:W-:Y:S01]  /*6ef0*/  IMAD.MOV.U32 R3, RZ, RZ, R10 ;  /* 0x000000ffff037224 */ /* 0x000fe200078e000a */
[----:B------:R-:W-:-:S07]  /*6f00*/  PRMT R32, R32, 0x5410, R16 ;  /* 0x0000541020207816 */ /* 0x000fce0000000010 */
.L_x_17075:
[----:B------:R-:W-:Y:S05]  /*6f10*/  BSYNC.RECONVERGENT B1 ;  /* 0x0000000000017941 */ /* 0x000fea0003800200 */
.L_x_17073:
        /* <DEDUP_REMOVED lines=9> */
.L_x_17077:
[----:B------:R-:W-:Y:S01]  /*6fb0*/  IMAD.MOV.U32 R23, RZ, RZ, R18 ;  /* 0x000000ffff177224 */ /* 0x000fe200078e0012 */
[C---:B------:R-:W-:Y:S01]  /*6fc0*/  PRMT R9, R19.reuse, 0x7632, R9 ;  /* 0x0000763213097816 */ /* 0x040fe20000000009 */
[----:B------:R-:W-:Y:S01]  /*6fd0*/  IMAD.MOV.U32 R18, RZ, RZ, R11 ;  /* 0x000000ffff127224 */ /* 0x000fe200078e000b */
[----:B------:R-:W-:-:S07]  /*6fe0*/  PRMT R19, R19, 0x7610, R14 ;  /* 0x0000761013137816 */ /* 0x000fce000000000e */
.L_x_17078:
[----:B------:R-:W-:Y:S05]  /*6ff0*/  BSYNC.RECONVERGENT B1 ;  /* 0x0000000000017941 */ /* 0x000fea0003800200 */
.L_x_17076:
        /* <DEDUP_REMOVED lines=9> */
.L_x_17080:
[----:B------:R-:W-:Y:S01]  /*7090*/  IMAD.MOV.U32 R11, RZ, RZ, R23 ;  /* 0x000000ffff0b7224 */ /* 0x000fe200078e0017 */
[--C-:B------:R-:W-:Y:S01]  /*70a0*/  PRMT R10, R10, 0x5410, R9.reuse ;  /* 0x000054100a0a7816 */ /* 0x100fe20000000009 */
[----:B------:R-:W-:Y:S01]  /*70b0*/  IMAD.MOV.U32 R23, RZ, RZ, R30 ;  /* 0x000000ffff177224 */ /* 0x000fe200078e001e */
[----:B------:R-:W-:-:S07]  /*70c0*/  PRMT R9, R9, 0x7632, R9 ;  /* 0x0000763209097816 */ /* 0x000fce0000000009 */
.L_x_17081:
[----:B------:R-:W-:Y:S05]  /*70d0*/  BSYNC.RECONVERGENT B1 ;  /* 0x0000000000017941 */ /* 0x000fea0003800200 */
.L_x_17079:
        /* <DEDUP_REMOVED lines=9> */
.L_x_17083:
[----:B------:R-:W-:Y:S01]  /*7170*/  IMAD.MOV.U32 R28, RZ, RZ, R11 ;  /* 0x000000ffff1c7224 */ /* 0x000fe200078e000b */
[----:B------:R-:W-:Y:S01]  /*7180*/  PRMT R9, R9, 0x7610, R10 ;  /* 0x0000761009097816 */ /* 0x000fe2000000000a */
[----:B------:R-:W-:Y:S01]  /*7190*/  IMAD.MOV.U32 R11, RZ, RZ, R6 ;  /* 0x000000ffff0b7224 */ /* 0x000fe200078e0006 */
[----:B------:R-:W-:-:S07]  /*71a0*/  PRMT R10, R10, 0x7610, R16 ;  /* 0x000076100a0a7816 */ /* 0x000fce0000000010 */
.L_x_17084:
[----:B------:R-:W-:Y:S05]  /*71b0*/  BSYNC.RECONVERGENT B1 ;  /* 0x0000000000017941 */ /* 0x000fea0003800200 */
.L_x_17082:
        /* <DEDUP_REMOVED lines=9> */
.L_x_17086:
[----:B------:R-:W-:Y:S01]  /*7250*/  IMAD.MOV.U32 R25, RZ, RZ, R28 ;  /* 0x000000ffff197224 */ /* 0x000fe200078e001c */
[C---:B------:R-:W-:Y:S01]  /*7260*/  PRMT R6, R9.reuse, 0x7632, R6 ;  /* 0x0000763209067816 */ /* 0x040fe20000000006 */
[----:B------:R-:W-:Y:S01]  /*7270*/  IMAD.MOV.U32 R28, RZ, RZ, R21 ;  /* 0x000000ffff1c7224 */ /* 0x000fe200078e0015 */
[----:B------:R-:W-:-:S07]  /*7280*/  PRMT R9, R9, 0x7610, R12 ;  /* 0x0000761009097816 */ /* 0x000fce000000000c */
.L_x_17087:
[----:B------:R-:W-:Y:S05]  /*7290*/  BSYNC.RECONVERGENT B1 ;  /* 0x0000000000017941 */ /* 0x000fea0003800200 */
.L_x_17085:
        /* <DEDUP_REMOVED lines=9> */
.L_x_17089:
[----:B------:R-:W-:Y:S01]  /*7330*/  IMAD.MOV.U32 R21, RZ, RZ, R25 ;  /* 0x000000ffff157224 */ /* 0x000fe200078e0019 */
[----:B------:R-:W-:Y:S01]  /*7340*/  PRMT R6, R12, 0x5410, R6 ;  /* 0x000054100c067816 */ /* 0x000fe20000000006 */
[----:B------:R-:W-:-:S07]  /*7350*/  IMAD.MOV.U32 R25, RZ, RZ, R26 ;  /* 0x000000ffff197224 */ /* 0x000fce00078e001a */
.L_x_17090:
[----:B------:R-:W-:Y:S05]  /*7360*/  BSYNC.RECONVERGENT B1 ;  /* 0x0000000000017941 */ /* 0x000fea0003800200 */
.L_x_17088:
        /* <DEDUP_REMOVED lines=9> */
.L_x_17092:
[----:B------:R-:W-:Y:S01]  /*7400*/  IMAD.MOV.U32 R12, RZ, RZ, R21 ;  /* 0x000000ffff0c7224 */ /* 0x000fe200078e0015 */
[C---:B------:R-:W-:Y:S01]  /*7410*/  PRMT R10, R6.reuse, 0x7632, R10 ;  /* 0x00007632060a7816 */ /* 0x040fe2000000000a */
[----:B------:R-:W-:Y:S01]  /*7420*/  IMAD.MOV.U32 R21, RZ, RZ, R2 ;  /* 0x000000ffff157224 */ /* 0x000fe200078e0002 */
[----:B------:R-:W-:-:S07]  /*7430*/  PRMT R6, R6, 0x5410, R14 ;  /* 0x0000541006067816 */ /* 0x000fce000000000e */
.L_x_17093:
[----:B------:R-:W-:Y:S05]  /*7440*/  BSYNC.RECONVERGENT B1 ;  /* 0x0000000000017941 */ /* 0x000fea0003800200 */
.L_x_17091:
        /* <DEDUP_REMOVED lines=16> */
.L_x_17095:
[----:B------:R-:W-:Y:S01]  /*7550*/  IMAD.MOV.U32 R2, RZ, RZ, R3 ;  /* 0x000000ffff027224 */ /* 0x000fe200078e0003 */
[C---:B------:R-:W-:Y:S01]  /*7560*/  PRMT R16, R32.reuse, 0x7632, R16 ;  /* 0x0000763220107816 */ /* 0x040fe20000000010 */
[----:B------:R-:W-:Y:S01]  /*7570*/  IMAD.MOV.U32 R3, RZ, RZ, R18 ;  /* 0x000000ffff037224 */ /* 0x000fe200078e0012 */
[----:B------:R-:W-:-:S07]  /*7580*/  PRMT R32, R32, 0x7610, R19 ;  /* 0x0000761020207816 */ /* 0x000fce0000000013 */
.L_x_17096:
[----:B------:R-:W-:Y:S05]  /*7590*/  BSYNC.RECONVERGENT B1 ;  /* 0x0000000000017941 */ /* 0x000fea0003800200 */
.L_x_17094:
        /* <DEDUP_REMOVED lines=9> */
.L_x_17098:
[----:B------:R-:W-:Y:S01]  /*7630*/  IMAD.MOV.U32 R14, RZ, RZ, R2 ;  /* 0x000000ffff0e7224 */ /* 0x000fe200078e0002 */
[--C-:B------:R-:W-:Y:S01]  /*7640*/  PRMT R13, R13, 0x5410, R16.reuse ;  /* 0x000054100d0d7816 */ /* 0x100fe20000000010 */
[----:B------:R-:W-:Y:S01]  /*7650*/  IMAD.MOV.U32 R2, RZ, RZ, R23 ;  /* 0x000000ffff027224 */ /* 0x000fe200078e0017 */
[----:B------:R-:W-:-:S07]  /*7660*/  PRMT R16, R9, 0x7610, R16 ;  /* 0x0000761009107816 */ /* 0x000fce0000000010 */
.L_x_17099:
[----:B------:R-:W-:Y:S05]  /*7670*/  BSYNC.RECONVERGENT B1 ;  /* 0x0000000000017941 */ /* 0x000fea0003800200 */
.L_x_17097:
        /* <DEDUP_REMOVED lines=9> */
.L_x_17101:
[----:B------:R-:W-:Y:S01]  /*7710*/  IMAD.MOV.U32 R19, RZ, RZ, R14 ;  /* 0x000000ffff137224 */ /* 0x000fe200078e000e */
[C---:B------:R-:W-:Y:S01]  /*7720*/  PRMT R9, R13.reuse, 0x7632, R9 ;  /* 0x000076320d097816 */ /* 0x040fe20000000009 */
[----:B------:R-:W-:Y:S01]  /*7730*/  IMAD.MOV.U32 R14, RZ, RZ, R11 ;  /* 0x000000ffff0e7224 */ /* 0x000fe200078e000b */
[----:B------:R-:W-:-:S07]  /*7740*/  PRMT R13, R13, 0x7610, R10 ;  /* 0x000076100d0d7816 */ /* 0x000fce000000000a */
.L_x_17102:
[----:B------:R-:W-:Y:S05]  /*7750*/  BSYNC.RECONVERGENT B1 ;  /* 0x0000000000017941 */ /* 0x000fea0003800200 */
.L_x_17100:
        /* <DEDUP_REMOVED lines=9> */
.L_x_17104:
[----:B------:R-:W-:Y:S01]  /*77f0*/  IMAD.MOV.U32 R18, RZ, RZ, R19 ;  /* 0x000000ffff127224 */ /* 0x000fe200078e0013 */
[--C-:B------:R-:W-:Y:S01]  /*7800*/  PRMT R10, R10, 0x5410, R9.reuse ;  /* 0x000054100a0a7816 */ /* 0x100fe20000000009 */
[----:B------:R-:W-:Y:S01]  /*7810*/  IMAD.MOV.U32 R19, RZ, RZ, R28 ;  /* 0x000000ffff137224 */ /* 0x000fe200078e001c */
[----:B------:R-:W-:-:S07]  /*7820*/  PRMT R9, R9, 0x7632, R9 ;  /* 0x0000763209097816 */ /* 0x000fce0000000009 */
.L_x_17105:
[----:B------:R-:W-:Y:S05]  /*7830*/  BSYNC.RECONVERGENT B1 ;  /* 0x0000000000017941 */ /* 0x000fea0003800200 */
.L_x_17103:
        /* <DEDUP_REMOVED lines=9> */
.L_x_17107:
[----:B------:R-:W-:Y:S01]  /*78d0*/  IMAD.MOV.U32 R20, RZ, RZ, R18 ;  /* 0x000000ffff147224 */ /* 0x000fe200078e0012 */
[----:B------:R-:W-:Y:S01]  /*78e0*/  PRMT R9, R9, 0x7610, R10 ;  /* 0x0000761009097816 */ /* 0x000fe2000000000a */
[----:B------:R-:W-:Y:S01]  /*78f0*/  IMAD.MOV.U32 R18, RZ, RZ, R25 ;  /* 0x000000ffff127224 */ /* 0x000fe200078e0019 */
[----:B------:R-:W-:-:S07]  /*7900*/  PRMT R10, R10, 0x5410, R6 ;  /* 0x000054100a0a7816 */ /* 0x000fce0000000006 */
.L_x_17108:
[----:B------:R-:W-:Y:S05]  /*7910*/  BSYNC.RECONVERGENT B1 ;  /* 0x0000000000017941 */ /* 0x000fea0003800200 */
.L_x_17106:
        /* <DEDUP_REMOVED lines=9> */
.L_x_17110:
[----:B------:R-:W-:Y:S01]  /*79b0*/  IMAD.MOV.U32 R11, RZ, RZ, R20 ;  /* 0x000000ffff0b7224 */ /* 0x000fe200078e0014 */
[----:B------:R-:W-:Y:S01]  /*79c0*/  PRMT R16, R16, 0x7610, R9 ;  /* 0x0000761010107816 */ /* 0x000fe20000000009 */
[----:B------:R-:W-:Y:S01]  /*79d0*/  IMAD.MOV.U32 R20, RZ, RZ, R21 ;  /* 0x000000ffff147224 */ /* 0x000fe200078e0015 */
[----:B------:R-:W-:-:S07]  /*79e0*/  PRMT R9, R9, 0x7610, R6 ;  /* 0x0000761009097816 */ /* 0x000fce0000000006 */
.L_x_17111:
[----:B------:R-:W-:Y:S05]  /*79f0*/  BSYNC.RECONVERGENT B1 ;  /* 0x0000000000017941 */ /* 0x000fea0003800200 */
.L_x_17109:
        /* <DEDUP_REMOVED lines=9> */
.L_x_17113:
[----:B------:R-:W-:Y:S01]  /*7a90*/  IMAD.MOV.U32 R6, RZ, RZ, R11 ;  /* 0x000000ffff067224 */ /* 0x000fe200078e000b */
[C---:B------:R-:W-:Y:S01]  /*7aa0*/  PRMT R13, R16.reuse, 0x7632, R13 ;  /* 0x00007632100d7816 */ /* 0x040fe2000000000d */
[----:B------:R-:W-:Y:S01]  /*7ab0*/  IMAD.MOV.U32 R11, RZ, RZ, R12 ;  /* 0x000000ffff0b7224 */ /* 0x000fe200078e000c */
[----:B------:R-:W-:-:S07]  /*7ac0*/  PRMT R16, R16, 0x5410, R10 ;  /* 0x0000541010107816 */ /* 0x000fce000000000a */
.L_x_17114:
[----:B------:R-:W-:Y:S05]  /*7ad0*/  BSYNC.RECONVERGENT B1 ;  /* 0x0000000000017941 */ /* 0x000fea0003800200 */
.L_x_17112:
        /* <DEDUP_REMOVED lines=16> */
.L_x_17116:
[----:B------:R-:W-:Y:S01]  /*7be0*/  IMAD.MOV.U32 R12, RZ, RZ, R3 ;  /* 0x000000ffff0c7224 */ /* 0x000fe200078e0003 */
[C---:B------:R-:W-:Y:S01]  /*7bf0*/  PRMT R22, R32.reuse, 0x7632, R22 ;  /* 0x0000763220167816 */ /* 0x040fe20000000016 */
[----:B------:R-:W-:Y:S01]  /*7c00*/  IMAD.MOV.U32 R3, RZ, RZ, R2 ;  /* 0x000000ffff037224 */ /* 0x000fe200078e0002 */
[----:B------:R-:W-:-:S07]  /*7c10*/  PRMT R32, R32, 0x5410, R16 ;  /* 0x0000541020207816 */ /* 0x000fce0000000010 */
.L_x_17117:
[----:B------:R-:W-:Y:S05]  /*7c20*/  BSYNC.RECONVERGENT B1 ;  /* 0x0000000000017941 */ /* 0x000fea0003800200 */
.L_x_17115:
        /* <DEDUP_REMOVED lines=9> */
.L_x_17119:
[----:B------:R-:W-:Y:S01]  /*7cc0*/  IMAD.MOV.U32 R21, RZ, RZ, R12 ;  /* 0x000000ffff157224 */ /* 0x000fe200078e000c */
[----:B------:R-:W-:Y:S01]  /*7cd0*/  PRMT R16, R22, 0x7610, R16 ;  /* 0x0000761016107816 */ /* 0x000fe20000000010 */
[----:B------:R-:W-:Y:S01]  /*7ce0*/  IMAD.MOV.U32 R12, RZ, RZ, R14 ;  /* 0x000000ffff0c7224 */ /* 0x000fe200078e000e */
[----:B------:R-:W-:-:S07]  /*7cf0*/  PRMT R22, R13, 0x7632, R22 ;  /* 0x000076320d167816 */ /* 0x000fce0000000016 */
.L_x_17120:
[----:B------:R-:W-:Y:S05]  /*7d00*/  BSYNC.RECONVERGENT B1 ;  /* 0x0000000000017941 */ /* 0x000fea0003800200 */
.L_x_17118:
        /* <DEDUP_REMOVED lines=9> */
.L_x_17122:
[----:B------:R-:W-:Y:S01]  /*7da0*/  IMAD.MOV.U32 R14, RZ, RZ, R21 ;  /* 0x000000ffff0e7224 */ /* 0x000fe200078e0015 */
[--C-:B------:R-:W-:Y:S01]  /*7db0*/  PRMT R13, R13, 0x5410, R16.reuse ;  /* 0x000054100d0d7816 */ /* 0x100fe20000000010 */
[----:B------:R-:W-:Y:S01]  /*7dc0*/  IMAD.MOV.U32 R21, RZ, RZ, R19 ;  /* 0x000000ffff157224 */ /* 0x000fe200078e0013 */
[----:B------:R-:W-:-:S07]  /*7dd0*/  PRMT R16, R9, 0x7610, R16 ;  /* 0x0000761009107816 */ /* 0x000fce0000000010 */
.L_x_17123:
[----:B------:R-:W-:Y:S05]  /*7de0*/  BSYNC.RECONVERGENT B1 ;  /* 0x0000000000017941 */ /* 0x000fea0003800200 */
.L_x_17121:
        /* <DEDUP_REMOVED lines=9> */
.L_x_17125:
[----:B------:R-:W-:Y:S01]  /*7e80*/  IMAD.MOV.U32 R19, RZ, RZ, R14 ;  /* 0x000000ffff137224 */ /* 0x000fe200078e000e */
[C---:B------:R-:W-:Y:S01]  /*7e90*/  PRMT R9, R13.reuse, 0x7632, R9 ;  /* 0x000076320d097816 */ /* 0x040fe20000000009 */
[----:B------:R-:W-:Y:S01]  /*7ea0*/  IMAD.MOV.U32 R14, RZ, RZ, R18 ;  /* 0x000000ffff0e7224 */ /* 0x000fe200078e0012 */
[----:B------:R-:W-:-:S07]  /*7eb0*/  PRMT R13, R13, 0x7610, R10 ;  /* 0x000076100d0d7816 */ /* 0x000fce000000000a */
.L_x_17126:
[----:B------:R-:W-:Y:S05]  /*7ec0*/  BSYNC.RECONVERGENT B1 ;  /* 0x0000000000017941 */ /* 0x000fea0003800200 */
.L_x_17124:
        /* <DEDUP_REMOVED lines=9> */
.L_x_17128:
[----:B------:R-:W-:Y:S01]  /*7f60*/  IMAD.MOV.U32 R10, RZ, RZ, R19 ;  /* 0x000000ffff0a7224 */ /* 0x000fe200078e0013 */
[--C-:B------:R-:W-:Y:S01]  /*7f70*/  PRMT R18, R18, 0x5410, R9.reuse ;  /* 0x0000541012127816 */ /* 0x100fe20000000009 */
[----:B------:R-:W-:Y:S01]  /*7f80*/  IMAD.MOV.U32 R19, RZ, RZ, R20 ;  /* 0x000000ffff137224 */ /* 0x000fe200078e0014 */
[----:B------:R-:W-:-:S07]  /*7f90*/  PRMT R9, R9, 0x7632, R9 ;  /* 0x0000763209097816 */ /* 0x000fce0000000009 */
.L_x_17129:
[----:B------:R-:W-:Y:S05]  /*7fa0*/  BSYNC.RECONVERGENT B1 ;  /* 0x0000000000017941 */ /* 0x000fea0003800200 */
.L_x_17127:
        /* <DEDUP_REMOVED lines=9> */
.L_x_17131:
[----:B------:R-:W-:Y:S01]  /*8040*/  IMAD.MOV.U32 R23, RZ, RZ, R10 ;  /* 0x000000ffff177224 */ /* 0x000fe200078e000a */
[----:B------:R-:W-:Y:S01]  /*8050*/  PRMT R18, R18, 0x7632, R16 ;  /* 0x0000763212127816 */ /* 0x000fe20000000010 */
[----:B------:R-:W-:-:S07]  /*8060*/  IMAD.MOV.U32 R10, RZ, RZ, R11 ;  /* 0x000000ffff0a7224 */ /* 0x000fce00078e000b */
.L_x_17132:
[----:B------:R-:W-:Y:S05]  /*8070*/  BSYNC.RECONVERGENT B1 ;  /* 0x0000000000017941 */ /* 0x000fea0003800200 */
.L_x_17130:
        /* <DEDUP_REMOVED lines=9> */
.L_x_17134:
[----:B------:R-:W-:Y:S01]  /*8110*/  PRMT R32, R18, 0x7610, R32 ;  /* 0x0000761012207816 */ /* 0x000fe20000000020 */
[----:B------:R-:W-:Y:S01]  /*8120*/  IMAD.MOV.U32 R26, RZ, RZ, R23 ;  /* 0x000000ffff1a7224 */ /* 0x000fe200078e0017 */
[----:B------:R-:W-:Y:S01]  /*8130*/  PRMT R18, R13, 0x7610, R18 ;  /* 0x000076100d127816 */ /* 0x000fe20000000012 */
[----:B------:R-:W-:-:S07]  /*8140*/  IMAD.MOV.U32 R23, RZ, RZ, R6 ;  /* 0x000000ffff177224 */ /* 0x000fce00078e0006 */
.L_x_17135:
[----:B------:R-:W-:Y:S05]  /*8150*/  BSYNC.RECONVERGENT B1 ;  /* 0x0000000000017941 */ /* 0x000fea0003800200 */
.L_x_17133:
        /* <DEDUP_REMOVED lines=16> */
.L_x_17137:
[----:B------:R-:W-:Y:S01]  /*8260*/  PRMT R36, R36, 0x7610, R32 ;  /* 0x0000761024247816 */ /* 0x000fe20000000020 */
[----:B------:R-:W-:Y:S01]  /*8270*/  IMAD.MOV.U32 R2, RZ, RZ, R3 ;  /* 0x000000ffff027224 */ /* 0x000fe200078e0003 */
[----:B------:R-:W-:Y:S01]  /*8280*/  PRMT R32, R32, 0x5410, R22 ;  /* 0x0000541020207816 */ /* 0x000fe20000000016 */
[----:B------:R-:W-:-:S07]  /*8290*/  IMAD.MOV.U32 R3, RZ, RZ, R12 ;  /* 0x000000ffff037224 */ /* 0x000fce00078e000c */
.L_x_17138:
[----:B------:R-:W-:Y:S05]  /*82a0*/  BSYNC.RECONVERGENT B1 ;  /* 0x0000000000017941 */ /* 0x000fea0003800200 */
.L_x_17136:
        /* <DEDUP_REMOVED lines=9> */
.L_x_17140:
[----:B------:R-:W-:Y:S01]  /*8340*/  PRMT R37, R37, 0x7610, R36 ;  /* 0x0000761025257816 */ /* 0x000fe20000000024 */
[----:B------:R-:W-:Y:S01]  /*8350*/  IMAD.MOV.U32 R31, RZ, RZ, R2 ;  /* 0x000000ffff1f7224 */ /* 0x000fe200078e0002 */
[----:B------:R-:W-:Y:S01]  /*8360*/  PRMT R36, R36, 0x5410, R16 ;  /* 0x0000541024247816 */ /* 0x000fe20000000010 */
[----:B------:R-:W-:-:S07]  /*8370*/  IMAD.MOV.U32 R2, RZ, RZ, R21 ;  /* 0x000000ffff027224 */ /* 0x000fce00078e0015 */
.L_x_17141:
[----:B------:R-:W-:Y:S05]  /*8380*/  BSYNC.RECONVERGENT B1 ;  /* 0x0000000000017941 */ /* 0x000fea0003800200 */
.L_x_17139:
        /* <DEDUP_REMOVED lines=9> */
.L_x_17143:
[----:B------:R-:W-:Y:S01]  /*8420*/  IMAD.MOV.U32 R30, RZ, RZ, R31 ;  /* 0x000000ffff1e7224 */ /* 0x000fe200078e001f */
[----:B------:R-:W-:Y:S01]  /*8430*/  PRMT R37, R37, 0x7632, R13 ;  /* 0x0000763225257816 */ /* 0x000fe2000000000d */
[----:B------:R-:W-:-:S07]  /*8440*/  IMAD.MOV.U32 R31, RZ, RZ, R14 ;  /* 0x000000ffff1f7224 */ /* 0x000fce00078e000e */
.L_x_17144:
[----:B------:R-:W-:Y:S05]  /*8450*/  BSYNC.RECONVERGENT B1 ;  /* 0x0000000000017941 */ /* 0x000fea0003800200 */
.L_x_17142:
        /* <DEDUP_REMOVED lines=9> */
.L_x_17146:
[----:B------:R-:W-:Y:S01]  /*84f0*/  PRMT R36, R37, 0x7610, R36 ;  /* 0x0000761025247816 */ /* 0x000fe20000000024 */
[----:B------:R-:W-:Y:S01]  /*8500*/  IMAD.MOV.U32 R29, RZ, RZ, R30 ;  /* 0x000000ffff1d7224 */ /* 0x000fe200078e001e */
[----:B------:R-:W-:Y:S01]  /*8510*/  PRMT R37, R9, 0x7610, R37 ;  /* 0x0000761009257816 */ /* 0x000fe20000000025 */
[----:B------:R-:W-:-:S07]  /*8520*/  IMAD.MOV.U32 R30, RZ, RZ, R19 ;  /* 0x000000ffff1e7224 */ /* 0x000fce00078e0013 */
.L_x_17147:
[----:B------:R-:W-:Y:S05]  /*8530*/  BSYNC.RECONVERGENT B1 ;  /* 0x0000000000017941 */ /* 0x000fea0003800200 */
.L_x_17145:
        /* <DEDUP_REMOVED lines=9> */
.L_x_17149:
[----:B------:R-:W-:Y:S01]  /*85d0*/  PRMT R35, R36, 0x7610, R35 ;  /* 0x0000761024237816 */ /* 0x000fe20000000023 */
[----:B------:R-:W-:Y:S01]  /*85e0*/  IMAD.MOV.U32 R28, RZ, RZ, R29 ;  /* 0x000000ffff1c7224 */ /* 0x000fe200078e001d */
[----:B------:R-:W-:Y:S01]  /*85f0*/  PRMT R36, R18, 0x7632, R36 ;  /* 0x0000763212247816 */ /* 0x000fe20000000024 */
[----:B------:R-:W-:-:S07]  /*8600*/  IMAD.MOV.U32 R29, RZ, RZ, R10 ;  /* 0x000000ffff1d7224 */ /* 0x000fce00078e000a */
.L_x_17150:
[----:B------:R-:W-:Y:S05]  /*8610*/  BSYNC.RECONVERGENT B1 ;  /* 0x0000000000017941 */ /* 0x000fea0003800200 */
.L_x_17148:
        /* <DEDUP_REMOVED lines=9> */
.L_x_17152:
[----:B------:R-:W-:Y:S01]  /*86b0*/  IMAD.MOV.U32 R9, RZ, RZ, R28 ;  /* 0x000000ffff097224 */ /* 0x000fe200078e001c */
[----:B------:R-:W-:Y:S01]  /*86c0*/  PRMT R6, R6, 0x5410, R35 ;  /* 0x0000541006067816 */ /* 0x000fe20000000023 */
[----:B------:R-:W-:Y:S01]  /*86d0*/  IMAD.MOV.U32 R28, RZ, RZ, R23 ;  /* 0x000000ffff1c7224 */ /* 0x000fe200078e0017 */
[----:B------:R-:W-:-:S07]  /*86e0*/  PRMT R35, R18, 0x7610, R35 ;  /* 0x0000761012237816 */ /* 0x000fce0000000023 */
.L_x_17153:
[----:B------:R-:W-:Y:S05]  /*86f0*/  BSYNC.RECONVERGENT B1 ;  /* 0x0000000000017941 */ /* 0x000fea0003800200 */
.L_x_17151:
        /* <DEDUP_REMOVED lines=9> */
.L_x_17154:
[----:B------:R-:W-:Y:S01]  /*8790*/  PRMT R35, R35, 0x5410, R32 ;  /* 0x0000541023237816 */ /* 0x000fe20000000020 */
[----:B------:R-:W-:Y:S01]  /*87a0*/  IMAD.MOV.U32 R27, RZ, RZ, R26 ;  /* 0x000000ffff1b7224 */ /* 0x000fe200078e001a */
[----:B------:R-:W-:Y:S01]  /*87b0*/  PRMT R32, R6, 0x7632, R32 ;  /* 0x0000763206207816 */ /* 0x000fe20000000020 */
[----:B------:R-:W-:Y:S02]  /*87c0*/  IMAD.MOV.U32 R25, RZ, RZ, R17 ;  /* 0x000000ffff197224 */ /* 0x000fe400078e0011 */
[----:B------:R-:W-:-:S07]  /*87d0*/  IMAD.MOV.U32 R26, RZ, RZ, R9 ;  /* 0x000000ffff1a7224 */ /* 0x000fce00078e0009 */
.L_x_16988:
[----:B------:R-:W-:Y:S05]  /*87e0*/  BSYNC.RECONVERGENT B0 ;  /* 0x0000000000007941 */ /* 0x000fea0003800200 */
.L_x_16987:
[----:B------:R-:W-:Y:S01]  /*87f0*/  ISETP.GT.AND P0, PT, R8, 0x1b, PT ;  /* 0x0000001b0800780c */ /* 0x000fe20003f04270 */
[----:B------:R2:W3:Y:S01]  /*8800*/  SHFL.DOWN PT, R19, R25, 0x4, 0x1f ;  /* 0x08801f0019137f89 */ /* 0x0004e200000e0000 */
[----:B0-----:R-:W-:Y:S01]  /*8810*/  PRMT R9, R32, 0x7610, R35 ;  /* 0x0000761020097816 */ /* 0x001fe20000000023 */
[----:B------:R-:W-:Y:S01]  /*8820*/  BSSY.RECONVERGENT B0, `(.L_x_17155) ;  /* 0x000035b000007945 */ /* 0x000fe20003800200 */
[----:B------:R-:W-:Y:S01]  /*8830*/  PRMT R11, R35, 0x5410, R36 ;  /* 0x00005410230b7816 */ /* 0x000fe20000000024 */
[----:B------:R2:W0:Y:S01]  /*8840*/  SHFL.DOWN PT, R6, R7, 0x4, 0x1f ;  /* 0x08801f0007067f89 */ /* 0x00042200000e0000 */
        /* <DEDUP_REMOVED lines=13> */
[----:B---34-:R-:W-:Y:S05]  /*8920*/  @P0 BRA `(.L_x_17156) ;  /* 0x0000003400280947 */ /* 0x018fea0003800000 */
        /* <DEDUP_REMOVED lines=15> */
[----:B-12---:R-:W-:-:S04]  /*8a20*/  @!P0 IMAD.MOV.U32 R3, RZ, RZ, R10 ;  /* 0x000000ffff038224 */ /* 0x006fc800078e000a */
        /* <DEDUP_REMOVED lines=9> */
.L_x_17158:
[----:B------:R-:W-:Y:S01]  /*8ac0*/  IMAD.MOV.U32 R6, RZ, RZ, R3 ;  /* 0x000000ffff067224 */ /* 0x000fe200078e0003 */
[C---:B------:R-:W-:Y:S01]  /*8ad0*/  PRMT R10, R32.reuse, 0x7632, R10 ;  /* 0x00007632200a7816 */ /* 0x040fe2000000000a */
[----:B------:R-:W-:Y:S01]  /*8ae0*/  IMAD.MOV.U32 R3, RZ, RZ, R2 ;  /* 0x000000ffff037224 */ /* 0x000fe200078e0002 */
[----:B------:R-:W-:-:S07]  /*8af0*/  PRMT R32, R32, 0x7610, R36 ;  /* 0x0000761020207816 */ /* 0x000fce0000000024 */
.L_x_17159:
[----:B------:R-:W-:Y:S05]  /*8b00*/  BSYNC.RECONVERGENT B1 ;  /* 0x0000000000017941 */ /* 0x000fea0003800200 */
.L_x_17157:
        /* <DEDUP_REMOVED lines=9> */
.L_x_17161:
[----:B------:R-:W-:Y:S01]  /*8ba0*/  IMAD.MOV.U32 R19, RZ, RZ, R6 ;  /* 0x000000ffff137224 */ /* 0x000fe200078e0006 */
[----:B------:R-:W-:Y:S01]  /*8bb0*/  PRMT R2, R10, 0x7610, R2 ;  /* 0x000076100a027816 */ /* 0x000fe20000000002 */
[----:B------:R-:W-:Y:S01]  /*8bc0*/  IMAD.MOV.U32 R6, RZ, RZ, R31 ;  /* 0x000000ffff067224 */ /* 0x000fe200078e001f */
[----:B------:R-:W-:-:S07]  /*8bd0*/  PRMT R10, R37, 0x7632, R10 ;  /* 0x00007632250a7816 */ /* 0x000fce000000000a */
.L_x_17162:
[----:B------:R-:W-:Y:S05]  /*8be0*/  BSYNC.RECONVERGENT B1 ;  /* 0x0000000000017941 */ /* 0x000fea0003800200 */
.L_x_17160:
        /* <DEDUP_REMOVED lines=9> */
.L_x_17164:
[----:B------:R-:W-:Y:S01]  /*8c80*/  IMAD.MOV.U32 R21, RZ, RZ, R19 ;  /* 0x000000ffff157224 */ /* 0x000fe200078e0013 */
[----:B------:R-:W-:Y:S01]  /*8c90*/  PRMT R2, R37, 0x5410, R2 ;  /* 0x0000541025027816 */ /* 0x000fe20000000002 */
[----:B------:R-:W-:-:S07]  /*8ca0*/  IMAD.MOV.U32 R19, RZ, RZ, R30 ;  /* 0x000000ffff137224 */ /* 0x000fce00078e001e */
.L_x_17165:
[----:B------:R-:W-:Y:S05]  /*8cb0*/  BSYNC.RECONVERGENT B1 ;  /* 0x0000000000017941 */ /* 0x000fea0003800200 */
.L_x_17163:
        /* <DEDUP_REMOVED lines=9> */
.L_x_17167:
[----:B------:R-:W-:Y:S01]  /*8d50*/  IMAD.MOV.U32 R23, RZ, RZ, R21 ;  /* 0x000000ffff177224 */ /* 0x000fe200078e0015 */
[C---:B------:R-:W-:Y:S01]  /*8d60*/  PRMT R25, R2.reuse, 0x7632, R25 ;  /* 0x0000763202197816 */ /* 0x040fe20000000019 */
[----:B------:R-:W-:Y:S01]  /*8d70*/  IMAD.MOV.U32 R21, RZ, RZ, R29 ;  /* 0x000000ffff157224 */ /* 0x000fe200078e001d */
[----:B------:R-:W-:-:S07]  /*8d80*/  PRMT R2, R2, 0x5410, R36 ;  /* 0x0000541002027816 */ /* 0x000fce0000000024 */
.L_x_17168:
[----:B------:R-:W-:Y:S05]  /*8d90*/  BSYNC.RECONVERGENT B1 ;  /* 0x0000000000017941 */ /* 0x000fea0003800200 */
.L_x_17166:
        /* <DEDUP_REMOVED lines=9> */
.L_x_17170:
[----:B------:R-:W-:Y:S01]  /*8e30*/  IMAD.MOV.U32 R30, RZ, RZ, R23 ;  /* 0x000000ffff1e7224 */ /* 0x000fe200078e0017 */
[----:B------:R-:W-:Y:S01]  /*8e40*/  PRMT R29, R25, 0x7610, R29 ;  /* 0x00007610191d7816 */ /* 0x000fe2000000001d */
[----:B------:R-:W-:Y:S01]  /*8e50*/  IMAD.MOV.U32 R23, RZ, RZ, R28 ;  /* 0x000000ffff177224 */ /* 0x000fe200078e001c */
[----:B------:R-:W-:-:S07]  /*8e60*/  PRMT R25, R35, 0x7610, R25 ;  /* 0x0000761023197816 */ /* 0x000fce0000000019 */
.L_x_17171:
[----:B------:R-:W-:Y:S05]  /*8e70*/  BSYNC.RECONVERGENT B1 ;  /* 0x0000000000017941 */ /* 0x000fea0003800200 */
.L_x_17169:
        /* <DEDUP_REMOVED lines=9> */
.L_x_17173:
[----:B------:R-:W-:Y:S01]  /*8f10*/  IMAD.MOV.U32 R31, RZ, RZ, R30 ;  /* 0x000000ffff1f7224 */ /* 0x000fe200078e001e */
[----:B------:R-:W-:Y:S01]  /*8f20*/  PRMT R10, R10, 0x5410, R29 ;  /* 0x000054100a0a7816 */ /* 0x000fe2000000001d */
[----:B------:R-:W-:Y:S01]  /*8f30*/  IMAD.MOV.U32 R30, RZ, RZ, R27 ;  /* 0x000000ffff1e7224 */ /* 0x000fe200078e001b */
[----:B------:R-:W-:-:S07]  /*8f40*/  PRMT R29, R35, 0x7632, R29 ;  /* 0x00007632231d7816 */ /* 0x000fce000000001d */
.L_x_17174:
[----:B------:R-:W-:Y:S05]  /*8f50*/  BSYNC.RECONVERGENT B1 ;  /* 0x0000000000017941 */ /* 0x000fea0003800200 */
.L_x_17172:
        /* <DEDUP_REMOVED lines=9> */
.L_x_17176:
[----:B------:R-:W-:Y:S01]  /*8ff0*/  IMAD.MOV.U32 R27, RZ, RZ, R31 ;  /* 0x000000ffff1b7224 */ /* 0x000fe200078e001f */
[----:B------:R-:W-:Y:S01]  /*9000*/  PRMT R25, R25, 0x7610, R10 ;  /* 0x0000761019197816 */ /* 0x000fe2000000000a */
[----:B------:R-:W-:Y:S01]  /*9010*/  IMAD.MOV.U32 R31, RZ, RZ, R26 ;  /* 0x000000ffff1f7224 */ /* 0x000fe200078e001a */
[----:B------:R-:W-:-:S07]  /*9020*/  PRMT R10, R10, 0x5410, R32 ;  /* 0x000054100a0a7816 */ /* 0x000fce0000000020 */
.L_x_17177:
[----:B------:R-:W-:Y:S05]  /*9030*/  BSYNC.RECONVERGENT B1 ;  /* 0x0000000000017941 */ /* 0x000fea0003800200 */
.L_x_17175:
        /* <DEDUP_REMOVED lines=16> */
.L_x_17179:
[----:B------:R-:W-:Y:S01]  /*9140*/  IMAD.MOV.U32 R12, RZ, RZ, R3 ;  /* 0x000000ffff0c7224 */ /* 0x000fe200078e0003 */
[----:B------:R-:W-:Y:S01]  /*9150*/  PRMT R9, R9, 0x7610, R32 ;  /* 0x0000761009097816 */ /* 0x000fe20000000020 */
[----:B------:R-:W-:Y:S01]  /*9160*/  IMAD.MOV.U32 R3, RZ, RZ, R6 ;  /* 0x000000ffff037224 */ /* 0x000fe200078e0006 */
[----:B------:R-:W-:-:S07]  /*9170*/  PRMT R32, R32, 0x5410, R10 ;  /* 0x0000541020207816 */ /* 0x000fce000000000a */
.L_x_17180:
[----:B------:R-:W-:Y:S05]  /*9180*/  BSYNC.RECONVERGENT B1 ;  /* 0x0000000000017941 */ /* 0x000fea0003800200 */
.L_x_17178:
        /* <DEDUP_REMOVED lines=9> */
.L_x_17182:
[----:B------:R-:W-:Y:S01]  /*9220*/  IMAD.MOV.U32 R6, RZ, RZ, R12 ;  /* 0x000000ffff067224 */ /* 0x000fe200078e000c */
[----:B------:R-:W-:Y:S01]  /*9230*/  PRMT R26, R26, 0x7610, R9 ;  /* 0x000076101a1a7816 */ /* 0x000fe20000000009 */
[----:B------:R-:W-:Y:S01]  /*9240*/  IMAD.MOV.U32 R12, RZ, RZ, R19 ;  /* 0x000000ffff0c7224 */ /* 0x000fe200078e0013 */
[----:B------:R-:W-:-:S07]  /*9250*/  PRMT R9, R9, 0x5410, R2 ;  /* 0x0000541009097816 */ /* 0x000fce0000000002 */
.L_x_17183:
[----:B------:R-:W-:Y:S05]  /*9260*/  BSYNC.RECONVERGENT B1 ;  /* 0x0000000000017941 */ /* 0x000fea0003800200 */
.L_x_17181:
        /* <DEDUP_REMOVED lines=9> */
.L_x_17185:
[C---:B------:R-:W-:Y:S01]  /*9300*/  PRMT R2, R26.reuse, 0x7632, R2 ;  /* 0x000076321a027816 */ /* 0x040fe20000000002 */
[----:B------:R-:W-:Y:S02]  /*9310*/  IMAD.MOV.U32 R28, RZ, RZ, R6 ;  /* 0x000000ffff1c7224 */ /* 0x000fe400078e0006 */
[----:B------:R-:W-:Y:S01]  /*9320*/  IMAD.MOV.U32 R6, RZ, RZ, R21 ;  /* 0x000000ffff067224 */ /* 0x000fe200078e0015 */
[----:B------:R-:W-:-:S07]  /*9330*/  PRMT R26, R26, 0x7610, R2 ;  /* 0x000076101a1a7816 */ /* 0x000fce0000000002 */
.L_x_17186:
[----:B------:R-:W-:Y:S05]  /*9340*/  BSYNC.RECONVERGENT B1 ;  /* 0x0000000000017941 */ /* 0x000fea0003800200 */
.L_x_17184:
        /* <DEDUP_REMOVED lines=9> */
.L_x_17188:
[----:B------:R-:W-:Y:S01]  /*93e0*/  IMAD.MOV.U32 R19, RZ, RZ, R28 ;  /* 0x000000ffff137224 */ /* 0x000fe200078e001c */
[----:B------:R-:W-:Y:S01]  /*93f0*/  PRMT R9, R2, 0x7610, R9 ;  /* 0x0000761002097816 */ /* 0x000fe20000000009 */
[----:B------:R-:W-:Y:S01]  /*9400*/  IMAD.MOV.U32 R28, RZ, RZ, R23 ;  /* 0x000000ffff1c7224 */ /* 0x000fe200078e0017 */
[----:B------:R-:W-:-:S07]  /*9410*/  PRMT R2, R25, 0x7610, R2 ;  /* 0x0000761019027816 */ /* 0x000fce0000000002 */
.L_x_17189:
[----:B------:R-:W-:Y:S05]  /*9420*/  BSYNC.RECONVERGENT B1 ;  /* 0x0000000000017941 */ /* 0x000fea0003800200 */
.L_x_17187:
        /* <DEDUP_REMOVED lines=9> */
.L_x_17191:
[----:B------:R-:W-:Y:S01]  /*94c0*/  IMAD.MOV.U32 R36, RZ, RZ, R19 ;  /* 0x000000ffff247224 */ /* 0x000fe200078e0013 */
[--C-:B------:R-:W-:Y:S01]  /*94d0*/  PRMT R2, R2, 0x5410, R9.reuse ;  /* 0x0000541002027816 */ /* 0x100fe20000000009 */
[----:B------:R-:W-:Y:S01]  /*94e0*/  IMAD.MOV.U32 R19, RZ, RZ, R30 ;  /* 0x000000ffff137224 */ /* 0x000fe200078e001e */
[----:B------:R-:W-:-:S07]  /*94f0*/  PRMT R9, R29, 0x7610, R9 ;  /* 0x000076101d097816 */ /* 0x000fce0000000009 */
.L_x_17192:
[----:B------:R-:W-:Y:S05]  /*9500*/  BSYNC.RECONVERGENT B1 ;  /* 0x0000000000017941 */ /* 0x000fea0003800200 */
.L_x_17190:
        /* <DEDUP_REMOVED lines=9> */
.L_x_17194:
[C---:B------:R-:W-:Y:S01]  /*95a0*/  PRMT R10, R2.reuse, 0x7632, R10 ;  /* 0x00007632020a7816 */ /* 0x040fe2000000000a */
[----:B------:R-:W-:Y:S02]  /*95b0*/  IMAD.MOV.U32 R30, RZ, RZ, R36 ;  /* 0x000000ffff1e7224 */ /* 0x000fe400078e0024 */
[----:B------:R-:W-:Y:S01]  /*95c0*/  IMAD.MOV.U32 R36, RZ, RZ, R31 ;  /* 0x000000ffff247224 */ /* 0x000fe200078e001f */
[----:B------:R-:W-:-:S07]  /*95d0*/  PRMT R2, R2, 0x7610, R10 ;  /* 0x0000761002027816 */ /* 0x000fce000000000a */
.L_x_17195:
[----:B------:R-:W-:Y:S05]  /*95e0*/  BSYNC.RECONVERGENT B1 ;  /* 0x0000000000017941 */ /* 0x000fea0003800200 */
.L_x_17193:
        /* <DEDUP_REMOVED lines=9> */
.L_x_17197:
[----:B------:R-:W-:Y:S01]  /*9680*/  IMAD.MOV.U32 R21, RZ, RZ, R30 ;  /* 0x000000ffff157224 */ /* 0x000fe200078e001e */
[----:B------:R-:W-:Y:S01]  /*9690*/  PRMT R10, R25, 0x5432, R10 ;  /* 0x00005432190a7816 */ /* 0x000fe2000000000a */
[----:B------:R-:W-:-:S07]  /*96a0*/  IMAD.MOV.U32 R30, RZ, RZ, R27 ;  /* 0x000000ffff1e7224 */ /* 0x000fce00078e001b */
.L_x_17198:
[----:B------:R-:W-:Y:S05]  /*96b0*/  BSYNC.RECONVERGENT B1 ;  /* 0x0000000000017941 */ /* 0x000fea0003800200 */
.L_x_17196:
        /* <DEDUP_REMOVED lines=16> */
.L_x_17200:
[----:B------:R-:W-:Y:S01]  /*97c0*/  IMAD.MOV.U32 R14, RZ, RZ, R3 ;  /* 0x000000ffff0e7224 */ /* 0x000fe200078e0003 */
[----:B------:R-:W-:Y:S01]  /*97d0*/  PRMT R23, R23, 0x7610, R32 ;  /* 0x0000761017177816 */ /* 0x000fe20000000020 */
[----:B------:R-:W-:Y:S01]  /*97e0*/  IMAD.MOV.U32 R3, RZ, RZ, R12 ;  /* 0x000000ffff037224 */ /* 0x000fe200078e000c */
[----:B------:R-:W-:-:S07]  /*97f0*/  PRMT R32, R32, 0x7610, R9 ;  /* 0x0000761020207816 */ /* 0x000fce0000000009 */
.L_x_17201:
[----:B------:R-:W-:Y:S05]  /*9800*/  BSYNC.RECONVERGENT B1 ;  /* 0x0000000000017941 */ /* 0x000fea0003800200 */
.L_x_17199:
        /* <DEDUP_REMOVED lines=9> */
.L_x_17203:
[----:B------:R-:W-:Y:S01]  /*98a0*/  IMAD.MOV.U32 R25, RZ, RZ, R14 ;  /* 0x000000ffff197224 */ /* 0x000fe200078e000e */
[----:B------:R-:W-:Y:S01]  /*98b0*/  PRMT R9, R9, 0x7610, R23 ;  /* 0x0000761009097816 */ /* 0x000fe20000000017 */
[----:B------:R-:W-:Y:S01]  /*98c0*/  IMAD.MOV.U32 R14, RZ, RZ, R6 ;  /* 0x000000ffff0e7224 */ /* 0x000fe200078e0006 */
[----:B------:R-:W-:-:S07]  /*98d0*/  PRMT R23, R23, 0x7610, R26 ;  /* 0x0000761017177816 */ /* 0x000fce000000001a */
.L_x_17204:
[----:B------:R-:W-:Y:S05]  /*98e0*/  BSYNC.RECONVERGENT B1 ;  /* 0x0000000000017941 */ /* 0x000fea0003800200 */
.L_x_17202:
        /* <DEDUP_REMOVED lines=9> */
.L_x_17206:
[----:B------:R-:W-:Y:S01]  /*9980*/  IMAD.MOV.U32 R6, RZ, RZ, R25 ;  /* 0x000000ffff067224 */ /* 0x000fe200078e0019 */
[C---:B------:R-:W-:Y:S01]  /*9990*/  PRMT R12, R9.reuse, 0x7632, R12 ;  /* 0x00007632090c7816 */ /* 0x040fe2000000000c */
[----:B------:R-:W-:Y:S01]  /*99a0*/  IMAD.MOV.U32 R25, RZ, RZ, R28 ;  /* 0x000000ffff197224 */ /* 0x000fe200078e001c */
[----:B------:R-:W-:-:S07]  /*99b0*/  PRMT R9, R9, 0x5410, R2 ;  /* 0x0000541009097816 */ /* 0x000fce0000000002 */
.L_x_17207:
[----:B------:R-:W-:Y:S05]  /*99c0*/  BSYNC.RECONVERGENT B1 ;  /* 0x0000000000017941 */ /* 0x000fea0003800200 */
.L_x_17205:
        /* <DEDUP_REMOVED lines=9> */
.L_x_17209:
[----:B------:R-:W-:Y:S01]  /*9a60*/  IMAD.MOV.U32 R27, RZ, RZ, R6 ;  /* 0x000000ffff1b7224 */ /* 0x000fe200078e0006 */
[----:B------:R-:W-:Y:S01]  /*9a70*/  PRMT R12, R9, 0x5410, R12 ;  /* 0x00005410090c7816 */ /* 0x000fe2000000000c */
[----:B------:R-:W-:-:S07]  /*9a80*/  IMAD.MOV.U32 R6, RZ, RZ, R19 ;  /* 0x000000ffff067224 */ /* 0x000fce00078e0013 */
.L_x_17210:
[----:B------:R-:W-:Y:S05]  /*9a90*/  BSYNC.RECONVERGENT B1 ;  /* 0x0000000000017941 */ /* 0x000fea0003800200 */
.L_x_17208:
        /* <DEDUP_REMOVED lines=9> */
.L_x_17212:
[----:B------:R-:W-:Y:S01]  /*9b30*/  IMAD.MOV.U32 R19, RZ, RZ, R27 ;  /* 0x000000ffff137224 */ /* 0x000fe200078e001b */
[----:B------:R-:W-:Y:S01]  /*9b40*/  PRMT R26, R26, 0x7610, R12 ;  /* 0x000076101a1a7816 */ /* 0x000fe2000000000c */
[----:B------:R-:W-:Y:S01]  /*9b50*/  IMAD.MOV.U32 R27, RZ, RZ, R36 ;  /* 0x000000ffff1b7224 */ /* 0x000fe200078e0024 */
[----:B------:R-:W-:-:S07]  /*9b60*/  PRMT R12, R12, 0x7610, R2 ;  /* 0x000076100c0c7816 */ /* 0x000fce0000000002 */
.L_x_17213:
[----:B------:R-:W-:Y:S05]  /*9b70*/  BSYNC.RECONVERGENT B1 ;  /* 0x0000000000017941 */ /* 0x000fea0003800200 */
.L_x_17211:
        /* <DEDUP_REMOVED lines=9> */
.L_x_17215:
[----:B------:R-:W-:Y:S01]  /*9c10*/  IMAD.MOV.U32 R2, RZ, RZ, R19 ;  /* 0x000000ffff027224 */ /* 0x000fe200078e0013 */
[----:B------:R-:W-:Y:S01]  /*9c20*/  PRMT R28, R28, 0x7610, R26 ;  /* 0x000076101c1c7816 */ /* 0x000fe2000000001a */
[----:B------:R-:W-:Y:S01]  /*9c30*/  IMAD.MOV.U32 R19, RZ, RZ, R30 ;  /* 0x000000ffff137224 */ /* 0x000fe200078e001e */
[----:B------:R-:W-:-:S07]  /*9c40*/  PRMT R26, R26, 0x5410, R10 ;  /* 0x000054101a1a7816 */ /* 0x000fce000000000a */
.L_x_17216:
[----:B------:R-:W-:Y:S05]  /*9c50*/  BSYNC.RECONVERGENT B1 ;  /* 0x0000000000017941 */ /* 0x000fea0003800200 */
.L_x_17214:
        /* <DEDUP_REMOVED lines=9> */
.L_x_17218:
[----:B------:R-:W-:Y:S01]  /*9cf0*/  IMAD.MOV.U32 R29, RZ, RZ, R2 ;  /* 0x000000ffff1d7224 */ /* 0x000fe200078e0002 */
[C---:B------:R-:W-:Y:S01]  /*9d00*/  PRMT R9, R28.reuse, 0x7632, R9 ;  /* 0x000076321c097816 */ /* 0x040fe20000000009 */
[----:B------:R-:W-:Y:S01]  /*9d10*/  IMAD.MOV.U32 R2, RZ, RZ, R21 ;  /* 0x000000ffff027224 */ /* 0x000fe200078e0015 */
[----:B------:R-:W-:-:S07]  /*9d20*/  PRMT R28, R28, 0x7610, R10 ;  /* 0x000076101c1c7816 */ /* 0x000fce000000000a */
.L_x_17219:
[----:B------:R-:W-:Y:S05]  /*9d30*/  BSYNC.RECONVERGENT B1 ;  /* 0x0000000000017941 */ /* 0x000fea0003800200 */
.L_x_17217:
        /* <DEDUP_REMOVED lines=16> */
.L_x_17221:
[----:B------:R-:W-:Y:S01]  /*9e40*/  IMAD.MOV.U32 R10, RZ, RZ, R3 ;  /* 0x000000ffff0a7224 */ /* 0x000fe200078e0003 */
[C---:B------:R-:W-:Y:S01]  /*9e50*/  PRMT R16, R32.reuse, 0x7632, R16 ;  /* 0x0000763220107816 */ /* 0x040fe20000000010 */
[----:B------:R-:W-:Y:S01]  /*9e60*/  IMAD.MOV.U32 R3, RZ, RZ, R14 ;  /* 0x000000ffff037224 */ /* 0x000fe200078e000e */
[----:B------:R-:W-:-:S07]  /*9e70*/  PRMT R32, R32, 0x7610, R23 ;  /* 0x0000761020207816 */ /* 0x000fce0000000017 */
.L_x_17222:
[----:B------:R-:W-:Y:S05]  /*9e80*/  BSYNC.RECONVERGENT B1 ;  /* 0x0000000000017941 */ /* 0x000fea0003800200 */
.L_x_17220:
        /* <DEDUP_REMOVED lines=9> */
.L_x_17224:
[----:B------:R-:W-:Y:S01]  /*9f20*/  IMAD.MOV.U32 R11, RZ, RZ, R10 ;  /* 0x000000ffff0b7224 */ /* 0x000fe200078e000a */
[--C-:B------:R-:W-:Y:S01]  /*9f30*/  PRMT R14, R14, 0x5410, R16.reuse ;  /* 0x000054100e0e7816 */ /* 0x100fe20000000010 */
[----:B------:R-:W-:Y:S01]  /*9f40*/  IMAD.MOV.U32 R10, RZ, RZ, R25 ;  /* 0x000000ffff0a7224 */ /* 0x000fe200078e0019 */
[----:B------:R-:W-:-:S07]  /*9f50*/  PRMT R16, R9, 0x7632, R16 ;  /* 0x0000763209107816 */ /* 0x000fce0000000010 */
.L_x_17225:
[----:B------:R-:W-:Y:S05]  /*9f60*/  BSYNC.RECONVERGENT B1 ;  /* 0x0000000000017941 */ /* 0x000fea0003800200 */
.L_x_17223:
        /* <DEDUP_REMOVED lines=9> */
.L_x_17227:
[----:B------:R-:W-:Y:S01]  /*a000*/  IMAD.MOV.U32 R30, RZ, RZ, R11 ;  /* 0x000000ffff1e7224 */ /* 0x000fe200078e000b */
[----:B------:R-:W-:Y:S01]  /*a010*/  PRMT R9, R9, 0x7610, R14 ;  /* 0x0000761009097816 */ /* 0x000fe2000000000e */
[----:B------:R-:W-:Y:S01]  /*a020*/  IMAD.MOV.U32 R11, RZ, RZ, R6 ;  /* 0x000000ffff0b7224 */ /* 0x000fe200078e0006 */
[----:B------:R-:W-:-:S07]  /*a030*/  PRMT R14, R14, 0x5410, R12 ;  /* 0x000054100e0e7816 */ /* 0x000fce000000000c */
.L_x_17228:
[----:B------:R-:W-:Y:S05]  /*a040*/  BSYNC.RECONVERGENT B1 ;  /* 0x0000000000017941 */ /* 0x000fea0003800200 */
.L_x_17226:
        /* <DEDUP_REMOVED lines=9> */
.L_x_17230:
[----:B------:R-:W-:Y:S01]  /*a0e0*/  IMAD.MOV.U32 R6, RZ, RZ, R30 ;  /* 0x000000ffff067224 */ /* 0x000fe200078e001e */
[----:B------:R-:W-:Y:S01]  /*a0f0*/  PRMT R16, R16, 0x7610, R9 ;  /* 0x0000761010107816 */ /* 0x000fe20000000009 */
[----:B------:R-:W-:Y:S01]  /*a100*/  IMAD.MOV.U32 R30, RZ, RZ, R27 ;  /* 0x000000ffff1e7224 */ /* 0x000fe200078e001b */
[----:B------:R-:W-:-:S07]  /*a110*/  PRMT R9, R9, 0x7610, R12 ;  /* 0x0000761009097816 */ /* 0x000fce000000000c */
.L_x_17231:
[----:B------:R-:W-:Y:S05]  /*a120*/  BSYNC.RECONVERGENT B1 ;  /* 0x0000000000017941 */ /* 0x000fea0003800200 */
.L_x_17229:
        /* <DEDUP_REMOVED lines=9> */
.L_x_17233:
[----:B------:R-:W-:Y:S01]  /*a1c0*/  IMAD.MOV.U32 R21, RZ, RZ, R6 ;  /* 0x000000ffff157224 */ /* 0x000fe200078e0006 */
[----:B------:R-:W-:Y:S01]  /*a1d0*/  PRMT R12, R12, 0x7610, R16 ;  /* 0x000076100c0c7816 */ /* 0x000fe20000000010 */
[----:B------:R-:W-:Y:S01]  /*a1e0*/  IMAD.MOV.U32 R6, RZ, RZ, R19 ;  /* 0x000000ffff067224 */ /* 0x000fe200078e0013 */
[----:B------:R-:W-:-:S07]  /*a1f0*/  PRMT R16, R16, 0x7610, R26 ;  /* 0x0000761010107816 */ /* 0x000fce000000001a */
.L_x_17234:
[----:B------:R-:W-:Y:S05]  /*a200*/  BSYNC.RECONVERGENT B1 ;  /* 0x0000000000017941 */ /* 0x000fea0003800200 */
.L_x_17232:
        /* <DEDUP_REMOVED lines=9> */
.L_x_17236:
[----:B------:R-:W-:Y:S01]  /*a2a0*/  IMAD.MOV.U32 R26, RZ, RZ, R21 ;  /* 0x000000ffff1a7224 */ /* 0x000fe200078e0015 */
[----:B------:R-:W-:Y:S01]  /*a2b0*/  PRMT R12, R12, 0x7632, R28 ;  /* 0x000076320c0c7816 */ /* 0x000fe2000000001c */
[----:B------:R-:W-:-:S07]  /*a2c0*/  IMAD.MOV.U32 R21, RZ, RZ, R2 ;  /* 0x000000ffff157224 */ /* 0x000fce00078e0002 */
.L_x_17237:
[----:B------:R-:W-:Y:S05]  /*a2d0*/  BSYNC.RECONVERGENT B1 ;  /* 0x0000000000017941 */ /* 0x000fea0003800200 */
.L_x_17235:
        /* <DEDUP_REMOVED lines=9> */
.L_x_17239:
[----:B------:R-:W-:Y:S01]  /*a370*/  IMAD.MOV.U32 R2, RZ, RZ, R26 ;  /* 0x000000ffff027224 */ /* 0x000fe200078e001a */
[----:B------:R-:W-:Y:S01]  /*a380*/  PRMT R14, R12, 0x7610, R14 ;  /* 0x000076100c0e7816 */ /* 0x000fe2000000000e */
[----:B------:R-:W-:Y:S01]  /*a390*/  IMAD.MOV.U32 R26, RZ, RZ, R29 ;  /* 0x000000ffff1a7224 */ /* 0x000fe200078e001d */
[----:B------:R-:W-:-:S07]  /*a3a0*/  PRMT R12, R9, 0x7610, R12 ;  /* 0x00007610090c7816 */ /* 0x000fce000000000c */
.L_x_17240:
[----:B------:R-:W-:Y:S05]  /*a3b0*/  BSYNC.RECONVERGENT B1 ;  /* 0x0000000000017941 */ /* 0x000fea0003800200 */
.L_x_17238:
        /* <DEDUP_REMOVED lines=16> */
.L_x_17242:
[----:B------:R-:W-:Y:S01]  /*a4c0*/  IMAD.MOV.U32 R18, RZ, RZ, R3 ;  /* 0x000000ffff127224 */ /* 0x000fe200078e0003 */
[----:B------:R-:W-:Y:S01]  /*a4d0*/  PRMT R19, R19, 0x7610, R32 ;  /* 0x0000761013137816 */ /* 0x000fe20000000020 */
[----:B------:R-:W-:Y:S01]  /*a4e0*/  IMAD.MOV.U32 R3, RZ, RZ, R10 ;  /* 0x000000ffff037224 */ /* 0x000fe200078e000a */
[----:B------:R-:W-:-:S07]  /*a4f0*/  PRMT R32, R32, 0x5410, R16 ;  /* 0x0000541020207816 */ /* 0x000fce0000000010 */
.L_x_17243:
[----:B------:R-:W-:Y:S05]  /*a500*/  BSYNC.RECONVERGENT B1 ;  /* 0x0000000000017941 */ /* 0x000fea0003800200 */
.L_x_17241:
        /* <DEDUP_REMOVED lines=9> */
.L_x_17245:
[----:B------:R-:W-:Y:S01]  /*a5a0*/  IMAD.MOV.U32 R23, RZ, RZ, R18 ;  /* 0x000000ffff177224 */ /* 0x000fe200078e0012 */
[C---:B------:R-:W-:Y:S01]  /*a5b0*/  PRMT R9, R19.reuse, 0x7632, R9 ;  /* 0x0000763213097816 */ /* 0x040fe20000000009 */
[----:B------:R-:W-:Y:S01]  /*a5c0*/  IMAD.MOV.U32 R18, RZ, RZ, R11 ;  /* 0x000000ffff127224 */ /* 0x000fe200078e000b */
[----:B------:R-:W-:-:S07]  /*a5d0*/  PRMT R19, R19, 0x7610, R14 ;  /* 0x0000761013137816 */ /* 0x000fce000000000e */
.L_x_17246:
[----:B------:R-:W-:Y:S05]  /*a5e0*/  BSYNC.RECONVERGENT B1 ;  /* 0x0000000000017941 */ /* 0x000fea0003800200 */
.L_x_17244:
        /* <DEDUP_REMOVED lines=9> */
.L_x_17248:
[----:B------:R-:W-:Y:S01]  /*a680*/  IMAD.MOV.U32 R11, RZ, RZ, R23 ;  /* 0x000000ffff0b7224 */ /* 0x000fe200078e0017 */
[--C-:B------:R-:W-:Y:S01]  /*a690*/  PRMT R10, R10, 0x5410, R9.reuse ;  /* 0x000054100a0a7816 */ /* 0x100fe20000000009 */
[----:B------:R-:W-:Y:S01]  /*a6a0*/  IMAD.MOV.U32 R23, RZ, RZ, R30 ;  /* 0x000000ffff177224 */ /* 0x000fe200078e001e */
[----:B------:R-:W-:-:S07]  /*a6b0*/  PRMT R9, R9, 0x7632, R9 ;  /* 0x0000763209097816 */ /* 0x000fce0000000009 */
.L_x_17249:
[----:B------:R-:W-:Y:S05]  /*a6c0*/  BSYNC.RECONVERGENT B1 ;  /* 0x0000000000017941 */ /* 0x000fea0003800200 */
.L_x_17247:
        /* <DEDUP_REMOVED lines=9> */
.L_x_17251:
[----:B------:R-:W-:Y:S01]  /*a760*/  IMAD.MOV.U32 R28, RZ, RZ, R11 ;  /* 0x000000ffff1c7224 */ /* 0x000fe200078e000b */
[----:B------:R-:W-:Y:S01]  /*a770*/  PRMT R9, R9, 0x7610, R10 ;  /* 0x0000761009097816 */ /* 0x000fe2000000000a */
[----:B------:R-:W-:Y:S01]  /*a780*/  IMAD.MOV.U32 R11, RZ, RZ, R6 ;  /* 0x000000ffff0b7224 */ /* 0x000fe200078e0006 */
[----:B------:R-:W-:-:S07]  /*a790*/  PRMT R10, R10, 0x7610, R16 ;  /* 0x000076100a0a7816 */ /* 0x000fce0000000010 */
.L_x_17252:
[----:B------:R-:W-:Y:S05]  /*a7a0*/  BSYNC.RECONVERGENT B1 ;  /* 0x0000000000017941 */ /* 0x000fea0003800200 */
.L_x_17250:
        /* <DEDUP_REMOVED lines=9> */
.L_x_17254:
[----:B------:R-:W-:Y:S01]  /*a840*/  IMAD.MOV.U32 R25, RZ, RZ, R28 ;  /* 0x000000ffff197224 */ /* 0x000fe200078e001c */
[C---:B------:R-:W-:Y:S01]  /*a850*/  PRMT R6, R9.reuse, 0x7632, R6 ;  /* 0x0000763209067816 */ /* 0x040fe20000000006 */
[----:B------:R-:W-:Y:S01]  /*a860*/  IMAD.MOV.U32 R28, RZ, RZ, R21 ;  /* 0x000000ffff1c7224 */ /* 0x000fe200078e0015 */
[----:B------:R-:W-:-:S07]  /*a870*/  PRMT R9, R9, 0x7610, R12 ;  /* 0x0000761009097816 */ /* 0x000fce000000000c */
.L_x_17255:
[----:B------:R-:W-:Y:S05]  /*a880*/  BSYNC.RECONVERGENT B1 ;  /* 0x0000000000017941 */ /* 0x000fea0003800200 */
.L_x_17253:
        /* <DEDUP_REMOVED lines=9> */
.L_x_17257:
[----:B------:R-:W-:Y:S01]  /*a920*/  IMAD.MOV.U32 R21, RZ, RZ, R25 ;  /* 0x000000ffff157224 */ /* 0x000fe200078e0019 */
[----:B------:R-:W-:Y:S01]  /*a930*/  PRMT R6, R12, 0x5410, R6 ;  /* 0x000054100c067816 */ /* 0x000fe20000000006 */
[----:B------:R-:W-:-:S07]  /*a940*/  IMAD.MOV.U32 R25, RZ, RZ, R26 ;  /* 0x000000ffff197224 */ /* 0x000fce00078e001a */
.L_x_17258:
[----:B------:R-:W-:Y:S05]  /*a950*/  BSYNC.RECONVERGENT B1 ;  /* 0x0000000000017941 */ /* 0x000fea0003800200 */
.L_x_17256:
        /* <DEDUP_REMOVED lines=9> */
.L_x_17260:
[----:B------:R-:W-:Y:S01]  /*a9f0*/  IMAD.MOV.U32 R12, RZ, RZ, R21 ;  /* 0x000000ffff0c7224 */ /* 0x000fe200078e0015 */
[C---:B------:R-:W-:Y:S01]  /*aa00*/  PRMT R10, R6.reuse, 0x7632, R10 ;  /* 0x00007632060a7816 */ /* 0x040fe2000000000a */
[----:B------:R-:W-:Y:S01]  /*aa10*/  IMAD.MOV.U32 R21, RZ, RZ, R2 ;  /* 0x000000ffff157224 */ /* 0x000fe200078e0002 */
[----:B------:R-:W-:-:S07]  /*aa20*/  PRMT R6, R6, 0x5410, R14 ;  /* 0x0000541006067816 */ /* 0x000fce000000000e */
.L_x_17261:
[----:B------:R-:W-:Y:S05]  /*aa30*/  BSYNC.RECONVERGENT B1 ;  /* 0x0000000000017941 */ /* 0x000fea0003800200 */
.L_x_17259:
        /* <DEDUP_REMOVED lines=16> */
.L_x_17263:
[----:B------:R-:W-:Y:S01]  /*ab40*/  IMAD.MOV.U32 R2, RZ, RZ, R3 ;  /* 0x000000ffff027224 */ /* 0x000fe200078e0003 */
[C---:B------:R-:W-:Y:S01]  /*ab50*/  PRMT R16, R32.reuse, 0x7632, R16 ;  /* 0x0000763220107816 */ /* 0x040fe20000000010 */
[----:B------:R-:W-:Y:S01]  /*ab60*/  IMAD.MOV.U32 R3, RZ, RZ, R18 ;  /* 0x000000ffff037224 */ /* 0x000fe200078e0012 */
[----:B------:R-:W-:-:S07]  /*ab70*/  PRMT R32, R32, 0x7610, R19 ;  /* 0x0000761020207816 */ /* 0x000fce0000000013 */
.L_x_17264:
[----:B------:R-:W-:Y:S05]  /*ab80*/  BSYNC.RECONVERGENT B1 ;  /* 0x0000000000017941 */ /* 0x000fea0003800200 */
.L_x_17262:
        /* <DEDUP_REMOVED lines=9> */
.L_x_17266:
[----:B------:R-:W-:Y:S01]  /*ac20*/  IMAD.MOV.U32 R14, RZ, RZ, R2 ;  /* 0x000000ffff0e7224 */ /* 0x000fe200078e0002 */
[--C-:B------:R-:W-:Y:S01]  /*ac30*/  PRMT R13, R13, 0x5410, R16.reuse ;  /* 0x000054100d0d7816 */ /* 0x100fe20000000010 */
[----:B------:R-:W-:Y:S01]  /*ac40*/  IMAD.MOV.U32 R2, RZ, RZ, R23 ;  /* 0x000000ffff027224 */ /* 0x000fe200078e0017 */
[----:B------:R-:W-:-:S07]  /*ac50*/  PRMT R16, R9, 0x7610, R16 ;  /* 0x0000761009107816 */ /* 0x000fce0000000010 */
.L_x_17267:
[----:B------:R-:W-:Y:S05]  /*ac60*/  BSYNC.RECONVERGENT B1 ;  /* 0x0000000000017941 */ /* 0x000fea0003800200 */
.L_x_17265:
        /* <DEDUP_REMOVED lines=9> */
.L_x_17269:
[----:B------:R-:W-:Y:S01]  /*ad00*/  IMAD.MOV.U32 R19, RZ, RZ, R14 ;  /* 0x000000ffff137224 */ /* 0x000fe200078e000e */
[C---:B------:R-:W-:Y:S01]  /*ad10*/  PRMT R9, R13.reuse, 0x7632, R9 ;  /* 0x000076320d097816 */ /* 0x040fe20000000009 */
[----:B------:R-:W-:Y:S01]  /*ad20*/  IMAD.MOV.U32 R14, RZ, RZ, R11 ;  /* 0x000000ffff0e7224 */ /* 0x000fe200078e000b */
[----:B------:R-:W-:-:S07]  /*ad30*/  PRMT R13, R13, 0x7610, R10 ;  /* 0x000076100d0d7816 */ /* 0x000fce000000000a */
.L_x_17270:
[----:B------:R-:W-:Y:S05]  /*ad40*/  BSYNC.RECONVERGENT B1 ;  /* 0x0000000000017941 */ /* 0x000fea0003800200 */
.L_x_17268:
        /* <DEDUP_REMOVED lines=9> */
.L_x_17272:
[----:B------:R-:W-:Y:S01]  /*ade0*/  IMAD.MOV.U32 R18, RZ, RZ, R19 ;  /* 0x000000ffff127224 */ /* 0x000fe200078e0013 */
[--C-:B------:R-:W-:Y:S01]  /*adf0*/  PRMT R10, R10, 0x5410, R9.reuse ;  /* 0x000054100a0a7816 */ /* 0x100fe20000000009 */
[----:B------:R-:W-:Y:S01]  /*ae00*/  IMAD.MOV.U32 R19, RZ, RZ, R28 ;  /* 0x000000ffff137224 */ /* 0x000fe200078e001c */
[----:B------:R-:W-:-:S07]  /*ae10*/  PRMT R9, R9, 0x7632, R9 ;  /* 0x0000763209097816 */ /* 0x000fce0000000009 */
.L_x_17273:
[----:B------:R-:W-:Y:S05]  /*ae20*/  BSYNC.RECONVERGENT B1 ;  /* 0x0000000000017941 */ /* 0x000fea0003800200 */
.L_x_17271:
        /* <DEDUP_REMOVED lines=9> */
.L_x_17275:
[----:B------:R-:W-:Y:S01]  /*aec0*/  IMAD.MOV.U32 R20, RZ, RZ, R18 ;  /* 0x000000ffff147224 */ /* 0x000fe200078e0012 */
[----:B------:R-:W-:Y:S01]  /*aed0*/  PRMT R9, R9, 0x7610, R10 ;  /* 0x0000761009097816 */ /* 0x000fe2000000000a */
[----:B------:R-:W-:Y:S01]  /*aee0*/  IMAD.MOV.U32 R18, RZ, RZ, R25 ;  /* 0x000000ffff127224 */ /* 0x000fe200078e0019 */
[----:B------:R-:W-:-:S07]  /*aef0*/  PRMT R10, R10, 0x5410, R6 ;  /* 0x000054100a0a7816 */ /* 0x000fce0000000006 */
.L_x_17276:
[----:B------:R-:W-:Y:S05]  /*af00*/  BSYNC.RECONVERGENT B1 ;  /* 0x0000000000017941 */ /* 0x000fea0003800200 */
.L_x_17274:
        /* <DEDUP_REMOVED lines=9> */
.L_x_17278:
[----:B------:R-:W-:Y:S01]  /*afa0*/  IMAD.MOV.U32 R11, RZ, RZ, R20 ;  /* 0x000000ffff0b7224 */ /* 0x000fe200078e0014 */
[----:B------:R-:W-:Y:S01]  /*afb0*/  PRMT R16, R16, 0x7610, R9 ;  /* 0x0000761010107816 */ /* 0x000fe20000000009 */
[----:B------:R-:W-:Y:S01]  /*afc0*/  IMAD.MOV.U32 R20, RZ, RZ, R21 ;  /* 0x000000ffff147224 */ /* 0x000fe200078e0015 */
[----:B------:R-:W-:-:S07]  /*afd0*/  PRMT R9, R9, 0x7610, R6 ;  /* 0x0000761009097816 */ /* 0x000fce0000000006 */
.L_x_17279:
[----:B------:R-:W-:Y:S05]  /*afe0*/  BSYNC.RECONVERGENT B1 ;  /* 0x0000000000017941 */ /* 0x000fea0003800200 */
.L_x_17277:
        /* <DEDUP_REMOVED lines=9> */
.L_x_17281:
[----:B------:R-:W-:Y:S01]  /*b080*/  IMAD.MOV.U32 R6, RZ, RZ, R11 ;  /* 0x000000ffff067224 */ /* 0x000fe200078e000b */
[C---:B------:R-:W-:Y:S01]  /*b090*/  PRMT R13, R16.reuse, 0x7632, R13 ;  /* 0x00007632100d7816 */ /* 0x040fe2000000000d */
[----:B------:R-:W-:Y:S01]  /*b0a0*/  IMAD.MOV.U32 R11, RZ, RZ, R12 ;  /* 0x000000ffff0b7224 */ /* 0x000fe200078e000c */
[----:B------:R-:W-:-:S07]  /*b0b0*/  PRMT R16, R16, 0x5410, R10 ;  /* 0x0000541010107816 */ /* 0x000fce000000000a */
.L_x_17282:
[----:B------:R-:W-:Y:S05]  /*b0c0*/  BSYNC.RECONVERGENT B1 ;  /* 0x0000000000017941 */ /* 0x000fea0003800200 */
.L_x_17280:
        /* <DEDUP_REMOVED lines=16> */
.L_x_17284:
[----:B------:R-:W-:Y:S01]  /*b1d0*/  IMAD.MOV.U32 R12, RZ, RZ, R3 ;  /* 0x000000ffff0c7224 */ /* 0x000fe200078e0003 */
[C---:B------:R-:W-:Y:S01]  /*b1e0*/  PRMT R22, R32.reuse, 0x7632, R22 ;  /* 0x0000763220167816 */ /* 0x040fe20000000016 */
[----:B------:R-:W-:Y:S01]  /*b1f0*/  IMAD.MOV.U32 R3, RZ, RZ, R2 ;  /* 0x000000ffff037224 */ /* 0x000fe200078e0002 */
[----:B------:R-:W-:-:S07]  /*b200*/  PRMT R32, R32, 0x5410, R16 ;  /* 0x0000541020207816 */ /* 0x000fce0000000010 */
.L_x_17285:
[----:B------:R-:W-:Y:S05]  /*b210*/  BSYNC.RECONVERGENT B1 ;  /* 0x0000000000017941 */ /* 0x000fea0003800200 */
.L_x_17283:
        /* <DEDUP_REMOVED lines=9> */
.L_x_17287:
[----:B------:R-:W-:Y:S01]  /*b2b0*/  IMAD.MOV.U32 R21, RZ, RZ, R12 ;  /* 0x000000ffff157224 */ /* 0x000fe200078e000c */
[----:B------:R-:W-:Y:S01]  /*b2c0*/  PRMT R16, R22, 0x7610, R16 ;  /* 0x0000761016107816 */ /* 0x000fe20000000010 */
[----:B------:R-:W-:Y:S01]  /*b2d0*/  IMAD.MOV.U32 R12, RZ, RZ, R14 ;  /* 0x000000ffff0c7224 */ /* 0x000fe200078e000e */
[----:B------:R-:W-:-:S07]  /*b2e0*/  PRMT R22, R13, 0x7632, R22 ;  /* 0x000076320d167816 */ /* 0x000fce0000000016 */
.L_x_17288:
[----:B------:R-:W-:Y:S05]  /*b2f0*/  BSYNC.RECONVERGENT B1 ;  /* 0x0000000000017941 */ /* 0x000fea0003800200 */
.L_x_17286:
        /* <DEDUP_REMOVED lines=9> */
.L_x_17290:
[----:B------:R-:W-:Y:S01]  /*b390*/  IMAD.MOV.U32 R14, RZ, RZ, R21 ;  /* 0x000000ffff0e7224 */ /* 0x000fe200078e0015 */
[--C-:B------:R-:W-:Y:S01]  /*b3a0*/  PRMT R13, R13, 0x5410, R16.reuse ;  /* 0x000054100d0d7816 */ /* 0x100fe20000000010 */
[----:B------:R-:W-:Y:S01]  /*b3b0*/  IMAD.MOV.U32 R21, RZ, RZ, R19 ;  /* 0x000000ffff157224 */ /* 0x000fe200078e0013 */
[----:B------:R-:W-:-:S07]  /*b3c0*/  PRMT R16, R9, 0x7610, R16 ;  /* 0x0000761009107816 */ /* 0x000fce0000000010 */
.L_x_17291:
[----:B------:R-:W-:Y:S05]  /*b3d0*/  BSYNC.RECONVERGENT B1 ;  /* 0x0000000000017941 */ /* 0x000fea0003800200 */
.L_x_17289:
        /* <DEDUP_REMOVED lines=9> */
.L_x_17293:
[----:B------:R-:W-:Y:S01]  /*b470*/  IMAD.MOV.U32 R19, RZ, RZ, R14 ;  /* 0x000000ffff137224 */ /* 0x000fe200078e000e */
[C---:B------:R-:W-:Y:S01]  /*b480*/  PRMT R9, R13.reuse, 0x7632, R9 ;  /* 0x000076320d097816 */ /* 0x040fe20000000009 */
[----:B------:R-:W-:Y:S01]  /*b490*/  IMAD.MOV.U32 R14, RZ, RZ, R18 ;  /* 0x000000ffff0e7224 */ /* 0x000fe200078e0012 */
[----:B------:R-:W-:-:S07]  /*b4a0*/  PRMT R13, R13, 0x7610, R10 ;  /* 0x000076100d0d7816 */ /* 0x000fce000000000a */
.L_x_17294:
[----:B------:R-:W-:Y:S05]  /*b4b0*/  BSYNC.RECONVERGENT B1 ;  /* 0x0000000000017941 */ /* 0x000fea0003800200 */
.L_x_17292:
        /* <DEDUP_REMOVED lines=9> */
.L_x_17296:
[----:B------:R-:W-:Y:S01]  /*b550*/  IMAD.MOV.U32 R10, RZ, RZ, R19 ;  /* 0x000000ffff0a7224 */ /* 0x000fe200078e0013 */
[--C-:B------:R-:W-:Y:S01]  /*b560*/  PRMT R18, R18, 0x5410, R9.reuse ;  /* 0x0000541012127816 */ /* 0x100fe20000000009 */
[----:B------:R-:W-:Y:S01]  /*b570*/  IMAD.MOV.U32 R19, RZ, RZ, R20 ;  /* 0x000000ffff137224 */ /* 0x000fe200078e0014 */
[----:B------:R-:W-:-:S07]  /*b580*/  PRMT R9, R9, 0x7632, R9 ;  /* 0x0000763209097816 */ /* 0x000fce0000000009 */
.L_x_17297:
[----:B------:R-:W-:Y:S05]  /*b590*/  BSYNC.RECONVERGENT B1 ;  /* 0x0000000000017941 */ /* 0x000fea0003800200 */
.L_x_17295:
        /* <DEDUP_REMOVED lines=9> */
.L_x_17299:
[----:B------:R-:W-:Y:S01]  /*b630*/  IMAD.MOV.U32 R23, RZ, RZ, R10 ;  /* 0x000000ffff177224 */ /* 0x000fe200078e000a */
[----:B------:R-:W-:Y:S01]  /*b640*/  PRMT R18, R18, 0x7632, R16 ;  /* 0x0000763212127816 */ /* 0x000fe20000000010 */
[----:B------:R-:W-:-:S07]  /*b650*/  IMAD.MOV.U32 R10, RZ, RZ, R11 ;  /* 0x000000ffff0a7224 */ /* 0x000fce00078e000b */
.L_x_17300:
[----:B------:R-:W-:Y:S05]  /*b660*/  BSYNC.RECONVERGENT B1 ;  /* 0x0000000000017941 */ /* 0x000fea0003800200 */
.L_x_17298:
        /* <DEDUP_REMOVED lines=9> */
.L_x_17302:
[----:B------:R-:W-:Y:S01]  /*b700*/  PRMT R32, R18, 0x7610, R32 ;  /* 0x0000761012207816 */ /* 0x000fe20000000020 */
[----:B------:R-:W-:Y:S01]  /*b710*/  IMAD.MOV.U32 R26, RZ, RZ, R23 ;  /* 0x000000ffff1a7224 */ /* 0x000fe200078e0017 */
[----:B------:R-:W-:Y:S01]  /*b720*/  PRMT R18, R13, 0x7610, R18 ;  /* 0x000076100d127816 */ /* 0x000fe20000000012 */
[----:B------:R-:W-:-:S07]  /*b730*/  IMAD.MOV.U32 R23, RZ, RZ, R6 ;  /* 0x000000ffff177224 */ /* 0x000fce00078e0006 */
.L_x_17303:
[----:B------:R-:W-:Y:S05]  /*b740*/  BSYNC.RECONVERGENT B1 ;  /* 0x0000000000017941 */ /* 0x000fea0003800200 */
.L_x_17301:
        /* <DEDUP_REMOVED lines=16> */
.L_x_17305:
[----:B------:R-:W-:Y:S01]  /*b850*/  PRMT R36, R36, 0x7610, R32 ;  /* 0x0000761024247816 */ /* 0x000fe20000000020 */
[----:B------:R-:W-:Y:S01]  /*b860*/  IMAD.MOV.U32 R2, RZ, RZ, R3 ;  /* 0x000000ffff027224 */ /* 0x000fe200078e0003 */
[----:B------:R-:W-:Y:S01]  /*b870*/  PRMT R32, R32, 0x5410, R22 ;  /* 0x0000541020207816 */ /* 0x000fe20000000016 */
[----:B------:R-:W-:-:S07]  /*b880*/  IMAD.MOV.U32 R3, RZ, RZ, R12 ;  /* 0x000000ffff037224 */ /* 0x000fce00078e000c */
.L_x_17306:
[----:B------:R-:W-:Y:S05]  /*b890*/  BSYNC.RECONVERGENT B1 ;  /* 0x0000000000017941 */ /* 0x000fea0003800200 */
.L_x_17304:
        /* <DEDUP_REMOVED lines=9> */
.L_x_17308:
[----:B------:R-:W-:Y:S01]  /*b930*/  PRMT R37, R37, 0x7610, R36 ;  /* 0x0000761025257816 */ /* 0x000fe20000000024 */
[----:B------:R-:W-:Y:S01]  /*b940*/  IMAD.MOV.U32 R31, RZ, RZ, R2 ;  /* 0x000000ffff1f7224 */ /* 0x000fe200078e0002 */
[----:B------:R-:W-:Y:S01]  /*b950*/  PRMT R36, R36, 0x5410, R16 ;  /* 0x0000541024247816 */ /* 0x000fe20000000010 */
[----:B------:R-:W-:-:S07]  /*b960*/  IMAD.MOV.U32 R2, RZ, RZ, R21 ;  /* 0x000000ffff027224 */ /* 0x000fce00078e0015 */
.L_x_17309:
[----:B------:R-:W-:Y:S05]  /*b970*/  BSYNC.RECONVERGENT B1 ;  /* 0x0000000000017941 */ /* 0x000fea0003800200 */
.L_x_17307:
        /* <DEDUP_REMOVED lines=9> */
.L_x_17311:
[----:B------:R-:W-:Y:S01]  /*ba10*/  IMAD.MOV.U32 R30, RZ, RZ, R31 ;  /* 0x000000ffff1e7224 */ /* 0x000fe200078e001f */
[----:B------:R-:W-:Y:S01]  /*ba20*/  PRMT R37, R37, 0x7632, R13 ;  /* 0x0000763225257816 */ /* 0x000fe2000000000d */
[----:B------:R-:W-:-:S07]  /*ba30*/  IMAD.MOV.U32 R31, RZ, RZ, R14 ;  /* 0x000000ffff1f7224 */ /* 0x000fce00078e000e */
.L_x_17312:
[----:B------:R-:W-:Y:S05]  /*ba40*/  BSYNC.RECONVERGENT B1 ;  /* 0x0000000000017941 */ /* 0x000fea0003800200 */
.L_x_17310:
        /* <DEDUP_REMOVED lines=9> */
.L_x_17314:
[----:B------:R-:W-:Y:S01]  /*bae0*/  PRMT R36, R37, 0x7610, R36 ;  /* 0x0000761025247816 */ /* 0x000fe20000000024 */
[----:B------:R-:W-:Y:S01]  /*baf0*/  IMAD.MOV.U32 R29, RZ, RZ, R30 ;  /* 0x000000ffff1d7224 */ /* 0x000fe200078e001e */
[----:B------:R-:W-:Y:S01]  /*bb00*/  PRMT R37, R9, 0x7610, R37 ;  /* 0x0000761009257816 */ /* 0x000fe20000000025 */
[----:B------:R-:W-:-:S07]  /*bb10*/  IMAD.MOV.U32 R30, RZ, RZ, R19 ;  /* 0x000000ffff1e7224 */ /* 0x000fce00078e0013 */
.L_x_17315:
[----:B------:R-:W-:Y:S05]  /*bb20*/  BSYNC.RECONVERGENT B1 ;  /* 0x0000000000017941 */ /* 0x000fea0003800200 */
.L_x_17313:
        /* <DEDUP_REMOVED lines=9> */
.L_x_17317:
[----:B------:R-:W-:Y:S01]  /*bbc0*/  PRMT R35, R36, 0x7610, R35 ;  /* 0x0000761024237816 */ /* 0x000fe20000000023 */
[----:B------:R-:W-:Y:S01]  /*bbd0*/  IMAD.MOV.U32 R28, RZ, RZ, R29 ;  /* 0x000000ffff1c7224 */ /* 0x000fe200078e001d */
[----:B------:R-:W-:Y:S01]  /*bbe0*/  PRMT R36, R18, 0x7632, R36 ;  /* 0x0000763212247816 */ /* 0x000fe20000000024 */
[----:B------:R-:W-:-:S07]  /*bbf0*/  IMAD.MOV.U32 R29, RZ, RZ, R10 ;  /* 0x000000ffff1d7224 */ /* 0x000fce00078e000a */
.L_x_17318:
[----:B------:R-:W-:Y:S05]  /*bc00*/  BSYNC.RECONVERGENT B1 ;  /* 0x0000000000017941 */ /* 0x000fea0003800200 */
.L_x_17316:
        /* <DEDUP_REMOVED lines=9> */
.L_x_17320:
[----:B------:R-:W-:Y:S01]  /*bca0*/  IMAD.MOV.U32 R9, RZ, RZ, R28 ;  /* 0x000000ffff097224 */ /* 0x000fe200078e001c */
[----:B------:R-:W-:Y:S01]  /*bcb0*/  PRMT R6, R6, 0x5410, R35 ;  /* 0x0000541006067816 */ /* 0x000fe20000000023 */
[----:B------:R-:W-:Y:S01]  /*bcc0*/  IMAD.MOV.U32 R28, RZ, RZ, R23 ;  /* 0x000000ffff1c7224 */ /* 0x000fe200078e0017 */
[----:B------:R-:W-:-:S07]  /*bcd0*/  PRMT R35, R18, 0x7610, R35 ;  /* 0x0000761012237816 */ /* 0x000fce0000000023 */
.L_x_17321:
[----:B------:R-:W-:Y:S05]  /*bce0*/  BSYNC.RECONVERGENT B1 ;  /* 0x0000000000017941 */ /* 0x000fea0003800200 */
.L_x_17319:
        /* <DEDUP_REMOVED lines=9> */
.L_x_17322:
[----:B------:R-:W-:Y:S01]  /*bd80*/  PRMT R35, R35, 0x5410, R32 ;  /* 0x0000541023237816 */ /* 0x000fe20000000020 */
[----:B------:R-:W-:Y:S01]  /*bd90*/  IMAD.MOV.U32 R27, RZ, RZ, R26 ;  /* 0x000000ffff1b7224 */ /* 0x000fe200078e001a */
[----:B------:R-:W-:Y:S01]  /*bda0*/  PRMT R32, R6, 0x7632, R32 ;  /* 0x0000763206207816 */ /* 0x000fe20000000020 */
[----:B------:R-:W-:Y:S02]  /*bdb0*/  IMAD.MOV.U32 R25, RZ, RZ, R17 ;  /* 0x000000ffff197224 */ /* 0x000fe400078e0011 */
[----:B------:R-:W-:-:S07]  /*bdc0*/  IMAD.MOV.U32 R26, RZ, RZ, R9 ;  /* 0x000000ffff1a7224 */ /* 0x000fce00078e0009 */
.L_x_17156:
[----:B------:R-:W-:Y:S05]  /*bdd0*/  BSYNC.RECONVERGENT B0 ;  /* 0x0000000000007941 */ /* 0x000fea0003800200 */
.L_x_17155:
[----:B------:R-:W-:Y:S01]  /*bde0*/  ISETP.GT.AND P0, PT, R8, 0x17, PT ;  /* 0x000000170800780c */ /* 0x000fe20003f04270 */
[----:B------:R3:W4:Y:S01]  /*bdf0*/  SHFL.DOWN PT, R19, R25, 0x8, 0x1f ;  /* 0x09001f0019137f89 */ /* 0x00072200000e0000 */
[----:B0-----:R-:W-:Y:S01]  /*be00*/  PRMT R9, R32, 0x7610, R35 ;  /* 0x0000761020097816 */ /* 0x001fe20000000023 */
[----:B------:R-:W-:Y:S01]  /*be10*/  BSSY.RECONVERGENT B0, `(.L_x_17323) ;  /* 0x000035b000007945 */ /* 0x000fe20003800200 */
[----:B------:R-:W-:Y:S01]  /*be20*/  PRMT R11, R35, 0x5410, R36 ;  /* 0x00005410230b7816 */ /* 0x000fe20000000024 */
[----:B------:R3:W0:Y:S01]  /*be30*/  SHFL.DOWN PT, R6, R7, 0x8, 0x1f ;  /* 0x09001f0007067f89 */ /* 0x00062200000e0000 */
[----:B------:R-:W-:-:S03]  /*be40*/  PRMT R15, R36, 0x7632, R32 ;  /* 0x00007632240f7816 */ /* 0x000fc60000000020 */
        /* <DEDUP_REMOVED lines=12> */
[----:B----4-:R-:W-:Y:S05]  /*bf10*/  @P0 BRA `(.L_x_17324) ;  /* 0x0000003400280947 */ /* 0x010fea0003800000 */
[----:B0-----:R-:W-:Y:S01]  /*bf20*/  ISETP.GE.AND P1, PT, R10, R3, PT ;  /* 0x000000030a00720c */ /* 0x001fe20003f26270 */
[----:B------:R-:W-:Y:S01]  /*bf30*/  BSSY.RECONVERGENT B1, `(.L_x_17325) ;  /* 0x000001c000017945 */ /* 0x000fe20003800200 */
[----:B------:R-:W-:Y:S02]  /*bf40*/  HSETP2.GT.AND P0, PT, R9.H0_H0, R32.H1_H1, PT ;  /* 0x3000002009007234 */ /* 0x000fe40003f04800 */
        /* <DEDUP_REMOVED lines=12> */
[----:B-123--:R-:W-:-:S04]  /*c010*/  @!P0 IMAD.MOV.U32 R3, RZ, RZ, R10 ;  /* 0x000000ffff038224 */ /* 0x00efc800078e000a */
        /* <DEDUP_REMOVED lines=9> */
.L_x_17326:
[----:B------:R-:W-:Y:S01]  /*c0b0*/  IMAD.MOV.U32 R6, RZ, RZ, R3 ;  /* 0x000000ffff067224 */ /* 0x000fe200078e0003 */
[C---:B------:R-:W-:Y:S01]  /*c0c0*/  PRMT R10, R32.reuse, 0x7632, R10 ;  /* 0x00007632200a7816 */ /* 0x040fe2000000000a */
[----:B------:R-:W-:Y:S01]  /*c0d0*/  IMAD.MOV.U32 R3, RZ, RZ, R2 ;  /* 0x000000ffff037224 */ /* 0x000fe200078e0002 */
[----:B------:R-:W-:-:S07]  /*c0e0*/  PRMT R32, R32, 0x7610, R36 ;  /* 0x0000761020207816 */ /* 0x000fce0000000024 */
.L_x_17327:
[----:B------:R-:W-:Y:S05]  /*c0f0*/  BSYNC.RECONVERGENT B1 ;  /* 0x0000000000017941 */ /* 0x000fea0003800200 */
.L_x_17325:
        /* <DEDUP_REMOVED lines=9> */
.L_x_17329:
[----:B------:R-:W-:Y:S01]  /*c190*/  IMAD.MOV.U32 R19, RZ, RZ, R6 ;  /* 0x000000ffff137224 */ /* 0x000fe200078e0006 */
[----:B------:R-:W-:Y:S01]  /*c1a0*/  PRMT R2, R10, 0x7610, R2 ;  /* 0x000076100a027816 */ /* 0x000fe20000000002 */
[----:B------:R-:W-:Y:S01]  /*c1b0*/  IMAD.MOV.U32 R6, RZ, RZ, R31 ;  /* 0x000000ffff067224 */ /* 0x000fe200078e001f */
[----:B------:R-:W-:-:S07]  /*c1c0*/  PRMT R10, R37, 0x7632, R10 ;  /* 0x00007632250a7816 */ /* 0x000fce000000000a */
.L_x_17330:
[----:B------:R-:W-:Y:S05]  /*c1d0*/  BSYNC.RECONVERGENT B1 ;  /* 0x0000000000017941 */ /* 0x000fea0003800200 */
.L_x_17328:
        /* <DEDUP_REMOVED lines=9> */
.L_x_17332:
[----:B------:R-:W-:Y:S01]  /*c270*/  IMAD.MOV.U32 R21, RZ, RZ, R19 ;  /* 0x000000ffff157224 */ /* 0x000fe200078e0013 */
[----:B------:R-:W-:Y:S01]  /*c280*/  PRMT R2, R37, 0x5410, R2 ;  /* 0x0000541025027816 */ /* 0x000fe20000000002 */
[----:B------:R-:W-:-:S07]  /*c290*/  IMAD.MOV.U32 R19, RZ, RZ, R30 ;  /* 0x000000ffff137224 */ /* 0x000fce00078e001e */
.L_x_17333:
[----:B------:R-:W-:Y:S05]  /*c2a0*/  BSYNC.RECONVERGENT B1 ;  /* 0x0000000000017941 */ /* 0x000fea0003800200 */
.L_x_17331:
        /* <DEDUP_REMOVED lines=9> */
.L_x_17335:
[----:B------:R-:W-:Y:S01]  /*c340*/  IMAD.MOV.U32 R23, RZ, RZ, R21 ;  /* 0x000000ffff177224 */ /* 0x000fe200078e0015 */
[C---:B------:R-:W-:Y:S01]  /*c350*/  PRMT R25, R2.reuse, 0x7632, R25 ;  /* 0x0000763202197816 */ /* 0x040fe20000000019 */
[----:B------:R-:W-:Y:S01]  /*c360*/  IMAD.MOV.U32 R21, RZ, RZ, R29 ;  /* 0x000000ffff157224 */ /* 0x000fe200078e001d */
[----:B------:R-:W-:-:S07]  /*c370*/  PRMT R2, R2, 0x5410, R36 ;  /* 0x0000541002027816 */ /* 0x000fce0000000024 */
.L_x_17336:
[----:B------:R-:W-:Y:S05]  /*c380*/  BSYNC.RECONVERGENT B1 ;  /* 0x0000000000017941 */ /* 0x000fea0003800200 */
.L_x_17334:
        /* <DEDUP_REMOVED lines=9> */
.L_x_17338:
[----:B------:R-:W-:Y:S01]  /*c420*/  IMAD.MOV.U32 R30, RZ, RZ, R23 ;  /* 0x000000ffff1e7224 */ /* 0x000fe200078e0017 */
[----:B------:R-:W-:Y:S01]  /*c430*/  PRMT R29, R25, 0x7610, R29 ;  /* 0x00007610191d7816 */ /* 0x000fe2000000001d */
[----:B------:R-:W-:Y:S01]  /*c440*/  IMAD.MOV.U32 R23, RZ, RZ, R28 ;  /* 0x000000ffff177224 */ /* 0x000fe200078e001c */
[----:B------:R-:W-:-:S07]  /*c450*/  PRMT R25, R35, 0x7610, R25 ;  /* 0x0000761023197816 */ /* 0x000fce0000000019 */
.L_x_17339:
[----:B------:R-:W-:Y:S05]  /*c460*/  BSYNC.RECONVERGENT B1 ;  /* 0x0000000000017941 */ /* 0x000fea0003800200 */
.L_x_17337:
        /* <DEDUP_REMOVED lines=9> */
.L_x_17341:
[----:B------:R-:W-:Y:S01]  /*c500*/  IMAD.MOV.U32 R31, RZ, RZ, R30 ;  /* 0x000000ffff1f7224 */ /* 0x000fe200078e001e */
[----:B------:R-:W-:Y:S01]  /*c510*/  PRMT R10, R10, 0x5410, R29 ;  /* 0x000054100a0a7816 */ /* 0x000fe2000000001d */
[----:B------:R-:W-:Y:S01]  /*c520*/  IMAD.MOV.U32 R30, RZ, RZ, R27 ;  /* 0x000000ffff1e7224 */ /* 0x000fe200078e001b */
[----:B------:R-:W-:-:S07]  /*c530*/  PRMT R29, R35, 0x7632, R29 ;  /* 0x00007632231d7816 */ /* 0x000fce000000001d */
.L_x_17342:
[----:B------:R-:W-:Y:S05]  /*c540*/  BSYNC.RECONVERGENT B1 ;  /* 0x0000000000017941 */ /* 0x000fea0003800200 */
.L_x_17340:
        /* <DEDUP_REMOVED lines=9> */
.L_x_17344:
[----:B------:R-:W-:Y:S01]  /*c5e0*/  IMAD.MOV.U32 R27, RZ, RZ, R31 ;  /* 0x000000ffff1b7224 */ /* 0x000fe200078e001f */
[----:B------:R-:W-:Y:S01]  /*c5f0*/  PRMT R25, R25, 0x7610, R10 ;  /* 0x0000761019197816 */ /* 0x000fe2000000000a */
[----:B------:R-:W-:Y:S01]  /*c600*/  IMAD.MOV.U32 R31, RZ, RZ, R26 ;  /* 0x000000ffff1f7224 */ /* 0x000fe200078e001a */
[----:B------:R-:W-:-:S07]  /*c610*/  PRMT R10, R10, 0x5410, R32 ;  /* 0x000054100a0a7816 */ /* 0x000fce0000000020 */
.L_x_17345:
[----:B------:R-:W-:Y:S05]  /*c620*/  BSYNC.RECONVERGENT B1 ;  /* 0x0000000000017941 */ /* 0x000fea0003800200 */
.L_x_17343:
        /* <DEDUP_REMOVED lines=16> */
.L_x_17347:
[----:B------:R-:W-:Y:S01]  /*c730*/  IMAD.MOV.U32 R12, RZ, RZ, R3 ;  /* 0x000000ffff0c7224 */ /* 0x000fe200078e0003 */
[----:B------:R-:W-:Y:S01]  /*c740*/  PRMT R9, R9, 0x7610, R32 ;  /* 0x0000761009097816 */ /* 0x000fe20000000020 */
[----:B------:R-:W-:Y:S01]  /*c750*/  IMAD.MOV.U32 R3, RZ, RZ, R6 ;  /* 0x000000ffff037224 */ /* 0x000fe200078e0006 */
[----:B------:R-:W-:-:S07]  /*c760*/  PRMT R32, R32, 0x5410, R10 ;  /* 0x0000541020207816 */ /* 0x000fce000000000a */
.L_x_17348:
[----:B------:R-:W-:Y:S05]  /*c770*/  BSYNC.RECONVERGENT B1 ;  /* 0x0000000000017941 */ /* 0x000fea0003800200 */
.L_x_17346:
        /* <DEDUP_REMOVED lines=9> */
.L_x_17350:
[----:B------:R-:W-:Y:S01]  /*c810*/  IMAD.MOV.U32 R6, RZ, RZ, R12 ;  /* 0x000000ffff067224 */ /* 0x000fe200078e000c */
[----:B------:R-:W-:Y:S01]  /*c820*/  PRMT R26, R26, 0x7610, R9 ;  /* 0x000076101a1a7816 */ /* 0x000fe20000000009 */
[----:B------:R-:W-:Y:S01]  /*c830*/  IMAD.MOV.U32 R12, RZ, RZ, R19 ;  /* 0x000000ffff0c7224 */ /* 0x000fe200078e0013 */
[----:B------:R-:W-:-:S07]  /*c840*/  PRMT R9, R9, 0x5410, R2 ;  /* 0x0000541009097816 */ /* 0x000fce0000000002 */
.L_x_17351:
[----:B------:R-:W-:Y:S05]  /*c850*/  BSYNC.RECONVERGENT B1 ;  /* 0x0000000000017941 */ /* 0x000fea0003800200 */
.L_x_17349:
        /* <DEDUP_REMOVED lines=9> */
.L_x_17353:
[C---:B------:R-:W-:Y:S01]  /*c8f0*/  PRMT R2, R26.reuse, 0x7632, R2 ;  /* 0x000076321a027816 */ /* 0x040fe20000000002 */
[----:B------:R-:W-:Y:S02]  /*c900*/  IMAD.MOV.U32 R28, RZ, RZ, R6 ;  /* 0x000000ffff1c7224 */ /* 0x000fe400078e0006 */
[----:B------:R-:W-:Y:S01]  /*c910*/  IMAD.MOV.U32 R6, RZ, RZ, R21 ;  /* 0x000000ffff067224 */ /* 0x000fe200078e0015 */
[----:B------:R-:W-:-:S07]  /*c920*/  PRMT R26, R26, 0x7610, R2 ;  /* 0x000076101a1a7816 */ /* 0x000fce0000000002 */
.L_x_17354:
[----:B------:R-:W-:Y:S05]  /*c930*/  BSYNC.RECONVERGENT B1 ;  /* 0x0000000000017941 */ /* 0x000fea0003800200 */
.L_x_17352:
        /* <DEDUP_REMOVED lines=9> */
.L_x_17356:
[----:B------:R-:W-:Y:S01]  /*c9d0*/  IMAD.MOV.U32 R19, RZ, RZ, R28 ;  /* 0x000000ffff137224 */ /* 0x000fe200078e001c */
[----:B------:R-:W-:Y:S01]  /*c9e0*/  PRMT R9, R2, 0x7610, R9 ;  /* 0x0000761002097816 */ /* 0x000fe20000000009 */
[----:B------:R-:W-:Y:S01]  /*c9f0*/  IMAD.MOV.U32 R28, RZ, RZ, R23 ;  /* 0x000000ffff1c7224 */ /* 0x000fe200078e0017 */
[----:B------:R-:W-:-:S07]  /*ca00*/  PRMT R2, R25, 0x7610, R2 ;  /* 0x0000761019027816 */ /* 0x000fce0000000002 */
.L_x_17357:
[----:B------:R-:W-:Y:S05]  /*ca10*/  BSYNC.RECONVERGENT B1 ;  /* 0x0000000000017941 */ /* 0x000fea0003800200 */
.L_x_17355:
        /* <DEDUP_REMOVED lines=9> */
.L_x_17359:
[----:B------:R-:W-:Y:S01]  /*cab0*/  IMAD.MOV.U32 R36, RZ, RZ, R19 ;  /* 0x000000ffff247224 */ /* 0x000fe200078e0013 */
[--C-:B------:R-:W-:Y:S01]  /*cac0*/  PRMT R2, R2, 0x5410, R9.reuse ;  /* 0x0000541002027816 */ /* 0x100fe20000000009 */
[----:B------:R-:W-:Y:S01]  /*cad0*/  IMAD.MOV.U32 R19, RZ, RZ, R30 ;  /* 0x000000ffff137224 */ /* 0x000fe200078e001e */
[----:B------:R-:W-:-:S07]  /*cae0*/  PRMT R9, R29, 0x7610, R9 ;  /* 0x000076101d097816 */ /* 0x000fce0000000009 */
.L_x_17360:
[----:B------:R-:W-:Y:S05]  /*caf0*/  BSYNC.RECONVERGENT B1 ;  /* 0x0000000000017941 */ /* 0x000fea0003800200 */
.L_x_17358:
        /* <DEDUP_REMOVED lines=9> */
.L_x_17362:
[C---:B------:R-:W-:Y:S01]  /*cb90*/  PRMT R10, R2.reuse, 0x7632, R10 ;  /* 0x00007632020a7816 */ /* 0x040fe2000000000a */
[----:B------:R-:W-:Y:S02]  /*cba0*/  IMAD.MOV.U32 R30, RZ, RZ, R36 ;  /* 0x000000ffff1e7224 */ /* 0x000fe400078e0024 */
[----:B------:R-:W-:Y:S01]  /*cbb0*/  IMAD.MOV.U32 R36, RZ, RZ, R31 ;  /* 0x000000ffff247224 */ /* 0x000fe200078e001f */
[----:B------:R-:W-:-:S07]  /*cbc0*/  PRMT R2, R2, 0x7610, R10 ;  /* 0x0000761002027816 */ /* 0x000fce000000000a */
.L_x_17363:
[----:B------:R-:W-:Y:S05]  /*cbd0*/  BSYNC.RECONVERGENT B1 ;  /* 0x0000000000017941 */ /* 0x000fea0003800200 */
.L_x_17361:
        /* <DEDUP_REMOVED lines=9> */
.L_x_17365:
[----:B------:R-:W-:Y:S01]  /*cc70*/  IMAD.MOV.U32 R21, RZ, RZ, R30 ;  /* 0x000000ffff157224 */ /* 0x000fe200078e001e */
[----:B------:R-:W-:Y:S01]  /*cc80*/  PRMT R10, R25, 0x5432, R10 ;  /* 0x00005432190a7816 */ /* 0x000fe2000000000a */
[----:B------:R-:W-:-:S07]  /*cc90*/  IMAD.MOV.U32 R30, RZ, RZ, R27 ;  /* 0x000000ffff1e7224 */ /* 0x000fce00078e001b */
.L_x_17366:
[----:B------:R-:W-:Y:S05]  /*cca0*/  BSYNC.RECONVERGENT B1 ;  /* 0x0000000000017941 */ /* 0x000fea0003800200 */
.L_x_17364:
        /* <DEDUP_REMOVED lines=16> */
.L_x_17368:
[----:B------:R-:W-:Y:S01]  /*cdb0*/  IMAD.MOV.U32 R14, RZ, RZ, R3 ;  /* 0x000000ffff0e7224 */ /* 0x000fe200078e0003 */
[----:B------:R-:W-:Y:S01]  /*cdc0*/  PRMT R23, R23, 0x7610, R32 ;  /* 0x0000761017177816 */ /* 0x000fe20000000020 */
[----:B------:R-:W-:Y:S01]  /*cdd0*/  IMAD.MOV.U32 R3, RZ, RZ, R12 ;  /* 0x000000ffff037224 */ /* 0x000fe200078e000c */
[----:B------:R-:W-:-:S07]  /*cde0*/  PRMT R32, R32, 0x7610, R9 ;  /* 0x0000761020207816 */ /* 0x000fce0000000009 */
.L_x_17369:
[----:B------:R-:W-:Y:S05]  /*cdf0*/  BSYNC.RECONVERGENT B1 ;  /* 0x0000000000017941 */ /* 0x000fea0003800200 */
.L_x_17367:
        /* <DEDUP_REMOVED lines=9> */
.L_x_17371:
[----:B------:R-:W-:Y:S01]  /*ce90*/  IMAD.MOV.U32 R25, RZ, RZ, R14 ;  /* 0x000000ffff197224 */ /* 0x000fe200078e000e */
[----:B------:R-:W-:Y:S01]  /*cea0*/  PRMT R9, R9, 0x7610, R23 ;  /* 0x0000761009097816 */ /* 0x000fe20000000017 */
[----:B------:R-:W-:Y:S01]  /*ceb0*/  IMAD.MOV.U32 R14, RZ, RZ, R6 ;  /* 0x000000ffff0e7224 */ /* 0x000fe200078e0006 */
[----:B------:R-:W-:-:S07]  /*cec0*/  PRMT R23, R23, 0x7610, R26 ;  /* 0x0000761017177816 */ /* 0x000fce000000001a */
.L_x_17372:
[----:B------:R-:W-:Y:S05]  /*ced0*/  BSYNC.RECONVERGENT B1 ;  /* 0x0000000000017941 */ /* 0x000fea0003800200 */
.L_x_17370:
        /* <DEDUP_REMOVED lines=9> */
.L_x_17374:
[----:B------:R-:W-:Y:S01]  /*cf70*/  IMAD.MOV.U32 R6, RZ, RZ, R25 ;  /* 0x000000ffff067224 */ /* 0x000fe200078e0019 */
[C---:B------:R-:W-:Y:S01]  /*cf80*/  PRMT R12, R9.reuse, 0x7632, R12 ;  /* 0x00007632090c7816 */ /* 0x040fe2000000000c */
[----:B------:R-:W-:Y:S01]  /*cf90*/  IMAD.MOV.U32 R25, RZ, RZ, R28 ;  /* 0x000000ffff197224 */ /* 0x000fe200078e001c */
[----:B------:R-:W-:-:S07]  /*cfa0*/  PRMT R9, R9, 0x5410, R2 ;  /* 0x0000541009097816 */ /* 0x000fce0000000002 */
.L_x_17375:
[----:B------:R-:W-:Y:S05]  /*cfb0*/  BSYNC.RECONVERGENT B1 ;  /* 0x0000000000017941 */ /* 0x000fea0003800200 */
.L_x_17373:
        /* <DEDUP_REMOVED lines=9> */
.L_x_17377:
[----:B------:R-:W-:Y:S01]  /*d050*/  IMAD.MOV.U32 R27, RZ, RZ, R6 ;  /* 0x000000ffff1b7224 */ /* 0x000fe200078e0006 */
[----:B------:R-:W-:Y:S01]  /*d060*/  PRMT R12, R9, 0x5410, R12 ;  /* 0x00005410090c7816 */ /* 0x000fe2000000000c */
[----:B------:R-:W-:-:S07]  /*d070*/  IMAD.MOV.U32 R6, RZ, RZ, R19 ;  /* 0x000000ffff067224 */ /* 0x000fce00078e0013 */
.L_x_17378:
[----:B------:R-:W-:Y:S05]  /*d080*/  BSYNC.RECONVERGENT B1 ;  /* 0x0000000000017941 */ /* 0x000fea0003800200 */
.L_x_17376:
        /* <DEDUP_REMOVED lines=9> */
.L_x_17380:
[----:B------:R-:W-:Y:S01]  /*d120*/  IMAD.MOV.U32 R19, RZ, RZ, R27 ;  /* 0x000000ffff137224 */ /* 0x000fe200078e001b */
[----:B------:R-:W-:Y:S01]  /*d130*/  PRMT R26, R26, 0x7610, R12 ;  /* 0x000076101a1a7816 */ /* 0x000fe2000000000c */
[----:B------:R-:W-:Y:S01]  /*d140*/  IMAD.MOV.U32 R27, RZ, RZ, R36 ;  /* 0x000000ffff1b7224 */ /* 0x000fe200078e0024 */
[----:B------:R-:W-:-:S07]  /*d150*/  PRMT R12, R12, 0x7610, R2 ;  /* 0x000076100c0c7816 */ /* 0x000fce0000000002 */
.L_x_17381:
[----:B------:R-:W-:Y:S05]  /*d160*/  BSYNC.RECONVERGENT B1 ;  /* 0x0000000000017941 */ /* 0x000fea0003800200 */
.L_x_17379:
        /* <DEDUP_REMOVED lines=9> */
.L_x_17383:
[----:B------:R-:W-:Y:S01]  /*d200*/  IMAD.MOV.U32 R2, RZ, RZ, R19 ;  /* 0x000000ffff027224 */ /* 0x000fe200078e0013 */
[----:B------:R-:W-:Y:S01]  /*d210*/  PRMT R28, R28, 0x7610, R26 ;  /* 0x000076101c1c7816 */ /* 0x000fe2000000001a */
[----:B------:R-:W-:Y:S01]  /*d220*/  IMAD.MOV.U32 R19, RZ, RZ, R30 ;  /* 0x000000ffff137224 */ /* 0x000fe200078e001e */
[----:B------:R-:W-:-:S07]  /*d230*/  PRMT R26, R26, 0x5410, R10 ;  /* 0x000054101a1a7816 */ /* 0x000fce000000000a */
.L_x_17384:
[----:B------:R-:W-:Y:S05]  /*d240*/  BSYNC.RECONVERGENT B1 ;  /* 0x0000000000017941 */ /* 0x000fea0003800200 */
.L_x_17382:
        /* <DEDUP_REMOVED lines=9> */
.L_x_17386:
[----:B------:R-:W-:Y:S01]  /*d2e0*/  IMAD.MOV.U32 R29, RZ, RZ, R2 ;  /* 0x000000ffff1d7224 */ /* 0x000fe200078e0002 */
[C---:B------:R-:W-:Y:S01]  /*d2f0*/  PRMT R9, R28.reuse, 0x7632, R9 ;  /* 0x000076321c097816 */ /* 0x040fe20000000009 */
[----:B------:R-:W-:Y:S01]  /*d300*/  IMAD.MOV.U32 R2, RZ, RZ, R21 ;  /* 0x000000ffff027224 */ /* 0x000fe200078e0015 */
[----:B------:R-:W-:-:S07]  /*d310*/  PRMT R28, R28, 0x7610, R10 ;  /* 0x000076101c1c7816 */ /* 0x000fce000000000a */
.L_x_17387:
[----:B------:R-:W-:Y:S05]  /*d320*/  BSYNC.RECONVERGENT B1 ;  /* 0x0000000000017941 */ /* 0x000fea0003800200 */
.L_x_17385:
        /* <DEDUP_REMOVED lines=16> */
.L_x_17389:
[----:B------:R-:W-:Y:S01]  /*d430*/  IMAD.MOV.U32 R10, RZ, RZ, R3 ;  /* 0x000000ffff0a7224 */ /* 0x000fe200078e0003 */
[C---:B------:R-:W-:Y:S01]  /*d440*/  PRMT R16, R32.reuse, 0x7632, R16 ;  /* 0x0000763220107816 */ /* 0x040fe20000000010 */
[----:B------:R-:W-:Y:S01]  /*d450*/  IMAD.MOV.U32 R3, RZ, RZ, R14 ;  /* 0x000000ffff037224 */ /* 0x000fe200078e000e */
[----:B------:R-:W-:-:S07]  /*d460*/  PRMT R32, R32, 0x7610, R23 ;  /* 0x0000761020207816 */ /* 0x000fce0000000017 */
.L_x_17390:
[----:B------:R-:W-:Y:S05]  /*d470*/  BSYNC.RECONVERGENT B1 ;  /* 0x0000000000017941 */ /* 0x000fea0003800200 */
.L_x_17388:
        /* <DEDUP_REMOVED lines=9> */
.L_x_17392:
[----:B------:R-:W-:Y:S01]  /*d510*/  IMAD.MOV.U32 R11, RZ, RZ, R10 ;  /* 0x000000ffff0b7224 */ /* 0x000fe200078e000a */
[--C-:B------:R-:W-:Y:S01]  /*d520*/  PRMT R14, R14, 0x5410, R16.reuse ;  /* 0x000054100e0e7816 */ /* 0x100fe20000000010 */
[----:B------:R-:W-:Y:S01]  /*d530*/  IMAD.MOV.U32 R10, RZ, RZ, R25 ;  /* 0x000000ffff0a7224 */ /* 0x000fe200078e0019 */
[----:B------:R-:W-:-:S07]  /*d540*/  PRMT R16, R9, 0x7632, R16 ;  /* 0x0000763209107816 */ /* 0x000fce0000000010 */
.L_x_17393:
[----:B------:R-:W-:Y:S05]  /*d550*/  BSYNC.RECONVERGENT B1 ;  /* 0x0000000000017941 */ /* 0x000fea0003800200 */
.L_x_17391:
        /* <DEDUP_REMOVED lines=9> */
.L_x_17395:
[----:B------:R-:W-:Y:S01]  /*d5f0*/  IMAD.MOV.U32 R30, RZ, RZ, R11 ;  /* 0x000000ffff1e7224 */ /* 0x000fe200078e000b */
[----:B------:R-:W-:Y:S01]  /*d600*/  PRMT R9, R9, 0x7610, R14 ;  /* 0x0000761009097816 */ /* 0x000fe2000000000e */
[----:B------:R-:W-:Y:S01]  /*d610*/  IMAD.MOV.U32 R11, RZ, RZ, R6 ;  /* 0x000000ffff0b7224 */ /* 0x000fe200078e0006 */
[----:B------:R-:W-:-:S07]  /*d620*/  PRMT R14, R14, 0x5410, R12 ;  /* 0x000054100e0e7816 */ /* 0x000fce000000000c */
.L_x_17396:
[----:B------:R-:W-:Y:S05]  /*d630*/  BSYNC.RECONVERGENT B1 ;  /* 0x0000000000017941 */ /* 0x000fea0003800200 */
.L_x_17394:
        /* <DEDUP_REMOVED lines=9> */
.L_x_17398:
[----:B------:R-:W-:Y:S01]  /*d6d0*/  IMAD.MOV.U32 R6, RZ, RZ, R30 ;  /* 0x000000ffff067224 */ /* 0x000fe200078e001e */
[----:B------:R-:W-:Y:S01]  /*d6e0*/  PRMT R16, R16, 0x7610, R9 ;  /* 0x0000761010107816 */ /* 0x000fe20000000009 */
[----:B------:R-:W-:Y:S01]  /*d6f0*/  IMAD.MOV.U32 R30, RZ, RZ, R27 ;  /* 0x000000ffff1e7224 */ /* 0x000fe200078e001b */
[----:B------:R-:W-:-:S07]  /*d700*/  PRMT R9, R9, 0x7610, R12 ;  /* 0x0000761009097816 */ /* 0x000fce000000000c */
.L_x_17399:
[----:B------:R-:W-:Y:S05]  /*d710*/  BSYNC.RECONVERGENT B1 ;  /* 0x0000000000017941 */ /* 0x000fea0003800200 */
.L_x_17397:
        /* <DEDUP_REMOVED lines=9> */
.L_x_17401:
[----:B------:R-:W-:Y:S01]  /*d7b0*/  IMAD.MOV.U32 R21, RZ, RZ, R6 ;  /* 0x000000ffff157224 */ /* 0x000fe200078e0006 */
[----:B------:R-:W-:Y:S01]  /*d7c0*/  PRMT R12, R12, 0x7610, R16 ;  /* 0x000076100c0c7816 */ /* 0x000fe20000000010 */
[----:B------:R-:W-:Y:S01]  /*d7d0*/  IMAD.MOV.U32 R6, RZ, RZ, R19 ;  /* 0x000000ffff067224 */ /* 0x000fe200078e0013 */
[----:B------:R-:W-:-:S07]  /*d7e0*/  PRMT R16, R16, 0x7610, R26 ;  /* 0x0000761010107816 */ /* 0x000fce000000001a */
.L_x_17402:
[----:B------:R-:W-:Y:S05]  /*d7f0*/  BSYNC.RECONVERGENT B1 ;  /* 0x0000000000017941 */ /* 0x000fea0003800200 */
.L_x_17400:
        /* <DEDUP_REMOVED lines=9> */
.L_x_17404:
[----:B------:R-:W-:Y:S01]  /*d890*/  IMAD.MOV.U32 R26, RZ, RZ, R21 ;  /* 0x000000ffff1a7224 */ /* 0x000fe200078e0015 */
[----:B------:R-:W-:Y:S01]  /*d8a0*/  PRMT R12, R12, 0x7632, R28 ;  /* 0x000076320c0c7816 */ /* 0x000fe2000000001c */
[----:B------:R-:W-:-:S07]  /*d8b0*/  IMAD.MOV.U32 R21, RZ, RZ, R2 ;  /* 0x000000ffff157224 */ /* 0x000fce00078e0002 */
.L_x_17405:
[----:B------:R-:W-:Y:S05]  /*d8c0*/  BSYNC.RECONVERGENT B1 ;  /* 0x0000000000017941 */ /* 0x000fea0003800200 */
.L_x_17403:
        /* <DEDUP_REMOVED lines=9> */
.L_x_17407:
[----:B------:R-:W-:Y:S01]  /*d960*/  IMAD.MOV.U32 R2, RZ, RZ, R26 ;  /* 0x000000ffff027224 */ /* 0x000fe200078e001a */
[----:B------:R-:W-:Y:S01]  /*d970*/  PRMT R14, R12, 0x7610, R14 ;  /* 0x000076100c0e7816 */ /* 0x000fe2000000000e */
[----:B------:R-:W-:Y:S01]  /*d980*/  IMAD.MOV.U32 R26, RZ, RZ, R29 ;  /* 0x000000ffff1a7224 */ /* 0x000fe200078e001d */
[----:B------:R-:W-:-:S07]  /*d990*/  PRMT R12, R9, 0x7610, R12 ;  /* 0x00007610090c7816 */ /* 0x000fce000000000c */
.L_x_17408:
[----:B------:R-:W-:Y:S05]  /*d9a0*/  BSYNC.RECONVERGENT B1 ;  /* 0x0000000000017941 */ /* 0x000fea0003800200 */
.L_x_17406:
        /* <DEDUP_REMOVED lines=16> */
.L_x_17410:
[----:B------:R-:W-:Y:S01]  /*dab0*/  IMAD.MOV.U32 R18, RZ, RZ, R3 ;  /* 0x000000ffff127224 */ /* 0x000fe200078e0003 */
[----:B------:R-:W-:Y:S01]  /*dac0*/  PRMT R19, R19, 0x7610, R32 ;  /* 0x0000761013137816 */ /* 0x000fe20000000020 */
[----:B------:R-:W-:Y:S01]  /*dad0*/  IMAD.MOV.U32 R3, RZ, RZ, R10 ;  /* 0x000000ffff037224 */ /* 0x000fe200078e000a */
[----:B------:R-:W-:-:S07]  /*dae0*/  PRMT R32, R32, 0x5410, R16 ;  /* 0x0000541020207816 */ /* 0x000fce0000000010 */
.L_x_17411:
[----:B------:R-:W-:Y:S05]  /*daf0*/  BSYNC.RECONVERGENT B1 ;  /* 0x0000000000017941 */ /* 0x000fea0003800200 */
.L_x_17409:
        /* <DEDUP_REMOVED lines=9> */
.L_x_17413:
[----:B------:R-:W-:Y:S01]  /*db90*/  IMAD.MOV.U32 R23, RZ, RZ, R18 ;  /* 0x000000ffff177224 */ /* 0x000fe200078e0012 */
[C---:B------:R-:W-:Y:S01]  /*dba0*/  PRMT R9, R19.reuse, 0x7632, R9 ;  /* 0x0000763213097816 */ /* 0x040fe20000000009 */
[----:B------:R-:W-:Y:S01]  /*dbb0*/  IMAD.MOV.U32 R18, RZ, RZ, R11 ;  /* 0x000000ffff127224 */ /* 0x000fe200078e000b */
[----:B------:R-:W-:-:S07]  /*dbc0*/  PRMT R19, R19, 0x7610, R14 ;  /* 0x0000761013137816 */ /* 0x000fce000000000e */
.L_x_17414:
[----:B------:R-:W-:Y:S05]  /*dbd0*/  BSYNC.RECONVERGENT B1 ;  /* 0x0000000000017941 */ /* 0x000fea0003800200 */
.L_x_17412:
        /* <DEDUP_REMOVED lines=9> */
.L_x_17416:
[----:B------:R-:W-:Y:S01]  /*dc70*/  IMAD.MOV.U32 R11, RZ, RZ, R23 ;  /* 0x000000ffff0b7224 */ /* 0x000fe200078e0017 */
[--C-:B------:R-:W-:Y:S01]  /*dc80*/  PRMT R10, R10, 0x5410, R9.reuse ;  /* 0x000054100a0a7816 */ /* 0x100fe20000000009 */
[----:B------:R-:W-:Y:S01]  /*dc90*/  IMAD.MOV.U32 R23, RZ, RZ, R30 ;  /* 0x000000ffff177224 */ /* 0x000fe200078e001e */
[----:B------:R-:W-:-:S07]  /*dca0*/  PRMT R9, R9, 0x7632, R9 ;  /* 0x0000763209097816 */ /* 0x000fce0000000009 */
.L_x_17417:
[----:B------:R-:W-:Y:S05]  /*dcb0*/  BSYNC.RECONVERGENT B1 ;  /* 0x0000000000017941 */ /* 0x000fea0003800200 */
.L_x_17415:
        /* <DEDUP_REMOVED lines=9> */
.L_x_17419:
[----:B------:R-:W-:Y:S01]  /*dd50*/  IMAD.MOV.U32 R28, RZ, RZ, R11 ;  /* 0x000000ffff1c7224 */ /* 0x000fe200078e000b */
[----:B------:R-:W-:Y:S01]  /*dd60*/  PRMT R9, R9, 0x7610, R10 ;  /* 0x0000761009097816 */ /* 0x000fe2000000000a */
[----:B------:R-:W-:Y:S01]  /*dd70*/  IMAD.MOV.U32 R11, RZ, RZ, R6 ;  /* 0x000000ffff0b7224 */ /* 0x000fe200078e0006 */
[----:B------:R-:W-:-:S07]  /*dd80*/  PRMT R10, R10, 0x7610, R16 ;  /* 0x000076100a0a7816 */ /* 0x000fce0000000010 */
.L_x_17420:
[----:B------:R-:W-:Y:S05]  /*dd90*/  BSYNC.RECONVERGENT B1 ;  /* 0x0000000000017941 */ /* 0x000fea0003800200 */
.L_x_17418:
        /* <DEDUP_REMOVED lines=9> */
.L_x_17422:
[----:B------:R-:W-:Y:S01]  /*de30*/  IMAD.MOV.U32 R25, RZ, RZ, R28 ;  /* 0x000000ffff197224 */ /* 0x000fe200078e001c */
[C---:B------:R-:W-:Y:S01]  /*de40*/  PRMT R6, R9.reuse, 0x7632, R6 ;  /* 0x0000763209067816 */ /* 0x040fe20000000006 */
[----:B------:R-:W-:Y:S01]  /*de50*/  IMAD.MOV.U32 R28, RZ, RZ, R21 ;  /* 0x000000ffff1c7224 */ /* 0x000fe200078e0015 */
[----:B------:R-:W-:-:S07]  /*de60*/  PRMT R9, R9, 0x7610, R12 ;  /* 0x0000761009097816 */ /* 0x000fce000000000c */
.L_x_17423:
[----:B------:R-:W-:Y:S05]  /*de70*/  BSYNC.RECONVERGENT B1 ;  /* 0x0000000000017941 */ /* 0x000fea0003800200 */
.L_x_17421:
        /* <DEDUP_REMOVED lines=9> */
.L_x_17425:
[----:B------:R-:W-:Y:S01]  /*df10*/  IMAD.MOV.U32 R21, RZ, RZ, R25 ;  /* 0x000000ffff157224 */ /* 0x000fe200078e0019 */
[----:B------:R-:W-:Y:S01]  /*df20*/  PRMT R6, R12, 0x5410, R6 ;  /* 0x000054100c067816 */ /* 0x000fe20000000006 */
[----:B------:R-:W-:-:S07]  /*df30*/  IMAD.MOV.U32 R25, RZ, RZ, R26 ;  /* 0x000000ffff197224 */ /* 0x000fce00078e001a */
.L_x_17426:
[----:B------:R-:W-:Y:S05]  /*df40*/  BSYNC.RECONVERGENT B1 ;  /* 0x0000000000017941 */ /* 0x000fea0003800200 */
.L_x_17424:
        /* <DEDUP_REMOVED lines=9> */
.L_x_17428:
[----:B------:R-:W-:Y:S01]  /*dfe0*/  IMAD.MOV.U32 R12, RZ, RZ, R21 ;  /* 0x000000ffff0c7224 */ /* 0x000fe200078e0015 */
[C---:B------:R-:W-:Y:S01]  /*dff0*/  PRMT R10, R6.reuse, 0x7632, R10 ;  /* 0x00007632060a7816 */ /* 0x040fe2000000000a */
[----:B------:R-:W-:Y:S01]  /*e000*/  IMAD.MOV.U32 R21, RZ, RZ, R2 ;  /* 0x000000ffff157224 */ /* 0x000fe200078e0002 */
[----:B------:R-:W-:-:S07]  /*e010*/  PRMT R6, R6, 0x5410, R14 ;  /* 0x0000541006067816 */ /* 0x000fce000000000e */
.L_x_17429:
[----:B------:R-:W-:Y:S05]  /*e020*/  BSYNC.RECONVERGENT B1 ;  /* 0x0000000000017941 */ /* 0x000fea0003800200 */
.L_x_17427:
        /* <DEDUP_REMOVED lines=16> */
.L_x_17431:
[----:B------:R-:W-:Y:S01]  /*e130*/  IMAD.MOV.U32 R2, RZ, RZ, R3 ;  /* 0x000000ffff027224 */ /* 0x000fe200078e0003 */
[C---:B------:R-:W-:Y:S01]  /*e140*/  PRMT R16, R32.reuse, 0x7632, R16 ;  /* 0x0000763220107816 */ /* 0x040fe20000000010 */
[----:B------:R-:W-:Y:S01]  /*e150*/  IMAD.MOV.U32 R3, RZ, RZ, R18 ;  /* 0x000000ffff037224 */ /* 0x000fe200078e0012 */
[----:B------:R-:W-:-:S07]  /*e160*/  PRMT R32, R32, 0x7610, R19 ;  /* 0x0000761020207816 */ /* 0x000fce0000000013 */
.L_x_17432:
[----:B------:R-:W-:Y:S05]  /*e170*/  BSYNC.RECONVERGENT B1 ;  /* 0x0000000000017941 */ /* 0x000fea0003800200 */
.L_x_17430:
        /* <DEDUP_REMOVED lines=9> */
.L_x_17434:
[----:B------:R-:W-:Y:S01]  /*e210*/  IMAD.MOV.U32 R14, RZ, RZ, R2 ;  /* 0x000000ffff0e7224 */ /* 0x000fe200078e0002 */
[--C-:B------:R-:W-:Y:S01]  /*e220*/  PRMT R13, R13, 0x5410, R16.reuse ;  /* 0x000054100d0d7816 */ /* 0x100fe20000000010 */
[----:B------:R-:W-:Y:S01]  /*e230*/  IMAD.MOV.U32 R2, RZ, RZ, R23 ;  /* 0x000000ffff027224 */ /* 0x000fe200078e0017 */
[----:B------:R-:W-:-:S07]  /*e240*/  PRMT R16, R9, 0x7610, R16 ;  /* 0x0000761009107816 */ /* 0x000fce0000000010 */
.L_x_17435:
[----:B------:R-:W-:Y:S05]  /*e250*/  BSYNC.RECONVERGENT B1 ;  /* 0x0000000000017941 */ /* 0x000fea0003800200 */
.L_x_17433:
        /* <DEDUP_REMOVED lines=9> */
.L_x_17437:
[----:B------:R-:W-:Y:S01]  /*e2f0*/  IMAD.MOV.U32 R19, RZ, RZ, R14 ;  /* 0x000000ffff137224 */ /* 0x000fe200078e000e */
[C---:B------:R-:W-:Y:S01]  /*e300*/  PRMT R9, R13.reuse, 0x7632, R9 ;  /* 0x000076320d097816 */ /* 0x040fe20000000009 */
[----:B------:R-:W-:Y:S01]  /*e310*/  IMAD.MOV.U32 R14, RZ, RZ, R11 ;  /* 0x000000ffff0e7224 */ /* 0x000fe200078e000b */
[----:B------:R-:W-:-:S07]  /*e320*/  PRMT R13, R13, 0x7610, R10 ;  /* 0x000076100d0d7816 */ /* 0x000fce000000000a */
.L_x_17438:
[----:B------:R-:W-:Y:S05]  /*e330*/  BSYNC.RECONVERGENT B1 ;  /* 0x0000000000017941 */ /* 0x000fea0003800200 */
.L_x_17436:
        /* <DEDUP_REMOVED lines=9> */
.L_x_17440:
[----:B------:R-:W-:Y:S01]  /*e3d0*/  IMAD.MOV.U32 R18, RZ, RZ, R19 ;  /* 0x000000ffff127224 */ /* 0x000fe200078e0013 */
[--C-:B------:R-:W-:Y:S01]  /*e3e0*/  PRMT R10, R10, 0x5410, R9.reuse ;  /* 0x000054100a0a7816 */ /* 0x100fe20000000009 */
[----:B------:R-:W-:Y:S01]  /*e3f0*/  IMAD.MOV.U32 R19, RZ, RZ, R28 ;  /* 0x000000ffff137224 */ /* 0x000fe200078e001c */
[----:B------:R-:W-:-:S07]  /*e400*/  PRMT R9, R9, 0x7632, R9 ;  /* 0x0000763209097816 */ /* 0x000fce0000000009 */
.L_x_17441:
[----:B------:R-:W-:Y:S05]  /*e410*/  BSYNC.RECONVERGENT B1 ;  /* 0x0000000000017941 */ /* 0x000fea0003800200 */
.L_x_17439:
        /* <DEDUP_REMOVED lines=9> */
.L_x_17443:
[----:B------:R-:W-:Y:S01]  /*e4b0*/  IMAD.MOV.U32 R20, RZ, RZ, R18 ;  /* 0x000000ffff147224 */ /* 0x000fe200078e0012 */
[----:B------:R-:W-:Y:S01]  /*e4c0*/  PRMT R9, R9, 0x7610, R10 ;  /* 0x0000761009097816 */ /* 0x000fe2000000000a */
[----:B------:R-:W-:Y:S01]  /*e4d0*/  IMAD.MOV.U32 R18, RZ, RZ, R25 ;  /* 0x000000ffff127224 */ /* 0x000fe200078e0019 */
[----:B------:R-:W-:-:S07]  /*e4e0*/  PRMT R10, R10, 0x5410, R6 ;  /* 0x000054100a0a7816 */ /* 0x000fce0000000006 */
.L_x_17444:
[----:B------:R-:W-:Y:S05]  /*e4f0*/  BSYNC.RECONVERGENT B1 ;  /* 0x0000000000017941 */ /* 0x000fea0003800200 */
.L_x_17442:
        /* <DEDUP_REMOVED lines=9> */
.L_x_17446:
[----:B------:R-:W-:Y:S01]  /*e590*/  IMAD.MOV.U32 R11, RZ, RZ, R20 ;  /* 0x000000ffff0b7224 */ /* 0x000fe200078e0014 */
[----:B------:R-:W-:Y:S01]  /*e5a0*/  PRMT R16, R16, 0x7610, R9 ;  /* 0x0000761010107816 */ /* 0x000fe20000000009 */
[----:B------:R-:W-:Y:S01]  /*e5b0*/  IMAD.MOV.U32 R20, RZ, RZ, R21 ;  /* 0x000000ffff147224 */ /* 0x000fe200078e0015 */
[----:B------:R-:W-:-:S07]  /*e5c0*/  PRMT R9, R9, 0x7610, R6 ;  /* 0x0000761009097816 */ /* 0x000fce0000000006 */
.L_x_17447:
[----:B------:R-:W-:Y:S05]  /*e5d0*/  BSYNC.RECONVERGENT B1 ;  /* 0x0000000000017941 */ /* 0x000fea0003800200 */
.L_x_17445:
        /* <DEDUP_REMOVED lines=9> */
.L_x_17449:
[----:B------:R-:W-:Y:S01]  /*e670*/  IMAD.MOV.U32 R6, RZ, RZ, R11 ;  /* 0x000000ffff067224 */ /* 0x000fe200078e000b */
[C---:B------:R-:W-:Y:S01]  /*e680*/  PRMT R13, R16.reuse, 0x7632, R13 ;  /* 0x00007632100d7816 */ /* 0x040fe2000000000d */
[----:B------:R-:W-:Y:S01]  /*e690*/  IMAD.MOV.U32 R11, RZ, RZ, R12 ;  /* 0x000000ffff0b7224 */ /* 0x000fe200078e000c */
[----:B------:R-:W-:-:S07]  /*e6a0*/  PRMT R16, R16, 0x5410, R10 ;  /* 0x0000541010107816 */ /* 0x000fce000000000a */
.L_x_17450:
[----:B------:R-:W-:Y:S05]  /*e6b0*/  BSYNC.RECONVERGENT B1 ;  /* 0x0000000000017941 */ /* 0x000fea0003800200 */
.L_x_17448:
        /* <DEDUP_REMOVED lines=16> */
.L_x_17452:
[----:B------:R-:W-:Y:S01]  /*e7c0*/  IMAD.MOV.U32 R12, RZ, RZ, R3 ;  /* 0x000000ffff0c7224 */ /* 0x000fe200078e0003 */
[C---:B------:R-:W-:Y:S01]  /*e7d0*/  PRMT R22, R32.reuse, 0x7632, R22 ;  /* 0x0000763220167816 */ /* 0x040fe20000000016 */
[----:B------:R-:W-:Y:S01]  /*e7e0*/  IMAD.MOV.U32 R3, RZ, RZ, R2 ;  /* 0x000000ffff037224 */ /* 0x000fe200078e0002 */
[----:B------:R-:W-:-:S07]  /*e7f0*/  PRMT R32, R32, 0x5410, R16 ;  /* 0x0000541020207816 */ /* 0x000fce0000000010 */
.L_x_17453:
[----:B------:R-:W-:Y:S05]  /*e800*/  BSYNC.RECONVERGENT B1 ;  /* 0x0000000000017941 */ /* 0x000fea0003800200 */
.L_x_17451:
        /* <DEDUP_REMOVED lines=9> */
.L_x_17455:
[----:B------:R-:W-:Y:S01]  /*e8a0*/  IMAD.MOV.U32 R21, RZ, RZ, R12 ;  /* 0x000000ffff157224 */ /* 0x000fe200078e000c */
[----:B------:R-:W-:Y:S01]  /*e8b0*/  PRMT R16, R22, 0x7610, R16 ;  /* 0x0000761016107816 */ /* 0x000fe20000000010 */
[----:B------:R-:W-:Y:S01]  /*e8c0*/  IMAD.MOV.U32 R12, RZ, RZ, R14 ;  /* 0x000000ffff0c7224 */ /* 0x000fe200078e000e */
[----:B------:R-:W-:-:S07]  /*e8d0*/  PRMT R22, R13, 0x7632, R22 ;  /* 0x000076320d167816 */ /* 0x000fce0000000016 */
.L_x_17456:
[----:B------:R-:W-:Y:S05]  /*e8e0*/  BSYNC.RECONVERGENT B1 ;  /* 0x0000000000017941 */ /* 0x000fea0003800200 */
.L_x_17454:
        /* <DEDUP_REMOVED lines=9> */
.L_x_17458:
[----:B------:R-:W-:Y:S01]  /*e980*/  IMAD.MOV.U32 R14, RZ, RZ, R21 ;  /* 0x000000ffff0e7224 */ /* 0x000fe200078e0015 */
[--C-:B------:R-:W-:Y:S01]  /*e990*/  PRMT R13, R13, 0x5410, R16.reuse ;  /* 0x000054100d0d7816 */ /* 0x100fe20000000010 */
[----:B------:R-:W-:Y:S01]  /*e9a0*/  IMAD.MOV.U32 R21, RZ, RZ, R19 ;  /* 0x000000ffff157224 */ /* 0x000fe200078e0013 */
[----:B------:R-:W-:-:S07]  /*e9b0*/  PRMT R16, R9, 0x7610, R16 ;  /* 0x0000761009107816 */ /* 0x000fce0000000010 */
.L_x_17459:
[----:B------:R-:W-:Y:S05]  /*e9c0*/  BSYNC.RECONVERGENT B1 ;  /* 0x0000000000017941 */ /* 0x000fea0003800200 */
.L_x_17457:
        /* <DEDUP_REMOVED lines=9> */
.L_x_17461:
[----:B------:R-:W-:Y:S01]  /*ea60*/  IMAD.MOV.U32 R19, RZ, RZ, R14 ;  /* 0x000000ffff137224 */ /* 0x000fe200078e000e */
[C---:B------:R-:W-:Y:S01]  /*ea70*/  PRMT R9, R13.reuse, 0x7632, R9 ;  /* 0x000076320d097816 */ /* 0x040fe20000000009 */
[----:B------:R-:W-:Y:S01]  /*ea80*/  IMAD.MOV.U32 R14, RZ, RZ, R18 ;  /* 0x000000ffff0e7224 */ /* 0x000fe200078e0012 */
[----:B------:R-:W-:-:S07]  /*ea90*/  PRMT R13, R13, 0x7610, R10 ;  /* 0x000076100d0d7816 */ /* 0x000fce000000000a */
.L_x_17462:
[----:B------:R-:W-:Y:S05]  /*eaa0*/  BSYNC.RECONVERGENT B1 ;  /* 0x0000000000017941 */ /* 0x000fea0003800200 */
.L_x_17460:
        /* <DEDUP_REMOVED lines=9> */
.L_x_17464:
[----:B------:R-:W-:Y:S01]  /*eb40*/  IMAD.MOV.U32 R10, RZ, RZ, R19 ;  /* 0x000000ffff0a7224 */ /* 0x000fe200078e0013 */
[--C-:B------:R-:W-:Y:S01]  /*eb50*/  PRMT R18, R18, 0x5410, R9.reuse ;  /* 0x0000541012127816 */ /* 0x100fe20000000009 */
[----:B------:R-:W-:Y:S01]  /*eb60*/  IMAD.MOV.U32 R19, RZ, RZ, R20 ;  /* 0x000000ffff137224 */ /* 0x000fe200078e0014 */
[----:B------:R-:W-:-:S07]  /*eb70*/  PRMT R9, R9, 0x7632, R9 ;  /* 0x0000763209097816 */ /* 0x000fce0000000009 */
.L_x_17465:
[----:B------:R-:W-:Y:S05]  /*eb80*/  BSYNC.RECONVERGENT B1 ;  /* 0x0000000000017941 */ /* 0x000fea0003800200 */
.L_x_17463:
        /* <DEDUP_REMOVED lines=9> */
.L_x_17467:
[----:B------:R-:W-:Y:S01]  /*ec20*/  IMAD.MOV.U32 R23, RZ, RZ, R10 ;  /* 0x000000ffff177224 */ /* 0x000fe200078e000a */
[----:B------:R-:W-:Y:S01]  /*ec30*/  PRMT R18, R18, 0x7632, R16 ;  /* 0x0000763212127816 */ /* 0x000fe20000000010 */
[----:B------:R-:W-:-:S07]  /*ec40*/  IMAD.MOV.U32 R10, RZ, RZ, R11 ;  /* 0x000000ffff0a7224 */ /* 0x000fce00078e000b */
.L_x_17468:
[----:B------:R-:W-:Y:S05]  /*ec50*/  BSYNC.RECONVERGENT B1 ;  /* 0x0000000000017941 */ /* 0x000fea0003800200 */
.L_x_17466:
        /* <DEDUP_REMOVED lines=9> */
.L_x_17470:
[----:B------:R-:W-:Y:S01]  /*ecf0*/  PRMT R32, R18, 0x7610, R32 ;  /* 0x0000761012207816 */ /* 0x000fe20000000020 */
[----:B------:R-:W-:Y:S01]  /*ed00*/  IMAD.MOV.U32 R26, RZ, RZ, R23 ;  /* 0x000000ffff1a7224 */ /* 0x000fe200078e0017 */
[----:B------:R-:W-:Y:S01]  /*ed10*/  PRMT R18, R13, 0x7610, R18 ;  /* 0x000076100d127816 */ /* 0x000fe20000000012 */
[----:B------:R-:W-:-:S07]  /*ed20*/  IMAD.MOV.U32 R23, RZ, RZ, R6 ;  /* 0x000000ffff177224 */ /* 0x000fce00078e0006 */
.L_x_17471:
[----:B------:R-:W-:Y:S05]  /*ed30*/  BSYNC.RECONVERGENT B1 ;  /* 0x0000000000017941 */ /* 0x000fea0003800200 */
.L_x_17469:
        /* <DEDUP_REMOVED lines=16> */
.L_x_17473:
[----:B------:R-:W-:Y:S01]  /*ee40*/  PRMT R36, R36, 0x7610, R32 ;  /* 0x0000761024247816 */ /* 0x000fe20000000020 */
[----:B------:R-:W-:Y:S01]  /*ee50*/  IMAD.MOV.U32 R2, RZ, RZ, R3 ;  /* 0x000000ffff027224 */ /* 0x000fe200078e0003 */
[----:B------:R-:W-:Y:S01]  /*ee60*/  PRMT R32, R32, 0x5410, R22 ;  /* 0x0000541020207816 */ /* 0x000fe20000000016 */
[----:B------:R-:W-:-:S07]  /*ee70*/  IMAD.MOV.U32 R3, RZ, RZ, R12 ;  /* 0x000000ffff037224 */ /* 0x000fce00078e000c */
.L_x_17474:
[----:B------:R-:W-:Y:S05]  /*ee80*/  BSYNC.RECONVERGENT B1 ;  /* 0x0000000000017941 */ /* 0x000fea0003800200 */
.L_x_17472:
        /* <DEDUP_REMOVED lines=9> */
.L_x_17476:
[----:B------:R-:W-:Y:S01]  /*ef20*/  PRMT R37, R37, 0x7610, R36 ;  /* 0x0000761025257816 */ /* 0x000fe20000000024 */
[----:B------:R-:W-:Y:S01]  /*ef30*/  IMAD.MOV.U32 R31, RZ, RZ, R2 ;  /* 0x000000ffff1f7224 */ /* 0x000fe200078e0002 */
[----:B------:R-:W-:Y:S01]  /*ef40*/  PRMT R36, R36, 0x5410, R16 ;  /* 0x0000541024247816 */ /* 0x000fe20000000010 */
[----:B------:R-:W-:-:S07]  /*ef50*/  IMAD.MOV.U32 R2, RZ, RZ, R21 ;  /* 0x000000ffff027224 */ /* 0x000fce00078e0015 */
.L_x_17477:
[----:B------:R-:W-:Y:S05]  /*ef60*/  BSYNC.RECONVERGENT B1 ;  /* 0x0000000000017941 */ /* 0x000fea0003800200 */
.L_x_17475:
        /* <DEDUP_REMOVED lines=9> */
.L_x_17479:
[----:B------:R-:W-:Y:S01]  /*f000*/  IMAD.MOV.U32 R30, RZ, RZ, R31 ;  /* 0x000000ffff1e7224 */ /* 0x000fe200078e001f */
[----:B------:R-:W-:Y:S01]  /*f010*/  PRMT R37, R37, 0x7632, R13 ;  /* 0x0000763225257816 */ /* 0x000fe2000000000d */
[----:B------:R-:W-:-:S07]  /*f020*/  IMAD.MOV.U32 R31, RZ, RZ, R14 ;  /* 0x000000ffff1f7224 */ /* 0x000fce00078e000e */
.L_x_17480:
[----:B------:R-:W-:Y:S05]  /*f030*/  BSYNC.RECONVERGENT B1 ;  /* 0x0000000000017941 */ /* 0x000fea0003800200 */
.L_x_17478:
        /* <DEDUP_REMOVED lines=9> */
.L_x_17482:
[----:B------:R-:W-:Y:S01]  /*f0d0*/  PRMT R36, R37, 0x7610, R36 ;  /* 0x0000761025247816 */ /* 0x000fe20000000024 */
[----:B------:R-:W-:Y:S01]  /*f0e0*/  IMAD.MOV.U32 R29, RZ, RZ, R30 ;  /* 0x000000ffff1d7224 */ /* 0x000fe200078e001e */
[----:B------:R-:W-:Y:S01]  /*f0f0*/  PRMT R37, R9, 0x7610, R37 ;  /* 0x0000761009257816 */ /* 0x000fe20000000025 */
[----:B------:R-:W-:-:S07]  /*f100*/  IMAD.MOV.U32 R30, RZ, RZ, R19 ;  /* 0x000000ffff1e7224 */ /* 0x000fce00078e0013 */
.L_x_17483:
[----:B------:R-:W-:Y:S05]  /*f110*/  BSYNC.RECONVERGENT B1 ;  /* 0x0000000000017941 */ /* 0x000fea0003800200 */
.L_x_17481:
        /* <DEDUP_REMOVED lines=9> */
.L_x_17485:
[----:B------:R-:W-:Y:S01]  /*f1b0*/  PRMT R35, R36, 0x7610, R35 ;  /* 0x0000761024237816 */ /* 0x000fe20000000023 */
[----:B------:R-:W-:Y:S01]  /*f1c0*/  IMAD.MOV.U32 R28, RZ, RZ, R29 ;  /* 0x000000ffff1c7224 */ /* 0x000fe200078e001d */
[----:B------:R-:W-:Y:S01]  /*f1d0*/  PRMT R36, R18, 0x7632, R36 ;  /* 0x0000763212247816 */ /* 0x000fe20000000024 */
[----:B------:R-:W-:-:S07]  /*f1e0*/  IMAD.MOV.U32 R29, RZ, RZ, R10 ;  /* 0x000000ffff1d7224 */ /* 0x000fce00078e000a */
.L_x_17486:
[----:B------:R-:W-:Y:S05]  /*f1f0*/  BSYNC.RECONVERGENT B1 ;  /* 0x0000000000017941 */ /* 0x000fea0003800200 */
.L_x_17484:
        /* <DEDUP_REMOVED lines=9> */
.L_x_17488:
[----:B------:R-:W-:Y:S01]  /*f290*/  IMAD.MOV.U32 R9, RZ, RZ, R28 ;  /* 0x000000ffff097224 */ /* 0x000fe200078e001c */
[----:B------:R-:W-:Y:S01]  /*f2a0*/  PRMT R6, R6, 0x5410, R35 ;  /* 0x0000541006067816 */ /* 0x000fe20000000023 */
[----:B------:R-:W-:Y:S01]  /*f2b0*/  IMAD.MOV.U32 R28, RZ, RZ, R23 ;  /* 0x000000ffff1c7224 */ /* 0x000fe200078e0017 */
[----:B------:R-:W-:-:S07]  /*f2c0*/  PRMT R35, R18, 0x7610, R35 ;  /* 0x0000761012237816 */ /* 0x000fce0000000023 */
.L_x_17489:
[----:B------:R-:W-:Y:S05]  /*f2d0*/  BSYNC.RECONVERGENT B1 ;  /* 0x0000000000017941 */ /* 0x000fea0003800200 */
.L_x_17487:
        /* <DEDUP_REMOVED lines=9> */
.L_x_17490:
[----:B------:R-:W-:Y:S01]  /*f370*/  PRMT R35, R35, 0x5410, R32 ;  /* 0x0000541023237816 */ /* 0x000fe20000000020 */
[----:B------:R-:W-:Y:S01]  /*f380*/  IMAD.MOV.U32 R27, RZ, RZ, R26 ;  /* 0x000000ffff1b7224 */ /* 0x000fe200078e001a */
[----:B------:R-:W-:Y:S01]  /*f390*/  PRMT R32, R6, 0x7632, R32 ;  /* 0x0000763206207816 */ /* 0x000fe20000000020 */
[----:B------:R-:W-:Y:S02]  /*f3a0*/  IMAD.MOV.U32 R25, RZ, RZ, R17 ;  /* 0x000000ffff197224 */ /* 0x000fe400078e0011 */
[----:B------:R-:W-:-:S07]  /*f3b0*/  IMAD.MOV.U32 R26, RZ, RZ, R9 ;  /* 0x000000ffff1a7224 */ /* 0x000fce00078e0009 */
.L_x_17324:
[----:B------:R-:W-:Y:S05]  /*f3c0*/  BSYNC.RECONVERGENT B0 ;  /* 0x0000000000007941 */ /* 0x000fea0003800200 */
.L_x_17323:
[----:B------:R-:W-:Y:S01]  /*f3d0*/  ISETP.GT.AND P0, PT, R8, 0xf, PT ;  /* 0x0000000f0800780c */ /* 0x000fe20003f04270 */
[----:B0-----:R0:W4:Y:S01]  /*f3e0*/  SHFL.DOWN PT, R10, R25, 0x10, 0x1f ;  /* 0x0a001f00190a7f89 */ /* 0x00112200000e0000 */
[----:B------:R-:W-:Y:S01]  /*f3f0*/  PRMT R13, R32, 0x7610, R35 ;  /* 0x00007610200d7816 */ /* 0x000fe20000000023 */
        /* <DEDUP_REMOVED lines=42> */
.L_x_17494:
[----:B------:R-:W-:Y:S01]  /*f6a0*/  IMAD.MOV.U32 R10, RZ, RZ, R3 ;  /* 0x000000ffff0a7224 */ /* 0x000fe200078e0003 */
[C---:B------:R-:W-:Y:S01]  /*f6b0*/  PRMT R12, R32.reuse, 0x7632, R12 ;  /* 0x00007632200c7816 */ /* 0x040fe2000000000c */
[----:B------:R-:W-:Y:S01]  /*f6c0*/  IMAD.MOV.U32 R3, RZ, RZ, R2 ;  /* 0x000000ffff037224 */ /* 0x000fe200078e0002 */
[----:B------:R-:W-:-:S07]  /*f6d0*/  PRMT R32, R32, 0x7610, R36 ;  /* 0x0000761020207816 */ /* 0x000fce0000000024 */
.L_x_17495:
[----:B------:R-:W-:Y:S05]  /*f6e0*/  BSYNC.RECONVERGENT B1 ;  /* 0x0000000000017941 */ /* 0x000fea0003800200 */
.L_x_17493:
        /* <DEDUP_REMOVED lines=9> */
.L_x_17497:
[----:B------:R-:W-:Y:S01]  /*f780*/  IMAD.MOV.U32 R21, RZ, RZ, R10 ;  /* 0x000000ffff157224 */ /* 0x000fe200078e000a */
[----:B------:R-:W-:Y:S01]  /*f790*/  PRMT R2, R12, 0x7610, R2 ;  /* 0x000076100c027816 */ /* 0x000fe20000000002 */
[----:B------:R-:W-:Y:S01]  /*f7a0*/  IMAD.MOV.U32 R10, RZ, RZ, R31 ;  /* 0x000000ffff0a7224 */ /* 0x000fe200078e001f */
[----:B------:R-:W-:-:S07]  /*f7b0*/  PRMT R12, R37, 0x7632, R12 ;  /* 0x00007632250c7816 */ /* 0x000fce000000000c */
.L_x_17498:
[----:B------:R-:W-:Y:S05]  /*f7c0*/  BSYNC.RECONVERGENT B1 ;  /* 0x0000000000017941 */ /* 0x000fea0003800200 */
.L_x_17496:
        /* <DEDUP_REMOVED lines=9> */
.L_x_17500:
[----:B------:R-:W-:Y:S01]  /*f860*/  IMAD.MOV.U32 R14, RZ, RZ, R21 ;  /* 0x000000ffff0e7224 */ /* 0x000fe200078e0015 */
[----:B------:R-:W-:Y:S01]  /*f870*/  PRMT R2, R37, 0x5410, R2 ;  /* 0x0000541025027816 */ /* 0x000fe20000000002 */
[----:B------:R-:W-:-:S07]  /*f880*/  IMAD.MOV.U32 R21, RZ, RZ, R30 ;  /* 0x000000ffff157224 */ /* 0x000fce00078e001e */
.L_x_17501:
[----:B------:R-:W-:Y:S05]  /*f890*/  BSYNC.RECONVERGENT B1 ;  /* 0x0000000000017941 */ /* 0x000fea0003800200 */
.L_x_17499:
        /* <DEDUP_REMOVED lines=9> */
.L_x_17503:
[----:B------:R-:W-:Y:S01]  /*f930*/  IMAD.MOV.U32 R23, RZ, RZ, R14 ;  /* 0x000000ffff177224 */ /* 0x000fe200078e000e */
[C---:B------:R-:W-:Y:S01]  /*f940*/  PRMT R25, R2.reuse, 0x7632, R25 ;  /* 0x0000763202197816 */ /* 0x040fe20000000019 */
[----:B------:R-:W-:Y:S01]  /*f950*/  IMAD.MOV.U32 R14, RZ, RZ, R29 ;  /* 0x000000ffff0e7224 */ /* 0x000fe200078e001d */
[----:B------:R-:W-:-:S07]  /*f960*/  PRMT R2, R2, 0x5410, R36 ;  /* 0x0000541002027816 */ /* 0x000fce0000000024 */
.L_x_17504:
[----:B------:R-:W-:Y:S05]  /*f970*/  BSYNC.RECONVERGENT B1 ;  /* 0x0000000000017941 */ /* 0x000fea0003800200 */
.L_x_17502:
        /* <DEDUP_REMOVED lines=9> */
.L_x_17506:
[----:B------:R-:W-:Y:S01]  /*fa10*/  IMAD.MOV.U32 R30, RZ, RZ, R23 ;  /* 0x000000ffff1e7224 */ /* 0x000fe200078e0017 */
[----:B------:R-:W-:Y:S01]  /*fa20*/  PRMT R29, R25, 0x7610, R29 ;  /* 0x00007610191d7816 */ /* 0x000fe2000000001d */
[----:B------:R-:W-:Y:S01]  /*fa30*/  IMAD.MOV.U32 R23, RZ, RZ, R28 ;  /* 0x000000ffff177224 */ /* 0x000fe200078e001c */
[----:B------:R-:W-:-:S07]  /*fa40*/  PRMT R25, R35, 0x7610, R25 ;  /* 0x0000761023197816 */ /* 0x000fce0000000019 */
.L_x_17507:
[----:B------:R-:W-:Y:S05]  /*fa50*/  BSYNC.RECONVERGENT B1 ;  /* 0x0000000000017941 */ /* 0x000fea0003800200 */
.L_x_17505:
        /* <DEDUP_REMOVED lines=9> */
.L_x_17509:
[----:B------:R-:W-:Y:S01]  /*faf0*/  IMAD.MOV.U32 R31, RZ, RZ, R30 ;  /* 0x000000ffff1f7224 */ /* 0x000fe200078e001e */
[----:B------:R-:W-:Y:S01]  /*fb00*/  PRMT R12, R12, 0x5410, R29 ;  /* 0x000054100c0c7816 */ /* 0x000fe2000000001d */
[----:B------:R-:W-:Y:S01]  /*fb10*/  IMAD.MOV.U32 R30, RZ, RZ, R27 ;  /* 0x000000ffff1e7224 */ /* 0x000fe200078e001b */
[----:B------:R-:W-:-:S07]  /*fb20*/  PRMT R29, R35, 0x7632, R29 ;  /* 0x00007632231d7816 */ /* 0x000fce000000001d */
.L_x_17510:
[----:B------:R-:W-:Y:S05]  /*fb30*/  BSYNC.RECONVERGENT B1 ;  /* 0x0000000000017941 */ /* 0x000fea0003800200 */
.L_x_17508:
        /* <DEDUP_REMOVED lines=9> */
.L_x_17512:
[----:B------:R-:W-:Y:S01]  /*fbd0*/  IMAD.MOV.U32 R27, RZ, RZ, R31 ;  /* 0x000000ffff1b7224 */ /* 0x000fe200078e001f */
[----:B------:R-:W-:Y:S01]  /*fbe0*/  PRMT R25, R25, 0x7610, R12 ;  /* 0x0000761019197816 */ /* 0x000fe2000000000c */
[----:B------:R-:W-:Y:S01]  /*fbf0*/  IMAD.MOV.U32 R31, RZ, RZ, R26 ;  /* 0x000000ffff1f7224 */ /* 0x000fe200078e001a */
[----:B------:R-:W-:-:S07]  /*fc00*/  PRMT R12, R12, 0x5410, R32 ;  /* 0x000054100c0c7816 */ /* 0x000fce0000000020 */
.L_x_17513:
[----:B------:R-:W-:Y:S05]  /*fc10*/  BSYNC.RECONVERGENT B1 ;  /* 0x0000000000017941 */ /* 0x000fea0003800200 */
.L_x_17511:
        /* <DEDUP_REMOVED lines=16> */
.L_x_17515:
[----:B------:R-:W-:Y:S01]  /*fd20*/  IMAD.MOV.U32 R16, RZ, RZ, R3 ;  /* 0x000000ffff107224 */ /* 0x000fe200078e0003 */
[----:B------:R-:W-:Y:S01]  /*fd30*/  PRMT R13, R13, 0x7610, R32 ;  /* 0x000076100d0d7816 */ /* 0x000fe20000000020 */
[----:B------:R-:W-:Y:S01]  /*fd40*/  IMAD.MOV.U32 R3, RZ, RZ, R10 ;  /* 0x000000ffff037224 */ /* 0x000fe200078e000a */
[----:B------:R-:W-:-:S07]  /*fd50*/  PRMT R32, R32, 0x5410, R12 ;  /* 0x0000541020207816 */ /* 0x000fce000000000c */
.L_x_17516:
[----:B------:R-:W-:Y:S05]  /*fd60*/  BSYNC.RECONVERGENT B1 ;  /* 0x0000000000017941 */ /* 0x000fea0003800200 */
.L_x_17514:
        /* <DEDUP_REMOVED lines=9> */
.L_x_17518:
[----:B------:R-:W-:Y:S01]  /*fe00*/  IMAD.MOV.U32 R33, RZ, RZ, R16 ;  /* 0x000000ffff217224 */ /* 0x000fe200078e0010 */
[----:B------:R-:W-:Y:S01]  /*fe10*/  PRMT R10, R10, 0x7610, R13 ;  /* 0x000076100a0a7816 */ /* 0x000fe2000000000d */
[----:B------:R-:W-:Y:S01]  /*fe20*/  IMAD.MOV.U32 R16, RZ, RZ, R21 ;  /* 0x000000ffff107224 */ /* 0x000fe200078e0015 */
[----:B------:R-:W-:-:S07]  /*fe30*/  PRMT R13, R13, 0x5410, R2 ;  /* 0x000054100d0d7816 */ /* 0x000fce0000000002 */
.L_x_17519:
[----:B------:R-:W-:Y:S05]  /*fe40*/  BSYNC.RECONVERGENT B1 ;  /* 0x0000000000017941 */ /* 0x000fea0003800200 */
.L_x_17517:
        /* <DEDUP_REMOVED lines=9> */
.L_x_17521:
[C---:B------:R-:W-:Y:S01]  /*fee0*/  PRMT R2, R10.reuse, 0x7632, R2 ;  /* 0x000076320a027816 */ /* 0x040fe20000000002 */
[----:B------:R-:W-:Y:S02]  /*fef0*/  IMAD.MOV.U32 R26, RZ, RZ, R33 ;  /* 0x000000ffff1a7224 */ /* 0x000fe400078e0021 */
[----:B------:R-:W-:Y:S01]  /*ff00*/  IMAD.MOV.U32 R33, RZ, RZ, R14 ;  /* 0x000000ffff217224 */ /* 0x000fe200078e000e */
[----:B------:R-:W-:-:S07]  /*ff10*/  PRMT R10, R10, 0x7610, R2 ;  /* 0x000076100a0a7816 */ /* 0x000fce0000000002 */
.L_x_17522:
[----:B------:R-:W-:Y:S05]  /*ff20*/  BSYNC.RECONVERGENT B1 ;  /* 0x0000000000017941 */ /* 0x000fea0003800200 */
.L_x_17520:
        /* <DEDUP_REMOVED lines=9> */
.L_x_17524:
[----:B------:R-:W-:Y:S01]  /*ffc0*/  IMAD.MOV.U32 R21, RZ, RZ, R26 ;  /* 0x000000ffff157224 */ /* 0x000fe200078e001a */
[----:B------:R-:W-:Y:S01]  /*ffd0*/  PRMT R10, R2, 0x7610, R10 ;  /* 0x00007610020a7816 */ /* 0x000fe2000000000a */
[----:B------:R-:W-:Y:S01]  /*ffe0*/  IMAD.MOV.U32 R26, RZ, RZ, R23 ;  /* 0x000000ffff1a7224 */ /* 0x000fe200078e0017 */
[----:B------:R-:W-:-:S07]  /*fff0*/  PRMT R2, R25, 0x7610, R2 ;  /* 0x0000761019027816 */ /* 0x000fce0000000002 */
.L_x_17525:
[----:B------:R-:W-:Y:S05]  /*10000*/  BSYNC.RECONVERGENT B1 ;  /* 0x0000000000017941 */ /* 0x000fea0003800200 */
.L_x_17523:
        /* <DEDUP_REMOVED lines=9> */
.L_x_17527:
[----:B------:R-:W-:Y:S01]  /*100a0*/  IMAD.MOV.U32 R14, RZ, RZ, R21 ;  /* 0x000000ffff0e7224 */ /* 0x000fe200078e0015 */
[----:B------:R-:W-:Y:S01]  /*100b0*/  PRMT R2, R2, 0x5410, R10 ;  /* 0x0000541002027816 */ /* 0x000fe2000000000a */
[----:B------:R-:W-:Y:S01]  /*100c0*/  IMAD.MOV.U32 R21, RZ, RZ, R30 ;  /* 0x000000ffff157224 */ /* 0x000fe200078e001e */
[----:B------:R-:W-:-:S07]  /*100d0*/  PRMT R10, R29, 0x7610, R10 ;  /* 0x000076101d0a7816 */ /* 0x000fce000000000a */
.L_x_17528:
[----:B------:R-:W-:Y:S05]  /*100e0*/  BSYNC.RECONVERGENT B1 ;  /* 0x0000000000017941 */ /* 0x000fea0003800200 */
.L_x_17526:
        /* <DEDUP_REMOVED lines=9> */
.L_x_17530:
[C---:B------:R-:W-:Y:S01]  /*10180*/  PRMT R12, R2.reuse, 0x7632, R12 ;  /* 0x00007632020c7816 */ /* 0x040fe2000000000c */
[----:B------:R-:W-:Y:S02]  /*10190*/  IMAD.MOV.U32 R28, RZ, RZ, R14 ;  /* 0x000000ffff1c7224 */ /* 0x000fe400078e000e */
[----:B------:R-:W-:Y:S01]  /*101a0*/  IMAD.MOV.U32 R14, RZ, RZ, R31 ;  /* 0x000000ffff0e7224 */ /* 0x000fe200078e001f */
[----:B------:R-:W-:-:S07]  /*101b0*/  PRMT R2, R2, 0x7610, R12 ;  /* 0x0000761002027816 */ /* 0x000fce000000000c */
.L_x_17531:
[----:B------:R-:W-:Y:S05]  /*101c0*/  BSYNC.RECONVERGENT B1 ;  /* 0x0000000000017941 */ /* 0x000fea0003800200 */
.L_x_17529:
        /* <DEDUP_REMOVED lines=9> */
.L_x_17533:
[----:B------:R-:W-:Y:S01]  /*10260*/  IMAD.MOV.U32 R23, RZ, RZ, R28 ;  /* 0x000000ffff177224 */ /* 0x000fe200078e001c */
[----:B------:R-:W-:Y:S01]  /*10270*/  PRMT R12, R25, 0x5432, R12 ;  /* 0x00005432190c7816 */ /* 0x000fe2000000000c */
[----:B------:R-:W-:-:S07]  /*10280*/  IMAD.MOV.U32 R28, RZ, RZ, R27 ;  /* 0x000000ffff1c7224 */ /* 0x000fce00078e001b */
.L_x_17534:
[----:B------:R-:W-:Y:S05]  /*10290*/  BSYNC.RECONVERGENT B1 ;  /* 0x0000000000017941 */ /* 0x000fea0003800200 */
.L_x_17532:
        /* <DEDUP_REMOVED lines=16> */
.L_x_17536:
[----:B------:R-:W-:Y:S01]  /*103a0*/  IMAD.MOV.U32 R18, RZ, RZ, R3 ;  /* 0x000000ffff127224 */ /* 0x000fe200078e0003 */
[----:B------:R-:W-:Y:S01]  /*103b0*/  PRMT R25, R25, 0x7610, R32 ;  /* 0x0000761019197816 */ /* 0x000fe20000000020 */
[----:B------:R-:W-:Y:S01]  /*103c0*/  IMAD.MOV.U32 R3, RZ, RZ, R16 ;  /* 0x000000ffff037224 */ /* 0x000fe200078e0010 */
[----:B------:R-:W-:-:S07]  /*103d0*/  PRMT R32, R32, 0x7610, R13 ;  /* 0x0000761020207816 */ /* 0x000fce000000000d */
.L_x_17537:
[----:B------:R-:W-:Y:S05]  /*103e0*/  BSYNC.RECONVERGENT B1 ;  /* 0x0000000000017941 */ /* 0x000fea0003800200 */
.L_x_17535:
        /* <DEDUP_REMOVED lines=9> */
.L_x_17539:
[----:B------:R-:W-:Y:S01]  /*10480*/  IMAD.MOV.U32 R13, RZ, RZ, R18 ;  /* 0x000000ffff0d7224 */ /* 0x000fe200078e0012 */
[----:B------:R-:W-:Y:S01]  /*10490*/  PRMT R16, R16, 0x7610, R25 ;  /* 0x0000761010107816 */ /* 0x000fe20000000019 */
[----:B------:R-:W-:Y:S01]  /*104a0*/  IMAD.MOV.U32 R18, RZ, RZ, R33 ;  /* 0x000000ffff127224 */ /* 0x000fe200078e0021 */
[----:B------:R-:W-:-:S07]  /*104b0*/  PRMT R25, R25, 0x7610, R10 ;  /* 0x0000761019197816 */ /* 0x000fce000000000a */
.L_x_17540:
[----:B------:R-:W-:Y:S05]  /*104c0*/  BSYNC.RECONVERGENT B1 ;  /* 0x0000000000017941 */ /* 0x000fea0003800200 */
.L_x_17538:
        /* <DEDUP_REMOVED lines=9> */
.L_x_17542:
[----:B------:R-:W-:Y:S01]  /*10560*/  IMAD.MOV.U32 R30, RZ, RZ, R13 ;  /* 0x000000ffff1e7224 */ /* 0x000fe200078e000d */
[----:B------:R-:W-:Y:S01]  /*10570*/  PRMT R10, R10, 0x7610, R16 ;  /* 0x000076100a0a7816 */ /* 0x000fe20000000010 */
[----:B------:R-:W-:Y:S01]  /*10580*/  IMAD.MOV.U32 R13, RZ, RZ, R26 ;  /* 0x000000ffff0d7224 */ /* 0x000fe200078e001a */
[----:B------:R-:W-:-:S07]  /*10590*/  PRMT R16, R16, 0x5410, R2 ;  /* 0x0000541010107816 */ /* 0x000fce0000000002 */
.L_x_17543:
[----:B------:R-:W-:Y:S05]  /*105a0*/  BSYNC.RECONVERGENT B1 ;  /* 0x0000000000017941 */ /* 0x000fea0003800200 */
.L_x_17541:
        /* <DEDUP_REMOVED lines=9> */
.L_x_17545:
[----:B------:R-:W-:Y:S01]  /*10640*/  IMAD.MOV.U32 R27, RZ, RZ, R30 ;  /* 0x000000ffff1b7224 */ /* 0x000fe200078e001e */
[--C-:B------:R-:W-:Y:S01]  /*10650*/  PRMT R26, R26, 0x7610, R10.reuse ;  /* 0x000076101a1a7816 */ /* 0x100fe2000000000a */
[----:B------:R-:W-:Y:S01]  /*10660*/  IMAD.MOV.U32 R30, RZ, RZ, R21 ;  /* 0x000000ffff1e7224 */ /* 0x000fe200078e0015 */
[----:B------:R-:W-:-:S07]  /*10670*/  PRMT R10, R10, 0x5410, R10 ;  /* 0x000054100a0a7816 */ /* 0x000fce000000000a */
.L_x_17546:
[----:B------:R-:W-:Y:S05]  /*10680*/  BSYNC.RECONVERGENT B1 ;  /* 0x0000000000017941 */ /* 0x000fea0003800200 */
.L_x_17544:
        /* <DEDUP_REMOVED lines=9> */
.L_x_17548:
[----:B------:R-:W-:Y:S01]  /*10720*/  IMAD.MOV.U32 R21, RZ, RZ, R27 ;  /* 0x000000ffff157224 */ /* 0x000fe200078e001b */
[----:B------:R-:W-:Y:S01]  /*10730*/  PRMT R29, R29, 0x7610, R26 ;  /* 0x000076101d1d7816 */ /* 0x000fe2000000001a */
[----:B------:R-:W-:Y:S01]  /*10740*/  IMAD.MOV.U32 R27, RZ, RZ, R14 ;  /* 0x000000ffff1b7224 */ /* 0x000fe200078e000e */
[----:B------:R-:W-:-:S07]  /*10750*/  PRMT R26, R26, 0x7610, R2 ;  /* 0x000076101a1a7816 */ /* 0x000fce0000000002 */
.L_x_17549:
[----:B------:R-:W-:Y:S05]  /*10760*/  BSYNC.RECONVERGENT B1 ;  /* 0x0000000000017941 */ /* 0x000fea0003800200 */
.L_x_17547:
        /* <DEDUP_REMOVED lines=9> */
.L_x_17551:
[----:B------:R-:W-:Y:S01]  /*10800*/  IMAD.MOV.U32 R2, RZ, RZ, R21 ;  /* 0x000000ffff027224 */ /* 0x000fe200078e0015 */
[----:B------:R-:W-:Y:S01]  /*10810*/  PRMT R14, R14, 0x7610, R29 ;  /* 0x000076100e0e7816 */ /* 0x000fe2000000001d */
[----:B------:R-:W-:Y:S01]  /*10820*/  IMAD.MOV.U32 R21, RZ, RZ, R28 ;  /* 0x000000ffff157224 */ /* 0x000fe200078e001c */
[----:B------:R-:W-:-:S07]  /*10830*/  PRMT R29, R29, 0x5410, R12 ;  /* 0x000054101d1d7816 */ /* 0x000fce000000000c */
.L_x_17552:
[----:B------:R-:W-:Y:S05]  /*10840*/  BSYNC.RECONVERGENT B1 ;  /* 0x0000000000017941 */ /* 0x000fea0003800200 */
.L_x_17550:
        /* <DEDUP_REMOVED lines=9> */
.L_x_17554:
[----:B------:R-:W-:Y:S01]  /*108e0*/  IMAD.MOV.U32 R28, RZ, RZ, R2 ;  /* 0x000000ffff1c7224 */ /* 0x000fe200078e0002 */
[C---:B------:R-:W-:Y:S01]  /*108f0*/  PRMT R10, R14.reuse, 0x7632, R10 ;  /* 0x000076320e0a7816 */ /* 0x040fe2000000000a */
[----:B------:R-:W-:Y:S01]  /*10900*/  IMAD.MOV.U32 R2, RZ, RZ, R23 ;  /* 0x000000ffff027224 */ /* 0x000fe200078e0017 */
[----:B------:R-:W-:-:S07]  /*10910*/  PRMT R14, R14, 0x7610, R12 ;  /* 0x000076100e0e7816 */ /* 0x000fce000000000c */
.L_x_17555:
[----:B------:R-:W-:Y:S05]  /*10920*/  BSYNC.RECONVERGENT B1 ;  /* 0x0000000000017941 */ /* 0x000fea0003800200 */
.L_x_17553:
        /* <DEDUP_REMOVED lines=16> */
.L_x_17557:
[----:B------:R-:W-:Y:S01]  /*10a30*/  IMAD.MOV.U32 R12, RZ, RZ, R3 ;  /* 0x000000ffff0c7224 */ /* 0x000fe200078e0003 */
[----:B------:R-:W-:Y:S01]  /*10a40*/  PRMT R15, R15, 0x7610, R32 ;  /* 0x000076100f0f7816 */ /* 0x000fe20000000020 */
[----:B------:R-:W-:Y:S01]  /*10a50*/  IMAD.MOV.U32 R3, RZ, RZ, R18 ;  /* 0x000000ffff037224 */ /* 0x000fe200078e0012 */
[----:B------:R-:W-:-:S07]  /*10a60*/  PRMT R32, R32, 0x7610, R25 ;  /* 0x0000761020207816 */ /* 0x000fce0000000019 */
.L_x_17558:
[----:B------:R-:W-:Y:S05]  /*10a70*/  BSYNC.RECONVERGENT B1 ;  /* 0x0000000000017941 */ /* 0x000fea0003800200 */
.L_x_17556:
        /* <DEDUP_REMOVED lines=9> */
.L_x_17560:
[----:B------:R-:W-:Y:S01]  /*10b10*/  IMAD.MOV.U32 R23, RZ, RZ, R12 ;  /* 0x000000ffff177224 */ /* 0x000fe200078e000c */
[----:B------:R-:W-:Y:S01]  /*10b20*/  PRMT R18, R18, 0x7610, R15 ;  /* 0x0000761012127816 */ /* 0x000fe2000000000f */
[----:B------:R-:W-:Y:S01]  /*10b30*/  IMAD.MOV.U32 R12, RZ, RZ, R13 ;  /* 0x000000ffff0c7224 */ /* 0x000fe200078e000d */
[----:B------:R-:W-:-:S07]  /*10b40*/  PRMT R15, R15, 0x7610, R16 ;  /* 0x000076100f0f7816 */ /* 0x000fce0000000010 */
.L_x_17561:
[----:B------:R-:W-:Y:S05]  /*10b50*/  BSYNC.RECONVERGENT B1 ;  /* 0x0000000000017941 */ /* 0x000fea0003800200 */
.L_x_17559:
        /* <DEDUP_REMOVED lines=9> */
.L_x_17563:
[----:B------:R-:W-:Y:S01]  /*10bf0*/  IMAD.MOV.U32 R16, RZ, RZ, R23 ;  /* 0x000000ffff107224 */ /* 0x000fe200078e0017 */
[C---:B------:R-:W-:Y:S01]  /*10c00*/  PRMT R13, R18.reuse, 0x7632, R13 ;  /* 0x00007632120d7816 */ /* 0x040fe2000000000d */
[----:B------:R-:W-:Y:S01]  /*10c10*/  IMAD.MOV.U32 R23, RZ, RZ, R30 ;  /* 0x000000ffff177224 */ /* 0x000fe200078e001e */
[----:B------:R-:W-:-:S07]  /*10c20*/  PRMT R18, R18, 0x7610, R10 ;  /* 0x0000761012127816 */ /* 0x000fce000000000a */
.L_x_17564:
[----:B------:R-:W-:Y:S05]  /*10c30*/  BSYNC.RECONVERGENT B1 ;  /* 0x0000000000017941 */ /* 0x000fea0003800200 */
.L_x_17562:
        /* <DEDUP_REMOVED lines=9> */
.L_x_17566:
[----:B------:R-:W-:Y:S01]  /*10cd0*/  IMAD.MOV.U32 R20, RZ, RZ, R16 ;  /* 0x000000ffff147224 */ /* 0x000fe200078e0010 */
[----:B------:R-:W-:Y:S01]  /*10ce0*/  PRMT R14, R13, 0x7610, R14 ;  /* 0x000076100d0e7816 */ /* 0x000fe2000000000e */
[----:B------:R-:W-:Y:S01]  /*10cf0*/  IMAD.MOV.U32 R16, RZ, RZ, R27 ;  /* 0x000000ffff107224 */ /* 0x000fe200078e001b */
[----:B------:R-:W-:-:S07]  /*10d00*/  PRMT R13, R26, 0x7632, R13 ;  /* 0x000076321a0d7816 */ /* 0x000fce000000000d */
.L_x_17567:
[----:B------:R-:W-:Y:S05]  /*10d10*/  BSYNC.RECONVERGENT B1 ;  /* 0x0000000000017941 */ /* 0x000fea0003800200 */
.L_x_17565:
        /* <DEDUP_REMOVED lines=9> */
.L_x_17569:
[----:B------:R-:W-:Y:S01]  /*10db0*/  IMAD.MOV.U32 R25, RZ, RZ, R20 ;  /* 0x000000ffff197224 */ /* 0x000fe200078e0014 */
[--C-:B------:R-:W-:Y:S01]  /*10dc0*/  PRMT R10, R10, 0x5410, R14.reuse ;  /* 0x000054100a0a7816 */ /* 0x100fe2000000000e */
[----:B------:R-:W-:Y:S01]  /*10dd0*/  IMAD.MOV.U32 R20, RZ, RZ, R21 ;  /* 0x000000ffff147224 */ /* 0x000fe200078e0015 */
[----:B------:R-:W-:-:S07]  /*10de0*/  PRMT R14, R29, 0x7632, R14 ;  /* 0x000076321d0e7816 */ /* 0x000fce000000000e */
.L_x_17570:
[----:B------:R-:W-:Y:S05]  /*10df0*/  BSYNC.RECONVERGENT B1 ;  /* 0x0000000000017941 */ /* 0x000fea0003800200 */
.L_x_17568:
        /* <DEDUP_REMOVED lines=9> */
.L_x_17572:
[----:B------:R-:W-:Y:S01]  /*10e90*/  IMAD.MOV.U32 R21, RZ, RZ, R25 ;  /* 0x000000ffff157224 */ /* 0x000fe200078e0019 */
[----:B------:R-:W-:Y:S01]  /*10ea0*/  PRMT R13, R13, 0x7610, R10 ;  /* 0x000076100d0d7816 */ /* 0x000fe2000000000a */
[----:B------:R-:W-:Y:S01]  /*10eb0*/  IMAD.MOV.U32 R25, RZ, RZ, R2 ;  /* 0x000000ffff197224 */ /* 0x000fe200078e0002 */
[----:B------:R-:W-:-:S07]  /*10ec0*/  PRMT R10, R10, 0x7610, R14 ;  /* 0x000076100a0a7816 */ /* 0x000fce000000000e */
.L_x_17573:
[----:B------:R-:W-:Y:S05]  /*10ed0*/  BSYNC.RECONVERGENT B1 ;  /* 0x0000000000017941 */ /* 0x000fea0003800200 */
.L_x_17571:
        /* <DEDUP_REMOVED lines=9> */
.L_x_17575:
[----:B------:R-:W-:Y:S01]  /*10f70*/  IMAD.MOV.U32 R2, RZ, RZ, R21 ;  /* 0x000000ffff027224 */ /* 0x000fe200078e0015 */
[----:B------:R-:W-:Y:S01]  /*10f80*/  PRMT R14, R14, 0x7610, R13 ;  /* 0x000076100e0e7816 */ /* 0x000fe2000000000d */
[----:B------:R-:W-:Y:S01]  /*10f90*/  IMAD.MOV.U32 R21, RZ, RZ, R28 ;  /* 0x000000ffff157224 */ /* 0x000fe200078e001c */
[----:B------:R-:W-:-:S07]  /*10fa0*/  PRMT R13, R13, 0x5410, R10 ;  /* 0x000054100d0d7816 */ /* 0x000fce000000000a */
.L_x_17576:
[----:B------:R-:W-:Y:S05]  /*10fb0*/  BSYNC.RECONVERGENT B1 ;  /* 0x0000000000017941 */ /* 0x000fea0003800200 */
.L_x_17574:
        /* <DEDUP_REMOVED lines=16> */
.L_x_17578:
[----:B------:R-:W-:Y:S01]  /*110c0*/  IMAD.MOV.U32 R22, RZ, RZ, R3 ;  /* 0x000000ffff167224 */ /* 0x000fe200078e0003 */
[----:B------:R-:W-:Y:S01]  /*110d0*/  PRMT R26, R26, 0x7610, R32 ;  /* 0x000076101a1a7816 */ /* 0x000fe20000000020 */
[----:B------:R-:W-:Y:S01]  /*110e0*/  IMAD.MOV.U32 R3, RZ, RZ, R12 ;  /* 0x000000ffff037224 */ /* 0x000fe200078e000c */
[----:B------:R-:W-:-:S07]  /*110f0*/  PRMT R32, R32, 0x7610, R15 ;  /* 0x0000761020207816 */ /* 0x000fce000000000f */
.L_x_17579:
[----:B------:R-:W-:Y:S05]  /*11100*/  BSYNC.RECONVERGENT B1 ;  /* 0x0000000000017941 */ /* 0x000fea0003800200 */
.L_x_17577:
        /* <DEDUP_REMOVED lines=9> */
.L_x_17581:
[----:B------:R-:W-:Y:S01]  /*111a0*/  IMAD.MOV.U32 R15, RZ, RZ, R22 ;  /* 0x000000ffff0f7224 */ /* 0x000fe200078e0016 */
[C---:B------:R-:W-:Y:S01]  /*111b0*/  PRMT R10, R26.reuse, 0x7632, R10 ;  /* 0x000076321a0a7816 */ /* 0x040fe2000000000a */
[----:B------:R-:W-:Y:S01]  /*111c0*/  IMAD.MOV.U32 R22, RZ, RZ, R23 ;  /* 0x000000ffff167224 */ /* 0x000fe200078e0017 */
[----:B------:R-:W-:-:S07]  /*111d0*/  PRMT R26, R26, 0x7610, R18 ;  /* 0x000076101a1a7816 */ /* 0x000fce0000000012 */
.L_x_17582:
[----:B------:R-:W-:Y:S05]  /*111e0*/  BSYNC.RECONVERGENT B1 ;  /* 0x0000000000017941 */ /* 0x000fea0003800200 */
.L_x_17580:
        /* <DEDUP_REMOVED lines=9> */
.L_x_17584:
[----:B------:R-:W-:Y:S01]  /*11280*/  IMAD.MOV.U32 R23, RZ, RZ, R15 ;  /* 0x000000ffff177224 */ /* 0x000fe200078e000f */
[----:B------:R-:W-:Y:S01]  /*11290*/  PRMT R12, R12, 0x5410, R10 ;  /* 0x000054100c0c7816 */ /* 0x000fe2000000000a */
[----:B------:R-:W-:Y:S01]  /*112a0*/  IMAD.MOV.U32 R15, RZ, RZ, R16 ;  /* 0x000000ffff0f7224 */ /* 0x000fe200078e0010 */
[----:B------:R-:W-:-:S07]  /*112b0*/  PRMT R10, R13, 0x7610, R10 ;  /* 0x000076100d0a7816 */ /* 0x000fce000000000a */
.L_x_17585:
[----:B------:R-:W-:Y:S05]  /*112c0*/  BSYNC.RECONVERGENT B1 ;  /* 0x0000000000017941 */ /* 0x000fea0003800200 */
.L_x_17583:
        /* <DEDUP_REMOVED lines=9> */
.L_x_17587:
[----:B------:R-:W-:Y:S01]  /*11360*/  IMAD.MOV.U32 R16, RZ, RZ, R23 ;  /* 0x000000ffff107224 */ /* 0x000fe200078e0017 */
[----:B------:R-:W-:Y:S01]  /*11370*/  PRMT R18, R18, 0x7610, R12 ;  /* 0x0000761012127816 */ /* 0x000fe2000000000c */
[----:B------:R-:W-:Y:S01]  /*11380*/  IMAD.MOV.U32 R23, RZ, RZ, R20 ;  /* 0x000000ffff177224 */ /* 0x000fe200078e0014 */
[----:B------:R-:W-:-:S07]  /*11390*/  PRMT R12, R12, 0x5410, R14 ;  /* 0x000054100c0c7816 */ /* 0x000fce000000000e */
.L_x_17588:
[----:B------:R-:W-:Y:S05]  /*113a0*/  BSYNC.RECONVERGENT B1 ;  /* 0x0000000000017941 */ /* 0x000fea0003800200 */
.L_x_17586:
        /* <DEDUP_REMOVED lines=9> */
.L_x_17590:
[----:B------:R-:W-:Y:S01]  /*11440*/  IMAD.MOV.U32 R20, RZ, RZ, R16 ;  /* 0x000000ffff147224 */ /* 0x000fe200078e0010 */
[C---:B------:R-:W-:Y:S01]  /*11450*/  PRMT R12, R18.reuse, 0x7632, R12 ;  /* 0x00007632120c7816 */ /* 0x040fe2000000000c */
[----:B------:R-:W-:Y:S01]  /*11460*/  IMAD.MOV.U32 R16, RZ, RZ, R25 ;  /* 0x000000ffff107224 */ /* 0x000fe200078e0019 */
[----:B------:R-:W-:-:S07]  /*11470*/  PRMT R18, R18, 0x7610, R10 ;  /* 0x0000761012127816 */ /* 0x000fce000000000a */
.L_x_17591:
[----:B------:R-:W-:Y:S05]  /*11480*/  BSYNC.RECONVERGENT B1 ;  /* 0x0000000000017941 */ /* 0x000fea0003800200 */
.L_x_17589:
        /* <DEDUP_REMOVED lines=9> */
.L_x_17593:
[----:B------:R-:W-:Y:S01]  /*11520*/  IMAD.MOV.U32 R25, RZ, RZ, R20 ;  /* 0x000000ffff197224 */ /* 0x000fe200078e0014 */
[--C-:B------:R-:W-:Y:S01]  /*11530*/  PRMT R10, R10, 0x5410, R12.reuse ;  /* 0x000054100a0a7816 */ /* 0x100fe2000000000c */
[----:B------:R-:W-:Y:S01]  /*11540*/  IMAD.MOV.U32 R20, RZ, RZ, R21 ;  /* 0x000000ffff147224 */ /* 0x000fe200078e0015 */
[----:B------:R-:W-:-:S07]  /*11550*/  PRMT R12, R13, 0x7632, R12 ;  /* 0x000076320d0c7816 */ /* 0x000fce000000000c */
.L_x_17594:
[----:B------:R-:W-:Y:S05]  /*11560*/  BSYNC.RECONVERGENT B1 ;  /* 0x0000000000017941 */ /* 0x000fea0003800200 */
.L_x_17592:
        /* <DEDUP_REMOVED lines=9> */
.L_x_17596:
[C---:B------:R-:W-:Y:S01]  /*11600*/  PRMT R14, R10.reuse, 0x7632, R14 ;  /* 0x000076320a0e7816 */ /* 0x040fe2000000000e */
[----:B------:R-:W-:Y:S02]  /*11610*/  IMAD.MOV.U32 R13, RZ, RZ, R25 ;  /* 0x000000ffff0d7224 */ /* 0x000fe400078e0019 */
[----:B------:R-:W-:Y:S01]  /*11620*/  IMAD.MOV.U32 R25, RZ, RZ, R2 ;  /* 0x000000ffff197224 */ /* 0x000fe200078e0002 */
[----:B------:R-:W-:-:S07]  /*11630*/  PRMT R10, R10, 0x7610, R14 ;  /* 0x000076100a0a7816 */ /* 0x000fce000000000e */
.L_x_17597:
[----:B------:R-:W-:Y:S05]  /*11640*/  BSYNC.RECONVERGENT B1 ;  /* 0x0000000000017941 */ /* 0x000fea0003800200 */
.L_x_17595:
        /* <DEDUP_REMOVED lines=16> */
.L_x_17599:
[----:B------:R-:W-:Y:S01]  /*11750*/  IMAD.MOV.U32 R2, RZ, RZ, R3 ;  /* 0x000000ffff027224 */ /* 0x000fe200078e0003 */
[----:B------:R-:W-:Y:S01]  /*11760*/  PRMT R14, R14, 0x7610, R32 ;  /* 0x000076100e0e7816 */ /* 0x000fe20000000020 */
[----:B------:R-:W-:Y:S01]  /*11770*/  IMAD.MOV.U32 R3, RZ, RZ, R22 ;  /* 0x000000ffff037224 */ /* 0x000fe200078e0016 */
[----:B------:R-:W-:-:S07]  /*11780*/  PRMT R32, R32, 0x7610, R26 ;  /* 0x0000761020207816 */ /* 0x000fce000000001a */
.L_x_17600:
[----:B------:R-:W-:Y:S05]  /*11790*/  BSYNC.RECONVERGENT B1 ;  /* 0x0000000000017941 */ /* 0x000fea0003800200 */
.L_x_17598:
        /* <DEDUP_REMOVED lines=9> */
.L_x_17602:
[----:B------:R-:W-:Y:S01]  /*11830*/  IMAD.MOV.U32 R22, RZ, RZ, R2 ;  /* 0x000000ffff167224 */ /* 0x000fe200078e0002 */
[----:B------:R-:W-:Y:S01]  /*11840*/  PRMT R17, R17, 0x7610, R14 ;  /* 0x0000761011117816 */ /* 0x000fe2000000000e */
[----:B------:R-:W-:Y:S01]  /*11850*/  IMAD.MOV.U32 R2, RZ, RZ, R15 ;  /* 0x000000ffff027224 */ /* 0x000fe200078e000f */
[----:B------:R-:W-:-:S07]  /*11860*/  PRMT R14, R14, 0x5410, R10 ;  /* 0x000054100e0e7816 */ /* 0x000fce000000000a */
.L_x_17603:
[----:B------:R-:W-:Y:S05]  /*11870*/  BSYNC.RECONVERGENT B1 ;  /* 0x0000000000017941 */ /* 0x000fea0003800200 */
.L_x_17601:
        /* <DEDUP_REMOVED lines=9> */
.L_x_17605:
[----:B------:R-:W-:Y:S01]  /*11910*/  IMAD.MOV.U32 R15, RZ, RZ, R22 ;  /* 0x000000ffff0f7224 */ /* 0x000fe200078e0016 */
[----:B------:R-:W-:Y:S01]  /*11920*/  PRMT R21, R21, 0x7610, R17 ;  /* 0x0000761015157816 */ /* 0x000fe20000000011 */
[----:B------:R-:W-:Y:S01]  /*11930*/  IMAD.MOV.U32 R22, RZ, RZ, R23 ;  /* 0x000000ffff167224 */ /* 0x000fe200078e0017 */
[----:B------:R-:W-:-:S07]  /*11940*/  PRMT R17, R17, 0x7610, R12 ;  /* 0x0000761011117816 */ /* 0x000fce000000000c */
.L_x_17606:
[----:B------:R-:W-:Y:S05]  /*11950*/  BSYNC.RECONVERGENT B1 ;  /* 0x0000000000017941 */ /* 0x000fea0003800200 */
.L_x_17604:
        /* <DEDUP_REMOVED lines=9> */
.L_x_17608:
[----:B------:R-:W-:Y:S01]  /*119f0*/  IMAD.MOV.U32 R23, RZ, RZ, R15 ;  /* 0x000000ffff177224 */ /* 0x000fe200078e000f */
[----:B------:R-:W-:Y:S01]  /*11a00*/  PRMT R12, R12, 0x7610, R21 ;  /* 0x000076100c0c7816 */ /* 0x000fe20000000015 */
[----:B------:R-:W-:Y:S01]  /*11a10*/  IMAD.MOV.U32 R15, RZ, RZ, R16 ;  /* 0x000000ffff0f7224 */ /* 0x000fe200078e0010 */
[----:B------:R-:W-:-:S07]  /*11a20*/  PRMT R21, R21, 0x7610, R18 ;  /* 0x0000761015157816 */ /* 0x000fce0000000012 */
.L_x_17609:
[----:B------:R-:W-:Y:S05]  /*11a30*/  BSYNC.RECONVERGENT B1 ;  /* 0x0000000000017941 */ /* 0x000fea0003800200 */
.L_x_17607:
        /* <DEDUP_REMOVED lines=9> */
.L_x_17611:
[----:B------:R-:W-:Y:S01]  /*11ad0*/  IMAD.MOV.U32 R16, RZ, RZ, R23 ;  /* 0x000000ffff107224 */ /* 0x000fe200078e0017 */
[----:B------:R-:W-:Y:S01]  /*11ae0*/  PRMT R26, R26, 0x7610, R12 ;  /* 0x000076101a1a7816 */ /* 0x000fe2000000000c */
[----:B------:R-:W-:Y:S01]  /*11af0*/  IMAD.MOV.U32 R23, RZ, RZ, R20 ;  /* 0x000000ffff177224 */ /* 0x000fe200078e0014 */
[----:B------:R-:W-:-:S07]  /*11b00*/  PRMT R12, R12, 0x5410, R12 ;  /* 0x000054100c0c7816 */ /* 0x000fce000000000c */
.L_x_17612:
[----:B------:R-:W-:Y:S05]  /*11b10*/  BSYNC.RECONVERGENT B1 ;  /* 0x0000000000017941 */ /* 0x000fea0003800200 */
.L_x_17610:
        /* <DEDUP_REMOVED lines=9> */
.L_x_17614:
[----:B------:R-:W-:Y:S01]  /*11bb0*/  IMAD.MOV.U32 R18, RZ, RZ, R16 ;  /* 0x000000ffff127224 */ /* 0x000fe200078e0010 */
[----:B------:R-:W-:Y:S01]  /*11bc0*/  PRMT R20, R20, 0x7610, R26 ;  /* 0x0000761014147816 */ /* 0x000fe2000000001a */
[----:B------:R-:W-:Y:S01]  /*11bd0*/  IMAD.MOV.U32 R16, RZ, RZ, R25 ;  /* 0x000000ffff107224 */ /* 0x000fe200078e0019 */
[----:B------:R-:W-:-:S07]  /*11be0*/  PRMT R26, R26, 0x7610, R10 ;  /* 0x000076101a1a7816 */ /* 0x000fce000000000a */
.L_x_17615:
[----:B------:R-:W-:Y:S05]  /*11bf0*/  BSYNC.RECONVERGENT B1 ;  /* 0x0000000000017941 */ /* 0x000fea0003800200 */
.L_x_17613:
        /* <DEDUP_REMOVED lines=9> */
.L_x_17617:
[----:B------:R-:W-:Y:S01]  /*11c90*/  IMAD.MOV.U32 R10, RZ, RZ, R18 ;  /* 0x000000ffff0a7224 */ /* 0x000fe200078e0012 */
[C---:B------:R-:W-:Y:S01]  /*11ca0*/  PRMT R12, R20.reuse, 0x7632, R12 ;  /* 0x00007632140c7816 */ /* 0x040fe2000000000c */
[----:B------:R-:W-:Y:S01]  /*11cb0*/  IMAD.MOV.U32 R18, RZ, RZ, R13 ;  /* 0x000000ffff127224 */ /* 0x000fe200078e000d */
[----:B------:R-:W-:-:S07]  /*11cc0*/  PRMT R20, R20, 0x5410, R14 ;  /* 0x0000541014147816 */ /* 0x000fce000000000e */
.L_x_17618:
[----:B------:R-:W-:Y:S05]  /*11cd0*/  BSYNC.RECONVERGENT B1 ;  /* 0x0000000000017941 */ /* 0x000fea0003800200 */
.L_x_17616:
        /* <DEDUP_REMOVED lines=16> */
.L_x_17620:
[----:B------:R-:W-:Y:S01]  /*11de0*/  IMAD.MOV.U32 R9, RZ, RZ, R3 ;  /* 0x000000ffff097224 */ /* 0x000fe200078e0003 */
[----:B------:R-:W-:Y:S01]  /*11df0*/  PRMT R25, R25, 0x7610, R32 ;  /* 0x0000761019197816 */ /* 0x000fe20000000020 */
[----:B------:R-:W-:Y:S01]  /*11e00*/  IMAD.MOV.U32 R3, RZ, RZ, R2 ;  /* 0x000000ffff037224 */ /* 0x000fe200078e0002 */
[----:B------:R-:W-:-:S07]  /*11e10*/  PRMT R32, R32, 0x7610, R14 ;  /* 0x0000761020207816 */ /* 0x000fce000000000e */
.L_x_17621:
[----:B------:R-:W-:Y:S05]  /*11e20*/  BSYNC.RECONVERGENT B1 ;  /* 0x0000000000017941 */ /* 0x000fea0003800200 */
.L_x_17619:
        /* <DEDUP_REMOVED lines=9> */
.L_x_17623:
[----:B------:R-:W-:Y:S01]  /*11ec0*/  IMAD.MOV.U32 R13, RZ, RZ, R9 ;  /* 0x000000ffff0d7224 */ /* 0x000fe200078e0009 */
[----:B------:R-:W-:Y:S01]  /*11ed0*/  PRMT R25, R25, 0x7632, R17 ;  /* 0x0000763219197816 */ /* 0x000fe20000000011 */
[----:B------:R-:W-:-:S07]  /*11ee0*/  IMAD.MOV.U32 R9, RZ, RZ, R22 ;  /* 0x000000ffff097224 */ /* 0x000fce00078e0016 */
.L_x_17624:
[----:B------:R-:W-:Y:S05]  /*11ef0*/  BSYNC.RECONVERGENT B1 ;  /* 0x0000000000017941 */ /* 0x000fea0003800200 */
.L_x_17622:
        /* <DEDUP_REMOVED lines=9> */
.L_x_17626:
[----:B------:R-:W-:Y:S01]  /*11f90*/  IMAD.MOV.U32 R14, RZ, RZ, R13 ;  /* 0x000000ffff0e7224 */ /* 0x000fe200078e000d */
[----:B------:R-:W-:Y:S01]  /*11fa0*/  PRMT R22, R25, 0x7610, R22 ;  /* 0x0000761019167816 */ /* 0x000fe20000000016 */
[----:B------:R-:W-:Y:S01]  /*11fb0*/  IMAD.MOV.U32 R13, RZ, RZ, R15 ;  /* 0x000000ffff0d7224 */ /* 0x000fe200078e000f */
[----:B------:R-:W-:-:S07]  /*11fc0*/  PRMT R25, R21, 0x7632, R25 ;  /* 0x0000763215197816 */ /* 0x000fce0000000019 */
.L_x_17627:
[----:B------:R-:W-:Y:S05]  /*11fd0*/  BSYNC.RECONVERGENT B1 ;  /* 0x0000000000017941 */ /* 0x000fea0003800200 */
.L_x_17625:
        /* <DEDUP_REMOVED lines=9> */
.L_x_17629:
[----:B------:R-:W-:Y:S01]  /*12070*/  IMAD.MOV.U32 R15, RZ, RZ, R14 ;  /* 0x000000ffff0f7224 */ /* 0x000fe200078e000e */
[----:B------:R-:W-:Y:S01]  /*12080*/  PRMT R20, R22, 0x7610, R20 ;  /* 0x0000761016147816 */ /* 0x000fe20000000014 */
[----:B------:R-:W-:Y:S01]  /*12090*/  IMAD.MOV.U32 R14, RZ, RZ, R23 ;  /* 0x000000ffff0e7224 */ /* 0x000fe200078e0017 */
[----:B------:R-:W-:-:S07]  /*120a0*/  PRMT R22, R12, 0x7632, R22 ;  /* 0x000076320c167816 */ /* 0x000fce0000000016 */
.L_x_17630:
[----:B------:R-:W-:Y:S05]  /*120b0*/  BSYNC.RECONVERGENT B1 ;  /* 0x0000000000017941 */ /* 0x000fea0003800200 */
.L_x_17628:
        /* <DEDUP_REMOVED lines=9> */
.L_x_17632:
[----:B------:R-:W-:Y:S01]  /*12150*/  IMAD.MOV.U32 R17, RZ, RZ, R15 ;  /* 0x000000ffff117224 */ /* 0x000fe200078e000f */
[----:B------:R-:W-:Y:S01]  /*12160*/  PRMT R12, R12, 0x5410, R20 ;  /* 0x000054100c0c7816 */ /* 0x000fe20000000014 */
[----:B------:R-:W-:Y:S01]  /*12170*/  IMAD.MOV.U32 R15, RZ, RZ, R16 ;  /* 0x000000ffff0f7224 */ /* 0x000fe200078e0010 */
[----:B------:R-:W-:-:S07]  /*12180*/  PRMT R20, R26, 0x7632, R20 ;  /* 0x000076321a147816 */ /* 0x000fce0000000014 */
.L_x_17633:
[----:B------:R-:W-:Y:S05]  /*12190*/  BSYNC.RECONVERGENT B1 ;  /* 0x0000000000017941 */ /* 0x000fea0003800200 */
.L_x_17631:
        /* <DEDUP_REMOVED lines=9> */
.L_x_17635:
[----:B------:R-:W-:Y:S01]  /*12230*/  IMAD.MOV.U32 R21, RZ, RZ, R17 ;  /* 0x000000ffff157224 */ /* 0x000fe200078e0011 */
[----:B------:R-:W-:Y:S01]  /*12240*/  PRMT R22, R22, 0x7610, R12 ;  /* 0x0000761016167816 */ /* 0x000fe2000000000c */
[----:B------:R-:W-:Y:S01]  /*12250*/  IMAD.MOV.U32 R17, RZ, RZ, R18 ;  /* 0x000000ffff117224 */ /* 0x000fe200078e0012 */
[----:B------:R-:W-:-:S07]  /*12260*/  PRMT R12, R12, 0x7610, R20 ;  /* 0x000076100c0c7816 */ /* 0x000fce0000000014 */
.L_x_17636:
[----:B------:R-:W-:Y:S05]  /*12270*/  BSYNC.RECONVERGENT B1 ;  /* 0x0000000000017941 */ /* 0x000fea0003800200 */
.L_x_17634:
        /* <DEDUP_REMOVED lines=9> */
.L_x_17638:
[----:B------:R-:W-:Y:S01]  /*12310*/  IMAD.MOV.U32 R16, RZ, RZ, R21 ;  /* 0x000000ffff107224 */ /* 0x000fe200078e0015 */
[C---:B------:R-:W-:Y:S01]  /*12320*/  PRMT R18, R22.reuse, 0x7632, R18 ;  /* 0x0000763216127816 */ /* 0x040fe20000000012 */
[----:B------:R-:W-:Y:S01]  /*12330*/  IMAD.MOV.U32 R21, RZ, RZ, R10 ;  /* 0x000000ffff157224 */ /* 0x000fe200078e000a */
[----:B------:R-:W-:-:S07]  /*12340*/  PRMT R22, R22, 0x5410, R12 ;  /* 0x0000541016167816 */ /* 0x000fce000000000c */
.L_x_17639:
[----:B------:R-:W-:Y:S05]  /*12350*/  BSYNC.RECONVERGENT B1 ;  /* 0x0000000000017941 */ /* 0x000fea0003800200 */
.L_x_17637:
        /* <DEDUP_REMOVED lines=16> */
.L_x_17641:
[----:B------:R-:W-:Y:S01]  /*12460*/  PRMT R36, R36, 0x7610, R32 ;  /* 0x0000761024247816 */ /* 0x000fe20000000020 */
[----:B------:R-:W-:Y:S01]  /*12470*/  IMAD.MOV.U32 R2, RZ, RZ, R3 ;  /* 0x000000ffff027224 */ /* 0x000fe200078e0003 */
[----:B------:R-:W-:Y:S01]  /*12480*/  PRMT R32, R32, 0x7610, R25 ;  /* 0x0000761020207816 */ /* 0x000fe20000000019 */
[----:B------:R-:W-:-:S07]  /*12490*/  IMAD.MOV.U32 R3, RZ, RZ, R9 ;  /* 0x000000ffff037224 */ /* 0x000fce00078e0009 */
.L_x_17642:
[----:B------:R-:W-:Y:S05]  /*124a0*/  BSYNC.RECONVERGENT B1 ;  /* 0x0000000000017941 */ /* 0x000fea0003800200 */
.L_x_17640:
        /* <DEDUP_REMOVED lines=9> */
.L_x_17644:
[----:B------:R-:W-:Y:S01]  /*12540*/  PRMT R37, R37, 0x7610, R36 ;  /* 0x0000761025257816 */ /* 0x000fe20000000024 */
[----:B------:R-:W-:Y:S01]  /*12550*/  IMAD.MOV.U32 R31, RZ, RZ, R2 ;  /* 0x000000ffff1f7224 */ /* 0x000fe200078e0002 */
[----:B------:R-:W-:Y:S01]  /*12560*/  PRMT R36, R36, 0x5410, R25 ;  /* 0x0000541024247816 */ /* 0x000fe20000000019 */
[----:B------:R-:W-:-:S07]  /*12570*/  IMAD.MOV.U32 R2, RZ, RZ, R13 ;  /* 0x000000ffff027224 */ /* 0x000fce00078e000d */
.L_x_17645:
[----:B------:R-:W-:Y:S05]  /*12580*/  BSYNC.RECONVERGENT B1 ;  /* 0x0000000000017941 */ /* 0x000fea0003800200 */
.L_x_17643:
        /* <DEDUP_REMOVED lines=9> */
.L_x_17647:
[----:B------:R-:W-:Y:S01]  /*12620*/  IMAD.MOV.U32 R30, RZ, RZ, R31 ;  /* 0x000000ffff1e7224 */ /* 0x000fe200078e001f */
[----:B------:R-:W-:Y:S01]  /*12630*/  PRMT R37, R37, 0x5432, R22 ;  /* 0x0000543225257816 */ /* 0x000fe20000000016 */
[----:B------:R-:W-:-:S07]  /*12640*/  IMAD.MOV.U32 R31, RZ, RZ, R14 ;  /* 0x000000ffff1f7224 */ /* 0x000fce00078e000e */
.L_x_17648:
[----:B------:R-:W-:Y:S05]  /*12650*/  BSYNC.RECONVERGENT B1 ;  /* 0x0000000000017941 */ /* 0x000fea0003800200 */
.L_x_17646:
        /* <DEDUP_REMOVED lines=9> */
.L_x_17650:
[----:B------:R-:W-:Y:S01]  /*126f0*/  PRMT R36, R37, 0x7610, R36 ;  /* 0x0000761025247816 */ /* 0x000fe20000000024 */
[----:B------:R-:W-:Y:S01]  /*12700*/  IMAD.MOV.U32 R29, RZ, RZ, R30 ;  /* 0x000000ffff1d7224 */ /* 0x000fe200078e001e */
[----:B------:R-:W-:Y:S01]  /*12710*/  PRMT R37, R20, 0x7610, R37 ;  /* 0x0000761014257816 */ /* 0x000fe20000000025 */
[----:B------:R-:W-:-:S07]  /*12720*/  IMAD.MOV.U32 R30, RZ, RZ, R15 ;  /* 0x000000ffff1e7224 */ /* 0x000fce00078e000f */
.L_x_17651:
[----:B------:R-:W-:Y:S05]  /*12730*/  BSYNC.RECONVERGENT B1 ;  /* 0x0000000000017941 */ /* 0x000fea0003800200 */
.L_x_17649:
        /* <DEDUP_REMOVED lines=9> */
.L_x_17653:
[----:B------:R-:W-:Y:S01]  /*127d0*/  PRMT R35, R36, 0x7610, R35 ;  /* 0x0000761024237816 */ /* 0x000fe20000000023 */
[----:B------:R-:W-:Y:S01]  /*127e0*/  IMAD.MOV.U32 R28, RZ, RZ, R29 ;  /* 0x000000ffff1c7224 */ /* 0x000fe200078e001d */
[----:B------:R-:W-:Y:S01]  /*127f0*/  PRMT R36, R12, 0x7632, R36 ;  /* 0x000076320c247816 */ /* 0x000fe20000000024 */
[----:B------:R-:W-:-:S07]  /*12800*/  IMAD.MOV.U32 R29, RZ, RZ, R17 ;  /* 0x000000ffff1d7224 */ /* 0x000fce00078e0011 */
.L_x_17654:
[----:B------:R-:W-:Y:S05]  /*12810*/  BSYNC.RECONVERGENT B1 ;  /* 0x0000000000017941 */ /* 0x000fea0003800200 */
.L_x_17652:
        /* <DEDUP_REMOVED lines=9> */
.L_x_17656:
[----:B------:R-:W-:Y:S01]  /*128b0*/  IMAD.MOV.U32 R27, RZ, RZ, R28 ;  /* 0x000000ffff1b7224 */ /* 0x000fe200078e001c */
[----:B------:R-:W-:Y:S01]  /*128c0*/  PRMT R35, R22, 0x5432, R35 ;  /* 0x0000543216237816 */ /* 0x000fe20000000023 */
[----:B------:R-:W-:-:S07]  /*128d0*/  IMAD.MOV.U32 R28, RZ, RZ, R21 ;  /* 0x000000ffff1c7224 */ /* 0x000fce00078e0015 */
.L_x_17657:
[----:B------:R-:W-:Y:S05]  /*128e0*/  BSYNC.RECONVERGENT B1 ;  /* 0x0000000000017941 */ /* 0x000fea0003800200 */
.L_x_17655:
        /* <DEDUP_REMOVED lines=9> */
.L_x_17659:
[C---:B------:R-:W-:Y:S01]  /*12980*/  PRMT R32, R35.reuse, 0x7632, R32 ;  /* 0x0000763223207816 */ /* 0x040fe20000000020 */
[----:B------:R-:W-:Y:S01]  /*12990*/  IMAD.MOV.U32 R26, RZ, RZ, R27 ;  /* 0x000000ffff1a7224 */ /* 0x000fe200078e001b */
[----:B------:R-:W-:Y:S01]  /*129a0*/  PRMT R35, R35, 0x5410, R18 ;  /* 0x0000541023237816 */ /* 0x000fe20000000012 */
[----:B------:R-:W-:-:S07]  /*129b0*/  IMAD.MOV.U32 R27, RZ, RZ, R16 ;  /* 0x000000ffff1b7224 */ /* 0x000fce00078e0010 */
.L_x_17660:
[----:B------:R-:W-:Y:S05]  /*129c0*/  BSYNC.RECONVERGENT B1 ;  /* 0x0000000000017941 */ /* 0x000fea0003800200 */
.L_x_17658:
[----:B------:R-:W-:Y:S01]  /*129d0*/  ISETP.NE.AND P0, PT, R8, RZ, PT ;  /* 0x000000ff0800720c */ /* 0x000fe20003f05270 */
[----:B------:R-:W-:-:S12]  /*129e0*/  IMAD.MOV.U32 R25, RZ, RZ, R6 ;  /* 0x000000ffff197224 */ /* 0x000fd800078e0006 */
[----:B------:R-:W-:Y:S05]  /*129f0*/  @P0 BRA `(.L_x_17492) ;  /* 0x0000000000400947 */ /* 0x000fea0003800000 */
[----:B------:R-:W0:Y:S01]  /*12a00*/  S2R R10, SR_CgaCtaId ;  /* 0x00000000000a7919 */ /* 0x000e220000008800 */
[----:B------:R-:W-:Y:S02]  /*12a10*/  MOV R9, 0x400 ;  /* 0x0000040000097802 */ /* 0x000fe40000000f00 */
[----:B------:R-:W-:Y:S02]  /*12a20*/  SHF.R.U32.HI R8, RZ, 0x5, R0 ;  /* 0x00000005ff087819 */ /* 0x000fe40000011600 */
[----:B------:R-:W-:Y:S02]  /*12a30*/  PRMT R11, R36, 0x7632, R32 ;  /* 0x00007632240b7816 */ /* 0x000fe40000000020 */
[----:B0-----:R-:W-:Y:S01]  /*12a40*/  LEA R9, R10, R9, 0x18 ;  /* 0x000000090a097211 */ /* 0x001fe200078ec0ff */
[----:B------:R-:W-:-:S04]  /*12a50*/  IMAD.MOV.U32 R10, RZ, RZ, R37 ;  /* 0x000000ffff0a7224 */ /* 0x000fc800078e0025 */
[----:B------:R-:W-:Y:S01]  /*12a60*/  IMAD R12, R8, 0x38, R9 ;  /* 0x00000038080c7824 */ /* 0x000fe200078e0209 */
[----:B------:R-:W-:Y:S02]  /*12a70*/  PRMT R8, R32, 0x7610, R35 ;  /* 0x0000761020087816 */ /* 0x000fe40000000023 */
[----:B------:R-:W-:Y:S02]  /*12a80*/  PRMT R9, R35, 0x5410, R36 ;  /* 0x0000541023097816 */ /* 0x000fe40000000024 */
[----:B------:R4:W-:Y:S04]  /*12a90*/  STS.64 [R12+0x38], R10 ;  /* 0x0000380a0c007388 */ /* 0x0009e80000000a00 */
[----:B------:R4:W-:Y:S04]  /*12aa0*/  STS.64 [R12+0x30], R8 ;  /* 0x000030080c007388 */ /* 0x0009e80000000a00 */
[----:B------:R4:W-:Y:S04]  /*12ab0*/  STS.64 [R12+0x8], R6 ;  /* 0x000008060c007388 */ /* 0x0009e80000000a00 */
[----:B------:R4:W-:Y:S04]  /*12ac0*/  STS.64 [R12+0x10], R26 ;  /* 0x0000101a0c007388 */ /* 0x0009e80000000a00 */
[----:B------:R4:W-:Y:S04]  /*12ad0*/  STS.64 [R12+0x18], R28 ;  /* 0x0000181c0c007388 */ /* 0x0009e80000000a00 */
[----:B------:R4:W-:Y:S04]  /*12ae0*/  STS.64 [R12+0x20], R30 ;  /* 0x0000201e0c007388 */ /* 0x0009e80000000a00 */
[----:B------:R4:W-:Y:S02]  /*12af0*/  STS.64 [R12+0x28], R2 ;  /* 0x000028020c007388 */ /* 0x0009e40000000a00 */
.L_x_17492:
[----:B------:R-:W-:Y:S05]  /*12b00*/  BSYNC.RECONVERGENT B0 ;  /* 0x0000000000007941 */ /* 0x000fea0003800200 */
.L_x_17491:
[----:B------:R-:W-:Y:S01]  /*12b10*/  BAR.SYNC.DEFER_BLOCKING 0x0 ;  /* 0x0000000000007b1d */ /* 0x000fe20000010000 */
[----:B------:R-:W-:-:S05]  /*12b20*/  ISETP.NE.AND P2, PT, R0, RZ, PT ;  /* 0x000000ff0000720c */ /* 0x000fca0003f45270 */
[----:B------:R-:W-:Y:S08]  /*12b30*/  BSSY.RECONVERGENT B0, `(.L_x_17661) ;  /* 0x000172c000007945 */ /* 0x000ff00003800200 */
[----:B------:R-:W-:Y:S05]  /*12b40*/  @P2 BRA `(.L_x_17662) ;  /* 0x0000017000a82947 */ /* 0x000fea0003800000 */
[----:B0---4-:R-:W0:Y:S01]  /*12b50*/  S2R R9, SR_CgaCtaId ;  /* 0x0000000000097919 */ /* 0x011e220000008800 */
[----:B------:R-:W-:Y:S01]  /*12b60*/  MOV R6, 0x400 ;  /* 0x0000040000067802 */ /* 0x000fe20000000f00 */
[----:B------:R-:W-:Y:S03]  /*12b70*/  BSSY.RECONVERGENT B1, `(.L_x_17663) ;  /* 0x0000022000017945 */ /* 0x000fe60003800200 */
[----:B0-----:R-:W-:-:S05]  /*12b80*/  LEA R6, R9, R6, 0x18 ;  /* 0x0000000609067211 */ /* 0x001fca00078ec0ff */
[----:B------:R-:W0:Y:S04]  /*12b90*/  LDS.128 R20, [R6+0x40] ;  /* 0x0000400006147984 */ /* 0x000e280000000c00 */
[----:B------:R-:W4:Y:S04]  /*12ba0*/  LDS.128 R8, [R6+0x60] ;  /* 0x0000600006087984 */ /* 0x000f280000000c00 */
[----:B------:R0:W1:Y:S04]  /*12bb0*/  LDS.128 R12, [R6+0x50] ;  /* 0x00005000060c7984 */ /* 0x0000680000000c00 */
[----:B------:R0:W1:Y:S02]  /*12bc0*/  LDS.128 R16, [R6+0x70] ;  /* 0x0000700006107984 */ /* 0x0000640000000c00 */
[----:B0-----:R-:W-:-:S02]  /*12bd0*/  ISETP.GE.AND P0, PT, R22, R3, PT ;  /* 0x000000031600720c */ /* 0x001fc40003f06270 */
[CC--:B------:R-:W-:Y:S02]  /*12be0*/  FSETP.GT.FTZ.AND P3, PT, R25.reuse, R20.reuse, PT ;  /* 0x000000141900720b */ /* 0x0c0fe40003f74000 */
[C-C-:B----4-:R-:W-:Y:S02]  /*12bf0*/  HSETP2.GT.AND P1, PT, R10.reuse.H0_H0, R32.reuse.H1_H1, PT ;  /* 0x300000200a007234 */ /* 0x150fe40003f24800 */
[----:B------:R-:W-:Y:S02]  /*12c00*/  FSEL R33, R25, R20, P3 ;  /* 0x0000001419217208 */ /* 0x000fe40001800000 */
[----:B------:R-:W-:Y:S02]  /*12c10*/  FSEL R20, R20, R25, P3 ;  /* 0x0000001914147208 */ /* 0x000fe40001800000 */
[----:B------:R-:W-:Y:S02]  /*12c20*/  ISETP.EQ.OR P1, PT, R3, -0x1, P1 ;  /* 0xffffffff0300780c */ /* 0x000fe40000f22670 */
[----:B-123--:R-:W-:Y:S01]  /*12c30*/  FSEL R25, R7, R21, P3 ;  /* 0x0000001507197208 */ /* 0x00efe20001800000 */
[----:B------:R-:W-:Y:S01]  /*12c40*/  FADD.FTZ R20, -R33, R20 ;  /* 0x0000001421147221 */ /* 0x000fe20000010100 */
[----:B------:R-:W-:-:S02]  /*12c50*/  HSETP2.NEU.OR P0, PT, R10.H0_H0, R32.H1_H1, P0 ;  /* 0x300000200a007234 */ /* 0x000fc4000070d820 */
[----:B------:R-:W-:Y:S01]  /*12c60*/  FSEL R7, R21, R7, P3 ;  /* 0x0000000715077208 */ /* 0x000fe20001800000 */
[----:B------:R-:W-:Y:S02]  /*12c70*/  FMUL.FTZ R20, R20, 1.4426950216293334961 ;  /* 0x3fb8aa3b14147820 */ /* 0x000fe40000410000 */
[----:B------:R-:W-:Y:S02]  /*12c80*/  PLOP3.LUT P0, PT, P1, P0, PT, 0x8, 0x80 ;  /* 0x000000000080781c */ /* 0x000fe40000f00170 */
[----:B------:R-:W0:Y:S11]  /*12c90*/  MUFU.EX2 R34, R20 ;  /* 0x0000001400227308 */ /* 0x000e360000000800 */
[----:B------:R-:W-:Y:S01]  /*12ca0*/  @!P0 PRMT R32, R32, 0x5410, R10 ;  /* 0x0000541020208816 */ /* 0x000fe2000000000a */
[----:B------:R-:W-:-:S04]  /*12cb0*/  @!P0 IMAD.MOV.U32 R3, RZ, RZ, R22 ;  /* 0x000000ffff038224 */ /* 0x000fc800078e0016 */
[----:B------:R-:W-:Y:S01]  /*12cc0*/  HSETP2.GT.AND P1, PT, R32.H1_H1, R36.H1_H1, PT ;  /* 0x3000002420007234 */ /* 0x000fe20003f24c00 */
[----:B0-----:R-:W-:-:S04]  /*12cd0*/  FFMA.FTZ R34, R7, R34, R25 ;  /* 0x0000002207227223 */ /* 0x001fc80000010019 */
[----:B------:R-:W-:-:S13]  /*12ce0*/  ISETP.EQ.OR P1, PT, R2, -0x1, P1 ;  /* 0xffffffff0200780c */ /* 0x000fda0000f22670 */
[----:B------:R-:W-:Y:S05]  /*12cf0*/  @P1 BRA `(.L_x_17664) ;  /* 0x0000000000141947 */ /* 0x000fea0003800000 */
[----:B------:R-:W-:Y:S01]  /*12d00*/  ISETP.GE.AND P0, PT, R3, R2, PT ;  /* 0x000000020300720c */ /* 0x000fe20003f06270 */
[----:B------:R-:W-:Y:S01]  /*12d10*/  IMAD.MOV.U32 R20, RZ, RZ, R2 ;  /* 0x000000ffff147224 */ /* 0x000fe200078e0002 */
[----:B------:R-:W-:-:S11]  /*12d20*/  PRMT R21, R36, 0x7632, R21 ;  /* 0x0000763224157816 */ /* 0x000fd60000000015 */
[----:B------:R-:W-:-:S13]  /*12d30*/  HSETP2.NEU.OR P0, PT, R32.H1_H1, R36.H1_H1, P0 ;  /* 0x3000002420007234 */ /* 0x000fda000070dc20 */
[----:B------:R-:W-:Y:S05]  /*12d40*/  @P0 BRA `(.L_x_17665) ;  /* 0x0000000000100947 */ /* 0x000fea0003800000 */
.L_x_17664:
[----:B------:R-:W-:Y:S01]  /*12d50*/  IMAD.MOV.U32 R20, RZ, RZ, R3 ;  /* 0x000000ffff147224 */ /* 0x000fe200078e0003 */
[C---:B------:R-:W-:Y:S01]  /*12d60*/  PRMT R21, R32.reuse, 0x7632, R21 ;  /* 0x0000763220157816 */ /* 0x040fe20000000015 */
[----:B------:R-:W-:Y:S01]  /*12d70*/  IMAD.MOV.U32 R3, RZ, RZ, R2 ;  /* 0x000000ffff037224 */ /* 0x000fe200078e0002 */
[----:B------:R-:W-:-:S07]  /*12d80*/  PRMT R32, R32, 0x7610, R36 ;  /* 0x0000761020207816 */ /* 0x000fce0000000024 */
.L_x_17665:
[----:B------:R-:W-:Y:S05]  /*12d90*/  BSYNC.RECONVERGENT B1 ;  /* 0x0000000000017941 */ /* 0x000fea0003800200 */
.L_x_17663:
        /* <DEDUP_REMOVED lines=9> */
.L_x_17667:
[----:B------:R-:W-:Y:S01]  /*12e30*/  IMAD.MOV.U32 R7, RZ, RZ, R20 ;  /* 0x000000ffff077224 */ /* 0x000fe200078e0014 */
[----:B------:R-:W-:Y:S01]  /*12e40*/  PRMT R22, R21, 0x7610, R22 ;  /* 0x0000761015167816 */ /* 0x000fe20000000016 */
[----:B------:R-:W-:Y:S01]  /*12e50*/  IMAD.MOV.U32 R20, RZ, RZ, R31 ;  /* 0x000000ffff147224 */ /* 0x000fe200078e001f */
[----:B------:R-:W-:-:S07]  /*12e60*/  PRMT R21, R37, 0x7632, R21 ;  /* 0x0000763225157816 */ /* 0x000fce0000000015 */
.L_x_17668:
[----:B------:R-:W-:Y:S05]  /*12e70*/  BSYNC.RECONVERGENT B1 ;  /* 0x0000000000017941 */ /* 0x000fea0003800200 */
.L_x_17666:
        /* <DEDUP_REMOVED lines=9> */
.L_x_17670:
[----:B------:R-:W-:Y:S01]  /*12f10*/  IMAD.MOV.U32 R2, RZ, RZ, R7 ;  /* 0x000000ffff027224 */ /* 0x000fe200078e0007 */
[----:B------:R-:W-:Y:S01]  /*12f20*/  PRMT R21, R21, 0x5410, R22 ;  /* 0x0000541015157816 */ /* 0x000fe20000000016 */
[----:B------:R-:W-:Y:S01]  /*12f30*/  IMAD.MOV.U32 R7, RZ, RZ, R30 ;  /* 0x000000ffff077224 */ /* 0x000fe200078e001e */
[----:B------:R-:W-:-:S07]  /*12f40*/  PRMT R22, R37, 0x7610, R22 ;  /* 0x0000761025167816 */ /* 0x000fce0000000016 */
.L_x_17671:
[----:B------:R-:W-:Y:S05]  /*12f50*/  BSYNC.RECONVERGENT B1 ;  /* 0x0000000000017941 */ /* 0x000fea0003800200 */
.L_x_17669:
        /* <DEDUP_REMOVED lines=9> */
.L_x_17673:
[----:B------:R-:W-:Y:S01]  /*12ff0*/  IMAD.MOV.U32 R25, RZ, RZ, R2 ;  /* 0x000000ffff197224 */ /* 0x000fe200078e0002 */
[C---:B------:R-:W-:Y:S01]  /*13000*/  PRMT R31, R21.reuse, 0x7632, R31 ;  /* 0x00007632151f7816 */ /* 0x040fe2000000001f */
[----:B------:R-:W-:Y:S01]  /*13010*/  IMAD.MOV.U32 R2, RZ, RZ, R29 ;  /* 0x000000ffff027224 */ /* 0x000fe200078e001d */
[----:B------:R-:W-:-:S07]  /*13020*/  PRMT R21, R21, 0x5410, R36 ;  /* 0x0000541015157816 */ /* 0x000fce0000000024 */
.L_x_17674:
[----:B------:R-:W-:Y:S05]  /*13030*/  BSYNC.RECONVERGENT B1 ;  /* 0x0000000000017941 */ /* 0x000fea0003800200 */
.L_x_17672:
        /* <DEDUP_REMOVED lines=9> */
.L_x_17676:
[----:B------:R-:W-:Y:S01]  /*130d0*/  IMAD.MOV.U32 R30, RZ, RZ, R25 ;  /* 0x000000ffff1e7224 */ /* 0x000fe200078e0019 */
[----:B------:R-:W-:Y:S01]  /*130e0*/  PRMT R36, R31, 0x7610, R36 ;  /* 0x000076101f247816 */ /* 0x000fe20000000024 */
[----:B------:R-:W-:Y:S01]  /*130f0*/  IMAD.MOV.U32 R25, RZ, RZ, R28 ;  /* 0x000000ffff197224 */ /* 0x000fe200078e001c */
[----:B------:R-:W-:-:S07]  /*13100*/  PRMT R31, R35, 0x7610, R31 ;  /* 0x00007610231f7816 */ /* 0x000fce000000001f */
.L_x_17677:
[----:B------:R-:W-:Y:S05]  /*13110*/  BSYNC.RECONVERGENT B1 ;  /* 0x0000000000017941 */ /* 0x000fea0003800200 */
.L_x_17675:
        /* <DEDUP_REMOVED lines=9> */
.L_x_17679:
[----:B------:R-:W-:Y:S01]  /*131b0*/  IMAD.MOV.U32 R29, RZ, RZ, R30 ;  /* 0x000000ffff1d7224 */ /* 0x000fe200078e001e */
[--C-:B------:R-:W-:Y:S01]  /*131c0*/  PRMT R22, R22, 0x5410, R36.reuse ;  /* 0x0000541016167816 */ /* 0x100fe20000000024 */
[----:B------:R-:W-:Y:S01]  /*131d0*/  IMAD.MOV.U32 R30, RZ, RZ, R27 ;  /* 0x000000ffff1e7224 */ /* 0x000fe200078e001b */
[----:B------:R-:W-:-:S07]  /*131e0*/  PRMT R36, R35, 0x7632, R36 ;  /* 0x0000763223247816 */ /* 0x000fce0000000024 */
.L_x_17680:
[----:B------:R-:W-:Y:S05]  /*131f0*/  BSYNC.RECONVERGENT B1 ;  /* 0x0000000000017941 */ /* 0x000fea0003800200 */
.L_x_17678:
        /* <DEDUP_REMOVED lines=9> */
.L_x_17682:
[----:B------:R-:W-:Y:S01]  /*13290*/  IMAD.MOV.U32 R27, RZ, RZ, R29 ;  /* 0x000000ffff1b7224 */ /* 0x000fe200078e001d */
[C---:B------:R-:W-:Y:S01]  /*132a0*/  PRMT R28, R22.reuse, 0x7632, R28 ;  /* 0x00007632161c7816 */ /* 0x040fe2000000001c */
[----:B------:R-:W-:Y:S01]  /*132b0*/  IMAD.MOV.U32 R29, RZ, RZ, R26 ;  /* 0x000000ffff1d7224 */ /* 0x000fe200078e001a */
[----:B------:R-:W-:-:S07]  /*132c0*/  PRMT R22, R22, 0x5410, R32 ;  /* 0x0000541016167816 */ /* 0x000fce0000000020 */
.L_x_17683:
[----:B------:R-:W-:Y:S05]  /*132d0*/  BSYNC.RECONVERGENT B1 ;  /* 0x0000000000017941 */ /* 0x000fea0003800200 */
.L_x_17681:
        /* <DEDUP_REMOVED lines=16> */
.L_x_17685:
[----:B------:R-:W-:Y:S01]  /*133e0*/  IMAD.MOV.U32 R10, RZ, RZ, R3 ;  /* 0x000000ffff0a7224 */ /* 0x000fe200078e0003 */
[----:B------:R-:W-:Y:S01]  /*133f0*/  PRMT R23, R23, 0x7610, R32 ;  /* 0x0000761017177816 */ /* 0x000fe20000000020 */
[----:B------:R-:W-:Y:S01]  /*13400*/  IMAD.MOV.U32 R3, RZ, RZ, R20 ;  /* 0x000000ffff037224 */ /* 0x000fe200078e0014 */
[----:B------:R-:W-:-:S07]  /*13410*/  PRMT R32, R32, 0x5410, R21 ;  /* 0x0000541020207816 */ /* 0x000fce0000000015 */
.L_x_17686:
[----:B------:R-:W-:Y:S05]  /*13420*/  BSYNC.RECONVERGENT B1 ;  /* 0x0000000000017941 */ /* 0x000fea0003800200 */
.L_x_17684:
        /* <DEDUP_REMOVED lines=9> */
.L_x_17688:
[----:B------:R-:W-:Y:S01]  /*134c0*/  IMAD.MOV.U32 R35, RZ, RZ, R10 ;  /* 0x000000ffff237224 */ /* 0x000fe200078e000a */
[C---:B------:R-:W-:Y:S01]  /*134d0*/  PRMT R20, R23.reuse, 0x7632, R20 ;  /* 0x0000763217147816 */ /* 0x040fe20000000014 */
[----:B------:R-:W-:Y:S01]  /*134e0*/  IMAD.MOV.U32 R10, RZ, RZ, R7 ;  /* 0x000000ffff0a7224 */ /* 0x000fe200078e0007 */
[----:B------:R-:W-:-:S07]  /*134f0*/  PRMT R23, R23, 0x5410, R22 ;  /* 0x0000541017177816 */ /* 0x000fce0000000016 */
.L_x_17689:
[----:B------:R-:W-:Y:S05]  /*13500*/  BSYNC.RECONVERGENT B1 ;  /* 0x0000000000017941 */ /* 0x000fea0003800200 */
.L_x_17687:
        /* <DEDUP_REMOVED lines=9> */
.L_x_17691:
[----:B------:R-:W-:Y:S01]  /*135a0*/  IMAD.MOV.U32 R26, RZ, RZ, R35 ;  /* 0x000000ffff1a7224 */ /* 0x000fe200078e0023 */
[----:B------:R-:W-:Y:S01]  /*135b0*/  PRMT R7, R20, 0x7610, R7 ;  /* 0x0000761014077816 */ /* 0x000fe20000000007 */
[----:B------:R-:W-:Y:S01]  /*135c0*/  IMAD.MOV.U32 R35, RZ, RZ, R2 ;  /* 0x000000ffff237224 */ /* 0x000fe200078e0002 */
[----:B------:R-:W-:-:S07]  /*135d0*/  PRMT R20, R21, 0x7632, R20 ;  /* 0x0000763215147816 */ /* 0x000fce0000000014 */
.L_x_17692:
[----:B------:R-:W-:Y:S05]  /*135e0*/  BSYNC.RECONVERGENT B1 ;  /* 0x0000000000017941 */ /* 0x000fea0003800200 */
.L_x_17690:
        /* <DEDUP_REMOVED lines=9> */
.L_x_17694:
[----:B------:R-:W-:Y:S01]  /*13680*/  IMAD.MOV.U32 R21, RZ, RZ, R26 ;  /* 0x000000ffff157224 */ /* 0x000fe200078e001a */
[----:B------:R-:W-:Y:S01]  /*13690*/  PRMT R2, R2, 0x5410, R7 ;  /* 0x0000541002027816 */ /* 0x000fe20000000007 */
[----:B------:R-:W-:Y:S01]  /*136a0*/  IMAD.MOV.U32 R26, RZ, RZ, R25 ;  /* 0x000000ffff1a7224 */ /* 0x000fe200078e0019 */
[----:B------:R-:W-:-:S07]  /*136b0*/  PRMT R7, R31, 0x7610, R7 ;  /* 0x000076101f077816 */ /* 0x000fce0000000007 */
.L_x_17695:
[----:B------:R-:W-:Y:S05]  /*136c0*/  BSYNC.RECONVERGENT B1 ;  /* 0x0000000000017941 */ /* 0x000fea0003800200 */
.L_x_17693:
        /* <DEDUP_REMOVED lines=9> */
.L_x_17697:
[----:B------:R-:W-:Y:S01]  /*13760*/  IMAD.MOV.U32 R25, RZ, RZ, R21 ;  /* 0x000000ffff197224 */ /* 0x000fe200078e0015 */
[----:B------:R-:W-:Y:S01]  /*13770*/  PRMT R7, R7, 0x7610, R2 ;  /* 0x0000761007077816 */ /* 0x000fe20000000002 */
[----:B------:R-:W-:Y:S01]  /*13780*/  IMAD.MOV.U32 R21, RZ, RZ, R30 ;  /* 0x000000ffff157224 */ /* 0x000fe200078e001e */
[----:B------:R-:W-:-:S07]  /*13790*/  PRMT R2, R2, 0x5410, R36 ;  /* 0x0000541002027816 */ /* 0x000fce0000000024 */
.L_x_17698:
[----:B------:R-:W-:Y:S05]  /*137a0*/  BSYNC.RECONVERGENT B1 ;  /* 0x0000000000017941 */ /* 0x000fea0003800200 */
.L_x_17696:
        /* <DEDUP_REMOVED lines=9> */
.L_x_17700:
[----:B------:R-:W-:Y:S01]  /*13840*/  IMAD.MOV.U32 R30, RZ, RZ, R25 ;  /* 0x000000ffff1e7224 */ /* 0x000fe200078e0019 */
[----:B------:R-:W-:Y:S01]  /*13850*/  PRMT R20, R20, 0x7610, R7 ;  /* 0x0000761014147816 */ /* 0x000fe20000000007 */
[----:B------:R-:W-:Y:S01]  /*13860*/  IMAD.MOV.U32 R25, RZ, RZ, R29 ;  /* 0x000000ffff197224 */ /* 0x000fe200078e001d */
[----:B------:R-:W-:-:S07]  /*13870*/  PRMT R7, R7, 0x7610, R22 ;  /* 0x0000761007077816 */ /* 0x000fce0000000016 */
.L_x_17701:
[----:B------:R-:W-:Y:S05]  /*13880*/  BSYNC.RECONVERGENT B1 ;  /* 0x0000000000017941 */ /* 0x000fea0003800200 */
.L_x_17699:
        /* <DEDUP_REMOVED lines=9> */
.L_x_17703:
[----:B------:R-:W-:Y:S01]  /*13920*/  IMAD.MOV.U32 R22, RZ, RZ, R30 ;  /* 0x000000ffff167224 */ /* 0x000fe200078e001e */
[C---:B------:R-:W-:Y:S01]  /*13930*/  PRMT R2, R20.reuse, 0x7632, R2 ;  /* 0x0000763214027816 */ /* 0x040fe20000000002 */
[----:B------:R-:W-:Y:S01]  /*13940*/  IMAD.MOV.U32 R30, RZ, RZ, R27 ;  /* 0x000000ffff1e7224 */ /* 0x000fe200078e001b */
[----:B------:R-:W-:-:S07]  /*13950*/  PRMT R20, R20, 0x5410, R28 ;  /* 0x0000541014147816 */ /* 0x000fce000000001c */
.L_x_17704:
[----:B------:R-:W-:Y:S05]  /*13960*/  BSYNC.RECONVERGENT B1 ;  /* 0x0000000000017941 */ /* 0x000fea0003800200 */
.L_x_17702:
        /* <DEDUP_REMOVED lines=16> */
.L_x_17706:
[----:B------:R-:W-:Y:S01]  /*13a70*/  IMAD.MOV.U32 R12, RZ, RZ, R3 ;  /* 0x000000ffff0c7224 */ /* 0x000fe200078e0003 */
[----:B------:R-:W-:Y:S01]  /*13a80*/  PRMT R27, R27, 0x7610, R32 ;  /* 0x000076101b1b7816 */ /* 0x000fe20000000020 */
[----:B------:R-:W-:Y:S01]  /*13a90*/  IMAD.MOV.U32 R3, RZ, RZ, R10 ;  /* 0x000000ffff037224 */ /* 0x000fe200078e000a */
[----:B------:R-:W-:-:S07]  /*13aa0*/  PRMT R32, R32, 0x7610, R23 ;  /* 0x0000761020207816 */ /* 0x000fce0000000017 */
.L_x_17707:
[----:B------:R-:W-:Y:S05]  /*13ab0*/  BSYNC.RECONVERGENT B1 ;  /* 0x0000000000017941 */ /* 0x000fea0003800200 */
.L_x_17705:
        /* <DEDUP_REMOVED lines=9> */
.L_x_17709:
[----:B------:R-:W-:Y:S01]  /*13b50*/  IMAD.MOV.U32 R23, RZ, RZ, R12 ;  /* 0x000000ffff177224 */ /* 0x000fe200078e000c */
[C---:B------:R-:W-:Y:S01]  /*13b60*/  PRMT R10, R27.reuse, 0x7632, R10 ;  /* 0x000076321b0a7816 */ /* 0x040fe2000000000a */
[----:B------:R-:W-:Y:S01]  /*13b70*/  IMAD.MOV.U32 R12, RZ, RZ, R35 ;  /* 0x000000ffff0c7224 */ /* 0x000fe200078e0023 */
[----:B------:R-:W-:-:S07]  /*13b80*/  PRMT R27, R27, 0x5410, R20 ;  /* 0x000054101b1b7816 */ /* 0x000fce0000000014 */
.L_x_17710:
[----:B------:R-:W-:Y:S05]  /*13b90*/  BSYNC.RECONVERGENT B1 ;  /* 0x0000000000017941 */ /* 0x000fea0003800200 */
.L_x_17708:
        /* <DEDUP_REMOVED lines=9> */
.L_x_17712:
[----:B------:R-:W-:Y:S01]  /*13c30*/  IMAD.MOV.U32 R28, RZ, RZ, R23 ;  /* 0x000000ffff1c7224 */ /* 0x000fe200078e0017 */
[----:B------:R-:W-:Y:S01]  /*13c40*/  PRMT R10, R7, 0x5410, R10 ;  /* 0x00005410070a7816 */ /* 0x000fe2000000000a */
[----:B------:R-:W-:-:S07]  /*13c50*/  IMAD.MOV.U32 R23, RZ, RZ, R26 ;  /* 0x000000ffff177224 */ /* 0x000fce00078e001a */
.L_x_17713:
[----:B------:R-:W-:Y:S05]  /*13c60*/  BSYNC.RECONVERGENT B1 ;  /* 0x0000000000017941 */ /* 0x000fea0003800200 */
.L_x_17711:
        /* <DEDUP_REMOVED lines=9> */
.L_x_17715:
[----:B------:R-:W-:Y:S01]  /*13d00*/  IMAD.MOV.U32 R26, RZ, RZ, R28 ;  /* 0x000000ffff1a7224 */ /* 0x000fe200078e001c */
[C---:B------:R-:W-:Y:S01]  /*13d10*/  PRMT R7, R10.reuse, 0x7632, R7 ;  /* 0x000076320a077816 */ /* 0x040fe20000000007 */
[----:B------:R-:W-:Y:S01]  /*13d20*/  IMAD.MOV.U32 R28, RZ, RZ, R21 ;  /* 0x000000ffff1c7224 */ /* 0x000fe200078e0015 */
[----:B------:R-:W-:-:S07]  /*13d30*/  PRMT R10, R10, 0x7610, R2 ;  /* 0x000076100a0a7816 */ /* 0x000fce0000000002 */
.L_x_17716:
[----:B------:R-:W-:Y:S05]  /*13d40*/  BSYNC.RECONVERGENT B1 ;  /* 0x0000000000017941 */ /* 0x000fea0003800200 */
.L_x_17714:
        /* <DEDUP_REMOVED lines=9> */
.L_x_17718:
[----:B------:R-:W-:Y:S01]  /*13de0*/  IMAD.MOV.U32 R21, RZ, RZ, R26 ;  /* 0x000000ffff157224 */ /* 0x000fe200078e001a */
[----:B------:R-:W-:Y:S01]  /*13df0*/  PRMT R2, R2, 0x5410, R7 ;  /* 0x0000541002027816 */ /* 0x000fe20000000007 */
[----:B------:R-:W-:Y:S01]  /*13e00*/  IMAD.MOV.U32 R26, RZ, RZ, R25 ;  /* 0x000000ffff1a7224 */ /* 0x000fe200078e0019 */
[----:B------:R-:W-:-:S07]  /*13e10*/  PRMT R7, R7, 0x7632, R7 ;  /* 0x0000763207077816 */ /* 0x000fce0000000007 */
.L_x_17719:
[----:B------:R-:W-:Y:S05]  /*13e20*/  BSYNC.RECONVERGENT B1 ;  /* 0x0000000000017941 */ /* 0x000fea0003800200 */
.L_x_17717:
        /* <DEDUP_REMOVED lines=9> */
.L_x_17721:
[----:B------:R-:W-:Y:S01]  /*13ec0*/  IMAD.MOV.U32 R25, RZ, RZ, R21 ;  /* 0x000000ffff197224 */ /* 0x000fe200078e0015 */
[----:B------:R-:W-:Y:S01]  /*13ed0*/  PRMT R7, R7, 0x7610, R2 ;  /* 0x0000761007077816 */ /* 0x000fe20000000002 */
[----:B------:R-:W-:Y:S01]  /*13ee0*/  IMAD.MOV.U32 R21, RZ, RZ, R30 ;  /* 0x000000ffff157224 */ /* 0x000fe200078e001e */
[----:B------:R-:W-:-:S07]  /*13ef0*/  PRMT R2, R2, 0x7610, R20 ;  /* 0x0000761002027816 */ /* 0x000fce0000000014 */
.L_x_17722:
[----:B------:R-:W-:Y:S05]  /*13f00*/  BSYNC.RECONVERGENT B1 ;  /* 0x0000000000017941 */ /* 0x000fea0003800200 */
.L_x_17720:
        /* <DEDUP_REMOVED lines=9> */
.L_x_17724:
[----:B------:R-:W-:Y:S01]  /*13fa0*/  IMAD.MOV.U32 R20, RZ, RZ, R25 ;  /* 0x000000ffff147224 */ /* 0x000fe200078e0019 */
[C---:B------:R-:W-:Y:S01]  /*13fb0*/  PRMT R27, R7.reuse, 0x7632, R27 ;  /* 0x00007632071b7816 */ /* 0x040fe2000000001b */
[----:B------:R-:W-:Y:S01]  /*13fc0*/  IMAD.MOV.U32 R25, RZ, RZ, R22 ;  /* 0x000000ffff197224 */ /* 0x000fe200078e0016 */
[----:B------:R-:W-:-:S07]  /*13fd0*/  PRMT R7, R7, 0x5410, R2 ;  /* 0x0000541007077816 */ /* 0x000fce0000000002 */
.L_x_17725:
[----:B------:R-:W-:Y:S05]  /*13fe0*/  BSYNC.RECONVERGENT B1 ;  /* 0x0000000000017941 */ /* 0x000fea0003800200 */
.L_x_17723:
        /* <DEDUP_REMOVED lines=16> */
.L_x_17727:
[----:B------:R-:W-:Y:S01]  /*140f0*/  IMAD.MOV.U32 R22, RZ, RZ, R3 ;  /* 0x000000ffff167224 */ /* 0x000fe200078e0003 */
[----:B------:R-:W-:Y:S01]  /*14100*/  PRMT R11, R11, 0x7610, R32 ;  /* 0x000076100b0b7816 */ /* 0x000fe20000000020 */
[----:B------:R-:W-:Y:S01]  /*14110*/  IMAD.MOV.U32 R3, RZ, RZ, R12 ;  /* 0x000000ffff037224 */ /* 0x000fe200078e000c */
[----:B------:R-:W-:-:S07]  /*14120*/  PRMT R32, R32, 0x7610, R27 ;  /* 0x0000761020207816 */ /* 0x000fce000000001b */
.L_x_17728:
[----:B------:R-:W-:Y:S05]  /*14130*/  BSYNC.RECONVERGENT B1 ;  /* 0x0000000000017941 */ /* 0x000fea0003800200 */
.L_x_17726:
        /* <DEDUP_REMOVED lines=9> */
.L_x_17730:
[----:B------:R-:W-:Y:S01]  /*141d0*/  IMAD.MOV.U32 R13, RZ, RZ, R22 ;  /* 0x000000ffff0d7224 */ /* 0x000fe200078e0016 */
[----:B------:R-:W-:Y:S01]  /*141e0*/  PRMT R12, R12, 0x7610, R11 ;  /* 0x000076100c0c7816 */ /* 0x000fe2000000000b */
[----:B------:R-:W-:Y:S01]  /*141f0*/  IMAD.MOV.U32 R22, RZ, RZ, R23 ;  /* 0x000000ffff167224 */ /* 0x000fe200078e0017 */
[----:B------:R-:W-:-:S07]  /*14200*/  PRMT R11, R11, 0x5410, R10 ;  /* 0x000054100b0b7816 */ /* 0x000fce000000000a */
.L_x_17731:
[----:B------:R-:W-:Y:S05]  /*14210*/  BSYNC.RECONVERGENT B1 ;  /* 0x0000000000017941 */ /* 0x000fea0003800200 */
.L_x_17729:
        /* <DEDUP_REMOVED lines=9> */
.L_x_17733:
[----:B------:R-:W-:Y:S01]  /*142b0*/  IMAD.MOV.U32 R23, RZ, RZ, R13 ;  /* 0x000000ffff177224 */ /* 0x000fe200078e000d */
[C---:B------:R-:W-:Y:S01]  /*142c0*/  PRMT R2, R12.reuse, 0x7632, R2 ;  /* 0x000076320c027816 */ /* 0x040fe20000000002 */
[----:B------:R-:W-:Y:S01]  /*142d0*/  IMAD.MOV.U32 R13, RZ, RZ, R28 ;  /* 0x000000ffff0d7224 */ /* 0x000fe200078e001c */
[----:B------:R-:W-:-:S07]  /*142e0*/  PRMT R12, R12, 0x7610, R10 ;  /* 0x000076100c0c7816 */ /* 0x000fce000000000a */
.L_x_17734:
[----:B------:R-:W-:Y:S05]  /*142f0*/  BSYNC.RECONVERGENT B1 ;  /* 0x0000000000017941 */ /* 0x000fea0003800200 */
.L_x_17732:
        /* <DEDUP_REMOVED lines=9> */
.L_x_17736:
[----:B------:R-:W-:Y:S01]  /*14390*/  IMAD.MOV.U32 R10, RZ, RZ, R23 ;  /* 0x000000ffff0a7224 */ /* 0x000fe200078e0017 */
[----:B------:R-:W-:Y:S01]  /*143a0*/  PRMT R27, R27, 0x5410, R2 ;  /* 0x000054101b1b7816 */ /* 0x000fe20000000002 */
[----:B------:R-:W-:Y:S01]  /*143b0*/  IMAD.MOV.U32 R23, RZ, RZ, R26 ;  /* 0x000000ffff177224 */ /* 0x000fe200078e001a */
[----:B------:R-:W-:-:S07]  /*143c0*/  PRMT R2, R7, 0x7610, R2 ;  /* 0x0000761007027816 */ /* 0x000fce0000000002 */
.L_x_17737:
[----:B------:R-:W-:Y:S05]  /*143d0*/  BSYNC.RECONVERGENT B1 ;  /* 0x0000000000017941 */ /* 0x000fea0003800200 */
.L_x_17735:
        /* <DEDUP_REMOVED lines=9> */
.L_x_17739:
[----:B------:R-:W-:Y:S01]  /*14470*/  IMAD.MOV.U32 R26, RZ, RZ, R10 ;  /* 0x000000ffff1a7224 */ /* 0x000fe200078e000a */
[C---:B------:R-:W-:Y:S01]  /*14480*/  PRMT R7, R27.reuse, 0x7632, R7 ;  /* 0x000076321b077816 */ /* 0x040fe20000000007 */
[----:B------:R-:W-:Y:S01]  /*14490*/  IMAD.MOV.U32 R10, RZ, RZ, R21 ;  /* 0x000000ffff0a7224 */ /* 0x000fe200078e0015 */
[----:B------:R-:W-:-:S07]  /*144a0*/  PRMT R27, R27, 0x7610, R2 ;  /* 0x000076101b1b7816 */ /* 0x000fce0000000002 */
.L_x_17740:
[----:B------:R-:W-:Y:S05]  /*144b0*/  BSYNC.RECONVERGENT B1 ;  /* 0x0000000000017941 */ /* 0x000fea0003800200 */
.L_x_17738:
        /* <DEDUP_REMOVED lines=9> */
.L_x_17742:
[----:B------:R-:W-:Y:S01]  /*14550*/  IMAD.MOV.U32 R21, RZ, RZ, R26 ;  /* 0x000000ffff157224 */ /* 0x000fe200078e001a */
[C---:B------:R-:W-:Y:S01]  /*14560*/  PRMT R11, R7.reuse, 0x7610, R11 ;  /* 0x00007610070b7816 */ /* 0x040fe2000000000b */
[----:B------:R-:W-:Y:S01]  /*14570*/  IMAD.MOV.U32 R26, RZ, RZ, R25 ;  /* 0x000000ffff1a7224 */ /* 0x000fe200078e0019 */
[----:B------:R-:W-:-:S07]  /*14580*/  PRMT R7, R7, 0x7632, R7 ;  /* 0x0000763207077816 */ /* 0x000fce0000000007 */
.L_x_17743:
[----:B------:R-:W-:Y:S05]  /*14590*/  BSYNC.RECONVERGENT B1 ;  /* 0x0000000000017941 */ /* 0x000fea0003800200 */
.L_x_17741:
        /* <DEDUP_REMOVED lines=9> */
.L_x_17745:
[----:B------:R-:W-:Y:S01]  /*14630*/  IMAD.MOV.U32 R25, RZ, RZ, R21 ;  /* 0x000000ffff197224 */ /* 0x000fe200078e0015 */
[--C-:B------:R-:W-:Y:S01]  /*14640*/  PRMT R2, R2, 0x5410, R11.reuse ;  /* 0x0000541002027816 */ /* 0x100fe2000000000b */
[----:B------:R-:W-:Y:S01]  /*14650*/  IMAD.MOV.U32 R21, RZ, RZ, R20 ;  /* 0x000000ffff157224 */ /* 0x000fe200078e0014 */
[----:B------:R-:W-:-:S07]  /*14660*/  PRMT R11, R27, 0x7610, R11 ;  /* 0x000076101b0b7816 */ /* 0x000fce000000000b */
.L_x_17746:
[----:B------:R-:W-:Y:S05]  /*14670*/  BSYNC.RECONVERGENT B1 ;  /* 0x0000000000017941 */ /* 0x000fea0003800200 */
.L_x_17744:
        /* <DEDUP_REMOVED lines=16> */
.L_x_17748:
[----:B------:R-:W-:Y:S01]  /*14780*/  IMAD.MOV.U32 R14, RZ, RZ, R3 ;  /* 0x000000ffff0e7224 */ /* 0x000fe200078e0003 */
[----:B------:R-:W-:Y:S01]  /*14790*/  PRMT R7, R7, 0x7610, R32 ;  /* 0x0000761007077816 */ /* 0x000fe20000000020 */
[----:B------:R-:W-:Y:S01]  /*147a0*/  IMAD.MOV.U32 R3, RZ, RZ, R22 ;  /* 0x000000ffff037224 */ /* 0x000fe200078e0016 */
[----:B------:R-:W-:-:S07]  /*147b0*/  PRMT R32, R32, 0x7610, R11 ;  /* 0x0000761020207816 */ /* 0x000fce000000000b */
.L_x_17749:
[----:B------:R-:W-:Y:S05]  /*147c0*/  BSYNC.RECONVERGENT B1 ;  /* 0x0000000000017941 */ /* 0x000fea0003800200 */
.L_x_17747:
        /* <DEDUP_REMOVED lines=9> */
.L_x_17751:
[----:B------:R-:W-:Y:S01]  /*14860*/  IMAD.MOV.U32 R20, RZ, RZ, R14 ;  /* 0x000000ffff147224 */ /* 0x000fe200078e000e */
[----:B------:R-:W-:Y:S01]  /*14870*/  PRMT R11, R11, 0x7610, R7 ;  /* 0x000076100b0b7816 */ /* 0x000fe20000000007 */
[----:B------:R-:W-:Y:S01]  /*14880*/  IMAD.MOV.U32 R14, RZ, RZ, R13 ;  /* 0x000000ffff0e7224 */ /* 0x000fe200078e000d */
[----:B------:R-:W-:-:S07]  /*14890*/  PRMT R7, R7, 0x7610, R12 ;  /* 0x0000761007077816 */ /* 0x000fce000000000c */
.L_x_17752:
[----:B------:R-:W-:Y:S05]  /*148a0*/  BSYNC.RECONVERGENT B1 ;  /* 0x0000000000017941 */ /* 0x000fea0003800200 */
.L_x_17750:
        /* <DEDUP_REMOVED lines=9> */
.L_x_17754:
[----:B------:R-:W-:Y:S01]  /*14940*/  IMAD.MOV.U32 R13, RZ, RZ, R20 ;  /* 0x000000ffff0d7224 */ /* 0x000fe200078e0014 */
[C---:B------:R-:W-:Y:S01]  /*14950*/  PRMT R12, R11.reuse, 0x7632, R12 ;  /* 0x000076320b0c7816 */ /* 0x040fe2000000000c */
[----:B------:R-:W-:Y:S01]  /*14960*/  IMAD.MOV.U32 R20, RZ, RZ, R23 ;  /* 0x000000ffff147224 */ /* 0x000fe200078e0017 */
[----:B------:R-:W-:-:S07]  /*14970*/  PRMT R11, R11, 0x5410, R2 ;  /* 0x000054100b0b7816 */ /* 0x000fce0000000002 */
.L_x_17755:
[----:B------:R-:W-:Y:S05]  /*14980*/  BSYNC.RECONVERGENT B1 ;  /* 0x0000000000017941 */ /* 0x000fea0003800200 */
.L_x_17753:
        /* <DEDUP_REMOVED lines=9> */
.L_x_17757:
[----:B------:R-:W-:Y:S01]  /*14a20*/  IMAD.MOV.U32 R23, RZ, RZ, R13 ;  /* 0x000000ffff177224 */ /* 0x000fe200078e000d */
[----:B------:R-:W-:Y:S01]  /*14a30*/  PRMT R2, R12, 0x7610, R2 ;  /* 0x000076100c027816 */ /* 0x000fe20000000002 */
[----:B------:R-:W-:Y:S01]  /*14a40*/  IMAD.MOV.U32 R13, RZ, RZ, R10 ;  /* 0x000000ffff0d7224 */ /* 0x000fe200078e000a */
[----:B------:R-:W-:-:S07]  /*14a50*/  PRMT R12, R27, 0x7632, R12 ;  /* 0x000076321b0c7816 */ /* 0x000fce000000000c */
.L_x_17758:
[----:B------:R-:W-:Y:S05]  /*14a60*/  BSYNC.RECONVERGENT B1 ;  /* 0x0000000000017941 */ /* 0x000fea0003800200 */
.L_x_17756:
        /* <DEDUP_REMOVED lines=9> */
.L_x_17760:
[----:B------:R-:W-:Y:S01]  /*14b00*/  IMAD.MOV.U32 R10, RZ, RZ, R23 ;  /* 0x000000ffff0a7224 */ /* 0x000fe200078e0017 */
[----:B------:R-:W-:Y:S01]  /*14b10*/  PRMT R22, R2, 0x7610, R22 ;  /* 0x0000761002167816 */ /* 0x000fe20000000016 */
[----:B------:R-:W-:Y:S01]  /*14b20*/  IMAD.MOV.U32 R23, RZ, RZ, R26 ;  /* 0x000000ffff177224 */ /* 0x000fe200078e001a */
[----:B------:R-:W-:-:S07]  /*14b30*/  PRMT R2, R7, 0x7610, R2 ;  /* 0x0000761007027816 */ /* 0x000fce0000000002 */
.L_x_17761:
[----:B------:R-:W-:Y:S05]  /*14b40*/  BSYNC.RECONVERGENT B1 ;  /* 0x0000000000017941 */ /* 0x000fea0003800200 */
.L_x_17759:
        /* <DEDUP_REMOVED lines=9> */
.L_x_17763:
[----:B------:R-:W-:Y:S01]  /*14be0*/  IMAD.MOV.U32 R26, RZ, RZ, R10 ;  /* 0x000000ffff1a7224 */ /* 0x000fe200078e000a */
[--C-:B------:R-:W-:Y:S01]  /*14bf0*/  PRMT R12, R12, 0x5410, R22.reuse ;  /* 0x000054100c0c7816 */ /* 0x100fe20000000016 */
[----:B------:R-:W-:Y:S01]  /*14c00*/  IMAD.MOV.U32 R10, RZ, RZ, R21 ;  /* 0x000000ffff0a7224 */ /* 0x000fe200078e0015 */
[----:B------:R-:W-:-:S07]  /*14c10*/  PRMT R22, R11, 0x7610, R22 ;  /* 0x000076100b167816 */ /* 0x000fce0000000016 */
.L_x_17764:
[----:B------:R-:W-:Y:S05]  /*14c20*/  BSYNC.RECONVERGENT B1 ;  /* 0x0000000000017941 */ /* 0x000fea0003800200 */
.L_x_17762:
        /* <DEDUP_REMOVED lines=9> */
.L_x_17766:
[----:B------:R-:W-:Y:S01]  /*14cc0*/  IMAD.MOV.U32 R21, RZ, RZ, R26 ;  /* 0x000000ffff157224 */ /* 0x000fe200078e001a */
[C---:B------:R-:W-:Y:S01]  /*14cd0*/  PRMT R7, R12.reuse, 0x7632, R7 ;  /* 0x000076320c077816 */ /* 0x040fe20000000007 */
[----:B------:R-:W-:Y:S01]  /*14ce0*/  IMAD.MOV.U32 R26, RZ, RZ, R25 ;  /* 0x000000ffff1a7224 */ /* 0x000fe200078e0019 */
[----:B------:R-:W-:-:S07]  /*14cf0*/  PRMT R12, R12, 0x7610, R2 ;  /* 0x000076100c0c7816 */ /* 0x000fce0000000002 */
.L_x_17767:
[----:B------:R-:W-:Y:S05]  /*14d00*/  BSYNC.RECONVERGENT B1 ;  /* 0x0000000000017941 */ /* 0x000fea0003800200 */
.L_x_17765:
        /* <DEDUP_REMOVED lines=16> */
.L_x_17769:
[----:B------:R-:W-:Y:S01]  /*14e10*/  IMAD.MOV.U32 R15, RZ, RZ, R3 ;  /* 0x000000ffff0f7224 */ /* 0x000fe200078e0003 */
[C---:B------:R-:W-:Y:S01]  /*14e20*/  PRMT R16, R32.reuse, 0x7632, R16 ;  /* 0x0000763220107816 */ /* 0x040fe20000000010 */
[----:B------:R-:W-:Y:S01]  /*14e30*/  IMAD.MOV.U32 R3, RZ, RZ, R14 ;  /* 0x000000ffff037224 */ /* 0x000fe200078e000e */
[----:B------:R-:W-:-:S07]  /*14e40*/  PRMT R32, R32, 0x7610, R7 ;  /* 0x0000761020207816 */ /* 0x000fce0000000007 */
.L_x_17770:
[----:B------:R-:W-:Y:S05]  /*14e50*/  BSYNC.RECONVERGENT B1 ;  /* 0x0000000000017941 */ /* 0x000fea0003800200 */
.L_x_17768:
        /* <DEDUP_REMOVED lines=9> */
.L_x_17772:
[----:B------:R-:W-:Y:S01]  /*14ef0*/  IMAD.MOV.U32 R14, RZ, RZ, R15 ;  /* 0x000000ffff0e7224 */ /* 0x000fe200078e000f */
[----:B------:R-:W-:Y:S01]  /*14f00*/  PRMT R2, R2, 0x5410, R16 ;  /* 0x0000541002027816 */ /* 0x000fe20000000010 */
[----:B------:R-:W-:Y:S01]  /*14f10*/  IMAD.MOV.U32 R15, RZ, RZ, R20 ;  /* 0x000000ffff0f7224 */ /* 0x000fe200078e0014 */
[----:B------:R-:W-:-:S07]  /*14f20*/  PRMT R16, R11, 0x7632, R16 ;  /* 0x000076320b107816 */ /* 0x000fce0000000010 */
.L_x_17773:
[----:B------:R-:W-:Y:S05]  /*14f30*/  BSYNC.RECONVERGENT B1 ;  /* 0x0000000000017941 */ /* 0x000fea0003800200 */
.L_x_17771:
        /* <DEDUP_REMOVED lines=9> */
.L_x_17775:
[----:B------:R-:W-:Y:S01]  /*14fd0*/  IMAD.MOV.U32 R20, RZ, RZ, R14 ;  /* 0x000000ffff147224 */ /* 0x000fe200078e000e */
[----:B------:R-:W-:Y:S01]  /*14fe0*/  PRMT R7, R7, 0x7610, R2 ;  /* 0x0000761007077816 */ /* 0x000fe20000000002 */
[----:B------:R-:W-:Y:S01]  /*14ff0*/  IMAD.MOV.U32 R14, RZ, RZ, R13 ;  /* 0x000000ffff0e7224 */ /* 0x000fe200078e000d */
[----:B------:R-:W-:-:S07]  /*15000*/  PRMT R2, R2, 0x5410, R12 ;  /* 0x0000541002027816 */ /* 0x000fce000000000c */
.L_x_17776:
[----:B------:R-:W-:Y:S05]  /*15010*/  BSYNC.RECONVERGENT B1 ;  /* 0x0000000000017941 */ /* 0x000fea0003800200 */
.L_x_17774:
        /* <DEDUP_REMOVED lines=9> */
.L_x_17778:
[----:B------:R-:W-:Y:S01]  /*150b0*/  IMAD.MOV.U32 R11, RZ, RZ, R20 ;  /* 0x000000ffff0b7224 */ /* 0x000fe200078e0014 */
[----:B------:R-:W-:Y:S01]  /*150c0*/  PRMT R13, R13, 0x7610, R7 ;  /* 0x000076100d0d7816 */ /* 0x000fe20000000007 */
[----:B------:R-:W-:Y:S01]  /*150d0*/  IMAD.MOV.U32 R20, RZ, RZ, R23 ;  /* 0x000000ffff147224 */ /* 0x000fe200078e0017 */
[----:B------:R-:W-:-:S07]  /*150e0*/  PRMT R7, R7, 0x5410, R2 ;  /* 0x0000541007077816 */ /* 0x000fce0000000002 */
.L_x_17779:
[----:B------:R-:W-:Y:S05]  /*150f0*/  BSYNC.RECONVERGENT B1 ;  /* 0x0000000000017941 */ /* 0x000fea0003800200 */
.L_x_17777:
        /* <DEDUP_REMOVED lines=9> */
.L_x_17781:
[----:B------:R-:W-:Y:S01]  /*15190*/  IMAD.MOV.U32 R23, RZ, RZ, R11 ;  /* 0x000000ffff177224 */ /* 0x000fe200078e000b */
[----:B------:R-:W-:Y:S01]  /*151a0*/  PRMT R16, R16, 0x7610, R13 ;  /* 0x0000761010107816 */ /* 0x000fe2000000000d */
[----:B------:R-:W-:Y:S01]  /*151b0*/  IMAD.MOV.U32 R11, RZ, RZ, R10 ;  /* 0x000000ffff0b7224 */ /* 0x000fe200078e000a */
[----:B------:R-:W-:-:S07]  /*151c0*/  PRMT R13, R13, 0x5410, R22 ;  /* 0x000054100d0d7816 */ /* 0x000fce0000000016 */
.L_x_17782:
[----:B------:R-:W-:Y:S05]  /*151d0*/  BSYNC.RECONVERGENT B1 ;  /* 0x0000000000017941 */ /* 0x000fea0003800200 */
.L_x_17780:
        /* <DEDUP_REMOVED lines=9> */
.L_x_17784:
[----:B------:R-:W-:Y:S01]  /*15270*/  IMAD.MOV.U32 R10, RZ, RZ, R23 ;  /* 0x000000ffff0a7224 */ /* 0x000fe200078e0017 */
[C---:B------:R-:W-:Y:S01]  /*15280*/  PRMT R2, R16.reuse, 0x7632, R2 ;  /* 0x0000763210027816 */ /* 0x040fe20000000002 */
[----:B------:R-:W-:Y:S01]  /*15290*/  IMAD.MOV.U32 R23, RZ, RZ, R26 ;  /* 0x000000ffff177224 */ /* 0x000fe200078e001a */
[----:B------:R-:W-:-:S07]  /*152a0*/  PRMT R16, R16, 0x7610, R12 ;  /* 0x0000761010107816 */ /* 0x000fce000000000c */
.L_x_17785:
[----:B------:R-:W-:Y:S05]  /*152b0*/  BSYNC.RECONVERGENT B1 ;  /* 0x0000000000017941 */ /* 0x000fea0003800200 */
.L_x_17783:
        /* <DEDUP_REMOVED lines=9> */
.L_x_17787:
[----:B------:R-:W-:Y:S01]  /*15350*/  IMAD.MOV.U32 R12, RZ, RZ, R10 ;  /* 0x000000ffff0c7224 */ /* 0x000fe200078e000a */
[----:B------:R-:W-:Y:S01]  /*15360*/  PRMT R13, R2, 0x7610, R13 ;  /* 0x00007610020d7816 */ /* 0x000fe2000000000d */
[----:B------:R-:W-:Y:S01]  /*15370*/  IMAD.MOV.U32 R10, RZ, RZ, R21 ;  /* 0x000000ffff0a7224 */ /* 0x000fe200078e0015 */
[----:B------:R-:W-:-:S07]  /*15380*/  PRMT R2, R7, 0x7610, R2 ;  /* 0x0000761007027816 */ /* 0x000fce0000000002 */
.L_x_17788:
[----:B------:R-:W-:Y:S05]  /*15390*/  BSYNC.RECONVERGENT B1 ;  /* 0x0000000000017941 */ /* 0x000fea0003800200 */
.L_x_17786:
        /* <DEDUP_REMOVED lines=16> */
.L_x_17790:
[----:B------:R-:W-:Y:S01]  /*154a0*/  IMAD.MOV.U32 R8, RZ, RZ, R3 ;  /* 0x000000ffff087224 */ /* 0x000fe200078e0003 */
[----:B------:R-:W-:Y:S01]  /*154b0*/  PRMT R21, R21, 0x7610, R32 ;  /* 0x0000761015157816 */ /* 0x000fe20000000020 */
[----:B------:R-:W-:Y:S01]  /*154c0*/  IMAD.MOV.U32 R3, RZ, RZ, R15 ;  /* 0x000000ffff037224 */ /* 0x000fe200078e000f */
[----:B------:R-:W-:-:S07]  /*154d0*/  PRMT R32, R32, 0x5410, R16 ;  /* 0x0000541020207816 */ /* 0x000fce0000000010 */
.L_x_17791:
[----:B------:R-:W-:Y:S05]  /*154e0*/  BSYNC.RECONVERGENT B1 ;  /* 0x0000000000017941 */ /* 0x000fea0003800200 */
.L_x_17789:
        /* <DEDUP_REMOVED lines=9> */
.L_x_17793:
[----:B------:R-:W-:Y:S01]  /*15580*/  IMAD.MOV.U32 R15, RZ, RZ, R8 ;  /* 0x000000ffff0f7224 */ /* 0x000fe200078e0008 */
[C---:B------:R-:W-:Y:S01]  /*15590*/  PRMT R7, R21.reuse, 0x7632, R7 ;  /* 0x0000763215077816 */ /* 0x040fe20000000007 */
[----:B------:R-:W-:Y:S01]  /*155a0*/  IMAD.MOV.U32 R8, RZ, RZ, R14 ;  /* 0x000000ffff087224 */ /* 0x000fe200078e000e */
[----:B------:R-:W-:-:S07]  /*155b0*/  PRMT R21, R21, 0x7610, R2 ;  /* 0x0000761015157816 */ /* 0x000fce0000000002 */
.L_x_17794:
[----:B------:R-:W-:Y:S05]  /*155c0*/  BSYNC.RECONVERGENT B1 ;  /* 0x0000000000017941 */ /* 0x000fea0003800200 */
.L_x_17792:
        /* <DEDUP_REMOVED lines=9> */
.L_x_17796:
[----:B------:R-:W-:Y:S01]  /*15660*/  IMAD.MOV.U32 R14, RZ, RZ, R15 ;  /* 0x000000ffff0e7224 */ /* 0x000fe200078e000f */
[C---:B------:R-:W-:Y:S01]  /*15670*/  PRMT R21, R7.reuse, 0x7610, R21 ;  /* 0x0000761007157816 */ /* 0x040fe20000000015 */
[----:B------:R-:W-:Y:S01]  /*15680*/  IMAD.MOV.U32 R15, RZ, RZ, R20 ;  /* 0x000000ffff0f7224 */ /* 0x000fe200078e0014 */
[----:B------:R-:W-:-:S07]  /*15690*/  PRMT R7, R7, 0x7632, R7 ;  /* 0x0000763207077816 */ /* 0x000fce0000000007 */
.L_x_17797:
[----:B------:R-:W-:Y:S05]  /*156a0*/  BSYNC.RECONVERGENT B1 ;  /* 0x0000000000017941 */ /* 0x000fea0003800200 */
.L_x_17795:
        /* <DEDUP_REMOVED lines=9> */
.L_x_17799:
[----:B------:R-:W-:Y:S01]  /*15740*/  IMAD.MOV.U32 R20, RZ, RZ, R14 ;  /* 0x000000ffff147224 */ /* 0x000fe200078e000e */
[----:B------:R-:W-:Y:S01]  /*15750*/  PRMT R2, R2, 0x5410, R21 ;  /* 0x0000541002027816 */ /* 0x000fe20000000015 */
[----:B------:R-:W-:Y:S01]  /*15760*/  IMAD.MOV.U32 R14, RZ, RZ, R11 ;  /* 0x000000ffff0e7224 */ /* 0x000fe200078e000b */
[----:B------:R-:W-:-:S07]  /*15770*/  PRMT R21, R13, 0x7632, R21 ;  /* 0x000076320d157816 */ /* 0x000fce0000000015 */
.L_x_17800:
[----:B------:R-:W-:Y:S05]  /*15780*/  BSYNC.RECONVERGENT B1 ;  /* 0x0000000000017941 */ /* 0x000fea0003800200 */
.L_x_17798:
        /* <DEDUP_REMOVED lines=9> */
.L_x_17802:
[----:B------:R-:W-:Y:S01]  /*15820*/  IMAD.MOV.U32 R11, RZ, RZ, R20 ;  /* 0x000000ffff0b7224 */ /* 0x000fe200078e0014 */
[----:B------:R-:W-:Y:S01]  /*15830*/  PRMT R7, R7, 0x7610, R2 ;  /* 0x0000761007077816 */ /* 0x000fe20000000002 */
[----:B------:R-:W-:Y:S01]  /*15840*/  IMAD.MOV.U32 R20, RZ, RZ, R23 ;  /* 0x000000ffff147224 */ /* 0x000fe200078e0017 */
[----:B------:R-:W-:-:S07]  /*15850*/  PRMT R2, R2, 0x7610, R16 ;  /* 0x0000761002027816 */ /* 0x000fce0000000010 */
.L_x_17803:
[----:B------:R-:W-:Y:S05]  /*15860*/  BSYNC.RECONVERGENT B1 ;  /* 0x0000000000017941 */ /* 0x000fea0003800200 */
.L_x_17801:
        /* <DEDUP_REMOVED lines=9> */
.L_x_17805:
[----:B------:R-:W-:Y:S01]  /*15900*/  IMAD.MOV.U32 R23, RZ, RZ, R11 ;  /* 0x000000ffff177224 */ /* 0x000fe200078e000b */
[C---:B------:R-:W-:Y:S01]  /*15910*/  PRMT R22, R7.reuse, 0x7632, R22 ;  /* 0x0000763207167816 */ /* 0x040fe20000000016 */
[----:B------:R-:W-:Y:S01]  /*15920*/  IMAD.MOV.U32 R11, RZ, RZ, R10 ;  /* 0x000000ffff0b7224 */ /* 0x000fe200078e000a */
[----:B------:R-:W-:-:S07]  /*15930*/  PRMT R7, R7, 0x5410, R2 ;  /* 0x0000541007077816 */ /* 0x000fce0000000002 */
.L_x_17806:
[----:B------:R-:W-:Y:S05]  /*15940*/  BSYNC.RECONVERGENT B1 ;  /* 0x0000000000017941 */ /* 0x000fea0003800200 */
.L_x_17804:
        /* <DEDUP_REMOVED lines=9> */
.L_x_17808:
[----:B------:R-:W-:Y:S01]  /*159e0*/  IMAD.MOV.U32 R10, RZ, RZ, R23 ;  /* 0x000000ffff0a7224 */ /* 0x000fe200078e0017 */
[----:B------:R-:W-:Y:S01]  /*159f0*/  PRMT R2, R22, 0x7610, R2 ;  /* 0x0000761016027816 */ /* 0x000fe20000000002 */
[----:B------:R-:W-:Y:S01]  /*15a00*/  IMAD.MOV.U32 R23, RZ, RZ, R12 ;  /* 0x000000ffff177224 */ /* 0x000fe200078e000c */
[----:B------:R-:W-:-:S07]  /*15a10*/  PRMT R22, R13, 0x7610, R22 ;  /* 0x000076100d167816 */ /* 0x000fce0000000016 */
.L_x_17809:
[----:B------:R-:W-:Y:S05]  /*15a20*/  BSYNC.RECONVERGENT B1 ;  /* 0x0000000000017941 */ /* 0x000fea0003800200 */
.L_x_17807:
        /* <DEDUP_REMOVED lines=16> */
.L_x_17811:
[----:B------:R-:W-:Y:S01]  /*15b30*/  IMAD.MOV.U32 R16, RZ, RZ, R3 ;  /* 0x000000ffff107224 */ /* 0x000fe200078e0003 */
[----:B------:R-:W-:Y:S01]  /*15b40*/  PRMT R17, R17, 0x7610, R32 ;  /* 0x0000761011117816 */ /* 0x000fe20000000020 */
[----:B------:R-:W-:Y:S01]  /*15b50*/  IMAD.MOV.U32 R3, RZ, RZ, R8 ;  /* 0x000000ffff037224 */ /* 0x000fe200078e0008 */
[----:B------:R-:W-:-:S07]  /*15b60*/  PRMT R32, R32, 0x7610, R21 ;  /* 0x0000761020207816 */ /* 0x000fce0000000015 */
.L_x_17812:
[----:B------:R-:W-:Y:S05]  /*15b70*/  BSYNC.RECONVERGENT B1 ;  /* 0x0000000000017941 */ /* 0x000fea0003800200 */
.L_x_17810:
        /* <DEDUP_REMOVED lines=9> */
.L_x_17814:
[----:B------:R-:W-:Y:S01]  /*15c10*/  IMAD.MOV.U32 R25, RZ, RZ, R16 ;  /* 0x000000ffff197224 */ /* 0x000fe200078e0010 */
[----:B------:R-:W-:Y:S01]  /*15c20*/  PRMT R17, R17, 0x5432, R7 ;  /* 0x0000543211117816 */ /* 0x000fe20000000007 */
[----:B------:R-:W-:-:S07]  /*15c30*/  IMAD.MOV.U32 R16, RZ, RZ, R15 ;  /* 0x000000ffff107224 */ /* 0x000fce00078e000f */
.L_x_17815:
[----:B------:R-:W-:Y:S05]  /*15c40*/  BSYNC.RECONVERGENT B1 ;  /* 0x0000000000017941 */ /* 0x000fea0003800200 */
.L_x_17813:
        /* <DEDUP_REMOVED lines=9> */
.L_x_17817:
[----:B------:R-:W-:Y:S01]  /*15ce0*/  IMAD.MOV.U32 R27, RZ, RZ, R25 ;  /* 0x000000ffff1b7224 */ /* 0x000fe200078e0019 */
[--C-:B------:R-:W-:Y:S01]  /*15cf0*/  PRMT R31, R31, 0x5410, R17.reuse ;  /* 0x000054101f1f7816 */ /* 0x100fe20000000011 */
[----:B------:R-:W-:Y:S01]  /*15d00*/  IMAD.MOV.U32 R25, RZ, RZ, R14 ;  /* 0x000000ffff197224 */ /* 0x000fe200078e000e */
[----:B------:R-:W-:-:S07]  /*15d10*/  PRMT R17, R21, 0x7610, R17 ;  /* 0x0000761015117816 */ /* 0x000fce0000000011 */
.L_x_17818:
[----:B------:R-:W-:Y:S05]  /*15d20*/  BSYNC.RECONVERGENT B1 ;  /* 0x0000000000017941 */ /* 0x000fea0003800200 */
.L_x_17816:
        /* <DEDUP_REMOVED lines=9> */
.L_x_17820:
[----:B------:R-:W-:Y:S01]  /*15dc0*/  IMAD.MOV.U32 R26, RZ, RZ, R27 ;  /* 0x000000ffff1a7224 */ /* 0x000fe200078e001b */
[----:B------:R-:W-:Y:S01]  /*15dd0*/  PRMT R31, R31, 0x7632, R2 ;  /* 0x000076321f1f7816 */ /* 0x000fe20000000002 */
[----:B------:R-:W-:-:S07]  /*15de0*/  IMAD.MOV.U32 R27, RZ, RZ, R20 ;  /* 0x000000ffff1b7224 */ /* 0x000fce00078e0014 */
.L_x_17821:
[----:B------:R-:W-:Y:S05]  /*15df0*/  BSYNC.RECONVERGENT B1 ;  /* 0x0000000000017941 */ /* 0x000fea0003800200 */
.L_x_17819:
        /* <DEDUP_REMOVED lines=9> */
.L_x_17823:
[----:B------:R-:W-:Y:S01]  /*15e90*/  IMAD.MOV.U32 R28, RZ, RZ, R26 ;  /* 0x000000ffff1c7224 */ /* 0x000fe200078e001a */
[----:B------:R-:W-:Y:S01]  /*15ea0*/  PRMT R35, R35, 0x5410, R31 ;  /* 0x0000541023237816 */ /* 0x000fe2000000001f */
[----:B------:R-:W-:Y:S01]  /*15eb0*/  IMAD.MOV.U32 R26, RZ, RZ, R11 ;  /* 0x000000ffff1a7224 */ /* 0x000fe200078e000b */
[----:B------:R-:W-:-:S07]  /*15ec0*/  PRMT R31, R7, 0x7632, R31 ;  /* 0x00007632071f7816 */ /* 0x000fce000000001f */
.L_x_17824:
[----:B------:R-:W-:Y:S05]  /*15ed0*/  BSYNC.RECONVERGENT B1 ;  /* 0x0000000000017941 */ /* 0x000fea0003800200 */
.L_x_17822:
        /* <DEDUP_REMOVED lines=9> */
.L_x_17826:
[----:B------:R-:W-:Y:S01]  /*15f70*/  IMAD.MOV.U32 R29, RZ, RZ, R28 ;  /* 0x000000ffff1d7224 */ /* 0x000fe200078e001c */
[----:B------:R-:W-:Y:S01]  /*15f80*/  PRMT R36, R36, 0x7610, R35 ;  /* 0x0000761024247816 */ /* 0x000fe20000000023 */
[----:B------:R-:W-:Y:S01]  /*15f90*/  IMAD.MOV.U32 R28, RZ, RZ, R23 ;  /* 0x000000ffff1c7224 */ /* 0x000fe200078e0017 */
[----:B------:R-:W-:-:S07]  /*15fa0*/  PRMT R35, R35, 0x5410, R22 ;  /* 0x0000541023237816 */ /* 0x000fce0000000016 */
.L_x_17827:
[----:B------:R-:W-:Y:S05]  /*15fb0*/  BSYNC.RECONVERGENT B1 ;  /* 0x0000000000017941 */ /* 0x000fea0003800200 */
.L_x_17825:
        /* <DEDUP_REMOVED lines=9> */
.L_x_17829:
[----:B------:R-:W-:Y:S01]  /*16050*/  IMAD.MOV.U32 R30, RZ, RZ, R29 ;  /* 0x000000ffff1e7224 */ /* 0x000fe200078e001d */
[C---:B------:R-:W-:Y:S01]  /*16060*/  PRMT R32, R36.reuse, 0x7632, R32 ;  /* 0x0000763224207816 */ /* 0x040fe20000000020 */
[----:B------:R-:W-:Y:S01]  /*16070*/  IMAD.MOV.U32 R29, RZ, RZ, R10 ;  /* 0x000000ffff1d7224 */ /* 0x000fe200078e000a */
[----:B------:R-:W-:-:S07]  /*16080*/  PRMT R36, R36, 0x5410, R2 ;  /* 0x0000541024247816 */ /* 0x000fce0000000002 */
.L_x_17830:
[----:B------:R-:W-:Y:S05]  /*16090*/  BSYNC.RECONVERGENT B1 ;  /* 0x0000000000017941 */ /* 0x000fea0003800200 */
.L_x_17828:
        /* <DEDUP_REMOVED lines=10> */
[----:B------:R-:W-:-:S04]  /*16140*/  FMUL.FTZ R18, R18, 1.4426950216293334961 ;  /* 0x3fb8aa3b12127820 */ /* 0x000fc80000410000 */
        /* <DEDUP_REMOVED lines=17> */
.L_x_17832:
[----:B------:R-:W-:Y:S01]  /*16260*/  IMAD.MOV.U32 R18, RZ, RZ, R3 ;  /* 0x000000ffff127224 */ /* 0x000fe200078e0003 */
[C---:B------:R-:W-:Y:S01]  /*16270*/  PRMT R19, R32.reuse, 0x7632, R19 ;  /* 0x0000763220137816 */ /* 0x040fe20000000013 */
[----:B------:R-:W-:Y:S01]  /*16280*/  IMAD.MOV.U32 R3, RZ, RZ, R16 ;  /* 0x000000ffff037224 */ /* 0x000fe200078e0010 */
[----:B------:R-:W-:-:S07]  /*16290*/  PRMT R32, R32, 0x7610, R17 ;  /* 0x0000761020207816 */ /* 0x000fce0000000011 */
.L_x_17833:
[----:B------:R-:W-:Y:S05]  /*162a0*/  BSYNC.RECONVERGENT B1 ;  /* 0x0000000000017941 */ /* 0x000fea0003800200 */
.L_x_17831:
        /* <DEDUP_REMOVED lines=9> */
.L_x_17835:
[----:B------:R-:W-:Y:S01]  /*16340*/  IMAD.MOV.U32 R16, RZ, RZ, R18 ;  /* 0x000000ffff107224 */ /* 0x000fe200078e0012 */
[----:B------:R-:W-:Y:S01]  /*16350*/  PRMT R20, R19, 0x7610, R20 ;  /* 0x0000761013147816 */ /* 0x000fe20000000014 */
[----:B------:R-:W-:Y:S01]  /*16360*/  IMAD.MOV.U32 R18, RZ, RZ, R25 ;  /* 0x000000ffff127224 */ /* 0x000fe200078e0019 */
[----:B------:R-:W-:-:S07]  /*16370*/  PRMT R19, R17, 0x7610, R19 ;  /* 0x0000761011137816 */ /* 0x000fce0000000013 */
.L_x_17836:
[----:B------:R-:W-:Y:S05]  /*16380*/  BSYNC.RECONVERGENT B1 ;  /* 0x0000000000017941 */ /* 0x000fea0003800200 */
.L_x_17834:
        /* <DEDUP_REMOVED lines=9> */
.L_x_17838:
[----:B------:R-:W-:Y:S01]  /*16420*/  IMAD.MOV.U32 R17, RZ, RZ, R16 ;  /* 0x000000ffff117224 */ /* 0x000fe200078e0010 */
[----:B------:R-:W-:Y:S01]  /*16430*/  PRMT R25, R20, 0x7610, R25 ;  /* 0x0000761014197816 */ /* 0x000fe20000000019 */
[----:B------:R-:W-:Y:S01]  /*16440*/  IMAD.MOV.U32 R16, RZ, RZ, R27 ;  /* 0x000000ffff107224 */ /* 0x000fe200078e001b */
[----:B------:R-:W-:-:S07]  /*16450*/  PRMT R20, R31, 0x7632, R20 ;  /* 0x000076321f147816 */ /* 0x000fce0000000014 */
.L_x_17839:
[----:B------:R-:W-:Y:S05]  /*16460*/  BSYNC.RECONVERGENT B1 ;  /* 0x0000000000017941 */ /* 0x000fea0003800200 */
.L_x_17837:
        /* <DEDUP_REMOVED lines=9> */
.L_x_17841:
[----:B------:R-:W-:Y:S01]  /*16500*/  IMAD.MOV.U32 R27, RZ, RZ, R17 ;  /* 0x000000ffff1b7224 */ /* 0x000fe200078e0011 */
[----:B------:R-:W-:Y:S01]  /*16510*/  PRMT R33, R25, 0x7610, R33 ;  /* 0x0000761019217816 */ /* 0x000fe20000000021 */
[----:B------:R-:W-:Y:S01]  /*16520*/  IMAD.MOV.U32 R17, RZ, RZ, R26 ;  /* 0x000000ffff117224 */ /* 0x000fe200078e001a */
[----:B------:R-:W-:-:S07]  /*16530*/  PRMT R25, R31, 0x7610, R25 ;  /* 0x000076101f197816 */ /* 0x000fce0000000019 */
.L_x_17842:
[----:B------:R-:W-:Y:S05]  /*16540*/  BSYNC.RECONVERGENT B1 ;  /* 0x0000000000017941 */ /* 0x000fea0003800200 */
.L_x_17840:
        /* <DEDUP_REMOVED lines=9> */
.L_x_17844:
[----:B------:R-:W-:Y:S01]  /*165e0*/  IMAD.MOV.U32 R26, RZ, RZ, R27 ;  /* 0x000000ffff1a7224 */ /* 0x000fe200078e001b */
[--C-:B------:R-:W-:Y:S01]  /*165f0*/  PRMT R19, R19, 0x5410, R33.reuse ;  /* 0x0000541013137816 */ /* 0x100fe20000000021 */
[----:B------:R-:W-:Y:S01]  /*16600*/  IMAD.MOV.U32 R27, RZ, RZ, R28 ;  /* 0x000000ffff1b7224 */ /* 0x000fe200078e001c */
[----:B------:R-:W-:-:S07]  /*16610*/  PRMT R33, R35, 0x7632, R33 ;  /* 0x0000763223217816 */ /* 0x000fce0000000021 */
.L_x_17845:
[----:B------:R-:W-:Y:S05]  /*16620*/  BSYNC.RECONVERGENT B1 ;  /* 0x0000000000017941 */ /* 0x000fea0003800200 */
.L_x_17843:
        /* <DEDUP_REMOVED lines=9> */
.L_x_17847:
[----:B------:R-:W-:Y:S01]  /*166c0*/  IMAD.MOV.U32 R31, RZ, RZ, R26 ;  /* 0x000000ffff1f7224 */ /* 0x000fe200078e001a */
[----:B------:R-:W-:Y:S01]  /*166d0*/  PRMT R20, R20, 0x7610, R19 ;  /* 0x0000761014147816 */ /* 0x000fe20000000013 */
[----:B------:R-:W-:Y:S01]  /*166e0*/  IMAD.MOV.U32 R26, RZ, RZ, R29 ;  /* 0x000000ffff1a7224 */ /* 0x000fe200078e001d */
[----:B------:R-:W-:-:S07]  /*166f0*/  PRMT R19, R19, 0x7610, R36 ;  /* 0x0000761013137816 */ /* 0x000fce0000000024 */
.L_x_17848:
[----:B------:R-:W-:Y:S05]  /*16700*/  BSYNC.RECONVERGENT B1 ;  /* 0x0000000000017941 */ /* 0x000fea0003800200 */
.L_x_17846:
        /* <DEDUP_REMOVED lines=9> */
.L_x_17850:
[----:B------:R-:W-:Y:S01]  /*167a0*/  IMAD.MOV.U32 R28, RZ, RZ, R31 ;  /* 0x000000ffff1c7224 */ /* 0x000fe200078e001f */
[----:B------:R-:W-:Y:S01]  /*167b0*/  PRMT R25, R25, 0x7610, R20 ;  /* 0x0000761019197816 */ /* 0x000fe20000000014 */
[----:B------:R-:W-:Y:S01]  /*167c0*/  IMAD.MOV.U32 R31, RZ, RZ, R30 ;  /* 0x000000ffff1f7224 */ /* 0x000fe200078e001e */
[----:B------:R-:W-:-:S07]  /*167d0*/  PRMT R20, R20, 0x5410, R32 ;  /* 0x0000541014147816 */ /* 0x000fce0000000020 */
.L_x_17851:
[----:B------:R-:W-:Y:S05]  /*167e0*/  BSYNC.RECONVERGENT B1 ;  /* 0x0000000000017941 */ /* 0x000fea0003800200 */
.L_x_17849:
        /* <DEDUP_REMOVED lines=16> */
.L_x_17853:
[----:B------:R-:W-:Y:S01]  /*168f0*/  IMAD.MOV.U32 R8, RZ, RZ, R3 ;  /* 0x000000ffff087224 */ /* 0x000fe200078e0003 */
[----:B------:R-:W-:Y:S01]  /*16900*/  PRMT R21, R21, 0x7610, R32 ;  /* 0x0000761015157816 */ /* 0x000fe20000000020 */
[----:B------:R-:W-:Y:S01]  /*16910*/  IMAD.MOV.U32 R3, RZ, RZ, R18 ;  /* 0x000000ffff037224 */ /* 0x000fe200078e0012 */
[----:B------:R-:W-:-:S07]  /*16920*/  PRMT R32, R32, 0x5410, R19 ;  /* 0x0000541020207816 */ /* 0x000fce0000000013 */
.L_x_17854:
[----:B------:R-:W-:Y:S05]  /*16930*/  BSYNC.RECONVERGENT B1 ;  /* 0x0000000000017941 */ /* 0x000fea0003800200 */
.L_x_17852:
        /* <DEDUP_REMOVED lines=9> */
.L_x_17856:
[----:B------:R-:W-:Y:S01]  /*169d0*/  IMAD.MOV.U32 R18, RZ, RZ, R8 ;  /* 0x000000ffff127224 */ /* 0x000fe200078e0008 */
[C---:B------:R-:W-:Y:S01]  /*169e0*/  PRMT R19, R21.reuse, 0x7632, R19 ;  /* 0x0000763215137816 */ /* 0x040fe20000000013 */
[----:B------:R-:W-:Y:S01]  /*169f0*/  IMAD.MOV.U32 R8, RZ, RZ, R16 ;  /* 0x000000ffff087224 */ /* 0x000fe200078e0010 */
[----:B------:R-:W-:-:S07]  /*16a00*/  PRMT R21, R21, 0x5410, R20 ;  /* 0x0000541015157816 */ /* 0x000fce0000000014 */
.L_x_17857:
[----:B------:R-:W-:Y:S05]  /*16a10*/  BSYNC.RECONVERGENT B1 ;  /* 0x0000000000017941 */ /* 0x000fea0003800200 */
.L_x_17855:
        /* <DEDUP_REMOVED lines=9> */
.L_x_17859:
[----:B------:R-:W-:Y:S01]  /*16ab0*/  IMAD.MOV.U32 R16, RZ, RZ, R18 ;  /* 0x000000ffff107224 */ /* 0x000fe200078e0012 */
[----:B------:R-:W-:Y:S01]  /*16ac0*/  PRMT R20, R19, 0x7610, R20 ;  /* 0x0000761013147816 */ /* 0x000fe20000000014 */
[----:B------:R-:W-:Y:S01]  /*16ad0*/  IMAD.MOV.U32 R18, RZ, RZ, R17 ;  /* 0x000000ffff127224 */ /* 0x000fe200078e0011 */
[----:B------:R-:W-:-:S07]  /*16ae0*/  PRMT R19, R25, 0x7610, R19 ;  /* 0x0000761019137816 */ /* 0x000fce0000000013 */
.L_x_17860:
[----:B------:R-:W-:Y:S05]  /*16af0*/  BSYNC.RECONVERGENT B1 ;  /* 0x0000000000017941 */ /* 0x000fea0003800200 */
.L_x_17858:
        /* <DEDUP_REMOVED lines=9> */
.L_x_17862:
[----:B------:R-:W-:Y:S01]  /*16b90*/  IMAD.MOV.U32 R17, RZ, RZ, R16 ;  /* 0x000000ffff117224 */ /* 0x000fe200078e0010 */
[----:B------:R-:W-:Y:S01]  /*16ba0*/  PRMT R21, R20, 0x7610, R21 ;  /* 0x0000761014157816 */ /* 0x000fe20000000015 */
[----:B------:R-:W-:Y:S01]  /*16bb0*/  IMAD.MOV.U32 R16, RZ, RZ, R27 ;  /* 0x000000ffff107224 */ /* 0x000fe200078e001b */
[----:B------:R-:W-:-:S07]  /*16bc0*/  PRMT R20, R33, 0x7610, R20 ;  /* 0x0000761021147816 */ /* 0x000fce0000000014 */
.L_x_17863:
[----:B------:R-:W-:Y:S05]  /*16bd0*/  BSYNC.RECONVERGENT B1 ;  /* 0x0000000000017941 */ /* 0x000fea0003800200 */
.L_x_17861:
        /* <DEDUP_REMOVED lines=9> */
.L_x_17865:
[----:B------:R-:W-:Y:S01]  /*16c70*/  IMAD.MOV.U32 R30, RZ, RZ, R17 ;  /* 0x000000ffff1e7224 */ /* 0x000fe200078e0011 */
[--C-:B------:R-:W-:Y:S01]  /*16c80*/  PRMT R27, R27, 0x5410, R21.reuse ;  /* 0x000054101b1b7816 */ /* 0x100fe20000000015 */
[----:B------:R-:W-:Y:S01]  /*16c90*/  IMAD.MOV.U32 R17, RZ, RZ, R26 ;  /* 0x000000ffff117224 */ /* 0x000fe200078e001a */
[----:B------:R-:W-:-:S07]  /*16ca0*/  PRMT R21, R19, 0x7632, R21 ;  /* 0x0000763213157816 */ /* 0x000fce0000000015 */
.L_x_17866:
[----:B------:R-:W-:Y:S05]  /*16cb0*/  BSYNC.RECONVERGENT B1 ;  /* 0x0000000000017941 */ /* 0x000fea0003800200 */
.L_x_17864:
        /* <DEDUP_REMOVED lines=9> */
.L_x_17868:
[----:B------:R-:W-:Y:S01]  /*16d50*/  IMAD.MOV.U32 R29, RZ, RZ, R30 ;  /* 0x000000ffff1d7224 */ /* 0x000fe200078e001e */
[C---:B------:R-:W-:Y:S01]  /*16d60*/  PRMT R25, R27.reuse, 0x7632, R25 ;  /* 0x000076321b197816 */ /* 0x040fe20000000019 */
[----:B------:R-:W-:Y:S01]  /*16d70*/  IMAD.MOV.U32 R30, RZ, RZ, R31 ;  /* 0x000000ffff1e7224 */ /* 0x000fe200078e001f */
[----:B------:R-:W-:-:S07]  /*16d80*/  PRMT R27, R27, 0x7610, R20 ;  /* 0x000076101b1b7816 */ /* 0x000fce0000000014 */
.L_x_17869:
[----:B------:R-:W-:Y:S05]  /*16d90*/  BSYNC.RECONVERGENT B1 ;  /* 0x0000000000017941 */ /* 0x000fea0003800200 */
.L_x_17867:
        /* <DEDUP_REMOVED lines=9> */
.L_x_17871:
[----:B------:R-:W-:Y:S01]  /*16e30*/  IMAD.MOV.U32 R26, RZ, RZ, R29 ;  /* 0x000000ffff1a7224 */ /* 0x000fe200078e001d */
[--C-:B------:R-:W-:Y:S01]  /*16e40*/  PRMT R19, R19, 0x5410, R25.reuse ;  /* 0x0000541013137816 */ /* 0x100fe20000000019 */
[----:B------:R-:W-:Y:S01]  /*16e50*/  IMAD.MOV.U32 R29, RZ, RZ, R28 ;  /* 0x000000ffff1d7224 */ /* 0x000fe200078e001c */
[----:B------:R-:W-:-:S07]  /*16e60*/  PRMT R25, R25, 0x7632, R25 ;  /* 0x0000763219197816 */ /* 0x000fce0000000019 */
.L_x_17872:
[----:B------:R-:W-:Y:S05]  /*16e70*/  BSYNC.RECONVERGENT B1 ;  /* 0x0000000000017941 */ /* 0x000fea0003800200 */
.L_x_17870:
        /* <DEDUP_REMOVED lines=16> */
.L_x_17874:
[----:B------:R-:W-:Y:S01]  /*16f80*/  IMAD.MOV.U32 R22, RZ, RZ, R3 ;  /* 0x000000ffff167224 */ /* 0x000fe200078e0003 */
[----:B------:R-:W-:Y:S01]  /*16f90*/  PRMT R20, R20, 0x7610, R32 ;  /* 0x0000761014147816 */ /* 0x000fe20000000020 */
[----:B------:R-:W-:Y:S01]  /*16fa0*/  IMAD.MOV.U32 R3, RZ, RZ, R8 ;  /* 0x000000ffff037224 */ /* 0x000fe200078e0008 */
[----:B------:R-:W-:-:S07]  /*16fb0*/  PRMT R32, R32, 0x7610, R21 ;  /* 0x0000761020207816 */ /* 0x000fce0000000015 */
.L_x_17875:
[----:B------:R-:W-:Y:S05]  /*16fc0*/  BSYNC.RECONVERGENT B1 ;  /* 0x0000000000017941 */ /* 0x000fea0003800200 */
.L_x_17873:
        /* <DEDUP_REMOVED lines=9> */
.L_x_17877:
[----:B------:R-:W-:Y:S01]  /*17060*/  IMAD.MOV.U32 R31, RZ, RZ, R22 ;  /* 0x000000ffff1f7224 */ /* 0x000fe200078e0016 */
[----:B------:R-:W-:Y:S01]  /*17070*/  PRMT R8, R8, 0x7610, R20 ;  /* 0x0000761008087816 */ /* 0x000fe20000000014 */
[----:B------:R-:W-:Y:S01]  /*17080*/  IMAD.MOV.U32 R22, RZ, RZ, R18 ;  /* 0x000000ffff167224 */ /* 0x000fe200078e0012 */
[----:B------:R-:W-:-:S07]  /*17090*/  PRMT R20, R20, 0x5410, R19 ;  /* 0x0000541014147816 */ /* 0x000fce0000000013 */
.L_x_17878:
[----:B------:R-:W-:Y:S05]  /*170a0*/  BSYNC.RECONVERGENT B1 ;  /* 0x0000000000017941 */ /* 0x000fea0003800200 */
.L_x_17876:
        /* <DEDUP_REMOVED lines=9> */
.L_x_17880:
[----:B------:R-:W-:Y:S01]  /*17140*/  IMAD.MOV.U32 R18, RZ, RZ, R31 ;  /* 0x000000ffff127224 */ /* 0x000fe200078e001f */
[----:B------:R-:W-:Y:S01]  /*17150*/  PRMT R8, R8, 0x5432, R20 ;  /* 0x0000543208087816 */ /* 0x000fe20000000014 */
[----:B------:R-:W-:-:S07]  /*17160*/  IMAD.MOV.U32 R31, RZ, RZ, R16 ;  /* 0x000000ffff1f7224 */ /* 0x000fce00078e0010 */
.L_x_17881:
[----:B------:R-:W-:Y:S05]  /*17170*/  BSYNC.RECONVERGENT B1 ;  /* 0x0000000000017941 */ /* 0x000fea0003800200 */
.L_x_17879:
        /* <DEDUP_REMOVED lines=9> */
.L_x_17883:
[----:B------:R-:W-:Y:S01]  /*17210*/  IMAD.MOV.U32 R33, RZ, RZ, R18 ;  /* 0x000000ffff217224 */ /* 0x000fe200078e0012 */
[----:B------:R-:W-:Y:S01]  /*17220*/  PRMT R16, R8, 0x7610, R16 ;  /* 0x0000761008107816 */ /* 0x000fe20000000010 */
[----:B------:R-:W-:Y:S01]  /*17230*/  IMAD.MOV.U32 R18, RZ, RZ, R17 ;  /* 0x000000ffff127224 */ /* 0x000fe200078e0011 */
[----:B------:R-:W-:-:S07]  /*17240*/  PRMT R8, R21, 0x7610, R8 ;  /* 0x0000761015087816 */ /* 0x000fce0000000008 */
.L_x_17884:
[----:B------:R-:W-:Y:S05]  /*17250*/  BSYNC.RECONVERGENT B1 ;  /* 0x0000000000017941 */ /* 0x000fea0003800200 */
.L_x_17882:
        /* <DEDUP_REMOVED lines=9> */
.L_x_17886:
[----:B------:R-:W-:Y:S01]  /*172f0*/  IMAD.MOV.U32 R28, RZ, RZ, R33 ;  /* 0x000000ffff1c7224 */ /* 0x000fe200078e0021 */
[----:B------:R-:W-:Y:S01]  /*17300*/  PRMT R17, R16, 0x7610, R17 ;  /* 0x0000761010117816 */ /* 0x000fe20000000011 */
[----:B------:R-:W-:Y:S01]  /*17310*/  IMAD.MOV.U32 R33, RZ, RZ, R30 ;  /* 0x000000ffff217224 */ /* 0x000fe200078e001e */
[----:B------:R-:W-:-:S07]  /*17320*/  PRMT R16, R27, 0x7632, R16 ;  /* 0x000076321b107816 */ /* 0x000fce0000000010 */
.L_x_17887:
[----:B------:R-:W-:Y:S05]  /*17330*/  BSYNC.RECONVERGENT B1 ;  /* 0x0000000000017941 */ /* 0x000fea0003800200 */
.L_x_17885:
        /* <DEDUP_REMOVED lines=9> */
.L_x_17889:
[----:B------:R-:W-:Y:S01]  /*173d0*/  IMAD.MOV.U32 R21, RZ, RZ, R28 ;  /* 0x000000ffff157224 */ /* 0x000fe200078e001c */
[----:B------:R-:W-:Y:S01]  /*173e0*/  PRMT R19, R17, 0x7610, R19 ;  /* 0x0000761011137816 */ /* 0x000fe20000000013 */
[----:B------:R-:W-:Y:S01]  /*173f0*/  IMAD.MOV.U32 R28, RZ, RZ, R29 ;  /* 0x000000ffff1c7224 */ /* 0x000fe200078e001d */
[----:B------:R-:W-:-:S07]  /*17400*/  PRMT R17, R25, 0x7610, R17 ;  /* 0x0000761019117816 */ /* 0x000fce0000000011 */
.L_x_17890:
[----:B------:R-:W-:Y:S05]  /*17410*/  BSYNC.RECONVERGENT B1 ;  /* 0x0000000000017941 */ /* 0x000fea0003800200 */
.L_x_17888:
        /* <DEDUP_REMOVED lines=9> */
.L_x_17892:
[----:B------:R-:W-:Y:S01]  /*174b0*/  IMAD.MOV.U32 R25, RZ, RZ, R21 ;  /* 0x000000ffff197224 */ /* 0x000fe200078e0015 */
[--C-:B------:R-:W-:Y:S01]  /*174c0*/  PRMT R16, R16, 0x5410, R19.reuse ;  /* 0x0000541010107816 */ /* 0x100fe20000000013 */
[----:B------:R-:W-:Y:S01]  /*174d0*/  IMAD.MOV.U32 R21, RZ, RZ, R26 ;  /* 0x000000ffff157224 */ /* 0x000fe200078e001a */
[----:B------:R-:W-:-:S07]  /*174e0*/  PRMT R19, R19, 0x7632, R19 ;  /* 0x0000763213137816 */ /* 0x000fce0000000013 */
.L_x_17893:
[----:B------:R-:W-:Y:S05]  /*174f0*/  BSYNC.RECONVERGENT B1 ;  /* 0x0000000000017941 */ /* 0x000fea0003800200 */
.L_x_17891:
        /* <DEDUP_REMOVED lines=16> */
.L_x_17895:
[----:B------:R-:W-:Y:S01]  /*17600*/  IMAD.MOV.U32 R26, RZ, RZ, R3 ;  /* 0x000000ffff1a7224 */ /* 0x000fe200078e0003 */
[----:B------:R-:W-:Y:S01]  /*17610*/  PRMT R9, R9, 0x7610, R32 ;  /* 0x0000761009097816 */ /* 0x000fe20000000020 */
[----:B------:R-:W-:Y:S01]  /*17620*/  IMAD.MOV.U32 R3, RZ, RZ, R22 ;  /* 0x000000ffff037224 */ /* 0x000fe200078e0016 */
[----:B------:R-:W-:-:S07]  /*17630*/  PRMT R32, R32, 0x7610, R20 ;  /* 0x0000761020207816 */ /* 0x000fce0000000014 */
.L_x_17896:
[----:B------:R-:W-:Y:S05]  /*17640*/  BSYNC.RECONVERGENT B1 ;  /* 0x0000000000017941 */ /* 0x000fea0003800200 */
.L_x_17894:
        /* <DEDUP_REMOVED lines=9> */
.L_x_17898:
[----:B------:R-:W-:Y:S01]  /*176e0*/  IMAD.MOV.U32 R23, RZ, RZ, R26 ;  /* 0x000000ffff177224 */ /* 0x000fe200078e001a */
[----:B------:R-:W-:Y:S01]  /*176f0*/  PRMT R17, R17, 0x7610, R9 ;  /* 0x0000761011117816 */ /* 0x000fe20000000009 */
[----:B------:R-:W-:Y:S01]  /*17700*/  IMAD.MOV.U32 R26, RZ, RZ, R31 ;  /* 0x000000ffff1a7224 */ /* 0x000fe200078e001f */
[----:B------:R-:W-:-:S07]  /*17710*/  PRMT R9, R9, 0x7610, R8 ;  /* 0x0000761009097816 */ /* 0x000fce0000000008 */
.L_x_17899:
[----:B------:R-:W-:Y:S05]  /*17720*/  BSYNC.RECONVERGENT B1 ;  /* 0x0000000000017941 */ /* 0x000fea0003800200 */
.L_x_17897:
        /* <DEDUP_REMOVED lines=9> */
.L_x_17901:
[----:B------:R-:W-:Y:S01]  /*177c0*/  PRMT R8, R8, 0x7610, R17 ;  /* 0x0000761008087816 */ /* 0x000fe20000000011 */
[----:B------:R-:W-:Y:S02]  /*177d0*/  IMAD.MOV.U32 R20, RZ, RZ, R23 ;  /* 0x000000ffff147224 */ /* 0x000fe400078e0017 */
[----:B------:R-:W-:Y:S01]  /*177e0*/  IMAD.MOV.U32 R23, RZ, RZ, R18 ;  /* 0x000000ffff177224 */ /* 0x000fe200078e0012 */
[----:B------:R-:W-:-:S07]  /*177f0*/  PRMT R17, R17, 0x5410, R8 ;  /* 0x0000541011117816 */ /* 0x000fce0000000008 */
.L_x_17902:
[----:B------:R-:W-:Y:S05]  /*17800*/  BSYNC.RECONVERGENT B1 ;  /* 0x0000000000017941 */ /* 0x000fea0003800200 */
.L_x_17900:
        /* <DEDUP_REMOVED lines=9> */
.L_x_17904:
[----:B------:R-:W-:Y:S01]  /*178a0*/  IMAD.MOV.U32 R27, RZ, RZ, R20 ;  /* 0x000000ffff1b7224 */ /* 0x000fe200078e0014 */
[----:B------:R-:W-:Y:S01]  /*178b0*/  PRMT R8, R8, 0x5432, R16 ;  /* 0x0000543208087816 */ /* 0x000fe20000000010 */
[----:B------:R-:W-:-:S07]  /*178c0*/  IMAD.MOV.U32 R20, RZ, RZ, R33 ;  /* 0x000000ffff147224 */ /* 0x000fce00078e0021 */
.L_x_17905:
[----:B------:R-:W-:Y:S05]  /*178d0*/  BSYNC.RECONVERGENT B1 ;  /* 0x0000000000017941 */ /* 0x000fea0003800200 */
.L_x_17903:
        /* <DEDUP_REMOVED lines=9> */
.L_x_17907:
[----:B------:R-:W-:Y:S01]  /*17970*/  IMAD.MOV.U32 R18, RZ, RZ, R27 ;  /* 0x000000ffff127224 */ /* 0x000fe200078e001b */
[----:B------:R-:W-:Y:S01]  /*17980*/  PRMT R9, R8, 0x7610, R9 ;  /* 0x0000761008097816 */ /* 0x000fe20000000009 */
[----:B------:R-:W-:Y:S01]  /*17990*/  IMAD.MOV.U32 R27, RZ, RZ, R28 ;  /* 0x000000ffff1b7224 */ /* 0x000fe200078e001c */
[----:B------:R-:W-:-:S07]  /*179a0*/  PRMT R8, R17, 0x7610, R8 ;  /* 0x0000761011087816 */ /* 0x000fce0000000008 */
.L_x_17908:
[----:B------:R-:W-:Y:S05]  /*179b0*/  BSYNC.RECONVERGENT B1 ;  /* 0x0000000000017941 */ /* 0x000fea0003800200 */
.L_x_17906:
        /* <DEDUP_REMOVED lines=9> */
.L_x_17910:
[----:B------:R-:W-:Y:S01]  /*17a50*/  PRMT R19, R19, 0x5410, R9 ;  /* 0x0000541013137816 */ /* 0x000fe20000000009 */
[----:B------:R-:W-:Y:S02]  /*17a60*/  IMAD.MOV.U32 R22, RZ, RZ, R18 ;  /* 0x000000ffff167224 */ /* 0x000fe400078e0012 */
[----:B------:R-:W-:Y:S01]  /*17a70*/  IMAD.MOV.U32 R18, RZ, RZ, R21 ;  /* 0x000000ffff127224 */ /* 0x000fe200078e0015 */
[----:B------:R-:W-:-:S07]  /*17a80*/  PRMT R9, R19, 0x7610, R9 ;  /* 0x0000761013097816 */ /* 0x000fce0000000009 */
.L_x_17911:
[----:B------:R-:W-:Y:S05]  /*17a90*/  BSYNC.RECONVERGENT B1 ;  /* 0x0000000000017941 */ /* 0x000fea0003800200 */
.L_x_17909:
        /* <DEDUP_REMOVED lines=9> */
.L_x_17913:
[C---:B------:R-:W-:Y:S01]  /*17b30*/  PRMT R16, R19.reuse, 0x7632, R16 ;  /* 0x0000763213107816 */ /* 0x040fe20000000010 */
[----:B------:R-:W-:Y:S02]  /*17b40*/  IMAD.MOV.U32 R21, RZ, RZ, R22 ;  /* 0x000000ffff157224 */ /* 0x000fe400078e0016 */
[----:B------:R-:W-:Y:S01]  /*17b50*/  IMAD.MOV.U32 R22, RZ, RZ, R25 ;  /* 0x000000ffff167224 */ /* 0x000fe200078e0019 */
[----:B------:R-:W-:-:S07]  /*17b60*/  PRMT R19, R19, 0x7610, R16 ;  /* 0x0000761013137816 */ /* 0x000fce0000000010 */
.L_x_17914:
[----:B------:R-:W-:Y:S05]  /*17b70*/  BSYNC.RECONVERGENT B1 ;  /* 0x0000000000017941 */ /* 0x000fea0003800200 */
.L_x_17912:
        /* <DEDUP_REMOVED lines=16> */
.L_x_17916:
[----:B------:R-:W-:Y:S01]  /*17c80*/  IMAD.MOV.U32 R12, RZ, RZ, R3 ;  /* 0x000000ffff0c7224 */ /* 0x000fe200078e0003 */
[----:B------:R-:W-:Y:S01]  /*17c90*/  PRMT R16, R16, 0x7610, R32 ;  /* 0x0000761010107816 */ /* 0x000fe20000000020 */
[----:B------:R-:W-:Y:S01]  /*17ca0*/  IMAD.MOV.U32 R3, RZ, RZ, R26 ;  /* 0x000000ffff037224 */ /* 0x000fe200078e001a */
[----:B------:R-:W-:-:S07]  /*17cb0*/  PRMT R32, R32, 0x7610, R9 ;  /* 0x0000761020207816 */ /* 0x000fce0000000009 */
.L_x_17917:
[----:B------:R-:W-:Y:S05]  /*17cc0*/  BSYNC.RECONVERGENT B1 ;  /* 0x0000000000017941 */ /* 0x000fea0003800200 */
.L_x_17915:
        /* <DEDUP_REMOVED lines=9> */
.L_x_17919:
[----:B------:R-:W-:Y:S01]  /*17d60*/  IMAD.MOV.U32 R25, RZ, RZ, R12 ;  /* 0x000000ffff197224 */ /* 0x000fe200078e000c */
[----:B------:R-:W-:Y:S01]  /*17d70*/  PRMT R9, R9, 0x7610, R16 ;  /* 0x0000761009097816 */ /* 0x000fe20000000010 */
[----:B------:R-:W-:Y:S01]  /*17d80*/  IMAD.MOV.U32 R12, RZ, RZ, R23 ;  /* 0x000000ffff0c7224 */ /* 0x000fe200078e0017 */
[----:B------:R-:W-:-:S07]  /*17d90*/  PRMT R16, R16, 0x7610, R17 ;  /* 0x0000761010107816 */ /* 0x000fce0000000011 */
.L_x_17920:
[----:B------:R-:W-:Y:S05]  /*17da0*/  BSYNC.RECONVERGENT B1 ;  /* 0x0000000000017941 */ /* 0x000fea0003800200 */
.L_x_17918:
        /* <DEDUP_REMOVED lines=9> */
.L_x_17922:
[----:B------:R-:W-:Y:S01]  /*17e40*/  IMAD.MOV.U32 R26, RZ, RZ, R25 ;  /* 0x000000ffff1a7224 */ /* 0x000fe200078e0019 */
[----:B------:R-:W-:Y:S01]  /*17e50*/  PRMT R17, R17, 0x7610, R9 ;  /* 0x0000761011117816 */ /* 0x000fe20000000009 */
[----:B------:R-:W-:Y:S01]  /*17e60*/  IMAD.MOV.U32 R25, RZ, RZ, R20 ;  /* 0x000000ffff197224 */ /* 0x000fe200078e0014 */
[----:B------:R-:W-:-:S07]  /*17e70*/  PRMT R9, R9, 0x7610, R8 ;  /* 0x0000761009097816 */ /* 0x000fce0000000008 */
.L_x_17923:
[----:B------:R-:W-:Y:S05]  /*17e80*/  BSYNC.RECONVERGENT B1 ;  /* 0x0000000000017941 */ /* 0x000fea0003800200 */
.L_x_17921:
        /* <DEDUP_REMOVED lines=9> */
.L_x_17925:
[----:B------:R-:W-:Y:S01]  /*17f20*/  IMAD.MOV.U32 R23, RZ, RZ, R26 ;  /* 0x000000ffff177224 */ /* 0x000fe200078e001a */
[----:B------:R-:W-:Y:S01]  /*17f30*/  PRMT R17, R17, 0x5432, R8 ;  /* 0x0000543211117816 */ /* 0x000fe20000000008 */
[----:B------:R-:W-:-:S07]  /*17f40*/  IMAD.MOV.U32 R26, RZ, RZ, R27 ;  /* 0x000000ffff1a7224 */ /* 0x000fce00078e001b */
.L_x_17926:
[----:B------:R-:W-:Y:S05]  /*17f50*/  BSYNC.RECONVERGENT B1 ;  /* 0x0000000000017941 */ /* 0x000fea0003800200 */
.L_x_17924:
        /* <DEDUP_REMOVED lines=9> */
.L_x_17928:
[----:B------:R-:W-:Y:S01]  /*17ff0*/  IMAD.MOV.U32 R27, RZ, RZ, R23 ;  /* 0x000000ffff1b7224 */ /* 0x000fe200078e0017 */
[----:B------:R-:W-:Y:S01]  /*18000*/  PRMT R8, R17, 0x7610, R8 ;  /* 0x0000761011087816 */ /* 0x000fe20000000008 */
[----:B------:R-:W-:Y:S01]  /*18010*/  IMAD.MOV.U32 R23, RZ, RZ, R18 ;  /* 0x000000ffff177224 */ /* 0x000fe200078e0012 */
[----:B------:R-:W-:-:S07]  /*18020*/  PRMT R17, R9, 0x7610, R17 ;  /* 0x0000761009117816 */ /* 0x000fce0000000011 */
.L_x_17929:
[----:B------:R-:W-:Y:S05]  /*18030*/  BSYNC.RECONVERGENT B1 ;  /* 0x0000000000017941 */ /* 0x000fea0003800200 */
.L_x_17927:
        /* <DEDUP_REMOVED lines=9> */
.L_x_17931:
[----:B------:R-:W-:Y:S01]  /*180d0*/  IMAD.MOV.U32 R18, RZ, RZ, R27 ;  /* 0x000000ffff127224 */ /* 0x000fe200078e001b */
[----:B------:R-:W-:Y:S01]  /*180e0*/  PRMT R8, R19, 0x5432, R8 ;  /* 0x0000543213087816 */ /* 0x000fe20000000008 */
[----:B------:R-:W-:-:S07]  /*180f0*/  IMAD.MOV.U32 R27, RZ, RZ, R22 ;  /* 0x000000ffff1b7224 */ /* 0x000fce00078e0016 */
.L_x_17932:
[----:B------:R-:W-:Y:S05]  /*18100*/  BSYNC.RECONVERGENT B1 ;  /* 0x0000000000017941 */ /* 0x000fea0003800200 */
.L_x_17930:
        /* <DEDUP_REMOVED lines=9> */
.L_x_17934:
[----:B------:R-:W-:Y:S01]  /*181a0*/  IMAD.MOV.U32 R19, RZ, RZ, R18 ;  /* 0x000000ffff137224 */ /* 0x000fe200078e0012 */
[C---:B------:R-:W-:Y:S01]  /*181b0*/  PRMT R9, R8.reuse, 0x7632, R9 ;  /* 0x0000763208097816 */ /* 0x040fe20000000009 */
[----:B------:R-:W-:Y:S01]  /*181c0*/  IMAD.MOV.U32 R18, RZ, RZ, R21 ;  /* 0x000000ffff127224 */ /* 0x000fe200078e0015 */
[----:B------:R-:W-:-:S07]  /*181d0*/  PRMT R8, R8, 0x5410, R16 ;  /* 0x0000541008087816 */ /* 0x000fce0000000010 */
.L_x_17935:
[----:B------:R-:W-:Y:S05]  /*181e0*/  BSYNC.RECONVERGENT B1 ;  /* 0x0000000000017941 */ /* 0x000fea0003800200 */
.L_x_17933:
        /* <DEDUP_REMOVED lines=16> */
.L_x_17937:
[C---:B------:R-:W-:Y:S01]  /*182f0*/  PRMT R16, R32.reuse, 0x7632, R16 ;  /* 0x0000763220107816 */ /* 0x040fe20000000010 */
[----:B------:R-:W-:Y:S02]  /*18300*/  IMAD.MOV.U32 R10, RZ, RZ, R3 ;  /* 0x000000ffff0a7224 */ /* 0x000fe400078e0003 */
[----:B------:R-:W-:Y:S01]  /*18310*/  IMAD.MOV.U32 R3, RZ, RZ, R12 ;  /* 0x000000ffff037224 */ /* 0x000fe200078e000c */
[----:B------:R-:W-:-:S07]  /*18320*/  PRMT R32, R32, 0x7610, R16 ;  /* 0x0000761020207816 */ /* 0x000fce0000000010 */
.L_x_17938:
[----:B------:R-:W-:Y:S05]  /*18330*/  BSYNC.RECONVERGENT B1 ;  /* 0x0000000000017941 */ /* 0x000fea0003800200 */
.L_x_17936:
        /* <DEDUP_REMOVED lines=9> */
.L_x_17940:
[----:B------:R-:W-:Y:S01]  /*183d0*/  IMAD.MOV.U32 R13, RZ, RZ, R10 ;  /* 0x000000ffff0d7224 */ /* 0x000fe200078e000a */
[----:B------:R-:W-:Y:S01]  /*183e0*/  PRMT R20, R16, 0x7610, R20 ;  /* 0x0000761010147816 */ /* 0x000fe20000000014 */
[----:B------:R-:W-:Y:S01]  /*183f0*/  IMAD.MOV.U32 R10, RZ, RZ, R25 ;  /* 0x000000ffff0a7224 */ /* 0x000fe200078e0019 */
[----:B------:R-:W-:-:S07]  /*18400*/  PRMT R16, R9, 0x7632, R16 ;  /* 0x0000763209107816 */ /* 0x000fce0000000010 */
.L_x_17941:
[----:B------:R-:W-:Y:S05]  /*18410*/  BSYNC.RECONVERGENT B1 ;  /* 0x0000000000017941 */ /* 0x000fea0003800200 */
.L_x_17939:
        /* <DEDUP_REMOVED lines=9> */
.L_x_17943:
[----:B------:R-:W-:Y:S01]  /*184b0*/  IMAD.MOV.U32 R12, RZ, RZ, R13 ;  /* 0x000000ffff0c7224 */ /* 0x000fe200078e000d */
[----:B------:R-:W-:Y:S01]  /*184c0*/  PRMT R21, R20, 0x7610, R21 ;  /* 0x0000761014157816 */ /* 0x000fe20000000015 */
[----:B------:R-:W-:Y:S01]  /*184d0*/  IMAD.MOV.U32 R13, RZ, RZ, R26 ;  /* 0x000000ffff0d7224 */ /* 0x000fe200078e001a */
[----:B------:R-:W-:-:S07]  /*184e0*/  PRMT R20, R17, 0x7632, R20 ;  /* 0x0000763211147816 */ /* 0x000fce0000000014 */
.L_x_17944:
[----:B------:R-:W-:Y:S05]  /*184f0*/  BSYNC.RECONVERGENT B1 ;  /* 0x0000000000017941 */ /* 0x000fea0003800200 */
.L_x_17942:
        /* <DEDUP_REMOVED lines=9> */
.L_x_17946:
[----:B------:R-:W-:Y:S01]  /*18590*/  IMAD.MOV.U32 R22, RZ, RZ, R12 ;  /* 0x000000ffff167224 */ /* 0x000fe200078e000c */
[----:B------:R-:W-:Y:S01]  /*185a0*/  PRMT R9, R9, 0x5410, R21 ;  /* 0x0000541009097816 */ /* 0x000fe20000000015 */
[----:B------:R-:W-:Y:S01]  /*185b0*/  IMAD.MOV.U32 R12, RZ, RZ, R23 ;  /* 0x000000ffff0c7224 */ /* 0x000fe200078e0017 */
[----:B------:R-:W-:-:S07]  /*185c0*/  PRMT R21, R17, 0x7610, R21 ;  /* 0x0000761011157816 */ /* 0x000fce0000000015 */
.L_x_17947:
[----:B------:R-:W-:Y:S05]  /*185d0*/  BSYNC.RECONVERGENT B1 ;  /* 0x0000000000017941 */ /* 0x000fea0003800200 */
.L_x_17945:
        /* <DEDUP_REMOVED lines=9> */
.L_x_17949:
[----:B------:R-:W-:Y:S01]  /*18670*/  IMAD.MOV.U32 R17, RZ, RZ, R22 ;  /* 0x000000ffff117224 */ /* 0x000fe200078e0016 */
[----:B------:R-:W-:Y:S01]  /*18680*/  PRMT R16, R16, 0x7610, R9 ;  /* 0x0000761010107816 */ /* 0x000fe20000000009 */
[----:B------:R-:W-:Y:S01]  /*18690*/  IMAD.MOV.U32 R22, RZ, RZ, R27 ;  /* 0x000000ffff167224 */ /* 0x000fe200078e001b */
[----:B------:R-:W-:-:S07]  /*186a0*/  PRMT R9, R9, 0x5410, R8 ;  /* 0x0000541009097816 */ /* 0x000fce0000000008 */
.L_x_17950:
[----:B------:R-:W-:Y:S05]  /*186b0*/  BSYNC.RECONVERGENT B1 ;  /* 0x0000000000017941 */ /* 0x000fea0003800200 */
.L_x_17948:
        /* <DEDUP_REMOVED lines=9> */
.L_x_17952:
[C---:B------:R-:W-:Y:S01]  /*18750*/  PRMT R8, R16.reuse, 0x7632, R8 ;  /* 0x0000763210087816 */ /* 0x040fe20000000008 */
[----:B------:R-:W-:Y:S02]  /*18760*/  IMAD.MOV.U32 R26, RZ, RZ, R17 ;  /* 0x000000ffff1a7224 */ /* 0x000fe400078e0011 */
[----:B------:R-:W-:Y:S01]  /*18770*/  IMAD.MOV.U32 R17, RZ, RZ, R18 ;  /* 0x000000ffff117224 */ /* 0x000fe200078e0012 */
[----:B------:R-:W-:-:S07]  /*18780*/  PRMT R16, R16, 0x7610, R8 ;  /* 0x0000761010107816 */ /* 0x000fce0000000008 */
.L_x_17953:
[----:B------:R-:W-:Y:S05]  /*18790*/  BSYNC.RECONVERGENT B1 ;  /* 0x0000000000017941 */ /* 0x000fea0003800200 */
.L_x_17951:
        /* <DEDUP_REMOVED lines=9> */
.L_x_17955:
[----:B------:R-:W-:Y:S01]  /*18830*/  IMAD.MOV.U32 R18, RZ, RZ, R26 ;  /* 0x000000ffff127224 */ /* 0x000fe200078e001a */
[----:B------:R-:W-:Y:S01]  /*18840*/  PRMT R8, R9, 0x5410, R8 ;  /* 0x0000541009087816 */ /* 0x000fe20000000008 */
[----:B------:R-:W-:-:S07]  /*18850*/  IMAD.MOV.U32 R26, RZ, RZ, R19 ;  /* 0x000000ffff1a7224 */ /* 0x000fce00078e0013 */
.L_x_17956:
[----:B------:R-:W-:Y:S05]  /*18860*/  BSYNC.RECONVERGENT B1 ;  /* 0x0000000000017941 */ /* 0x000fea0003800200 */
.L_x_17954:
        /* <DEDUP_REMOVED lines=16> */
.L_x_17958:
[----:B------:R-:W-:Y:S01]  /*18970*/  IMAD.MOV.U32 R14, RZ, RZ, R3 ;  /* 0x000000ffff0e7224 */ /* 0x000fe200078e0003 */
[----:B------:R-:W-:Y:S01]  /*18980*/  PRMT R20, R20, 0x7610, R32 ;  /* 0x0000761014147816 */ /* 0x000fe20000000020 */
[----:B------:R-:W-:Y:S01]  /*18990*/  IMAD.MOV.U32 R3, RZ, RZ, R10 ;  /* 0x000000ffff037224 */ /* 0x000fe200078e000a */
[----:B------:R-:W-:-:S07]  /*189a0*/  PRMT R32, R32, 0x5410, R16 ;  /* 0x0000541020207816 */ /* 0x000fce0000000010 */
.L_x_17959:
[----:B------:R-:W-:Y:S05]  /*189b0*/  BSYNC.RECONVERGENT B1 ;  /* 0x0000000000017941 */ /* 0x000fea0003800200 */
.L_x_17957:
        /* <DEDUP_REMOVED lines=9> */
.L_x_17961:
[----:B------:R-:W-:Y:S01]  /*18a50*/  IMAD.MOV.U32 R19, RZ, RZ, R14 ;  /* 0x000000ffff137224 */ /* 0x000fe200078e000e */
[C---:B------:R-:W-:Y:S01]  /*18a60*/  PRMT R9, R20.reuse, 0x7632, R9 ;  /* 0x0000763214097816 */ /* 0x040fe20000000009 */
[----:B------:R-:W-:Y:S01]  /*18a70*/  IMAD.MOV.U32 R14, RZ, RZ, R13 ;  /* 0x000000ffff0e7224 */ /* 0x000fe200078e000d */
[----:B------:R-:W-:-:S07]  /*18a80*/  PRMT R20, R20, 0x5410, R20 ;  /* 0x0000541014147816 */ /* 0x000fce0000000014 */
.L_x_17962:
[----:B------:R-:W-:Y:S05]  /*18a90*/  BSYNC.RECONVERGENT B1 ;  /* 0x0000000000017941 */ /* 0x000fea0003800200 */
.L_x_17960:
        /* <DEDUP_REMOVED lines=9> */
.L_x_17964:
[----:B------:R-:W-:Y:S01]  /*18b30*/  IMAD.MOV.U32 R13, RZ, RZ, R19 ;  /* 0x000000ffff0d7224 */ /* 0x000fe200078e0013 */
[----:B------:R-:W-:Y:S01]  /*18b40*/  PRMT R16, R9, 0x7610, R16 ;  /* 0x0000761009107816 */ /* 0x000fe20000000010 */
[----:B------:R-:W-:Y:S01]  /*18b50*/  IMAD.MOV.U32 R19, RZ, RZ, R12 ;  /* 0x000000ffff137224 */ /* 0x000fe200078e000c */
[----:B------:R-:W-:-:S07]  /*18b60*/  PRMT R9, R21, 0x7610, R9 ;  /* 0x0000761015097816 */ /* 0x000fce0000000009 */
.L_x_17965:
[----:B------:R-:W-:Y:S05]  /*18b70*/  BSYNC.RECONVERGENT B1 ;  /* 0x0000000000017941 */ /* 0x000fea0003800200 */
.L_x_17963:
        /* <DEDUP_REMOVED lines=9> */
.L_x_17967:
[----:B------:R-:W-:Y:S01]  /*18c10*/  IMAD.MOV.U32 R10, RZ, RZ, R13 ;  /* 0x000000ffff0a7224 */ /* 0x000fe200078e000d */
[----:B------:R-:W-:Y:S01]  /*18c20*/  PRMT R21, R21, 0x5410, R16 ;  /* 0x0000541015157816 */ /* 0x000fe20000000010 */
[----:B------:R-:W-:Y:S01]  /*18c30*/  IMAD.MOV.U32 R13, RZ, RZ, R22 ;  /* 0x000000ffff0d7224 */ /* 0x000fe200078e0016 */
[----:B------:R-:W-:-:S07]  /*18c40*/  PRMT R16, R9, 0x7632, R16 ;  /* 0x0000763209107816 */ /* 0x000fce0000000010 */
.L_x_17968:
[----:B------:R-:W-:Y:S05]  /*18c50*/  BSYNC.RECONVERGENT B1 ;  /* 0x0000000000017941 */ /* 0x000fea0003800200 */
.L_x_17966:
        /* <DEDUP_REMOVED lines=9> */
.L_x_17970:
[----:B------:R-:W-:Y:S01]  /*18cf0*/  IMAD.MOV.U32 R12, RZ, RZ, R10 ;  /* 0x000000ffff0c7224 */ /* 0x000fe200078e000a */
[----:B------:R-:W-:Y:S01]  /*18d00*/  PRMT R9, R9, 0x7610, R21 ;  /* 0x0000761009097816 */ /* 0x000fe20000000015 */
[----:B------:R-:W-:Y:S01]  /*18d10*/  IMAD.MOV.U32 R10, RZ, RZ, R17 ;  /* 0x000000ffff0a7224 */ /* 0x000fe200078e0011 */
[----:B------:R-:W-:-:S07]  /*18d20*/  PRMT R21, R21, 0x7610, R16 ;  /* 0x0000761015157816 */ /* 0x000fce0000000010 */
.L_x_17971:
[----:B------:R-:W-:Y:S05]  /*18d30*/  BSYNC.RECONVERGENT B1 ;  /* 0x0000000000017941 */ /* 0x000fea0003800200 */
.L_x_17969:
        /* <DEDUP_REMOVED lines=9> */
.L_x_17973:
[----:B------:R-:W-:Y:S01]  /*18dd0*/  IMAD.MOV.U32 R17, RZ, RZ, R12 ;  /* 0x000000ffff117224 */ /* 0x000fe200078e000c */
[----:B------:R-:W-:Y:S01]  /*18de0*/  PRMT R16, R16, 0x7610, R9 ;  /* 0x0000761010107816 */ /* 0x000fe20000000009 */
[----:B------:R-:W-:Y:S01]  /*18df0*/  IMAD.MOV.U32 R12, RZ, RZ, R26 ;  /* 0x000000ffff0c7224 */ /* 0x000fe200078e001a */
[----:B------:R-:W-:-:S07]  /*18e00*/  PRMT R9, R9, 0x5410, R8 ;  /* 0x0000541009097816 */ /* 0x000fce0000000008 */
.L_x_17974:
[----:B------:R-:W-:Y:S05]  /*18e10*/  BSYNC.RECONVERGENT B1 ;  /* 0x0000000000017941 */ /* 0x000fea0003800200 */
.L_x_17972:
        /* <DEDUP_REMOVED lines=9> */
.L_x_17976:
[C---:B------:R-:W-:Y:S01]  /*18eb0*/  PRMT R8, R16.reuse, 0x7632, R8 ;  /* 0x0000763210087816 */ /* 0x040fe20000000008 */
[----:B------:R-:W-:Y:S02]  /*18ec0*/  IMAD.MOV.U32 R22, RZ, RZ, R17 ;  /* 0x000000ffff167224 */ /* 0x000fe400078e0011 */
[----:B------:R-:W-:Y:S01]  /*18ed0*/  IMAD.MOV.U32 R17, RZ, RZ, R18 ;  /* 0x000000ffff117224 */ /* 0x000fe200078e0012 */
[----:B------:R-:W-:-:S07]  /*18ee0*/  PRMT R16, R16, 0x7610, R8 ;  /* 0x0000761010107816 */ /* 0x000fce0000000008 */
.L_x_17977:
[----:B------:R-:W-:Y:S05]  /*18ef0*/  BSYNC.RECONVERGENT B1 ;  /* 0x0000000000017941 */ /* 0x000fea0003800200 */
.L_x_17975:
        /* <DEDUP_REMOVED lines=16> */
.L_x_17979:
[----:B------:R-:W-:Y:S01]  /*19000*/  IMAD.MOV.U32 R28, RZ, RZ, R3 ;  /* 0x000000ffff1c7224 */ /* 0x000fe200078e0003 */
[----:B------:R-:W-:Y:S01]  /*19010*/  PRMT R34, R34, 0x7610, R32 ;  /* 0x0000761022227816 */ /* 0x000fe20000000020 */
[----:B------:R-:W-:Y:S01]  /*19020*/  IMAD.MOV.U32 R3, RZ, RZ, R14 ;  /* 0x000000ffff037224 */ /* 0x000fe200078e000e */
[----:B------:R-:W-:-:S07]  /*19030*/  PRMT R32, R32, 0x7610, R20 ;  /* 0x0000761020207816 */ /* 0x000fce0000000014 */
.L_x_17980:
[----:B------:R-:W-:Y:S05]  /*19040*/  BSYNC.RECONVERGENT B1 ;  /* 0x0000000000017941 */ /* 0x000fea0003800200 */
.L_x_17978:
        /* <DEDUP_REMOVED lines=9> */
.L_x_17982:
[----:B------:R-:W-:Y:S01]  /*190e0*/  IMAD.MOV.U32 R26, RZ, RZ, R28 ;  /* 0x000000ffff1a7224 */ /* 0x000fe200078e001c */
[C---:B------:R-:W-:Y:S01]  /*190f0*/  PRMT R32, R34.reuse, 0x7632, R32 ;  /* 0x0000763222207816 */ /* 0x040fe20000000020 */
[----:B------:R-:W-:Y:S01]  /*19100*/  IMAD.MOV.U32 R28, RZ, RZ, R19 ;  /* 0x000000ffff1c7224 */ /* 0x000fe200078e0013 */
[----:B------:R-:W-:-:S07]  /*19110*/  PRMT R34, R34, 0x5410, R9 ;  /* 0x0000541022227816 */ /* 0x000fce0000000009 */
.L_x_17983:
[----:B------:R-:W-:Y:S05]  /*19120*/  BSYNC.RECONVERGENT B1 ;  /* 0x0000000000017941 */ /* 0x000fea0003800200 */
.L_x_17981:
        /* <DEDUP_REMOVED lines=9> */
.L_x_17985:
[----:B------:R-:W-:Y:S01]  /*191c0*/  IMAD.MOV.U32 R27, RZ, RZ, R26 ;  /* 0x000000ffff1b7224 */ /* 0x000fe200078e001a */
[----:B------:R-:W-:Y:S01]  /*191d0*/  PRMT R34, R32, 0x7610, R34 ;  /* 0x0000761020227816 */ /* 0x000fe20000000022 */
[----:B------:R-:W-:Y:S01]  /*191e0*/  IMAD.MOV.U32 R26, RZ, RZ, R13 ;  /* 0x000000ffff1a7224 */ /* 0x000fe200078e000d */
[----:B------:R-:W-:-:S07]  /*191f0*/  PRMT R32, R16, 0x7610, R32 ;  /* 0x0000761010207816 */ /* 0x000fce0000000020 */
.L_x_17986:
[----:B------:R-:W-:Y:S05]  /*19200*/  BSYNC.RECONVERGENT B1 ;  /* 0x0000000000017941 */ /* 0x000fea0003800200 */
.L_x_17984:
        /* <DEDUP_REMOVED lines=9> */
.L_x_17988:
[----:B------:R-:W-:Y:S01]  /*192a0*/  IMAD.MOV.U32 R29, RZ, RZ, R27 ;  /* 0x000000ffff1d7224 */ /* 0x000fe200078e001b */
[----:B------:R-:W-:Y:S01]  /*192b0*/  PRMT R35, R34, 0x7610, R35 ;  /* 0x0000761022237816 */ /* 0x000fe20000000023 */
[----:B------:R-:W-:Y:S01]  /*192c0*/  IMAD.MOV.U32 R27, RZ, RZ, R10 ;  /* 0x000000ffff1b7224 */ /* 0x000fe200078e000a */
[----:B------:R-:W-:-:S07]  /*192d0*/  PRMT R34, R21, 0x7632, R34 ;  /* 0x0000763215227816 */ /* 0x000fce0000000022 */
.L_x_17989:
[----:B------:R-:W-:Y:S05]  /*192e0*/  BSYNC.RECONVERGENT B1 ;  /* 0x0000000000017941 */ /* 0x000fea0003800200 */
.L_x_17987:
        /* <DEDUP_REMOVED lines=9> */
.L_x_17991:
[----:B------:R-:W-:Y:S01]  /*19380*/  IMAD.MOV.U32 R30, RZ, RZ, R29 ;  /* 0x000000ffff1e7224 */ /* 0x000fe200078e001d */
[----:B------:R-:W-:Y:S01]  /*19390*/  PRMT R35, R9, 0x5432, R35 ;  /* 0x0000543209237816 */ /* 0x000fe20000000023 */
[----:B------:R-:W-:-:S07]  /*193a0*/  IMAD.MOV.U32 R29, RZ, RZ, R12 ;  /* 0x000000ffff1d7224 */ /* 0x000fce00078e000c */
.L_x_17992:
[----:B------:R-:W-:Y:S05]  /*193b0*/  BSYNC.RECONVERGENT B1 ;  /* 0x0000000000017941 */ /* 0x000fea0003800200 */
.L_x_17990:
        /* <DEDUP_REMOVED lines=9> */
.L_x_17994:
[----:B------:R-:W-:Y:S01]  /*19450*/  IMAD.MOV.U32 R31, RZ, RZ, R30 ;  /* 0x000000ffff1f7224 */ /* 0x000fe200078e001e */
[----:B------:R-:W-:Y:S01]  /*19460*/  PRMT R36, R36, 0x7610, R35 ;  /* 0x0000761024247816 */ /* 0x000fe20000000023 */
[----:B------:R-:W-:Y:S01]  /*19470*/  IMAD.MOV.U32 R30, RZ, RZ, R17 ;  /* 0x000000ffff1e7224 */ /* 0x000fe200078e0011 */
[----:B------:R-:W-:-:S07]  /*19480*/  PRMT R35, R35, 0x7610, R16 ;  /* 0x0000761023237816 */ /* 0x000fce0000000010 */
.L_x_17995:
[----:B------:R-:W-:Y:S05]  /*19490*/  BSYNC.RECONVERGENT B1 ;  /* 0x0000000000017941 */ /* 0x000fea0003800200 */
.L_x_17993:
        /* <DEDUP_REMOVED lines=9> */
.L_x_17997:
[----:B------:R-:W-:Y:S01]  /*19530*/  IMAD.MOV.U32 R33, RZ, RZ, R31 ;  /* 0x000000ffff217224 */ /* 0x000fe200078e001f */
[----:B------:R-:W-:Y:S01]  /*19540*/  PRMT R36, R36, 0x5432, R8 ;  /* 0x0000543224247816 */ /* 0x000fe20000000008 */
[----:B------:R-:W-:-:S07]  /*19550*/  IMAD.MOV.U32 R31, RZ, RZ, R22 ;  /* 0x000000ffff1f7224 */ /* 0x000fce00078e0016 */
.L_x_17998:
[----:B------:R-:W-:Y:S05]  /*19560*/  BSYNC.RECONVERGENT B1 ;  /* 0x0000000000017941 */ /* 0x000fea0003800200 */
.L_x_17996:
[----:B------:R-:W0:Y:S01]  /*19570*/  LDS.128 R20, [R6+0xb0] ;  /* 0x0000b00006147984 */ /* 0x000e220000000c00 */
[----:B------:R-:W-:Y:S03]  /*19580*/  BSSY.RECONVERGENT B1, `(.L_x_17999) ;  /* 0x0000020000017945 */ /* 0x000fe60003800200 */
[----:B------:R-:W1:Y:S04]  /*19590*/  LDS.128 R12, [R6+0xd0] ;  /* 0x0000d000060c7984 */ /* 0x000e680000000c00 */
[----:B------:R2:W3:Y:S04]  /*195a0*/  LDS.128 R16, [R6+0xc0] ;  /* 0x0000c00006107984 */ /* 0x0004e80000000c00 */
        /* <DEDUP_REMOVED lines=25> */
.L_x_18000:
[----:B------:R-:W-:Y:S01]  /*19740*/  IMAD.MOV.U32 R7, RZ, RZ, R3 ;  /* 0x000000ffff077224 */ /* 0x000fe200078e0003 */
[----:B------:R-:W-:Y:S01]  /*19750*/  PRMT R21, R21, 0x7610, R32 ;  /* 0x0000761015157816 */ /* 0x000fe20000000020 */
[----:B------:R-:W-:Y:S01]  /*19760*/  IMAD.MOV.U32 R3, RZ, RZ, R28 ;  /* 0x000000ffff037224 */ /* 0x000fe200078e001c */
[----:B------:R-:W-:-:S07]  /*19770*/  PRMT R32, R32, 0x7610, R34 ;  /* 0x0000761020207816 */ /* 0x000fce0000000022 */
.L_x_18001:
[----:B------:R-:W-:Y:S05]  /*19780*/  BSYNC.RECONVERGENT B1 ;  /* 0x0000000000017941 */ /* 0x000fea0003800200 */
.L_x_17999:
        /* <DEDUP_REMOVED lines=9> */
.L_x_18003:
[----:B------:R-:W-:Y:S01]  /*19820*/  IMAD.MOV.U32 R20, RZ, RZ, R7 ;  /* 0x000000ffff147224 */ /* 0x000fe200078e0007 */
[----:B------:R-:W-:Y:S01]  /*19830*/  PRMT R28, R28, 0x7610, R21 ;  /* 0x000076101c1c7816 */ /* 0x000fe20000000015 */
[----:B------:R-:W-:Y:S01]  /*19840*/  IMAD.MOV.U32 R7, RZ, RZ, R26 ;  /* 0x000000ffff077224 */ /* 0x000fe200078e001a */
[----:B------:R-:W-:-:S07]  /*19850*/  PRMT R21, R21, 0x5410, R32 ;  /* 0x0000541015157816 */ /* 0x000fce0000000020 */
.L_x_18004:
[----:B------:R-:W-:Y:S05]  /*19860*/  BSYNC.RECONVERGENT B1 ;  /* 0x0000000000017941 */ /* 0x000fea0003800200 */
.L_x_18002:
        /* <DEDUP_REMOVED lines=9> */
.L_x_18006:
[----:B------:R-:W-:Y:S01]  /*19900*/  IMAD.MOV.U32 R22, RZ, RZ, R20 ;  /* 0x000000ffff167224 */ /* 0x000fe200078e0014 */
[C---:B------:R-:W-:Y:S01]  /*19910*/  PRMT R21, R28.reuse, 0x7632, R21 ;  /* 0x000076321c157816 */ /* 0x040fe20000000015 */
[----:B------:R-:W-:Y:S01]  /*19920*/  IMAD.MOV.U32 R20, RZ, RZ, R27 ;  /* 0x000000ffff147224 */ /* 0x000fe200078e001b */
[----:B------:R-:W-:-:S07]  /*19930*/  PRMT R28, R28, 0x5410, R34 ;  /* 0x000054101c1c7816 */ /* 0x000fce0000000022 */
.L_x_18007:
[----:B------:R-:W-:Y:S05]  /*19940*/  BSYNC.RECONVERGENT B1 ;  /* 0x0000000000017941 */ /* 0x000fea0003800200 */
.L_x_18005:
        /* <DEDUP_REMOVED lines=9> */
.L_x_18009:
[----:B------:R-:W-:Y:S01]  /*199e0*/  IMAD.MOV.U32 R27, RZ, RZ, R22 ;  /* 0x000000ffff1b7224 */ /* 0x000fe200078e0016 */
[----:B------:R-:W-:Y:S01]  /*199f0*/  PRMT R28, R21, 0x7610, R28 ;  /* 0x00007610151c7816 */ /* 0x000fe2000000001c */
[----:B------:R-:W-:Y:S01]  /*19a00*/  IMAD.MOV.U32 R22, RZ, RZ, R29 ;  /* 0x000000ffff167224 */ /* 0x000fe200078e001d */
[----:B------:R-:W-:-:S07]  /*19a10*/  PRMT R21, R35, 0x7610, R21 ;  /* 0x0000761023157816 */ /* 0x000fce0000000015 */
.L_x_18010:
[----:B------:R-:W-:Y:S05]  /*19a20*/  BSYNC.RECONVERGENT B1 ;  /* 0x0000000000017941 */ /* 0x000fea0003800200 */
.L_x_18008:
        /* <DEDUP_REMOVED lines=9> */
.L_x_18012:
[----:B------:R-:W-:Y:S01]  /*19ac0*/  IMAD.MOV.U32 R26, RZ, RZ, R27 ;  /* 0x000000ffff1a7224 */ /* 0x000fe200078e001b */
[----:B------:R-:W-:Y:S01]  /*19ad0*/  PRMT R29, R29, 0x5410, R28 ;  /* 0x000054101d1d7816 */ /* 0x000fe2000000001c */
[----:B------:R-:W-:Y:S01]  /*19ae0*/  IMAD.MOV.U32 R27, RZ, RZ, R30 ;  /* 0x000000ffff1b7224 */ /* 0x000fe200078e001e */
[----:B------:R-:W-:-:S07]  /*19af0*/  PRMT R28, R35, 0x7632, R28 ;  /* 0x00007632231c7816 */ /* 0x000fce000000001c */
.L_x_18013:
[----:B------:R-:W-:Y:S05]  /*19b00*/  BSYNC.RECONVERGENT B1 ;  /* 0x0000000000017941 */ /* 0x000fea0003800200 */
.L_x_18011:
        /* <DEDUP_REMOVED lines=9> */
.L_x_18015:
[----:B------:R-:W-:Y:S01]  /*19ba0*/  IMAD.MOV.U32 R30, RZ, RZ, R26 ;  /* 0x000000ffff1e7224 */ /* 0x000fe200078e001a */
[----:B------:R-:W-:Y:S01]  /*19bb0*/  PRMT R34, R34, 0x7610, R29 ;  /* 0x0000761022227816 */ /* 0x000fe2000000001d */
[----:B------:R-:W-:Y:S01]  /*19bc0*/  IMAD.MOV.U32 R26, RZ, RZ, R31 ;  /* 0x000000ffff1a7224 */ /* 0x000fe200078e001f */
[----:B------:R-:W-:-:S07]  /*19bd0*/  PRMT R29, R29, 0x7610, R36 ;  /* 0x000076101d1d7816 */ /* 0x000fce0000000024 */
.L_x_18016:
[----:B------:R-:W-:Y:S05]  /*19be0*/  BSYNC.RECONVERGENT B1 ;  /* 0x0000000000017941 */ /* 0x000fea0003800200 */
.L_x_18014:
        /* <DEDUP_REMOVED lines=9> */
.L_x_18018:
[----:B------:R-:W-:Y:S01]  /*19c80*/  IMAD.MOV.U32 R31, RZ, RZ, R30 ;  /* 0x000000ffff1f7224 */ /* 0x000fe200078e001e */
[C---:B------:R-:W-:Y:S01]  /*19c90*/  PRMT R29, R34.reuse, 0x7632, R29 ;  /* 0x00007632221d7816 */ /* 0x040fe2000000001d */
[----:B------:R-:W-:Y:S01]  /*19ca0*/  IMAD.MOV.U32 R30, RZ, RZ, R33 ;  /* 0x000000ffff1e7224 */ /* 0x000fe200078e0021 */
[----:B------:R-:W-:-:S07]  /*19cb0*/  PRMT R34, R34, 0x5410, R36 ;  /* 0x0000541022227816 */ /* 0x000fce0000000024 */
.L_x_18019:
[----:B------:R-:W-:Y:S05]  /*19cc0*/  BSYNC.RECONVERGENT B1 ;  /* 0x0000000000017941 */ /* 0x000fea0003800200 */
.L_x_18017:
        /* <DEDUP_REMOVED lines=16> */
.L_x_18021:
[----:B------:R-:W-:Y:S01]  /*19dd0*/  IMAD.MOV.U32 R14, RZ, RZ, R3 ;  /* 0x000000ffff0e7224 */ /* 0x000fe200078e0003 */
[----:B------:R-:W-:Y:S01]  /*19de0*/  PRMT R23, R23, 0x7610, R32 ;  /* 0x0000761017177816 */ /* 0x000fe20000000020 */
[----:B------:R-:W-:Y:S01]  /*19df0*/  IMAD.MOV.U32 R3, RZ, RZ, R7 ;  /* 0x000000ffff037224 */ /* 0x000fe200078e0007 */
[----:B------:R-:W-:-:S07]  /*19e00*/  PRMT R32, R32, 0x7610, R21 ;  /* 0x0000761020207816 */ /* 0x000fce0000000015 */
.L_x_18022:
[----:B------:R-:W-:Y:S05]  /*19e10*/  BSYNC.RECONVERGENT B1 ;  /* 0x0000000000017941 */ /* 0x000fea0003800200 */
.L_x_18020:
        /* <DEDUP_REMOVED lines=9> */
.L_x_18024:
[----:B------:R-:W-:Y:S01]  /*19eb0*/  IMAD.MOV.U32 R7, RZ, RZ, R14 ;  /* 0x000000ffff077224 */ /* 0x000fe200078e000e */
[----:B------:R-:W-:Y:S01]  /*19ec0*/  PRMT R23, R23, 0x7632, R28 ;  /* 0x0000763217177816 */ /* 0x000fe2000000001c */
[----:B------:R-:W-:-:S07]  /*19ed0*/  IMAD.MOV.U32 R14, RZ, RZ, R20 ;  /* 0x000000ffff0e7224 */ /* 0x000fce00078e0014 */
.L_x_18025:
[----:B------:R-:W-:Y:S05]  /*19ee0*/  BSYNC.RECONVERGENT B1 ;  /* 0x0000000000017941 */ /* 0x000fea0003800200 */
.L_x_18023:
        /* <DEDUP_REMOVED lines=9> */
.L_x_18027:
[----:B------:R-:W-:Y:S01]  /*19f80*/  PRMT R21, R21, 0x5410, R23 ;  /* 0x0000541015157816 */ /* 0x000fe20000000017 */
[----:B------:R-:W-:Y:S02]  /*19f90*/  IMAD.MOV.U32 R20, RZ, RZ, R7 ;  /* 0x000000ffff147224 */ /* 0x000fe400078e0007 */
[----:B------:R-:W-:Y:S01]  /*19fa0*/  IMAD.MOV.U32 R7, RZ, RZ, R22 ;  /* 0x000000ffff077224 */ /* 0x000fe200078e0016 */
[----:B------:R-:W-:-:S07]  /*19fb0*/  PRMT R23, R21, 0x7610, R23 ;  /* 0x0000761015177816 */ /* 0x000fce0000000017 */
.L_x_18028:
[----:B------:R-:W-:Y:S05]  /*19fc0*/  BSYNC.RECONVERGENT B1 ;  /* 0x0000000000017941 */ /* 0x000fea0003800200 */
.L_x_18026:
        /* <DEDUP_REMOVED lines=9> */
.L_x_18030:
[----:B------:R-:W-:Y:S01]  /*1a060*/  IMAD.MOV.U32 R33, RZ, RZ, R20 ;  /* 0x000000ffff217224 */ /* 0x000fe200078e0014 */
[----:B------:R-:W-:Y:S01]  /*1a070*/  PRMT R21, R21, 0x5432, R28 ;  /* 0x0000543215157816 */ /* 0x000fe2000000001c */
[----:B------:R-:W-:-:S07]  /*1a080*/  IMAD.MOV.U32 R20, RZ, RZ, R27 ;  /* 0x000000ffff147224 */ /* 0x000fce00078e001b */
.L_x_18031:
[----:B------:R-:W-:Y:S05]  /*1a090*/  BSYNC.RECONVERGENT B1 ;  /* 0x0000000000017941 */ /* 0x000fea0003800200 */
.L_x_18029:
        /* <DEDUP_REMOVED lines=9> */
.L_x_18033:
[----:B------:R-:W-:Y:S01]  /*1a130*/  IMAD.MOV.U32 R27, RZ, RZ, R33 ;  /* 0x000000ffff1b7224 */ /* 0x000fe200078e0021 */
[--C-:B------:R-:W-:Y:S01]  /*1a140*/  PRMT R22, R22, 0x5410, R21.reuse ;  /* 0x0000541016167816 */ /* 0x100fe20000000015 */
[----:B------:R-:W-:Y:S01]  /*1a150*/  IMAD.MOV.U32 R33, RZ, RZ, R26 ;  /* 0x000000ffff217224 */ /* 0x000fe200078e001a */
[----:B------:R-:W-:-:S07]  /*1a160*/  PRMT R21, R29, 0x7632, R21 ;  /* 0x000076321d157816 */ /* 0x000fce0000000015 */
.L_x_18034:
[----:B------:R-:W-:Y:S05]  /*1a170*/  BSYNC.RECONVERGENT B1 ;  /* 0x0000000000017941 */ /* 0x000fea0003800200 */
.L_x_18032:
        /* <DEDUP_REMOVED lines=9> */
.L_x_18036:
[----:B------:R-:W-:Y:S01]  /*1a210*/  IMAD.MOV.U32 R26, RZ, RZ, R27 ;  /* 0x000000ffff1a7224 */ /* 0x000fe200078e001b */
[----:B------:R-:W-:Y:S01]  /*1a220*/  PRMT R22, R22, 0x7632, R34 ;  /* 0x0000763216167816 */ /* 0x000fe20000000022 */
[----:B------:R-:W-:-:S07]  /*1a230*/  IMAD.MOV.U32 R27, RZ, RZ, R30 ;  /* 0x000000ffff1b7224 */ /* 0x000fce00078e001e */
.L_x_18037:
[----:B------:R-:W-:Y:S05]  /*1a240*/  BSYNC.RECONVERGENT B1 ;  /* 0x0000000000017941 */ /* 0x000fea0003800200 */
.L_x_18035:
        /* <DEDUP_REMOVED lines=9> */
.L_x_18039:
[----:B------:R-:W-:Y:S01]  /*1a2e0*/  PRMT R29, R29, 0x5410, R22 ;  /* 0x000054101d1d7816 */ /* 0x000fe20000000016 */
[----:B------:R-:W-:Y:S02]  /*1a2f0*/  IMAD.MOV.U32 R28, RZ, RZ, R26 ;  /* 0x000000ffff1c7224 */ /* 0x000fe400078e001a */
[----:B------:R-:W-:Y:S01]  /*1a300*/  IMAD.MOV.U32 R26, RZ, RZ, R31 ;  /* 0x000000ffff1a7224 */ /* 0x000fe200078e001f */
[----:B------:R-:W-:-:S07]  /*1a310*/  PRMT R22, R29, 0x7610, R22 ;  /* 0x000076101d167816 */ /* 0x000fce0000000016 */
.L_x_18040:
[----:B------:R-:W-:Y:S05]  /*1a320*/  BSYNC.RECONVERGENT B1 ;  /* 0x0000000000017941 */ /* 0x000fea0003800200 */
.L_x_18038:
        /* <DEDUP_REMOVED lines=16> */
.L_x_18042:
[----:B------:R-:W-:Y:S01]  /*1a430*/  IMAD.MOV.U32 R16, RZ, RZ, R3 ;  /* 0x000000ffff107224 */ /* 0x000fe200078e0003 */
[C---:B------:R-:W-:Y:S01]  /*1a440*/  PRMT R29, R32.reuse, 0x7632, R29 ;  /* 0x00007632201d7816 */ /* 0x040fe2000000001d */
[----:B------:R-:W-:Y:S01]  /*1a450*/  IMAD.MOV.U32 R3, RZ, RZ, R14 ;  /* 0x000000ffff037224 */ /* 0x000fe200078e000e */
[----:B------:R-:W-:-:S07]  /*1a460*/  PRMT R32, R32, 0x7610, R23 ;  /* 0x0000761020207816 */ /* 0x000fce0000000017 */
.L_x_18043:
[----:B------:R-:W-:Y:S05]  /*1a470*/  BSYNC.RECONVERGENT B1 ;  /* 0x0000000000017941 */ /* 0x000fea0003800200 */
.L_x_18041:
        /* <DEDUP_REMOVED lines=9> */
.L_x_18045:
[----:B------:R-:W-:Y:S01]  /*1a510*/  IMAD.MOV.U32 R31, RZ, RZ, R16 ;  /* 0x000000ffff1f7224 */ /* 0x000fe200078e0010 */
[----:B------:R-:W-:Y:S01]  /*1a520*/  PRMT R14, R29, 0x7610, R14 ;  /* 0x000076101d0e7816 */ /* 0x000fe2000000000e */
[----:B------:R-:W-:Y:S01]  /*1a530*/  IMAD.MOV.U32 R16, RZ, RZ, R7 ;  /* 0x000000ffff107224 */ /* 0x000fe200078e0007 */
[----:B------:R-:W-:-:S07]  /*1a540*/  PRMT R29, R23, 0x7610, R29 ;  /* 0x00007610171d7816 */ /* 0x000fce000000001d */
.L_x_18046:
[----:B------:R-:W-:Y:S05]  /*1a550*/  BSYNC.RECONVERGENT B1 ;  /* 0x0000000000017941 */ /* 0x000fea0003800200 */
.L_x_18044:
        /* <DEDUP_REMOVED lines=9> */
.L_x_18048:
[----:B------:R-:W-:Y:S01]  /*1a5f0*/  IMAD.MOV.U32 R30, RZ, RZ, R31 ;  /* 0x000000ffff1e7224 */ /* 0x000fe200078e001f */
[----:B------:R-:W-:Y:S01]  /*1a600*/  PRMT R7, R14, 0x7610, R7 ;  /* 0x000076100e077816 */ /* 0x000fe20000000007 */
[----:B------:R-:W-:Y:S01]  /*1a610*/  IMAD.MOV.U32 R31, RZ, RZ, R20 ;  /* 0x000000ffff1f7224 */ /* 0x000fe200078e0014 */
[----:B------:R-:W-:-:S07]  /*1a620*/  PRMT R14, R21, 0x7632, R14 ;  /* 0x00007632150e7816 */ /* 0x000fce000000000e */
.L_x_18049:
[----:B------:R-:W-:Y:S05]  /*1a630*/  BSYNC.RECONVERGENT B1 ;  /* 0x0000000000017941 */ /* 0x000fea0003800200 */
.L_x_18047:
        /* <DEDUP_REMOVED lines=9> */
.L_x_18051:
[----:B------:R-:W-:Y:S01]  /*1a6d0*/  IMAD.MOV.U32 R20, RZ, RZ, R30 ;  /* 0x000000ffff147224 */ /* 0x000fe200078e001e */
[----:B------:R-:W-:Y:S01]  /*1a6e0*/  PRMT R7, R21, 0x5410, R7 ;  /* 0x0000541015077816 */ /* 0x000fe20000000007 */
[----:B------:R-:W-:-:S07]  /*1a6f0*/  IMAD.MOV.U32 R30, RZ, RZ, R33 ;  /* 0x000000ffff1e7224 */ /* 0x000fce00078e0021 */
.L_x_18052:
[----:B------:R-:W-:Y:S05]  /*1a700*/  BSYNC.RECONVERGENT B1 ;  /* 0x0000000000017941 */ /* 0x000fea0003800200 */
.L_x_18050:
        /* <DEDUP_REMOVED lines=9> */
.L_x_18054:
[----:B------:R-:W-:Y:S01]  /*1a7a0*/  IMAD.MOV.U32 R21, RZ, RZ, R20 ;  /* 0x000000ffff157224 */ /* 0x000fe200078e0014 */
[----:B------:R-:W-:Y:S01]  /*1a7b0*/  PRMT R14, R14, 0x7610, R7 ;  /* 0x000076100e0e7816 */ /* 0x000fe20000000007 */
[----:B------:R-:W-:Y:S01]  /*1a7c0*/  IMAD.MOV.U32 R20, RZ, RZ, R27 ;  /* 0x000000ffff147224 */ /* 0x000fe200078e001b */
[----:B------:R-:W-:-:S07]  /*1a7d0*/  PRMT R7, R7, 0x7610, R22 ;  /* 0x0000761007077816 */ /* 0x000fce0000000016 */
.L_x_18055:
[----:B------:R-:W-:Y:S05]  /*1a7e0*/  BSYNC.RECONVERGENT B1 ;  /* 0x0000000000017941 */ /* 0x000fea0003800200 */
.L_x_18053:
        /* <DEDUP_REMOVED lines=9> */
.L_x_18057:
[----:B------:R-:W-:Y:S01]  /*1a880*/  IMAD.MOV.U32 R23, RZ, RZ, R21 ;  /* 0x000000ffff177224 */ /* 0x000fe200078e0015 */
[C---:B------:R-:W-:Y:S01]  /*1a890*/  PRMT R27, R14.reuse, 0x7632, R27 ;  /* 0x000076320e1b7816 */ /* 0x040fe2000000001b */
[----:B------:R-:W-:Y:S01]  /*1a8a0*/  IMAD.MOV.U32 R21, RZ, RZ, R26 ;  /* 0x000000ffff157224 */ /* 0x000fe200078e001a */
[----:B------:R-:W-:-:S07]  /*1a8b0*/  PRMT R14, R14, 0x5410, R22 ;  /* 0x000054100e0e7816 */ /* 0x000fce0000000016 */
.L_x_18058:
[----:B------:R-:W-:Y:S05]  /*1a8c0*/  BSYNC.RECONVERGENT B1 ;  /* 0x0000000000017941 */ /* 0x000fea0003800200 */
.L_x_18056:
        /* <DEDUP_REMOVED lines=9> */
.L_x_18060:
[----:B------:R-:W-:Y:S01]  /*1a960*/  IMAD.MOV.U32 R22, RZ, RZ, R23 ;  /* 0x000000ffff167224 */ /* 0x000fe200078e0017 */
[----:B------:R-:W-:Y:S01]  /*1a970*/  PRMT R26, R27, 0x7610, R26 ;  /* 0x000076101b1a7816 */ /* 0x000fe2000000001a */
[----:B------:R-:W-:Y:S01]  /*1a980*/  IMAD.MOV.U32 R23, RZ, RZ, R28 ;  /* 0x000000ffff177224 */ /* 0x000fe200078e001c */
[----:B------:R-:W-:-:S07]  /*1a990*/  PRMT R27, R29, 0x7632, R27 ;  /* 0x000076321d1b7816 */ /* 0x000fce000000001b */
.L_x_18061:
[----:B------:R-:W-:Y:S05]  /*1a9a0*/  BSYNC.RECONVERGENT B1 ;  /* 0x0000000000017941 */ /* 0x000fea0003800200 */
.L_x_18059:
        /* <DEDUP_REMOVED lines=16> */
.L_x_18063:
[----:B------:R-:W-:Y:S01]  /*1aab0*/  IMAD.MOV.U32 R28, RZ, RZ, R3 ;  /* 0x000000ffff1c7224 */ /* 0x000fe200078e0003 */
[----:B------:R-:W-:Y:S01]  /*1aac0*/  PRMT R15, R15, 0x7610, R32 ;  /* 0x000076100f0f7816 */ /* 0x000fe20000000020 */
[----:B------:R-:W-:Y:S01]  /*1aad0*/  IMAD.MOV.U32 R3, RZ, RZ, R16 ;  /* 0x000000ffff037224 */ /* 0x000fe200078e0010 */
[----:B------:R-:W-:-:S07]  /*1aae0*/  PRMT R32, R32, 0x5410, R29 ;  /* 0x0000541020207816 */ /* 0x000fce000000001d */
.L_x_18064:
[----:B------:R-:W-:Y:S05]  /*1aaf0*/  BSYNC.RECONVERGENT B1 ;  /* 0x0000000000017941 */ /* 0x000fea0003800200 */
.L_x_18062:
        /* <DEDUP_REMOVED lines=9> */
.L_x_18066:
[----:B------:R-:W-:Y:S01]  /*1ab90*/  IMAD.MOV.U32 R17, RZ, RZ, R28 ;  /* 0x000000ffff117224 */ /* 0x000fe200078e001c */
[----:B------:R-:W-:Y:S01]  /*1aba0*/  PRMT R15, R15, 0x5432, R14 ;  /* 0x000054320f0f7816 */ /* 0x000fe2000000000e */
[----:B------:R-:W-:-:S07]  /*1abb0*/  IMAD.MOV.U32 R28, RZ, RZ, R31 ;  /* 0x000000ffff1c7224 */ /* 0x000fce00078e001f */
.L_x_18067:
[----:B------:R-:W-:Y:S05]  /*1abc0*/  BSYNC.RECONVERGENT B1 ;  /* 0x0000000000017941 */ /* 0x000fea0003800200 */
.L_x_18065:
        /* <DEDUP_REMOVED lines=9> */
.L_x_18069:
[----:B------:R-:W-:Y:S01]  /*1ac60*/  IMAD.MOV.U32 R29, RZ, RZ, R17 ;  /* 0x000000ffff1d7224 */ /* 0x000fe200078e0011 */
[----:B------:R-:W-:Y:S01]  /*1ac70*/  PRMT R14, R15, 0x7610, R14 ;  /* 0x000076100f0e7816 */ /* 0x000fe2000000000e */
[----:B------:R-:W-:Y:S01]  /*1ac80*/  IMAD.MOV.U32 R17, RZ, RZ, R30 ;  /* 0x000000ffff117224 */ /* 0x000fe200078e001e */
[----:B------:R-:W-:-:S07]  /*1ac90*/  PRMT R15, R7, 0x7610, R15 ;  /* 0x00007610070f7816 */ /* 0x000fce000000000f */
.L_x_18070:
[----:B------:R-:W-:Y:S05]  /*1aca0*/  BSYNC.RECONVERGENT B1 ;  /* 0x0000000000017941 */ /* 0x000fea0003800200 */
.L_x_18068:
        /* <DEDUP_REMOVED lines=9> */
.L_x_18072:
[----:B------:R-:W-:Y:S01]  /*1ad40*/  PRMT R7, R14, 0x7610, R7 ;  /* 0x000076100e077816 */ /* 0x000fe20000000007 */
[----:B------:R-:W-:Y:S02]  /*1ad50*/  IMAD.MOV.U32 R16, RZ, RZ, R29 ;  /* 0x000000ffff107224 */ /* 0x000fe400078e001d */
[----:B------:R-:W-:Y:S01]  /*1ad60*/  IMAD.MOV.U32 R29, RZ, RZ, R20 ;  /* 0x000000ffff1d7224 */ /* 0x000fe200078e0014 */
[----:B------:R-:W-:-:S07]  /*1ad70*/  PRMT R14, R7, 0x7632, R14 ;  /* 0x00007632070e7816 */ /* 0x000fce000000000e */
.L_x_18073:
[----:B------:R-:W-:Y:S05]  /*1ad80*/  BSYNC.RECONVERGENT B1 ;  /* 0x0000000000017941 */ /* 0x000fea0003800200 */
.L_x_18071:
        /* <DEDUP_REMOVED lines=9> */
.L_x_18075:
[----:B------:R-:W-:Y:S01]  /*1ae20*/  IMAD.MOV.U32 R20, RZ, RZ, R16 ;  /* 0x000000ffff147224 */ /* 0x000fe200078e0010 */
[----:B------:R-:W-:Y:S01]  /*1ae30*/  PRMT R30, R7, 0x7610, R30 ;  /* 0x00007610071e7816 */ /* 0x000fe2000000001e */
[----:B------:R-:W-:Y:S01]  /*1ae40*/  IMAD.MOV.U32 R16, RZ, RZ, R21 ;  /* 0x000000ffff107224 */ /* 0x000fe200078e0015 */
[----:B------:R-:W-:-:S07]  /*1ae50*/  PRMT R7, R14, 0x7632, R7 ;  /* 0x000076320e077816 */ /* 0x000fce0000000007 */
.L_x_18076:
[----:B------:R-:W-:Y:S05]  /*1ae60*/  BSYNC.RECONVERGENT B1 ;  /* 0x0000000000017941 */ /* 0x000fea0003800200 */
.L_x_18074:
        /* <DEDUP_REMOVED lines=9> */
.L_x_18078:
[----:B------:R-:W-:Y:S01]  /*1af00*/  IMAD.MOV.U32 R21, RZ, RZ, R20 ;  /* 0x000000ffff157224 */ /* 0x000fe200078e0014 */
[--C-:B------:R-:W-:Y:S01]  /*1af10*/  PRMT R7, R7, 0x5410, R30.reuse ;  /* 0x0000541007077816 */ /* 0x100fe2000000001e */
[----:B------:R-:W-:Y:S01]  /*1af20*/  IMAD.MOV.U32 R20, RZ, RZ, R23 ;  /* 0x000000ffff147224 */ /* 0x000fe200078e0017 */
[----:B------:R-:W-:-:S07]  /*1af30*/  PRMT R30, R27, 0x7610, R30 ;  /* 0x000076101b1e7816 */ /* 0x000fce000000001e */
.L_x_18079:
[----:B------:R-:W-:Y:S05]  /*1af40*/  BSYNC.RECONVERGENT B1 ;  /* 0x0000000000017941 */ /* 0x000fea0003800200 */
.L_x_18077:
        /* <DEDUP_REMOVED lines=9> */
.L_x_18081:
[----:B------:R-:W-:Y:S01]  /*1afe0*/  IMAD.MOV.U32 R23, RZ, RZ, R21 ;  /* 0x000000ffff177224 */ /* 0x000fe200078e0015 */
[----:B------:R-:W-:Y:S01]  /*1aff0*/  PRMT R14, R14, 0x7610, R7 ;  /* 0x000076100e0e7816 */ /* 0x000fe20000000007 */
[----:B------:R-:W-:Y:S01]  /*1b000*/  IMAD.MOV.U32 R21, RZ, RZ, R22 ;  /* 0x000000ffff157224 */ /* 0x000fe200078e0016 */
[----:B------:R-:W-:-:S07]  /*1b010*/  PRMT R7, R7, 0x5410, R26 ;  /* 0x0000541007077816 */ /* 0x000fce000000001a */
.L_x_18082:
[----:B------:R-:W-:Y:S05]  /*1b020*/  BSYNC.RECONVERGENT B1 ;  /* 0x0000000000017941 */ /* 0x000fea0003800200 */
.L_x_18080:
        /* <DEDUP_REMOVED lines=16> */
.L_x_18084:
[----:B------:R-:W-:Y:S01]  /*1b130*/  IMAD.MOV.U32 R18, RZ, RZ, R3 ;  /* 0x000000ffff127224 */ /* 0x000fe200078e0003 */
[C---:B------:R-:W-:Y:S01]  /*1b140*/  PRMT R22, R32.reuse, 0x7632, R22 ;  /* 0x0000763220167816 */ /* 0x040fe20000000016 */
[----:B------:R-:W-:Y:S01]  /*1b150*/  IMAD.MOV.U32 R3, RZ, RZ, R28 ;  /* 0x000000ffff037224 */ /* 0x000fe200078e001c */
[----:B------:R-:W-:-:S07]  /*1b160*/  PRMT R32, R32, 0x7610, R15 ;  /* 0x0000761020207816 */ /* 0x000fce000000000f */
.L_x_18085:
[----:B------:R-:W-:Y:S05]  /*1b170*/  BSYNC.RECONVERGENT B1 ;  /* 0x0000000000017941 */ /* 0x000fea0003800200 */
.L_x_18083:
        /* <DEDUP_REMOVED lines=9> */
.L_x_18087:
[----:B------:R-:W-:Y:S01]  /*1b210*/  PRMT R15, R15, 0x5410, R22 ;  /* 0x000054100f0f7816 */ /* 0x000fe20000000016 */
[----:B------:R-:W-:Y:S02]  /*1b220*/  IMAD.MOV.U32 R26, RZ, RZ, R18 ;  /* 0x000000ffff1a7224 */ /* 0x000fe400078e0012 */
[----:B------:R-:W-:Y:S01]  /*1b230*/  IMAD.MOV.U32 R18, RZ, RZ, R17 ;  /* 0x000000ffff127224 */ /* 0x000fe200078e0011 */
[----:B------:R-:W-:-:S07]  /*1b240*/  PRMT R22, R15, 0x7610, R22 ;  /* 0x000076100f167816 */ /* 0x000fce0000000016 */
.L_x_18088:
[----:B------:R-:W-:Y:S05]  /*1b250*/  BSYNC.RECONVERGENT B1 ;  /* 0x0000000000017941 */ /* 0x000fea0003800200 */
.L_x_18086:
        /* <DEDUP_REMOVED lines=9> */
.L_x_18090:
[----:B------:R-:W-:Y:S01]  /*1b2f0*/  IMAD.MOV.U32 R17, RZ, RZ, R26 ;  /* 0x000000ffff117224 */ /* 0x000fe200078e001a */
[----:B------:R-:W-:Y:S01]  /*1b300*/  PRMT R15, R15, 0x5432, R14 ;  /* 0x000054320f0f7816 */ /* 0x000fe2000000000e */
[----:B------:R-:W-:-:S07]  /*1b310*/  IMAD.MOV.U32 R26, RZ, RZ, R29 ;  /* 0x000000ffff1a7224 */ /* 0x000fce00078e001d */
.L_x_18091:
[----:B------:R-:W-:Y:S05]  /*1b320*/  BSYNC.RECONVERGENT B1 ;  /* 0x0000000000017941 */ /* 0x000fea0003800200 */
.L_x_18089:
        /* <DEDUP_REMOVED lines=9> */
.L_x_18093:
[----:B------:R-:W-:Y:S01]  /*1b3c0*/  IMAD.MOV.U32 R27, RZ, RZ, R17 ;  /* 0x000000ffff1b7224 */ /* 0x000fe200078e0011 */
[--C-:B------:R-:W-:Y:S01]  /*1b3d0*/  PRMT R22, R22, 0x5410, R15.reuse ;  /* 0x0000541016167816 */ /* 0x100fe2000000000f */
[----:B------:R-:W-:Y:S01]  /*1b3e0*/  IMAD.MOV.U32 R17, RZ, RZ, R16 ;  /* 0x000000ffff117224 */ /* 0x000fe200078e0010 */
[----:B------:R-:W-:-:S07]  /*1b3f0*/  PRMT R15, R7, 0x7610, R15 ;  /* 0x00007610070f7816 */ /* 0x000fce000000000f */
.L_x_18094:
[----:B------:R-:W-:Y:S05]  /*1b400*/  BSYNC.RECONVERGENT B1 ;  /* 0x0000000000017941 */ /* 0x000fea0003800200 */
.L_x_18092:
        /* <DEDUP_REMOVED lines=9> */
.L_x_18096:
[----:B------:R-:W-:Y:S01]  /*1b4a0*/  IMAD.MOV.U32 R16, RZ, RZ, R27 ;  /* 0x000000ffff107224 */ /* 0x000fe200078e001b */
[C---:B------:R-:W-:Y:S01]  /*1b4b0*/  PRMT R7, R22.reuse, 0x7632, R7 ;  /* 0x0000763216077816 */ /* 0x040fe20000000007 */
[----:B------:R-:W-:Y:S01]  /*1b4c0*/  IMAD.MOV.U32 R27, RZ, RZ, R20 ;  /* 0x000000ffff1b7224 */ /* 0x000fe200078e0014 */
[----:B------:R-:W-:-:S07]  /*1b4d0*/  PRMT R22, R22, 0x5410, R30 ;  /* 0x0000541016167816 */ /* 0x000fce000000001e */
.L_x_18097:
[----:B------:R-:W-:Y:S05]  /*1b4e0*/  BSYNC.RECONVERGENT B1 ;  /* 0x0000000000017941 */ /* 0x000fea0003800200 */
.L_x_18095:
        /* <DEDUP_REMOVED lines=9> */
.L_x_18099:
[----:B------:R-:W-:Y:S01]  /*1b580*/  IMAD.MOV.U32 R20, RZ, RZ, R16 ;  /* 0x000000ffff147224 */ /* 0x000fe200078e0010 */
[----:B------:R-:W-:Y:S01]  /*1b590*/  PRMT R28, R28, 0x5410, R7 ;  /* 0x000054101c1c7816 */ /* 0x000fe20000000007 */
[----:B------:R-:W-:Y:S01]  /*1b5a0*/  IMAD.MOV.U32 R16, RZ, RZ, R21 ;  /* 0x000000ffff107224 */ /* 0x000fe200078e0015 */
[----:B------:R-:W-:-:S07]  /*1b5b0*/  PRMT R7, R7, 0x7632, R7 ;  /* 0x0000763207077816 */ /* 0x000fce0000000007 */
.L_x_18100:
[----:B------:R-:W-:Y:S05]  /*1b5c0*/  BSYNC.RECONVERGENT B1 ;  /* 0x0000000000017941 */ /* 0x000fea0003800200 */
.L_x_18098:
        /* <DEDUP_REMOVED lines=9> */
.L_x_18102:
[----:B------:R-:W-:Y:S01]  /*1b660*/  IMAD.MOV.U32 R21, RZ, RZ, R20 ;  /* 0x000000ffff157224 */ /* 0x000fe200078e0014 */
[----:B------:R-:W-:Y:S01]  /*1b670*/  PRMT R7, R7, 0x7610, R28 ;  /* 0x0000761007077816 */ /* 0x000fe2000000001c */
[----:B------:R-:W-:Y:S01]  /*1b680*/  IMAD.MOV.U32 R20, RZ, RZ, R23 ;  /* 0x000000ffff147224 */ /* 0x000fe200078e0017 */
[----:B------:R-:W-:-:S07]  /*1b690*/  PRMT R28, R28, 0x7610, R14 ;  /* 0x000076101c1c7816 */ /* 0x000fce000000000e */
.L_x_18103:
[----:B------:R-:W-:Y:S05]  /*1b6a0*/  BSYNC.RECONVERGENT B1 ;  /* 0x0000000000017941 */ /* 0x000fea0003800200 */
.L_x_18101:
        /* <DEDUP_REMOVED lines=16> */
.L_x_18105:
[----:B------:R-:W-:Y:S01]  /*1b7b0*/  IMAD.MOV.U32 R8, RZ, RZ, R3 ;  /* 0x000000ffff087224 */ /* 0x000fe200078e0003 */
[C---:B------:R-:W-:Y:S01]  /*1b7c0*/  PRMT R14, R32.reuse, 0x7632, R14 ;  /* 0x00007632200e7816 */ /* 0x040fe2000000000e */
[----:B------:R-:W-:Y:S01]  /*1b7d0*/  IMAD.MOV.U32 R3, RZ, RZ, R18 ;  /* 0x000000ffff037224 */ /* 0x000fe200078e0012 */
[----:B------:R-:W-:-:S07]  /*1b7e0*/  PRMT R32, R32, 0x5410, R22 ;  /* 0x0000541020207816 */ /* 0x000fce0000000016 */
.L_x_18106:
[----:B------:R-:W-:Y:S05]  /*1b7f0*/  BSYNC.RECONVERGENT B1 ;  /* 0x0000000000017941 */ /* 0x000fea0003800200 */
.L_x_18104:
        /* <DEDUP_REMOVED lines=9> */
.L_x_18108:
[----:B------:R-:W-:Y:S01]  /*1b890*/  IMAD.MOV.U32 R18, RZ, RZ, R8 ;  /* 0x000000ffff127224 */ /* 0x000fe200078e0008 */
[----:B------:R-:W-:Y:S01]  /*1b8a0*/  PRMT R19, R14, 0x7610, R19 ;  /* 0x000076100e137816 */ /* 0x000fe20000000013 */
[----:B------:R-:W-:Y:S01]  /*1b8b0*/  IMAD.MOV.U32 R8, RZ, RZ, R26 ;  /* 0x000000ffff087224 */ /* 0x000fe200078e001a */
[----:B------:R-:W-:-:S07]  /*1b8c0*/  PRMT R14, R15, 0x7632, R14 ;  /* 0x000076320f0e7816 */ /* 0x000fce000000000e */
.L_x_18109:
[----:B------:R-:W-:Y:S05]  /*1b8d0*/  BSYNC.RECONVERGENT B1 ;  /* 0x0000000000017941 */ /* 0x000fea0003800200 */
.L_x_18107:
        /* <DEDUP_REMOVED lines=9> */
.L_x_18111:
[----:B------:R-:W-:Y:S01]  /*1b970*/  IMAD.MOV.U32 R26, RZ, RZ, R18 ;  /* 0x000000ffff1a7224 */ /* 0x000fe200078e0012 */
[----:B------:R-:W-:Y:S01]  /*1b980*/  PRMT R14, R14, 0x5410, R19 ;  /* 0x000054100e0e7816 */ /* 0x000fe20000000013 */
[----:B------:R-:W-:Y:S01]  /*1b990*/  IMAD.MOV.U32 R18, RZ, RZ, R17 ;  /* 0x000000ffff127224 */ /* 0x000fe200078e0011 */
[----:B------:R-:W-:-:S07]  /*1b9a0*/  PRMT R19, R15, 0x7610, R19 ;  /* 0x000076100f137816 */ /* 0x000fce0000000013 */
.L_x_18112:
[----:B------:R-:W-:Y:S05]  /*1b9b0*/  BSYNC.RECONVERGENT B1 ;  /* 0x0000000000017941 */ /* 0x000fea0003800200 */
.L_x_18110:
        /* <DEDUP_REMOVED lines=9> */
.L_x_18114:
[----:B------:R-:W-:Y:S01]  /*1ba50*/  IMAD.MOV.U32 R15, RZ, RZ, R26 ;  /* 0x000000ffff0f7224 */ /* 0x000fe200078e001a */
[C---:B------:R-:W-:Y:S01]  /*1ba60*/  PRMT R17, R14.reuse, 0x7632, R17 ;  /* 0x000076320e117816 */ /* 0x040fe20000000011 */
[----:B------:R-:W-:Y:S01]  /*1ba70*/  IMAD.MOV.U32 R26, RZ, RZ, R27 ;  /* 0x000000ffff1a7224 */ /* 0x000fe200078e001b */
[----:B------:R-:W-:-:S07]  /*1ba80*/  PRMT R14, R14, 0x7610, R22 ;  /* 0x000076100e0e7816 */ /* 0x000fce0000000016 */
.L_x_18115:
[----:B------:R-:W-:Y:S05]  /*1ba90*/  BSYNC.RECONVERGENT B1 ;  /* 0x0000000000017941 */ /* 0x000fea0003800200 */
.L_x_18113:
        /* <DEDUP_REMOVED lines=9> */
.L_x_18117:
[----:B------:R-:W-:Y:S01]  /*1bb30*/  IMAD.MOV.U32 R23, RZ, RZ, R15 ;  /* 0x000000ffff177224 */ /* 0x000fe200078e000f */
[----:B------:R-:W-:Y:S01]  /*1bb40*/  PRMT R17, R7, 0x5410, R17 ;  /* 0x0000541007117816 */ /* 0x000fe20000000011 */
[----:B------:R-:W-:-:S07]  /*1bb50*/  IMAD.MOV.U32 R15, RZ, RZ, R16 ;  /* 0x000000ffff0f7224 */ /* 0x000fce00078e0010 */
.L_x_18118:
[----:B------:R-:W-:Y:S05]  /*1bb60*/  BSYNC.RECONVERGENT B1 ;  /* 0x0000000000017941 */ /* 0x000fea0003800200 */
.L_x_18116:
        /* <DEDUP_REMOVED lines=9> */
.L_x_18120:
[----:B------:R-:W-:Y:S01]  /*1bc00*/  IMAD.MOV.U32 R16, RZ, RZ, R23 ;  /* 0x000000ffff107224 */ /* 0x000fe200078e0017 */
[C---:B------:R-:W-:Y:S01]  /*1bc10*/  PRMT R7, R17.reuse, 0x7632, R7 ;  /* 0x0000763211077816 */ /* 0x040fe20000000007 */
[----:B------:R-:W-:Y:S01]  /*1bc20*/  IMAD.MOV.U32 R23, RZ, RZ, R20 ;  /* 0x000000ffff177224 */ /* 0x000fe200078e0014 */
[----:B------:R-:W-:-:S07]  /*1bc30*/  PRMT R17, R17, 0x7610, R28 ;  /* 0x0000761011117816 */ /* 0x000fce000000001c */
.L_x_18121:
[----:B------:R-:W-:Y:S05]  /*1bc40*/  BSYNC.RECONVERGENT B1 ;  /* 0x0000000000017941 */ /* 0x000fea0003800200 */
.L_x_18119:
        /* <DEDUP_REMOVED lines=9> */
.L_x_18123:
[----:B------:R-:W-:Y:S01]  /*1bce0*/  IMAD.MOV.U32 R20, RZ, RZ, R16 ;  /* 0x000000ffff147224 */ /* 0x000fe200078e0010 */
[----:B------:R-:W-:Y:S01]  /*1bcf0*/  PRMT R19, R19, 0x5410, R7 ;  /* 0x0000541013137816 */ /* 0x000fe20000000007 */
[----:B------:R-:W-:Y:S01]  /*1bd00*/  IMAD.MOV.U32 R16, RZ, RZ, R21 ;  /* 0x000000ffff107224 */ /* 0x000fe200078e0015 */
[----:B------:R-:W-:-:S07]  /*1bd10*/  PRMT R7, R7, 0x7632, R7 ;  /* 0x0000763207077816 */ /* 0x000fce0000000007 */
.L_x_18124:
[----:B------:R-:W-:Y:S05]  /*1bd20*/  BSYNC.RECONVERGENT B1 ;  /* 0x0000000000017941 */ /* 0x000fea0003800200 */
.L_x_18122:
        /* <DEDUP_REMOVED lines=16> */
.L_x_18126:
[----:B------:R-:W-:Y:S01]  /*1be30*/  IMAD.MOV.U32 R12, RZ, RZ, R3 ;  /* 0x000000ffff0c7224 */ /* 0x000fe200078e0003 */
[C---:B------:R-:W-:Y:S01]  /*1be40*/  PRMT R22, R32.reuse, 0x7632, R22 ;  /* 0x0000763220167816 */ /* 0x040fe20000000016 */
[----:B------:R-:W-:Y:S01]  /*1be50*/  IMAD.MOV.U32 R3, RZ, RZ, R8 ;  /* 0x000000ffff037224 */ /* 0x000fe200078e0008 */
[----:B------:R-:W-:-:S07]  /*1be60*/  PRMT R32, R32, 0x5410, R14 ;  /* 0x0000541020207816 */ /* 0x000fce000000000e */
.L_x_18127:
[----:B------:R-:W-:Y:S05]  /*1be70*/  BSYNC.RECONVERGENT B1 ;  /* 0x0000000000017941 */ /* 0x000fea0003800200 */
.L_x_18125:
        /* <DEDUP_REMOVED lines=9> */
.L_x_18129:
[----:B------:R-:W-:Y:S01]  /*1bf10*/  IMAD.MOV.U32 R21, RZ, RZ, R12 ;  /* 0x000000ffff157224 */ /* 0x000fe200078e000c */
[----:B------:R-:W-:Y:S01]  /*1bf20*/  PRMT R7, R7, 0x5410, R22 ;  /* 0x0000541007077816 */ /* 0x000fe20000000016 */
[----:B------:R-:W-:Y:S01]  /*1bf30*/  IMAD.MOV.U32 R12, RZ, RZ, R18 ;  /* 0x000000ffff0c7224 */ /* 0x000fe200078e0012 */
[----:B------:R-:W-:-:S07]  /*1bf40*/  PRMT R22, R19, 0x7610, R22 ;  /* 0x0000761013167816 */ /* 0x000fce0000000016 */
.L_x_18130:
[----:B------:R-:W-:Y:S05]  /*1bf50*/  BSYNC.RECONVERGENT B1 ;  /* 0x0000000000017941 */ /* 0x000fea0003800200 */
.L_x_18128:
        /* <DEDUP_REMOVED lines=9> */
.L_x_18132:
[----:B------:R-:W-:Y:S01]  /*1bff0*/  IMAD.MOV.U32 R18, RZ, RZ, R21 ;  /* 0x000000ffff127224 */ /* 0x000fe200078e0015 */
[C---:B------:R-:W-:Y:S01]  /*1c000*/  PRMT R19, R7.reuse, 0x7632, R19 ;  /* 0x0000763207137816 */ /* 0x040fe20000000013 */
[----:B------:R-:W-:Y:S01]  /*1c010*/  IMAD.MOV.U32 R21, RZ, RZ, R26 ;  /* 0x000000ffff157224 */ /* 0x000fe200078e001a */
[----:B------:R-:W-:-:S07]  /*1c020*/  PRMT R7, R7, 0x7610, R14 ;  /* 0x0000761007077816 */ /* 0x000fce000000000e */
.L_x_18133:
[----:B------:R-:W-:Y:S05]  /*1c030*/  BSYNC.RECONVERGENT B1 ;  /* 0x0000000000017941 */ /* 0x000fea0003800200 */
.L_x_18131:
        /* <DEDUP_REMOVED lines=9> */
.L_x_18135:
[----:B------:R-:W-:Y:S01]  /*1c0d0*/  IMAD.MOV.U32 R14, RZ, RZ, R18 ;  /* 0x000000ffff0e7224 */ /* 0x000fe200078e0012 */
[----:B------:R-:W-:Y:S01]  /*1c0e0*/  PRMT R28, R19, 0x7610, R28 ;  /* 0x00007610131c7816 */ /* 0x000fe2000000001c */
[----:B------:R-:W-:Y:S01]  /*1c0f0*/  IMAD.MOV.U32 R18, RZ, RZ, R15 ;  /* 0x000000ffff127224 */ /* 0x000fe200078e000f */
[----:B------:R-:W-:-:S07]  /*1c100*/  PRMT R19, R17, 0x7610, R19 ;  /* 0x0000761011137816 */ /* 0x000fce0000000013 */
.L_x_18136:
[----:B------:R-:W-:Y:S05]  /*1c110*/  BSYNC.RECONVERGENT B1 ;  /* 0x0000000000017941 */ /* 0x000fea0003800200 */
.L_x_18134:
        /* <DEDUP_REMOVED lines=9> */
.L_x_18138:
[----:B------:R-:W-:Y:S01]  /*1c1b0*/  PRMT R17, R28, 0x7610, R17 ;  /* 0x000076101c117816 */ /* 0x000fe20000000011 */
[----:B------:R-:W-:Y:S02]  /*1c1c0*/  IMAD.MOV.U32 R15, RZ, RZ, R14 ;  /* 0x000000ffff0f7224 */ /* 0x000fe400078e000e */
[----:B------:R-:W-:Y:S01]  /*1c1d0*/  IMAD.MOV.U32 R14, RZ, RZ, R23 ;  /* 0x000000ffff0e7224 */ /* 0x000fe200078e0017 */
[----:B------:R-:W-:-:S07]  /*1c1e0*/  PRMT R28, R17, 0x7632, R28 ;  /* 0x00007632111c7816 */ /* 0x000fce000000001c */
.L_x_18139:
[----:B------:R-:W-:Y:S05]  /*1c1f0*/  BSYNC.RECONVERGENT B1 ;  /* 0x0000000000017941 */ /* 0x000fea0003800200 */
.L_x_18137:
        /* <DEDUP_REMOVED lines=9> */
.L_x_18141:
[----:B------:R-:W-:Y:S01]  /*1c290*/  IMAD.MOV.U32 R23, RZ, RZ, R15 ;  /* 0x000000ffff177224 */ /* 0x000fe200078e000f */
[----:B------:R-:W-:Y:S01]  /*1c2a0*/  PRMT R30, R17, 0x7610, R30 ;  /* 0x00007610111e7816 */ /* 0x000fe2000000001e */
[----:B------:R-:W-:Y:S01]  /*1c2b0*/  IMAD.MOV.U32 R15, RZ, RZ, R16 ;  /* 0x000000ffff0f7224 */ /* 0x000fe200078e0010 */
[----:B------:R-:W-:-:S07]  /*1c2c0*/  PRMT R17, R7, 0x7610, R17 ;  /* 0x0000761007117816 */ /* 0x000fce0000000011 */
.L_x_18142:
[----:B------:R-:W-:Y:S05]  /*1c2d0*/  BSYNC.RECONVERGENT B1 ;  /* 0x0000000000017941 */ /* 0x000fea0003800200 */
.L_x_18140:
        /* <DEDUP_REMOVED lines=9> */
.L_x_18144:
[----:B------:R-:W-:Y:S01]  /*1c370*/  IMAD.MOV.U32 R16, RZ, RZ, R23 ;  /* 0x000000ffff107224 */ /* 0x000fe200078e0017 */
[----:B------:R-:W-:Y:S01]  /*1c380*/  PRMT R7, R30, 0x7610, R7 ;  /* 0x000076101e077816 */ /* 0x000fe20000000007 */
[----:B------:R-:W-:Y:S01]  /*1c390*/  IMAD.MOV.U32 R23, RZ, RZ, R20 ;  /* 0x000000ffff177224 */ /* 0x000fe200078e0014 */
[----:B------:R-:W-:-:S07]  /*1c3a0*/  PRMT R30, R19, 0x7632, R30 ;  /* 0x00007632131e7816 */ /* 0x000fce000000001e */
.L_x_18145:
[----:B------:R-:W-:Y:S05]  /*1c3b0*/  BSYNC.RECONVERGENT B1 ;  /* 0x0000000000017941 */ /* 0x000fea0003800200 */
.L_x_18143:
        /* <DEDUP_REMOVED lines=16> */
.L_x_18147:
[----:B------:R-:W-:Y:S01]  /*1c4c0*/  IMAD.MOV.U32 R8, RZ, RZ, R3 ;  /* 0x000000ffff087224 */ /* 0x000fe200078e0003 */
[----:B------:R-:W-:Y:S01]  /*1c4d0*/  PRMT R9, R9, 0x7610, R32 ;  /* 0x0000761009097816 */ /* 0x000fe20000000020 */
[----:B------:R-:W-:Y:S01]  /*1c4e0*/  IMAD.MOV.U32 R3, RZ, RZ, R12 ;  /* 0x000000ffff037224 */ /* 0x000fe200078e000c */
[----:B------:R-:W-:-:S07]  /*1c4f0*/  PRMT R32, R32, 0x5410, R22 ;  /* 0x0000541020207816 */ /* 0x000fce0000000016 */
.L_x_18148:
[----:B------:R-:W-:Y:S05]  /*1c500*/  BSYNC.RECONVERGENT B1 ;  /* 0x0000000000017941 */ /* 0x000fea0003800200 */
.L_x_18146:
        /* <DEDUP_REMOVED lines=9> */
.L_x_18150:
[----:B------:R-:W-:Y:S01]  /*1c5a0*/  IMAD.MOV.U32 R26, RZ, RZ, R8 ;  /* 0x000000ffff1a7224 */ /* 0x000fe200078e0008 */
[----:B------:R-:W-:Y:S01]  /*1c5b0*/  PRMT R9, R9, 0x7632, R7 ;  /* 0x0000763209097816 */ /* 0x000fe20000000007 */
[----:B------:R-:W-:-:S07]  /*1c5c0*/  IMAD.MOV.U32 R8, RZ, RZ, R21 ;  /* 0x000000ffff087224 */ /* 0x000fce00078e0015 */
.L_x_18151:
[----:B------:R-:W-:Y:S05]  /*1c5d0*/  BSYNC.RECONVERGENT B1 ;  /* 0x0000000000017941 */ /* 0x000fea0003800200 */
.L_x_18149:
        /* <DEDUP_REMOVED lines=9> */
.L_x_18153:
[----:B------:R-:W-:Y:S01]  /*1c670*/  IMAD.MOV.U32 R27, RZ, RZ, R26 ;  /* 0x000000ffff1b7224 */ /* 0x000fe200078e001a */
[--C-:B------:R-:W-:Y:S01]  /*1c680*/  PRMT R33, R33, 0x5410, R9.reuse ;  /* 0x0000541021217816 */ /* 0x100fe20000000009 */
[----:B------:R-:W-:Y:S01]  /*1c690*/  IMAD.MOV.U32 R26, RZ, RZ, R18 ;  /* 0x000000ffff1a7224 */ /* 0x000fe200078e0012 */
[----:B------:R-:W-:-:S07]  /*1c6a0*/  PRMT R9, R19, 0x7610, R9 ;  /* 0x0000761013097816 */ /* 0x000fce0000000009 */
.L_x_18154:
[----:B------:R-:W-:Y:S05]  /*1c6b0*/  BSYNC.RECONVERGENT B1 ;  /* 0x0000000000017941 */ /* 0x000fea0003800200 */
.L_x_18152:
        /* <DEDUP_REMOVED lines=9> */
.L_x_18156:
[----:B------:R-:W-:Y:S01]  /*1c750*/  IMAD.MOV.U32 R29, RZ, RZ, R27 ;  /* 0x000000ffff1d7224 */ /* 0x000fe200078e001b */
[C---:B------:R-:W-:Y:S01]  /*1c760*/  PRMT R32, R33.reuse, 0x7632, R32 ;  /* 0x0000763221207816 */ /* 0x040fe20000000020 */
[----:B------:R-:W-:Y:S01]  /*1c770*/  IMAD.MOV.U32 R27, RZ, RZ, R14 ;  /* 0x000000ffff1b7224 */ /* 0x000fe200078e000e */
[----:B------:R-:W-:-:S07]  /*1c780*/  PRMT R33, R33, 0x5410, R28 ;  /* 0x0000541021217816 */ /* 0x000fce000000001c */
.L_x_18157:
[----:B------:R-:W-:Y:S05]  /*1c790*/  BSYNC.RECONVERGENT B1 ;  /* 0x0000000000017941 */ /* 0x000fea0003800200 */
.L_x_18155:
        /* <DEDUP_REMOVED lines=9> */
.L_x_18159:
[----:B------:R-:W-:Y:S01]  /*1c830*/  IMAD.MOV.U32 R28, RZ, RZ, R29 ;  /* 0x000000ffff1c7224 */ /* 0x000fe200078e001d */
[--C-:B------:R-:W-:Y:S01]  /*1c840*/  PRMT R34, R34, 0x5410, R32.reuse ;  /* 0x0000541022227816 */ /* 0x100fe20000000020 */
[----:B------:R-:W-:Y:S01]  /*1c850*/  IMAD.MOV.U32 R29, RZ, RZ, R15 ;  /* 0x000000ffff1d7224 */ /* 0x000fe200078e000f */
[----:B------:R-:W-:-:S07]  /*1c860*/  PRMT R32, R17, 0x7610, R32 ;  /* 0x0000761011207816 */ /* 0x000fce0000000020 */
.L_x_18160:
[----:B------:R-:W-:Y:S05]  /*1c870*/  BSYNC.RECONVERGENT B1 ;  /* 0x0000000000017941 */ /* 0x000fea0003800200 */
.L_x_18158:
        /* <DEDUP_REMOVED lines=9> */
.L_x_18162:
[----:B------:R-:W-:Y:S01]  /*1c910*/  IMAD.MOV.U32 R31, RZ, RZ, R28 ;  /* 0x000000ffff1f7224 */ /* 0x000fe200078e001c */
[C---:B------:R-:W-:Y:S01]  /*1c920*/  PRMT R33, R34.reuse, 0x7632, R33 ;  /* 0x0000763222217816 */ /* 0x040fe20000000021 */
[----:B------:R-:W-:Y:S01]  /*1c930*/  IMAD.MOV.U32 R28, RZ, RZ, R23 ;  /* 0x000000ffff1c7224 */ /* 0x000fe200078e0017 */
[----:B------:R-:W-:-:S07]  /*1c940*/  PRMT R34, R34, 0x5410, R30 ;  /* 0x0000541022227816 */ /* 0x000fce000000001e */
.L_x_18163:
[----:B------:R-:W-:Y:S05]  /*1c950*/  BSYNC.RECONVERGENT B1 ;  /* 0x0000000000017941 */ /* 0x000fea0003800200 */
.L_x_18161:
        /* <DEDUP_REMOVED lines=9> */
.L_x_18165:
[----:B------:R-:W-:Y:S01]  /*1c9f0*/  IMAD.MOV.U32 R30, RZ, RZ, R31 ;  /* 0x000000ffff1e7224 */ /* 0x000fe200078e001f */
[----:B------:R-:W-:Y:S01]  /*1ca00*/  PRMT R34, R33, 0x7610, R34 ;  /* 0x0000761021227816 */ /* 0x000fe20000000022 */
[----:B------:R-:W-:Y:S01]  /*1ca10*/  IMAD.MOV.U32 R31, RZ, RZ, R16 ;  /* 0x000000ffff1f7224 */ /* 0x000fe200078e0010 */
[----:B------:R-:W-:-:S07]  /*1ca20*/  PRMT R33, R7, 0x7610, R33 ;  /* 0x0000761007217816 */ /* 0x000fce0000000021 */
.L_x_18166:
[----:B------:R-:W-:Y:S05]  /*1ca30*/  BSYNC.RECONVERGENT B1 ;  /* 0x0000000000017941 */ /* 0x000fea0003800200 */
.L_x_18164:
        /* <DEDUP_REMOVED lines=28> */
.L_x_18168:
[----:B------:R-:W-:Y:S01]  /*1cc00*/  IMAD.MOV.U32 R10, RZ, RZ, R3 ;  /* 0x000000ffff0a7224 */ /* 0x000fe200078e0003 */
[C---:B------:R-:W-:Y:S01]  /*1cc10*/  PRMT R11, R32.reuse, 0x7632, R11 ;  /* 0x00007632200b7816 */ /* 0x040fe2000000000b */
[----:B------:R-:W-:Y:S01]  /*1cc20*/  IMAD.MOV.U32 R3, RZ, RZ, R8 ;  /* 0x000000ffff037224 */ /* 0x000fe200078e0008 */
[----:B------:R-:W-:-:S07]  /*1cc30*/  PRMT R32, R32, 0x7610, R9 ;  /* 0x0000761020207816 */ /* 0x000fce0000000009 */
.L_x_18169:
[----:B------:R-:W-:Y:S05]  /*1cc40*/  BSYNC.RECONVERGENT B1 ;  /* 0x0000000000017941 */ /* 0x000fea0003800200 */
.L_x_18167:
        /* <DEDUP_REMOVED lines=9> */
.L_x_18171:
[----:B------:R-:W-:Y:S01]  /*1cce0*/  IMAD.MOV.U32 R8, RZ, RZ, R10 ;  /* 0x000000ffff087224 */ /* 0x000fe200078e000a */
[----:B------:R-:W-:Y:S01]  /*1ccf0*/  PRMT R20, R11, 0x7610, R20 ;  /* 0x000076100b147816 */ /* 0x000fe20000000014 */
[----:B------:R-:W-:Y:S01]  /*1cd00*/  IMAD.MOV.U32 R10, RZ, RZ, R26 ;  /* 0x000000ffff0a7224 */ /* 0x000fe200078e001a */
[----:B------:R-:W-:-:S07]  /*1cd10*/  PRMT R11, R9, 0x7610, R11 ;  /* 0x00007610090b7816 */ /* 0x000fce000000000b */
.L_x_18172:
[----:B------:R-:W-:Y:S05]  /*1cd20*/  BSYNC.RECONVERGENT B1 ;  /* 0x0000000000017941 */ /* 0x000fea0003800200 */
.L_x_18170:
        /* <DEDUP_REMOVED lines=9> */
.L_x_18174:
[----:B------:R-:W-:Y:S01]  /*1cdc0*/  IMAD.MOV.U32 R26, RZ, RZ, R8 ;  /* 0x000000ffff1a7224 */ /* 0x000fe200078e0008 */
[--C-:B------:R-:W-:Y:S01]  /*1cdd0*/  PRMT R9, R9, 0x5410, R20.reuse ;  /* 0x0000541009097816 */ /* 0x100fe20000000014 */
[----:B------:R-:W-:Y:S01]  /*1cde0*/  IMAD.MOV.U32 R8, RZ, RZ, R27 ;  /* 0x000000ffff087224 */ /* 0x000fe200078e001b */
[----:B------:R-:W-:-:S07]  /*1cdf0*/  PRMT R20, R33, 0x7632, R20 ;  /* 0x0000763221147816 */ /* 0x000fce0000000014 */
.L_x_18175:
[----:B------:R-:W-:Y:S05]  /*1ce00*/  BSYNC.RECONVERGENT B1 ;  /* 0x0000000000017941 */ /* 0x000fea0003800200 */
.L_x_18173:
        /* <DEDUP_REMOVED lines=9> */
.L_x_18177:
[----:B------:R-:W-:Y:S01]  /*1cea0*/  IMAD.MOV.U32 R25, RZ, RZ, R26 ;  /* 0x000000ffff197224 */ /* 0x000fe200078e001a */
[----:B------:R-:W-:Y:S01]  /*1ceb0*/  PRMT R11, R11, 0x7610, R9 ;  /* 0x000076100b0b7816 */ /* 0x000fe20000000009 */
[----:B------:R-:W-:Y:S01]  /*1cec0*/  IMAD.MOV.U32 R26, RZ, RZ, R29 ;  /* 0x000000ffff1a7224 */ /* 0x000fe200078e001d */
[----:B------:R-:W-:-:S07]  /*1ced0*/  PRMT R9, R9, 0x5410, R32 ;  /* 0x0000541009097816 */ /* 0x000fce0000000020 */
.L_x_18178:
[----:B------:R-:W-:Y:S05]  /*1cee0*/  BSYNC.RECONVERGENT B1 ;  /* 0x0000000000017941 */ /* 0x000fea0003800200 */
.L_x_18176:
        /* <DEDUP_REMOVED lines=9> */
.L_x_18180:
[----:B------:R-:W-:Y:S01]  /*1cf80*/  IMAD.MOV.U32 R36, RZ, RZ, R25 ;  /* 0x000000ffff247224 */ /* 0x000fe200078e0019 */
[C---:B------:R-:W-:Y:S01]  /*1cf90*/  PRMT R9, R11.reuse, 0x7632, R9 ;  /* 0x000076320b097816 */ /* 0x040fe20000000009 */
[----:B------:R-:W-:Y:S01]  /*1cfa0*/  IMAD.MOV.U32 R25, RZ, RZ, R28 ;  /* 0x000000ffff197224 */ /* 0x000fe200078e001c */
[----:B------:R-:W-:-:S07]  /*1cfb0*/  PRMT R11, R11, 0x7610, R34 ;  /* 0x000076100b0b7816 */ /* 0x000fce0000000022 */
.L_x_18181:
[----:B------:R-:W-:Y:S05]  /*1cfc0*/  BSYNC.RECONVERGENT B1 ;  /* 0x0000000000017941 */ /* 0x000fea0003800200 */
.L_x_18179:
        /* <DEDUP_REMOVED lines=9> */
.L_x_18183:
[----:B------:R-:W-:Y:S01]  /*1d060*/  IMAD.MOV.U32 R27, RZ, RZ, R36 ;  /* 0x000000ffff1b7224 */ /* 0x000fe200078e0024 */
[----:B------:R-:W-:Y:S01]  /*1d070*/  PRMT R20, R20, 0x5410, R9 ;  /* 0x0000541014147816 */ /* 0x000fe20000000009 */
[----:B------:R-:W-:Y:S01]  /*1d080*/  IMAD.MOV.U32 R36, RZ, RZ, R31 ;  /* 0x000000ffff247224 */ /* 0x000fe200078e001f */
[----:B------:R-:W-:-:S07]  /*1d090*/  PRMT R9, R33, 0x7610, R9 ;  /* 0x0000761021097816 */ /* 0x000fce0000000009 */
.L_x_18184:
[----:B------:R-:W-:Y:S05]  /*1d0a0*/  BSYNC.RECONVERGENT B1 ;  /* 0x0000000000017941 */ /* 0x000fea0003800200 */
.L_x_18182:
        /* <DEDUP_REMOVED lines=9> */
.L_x_18186:
[----:B------:R-:W-:Y:S01]  /*1d140*/  IMAD.MOV.U32 R28, RZ, RZ, R27 ;  /* 0x000000ffff1c7224 */ /* 0x000fe200078e001b */
[C---:B------:R-:W-:Y:S01]  /*1d150*/  PRMT R29, R20.reuse, 0x7632, R29 ;  /* 0x00007632141d7816 */ /* 0x040fe2000000001d */
[----:B------:R-:W-:Y:S01]  /*1d160*/  IMAD.MOV.U32 R27, RZ, RZ, R30 ;  /* 0x000000ffff1b7224 */ /* 0x000fe200078e001e */
[----:B------:R-:W-:-:S07]  /*1d170*/  PRMT R20, R20, 0x5410, R34 ;  /* 0x0000541014147816 */ /* 0x000fce0000000022 */
.L_x_18187:
[----:B------:R-:W-:Y:S05]  /*1d180*/  BSYNC.RECONVERGENT B1 ;  /* 0x0000000000017941 */ /* 0x000fea0003800200 */
.L_x_18185:
        /* <DEDUP_REMOVED lines=16> */
.L_x_18189:
[----:B------:R-:W-:Y:S01]  /*1d290*/  IMAD.MOV.U32 R12, RZ, RZ, R3 ;  /* 0x000000ffff0c7224 */ /* 0x000fe200078e0003 */
[----:B------:R-:W-:Y:S01]  /*1d2a0*/  PRMT R21, R21, 0x7610, R32 ;  /* 0x0000761015157816 */ /* 0x000fe20000000020 */
[----:B------:R-:W-:Y:S01]  /*1d2b0*/  IMAD.MOV.U32 R3, RZ, RZ, R10 ;  /* 0x000000ffff037224 */ /* 0x000fe200078e000a */
[----:B------:R-:W-:-:S07]  /*1d2c0*/  PRMT R32, R32, 0x5410, R11 ;  /* 0x0000541020207816 */ /* 0x000fce000000000b */
.L_x_18190:
[----:B------:R-:W-:Y:S05]  /*1d2d0*/  BSYNC.RECONVERGENT B1 ;  /* 0x0000000000017941 */ /* 0x000fea0003800200 */
.L_x_18188:
        /* <DEDUP_REMOVED lines=9> */
.L_x_18192:
[----:B------:R-:W-:Y:S01]  /*1d370*/  IMAD.MOV.U32 R31, RZ, RZ, R12 ;  /* 0x000000ffff1f7224 */ /* 0x000fe200078e000c */
[C---:B------:R-:W-:Y:S01]  /*1d380*/  PRMT R10, R21.reuse, 0x7632, R10 ;  /* 0x00007632150a7816 */ /* 0x040fe2000000000a */
[----:B------:R-:W-:Y:S01]  /*1d390*/  IMAD.MOV.U32 R12, RZ, RZ, R8 ;  /* 0x000000ffff0c7224 */ /* 0x000fe200078e0008 */
[----:B------:R-:W-:-:S07]  /*1d3a0*/  PRMT R21, R21, 0x5410, R20 ;  /* 0x0000541015157816 */ /* 0x000fce0000000014 */
.L_x_18193:
[----:B------:R-:W-:Y:S05]  /*1d3b0*/  BSYNC.RECONVERGENT B1 ;  /* 0x0000000000017941 */ /* 0x000fea0003800200 */
.L_x_18191:
        /* <DEDUP_REMOVED lines=9> */
.L_x_18195:
[----:B------:R-:W-:Y:S01]  /*1d450*/  IMAD.MOV.U32 R8, RZ, RZ, R31 ;  /* 0x000000ffff087224 */ /* 0x000fe200078e001f */
[----:B------:R-:W-:Y:S01]  /*1d460*/  PRMT R11, R10, 0x7610, R11 ;  /* 0x000076100a0b7816 */ /* 0x000fe2000000000b */
[----:B------:R-:W-:Y:S01]  /*1d470*/  IMAD.MOV.U32 R31, RZ, RZ, R26 ;  /* 0x000000ffff1f7224 */ /* 0x000fe200078e001a */
[----:B------:R-:W-:-:S07]  /*1d480*/  PRMT R10, R9, 0x7632, R10 ;  /* 0x00007632090a7816 */ /* 0x000fce000000000a */
.L_x_18196:
[----:B------:R-:W-:Y:S05]  /*1d490*/  BSYNC.RECONVERGENT B1 ;  /* 0x0000000000017941 */ /* 0x000fea0003800200 */
.L_x_18194:
        /* <DEDUP_REMOVED lines=9> */
.L_x_18198:
[----:B------:R-:W-:Y:S01]  /*1d530*/  IMAD.MOV.U32 R33, RZ, RZ, R8 ;  /* 0x000000ffff217224 */ /* 0x000fe200078e0008 */
[C---:B------:R-:W-:Y:S01]  /*1d540*/  PRMT R20, R11.reuse, 0x7610, R20 ;  /* 0x000076100b147816 */ /* 0x040fe20000000014 */
[----:B------:R-:W-:Y:S01]  /*1d550*/  IMAD.MOV.U32 R8, RZ, RZ, R25 ;  /* 0x000000ffff087224 */ /* 0x000fe200078e0019 */
[----:B------:R-:W-:-:S07]  /*1d560*/  PRMT R11, R11, 0x7632, R11 ;  /* 0x000076320b0b7816 */ /* 0x000fce000000000b */
.L_x_18199:
[----:B------:R-:W-:Y:S05]  /*1d570*/  BSYNC.RECONVERGENT B1 ;  /* 0x0000000000017941 */ /* 0x000fea0003800200 */
.L_x_18197:
        /* <DEDUP_REMOVED lines=9> */
.L_x_18201:
[----:B------:R-:W-:Y:S01]  /*1d610*/  PRMT R9, R9, 0x5410, R20 ;  /* 0x0000541009097816 */ /* 0x000fe20000000014 */
[----:B------:R-:W-:Y:S02]  /*1d620*/  IMAD.MOV.U32 R26, RZ, RZ, R33 ;  /* 0x000000ffff1a7224 */ /* 0x000fe400078e0021 */
[----:B------:R-:W-:Y:S01]  /*1d630*/  IMAD.MOV.U32 R33, RZ, RZ, R36 ;  /* 0x000000ffff217224 */ /* 0x000fe200078e0024 */
[----:B------:R-:W-:-:S07]  /*1d640*/  PRMT R20, R9, 0x7610, R20 ;  /* 0x0000761009147816 */ /* 0x000fce0000000014 */
.L_x_18202:
[----:B------:R-:W-:Y:S05]  /*1d650*/  BSYNC.RECONVERGENT B1 ;  /* 0x0000000000017941 */ /* 0x000fea0003800200 */
.L_x_18200:
        /* <DEDUP_REMOVED lines=9> */
.L_x_18204:
[----:B------:R-:W-:Y:S01]  /*1d6f0*/  IMAD.MOV.U32 R25, RZ, RZ, R26 ;  /* 0x000000ffff197224 */ /* 0x000fe200078e001a */
[----:B------:R-:W-:Y:S01]  /*1d700*/  PRMT R9, R9, 0x7632, R20 ;  /* 0x0000763209097816 */ /* 0x000fe20000000014 */
[----:B------:R-:W-:-:S07]  /*1d710*/  IMAD.MOV.U32 R26, RZ, RZ, R27 ;  /* 0x000000ffff1a7224 */ /* 0x000fce00078e001b */
.L_x_18205:
[----:B------:R-:W-:Y:S05]  /*1d720*/  BSYNC.RECONVERGENT B1 ;  /* 0x0000000000017941 */ /* 0x000fea0003800200 */
.L_x_18203:
        /* <DEDUP_REMOVED lines=9> */
.L_x_18207:
[----:B------:R-:W-:Y:S01]  /*1d7c0*/  IMAD.MOV.U32 R27, RZ, RZ, R25 ;  /* 0x000000ffff1b7224 */ /* 0x000fe200078e0019 */
[--C-:B------:R-:W-:Y:S01]  /*1d7d0*/  PRMT R10, R10, 0x5410, R9.reuse ;  /* 0x000054100a0a7816 */ /* 0x100fe20000000009 */
[----:B------:R-:W-:Y:S01]  /*1d7e0*/  IMAD.MOV.U32 R25, RZ, RZ, R28 ;  /* 0x000000ffff197224 */ /* 0x000fe200078e001c */
[----:B------:R-:W-:-:S07]  /*1d7f0*/  PRMT R9, R29, 0x7610, R9 ;  /* 0x000076101d097816 */ /* 0x000fce0000000009 */
.L_x_18208:
[----:B------:R-:W-:Y:S05]  /*1d800*/  BSYNC.RECONVERGENT B1 ;  /* 0x0000000000017941 */ /* 0x000fea0003800200 */
.L_x_18206:
        /* <DEDUP_REMOVED lines=16> */
.L_x_18210:
[----:B------:R-:W-:Y:S01]  /*1d910*/  IMAD.MOV.U32 R22, RZ, RZ, R3 ;  /* 0x000000ffff167224 */ /* 0x000fe200078e0003 */
[----:B------:R-:W-:Y:S01]  /*1d920*/  PRMT R11, R11, 0x7610, R32 ;  /* 0x000076100b0b7816 */ /* 0x000fe20000000020 */
[----:B------:R-:W-:Y:S01]  /*1d930*/  IMAD.MOV.U32 R3, RZ, RZ, R12 ;  /* 0x000000ffff037224 */ /* 0x000fe200078e000c */
[----:B------:R-:W-:-:S07]  /*1d940*/  PRMT R32, R32, 0x7610, R21 ;  /* 0x0000761020207816 */ /* 0x000fce0000000015 */
.L_x_18211:
[----:B------:R-:W-:Y:S05]  /*1d950*/  BSYNC.RECONVERGENT B1 ;  /* 0x0000000000017941 */ /* 0x000fea0003800200 */
.L_x_18209:
        /* <DEDUP_REMOVED lines=9> */
.L_x_18213:
[----:B------:R-:W-:Y:S01]  /*1d9f0*/  IMAD.MOV.U32 R21, RZ, RZ, R22 ;  /* 0x000000ffff157224 */ /* 0x000fe200078e0016 */
[C---:B------:R-:W-:Y:S01]  /*1da00*/  PRMT R12, R11.reuse, 0x7632, R12 ;  /* 0x000076320b0c7816 */ /* 0x040fe2000000000c */
[----:B------:R-:W-:Y:S01]  /*1da10*/  IMAD.MOV.U32 R22, RZ, RZ, R31 ;  /* 0x000000ffff167224 */ /* 0x000fe200078e001f */
[----:B------:R-:W-:-:S07]  /*1da20*/  PRMT R11, R11, 0x5410, R10 ;  /* 0x000054100b0b7816 */ /* 0x000fce000000000a */
.L_x_18214:
[----:B------:R-:W-:Y:S05]  /*1da30*/  BSYNC.RECONVERGENT B1 ;  /* 0x0000000000017941 */ /* 0x000fea0003800200 */
.L_x_18212:
        /* <DEDUP_REMOVED lines=9> */
.L_x_18216:
[----:B------:R-:W-:Y:S01]  /*1dad0*/  IMAD.MOV.U32 R28, RZ, RZ, R21 ;  /* 0x000000ffff1c7224 */ /* 0x000fe200078e0015 */
[----:B------:R-:W-:Y:S01]  /*1dae0*/  PRMT R10, R12, 0x7610, R10 ;  /* 0x000076100c0a7816 */ /* 0x000fe2000000000a */
[----:B------:R-:W-:Y:S01]  /*1daf0*/  IMAD.MOV.U32 R21, RZ, RZ, R8 ;  /* 0x000000ffff157224 */ /* 0x000fe200078e0008 */
[----:B------:R-:W-:-:S07]  /*1db00*/  PRMT R12, R11, 0x7610, R12 ;  /* 0x000076100b0c7816 */ /* 0x000fce000000000c */
.L_x_18217:
[----:B------:R-:W-:Y:S05]  /*1db10*/  BSYNC.RECONVERGENT B1 ;  /* 0x0000000000017941 */ /* 0x000fea0003800200 */
.L_x_18215:
        /* <DEDUP_REMOVED lines=9> */
.L_x_18219:
[----:B------:R-:W-:Y:S01]  /*1dbb0*/  IMAD.MOV.U32 R29, RZ, RZ, R28 ;  /* 0x000000ffff1d7224 */ /* 0x000fe200078e001c */
[----:B------:R-:W-:Y:S01]  /*1dbc0*/  PRMT R8, R10, 0x7610, R8 ;  /* 0x000076100a087816 */ /* 0x000fe20000000008 */
[----:B------:R-:W-:Y:S01]  /*1dbd0*/  IMAD.MOV.U32 R28, RZ, RZ, R33 ;  /* 0x000000ffff1c7224 */ /* 0x000fe200078e0021 */
[----:B------:R-:W-:-:S07]  /*1dbe0*/  PRMT R10, R20, 0x7610, R10 ;  /* 0x00007610140a7816 */ /* 0x000fce000000000a */
.L_x_18220:
[----:B------:R-:W-:Y:S05]  /*1dbf0*/  BSYNC.RECONVERGENT B1 ;  /* 0x0000000000017941 */ /* 0x000fea0003800200 */
.L_x_18218:
        /* <DEDUP_REMOVED lines=9> */
.L_x_18222:
[----:B------:R-:W-:Y:S01]  /*1dc90*/  IMAD.MOV.U32 R20, RZ, RZ, R29 ;  /* 0x000000ffff147224 */ /* 0x000fe200078e001d */
[----:B------:R-:W-:Y:S01]  /*1dca0*/  PRMT R11, R8, 0x7610, R11 ;  /* 0x00007610080b7816 */ /* 0x000fe2000000000b */
[----:B------:R-:W-:Y:S01]  /*1dcb0*/  IMAD.MOV.U32 R29, RZ, RZ, R26 ;  /* 0x000000ffff1d7224 */ /* 0x000fe200078e001a */
[----:B------:R-:W-:-:S07]  /*1dcc0*/  PRMT R8, R9, 0x7632, R8 ;  /* 0x0000763209087816 */ /* 0x000fce0000000008 */
.L_x_18223:
[----:B------:R-:W-:Y:S05]  /*1dcd0*/  BSYNC.RECONVERGENT B1 ;  /* 0x0000000000017941 */ /* 0x000fea0003800200 */
.L_x_18221:
        /* <DEDUP_REMOVED lines=9> */
.L_x_18225:
[----:B------:R-:W-:Y:S01]  /*1dd70*/  IMAD.MOV.U32 R26, RZ, RZ, R20 ;  /* 0x000000ffff1a7224 */ /* 0x000fe200078e0014 */
[----:B------:R-:W-:Y:S01]  /*1dd80*/  PRMT R8, R8, 0x5410, R11 ;  /* 0x0000541008087816 */ /* 0x000fe2000000000b */
[----:B------:R-:W-:Y:S01]  /*1dd90*/  IMAD.MOV.U32 R20, RZ, RZ, R25 ;  /* 0x000000ffff147224 */ /* 0x000fe200078e0019 */
[----:B------:R-:W-:-:S07]  /*1dda0*/  PRMT R11, R9, 0x7610, R11 ;  /* 0x00007610090b7816 */ /* 0x000fce000000000b */
.L_x_18226:
[----:B------:R-:W-:Y:S05]  /*1ddb0*/  BSYNC.RECONVERGENT B1 ;  /* 0x0000000000017941 */ /* 0x000fea0003800200 */
.L_x_18224:
        /* <DEDUP_REMOVED lines=9> */
.L_x_18228:
[----:B------:R-:W-:Y:S01]  /*1de50*/  IMAD.MOV.U32 R9, RZ, RZ, R26 ;  /* 0x000000ffff097224 */ /* 0x000fe200078e001a */
[----:B------:R-:W-:Y:S01]  /*1de60*/  PRMT R12, R12, 0x7610, R8 ;  /* 0x000076100c0c7816 */ /* 0x000fe20000000008 */
[----:B------:R-:W-:Y:S01]  /*1de70*/  IMAD.MOV.U32 R26, RZ, RZ, R27 ;  /* 0x000000ffff1a7224 */ /* 0x000fe200078e001b */
[----:B------:R-:W-:-:S07]  /*1de80*/  PRMT R8, R8, 0x7610, R10 ;  /* 0x0000761008087816 */ /* 0x000fce000000000a */
.L_x_18229:
[----:B------:R-:W-:Y:S05]  /*1de90*/  BSYNC.RECONVERGENT B1 ;  /* 0x0000000000017941 */ /* 0x000fea0003800200 */
.L_x_18227:
        /* <DEDUP_REMOVED lines=16> */
.L_x_18231:
[----:B------:R-:W-:Y:S01]  /*1dfa0*/  IMAD.MOV.U32 R30, RZ, RZ, R3 ;  /* 0x000000ffff1e7224 */ /* 0x000fe200078e0003 */
[----:B------:R-:W-:Y:S01]  /*1dfb0*/  PRMT R10, R10, 0x7610, R32 ;  /* 0x000076100a0a7816 */ /* 0x000fe20000000020 */
[----:B------:R-:W-:Y:S01]  /*1dfc0*/  IMAD.MOV.U32 R3, RZ, RZ, R22 ;  /* 0x000000ffff037224 */ /* 0x000fe200078e0016 */
[----:B------:R-:W-:-:S07]  /*1dfd0*/  PRMT R32, R32, 0x7610, R11 ;  /* 0x0000761020207816 */ /* 0x000fce000000000b */
.L_x_18232:
[----:B------:R-:W-:Y:S05]  /*1dfe0*/  BSYNC.RECONVERGENT B1 ;  /* 0x0000000000017941 */ /* 0x000fea0003800200 */
.L_x_18230:
        /* <DEDUP_REMOVED lines=9> */
.L_x_18234:
[----:B------:R-:W-:Y:S01]  /*1e080*/  IMAD.MOV.U32 R13, RZ, RZ, R30 ;  /* 0x000000ffff0d7224 */ /* 0x000fe200078e001e */
[----:B------:R-:W-:Y:S01]  /*1e090*/  PRMT R11, R11, 0x7610, R10 ;  /* 0x000076100b0b7816 */ /* 0x000fe2000000000a */
[----:B------:R-:W-:Y:S01]  /*1e0a0*/  IMAD.MOV.U32 R30, RZ, RZ, R21 ;  /* 0x000000ffff1e7224 */ /* 0x000fe200078e0015 */
[----:B------:R-:W-:-:S07]  /*1e0b0*/  PRMT R10, R10, 0x5410, R12 ;  /* 0x000054100a0a7816 */ /* 0x000fce000000000c */
.L_x_18235:
[----:B------:R-:W-:Y:S05]  /*1e0c0*/  BSYNC.RECONVERGENT B1 ;  /* 0x0000000000017941 */ /* 0x000fea0003800200 */
.L_x_18233:
        /* <DEDUP_REMOVED lines=9> */
.L_x_18237:
[----:B------:R-:W-:Y:S01]  /*1e160*/  IMAD.MOV.U32 R22, RZ, RZ, R13 ;  /* 0x000000ffff167224 */ /* 0x000fe200078e000d */
[----:B------:R-:W-:Y:S01]  /*1e170*/  PRMT R21, R21, 0x7610, R11 ;  /* 0x0000761015157816 */ /* 0x000fe2000000000b */
[----:B------:R-:W-:Y:S01]  /*1e180*/  IMAD.MOV.U32 R13, RZ, RZ, R28 ;  /* 0x000000ffff0d7224 */ /* 0x000fe200078e001c */
[----:B------:R-:W-:-:S07]  /*1e190*/  PRMT R11, R11, 0x5410, R10 ;  /* 0x000054100b0b7816 */ /* 0x000fce000000000a */
.L_x_18238:
[----:B------:R-:W-:Y:S05]  /*1e1a0*/  BSYNC.RECONVERGENT B1 ;  /* 0x0000000000017941 */ /* 0x000fea0003800200 */
.L_x_18236:
        /* <DEDUP_REMOVED lines=9> */
.L_x_18240:
[----:B------:R-:W-:Y:S01]  /*1e240*/  IMAD.MOV.U32 R23, RZ, RZ, R22 ;  /* 0x000000ffff177224 */ /* 0x000fe200078e0016 */
[C---:B------:R-:W-:Y:S01]  /*1e250*/  PRMT R10, R21.reuse, 0x7632, R10 ;  /* 0x00007632150a7816 */ /* 0x040fe2000000000a */
[----:B------:R-:W-:Y:S01]  /*1e260*/  IMAD.MOV.U32 R22, RZ, RZ, R29 ;  /* 0x000000ffff167224 */ /* 0x000fe200078e001d */
[----:B------:R-:W-:-:S07]  /*1e270*/  PRMT R21, R21, 0x5410, R8 ;  /* 0x0000541015157816 */ /* 0x000fce0000000008 */
.L_x_18241:
[----:B------:R-:W-:Y:S05]  /*1e280*/  BSYNC.RECONVERGENT B1 ;  /* 0x0000000000017941 */ /* 0x000fea0003800200 */
.L_x_18239:
        /* <DEDUP_REMOVED lines=9> */
.L_x_18243:
[----:B------:R-:W-:Y:S01]  /*1e320*/  IMAD.MOV.U32 R25, RZ, RZ, R23 ;  /* 0x000000ffff197224 */ /* 0x000fe200078e0017 */
[----:B------:R-:W-:Y:S01]  /*1e330*/  PRMT R27, R27, 0x5410, R10 ;  /* 0x000054101b1b7816 */ /* 0x000fe2000000000a */
[----:B------:R-:W-:Y:S01]  /*1e340*/  IMAD.MOV.U32 R23, RZ, RZ, R20 ;  /* 0x000000ffff177224 */ /* 0x000fe200078e0014 */
[----:B------:R-:W-:-:S07]  /*1e350*/  PRMT R10, R11, 0x7610, R10 ;  /* 0x000076100b0a7816 */ /* 0x000fce000000000a */
.L_x_18244:
[----:B------:R-:W-:Y:S05]  /*1e360*/  BSYNC.RECONVERGENT B1 ;  /* 0x0000000000017941 */ /* 0x000fea0003800200 */
.L_x_18242:
        /* <DEDUP_REMOVED lines=9> */
.L_x_18246:
[----:B------:R-:W-:Y:S01]  /*1e400*/  IMAD.MOV.U32 R20, RZ, RZ, R25 ;  /* 0x000000ffff147224 */ /* 0x000fe200078e0019 */
[----:B------:R-:W-:Y:S01]  /*1e410*/  PRMT R28, R28, 0x7610, R27 ;  /* 0x000076101c1c7816 */ /* 0x000fe2000000001b */
[----:B------:R-:W-:Y:S01]  /*1e420*/  IMAD.MOV.U32 R25, RZ, RZ, R26 ;  /* 0x000000ffff197224 */ /* 0x000fe200078e001a */
[----:B------:R-:W-:-:S07]  /*1e430*/  PRMT R27, R27, 0x7610, R8 ;  /* 0x000076101b1b7816 */ /* 0x000fce0000000008 */
.L_x_18247:
[----:B------:R-:W-:Y:S05]  /*1e440*/  BSYNC.RECONVERGENT B1 ;  /* 0x0000000000017941 */ /* 0x000fea0003800200 */
.L_x_18245:
        /* <DEDUP_REMOVED lines=9> */
.L_x_18249:
[----:B------:R-:W-:Y:S01]  /*1e4e0*/  IMAD.MOV.U32 R8, RZ, RZ, R20 ;  /* 0x000000ffff087224 */ /* 0x000fe200078e0014 */
[C---:B------:R-:W-:Y:S01]  /*1e4f0*/  PRMT R11, R28.reuse, 0x7632, R11 ;  /* 0x000076321c0b7816 */ /* 0x040fe2000000000b */
[----:B------:R-:W-:Y:S01]  /*1e500*/  IMAD.MOV.U32 R20, RZ, RZ, R9 ;  /* 0x000000ffff147224 */ /* 0x000fe200078e0009 */
[----:B------:R-:W-:-:S07]  /*1e510*/  PRMT R28, R28, 0x7610, R12 ;  /* 0x000076101c1c7816 */ /* 0x000fce000000000c */
.L_x_18250:
[----:B------:R-:W-:Y:S05]  /*1e520*/  BSYNC.RECONVERGENT B1 ;  /* 0x0000000000017941 */ /* 0x000fea0003800200 */
.L_x_18248:
        /* <DEDUP_REMOVED lines=16> */
.L_x_18252:
[----:B------:R-:W-:Y:S01]  /*1e630*/  IMAD.MOV.U32 R12, RZ, RZ, R3 ;  /* 0x000000ffff0c7224 */ /* 0x000fe200078e0003 */
[C---:B------:R-:W-:Y:S01]  /*1e640*/  PRMT R16, R32.reuse, 0x7632, R16 ;  /* 0x0000763220107816 */ /* 0x040fe20000000010 */
[----:B------:R-:W-:Y:S01]  /*1e650*/  IMAD.MOV.U32 R3, RZ, RZ, R30 ;  /* 0x000000ffff037224 */ /* 0x000fe200078e001e */
[----:B------:R-:W-:-:S07]  /*1e660*/  PRMT R32, R32, 0x7610, R10 ;  /* 0x0000761020207816 */ /* 0x000fce000000000a */
.L_x_18253:
[----:B------:R-:W-:Y:S05]  /*1e670*/  BSYNC.RECONVERGENT B1 ;  /* 0x0000000000017941 */ /* 0x000fea0003800200 */
.L_x_18251:
        /* <DEDUP_REMOVED lines=9> */
.L_x_18255:
[----:B------:R-:W-:Y:S01]  /*1e710*/  IMAD.MOV.U32 R9, RZ, RZ, R12 ;  /* 0x000000ffff097224 */ /* 0x000fe200078e000c */
[--C-:B------:R-:W-:Y:S01]  /*1e720*/  PRMT R10, R10, 0x5410, R16.reuse ;  /* 0x000054100a0a7816 */ /* 0x100fe20000000010 */
[----:B------:R-:W-:Y:S01]  /*1e730*/  IMAD.MOV.U32 R12, RZ, RZ, R13 ;  /* 0x000000ffff0c7224 */ /* 0x000fe200078e000d */
[----:B------:R-:W-:-:S07]  /*1e740*/  PRMT R16, R11, 0x7632, R16 ;  /* 0x000076320b107816 */ /* 0x000fce0000000010 */
.L_x_18256:
[----:B------:R-:W-:Y:S05]  /*1e750*/  BSYNC.RECONVERGENT B1 ;  /* 0x0000000000017941 */ /* 0x000fea0003800200 */
.L_x_18254:
        /* <DEDUP_REMOVED lines=9> */
.L_x_18258:
[----:B------:R-:W-:Y:S01]  /*1e7f0*/  IMAD.MOV.U32 R26, RZ, RZ, R9 ;  /* 0x000000ffff1a7224 */ /* 0x000fe200078e0009 */
[----:B------:R-:W-:Y:S01]  /*1e800*/  PRMT R11, R11, 0x7610, R10 ;  /* 0x000076100b0b7816 */ /* 0x000fe2000000000a */
[----:B------:R-:W-:Y:S01]  /*1e810*/  IMAD.MOV.U32 R9, RZ, RZ, R22 ;  /* 0x000000ffff097224 */ /* 0x000fe200078e0016 */
[----:B------:R-:W-:-:S07]  /*1e820*/  PRMT R10, R10, 0x7610, R21 ;  /* 0x000076100a0a7816 */ /* 0x000fce0000000015 */
.L_x_18259:
[----:B------:R-:W-:Y:S05]  /*1e830*/  BSYNC.RECONVERGENT B1 ;  /* 0x0000000000017941 */ /* 0x000fea0003800200 */
.L_x_18257:
        /* <DEDUP_REMOVED lines=9> */
.L_x_18261:
[----:B------:R-:W-:Y:S01]  /*1e8d0*/  IMAD.MOV.U32 R22, RZ, RZ, R26 ;  /* 0x000000ffff167224 */ /* 0x000fe200078e001a */
[C---:B------:R-:W-:Y:S01]  /*1e8e0*/  PRMT R13, R11.reuse, 0x7632, R13 ;  /* 0x000076320b0d7816 */ /* 0x040fe2000000000d */
[----:B------:R-:W-:Y:S01]  /*1e8f0*/  IMAD.MOV.U32 R26, RZ, RZ, R23 ;  /* 0x000000ffff1a7224 */ /* 0x000fe200078e0017 */
[----:B------:R-:W-:-:S07]  /*1e900*/  PRMT R11, R11, 0x5410, R10 ;  /* 0x000054100b0b7816 */ /* 0x000fce000000000a */
.L_x_18262:
[----:B------:R-:W-:Y:S05]  /*1e910*/  BSYNC.RECONVERGENT B1 ;  /* 0x0000000000017941 */ /* 0x000fea0003800200 */
.L_x_18260:
        /* <DEDUP_REMOVED lines=9> */
.L_x_18264:
[----:B------:R-:W-:Y:S01]  /*1e9b0*/  IMAD.MOV.U32 R21, RZ, RZ, R22 ;  /* 0x000000ffff157224 */ /* 0x000fe200078e0016 */
[----:B------:R-:W-:Y:S01]  /*1e9c0*/  PRMT R13, R27, 0x5432, R13 ;  /* 0x000054321b0d7816 */ /* 0x000fe2000000000d */
[----:B------:R-:W-:-:S07]  /*1e9d0*/  IMAD.MOV.U32 R22, RZ, RZ, R25 ;  /* 0x000000ffff167224 */ /* 0x000fce00078e0019 */
.L_x_18265:
[----:B------:R-:W-:Y:S05]  /*1e9e0*/  BSYNC.RECONVERGENT B1 ;  /* 0x0000000000017941 */ /* 0x000fea0003800200 */
.L_x_18263:
        /* <DEDUP_REMOVED lines=9> */
.L_x_18267:
[----:B------:R-:W-:Y:S01]  /*1ea80*/  IMAD.MOV.U32 R23, RZ, RZ, R21 ;  /* 0x000000ffff177224 */ /* 0x000fe200078e0015 */
[C---:B------:R-:W-:Y:S01]  /*1ea90*/  PRMT R10, R13.reuse, 0x7632, R10 ;  /* 0x000076320d0a7816 */ /* 0x040fe2000000000a */
[----:B------:R-:W-:Y:S01]  /*1eaa0*/  IMAD.MOV.U32 R21, RZ, RZ, R20 ;  /* 0x000000ffff157224 */ /* 0x000fe200078e0014 */
[----:B------:R-:W-:-:S07]  /*1eab0*/  PRMT R13, R13, 0x7610, R28 ;  /* 0x000076100d0d7816 */ /* 0x000fce000000001c */
.L_x_18268:
[----:B------:R-:W-:Y:S05]  /*1eac0*/  BSYNC.RECONVERGENT B1 ;  /* 0x0000000000017941 */ /* 0x000fea0003800200 */
.L_x_18266:
        /* <DEDUP_REMOVED lines=9> */
.L_x_18270:
[----:B------:R-:W-:Y:S01]  /*1eb60*/  IMAD.MOV.U32 R20, RZ, RZ, R23 ;  /* 0x000000ffff147224 */ /* 0x000fe200078e0017 */
[----:B------:R-:W-:Y:S01]  /*1eb70*/  PRMT R16, R16, 0x5410, R10 ;  /* 0x0000541010107816 */ /* 0x000fe2000000000a */
[----:B------:R-:W-:Y:S01]  /*1eb80*/  IMAD.MOV.U32 R23, RZ, RZ, R8 ;  /* 0x000000ffff177224 */ /* 0x000fe200078e0008 */
[----:B------:R-:W-:-:S07]  /*1eb90*/  PRMT R10, R11, 0x7610, R10 ;  /* 0x000076100b0a7816 */ /* 0x000fce000000000a */
.L_x_18271:
[----:B------:R-:W-:Y:S05]  /*1eba0*/  BSYNC.RECONVERGENT B1 ;  /* 0x0000000000017941 */ /* 0x000fea0003800200 */
.L_x_18269:
[----:B------:R-:W-:Y:S01]  /*1ebb0*/  HSETP2.GT.AND P0, PT, R14.H1_H1, R32.H1_H1, PT ;  /* 0x300000200e007234 */ /* 0x000fe20003f04c00 */
[----:B------:R-:W-:Y:S04]  /*1ebc0*/  BSSY.RECONVERGENT B1, `(.L_x_18272) ;  /* 0x0000008000017945 */ /* 0x000fe80003800200 */
[----:B------:R-:W-:-:S13]  /*1ebd0*/  ISETP.EQ.OR P0, PT, R3, -0x1, P0 ;  /* 0xffffffff0300780c */ /* 0x000fda0000702670 */
[----:B------:R-:W-:Y:S05]  /*1ebe0*/  @P0 BRA `(.L_x_18273) ;  /* 0x00000000000c0947 */ /* 0x000fea0003800000 */
[----:B------:R-:W-:-:S13]  /*1ebf0*/  ISETP.GE.AND P0, PT, R17, R3, PT ;  /* 0x000000031100720c */ /* 0x000fda0003f06270 */
[----:B------:R-:W-:-:S13]  /*1ec00*/  HSETP2.NEU.OR P0, PT, R14.H1_H1, R32.H1_H1, P0 ;  /* 0x300000200e007234 */ /* 0x000fda000070dc20 */
[----:B------:R-:W-:Y:S05]  /*1ec10*/  @P0 BRA `(.L_x_18274) ;  /* 0x0000000000080947 */ /* 0x000fea0003800000 */
.L_x_18273:
[----:B------:R-:W-:Y:S01]  /*1ec20*/  PRMT R32, R32, 0x7610, R14 ;  /* 0x0000761020207816 */ /* 0x000fe2000000000e */
[----:B------:R-:W-:-:S07]  /*1ec30*/  IMAD.MOV.U32 R3, RZ, RZ, R17 ;  /* 0x000000ffff037224 */ /* 0x000fce00078e0011 */
.L_x_18274:
[----:B------:R-:W-:Y:S05]  /*1ec40*/  BSYNC.RECONVERGENT B1 ;  /* 0x0000000000017941 */ /* 0x000fea0003800200 */
.L_x_18272:
        /* <DEDUP_REMOVED lines=9> */
.L_x_18276:
[----:B------:R-:W-:Y:S01]  /*1ece0*/  IMAD.MOV.U32 R8, RZ, RZ, R3 ;  /* 0x000000ffff087224 */ /* 0x000fe200078e0003 */
[----:B------:R-:W-:Y:S01]  /*1ecf0*/  PRMT R14, R14, 0x7610, R32 ;  /* 0x000076100e0e7816 */ /* 0x000fe20000000020 */
[----:B------:R-:W-:Y:S01]  /*1ed00*/  IMAD.MOV.U32 R3, RZ, RZ, R12 ;  /* 0x000000ffff037224 */ /* 0x000fe200078e000c */
[----:B------:R-:W-:-:S07]  /*1ed10*/  PRMT R32, R32, 0x5410, R16 ;  /* 0x0000541020207816 */ /* 0x000fce0000000010 */
.L_x_18277:
[----:B------:R-:W-:Y:S05]  /*1ed20*/  BSYNC.RECONVERGENT B1 ;  /* 0x0000000000017941 */ /* 0x000fea0003800200 */
.L_x_18275:
        /* <DEDUP_REMOVED lines=9> */
.L_x_18279:
[----:B------:R-:W-:Y:S01]  /*1edc0*/  IMAD.MOV.U32 R17, RZ, RZ, R8 ;  /* 0x000000ffff117224 */ /* 0x000fe200078e0008 */
[C---:B------:R-:W-:Y:S01]  /*1edd0*/  PRMT R11, R14.reuse, 0x7632, R11 ;  /* 0x000076320e0b7816 */ /* 0x040fe2000000000b */
[----:B------:R-:W-:Y:S01]  /*1ede0*/  IMAD.MOV.U32 R8, RZ, RZ, R9 ;  /* 0x000000ffff087224 */ /* 0x000fe200078e0009 */
[----:B------:R-:W-:-:S07]  /*1edf0*/  PRMT R14, R14, 0x7610, R10 ;  /* 0x000076100e0e7816 */ /* 0x000fce000000000a */
.L_x_18280:
[----:B------:R-:W-:Y:S05]  /*1ee00*/  BSYNC.RECONVERGENT B1 ;  /* 0x0000000000017941 */ /* 0x000fea0003800200 */
.L_x_18278:
        /* <DEDUP_REMOVED lines=9> */
.L_x_18282:
[----:B------:R-:W-:Y:S01]  /*1eea0*/  IMAD.MOV.U32 R9, RZ, RZ, R17 ;  /* 0x000000ffff097224 */ /* 0x000fe200078e0011 */
[C---:B------:R-:W-:Y:S01]  /*1eeb0*/  PRMT R12, R11.reuse, 0x7610, R12 ;  /* 0x000076100b0c7816 */ /* 0x040fe2000000000c */
[----:B------:R-:W-:Y:S01]  /*1eec0*/  IMAD.MOV.U32 R17, RZ, RZ, R26 ;  /* 0x000000ffff117224 */ /* 0x000fe200078e001a */
[----:B------:R-:W-:-:S07]  /*1eed0*/  PRMT R11, R11, 0x7632, R11 ;  /* 0x000076320b0b7816 */ /* 0x000fce000000000b */
.L_x_18283:
[----:B------:R-:W-:Y:S05]  /*1eee0*/  BSYNC.RECONVERGENT B1 ;  /* 0x0000000000017941 */ /* 0x000fea0003800200 */
.L_x_18281:
        /* <DEDUP_REMOVED lines=9> */
.L_x_18285:
[----:B------:R-:W-:Y:S01]  /*1ef80*/  IMAD.MOV.U32 R26, RZ, RZ, R9 ;  /* 0x000000ffff1a7224 */ /* 0x000fe200078e0009 */
[----:B------:R-:W-:Y:S01]  /*1ef90*/  PRMT R14, R12, 0x7610, R14 ;  /* 0x000076100c0e7816 */ /* 0x000fe2000000000e */
[----:B------:R-:W-:Y:S01]  /*1efa0*/  IMAD.MOV.U32 R9, RZ, RZ, R22 ;  /* 0x000000ffff097224 */ /* 0x000fe200078e0016 */
[----:B------:R-:W-:-:S07]  /*1efb0*/  PRMT R12, R13, 0x7610, R12 ;  /* 0x000076100d0c7816 */ /* 0x000fce000000000c */
.L_x_18286:
[----:B------:R-:W-:Y:S05]  /*1efc0*/  BSYNC.RECONVERGENT B1 ;  /* 0x0000000000017941 */ /* 0x000fea0003800200 */
.L_x_18284:
        /* <DEDUP_REMOVED lines=9> */
.L_x_18288:
[----:B------:R-:W-:Y:S01]  /*1f060*/  IMAD.MOV.U32 R22, RZ, RZ, R26 ;  /* 0x000000ffff167224 */ /* 0x000fe200078e001a */
[--C-:B------:R-:W-:Y:S01]  /*1f070*/  PRMT R10, R10, 0x5410, R14.reuse ;  /* 0x000054100a0a7816 */ /* 0x100fe2000000000e */
[----:B------:R-:W-:Y:S01]  /*1f080*/  IMAD.MOV.U32 R26, RZ, RZ, R21 ;  /* 0x000000ffff1a7224 */ /* 0x000fe200078e0015 */
[----:B------:R-:W-:-:S07]  /*1f090*/  PRMT R14, R13, 0x7632, R14 ;  /* 0x000076320d0e7816 */ /* 0x000fce000000000e */
.L_x_18289:
[----:B------:R-:W-:Y:S05]  /*1f0a0*/  BSYNC.RECONVERGENT B1 ;  /* 0x0000000000017941 */ /* 0x000fea0003800200 */
.L_x_18287:
        /* <DEDUP_REMOVED lines=9> */
.L_x_18291:
[----:B------:R-:W-:Y:S01]  /*1f140*/  IMAD.MOV.U32 R13, RZ, RZ, R22 ;  /* 0x000000ffff0d7224 */ /* 0x000fe200078e0016 */
[--C-:B------:R-:W-:Y:S01]  /*1f150*/  PRMT R11, R11, 0x7610, R10.reuse ;  /* 0x000076100b0b7816 */ /* 0x100fe2000000000a */
[----:B------:R-:W-:Y:S01]  /*1f160*/  IMAD.MOV.U32 R22, RZ, RZ, R23 ;  /* 0x000000ffff167224 */ /* 0x000fe200078e0017 */
[----:B------:R-:W-:-:S07]  /*1f170*/  PRMT R10, R10, 0x5410, R10 ;  /* 0x000054100a0a7816 */ /* 0x000fce000000000a */
.L_x_18292:
[----:B------:R-:W-:Y:S05]  /*1f180*/  BSYNC.RECONVERGENT B1 ;  /* 0x0000000000017941 */ /* 0x000fea0003800200 */
.L_x_18290:
        /* <DEDUP_REMOVED lines=9> */
.L_x_18294:
[----:B------:R-:W-:Y:S01]  /*1f220*/  IMAD.MOV.U32 R21, RZ, RZ, R13 ;  /* 0x000000ffff157224 */ /* 0x000fe200078e000d */
[C---:B------:R-:W-:Y:S01]  /*1f230*/  PRMT R10, R11.reuse, 0x7632, R10 ;  /* 0x000076320b0a7816 */ /* 0x040fe2000000000a */
[----:B------:R-:W-:Y:S01]  /*1f240*/  IMAD.MOV.U32 R13, RZ, RZ, R20 ;  /* 0x000000ffff0d7224 */ /* 0x000fe200078e0014 */
[----:B------:R-:W-:-:S07]  /*1f250*/  PRMT R11, R11, 0x7610, R16 ;  /* 0x000076100b0b7816 */ /* 0x000fce0000000010 */
.L_x_18295:
[----:B------:R-:W-:Y:S05]  /*1f260*/  BSYNC.RECONVERGENT B1 ;  /* 0x0000000000017941 */ /* 0x000fea0003800200 */
.L_x_18293:
        /* <DEDUP_REMOVED lines=16> */
.L_x_18297:
[----:B------:R-:W-:Y:S01]  /*1f370*/  IMAD.MOV.U32 R16, RZ, RZ, R3 ;  /* 0x000000ffff107224 */ /* 0x000fe200078e0003 */
[C---:B------:R-:W-:Y:S01]  /*1f380*/  PRMT R18, R32.reuse, 0x7632, R18 ;  /* 0x0000763220127816 */ /* 0x040fe20000000012 */
[----:B------:R-:W-:Y:S01]  /*1f390*/  IMAD.MOV.U32 R3, RZ, RZ, R8 ;  /* 0x000000ffff037224 */ /* 0x000fe200078e0008 */
[----:B------:R-:W-:-:S07]  /*1f3a0*/  PRMT R32, R32, 0x7610, R14 ;  /* 0x0000761020207816 */ /* 0x000fce000000000e */
.L_x_18298:
[----:B------:R-:W-:Y:S05]  /*1f3b0*/  BSYNC.RECONVERGENT B1 ;  /* 0x0000000000017941 */ /* 0x000fea0003800200 */
.L_x_18296:
        /* <DEDUP_REMOVED lines=9> */
.L_x_18300:
[----:B------:R-:W-:Y:S01]  /*1f450*/  IMAD.MOV.U32 R8, RZ, RZ, R16 ;  /* 0x000000ffff087224 */ /* 0x000fe200078e0010 */
[--C-:B------:R-:W-:Y:S01]  /*1f460*/  PRMT R14, R14, 0x5410, R18.reuse ;  /* 0x000054100e0e7816 */ /* 0x100fe20000000012 */
[----:B------:R-:W-:Y:S01]  /*1f470*/  IMAD.MOV.U32 R16, RZ, RZ, R17 ;  /* 0x000000ffff107224 */ /* 0x000fe200078e0011 */
[----:B------:R-:W-:-:S07]  /*1f480*/  PRMT R18, R11, 0x7610, R18 ;  /* 0x000076100b127816 */ /* 0x000fce0000000012 */
.L_x_18301:
[----:B------:R-:W-:Y:S05]  /*1f490*/  BSYNC.RECONVERGENT B1 ;  /* 0x0000000000017941 */ /* 0x000fea0003800200 */
.L_x_18299:
        /* <DEDUP_REMOVED lines=9> */
.L_x_18303:
[----:B------:R-:W-:Y:S01]  /*1f530*/  PRMT R12, R12, 0x7610, R14 ;  /* 0x000076100c0c7816 */ /* 0x000fe2000000000e */
[----:B------:R-:W-:Y:S02]  /*1f540*/  IMAD.MOV.U32 R17, RZ, RZ, R8 ;  /* 0x000000ffff117224 */ /* 0x000fe400078e0008 */
[----:B------:R-:W-:Y:S01]  /*1f550*/  IMAD.MOV.U32 R8, RZ, RZ, R9 ;  /* 0x000000ffff087224 */ /* 0x000fe200078e0009 */
[----:B------:R-:W-:-:S07]  /*1f560*/  PRMT R14, R14, 0x5410, R12 ;  /* 0x000054100e0e7816 */ /* 0x000fce000000000c */
.L_x_18304:
[----:B------:R-:W-:Y:S05]  /*1f570*/  BSYNC.RECONVERGENT B1 ;  /* 0x0000000000017941 */ /* 0x000fea0003800200 */
.L_x_18302:
        /* <DEDUP_REMOVED lines=9> */
.L_x_18306:
[----:B------:R-:W-:Y:S01]  /*1f610*/  IMAD.MOV.U32 R9, RZ, RZ, R17 ;  /* 0x000000ffff097224 */ /* 0x000fe200078e0011 */
[----:B------:R-:W-:Y:S01]  /*1f620*/  PRMT R18, R18, 0x7610, R12 ;  /* 0x0000761012127816 */ /* 0x000fe2000000000c */
[----:B------:R-:W-:Y:S01]  /*1f630*/  IMAD.MOV.U32 R17, RZ, RZ, R26 ;  /* 0x000000ffff117224 */ /* 0x000fe200078e001a */
[----:B------:R-:W-:-:S07]  /*1f640*/  PRMT R12, R12, 0x5410, R14 ;  /* 0x000054100c0c7816 */ /* 0x000fce000000000e */
.L_x_18307:
[----:B------:R-:W-:Y:S05]  /*1f650*/  BSYNC.RECONVERGENT B1 ;  /* 0x0000000000017941 */ /* 0x000fea0003800200 */
.L_x_18305:
        /* <DEDUP_REMOVED lines=9> */
.L_x_18309:
[----:B------:R-:W-:Y:S01]  /*1f6f0*/  IMAD.MOV.U32 R20, RZ, RZ, R9 ;  /* 0x000000ffff147224 */ /* 0x000fe200078e0009 */
[C---:B------:R-:W-:Y:S01]  /*1f700*/  PRMT R11, R18.reuse, 0x7632, R11 ;  /* 0x00007632120b7816 */ /* 0x040fe2000000000b */
[----:B------:R-:W-:Y:S01]  /*1f710*/  IMAD.MOV.U32 R9, RZ, RZ, R22 ;  /* 0x000000ffff097224 */ /* 0x000fe200078e0016 */
[----:B------:R-:W-:-:S07]  /*1f720*/  PRMT R18, R18, 0x7610, R10 ;  /* 0x0000761012127816 */ /* 0x000fce000000000a */
.L_x_18310:
[----:B------:R-:W-:Y:S05]  /*1f730*/  BSYNC.RECONVERGENT B1 ;  /* 0x0000000000017941 */ /* 0x000fea0003800200 */
.L_x_18308:
        /* <DEDUP_REMOVED lines=9> */
.L_x_18312:
[----:B------:R-:W-:Y:S01]  /*1f7d0*/  IMAD.MOV.U32 R22, RZ, RZ, R20 ;  /* 0x000000ffff167224 */ /* 0x000fe200078e0014 */
[----:B------:R-:W-:Y:S01]  /*1f7e0*/  PRMT R10, R10, 0x5410, R11 ;  /* 0x000054100a0a7816 */ /* 0x000fe2000000000b */
[----:B------:R-:W-:Y:S01]  /*1f7f0*/  IMAD.MOV.U32 R20, RZ, RZ, R13 ;  /* 0x000000ffff147224 */ /* 0x000fe200078e000d */
[----:B------:R-:W-:-:S07]  /*1f800*/  PRMT R11, R11, 0x7632, R11 ;  /* 0x000076320b0b7816 */ /* 0x000fce000000000b */
.L_x_18313:
[----:B------:R-:W-:Y:S05]  /*1f810*/  BSYNC.RECONVERGENT B1 ;  /* 0x0000000000017941 */ /* 0x000fea0003800200 */
.L_x_18311:
        /* <DEDUP_REMOVED lines=9> */
.L_x_18315:
[----:B------:R-:W-:Y:S01]  /*1f8b0*/  IMAD.MOV.U32 R36, RZ, RZ, R22 ;  /* 0x000000ffff247224 */ /* 0x000fe200078e0016 */
[--C-:B------:R-:W-:Y:S01]  /*1f8c0*/  PRMT R11, R11, 0x7610, R10.reuse ;  /* 0x000076100b0b7816 */ /* 0x100fe2000000000a */
[----:B------:R-:W-:Y:S01]  /*1f8d0*/  IMAD.MOV.U32 R22, RZ, RZ, R21 ;  /* 0x000000ffff167224 */ /* 0x000fe200078e0015 */
[----:B------:R-:W-:-:S07]  /*1f8e0*/  PRMT R10, R10, 0x5410, R10 ;  /* 0x000054100a0a7816 */ /* 0x000fce000000000a */
.L_x_18316:
[----:B------:R-:W-:Y:S05]  /*1f8f0*/  BSYNC.RECONVERGENT B1 ;  /* 0x0000000000017941 */ /* 0x000fea0003800200 */
.L_x_18314:
        /* <DEDUP_REMOVED lines=16> */
.L_x_18318:
[----:B------:R-:W-:Y:S01]  /*1fa00*/  IMAD.MOV.U32 R28, RZ, RZ, R3 ;  /* 0x000000ffff1c7224 */ /* 0x000fe200078e0003 */
[----:B------:R-:W-:Y:S01]  /*1fa10*/  PRMT R34, R34, 0x7610, R32 ;  /* 0x0000761022227816 */ /* 0x000fe20000000020 */
[----:B------:R-:W-:Y:S01]  /*1fa20*/  IMAD.MOV.U32 R3, RZ, RZ, R16 ;  /* 0x000000ffff037224 */ /* 0x000fe200078e0010 */
[----:B------:R-:W-:-:S07]  /*1fa30*/  PRMT R32, R32, 0x5410, R18 ;  /* 0x0000541020207816 */ /* 0x000fce0000000012 */
.L_x_18319:
[----:B------:R-:W-:Y:S05]  /*1fa40*/  BSYNC.RECONVERGENT B1 ;  /* 0x0000000000017941 */ /* 0x000fea0003800200 */
.L_x_18317:
        /* <DEDUP_REMOVED lines=9> */
.L_x_18321:
[----:B------:R-:W-:Y:S01]  /*1fae0*/  IMAD.MOV.U32 R26, RZ, RZ, R28 ;  /* 0x000000ffff1a7224 */ /* 0x000fe200078e001c */
[C---:B------:R-:W-:Y:S01]  /*1faf0*/  PRMT R32, R34.reuse, 0x7632, R32 ;  /* 0x0000763222207816 */ /* 0x040fe20000000020 */
[----:B------:R-:W-:Y:S01]  /*1fb00*/  IMAD.MOV.U32 R28, RZ, RZ, R8 ;  /* 0x000000ffff1c7224 */ /* 0x000fe200078e0008 */
[----:B------:R-:W-:-:S07]  /*1fb10*/  PRMT R34, R34, 0x7610, R14 ;  /* 0x0000761022227816 */ /* 0x000fce000000000e */
.L_x_18322:
[----:B------:R-:W-:Y:S05]  /*1fb20*/  BSYNC.RECONVERGENT B1 ;  /* 0x0000000000017941 */ /* 0x000fea0003800200 */
.L_x_18320:
        /* <DEDUP_REMOVED lines=9> */
.L_x_18324:
[----:B------:R-:W-:Y:S01]  /*1fbc0*/  IMAD.MOV.U32 R27, RZ, RZ, R26 ;  /* 0x000000ffff1b7224 */ /* 0x000fe200078e001a */
[----:B------:R-:W-:Y:S01]  /*1fbd0*/  PRMT R34, R32, 0x7610, R34 ;  /* 0x0000761020227816 */ /* 0x000fe20000000022 */
[----:B------:R-:W-:Y:S01]  /*1fbe0*/  IMAD.MOV.U32 R26, RZ, RZ, R17 ;  /* 0x000000ffff1a7224 */ /* 0x000fe200078e0011 */
[----:B------:R-:W-:-:S07]  /*1fbf0*/  PRMT R32, R12, 0x7632, R32 ;  /* 0x000076320c207816 */ /* 0x000fce0000000020 */
.L_x_18325:
[----:B------:R-:W-:Y:S05]  /*1fc00*/  BSYNC.RECONVERGENT B1 ;  /* 0x0000000000017941 */ /* 0x000fea0003800200 */
.L_x_18323:
        /* <DEDUP_REMOVED lines=9> */
.L_x_18327:
[----:B------:R-:W-:Y:S01]  /*1fca0*/  IMAD.MOV.U32 R29, RZ, RZ, R27 ;  /* 0x000000ffff1d7224 */ /* 0x000fe200078e001b */
[----:B------:R-:W-:Y:S01]  /*1fcb0*/  PRMT R35, R34, 0x7610, R35 ;  /* 0x0000761022237816 */ /* 0x000fe20000000023 */
[----:B------:R-:W-:Y:S01]  /*1fcc0*/  IMAD.MOV.U32 R27, RZ, RZ, R9 ;  /* 0x000000ffff1b7224 */ /* 0x000fe200078e0009 */
[----:B------:R-:W-:-:S07]  /*1fcd0*/  PRMT R34, R18, 0x7632, R34 ;  /* 0x0000763212227816 */ /* 0x000fce0000000022 */
.L_x_18328:
[----:B------:R-:W-:Y:S05]  /*1fce0*/  BSYNC.RECONVERGENT B1 ;  /* 0x0000000000017941 */ /* 0x000fea0003800200 */
.L_x_18326:
        /* <DEDUP_REMOVED lines=9> */
.L_x_18330:
[----:B------:R-:W-:Y:S01]  /*1fd80*/  IMAD.MOV.U32 R30, RZ, RZ, R29 ;  /* 0x000000ffff1e7224 */ /* 0x000fe200078e001d */
[----:B------:R-:W-:Y:S01]  /*1fd90*/  PRMT R35, R11, 0x5410, R35 ;  /* 0x000054100b237816 */ /* 0x000fe20000000023 */
[----:B------:R-:W-:-:S07]  /*1fda0*/  IMAD.MOV.U32 R29, RZ, RZ, R20 ;  /* 0x000000ffff1d7224 */ /* 0x000fce00078e0014 */
.L_x_18331:
[----:B------:R-:W-:Y:S05]  /*1fdb0*/  BSYNC.RECONVERGENT B1 ;  /* 0x0000000000017941 */ /* 0x000fea0003800200 */
.L_x_18329:
        /* <DEDUP_REMOVED lines=9> */
.L_x_18333:
[----:B------:R-:W-:Y:S01]  /*1fe50*/  IMAD.MOV.U32 R31, RZ, RZ, R30 ;  /* 0x000000ffff1f7224 */ /* 0x000fe200078e001e */
[C---:B------:R-:W-:Y:S01]  /*1fe60*/  PRMT R37, R35.reuse, 0x7632, R37 ;  /* 0x0000763223257816 */ /* 0x040fe20000000025 */
[----:B------:R-:W-:Y:S01]  /*1fe70*/  IMAD.MOV.U32 R30, RZ, RZ, R22 ;  /* 0x000000ffff1e7224 */ /* 0x000fe200078e0016 */
[----:B------:R-:W-:-:S07]  /*1fe80*/  PRMT R35, R35, 0x7610, R10 ;  /* 0x0000761023237816 */ /* 0x000fce000000000a */
.L_x_18334:
[----:B------:R-:W-:Y:S05]  /*1fe90*/  BSYNC.RECONVERGENT B1 ;  /* 0x0000000000017941 */ /* 0x000fea0003800200 */
.L_x_18332:
        /* <DEDUP_REMOVED lines=9> */
.L_x_18336:
[----:B------:R-:W-:Y:S01]  /*1ff30*/  IMAD.MOV.U32 R33, RZ, RZ, R31 ;  /* 0x000000ffff217224 */ /* 0x000fe200078e001f */
[----:B------:R-:W-:Y:S01]  /*1ff40*/  PRMT R37, R11, 0x5432, R37 ;  /* 0x000054320b257816 */ /* 0x000fe20000000025 */
[----:B------:R-:W-:-:S07]  /*1ff50*/  IMAD.MOV.U32 R31, RZ, RZ, R36 ;  /* 0x000000ffff1f7224 */ /* 0x000fce00078e0024 */
.L_x_18337:
[----:B------:R-:W-:Y:S05]  /*1ff60*/  BSYNC.RECONVERGENT B1 ;  /* 0x0000000000017941 */ /* 0x000fea0003800200 */
.L_x_18335:
        /* <DEDUP_REMOVED lines=29> */
.L_x_18339:
[----:B------:R-:W-:Y:S01]  /*20140*/  IMAD.MOV.U32 R7, RZ, RZ, R3 ;  /* 0x000000ffff077224 */ /* 0x000fe200078e0003 */
[----:B------:R-:W-:Y:S01]  /*20150*/  PRMT R21, R21, 0x7610, R32 ;  /* 0x0000761015157816 */ /* 0x000fe20000000020 */
[----:B------:R-:W-:Y:S01]  /*20160*/  IMAD.MOV.U32 R3, RZ, RZ, R28 ;  /* 0x000000ffff037224 */ /* 0x000fe200078e001c */
[----:B------:R-:W-:-:S07]  /*20170*/  PRMT R32, R32, 0x7610, R34 ;  /* 0x0000761020207816 */ /* 0x000fce0000000022 */
.L_x_18340:
[----:B------:R-:W-:Y:S05]  /*20180*/  BSYNC.RECONVERGENT B1 ;  /* 0x0000000000017941 */ /* 0x000fea0003800200 */
.L_x_18338:
        /* <DEDUP_REMOVED lines=9> */
.L_x_18342:
[----:B------:R-:W-:Y:S01]  /*20220*/  IMAD.MOV.U32 R20, RZ, RZ, R7 ;  /* 0x000000ffff147224 */ /* 0x000fe200078e0007 */
[----:B------:R-:W-:Y:S01]  /*20230*/  PRMT R28, R28, 0x7610, R21 ;  /* 0x000076101c1c7816 */ /* 0x000fe20000000015 */
[----:B------:R-:W-:Y:S01]  /*20240*/  IMAD.MOV.U32 R7, RZ, RZ, R26 ;  /* 0x000000ffff077224 */ /* 0x000fe200078e001a */
[----:B------:R-:W-:-:S07]  /*20250*/  PRMT R21, R21, 0x5410, R32 ;  /* 0x0000541015157816 */ /* 0x000fce0000000020 */
.L_x_18343:
[----:B------:R-:W-:Y:S05]  /*20260*/  BSYNC.RECONVERGENT B1 ;  /* 0x0000000000017941 */ /* 0x000fea0003800200 */
.L_x_18341:
        /* <DEDUP_REMOVED lines=9> */
.L_x_18345:
[----:B------:R-:W-:Y:S01]  /*20300*/  IMAD.MOV.U32 R22, RZ, RZ, R20 ;  /* 0x000000ffff167224 */ /* 0x000fe200078e0014 */
[C---:B------:R-:W-:Y:S01]  /*20310*/  PRMT R21, R28.reuse, 0x7632, R21 ;  /* 0x000076321c157816 */ /* 0x040fe20000000015 */
[----:B------:R-:W-:Y:S01]  /*20320*/  IMAD.MOV.U32 R20, RZ, RZ, R27 ;  /* 0x000000ffff147224 */ /* 0x000fe200078e001b */
[----:B------:R-:W-:-:S07]  /*20330*/  PRMT R28, R28, 0x5410, R34 ;  /* 0x000054101c1c7816 */ /* 0x000fce0000000022 */
.L_x_18346:
[----:B------:R-:W-:Y:S05]  /*20340*/  BSYNC.RECONVERGENT B1 ;  /* 0x0000000000017941 */ /* 0x000fea0003800200 */
.L_x_18344:
        /* <DEDUP_REMOVED lines=9> */
.L_x_18348:
[----:B------:R-:W-:Y:S01]  /*203e0*/  IMAD.MOV.U32 R27, RZ, RZ, R22 ;  /* 0x000000ffff1b7224 */ /* 0x000fe200078e0016 */
[----:B------:R-:W-:Y:S01]  /*203f0*/  PRMT R28, R21, 0x7610, R28 ;  /* 0x00007610151c7816 */ /* 0x000fe2000000001c */
[----:B------:R-:W-:Y:S01]  /*20400*/  IMAD.MOV.U32 R22, RZ, RZ, R29 ;  /* 0x000000ffff167224 */ /* 0x000fe200078e001d */
[----:B------:R-:W-:-:S07]  /*20410*/  PRMT R21, R35, 0x7610, R21 ;  /* 0x0000761023157816 */ /* 0x000fce0000000015 */
.L_x_18349:
[----:B------:R-:W-:Y:S05]  /*20420*/  BSYNC.RECONVERGENT B1 ;  /* 0x0000000000017941 */ /* 0x000fea0003800200 */
.L_x_18347:
        /* <DEDUP_REMOVED lines=9> */
.L_x_18351:
[----:B------:R-:W-:Y:S01]  /*204c0*/  IMAD.MOV.U32 R26, RZ, RZ, R27 ;  /* 0x000000ffff1a7224 */ /* 0x000fe200078e001b */
[----:B------:R-:W-:Y:S01]  /*204d0*/  PRMT R29, R28, 0x7610, R29 ;  /* 0x000076101c1d7816 */ /* 0x000fe2000000001d */
[----:B------:R-:W-:Y:S01]  /*204e0*/  IMAD.MOV.U32 R27, RZ, RZ, R30 ;  /* 0x000000ffff1b7224 */ /* 0x000fe200078e001e */
[----:B------:R-:W-:-:S07]  /*204f0*/  PRMT R28, R35, 0x7632, R28 ;  /* 0x00007632231c7816 */ /* 0x000fce000000001c */
.L_x_18352:
[----:B------:R-:W-:Y:S05]  /*20500*/  BSYNC.RECONVERGENT B1 ;  /* 0x0000000000017941 */ /* 0x000fea0003800200 */
.L_x_18350:
        /* <DEDUP_REMOVED lines=9> */
.L_x_18354:
[----:B------:R-:W-:Y:S01]  /*205a0*/  IMAD.MOV.U32 R30, RZ, RZ, R26 ;  /* 0x000000ffff1e7224 */ /* 0x000fe200078e001a */
[----:B------:R-:W-:Y:S01]  /*205b0*/  PRMT R32, R29, 0x7610, R32 ;  /* 0x000076101d207816 */ /* 0x000fe20000000020 */
[----:B------:R-:W-:Y:S01]  /*205c0*/  IMAD.MOV.U32 R26, RZ, RZ, R31 ;  /* 0x000000ffff1a7224 */ /* 0x000fe200078e001f */
[----:B------:R-:W-:-:S07]  /*205d0*/  PRMT R29, R37, 0x7610, R29 ;  /* 0x00007610251d7816 */ /* 0x000fce000000001d */
.L_x_18355:
[----:B------:R-:W-:Y:S05]  /*205e0*/  BSYNC.RECONVERGENT B1 ;  /* 0x0000000000017941 */ /* 0x000fea0003800200 */
.L_x_18353:
        /* <DEDUP_REMOVED lines=9> */
.L_x_18357:
[----:B------:R-:W-:Y:S01]  /*20680*/  IMAD.MOV.U32 R31, RZ, RZ, R30 ;  /* 0x000000ffff1f7224 */ /* 0x000fe200078e001e */
[--C-:B------:R-:W-:Y:S01]  /*20690*/  PRMT R29, R29, 0x5410, R32.reuse ;  /* 0x000054101d1d7816 */ /* 0x100fe20000000020 */
[----:B------:R-:W-:Y:S01]  /*206a0*/  IMAD.MOV.U32 R30, RZ, RZ, R33 ;  /* 0x000000ffff1e7224 */ /* 0x000fe200078e0021 */
[----:B------:R-:W-:-:S07]  /*206b0*/  PRMT R32, R37, 0x7632, R32 ;  /* 0x0000763225207816 */ /* 0x000fce0000000020 */
.L_x_18358:
[----:B------:R-:W-:Y:S05]  /*206c0*/  BSYNC.RECONVERGENT B1 ;  /* 0x0000000000017941 */ /* 0x000fea0003800200 */
.L_x_18356:
        /* <DEDUP_REMOVED lines=16> */
.L_x_18360:
[----:B------:R-:W-:Y:S01]  /*207d0*/  IMAD.MOV.U32 R14, RZ, RZ, R3 ;  /* 0x000000ffff0e7224 */ /* 0x000fe200078e0003 */
[----:B------:R-:W-:Y:S01]  /*207e0*/  PRMT R23, R23, 0x7610, R32 ;  /* 0x0000761017177816 */ /* 0x000fe20000000020 */
[----:B------:R-:W-:Y:S01]  /*207f0*/  IMAD.MOV.U32 R3, RZ, RZ, R7 ;  /* 0x000000ffff037224 */ /* 0x000fe200078e0007 */
[----:B------:R-:W-:-:S07]  /*20800*/  PRMT R32, R32, 0x7610, R21 ;  /* 0x0000761020207816 */ /* 0x000fce0000000015 */
.L_x_18361:
[----:B------:R-:W-:Y:S05]  /*20810*/  BSYNC.RECONVERGENT B1 ;  /* 0x0000000000017941 */ /* 0x000fea0003800200 */
.L_x_18359:
        /* <DEDUP_REMOVED lines=9> */
.L_x_18363:
[----:B------:R-:W-:Y:S01]  /*208b0*/  IMAD.MOV.U32 R7, RZ, RZ, R14 ;  /* 0x000000ffff077224 */ /* 0x000fe200078e000e */
[----:B------:R-:W-:Y:S01]  /*208c0*/  PRMT R23, R23, 0x7632, R28 ;  /* 0x0000763217177816 */ /* 0x000fe2000000001c */
[----:B------:R-:W-:-:S07]  /*208d0*/  IMAD.MOV.U32 R14, RZ, RZ, R20 ;  /* 0x000000ffff0e7224 */ /* 0x000fce00078e0014 */
.L_x_18364:
[----:B------:R-:W-:Y:S05]  /*208e0*/  BSYNC.RECONVERGENT B1 ;  /* 0x0000000000017941 */ /* 0x000fea0003800200 */
.L_x_18362:
        /* <DEDUP_REMOVED lines=9> */
.L_x_18366:
[----:B------:R-:W-:Y:S01]  /*20980*/  PRMT R21, R21, 0x5410, R23 ;  /* 0x0000541015157816 */ /* 0x000fe20000000017 */
[----:B------:R-:W-:Y:S02]  /*20990*/  IMAD.MOV.U32 R20, RZ, RZ, R7 ;  /* 0x000000ffff147224 */ /* 0x000fe400078e0007 */
[----:B------:R-:W-:Y:S01]  /*209a0*/  IMAD.MOV.U32 R7, RZ, RZ, R22 ;  /* 0x000000ffff077224 */ /* 0x000fe200078e0016 */
[----:B------:R-:W-:-:S07]  /*209b0*/  PRMT R23, R21, 0x7610, R23 ;  /* 0x0000761015177816 */ /* 0x000fce0000000017 */
.L_x_18367:
[----:B------:R-:W-:Y:S05]  /*209c0*/  BSYNC.RECONVERGENT B1 ;  /* 0x0000000000017941 */ /* 0x000fea0003800200 */
.L_x_18365:
        /* <DEDUP_REMOVED lines=9> */
.L_x_18369:
[----:B------:R-:W-:Y:S01]  /*20a60*/  IMAD.MOV.U32 R33, RZ, RZ, R20 ;  /* 0x000000ffff217224 */ /* 0x000fe200078e0014 */
[----:B------:R-:W-:Y:S01]  /*20a70*/  PRMT R21, R21, 0x5432, R28 ;  /* 0x0000543215157816 */ /* 0x000fe2000000001c */
[----:B------:R-:W-:-:S07]  /*20a80*/  IMAD.MOV.U32 R20, RZ, RZ, R27 ;  /* 0x000000ffff147224 */ /* 0x000fce00078e001b */
.L_x_18370:
[----:B------:R-:W-:Y:S05]  /*20a90*/  BSYNC.RECONVERGENT B1 ;  /* 0x0000000000017941 */ /* 0x000fea0003800200 */
.L_x_18368:
        /* <DEDUP_REMOVED lines=9> */
.L_x_18372:
[----:B------:R-:W-:Y:S01]  /*20b30*/  IMAD.MOV.U32 R27, RZ, RZ, R33 ;  /* 0x000000ffff1b7224 */ /* 0x000fe200078e0021 */
[--C-:B------:R-:W-:Y:S01]  /*20b40*/  PRMT R22, R22, 0x5410, R21.reuse ;  /* 0x0000541016167816 */ /* 0x100fe20000000015 */
[----:B------:R-:W-:Y:S01]  /*20b50*/  IMAD.MOV.U32 R33, RZ, RZ, R26 ;  /* 0x000000ffff217224 */ /* 0x000fe200078e001a */
[----:B------:R-:W-:-:S07]  /*20b60*/  PRMT R21, R29, 0x7610, R21 ;  /* 0x000076101d157816 */ /* 0x000fce0000000015 */
.L_x_18373:
[----:B------:R-:W-:Y:S05]  /*20b70*/  BSYNC.RECONVERGENT B1 ;  /* 0x0000000000017941 */ /* 0x000fea0003800200 */
.L_x_18371:
        /* <DEDUP_REMOVED lines=9> */
.L_x_18375:
[----:B------:R-:W-:Y:S01]  /*20c10*/  IMAD.MOV.U32 R26, RZ, RZ, R27 ;  /* 0x000000ffff1a7224 */ /* 0x000fe200078e001b */
[----:B------:R-:W-:Y:S01]  /*20c20*/  PRMT R22, R22, 0x5432, R32 ;  /* 0x0000543216167816 */ /* 0x000fe20000000020 */
[----:B------:R-:W-:-:S07]  /*20c30*/  IMAD.MOV.U32 R27, RZ, RZ, R30 ;  /* 0x000000ffff1b7224 */ /* 0x000fce00078e001e */
.L_x_18376:
[----:B------:R-:W-:Y:S05]  /*20c40*/  BSYNC.RECONVERGENT B1 ;  /* 0x0000000000017941 */ /* 0x000fea0003800200 */
.L_x_18374:
        /* <DEDUP_REMOVED lines=9> */
.L_x_18378:
[----:B------:R-:W-:Y:S01]  /*20ce0*/  PRMT R29, R22, 0x7610, R29 ;  /* 0x00007610161d7816 */ /* 0x000fe2000000001d */
[----:B------:R-:W-:Y:S02]  /*20cf0*/  IMAD.MOV.U32 R28, RZ, RZ, R26 ;  /* 0x000000ffff1c7224 */ /* 0x000fe400078e001a */
[----:B------:R-:W-:Y:S01]  /*20d00*/  IMAD.MOV.U32 R26, RZ, RZ, R31 ;  /* 0x000000ffff1a7224 */ /* 0x000fe200078e001f */
[----:B------:R-:W-:-:S07]  /*20d10*/  PRMT R22, R29, 0x7632, R22 ;  /* 0x000076321d167816 */ /* 0x000fce0000000016 */
.L_x_18379:
[----:B------:R-:W-:Y:S05]  /*20d20*/  BSYNC.RECONVERGENT B1 ;  /* 0x0000000000017941 */ /* 0x000fea0003800200 */
.L_x_18377:
        /* <DEDUP_REMOVED lines=16> */
.L_x_18381:
[----:B------:R-:W-:Y:S01]  /*20e30*/  IMAD.MOV.U32 R16, RZ, RZ, R3 ;  /* 0x000000ffff107224 */ /* 0x000fe200078e0003 */
[----:B------:R-:W-:Y:S01]  /*20e40*/  PRMT R29, R29, 0x7610, R32 ;  /* 0x000076101d1d7816 */ /* 0x000fe20000000020 */
[----:B------:R-:W-:Y:S01]  /*20e50*/  IMAD.MOV.U32 R3, RZ, RZ, R14 ;  /* 0x000000ffff037224 */ /* 0x000fe200078e000e */
[----:B------:R-:W-:-:S07]  /*20e60*/  PRMT R32, R32, 0x7610, R23 ;  /* 0x0000761020207816 */ /* 0x000fce0000000017 */
.L_x_18382:
[----:B------:R-:W-:Y:S05]  /*20e70*/  BSYNC.RECONVERGENT B1 ;  /* 0x0000000000017941 */ /* 0x000fea0003800200 */
.L_x_18380:
        /* <DEDUP_REMOVED lines=9> */
.L_x_18384:
[----:B------:R-:W-:Y:S01]  /*20f10*/  IMAD.MOV.U32 R31, RZ, RZ, R16 ;  /* 0x000000ffff1f7224 */ /* 0x000fe200078e0010 */
[C---:B------:R-:W-:Y:S01]  /*20f20*/  PRMT R14, R29.reuse, 0x7632, R14 ;  /* 0x000076321d0e7816 */ /* 0x040fe2000000000e */
[----:B------:R-:W-:Y:S01]  /*20f30*/  IMAD.MOV.U32 R16, RZ, RZ, R7 ;  /* 0x000000ffff107224 */ /* 0x000fe200078e0007 */
[----:B------:R-:W-:-:S07]  /*20f40*/  PRMT R29, R29, 0x5410, R23 ;  /* 0x000054101d1d7816 */ /* 0x000fce0000000017 */
.L_x_18385:
[----:B------:R-:W-:Y:S05]  /*20f50*/  BSYNC.RECONVERGENT B1 ;  /* 0x0000000000017941 */ /* 0x000fea0003800200 */
.L_x_18383:
        /* <DEDUP_REMOVED lines=9> */
.L_x_18387:
[----:B------:R-:W-:Y:S01]  /*20ff0*/  IMAD.MOV.U32 R30, RZ, RZ, R31 ;  /* 0x000000ffff1e7224 */ /* 0x000fe200078e001f */
[----:B------:R-:W-:Y:S01]  /*21000*/  PRMT R7, R14, 0x7610, R7 ;  /* 0x000076100e077816 */ /* 0x000fe20000000007 */
[----:B------:R-:W-:Y:S01]  /*21010*/  IMAD.MOV.U32 R31, RZ, RZ, R20 ;  /* 0x000000ffff1f7224 */ /* 0x000fe200078e0014 */
[----:B------:R-:W-:-:S07]  /*21020*/  PRMT R14, R21, 0x7632, R14 ;  /* 0x00007632150e7816 */ /* 0x000fce000000000e */
.L_x_18388:
[----:B------:R-:W-:Y:S05]  /*21030*/  BSYNC.RECONVERGENT B1 ;  /* 0x0000000000017941 */ /* 0x000fea0003800200 */
.L_x_18386:
        /* <DEDUP_REMOVED lines=9> */
.L_x_18390:
[----:B------:R-:W-:Y:S01]  /*210d0*/  IMAD.MOV.U32 R20, RZ, RZ, R30 ;  /* 0x000000ffff147224 */ /* 0x000fe200078e001e */
[----:B------:R-:W-:Y:S01]  /*210e0*/  PRMT R7, R21, 0x5410, R7 ;  /* 0x0000541015077816 */ /* 0x000fe20000000007 */
[----:B------:R-:W-:-:S07]  /*210f0*/  IMAD.MOV.U32 R30, RZ, RZ, R33 ;  /* 0x000000ffff1e7224 */ /* 0x000fce00078e0021 */
.L_x_18391:
[----:B------:R-:W-:Y:S05]  /*21100*/  BSYNC.RECONVERGENT B1 ;  /* 0x0000000000017941 */ /* 0x000fea0003800200 */
.L_x_18389:
        /* <DEDUP_REMOVED lines=9> */
.L_x_18393:
[----:B------:R-:W-:Y:S01]  /*211a0*/  IMAD.MOV.U32 R21, RZ, RZ, R20 ;  /* 0x000000ffff157224 */ /* 0x000fe200078e0014 */
[----:B------:R-:W-:Y:S01]  /*211b0*/  PRMT R14, R14, 0x7610, R7 ;  /* 0x000076100e0e7816 */ /* 0x000fe20000000007 */
[----:B------:R-:W-:Y:S01]  /*211c0*/  IMAD.MOV.U32 R20, RZ, RZ, R27 ;  /* 0x000000ffff147224 */ /* 0x000fe200078e001b */
[----:B------:R-:W-:-:S07]  /*211d0*/  PRMT R7, R7, 0x7610, R22 ;  /* 0x0000761007077816 */ /* 0x000fce0000000016 */
.L_x_18394:
[----:B------:R-:W-:Y:S05]  /*211e0*/  BSYNC.RECONVERGENT B1 ;  /* 0x0000000000017941 */ /* 0x000fea0003800200 */
.L_x_18392:
        /* <DEDUP_REMOVED lines=9> */
.L_x_18396:
[----:B------:R-:W-:Y:S01]  /*21280*/  IMAD.MOV.U32 R23, RZ, RZ, R21 ;  /* 0x000000ffff177224 */ /* 0x000fe200078e0015 */
[C---:B------:R-:W-:Y:S01]  /*21290*/  PRMT R27, R14.reuse, 0x7632, R27 ;  /* 0x000076320e1b7816 */ /* 0x040fe2000000001b */
[----:B------:R-:W-:Y:S01]  /*212a0*/  IMAD.MOV.U32 R21, RZ, RZ, R26 ;  /* 0x000000ffff157224 */ /* 0x000fe200078e001a */
[----:B------:R-:W-:-:S07]  /*212b0*/  PRMT R14, R14, 0x5410, R22 ;  /* 0x000054100e0e7816 */ /* 0x000fce0000000016 */
.L_x_18397:
[----:B------:R-:W-:Y:S05]  /*212c0*/  BSYNC.RECONVERGENT B1 ;  /* 0x0000000000017941 */ /* 0x000fea0003800200 */
.L_x_18395:
        /* <DEDUP_REMOVED lines=9> */
.L_x_18399:
[----:B------:R-:W-:Y:S01]  /*21360*/  IMAD.MOV.U32 R22, RZ, RZ, R23 ;  /* 0x000000ffff167224 */ /* 0x000fe200078e0017 */
[----:B------:R-:W-:Y:S01]  /*21370*/  PRMT R26, R27, 0x7610, R26 ;  /* 0x000076101b1a7816 */ /* 0x000fe2000000001a */
[----:B------:R-:W-:Y:S01]  /*21380*/  IMAD.MOV.U32 R23, RZ, RZ, R28 ;  /* 0x000000ffff177224 */ /* 0x000fe200078e001c */
[----:B------:R-:W-:-:S07]  /*21390*/  PRMT R27, R29, 0x7610, R27 ;  /* 0x000076101d1b7816 */ /* 0x000fce000000001b */
.L_x_18400:
[----:B------:R-:W-:Y:S05]  /*213a0*/  BSYNC.RECONVERGENT B1 ;  /* 0x0000000000017941 */ /* 0x000fea0003800200 */
.L_x_18398:
        /* <DEDUP_REMOVED lines=16> */
.L_x_18402:
[----:B------:R-:W-:Y:S01]  /*214b0*/  IMAD.MOV.U32 R28, RZ, RZ, R3 ;  /* 0x000000ffff1c7224 */ /* 0x000fe200078e0003 */
[----:B------:R-:W-:Y:S01]  /*214c0*/  PRMT R15, R15, 0x7610, R32 ;  /* 0x000076100f0f7816 */ /* 0x000fe20000000020 */
[----:B------:R-:W-:Y:S01]  /*214d0*/  IMAD.MOV.U32 R3, RZ, RZ, R16 ;  /* 0x000000ffff037224 */ /* 0x000fe200078e0010 */
[----:B------:R-:W-:-:S07]  /*214e0*/  PRMT R32, R32, 0x7610, R29 ;  /* 0x0000761020207816 */ /* 0x000fce000000001d */
.L_x_18403:
[----:B------:R-:W-:Y:S05]  /*214f0*/  BSYNC.RECONVERGENT B1 ;  /* 0x0000000000017941 */ /* 0x000fea0003800200 */
.L_x_18401:
        /* <DEDUP_REMOVED lines=9> */
.L_x_18405:
[----:B------:R-:W-:Y:S01]  /*21590*/  IMAD.MOV.U32 R17, RZ, RZ, R28 ;  /* 0x000000ffff117224 */ /* 0x000fe200078e001c */
[----:B------:R-:W-:Y:S01]  /*215a0*/  PRMT R15, R15, 0x5432, R14 ;  /* 0x000054320f0f7816 */ /* 0x000fe2000000000e */
[----:B------:R-:W-:-:S07]  /*215b0*/  IMAD.MOV.U32 R28, RZ, RZ, R31 ;  /* 0x000000ffff1c7224 */ /* 0x000fce00078e001f */
.L_x_18406:
[----:B------:R-:W-:Y:S05]  /*215c0*/  BSYNC.RECONVERGENT B1 ;  /* 0x0000000000017941 */ /* 0x000fea0003800200 */
.L_x_18404:
        /* <DEDUP_REMOVED lines=9> */
.L_x_18408:
[----:B------:R-:W-:Y:S01]  /*21660*/  IMAD.MOV.U32 R29, RZ, RZ, R17 ;  /* 0x000000ffff1d7224 */ /* 0x000fe200078e0011 */
[----:B------:R-:W-:Y:S01]  /*21670*/  PRMT R14, R15, 0x7610, R14 ;  /* 0x000076100f0e7816 */ /* 0x000fe2000000000e */
[----:B------:R-:W-:Y:S01]  /*21680*/  IMAD.MOV.U32 R17, RZ, RZ, R30 ;  /* 0x000000ffff117224 */ /* 0x000fe200078e001e */
[----:B------:R-:W-:-:S07]  /*21690*/  PRMT R15, R7, 0x7610, R15 ;  /* 0x00007610070f7816 */ /* 0x000fce000000000f */
.L_x_18409:
[----:B------:R-:W-:Y:S05]  /*216a0*/  BSYNC.RECONVERGENT B1 ;  /* 0x0000000000017941 */ /* 0x000fea0003800200 */
.L_x_18407:
        /* <DEDUP_REMOVED lines=9> */
.L_x_18411:
[----:B------:R-:W-:Y:S01]  /*21740*/  PRMT R7, R14, 0x7610, R7 ;  /* 0x000076100e077816 */ /* 0x000fe20000000007 */
[----:B------:R-:W-:Y:S02]  /*21750*/  IMAD.MOV.U32 R16, RZ, RZ, R29 ;  /* 0x000000ffff107224 */ /* 0x000fe400078e001d */
[----:B------:R-:W-:Y:S01]  /*21760*/  IMAD.MOV.U32 R29, RZ, RZ, R20 ;  /* 0x000000ffff1d7224 */ /* 0x000fe200078e0014 */
[----:B------:R-:W-:-:S07]  /*21770*/  PRMT R14, R7, 0x7632, R14 ;  /* 0x00007632070e7816 */ /* 0x000fce000000000e */
.L_x_18412:
[----:B------:R-:W-:Y:S05]  /*21780*/  BSYNC.RECONVERGENT B1 ;  /* 0x0000000000017941 */ /* 0x000fea0003800200 */
.L_x_18410:
        /* <DEDUP_REMOVED lines=9> */
.L_x_18414:
[----:B------:R-:W-:Y:S01]  /*21820*/  IMAD.MOV.U32 R20, RZ, RZ, R16 ;  /* 0x000000ffff147224 */ /* 0x000fe200078e0010 */
[----:B------:R-:W-:Y:S01]  /*21830*/  PRMT R30, R7, 0x7610, R30 ;  /* 0x00007610071e7816 */ /* 0x000fe2000000001e */
[----:B------:R-:W-:Y:S01]  /*21840*/  IMAD.MOV.U32 R16, RZ, RZ, R21 ;  /* 0x000000ffff107224 */ /* 0x000fe200078e0015 */
[----:B------:R-:W-:-:S07]  /*21850*/  PRMT R7, R14, 0x7632, R7 ;  /* 0x000076320e077816 */ /* 0x000fce0000000007 */
.L_x_18415:
[----:B------:R-:W-:Y:S05]  /*21860*/  BSYNC.RECONVERGENT B1 ;  /* 0x0000000000017941 */ /* 0x000fea0003800200 */
.L_x_18413:
        /* <DEDUP_REMOVED lines=9> */
.L_x_18417:
[----:B------:R-:W-:Y:S01]  /*21900*/  IMAD.MOV.U32 R21, RZ, RZ, R20 ;  /* 0x000000ffff157224 */ /* 0x000fe200078e0014 */
[--C-:B------:R-:W-:Y:S01]  /*21910*/  PRMT R7, R7, 0x5410, R30.reuse ;  /* 0x0000541007077816 */ /* 0x100fe2000000001e */
[----:B------:R-:W-:Y:S01]  /*21920*/  IMAD.MOV.U32 R20, RZ, RZ, R23 ;  /* 0x000000ffff147224 */ /* 0x000fe200078e0017 */
[----:B------:R-:W-:-:S07]  /*21930*/  PRMT R30, R27, 0x7610, R30 ;  /* 0x000076101b1e7816 */ /* 0x000fce000000001e */
.L_x_18418:
[----:B------:R-:W-:Y:S05]  /*21940*/  BSYNC.RECONVERGENT B1 ;  /* 0x0000000000017941 */ /* 0x000fea0003800200 */
.L_x_18416:
        /* <DEDUP_REMOVED lines=9> */
.L_x_18420:
[----:B------:R-:W-:Y:S01]  /*219e0*/  IMAD.MOV.U32 R23, RZ, RZ, R21 ;  /* 0x000000ffff177224 */ /* 0x000fe200078e0015 */
[----:B------:R-:W-:Y:S01]  /*219f0*/  PRMT R14, R14, 0x7610, R7 ;  /* 0x000076100e0e7816 */ /* 0x000fe20000000007 */
[----:B------:R-:W-:Y:S01]  /*21a00*/  IMAD.MOV.U32 R21, RZ, RZ, R22 ;  /* 0x000000ffff157224 */ /* 0x000fe200078e0016 */
[----:B------:R-:W-:-:S07]  /*21a10*/  PRMT R7, R7, 0x5410, R26 ;  /* 0x0000541007077816 */ /* 0x000fce000000001a */
.L_x_18421:
[----:B------:R-:W-:Y:S05]  /*21a20*/  BSYNC.RECONVERGENT B1 ;  /* 0x0000000000017941 */ /* 0x000fea0003800200 */
.L_x_18419:
        /* <DEDUP_REMOVED lines=16> */
.L_x_18423:
[----:B------:R-:W-:Y:S01]  /*21b30*/  IMAD.MOV.U32 R18, RZ, RZ, R3 ;  /* 0x000000ffff127224 */ /* 0x000fe200078e0003 */
[C---:B------:R-:W-:Y:S01]  /*21b40*/  PRMT R22, R32.reuse, 0x7632, R22 ;  /* 0x0000763220167816 */ /* 0x040fe20000000016 */
[----:B------:R-:W-:Y:S01]  /*21b50*/  IMAD.MOV.U32 R3, RZ, RZ, R28 ;  /* 0x000000ffff037224 */ /* 0x000fe200078e001c */
[----:B------:R-:W-:-:S07]  /*21b60*/  PRMT R32, R32, 0x7610, R15 ;  /* 0x0000761020207816 */ /* 0x000fce000000000f */
.L_x_18424:
[----:B------:R-:W-:Y:S05]  /*21b70*/  BSYNC.RECONVERGENT B1 ;  /* 0x0000000000017941 */ /* 0x000fea0003800200 */
.L_x_18422:
        /* <DEDUP_REMOVED lines=9> */
.L_x_18426:
[----:B------:R-:W-:Y:S01]  /*21c10*/  PRMT R15, R15, 0x5410, R22 ;  /* 0x000054100f0f7816 */ /* 0x000fe20000000016 */
[----:B------:R-:W-:Y:S02]  /*21c20*/  IMAD.MOV.U32 R26, RZ, RZ, R18 ;  /* 0x000000ffff1a7224 */ /* 0x000fe400078e0012 */
[----:B------:R-:W-:Y:S01]  /*21c30*/  IMAD.MOV.U32 R18, RZ, RZ, R17 ;  /* 0x000000ffff127224 */ /* 0x000fe200078e0011 */
[----:B------:R-:W-:-:S07]  /*21c40*/  PRMT R22, R15, 0x7610, R22 ;  /* 0x000076100f167816 */ /* 0x000fce0000000016 */
.L_x_18427:
[----:B------:R-:W-:Y:S05]  /*21c50*/  BSYNC.RECONVERGENT B1 ;  /* 0x0000000000017941 */ /* 0x000fea0003800200 */
.L_x_18425:
        /* <DEDUP_REMOVED lines=9> */
.L_x_18429:
[----:B------:R-:W-:Y:S01]  /*21cf0*/  IMAD.MOV.U32 R17, RZ, RZ, R26 ;  /* 0x000000ffff117224 */ /* 0x000fe200078e001a */
[----:B------:R-:W-:Y:S01]  /*21d00*/  PRMT R15, R15, 0x5432, R14 ;  /* 0x000054320f0f7816 */ /* 0x000fe2000000000e */
[----:B------:R-:W-:-:S07]  /*21d10*/  IMAD.MOV.U32 R26, RZ, RZ, R29 ;  /* 0x000000ffff1a7224 */ /* 0x000fce00078e001d */
.L_x_18430:
[----:B------:R-:W-:Y:S05]  /*21d20*/  BSYNC.RECONVERGENT B1 ;  /* 0x0000000000017941 */ /* 0x000fea0003800200 */
.L_x_18428:
        /* <DEDUP_REMOVED lines=9> */
.L_x_18432:
[----:B------:R-:W-:Y:S01]  /*21dc0*/  IMAD.MOV.U32 R27, RZ, RZ, R17 ;  /* 0x000000ffff1b7224 */ /* 0x000fe200078e0011 */
[--C-:B------:R-:W-:Y:S01]  /*21dd0*/  PRMT R22, R22, 0x5410, R15.reuse ;  /* 0x0000541016167816 */ /* 0x100fe2000000000f */
[----:B------:R-:W-:Y:S01]  /*21de0*/  IMAD.MOV.U32 R17, RZ, RZ, R16 ;  /* 0x000000ffff117224 */ /* 0x000fe200078e0010 */
[----:B------:R-:W-:-:S07]  /*21df0*/  PRMT R15, R7, 0x7610, R15 ;  /* 0x00007610070f7816 */ /* 0x000fce000000000f */
.L_x_18433:
[----:B------:R-:W-:Y:S05]  /*21e00*/  BSYNC.RECONVERGENT B1 ;  /* 0x0000000000017941 */ /* 0x000fea0003800200 */
.L_x_18431:
        /* <DEDUP_REMOVED lines=9> */
.L_x_18435:
[----:B------:R-:W-:Y:S01]  /*21ea0*/  IMAD.MOV.U32 R16, RZ, RZ, R27 ;  /* 0x000000ffff107224 */ /* 0x000fe200078e001b */
[C---:B------:R-:W-:Y:S01]  /*21eb0*/  PRMT R7, R22.reuse, 0x7632, R7 ;  /* 0x0000763216077816 */ /* 0x040fe20000000007 */
[----:B------:R-:W-:Y:S01]  /*21ec0*/  IMAD.MOV.U32 R27, RZ, RZ, R20 ;  /* 0x000000ffff1b7224 */ /* 0x000fe200078e0014 */
[----:B------:R-:W-:-:S07]  /*21ed0*/  PRMT R22, R22, 0x5410, R30 ;  /* 0x0000541016167816 */ /* 0x000fce000000001e */
.L_x_18436:
[----:B------:R-:W-:Y:S05]  /*21ee0*/  BSYNC.RECONVERGENT B1 ;  /* 0x0000000000017941 */ /* 0x000fea0003800200 */
.L_x_18434:
        /* <DEDUP_REMOVED lines=9> */
.L_x_18438:
[----:B------:R-:W-:Y:S01]  /*21f80*/  IMAD.MOV.U32 R20, RZ, RZ, R16 ;  /* 0x000000ffff147224 */ /* 0x000fe200078e0010 */
[----:B------:R-:W-:Y:S01]  /*21f90*/  PRMT R28, R28, 0x5410, R7 ;  /* 0x000054101c1c7816 */ /* 0x000fe20000000007 */
[----:B------:R-:W-:Y:S01]  /*21fa0*/  IMAD.MOV.U32 R16, RZ, RZ, R21 ;  /* 0x000000ffff107224 */ /* 0x000fe200078e0015 */
[----:B------:R-:W-:-:S07]  /*21fb0*/  PRMT R7, R7, 0x7632, R7 ;  /* 0x0000763207077816 */ /* 0x000fce0000000007 */
.L_x_18439:
[----:B------:R-:W-:Y:S05]  /*21fc0*/  BSYNC.RECONVERGENT B1 ;  /* 0x0000000000017941 */ /* 0x000fea0003800200 */
.L_x_18437:
        /* <DEDUP_REMOVED lines=9> */
.L_x_18441:
[----:B------:R-:W-:Y:S01]  /*22060*/  IMAD.MOV.U32 R21, RZ, RZ, R20 ;  /* 0x000000ffff157224 */ /* 0x000fe200078e0014 */
[----:B------:R-:W-:Y:S01]  /*22070*/  PRMT R7, R7, 0x7610, R28 ;  /* 0x0000761007077816 */ /* 0x000fe2000000001c */
[----:B------:R-:W-:Y:S01]  /*22080*/  IMAD.MOV.U32 R20, RZ, RZ, R23 ;  /* 0x000000ffff147224 */ /* 0x000fe200078e0017 */
[----:B------:R-:W-:-:S07]  /*22090*/  PRMT R28, R28, 0x7610, R14 ;  /* 0x000076101c1c7816 */ /* 0x000fce000000000e */
.L_x_18442:
[----:B------:R-:W-:Y:S05]  /*220a0*/  BSYNC.RECONVERGENT B1 ;  /* 0x0000000000017941 */ /* 0x000fea0003800200 */
.L_x_18440:
        /* <DEDUP_REMOVED lines=16> */
.L_x_18444:
[----:B------:R-:W-:Y:S01]  /*221b0*/  IMAD.MOV.U32 R8, RZ, RZ, R3 ;  /* 0x000000ffff087224 */ /* 0x000fe200078e0003 */
[C---:B------:R-:W-:Y:S01]  /*221c0*/  PRMT R14, R32.reuse, 0x7632, R14 ;  /* 0x00007632200e7816 */ /* 0x040fe2000000000e */
[----:B------:R-:W-:Y:S01]  /*221d0*/  IMAD.MOV.U32 R3, RZ, RZ, R18 ;  /* 0x000000ffff037224 */ /* 0x000fe200078e0012 */
[----:B------:R-:W-:-:S07]  /*221e0*/  PRMT R32, R32, 0x5410, R22 ;  /* 0x0000541020207816 */ /* 0x000fce0000000016 */
.L_x_18445:
[----:B------:R-:W-:Y:S05]  /*221f0*/  BSYNC.RECONVERGENT B1 ;  /* 0x0000000000017941 */ /* 0x000fea0003800200 */
.L_x_18443:
        /* <DEDUP_REMOVED lines=9> */
.L_x_18447:
[----:B------:R-:W-:Y:S01]  /*22290*/  IMAD.MOV.U32 R18, RZ, RZ, R8 ;  /* 0x000000ffff127224 */ /* 0x000fe200078e0008 */
[----:B------:R-:W-:Y:S01]  /*222a0*/  PRMT R19, R14, 0x7610, R19 ;  /* 0x000076100e137816 */ /* 0x000fe20000000013 */
[----:B------:R-:W-:Y:S01]  /*222b0*/  IMAD.MOV.U32 R8, RZ, RZ, R26 ;  /* 0x000000ffff087224 */ /* 0x000fe200078e001a */
[----:B------:R-:W-:-:S07]  /*222c0*/  PRMT R14, R15, 0x7632, R14 ;  /* 0x000076320f0e7816 */ /* 0x000fce000000000e */
.L_x_18448:
[----:B------:R-:W-:Y:S05]  /*222d0*/  BSYNC.RECONVERGENT B1 ;  /* 0x0000000000017941 */ /* 0x000fea0003800200 */
.L_x_18446:
        /* <DEDUP_REMOVED lines=9> */
.L_x_18450:
[----:B------:R-:W-:Y:S01]  /*22370*/  IMAD.MOV.U32 R26, RZ, RZ, R18 ;  /* 0x000000ffff1a7224 */ /* 0x000fe200078e0012 */
[----:B------:R-:W-:Y:S01]  /*22380*/  PRMT R14, R14, 0x5410, R19 ;  /* 0x000054100e0e7816 */ /* 0x000fe20000000013 */
[----:B------:R-:W-:Y:S01]  /*22390*/  IMAD.MOV.U32 R18, RZ, RZ, R17 ;  /* 0x000000ffff127224 */ /* 0x000fe200078e0011 */
[----:B------:R-:W-:-:S07]  /*223a0*/  PRMT R19, R15, 0x7610, R19 ;  /* 0x000076100f137816 */ /* 0x000fce0000000013 */
.L_x_18451:
[----:B------:R-:W-:Y:S05]  /*223b0*/  BSYNC.RECONVERGENT B1 ;  /* 0x0000000000017941 */ /* 0x000fea0003800200 */
.L_x_18449:
        /* <DEDUP_REMOVED lines=9> */
.L_x_18453:
[----:B------:R-:W-:Y:S01]  /*22450*/  IMAD.MOV.U32 R15, RZ, RZ, R26 ;  /* 0x000000ffff0f7224 */ /* 0x000fe200078e001a */
[C---:B------:R-:W-:Y:S01]  /*22460*/  PRMT R17, R14.reuse, 0x7632, R17 ;  /* 0x000076320e117816 */ /* 0x040fe20000000011 */
[----:B------:R-:W-:Y:S01]  /*22470*/  IMAD.MOV.U32 R26, RZ, RZ, R27 ;  /* 0x000000ffff1a7224 */ /* 0x000fe200078e001b */
[----:B------:R-:W-:-:S07]  /*22480*/  PRMT R14, R14, 0x7610, R22 ;  /* 0x000076100e0e7816 */ /* 0x000fce0000000016 */
.L_x_18454:
[----:B------:R-:W-:Y:S05]  /*22490*/  BSYNC.RECONVERGENT B1 ;  /* 0x0000000000017941 */ /* 0x000fea0003800200 */
.L_x_18452:
        /* <DEDUP_REMOVED lines=9> */
.L_x_18456:
[----:B------:R-:W-:Y:S01]  /*22530*/  IMAD.MOV.U32 R23, RZ, RZ, R15 ;  /* 0x000000ffff177224 */ /* 0x000fe200078e000f */
[----:B------:R-:W-:Y:S01]  /*22540*/  PRMT R17, R7, 0x5410, R17 ;  /* 0x0000541007117816 */ /* 0x000fe20000000011 */
[----:B------:R-:W-:-:S07]  /*22550*/  IMAD.MOV.U32 R15, RZ, RZ, R16 ;  /* 0x000000ffff0f7224 */ /* 0x000fce00078e0010 */
.L_x_18457:
[----:B------:R-:W-:Y:S05]  /*22560*/  BSYNC.RECONVERGENT B1 ;  /* 0x0000000000017941 */ /* 0x000fea0003800200 */
.L_x_18455:
        /* <DEDUP_REMOVED lines=9> */
.L_x_18459:
[----:B------:R-:W-:Y:S01]  /*22600*/  IMAD.MOV.U32 R16, RZ, RZ, R23 ;  /* 0x000000ffff107224 */ /* 0x000fe200078e0017 */
[C---:B------:R-:W-:Y:S01]  /*22610*/  PRMT R7, R17.reuse, 0x7632, R7 ;  /* 0x0000763211077816 */ /* 0x040fe20000000007 */
[----:B------:R-:W-:Y:S01]  /*22620*/  IMAD.MOV.U32 R23, RZ, RZ, R20 ;  /* 0x000000ffff177224 */ /* 0x000fe200078e0014 */
[----:B------:R-:W-:-:S07]  /*22630*/  PRMT R17, R17, 0x7610, R28 ;  /* 0x0000761011117816 */ /* 0x000fce000000001c */
.L_x_18460:
[----:B------:R-:W-:Y:S05]  /*22640*/  BSYNC.RECONVERGENT B1 ;  /* 0x0000000000017941 */ /* 0x000fea0003800200 */
.L_x_18458:
        /* <DEDUP_REMOVED lines=9> */
.L_x_18462:
[----:B------:R-:W-:Y:S01]  /*226e0*/  IMAD.MOV.U32 R20, RZ, RZ, R16 ;  /* 0x000000ffff147224 */ /* 0x000fe200078e0010 */
[----:B------:R-:W-:Y:S01]  /*226f0*/  PRMT R19, R19, 0x5410, R7 ;  /* 0x0000541013137816 */ /* 0x000fe20000000007 */
[----:B------:R-:W-:Y:S01]  /*22700*/  IMAD.MOV.U32 R16, RZ, RZ, R21 ;  /* 0x000000ffff107224 */ /* 0x000fe200078e0015 */
[----:B------:R-:W-:-:S07]  /*22710*/  PRMT R7, R7, 0x7632, R7 ;  /* 0x0000763207077816 */ /* 0x000fce0000000007 */
.L_x_18463:
[----:B------:R-:W-:Y:S05]  /*22720*/  BSYNC.RECONVERGENT B1 ;  /* 0x0000000000017941 */ /* 0x000fea0003800200 */
.L_x_18461:
        /* <DEDUP_REMOVED lines=16> */
.L_x_18465:
[----:B------:R-:W-:Y:S01]  /*22830*/  IMAD.MOV.U32 R12, RZ, RZ, R3 ;  /* 0x000000ffff0c7224 */ /* 0x000fe200078e0003 */
[C---:B------:R-:W-:Y:S01]  /*22840*/  PRMT R22, R32.reuse, 0x7632, R22 ;  /* 0x0000763220167816 */ /* 0x040fe20000000016 */
[----:B------:R-:W-:Y:S01]  /*22850*/  IMAD.MOV.U32 R3, RZ, RZ, R8 ;  /* 0x000000ffff037224 */ /* 0x000fe200078e0008 */
[----:B------:R-:W-:-:S07]  /*22860*/  PRMT R32, R32, 0x5410, R14 ;  /* 0x0000541020207816 */ /* 0x000fce000000000e */
.L_x_18466:
[----:B------:R-:W-:Y:S05]  /*22870*/  BSYNC.RECONVERGENT B1 ;  /* 0x0000000000017941 */ /* 0x000fea0003800200 */
.L_x_18464:
        /* <DEDUP_REMOVED lines=9> */
.L_x_18468:
[----:B------:R-:W-:Y:S01]  /*22910*/  IMAD.MOV.U32 R21, RZ, RZ, R12 ;  /* 0x000000ffff157224 */ /* 0x000fe200078e000c */
[----:B------:R-:W-:Y:S01]  /*22920*/  PRMT R7, R7, 0x5410, R22 ;  /* 0x0000541007077816 */ /* 0x000fe20000000016 */
[----:B------:R-:W-:Y:S01]  /*22930*/  IMAD.MOV.U32 R12, RZ, RZ, R18 ;  /* 0x000000ffff0c7224 */ /* 0x000fe200078e0012 */
[----:B------:R-:W-:-:S07]  /*22940*/  PRMT R22, R19, 0x7610, R22 ;  /* 0x0000761013167816 */ /* 0x000fce0000000016 */
.L_x_18469:
[----:B------:R-:W-:Y:S05]  /*22950*/  BSYNC.RECONVERGENT B1 ;  /* 0x0000000000017941 */ /* 0x000fea0003800200 */
.L_x_18467:
        /* <DEDUP_REMOVED lines=9> */
.L_x_18471:
[----:B------:R-:W-:Y:S01]  /*229f0*/  IMAD.MOV.U32 R18, RZ, RZ, R21 ;  /* 0x000000ffff127224 */ /* 0x000fe200078e0015 */
[C---:B------:R-:W-:Y:S01]  /*22a00*/  PRMT R19, R7.reuse, 0x7632, R19 ;  /* 0x0000763207137816 */ /* 0x040fe20000000013 */
[----:B------:R-:W-:Y:S01]  /*22a10*/  IMAD.MOV.U32 R21, RZ, RZ, R26 ;  /* 0x000000ffff157224 */ /* 0x000fe200078e001a */
[----:B------:R-:W-:-:S07]  /*22a20*/  PRMT R7, R7, 0x7610, R14 ;  /* 0x0000761007077816 */ /* 0x000fce000000000e */
.L_x_18472:
[----:B------:R-:W-:Y:S05]  /*22a30*/  BSYNC.RECONVERGENT B1 ;  /* 0x0000000000017941 */ /* 0x000fea0003800200 */
.L_x_18470:
        /* <DEDUP_REMOVED lines=9> */
.L_x_18474:
[----:B------:R-:W-:Y:S01]  /*22ad0*/  IMAD.MOV.U32 R14, RZ, RZ, R18 ;  /* 0x000000ffff0e7224 */ /* 0x000fe200078e0012 */
[----:B------:R-:W-:Y:S01]  /*22ae0*/  PRMT R28, R19, 0x7610, R28 ;  /* 0x00007610131c7816 */ /* 0x000fe2000000001c */
[----:B------:R-:W-:Y:S01]  /*22af0*/  IMAD.MOV.U32 R18, RZ, RZ, R15 ;  /* 0x000000ffff127224 */ /* 0x000fe200078e000f */
[----:B------:R-:W-:-:S07]  /*22b00*/  PRMT R19, R17, 0x7610, R19 ;  /* 0x0000761011137816 */ /* 0x000fce0000000013 */
.L_x_18475:
[----:B------:R-:W-:Y:S05]  /*22b10*/  BSYNC.RECONVERGENT B1 ;  /* 0x0000000000017941 */ /* 0x000fea0003800200 */
.L_x_18473:
        /* <DEDUP_REMOVED lines=9> */
.L_x_18477:
[----:B------:R-:W-:Y:S01]  /*22bb0*/  PRMT R17, R28, 0x7610, R17 ;  /* 0x000076101c117816 */ /* 0x000fe20000000011 */
[----:B------:R-:W-:Y:S02]  /*22bc0*/  IMAD.MOV.U32 R15, RZ, RZ, R14 ;  /* 0x000000ffff0f7224 */ /* 0x000fe400078e000e */
[----:B------:R-:W-:Y:S01]  /*22bd0*/  IMAD.MOV.U32 R14, RZ, RZ, R23 ;  /* 0x000000ffff0e7224 */ /* 0x000fe200078e0017 */
[----:B------:R-:W-:-:S07]  /*22be0*/  PRMT R28, R17, 0x7632, R28 ;  /* 0x00007632111c7816 */ /* 0x000fce000000001c */
.L_x_18478:
[----:B------:R-:W-:Y:S05]  /*22bf0*/  BSYNC.RECONVERGENT B1 ;  /* 0x0000000000017941 */ /* 0x000fea0003800200 */
.L_x_18476:
        /* <DEDUP_REMOVED lines=9> */
.L_x_18480:
[----:B------:R-:W-:Y:S01]  /*22c90*/  IMAD.MOV.U32 R23, RZ, RZ, R15 ;  /* 0x000000ffff177224 */ /* 0x000fe200078e000f */
[----:B------:R-:W-:Y:S01]  /*22ca0*/  PRMT R30, R17, 0x7610, R30 ;  /* 0x00007610111e7816 */ /* 0x000fe2000000001e */
[----:B------:R-:W-:Y:S01]  /*22cb0*/  IMAD.MOV.U32 R15, RZ, RZ, R16 ;  /* 0x000000ffff0f7224 */ /* 0x000fe200078e0010 */
[----:B------:R-:W-:-:S07]  /*22cc0*/  PRMT R17, R7, 0x7610, R17 ;  /* 0x0000761007117816 */ /* 0x000fce0000000011 */
.L_x_18481:
[----:B------:R-:W-:Y:S05]  /*22cd0*/  BSYNC.RECONVERGENT B1 ;  /* 0x0000000000017941 */ /* 0x000fea0003800200 */
.L_x_18479:
        /* <DEDUP_REMOVED lines=9> */
.L_x_18483:
[----:B------:R-:W-:Y:S01]  /*22d70*/  IMAD.MOV.U32 R16, RZ, RZ, R23 ;  /* 0x000000ffff107224 */ /* 0x000fe200078e0017 */
[----:B------:R-:W-:Y:S01]  /*22d80*/  PRMT R7, R30, 0x7610, R7 ;  /* 0x000076101e077816 */ /* 0x000fe20000000007 */
[----:B------:R-:W-:Y:S01]  /*22d90*/  IMAD.MOV.U32 R23, RZ, RZ, R20 ;  /* 0x000000ffff177224 */ /* 0x000fe200078e0014 */
[----:B------:R-:W-:-:S07]  /*22da0*/  PRMT R30, R19, 0x7632, R30 ;  /* 0x00007632131e7816 */ /* 0x000fce000000001e */
.L_x_18484:
[----:B------:R-:W-:Y:S05]  /*22db0*/  BSYNC.RECONVERGENT B1 ;  /* 0x0000000000017941 */ /* 0x000fea0003800200 */
.L_x_18482:
        /* <DEDUP_REMOVED lines=16> */
.L_x_18486:
[----:B------:R-:W-:Y:S01]  /*22ec0*/  IMAD.MOV.U32 R8, RZ, RZ, R3 ;  /* 0x000000ffff087224 */ /* 0x000fe200078e0003 */
[----:B------:R-:W-:Y:S01]  /*22ed0*/  PRMT R9, R9, 0x7610, R32 ;  /* 0x0000761009097816 */ /* 0x000fe20000000020 */
[----:B------:R-:W-:Y:S01]  /*22ee0*/  IMAD.MOV.U32 R3, RZ, RZ, R12 ;  /* 0x000000ffff037224 */ /* 0x000fe200078e000c */
[----:B------:R-:W-:-:S07]  /*22ef0*/  PRMT R32, R32, 0x5410, R22 ;  /* 0x0000541020207816 */ /* 0x000fce0000000016 */
.L_x_18487:
[----:B------:R-:W-:Y:S05]  /*22f00*/  BSYNC.RECONVERGENT B1 ;  /* 0x0000000000017941 */ /* 0x000fea0003800200 */
.L_x_18485:
        /* <DEDUP_REMOVED lines=9> */
.L_x_18489:
[----:B------:R-:W-:Y:S01]  /*22fa0*/  IMAD.MOV.U32 R26, RZ, RZ, R8 ;  /* 0x000000ffff1a7224 */ /* 0x000fe200078e0008 */
[----:B------:R-:W-:Y:S01]  /*22fb0*/  PRMT R9, R9, 0x7632, R7 ;  /* 0x0000763209097816 */ /* 0x000fe20000000007 */
[----:B------:R-:W-:-:S07]  /*22fc0*/  IMAD.MOV.U32 R8, RZ, RZ, R21 ;  /* 0x000000ffff087224 */ /* 0x000fce00078e0015 */
.L_x_18490:
[----:B------:R-:W-:Y:S05]  /*22fd0*/  BSYNC.RECONVERGENT B1 ;  /* 0x0000000000017941 */ /* 0x000fea0003800200 */
.L_x_18488:
        /* <DEDUP_REMOVED lines=9> */
.L_x_18492:
[----:B------:R-:W-:Y:S01]  /*23070*/  IMAD.MOV.U32 R27, RZ, RZ, R26 ;  /* 0x000000ffff1b7224 */ /* 0x000fe200078e001a */
[--C-:B------:R-:W-:Y:S01]  /*23080*/  PRMT R33, R33, 0x5410, R9.reuse ;  /* 0x0000541021217816 */ /* 0x100fe20000000009 */
[----:B------:R-:W-:Y:S01]  /*23090*/  IMAD.MOV.U32 R26, RZ, RZ, R18 ;  /* 0x000000ffff1a7224 */ /* 0x000fe200078e0012 */
[----:B------:R-:W-:-:S07]  /*230a0*/  PRMT R9, R19, 0x7610, R9 ;  /* 0x0000761013097816 */ /* 0x000fce0000000009 */
.L_x_18493:
[----:B------:R-:W-:Y:S05]  /*230b0*/  BSYNC.RECONVERGENT B1 ;  /* 0x0000000000017941 */ /* 0x000fea0003800200 */
.L_x_18491:
        /* <DEDUP_REMOVED lines=9> */
.L_x_18495:
[----:B------:R-:W-:Y:S01]  /*23150*/  IMAD.MOV.U32 R29, RZ, RZ, R27 ;  /* 0x000000ffff1d7224 */ /* 0x000fe200078e001b */
[C---:B------:R-:W-:Y:S01]  /*23160*/  PRMT R32, R33.reuse, 0x7632, R32 ;  /* 0x0000763221207816 */ /* 0x040fe20000000020 */
[----:B------:R-:W-:Y:S01]  /*23170*/  IMAD.MOV.U32 R27, RZ, RZ, R14 ;  /* 0x000000ffff1b7224 */ /* 0x000fe200078e000e */
[----:B------:R-:W-:-:S07]  /*23180*/  PRMT R33, R33, 0x5410, R28 ;  /* 0x0000541021217816 */ /* 0x000fce000000001c */
.L_x_18496:
[----:B------:R-:W-:Y:S05]  /*23190*/  BSYNC.RECONVERGENT B1 ;  /* 0x0000000000017941 */ /* 0x000fea0003800200 */
.L_x_18494:
        /* <DEDUP_REMOVED lines=9> */
.L_x_18498:
[----:B------:R-:W-:Y:S01]  /*23230*/  IMAD.MOV.U32 R28, RZ, RZ, R29 ;  /* 0x000000ffff1c7224 */ /* 0x000fe200078e001d */
[--C-:B------:R-:W-:Y:S01]  /*23240*/  PRMT R34, R34, 0x5410, R32.reuse ;  /* 0x0000541022227816 */ /* 0x100fe20000000020 */
[----:B------:R-:W-:Y:S01]  /*23250*/  IMAD.MOV.U32 R29, RZ, RZ, R15 ;  /* 0x000000ffff1d7224 */ /* 0x000fe200078e000f */
[----:B------:R-:W-:-:S07]  /*23260*/  PRMT R32, R17, 0x7610, R32 ;  /* 0x0000761011207816 */ /* 0x000fce0000000020 */
.L_x_18499:
[----:B------:R-:W-:Y:S05]  /*23270*/  BSYNC.RECONVERGENT B1 ;  /* 0x0000000000017941 */ /* 0x000fea0003800200 */
.L_x_18497:
        /* <DEDUP_REMOVED lines=9> */
.L_x_18501:
[----:B------:R-:W-:Y:S01]  /*23310*/  IMAD.MOV.U32 R31, RZ, RZ, R28 ;  /* 0x000000ffff1f7224 */ /* 0x000fe200078e001c */
[C---:B------:R-:W-:Y:S01]  /*23320*/  PRMT R33, R34.reuse, 0x7632, R33 ;  /* 0x0000763222217816 */ /* 0x040fe20000000021 */
[----:B------:R-:W-:Y:S01]  /*23330*/  IMAD.MOV.U32 R28, RZ, RZ, R23 ;  /* 0x000000ffff1c7224 */ /* 0x000fe200078e0017 */
[----:B------:R-:W-:-:S07]  /*23340*/  PRMT R34, R34, 0x5410, R30 ;  /* 0x0000541022227816 */ /* 0x000fce000000001e */
.L_x_18502:
[----:B------:R-:W-:Y:S05]  /*23350*/  BSYNC.RECONVERGENT B1 ;  /* 0x0000000000017941 */ /* 0x000fea0003800200 */
.L_x_18500:
        /* <DEDUP_REMOVED lines=9> */
.L_x_18504:
[----:B------:R-:W-:Y:S01]  /*233f0*/  IMAD.MOV.U32 R30, RZ, RZ, R31 ;  /* 0x000000ffff1e7224 */ /* 0x000fe200078e001f */
[----:B------:R-:W-:Y:S01]  /*23400*/  PRMT R34, R33, 0x7610, R34 ;  /* 0x0000761021227816 */ /* 0x000fe20000000022 */
[----:B------:R-:W-:Y:S01]  /*23410*/  IMAD.MOV.U32 R31, RZ, RZ, R16 ;  /* 0x000000ffff1f7224 */ /* 0x000fe200078e0010 */
[----:B------:R-:W-:-:S07]  /*23420*/  PRMT R33, R7, 0x7610, R33 ;  /* 0x0000761007217816 */ /* 0x000fce0000000021 */
.L_x_18505:
[----:B------:R-:W-:Y:S05]  /*23430*/  BSYNC.RECONVERGENT B1 ;  /* 0x0000000000017941 */ /* 0x000fea0003800200 */
.L_x_18503:
        /* <DEDUP_REMOVED lines=28> */
.L_x_18507:
[----:B------:R-:W-:Y:S01]  /*23600*/  IMAD.MOV.U32 R10, RZ, RZ, R3 ;  /* 0x000000ffff0a7224 */ /* 0x000fe200078e0003 */
[C---:B------:R-:W-:Y:S01]  /*23610*/  PRMT R11, R32.reuse, 0x7632, R11 ;  /* 0x00007632200b7816 */ /* 0x040fe2000000000b */
[----:B------:R-:W-:Y:S01]  /*23620*/  IMAD.MOV.U32 R3, RZ, RZ, R8 ;  /* 0x000000ffff037224 */ /* 0x000fe200078e0008 */
[----:B------:R-:W-:-:S07]  /*23630*/  PRMT R32, R32, 0x7610, R9 ;  /* 0x0000761020207816 */ /* 0x000fce0000000009 */
.L_x_18508:
[----:B------:R-:W-:Y:S05]  /*23640*/  BSYNC.RECONVERGENT B1 ;  /* 0x0000000000017941 */ /* 0x000fea0003800200 */
.L_x_18506:
        /* <DEDUP_REMOVED lines=9> */
.L_x_18510:
[----:B------:R-:W-:Y:S01]  /*236e0*/  IMAD.MOV.U32 R8, RZ, RZ, R10 ;  /* 0x000000ffff087224 */ /* 0x000fe200078e000a */
[----:B------:R-:W-:Y:S01]  /*236f0*/  PRMT R20, R11, 0x7610, R20 ;  /* 0x000076100b147816 */ /* 0x000fe20000000014 */
[----:B------:R-:W-:Y:S01]  /*23700*/  IMAD.MOV.U32 R10, RZ, RZ, R26 ;  /* 0x000000ffff0a7224 */ /* 0x000fe200078e001a */
[----:B------:R-:W-:-:S07]  /*23710*/  PRMT R11, R9, 0x7610, R11 ;  /* 0x00007610090b7816 */ /* 0x000fce000000000b */
.L_x_18511:
[----:B------:R-:W-:Y:S05]  /*23720*/  BSYNC.RECONVERGENT B1 ;  /* 0x0000000000017941 */ /* 0x000fea0003800200 */
.L_x_18509:
        /* <DEDUP_REMOVED lines=9> */
.L_x_18513:
[----:B------:R-:W-:Y:S01]  /*237c0*/  IMAD.MOV.U32 R26, RZ, RZ, R8 ;  /* 0x000000ffff1a7224 */ /* 0x000fe200078e0008 */
[--C-:B------:R-:W-:Y:S01]  /*237d0*/  PRMT R9, R9, 0x5410, R20.reuse ;  /* 0x0000541009097816 */ /* 0x100fe20000000014 */
[----:B------:R-:W-:Y:S01]  /*237e0*/  IMAD.MOV.U32 R8, RZ, RZ, R27 ;  /* 0x000000ffff087224 */ /* 0x000fe200078e001b */
[----:B------:R-:W-:-:S07]  /*237f0*/  PRMT R20, R33, 0x7632, R20 ;  /* 0x0000763221147816 */ /* 0x000fce0000000014 */
.L_x_18514:
[----:B------:R-:W-:Y:S05]  /*23800*/  BSYNC.RECONVERGENT B1 ;  /* 0x0000000000017941 */ /* 0x000fea0003800200 */
.L_x_18512:
        /* <DEDUP_REMOVED lines=9> */
.L_x_18516:
[----:B------:R-:W-:Y:S01]  /*238a0*/  IMAD.MOV.U32 R25, RZ, RZ, R26 ;  /* 0x000000ffff197224 */ /* 0x000fe200078e001a */
[----:B------:R-:W-:Y:S01]  /*238b0*/  PRMT R11, R11, 0x7610, R9 ;  /* 0x000076100b0b7816 */ /* 0x000fe20000000009 */
[----:B------:R-:W-:Y:S01]  /*238c0*/  IMAD.MOV.U32 R26, RZ, RZ, R29 ;  /* 0x000000ffff1a7224 */ /* 0x000fe200078e001d */
[----:B------:R-:W-:-:S07]  /*238d0*/  PRMT R9, R9, 0x5410, R32 ;  /* 0x0000541009097816 */ /* 0x000fce0000000020 */
.L_x_18517:
[----:B------:R-:W-:Y:S05]  /*238e0*/  BSYNC.RECONVERGENT B1 ;  /* 0x0000000000017941 */ /* 0x000fea0003800200 */
.L_x_18515:
        /* <DEDUP_REMOVED lines=9> */
.L_x_18519:
[----:B------:R-:W-:Y:S01]  /*23980*/  IMAD.MOV.U32 R36, RZ, RZ, R25 ;  /* 0x000000ffff247224 */ /* 0x000fe200078e0019 */
[C---:B------:R-:W-:Y:S01]  /*23990*/  PRMT R9, R11.reuse, 0x7632, R9 ;  /* 0x000076320b097816 */ /* 0x040fe20000000009 */
[----:B------:R-:W-:Y:S01]  /*239a0*/  IMAD.MOV.U32 R25, RZ, RZ, R28 ;  /* 0x000000ffff197224 */ /* 0x000fe200078e001c */
[----:B------:R-:W-:-:S07]  /*239b0*/  PRMT R11, R11, 0x7610, R34 ;  /* 0x000076100b0b7816 */ /* 0x000fce0000000022 */
.L_x_18520:
[----:B------:R-:W-:Y:S05]  /*239c0*/  BSYNC.RECONVERGENT B1 ;  /* 0x0000000000017941 */ /* 0x000fea0003800200 */
.L_x_18518:
        /* <DEDUP_REMOVED lines=9> */
.L_x_18522:
[----:B------:R-:W-:Y:S01]  /*23a60*/  IMAD.MOV.U32 R27, RZ, RZ, R36 ;  /* 0x000000ffff1b7224 */ /* 0x000fe200078e0024 */
[----:B------:R-:W-:Y:S01]  /*23a70*/  PRMT R20, R20, 0x5410, R9 ;  /* 0x0000541014147816 */ /* 0x000fe20000000009 */
[----:B------:R-:W-:Y:S01]  /*23a80*/  IMAD.MOV.U32 R36, RZ, RZ, R31 ;  /* 0x000000ffff247224 */ /* 0x000fe200078e001f */
[----:B------:R-:W-:-:S07]  /*23a90*/  PRMT R9, R33, 0x7610, R9 ;  /* 0x0000761021097816 */ /* 0x000fce0000000009 */
.L_x_18523:
[----:B------:R-:W-:Y:S05]  /*23aa0*/  BSYNC.RECONVERGENT B1 ;  /* 0x0000000000017941 */ /* 0x000fea0003800200 */
.L_x_18521:
        /* <DEDUP_REMOVED lines=9> */
.L_x_18525:
[----:B------:R-:W-:Y:S01]  /*23b40*/  IMAD.MOV.U32 R28, RZ, RZ, R27 ;  /* 0x000000ffff1c7224 */ /* 0x000fe200078e001b */
[C---:B------:R-:W-:Y:S01]  /*23b50*/  PRMT R29, R20.reuse, 0x7632, R29 ;  /* 0x00007632141d7816 */ /* 0x040fe2000000001d */
[----:B------:R-:W-:Y:S01]  /*23b60*/  IMAD.MOV.U32 R27, RZ, RZ, R30 ;  /* 0x000000ffff1b7224 */ /* 0x000fe200078e001e */
[----:B------:R-:W-:-:S07]  /*23b70*/  PRMT R20, R20, 0x5410, R34 ;  /* 0x0000541014147816 */ /* 0x000fce0000000022 */
.L_x_18526:
[----:B------:R-:W-:Y:S05]  /*23b80*/  BSYNC.RECONVERGENT B1 ;  /* 0x0000000000017941 */ /* 0x000fea0003800200 */
.L_x_18524:
        /* <DEDUP_REMOVED lines=16> */
.L_x_18528:
[----:B------:R-:W-:Y:S01]  /*23c90*/  IMAD.MOV.U32 R12, RZ, RZ, R3 ;  /* 0x000000ffff0c7224 */ /* 0x000fe200078e0003 */
[----:B------:R-:W-:Y:S01]  /*23ca0*/  PRMT R21, R21, 0x7610, R32 ;  /* 0x0000761015157816 */ /* 0x000fe20000000020 */
[----:B------:R-:W-:Y:S01]  /*23cb0*/  IMAD.MOV.U32 R3, RZ, RZ, R10 ;  /* 0x000000ffff037224 */ /* 0x000fe200078e000a */
[----:B------:R-:W-:-:S07]  /*23cc0*/  PRMT R32, R32, 0x5410, R11 ;  /* 0x0000541020207816 */ /* 0x000fce000000000b */
.L_x_18529:
[----:B------:R-:W-:Y:S05]  /*23cd0*/  BSYNC.RECONVERGENT B1 ;  /* 0x0000000000017941 */ /* 0x000fea0003800200 */
.L_x_18527:
        /* <DEDUP_REMOVED lines=9> */
.L_x_18531:
[----:B------:R-:W-:Y:S01]  /*23d70*/  IMAD.MOV.U32 R31, RZ, RZ, R12 ;  /* 0x000000ffff1f7224 */ /* 0x000fe200078e000c */
[C---:B------:R-:W-:Y:S01]  /*23d80*/  PRMT R10, R21.reuse, 0x7632, R10 ;  /* 0x00007632150a7816 */ /* 0x040fe2000000000a */
[----:B------:R-:W-:Y:S01]  /*23d90*/  IMAD.MOV.U32 R12, RZ, RZ, R8 ;  /* 0x000000ffff0c7224 */ /* 0x000fe200078e0008 */
[----:B------:R-:W-:-:S07]  /*23da0*/  PRMT R21, R21, 0x5410, R20 ;  /* 0x0000541015157816 */ /* 0x000fce0000000014 */
.L_x_18532:
[----:B------:R-:W-:Y:S05]  /*23db0*/  BSYNC.RECONVERGENT B1 ;  /* 0x0000000000017941 */ /* 0x000fea0003800200 */
.L_x_18530:
        /* <DEDUP_REMOVED lines=9> */
.L_x_18534:
[----:B------:R-:W-:Y:S01]  /*23e50*/  IMAD.MOV.U32 R8, RZ, RZ, R31 ;  /* 0x000000ffff087224 */ /* 0x000fe200078e001f */
[----:B------:R-:W-:Y:S01]  /*23e60*/  PRMT R11, R10, 0x7610, R11 ;  /* 0x000076100a0b7816 */ /* 0x000fe2000000000b */
[----:B------:R-:W-:Y:S01]  /*23e70*/  IMAD.MOV.U32 R31, RZ, RZ, R26 ;  /* 0x000000ffff1f7224 */ /* 0x000fe200078e001a */
[----:B------:R-:W-:-:S07]  /*23e80*/  PRMT R10, R9, 0x7632, R10 ;  /* 0x00007632090a7816 */ /* 0x000fce000000000a */
.L_x_18535:
[----:B------:R-:W-:Y:S05]  /*23e90*/  BSYNC.RECONVERGENT B1 ;  /* 0x0000000000017941 */ /* 0x000fea0003800200 */
.L_x_18533:
        /* <DEDUP_REMOVED lines=9> */
.L_x_18537:
[----:B------:R-:W-:Y:S01]  /*23f30*/  IMAD.MOV.U32 R33, RZ, RZ, R8 ;  /* 0x000000ffff217224 */ /* 0x000fe200078e0008 */
[C---:B------:R-:W-:Y:S01]  /*23f40*/  PRMT R20, R11.reuse, 0x7610, R20 ;  /* 0x000076100b147816 */ /* 0x040fe20000000014 */
[----:B------:R-:W-:Y:S01]  /*23f50*/  IMAD.MOV.U32 R8, RZ, RZ, R25 ;  /* 0x000000ffff087224 */ /* 0x000fe200078e0019 */
[----:B------:R-:W-:-:S07]  /*23f60*/  PRMT R11, R11, 0x7632, R11 ;  /* 0x000076320b0b7816 */ /* 0x000fce000000000b */
.L_x_18538:
[----:B------:R-:W-:Y:S05]  /*23f70*/  BSYNC.RECONVERGENT B1 ;  /* 0x0000000000017941 */ /* 0x000fea0003800200 */
.L_x_18536:
        /* <DEDUP_REMOVED lines=9> */
.L_x_18540:
[----:B------:R-:W-:Y:S01]  /*24010*/  PRMT R9, R9, 0x5410, R20 ;  /* 0x0000541009097816 */ /* 0x000fe20000000014 */
[----:B------:R-:W-:Y:S02]  /*24020*/  IMAD.MOV.U32 R26, RZ, RZ, R33 ;  /* 0x000000ffff1a7224 */ /* 0x000fe400078e0021 */
[----:B------:R-:W-:Y:S01]  /*24030*/  IMAD.MOV.U32 R33, RZ, RZ, R36 ;  /* 0x000000ffff217224 */ /* 0x000fe200078e0024 */
[----:B------:R-:W-:-:S07]  /*24040*/  PRMT R20, R9, 0x7610, R20 ;  /* 0x0000761009147816 */ /* 0x000fce0000000014 */
.L_x_18541:
[----:B------:R-:W-:Y:S05]  /*24050*/  BSYNC.RECONVERGENT B1 ;  /* 0x0000000000017941 */ /* 0x000fea0003800200 */
.L_x_18539:
        /* <DEDUP_REMOVED lines=9> */
.L_x_18543:
[----:B------:R-:W-:Y:S01]  /*240f0*/  IMAD.MOV.U32 R25, RZ, RZ, R26 ;  /* 0x000000ffff197224 */ /* 0x000fe200078e001a */
[----:B------:R-:W-:Y:S01]  /*24100*/  PRMT R9, R9, 0x7632, R20 ;  /* 0x0000763209097816 */ /* 0x000fe20000000014 */
[----:B------:R-:W-:-:S07]  /*24110*/  IMAD.MOV.U32 R26, RZ, RZ, R27 ;  /* 0x000000ffff1a7224 */ /* 0x000fce00078e001b */
.L_x_18544:
[----:B------:R-:W-:Y:S05]  /*24120*/  BSYNC.RECONVERGENT B1 ;  /* 0x0000000000017941 */ /* 0x000fea0003800200 */
.L_x_18542:
        /* <DEDUP_REMOVED lines=9> */
.L_x_18546:
[----:B------:R-:W-:Y:S01]  /*241c0*/  IMAD.MOV.U32 R27, RZ, RZ, R25 ;  /* 0x000000ffff1b7224 */ /* 0x000fe200078e0019 */
[--C-:B------:R-:W-:Y:S01]  /*241d0*/  PRMT R10, R10, 0x5410, R9.reuse ;  /* 0x000054100a0a7816 */ /* 0x100fe20000000009 */
[----:B------:R-:W-:Y:S01]  /*241e0*/  IMAD.MOV.U32 R25, RZ, RZ, R28 ;  /* 0x000000ffff197224 */ /* 0x000fe200078e001c */
[----:B------:R-:W-:-:S07]  /*241f0*/  PRMT R9, R29, 0x7610, R9 ;  /* 0x000076101d097816 */ /* 0x000fce0000000009 */
.L_x_18547:
[----:B------:R-:W-:Y:S05]  /*24200*/  BSYNC.RECONVERGENT B1 ;  /* 0x0000000000017941 */ /* 0x000fea0003800200 */
.L_x_18545:
        /* <DEDUP_REMOVED lines=16> */
.L_x_18549:
[----:B------:R-:W-:Y:S01]  /*24310*/  IMAD.MOV.U32 R22, RZ, RZ, R3 ;  /* 0x000000ffff167224 */ /* 0x000fe200078e0003 */
[----:B------:R-:W-:Y:S01]  /*24320*/  PRMT R11, R11, 0x7610, R32 ;  /* 0x000076100b0b7816 */ /* 0x000fe20000000020 */
[----:B------:R-:W-:Y:S01]  /*24330*/  IMAD.MOV.U32 R3, RZ, RZ, R12 ;  /* 0x000000ffff037224 */ /* 0x000fe200078e000c */
[----:B------:R-:W-:-:S07]  /*24340*/  PRMT R32, R32, 0x7610, R21 ;  /* 0x0000761020207816 */ /* 0x000fce0000000015 */
.L_x_18550:
[----:B------:R-:W-:Y:S05]  /*24350*/  BSYNC.RECONVERGENT B1 ;  /* 0x0000000000017941 */ /* 0x000fea0003800200 */
.L_x_18548:
        /* <DEDUP_REMOVED lines=9> */
.L_x_18552:
[----:B------:R-:W-:Y:S01]  /*243f0*/  IMAD.MOV.U32 R21, RZ, RZ, R22 ;  /* 0x000000ffff157224 */ /* 0x000fe200078e0016 */
[C---:B------:R-:W-:Y:S01]  /*24400*/  PRMT R12, R11.reuse, 0x7632, R12 ;  /* 0x000076320b0c7816 */ /* 0x040fe2000000000c */
[----:B------:R-:W-:Y:S01]  /*24410*/  IMAD.MOV.U32 R22, RZ, RZ, R31 ;  /* 0x000000ffff167224 */ /* 0x000fe200078e001f */
[----:B------:R-:W-:-:S07]  /*24420*/  PRMT R11, R11, 0x5410, R10 ;  /* 0x000054100b0b7816 */ /* 0x000fce000000000a */
.L_x_18553:
[----:B------:R-:W-:Y:S05]  /*24430*/  BSYNC.RECONVERGENT B1 ;  /* 0x0000000000017941 */ /* 0x000fea0003800200 */
.L_x_18551:
        /* <DEDUP_REMOVED lines=9> */
.L_x_18555:
[----:B------:R-:W-:Y:S01]  /*244d0*/  IMAD.MOV.U32 R28, RZ, RZ, R21 ;  /* 0x000000ffff1c7224 */ /* 0x000fe200078e0015 */
[----:B------:R-:W-:Y:S01]  /*244e0*/  PRMT R10, R12, 0x7610, R10 ;  /* 0x000076100c0a7816 */ /* 0x000fe2000000000a */
[----:B------:R-:W-:Y:S01]  /*244f0*/  IMAD.MOV.U32 R21, RZ, RZ, R8 ;  /* 0x000000ffff157224 */ /* 0x000fe200078e0008 */
[----:B------:R-:W-:-:S07]  /*24500*/  PRMT R12, R11, 0x7610, R12 ;  /* 0x000076100b0c7816 */ /* 0x000fce000000000c */
.L_x_18556:
[----:B------:R-:W-:Y:S05]  /*24510*/  BSYNC.RECONVERGENT B1 ;  /* 0x0000000000017941 */ /* 0x000fea0003800200 */
.L_x_18554:
        /* <DEDUP_REMOVED lines=9> */
.L_x_18558:
[----:B------:R-:W-:Y:S01]  /*245b0*/  IMAD.MOV.U32 R29, RZ, RZ, R28 ;  /* 0x000000ffff1d7224 */ /* 0x000fe200078e001c */
[----:B------:R-:W-:Y:S01]  /*245c0*/  PRMT R8, R10, 0x7610, R8 ;  /* 0x000076100a087816 */ /* 0x000fe20000000008 */
[----:B------:R-:W-:Y:S01]  /*245d0*/  IMAD.MOV.U32 R28, RZ, RZ, R33 ;  /* 0x000000ffff1c7224 */ /* 0x000fe200078e0021 */
[----:B------:R-:W-:-:S07]  /*245e0*/  PRMT R10, R20, 0x7610, R10 ;  /* 0x00007610140a7816 */ /* 0x000fce000000000a */
.L_x_18559:
[----:B------:R-:W-:Y:S05]  /*245f0*/  BSYNC.RECONVERGENT B1 ;  /* 0x0000000000017941 */ /* 0x000fea0003800200 */
.L_x_18557:
        /* <DEDUP_REMOVED lines=9> */
.L_x_18561:
[----:B------:R-:W-:Y:S01]  /*24690*/  IMAD.MOV.U32 R20, RZ, RZ, R29 ;  /* 0x000000ffff147224 */ /* 0x000fe200078e001d */
[----:B------:R-:W-:Y:S01]  /*246a0*/  PRMT R11, R8, 0x7610, R11 ;  /* 0x00007610080b7816 */ /* 0x000fe2000000000b */
[----:B------:R-:W-:Y:S01]  /*246b0*/  IMAD.MOV.U32 R29, RZ, RZ, R26 ;  /* 0x000000ffff1d7224 */ /* 0x000fe200078e001a */
[----:B------:R-:W-:-:S07]  /*246c0*/  PRMT R8, R9, 0x7632, R8 ;  /* 0x0000763209087816 */ /* 0x000fce0000000008 */
.L_x_18562:
[----:B------:R-:W-:Y:S05]  /*246d0*/  BSYNC.RECONVERGENT B1 ;  /* 0x0000000000017941 */ /* 0x000fea0003800200 */
.L_x_18560:
        /* <DEDUP_REMOVED lines=9> */
.L_x_18564:
[----:B------:R-:W-:Y:S01]  /*24770*/  IMAD.MOV.U32 R26, RZ, RZ, R20 ;  /* 0x000000ffff1a7224 */ /* 0x000fe200078e0014 */
[----:B------:R-:W-:Y:S01]  /*24780*/  PRMT R8, R8, 0x5410, R11 ;  /* 0x0000541008087816 */ /* 0x000fe2000000000b */
[----:B------:R-:W-:Y:S01]  /*24790*/  IMAD.MOV.U32 R20, RZ, RZ, R25 ;  /* 0x000000ffff147224 */ /* 0x000fe200078e0019 */
[----:B------:R-:W-:-:S07]  /*247a0*/  PRMT R11, R9, 0x7610, R11 ;  /* 0x00007610090b7816 */ /* 0x000fce000000000b */
.L_x_18565:
[----:B------:R-:W-:Y:S05]  /*247b0*/  BSYNC.RECONVERGENT B1 ;  /* 0x0000000000017941 */ /* 0x000fea0003800200 */
.L_x_18563:
        /* <DEDUP_REMOVED lines=9> */
.L_x_18567:
[----:B------:R-:W-:Y:S01]  /*24850*/  IMAD.MOV.U32 R9, RZ, RZ, R26 ;  /* 0x000000ffff097224 */ /* 0x000fe200078e001a */
[----:B------:R-:W-:Y:S01]  /*24860*/  PRMT R12, R12, 0x7610, R8 ;  /* 0x000076100c0c7816 */ /* 0x000fe20000000008 */
[----:B------:R-:W-:Y:S01]  /*24870*/  IMAD.MOV.U32 R26, RZ, RZ, R27 ;  /* 0x000000ffff1a7224 */ /* 0x000fe200078e001b */
[----:B------:R-:W-:-:S07]  /*24880*/  PRMT R8, R8, 0x7610, R10 ;  /* 0x0000761008087816 */ /* 0x000fce000000000a */
.L_x_18568:
[----:B------:R-:W-:Y:S05]  /*24890*/  BSYNC.RECONVERGENT B1 ;  /* 0x0000000000017941 */ /* 0x000fea0003800200 */
.L_x_18566:
        /* <DEDUP_REMOVED lines=16> */
.L_x_18570:
[----:B------:R-:W-:Y:S01]  /*249a0*/  IMAD.MOV.U32 R30, RZ, RZ, R3 ;  /* 0x000000ffff1e7224 */ /* 0x000fe200078e0003 */
[----:B------:R-:W-:Y:S01]  /*249b0*/  PRMT R10, R10, 0x7610, R32 ;  /* 0x000076100a0a7816 */ /* 0x000fe20000000020 */
[----:B------:R-:W-:Y:S01]  /*249c0*/  IMAD.MOV.U32 R3, RZ, RZ, R22 ;  /* 0x000000ffff037224 */ /* 0x000fe200078e0016 */
[----:B------:R-:W-:-:S07]  /*249d0*/  PRMT R32, R32, 0x7610, R11 ;  /* 0x0000761020207816 */ /* 0x000fce000000000b */
.L_x_18571:
[----:B------:R-:W-:Y:S05]  /*249e0*/  BSYNC.RECONVERGENT B1 ;  /* 0x0000000000017941 */ /* 0x000fea0003800200 */
.L_x_18569:
        /* <DEDUP_REMOVED lines=9> */
.L_x_18573:
[----:B------:R-:W-:Y:S01]  /*24a80*/  IMAD.MOV.U32 R13, RZ, RZ, R30 ;  /* 0x000000ffff0d7224 */ /* 0x000fe200078e001e */
[----:B------:R-:W-:Y:S01]  /*24a90*/  PRMT R11, R11, 0x7610, R10 ;  /* 0x000076100b0b7816 */ /* 0x000fe2000000000a */
[----:B------:R-:W-:Y:S01]  /*24aa0*/  IMAD.MOV.U32 R30, RZ, RZ, R21 ;  /* 0x000000ffff1e7224 */ /* 0x000fe200078e0015 */
[----:B------:R-:W-:-:S07]  /*24ab0*/  PRMT R10, R10, 0x5410, R12 ;  /* 0x000054100a0a7816 */ /* 0x000fce000000000c */
.L_x_18574:
[----:B------:R-:W-:Y:S05]  /*24ac0*/  BSYNC.RECONVERGENT B1 ;  /* 0x0000000000017941 */ /* 0x000fea0003800200 */
.L_x_18572:
        /* <DEDUP_REMOVED lines=9> */
.L_x_18576:
[----:B------:R-:W-:Y:S01]  /*24b60*/  IMAD.MOV.U32 R22, RZ, RZ, R13 ;  /* 0x000000ffff167224 */ /* 0x000fe200078e000d */
[----:B------:R-:W-:Y:S01]  /*24b70*/  PRMT R21, R21, 0x7610, R11 ;  /* 0x0000761015157816 */ /* 0x000fe2000000000b */
[----:B------:R-:W-:Y:S01]  /*24b80*/  IMAD.MOV.U32 R13, RZ, RZ, R28 ;  /* 0x000000ffff0d7224 */ /* 0x000fe200078e001c */
[----:B------:R-:W-:-:S07]  /*24b90*/  PRMT R11, R11, 0x5410, R10 ;  /* 0x000054100b0b7816 */ /* 0x000fce000000000a */
.L_x_18577:
[----:B------:R-:W-:Y:S05]  /*24ba0*/  BSYNC.RECONVERGENT B1 ;  /* 0x0000000000017941 */ /* 0x000fea0003800200 */
.L_x_18575:
        /* <DEDUP_REMOVED lines=9> */
.L_x_18579:
[----:B------:R-:W-:Y:S01]  /*24c40*/  IMAD.MOV.U32 R23, RZ, RZ, R22 ;  /* 0x000000ffff177224 */ /* 0x000fe200078e0016 */
[C---:B------:R-:W-:Y:S01]  /*24c50*/  PRMT R10, R21.reuse, 0x7632, R10 ;  /* 0x00007632150a7816 */ /* 0x040fe2000000000a */
[----:B------:R-:W-:Y:S01]  /*24c60*/  IMAD.MOV.U32 R22, RZ, RZ, R29 ;  /* 0x000000ffff167224 */ /* 0x000fe200078e001d */
[----:B------:R-:W-:-:S07]  /*24c70*/  PRMT R21, R21, 0x5410, R8 ;  /* 0x0000541015157816 */ /* 0x000fce0000000008 */
.L_x_18580:
[----:B------:R-:W-:Y:S05]  /*24c80*/  BSYNC.RECONVERGENT B1 ;  /* 0x0000000000017941 */ /* 0x000fea0003800200 */
.L_x_18578:
        /* <DEDUP_REMOVED lines=9> */
.L_x_18582:
[----:B------:R-:W-:Y:S01]  /*24d20*/  IMAD.MOV.U32 R25, RZ, RZ, R23 ;  /* 0x000000ffff197224 */ /* 0x000fe200078e0017 */
[----:B------:R-:W-:Y:S01]  /*24d30*/  PRMT R27, R27, 0x5410, R10 ;  /* 0x000054101b1b7816 */ /* 0x000fe2000000000a */
[----:B------:R-:W-:Y:S01]  /*24d40*/  IMAD.MOV.U32 R23, RZ, RZ, R20 ;  /* 0x000000ffff177224 */ /* 0x000fe200078e0014 */
[----:B------:R-:W-:-:S07]  /*24d50*/  PRMT R10, R11, 0x7610, R10 ;  /* 0x000076100b0a7816 */ /* 0x000fce000000000a */
.L_x_18583:
[----:B------:R-:W-:Y:S05]  /*24d60*/  BSYNC.RECONVERGENT B1 ;  /* 0x0000000000017941 */ /* 0x000fea0003800200 */
.L_x_18581:
        /* <DEDUP_REMOVED lines=9> */
.L_x_18585:
[----:B------:R-:W-:Y:S01]  /*24e00*/  IMAD.MOV.U32 R20, RZ, RZ, R25 ;  /* 0x000000ffff147224 */ /* 0x000fe200078e0019 */
[----:B------:R-:W-:Y:S01]  /*24e10*/  PRMT R28, R28, 0x7610, R27 ;  /* 0x000076101c1c7816 */ /* 0x000fe2000000001b */
[----:B------:R-:W-:Y:S01]  /*24e20*/  IMAD.MOV.U32 R25, RZ, RZ, R26 ;  /* 0x000000ffff197224 */ /* 0x000fe200078e001a */
[----:B------:R-:W-:-:S07]  /*24e30*/  PRMT R27, R27, 0x7610, R8 ;  /* 0x000076101b1b7816 */ /* 0x000fce0000000008 */
.L_x_18586:
[----:B------:R-:W-:Y:S05]  /*24e40*/  BSYNC.RECONVERGENT B1 ;  /* 0x0000000000017941 */ /* 0x000fea0003800200 */
.L_x_18584:
        /* <DEDUP_REMOVED lines=9> */
.L_x_18588:
[----:B------:R-:W-:Y:S01]  /*24ee0*/  IMAD.MOV.U32 R8, RZ, RZ, R20 ;  /* 0x000000ffff087224 */ /* 0x000fe200078e0014 */
[C---:B------:R-:W-:Y:S01]  /*24ef0*/  PRMT R11, R28.reuse, 0x7632, R11 ;  /* 0x000076321c0b7816 */ /* 0x040fe2000000000b */
[----:B------:R-:W-:Y:S01]  /*24f00*/  IMAD.MOV.U32 R20, RZ, RZ, R9 ;  /* 0x000000ffff147224 */ /* 0x000fe200078e0009 */
[----:B------:R-:W-:-:S07]  /*24f10*/  PRMT R28, R28, 0x7610, R12 ;  /* 0x000076101c1c7816 */ /* 0x000fce000000000c */
.L_x_18589:
[----:B------:R-:W-:Y:S05]  /*24f20*/  BSYNC.RECONVERGENT B1 ;  /* 0x0000000000017941 */ /* 0x000fea0003800200 */
.L_x_18587:
        /* <DEDUP_REMOVED lines=16> */
.L_x_18591:
[----:B------:R-:W-:Y:S01]  /*25030*/  IMAD.MOV.U32 R12, RZ, RZ, R3 ;  /* 0x000000ffff0c7224 */ /* 0x000fe200078e0003 */
[C---:B------:R-:W-:Y:S01]  /*25040*/  PRMT R16, R32.reuse, 0x7632, R16 ;  /* 0x0000763220107816 */ /* 0x040fe20000000010 */
[----:B------:R-:W-:Y:S01]  /*25050*/  IMAD.MOV.U32 R3, RZ, RZ, R30 ;  /* 0x000000ffff037224 */ /* 0x000fe200078e001e */
[----:B------:R-:W-:-:S07]  /*25060*/  PRMT R32, R32, 0x7610, R10 ;  /* 0x0000761020207816 */ /* 0x000fce000000000a */
.L_x_18592:
[----:B------:R-:W-:Y:S05]  /*25070*/  BSYNC.RECONVERGENT B1 ;  /* 0x0000000000017941 */ /* 0x000fea0003800200 */
.L_x_18590:
        /* <DEDUP_REMOVED lines=9> */
.L_x_18594:
[----:B------:R-:W-:Y:S01]  /*25110*/  IMAD.MOV.U32 R9, RZ, RZ, R12 ;  /* 0x000000ffff097224 */ /* 0x000fe200078e000c */
[--C-:B------:R-:W-:Y:S01]  /*25120*/  PRMT R10, R10, 0x5410, R16.reuse ;  /* 0x000054100a0a7816 */ /* 0x100fe20000000010 */
[----:B------:R-:W-:Y:S01]  /*25130*/  IMAD.MOV.U32 R12, RZ, RZ, R13 ;  /* 0x000000ffff0c7224 */ /* 0x000fe200078e000d */
[----:B------:R-:W-:-:S07]  /*25140*/  PRMT R16, R11, 0x7632, R16 ;  /* 0x000076320b107816 */ /* 0x000fce0000000010 */
.L_x_18595:
[----:B------:R-:W-:Y:S05]  /*25150*/  BSYNC.RECONVERGENT B1 ;  /* 0x0000000000017941 */ /* 0x000fea0003800200 */
.L_x_18593:
        /* <DEDUP_REMOVED lines=9> */
.L_x_18597:
[----:B------:R-:W-:Y:S01]  /*251f0*/  IMAD.MOV.U32 R26, RZ, RZ, R9 ;  /* 0x000000ffff1a7224 */ /* 0x000fe200078e0009 */
[----:B------:R-:W-:Y:S01]  /*25200*/  PRMT R11, R11, 0x7610, R10 ;  /* 0x000076100b0b7816 */ /* 0x000fe2000000000a */
[----:B------:R-:W-:Y:S01]  /*25210*/  IMAD.MOV.U32 R9, RZ, RZ, R22 ;  /* 0x000000ffff097224 */ /* 0x000fe200078e0016 */
[----:B------:R-:W-:-:S07]  /*25220*/  PRMT R10, R10, 0x7610, R21 ;  /* 0x000076100a0a7816 */ /* 0x000fce0000000015 */
.L_x_18598:
[----:B------:R-:W-:Y:S05]  /*25230*/  BSYNC.RECONVERGENT B1 ;  /* 0x0000000000017941 */ /* 0x000fea0003800200 */
.L_x_18596:
        /* <DEDUP_REMOVED lines=9> */
.L_x_18600:
[----:B------:R-:W-:Y:S01]  /*252d0*/  IMAD.MOV.U32 R22, RZ, RZ, R26 ;  /* 0x000000ffff167224 */ /* 0x000fe200078e001a */
[C---:B------:R-:W-:Y:S01]  /*252e0*/  PRMT R13, R11.reuse, 0x7632, R13 ;  /* 0x000076320b0d7816 */ /* 0x040fe2000000000d */
[----:B------:R-:W-:Y:S01]  /*252f0*/  IMAD.MOV.U32 R26, RZ, RZ, R23 ;  /* 0x000000ffff1a7224 */ /* 0x000fe200078e0017 */
[----:B------:R-:W-:-:S07]  /*25300*/  PRMT R11, R11, 0x5410, R10 ;  /* 0x000054100b0b7816 */ /* 0x000fce000000000a */
.L_x_18601:
[----:B------:R-:W-:Y:S05]  /*25310*/  BSYNC.RECONVERGENT B1 ;  /* 0x0000000000017941 */ /* 0x000fea0003800200 */
.L_x_18599:
        /* <DEDUP_REMOVED lines=9> */
.L_x_18603:
[----:B------:R-:W-:Y:S01]  /*253b0*/  IMAD.MOV.U32 R21, RZ, RZ, R22 ;  /* 0x000000ffff157224 */ /* 0x000fe200078e0016 */
[----:B------:R-:W-:Y:S01]  /*253c0*/  PRMT R13, R27, 0x5432, R13 ;  /* 0x000054321b0d7816 */ /* 0x000fe2000000000d */
[----:B------:R-:W-:-:S07]  /*253d0*/  IMAD.MOV.U32 R22, RZ, RZ, R25 ;  /* 0x000000ffff167224 */ /* 0x000fce00078e0019 */
.L_x_18604:
[----:B------:R-:W-:Y:S05]  /*253e0*/  BSYNC.RECONVERGENT B1 ;  /* 0x0000000000017941 */ /* 0x000fea0003800200 */
.L_x_18602:
        /* <DEDUP_REMOVED lines=9> */
.L_x_18606:
[----:B------:R-:W-:Y:S01]  /*25480*/  IMAD.MOV.U32 R23, RZ, RZ, R21 ;  /* 0x000000ffff177224 */ /* 0x000fe200078e0015 */
[C---:B------:R-:W-:Y:S01]  /*25490*/  PRMT R10, R13.reuse, 0x7632, R10 ;  /* 0x000076320d0a7816 */ /* 0x040fe2000000000a */
[----:B------:R-:W-:Y:S01]  /*254a0*/  IMAD.MOV.U32 R21, RZ, RZ, R20 ;  /* 0x000000ffff157224 */ /* 0x000fe200078e0014 */
[----:B------:R-:W-:-:S07]  /*254b0*/  PRMT R13, R13, 0x7610, R28 ;  /* 0x000076100d0d7816 */ /* 0x000fce000000001c */
.L_x_18607:
[----:B------:R-:W-:Y:S05]  /*254c0*/  BSYNC.RECONVERGENT B1 ;  /* 0x0000000000017941 */ /* 0x000fea0003800200 */
.L_x_18605:
        /* <DEDUP_REMOVED lines=9> */
.L_x_18609:
[----:B------:R-:W-:Y:S01]  /*25560*/  IMAD.MOV.U32 R20, RZ, RZ, R23 ;  /* 0x000000ffff147224 */ /* 0x000fe200078e0017 */
[----:B------:R-:W-:Y:S01]  /*25570*/  PRMT R16, R16, 0x5410, R10 ;  /* 0x0000541010107816 */ /* 0x000fe2000000000a */
[----:B------:R-:W-:Y:S01]  /*25580*/  IMAD.MOV.U32 R23, RZ, RZ, R8 ;  /* 0x000000ffff177224 */ /* 0x000fe200078e0008 */
[----:B------:R-:W-:-:S07]  /*25590*/  PRMT R10, R11, 0x7610, R10 ;  /* 0x000076100b0a7816 */ /* 0x000fce000000000a */
.L_x_18610:
[----:B------:R-:W-:Y:S05]  /*255a0*/  BSYNC.RECONVERGENT B1 ;  /* 0x0000000000017941 */ /* 0x000fea0003800200 */
.L_x_18608:
        /* <DEDUP_REMOVED lines=16> */
.L_x_18612:
[----:B------:R-:W-:Y:S01]  /*256b0*/  IMAD.MOV.U32 R8, RZ, RZ, R3 ;  /* 0x000000ffff087224 */ /* 0x000fe200078e0003 */
[----:B------:R-:W-:Y:S01]  /*256c0*/  PRMT R14, R14, 0x7610, R32 ;  /* 0x000076100e0e7816 */ /* 0x000fe20000000020 */
[----:B------:R-:W-:Y:S01]  /*256d0*/  IMAD.MOV.U32 R3, RZ, RZ, R12 ;  /* 0x000000ffff037224 */ /* 0x000fe200078e000c */
[----:B------:R-:W-:-:S07]  /*256e0*/  PRMT R32, R32, 0x5410, R16 ;  /* 0x0000541020207816 */ /* 0x000fce0000000010 */
.L_x_18613:
[----:B------:R-:W-:Y:S05]  /*256f0*/  BSYNC.RECONVERGENT B1 ;  /* 0x0000000000017941 */ /* 0x000fea0003800200 */
.L_x_18611:
        /* <DEDUP_REMOVED lines=9> */
.L_x_18615:
[----:B------:R-:W-:Y:S01]  /*25790*/  IMAD.MOV.U32 R17, RZ, RZ, R8 ;  /* 0x000000ffff117224 */ /* 0x000fe200078e0008 */
[C---:B------:R-:W-:Y:S01]  /*257a0*/  PRMT R11, R14.reuse, 0x7632, R11 ;  /* 0x000076320e0b7816 */ /* 0x040fe2000000000b */
[----:B------:R-:W-:Y:S01]  /*257b0*/  IMAD.MOV.U32 R8, RZ, RZ, R9 ;  /* 0x000000ffff087224 */ /* 0x000fe200078e0009 */
[----:B------:R-:W-:-:S07]  /*257c0*/  PRMT R14, R14, 0x7610, R10 ;  /* 0x000076100e0e7816 */ /* 0x000fce000000000a */
.L_x_18616:
[----:B------:R-:W-:Y:S05]  /*257d0*/  BSYNC.RECONVERGENT B1 ;  /* 0x0000000000017941 */ /* 0x000fea0003800200 */
.L_x_18614:
        /* <DEDUP_REMOVED lines=9> */
.L_x_18618:
[----:B------:R-:W-:Y:S01]  /*25870*/  IMAD.MOV.U32 R9, RZ, RZ, R17 ;  /* 0x000000ffff097224 */ /* 0x000fe200078e0011 */
[C---:B------:R-:W-:Y:S01]  /*25880*/  PRMT R12, R11.reuse, 0x7610, R12 ;  /* 0x000076100b0c7816 */ /* 0x040fe2000000000c */
[----:B------:R-:W-:Y:S01]  /*25890*/  IMAD.MOV.U32 R17, RZ, RZ, R26 ;  /* 0x000000ffff117224 */ /* 0x000fe200078e001a */
[----:B------:R-:W-:-:S07]  /*258a0*/  PRMT R11, R11, 0x7632, R11 ;  /* 0x000076320b0b7816 */ /* 0x000fce000000000b */
.L_x_18619:
[----:B------:R-:W-:Y:S05]  /*258b0*/  BSYNC.RECONVERGENT B1 ;  /* 0x0000000000017941 */ /* 0x000fea0003800200 */
.L_x_18617:
        /* <DEDUP_REMOVED lines=9> */
.L_x_18621:
[----:B------:R-:W-:Y:S01]  /*25950*/  IMAD.MOV.U32 R26, RZ, RZ, R9 ;  /* 0x000000ffff1a7224 */ /* 0x000fe200078e0009 */
[----:B------:R-:W-:Y:S01]  /*25960*/  PRMT R14, R12, 0x7610, R14 ;  /* 0x000076100c0e7816 */ /* 0x000fe2000000000e */
[----:B------:R-:W-:Y:S01]  /*25970*/  IMAD.MOV.U32 R9, RZ, RZ, R22 ;  /* 0x000000ffff097224 */ /* 0x000fe200078e0016 */
[----:B------:R-:W-:-:S07]  /*25980*/  PRMT R12, R13, 0x7610, R12 ;  /* 0x000076100d0c7816 */ /* 0x000fce000000000c */
.L_x_18622:
[----:B------:R-:W-:Y:S05]  /*25990*/  BSYNC.RECONVERGENT B1 ;  /* 0x0000000000017941 */ /* 0x000fea0003800200 */
.L_x_18620:
        /* <DEDUP_REMOVED lines=9> */
.L_x_18624:
[----:B------:R-:W-:Y:S01]  /*25a30*/  IMAD.MOV.U32 R22, RZ, RZ, R26 ;  /* 0x000000ffff167224 */ /* 0x000fe200078e001a */
[--C-:B------:R-:W-:Y:S01]  /*25a40*/  PRMT R10, R10, 0x5410, R14.reuse ;  /* 0x000054100a0a7816 */ /* 0x100fe2000000000e */
[----:B------:R-:W-:Y:S01]  /*25a50*/  IMAD.MOV.U32 R26, RZ, RZ, R21 ;  /* 0x000000ffff1a7224 */ /* 0x000fe200078e0015 */
[----:B------:R-:W-:-:S07]  /*25a60*/  PRMT R14, R13, 0x7632, R14 ;  /* 0x000076320d0e7816 */ /* 0x000fce000000000e */
.L_x_18625:
[----:B------:R-:W-:Y:S05]  /*25a70*/  BSYNC.RECONVERGENT B1 ;  /* 0x0000000000017941 */ /* 0x000fea0003800200 */
.L_x_18623:
        /* <DEDUP_REMOVED lines=9> */
.L_x_18627:
[----:B------:R-:W-:Y:S01]  /*25b10*/  IMAD.MOV.U32 R13, RZ, RZ, R22 ;  /* 0x000000ffff0d7224 */ /* 0x000fe200078e0016 */
[--C-:B------:R-:W-:Y:S01]  /*25b20*/  PRMT R11, R11, 0x7610, R10.reuse ;  /* 0x000076100b0b7816 */ /* 0x100fe2000000000a */
[----:B------:R-:W-:Y:S01]  /*25b30*/  IMAD.MOV.U32 R22, RZ, RZ, R23 ;  /* 0x000000ffff167224 */ /* 0x000fe200078e0017 */
[----:B------:R-:W-:-:S07]  /*25b40*/  PRMT R10, R10, 0x5410, R10 ;  /* 0x000054100a0a7816 */ /* 0x000fce000000000a */
.L_x_18628:
[----:B------:R-:W-:Y:S05]  /*25b50*/  BSYNC.RECONVERGENT B1 ;  /* 0x0000000000017941 */ /* 0x000fea0003800200 */
.L_x_18626:
        /* <DEDUP_REMOVED lines=9> */
.L_x_18630:
[----:B------:R-:W-:Y:S01]  /*25bf0*/  IMAD.MOV.U32 R21, RZ, RZ, R13 ;  /* 0x000000ffff157224 */ /* 0x000fe200078e000d */
[C---:B------:R-:W-:Y:S01]  /*25c00*/  PRMT R10, R11.reuse, 0x7632, R10 ;  /* 0x000076320b0a7816 */ /* 0x040fe2000000000a */
[----:B------:R-:W-:Y:S01]  /*25c10*/  IMAD.MOV.U32 R13, RZ, RZ, R20 ;  /* 0x000000ffff0d7224 */ /* 0x000fe200078e0014 */
[----:B------:R-:W-:-:S07]  /*25c20*/  PRMT R11, R11, 0x7610, R16 ;  /* 0x000076100b0b7816 */ /* 0x000fce0000000010 */
.L_x_18631:
[----:B------:R-:W-:Y:S05]  /*25c30*/  BSYNC.RECONVERGENT B1 ;  /* 0x0000000000017941 */ /* 0x000fea0003800200 */
.L_x_18629:
        /* <DEDUP_REMOVED lines=16> */
.L_x_18633:
[----:B------:R-:W-:Y:S01]  /*25d40*/  IMAD.MOV.U32 R16, RZ, RZ, R3 ;  /* 0x000000ffff107224 */ /* 0x000fe200078e0003 */
[C---:B------:R-:W-:Y:S01]  /*25d50*/  PRMT R18, R32.reuse, 0x7632, R18 ;  /* 0x0000763220127816 */ /* 0x040fe20000000012 */
[----:B------:R-:W-:Y:S01]  /*25d60*/  IMAD.MOV.U32 R3, RZ, RZ, R8 ;  /* 0x000000ffff037224 */ /* 0x000fe200078e0008 */
[----:B------:R-:W-:-:S07]  /*25d70*/  PRMT R32, R32, 0x7610, R14 ;  /* 0x0000761020207816 */ /* 0x000fce000000000e */
.L_x_18634:
[----:B------:R-:W-:Y:S05]  /*25d80*/  BSYNC.RECONVERGENT B1 ;  /* 0x0000000000017941 */ /* 0x000fea0003800200 */
.L_x_18632:
        /* <DEDUP_REMOVED lines=9> */
.L_x_18636:
[----:B------:R-:W-:Y:S01]  /*25e20*/  IMAD.MOV.U32 R8, RZ, RZ, R16 ;  /* 0x000000ffff087224 */ /* 0x000fe200078e0010 */
[--C-:B------:R-:W-:Y:S01]  /*25e30*/  PRMT R12, R12, 0x5410, R18.reuse ;  /* 0x000054100c0c7816 */ /* 0x100fe20000000012 */
[----:B------:R-:W-:Y:S01]  /*25e40*/  IMAD.MOV.U32 R16, RZ, RZ, R17 ;  /* 0x000000ffff107224 */ /* 0x000fe200078e0011 */
[----:B------:R-:W-:-:S07]  /*25e50*/  PRMT R18, R11, 0x7610, R18 ;  /* 0x000076100b127816 */ /* 0x000fce0000000012 */
.L_x_18637:
[----:B------:R-:W-:Y:S05]  /*25e60*/  BSYNC.RECONVERGENT B1 ;  /* 0x0000000000017941 */ /* 0x000fea0003800200 */
.L_x_18635:
        /* <DEDUP_REMOVED lines=9> */
.L_x_18639:
[----:B------:R-:W-:Y:S01]  /*25f00*/  IMAD.MOV.U32 R17, RZ, RZ, R8 ;  /* 0x000000ffff117224 */ /* 0x000fe200078e0008 */
[C---:B------:R-:W-:Y:S01]  /*25f10*/  PRMT R11, R12.reuse, 0x7632, R11 ;  /* 0x000076320c0b7816 */ /* 0x040fe2000000000b */
[----:B------:R-:W-:Y:S01]  /*25f20*/  IMAD.MOV.U32 R8, RZ, RZ, R9 ;  /* 0x000000ffff087224 */ /* 0x000fe200078e0009 */
[----:B------:R-:W-:-:S07]  /*25f30*/  PRMT R12, R12, 0x5410, R12 ;  /* 0x000054100c0c7816 */ /* 0x000fce000000000c */
.L_x_18640:
[----:B------:R-:W-:Y:S05]  /*25f40*/  BSYNC.RECONVERGENT B1 ;  /* 0x0000000000017941 */ /* 0x000fea0003800200 */
.L_x_18638:
        /* <DEDUP_REMOVED lines=9> */
.L_x_18642:
[----:B------:R-:W-:Y:S01]  /*25fe0*/  IMAD.MOV.U32 R9, RZ, RZ, R17 ;  /* 0x000000ffff097224 */ /* 0x000fe200078e0011 */
[--C-:B------:R-:W-:Y:S01]  /*25ff0*/  PRMT R18, R18, 0x5410, R11.reuse ;  /* 0x0000541012127816 */ /* 0x100fe2000000000b */
[----:B------:R-:W-:Y:S01]  /*26000*/  IMAD.MOV.U32 R17, RZ, RZ, R26 ;  /* 0x000000ffff117224 */ /* 0x000fe200078e001a */
[----:B------:R-:W-:-:S07]  /*26010*/  PRMT R11, R14, 0x7610, R11 ;  /* 0x000076100e0b7816 */ /* 0x000fce000000000b */
.L_x_18643:
[----:B------:R-:W-:Y:S05]  /*26020*/  BSYNC.RECONVERGENT B1 ;  /* 0x0000000000017941 */ /* 0x000fea0003800200 */
.L_x_18641:
        /* <DEDUP_REMOVED lines=9> */
.L_x_18645:
[----:B------:R-:W-:Y:S01]  /*260c0*/  IMAD.MOV.U32 R14, RZ, RZ, R9 ;  /* 0x000000ffff0e7224 */ /* 0x000fe200078e0009 */
[C---:B------:R-:W-:Y:S01]  /*260d0*/  PRMT R12, R18.reuse, 0x7632, R12 ;  /* 0x00007632120c7816 */ /* 0x040fe2000000000c */
[----:B------:R-:W-:Y:S01]  /*260e0*/  IMAD.MOV.U32 R9, RZ, RZ, R22 ;  /* 0x000000ffff097224 */ /* 0x000fe200078e0016 */
[----:B------:R-:W-:-:S07]  /*260f0*/  PRMT R18, R18, 0x7610, R10 ;  /* 0x0000761012127816 */ /* 0x000fce000000000a */
.L_x_18646:
[----:B------:R-:W-:Y:S05]  /*26100*/  BSYNC.RECONVERGENT B1 ;  /* 0x0000000000017941 */ /* 0x000fea0003800200 */
.L_x_18644:
        /* <DEDUP_REMOVED lines=9> */
.L_x_18648:
[----:B------:R-:W-:Y:S01]  /*261a0*/  IMAD.MOV.U32 R20, RZ, RZ, R14 ;  /* 0x000000ffff147224 */ /* 0x000fe200078e000e */
[--C-:B------:R-:W-:Y:S01]  /*261b0*/  PRMT R10, R10, 0x5410, R12.reuse ;  /* 0x000054100a0a7816 */ /* 0x100fe2000000000c */
[----:B------:R-:W-:Y:S01]  /*261c0*/  IMAD.MOV.U32 R14, RZ, RZ, R13 ;  /* 0x000000ffff0e7224 */ /* 0x000fe200078e000d */
[----:B------:R-:W-:-:S07]  /*261d0*/  PRMT R12, R11, 0x7632, R12 ;  /* 0x000076320b0c7816 */ /* 0x000fce000000000c */
.L_x_18649:
[----:B------:R-:W-:Y:S05]  /*261e0*/  BSYNC.RECONVERGENT B1 ;  /* 0x0000000000017941 */ /* 0x000fea0003800200 */
.L_x_18647:
        /* <DEDUP_REMOVED lines=9> */
.L_x_18651:
[----:B------:R-:W-:Y:S01]  /*26280*/  IMAD.MOV.U32 R34, RZ, RZ, R20 ;  /* 0x000000ffff227224 */ /* 0x000fe200078e0014 */
[--C-:B------:R-:W-:Y:S01]  /*26290*/  PRMT R11, R11, 0x7610, R10.reuse ;  /* 0x000076100b0b7816 */ /* 0x100fe2000000000a */
[----:B------:R-:W-:Y:S01]  /*262a0*/  IMAD.MOV.U32 R20, RZ, RZ, R21 ;  /* 0x000000ffff147224 */ /* 0x000fe200078e0015 */
[----:B------:R-:W-:-:S07]  /*262b0*/  PRMT R10, R10, 0x5410, R10 ;  /* 0x000054100a0a7816 */ /* 0x000fce000000000a */
.L_x_18652:
[----:B------:R-:W-:Y:S05]  /*262c0*/  BSYNC.RECONVERGENT B1 ;  /* 0x0000000000017941 */ /* 0x000fea0003800200 */
.L_x_18650:
        /* <DEDUP_REMOVED lines=16> */
.L_x_18654:
[----:B------:R-:W-:Y:S01]  /*263d0*/  IMAD.MOV.U32 R22, RZ, RZ, R3 ;  /* 0x000000ffff167224 */ /* 0x000fe200078e0003 */
[----:B------:R-:W-:Y:S01]  /*263e0*/  PRMT R23, R23, 0x7610, R32 ;  /* 0x0000761017177816 */ /* 0x000fe20000000020 */
[----:B------:R-:W-:Y:S01]  /*263f0*/  IMAD.MOV.U32 R3, RZ, RZ, R16 ;  /* 0x000000ffff037224 */ /* 0x000fe200078e0010 */
[----:B------:R-:W-:-:S07]  /*26400*/  PRMT R32, R32, 0x5410, R18 ;  /* 0x0000541020207816 */ /* 0x000fce0000000012 */
.L_x_18655:
[----:B------:R-:W-:Y:S05]  /*26410*/  BSYNC.RECONVERGENT B1 ;  /* 0x0000000000017941 */ /* 0x000fea0003800200 */
.L_x_18653:
        /* <DEDUP_REMOVED lines=9> */
.L_x_18657:
[----:B------:R-:W-:Y:S01]  /*264b0*/  IMAD.MOV.U32 R26, RZ, RZ, R22 ;  /* 0x000000ffff1a7224 */ /* 0x000fe200078e0016 */
[----:B------:R-:W-:Y:S01]  /*264c0*/  PRMT R23, R23, 0x7632, R12 ;  /* 0x0000763217177816 */ /* 0x000fe2000000000c */
[----:B------:R-:W-:-:S07]  /*264d0*/  IMAD.MOV.U32 R22, RZ, RZ, R8 ;  /* 0x000000ffff167224 */ /* 0x000fce00078e0008 */
.L_x_18658:
[----:B------:R-:W-:Y:S05]  /*264e0*/  BSYNC.RECONVERGENT B1 ;  /* 0x0000000000017941 */ /* 0x000fea0003800200 */
.L_x_18656:
        /* <DEDUP_REMOVED lines=9> */
.L_x_18660:
[----:B------:R-:W-:Y:S01]  /*26580*/  IMAD.MOV.U32 R27, RZ, RZ, R26 ;  /* 0x000000ffff1b7224 */ /* 0x000fe200078e001a */
[----:B------:R-:W-:Y:S01]  /*26590*/  PRMT R28, R23, 0x7610, R28 ;  /* 0x00007610171c7816 */ /* 0x000fe2000000001c */
[----:B------:R-:W-:Y:S01]  /*265a0*/  IMAD.MOV.U32 R26, RZ, RZ, R17 ;  /* 0x000000ffff1a7224 */ /* 0x000fe200078e0011 */
[----:B------:R-:W-:-:S07]  /*265b0*/  PRMT R23, R11, 0x7610, R23 ;  /* 0x000076100b177816 */ /* 0x000fce0000000017 */
.L_x_18661:
[----:B------:R-:W-:Y:S05]  /*265c0*/  BSYNC.RECONVERGENT B1 ;  /* 0x0000000000017941 */ /* 0x000fea0003800200 */
.L_x_18659:
        /* <DEDUP_REMOVED lines=9> */
.L_x_18663:
[----:B------:R-:W-:Y:S01]  /*26660*/  IMAD.MOV.U32 R29, RZ, RZ, R27 ;  /* 0x000000ffff1d7224 */ /* 0x000fe200078e001b */
[----:B------:R-:W-:Y:S01]  /*26670*/  PRMT R28, R18, 0x5432, R28 ;  /* 0x00005432121c7816 */ /* 0x000fe2000000001c */
[----:B------:R-:W-:-:S07]  /*26680*/  IMAD.MOV.U32 R27, RZ, RZ, R9 ;  /* 0x000000ffff1b7224 */ /* 0x000fce00078e0009 */
.L_x_18664:
[----:B------:R-:W-:Y:S05]  /*26690*/  BSYNC.RECONVERGENT B1 ;  /* 0x0000000000017941 */ /* 0x000fea0003800200 */
.L_x_18662:
        /* <DEDUP_REMOVED lines=9> */
.L_x_18666:
[----:B------:R-:W-:Y:S01]  /*26730*/  IMAD.MOV.U32 R30, RZ, RZ, R29 ;  /* 0x000000ffff1e7224 */ /* 0x000fe200078e001d */
[----:B------:R-:W-:Y:S01]  /*26740*/  PRMT R35, R35, 0x7610, R28 ;  /* 0x0000761023237816 */ /* 0x000fe2000000001c */
[----:B------:R-:W-:Y:S01]  /*26750*/  IMAD.MOV.U32 R29, RZ, RZ, R14 ;  /* 0x000000ffff1d7224 */ /* 0x000fe200078e000e */
[----:B------:R-:W-:-:S07]  /*26760*/  PRMT R28, R28, 0x5410, R12 ;  /* 0x000054101c1c7816 */ /* 0x000fce000000000c */
.L_x_18667:
[----:B------:R-:W-:Y:S05]  /*26770*/  BSYNC.RECONVERGENT B1 ;  /* 0x0000000000017941 */ /* 0x000fea0003800200 */
.L_x_18665:
        /* <DEDUP_REMOVED lines=9> */
.L_x_18669:
[----:B------:R-:W-:Y:S01]  /*26810*/  IMAD.MOV.U32 R31, RZ, RZ, R30 ;  /* 0x000000ffff1f7224 */ /* 0x000fe200078e001e */
[C---:B------:R-:W-:Y:S01]  /*26820*/  PRMT R32, R35.reuse, 0x7632, R32 ;  /* 0x0000763223207816 */ /* 0x040fe20000000020 */
[----:B------:R-:W-:Y:S01]  /*26830*/  IMAD.MOV.U32 R30, RZ, RZ, R20 ;  /* 0x000000ffff1e7224 */ /* 0x000fe200078e0014 */
[----:B------:R-:W-:-:S07]  /*26840*/  PRMT R35, R35, 0x7610, R10 ;  /* 0x0000761023237816 */ /* 0x000fce000000000a */
.L_x_18670:
[----:B------:R-:W-:Y:S05]  /*26850*/  BSYNC.RECONVERGENT B1 ;  /* 0x0000000000017941 */ /* 0x000fea0003800200 */
.L_x_18668:
        /* <DEDUP_REMOVED lines=9> */
.L_x_18672:
[----:B------:R-:W-:Y:S01]  /*268f0*/  IMAD.MOV.U32 R33, RZ, RZ, R31 ;  /* 0x000000ffff217224 */ /* 0x000fe200078e001f */
[----:B------:R-:W-:Y:S01]  /*26900*/  PRMT R35, R32, 0x7610, R35 ;  /* 0x0000761020237816 */ /* 0x000fe20000000023 */
[----:B------:R-:W-:Y:S01]  /*26910*/  IMAD.MOV.U32 R31, RZ, RZ, R34 ;  /* 0x000000ffff1f7224 */ /* 0x000fe200078e0022 */
[----:B------:R-:W-:-:S07]  /*26920*/  PRMT R32, R11, 0x7632, R32 ;  /* 0x000076320b207816 */ /* 0x000fce0000000020 */
.L_x_18673:
[----:B------:R-:W-:Y:S05]  /*26930*/  BSYNC.RECONVERGENT B1 ;  /* 0x0000000000017941 */ /* 0x000fea0003800200 */
.L_x_18671:
[----:B------:R-:W0:Y:S01]  /*26940*/  LDS.128 R16, [R6+0x190] ;  /* 0x0001900006107984 */ /* 0x000e220000000c00 */
[----:B------:R-:W-:Y:S03]  /*26950*/  BSSY.RECONVERGENT B1, `(.L_x_18674) ;  /* 0x0000020000017945 */ /* 0x000fe60003800200 */
[----:B------:R-:W1:Y:S04]  /*26960*/  LDS.128 R8, [R6+0x1b0] ;  /* 0x0001b00006087984 */ /* 0x000e680000000c00 */
[----:B------:R-:W2:Y:S04]  /*26970*/  LDS.64 R20, [R6+0x1c0] ;  /* 0x0001c00006147984 */ /* 0x000ea80000000a00 */
[----:B------:R3:W4:Y:S01]  /*26980*/  LDS.128 R12, [R6+0x1a0] ;  /* 0x0001a000060c7984 */ /* 0x0007220000000c00 */
[----:B0-----:R-:W-:-:S02]  /*26990*/  ISETP.GE.AND P0, PT, R18, R3, PT ;  /* 0x000000031200720c */ /* 0x001fc40003f06270 */
[CC--:B------:R-:W-:Y:S02]  /*269a0*/  FSETP.GT.FTZ.AND P3, PT, R7.reuse, R16.reuse, PT ;  /* 0x000000100700720b */ /* 0x0c0fe40003f74000 */
[C-C-:B-1----:R-:W-:Y:S02]  /*269b0*/  HSETP2.GT.AND P1, PT, R10.reuse.H0_H0, R32.reuse.H1_H1, PT ;  /* 0x300000200a007234 */ /* 0x142fe40003f24800 */
[----:B------:R-:W-:Y:S02]  /*269c0*/  FSEL R34, R16, R7, P3 ;  /* 0x0000000710227208 */ /* 0x000fe40001800000 */
[----:B------:R-:W-:Y:S02]  /*269d0*/  FSEL R25, R7, R16, P3 ;  /* 0x0000001007197208 */ /* 0x000fe40001800000 */
[----:B------:R-:W-:Y:S02]  /*269e0*/  ISETP.EQ.OR P1, PT, R3, -0x1, P1 ;  /* 0xffffffff0300780c */ /* 0x000fe40000f22670 */
[----:B---3--:R-:W-:Y:S01]  /*269f0*/  FSEL R6, R2, R17, P3 ;  /* 0x0000001102067208 */ /* 0x008fe20001800000 */
        /* <DEDUP_REMOVED lines=11> */
[----:B--2-4-:R-:W-:Y:S05]  /*26ab0*/  @P1 BRA `(.L_x_18675) ;  /* 0x0000000000141947 */ /* 0x014fea0003800000 */
[----:B------:R-:W-:Y:S01]  /*26ac0*/  ISETP.GE.AND P0, PT, R3, R22, PT ;  /* 0x000000160300720c */ /* 0x000fe20003f06270 */
[----:B------:R-:W-:Y:S01]  /*26ad0*/  IMAD.MOV.U32 R2, RZ, RZ, R22 ;  /* 0x000000ffff027224 */ /* 0x000fe200078e0016 */
[----:B------:R-:W-:-:S11]  /*26ae0*/  PRMT R16, R23, 0x7632, R16 ;  /* 0x0000763217107816 */ /* 0x000fd60000000010 */
[----:B------:R-:W-:-:S13]  /*26af0*/  HSETP2.NEU.OR P0, PT, R32.H1_H1, R23.H1_H1, P0 ;  /* 0x3000001720007234 */ /* 0x000fda000070dc20 */
[----:B------:R-:W-:Y:S05]  /*26b00*/  @P0 BRA `(.L_x_18676) ;  /* 0x0000000000100947 */ /* 0x000fea0003800000 */
.L_x_18675:
[----:B------:R-:W-:Y:S01]  /*26b10*/  IMAD.MOV.U32 R2, RZ, RZ, R3 ;  /* 0x000000ffff027224 */ /* 0x000fe200078e0003 */
[C---:B------:R-:W-:Y:S01]  /*26b20*/  PRMT R16, R32.reuse, 0x7632, R16 ;  /* 0x0000763220107816 */ /* 0x040fe20000000010 */
[----:B------:R-:W-:Y:S01]  /*26b30*/  IMAD.MOV.U32 R3, RZ, RZ, R22 ;  /* 0x000000ffff037224 */ /* 0x000fe200078e0016 */
[----:B------:R-:W-:-:S07]  /*26b40*/  PRMT R32, R32, 0x7610, R23 ;  /* 0x0000761020207816 */ /* 0x000fce0000000017 */
.L_x_18676:
[----:B------:R-:W-:Y:S05]  /*26b50*/  BSYNC.RECONVERGENT B1 ;  /* 0x0000000000017941 */ /* 0x000fea0003800200 */
.L_x_18674:
        /* <DEDUP_REMOVED lines=9> */
.L_x_18678:
[----:B------:R-:W-:Y:S01]  /*26bf0*/  IMAD.MOV.U32 R6, RZ, RZ, R2 ;  /* 0x000000ffff067224 */ /* 0x000fe200078e0002 */
[----:B------:R-:W-:Y:S01]  /*26c00*/  PRMT R16, R23, 0x5410, R16 ;  /* 0x0000541017107816 */ /* 0x000fe20000000010 */
[----:B------:R-:W-:-:S07]  /*26c10*/  IMAD.MOV.U32 R2, RZ, RZ, R26 ;  /* 0x000000ffff027224 */ /* 0x000fce00078e001a */
.L_x_18679:
[----:B------:R-:W-:Y:S05]  /*26c20*/  BSYNC.RECONVERGENT B1 ;  /* 0x0000000000017941 */ /* 0x000fea0003800200 */
.L_x_18677:
        /* <DEDUP_REMOVED lines=9> */
.L_x_18681:
[----:B------:R-:W-:Y:S01]  /*26cc0*/  IMAD.MOV.U32 R18, RZ, RZ, R6 ;  /* 0x000000ffff127224 */ /* 0x000fe200078e0006 */
[----:B------:R-:W-:Y:S01]  /*26cd0*/  PRMT R17, R17, 0x7610, R16 ;  /* 0x0000761011117816 */ /* 0x000fe20000000010 */
[----:B------:R-:W-:Y:S01]  /*26ce0*/  IMAD.MOV.U32 R6, RZ, RZ, R27 ;  /* 0x000000ffff067224 */ /* 0x000fe200078e001b */
[----:B------:R-:W-:-:S07]  /*26cf0*/  PRMT R16, R16, 0x5410, R28 ;  /* 0x0000541010107816 */ /* 0x000fce000000001c */
.L_x_18682:
[----:B------:R-:W-:Y:S05]  /*26d00*/  BSYNC.RECONVERGENT B1 ;  /* 0x0000000000017941 */ /* 0x000fea0003800200 */
.L_x_18680:
        /* <DEDUP_REMOVED lines=9> */
.L_x_18684:
[----:B------:R-:W-:Y:S01]  /*26da0*/  IMAD.MOV.U32 R23, RZ, RZ, R18 ;  /* 0x000000ffff177224 */ /* 0x000fe200078e0012 */
[----:B------:R-:W-:Y:S01]  /*26db0*/  PRMT R17, R17, 0x7632, R28 ;  /* 0x0000763211117816 */ /* 0x000fe2000000001c */
[----:B------:R-:W-:-:S07]  /*26dc0*/  IMAD.MOV.U32 R18, RZ, RZ, R29 ;  /* 0x000000ffff127224 */ /* 0x000fce00078e001d */
.L_x_18685:
[----:B------:R-:W-:Y:S05]  /*26dd0*/  BSYNC.RECONVERGENT B1 ;  /* 0x0000000000017941 */ /* 0x000fea0003800200 */
.L_x_18683:
        /* <DEDUP_REMOVED lines=9> */
.L_x_18687:
[----:B------:R-:W-:Y:S01]  /*26e70*/  IMAD.MOV.U32 R22, RZ, RZ, R23 ;  /* 0x000000ffff167224 */ /* 0x000fe200078e0017 */
[--C-:B------:R-:W-:Y:S01]  /*26e80*/  PRMT R26, R26, 0x5410, R17.reuse ;  /* 0x000054101a1a7816 */ /* 0x100fe20000000011 */
[----:B------:R-:W-:Y:S01]  /*26e90*/  IMAD.MOV.U32 R23, RZ, RZ, R30 ;  /* 0x000000ffff177224 */ /* 0x000fe200078e001e */
[----:B------:R-:W-:-:S07]  /*26ea0*/  PRMT R17, R35, 0x7632, R17 ;  /* 0x0000763223117816 */ /* 0x000fce0000000011 */
.L_x_18688:
[----:B------:R-:W-:Y:S05]  /*26eb0*/  BSYNC.RECONVERGENT B1 ;  /* 0x0000000000017941 */ /* 0x000fea0003800200 */
.L_x_18686:
        /* <DEDUP_REMOVED lines=9> */
.L_x_18690:
[----:B------:R-:W-:Y:S01]  /*26f50*/  IMAD.MOV.U32 R28, RZ, RZ, R22 ;  /* 0x000000ffff1c7224 */ /* 0x000fe200078e0016 */
[----:B------:R-:W-:Y:S01]  /*26f60*/  PRMT R26, R26, 0x5432, R32 ;  /* 0x000054321a1a7816 */ /* 0x000fe20000000020 */
[----:B------:R-:W-:-:S07]  /*26f70*/  IMAD.MOV.U32 R22, RZ, RZ, R31 ;  /* 0x000000ffff167224 */ /* 0x000fce00078e001f */
.L_x_18691:
[----:B------:R-:W-:Y:S05]  /*26f80*/  BSYNC.RECONVERGENT B1 ;  /* 0x0000000000017941 */ /* 0x000fea0003800200 */
.L_x_18689:
        /* <DEDUP_REMOVED lines=9> */
.L_x_18693:
[----:B------:R-:W-:Y:S01]  /*27020*/  IMAD.MOV.U32 R27, RZ, RZ, R28 ;  /* 0x000000ffff1b7224 */ /* 0x000fe200078e001c */
[----:B------:R-:W-:Y:S01]  /*27030*/  PRMT R29, R26, 0x7610, R29 ;  /* 0x000076101a1d7816 */ /* 0x000fe2000000001d */
[----:B------:R-:W-:Y:S01]  /*27040*/  IMAD.MOV.U32 R28, RZ, RZ, R33 ;  /* 0x000000ffff1c7224 */ /* 0x000fe200078e0021 */
[----:B------:R-:W-:-:S07]  /*27050*/  PRMT R26, R35, 0x7610, R26 ;  /* 0x00007610231a7816 */ /* 0x000fce000000001a */
.L_x_18694:
[----:B------:R-:W-:Y:S05]  /*27060*/  BSYNC.RECONVERGENT B1 ;  /* 0x0000000000017941 */ /* 0x000fea0003800200 */
.L_x_18692:
        /* <DEDUP_REMOVED lines=16> */
.L_x_18696:
[----:B------:R-:W-:Y:S01]  /*27170*/  IMAD.MOV.U32 R10, RZ, RZ, R3 ;  /* 0x000000ffff0a7224 */ /* 0x000fe200078e0003 */
[----:B------:R-:W-:Y:S01]  /*27180*/  PRMT R19, R19, 0x7610, R32 ;  /* 0x0000761013137816 */ /* 0x000fe20000000020 */
[----:B------:R-:W-:Y:S01]  /*27190*/  IMAD.MOV.U32 R3, RZ, RZ, R2 ;  /* 0x000000ffff037224 */ /* 0x000fe200078e0002 */
[----:B------:R-:W-:-:S07]  /*271a0*/  PRMT R32, R32, 0x5410, R16 ;  /* 0x0000541020207816 */ /* 0x000fce0000000010 */
.L_x_18697:
[----:B------:R-:W-:Y:S05]  /*271b0*/  BSYNC.RECONVERGENT B1 ;  /* 0x0000000000017941 */ /* 0x000fea0003800200 */
.L_x_18695:
        /* <DEDUP_REMOVED lines=9> */
.L_x_18699:
[----:B------:R-:W-:Y:S01]  /*27250*/  IMAD.MOV.U32 R31, RZ, RZ, R10 ;  /* 0x000000ffff1f7224 */ /* 0x000fe200078e000a */
[C---:B------:R-:W-:Y:S01]  /*27260*/  PRMT R2, R19.reuse, 0x7632, R2 ;  /* 0x0000763213027816 */ /* 0x040fe20000000002 */
[----:B------:R-:W-:Y:S01]  /*27270*/  IMAD.MOV.U32 R10, RZ, RZ, R6 ;  /* 0x000000ffff0a7224 */ /* 0x000fe200078e0006 */
[----:B------:R-:W-:-:S07]  /*27280*/  PRMT R19, R19, 0x7610, R16 ;  /* 0x0000761013137816 */ /* 0x000fce0000000010 */
.L_x_18700:
[----:B------:R-:W-:Y:S05]  /*27290*/  BSYNC.RECONVERGENT B1 ;  /* 0x0000000000017941 */ /* 0x000fea0003800200 */
.L_x_18698:
        /* <DEDUP_REMOVED lines=9> */
.L_x_18702:
[----:B------:R-:W-:Y:S01]  /*27330*/  IMAD.MOV.U32 R6, RZ, RZ, R31 ;  /* 0x000000ffff067224 */ /* 0x000fe200078e001f */
[----:B------:R-:W-:Y:S01]  /*27340*/  PRMT R16, R2, 0x7610, R16 ;  /* 0x0000761002107816 */ /* 0x000fe20000000010 */
[----:B------:R-:W-:Y:S01]  /*27350*/  IMAD.MOV.U32 R31, RZ, RZ, R18 ;  /* 0x000000ffff1f7224 */ /* 0x000fe200078e0012 */
[----:B------:R-:W-:-:S07]  /*27360*/  PRMT R2, R17, 0x7632, R2 ;  /* 0x0000763211027816 */ /* 0x000fce0000000002 */
.L_x_18703:
[----:B------:R-:W-:Y:S05]  /*27370*/  BSYNC.RECONVERGENT B1 ;  /* 0x0000000000017941 */ /* 0x000fea0003800200 */
.L_x_18701:
        /* <DEDUP_REMOVED lines=9> */
.L_x_18705:
[----:B------:R-:W-:Y:S01]  /*27410*/  IMAD.MOV.U32 R33, RZ, RZ, R6 ;  /* 0x000000ffff217224 */ /* 0x000fe200078e0006 */
[--C-:B------:R-:W-:Y:S01]  /*27420*/  PRMT R2, R2, 0x5410, R16.reuse ;  /* 0x0000541002027816 */ /* 0x100fe20000000010 */
[----:B------:R-:W-:Y:S01]  /*27430*/  IMAD.MOV.U32 R6, RZ, RZ, R23 ;  /* 0x000000ffff067224 */ /* 0x000fe200078e0017 */
[----:B------:R-:W-:-:S07]  /*27440*/  PRMT R16, R17, 0x7610, R16 ;  /* 0x0000761011107816 */ /* 0x000fce0000000010 */
.L_x_18706:
[----:B------:R-:W-:Y:S05]  /*27450*/  BSYNC.RECONVERGENT B1 ;  /* 0x0000000000017941 */ /* 0x000fea0003800200 */
.L_x_18704:
        /* <DEDUP_REMOVED lines=9> */
.L_x_18708:
[----:B------:R-:W-:Y:S01]  /*274f0*/  IMAD.MOV.U32 R17, RZ, RZ, R33 ;  /* 0x000000ffff117224 */ /* 0x000fe200078e0021 */
[----:B------:R-:W-:Y:S01]  /*27500*/  PRMT R16, R16, 0x7610, R2 ;  /* 0x0000761010107816 */ /* 0x000fe20000000002 */
[----:B------:R-:W-:Y:S01]  /*27510*/  IMAD.MOV.U32 R33, RZ, RZ, R22 ;  /* 0x000000ffff217224 */ /* 0x000fe200078e0016 */
[----:B------:R-:W-:-:S07]  /*27520*/  PRMT R2, R2, 0x7610, R26 ;  /* 0x0000761002027816 */ /* 0x000fce000000001a */
.L_x_18709:
[----:B------:R-:W-:Y:S05]  /*27530*/  BSYNC.RECONVERGENT B1 ;  /* 0x0000000000017941 */ /* 0x000fea0003800200 */
.L_x_18707:
        /* <DEDUP_REMOVED lines=9> */
.L_x_18711:
[----:B------:R-:W-:Y:S01]  /*275d0*/  IMAD.MOV.U32 R18, RZ, RZ, R17 ;  /* 0x000000ffff127224 */ /* 0x000fe200078e0011 */
[C---:B------:R-:W-:Y:S01]  /*275e0*/  PRMT R19, R16.reuse, 0x7632, R19 ;  /* 0x0000763210137816 */ /* 0x040fe20000000013 */
[----:B------:R-:W-:Y:S01]  /*275f0*/  IMAD.MOV.U32 R17, RZ, RZ, R28 ;  /* 0x000000ffff117224 */ /* 0x000fe200078e001c */
[----:B------:R-:W-:-:S07]  /*27600*/  PRMT R16, R16, 0x5410, R26 ;  /* 0x0000541010107816 */ /* 0x000fce000000001a */
.L_x_18712:
[----:B------:R-:W-:Y:S05]  /*27610*/  BSYNC.RECONVERGENT B1 ;  /* 0x0000000000017941 */ /* 0x000fea0003800200 */
.L_x_18710:
        /* <DEDUP_REMOVED lines=9> */
.L_x_18714:
[----:B------:R-:W-:Y:S01]  /*276b0*/  IMAD.MOV.U32 R22, RZ, RZ, R18 ;  /* 0x000000ffff167224 */ /* 0x000fe200078e0012 */
[----:B------:R-:W-:Y:S01]  /*276c0*/  PRMT R23, R19, 0x7610, R23 ;  /* 0x0000761013177816 */ /* 0x000fe20000000017 */
[----:B------:R-:W-:Y:S01]  /*276d0*/  IMAD.MOV.U32 R18, RZ, RZ, R27 ;  /* 0x000000ffff127224 */ /* 0x000fe200078e001b */
[----:B------:R-:W-:-:S07]  /*276e0*/  PRMT R19, R29, 0x7610, R19 ;  /* 0x000076101d137816 */ /* 0x000fce0000000013 */
.L_x_18715:
[----:B------:R-:W-:Y:S05]  /*276f0*/  BSYNC.RECONVERGENT B1 ;  /* 0x0000000000017941 */ /* 0x000fea0003800200 */
.L_x_18713:
        /* <DEDUP_REMOVED lines=16> */
.L_x_18717:
[----:B------:R-:W-:Y:S01]  /*27800*/  IMAD.MOV.U32 R12, RZ, RZ, R3 ;  /* 0x000000ffff0c7224 */ /* 0x000fe200078e0003 */
[----:B------:R-:W-:Y:S01]  /*27810*/  PRMT R23, R23, 0x7610, R32 ;  /* 0x0000761017177816 */ /* 0x000fe20000000020 */
[----:B------:R-:W-:Y:S01]  /*27820*/  IMAD.MOV.U32 R3, RZ, RZ, R10 ;  /* 0x000000ffff037224 */ /* 0x000fe200078e000a */
[----:B------:R-:W-:-:S07]  /*27830*/  PRMT R32, R32, 0x7610, R19 ;  /* 0x0000761020207816 */ /* 0x000fce0000000013 */
.L_x_18718:
[----:B------:R-:W-:Y:S05]  /*27840*/  BSYNC.RECONVERGENT B1 ;  /* 0x0000000000017941 */ /* 0x000fea0003800200 */
.L_x_18716:
        /* <DEDUP_REMOVED lines=9> */
.L_x_18720:
[----:B------:R-:W-:Y:S01]  /*278e0*/  IMAD.MOV.U32 R27, RZ, RZ, R12 ;  /* 0x000000ffff1b7224 */ /* 0x000fe200078e000c */
[----:B------:R-:W-:Y:S01]  /*278f0*/  PRMT R10, R10, 0x7610, R23 ;  /* 0x000076100a0a7816 */ /* 0x000fe20000000017 */
[----:B------:R-:W-:Y:S01]  /*27900*/  IMAD.MOV.U32 R12, RZ, RZ, R31 ;  /* 0x000000ffff0c7224 */ /* 0x000fe200078e001f */
[----:B------:R-:W-:-:S07]  /*27910*/  PRMT R23, R23, 0x5410, R2 ;  /* 0x0000541017177816 */ /* 0x000fce0000000002 */
.L_x_18721:
[----:B------:R-:W-:Y:S05]  /*27920*/  BSYNC.RECONVERGENT B1 ;  /* 0x0000000000017941 */ /* 0x000fea0003800200 */
.L_x_18719:
        /* <DEDUP_REMOVED lines=9> */
.L_x_18723:
[----:B------:R-:W-:Y:S01]  /*279c0*/  IMAD.MOV.U32 R26, RZ, RZ, R27 ;  /* 0x000000ffff1a7224 */ /* 0x000fe200078e001b */
[----:B------:R-:W-:Y:S01]  /*279d0*/  PRMT R19, R19, 0x7610, R10 ;  /* 0x0000761013137816 */ /* 0x000fe2000000000a */
[----:B------:R-:W-:Y:S01]  /*279e0*/  IMAD.MOV.U32 R27, RZ, RZ, R6 ;  /* 0x000000ffff1b7224 */ /* 0x000fe200078e0006 */
[----:B------:R-:W-:-:S07]  /*279f0*/  PRMT R10, R10, 0x5410, R16 ;  /* 0x000054100a0a7816 */ /* 0x000fce0000000010 */
.L_x_18724:
[----:B------:R-:W-:Y:S05]  /*27a00*/  BSYNC.RECONVERGENT B1 ;  /* 0x0000000000017941 */ /* 0x000fea0003800200 */
.L_x_18722:
        /* <DEDUP_REMOVED lines=9> */
.L_x_18726:
[----:B------:R-:W-:Y:S01]  /*27aa0*/  IMAD.MOV.U32 R6, RZ, RZ, R26 ;  /* 0x000000ffff067224 */ /* 0x000fe200078e001a */
[----:B------:R-:W-:Y:S01]  /*27ab0*/  PRMT R28, R28, 0x7610, R19 ;  /* 0x000076101c1c7816 */ /* 0x000fe20000000013 */
[----:B------:R-:W-:Y:S01]  /*27ac0*/  IMAD.MOV.U32 R26, RZ, RZ, R33 ;  /* 0x000000ffff1a7224 */ /* 0x000fe200078e0021 */
[----:B------:R-:W-:-:S07]  /*27ad0*/  PRMT R19, R19, 0x7610, R2 ;  /* 0x0000761013137816 */ /* 0x000fce0000000002 */
.L_x_18727:
[----:B------:R-:W-:Y:S05]  /*27ae0*/  BSYNC.RECONVERGENT B1 ;  /* 0x0000000000017941 */ /* 0x000fea0003800200 */
.L_x_18725:
        /* <DEDUP_REMOVED lines=9> */
.L_x_18729:
[----:B------:R-:W-:Y:S01]  /*27b80*/  IMAD.MOV.U32 R29, RZ, RZ, R6 ;  /* 0x000000ffff1d7224 */ /* 0x000fe200078e0006 */
[C---:B------:R-:W-:Y:S01]  /*27b90*/  PRMT R2, R28.reuse, 0x7632, R2 ;  /* 0x000076321c027816 */ /* 0x040fe20000000002 */
[----:B------:R-:W-:Y:S01]  /*27ba0*/  IMAD.MOV.U32 R6, RZ, RZ, R17 ;  /* 0x000000ffff067224 */ /* 0x000fe200078e0011 */
[----:B------:R-:W-:-:S07]  /*27bb0*/  PRMT R28, R28, 0x7610, R16 ;  /* 0x000076101c1c7816 */ /* 0x000fce0000000010 */
.L_x_18730:
[----:B------:R-:W-:Y:S05]  /*27bc0*/  BSYNC.RECONVERGENT B1 ;  /* 0x0000000000017941 */ /* 0x000fea0003800200 */
.L_x_18728:
        /* <DEDUP_REMOVED lines=9> */
.L_x_18732:
[----:B------:R-:W-:Y:S01]  /*27c60*/  IMAD.MOV.U32 R17, RZ, RZ, R29 ;  /* 0x000000ffff117224 */ /* 0x000fe200078e001d */
[----:B------:R-:W-:Y:S01]  /*27c70*/  PRMT R10, R2, 0x7610, R10 ;  /* 0x00007610020a7816 */ /* 0x000fe2000000000a */
[----:B------:R-:W-:Y:S01]  /*27c80*/  IMAD.MOV.U32 R29, RZ, RZ, R18 ;  /* 0x000000ffff1d7224 */ /* 0x000fe200078e0012 */
[----:B------:R-:W-:-:S07]  /*27c90*/  PRMT R2, R19, 0x7610, R2 ;  /* 0x0000761013027816 */ /* 0x000fce0000000002 */
.L_x_18733:
[----:B------:R-:W-:Y:S05]  /*27ca0*/  BSYNC.RECONVERGENT B1 ;  /* 0x0000000000017941 */ /* 0x000fea0003800200 */
.L_x_18731:
        /* <DEDUP_REMOVED lines=9> */
.L_x_18735:
[----:B------:R-:W-:Y:S01]  /*27d40*/  IMAD.MOV.U32 R16, RZ, RZ, R17 ;  /* 0x000000ffff107224 */ /* 0x000fe200078e0011 */
[----:B------:R-:W-:Y:S01]  /*27d50*/  PRMT R2, R2, 0x5410, R10 ;  /* 0x0000541002027816 */ /* 0x000fe2000000000a */
[----:B------:R-:W-:Y:S01]  /*27d60*/  IMAD.MOV.U32 R17, RZ, RZ, R22 ;  /* 0x000000ffff117224 */ /* 0x000fe200078e0016 */
[----:B------:R-:W-:-:S07]  /*27d70*/  PRMT R10, R23, 0x7610, R10 ;  /* 0x00007610170a7816 */ /* 0x000fce000000000a */
.L_x_18736:
[----:B------:R-:W-:Y:S05]  /*27d80*/  BSYNC.RECONVERGENT B1 ;  /* 0x0000000000017941 */ /* 0x000fea0003800200 */
.L_x_18734:
        /* <DEDUP_REMOVED lines=16> */
.L_x_18738:
[----:B------:R-:W-:Y:S01]  /*27e90*/  IMAD.MOV.U32 R18, RZ, RZ, R3 ;  /* 0x000000ffff127224 */ /* 0x000fe200078e0003 */
[----:B------:R-:W-:Y:S01]  /*27ea0*/  PRMT R11, R11, 0x7610, R32 ;  /* 0x000076100b0b7816 */ /* 0x000fe20000000020 */
[----:B------:R-:W-:Y:S01]  /*27eb0*/  IMAD.MOV.U32 R3, RZ, RZ, R12 ;  /* 0x000000ffff037224 */ /* 0x000fe200078e000c */
[----:B------:R-:W-:-:S07]  /*27ec0*/  PRMT R32, R32, 0x7610, R23 ;  /* 0x0000761020207816 */ /* 0x000fce0000000017 */
.L_x_18739:
[----:B------:R-:W-:Y:S05]  /*27ed0*/  BSYNC.RECONVERGENT B1 ;  /* 0x0000000000017941 */ /* 0x000fea0003800200 */
.L_x_18737:
        /* <DEDUP_REMOVED lines=9> */
.L_x_18741:
[----:B------:R-:W-:Y:S01]  /*27f70*/  IMAD.MOV.U32 R13, RZ, RZ, R18 ;  /* 0x000000ffff0d7224 */ /* 0x000fe200078e0012 */
[----:B------:R-:W-:Y:S01]  /*27f80*/  PRMT R11, R11, 0x7632, R10 ;  /* 0x000076320b0b7816 */ /* 0x000fe2000000000a */
[----:B------:R-:W-:-:S07]  /*27f90*/  IMAD.MOV.U32 R18, RZ, RZ, R27 ;  /* 0x000000ffff127224 */ /* 0x000fce00078e001b */
.L_x_18742:
[----:B------:R-:W-:Y:S05]  /*27fa0*/  BSYNC.RECONVERGENT B1 ;  /* 0x0000000000017941 */ /* 0x000fea0003800200 */
.L_x_18740:
        /* <DEDUP_REMOVED lines=9> */
.L_x_18744:
[----:B------:R-:W-:Y:S01]  /*28040*/  IMAD.MOV.U32 R23, RZ, RZ, R13 ;  /* 0x000000ffff177224 */ /* 0x000fe200078e000d */
[--C-:B------:R-:W-:Y:S01]  /*28050*/  PRMT R10, R10, 0x5410, R11.reuse ;  /* 0x000054100a0a7816 */ /* 0x100fe2000000000b */
[----:B------:R-:W-:Y:S01]  /*28060*/  IMAD.MOV.U32 R13, RZ, RZ, R26 ;  /* 0x000000ffff0d7224 */ /* 0x000fe200078e001a */
[----:B------:R-:W-:-:S07]  /*28070*/  PRMT R11, R19, 0x7632, R11 ;  /* 0x00007632130b7816 */ /* 0x000fce000000000b */
.L_x_18745:
[----:B------:R-:W-:Y:S05]  /*28080*/  BSYNC.RECONVERGENT B1 ;  /* 0x0000000000017941 */ /* 0x000fea0003800200 */
.L_x_18743:
        /* <DEDUP_REMOVED lines=9> */
.L_x_18747:
[----:B------:R-:W-:Y:S01]  /*28120*/  IMAD.MOV.U32 R12, RZ, RZ, R23 ;  /* 0x000000ffff0c7224 */ /* 0x000fe200078e0017 */
[----:B------:R-:W-:Y:S01]  /*28130*/  PRMT R19, R19, 0x7610, R10 ;  /* 0x0000761013137816 */ /* 0x000fe2000000000a */
[----:B------:R-:W-:Y:S01]  /*28140*/  IMAD.MOV.U32 R23, RZ, RZ, R6 ;  /* 0x000000ffff177224 */ /* 0x000fe200078e0006 */
[----:B------:R-:W-:-:S07]  /*28150*/  PRMT R10, R10, 0x7610, R28 ;  /* 0x000076100a0a7816 */ /* 0x000fce000000001c */
.L_x_18748:
[----:B------:R-:W-:Y:S05]  /*28160*/  BSYNC.RECONVERGENT B1 ;  /* 0x0000000000017941 */ /* 0x000fea0003800200 */
.L_x_18746:
        /* <DEDUP_REMOVED lines=9> */
.L_x_18750:
[----:B------:R-:W-:Y:S01]  /*28200*/  IMAD.MOV.U32 R6, RZ, RZ, R12 ;  /* 0x000000ffff067224 */ /* 0x000fe200078e000c */
[----:B------:R-:W-:Y:S01]  /*28210*/  PRMT R22, R22, 0x7610, R19 ;  /* 0x0000761016167816 */ /* 0x000fe20000000013 */
[----:B------:R-:W-:Y:S01]  /*28220*/  IMAD.MOV.U32 R12, RZ, RZ, R29 ;  /* 0x000000ffff0c7224 */ /* 0x000fe200078e001d */
[----:B------:R-:W-:-:S07]  /*28230*/  PRMT R19, R19, 0x5410, R2 ;  /* 0x0000541013137816 */ /* 0x000fce0000000002 */
.L_x_18751:
[----:B------:R-:W-:Y:S05]  /*28240*/  BSYNC.RECONVERGENT B1 ;  /* 0x0000000000017941 */ /* 0x000fea0003800200 */
.L_x_18749:
        /* <DEDUP_REMOVED lines=9> */
.L_x_18753:
[----:B------:R-:W-:Y:S01]  /*282e0*/  IMAD.MOV.U32 R27, RZ, RZ, R6 ;  /* 0x000000ffff1b7224 */ /* 0x000fe200078e0006 */
[----:B------:R-:W-:Y:S01]  /*282f0*/  PRMT R26, R26, 0x7610, R22 ;  /* 0x000076101a1a7816 */ /* 0x000fe20000000016 */
[----:B------:R-:W-:Y:S01]  /*28300*/  IMAD.MOV.U32 R6, RZ, RZ, R17 ;  /* 0x000000ffff067224 */ /* 0x000fe200078e0011 */
[----:B------:R-:W-:-:S07]  /*28310*/  PRMT R22, R22, 0x5410, R10 ;  /* 0x0000541016167816 */ /* 0x000fce000000000a */
.L_x_18754:
[----:B------:R-:W-:Y:S05]  /*28320*/  BSYNC.RECONVERGENT B1 ;  /* 0x0000000000017941 */ /* 0x000fea0003800200 */
.L_x_18752:
        /* <DEDUP_REMOVED lines=9> */
.L_x_18756:
[C---:B------:R-:W-:Y:S01]  /*283c0*/  PRMT R2, R26.reuse, 0x7632, R2 ;  /* 0x000076321a027816 */ /* 0x040fe20000000002 */
[----:B------:R-:W-:Y:S02]  /*283d0*/  IMAD.MOV.U32 R17, RZ, RZ, R27 ;  /* 0x000000ffff117224 */ /* 0x000fe400078e001b */
[----:B------:R-:W-:Y:S01]  /*283e0*/  IMAD.MOV.U32 R27, RZ, RZ, R16 ;  /* 0x000000ffff1b7224 */ /* 0x000fe200078e0010 */
[----:B------:R-:W-:-:S07]  /*283f0*/  PRMT R26, R26, 0x7610, R2 ;  /* 0x000076101a1a7816 */ /* 0x000fce0000000002 */
.L_x_18757:
[----:B------:R-:W-:Y:S05]  /*28400*/  BSYNC.RECONVERGENT B1 ;  /* 0x0000000000017941 */ /* 0x000fea0003800200 */
.L_x_18755:
        /* <DEDUP_REMOVED lines=16> */
.L_x_18759:
[----:B------:R-:W-:Y:S01]  /*28510*/  IMAD.MOV.U32 R14, RZ, RZ, R3 ;  /* 0x000000ffff0e7224 */ /* 0x000fe200078e0003 */
[C---:B------:R-:W-:Y:S01]  /*28520*/  PRMT R16, R32.reuse, 0x7632, R16 ;  /* 0x0000763220107816 */ /* 0x040fe20000000010 */
[----:B------:R-:W-:Y:S01]  /*28530*/  IMAD.MOV.U32 R3, RZ, RZ, R18 ;  /* 0x000000ffff037224 */ /* 0x000fe200078e0012 */
[----:B------:R-:W-:-:S07]  /*28540*/  PRMT R32, R32, 0x7610, R11 ;  /* 0x0000761020207816 */ /* 0x000fce000000000b */
.L_x_18760:
[----:B------:R-:W-:Y:S05]  /*28550*/  BSYNC.RECONVERGENT B1 ;  /* 0x0000000000017941 */ /* 0x000fea0003800200 */
.L_x_18758:
        /* <DEDUP_REMOVED lines=9> */
.L_x_18762:
[----:B------:R-:W-:Y:S01]  /*285f0*/  IMAD.MOV.U32 R18, RZ, RZ, R14 ;  /* 0x000000ffff127224 */ /* 0x000fe200078e000e */
[--C-:B------:R-:W-:Y:S01]  /*28600*/  PRMT R2, R2, 0x5410, R16.reuse ;  /* 0x0000541002027816 */ /* 0x100fe20000000010 */
[----:B------:R-:W-:Y:S01]  /*28610*/  IMAD.MOV.U32 R14, RZ, RZ, R13 ;  /* 0x000000ffff0e7224 */ /* 0x000fe200078e000d */
[----:B------:R-:W-:-:S07]  /*28620*/  PRMT R16, R11, 0x7610, R16 ;  /* 0x000076100b107816 */ /* 0x000fce0000000010 */
.L_x_18763:
[----:B------:R-:W-:Y:S05]  /*28630*/  BSYNC.RECONVERGENT B1 ;  /* 0x0000000000017941 */ /* 0x000fea0003800200 */
.L_x_18761:
        /* <DEDUP_REMOVED lines=9> */
.L_x_18765:
[C---:B------:R-:W-:Y:S01]  /*286d0*/  PRMT R10, R2.reuse, 0x7632, R10 ;  /* 0x00007632020a7816 */ /* 0x040fe2000000000a */
[----:B------:R-:W-:Y:S02]  /*286e0*/  IMAD.MOV.U32 R11, RZ, RZ, R18 ;  /* 0x000000ffff0b7224 */ /* 0x000fe400078e0012 */
[----:B------:R-:W-:Y:S01]  /*286f0*/  IMAD.MOV.U32 R18, RZ, RZ, R23 ;  /* 0x000000ffff127224 */ /* 0x000fe200078e0017 */
[----:B------:R-:W-:-:S07]  /*28700*/  PRMT R2, R2, 0x7610, R10 ;  /* 0x0000761002027816 */ /* 0x000fce000000000a */
.L_x_18766:
[----:B------:R-:W-:Y:S05]  /*28710*/  BSYNC.RECONVERGENT B1 ;  /* 0x0000000000017941 */ /* 0x000fea0003800200 */
.L_x_18764:
        /* <DEDUP_REMOVED lines=9> */
.L_x_18768:
[----:B------:R-:W-:Y:S01]  /*287b0*/  IMAD.MOV.U32 R13, RZ, RZ, R11 ;  /* 0x000000ffff0d7224 */ /* 0x000fe200078e000b */
[----:B------:R-:W-:Y:S01]  /*287c0*/  PRMT R10, R19, 0x5432, R10 ;  /* 0x00005432130a7816 */ /* 0x000fe2000000000a */
[----:B------:R-:W-:-:S07]  /*287d0*/  IMAD.MOV.U32 R11, RZ, RZ, R12 ;  /* 0x000000ffff0b7224 */ /* 0x000fce00078e000c */
.L_x_18769:
[----:B------:R-:W-:Y:S05]  /*287e0*/  BSYNC.RECONVERGENT B1 ;  /* 0x0000000000017941 */ /* 0x000fea0003800200 */
.L_x_18767:
        /* <DEDUP_REMOVED lines=9> */
.L_x_18771:
[----:B------:R-:W-:Y:S01]  /*28880*/  IMAD.MOV.U32 R12, RZ, RZ, R13 ;  /* 0x000000ffff0c7224 */ /* 0x000fe200078e000d */
[----:B------:R-:W-:Y:S01]  /*28890*/  PRMT R16, R16, 0x7610, R10 ;  /* 0x0000761010107816 */ /* 0x000fe2000000000a */
[----:B------:R-:W-:Y:S01]  /*288a0*/  IMAD.MOV.U32 R13, RZ, RZ, R6 ;  /* 0x000000ffff0d7224 */ /* 0x000fe200078e0006 */
[----:B------:R-:W-:-:S07]  /*288b0*/  PRMT R10, R10, 0x7610, R22 ;  /* 0x000076100a0a7816 */ /* 0x000fce0000000016 */
.L_x_18772:
[----:B------:R-:W-:Y:S05]  /*288c0*/  BSYNC.RECONVERGENT B1 ;  /* 0x0000000000017941 */ /* 0x000fea0003800200 */
.L_x_18770:
        /* <DEDUP_REMOVED lines=9> */
.L_x_18774:
[----:B------:R-:W-:Y:S01]  /*28960*/  IMAD.MOV.U32 R6, RZ, RZ, R12 ;  /* 0x000000ffff067224 */ /* 0x000fe200078e000c */
[----:B------:R-:W-:Y:S01]  /*28970*/  PRMT R19, R19, 0x7610, R16 ;  /* 0x0000761013137816 */ /* 0x000fe20000000010 */
[----:B------:R-:W-:Y:S01]  /*28980*/  IMAD.MOV.U32 R12, RZ, RZ, R27 ;  /* 0x000000ffff0c7224 */ /* 0x000fe200078e001b */
[----:B------:R-:W-:-:S07]  /*28990*/  PRMT R16, R16, 0x7610, R26 ;  /* 0x0000761010107816 */ /* 0x000fce000000001a */
.L_x_18775:
[----:B------:R-:W-:Y:S05]  /*289a0*/  BSYNC.RECONVERGENT B1 ;  /* 0x0000000000017941 */ /* 0x000fea0003800200 */
.L_x_18773:
        /* <DEDUP_REMOVED lines=9> */
.L_x_18777:
[----:B------:R-:W-:Y:S01]  /*28a40*/  IMAD.MOV.U32 R22, RZ, RZ, R6 ;  /* 0x000000ffff167224 */ /* 0x000fe200078e0006 */
[----:B------:R-:W-:Y:S01]  /*28a50*/  PRMT R19, R19, 0x5432, R2 ;  /* 0x0000543213137816 */ /* 0x000fe20000000002 */
[----:B------:R-:W-:-:S07]  /*28a60*/  IMAD.MOV.U32 R6, RZ, RZ, R17 ;  /* 0x000000ffff067224 */ /* 0x000fce00078e0011 */
.L_x_18778:
[----:B------:R-:W-:Y:S05]  /*28a70*/  BSYNC.RECONVERGENT B1 ;  /* 0x0000000000017941 */ /* 0x000fea0003800200 */
.L_x_18776:
        /* <DEDUP_REMOVED lines=16> */
.L_x_18780:
[----:B------:R-:W-:Y:S01]  /*28b80*/  IMAD.MOV.U32 R15, RZ, RZ, R3 ;  /* 0x000000ffff0f7224 */ /* 0x000fe200078e0003 */
[----:B------:R-:W-:Y:S01]  /*28b90*/  PRMT R17, R17, 0x7610, R32 ;  /* 0x0000761011117816 */ /* 0x000fe20000000020 */
[----:B------:R-:W-:Y:S01]  /*28ba0*/  IMAD.MOV.U32 R3, RZ, RZ, R14 ;  /* 0x000000ffff037224 */ /* 0x000fe200078e000e */
[----:B------:R-:W-:-:S07]  /*28bb0*/  PRMT R32, R32, 0x5410, R16 ;  /* 0x0000541020207816 */ /* 0x000fce0000000010 */
.L_x_18781:
[----:B------:R-:W-:Y:S05]  /*28bc0*/  BSYNC.RECONVERGENT B1 ;  /* 0x0000000000017941 */ /* 0x000fea0003800200 */
.L_x_18779:
        /* <DEDUP_REMOVED lines=9> */
.L_x_18783:
[----:B------:R-:W-:Y:S01]  /*28c60*/  IMAD.MOV.U32 R14, RZ, RZ, R15 ;  /* 0x000000ffff0e7224 */ /* 0x000fe200078e000f */
[----:B------:R-:W-:Y:S01]  /*28c70*/  PRMT R20, R20, 0x7610, R17 ;  /* 0x0000761014147816 */ /* 0x000fe20000000011 */
[----:B------:R-:W-:Y:S01]  /*28c80*/  IMAD.MOV.U32 R15, RZ, RZ, R18 ;  /* 0x000000ffff0f7224 */ /* 0x000fe200078e0012 */
[----:B------:R-:W-:-:S07]  /*28c90*/  PRMT R17, R17, 0x7610, R2 ;  /* 0x0000761011117816 */ /* 0x000fce0000000002 */
.L_x_18784:
[----:B------:R-:W-:Y:S05]  /*28ca0*/  BSYNC.RECONVERGENT B1 ;  /* 0x0000000000017941 */ /* 0x000fea0003800200 */
.L_x_18782:
        /* <DEDUP_REMOVED lines=9> */
.L_x_18786:
[----:B------:R-:W-:Y:S01]  /*28d40*/  IMAD.MOV.U32 R2, RZ, RZ, R14 ;  /* 0x000000ffff027224 */ /* 0x000fe200078e000e */
[----:B------:R-:W-:Y:S01]  /*28d50*/  PRMT R18, R18, 0x7610, R20 ;  /* 0x0000761012127816 */ /* 0x000fe20000000014 */
[----:B------:R-:W-:Y:S01]  /*28d60*/  IMAD.MOV.U32 R14, RZ, RZ, R11 ;  /* 0x000000ffff0e7224 */ /* 0x000fe200078e000b */
[----:B------:R-:W-:-:S07]  /*28d70*/  PRMT R20, R20, 0x5410, R10 ;  /* 0x0000541014147816 */ /* 0x000fce000000000a */
.L_x_18787:
[----:B------:R-:W-:Y:S05]  /*28d80*/  BSYNC.RECONVERGENT B1 ;  /* 0x0000000000017941 */ /* 0x000fea0003800200 */
.L_x_18785:
        /* <DEDUP_REMOVED lines=9> */
.L_x_18789:
[----:B------:R-:W-:Y:S01]  /*28e20*/  IMAD.MOV.U32 R11, RZ, RZ, R2 ;  /* 0x000000ffff0b7224 */ /* 0x000fe200078e0002 */
[----:B------:R-:W-:Y:S01]  /*28e30*/  PRMT R23, R23, 0x7610, R18 ;  /* 0x0000761017177816 */ /* 0x000fe20000000012 */
[----:B------:R-:W-:Y:S01]  /*28e40*/  IMAD.MOV.U32 R2, RZ, RZ, R13 ;  /* 0x000000ffff027224 */ /* 0x000fe200078e000d */
[----:B------:R-:W-:-:S07]  /*28e50*/  PRMT R18, R18, 0x7610, R10 ;  /* 0x0000761012127816 */ /* 0x000fce000000000a */
.L_x_18790:
[----:B------:R-:W-:Y:S05]  /*28e60*/  BSYNC.RECONVERGENT B1 ;  /* 0x0000000000017941 */ /* 0x000fea0003800200 */
.L_x_18788:
        /* <DEDUP_REMOVED lines=9> */
.L_x_18792:
[----:B------:R-:W-:Y:S01]  /*28f00*/  IMAD.MOV.U32 R13, RZ, RZ, R11 ;  /* 0x000000ffff0d7224 */ /* 0x000fe200078e000b */
[C---:B------:R-:W-:Y:S01]  /*28f10*/  PRMT R10, R23.reuse, 0x7632, R10 ;  /* 0x00007632170a7816 */ /* 0x040fe2000000000a */
[----:B------:R-:W-:Y:S01]  /*28f20*/  IMAD.MOV.U32 R11, RZ, RZ, R12 ;  /* 0x000000ffff0b7224 */ /* 0x000fe200078e000c */
[----:B------:R-:W-:-:S07]  /*28f30*/  PRMT R23, R23, 0x7610, R16 ;  /* 0x0000761017177816 */ /* 0x000fce0000000010 */
.L_x_18793:
[----:B------:R-:W-:Y:S05]  /*28f40*/  BSYNC.RECONVERGENT B1 ;  /* 0x0000000000017941 */ /* 0x000fea0003800200 */
.L_x_18791:
        /* <DEDUP_REMOVED lines=9> */
.L_x_18795:
[----:B------:R-:W-:Y:S01]  /*28fe0*/  IMAD.MOV.U32 R27, RZ, RZ, R13 ;  /* 0x000000ffff1b7224 */ /* 0x000fe200078e000d */
[----:B------:R-:W-:Y:S01]  /*28ff0*/  PRMT R12, R10, 0x7610, R12 ;  /* 0x000076100a0c7816 */ /* 0x000fe2000000000c */
[----:B------:R-:W-:Y:S01]  /*29000*/  IMAD.MOV.U32 R13, RZ, RZ, R6 ;  /* 0x000000ffff0d7224 */ /* 0x000fe200078e0006 */
[----:B------:R-:W-:-:S07]  /*29010*/  PRMT R10, R19, 0x7632, R10 ;  /* 0x00007632130a7816 */ /* 0x000fce000000000a */
.L_x_18796:
[----:B------:R-:W-:Y:S05]  /*29020*/  BSYNC.RECONVERGENT B1 ;  /* 0x0000000000017941 */ /* 0x000fea0003800200 */
.L_x_18794:
        /* <DEDUP_REMOVED lines=9> */
.L_x_18798:
[----:B------:R-:W-:Y:S01]  /*290c0*/  IMAD.MOV.U32 R6, RZ, RZ, R27 ;  /* 0x000000ffff067224 */ /* 0x000fe200078e001b */
[----:B------:R-:W-:Y:S01]  /*290d0*/  PRMT R10, R10, 0x5410, R12 ;  /* 0x000054100a0a7816 */ /* 0x000fe2000000000c */
[----:B------:R-:W-:Y:S01]  /*290e0*/  IMAD.MOV.U32 R27, RZ, RZ, R22 ;  /* 0x000000ffff1b7224 */ /* 0x000fe200078e0016 */
[----:B------:R-:W-:-:S07]  /*290f0*/  PRMT R12, R19, 0x7610, R12 ;  /* 0x00007610130c7816 */ /* 0x000fce000000000c */
.L_x_18799:
[----:B------:R-:W-:Y:S05]  /*29100*/  BSYNC.RECONVERGENT B1 ;  /* 0x0000000000017941 */ /* 0x000fea0003800200 */
.L_x_18797:
        /* <DEDUP_REMOVED lines=16> */
.L_x_18801:
[----:B------:R-:W-:Y:S01]  /*29210*/  IMAD.MOV.U32 R8, RZ, RZ, R3 ;  /* 0x000000ffff087224 */ /* 0x000fe200078e0003 */
[----:B------:R-:W-:Y:S01]  /*29220*/  PRMT R19, R19, 0x7610, R32 ;  /* 0x0000761013137816 */ /* 0x000fe20000000020 */
[----:B------:R-:W-:Y:S01]  /*29230*/  IMAD.MOV.U32 R3, RZ, RZ, R15 ;  /* 0x000000ffff037224 */ /* 0x000fe200078e000f */
[----:B------:R-:W-:-:S07]  /*29240*/  PRMT R32, R32, 0x7610, R17 ;  /* 0x0000761020207816 */ /* 0x000fce0000000011 */
.L_x_18802:
[----:B------:R-:W-:Y:S05]  /*29250*/  BSYNC.RECONVERGENT B1 ;  /* 0x0000000000017941 */ /* 0x000fea0003800200 */
.L_x_18800:
        /* <DEDUP_REMOVED lines=9> */
.L_x_18804:
[----:B------:R-:W-:Y:S01]  /*292f0*/  IMAD.MOV.U32 R15, RZ, RZ, R8 ;  /* 0x000000ffff0f7224 */ /* 0x000fe200078e0008 */
[----:B------:R-:W-:Y:S01]  /*29300*/  PRMT R17, R17, 0x7610, R19 ;  /* 0x0000761011117816 */ /* 0x000fe20000000013 */
[----:B------:R-:W-:Y:S01]  /*29310*/  IMAD.MOV.U32 R8, RZ, RZ, R14 ;  /* 0x000000ffff087224 */ /* 0x000fe200078e000e */
[----:B------:R-:W-:-:S07]  /*29320*/  PRMT R19, R19, 0x7610, R20 ;  /* 0x0000761013137816 */ /* 0x000fce0000000014 */
.L_x_18805:
[----:B------:R-:W-:Y:S05]  /*29330*/  BSYNC.RECONVERGENT B1 ;  /* 0x0000000000017941 */ /* 0x000fea0003800200 */
.L_x_18803:
        /* <DEDUP_REMOVED lines=9> */
.L_x_18807:
[----:B------:R-:W-:Y:S01]  /*293d0*/  IMAD.MOV.U32 R14, RZ, RZ, R15 ;  /* 0x000000ffff0e7224 */ /* 0x000fe200078e000f */
[----:B------:R-:W-:Y:S01]  /*293e0*/  PRMT R17, R17, 0x7632, R18 ;  /* 0x0000763211117816 */ /* 0x000fe20000000012 */
[----:B------:R-:W-:-:S07]  /*293f0*/  IMAD.MOV.U32 R15, RZ, RZ, R2 ;  /* 0x000000ffff0f7224 */ /* 0x000fce00078e0002 */
.L_x_18808:
[----:B------:R-:W-:Y:S05]  /*29400*/  BSYNC.RECONVERGENT B1 ;  /* 0x0000000000017941 */ /* 0x000fea0003800200 */
.L_x_18806:
        /* <DEDUP_REMOVED lines=9> */
.L_x_18810:
[----:B------:R-:W-:Y:S01]  /*294a0*/  IMAD.MOV.U32 R16, RZ, RZ, R14 ;  /* 0x000000ffff107224 */ /* 0x000fe200078e000e */
[----:B------:R-:W-:Y:S01]  /*294b0*/  PRMT R12, R12, 0x5410, R17 ;  /* 0x000054100c0c7816 */ /* 0x000fe20000000011 */
[----:B------:R-:W-:Y:S01]  /*294c0*/  IMAD.MOV.U32 R14, RZ, RZ, R11 ;  /* 0x000000ffff0e7224 */ /* 0x000fe200078e000b */
[----:B------:R-:W-:-:S07]  /*294d0*/  PRMT R17, R23, 0x7632, R17 ;  /* 0x0000763217117816 */ /* 0x000fce0000000011 */
.L_x_18811:
[----:B------:R-:W-:Y:S05]  /*294e0*/  BSYNC.RECONVERGENT B1 ;  /* 0x0000000000017941 */ /* 0x000fea0003800200 */
.L_x_18809:
        /* <DEDUP_REMOVED lines=9> */
.L_x_18813:
[----:B------:R-:W-:Y:S01]  /*29580*/  IMAD.MOV.U32 R18, RZ, RZ, R16 ;  /* 0x000000ffff127224 */ /* 0x000fe200078e0010 */
[----:B------:R-:W-:Y:S01]  /*29590*/  PRMT R20, R20, 0x7610, R12 ;  /* 0x0000761014147816 */ /* 0x000fe2000000000c */
[----:B------:R-:W-:Y:S01]  /*295a0*/  IMAD.MOV.U32 R16, RZ, RZ, R13 ;  /* 0x000000ffff107224 */ /* 0x000fe200078e000d */
[----:B------:R-:W-:-:S07]  /*295b0*/  PRMT R12, R12, 0x5410, R10 ;  /* 0x000054100c0c7816 */ /* 0x000fce000000000a */
.L_x_18814:
[----:B------:R-:W-:Y:S05]  /*295c0*/  BSYNC.RECONVERGENT B1 ;  /* 0x0000000000017941 */ /* 0x000fea0003800200 */
.L_x_18812:
        /* <DEDUP_REMOVED lines=9> */
.L_x_18816:
[----:B------:R-:W-:Y:S01]  /*29660*/  IMAD.MOV.U32 R11, RZ, RZ, R18 ;  /* 0x000000ffff0b7224 */ /* 0x000fe200078e0012 */
[C---:B------:R-:W-:Y:S01]  /*29670*/  PRMT R10, R20.reuse, 0x7632, R10 ;  /* 0x00007632140a7816 */ /* 0x040fe2000000000a */
[----:B------:R-:W-:Y:S01]  /*29680*/  IMAD.MOV.U32 R18, RZ, RZ, R27 ;  /* 0x000000ffff127224 */ /* 0x000fe200078e001b */
[----:B------:R-:W-:-:S07]  /*29690*/  PRMT R20, R20, 0x5410, R12 ;  /* 0x0000541014147816 */ /* 0x000fce000000000c */
.L_x_18817:
[----:B------:R-:W-:Y:S05]  /*296a0*/  BSYNC.RECONVERGENT B1 ;  /* 0x0000000000017941 */ /* 0x000fea0003800200 */
.L_x_18815:
        /* <DEDUP_REMOVED lines=9> */
.L_x_18819:
[C---:B------:R-:W-:Y:S01]  /*29740*/  PRMT R32, R10.reuse, 0x7610, R32 ;  /* 0x000076100a207816 */ /* 0x040fe20000000020 */
[----:B------:R-:W-:Y:S01]  /*29750*/  IMAD.MOV.U32 R26, RZ, RZ, R11 ;  /* 0x000000ffff1a7224 */ /* 0x000fe200078e000b */
[----:B------:R-:W-:Y:S01]  /*29760*/  PRMT R10, R10, 0x7632, R10 ;  /* 0x000076320a0a7816 */ /* 0x000fe2000000000a */
[----:B------:R-:W-:-:S07]  /*29770*/  IMAD.MOV.U32 R11, RZ, RZ, R6 ;  /* 0x000000ffff0b7224 */ /* 0x000fce00078e0006 */
.L_x_18820:
[----:B------:R-:W-:Y:S05]  /*29780*/  BSYNC.RECONVERGENT B1 ;  /* 0x0000000000017941 */ /* 0x000fea0003800200 */
.L_x_18818:
        /* <DEDUP_REMOVED lines=16> */
.L_x_18822:
[----:B------:R-:W-:Y:S01]  /*29890*/  PRMT R36, R36, 0x7610, R32 ;  /* 0x0000761024247816 */ /* 0x000fe20000000020 */
[----:B------:R-:W-:Y:S01]  /*298a0*/  IMAD.MOV.U32 R2, RZ, RZ, R3 ;  /* 0x000000ffff027224 */ /* 0x000fe200078e0003 */
[----:B------:R-:W-:Y:S01]  /*298b0*/  PRMT R32, R32, 0x7610, R19 ;  /* 0x0000761020207816 */ /* 0x000fe20000000013 */
[----:B------:R-:W-:-:S07]  /*298c0*/  IMAD.MOV.U32 R3, RZ, RZ, R8 ;  /* 0x000000ffff037224 */ /* 0x000fce00078e0008 */
.L_x_18823:
[----:B------:R-:W-:Y:S05]  /*298d0*/  BSYNC.RECONVERGENT B1 ;  /* 0x0000000000017941 */ /* 0x000fea0003800200 */
.L_x_18821:
        /* <DEDUP_REMOVED lines=9> */
.L_x_18825:
[----:B------:R-:W-:Y:S01]  /*29970*/  IMAD.MOV.U32 R31, RZ, RZ, R2 ;  /* 0x000000ffff1f7224 */ /* 0x000fe200078e0002 */
[----:B------:R-:W-:Y:S01]  /*29980*/  PRMT R37, R37, 0x7610, R36 ;  /* 0x0000761025257816 */ /* 0x000fe20000000024 */
[----:B------:R-:W-:Y:S01]  /*29990*/  IMAD.MOV.U32 R2, RZ, RZ, R15 ;  /* 0x000000ffff027224 */ /* 0x000fe200078e000f */
[----:B------:R-:W-:-:S07]  /*299a0*/  PRMT R36, R36, 0x7610, R17 ;  /* 0x0000761024247816 */ /* 0x000fce0000000011 */
.L_x_18826:
[----:B------:R-:W-:Y:S05]  /*299b0*/  BSYNC.RECONVERGENT B1 ;  /* 0x0000000000017941 */ /* 0x000fea0003800200 */
.L_x_18824:
        /* <DEDUP_REMOVED lines=9> */
.L_x_18828:
[----:B------:R-:W-:Y:S01]  /*29a50*/  IMAD.MOV.U32 R30, RZ, RZ, R31 ;  /* 0x000000ffff1e7224 */ /* 0x000fe200078e001f */
[----:B------:R-:W-:Y:S01]  /*29a60*/  PRMT R37, R37, 0x5432, R17 ;  /* 0x0000543225257816 */ /* 0x000fe20000000011 */
[----:B------:R-:W-:-:S07]  /*29a70*/  IMAD.MOV.U32 R31, RZ, RZ, R14 ;  /* 0x000000ffff1f7224 */ /* 0x000fce00078e000e */
.L_x_18829:
[----:B------:R-:W-:Y:S05]  /*29a80*/  BSYNC.RECONVERGENT B1 ;  /* 0x0000000000017941 */ /* 0x000fea0003800200 */
.L_x_18827:
        /* <DEDUP_REMOVED lines=9> */
.L_x_18831:
[----:B------:R-:W-:Y:S01]  /*29b20*/  PRMT R36, R37, 0x7610, R36 ;  /* 0x0000761025247816 */ /* 0x000fe20000000024 */
[----:B------:R-:W-:Y:S01]  /*29b30*/  IMAD.MOV.U32 R29, RZ, RZ, R30 ;  /* 0x000000ffff1d7224 */ /* 0x000fe200078e001e */
[----:B------:R-:W-:Y:S01]  /*29b40*/  PRMT R37, R12, 0x7632, R37 ;  /* 0x000076320c257816 */ /* 0x000fe20000000025 */
[----:B------:R-:W-:-:S07]  /*29b50*/  IMAD.MOV.U32 R30, RZ, RZ, R16 ;  /* 0x000000ffff1e7224 */ /* 0x000fce00078e0010 */
.L_x_18832:
[----:B------:R-:W-:Y:S05]  /*29b60*/  BSYNC.RECONVERGENT B1 ;  /* 0x0000000000017941 */ /* 0x000fea0003800200 */
.L_x_18830:
        /* <DEDUP_REMOVED lines=9> */
.L_x_18834:
[----:B------:R-:W-:Y:S01]  /*29c00*/  PRMT R35, R36, 0x7610, R35 ;  /* 0x0000761024237816 */ /* 0x000fe20000000023 */
[----:B------:R-:W-:Y:S01]  /*29c10*/  IMAD.MOV.U32 R28, RZ, RZ, R29 ;  /* 0x000000ffff1c7224 */ /* 0x000fe200078e001d */
[----:B------:R-:W-:Y:S01]  /*29c20*/  PRMT R36, R20, 0x7632, R36 ;  /* 0x0000763214247816 */ /* 0x000fe20000000024 */
[----:B------:R-:W-:-:S07]  /*29c30*/  IMAD.MOV.U32 R29, RZ, RZ, R18 ;  /* 0x000000ffff1d7224 */ /* 0x000fce00078e0012 */
.L_x_18835:
[----:B------:R-:W-:Y:S05]  /*29c40*/  BSYNC.RECONVERGENT B1 ;  /* 0x0000000000017941 */ /* 0x000fea0003800200 */
.L_x_18833:
        /* <DEDUP_REMOVED lines=9> */
.L_x_18837:
[----:B------:R-:W-:Y:S01]  /*29ce0*/  IMAD.MOV.U32 R9, RZ, RZ, R28 ;  /* 0x000000ffff097224 */ /* 0x000fe200078e001c */
[----:B------:R-:W-:Y:S01]  /*29cf0*/  PRMT R6, R6, 0x5410, R35 ;  /* 0x0000541006067816 */ /* 0x000fe20000000023 */
[----:B------:R-:W-:Y:S01]  /*29d00*/  IMAD.MOV.U32 R28, RZ, RZ, R11 ;  /* 0x000000ffff1c7224 */ /* 0x000fe200078e000b */
[----:B------:R-:W-:-:S07]  /*29d10*/  PRMT R35, R10, 0x7610, R35 ;  /* 0x000076100a237816 */ /* 0x000fce0000000023 */
.L_x_18838:
[----:B------:R-:W-:Y:S05]  /*29d20*/  BSYNC.RECONVERGENT B1 ;  /* 0x0000000000017941 */ /* 0x000fea0003800200 */
.L_x_18836:
        /* <DEDUP_REMOVED lines=8> */
.L_x_18839:
[----:B------:R-:W-:Y:S01]  /*29db0*/  PRMT R35, R35, 0x5410, R32 ;  /* 0x0000541023237816 */ /* 0x000fe20000000020 */
[----:B------:R-:W-:Y:S01]  /*29dc0*/  IMAD.MOV.U32 R27, RZ, RZ, R26 ;  /* 0x000000ffff1b7224 */ /* 0x000fe200078e001a */
[----:B------:R-:W-:Y:S01]  /*29dd0*/  PRMT R32, R6, 0x7632, R32 ;  /* 0x0000763206207816 */ /* 0x000fe20000000020 */
[----:B------:R-:W-:-:S07]  /*29de0*/  IMAD.MOV.U32 R26, RZ, RZ, R9 ;  /* 0x000000ffff1a7224 */ /* 0x000fce00078e0009 */
.L_x_17662:
[----:B------:R-:W-:Y:S05]  /*29df0*/  BSYNC.RECONVERGENT B0 ;  /* 0x0000000000007941 */ /* 0x000fea0003800200 */
.L_x_17661:
[----:B------:R1:W-:Y:S01]  /*29e00*/  STL.64 [R1+0x20], R2 ;  /* 0x0000200201007387 */ /* 0x0003e20000100a00 */
[----:B0-----:R-:W-:Y:S01]  /*29e10*/  PRMT R34, R32, 0x7610, R35 ;  /* 0x0000761020227816 */ /* 0x001fe20000000023 */
[----:B------:R-:W-:Y:S01]  /*29e20*/  BSSY.RECONVERGENT B0, `(.L_x_18840) ;  /* 0x00000db000007945 */ /* 0x000fe20003800200 */
[----:B------:R-:W-:Y:S01]  /*29e30*/  PRMT R35, R35, 0x5410, R36 ;  /* 0x0000541023237816 */ /* 0x000fe20000000024 */
[----:B------:R0:W-:Y:S04]  /*29e40*/  STL.64 [R1+0x8], R26 ;  /* 0x0000081a01007387 */ /* 0x0001e80000100a00 */
[----:B------:R0:W-:Y:S01]  /*29e50*/  STL.64 [R1+0x10], R28 ;  /* 0x0000101c01007387 */ /* 0x0001e20000100a00 */
[----:B-1234-:R-:W-:Y:S01]  /*29e60*/  IMAD.MOV.U32 R2, RZ, RZ, R37 ;  /* 0x000000ffff027224 */ /* 0x01efe200078e0025 */
[----:B------:R-:W-:-:S02]  /*29e70*/  PRMT R3, R36, 0x7632, R32 ;  /* 0x0000763224037816 */ /* 0x000fc40000000020 */
[----:B------:R0:W-:Y:S04]  /*29e80*/  STL.64 [R1+0x18], R30 ;  /* 0x0000181e01007387 */ /* 0x0001e80000100a00 */
[----:B------:R0:W-:Y:S04]  /*29e90*/  STL.64 [R1+0x28], R34 ;  /* 0x0000282201007387 */ /* 0x0001e80000100a00 */
[----:B------:R0:W-:Y:S01]  /*29ea0*/  STL.64 [R1+0x30], R2 ;  /* 0x0000300201007387 */ /* 0x0001e20000100a00 */
[----:B------:R-:W-:Y:S05]  /*29eb0*/  @P2 BRA `(.L_x_18841) ;  /* 0x0000000c00442947 */ /* 0x000fea0003800000 */
[----:B0-----:R-:W0:Y:S02]  /*29ec0*/  LDC R2, c[0x0][0x3a4] ;  /* 0x0000e900ff027b82 */ /* 0x001e240000000800 */
        /* <DEDUP_REMOVED lines=24> */
.L_x_18846:
[----:B-1----:R-:W2:Y:S04]  /*2a050*/  LDL.64 R2, [R34+0x8] ;  /* 0x0000080022027983 */ /* 0x002ea80000100a00 */
[----:B------:R-:W3:Y:S04]  /*2a060*/  LDL.64 R8, [R6+0x40] ;  /* 0x0000400006087983 */ /* 0x000ee80000100a00 */
[----:B------:R-:W4:Y:S04]  /*2a070*/  LDL.64 R10, [R34] ;  /* 0x00000000220a7983 */ /* 0x000f280000100a00 */
        /* <DEDUP_REMOVED lines=13> */
[--C-:B--2---:R-:W-:Y:S02]  /*2a150*/  HADD2.F32 R36, -RZ, R3.reuse.H0_H0 ;  /* 0x20000003ff247230 */ /* 0x104fe40000004100 */
[----:B------:R-:W-:Y:S02]  /*2a160*/  HADD2.F32 R37, -RZ, R3.H1_H1 ;  /* 0x30000003ff257230 */ /* 0x000fe40000004100 */
[--C-:B------:R-:W-:Y:S01]  /*2a170*/  HADD2.F32 R3, -RZ, R2.reuse.H0_H0 ;  /* 0x20000002ff037230 */ /* 0x100fe20000004100 */
[----:B------:R0:W-:Y:S01]  /*2a180*/  STS [UR4+0x18], R36 ;  /* 0x00001824ff007988 */ /* 0x0001e20008000804 */
[----:B------:R-:W-:Y:S02]  /*2a190*/  HADD2.F32 R2, -RZ, R2.H1_H1 ;  /* 0x30000002ff027230 */ /* 0x000fe40000004100 */
[C---:B---3--:R-:W-:Y:S01]  /*2a1a0*/  IMAD.IADD R8, R24.reuse, 0x1, R8 ;  /* 0x0000000118087824 */ /* 0x048fe200078e0208 */
[----:B------:R5:W-:Y:S01]  /*2a1b0*/  STS [UR4+0x1c], R37 ;  /* 0x00001c25ff007988 */ /* 0x000be20008000804 */
[----:B0-----:R-:W-:-:S03]  /*2a1c0*/  IMAD.IADD R36, R24, 0x1, R9 ;  /* 0x0000000118247824 */ /* 0x001fc600078e0209 */
[----:B------:R0:W-:Y:S01]  /*2a1d0*/  STS [UR4+0x10], R3 ;  /* 0x00001003ff007988 */ /* 0x0001e20008000804 */
[--C-:B----4-:R-:W-:Y:S02]  /*2a1e0*/  HADD2.F32 R9, -RZ, R10.reuse.H0_H0 ;  /* 0x2000000aff097230 */ /* 0x110fe40000004100 */
[----:B------:R-:W-:Y:S01]  /*2a1f0*/  HADD2.F32 R10, -RZ, R10.H1_H1 ;  /* 0x3000000aff0a7230 */ /* 0x000fe20000004100 */
[----:B------:R1:W-:Y:S01]  /*2a200*/  STS [UR4+0x1c], R36 ;  /* 0x00001c24ff007988 */ /* 0x0003e20008000804 */
[--C-:B-----5:R-:W-:Y:S02]  /*2a210*/  HADD2.F32 R37, -RZ, R12.reuse.H0_H0 ;  /* 0x2000000cff257230 */ /* 0x120fe40000004100 */
[----:B------:R-:W-:Y:S01]  /*2a220*/  HADD2.F32 R12, -RZ, R12.H1_H1 ;  /* 0x3000000cff0c7230 */ /* 0x000fe20000004100 */
[----:B------:R2:W-:Y:S01]  /*2a230*/  STS [UR4+0x14], R2 ;  /* 0x00001402ff007988 */ /* 0x0005e20008000804 */
[--C-:B0-----:R-:W-:Y:S02]  /*2a240*/  HADD2.F32 R3, -RZ, R14.reuse.H0_H0 ;  /* 0x2000000eff037230 */ /* 0x101fe40000004100 */
[----:B------:R-:W-:Y:S01]  /*2a250*/  HADD2.F32 R14, -RZ, R14.H1_H1 ;  /* 0x3000000eff0e7230 */ /* 0x000fe20000004100 */
[----:B------:R0:W-:Y:S01]  /*2a260*/  STS [UR4+0x18], R8 ;  /* 0x00001808ff007988 */ /* 0x0001e20008000804 */
[----:B-1----:R-:W-:-:S02]  /*2a270*/  HADD2.F32 R36, -RZ, R11.H0_H0 ;  /* 0x2000000bff247230 */ /* 0x002fc40000004100 */
[----:B------:R-:W-:Y:S01]  /*2a280*/  HADD2.F32 R11, -RZ, R11.H1_H1 ;  /* 0x3000000bff0b7230 */ /* 0x000fe20000004100 */
[----:B------:R1:W-:Y:S01]  /*2a290*/  STS [UR4], R9 ;  /* 0x00000009ff007988 */ /* 0x0003e20008000804 */
[--C-:B--2---:R-:W-:Y:S02]  /*2a2a0*/  HADD2.F32 R2, -RZ, R13.reuse.H0_H0 ;  /* 0x2000000dff027230 */ /* 0x104fe40000004100 */
[----:B------:R-:W-:Y:S01]  /*2a2b0*/  HADD2.F32 R13, -RZ, R13.H1_H1 ;  /* 0x3000000dff0d7230 */ /* 0x000fe20000004100 */
[----:B------:R1:W-:Y:S01]  /*2a2c0*/  STS [UR4+0x4], R10 ;  /* 0x0000040aff007988 */ /* 0x0003e20008000804 */
[--C-:B0-----:R-:W-:Y:S02]  /*2a2d0*/  HADD2.F32 R8, -RZ, R15.reuse.H0_H0 ;  /* 0x2000000fff087230 */ /* 0x101fe40000004100 */
[----:B------:R-:W-:Y:S01]  /*2a2e0*/  HADD2.F32 R15, -RZ, R15.H1_H1 ;  /* 0x3000000fff0f7230 */ /* 0x000fe20000004100 */
        /* <DEDUP_REMOVED lines=20> */
[----:B------:R-:W-:Y:S01]  /*2a430*/  IMAD.IADD R31, R24, 0x1, R31 ;  /* 0x00000001181f7824 */ /* 0x000fe200078e021f */
        /* <DEDUP_REMOVED lines=11> */
[----:B------:R1:W-:Y:S04]  /*2a4f0*/  STS [UR4], R26 ;  /* 0x0000001aff007988 */ /* 0x0003e80008000804 */
[----:B------:R1:W-:Y:S04]  /*2a500*/  STS [UR4+0x4], R27 ;  /* 0x0000041bff007988 */ /* 0x0003e80008000804 */
[----:B------:R1:W-:Y:S04]  /*2a510*/  STS [UR4+0x8], R28 ;  /* 0x0000081cff007988 */ /* 0x0003e80008000804 */
[----:B------:R1:W-:Y:S04]  /*2a520*/  STS [UR4+0xc], R29 ;  /* 0x00000c1dff007988 */ /* 0x0003e80008000804 */
[----:B------:R1:W-:Y:S04]  /*2a530*/  STS [UR4+0x10], R30 ;  /* 0x0000101eff007988 */ /* 0x0003e80008000804 */
[----:B------:R1:W-:Y:S01]  /*2a540*/  STS [UR4+0x14], R31 ;  /* 0x0000141fff007988 */ /* 0x0003e20008000804 */
[----:B------:R-:W-:Y:S01]  /*2a550*/  UIADD3 UR4, UPT, UPT, UR4, 0x40, URZ ;  /* 0x0000004004047890 */ /* 0x000fe2000fffe0ff */
[----:B------:R-:W-:Y:S11]  /*2a560*/  @!P1 BRA `(.L_x_18846) ;  /* 0xfffffff800b89947 */ /* 0x000ff6000383ffff */
.L_x_18845:
        /* <DEDUP_REMOVED lines=11> */
[----:B0-----:R-:W-:Y:S02]  /*2a620*/  VIADD R34, R34, 0x10 ;  /* 0x0000001022227836 */ /* 0x001fe40000000000 */
[----:B-1----:R-:W-:Y:S02]  /*2a630*/  VIADD R6, R6, 0x20 ;  /* 0x0000002006067836 */ /* 0x002fe40000000000 */
        /* <DEDUP_REMOVED lines=33> */
.L_x_18847:
[----:B------:R-:W-:-:S13]  /*2a850*/  ISETP.NE.OR P0, PT, R35, RZ, P0 ;  /* 0x000000ff2300720c */ /* 0x000fda0000705670 */
[----:B------:R-:W-:Y:S05]  /*2a860*/  @!P0 BRA `(.L_x_18843) ;  /* 0x0000000000648947 */ /* 0x000fea0003800000 */
.L_x_18844:
[----:B01----:R-:W2:Y:S04]  /*2a870*/  LDL.64 R10, [R6+0x10] ;  /* 0x00001000060a7983 */ /* 0x003ea80000100a00 */
[----:B------:R0:W3:Y:S04]  /*2a880*/  LDL.64 R8, [R34] ;  /* 0x0000000022087983 */ /* 0x0000e80000100a00 */
[----:B------:R1:W4:Y:S01]  /*2a890*/  LDL.64 R2, [R6+0x8] ;  /* 0x0000080006027983 */ /* 0x0003220000100a00 */
[----:B------:R-:W-:Y:S02]  /*2a8a0*/  VIADD R35, R35, 0x4 ;  /* 0x0000000423237836 */ /* 0x000fe40000000000 */
[----:B0-----:R-:W-:-:S03]  /*2a8b0*/  VIADD R34, R34, 0x8 ;  /* 0x0000000822227836 */ /* 0x001fc60000000000 */
[----:B------:R-:W-:Y:S01]  /*2a8c0*/  ISETP.NE.AND P0, PT, R35, RZ, PT ;  /* 0x000000ff2300720c */ /* 0x000fe20003f05270 */
        /* <DEDUP_REMOVED lines=9> */
[C---:B----4-:R-:W-:Y:S01]  /*2a960*/  IMAD.IADD R2, R24.reuse, 0x1, R2 ;  /* 0x0000000118027824 */ /* 0x050fe200078e0202 */
        /* <DEDUP_REMOVED lines=9> */
.L_x_18843:
[----:B------:R-:W-:-:S13]  /*2aa00*/  ISETP.NE.AND P0, PT, R33, RZ, PT ;  /* 0x000000ff2100720c */ /* 0x000fda0003f05270 */
[----:B------:R-:W-:Y:S05]  /*2aa10*/  @!P0 BRA `(.L_x_18842) ;  /* 0x0000000000588947 */ /* 0x000fea0003800000 */
[----:B01----:R-:W0:Y:S01]  /*2aa20*/  S2R R3, SR_CgaCtaId ;  /* 0x0000000000037919 */ /* 0x003e220000008800 */
[----:B------:R-:W-:Y:S01]  /*2aa30*/  MOV R2, 0x400 ;  /* 0x0000040000027802 */ /* 0x000fe20000000f00 */
[----:B------:R-:W-:-:S04]  /*2aa40*/  IMAD.MOV R33, RZ, RZ, -R33 ;  /* 0x000000ffff217224 */ /* 0x000fc800078e0a21 */
[----:B------:R-:W-:-:S05]  /*2aa50*/  VIADD R2, R2, 0x200 ;  /* 0x0000020002027836 */ /* 0x000fca0000000000 */
[----:B0-----:R-:W-:Y:S01]  /*2aa60*/  LEA R9, R3, R2, 0x18 ;  /* 0x0000000203097211 */ /* 0x001fe200078ec0ff */
[----:B------:R-:W-:-:S04]  /*2aa70*/  IMAD R3, R32, 0x2, R1 ;  /* 0x0000000220037824 */ /* 0x000fc800078e0201 */
[C---:B------:R-:W-:Y:S02]  /*2aa80*/  IMAD R2, R32.reuse, 0x4, R9 ;  /* 0x0000000420027824 */ /* 0x040fe400078e0209 */
[----:B------:R-:W-:Y:S02]  /*2aa90*/  IMAD R32, R32, 0x4, R1 ;  /* 0x0000000420207824 */ /* 0x000fe400078e0201 */
[----:B------:R-:W-:Y:S02]  /*2aaa0*/  VIADD R8, R3, 0x28 ;  /* 0x0000002803087836 */ /* 0x000fe40000000000 */
[----:B------:R-:W-:-:S07]  /*2aab0*/  VIADD R2, R2, 0x20 ;  /* 0x0000002002027836 */ /* 0x000fce0000000000 */
.L_x_18848:
[----:B------:R0:W2:Y:S04]  /*2aac0*/  LDL R3, [R32+0x8] ;  /* 0x0000080020037983 */ /* 0x0000a80000100800 */
[----:B------:R1:W3:Y:S01]  /*2aad0*/  LDL.U16 R6, [R8] ;  /* 0x0000000008067983 */ /* 0x0002e20000100400 */
[----:B------:R-:W-:Y:S02]  /*2aae0*/  VIADD R33, R33, 0x1 ;  /* 0x0000000121217836 */ /* 0x000fe40000000000 */
[----:B0-----:R-:W-:-:S03]  /*2aaf0*/  VIADD R32, R32, 0x4 ;  /* 0x0000000420207836 */ /* 0x001fc60000000000 */
[----:B------:R-:W-:Y:S01]  /*2ab00*/  ISETP.NE.AND P0, PT, R33, RZ, PT ;  /* 0x000000ff2100720c */ /* 0x000fe20003f05270 */
[----:B-1----:R-:W-:Y:S02]  /*2ab10*/  VIADD R8, R8, 0x2 ;  /* 0x0000000208087836 */ /* 0x002fe40000000000 */
[----:B--2---:R-:W-:Y:S02]  /*2ab20*/  IMAD.IADD R3, R24, 0x1, R3 ;  /* 0x0000000118037824 */ /* 0x004fe400078e0203 */
[----:B---3--:R-:W-:-:S03]  /*2ab30*/  HADD2.F32 R9, -RZ, R6.H0_H0 ;  /* 0x20000006ff097230 */ /* 0x008fc60000004100 */
[----:B------:R-:W-:Y:S04]  /*2ab40*/  STS [R2+-0x20], R3 ;  /* 0xffffe00302007388 */ /* 0x000fe80000000800 */
[----:B------:R0:W-:Y:S02]  /*2ab50*/  STS [R2], R9 ;  /* 0x0000000902007388 */ /* 0x0001e40000000800 */
[----:B0-----:R-:W-:Y:S01]  /*2ab60*/  VIADD R2, R2, 0x4 ;  /* 0x0000000402027836 */ /* 0x001fe20000000000 */
[----:B------:R-:W-:Y:S06]  /*2ab70*/  @P0 BRA `(.L_x_18848) ;  /* 0xfffffffc00d00947 */ /* 0x000fec000383ffff */
.L_x_18842:
[----:B------:R-:W2:Y:S01]  /*2ab80*/  S2UR UR5, SR_CgaCtaId ;  /* 0x00000000000579c3 */ /* 0x000ea20000008800 */
[----:B------:R-:W-:Y:S01]  /*2ab90*/  UMOV UR4, 0x400 ;  /* 0x0000040000047882 */ /* 0x000fe20000000000 */
[----:B------:R-:W-:Y:S01]  /*2aba0*/  IMAD.MOV.U32 R24, RZ, RZ, R7 ;  /* 0x000000ffff187224 */ /* 0x000fe200078e0007 */
[----:B--2---:R-:W-:-:S09]  /*2abb0*/  ULEA UR4, UR5, UR4, 0x18 ;  /* 0x0000000405047291 */ /* 0x004fd2000f8ec0ff */
[----:B------:R2:W-:Y:S03]  /*2abc0*/  STS.64 [UR4+0x240], R24 ;  /* 0x00024018ff007988 */ /* 0x0005e60008000a04 */
.L_x_18841:
[----:B------:R-:W-:Y:S05]  /*2abd0*/  BSYNC.RECONVERGENT B0 ;  /* 0x0000000000007941 */ /* 0x000fea0003800200 */
.L_x_18840:
[----:B------:R-:W-:Y:S01]  /*2abe0*/  BAR.SYNC.DEFER_BLOCKING 0x0 ;  /* 0x0000000000007b1d */ /* 0x000fe20000010000 */
[----:B------:R-:W-:-:S13]  /*2abf0*/  ISETP.GT.U32.AND P0, PT, R0, 0x11, PT ;  /* 0x000000110000780c */ /* 0x000fda0003f04070 */
[----:B------:R-:W-:Y:S05]  /*2ac00*/  @P0 EXIT ;  /* 0x000000000000094d */ /* 0x000fea0003800000 */
[----:B------:R-:W3:Y:S01]  /*2ac10*/  S2UR UR5, SR_CgaCtaId ;  /* 0x00000000000579c3 */ /* 0x000ee20000008800 */
[----:B------:R-:W-:Y:S01]  /*2ac20*/  UMOV UR4, 0x400 ;  /* 0x0000040000047882 */ /* 0x000fe20000000000 */
[----:B------:R-:W-:Y:S01]  /*2ac30*/  IMAD R5, R5, R4, UR8 ;  /* 0x0000000805057e24 */ /* 0x000fe2000f8e0204 */
[----:B------:R-:W-:-:S03]  /*2ac40*/  UIADD3 UR4, UPT, UPT, UR4, 0x200, URZ ;  /* 0x0000020004047890 */ /* 0x000fc6000fffe0ff */
[----:B------:R-:W-:Y:S02]  /*2ac50*/  IMAD R5, R5, 0x12, R0 ;  /* 0x0000001205057824 */ /* 0x000fe400078e0200 */
[----:B01----:R-:W0:Y:S01]  /*2ac60*/  LDC.64 R2, c[0x0][0x398] ;  /* 0x0000e600ff027b82 */ /* 0x003e220000000a00 */
[----:B---3--:R-:W-:-:S06]  /*2ac70*/  ULEA UR4, UR5, UR4, 0x18 ;  /* 0x0000000405047291 */ /* 0x008fcc000f8ec0ff */
[----:B------:R-:W-:Y:S01]  /*2ac80*/  LEA R6, R0, UR4, 0x2 ;  /* 0x0000000400067c11 */ /* 0x000fe2000f8e10ff */
[----:B0-----:R-:W-:-:S04]  /*2ac90*/  IMAD.WIDE.U32 R2, R5, 0x4, R2 ;  /* 0x0000000405027825 */ /* 0x001fc800078e0002 */
[----:B------:R-:W0:Y:S04]  /*2aca0*/  LDS R7, [R6] ;  /* 0x0000000006077984 */ /* 0x000e280000000800 */
[----:B0-----:R-:W-:Y:S01]  /*2acb0*/  STG.E desc[UR6][R2.64], R7 ;  /* 0x0000000702007986 */ /* 0x001fe2000c101906 */
[----:B------:R-:W-:Y:S05]  /*2acc0*/  EXIT ;  /* 0x000000000000794d */ /* 0x000fea0003800000 */
.L_x_18849:
        /* <DEDUP_REMOVED lines=11> */
.L_x_38471:


//--------------------- .text._ZN17fastertransformer17batch_topk_kernelIfLi128ELi32EEEvPKiPKT_PiPfS7_PKbS2_NS_14BeamHypothesesEiiifS3_ --------------------------
	.section	.text._ZN17fastertransformer17batch_topk_kernelIfLi128ELi32EEEvPKiPKT_PiPfS7_PKbS2_NS_14BeamHypothesesEiiifS3_,"ax",@progbits
	.align	128
        .global         _ZN17fastertransformer17batch_topk_kernelIfLi128ELi32EEEvPKiPKT_PiPfS7_PKbS2_NS_14BeamHypothesesEiiifS3_
        .type           _ZN17fastertransformer17batch_topk_kernelIfLi128ELi32EEEvPKiPKT_PiPfS7_PKbS2_NS_14BeamHypothesesEiiifS3_,@function
        .size           _ZN17fastertransformer17batch_topk_kernelIfLi128ELi32EEEvPKiPKT_PiPfS7_PKbS2_NS_14BeamHypothesesEiiifS3_,(.L_x_38472 - _ZN17fastertransformer17batch_topk_kernelIfLi128ELi32EEEvPKiPKT_PiPfS7_PKbS2_NS_14BeamHypothesesEiiifS3_)
        .other          _ZN17fastertransformer17batch_topk_kernelIfLi128ELi32EEEvPKiPKT_PiPfS7_PKbS2_NS_14BeamHypothesesEiiifS3_,@"STO_CUDA_ENTRY STV_DEFAULT"
_ZN17fastertransformer17batch_topk_kernelIfLi128ELi32EEEvPKiPKT_PiPfS7_PKbS2_NS_14BeamHypothesesEiiifS3_:
.text._ZN17fastertransformer17batch_topk_kernelIfLi128ELi32EEEvPKiPKT_PiPfS7_PKbS2_NS_14BeamHypothesesEiiifS3_:
        /* <DEDUP_REMOVED lines=16> */
[----:B------:R-:W0:Y:S02]  /*0100*/  @!P1 S2R R6, SR_CgaCtaId ;  /* 0x0000000000069919 */ /* 0x000e240000008800 */
        /* <DEDUP_REMOVED lines=21> */
[----:B------:R-:W-:Y:S01]  /*0260*/  @!P0 MOV R11, 0x7f7fffff ;  /* 0x7f7fffff000b8802 */ /* 0x000fe20000000f00 */
[----:B0-----:R-:W-:-:S05]  /*0270*/  @!P0 IMAD.WIDE R4, R9, 0x4, R4 ;  /* 0x0000000409048825 */ /* 0x001fca00078e0204 */
[----:B------:R0:W-:Y:S01]  /*0280*/  @!P0 STG.E desc[UR6][R4.64], R11 ;  /* 0x0000000b04008986 */ /* 0x0001e2000c101906 */
[----:B------:R-:W-:Y:S05]  /*0290*/  @!P0 BRA `(.L_x_18851) ;  /* 0x0000000000088947 */ /* 0x000fea0003800000 */
[----:B------:R-:W-:-:S13]  /*02a0*/  ISETP.NE.AND P0, PT, R3, UR5, PT ;  /* 0x0000000503007c0c */ /* 0x000fda000bf05270 */
[----:B------:R-:W-:Y:S05]  /*02b0*/  @!P0 EXIT ;  /* 0x000000000000894d */ /* 0x000fea0003800000 */
.L_x_18851:
[----:B------:R-:W-:Y:S05]  /*02c0*/  BSYNC.RECONVERGENT B0 ;  /* 0x0000000000007941 */ /* 0x000fea0003800200 */
.L_x_18850:
[----:B0-----:R-:W-:Y:S01]  /*02d0*/  IMAD.MOV.U32 R4, RZ, RZ, -0x1 ;  /* 0xffffffffff047424 */ /* 0x001fe200078e00ff */
[----:B------:R-:W0:Y:S01]  /*02e0*/  LDC.64 R2, c[0x0][0x388] ;  /* 0x0000e200ff027b82 */ /* 0x000e220000000a00 */
[----:B------:R-:W-:Y:S01]  /*02f0*/  IMAD.MOV.U32 R6, RZ, RZ, -0x800001 ;  /* 0xff7fffffff067424 */ /* 0x000fe200078e00ff */
[----:B------:R-:W-:Y:S01]  /*0300*/  ISETP.GE.AND P0, PT, R0, UR4, PT ;  /* 0x0000000400007c0c */ /* 0x000fe2000bf06270 */
[----:B------:R-:W-:Y:S01]  /*0310*/  IMAD.MOV.U32 R5, RZ, RZ, -0x1 ;  /* 0xffffffffff057424 */ /* 0x000fe200078e00ff */
[----:B------:R-:W-:Y:S01]  /*0320*/  STL [R1+0x800], R4 ;  /* 0x0008000401007387 */ /* 0x000fe20000100800 */
[----:B------:R-:W-:Y:S01]  /*0330*/  BSSY.RECONVERGENT B1, `(.L_x_18852) ;  /* 0x0000399000017945 */ /* 0x000fe20003800200 */
[----:B------:R-:W-:Y:S01]  /*0340*/  IMAD.MOV.U32 R9, RZ, RZ, -0x1 ;  /* 0xffffffffff097424 */ /* 0x000fe200078e00ff */
[----:B------:R-:W-:Y:S01]  /*0350*/  MOV R8, 0xffffffff ;  /* 0xffffffff00087802 */ /* 0x000fe20000000f00 */
[----:B------:R-:W-:Y:S01]  /*0360*/  STL [R1+0x804], R4 ;  /* 0x0008040401007387 */ /* 0x000fe20000100800 */
[----:B------:R-:W-:Y:S01]  /*0370*/  IMAD.MOV.U32 R11, RZ, RZ, -0x1 ;  /* 0xffffffffff0b7424 */ /* 0x000fe200078e00ff */
[----:B------:R-:W-:Y:S01]  /*0380*/  MOV R12, 0xffffffff ;  /* 0xffffffff000c7802 */ /* 0x000fe20000000f00 */
[----:B------:R-:W-:Y:S01]  /*0390*/  IMAD.MOV.U32 R10, RZ, RZ, -0x1 ;  /* 0xffffffffff0a7424 */ /* 0x000fe200078e00ff */
        /* <DEDUP_REMOVED lines=13> */
[----:B0-----:R-:W-:Y:S01]  /*0470*/  IMAD.WIDE R2, R7, 0x4, R2 ;  /* 0x0000000407027825 */ /* 0x001fe200078e0202 */
[----:B------:R-:W-:-:S02]  /*0480*/  MOV R28, 0xffffffff ;  /* 0xffffffff001c7802 */ /* 0x000fc40000000f00 */
        /* <DEDUP_REMOVED lines=261> */
[----:B------:R0:W-:Y:S04]  /*14e0*/  STL [R1+0x9fc], R4 ;  /* 0x0009fc0401007387 */ /* 0x0001e80000100800 */
[----:B------:R-:W-:Y:S04]  /*14f0*/  STL [R1+0xb90], R6 ;  /* 0x000b900601007387 */ /* 0x000fe80000100800 */
[----:B------:R-:W-:Y:S01]  /*1500*/  STL [R1+0xb94], R6 ;  /* 0x000b940601007387 */ /* 0x000fe20000100800 */
[----:B0-----:R-:W-:-:S03]  /*1510*/  MOV R4, 0xff7fffff ;  /* 0xff7fffff00047802 */ /* 0x001fc60000000f00 */
        /* <DEDUP_REMOVED lines=26> */
[----:B------:R1:W-:Y:S04]  /*16c0*/  STL [R1+0x1114], R5 ;  /* 0x0011140501007387 */ /* 0x0003e80000100800 */
[----:B------:R-:W-:Y:S01]  /*16d0*/  STL [R1+0x1314], R4 ;  /* 0x0013140401007387 */ /* 0x000fe20000100800 */
[----:B0-----:R-:W-:-:S03]  /*16e0*/  IMAD.MOV.U32 R6, RZ, RZ, -0x800001 ;  /* 0xff7fffffff067424 */ /* 0x001fc600078e00ff */
[----:B------:R-:W-:Y:S01]  /*16f0*/  STL [R1+0x1308], R4 ;  /* 0x0013080401007387 */ /* 0x000fe20000100800 */
[----:B-1----:R-:W-:-:S03]  /*1700*/  IMAD.MOV.U32 R5, RZ, RZ, -0x800001 ;  /* 0xff7fffffff057424 */ /* 0x002fc600078e00ff */
        /* <DEDUP_REMOVED lines=125> */
[----:B------:R2:W-:Y:S01]  /*1ee0*/  STL [R1+0x1118], R6 ;  /* 0x0011180601007387 */ /* 0x0005e20000100800 */
[----:B0-----:R-:W-:Y:S01]  /*1ef0*/  IMAD.MOV.U32 R5, RZ, RZ, -0x1 ;  /* 0xffffffffff057424 */ /* 0x001fe200078e00ff */
[----:B-1----:R-:W-:-:S04]  /*1f00*/  MOV R4, 0xffffffff ;  /* 0xffffffff00047802 */ /* 0x002fc80000000f00 */
[----:B------:R0:W-:Y:S01]  /*1f10*/  STL [R1+0x1110], R5 ;  /* 0x0011100501007387 */ /* 0x0001e20000100800 */
[----:B--2---:R-:W-:-:S03]  /*1f20*/  IMAD.MOV.U32 R6, RZ, RZ, -0x1 ;  /* 0xffffffffff067424 */ /* 0x004fc600078e00ff */
        /* <DEDUP_REMOVED lines=69> */
[----:B------:R-:W1:Y:S01]  /*2380*/  S2R R60, SR_CTAID.X ;  /* 0x00000000003c7919 */ /* 0x000e620000002500 */
[----:B------:R-:W2:Y:S01]  /*2390*/  LDC.64 R16, c[0x0][0x3b0] ;  /* 0x0000ec00ff107b82 */ /* 0x000ea20000000a00 */
[----:B------:R-:W1:Y:S01]  /*23a0*/  LDCU.64 UR4, c[0x0][0x3a8] ;  /* 0x00007500ff0477ac */ /* 0x000e620008000a00 */
[----:B------:R-:W-:Y:S01]  /*23b0*/  BSSY.RECONVERGENT B0, `(.L_x_18854) ;  /* 0x00000ad000007945 */ /* 0x000fe20003800200 */
[----:B------:R-:W-:Y:S01]  /*23c0*/  VIADD R19, R1, 0xa00 ;  /* 0x00000a0001137836 */ /* 0x000fe20000000000 */
[C---:B-1----:R-:W-:Y:S01]  /*23d0*/  IADD3 R14, P0, PT, R60.reuse, UR4, RZ ;  /* 0x000000043c0e7c10 */ /* 0x042fe2000ff1e0ff */
[----:B--2---:R-:W-:-:S04]  /*23e0*/  IMAD.WIDE.U32 R16, R60, 0x4, R16 ;  /* 0x000000043c107825 */ /* 0x004fc800078e0010 */
[----:B------:R-:W-:-:S08]  /*23f0*/  IMAD.X R15, RZ, RZ, UR5, P0 ;  /* 0x00000005ff0f7e24 */ /* 0x000fd000080e06ff */
.L_x_18879:
[----:B------:R-:W1:Y:S02]  /*2400*/  LDCU UR4, c[0x0][0x44c] ;  /* 0x00008980ff0477ac */ /* 0x000e640008000800 */
[----:B-1----:R-:W-:-:S13]  /*2410*/  FSETP.NEU.FTZ.AND P0, PT, RZ, UR4, PT ;  /* 0x00000004ff007c0b */ /* 0x002fda000bf1d000 */
[----:B--23--:R-:W-:Y:S05]  /*2420*/  @P0 BRA `(.L_x_18855) ;  /* 0x00000000000c0947 */ /* 0x00cfea0003800000 */
[----:B0-----:R-:W-:-:S05]  /*2430*/  IMAD.WIDE.U32 R4, R0, 0x4, R2 ;  /* 0x0000000400047825 */ /* 0x001fca00078e0002 */
[----:B------:R0:W5:Y:S01]  /*2440*/  LDG.E.CONSTANT R12, desc[UR6][R4.64] ;  /* 0x00000006040c7981 */ /* 0x000162000c1e9900 */
[----:B------:R-:W-:Y:S05]  /*2450*/  BRA `(.L_x_18856) ;  /* 0x0000000000307947 */ /* 0x000fea0003800000 */
.L_x_18855:
[----:B------:R-:W2:Y:S04]  /*2460*/  LDG.E.U8 R7, desc[UR6][R14.64] ;  /* 0x000000060e077981 */ /* 0x000ea8000c1e1100 */
[----:B0-----:R-:W3:Y:S01]  /*2470*/  LDG.E R6, desc[UR6][R16.64] ;  /* 0x0000000610067981 */ /* 0x001ee2000c1e1900 */
[----:B------:R-:W-:-:S05]  /*2480*/  IMAD.WIDE.U32 R4, R0, 0x4, R2 ;  /* 0x0000000400047825 */ /* 0x000fca00078e0002 */
[----:B------:R-:W4:Y:S01]  /*2490*/  LDG.E.CONSTANT R12, desc[UR6][R4.64] ;  /* 0x00000006040c7981 */ /* 0x000f22000c1e9900 */
[----:B--2---:R-:W-:-:S13]  /*24a0*/  ISETP.NE.AND P0, PT, R7, RZ, PT ;  /* 0x000000ff0700720c */ /* 0x004fda0003f05270 */
[----:B---3--:R-:W-:-:S05]  /*24b0*/  @!P0 VIADD R6, R6, 0x1 ;  /* 0x0000000106068836 */ /* 0x008fca0000000000 */
[----:B------:R-:W-:-:S13]  /*24c0*/  ISETP.NE.AND P0, PT, R6, 0x1, PT ;  /* 0x000000010600780c */ /* 0x000fda0003f05270 */
[----:B------:R-:W-:-:S06]  /*24d0*/  @P0 I2FP.F32.S32 R6, R6 ;  /* 0x0000000600060245 */ /* 0x000fcc0000201400 */
[----:B------:R-:W0:Y:S02]  /*24e0*/  @P0 MUFU.LG2 R6, R6 ;  /* 0x0000000600060308 */ /* 0x000e240000000c00 */
[----:B0-----:R-:W-:-:S06]  /*24f0*/  @P0 FMUL.FTZ R7, R6, UR4 ;  /* 0x0000000406070c20 */ /* 0x001fcc0008410000 */
[----:B------:R-:W4:Y:S02]  /*2500*/  @P0 MUFU.EX2 R7, -R7 ;  /* 0x8000000700070308 */ /* 0x000f240000000800 */
[----:B----4-:R-:W-:-:S07]  /*2510*/  @P0 FMUL.FTZ R12, R12, R7 ;  /* 0x000000070c0c0220 */ /* 0x010fce0000410000 */
.L_x_18856:
[----:B------:R-:W2:Y:S01]  /*2520*/  LDL R21, [R1+0xbfc] ;  /* 0x000bfc0001157983 */ /* 0x000ea20000100800 */
[----:B------:R-:W1:Y:S03]  /*2530*/  LDC R9, c[0x0][0x444] ;  /* 0x00011100ff097b82 */ /* 0x000e660000000800 */
[----:B------:R-:W3:Y:S01]  /*2540*/  LDL R7, [R1+0x9fc] ;  /* 0x0009fc0001077983 */ /* 0x000ee20000100800 */
[----:B------:R-:W-:Y:S01]  /*2550*/  IMAD.MOV.U32 R10, RZ, RZ, RZ ;  /* 0x000000ffff0a7224 */ /* 0x000fe200078e00ff */
[----:B------:R-:W-:Y:S01]  /*2560*/  ISETP.GE.AND P2, PT, R0, RZ, PT ;  /* 0x000000ff0000720c */ /* 0x000fe20003f46270 */
[----:B------:R-:W4:Y:S01]  /*2570*/  LDCU UR4, c[0x0][0x450] ;  /* 0x00008a00ff0477ac */ /* 0x000f220008000800 */
[----:B-1----:R-:W-:-:S04]  /*2580*/  IABS R6, R9 ;  /* 0x0000000900067213 */ /* 0x002fc80000000000 */
[----:B0-----:R-:W0:Y:S08]  /*2590*/  I2F.RP R4, R6 ;  /* 0x0000000600047306 */ /* 0x001e300000209400 */
[----:B0-----:R-:W0:Y:S02]  /*25a0*/  MUFU.RCP R4, R4 ;  /* 0x0000000400047308 */ /* 0x001e240000001000 */
[----:B0-----:R-:W-:Y:S01]  /*25b0*/  IADD3 R5, PT, PT, R4, 0xffffffe, RZ ;  /* 0x0ffffffe04057810 */ /* 0x001fe20007ffe0ff */
[----:B------:R-:W-:-:S05]  /*25c0*/  HFMA2 R4, -RZ, RZ, 0, 7.51018524169921875e-06 ;  /* 0x0000007eff047431 */ /* 0x000fca00000001ff */
[----:B------:R-:W0:Y:S02]  /*25d0*/  F2I.FTZ.U32.TRUNC.NTZ R11, R5 ;  /* 0x00000005000b7305 */ /* 0x000e24000021f000 */
[----:B0-----:R-:W-:-:S04]  /*25e0*/  IMAD.MOV R13, RZ, RZ, -R11 ;  /* 0x000000ffff0d7224 */ /* 0x001fc800078e0a0b */
[----:B------:R-:W-:Y:S01]  /*25f0*/  IMAD R8, R13, R6, RZ ;  /* 0x000000060d087224 */ /* 0x000fe200078e02ff */
[----:B------:R-:W-:-:S03]  /*2600*/  IABS R13, R0 ;  /* 0x00000000000d7213 */ /* 0x000fc60000000000 */
[----:B------:R-:W-:-:S04]  /*2610*/  IMAD.HI.U32 R8, R11, R8, R10 ;  /* 0x000000080b087227 */ /* 0x000fc800078e000a */
[----:B------:R-:W-:-:S04]  /*2620*/  IMAD.MOV.U32 R11, RZ, RZ, R13 ;  /* 0x000000ffff0b7224 */ /* 0x000fc800078e000d */
[----:B------:R-:W-:-:S05]  /*2630*/  IMAD.HI.U32 R8, R8, R11, RZ ;  /* 0x0000000b08087227 */ /* 0x000fca00078e00ff */
[----:B------:R-:W-:-:S05]  /*2640*/  IADD3 R8, PT, PT, -R8, RZ, RZ ;  /* 0x000000ff08087210 */ /* 0x000fca0007ffe1ff */
        /* <DEDUP_REMOVED lines=8> */
[----:B------:R-:W-:-:S05]  /*26d0*/  I2FP.F32.U32 R11, R11 ;  /* 0x0000000b000b7245 */ /* 0x000fca0000201000 */
[----:B----45:R-:W-:-:S05]  /*26e0*/  FFMA.FTZ R6, R11, UR4, R12 ;  /* 0x000000040b067c23 */ /* 0x030fca000801000c */
[CC--:B--2---:R-:W-:Y:S02]  /*26f0*/  FSETP.GT.FTZ.AND P0, PT, R6.reuse, R21.reuse, PT ;  /* 0x000000150600720b */ /* 0x0c4fe40003f14000 */
[----:B------:R-:W-:Y:S02]  /*2700*/  FSETP.NEU.FTZ.AND P1, PT, R6, R21, PT ;  /* 0x000000150600720b */ /* 0x000fe40003f3d000 */
[----:B---3--:R-:W-:Y:S02]  /*2710*/  ISETP.EQ.OR P0, PT, R7, -0x1, P0 ;  /* 0xffffffff0700780c */ /* 0x008fe40000702670 */
[----:B------:R-:W-:-:S04]  /*2720*/  ISETP.GE.OR P1, PT, R0, R7, P1 ;  /* 0x000000070000720c */ /* 0x000fc80000f26670 */
[----:B------:R-:W-:-:S13]  /*2730*/  PLOP3.LUT P0, PT, P0, P1, PT, 0x8, 0x80 ;  /* 0x000000000080781c */ /* 0x000fda0000702170 */
[----:B------:R0:W-:Y:S04]  /*2740*/  @!P0 STL [R1+0xbfc], R6 ;  /* 0x000bfc0601008387 */ /* 0x0001e80000100800 */
[----:B------:R0:W-:Y:S02]  /*2750*/  @!P0 STL [R1+0x9fc], R0 ;  /* 0x0009fc0001008387 */ /* 0x0001e40000100800 */
.L_x_18878:
[----:B0-234-:R-:W-:-:S05]  /*2760*/  IMAD R5, R4, 0x4, R19 ;  /* 0x0000000404057824 */ /* 0x01dfca00078e0213 */
[----:B01----:R-:W2:Y:S01]  /*2770*/  LDL.64 R6, [R5] ;  /* 0x0000000005067983 */ /* 0x003ea20000100a00 */
[----:B------:R-:W-:Y:S04]  /*2780*/  BSSY.RECONVERGENT B2, `(.L_x_18857) ;  /* 0x0000019000027945 */ /* 0x000fe80003800200 */
[----:B------:R-:W-:Y:S01]  /*2790*/  BSSY.RELIABLE B3, `(.L_x_18858) ;  /* 0x0000011000037945 */ /* 0x000fe20003800100 */
[----:B--2---:R-:W-:-:S13]  /*27a0*/  FSETP.GT.FTZ.AND P0, PT, R7, R6, PT ;  /* 0x000000060700720b */ /* 0x004fda0003f14000 */
[----:B------:R-:W-:Y:S05]  /*27b0*/  @!P0 BRA `(.L_x_18859) ;  /* 0x0000000000088947 */ /* 0x000fea0003800000 */
[----:B------:R0:W5:Y:S01]  /*27c0*/  LDL R8, [R5+-0x200] ;  /* 0xfffe000005087983 */ /* 0x0001620000100800 */
[----:B------:R-:W-:Y:S05]  /*27d0*/  BRA `(.L_x_18860) ;  /* 0x0000000000307947 */ /* 0x000fea0003800000 */
.L_x_18859:
[----:B------:R-:W2:Y:S01]  /*27e0*/  LDL R10, [R5+-0x200] ;  /* 0xfffe0000050a7983 */ /* 0x000ea20000100800 */
[----:B------:R-:W-:Y:S01]  /*27f0*/  IMAD.MOV.U32 R8, RZ, RZ, -0x1 ;  /* 0xffffffffff087424 */ /* 0x000fe200078e00ff */
[----:B--2---:R-:W-:-:S13]  /*2800*/  ISETP.NE.AND P0, PT, R10, -0x1, PT ;  /* 0xffffffff0a00780c */ /* 0x004fda0003f05270 */
[----:B------:R-:W-:Y:S05]  /*2810*/  @!P0 BRA `(.L_x_18860) ;  /* 0x0000000000208947 */ /* 0x000fea0003800000 */
[----:B------:R-:W-:-:S13]  /*2820*/  FSETP.NEU.FTZ.AND P0, PT, R7, R6, PT ;  /* 0x000000060700720b */ /* 0x000fda0003f1d000 */
[----:B------:R-:W-:Y:S05]  /*2830*/  @P0 BREAK.RELIABLE B3 ;  /* 0x0000000000030942 */ /* 0x000fea0003800100 */
[----:B------:R-:W-:Y:S05]  /*2840*/  @P0 BRA `(.L_x_18861) ;  /* 0x0000000000300947 */ /* 0x000fea0003800000 */
[----:B------:R-:W2:Y:S02]  /*2850*/  LDL R9, [R5+-0x1fc] ;  /* 0xfffe040005097983 */ /* 0x000ea40000100800 */
[----:B--2---:R-:W-:-:S13]  /*2860*/  ISETP.GE.AND P0, PT, R9, R10, PT ;  /* 0x0000000a0900720c */ /* 0x004fda0003f06270 */
[----:B------:R-:W-:Y:S05]  /*2870*/  @P0 BREAK.RELIABLE B3 ;  /* 0x0000000000030942 */ /* 0x000fea0003800100 */
[----:B------:R-:W-:Y:S05]  /*2880*/  @P0 BRA `(.L_x_18861) ;  /* 0x0000000000200947 */ /* 0x000fea0003800000 */
[----:B------:R-:W-:-:S07]  /*2890*/  IMAD.MOV.U32 R8, RZ, RZ, R10 ;  /* 0x000000ffff087224 */ /* 0x000fce00078e000a */
.L_x_18860:
[----:B------:R-:W-:Y:S05]  /*28a0*/  BSYNC.RELIABLE B3 ;  /* 0x0000000000037941 */ /* 0x000fea0003800100 */
.L_x_18858:
[----:B------:R-:W2:Y:S04]  /*28b0*/  LDL R10, [R5+-0x1fc] ;  /* 0xfffe0400050a7983 */ /* 0x000ea80000100800 */
[----:B------:R-:W-:Y:S04]  /*28c0*/  STL [R5], R7 ;  /* 0x0000000705007387 */ /* 0x000fe80000100800 */
[----:B-----5:R-:W-:Y:S04]  /*28d0*/  STL [R5+-0x1fc], R8 ;  /* 0xfffe040805007387 */ /* 0x020fe80000100800 */
[----:B------:R1:W-:Y:S02]  /*28e0*/  STL [R5+0x4], R6 ;  /* 0x0000040605007387 */ /* 0x0003e40000100800 */
[----:B-1----:R-:W-:-:S02]  /*28f0*/  MOV R6, R7 ;  /* 0x0000000700067202 */ /* 0x002fc40000000f00 */
[----:B--2---:R1:W-:Y:S05]  /*2900*/  STL [R5+-0x200], R10 ;  /* 0xfffe000a05007387 */ /* 0x0043ea0000100800 */
.L_x_18861:
[----:B------:R-:W-:Y:S05]  /*2910*/  BSYNC.RECONVERGENT B2 ;  /* 0x0000000000027941 */ /* 0x000fea0003800200 */
.L_x_18857:
[----:B------:R-:W2:Y:S01]  /*2920*/  LDL R7, [R5+-0x4] ;  /* 0xfffffc0005077983 */ /* 0x000ea20000100800 */
[----:B------:R-:W-:Y:S04]  /*2930*/  BSSY.RECONVERGENT B2, `(.L_x_18862) ;  /* 0x0000016000027945 */ /* 0x000fe80003800200 */
[----:B------:R-:W-:Y:S01]  /*2940*/  BSSY.RELIABLE B3, `(.L_x_18863) ;  /* 0x000000e000037945 */ /* 0x000fe20003800100 */
[----:B--2---:R-:W-:-:S13]  /*2950*/  FSETP.GT.FTZ.AND P0, PT, R6, R7, PT ;  /* 0x000000070600720b */ /* 0x004fda0003f14000 */
[----:B------:R-:W-:Y:S05]  /*2960*/  @!P0 BRA `(.L_x_18864) ;  /* 0x0000000000088947 */ /* 0x000fea0003800000 */
[----:B------:R2:W5:Y:S01]  /*2970*/  LDL R8, [R5+-0x204] ;  /* 0xfffdfc0005087983 */ /* 0x0005620000100800 */
[----:B------:R-:W-:Y:S05]  /*2980*/  BRA `(.L_x_18865) ;  /* 0x0000000000247947 */ /* 0x000fea0003800000 */
.L_x_18864:
[----:B------:R-:W2:Y:S01]  /*2990*/  LDL R9, [R5+-0x204] ;  /* 0xfffdfc0005097983 */ /* 0x000ea20000100800 */
[----:B------:R-:W-:Y:S01]  /*29a0*/  IMAD.MOV.U32 R8, RZ, RZ, -0x1 ;  /* 0xffffffffff087424 */ /* 0x000fe200078e00ff */
[----:B--2---:R-:W-:-:S13]  /*29b0*/  ISETP.NE.AND P0, PT, R9, -0x1, PT ;  /* 0xffffffff0900780c */ /* 0x004fda0003f05270 */
[----:B------:R-:W-:Y:S05]  /*29c0*/  @!P0 BRA `(.L_x_18865) ;  /* 0x0000000000148947 */ /* 0x000fea0003800000 */
[----:B------:R-:W-:-:S04]  /*29d0*/  FSETP.NEU.FTZ.AND P0, PT, R6, R7, PT ;  /* 0x000000070600720b */ /* 0x000fc80003f1d000 */
[----:B------:R-:W-:-:S13]  /*29e0*/  ISETP.GE.OR P0, PT, R10, R9, P0 ;  /* 0x000000090a00720c */ /* 0x000fda0000706670 */
[----:B------:R-:W-:Y:S05]  /*29f0*/  @P0 BREAK.RELIABLE B3 ;  /* 0x0000000000030942 */ /* 0x000fea0003800100 */
[----:B------:R-:W-:Y:S05]  /*2a00*/  @P0 BRA `(.L_x_18866) ;  /* 0x0000000000200947 */ /* 0x000fea0003800000 */
[----:B------:R-:W-:-:S07]  /*2a10*/  IMAD.MOV.U32 R8, RZ, RZ, R9 ;  /* 0x000000ffff087224 */ /* 0x000fce00078e0009 */
.L_x_18865:
[----:B------:R-:W-:Y:S05]  /*2a20*/  BSYNC.RELIABLE B3 ;  /* 0x0000000000037941 */ /* 0x000fea0003800100 */
.L_x_18863:
[----:B-----5:R-:W-:Y:S01]  /*2a30*/  STL [R5+-0x200], R8 ;  /* 0xfffe000805007387 */ /* 0x020fe20000100800 */
[----:B------:R-:W-:-:S03]  /*2a40*/  MOV R9, R10 ;  /* 0x0000000a00097202 */ /* 0x000fc60000000f00 */
[----:B------:R-:W-:Y:S04]  /*2a50*/  STL [R5+-0x4], R6 ;  /* 0xfffffc0605007387 */ /* 0x000fe80000100800 */
[----:B------:R-:W-:Y:S04]  /*2a60*/  STL [R5+-0x204], R10 ;  /* 0xfffdfc0a05007387 */ /* 0x000fe80000100800 */
[----:B------:R3:W-:Y:S02]  /*2a70*/  STL [R5], R7 ;  /* 0x0000000705007387 */ /* 0x0007e40000100800 */
[----:B---3--:R-:W-:-:S07]  /*2a80*/  IMAD.MOV.U32 R7, RZ, RZ, R6 ;  /* 0x000000ffff077224 */ /* 0x008fce00078e0006 */
.L_x_18866:
[----:B------:R-:W-:Y:S05]  /*2a90*/  BSYNC.RECONVERGENT B2 ;  /* 0x0000000000027941 */ /* 0x000fea0003800200 */
.L_x_18862:
[----:B------:R-:W3:Y:S01]  /*2aa0*/  LDL R6, [R5+-0x8] ;  /* 0xfffff80005067983 */ /* 0x000ee20000100800 */
[----:B------:R-:W-:Y:S04]  /*2ab0*/  BSSY.RECONVERGENT B2, `(.L_x_18867) ;  /* 0x0000018000027945 */ /* 0x000fe80003800200 */
[----:B------:R-:W-:Y:S01]  /*2ac0*/  BSSY.RELIABLE B3, `(.L_x_18868) ;  /* 0x0000010000037945 */ /* 0x000fe20003800100 */
[----:B---3--:R-:W-:-:S13]  /*2ad0*/  FSETP.GT.FTZ.AND P0, PT, R7, R6, PT ;  /* 0x000000060700720b */ /* 0x008fda0003f14000 */
[----:B------:R-:W-:Y:S05]  /*2ae0*/  @!P0 BRA `(.L_x_18869) ;  /* 0x0000000000088947 */ /* 0x000fea0003800000 */
[----:B------:R3:W5:Y:S01]  /*2af0*/  LDL R8, [R5+-0x208] ;  /* 0xfffdf80005087983 */ /* 0x0007620000100800 */
[----:B------:R-:W-:Y:S05]  /*2b00*/  BRA `(.L_x_18870) ;  /* 0x00000000002c7947 */ /* 0x000fea0003800000 */
.L_x_18869:
[----:B-1----:R-:W3:Y:S01]  /*2b10*/  LDL R10, [R5+-0x208] ;  /* 0xfffdf800050a7983 */ /* 0x002ee20000100800 */
[----:B------:R-:W-:Y:S01]  /*2b20*/  IMAD.MOV.U32 R8, RZ, RZ, -0x1 ;  /* 0xffffffffff087424 */ /* 0x000fe200078e00ff */
[----:B---3--:R-:W-:-:S13]  /*2b30*/  ISETP.NE.AND P0, PT, R10, -0x1, PT ;  /* 0xffffffff0a00780c */ /* 0x008fda0003f05270 */
[----:B------:R-:W-:Y:S05]  /*2b40*/  @!P0 BRA `(.L_x_18870) ;  /* 0x00000000001c8947 */ /* 0x000fea0003800000 */
[----:B------:R-:W-:-:S13]  /*2b50*/  FSETP.NEU.FTZ.AND P0, PT, R7, R6, PT ;  /* 0x000000060700720b */ /* 0x000fda0003f1d000 */
[----:B------:R-:W-:Y:S05]  /*2b60*/  @P0 BREAK.RELIABLE B3 ;  /* 0x0000000000030942 */ /* 0x000fea0003800100 */
[----:B------:R-:W-:Y:S05]  /*2b70*/  @P0 BRA `(.L_x_18871) ;  /* 0x00000000002c0947 */ /* 0x000fea0003800000 */
[----:B------:R-:W-:-:S13]  /*2b80*/  ISETP.GE.AND P0, PT, R9, R10, PT ;  /* 0x0000000a0900720c */ /* 0x000fda0003f06270 */
[----:B------:R-:W-:Y:S05]  /*2b90*/  @P0 BREAK.RELIABLE B3 ;  /* 0x0000000000030942 */ /* 0x000fea0003800100 */
[----:B------:R-:W-:Y:S05]  /*2ba0*/  @P0 BRA `(.L_x_18871) ;  /* 0x0000000000200947 */ /* 0x000fea0003800000 */
[----:B------:R-:W-:-:S07]  /*2bb0*/  IMAD.MOV.U32 R8, RZ, RZ, R10 ;  /* 0x000000ffff087224 */ /* 0x000fce00078e000a */
.L_x_18870:
[----:B------:R-:W-:Y:S05]  /*2bc0*/  BSYNC.RELIABLE B3 ;  /* 0x0000000000037941 */ /* 0x000fea0003800100 */
.L_x_18868:
[----:B-----5:R-:W-:Y:S01]  /*2bd0*/  STL [R5+-0x204], R8 ;  /* 0xfffdfc0805007387 */ /* 0x020fe20000100800 */
[----:B-1----:R-:W-:-:S03]  /*2be0*/  IMAD.MOV.U32 R10, RZ, RZ, R9 ;  /* 0x000000ffff0a7224 */ /* 0x002fc600078e0009 */
[----:B------:R-:W-:Y:S04]  /*2bf0*/  STL [R5+-0x8], R7 ;  /* 0xfffff80705007387 */ /* 0x000fe80000100800 */
[----:B------:R-:W-:Y:S04]  /*2c00*/  STL [R5+-0x208], R9 ;  /* 0xfffdf80905007387 */ /* 0x000fe80000100800 */
[----:B------:R1:W-:Y:S02]  /*2c10*/  STL [R5+-0x4], R6 ;  /* 0xfffffc0605007387 */ /* 0x0003e40000100800 */
[----:B-1----:R-:W-:-:S07]  /*2c20*/  MOV R6, R7 ;  /* 0x0000000700067202 */ /* 0x002fce0000000f00 */
.L_x_18871:
[----:B------:R-:W-:Y:S05]  /*2c30*/  BSYNC.RECONVERGENT B2 ;  /* 0x0000000000027941 */ /* 0x000fea0003800200 */
.L_x_18867:
[----:B------:R-:W-:-:S13]  /*2c40*/  ISETP.NE.AND P0, PT, R4, 0x2, PT ;  /* 0x000000020400780c */ /* 0x000fda0003f05270 */
[----:B------:R-:W-:Y:S05]  /*2c50*/  @!P0 BRA `(.L_x_18872) ;  /* 0x0000000000788947 */ /* 0x000fea0003800000 */
[----:B------:R-:W-:Y:S02]  /*2c60*/  VIADD R8, R1, 0x800 ;  /* 0x0000080001087836 */ /* 0x000fe40000000000 */
[----:B------:R-:W-:-:S04]  /*2c70*/  VIADD R7, R4, 0xfffffffd ;  /* 0xfffffffd04077836 */ /* 0x000fc80000000000 */
[----:B------:R-:W-:-:S05]  /*2c80*/  IMAD R7, R7, 0x4, R8 ;  /* 0x0000000407077824 */ /* 0x000fca00078e0208 */
[----:B------:R-:W4:Y:S01]  /*2c90*/  LDL R9, [R7+0x200] ;  /* 0x0002000007097983 */ /* 0x000f220000100800 */
[----:B------:R-:W-:Y:S04]  /*2ca0*/  BSSY.RECONVERGENT B2, `(.L_x_18873) ;  /* 0x0000017000027945 */ /* 0x000fe80003800200 */
[----:B------:R-:W-:Y:S01]  /*2cb0*/  BSSY.RELIABLE B3, `(.L_x_18874) ;  /* 0x0000010000037945 */ /* 0x000fe20003800100 */
[----:B----4-:R-:W-:-:S13]  /*2cc0*/  FSETP.GT.FTZ.AND P0, PT, R6, R9, PT ;  /* 0x000000090600720b */ /* 0x010fda0003f14000 */
[----:B------:R-:W-:Y:S05]  /*2cd0*/  @!P0 BRA `(.L_x_18875) ;  /* 0x0000000000088947 */ /* 0x000fea0003800000 */
[----:B------:R1:W5:Y:S01]  /*2ce0*/  LDL R8, [R7] ;  /* 0x0000000007087983 */ /* 0x0003620000100800 */
[----:B------:R-:W-:Y:S05]  /*2cf0*/  BRA `(.L_x_18876) ;  /* 0x00000000002c7947 */ /* 0x000fea0003800000 */
.L_x_18875:
[----:B------:R-:W4:Y:S01]  /*2d00*/  LDL R11, [R7] ;  /* 0x00000000070b7983 */ /* 0x000f220000100800 */
[----:B------:R-:W-:Y:S02]  /*2d10*/  MOV R8, 0xffffffff ;  /* 0xffffffff00087802 */ /* 0x000fe40000000f00 */
[----:B----4-:R-:W-:-:S13]  /*2d20*/  ISETP.NE.AND P0, PT, R11, -0x1, PT ;  /* 0xffffffff0b00780c */ /* 0x010fda0003f05270 */
        /* <DEDUP_REMOVED lines=8> */
.L_x_18876:
[----:B------:R-:W-:Y:S05]  /*2db0*/  BSYNC.RELIABLE B3 ;  /* 0x0000000000037941 */ /* 0x000fea0003800100 */
.L_x_18874:
[----:B------:R4:W-:Y:S04]  /*2dc0*/  STL [R7+0x200], R6 ;  /* 0x0002000607007387 */ /* 0x0009e80000100800 */
[----:B------:R-:W2:Y:S04]  /*2dd0*/  LDL R10, [R5+-0x208] ;  /* 0xfffdf800050a7983 */ /* 0x000ea80000100800 */
[----:B--2---:R4:W-:Y:S04]  /*2de0*/  STL [R7], R10 ;  /* 0x0000000a07007387 */ /* 0x0049e80000100800 */
[----:B------:R4:W-:Y:S04]  /*2df0*/  STL [R5+-0x8], R9 ;  /* 0xfffff80905007387 */ /* 0x0009e80000100800 */
[----:B-----5:R4:W-:Y:S02]  /*2e00*/  STL [R5+-0x208], R8 ;  /* 0xfffdf80805007387 */ /* 0x0209e40000100800 */
.L_x_18877:
[----:B------:R-:W-:Y:S05]  /*2e10*/  BSYNC.RECONVERGENT B2 ;  /* 0x0000000000027941 */ /* 0x000fea0003800200 */
.L_x_18873:
[----:B------:R-:W-:Y:S01]  /*2e20*/  VIADD R4, R4, 0xfffffffc ;  /* 0xfffffffc04047836 */ /* 0x000fe20000000000 */
[----:B------:R-:W-:Y:S06]  /*2e30*/  BRA `(.L_x_18878) ;  /* 0xfffffff800487947 */ /* 0x000fec000383ffff */
.L_x_18872:
[----:B------:R-:W1:Y:S01]  /*2e40*/  LDCU UR4, c[0x0][0x440] ;  /* 0x00008800ff0477ac */ /* 0x000e620008000800 */
[----:B------:R-:W-:-:S05]  /*2e50*/  VIADD R0, R0, 0x20 ;  /* 0x0000002000007836 */ /* 0x000fca0000000000 */
[----:B-1----:R-:W-:-:S13]  /*2e60*/  ISETP.GE.AND P0, PT, R0, UR4, PT ;  /* 0x0000000400007c0c */ /* 0x002fda000bf06270 */
[----:B------:R-:W-:Y:S05]  /*2e70*/  @!P0 BRA `(.L_x_18879) ;  /* 0xfffffff400608947 */ /* 0x000fea000383ffff */
[----:B------:R-:W-:Y:S05]  /*2e80*/  BSYNC.RECONVERGENT B0 ;  /* 0x0000000000007941 */ /* 0x000fea0003800200 */
.L_x_18854:
        /* <DEDUP_REMOVED lines=29> */
[----:B0-23--:R1:W5:Y:S04]  /*3060*/  LDL.64 R4, [R1+0x8e0] ;  /* 0x0008e00001047983 */ /* 0x00d3680000100a00 */
[----:B----4-:R0:W-:Y:S04]  /*3070*/  STL.64 [R1+0x1000], R2 ;  /* 0x0010000201007387 */ /* 0x0101e80000100a00 */
[----:B0-----:R-:W2:Y:S04]  /*3080*/  LDL.64 R2, [R1+0x8f0] ;  /* 0x0008f00001027983 */ /* 0x001ea80000100a00 */
[----:B--2---:R0:W-:Y:S04]  /*3090*/  STL.64 [R1+0x1008], R2 ;  /* 0x0010080201007387 */ /* 0x0041e80000100a00 */
        /* <DEDUP_REMOVED lines=193> */
[----:B--2---:R1:W-:Y:S02]  /*3cb0*/  STL.64 [R1+0x1310], R2 ;  /* 0x0013100201007387 */ /* 0x0043e40000100a00 */
.L_x_18853:
[----:B------:R-:W-:Y:S05]  /*3cc0*/  BSYNC.RECONVERGENT B1 ;  /* 0x0000000000017941 */ /* 0x000fea0003800200 */
.L_x_18852:
[----:B------:R-:W-:Y:S05]  /*3cd0*/  WARPSYNC.ALL ;  /* 0x0000000000007948 */ /* 0x000fea0003800000 */
[----:B-1---5:R-:W-:Y:S04]  /*3ce0*/  SHFL.DOWN PT, R2, R60, 0x1, 0x1f ;  /* 0x08201f003c027f89 */ /* 0x022fe800000e0000 */
[----:B------:R-:W1:Y:S04]  /*3cf0*/  SHFL.DOWN PT, R3, R61, 0x1, 0x1f ;  /* 0x08201f003d037f89 */ /* 0x000e6800000e0000 */
[----:B------:R-:W2:Y:S04]  /*3d00*/  LDL R0, [R1+0x1054] ;  /* 0x0010540001007983 */ /* 0x000ea80000100800 */
[----:B-1----:R-:W-:Y:S04]  /*3d10*/  STL.64 [R1+0x400], R2 ;  /* 0x0004000201007387 */ /* 0x002fe80000100a00 */
[----:B------:R-:W-:Y:S04]  /*3d20*/  SHFL.DOWN PT, R2, R58, 0x1, 0x1f ;  /* 0x08201f003a027f89 */ /* 0x000fe800000e0000 */
[----:B------:R-:W1:Y:S04]  /*3d30*/  SHFL.DOWN PT, R3, R59, 0x1, 0x1f ;  /* 0x08201f003b037f89 */ /* 0x000e6800000e0000 */
        /* <DEDUP_REMOVED lines=81> */
[----:B-1----:R1:W-:Y:S04]  /*4250*/  STL.64 [R1+0x4e0], R2 ;  /* 0x0004e00201007387 */ /* 0x0023e80000100a00 */
[----:B-1----:R-:W3:Y:S04]  /*4260*/  LDL R2, [R1+0x1000] ;  /* 0x0010000001027983 */ /* 0x002ee80000100800 */
[----:B------:R-:W4:Y:S04]  /*4270*/  LDL R3, [R1+0x1004] ;  /* 0x0010040001037983 */ /* 0x000f280000100800 */
[----:B---3--:R-:W-:Y:S04]  /*4280*/  SHFL.DOWN PT, R2, R2, 0x1, 0x1f ;  /* 0x08201f0002027f89 */ /* 0x008fe800000e0000 */
[----:B----4-:R-:W1:Y:S04]  /*4290*/  SHFL.DOWN PT, R3, R3, 0x1, 0x1f ;  /* 0x08201f0003037f89 */ /* 0x010e6800000e0000 */
        /* <DEDUP_REMOVED lines=47> */
[----:B---3--:R-:W-:Y:S04]  /*4590*/  SHFL.DOWN PT, R2, R3, 0x1, 0x1f ;  /* 0x08201f0003027f89 */ /* 0x008fe800000e0000 */
[----:B--2---:R1:W2:Y:S04]  /*45a0*/  SHFL.DOWN PT, R3, R0, 0x1, 0x1f ;  /* 0x08201f0000037f89 */ /* 0x0042a800000e0000 */
[----:B-1----:R-:W3:Y:S04]  /*45b0*/  LDL R0, [R1+0x10ac] ;  /* 0x0010ac0001007983 */ /* 0x002ee80000100800 */
[----:B--2---:R1:W-:Y:S04]  /*45c0*/  STL.64 [R1+0x538], R2 ;  /* 0x0005380201007387 */ /* 0x0043e80000100a00 */
[----:B-1----:R-:W2:Y:S04]  /*45d0*/  LDL R2, [R1+0x1058] ;  /* 0x0010580001027983 */ /* 0x002ea80000100800 */
[----:B------:R-:W4:Y:S04]  /*45e0*/  LDL R3, [R1+0x105c] ;  /* 0x00105c0001037983 */ /* 0x000f280000100800 */
[----:B--2---:R-:W-:Y:S04]  /*45f0*/  SHFL.DOWN PT, R2, R2, 0x1, 0x1f ;  /* 0x08201f0002027f89 */ /* 0x004fe800000e0000 */
[----:B----4-:R-:W1:Y:S04]  /*4600*/  SHFL.DOWN PT, R3, R3, 0x1, 0x1f ;  /* 0x08201f0003037f89 */ /* 0x010e6800000e0000 */
[----:B-1----:R1:W-:Y:S04]  /*4610*/  STL.64 [R1+0x540], R2 ;  /* 0x0005400201007387 */ /* 0x0023e80000100a00 */
        /* <DEDUP_REMOVED lines=46> */
[----:B--2---:R-:W-:Y:S04]  /*4900*/  SHFL.DOWN PT, R2, R3, 0x1, 0x1f ;  /* 0x08201f0003027f89 */ /* 0x004fe800000e0000 */
[----:B---3--:R1:W2:Y:S04]  /*4910*/  SHFL.DOWN PT, R3, R0, 0x1, 0x1f ;  /* 0x08201f0000037f89 */ /* 0x0082a800000e0000 */
        /* <DEDUP_REMOVED lines=382> */
[----:B-1----:R-:W2:Y:S01]  /*6100*/  LDL R3, [R1+0x1310] ;  /* 0x0013100001037983 */ /* 0x002ea20000100800 */
[----:B------:R-:W-:Y:S03]  /*6110*/  BSSY.RECONVERGENT B0, `(.L_x_18880) ;  /* 0x00002b6000007945 */ /* 0x000fe60003800200 */
[----:B--2---:R-:W-:Y:S04]  /*6120*/  SHFL.DOWN PT, R2, R3, 0x1, 0x1f ;  /* 0x08201f0003027f89 */ /* 0x004fe800000e0000 */
[----:B---3--:R1:W2:Y:S02]  /*6130*/  SHFL.DOWN PT, R3, R0, 0x1, 0x1f ;  /* 0x08201f0000037f89 */ /* 0x0082a400000e0000 */
[----:B-1----:R-:W1:Y:S02]  /*6140*/  S2R R0, SR_LANEID ;  /* 0x0000000000007919 */ /* 0x002e640000000000 */
[----:B--2---:R2:W-:Y:S01]  /*6150*/  STL.64 [R1+0x7f8], R2 ;  /* 0x0007f80201007387 */ /* 0x0045e20000100a00 */
[----:B-1----:R-:W-:-:S13]  /*6160*/  ISETP.GT.AND P0, PT, R0, 0x1e, PT ;  /* 0x0000001e0000780c */ /* 0x002fda0003f04270 */
[----:B--2---:R-:W-:Y:S05]  /*6170*/  @P0 BRA `(.L_x_18881) ;  /* 0x0000002800bc0947 */ /* 0x004fea0003800000 */
[----:B------:R1:W-:Y:S04]  /*6180*/  STL.64 [R1], R60 ;  /* 0x0000003c01007387 */ /* 0x0003e80000100a00 */
[----:B------:R-:W2:Y:S04]  /*6190*/  LDL.LU R2, [R1+0x1028] ;  /* 0x0010280001027983 */ /* 0x000ea80000300800 */
[----:B------:R-:W2:Y:S04]  /*61a0*/  LDL.LU R3, [R1+0x102c] ;  /* 0x00102c0001037983 */ /* 0x000ea80000300800 */
[----:B-1----:R-:W3:Y:S04]  /*61b0*/  LDL.LU R60, [R1+0x1020] ;  /* 0x00102000013c7983 */ /* 0x002ee80000300800 */
[----:B------:R-:W3:Y:S04]  /*61c0*/  LDL.LU R61, [R1+0x1024] ;  /* 0x00102400013d7983 */ /* 0x000ee80000300800 */
[----:B------:R1:W-:Y:S04]  /*61d0*/  STL.64 [R1+0x8], R58 ;  /* 0x0000083a01007387 */ /* 0x0003e80000100a00 */
[----:B------:R4:W-:Y:S04]  /*61e0*/  STL.64 [R1+0x10], R56 ;  /* 0x0000103801007387 */ /* 0x0009e80000100a00 */
[----:B------:R5:W-:Y:S04]  /*61f0*/  STL.64 [R1+0x18], R54 ;  /* 0x0000183601007387 */ /* 0x000be80000100a00 */
[----:B------:R0:W-:Y:S04]  /*6200*/  STL.64 [R1+0x20], R52 ;  /* 0x0000203401007387 */ /* 0x0001e80000100a00 */
[----:B-1----:R-:W3:Y:S04]  /*6210*/  LDL.LU R58, [R1+0x1018] ;  /* 0x00101800013a7983 */ /* 0x002ee80000300800 */
[----:B------:R-:W3:Y:S04]  /*6220*/  LDL.LU R59, [R1+0x101c] ;  /* 0x00101c00013b7983 */ /* 0x000ee80000300800 */
[----:B----4-:R-:W4:Y:S04]  /*6230*/  LDL.LU R56, [R1+0x1010] ;  /* 0x0010100001387983 */ /* 0x010f280000300800 */
[----:B------:R-:W4:Y:S04]  /*6240*/  LDL.LU R57, [R1+0x1014] ;  /* 0x0010140001397983 */ /* 0x000f280000300800 */
[----:B-----5:R-:W5:Y:S04]  /*6250*/  LDL.LU R54, [R1+0x1008] ;  /* 0x0010080001367983 */ /* 0x020f680000300800 */
[----:B------:R-:W5:Y:S04]  /*6260*/  LDL.LU R55, [R1+0x100c] ;  /* 0x00100c0001377983 */ /* 0x000f680000300800 */
[----:B0-----:R-:W5:Y:S04]  /*6270*/  LDL.LU R52, [R1+0x1000] ;  /* 0x0010000001347983 */ /* 0x001f680000300800 */
[----:B------:R-:W5:Y:S04]  /*6280*/  LDL.LU R53, [R1+0x1004] ;  /* 0x0010040001357983 */ /* 0x000f680000300800 */
[----:B------:R-:W-:Y:S04]  /*6290*/  STL.64 [R1+0x28], R50 ;  /* 0x0000283201007387 */ /* 0x000fe80000100a00 */
[----:B------:R0:W-:Y:S04]  /*62a0*/  STL.64 [R1+0x30], R48 ;  /* 0x0000303001007387 */ /* 0x0001e80000100a00 */
        /* <DEDUP_REMOVED lines=22> */
[----:B0-----:R-:W5:Y:S04]  /*6410*/  LDL.LU R48, [R1+0x10e8] ;  /* 0x0010e80001307983 */ /* 0x001f680000300800 */
[----:B------:R-:W5:Y:S04]  /*6420*/  LDL.LU R49, [R1+0x10ec] ;  /* 0x0010ec0001317983 */ /* 0x000f680000300800 */
[----:B-1----:R-:W5:Y:S04]  /*6430*/  LDL.LU R44, [R1+0x10d8] ;  /* 0x0010d800012c7983 */ /* 0x002f680000300800 */
[----:B------:R-:W5:Y:S04]  /*6440*/  LDL.LU R45, [R1+0x10dc] ;  /* 0x0010dc00012d7983 */ /* 0x000f680000300800 */
        /* <DEDUP_REMOVED lines=32> */
[----:B--2---:R-:W-:Y:S04]  /*6650*/  STL.64 [R1+0x110], R2 ;  /* 0x0001100201007387 */ /* 0x004fe80000100a00 */
[----:B------:R-:W2:Y:S04]  /*6660*/  LDL.LU R30, [R1+0x10a0] ;  /* 0x0010a000011e7983 */ /* 0x000ea80000300800 */
[----:B---3--:R0:W-:Y:S04]  /*6670*/  STL.64 [R1+0x108], R60 ;  /* 0x0001083c01007387 */ /* 0x0081e80000100a00 */
[----:B------:R-:W2:Y:S04]  /*6680*/  LDL.LU R31, [R1+0x10a4] ;  /* 0x0010a400011f7983 */ /* 0x000ea80000300800 */
[----:B------:R-:W3:Y:S04]  /*6690*/  LDL.LU R34, [R1+0x10b0] ;  /* 0x0010b00001227983 */ /* 0x000ee80000300800 */
[----:B0-----:R-:W2:Y:S04]  /*66a0*/  LDL.LU R60, [R1+0x1118] ;  /* 0x00111800013c7983 */ /* 0x001ea80000300800 */
[----:B------:R-:W2:Y:S04]  /*66b0*/  LDL.LU R61, [R1+0x111c] ;  /* 0x00111c00013d7983 */ /* 0x000ea80000300800 */
[----:B------:R-:W3:Y:S04]  /*66c0*/  LDL.LU R35, [R1+0x10b4] ;  /* 0x0010b40001237983 */ /* 0x000ee80000300800 */
[----:B------:R-:W-:Y:S04]  /*66d0*/  STL.64 [R1+0x100], R58 ;  /* 0x0001003a01007387 */ /* 0x000fe80000100a00 */
[----:B------:R-:W3:Y:S04]  /*66e0*/  LDL.LU R38, [R1+0x10c0] ;  /* 0x0010c00001267983 */ /* 0x000ee80000300800 */
[----:B----4-:R0:W-:Y:S04]  /*66f0*/  STL.64 [R1+0xf8], R56 ;  /* 0x0000f83801007387 */ /* 0x0101e80000100a00 */
[----:B------:R-:W4:Y:S04]  /*6700*/  LDL.LU R39, [R1+0x10c4] ;  /* 0x0010c40001277983 */ /* 0x000f280000300800 */
[----:B-----5:R-:W-:Y:S04]  /*6710*/  STL.64 [R1+0xf0], R54 ;  /* 0x0000f03601007387 */ /* 0x020fe80000100a00 */
[----:B0-----:R-:W5:Y:S04]  /*6720*/  LDL.LU R56, [R1+0x1108] ;  /* 0x0011080001387983 */ /* 0x001f680000300800 */
[----:B------:R0:W-:Y:S04]  /*6730*/  STL.64 [R1+0xe8], R52 ;  /* 0x0000e83401007387 */ /* 0x0001e80000100a00 */
[----:B------:R-:W5:Y:S04]  /*6740*/  LDL.LU R57, [R1+0x110c] ;  /* 0x00110c0001397983 */ /* 0x000f680000300800 */
[----:B------:R-:W5:Y:S04]  /*6750*/  LDL.LU R42, [R1+0x10d0] ;  /* 0x0010d000012a7983 */ /* 0x000f680000300800 */
[----:B0-----:R-:W5:Y:S04]  /*6760*/  LDL.LU R52, [R1+0x10f8] ;  /* 0x0010f80001347983 */ /* 0x001f680000300800 */
        /* <DEDUP_REMOVED lines=12> */
[----:B--2---:R0:W-:Y:S04]  /*6830*/  STL.64 [R1+0x1328], R60 ;  /* 0x0013283c01007387 */ /* 0x0041e80000100a00 */
[----:B0-----:R-:W2:Y:S04]  /*6840*/  LDL.LU R60, [R1+0x1030] ;  /* 0x00103000013c7983 */ /* 0x001ea80000300800 */
[----:B------:R-:W2:Y:S04]  /*6850*/  LDL.LU R61, [R1+0x1034] ;  /* 0x00103400013d7983 */ /* 0x000ea80000300800 */
[----:B--2---:R0:W-:Y:S04]  /*6860*/  STL.64 [R1+0x118], R60 ;  /* 0x0001183c01007387 */ /* 0x0041e80000100a00 */
[----:B0-----:R-:W2:Y:S04]  /*6870*/  LDL.LU.64 R60, [R1+0x1328] ;  /* 0x00132800013c7983 */ /* 0x001ea80000300a00 */
[----:B--2---:R0:W-:Y:S04]  /*6880*/  STL.64 [R1+0x200], R60 ;  /* 0x0002003c01007387 */ /* 0x0041e80000100a00 */
[----:B0-----:R-:W2:Y:S04]  /*6890*/  LDL.LU R60, [R1+0x1210] ;  /* 0x00121000013c7983 */ /* 0x001ea80000300800 */
[----:B------:R-:W2:Y:S04]  /*68a0*/  LDL.LU R61, [R1+0x1214] ;  /* 0x00121400013d7983 */ /* 0x000ea80000300800 */
        /* <DEDUP_REMOVED lines=37> */
[----:B0-----:R-:W4:Y:S04]  /*6b00*/  LDL.LU R56, [R1+0x1200] ;  /* 0x0012000001387983 */ /* 0x001f280000300800 */
[----:B------:R-:W4:Y:S04]  /*6b10*/  LDL.LU R57, [R1+0x1204] ;  /* 0x0012040001397983 */ /* 0x000f280000300800 */
        /* <DEDUP_REMOVED lines=52> */
[----:B-1----:R-:W5:Y:S04]  /*6e60*/  LDL.LU R58, [R1+0x1208] ;  /* 0x00120800013a7983 */ /* 0x002f680000300800 */
[----:B------:R-:W5:Y:S04]  /*6e70*/  LDL.LU R59, [R1+0x120c] ;  /* 0x00120c00013b7983 */ /* 0x000f680000300800 */
[----:B---3--:R-:W3:Y:S04]  /*6e80*/  LDL.LU R2, [R1+0x1218] ;  /* 0x0012180001027983 */ /* 0x008ee80000300800 */
[----:B------:R-:W3:Y:S04]  /*6e90*/  LDL.LU R3, [R1+0x121c] ;  /* 0x00121c0001037983 */ /* 0x000ee80000300800 */
[----:B--2---:R0:W-:Y:S04]  /*6ea0*/  STL.64 [R1+0x1318], R60 ;  /* 0x0013183c01007387 */ /* 0x0041e80000100a00 */
[----:B0-----:R-:W2:Y:S04]  /*6eb0*/  LDL.LU R60, [R1+0x1220] ;  /* 0x00122000013c7983 */ /* 0x001ea80000300800 */
[----:B------:R-:W2:Y:S04]  /*6ec0*/  LDL.LU R61, [R1+0x1224] ;  /* 0x00122400013d7983 */ /* 0x000ea80000300800 */
[----:B----4-:R0:W-:Y:S04]  /*6ed0*/  STL.64 [R1+0x2e8], R56 ;  /* 0x0002e83801007387 */ /* 0x0101e80000100a00 */
[----:B-----5:R1:W-:Y:S04]  /*6ee0*/  STL.64 [R1+0x2d8], R52 ;  /* 0x0002d83401007387 */ /* 0x0203e80000100a00 */
[----:B0-----:R-:W4:Y:S04]  /*6ef0*/  LDL.LU R56, [R1+0x12f8] ;  /* 0x0012f80001387983 */ /* 0x001f280000300800 */
[----:B------:R0:W-:Y:S04]  /*6f00*/  STL.64 [R1+0x2c8], R48 ;  /* 0x0002c83001007387 */ /* 0x0001e80000100a00 */
[----:B------:R-:W4:Y:S04]  /*6f10*/  LDL.LU R57, [R1+0x12fc] ;  /* 0x0012fc0001397983 */ /* 0x000f280000300800 */
[----:B------:R5:W-:Y:S04]  /*6f20*/  STL.64 [R1+0x2b8], R44 ;  /* 0x0002b82c01007387 */ /* 0x000be80000100a00 */
[----:B-1----:R-:W4:Y:S04]  /*6f30*/  LDL.LU R52, [R1+0x12e8] ;  /* 0x0012e80001347983 */ /* 0x002f280000300800 */
[----:B------:R1:W-:Y:S04]  /*6f40*/  STL.64 [R1+0x2a8], R40 ;  /* 0x0002a82801007387 */ /* 0x0003e80000100a00 */
[----:B------:R-:W4:Y:S04]  /*6f50*/  LDL.LU R53, [R1+0x12ec] ;  /* 0x0012ec0001357983 */ /* 0x000f280000300800 */
[----:B------:R1:W-:Y:S04]  /*6f60*/  STL.64 [R1+0x298], R36 ;  /* 0x0002982401007387 */ /* 0x0003e80000100a00 */
[----:B0-----:R-:W4:Y:S04]  /*6f70*/  LDL.LU R48, [R1+0x12d8] ;  /* 0x0012d80001307983 */ /* 0x001f280000300800 */
[----:B------:R0:W-:Y:S04]  /*6f80*/  STL.64 [R1+0x288], R32 ;  /* 0x0002882001007387 */ /* 0x0001e80000100a00 */
[----:B------:R-:W4:Y:S04]  /*6f90*/  LDL.LU R49, [R1+0x12dc] ;  /* 0x0012dc0001317983 */ /* 0x000f280000300800 */
[----:B------:R0:W-:Y:S04]  /*6fa0*/  STL.64 [R1+0x278], R28 ;  /* 0x0002781c01007387 */ /* 0x0001e80000100a00 */
[----:B-----5:R-:W5:Y:S04]  /*6fb0*/  LDL.LU R44, [R1+0x12c8] ;  /* 0x0012c800012c7983 */ /* 0x020f680000300800 */
[----:B------:R0:W-:Y:S04]  /*6fc0*/  STL.64 [R1+0x268], R24 ;  /* 0x0002681801007387 */ /* 0x0001e80000100a00 */
[----:B------:R-:W5:Y:S04]  /*6fd0*/  LDL.LU R45, [R1+0x12cc] ;  /* 0x0012cc00012d7983 */ /* 0x000f680000300800 */
[----:B------:R0:W-:Y:S04]  /*6fe0*/  STL.64 [R1+0x258], R20 ;  /* 0x0002581401007387 */ /* 0x0001e80000100a00 */
[----:B-1----:R-:W4:Y:S04]  /*6ff0*/  LDL.LU R40, [R1+0x12b8] ;  /* 0x0012b80001287983 */ /* 0x002f280000300800 */
[----:B------:R1:W-:Y:S04]  /*7000*/  STL.64 [R1+0x248], R16 ;  /* 0x0002481001007387 */ /* 0x0003e80000100a00 */
[----:B------:R-:W4:Y:S04]  /*7010*/  LDL.LU R41, [R1+0x12bc] ;  /* 0x0012bc0001297983 */ /* 0x000f280000300800 */
[----:B------:R1:W-:Y:S04]  /*7020*/  STL.64 [R1+0x238], R12 ;  /* 0x0002380c01007387 */ /* 0x0003e80000100a00 */
[----:B------:R-:W4:Y:S04]  /*7030*/  LDL.LU R36, [R1+0x12a8] ;  /* 0x0012a80001247983 */ /* 0x000f280000300800 */
[----:B------:R1:W-:Y:S04]  /*7040*/  STL.64 [R1+0x228], R8 ;  /* 0x0002280801007387 */ /* 0x0003e80000100a00 */
[----:B------:R-:W4:Y:S04]  /*7050*/  LDL.LU R37, [R1+0x12ac] ;  /* 0x0012ac0001257983 */ /* 0x000f280000300800 */
[----:B------:R1:W-:Y:S04]  /*7060*/  STL.64 [R1+0x218], R4 ;  /* 0x0002180401007387 */ /* 0x0003e80000100a00 */
[----:B0-----:R-:W4:Y:S04]  /*7070*/  LDL.LU R32, [R1+0x1298] ;  /* 0x0012980001207983 */ /* 0x001f280000300800 */
[----:B------:R0:W-:Y:S04]  /*7080*/  STL.64 [R1+0x220], R6 ;  /* 0x0002200601007387 */ /* 0x0001e80000100a00 */
[----:B------:R-:W4:Y:S04]  /*7090*/  LDL.LU R33, [R1+0x129c] ;  /* 0x00129c0001217983 */ /* 0x000f280000300800 */
        /* <DEDUP_REMOVED lines=26> */
[----:B---3--:R3:W-:Y:S04]  /*7240*/  STL.64 [R1+0x300], R2 ;  /* 0x0003000201007387 */ /* 0x0087e80000100a00 */
[----:B------:R-:W4:Y:S04]  /*7250*/  LDL.LU R5, [R1+0x122c] ;  /* 0x00122c0001057983 */ /* 0x000f280000300800 */
[----:B0-----:R-:W4:Y:S04]  /*7260*/  LDL.LU R6, [R1+0x1230] ;  /* 0x0012300001067983 */ /* 0x001f280000300800 */
[----:B------:R-:W4:Y:S04]  /*7270*/  LDL.LU R7, [R1+0x1234] ;  /* 0x0012340001077983 */ /* 0x000f280000300800 */
        /* <DEDUP_REMOVED lines=14> */
[----:B-1----:R-:W4:Y:S04]  /*7360*/  LDL.LU R38, [R1+0x12b0] ;  /* 0x0012b00001267983 */ /* 0x002f280000300800 */
[----:B------:R-:W4:Y:S04]  /*7370*/  LDL.LU R39, [R1+0x12b4] ;  /* 0x0012b40001277983 */ /* 0x000f280000300800 */
[----:B------:R-:W4:Y:S04]  /*7380*/  LDL.LU R42, [R1+0x12c0] ;  /* 0x0012c000012a7983 */ /* 0x000f280000300800 */
[----:B------:R-:W4:Y:S04]  /*7390*/  LDL.LU R43, [R1+0x12c4] ;  /* 0x0012c400012b7983 */ /* 0x000f280000300800 */
[----:B------:R-:W4:Y:S04]  /*73a0*/  LDL.LU R46, [R1+0x12d0] ;  /* 0x0012d000012e7983 */ /* 0x000f280000300800 */
[----:B------:R-:W4:Y:S04]  /*73b0*/  LDL.LU R47, [R1+0x12d4] ;  /* 0x0012d400012f7983 */ /* 0x000f280000300800 */
[----:B------:R-:W4:Y:S04]  /*73c0*/  LDL.LU R50, [R1+0x12e0] ;  /* 0x0012e00001327983 */ /* 0x000f280000300800 */
[----:B------:R-:W4:Y:S04]  /*73d0*/  LDL.LU R51, [R1+0x12e4] ;  /* 0x0012e40001337983 */ /* 0x000f280000300800 */
[----:B--2---:R-:W2:Y:S04]  /*73e0*/  LDL.LU R54, [R1+0x12f0] ;  /* 0x0012f00001367983 */ /* 0x004ea80000300800 */
[----:B------:R-:W2:Y:S04]  /*73f0*/  LDL.LU R55, [R1+0x12f4] ;  /* 0x0012f40001377983 */ /* 0x000ea80000300800 */
[----:B------:R-:W2:Y:S04]  /*7400*/  LDL.LU R58, [R1+0x1300] ;  /* 0x00130000013a7983 */ /* 0x000ea80000300800 */
[----:B------:R-:W2:Y:S04]  /*7410*/  LDL.LU R59, [R1+0x1304] ;  /* 0x00130400013b7983 */ /* 0x000ea80000300800 */
[----:B---3--:R-:W3:Y:S04]  /*7420*/  LDL.LU R2, [R1+0x1310] ;  /* 0x0013100001027983 */ /* 0x008ee80000300800 */
[----:B------:R-:W3:Y:S04]  /*7430*/  LDL.LU R3, [R1+0x1314] ;  /* 0x0013140001037983 */ /* 0x000ee80000300800 */
[----:B------:R0:W-:Y:S04]  /*7440*/  STL.64 [R1+0x308], R60 ;  /* 0x0003083c01007387 */ /* 0x0001e80000100a00 */
[----:B0-----:R-:W3:Y:S04]  /*7450*/  LDL.LU.64 R60, [R1+0x1318] ;  /* 0x00131800013c7983 */ /* 0x001ee80000300a00 */
[----:B-----5:R-:W-:Y:S04]  /*7460*/  STL.64 [R1+0x3b0], R44 ;  /* 0x0003b02c01007387 */ /* 0x020fe80000100a00 */
        /* <DEDUP_REMOVED lines=26> */
[----:B------:R0:W-:Y:S04]  /*7610*/  STL.64 [R1+0x310], R4 ;  /* 0x0003100401007387 */ /* 0x0001e80000100a00 */
[----:B---3--:R-:W-:Y:S01]  /*7620*/  STL.64 [R1+0x3f0], R60 ;  /* 0x0003f03c01007387 */ /* 0x008fe20000100a00 */
[C---:B0-----:R-:W-:Y:S01]  /*7630*/  IADD3 R5, PT, PT, R1.reuse, 0x400, RZ ;  /* 0x0000040001057810 */ /* 0x041fe20007ffe0ff */
[----:B------:R-:W-:-:S02]  /*7640*/  VIADD R4, R1, 0x200 ;  /* 0x0000020001047836 */ /* 0x000fc40000000000 */
[----:B------:R0:W-:Y:S02]  /*7650*/  STL.64 [R1+0x3f8], R2 ;  /* 0x0003f80201007387 */ /* 0x0001e40000100a00 */
[----:B0-----:R-:W-:-:S07]  /*7660*/  IMAD.MOV.U32 R2, RZ, RZ, RZ ;  /* 0x000000ffff027224 */ /* 0x001fce00078e00ff */
.L_x_18904:
[C---:B0-23--:R-:W-:Y:S01]  /*7670*/  IMAD R7, R2.reuse, 0x4, R5 ;  /* 0x0000000402077824 */ /* 0x04dfe200078e0205 */
[----:B------:R-:W2:Y:S04]  /*7680*/  LDL R9, [R1+0x3fc] ;  /* 0x0003fc0001097983 */ /* 0x000ea80000100800 */
[----:B------:R-:W2:Y:S04]  /*7690*/  LDL R6, [R7+0x200] ;  /* 0x0002000007067983 */ /* 0x000ea80000100800 */
[----:B------:R-:W3:Y:S04]  /*76a0*/  LDL R3, [R1+0x1fc] ;  /* 0x0001fc0001037983 */ /* 0x000ee80000100800 */
[----:B------:R-:W4:Y:S01]  /*76b0*/  LDL R8, [R7] ;  /* 0x0000000007087983 */ /* 0x000f220000100800 */
[----:B------:R-:W-:-:S02]  /*76c0*/  IADD3 R2, PT, PT, R2, 0x1, RZ ;  /* 0x0000000102027810 */ /* 0x000fc40007ffe0ff */
[CC--:B--2---:R-:W-:Y:S02]  /*76d0*/  FSETP.GT.FTZ.AND P0, PT, R6.reuse, R9.reuse, PT ;  /* 0x000000090600720b */ /* 0x0c4fe40003f14000 */
[----:B------:R-:W-:Y:S02]  /*76e0*/  FSETP.NEU.FTZ.AND P1, PT, R6, R9, PT ;  /* 0x000000090600720b */ /* 0x000fe40003f3d000 */
[----:B---3--:R-:W-:Y:S02]  /*76f0*/  ISETP.EQ.OR P0, PT, R3, -0x1, P0 ;  /* 0xffffffff0300780c */ /* 0x008fe40000702670 */
[----:B----4-:R-:W-:Y:S01]  /*7700*/  ISETP.GE.OR P1, PT, R8, R3, P1 ;  /* 0x000000030800720c */ /* 0x010fe20000f26670 */
[----:B------:R-:W-:-:S03]  /*7710*/  IMAD.MOV.U32 R3, RZ, RZ, 0x7e ;  /* 0x0000007eff037424 */ /* 0x000fc600078e00ff */
[----:B------:R-:W-:Y:S02]  /*7720*/  PLOP3.LUT P0, PT, P0, P1, PT, 0x8, 0x80 ;  /* 0x000000000080781c */ /* 0x000fe40000702170 */
[----:B------:R-:W-:-:S11]  /*7730*/  ISETP.NE.AND P1, PT, R2, 0x80, PT ;  /* 0x000000800200780c */ /* 0x000fd60003f25270 */
[----:B------:R0:W-:Y:S04]  /*7740*/  @!P0 STL [R1+0x3fc], R6 ;  /* 0x0003fc0601008387 */ /* 0x0001e80000100800 */
[----:B------:R0:W-:Y:S02]  /*7750*/  @!P0 STL [R1+0x1fc], R8 ;  /* 0x0001fc0801008387 */ /* 0x0001e40000100800 */
.L_x_18903:
[----:B0-234-:R-:W-:-:S05]  /*7760*/  IMAD R7, R3, 0x4, R4 ;  /* 0x0000000403077824 */ /* 0x01dfca00078e0204 */
[----:B0-----:R-:W2:Y:S01]  /*7770*/  LDL.64 R8, [R7] ;  /* 0x0000000007087983 */ /* 0x001ea20000100a00 */
[----:B------:R-:W-:Y:S04]  /*7780*/  BSSY.RECONVERGENT B1, `(.L_x_18882) ;  /* 0x0000019000017945 */ /* 0x000fe80003800200 */
[----:B------:R-:W-:Y:S01]  /*7790*/  BSSY.RELIABLE B2, `(.L_x_18883) ;  /* 0x0000011000027945 */ /* 0x000fe20003800100 */
[----:B--2---:R-:W-:-:S13]  /*77a0*/  FSETP.GT.FTZ.AND P0, PT, R9, R8, PT ;  /* 0x000000080900720b */ /* 0x004fda0003f14000 */
[----:B-1----:R-:W-:Y:S05]  /*77b0*/  @!P0 BRA `(.L_x_18884) ;  /* 0x0000000000088947 */ /* 0x002fea0003800000 */
[----:B------:R0:W5:Y:S01]  /*77c0*/  LDL R6, [R7+-0x200] ;  /* 0xfffe000007067983 */ /* 0x0001620000100800 */
[----:B------:R-:W-:Y:S05]  /*77d0*/  BRA `(.L_x_18885) ;  /* 0x0000000000307947 */ /* 0x000fea0003800000 */
.L_x_18884:
        /* <DEDUP_REMOVED lines=11> */
[----:B------:R-:W-:-:S07]  /*7890*/  MOV R6, R10 ;  /* 0x0000000a00067202 */ /* 0x000fce0000000f00 */
.L_x_18885:
[----:B------:R-:W-:Y:S05]  /*78a0*/  BSYNC.RELIABLE B2 ;  /* 0x0000000000027941 */ /* 0x000fea0003800100 */
.L_x_18883:
[----:B------:R-:W2:Y:S04]  /*78b0*/  LDL R10, [R7+-0x1fc] ;  /* 0xfffe0400070a7983 */ /* 0x000ea80000100800 */
[----:B------:R-:W-:Y:S04]  /*78c0*/  STL [R7], R9 ;  /* 0x0000000907007387 */ /* 0x000fe80000100800 */
[----:B-----5:R-:W-:Y:S04]  /*78d0*/  STL [R7+-0x1fc], R6 ;  /* 0xfffe040607007387 */ /* 0x020fe80000100800 */
[----:B------:R1:W-:Y:S02]  /*78e0*/  STL [R7+0x4], R8 ;  /* 0x0000040807007387 */ /* 0x0003e40000100800 */
[----:B-1----:R-:W-:-:S02]  /*78f0*/  IMAD.MOV.U32 R8, RZ, RZ, R9 ;  /* 0x000000ffff087224 */ /* 0x002fc400078e0009 */
[----:B--2---:R1:W-:Y:S05]  /*7900*/  STL [R7+-0x200], R10 ;  /* 0xfffe000a07007387 */ /* 0x0043ea0000100800 */
.L_x_18886:
[----:B------:R-:W-:Y:S05]  /*7910*/  BSYNC.RECONVERGENT B1 ;  /* 0x0000000000017941 */ /* 0x000fea0003800200 */
.L_x_18882:
[----:B------:R-:W2:Y:S01]  /*7920*/  LDL R6, [R7+-0x4] ;  /* 0xfffffc0007067983 */ /* 0x000ea20000100800 */
[----:B------:R-:W-:Y:S04]  /*7930*/  BSSY.RECONVERGENT B1, `(.L_x_18887) ;  /* 0x0000016000017945 */ /* 0x000fe80003800200 */
[----:B------:R-:W-:Y:S01]  /*7940*/  BSSY.RELIABLE B2, `(.L_x_18888) ;  /* 0x000000e000027945 */ /* 0x000fe20003800100 */
[----:B--2---:R-:W-:-:S13]  /*7950*/  FSETP.GT.FTZ.AND P0, PT, R8, R6, PT ;  /* 0x000000060800720b */ /* 0x004fda0003f14000 */
[----:B------:R-:W-:Y:S05]  /*7960*/  @!P0 BRA `(.L_x_18889) ;  /* 0x0000000000088947 */ /* 0x000fea0003800000 */
[----:B------:R2:W5:Y:S01]  /*7970*/  LDL R12, [R7+-0x204] ;  /* 0xfffdfc00070c7983 */ /* 0x0005620000100800 */
[----:B------:R-:W-:Y:S05]  /*7980*/  BRA `(.L_x_18890) ;  /* 0x0000000000247947 */ /* 0x000fea0003800000 */
.L_x_18889:
        /* <DEDUP_REMOVED lines=9> */
.L_x_18890:
[----:B------:R-:W-:Y:S05]  /*7a20*/  BSYNC.RELIABLE B2 ;  /* 0x0000000000027941 */ /* 0x000fea0003800100 */
.L_x_18888:
[----:B-----5:R-:W-:Y:S01]  /*7a30*/  STL [R7+-0x200], R12 ;  /* 0xfffe000c07007387 */ /* 0x020fe20000100800 */
[----:B------:R-:W-:-:S03]  /*7a40*/  IMAD.MOV.U32 R9, RZ, RZ, R10 ;  /* 0x000000ffff097224 */ /* 0x000fc600078e000a */
[----:B------:R-:W-:Y:S04]  /*7a50*/  STL [R7+-0x4], R8 ;  /* 0xfffffc0807007387 */ /* 0x000fe80000100800 */
[----:B------:R-:W-:Y:S04]  /*7a60*/  STL [R7+-0x204], R10 ;  /* 0xfffdfc0a07007387 */ /* 0x000fe80000100800 */
[----:B------:R3:W-:Y:S02]  /*7a70*/  STL [R7], R6 ;  /* 0x0000000607007387 */ /* 0x0007e40000100800 */
[----:B---3--:R-:W-:-:S07]  /*7a80*/  MOV R6, R8 ;  /* 0x0000000800067202 */ /* 0x008fce0000000f00 */
.L_x_18891:
[----:B------:R-:W-:Y:S05]  /*7a90*/  BSYNC.RECONVERGENT B1 ;  /* 0x0000000000017941 */ /* 0x000fea0003800200 */
.L_x_18887:
[----:B------:R-:W3:Y:S01]  /*7aa0*/  LDL R11, [R7+-0x8] ;  /* 0xfffff800070b7983 */ /* 0x000ee20000100800 */
[----:B------:R-:W-:Y:S04]  /*7ab0*/  BSSY.RECONVERGENT B1, `(.L_x_18892) ;  /* 0x0000018000017945 */ /* 0x000fe80003800200 */
[----:B------:R-:W-:Y:S01]  /*7ac0*/  BSSY.RELIABLE B2, `(.L_x_18893) ;  /* 0x0000010000027945 */ /* 0x000fe20003800100 */
[----:B---3--:R-:W-:-:S13]  /*7ad0*/  FSETP.GT.FTZ.AND P0, PT, R6, R11, PT ;  /* 0x0000000b0600720b */ /* 0x008fda0003f14000 */
[----:B------:R-:W-:Y:S05]  /*7ae0*/  @!P0 BRA `(.L_x_18894) ;  /* 0x0000000000088947 */ /* 0x000fea0003800000 */
[----:B------:R3:W5:Y:S01]  /*7af0*/  LDL R8, [R7+-0x208] ;  /* 0xfffdf80007087983 */ /* 0x0007620000100800 */
[----:B------:R-:W-:Y:S05]  /*7b00*/  BRA `(.L_x_18895) ;  /* 0x00000000002c7947 */ /* 0x000fea0003800000 */
.L_x_18894:
        /* <DEDUP_REMOVED lines=11> */
.L_x_18895:
[----:B------:R-:W-:Y:S05]  /*7bc0*/  BSYNC.RELIABLE B2 ;  /* 0x0000000000027941 */ /* 0x000fea0003800100 */
.L_x_18893:
[----:B-----5:R-:W-:Y:S01]  /*7bd0*/  STL [R7+-0x204], R8 ;  /* 0xfffdfc0807007387 */ /* 0x020fe20000100800 */
[----:B-1----:R-:W-:-:S03]  /*7be0*/  MOV R10, R9 ;  /* 0x00000009000a7202 */ /* 0x002fc60000000f00 */
[----:B------:R-:W-:Y:S04]  /*7bf0*/  STL [R7+-0x8], R6 ;  /* 0xfffff80607007387 */ /* 0x000fe80000100800 */
[----:B------:R-:W-:Y:S04]  /*7c00*/  STL [R7+-0x208], R9 ;  /* 0xfffdf80907007387 */ /* 0x000fe80000100800 */
[----:B------:R1:W-:Y:S02]  /*7c10*/  STL [R7+-0x4], R11 ;  /* 0xfffffc0b07007387 */ /* 0x0003e40000100800 */
[----:B-1----:R-:W-:-:S07]  /*7c20*/  IMAD.MOV.U32 R11, RZ, RZ, R6 ;  /* 0x000000ffff0b7224 */ /* 0x002fce00078e0006 */
.L_x_18896:
[----:B------:R-:W-:Y:S05]  /*7c30*/  BSYNC.RECONVERGENT B1 ;  /* 0x0000000000017941 */ /* 0x000fea0003800200 */
.L_x_18892:
[----:B------:R-:W-:-:S13]  /*7c40*/  ISETP.NE.AND P0, PT, R3, 0x2, PT ;  /* 0x000000020300780c */ /* 0x000fda0003f05270 */
[----:B------:R-:W-:Y:S05]  /*7c50*/  @!P0 BRA `(.L_x_18897) ;  /* 0x0000000000748947 */ /* 0x000fea0003800000 */
        /* <DEDUP_REMOVED lines=9> */
.L_x_18900:
        /* <DEDUP_REMOVED lines=11> */
.L_x_18901:
[----:B------:R-:W-:Y:S05]  /*7da0*/  BSYNC.RELIABLE B2 ;  /* 0x0000000000027941 */ /* 0x000fea0003800100 */
.L_x_18899:
[----:B------:R4:W-:Y:S04]  /*7db0*/  STL [R6+0x200], R11 ;  /* 0x0002000b06007387 */ /* 0x0009e80000100800 */
[----:B------:R-:W2:Y:S04]  /*7dc0*/  LDL R9, [R7+-0x208] ;  /* 0xfffdf80007097983 */ /* 0x000ea80000100800 */
[----:B--2---:R4:W-:Y:S04]  /*7dd0*/  STL [R6], R9 ;  /* 0x0000000906007387 */ /* 0x0049e80000100800 */
[----:B------:R4:W-:Y:S04]  /*7de0*/  STL [R7+-0x8], R12 ;  /* 0xfffff80c07007387 */ /* 0x0009e80000100800 */
[----:B-----5:R4:W-:Y:S02]  /*7df0*/  STL [R7+-0x208], R8 ;  /* 0xfffdf80807007387 */ /* 0x0209e40000100800 */
.L_x_18902:
[----:B------:R-:W-:Y:S05]  /*7e00*/  BSYNC.RECONVERGENT B1 ;  /* 0x0000000000017941 */ /* 0x000fea0003800200 */
.L_x_18898:
[----:B------:R-:W-:Y:S01]  /*7e10*/  VIADD R3, R3, 0xfffffffc ;  /* 0xfffffffc03037836 */ /* 0x000fe20000000000 */
[----:B------:R-:W-:Y:S06]  /*7e20*/  BRA `(.L_x_18903) ;  /* 0xfffffff8004c7947 */ /* 0x000fec000383ffff */
.L_x_18897:
[----:B------:R-:W-:Y:S05]  /*7e30*/  @P1 BRA `(.L_x_18904) ;  /* 0xfffffff8000c1947 */ /* 0x000fea000383ffff */
[----:B------:R-:W4:Y:S04]  /*7e40*/  LDL.64 R2, [R1+0xe8] ;  /* 0x0000e80001027983 */ /* 0x000f280000100a00 */
        /* <DEDUP_REMOVED lines=28> */
[----:B------:R1:W5:Y:S04]  /*8010*/  LDL.64 R4, [R1+0xe0] ;  /* 0x0000e00001047983 */ /* 0x0003680000100a00 */
        /* <DEDUP_REMOVED lines=197> */
.L_x_18881:
[----:B------:R-:W-:Y:S05]  /*8c70*/  BSYNC.RECONVERGENT B0 ;  /* 0x0000000000007941 */ /* 0x000fea0003800200 */
.L_x_18880:
[----:B------:R-:W-:Y:S05]  /*8c80*/  WARPSYNC.ALL ;  /* 0x0000000000007948 */ /* 0x000fea0003800000 */
[----:B-1---5:R-:W-:Y:S04]  /*8c90*/  SHFL.DOWN PT, R2, R60, 0x2, 0x1f ;  /* 0x08401f003c027f89 */ /* 0x022fe800000e0000 */
        /* <DEDUP_REMOVED lines=86> */
[----:B-1----:R-:W2:Y:S04]  /*9200*/  LDL R2, [R1+0x1000] ;  /* 0x0010000001027983 */ /* 0x002ea80000100800 */
[----:B------:R-:W3:Y:S04]  /*9210*/  LDL R3, [R1+0x1004] ;  /* 0x0010040001037983 */ /* 0x000ee80000100800 */
[----:B--2---:R-:W-:Y:S04]  /*9220*/  SHFL.DOWN PT, R2, R2, 0x2, 0x1f ;  /* 0x08401f0002027f89 */ /* 0x004fe800000e0000 */
[----:B---3--:R-:W1:Y:S04]  /*9230*/  SHFL.DOWN PT, R3, R3, 0x2, 0x1f ;  /* 0x08401f0003037f89 */ /* 0x008e6800000e0000 */
        /* <DEDUP_REMOVED lines=487> */
[----:B------:R-:W3:Y:S01]  /*b0b0*/  LDL R3, [R1+0x1314] ;  /* 0x0013140001037983 */ /* 0x000ee20000100800 */
[----:B------:R-:W-:Y:S01]  /*b0c0*/  ISETP.GT.AND P0, PT, R0, 0x1d, PT ;  /* 0x0000001d0000780c */ /* 0x000fe20003f04270 */
[----:B------:R-:W-:Y:S02]  /*b0d0*/  BSSY.RECONVERGENT B0, `(.L_x_18905) ;  /* 0x00002b4000007945 */ /* 0x000fe40003800200 */
[----:B--2---:R-:W-:Y:S04]  /*b0e0*/  SHFL.DOWN PT, R2, R2, 0x2, 0x1f ;  /* 0x08401f0002027f89 */ /* 0x004fe800000e0000 */
[----:B---3--:R-:W1:Y:S04]  /*b0f0*/  SHFL.DOWN PT, R3, R3, 0x2, 0x1f ;  /* 0x08401f0003037f89 */ /* 0x008e6800000e0000 */
[----:B-1----:R1:W-:Y:S02]  /*b100*/  STL.64 [R1+0x7f8], R2 ;  /* 0x0007f80201007387 */ /* 0x0023e40000100a00 */
[----:B------:R-:W-:Y:S05]  /*b110*/  @P0 BRA `(.L_x_18906) ;  /* 0x0000002800bc0947 */ /* 0x000fea0003800000 */
[----:B------:R2:W-:Y:S04]  /*b120*/  STL.64 [R1], R60 ;  /* 0x0000003c01007387 */ /* 0x0005e80000100a00 */
[----:B-1----:R-:W3:Y:S04]  /*b130*/  LDL.LU R2, [R1+0x1028] ;  /* 0x0010280001027983 */ /* 0x002ee80000300800 */
[----:B------:R-:W3:Y:S04]  /*b140*/  LDL.LU R3, [R1+0x102c] ;  /* 0x00102c0001037983 */ /* 0x000ee80000300800 */
[----:B--2---:R-:W2:Y:S04]  /*b150*/  LDL.LU R60, [R1+0x1020] ;  /* 0x00102000013c7983 */ /* 0x004ea80000300800 */
[----:B------:R-:W2:Y:S04]  /*b160*/  LDL.LU R61, [R1+0x1024] ;  /* 0x00102400013d7983 */ /* 0x000ea80000300800 */
[----:B------:R1:W-:Y:S04]  /*b170*/  STL.64 [R1+0x8], R58 ;  /* 0x0000083a01007387 */ /* 0x0003e80000100a00 */
[----:B------:R4:W-:Y:S04]  /*b180*/  STL.64 [R1+0x10], R56 ;  /* 0x0000103801007387 */ /* 0x0009e80000100a00 */
[----:B------:R5:W-:Y:S04]  /*b190*/  STL.64 [R1+0x18], R54 ;  /* 0x0000183601007387 */ /* 0x000be80000100a00 */
[----:B------:R0:W-:Y:S04]  /*b1a0*/  STL.64 [R1+0x20], R52 ;  /* 0x0000203401007387 */ /* 0x0001e80000100a00 */
[----:B-1----:R-:W2:Y:S04]  /*b1b0*/  LDL.LU R58, [R1+0x1018] ;  /* 0x00101800013a7983 */ /* 0x002ea80000300800 */
[----:B------:R-:W2:Y:S04]  /*b1c0*/  LDL.LU R59, [R1+0x101c] ;  /* 0x00101c00013b7983 */ /* 0x000ea80000300800 */
        /* <DEDUP_REMOVED lines=66> */
[----:B---3--:R-:W-:Y:S04]  /*b5f0*/  STL.64 [R1+0x110], R2 ;  /* 0x0001100201007387 */ /* 0x008fe80000100a00 */
[----:B------:R-:W3:Y:S04]  /*b600*/  LDL.LU R30, [R1+0x10a0] ;  /* 0x0010a000011e7983 */ /* 0x000ee80000300800 */
[----:B--2---:R0:W-:Y:S04]  /*b610*/  STL.64 [R1+0x108], R60 ;  /* 0x0001083c01007387 */ /* 0x0041e80000100a00 */
[----:B------:R-:W3:Y:S04]  /*b620*/  LDL.LU R31, [R1+0x10a4] ;  /* 0x0010a400011f7983 */ /* 0x000ee80000300800 */
[----:B------:R-:W2:Y:S04]  /*b630*/  LDL.LU R34, [R1+0x10b0] ;  /* 0x0010b00001227983 */ /* 0x000ea80000300800 */
[----:B0-----:R-:W3:Y:S04]  /*b640*/  LDL.LU R60, [R1+0x1118] ;  /* 0x00111800013c7983 */ /* 0x001ee80000300800 */
[----:B------:R-:W3:Y:S04]  /*b650*/  LDL.LU R61, [R1+0x111c] ;  /* 0x00111c00013d7983 */ /* 0x000ee80000300800 */
[----:B------:R-:W2:Y:S04]  /*b660*/  LDL.LU R35, [R1+0x10b4] ;  /* 0x0010b40001237983 */ /* 0x000ea80000300800 */
[----:B------:R-:W-:Y:S04]  /*b670*/  STL.64 [R1+0x100], R58 ;  /* 0x0001003a01007387 */ /* 0x000fe80000100a00 */
[----:B------:R-:W2:Y:S04]  /*b680*/  LDL.LU R38, [R1+0x10c0] ;  /* 0x0010c00001267983 */ /* 0x000ea80000300800 */
        /* <DEDUP_REMOVED lines=20> */
[----:B---3--:R0:W-:Y:S04]  /*b7d0*/  STL.64 [R1+0x1328], R60 ;  /* 0x0013283c01007387 */ /* 0x0081e80000100a00 */
[----:B0-----:R-:W3:Y:S04]  /*b7e0*/  LDL.LU R60, [R1+0x1030] ;  /* 0x00103000013c7983 */ /* 0x001ee80000300800 */
[----:B------:R-:W3:Y:S04]  /*b7f0*/  LDL.LU R61, [R1+0x1034] ;  /* 0x00103400013d7983 */ /* 0x000ee80000300800 */
[----:B---3--:R0:W-:Y:S04]  /*b800*/  STL.64 [R1+0x118], R60 ;  /* 0x0001183c01007387 */ /* 0x0081e80000100a00 */
[----:B0-----:R-:W3:Y:S04]  /*b810*/  LDL.LU.64 R60, [R1+0x1328] ;  /* 0x00132800013c7983 */ /* 0x001ee80000300a00 */
[----:B---3--:R0:W-:Y:S04]  /*b820*/  STL.64 [R1+0x200], R60 ;  /* 0x0002003c01007387 */ /* 0x0081e80000100a00 */
[----:B0-----:R-:W3:Y:S04]  /*b830*/  LDL.LU R60, [R1+0x1210] ;  /* 0x00121000013c7983 */ /* 0x001ee80000300800 */
[----:B------:R-:W3:Y:S04]  /*b840*/  LDL.LU R61, [R1+0x1214] ;  /* 0x00121400013d7983 */ /* 0x000ee80000300800 */
        /* <DEDUP_REMOVED lines=93> */
[----:B--2---:R-:W2:Y:S04]  /*be20*/  LDL.LU R2, [R1+0x1218] ;  /* 0x0012180001027983 */ /* 0x004ea80000300800 */
[----:B------:R-:W2:Y:S04]  /*be30*/  LDL.LU R3, [R1+0x121c] ;  /* 0x00121c0001037983 */ /* 0x000ea80000300800 */
[----:B---3--:R0:W-:Y:S04]  /*be40*/  STL.64 [R1+0x1318], R60 ;  /* 0x0013183c01007387 */ /* 0x0081e80000100a00 */
[----:B0-----:R-:W3:Y:S04]  /*be50*/  LDL.LU R60, [R1+0x1220] ;  /* 0x00122000013c7983 */ /* 0x001ee80000300800 */
[----:B------:R-:W3:Y:S04]  /*be60*/  LDL.LU R61, [R1+0x1224] ;  /* 0x00122400013d7983 */ /* 0x000ee80000300800 */
        /* <DEDUP_REMOVED lines=55> */
[----:B--2---:R2:W-:Y:S04]  /*c1e0*/  STL.64 [R1+0x300], R2 ;  /* 0x0003000201007387 */ /* 0x0045e80000100a00 */
        /* <DEDUP_REMOVED lines=25> */
[----:B---3--:R-:W3:Y:S04]  /*c380*/  LDL.LU R54, [R1+0x12f0] ;  /* 0x0012f00001367983 */ /* 0x008ee80000300800 */
[----:B------:R-:W3:Y:S04]  /*c390*/  LDL.LU R55, [R1+0x12f4] ;  /* 0x0012f40001377983 */ /* 0x000ee80000300800 */
[----:B------:R-:W3:Y:S04]  /*c3a0*/  LDL.LU R58, [R1+0x1300] ;  /* 0x00130000013a7983 */ /* 0x000ee80000300800 */
[----:B------:R-:W3:Y:S04]  /*c3b0*/  LDL.LU R59, [R1+0x1304] ;  /* 0x00130400013b7983 */ /* 0x000ee80000300800 */
[----:B--2---:R-:W2:Y:S04]  /*c3c0*/  LDL.LU R2, [R1+0x1310] ;  /* 0x0013100001027983 */ /* 0x004ea80000300800 */
[----:B------:R-:W2:Y:S04]  /*c3d0*/  LDL.LU R3, [R1+0x1314] ;  /* 0x0013140001037983 */ /* 0x000ea80000300800 */
[----:B------:R0:W-:Y:S04]  /*c3e0*/  STL.64 [R1+0x308], R60 ;  /* 0x0003083c01007387 */ /* 0x0001e80000100a00 */
[----:B0-----:R-:W2:Y:S04]  /*c3f0*/  LDL.LU.64 R60, [R1+0x1318] ;  /* 0x00131800013c7983 */ /* 0x001ea80000300a00 */
        /* <DEDUP_REMOVED lines=26> */
[----:B------:R-:W-:Y:S01]  /*c5a0*/  STL.64 [R1+0x3e8], R58 ;  /* 0x0003e83a01007387 */ /* 0x000fe20000100a00 */
[----:B0-----:R-:W-:-:S03]  /*c5b0*/  IADD3 R8, PT, PT, R1, 0x200, RZ ;  /* 0x0000020001087810 */ /* 0x001fc60007ffe0ff */
[----:B------:R0:W-:Y:S04]  /*c5c0*/  STL.64 [R1+0x310], R4 ;  /* 0x0003100401007387 */ /* 0x0001e80000100a00 */
[----:B--2---:R-:W-:Y:S01]  /*c5d0*/  STL.64 [R1+0x3f0], R60 ;  /* 0x0003f03c01007387 */ /* 0x004fe20000100a00 */
[----:B0-----:R-:W-:-:S03]  /*c5e0*/  VIADD R5, R1, 0x400 ;  /* 0x0000040001057836 */ /* 0x001fc60000000000 */
[----:B------:R0:W-:Y:S02]  /*c5f0*/  STL.64 [R1+0x3f8], R2 ;  /* 0x0003f80201007387 */ /* 0x0001e40000100a00 */
[----:B0-----:R-:W-:-:S07]  /*c600*/  IMAD.MOV.U32 R2, RZ, RZ, RZ ;  /* 0x000000ffff027224 */ /* 0x001fce00078e00ff */
.L_x_18929:
[C---:B012---:R-:W-:Y:S01]  /*c610*/  IMAD R7, R2.reuse, 0x4, R5 ;  /* 0x0000000402077824 */ /* 0x047fe200078e0205 */
[----:B------:R-:W2:Y:S04]  /*c620*/  LDL R9, [R1+0x3fc] ;  /* 0x0003fc0001097983 */ /* 0x000ea80000100800 */
[----:B------:R-:W2:Y:S04]  /*c630*/  LDL R4, [R7+0x200] ;  /* 0x0002000007047983 */ /* 0x000ea80000100800 */
[----:B------:R-:W3:Y:S04]  /*c640*/  LDL R3, [R1+0x1fc] ;  /* 0x0001fc0001037983 */ /* 0x000ee80000100800 */
[----:B------:R-:W4:Y:S01]  /*c650*/  LDL R6, [R7] ;  /* 0x0000000007067983 */ /* 0x000f220000100800 */
[----:B------:R-:W-:Y:S01]  /*c660*/  VIADD R2, R2, 0x1 ;  /* 0x0000000102027836 */ /* 0x000fe20000000000 */
[----:B--2---:R-:W-:-:S02]  /*c670*/  FSETP.GT.FTZ.AND P0, PT, R4, R9, PT ;  /* 0x000000090400720b */ /* 0x004fc40003f14000 */
[----:B------:R-:W-:Y:S02]  /*c680*/  FSETP.NEU.FTZ.AND P1, PT, R4, R9, PT ;  /* 0x000000090400720b */ /* 0x000fe40003f3d000 */
[----:B---3--:R-:W-:Y:S02]  /*c690*/  ISETP.EQ.OR P0, PT, R3, -0x1, P0 ;  /* 0xffffffff0300780c */ /* 0x008fe40000702670 */
[----:B----4-:R-:W-:Y:S01]  /*c6a0*/  ISETP.GE.OR P1, PT, R6, R3, P1 ;  /* 0x000000030600720c */ /* 0x010fe20000f26670 */
[----:B------:R-:W-:-:S03]  /*c6b0*/  HFMA2 R3, -RZ, RZ, 0, 7.51018524169921875e-06 ;  /* 0x0000007eff037431 */ /* 0x000fc600000001ff */
[----:B------:R-:W-:Y:S02]  /*c6c0*/  PLOP3.LUT P0, PT, P0, P1, PT, 0x8, 0x80 ;  /* 0x000000000080781c */ /* 0x000fe40000702170 */
[----:B------:R-:W-:-:S11]  /*c6d0*/  ISETP.NE.AND P1, PT, R2, 0x80, PT ;  /* 0x000000800200780c */ /* 0x000fd60003f25270 */
[----:B------:R0:W-:Y:S04]  /*c6e0*/  @!P0 STL [R1+0x3fc], R4 ;  /* 0x0003fc0401008387 */ /* 0x0001e80000100800 */
[----:B------:R0:W-:Y:S02]  /*c6f0*/  @!P0 STL [R1+0x1fc], R6 ;  /* 0x0001fc0601008387 */ /* 0x0001e40000100800 */
.L_x_18928:
[----:B012-4-:R-:W-:-:S05]  /*c700*/  IMAD R7, R3, 0x4, R8 ;  /* 0x0000000403077824 */ /* 0x017fca00078e0208 */
[----:B------:R-:W2:Y:S01]  /*c710*/  LDL.64 R10, [R7] ;  /* 0x00000000070a7983 */ /* 0x000ea20000100a00 */
[----:B------:R-:W-:Y:S04]  /*c720*/  BSSY.RECONVERGENT B1, `(.L_x_18907) ;  /* 0x0000019000017945 */ /* 0x000fe80003800200 */
[----:B------:R-:W-:Y:S01]  /*c730*/  BSSY.RELIABLE B2, `(.L_x_18908) ;  /* 0x0000011000027945 */ /* 0x000fe20003800100 */
[----:B--2---:R-:W-:-:S13]  /*c740*/  FSETP.GT.FTZ.AND P0, PT, R11, R10, PT ;  /* 0x0000000a0b00720b */ /* 0x004fda0003f14000 */
[----:B---3--:R-:W-:Y:S05]  /*c750*/  @!P0 BRA `(.L_x_18909) ;  /* 0x0000000000088947 */ /* 0x008fea0003800000 */
[----:B0-----:R0:W5:Y:S01]  /*c760*/  LDL R4, [R7+-0x200] ;  /* 0xfffe000007047983 */ /* 0x0011620000100800 */
[----:B------:R-:W-:Y:S05]  /*c770*/  BRA `(.L_x_18910) ;  /* 0x0000000000307947 */ /* 0x000fea0003800000 */
.L_x_18909:
[----:B0-----:R-:W2:Y:S01]  /*c780*/  LDL R6, [R7+-0x200] ;  /* 0xfffe000007067983 */ /* 0x001ea20000100800 */
        /* <DEDUP_REMOVED lines=11> */
.L_x_18910:
[----:B------:R-:W-:Y:S05]  /*c840*/  BSYNC.RELIABLE B2 ;  /* 0x0000000000027941 */ /* 0x000fea0003800100 */
.L_x_18908:
[----:B------:R-:W2:Y:S04]  /*c850*/  LDL R6, [R7+-0x1fc] ;  /* 0xfffe040007067983 */ /* 0x000ea80000100800 */
[----:B------:R-:W-:Y:S04]  /*c860*/  STL [R7], R11 ;  /* 0x0000000b07007387 */ /* 0x000fe80000100800 */
[----:B-----5:R-:W-:Y:S04]  /*c870*/  STL [R7+-0x1fc], R4 ;  /* 0xfffe040407007387 */ /* 0x020fe80000100800 */
[----:B------:R1:W-:Y:S02]  /*c880*/  STL [R7+0x4], R10 ;  /* 0x0000040a07007387 */ /* 0x0003e40000100800 */
[----:B-1----:R-:W-:-:S02]  /*c890*/  MOV R10, R11 ;  /* 0x0000000b000a7202 */ /* 0x002fc40000000f00 */
[----:B--2---:R1:W-:Y:S05]  /*c8a0*/  STL [R7+-0x200], R6 ;  /* 0xfffe000607007387 */ /* 0x0043ea0000100800 */
.L_x_18911:
[----:B------:R-:W-:Y:S05]  /*c8b0*/  BSYNC.RECONVERGENT B1 ;  /* 0x0000000000017941 */ /* 0x000fea0003800200 */
.L_x_18907:
[----:B------:R-:W2:Y:S01]  /*c8c0*/  LDL R4, [R7+-0x4] ;  /* 0xfffffc0007047983 */ /* 0x000ea20000100800 */
[----:B------:R-:W-:Y:S04]  /*c8d0*/  BSSY.RECONVERGENT B1, `(.L_x_18912) ;  /* 0x0000016000017945 */ /* 0x000fe80003800200 */
[----:B------:R-:W-:Y:S01]  /*c8e0*/  BSSY.RELIABLE B2, `(.L_x_18913) ;  /* 0x000000e000027945 */ /* 0x000fe20003800100 */
[----:B--2---:R-:W-:-:S13]  /*c8f0*/  FSETP.GT.FTZ.AND P0, PT, R10, R4, PT ;  /* 0x000000040a00720b */ /* 0x004fda0003f14000 */
[----:B------:R-:W-:Y:S05]  /*c900*/  @!P0 BRA `(.L_x_18914) ;  /* 0x0000000000088947 */ /* 0x000fea0003800000 */
[----:B------:R2:W5:Y:S01]  /*c910*/  LDL R12, [R7+-0x204] ;  /* 0xfffdfc00070c7983 */ /* 0x0005620000100800 */
[----:B------:R-:W-:Y:S05]  /*c920*/  BRA `(.L_x_18915) ;  /* 0x0000000000247947 */ /* 0x000fea0003800000 */
.L_x_18914:
        /* <DEDUP_REMOVED lines=9> */
.L_x_18915:
[----:B------:R-:W-:Y:S05]  /*c9c0*/  BSYNC.RELIABLE B2 ;  /* 0x0000000000027941 */ /* 0x000fea0003800100 */
.L_x_18913:
[----:B-----5:R-:W-:Y:S01]  /*c9d0*/  STL [R7+-0x200], R12 ;  /* 0xfffe000c07007387 */ /* 0x020fe20000100800 */
[----:B------:R-:W-:-:S03]  /*c9e0*/  MOV R9, R6 ;  /* 0x0000000600097202 */ /* 0x000fc60000000f00 */
[----:B------:R-:W-:Y:S04]  /*c9f0*/  STL [R7+-0x4], R10 ;  /* 0xfffffc0a07007387 */ /* 0x000fe80000100800 */
[----:B------:R-:W-:Y:S04]  /*ca00*/  STL [R7+-0x204], R6 ;  /* 0xfffdfc0607007387 */ /* 0x000fe80000100800 */
[----:B------:R3:W-:Y:S02]  /*ca10*/  STL [R7], R4 ;  /* 0x0000000407007387 */ /* 0x0007e40000100800 */
[----:B---3--:R-:W-:-:S07]  /*ca20*/  IMAD.MOV.U32 R4, RZ, RZ, R10 ;  /* 0x000000ffff047224 */ /* 0x008fce00078e000a */
.L_x_18916:
[----:B------:R-:W-:Y:S05]  /*ca30*/  BSYNC.RECONVERGENT B1 ;  /* 0x0000000000017941 */ /* 0x000fea0003800200 */
.L_x_18912:
[----:B------:R-:W3:Y:S01]  /*ca40*/  LDL R11, [R7+-0x8] ;  /* 0xfffff800070b7983 */ /* 0x000ee20000100800 */
[----:B------:R-:W-:Y:S04]  /*ca50*/  BSSY.RECONVERGENT B1, `(.L_x_18917) ;  /* 0x0000018000017945 */ /* 0x000fe80003800200 */
[----:B------:R-:W-:Y:S01]  /*ca60*/  BSSY.RELIABLE B2, `(.L_x_18918) ;  /* 0x0000010000027945 */ /* 0x000fe20003800100 */
[----:B---3--:R-:W-:-:S13]  /*ca70*/  FSETP.GT.FTZ.AND P0, PT, R4, R11, PT ;  /* 0x0000000b0400720b */ /* 0x008fda0003f14000 */
[----:B------:R-:W-:Y:S05]  /*ca80*/  @!P0 BRA `(.L_x_18919) ;  /* 0x0000000000088947 */ /* 0x000fea0003800000 */
[----:B-1----:R1:W5:Y:S01]  /*ca90*/  LDL R6, [R7+-0x208] ;  /* 0xfffdf80007067983 */ /* 0x0023620000100800 */
[----:B------:R-:W-:Y:S05]  /*caa0*/  BRA `(.L_x_18920) ;  /* 0x00000000002c7947 */ /* 0x000fea0003800000 */
.L_x_18919:
[----:B------:R-:W3:Y:S01]  /*cab0*/  LDL R10, [R7+-0x208] ;  /* 0xfffdf800070a7983 */ /* 0x000ee20000100800 */
[----:B-1----:R-:W-:Y:S01]  /*cac0*/  IMAD.MOV.U32 R6, RZ, RZ, -0x1 ;  /* 0xffffffffff067424 */ /* 0x002fe200078e00ff */
        /* <DEDUP_REMOVED lines=9> */
.L_x_18920:
[----:B------:R-:W-:Y:S05]  /*cb60*/  BSYNC.RELIABLE B2 ;  /* 0x0000000000027941 */ /* 0x000fea0003800100 */
.L_x_18918:
[----:B-----5:R-:W-:Y:S01]  /*cb70*/  STL [R7+-0x204], R6 ;  /* 0xfffdfc0607007387 */ /* 0x020fe20000100800 */
[----:B------:R-:W-:-:S03]  /*cb80*/  IMAD.MOV.U32 R10, RZ, RZ, R9 ;  /* 0x000000ffff0a7224 */ /* 0x000fc600078e0009 */
[----:B------:R-:W-:Y:S04]  /*cb90*/  STL [R7+-0x8], R4 ;  /* 0xfffff80407007387 */ /* 0x000fe80000100800 */
[----:B------:R-:W-:Y:S04]  /*cba0*/  STL [R7+-0x208], R9 ;  /* 0xfffdf80907007387 */ /* 0x000fe80000100800 */
[----:B------:R3:W-:Y:S02]  /*cbb0*/  STL [R7+-0x4], R11 ;  /* 0xfffffc0b07007387 */ /* 0x0007e40000100800 */
[----:B---3--:R-:W-:-:S07]  /*cbc0*/  MOV R11, R4 ;  /* 0x00000004000b7202 */ /* 0x008fce0000000f00 */
.L_x_18921:
[----:B------:R-:W-:Y:S05]  /*cbd0*/  BSYNC.RECONVERGENT B1 ;  /* 0x0000000000017941 */ /* 0x000fea0003800200 */
.L_x_18917:
[----:B------:R-:W-:-:S13]  /*cbe0*/  ISETP.NE.AND P0, PT, R3, 0x2, PT ;  /* 0x000000020300780c */ /* 0x000fda0003f05270 */
[----:B------:R-:W-:Y:S05]  /*cbf0*/  @!P0 BRA `(.L_x_18922) ;  /* 0x0000000000748947 */ /* 0x000fea0003800000 */
[----:B------:R-:W-:-:S04]  /*cc00*/  VIADD R4, R3, 0xfffffffd ;  /* 0xfffffffd03047836 */ /* 0x000fc80000000000 */
[----:B------:R-:W-:-:S05]  /*cc10*/  IMAD R4, R4, 0x4, R1 ;  /* 0x0000000404047824 */ /* 0x000fca00078e0201 */
[----:B------:R-:W3:Y:S01]  /*cc20*/  LDL R12, [R4+0x200] ;  /* 0x00020000040c7983 */ /* 0x000ee20000100800 */
[----:B------:R-:W-:Y:S04]  /*cc30*/  BSSY.RECONVERGENT B1, `(.L_x_18923) ;  /* 0x0000017000017945 */ /* 0x000fe80003800200 */
[----:B------:R-:W-:Y:S01]  /*cc40*/  BSSY.RELIABLE B2, `(.L_x_18924) ;  /* 0x0000010000027945 */ /* 0x000fe20003800100 */
[----:B---3--:R-:W-:-:S13]  /*cc50*/  FSETP.GT.FTZ.AND P0, PT, R11, R12, PT ;  /* 0x0000000c0b00720b */ /* 0x008fda0003f14000 */
[----:B------:R-:W-:Y:S05]  /*cc60*/  @!P0 BRA `(.L_x_18925) ;  /* 0x0000000000088947 */ /* 0x000fea0003800000 */
[----:B------:R3:W5:Y:S01]  /*cc70*/  LDL R6, [R4] ;  /* 0x0000000004067983 */ /* 0x0007620000100800 */
[----:B------:R-:W-:Y:S05]  /*cc80*/  BRA `(.L_x_18926) ;  /* 0x00000000002c7947 */ /* 0x000fea0003800000 */
.L_x_18925:
[----:B------:R-:W3:Y:S01]  /*cc90*/  LDL R9, [R4] ;  /* 0x0000000004097983 */ /* 0x000ee20000100800 */
        /* <DEDUP_REMOVED lines=9> */
[----:B------:R-:W-:-:S07]  /*cd30*/  MOV R6, R9 ;  /* 0x0000000900067202 */ /* 0x000fce0000000f00 */
.L_x_18926:
[----:B------:R-:W-:Y:S05]  /*cd40*/  BSYNC.RELIABLE B2 ;  /* 0x0000000000027941 */ /* 0x000fea0003800100 */
.L_x_18924:
[----:B------:R4:W-:Y:S04]  /*cd50*/  STL [R4+0x200], R11 ;  /* 0x0002000b04007387 */ /* 0x0009e80000100800 */
[----:B------:R-:W2:Y:S04]  /*cd60*/  LDL R9, [R7+-0x208] ;  /* 0xfffdf80007097983 */ /* 0x000ea80000100800 */
[----:B--2---:R4:W-:Y:S04]  /*cd70*/  STL [R4], R9 ;  /* 0x0000000904007387 */ /* 0x0049e80000100800 */
[----:B------:R4:W-:Y:S04]  /*cd80*/  STL [R7+-0x8], R12 ;  /* 0xfffff80c07007387 */ /* 0x0009e80000100800 */
[----:B-----5:R4:W-:Y:S02]  /*cd90*/  STL [R7+-0x208], R6 ;  /* 0xfffdf80607007387 */ /* 0x0209e40000100800 */
.L_x_18927:
[----:B------:R-:W-:Y:S05]  /*cda0*/  BSYNC.RECONVERGENT B1 ;  /* 0x0000000000017941 */ /* 0x000fea0003800200 */
.L_x_18923:
[----:B------:R-:W-:Y:S01]  /*cdb0*/  VIADD R3, R3, 0xfffffffc ;  /* 0xfffffffc03037836 */ /* 0x000fe20000000000 */
[----:B------:R-:W-:Y:S06]  /*cdc0*/  BRA `(.L_x_18928) ;  /* 0xfffffff8004c7947 */ /* 0x000fec000383ffff */
.L_x_18922:
[----:B------:R-:W-:Y:S05]  /*cdd0*/  @P1 BRA `(.L_x_18929) ;  /* 0xfffffff8000c1947 */ /* 0x000fea000383ffff */
[----:B------:R-:W3:Y:S04]  /*cde0*/  LDL.64 R2, [R1+0xe8] ;  /* 0x0000e80001027983 */ /* 0x000ee80000100a00 */
        /* <DEDUP_REMOVED lines=27> */
[----:B012---:R4:W5:Y:S04]  /*cfa0*/  LDL.64 R6, [R1+0xd8] ;  /* 0x0000d80001067983 */ /* 0x0079680000100a00 */
[----:B------:R4:W5:Y:S04]  /*cfb0*/  LDL.64 R4, [R1+0xe0] ;  /* 0x0000e00001047983 */ /* 0x0009680000100a00 */
[----:B---3--:R0:W-:Y:S04]  /*cfc0*/  STL.64 [R1+0x1000], R2 ;  /* 0x0010000201007387 */ /* 0x0081e80000100a00 */
        /* <DEDUP_REMOVED lines=196> */
.L_x_18906:
[----:B------:R-:W-:Y:S05]  /*dc10*/  BSYNC.RECONVERGENT B0 ;  /* 0x0000000000007941 */ /* 0x000fea0003800200 */
.L_x_18905:
[----:B------:R-:W-:Y:S05]  /*dc20*/  WARPSYNC.ALL ;  /* 0x0000000000007948 */ /* 0x000fea0003800000 */
[----:B-1--45:R-:W-:Y:S04]  /*dc30*/  SHFL.DOWN PT, R2, R60, 0x4, 0x1f ;  /* 0x08801f003c027f89 */ /* 0x032fe800000e0000 */
        /* <DEDUP_REMOVED lines=913> */
[----:B0-----:R-:W-:-:S03]  /*11550*/  VIADD R8, R1, 0x200 ;  /* 0x0000020001087836 */ /* 0x001fc60000000000 */
[----:B------:R0:W-:Y:S04]  /*11560*/  STL.64 [R1+0x310], R4 ;  /* 0x0003100401007387 */ /* 0x0001e80000100a00 */
[----:B--2---:R-:W-:Y:S01]  /*11570*/  STL.64 [R1+0x3f0], R60 ;  /* 0x0003f03c01007387 */ /* 0x004fe20000100a00 */
[----:B0-----:R-:W-:-:S03]  /*11580*/  VIADD R5, R1, 0x400 ;  /* 0x0000040001057836 */ /* 0x001fc60000000000 */
[----:B------:R0:W-:Y:S02]  /*11590*/  STL.64 [R1+0x3f8], R2 ;  /* 0x0003f80201007387 */ /* 0x0001e40000100a00 */
[----:B0-----:R-:W-:-:S07]  /*115a0*/  HFMA2 R2, -RZ, RZ, 0, 0 ;  /* 0x00000000ff027431 */ /* 0x001fce00000001ff */
.L_x_18954:
        /* <DEDUP_REMOVED lines=15> */
.L_x_18953:
[----:B012-4-:R-:W-:-:S05]  /*116a0*/  LEA R7, R3, R8, 0x2 ;  /* 0x0000000803077211 */ /* 0x017fca00078e10ff */
[----:B------:R-:W2:Y:S01]  /*116b0*/  LDL.64 R10, [R7] ;  /* 0x00000000070a7983 */ /* 0x000ea20000100a00 */
[----:B------:R-:W-:Y:S04]  /*116c0*/  BSSY.RECONVERGENT B1, `(.L_x_18932) ;  /* 0x0000019000017945 */ /* 0x000fe80003800200 */
[----:B------:R-:W-:Y:S01]  /*116d0*/  BSSY.RELIABLE B2, `(.L_x_18933) ;  /* 0x0000011000027945 */ /* 0x000fe20003800100 */
[----:B--2---:R-:W-:-:S13]  /*116e0*/  FSETP.GT.FTZ.AND P0, PT, R11, R10, PT ;  /* 0x0000000a0b00720b */ /* 0x004fda0003f14000 */
[----:B---3--:R-:W-:Y:S05]  /*116f0*/  @!P0 BRA `(.L_x_18934) ;  /* 0x0000000000088947 */ /* 0x008fea0003800000 */
[----:B0-----:R0:W5:Y:S01]  /*11700*/  LDL R4, [R7+-0x200] ;  /* 0xfffe000007047983 */ /* 0x0011620000100800 */
[----:B------:R-:W-:Y:S05]  /*11710*/  BRA `(.L_x_18935) ;  /* 0x0000000000307947 */ /* 0x000fea0003800000 */
.L_x_18934:
        /* <DEDUP_REMOVED lines=12> */
.L_x_18935:
[----:B------:R-:W-:Y:S05]  /*117e0*/  BSYNC.RELIABLE B2 ;  /* 0x0000000000027941 */ /* 0x000fea0003800100 */
.L_x_18933:
[----:B------:R-:W2:Y:S04]  /*117f0*/  LDL R6, [R7+-0x1fc] ;  /* 0xfffe040007067983 */ /* 0x000ea80000100800 */
[----:B------:R-:W-:Y:S04]  /*11800*/  STL [R7], R11 ;  /* 0x0000000b07007387 */ /* 0x000fe80000100800 */
[----:B-----5:R-:W-:Y:S04]  /*11810*/  STL [R7+-0x1fc], R4 ;  /* 0xfffe040407007387 */ /* 0x020fe80000100800 */
[----:B------:R1:W-:Y:S02]  /*11820*/  STL [R7+0x4], R10 ;  /* 0x0000040a07007387 */ /* 0x0003e40000100800 */
[----:B-1----:R-:W-:-:S02]  /*11830*/  IMAD.MOV.U32 R10, RZ, RZ, R11 ;  /* 0x000000ffff0a7224 */ /* 0x002fc400078e000b */
[----:B--2---:R1:W-:Y:S05]  /*11840*/  STL [R7+-0x200], R6 ;  /* 0xfffe000607007387 */ /* 0x0043ea0000100800 */
.L_x_18936:
[----:B------:R-:W-:Y:S05]  /*11850*/  BSYNC.RECONVERGENT B1 ;  /* 0x0000000000017941 */ /* 0x000fea0003800200 */
.L_x_18932:
[----:B------:R-:W2:Y:S01]  /*11860*/  LDL R4, [R7+-0x4] ;  /* 0xfffffc0007047983 */ /* 0x000ea20000100800 */
[----:B------:R-:W-:Y:S04]  /*11870*/  BSSY.RECONVERGENT B1, `(.L_x_18937) ;  /* 0x0000016000017945 */ /* 0x000fe80003800200 */
[----:B------:R-:W-:Y:S01]  /*11880*/  BSSY.RELIABLE B2, `(.L_x_18938) ;  /* 0x000000e000027945 */ /* 0x000fe20003800100 */
[----:B--2---:R-:W-:-:S13]  /*11890*/  FSETP.GT.FTZ.AND P0, PT, R10, R4, PT ;  /* 0x000000040a00720b */ /* 0x004fda0003f14000 */
[----:B------:R-:W-:Y:S05]  /*118a0*/  @!P0 BRA `(.L_x_18939) ;  /* 0x0000000000088947 */ /* 0x000fea0003800000 */
[----:B------:R2:W5:Y:S01]  /*118b0*/  LDL R12, [R7+-0x204] ;  /* 0xfffdfc00070c7983 */ /* 0x0005620000100800 */
[----:B------:R-:W-:Y:S05]  /*118c0*/  BRA `(.L_x_18940) ;  /* 0x0000000000247947 */ /* 0x000fea0003800000 */
.L_x_18939:
[----:B------:R-:W2:Y:S01]  /*118d0*/  LDL R9, [R7+-0x204] ;  /* 0xfffdfc0007097983 */ /* 0x000ea20000100800 */
[----:B------:R-:W-:Y:S02]  /*118e0*/  MOV R12, 0xffffffff ;  /* 0xffffffff000c7802 */ /* 0x000fe40000000f00 */
[----:B--2---:R-:W-:-:S13]  /*118f0*/  ISETP.NE.AND P0, PT, R9, -0x1, PT ;  /* 0xffffffff0900780c */ /* 0x004fda0003f05270 */
[----:B------:R-:W-:Y:S05]  /*11900*/  @!P0 BRA `(.L_x_18940) ;  /* 0x0000000000148947 */ /* 0x000fea0003800000 */
[----:B------:R-:W-:-:S04]  /*11910*/  FSETP.NEU.FTZ.AND P0, PT, R10, R4, PT ;  /* 0x000000040a00720b */ /* 0x000fc80003f1d000 */
[----:B------:R-:W-:-:S13]  /*11920*/  ISETP.GE.OR P0, PT, R6, R9, P0 ;  /* 0x000000090600720c */ /* 0x000fda0000706670 */
[----:B------:R-:W-:Y:S05]  /*11930*/  @P0 BREAK.RELIABLE B2 ;  /* 0x0000000000020942 */ /* 0x000fea0003800100 */
[----:B------:R-:W-:Y:S05]  /*11940*/  @P0 BRA `(.L_x_18941) ;  /* 0x0000000000200947 */ /* 0x000fea0003800000 */
[----:B------:R-:W-:-:S07]  /*11950*/  IMAD.MOV.U32 R12, RZ, RZ, R9 ;  /* 0x000000ffff0c7224 */ /* 0x000fce00078e0009 */
.L_x_18940:
[----:B------:R-:W-:Y:S05]  /*11960*/  BSYNC.RELIABLE B2 ;  /* 0x0000000000027941 */ /* 0x000fea0003800100 */
.L_x_18938:
[----:B-----5:R-:W-:Y:S01]  /*11970*/  STL [R7+-0x200], R12 ;  /* 0xfffe000c07007387 */ /* 0x020fe20000100800 */
[----:B------:R-:W-:-:S03]  /*11980*/  IMAD.MOV.U32 R9, RZ, RZ, R6 ;  /* 0x000000ffff097224 */ /* 0x000fc600078e0006 */
[----:B------:R-:W-:Y:S04]  /*11990*/  STL [R7+-0x4], R10 ;  /* 0xfffffc0a07007387 */ /* 0x000fe80000100800 */
[----:B------:R-:W-:Y:S04]  /*119a0*/  STL [R7+-0x204], R6 ;  /* 0xfffdfc0607007387 */ /* 0x000fe80000100800 */
[----:B------:R3:W-:Y:S02]  /*119b0*/  STL [R7], R4 ;  /* 0x0000000407007387 */ /* 0x0007e40000100800 */
[----:B---3--:R-:W-:-:S07]  /*119c0*/  IMAD.MOV.U32 R4, RZ, RZ, R10 ;  /* 0x000000ffff047224 */ /* 0x008fce00078e000a */
.L_x_18941:
[----:B------:R-:W-:Y:S05]  /*119d0*/  BSYNC.RECONVERGENT B1 ;  /* 0x0000000000017941 */ /* 0x000fea0003800200 */
.L_x_18937:
[----:B------:R-:W3:Y:S01]  /*119e0*/  LDL R11, [R7+-0x8] ;  /* 0xfffff800070b7983 */ /* 0x000ee20000100800 */
[----:B------:R-:W-:Y:S04]  /*119f0*/  BSSY.RECONVERGENT B1, `(.L_x_18942) ;  /* 0x0000018000017945 */ /* 0x000fe80003800200 */
[----:B------:R-:W-:Y:S01]  /*11a00*/  BSSY.RELIABLE B2, `(.L_x_18943) ;  /* 0x0000010000027945 */ /* 0x000fe20003800100 */
[----:B---3--:R-:W-:-:S13]  /*11a10*/  FSETP.GT.FTZ.AND P0, PT, R4, R11, PT ;  /* 0x0000000b0400720b */ /* 0x008fda0003f14000 */
[----:B------:R-:W-:Y:S05]  /*11a20*/  @!P0 BRA `(.L_x_18944) ;  /* 0x0000000000088947 */ /* 0x000fea0003800000 */
[----:B-1----:R1:W5:Y:S01]  /*11a30*/  LDL R6, [R7+-0x208] ;  /* 0xfffdf80007067983 */ /* 0x0023620000100800 */
[----:B------:R-:W-:Y:S05]  /*11a40*/  BRA `(.L_x_18945) ;  /* 0x00000000002c7947 */ /* 0x000fea0003800000 */
.L_x_18944:
[----:B------:R-:W3:Y:S01]  /*11a50*/  LDL R10, [R7+-0x208] ;  /* 0xfffdf800070a7983 */ /* 0x000ee20000100800 */
[----:B-1----:R-:W-:Y:S02]  /*11a60*/  MOV R6, 0xffffffff ;  /* 0xffffffff00067802 */ /* 0x002fe40000000f00 */
        /* <DEDUP_REMOVED lines=9> */
.L_x_18945:
[----:B------:R-:W-:Y:S05]  /*11b00*/  BSYNC.RELIABLE B2 ;  /* 0x0000000000027941 */ /* 0x000fea0003800100 */
.L_x_18943:
[----:B-----5:R-:W-:Y:S01]  /*11b10*/  STL [R7+-0x204], R6 ;  /* 0xfffdfc0607007387 */ /* 0x020fe20000100800 */
[----:B------:R-:W-:-:S03]  /*11b20*/  IMAD.MOV.U32 R10, RZ, RZ, R9 ;  /* 0x000000ffff0a7224 */ /* 0x000fc600078e0009 */
[----:B------:R-:W-:Y:S04]  /*11b30*/  STL [R7+-0x8], R4 ;  /* 0xfffff80407007387 */ /* 0x000fe80000100800 */
[----:B------:R-:W-:Y:S04]  /*11b40*/  STL [R7+-0x208], R9 ;  /* 0xfffdf80907007387 */ /* 0x000fe80000100800 */
[----:B------:R3:W-:Y:S02]  /*11b50*/  STL [R7+-0x4], R11 ;  /* 0xfffffc0b07007387 */ /* 0x0007e40000100800 */
[----:B---3--:R-:W-:-:S07]  /*11b60*/  IMAD.MOV.U32 R11, RZ, RZ, R4 ;  /* 0x000000ffff0b7224 */ /* 0x008fce00078e0004 */
.L_x_18946:
[----:B------:R-:W-:Y:S05]  /*11b70*/  BSYNC.RECONVERGENT B1 ;  /* 0x0000000000017941 */ /* 0x000fea0003800200 */
.L_x_18942:
[----:B------:R-:W-:-:S13]  /*11b80*/  ISETP.NE.AND P0, PT, R3, 0x2, PT ;  /* 0x000000020300780c */ /* 0x000fda0003f05270 */
[----:B------:R-:W-:Y:S05]  /*11b90*/  @!P0 BRA `(.L_x_18947) ;  /* 0x0000000000748947 */ /* 0x000fea0003800000 */
[----:B------:R-:W-:-:S05]  /*11ba0*/  IADD3 R4, PT, PT, R3, -0x3, RZ ;  /* 0xfffffffd03047810 */ /* 0x000fca0007ffe0ff */
        /* <DEDUP_REMOVED lines=8> */
.L_x_18950:
        /* <DEDUP_REMOVED lines=11> */
.L_x_18951:
[----:B------:R-:W-:Y:S05]  /*11ce0*/  BSYNC.RELIABLE B2 ;  /* 0x0000000000027941 */ /* 0x000fea0003800100 */
.L_x_18949:
[----:B------:R4:W-:Y:S04]  /*11cf0*/  STL [R4+0x200], R11 ;  /* 0x0002000b04007387 */ /* 0x0009e80000100800 */
[----:B------:R-:W2:Y:S04]  /*11d00*/  LDL R9, [R7+-0x208] ;  /* 0xfffdf80007097983 */ /* 0x000ea80000100800 */
[----:B--2---:R4:W-:Y:S04]  /*11d10*/  STL [R4], R9 ;  /* 0x0000000904007387 */ /* 0x0049e80000100800 */
[----:B------:R4:W-:Y:S04]  /*11d20*/  STL [R7+-0x8], R12 ;  /* 0xfffff80c07007387 */ /* 0x0009e80000100800 */
[----:B-----5:R4:W-:Y:S02]  /*11d30*/  STL [R7+-0x208], R6 ;  /* 0xfffdf80607007387 */ /* 0x0209e40000100800 */
.L_x_18952:
[----:B------:R-:W-:Y:S05]  /*11d40*/  BSYNC.RECONVERGENT B1 ;  /* 0x0000000000017941 */ /* 0x000fea0003800200 */
.L_x_18948:
[----:B------:R-:W-:Y:S01]  /*11d50*/  IADD3 R3, PT, PT, R3, -0x4, RZ ;  /* 0xfffffffc03037810 */ /* 0x000fe20007ffe0ff */
[----:B------:R-:W-:Y:S06]  /*11d60*/  BRA `(.L_x_18953) ;  /* 0xfffffff8004c7947 */ /* 0x000fec000383ffff */
.L_x_18947:
        /* <DEDUP_REMOVED lines=228> */
.L_x_18931:
[----:B------:R-:W-:Y:S05]  /*12bb0*/  BSYNC.RECONVERGENT B0 ;  /* 0x0000000000007941 */ /* 0x000fea0003800200 */
.L_x_18930:
        /* <DEDUP_REMOVED lines=581> */
[----:B------:R-:W-:Y:S01]  /*15010*/  BSSY.RECONVERGENT B0, `(.L_x_18955) ;  /* 0x00002b4000007945 */ /* 0x000fe20003800200 */
[----:B------:R-:W-:Y:S01]  /*15020*/  VIADD R0, R1, 0x400 ;  /* 0x0000040001007836 */ /* 0x000fe20000000000 */
        /* <DEDUP_REMOVED lines=333> */
[----:B------:R0:W-:Y:S04]  /*16500*/  STL.64 [R1+0x318], R6 ;  /* 0x0003180601007387 */ /* 0x0001e80000100a00 */
[----:B--2---:R-:W-:Y:S01]  /*16510*/  STL.64 [R1+0x3f0], R60 ;  /* 0x0003f03c01007387 */ /* 0x004fe20000100a00 */
[----:B0-----:R-:W-:-:S03]  /*16520*/  VIADD R7, R1, 0x200 ;  /* 0x0000020001077836 */ /* 0x001fc60000000000 */
[----:B------:R0:W-:Y:S02]  /*16530*/  STL.64 [R1+0x3f8], R2 ;  /* 0x0003f80201007387 */ /* 0x0001e40000100a00 */
[----:B0-----:R-:W-:-:S07]  /*16540*/  IMAD.MOV.U32 R3, RZ, RZ, RZ ;  /* 0x000000ffff037224 */ /* 0x001fce00078e00ff */
.L_x_18979:
[C---:B------:R-:W-:Y:S01]  /*16550*/  LEA R6, R3.reuse, R0, 0x2 ;  /* 0x0000000003067211 */ /* 0x040fe200078e10ff */
[----:B--2---:R-:W2:Y:S04]  /*16560*/  LDL R9, [R1+0x3fc] ;  /* 0x0003fc0001097983 */ /* 0x004ea80000100800 */
[----:B------:R-:W2:Y:S04]  /*16570*/  LDL R4, [R6+0x200] ;  /* 0x0002000006047983 */ /* 0x000ea80000100800 */
[----:B------:R-:W3:Y:S04]  /*16580*/  LDL R2, [R1+0x1fc] ;  /* 0x0001fc0001027983 */ /* 0x000ee80000100800 */
[----:B01----:R-:W4:Y:S01]  /*16590*/  LDL R5, [R6] ;  /* 0x0000000006057983 */ /* 0x003f220000100800 */
        /* <DEDUP_REMOVED lines=10> */
.L_x_18978:
[----:B012-4-:R-:W-:-:S05]  /*16640*/  IMAD R5, R2, 0x4, R7 ;  /* 0x0000000402057824 */ /* 0x017fca00078e0207 */
[----:B------:R-:W2:Y:S01]  /*16650*/  LDL.64 R8, [R5] ;  /* 0x0000000005087983 */ /* 0x000ea20000100a00 */
[----:B------:R-:W-:Y:S04]  /*16660*/  BSSY.RECONVERGENT B1, `(.L_x_18957) ;  /* 0x0000019000017945 */ /* 0x000fe80003800200 */
[----:B------:R-:W-:Y:S01]  /*16670*/  BSSY.RELIABLE B2, `(.L_x_18958) ;  /* 0x0000011000027945 */ /* 0x000fe20003800100 */
[----:B--2---:R-:W-:-:S13]  /*16680*/  FSETP.GT.FTZ.AND P0, PT, R9, R8, PT ;  /* 0x000000080900720b */ /* 0x004fda0003f14000 */
[----:B---3--:R-:W-:Y:S05]  /*16690*/  @!P0 BRA `(.L_x_18959) ;  /* 0x0000000000088947 */ /* 0x008fea0003800000 */
[----:B------:R0:W5:Y:S01]  /*166a0*/  LDL R4, [R5+-0x200] ;  /* 0xfffe000005047983 */ /* 0x0001620000100800 */
[----:B------:R-:W-:Y:S05]  /*166b0*/  BRA `(.L_x_18960) ;  /* 0x0000000000307947 */ /* 0x000fea0003800000 */
.L_x_18959:
[----:B------:R-:W2:Y:S01]  /*166c0*/  LDL R6, [R5+-0x200] ;  /* 0xfffe000005067983 */ /* 0x000ea20000100800 */
[----:B------:R-:W-:Y:S02]  /*166d0*/  MOV R4, 0xffffffff ;  /* 0xffffffff00047802 */ /* 0x000fe40000000f00 */
        /* <DEDUP_REMOVED lines=10> */
.L_x_18960:
[----:B------:R-:W-:Y:S05]  /*16780*/  BSYNC.RELIABLE B2 ;  /* 0x0000000000027941 */ /* 0x000fea0003800100 */
.L_x_18958:
[----:B------:R-:W2:Y:S04]  /*16790*/  LDL R6, [R5+-0x1fc] ;  /* 0xfffe040005067983 */ /* 0x000ea80000100800 */
[----:B------:R-:W-:Y:S04]  /*167a0*/  STL [R5], R9 ;  /* 0x0000000905007387 */ /* 0x000fe80000100800 */
[----:B-----5:R-:W-:Y:S04]  /*167b0*/  STL [R5+-0x1fc], R4 ;  /* 0xfffe040405007387 */ /* 0x020fe80000100800 */
[----:B------:R1:W-:Y:S02]  /*167c0*/  STL [R5+0x4], R8 ;  /* 0x0000040805007387 */ /* 0x0003e40000100800 */
[----:B-1----:R-:W-:-:S02]  /*167d0*/  IMAD.MOV.U32 R8, RZ, RZ, R9 ;  /* 0x000000ffff087224 */ /* 0x002fc400078e0009 */
[----:B--2---:R1:W-:Y:S05]  /*167e0*/  STL [R5+-0x200], R6 ;  /* 0xfffe000605007387 */ /* 0x0043ea0000100800 */
.L_x_18961:
[----:B------:R-:W-:Y:S05]  /*167f0*/  BSYNC.RECONVERGENT B1 ;  /* 0x0000000000017941 */ /* 0x000fea0003800200 */
.L_x_18957:
[----:B------:R-:W2:Y:S01]  /*16800*/  LDL R4, [R5+-0x4] ;  /* 0xfffffc0005047983 */ /* 0x000ea20000100800 */
[----:B------:R-:W-:Y:S04]  /*16810*/  BSSY.RECONVERGENT B1, `(.L_x_18962) ;  /* 0x0000016000017945 */ /* 0x000fe80003800200 */
[----:B------:R-:W-:Y:S01]  /*16820*/  BSSY.RELIABLE B2, `(.L_x_18963) ;  /* 0x000000e000027945 */ /* 0x000fe20003800100 */
[----:B--2---:R-:W-:-:S13]  /*16830*/  FSETP.GT.FTZ.AND P0, PT, R8, R4, PT ;  /* 0x000000040800720b */ /* 0x004fda0003f14000 */
[----:B------:R-:W-:Y:S05]  /*16840*/  @!P0 BRA `(.L_x_18964) ;  /* 0x0000000000088947 */ /* 0x000fea0003800000 */
[----:B------:R2:W5:Y:S01]  /*16850*/  LDL R10, [R5+-0x204] ;  /* 0xfffdfc00050a7983 */ /* 0x0005620000100800 */
[----:B------:R-:W-:Y:S05]  /*16860*/  BRA `(.L_x_18965) ;  /* 0x0000000000247947 */ /* 0x000fea0003800000 */
.L_x_18964:
        /* <DEDUP_REMOVED lines=8> */
[----:B------:R-:W-:-:S07]  /*168f0*/  MOV R10, R9 ;  /* 0x00000009000a7202 */ /* 0x000fce0000000f00 */
.L_x_18965:
[----:B------:R-:W-:Y:S05]  /*16900*/  BSYNC.RELIABLE B2 ;  /* 0x0000000000027941 */ /* 0x000fea0003800100 */
.L_x_18963:
[----:B-----5:R-:W-:Y:S01]  /*16910*/  STL [R5+-0x200], R10 ;  /* 0xfffe000a05007387 */ /* 0x020fe20000100800 */
[----:B------:R-:W-:-:S03]  /*16920*/  IMAD.MOV.U32 R9, RZ, RZ, R6 ;  /* 0x000000ffff097224 */ /* 0x000fc600078e0006 */
[----:B------:R-:W-:Y:S04]  /*16930*/  STL [R5+-0x4], R8 ;  /* 0xfffffc0805007387 */ /* 0x000fe80000100800 */
[----:B------:R-:W-:Y:S04]  /*16940*/  STL [R5+-0x204], R6 ;  /* 0xfffdfc0605007387 */ /* 0x000fe80000100800 */
[----:B------:R3:W-:Y:S02]  /*16950*/  STL [R5], R4 ;  /* 0x0000000405007387 */ /* 0x0007e40000100800 */
[----:B---3--:R-:W-:-:S07]  /*16960*/  IMAD.MOV.U32 R4, RZ, RZ, R8 ;  /* 0x000000ffff047224 */ /* 0x008fce00078e0008 */
.L_x_18966:
[----:B------:R-:W-:Y:S05]  /*16970*/  BSYNC.RECONVERGENT B1 ;  /* 0x0000000000017941 */ /* 0x000fea0003800200 */
.L_x_18962:
[----:B------:R-:W3:Y:S01]  /*16980*/  LDL R11, [R5+-0x8] ;  /* 0xfffff800050b7983 */ /* 0x000ee20000100800 */
[----:B------:R-:W-:Y:S04]  /*16990*/  BSSY.RECONVERGENT B1, `(.L_x_18967) ;  /* 0x0000018000017945 */ /* 0x000fe80003800200 */
[----:B------:R-:W-:Y:S01]  /*169a0*/  BSSY.RELIABLE B2, `(.L_x_18968) ;  /* 0x0000010000027945 */ /* 0x000fe20003800100 */
[----:B---3--:R-:W-:-:S13]  /*169b0*/  FSETP.GT.FTZ.AND P0, PT, R4, R11, PT ;  /* 0x0000000b0400720b */ /* 0x008fda0003f14000 */
[----:B------:R-:W-:Y:S05]  /*169c0*/  @!P0 BRA `(.L_x_18969) ;  /* 0x0000000000088947 */ /* 0x000fea0003800000 */
[----:B-1----:R1:W5:Y:S01]  /*169d0*/  LDL R6, [R5+-0x208] ;  /* 0xfffdf80005067983 */ /* 0x0023620000100800 */
[----:B------:R-:W-:Y:S05]  /*169e0*/  BRA `(.L_x_18970) ;  /* 0x00000000002c7947 */ /* 0x000fea0003800000 */
.L_x_18969:
        /* <DEDUP_REMOVED lines=11> */
.L_x_18970:
[----:B------:R-:W-:Y:S05]  /*16aa0*/  BSYNC.RELIABLE B2 ;  /* 0x0000000000027941 */ /* 0x000fea0003800100 */
.L_x_18968:
[----:B-----5:R-:W-:Y:S01]  /*16ab0*/  STL [R5+-0x204], R6 ;  /* 0xfffdfc0605007387 */ /* 0x020fe20000100800 */
[----:B------:R-:W-:-:S03]  /*16ac0*/  IMAD.MOV.U32 R8, RZ, RZ, R9 ;  /* 0x000000ffff087224 */ /* 0x000fc600078e0009 */
[----:B------:R-:W-:Y:S04]  /*16ad0*/  STL [R5+-0x8], R4 ;  /* 0xfffff80405007387 */ /* 0x000fe80000100800 */
[----:B------:R-:W-:Y:S04]  /*16ae0*/  STL [R5+-0x208], R9 ;  /* 0xfffdf80905007387 */ /* 0x000fe80000100800 */
[----:B------:R3:W-:Y:S02]  /*16af0*/  STL [R5+-0x4], R11 ;  /* 0xfffffc0b05007387 */ /* 0x0007e40000100800 */
[----:B---3--:R-:W-:-:S07]  /*16b00*/  IMAD.MOV.U32 R11, RZ, RZ, R4 ;  /* 0x000000ffff0b7224 */ /* 0x008fce00078e0004 */
.L_x_18971:
[----:B------:R-:W-:Y:S05]  /*16b10*/  BSYNC.RECONVERGENT B1 ;  /* 0x0000000000017941 */ /* 0x000fea0003800200 */
.L_x_18967:
[----:B------:R-:W-:-:S13]  /*16b20*/  ISETP.NE.AND P0, PT, R2, 0x2, PT ;  /* 0x000000020200780c */ /* 0x000fda0003f05270 */
[----:B------:R-:W-:Y:S05]  /*16b30*/  @!P0 BRA `(.L_x_18972) ;  /* 0x0000000000748947 */ /* 0x000fea0003800000 */
[----:B------:R-:W-:-:S05]  /*16b40*/  VIADD R4, R2, 0xfffffffd ;  /* 0xfffffffd02047836 */ /* 0x000fca0000000000 */
[----:B------:R-:W-:-:S05]  /*16b50*/  LEA R4, R4, R1, 0x2 ;  /* 0x0000000104047211 */ /* 0x000fca00078e10ff */
[----:B------:R-:W3:Y:S01]  /*16b60*/  LDL R10, [R4+0x200] ;  /* 0x00020000040a7983 */ /* 0x000ee20000100800 */
[----:B------:R-:W-:Y:S04]  /*16b70*/  BSSY.RECONVERGENT B1, `(.L_x_18973) ;  /* 0x0000017000017945 */ /* 0x000fe80003800200 */
[----:B------:R-:W-:Y:S01]  /*16b80*/  BSSY.RELIABLE B2, `(.L_x_18974) ;  /* 0x0000010000027945 */ /* 0x000fe20003800100 */
[----:B---3--:R-:W-:-:S13]  /*16b90*/  FSETP.GT.FTZ.AND P0, PT, R11, R10, PT ;  /* 0x0000000a0b00720b */ /* 0x008fda0003f14000 */
[----:B------:R-:W-:Y:S05]  /*16ba0*/  @!P0 BRA `(.L_x_18975) ;  /* 0x0000000000088947 */ /* 0x000fea0003800000 */
[----:B------:R3:W5:Y:S01]  /*16bb0*/  LDL R6, [R4] ;  /* 0x0000000004067983 */ /* 0x0007620000100800 */
[----:B------:R-:W-:Y:S05]  /*16bc0*/  BRA `(.L_x_18976) ;  /* 0x00000000002c7947 */ /* 0x000fea0003800000 */
.L_x_18975:
        /* <DEDUP_REMOVED lines=11> */
.L_x_18976:
[----:B------:R-:W-:Y:S05]  /*16c80*/  BSYNC.RELIABLE B2 ;  /* 0x0000000000027941 */ /* 0x000fea0003800100 */
.L_x_18974:
[----:B------:R4:W-:Y:S04]  /*16c90*/  STL [R4+0x200], R11 ;  /* 0x0002000b04007387 */ /* 0x0009e80000100800 */
[----:B------:R-:W2:Y:S04]  /*16ca0*/  LDL R9, [R5+-0x208] ;  /* 0xfffdf80005097983 */ /* 0x000ea80000100800 */
[----:B--2---:R4:W-:Y:S04]  /*16cb0*/  STL [R4], R9 ;  /* 0x0000000904007387 */ /* 0x0049e80000100800 */
[----:B------:R4:W-:Y:S04]  /*16cc0*/  STL [R5+-0x8], R10 ;  /* 0xfffff80a05007387 */ /* 0x0009e80000100800 */
[----:B-----5:R4:W-:Y:S02]  /*16cd0*/  STL [R5+-0x208], R6 ;  /* 0xfffdf80605007387 */ /* 0x0209e40000100800 */
.L_x_18977:
[----:B------:R-:W-:Y:S05]  /*16ce0*/  BSYNC.RECONVERGENT B1 ;  /* 0x0000000000017941 */ /* 0x000fea0003800200 */
.L_x_18973:
[----:B------:R-:W-:Y:S01]  /*16cf0*/  VIADD R2, R2, 0xfffffffc ;  /* 0xfffffffc02027836 */ /* 0x000fe20000000000 */
[----:B------:R-:W-:Y:S06]  /*16d00*/  BRA `(.L_x_18978) ;  /* 0xfffffff8004c7947 */ /* 0x000fec000383ffff */
.L_x_18972:
        /* <DEDUP_REMOVED lines=228> */
.L_x_18956:
[----:B------:R-:W-:Y:S05]  /*17b50*/  BSYNC.RECONVERGENT B0 ;  /* 0x0000000000007941 */ /* 0x000fea0003800200 */
.L_x_18955:
        /* <DEDUP_REMOVED lines=580> */
[----:B------:R-:W-:Y:S03]  /*19fa0*/  BSSY.RECONVERGENT B0, `(.L_x_18980) ;  /* 0x00002b5000007945 */ /* 0x000fe60003800200 */
[----:B--2---:R-:W-:Y:S04]  /*19fb0*/  SHFL.DOWN PT, R2, R2, 0x10, 0x1f ;  /* 0x0a001f0002027f89 */ /* 0x004fe800000e0000 */
[----:B---3--:R-:W1:Y:S04]  /*19fc0*/  SHFL.DOWN PT, R3, R3, 0x10, 0x1f ;  /* 0x0a001f0003037f89 */ /* 0x008e6800000e0000 */
[----:B-1----:R1:W-:Y:S02]  /*19fd0*/  STL.64 [R1+0x7f8], R2 ;  /* 0x0007f80201007387 */ /* 0x0023e40000100a00 */
[----:B-1----:R-:W1:Y:S02]  /*19fe0*/  S2R R2, SR_LANEID ;  /* 0x0000000000027919 */ /* 0x002e640000000000 */
[----:B-1----:R-:W-:-:S13]  /*19ff0*/  ISETP.GT.AND P0, PT, R2, 0xf, PT ;  /* 0x0000000f0200780c */ /* 0x002fda0003f04270 */
[----:B------:R-:W-:Y:S05]  /*1a000*/  @P0 BRA `(.L_x_18981) ;  /* 0x0000002800b80947 */ /* 0x000fea0003800000 */
        /* <DEDUP_REMOVED lines=331> */
[----:B0-----:R-:W-:-:S03]  /*1b4c0*/  IADD3 R7, PT, PT, R1, 0x200, RZ ;  /* 0x0000020001077810 */ /* 0x001fc60007ffe0ff */
[----:B------:R0:W-:Y:S02]  /*1b4d0*/  STL.64 [R1+0x3f8], R2 ;  /* 0x0003f80201007387 */ /* 0x0001e40000100a00 */
[----:B0-----:R-:W-:-:S07]  /*1b4e0*/  IMAD.MOV.U32 R3, RZ, RZ, RZ ;  /* 0x000000ffff037224 */ /* 0x001fce00078e00ff */
.L_x_19004:
[C---:B------:R-:W-:Y:S01]  /*1b4f0*/  IMAD R6, R3.reuse, 0x4, R0 ;  /* 0x0000000403067824 */ /* 0x040fe200078e0200 */
        /* <DEDUP_REMOVED lines=14> */
.L_x_19003:
        /* <DEDUP_REMOVED lines=8> */
.L_x_18984:
        /* <DEDUP_REMOVED lines=12> */
.L_x_18985:
[----:B------:R-:W-:Y:S05]  /*1b720*/  BSYNC.RELIABLE B2 ;  /* 0x0000000000027941 */ /* 0x000fea0003800100 */
.L_x_18983:
[----:B------:R-:W2:Y:S04]  /*1b730*/  LDL R6, [R5+-0x1fc] ;  /* 0xfffe040005067983 */ /* 0x000ea80000100800 */
[----:B------:R-:W-:Y:S04]  /*1b740*/  STL [R5], R9 ;  /* 0x0000000905007387 */ /* 0x000fe80000100800 */
[----:B-----5:R-:W-:Y:S04]  /*1b750*/  STL [R5+-0x1fc], R4 ;  /* 0xfffe040405007387 */ /* 0x020fe80000100800 */
[----:B------:R1:W-:Y:S02]  /*1b760*/  STL [R5+0x4], R8 ;  /* 0x0000040805007387 */ /* 0x0003e40000100800 */
[----:B-1----:R-:W-:-:S02]  /*1b770*/  MOV R8, R9 ;  /* 0x0000000900087202 */ /* 0x002fc40000000f00 */
[----:B--2---:R1:W-:Y:S05]  /*1b780*/  STL [R5+-0x200], R6 ;  /* 0xfffe000605007387 */ /* 0x0043ea0000100800 */
.L_x_18986:
[----:B------:R-:W-:Y:S05]  /*1b790*/  BSYNC.RECONVERGENT B1 ;  /* 0x0000000000017941 */ /* 0x000fea0003800200 */
.L_x_18982:
[----:B------:R-:W2:Y:S01]  /*1b7a0*/  LDL R4, [R5+-0x4] ;  /* 0xfffffc0005047983 */ /* 0x000ea20000100800 */
[----:B------:R-:W-:Y:S04]  /*1b7b0*/  BSSY.RECONVERGENT B1, `(.L_x_18987) ;  /* 0x0000016000017945 */ /* 0x000fe80003800200 */
[----:B------:R-:W-:Y:S01]  /*1b7c0*/  BSSY.RELIABLE B2, `(.L_x_18988) ;  /* 0x000000e000027945 */ /* 0x000fe20003800100 */
[----:B--2---:R-:W-:-:S13]  /*1b7d0*/  FSETP.GT.FTZ.AND P0, PT, R8, R4, PT ;  /* 0x000000040800720b */ /* 0x004fda0003f14000 */
[----:B------:R-:W-:Y:S05]  /*1b7e0*/  @!P0 BRA `(.L_x_18989) ;  /* 0x0000000000088947 */ /* 0x000fea0003800000 */
[----:B------:R2:W5:Y:S01]  /*1b7f0*/  LDL R10, [R5+-0x204] ;  /* 0xfffdfc00050a7983 */ /* 0x0005620000100800 */
[----:B------:R-:W-:Y:S05]  /*1b800*/  BRA `(.L_x_18990) ;  /* 0x0000000000247947 */ /* 0x000fea0003800000 */
.L_x_18989:
        /* <DEDUP_REMOVED lines=9> */
.L_x_18990:
[----:B------:R-:W-:Y:S05]  /*1b8a0*/  BSYNC.RELIABLE B2 ;  /* 0x0000000000027941 */ /* 0x000fea0003800100 */
.L_x_18988:
[----:B-----5:R-:W-:Y:S01]  /*1b8b0*/  STL [R5+-0x200], R10 ;  /* 0xfffe000a05007387 */ /* 0x020fe20000100800 */
[----:B------:R-:W-:-:S03]  /*1b8c0*/  MOV R9, R6 ;  /* 0x0000000600097202 */ /* 0x000fc60000000f00 */
[----:B------:R-:W-:Y:S04]  /*1b8d0*/  STL [R5+-0x4], R8 ;  /* 0xfffffc0805007387 */ /* 0x000fe80000100800 */
[----:B------:R-:W-:Y:S04]  /*1b8e0*/  STL [R5+-0x204], R6 ;  /* 0xfffdfc0605007387 */ /* 0x000fe80000100800 */
[----:B------:R3:W-:Y:S02]  /*1b8f0*/  STL [R5], R4 ;  /* 0x0000000405007387 */ /* 0x0007e40000100800 */
[----:B---3--:R-:W-:-:S07]  /*1b900*/  IMAD.MOV.U32 R4, RZ, RZ, R8 ;  /* 0x000000ffff047224 */ /* 0x008fce00078e0008 */
.L_x_18991:
[----:B------:R-:W-:Y:S05]  /*1b910*/  BSYNC.RECONVERGENT B1 ;  /* 0x0000000000017941 */ /* 0x000fea0003800200 */
.L_x_18987:
[----:B------:R-:W3:Y:S01]  /*1b920*/  LDL R11, [R5+-0x8] ;  /* 0xfffff800050b7983 */ /* 0x000ee20000100800 */
[----:B------:R-:W-:Y:S04]  /*1b930*/  BSSY.RECONVERGENT B1, `(.L_x_18992) ;  /* 0x0000018000017945 */ /* 0x000fe80003800200 */
[----:B------:R-:W-:Y:S01]  /*1b940*/  BSSY.RELIABLE B2, `(.L_x_18993) ;  /* 0x0000010000027945 */ /* 0x000fe20003800100 */
[----:B---3--:R-:W-:-:S13]  /*1b950*/  FSETP.GT.FTZ.AND P0, PT, R4, R11, PT ;  /* 0x0000000b0400720b */ /* 0x008fda0003f14000 */
[----:B------:R-:W-:Y:S05]  /*1b960*/  @!P0 BRA `(.L_x_18994) ;  /* 0x0000000000088947 */ /* 0x000fea0003800000 */
[----:B-1----:R1:W5:Y:S01]  /*1b970*/  LDL R6, [R5+-0x208] ;  /* 0xfffdf80005067983 */ /* 0x0023620000100800 */
[----:B------:R-:W-:Y:S05]  /*1b980*/  BRA `(.L_x_18995) ;  /* 0x00000000002c7947 */ /* 0x000fea0003800000 */
.L_x_18994:
        /* <DEDUP_REMOVED lines=11> */
.L_x_18995:
[----:B------:R-:W-:Y:S05]  /*1ba40*/  BSYNC.RELIABLE B2 ;  /* 0x0000000000027941 */ /* 0x000fea0003800100 */
.L_x_18993:
[----:B-----5:R-:W-:Y:S01]  /*1ba50*/  STL [R5+-0x204], R6 ;  /* 0xfffdfc0605007387 */ /* 0x020fe20000100800 */
[----:B------:R-:W-:-:S03]  /*1ba60*/  IMAD.MOV.U32 R8, RZ, RZ, R9 ;  /* 0x000000ffff087224 */ /* 0x000fc600078e0009 */
[----:B------:R-:W-:Y:S04]  /*1ba70*/  STL [R5+-0x8], R4 ;  /* 0xfffff80405007387 */ /* 0x000fe80000100800 */
[----:B------:R-:W-:Y:S04]  /*1ba80*/  STL [R5+-0x208], R9 ;  /* 0xfffdf80905007387 */ /* 0x000fe80000100800 */
[----:B------:R3:W-:Y:S02]  /*1ba90*/  STL [R5+-0x4], R11 ;  /* 0xfffffc0b05007387 */ /* 0x0007e40000100800 */
[----:B---3--:R-:W-:-:S07]  /*1baa0*/  MOV R11, R4 ;  /* 0x00000004000b7202 */ /* 0x008fce0000000f00 */
.L_x_18996:
[----:B------:R-:W-:Y:S05]  /*1bab0*/  BSYNC.RECONVERGENT B1 ;  /* 0x0000000000017941 */ /* 0x000fea0003800200 */
.L_x_18992:
        /* <DEDUP_REMOVED lines=11> */
.L_x_19000:
        /* <DEDUP_REMOVED lines=11> */
.L_x_19001:
[----:B------:R-:W-:Y:S05]  /*1bc20*/  BSYNC.RELIABLE B2 ;  /* 0x0000000000027941 */ /* 0x000fea0003800100 */
.L_x_18999:
[----:B------:R4:W-:Y:S04]  /*1bc30*/  STL [R4+0x200], R11 ;  /* 0x0002000b04007387 */ /* 0x0009e80000100800 */
[----:B------:R-:W2:Y:S04]  /*1bc40*/  LDL R9, [R5+-0x208] ;  /* 0xfffdf80005097983 */ /* 0x000ea80000100800 */
[----:B--2---:R4:W-:Y:S04]  /*1bc50*/  STL [R4], R9 ;  /* 0x0000000904007387 */ /* 0x0049e80000100800 */
[----:B------:R4:W-:Y:S04]  /*1bc60*/  STL [R5+-0x8], R10 ;  /* 0xfffff80a05007387 */ /* 0x0009e80000100800 */
[----:B-----5:R4:W-:Y:S02]  /*1bc70*/  STL [R5+-0x208], R6 ;  /* 0xfffdf80605007387 */ /* 0x0209e40000100800 */
.L_x_19002:
[----:B------:R-:W-:Y:S05]  /*1bc80*/  BSYNC.RECONVERGENT B1 ;  /* 0x0000000000017941 */ /* 0x000fea0003800200 */
.L_x_18998:
[----:B------:R-:W-:Y:S01]  /*1bc90*/  VIADD R2, R2, 0xfffffffc ;  /* 0xfffffffc02027836 */ /* 0x000fe20000000000 */
[----:B------:R-:W-:Y:S06]  /*1bca0*/  BRA `(.L_x_19003) ;  /* 0xfffffff8004c7947 */ /* 0x000fec000383ffff */
.L_x_18997:
        /* <DEDUP_REMOVED lines=228> */
.L_x_18981:
[----:B------:R-:W-:Y:S05]  /*1caf0*/  BSYNC.RECONVERGENT B0 ;  /* 0x0000000000007941 */ /* 0x000fea0003800200 */
.L_x_18980:
[----:B------:R-:W-:Y:S05]  /*1cb00*/  WARPSYNC.ALL ;  /* 0x0000000000007948 */ /* 0x000fea0003800000 */
[----:B------:R-:W2:Y:S04]  /*1cb10*/  LDL.LU R0, [R1+0x1030] ;  /* 0x0010300001007983 */ /* 0x000ea80000300800 */
[----:B-----5:R1:W-:Y:S04]  /*1cb20*/  STL.64 [R1+0xc00], R60 ;  /* 0x000c003c01007387 */ /* 0x0203e80000100a00 */
[----:B----4-:R-:W3:Y:S04]  /*1cb30*/  LDL.LU R2, [R1+0x1038] ;  /* 0x0010380001027983 */ /* 0x010ee80000300800 */
[----:B------:R-:W3:Y:S04]  /*1cb40*/  LDL.LU R3, [R1+0x103c] ;  /* 0x00103c0001037983 */ /* 0x000ee80000300800 */
[----:B-1----:R-:W4:Y:S01]  /*1cb50*/  LDL.LU R61, [R1+0x1034] ;  /* 0x00103400013d7983 */ /* 0x002f220000300800 */
[----:B--2---:R-:W-:-:S05]  /*1cb60*/  IMAD.MOV.U32 R60, RZ, RZ, R0 ;  /* 0x000000ffff3c7224 */ /* 0x004fca00078e0000 */
[----:B----4-:R1:W-:Y:S04]  /*1cb70*/  STL.64 [R1+0xd18], R60 ;  /* 0x000d183c01007387 */ /* 0x0103e80000100a00 */
[----:B-1----:R-:W2:Y:S04]  /*1cb80*/  LDL.LU R60, [R1+0x1128] ;  /* 0x00112800013c7983 */ /* 0x002ea80000300800 */
[----:B------:R-:W2:Y:S04]  /*1cb90*/  LDL.LU R61, [R1+0x112c] ;  /* 0x00112c00013d7983 */ /* 0x000ea80000300800 */
[----:B--2---:R1:W-:Y:S04]  /*1cba0*/  STL.64 [R1+0x1320], R60 ;  /* 0x0013203c01007387 */ /* 0x0043e80000100a00 */
[----:B-1----:R-:W2:Y:S04]  /*1cbb0*/  LDL.LU R60, [R1+0x1040] ;  /* 0x00104000013c7983 */ /* 0x002ea80000300800 */
[----:B------:R-:W2:Y:S04]  /*1cbc0*/  LDL.LU R61, [R1+0x1044] ;  /* 0x00104400013d7983 */ /* 0x000ea80000300800 */
[----:B------:R1:W-:Y:S04]  /*1cbd0*/  STL.64 [R1+0xc30], R48 ;  /* 0x000c303001007387 */ /* 0x0003e80000100a00 */
[----:B-1----:R-:W4:Y:S04]  /*1cbe0*/  LDL.LU R48, [R1+0x1000] ;  /* 0x0010000001307983 */ /* 0x002f280000300800 */
[----:B------:R-:W4:Y:S04]  /*1cbf0*/  LDL.LU R49, [R1+0x1004] ;  /* 0x0010040001317983 */ /* 0x000f280000300800 */
[----:B--2---:R1:W-:Y:S04]  /*1cc00*/  STL.64 [R1+0xd28], R60 ;  /* 0x000d283c01007387 */ /* 0x0043e80000100a00 */
[----:B-1----:R-:W2:Y:S04]  /*1cc10*/  LDL.LU.64 R60, [R1+0x1320] ;  /* 0x00132000013c7983 */ /* 0x002ea80000300a00 */
[----:B------:R1:W-:Y:S04]  /*1cc20*/  STL.64 [R1+0xc28], R50 ;  /* 0x000c283201007387 */ /* 0x0003e80000100a00 */
[----:B------:R0:W-:Y:S04]  /*1cc30*/  STL.64 [R1+0xc20], R52 ;  /* 0x000c203401007387 */ /* 0x0001e80000100a00 */
[----:B------:R3:W-:Y:S04]  /*1cc40*/  STL.64 [R1+0xc18], R54 ;  /* 0x000c183601007387 */ /* 0x0007e80000100a00 */
[----:B-1----:R-:W4:Y:S04]  /*1cc50*/  LDL.LU R50, [R1+0x1008] ;  /* 0x0010080001327983 */ /* 0x002f280000300800 */
[----:B------:R-:W4:Y:S04]  /*1cc60*/  LDL.LU R51, [R1+0x100c] ;  /* 0x00100c0001337983 */ /* 0x000f280000300800 */
[----:B0-----:R-:W4:Y:S04]  /*1cc70*/  LDL.LU R52, [R1+0x1010] ;  /* 0x0010100001347983 */ /* 0x001f280000300800 */
[----:B------:R-:W4:Y:S04]  /*1cc80*/  LDL.LU R53, [R1+0x1014] ;  /* 0x0010140001357983 */ /* 0x000f280000300800 */
[----:B------:R0:W-:Y:S04]  /*1cc90*/  STL.64 [R1+0xc10], R56 ;  /* 0x000c103801007387 */ /* 0x0001e80000100a00 */
[----:B---3--:R-:W3:Y:S04]  /*1cca0*/  LDL.LU R54, [R1+0x1018] ;  /* 0x0010180001367983 */ /* 0x008ee80000300800 */
[----:B------:R-:W3:Y:S04]  /*1ccb0*/  LDL.LU R55, [R1+0x101c] ;  /* 0x00101c0001377983 */ /* 0x000ee80000300800 */
[----:B------:R1:W-:Y:S04]  /*1ccc0*/  STL.64 [R1+0xc08], R58 ;  /* 0x000c083a01007387 */ /* 0x0003e80000100a00 */
[----:B0-----:R-:W3:Y:S04]  /*1ccd0*/  LDL.LU R56, [R1+0x1020] ;  /* 0x0010200001387983 */ /* 0x001ee80000300800 */
[----:B------:R-:W3:Y:S04]  /*1cce0*/  LDL.LU R57, [R1+0x1024] ;  /* 0x0010240001397983 */ /* 0x000ee80000300800 */
[----:B-1----:R-:W3:Y:S04]  /*1ccf0*/  LDL.LU R58, [R1+0x1028] ;  /* 0x00102800013a7983 */ /* 0x002ee80000300800 */
[----:B------:R-:W3:Y:S04]  /*1cd00*/  LDL.LU R59, [R1+0x102c] ;  /* 0x00102c00013b7983 */ /* 0x000ee80000300800 */
[----:B--2---:R0:W-:Y:S04]  /*1cd10*/  STL.64 [R1+0xe10], R60 ;  /* 0x000e103c01007387 */ /* 0x0041e80000100a00 */
[----:B0-----:R-:W2:Y:S04]  /*1cd20*/  LDL.LU R60, [R1+0x1220] ;  /* 0x00122000013c7983 */ /* 0x001ea80000300800 */
[----:B------:R-:W2:Y:S04]  /*1cd30*/  LDL.LU R61, [R1+0x1224] ;  /* 0x00122400013d7983 */ /* 0x000ea80000300800 */
[----:B------:R0:W-:Y:S04]  /*1cd40*/  STL.64 [R1+0xcd8], R6 ;  /* 0x000cd80601007387 */ /* 0x0001e80000100a00 */
[----:B------:R1:W-:Y:S04]  /*1cd50*/  STL.64 [R1+0xcd0], R8 ;  /* 0x000cd00801007387 */ /* 0x0003e80000100a00 */
[----:B------:R4:W-:Y:S04]  /*1cd60*/  STL.64 [R1+0xcc8], R10 ;  /* 0x000cc80a01007387 */ /* 0x0009e80000100a00 */
[----:B0-----:R-:W2:Y:S04]  /*1cd70*/  LDL.LU R6, [R1+0x1050] ;  /* 0x0010500001067983 */ /* 0x001ea80000300800 */
[----:B------:R-:W2:Y:S04]  /*1cd80*/  LDL.LU R7, [R1+0x1054] ;  /* 0x0010540001077983 */ /* 0x000ea80000300800 */
[----:B-1----:R-:W2:Y:S04]  /*1cd90*/  LDL.LU R8, [R1+0x1058] ;  /* 0x0010580001087983 */ /* 0x002ea80000300800 */
[----:B------:R-:W2:Y:S04]  /*1cda0*/  LDL.LU R9, [R1+0x105c] ;  /* 0x00105c0001097983 */ /* 0x000ea80000300800 */
[----:B------:R0:W-:Y:S04]  /*1cdb0*/  STL.64 [R1+0xcc0], R12 ;  /* 0x000cc00c01007387 */ /* 0x0001e80000100a00 */
[----:B----4-:R-:W4:Y:S04]  /*1cdc0*/  LDL.LU R10, [R1+0x1060] ;  /* 0x00106000010a7983 */ /* 0x010f280000300800 */
[----:B------:R-:W4:Y:S04]  /*1cdd0*/  LDL.LU R11, [R1+0x1064] ;  /* 0x00106400010b7983 */ /* 0x000f280000300800 */
[----:B------:R1:W-:Y:S04]  /*1cde0*/  STL.64 [R1+0xcb8], R14 ;  /* 0x000cb80e01007387 */ /* 0x0003e80000100a00 */
[----:B0-----:R-:W4:Y:S04]  /*1cdf0*/  LDL.LU R12, [R1+0x1068] ;  /* 0x00106800010c7983 */ /* 0x001f280000300800 */
[----:B------:R-:W4:Y:S04]  /*1ce00*/  LDL.LU R13, [R1+0x106c] ;  /* 0x00106c00010d7983 */ /* 0x000f280000300800 */
[----:B------:R0:W-:Y:S04]  /*1ce10*/  STL.64 [R1+0xcb0], R16 ;  /* 0x000cb01001007387 */ /* 0x0001e80000100a00 */
[----:B-1----:R-:W4:Y:S04]  /*1ce20*/  LDL.LU R14, [R1+0x1070] ;  /* 0x00107000010e7983 */ /* 0x002f280000300800 */
        /* <DEDUP_REMOVED lines=13> */
[----:B0-----:R-:W4:Y:S04]  /*1cf00*/  LDL.LU R48, [R1+0x10f8] ;  /* 0x0010f80001307983 */ /* 0x001f280000300800 */
[----:B------:R-:W4:Y:S04]  /*1cf10*/  LDL.LU R49, [R1+0x10fc] ;  /* 0x0010fc0001317983 */ /* 0x000f280000300800 */
[----:B------:R0:W-:Y:S04]  /*1cf20*/  STL.64 [R1+0xc90], R24 ;  /* 0x000c901801007387 */ /* 0x0001e80000100a00 */
[----:B------:R1:W-:Y:S04]  /*1cf30*/  STL.64 [R1+0xc88], R26 ;  /* 0x000c881a01007387 */ /* 0x0003e80000100a00 */
[----:B------:R3:W-:Y:S04]  /*1cf40*/  STL.64 [R1+0xc80], R28 ;  /* 0x000c801c01007387 */ /* 0x0007e80000100a00 */
[----:B0-----:R-:W4:Y:S04]  /*1cf50*/  LDL.LU R24, [R1+0x1098] ;  /* 0x0010980001187983 */ /* 0x001f280000300800 */
[----:B------:R-:W4:Y:S04]  /*1cf60*/  LDL.LU R25, [R1+0x109c] ;  /* 0x00109c0001197983 */ /* 0x000f280000300800 */
[----:B-1----:R-:W4:Y:S04]  /*1cf70*/  LDL.LU R26, [R1+0x10a0] ;  /* 0x0010a000011a7983 */ /* 0x002f280000300800 */
[----:B------:R-:W4:Y:S04]  /*1cf80*/  LDL.LU R27, [R1+0x10a4] ;  /* 0x0010a400011b7983 */ /* 0x000f280000300800 */
[----:B------:R0:W-:Y:S04]  /*1cf90*/  STL.64 [R1+0xc78], R30 ;  /* 0x000c781e01007387 */ /* 0x0001e80000100a00 */
[----:B---3--:R-:W3:Y:S04]  /*1cfa0*/  LDL.LU R28, [R1+0x10a8] ;  /* 0x0010a800011c7983 */ /* 0x008ee80000300800 */
[----:B------:R-:W3:Y:S04]  /*1cfb0*/  LDL.LU R29, [R1+0x10ac] ;  /* 0x0010ac00011d7983 */ /* 0x000ee80000300800 */
[----:B------:R1:W-:Y:S04]  /*1cfc0*/  STL.64 [R1+0xc70], R32 ;  /* 0x000c702001007387 */ /* 0x0003e80000100a00 */
[----:B0-----:R-:W3:Y:S04]  /*1cfd0*/  LDL.LU R30, [R1+0x10b0] ;  /* 0x0010b000011e7983 */ /* 0x001ee80000300800 */
[----:B------:R-:W3:Y:S04]  /*1cfe0*/  LDL.LU R31, [R1+0x10b4] ;  /* 0x0010b400011f7983 */ /* 0x000ee80000300800 */
[----:B------:R0:W-:Y:S04]  /*1cff0*/  STL.64 [R1+0xc68], R34 ;  /* 0x000c682201007387 */ /* 0x0001e80000100a00 */
[----:B-1----:R-:W3:Y:S04]  /*1d000*/  LDL.LU R32, [R1+0x10b8] ;  /* 0x0010b80001207983 */ /* 0x002ee80000300800 */
        /* <DEDUP_REMOVED lines=34> */
[----:B-1----:R-:W3:Y:S04]  /*1d230*/  LDL.LU R58, [R1+0x1120] ;  /* 0x00112000013a7983 */ /* 0x002ee80000300800 */
[----:B------:R-:W3:Y:S04]  /*1d240*/  LDL.LU R59, [R1+0x1124] ;  /* 0x00112400013b7983 */ /* 0x000ee80000300800 */
[----:B--2---:R0:W-:Y:S04]  /*1d250*/  STL.64 [R1+0x1318], R60 ;  /* 0x0013183c01007387 */ /* 0x0041e80000100a00 */
[----:B------:R1:W-:Y:S04]  /*1d260*/  STL.64 [R1+0xd20], R2 ;  /* 0x000d200201007387 */ /* 0x0003e80000100a00 */
[----:B0-----:R-:W2:Y:S04]  /*1d270*/  LDL.LU R60, [R1+0x1138] ;  /* 0x00113800013c7983 */ /* 0x001ea80000300800 */
[----:B------:R-:W2:Y:S04]  /*1d280*/  LDL.LU R61, [R1+0x113c] ;  /* 0x00113c00013d7983 */ /* 0x000ea80000300800 */
[----:B-1----:R-:W2:Y:S04]  /*1d290*/  LDL.LU R2, [R1+0x1130] ;  /* 0x0011300001027983 */ /* 0x002ea80000300800 */
        /* <DEDUP_REMOVED lines=8> */
[----:B----4-:R0:W-:Y:S04]  /*1d320*/  STL.64 [R1+0xd48], R10 ;  /* 0x000d480a01007387 */ /* 0x0101e80000100a00 */
[----:B------:R-:W4:Y:S04]  /*1d330*/  LDL.LU R8, [R1+0x1150] ;  /* 0x0011500001087983 */ /* 0x000f280000300800 */
        /* <DEDUP_REMOVED lines=22> */
[----:B-1----:R-:W4:Y:S04]  /*1d4a0*/  LDL.LU R48, [R1+0x11f0] ;  /* 0x0011f00001307983 */ /* 0x002f280000300800 */
[----:B------:R-:W4:Y:S04]  /*1d4b0*/  LDL.LU R49, [R1+0x11f4] ;  /* 0x0011f40001317983 */ /* 0x000f280000300800 */
[----:B------:R0:W-:Y:S04]  /*1d4c0*/  STL.64 [R1+0xd80], R24 ;  /* 0x000d801801007387 */ /* 0x0001e80000100a00 */
[----:B------:R1:W-:Y:S04]  /*1d4d0*/  STL.64 [R1+0xd88], R26 ;  /* 0x000d881a01007387 */ /* 0x0003e80000100a00 */
[----:B---3--:R3:W-:Y:S04]  /*1d4e0*/  STL.64 [R1+0xd90], R28 ;  /* 0x000d901c01007387 */ /* 0x0087e80000100a00 */
        /* <DEDUP_REMOVED lines=50> */
[----:B0-----:R-:W2:Y:S04]  /*1d810*/  LDL.LU.64 R60, [R1+0x1318] ;  /* 0x00131800013c7983 */ /* 0x001ea80000300a00 */
[----:B-1----:R-:W2:Y:S04]  /*1d820*/  LDL.LU R2, [R1+0x1228] ;  /* 0x0012280001027983 */ /* 0x002ea80000300800 */
[----:B------:R-:W2:Y:S04]  /*1d830*/  LDL.LU R3, [R1+0x122c] ;  /* 0x00122c0001037983 */ /* 0x000ea80000300800 */
[----:B------:R0:W-:Y:S04]  /*1d840*/  STL.64 [R1+0xd30], R4 ;  /* 0x000d300401007387 */ /* 0x0001e80000100a00 */
[----:B------:R1:W-:Y:S04]  /*1d850*/  STL.64 [R1+0xe30], R6 ;  /* 0x000e300601007387 */ /* 0x0003e80000100a00 */
[----:B----4-:R4:W-:Y:S04]  /*1d860*/  STL.64 [R1+0xe38], R8 ;  /* 0x000e380801007387 */ /* 0x0109e80000100a00 */
        /* <DEDUP_REMOVED lines=79> */
[----:B--2---:R0:W-:Y:S04]  /*1dd60*/  STL.64 [R1+0xf08], R60 ;  /* 0x000f083c01007387 */ /* 0x0041e80000100a00 */
[----:B-1----:R-:W2:Y:S04]  /*1dd70*/  LDL.LU R58, [R1+0x1300] ;  /* 0x00130000013a7983 */ /* 0x002ea80000300800 */
[----:B------:R-:W2:Y:S04]  /*1dd80*/  LDL.LU R59, [R1+0x1304] ;  /* 0x00130400013b7983 */ /* 0x000ea80000300800 */
[----:B------:R1:W-:Y:S04]  /*1dd90*/  STL.64 [R1+0xf10], R2 ;  /* 0x000f100201007387 */ /* 0x0003e80000100a00 */
[----:B0-----:R-:W2:Y:S04]  /*1dda0*/  LDL.LU R60, [R1+0x1308] ;  /* 0x00130800013c7983 */ /* 0x001ea80000300800 */
[----:B------:R-:W2:Y:S04]  /*1ddb0*/  LDL.LU R61, [R1+0x130c] ;  /* 0x00130c00013d7983 */ /* 0x000ea80000300800 */
[----:B-1----:R-:W2:Y:S04]  /*1ddc0*/  LDL.LU R2, [R1+0x1310] ;  /* 0x0013100001027983 */ /* 0x002ea80000300800 */
[----:B------:R-:W2:Y:S04]  /*1ddd0*/  LDL.LU R3, [R1+0x1314] ;  /* 0x0013140001037983 */ /* 0x000ea80000300800 */
[----:B------:R-:W-:Y:S04]  /*1dde0*/  STL.64 [R1+0xe28], R4 ;  /* 0x000e280401007387 */ /* 0x000fe80000100a00 */
        /* <DEDUP_REMOVED lines=10> */
[----:B0-----:R-:W0:Y:S01]  /*1de90*/  S2R R48, SR_TID.X ;  /* 0x0000000000307919 */ /* 0x001e220000002100 */
[----:B------:R-:W1:Y:S01]  /*1dea0*/  S2R R0, SR_CTAID.X ;  /* 0x0000000000007919 */ /* 0x000e620000002500 */
[----:B------:R4:W-:Y:S04]  /*1deb0*/  STL.64 [R1+0xf68], R24 ;  /* 0x000f681801007387 */ /* 0x0009e80000100a00 */
[----:B------:R4:W-:Y:S04]  /*1dec0*/  STL.64 [R1+0xf70], R26 ;  /* 0x000f701a01007387 */ /* 0x0009e80000100a00 */
[----:B---3--:R4:W-:Y:S01]  /*1ded0*/  STL.64 [R1+0xf78], R28 ;  /* 0x000f781c01007387 */ /* 0x0089e20000100a00 */
[----:B0-----:R-:W-:-:S03]  /*1dee0*/  ISETP.NE.AND P0, PT, R48, RZ, PT ;  /* 0x000000ff3000720c */ /* 0x001fc60003f05270 */
[----:B------:R4:W-:Y:S04]  /*1def0*/  STL.64 [R1+0xf80], R30 ;  /* 0x000f801e01007387 */ /* 0x0009e80000100a00 */
[----:B------:R4:W-:Y:S04]  /*1df00*/  STL.64 [R1+0xf88], R32 ;  /* 0x000f882001007387 */ /* 0x0009e80000100a00 */
[----:B------:R4:W-:Y:S04]  /*1df10*/  STL.64 [R1+0xf90], R34 ;  /* 0x000f902201007387 */ /* 0x0009e80000100a00 */
[----:B------:R4:W-:Y:S04]  /*1df20*/  STL.64 [R1+0xf98], R36 ;  /* 0x000f982401007387 */ /* 0x0009e80000100a00 */
[----:B------:R4:W-:Y:S01]  /*1df30*/  STL.64 [R1+0xfa0], R38 ;  /* 0x000fa02601007387 */ /* 0x0009e20000100a00 */
[----:B------:R-:W-:Y:S03]  /*1df40*/  BSSY.RECONVERGENT B0, `(.L_x_19005) ;  /* 0x00003c5000007945 */ /* 0x000fe60003800200 */
        /* <DEDUP_REMOVED lines=8> */
[----:B--2---:R4:W-:Y:S04]  /*1dfd0*/  STL.64 [R1+0xfe8], R58 ;  /* 0x000fe83a01007387 */ /* 0x0049e80000100a00 */
[----:B------:R4:W-:Y:S04]  /*1dfe0*/  STL.64 [R1+0xff0], R60 ;  /* 0x000ff03c01007387 */ /* 0x0009e80000100a00 */
[----:B------:R4:W-:Y:S01]  /*1dff0*/  STL.64 [R1+0xff8], R2 ;  /* 0x000ff80201007387 */ /* 0x0009e20000100a00 */
[----:B------:R-:W-:Y:S06]  /*1e000*/  BAR.SYNC.DEFER_BLOCKING 0x0 ;  /* 0x0000000000007b1d */ /* 0x000fec0000010000 */
[----:B-1----:R-:W-:Y:S05]  /*1e010*/  @P0 BRA `(.L_x_19006) ;  /* 0x0000003800dc0947 */ /* 0x002fea0003800000 */
[----:B------:R-:W4:Y:S01]  /*1e020*/  LDC R9, c[0x0][0x444] ;  /* 0x00011100ff097b82 */ /* 0x000f220000000800 */
[----:B------:R-:W0:Y:S01]  /*1e030*/  LDCU.64 UR4, c[0x0][0x418] ;  /* 0x00008300ff0477ac */ /* 0x000e220008000a00 */
[----:B------:R-:W1:Y:S06]  /*1e040*/  LDCU UR8, c[0x0][0x42c] ;  /* 0x00008580ff0877ac */ /* 0x000e6c0008000800 */
[----:B------:R-:W2:Y:S08]  /*1e050*/  LDC.64 R4, c[0x0][0x3d8] ;  /* 0x0000f600ff047b82 */ /* 0x000eb00000000a00 */
[----:B------:R-:W1:Y:S01]  /*1e060*/  LDC.64 R6, c[0x0][0x420] ;  /* 0x00010800ff067b82 */ /* 0x000e620000000a00 */
[----:B0-----:R-:W-:-:S04]  /*1e070*/  ISETP.NE.U32.AND P0, PT, RZ, UR4, PT ;  /* 0x00000004ff007c0c */ /* 0x001fc8000bf05070 */
[----:B------:R-:W-:-:S03]  /*1e080*/  ISETP.NE.AND.EX P0, PT, RZ, UR5, PT, P0 ;  /* 0x00000005ff007c0c */ /* 0x000fc6000bf05300 */
[----:B------:R-:W0:Y:S01]  /*1e090*/  LDC.64 R22, c[0x0][0x3d0] ;  /* 0x0000f400ff167b82 */ /* 0x000e220000000a00 */
[C---:B----4-:R-:W-:Y:S01]  /*1e0a0*/  LOP3.LUT R47, R9.reuse, 0xf, RZ, 0xc0, !PT ;  /* 0x0000000f092f7812 */ /* 0x050fe200078ec0ff */
[C---:B------:R-:W-:Y:S01]  /*1e0b0*/  IMAD.SHL.U32 R44, R9.reuse, 0x2, RZ ;  /* 0x00000002092c7824 */ /* 0x040fe200078e00ff */
[C---:B------:R-:W-:Y:S01]  /*1e0c0*/  LOP3.LUT R46, R9.reuse, 0x7, RZ, 0xc0, !PT ;  /* 0x00000007092e7812 */ /* 0x040fe200078ec0ff */
[----:B------:R-:W-:Y:S01]  /*1e0d0*/  IMAD R8, R0, R9, RZ ;  /* 0x0000000900087224 */ /* 0x000fe200078e02ff */
[----:B------:R-:W-:Y:S01]  /*1e0e0*/  LOP3.LUT R45, R9, 0x7ffffff0, RZ, 0xc0, !PT ;  /* 0x7ffffff0092d7812 */ /* 0x000fe200078ec0ff */
[----:B------:R-:W-:Y:S01]  /*1e0f0*/  VIADD R2, R47, 0xffffffff ;  /* 0xffffffff2f027836 */ /* 0x000fe20000000000 */
[----:B------:R-:W-:Y:S01]  /*1e100*/  IADD3 R3, PT, PT, R46, -0x1, RZ ;  /* 0xffffffff2e037810 */ /* 0x000fe20007ffe0ff */
[----:B------:R-:W3:Y:S01]  /*1e110*/  LDC.64 R26, c[0x0][0x3e8] ;  /* 0x0000fa00ff1a7b82 */ /* 0x000ee20000000a00 */
[----:B--2---:R-:W-:Y:S01]  /*1e120*/  ISETP.NE.U32.AND P1, PT, R4, RZ, PT ;  /* 0x000000ff0400720c */ /* 0x004fe20003f25070 */
[----:B------:R-:W-:Y:S01]  /*1e130*/  IMAD.MOV R43, RZ, RZ, -R45 ;  /* 0x000000ffff2b7224 */ /* 0x000fe200078e0a2d */
[----:B------:R-:W-:-:S02]  /*1e140*/  ISETP.GE.U32.AND P3, PT, R2, 0x7, PT ;  /* 0x000000070200780c */ /* 0x000fc40003f66070 */
[----:B------:R-:W-:Y:S02]  /*1e150*/  ISETP.NE.AND.EX P0, PT, R5, RZ, P0, P1 ;  /* 0x000000ff0500720c */ /* 0x000fe40000705310 */
[----:B------:R-:W-:Y:S01]  /*1e160*/  ISETP.GE.U32.AND P4, PT, R3, 0x3, PT ;  /* 0x000000030300780c */ /* 0x000fe20003f86070 */
[----:B------:R-:W2:Y:S01]  /*1e170*/  LDC.64 R28, c[0x0][0x3e0] ;  /* 0x0000f800ff1c7b82 */ /* 0x000ea20000000a00 */
[C---:B-1----:R-:W-:Y:S01]  /*1e180*/  IMAD R2, R7.reuse, UR8, RZ ;  /* 0x0000000807027c24 */ /* 0x042fe2000f8e02ff */
[C---:B------:R-:W-:Y:S01]  /*1e190*/  LOP3.LUT R3, R6.reuse, 0x7, RZ, 0xc0, !PT ;  /* 0x0000000706037812 */ /* 0x040fe200078ec0ff */
[--C-:B------:R-:W-:Y:S01]  /*1e1a0*/  IMAD R11, R7, UR8, R0.reuse ;  /* 0x00000008070b7c24 */ /* 0x100fe2000f8e0200 */
[----:B------:R-:W-:Y:S01]  /*1e1b0*/  LOP3.LUT R4, R6, 0x3, RZ, 0xc0, !PT ;  /* 0x0000000306047812 */ /* 0x000fe200078ec0ff */
[----:B------:R-:W-:Y:S01]  /*1e1c0*/  IMAD.IADD R13, R2, 0x1, R0 ;  /* 0x00000001020d7824 */ /* 0x000fe200078e0200 */
[----:B------:R-:W-:Y:S01]  /*1e1d0*/  LOP3.LUT R5, R6, 0x7ffffff8, RZ, 0xc0, !PT ;  /* 0x7ffffff806057812 */ /* 0x000fe200078ec0ff */
[----:B------:R-:W-:Y:S01]  /*1e1e0*/  IMAD R10, R11, R44, RZ ;  /* 0x0000002c0b0a7224 */ /* 0x000fe200078e02ff */
[----:B------:R-:W1:Y:S01]  /*1e1f0*/  LDC.64 R24, c[0x0][0x410] ;  /* 0x00010400ff187b82 */ /* 0x000e620000000a00 */
[----:B0-----:R-:W-:Y:S01]  /*1e200*/  IADD3 R22, P1, PT, R22, 0x20, RZ ;  /* 0x0000002016167810 */ /* 0x001fe20007f3e0ff */
[----:B------:R-:W-:Y:S01]  /*1e210*/  IMAD.MOV.U32 R7, RZ, RZ, RZ ;  /* 0x000000ffff077224 */ /* 0x000fe200078e00ff */
[C---:B------:R-:W-:Y:S01]  /*1e220*/  IADD3 R42, PT, PT, R9.reuse, -0x1, RZ ;  /* 0xffffffff092a7810 */ /* 0x040fe20007ffe0ff */
[----:B------:R-:W-:Y:S01]  /*1e230*/  IMAD R13, R44, R13, RZ ;  /* 0x0000000d2c0d7224 */ /* 0x000fe200078e02ff */
[----:B------:R-:W-:Y:S01]  /*1e240*/  LOP3.LUT R6, R6, 0x1, RZ, 0xc0, !PT ;  /* 0x0000000106067812 */ /* 0x000fe200078ec0ff */
[----:B------:R-:W-:Y:S01]  /*1e250*/  IMAD.X R23, RZ, RZ, R23, P1 ;  /* 0x000000ffff177224 */ /* 0x000fe200008e0617 */
[----:B------:R-:W-:Y:S01]  /*1e260*/  LOP3.LUT R9, R9, 0x3, RZ, 0xc0, !PT ;  /* 0x0000000309097812 */ /* 0x000fe200078ec0ff */
[----:B---3--:R-:W-:Y:S01]  /*1e270*/  IMAD.WIDE R26, R11, 0x4, R26 ;  /* 0x000000040b1a7825 */ /* 0x008fe200078e021a */
[----:B------:R-:W-:-:S03]  /*1e280*/  IADD3 R12, PT, PT, R4, -0x1, RZ ;  /* 0xffffffff040c7810 */ /* 0x000fc60007ffe0ff */
[----:B--2---:R-:W-:-:S04]  /*1e290*/  IMAD.WIDE R28, R11, 0x4, R28 ;  /* 0x000000040b1c7825 */ /* 0x004fc800078e021c */
[----:B------:R-:W-:Y:S02]  /*1e2a0*/  VIADD R11, R3, 0xffffffff ;  /* 0xffffffff030b7836 */ /* 0x000fe40000000000 */
[----:B-1----:R-:W-:-:S07]  /*1e2b0*/  IMAD.WIDE.U32 R24, R0, 0x4, R24 ;  /* 0x0000000400187825 */ /* 0x002fce00078e0018 */
.L_x_19029:
[----:B0-----:R-:W0:Y:S01]  /*1e2c0*/  LDC.64 R14, c[0x0][0x3e8] ;  /* 0x0000fa00ff0e7b82 */ /* 0x001e220000000a00 */
[----:B-1----:R-:W1:Y:S07]  /*1e2d0*/  LDCU UR4, c[0x0][0x440] ;  /* 0x00008800ff0477ac */ /* 0x002e6e0008000800 */
[----:B---3--:R-:W2:Y:S08]  /*1e2e0*/  LDC.64 R30, c[0x0][0x388] ;  /* 0x0000e200ff1e7b82 */ /* 0x008eb00000000a00 */
[----:B------:R-:W3:Y:S01]  /*1e2f0*/  LDC.64 R16, c[0x0][0x380] ;  /* 0x0000e000ff107b82 */ /* 0x000ee20000000a00 */
[----:B-1----:R-:W-:Y:S01]  /*1e300*/  IMAD R19, R0, UR4, RZ ;  /* 0x0000000400137c24 */ /* 0x002fe2000f8e02ff */
[----:B0-----:R-:W-:-:S04]  /*1e310*/  ISETP.NE.U32.AND P1, PT, R14, RZ, PT ;  /* 0x000000ff0e00720c */ /* 0x001fc80003f25070 */
[----:B------:R-:W-:Y:S01]  /*1e320*/  ISETP.NE.AND.EX P1, PT, R15, RZ, PT, P1 ;  /* 0x000000ff0f00720c */ /* 0x000fe20003f25310 */
[----:B--2---:R-:W-:-:S04]  /*1e330*/  IMAD.WIDE R30, R19, 0x4, R30 ;  /* 0x00000004131e7825 */ /* 0x004fc800078e021e */
[----:B---3--:R-:W-:-:S08]  /*1e340*/  IMAD.WIDE R16, R19, 0x4, R16 ;  /* 0x0000000413107825 */ /* 0x008fd000078e0210 */
[----:B------:R-:W-:Y:S05]  /*1e350*/  @!P1 BRA `(.L_x_19007) ;  /* 0x00000030005c9947 */ /* 0x000fea0003800000 */
[----:B------:R-:W-:Y:S01]  /*1e360*/  VIADD R18, R1, 0xc00 ;  /* 0x00000c0001127836 */ /* 0x000fe20000000000 */
[----:B------:R-:W2:Y:S01]  /*1e370*/  LDG.E R36, desc[UR6][R24.64] ;  /* 0x0000000618247981 */ /* 0x000ea2000c1e1900 */
[----:B------:R-:W0:Y:S02]  /*1e380*/  LDC R37, c[0x0][0x448] ;  /* 0x00011200ff257b82 */ /* 0x000e240000000800 */
[----:B------:R-:W-:-:S05]  /*1e390*/  IMAD R34, R7, 0x4, R18 ;  /* 0x0000000407227824 */ /* 0x000fca00078e0212 */
        /* <DEDUP_REMOVED lines=8> */
[----:B0-----:R-:W-:Y:S01]  /*1e420*/  IMAD.MOV.U32 R18, RZ, RZ, RZ ;  /* 0x000000ffff127224 */ /* 0x001fe200078e00ff */
[----:B----4-:R-:W-:-:S05]  /*1e430*/  IADD3 R39, PT, PT, RZ, -R19, RZ ;  /* 0x80000013ff277210 */ /* 0x010fca0007ffe0ff */
        /* <DEDUP_REMOVED lines=11> */
[----:B------:R-:W-:-:S05]  /*1e4f0*/  @!P5 IADD3 R19, PT, PT, R19, -R38, RZ ;  /* 0x800000261313d210 */ /* 0x000fca0007ffe0ff */
        /* <DEDUP_REMOVED lines=8> */
[----:B------:R-:W2:Y:S04]  /*1e580*/  LDG.E R15, desc[UR6][R26.64] ;  /* 0x000000061a0f7981 */ /* 0x000ea8000c1e1900 */
[----:B------:R0:W5:Y:S01]  /*1e590*/  LDL R16, [R34+0x200] ;  /* 0x0002000022107983 */ /* 0x0001620000100800 */
[----:B--2---:R-:W-:-:S13]  /*1e5a0*/  ISETP.NE.AND P1, PT, R15, R14, PT ;  /* 0x0000000e0f00720c */ /* 0x004fda0003f25270 */
[----:B0-----:R-:W-:Y:S05]  /*1e5b0*/  @P1 BRA `(.L_x_19009) ;  /* 0x0000000800941947 */ /* 0x001fea0003800000 */
[----:B------:R-:W2:Y:S02]  /*1e5c0*/  LDG.E R17, desc[UR6][R28.64] ;  /* 0x000000061c117981 */ /* 0x000ea4000c1e1900 */
[----:B--2--5:R-:W-:-:S13]  /*1e5d0*/  FSETP.GEU.FTZ.AND P1, PT, R16, R17, PT ;  /* 0x000000111000720b */ /* 0x024fda0003f3e000 */
[----:B------:R-:W-:Y:S05]  /*1e5e0*/  @!P1 BRA `(.L_x_19010) ;  /* 0x0000002c00a49947 */ /* 0x000fea0003800000 */
[----:B------:R-:W0:Y:S01]  /*1e5f0*/  LDCU UR4, c[0x0][0x444] ;  /* 0x00008880ff0477ac */ /* 0x000e220008000800 */
[----:B------:R-:W-:Y:S01]  /*1e600*/  ISETP.GE.AND P1, PT, R14, 0x1, PT ;  /* 0x000000010e00780c */ /* 0x000fe20003f26270 */
[----:B0-----:R-:W-:-:S12]  /*1e610*/  IMAD.U32 R15, RZ, RZ, UR4 ;  /* 0x00000004ff0f7e24 */ /* 0x001fd8000f8e00ff */
[----:B------:R-:W-:Y:S05]  /*1e620*/  @!P1 BRA `(.L_x_19009) ;  /* 0x0000000800789947 */ /* 0x000fea0003800000 */
[----:B------:R-:W0:Y:S02]  /*1e630*/  LDCU.64 UR4, c[0x0][0x3d0] ;  /* 0x00007a00ff0477ac */ /* 0x000e240008000a00 */
[----:B0-----:R-:W-:Y:S01]  /*1e640*/  MOV R18, UR4 ;  /* 0x0000000400127c02 */ /* 0x001fe20008000f00 */
[----:B------:R-:W-:-:S04]  /*1e650*/  IMAD.U32 R19, RZ, RZ, UR5 ;  /* 0x00000005ff137e24 */ /* 0x000fc8000f8e00ff */
        /* <DEDUP_REMOVED lines=9> */
.L_x_19012:
[----:B------:R-:W-:Y:S01]  /*1e6f0*/  UIADD3 UR4, UPT, UPT, UR4, 0x1, URZ ;  /* 0x0000000104047890 */ /* 0x000fe2000fffe0ff */
[----:B-1----:R-:W-:Y:S02]  /*1e700*/  IMAD.U32 R14, RZ, RZ, UR8 ;  /* 0x00000008ff0e7e24 */ /* 0x002fe4000f8e00ff */
[----:B--2---:R-:W-:-:S03]  /*1e710*/  IMAD.U32 R15, RZ, RZ, UR5 ;  /* 0x00000005ff0f7e24 */ /* 0x004fc6000f8e00ff */
[----:B------:R-:W-:-:S13]  /*1e720*/  ISETP.NE.AND P1, PT, R14, UR4, PT ;  /* 0x000000040e007c0c */ /* 0x000fda000bf25270 */
[----:B------:R-:W-:Y:S05]  /*1e730*/  @!P1 BRA `(.L_x_19009) ;  /* 0x0000000800349947 */ /* 0x000fea0003800000 */
[----:B------:R-:W-:-:S05]  /*1e740*/  IADD3 R21, PT, PT, R10, UR4, RZ ;  /* 0x000000040a157c10 */ /* 0x000fca000fffe0ff */
[----:B0-----:R-:W-:-:S05]  /*1e750*/  IMAD.WIDE R20, R21, 0x4, R18 ;  /* 0x0000000415147825 */ /* 0x001fca00078e0212 */
[----:B------:R-:W2:Y:S02]  /*1e760*/  LDG.E R34, desc[UR6][R20.64] ;  /* 0x0000000614227981 */ /* 0x000ea4000c1e1900 */
[----:B--2---:R-:W-:-:S13]  /*1e770*/  FSETP.NEU.FTZ.AND P1, PT, R34, R17, PT ;  /* 0x000000112200720b */ /* 0x004fda0003f3d000 */
[----:B------:R-:W-:Y:S05]  /*1e780*/  @P1 BRA `(.L_x_19012) ;  /* 0xfffffffc00d81947 */ /* 0x000fea000383ffff */
.L_x_19011:
        /* <DEDUP_REMOVED lines=8> */
[----:B------:R-:W-:Y:S01]  /*1e810*/  IMAD.MOV.U32 R17, RZ, RZ, R10 ;  /* 0x000000ffff117224 */ /* 0x000fe200078e000a */
[----:B0-----:R-:W-:-:S07]  /*1e820*/  MOV R15, R43 ;  /* 0x0000002b000f7202 */ /* 0x001fce0000000f00 */
.L_x_19014:
        /* <DEDUP_REMOVED lines=54> */
.L_x_19013:
[----:B------:R-:W-:Y:S02]  /*1eb90*/  ISETP.NE.AND P1, PT, R47, RZ, PT ;  /* 0x000000ff2f00720c */ /* 0x000fe40003f25270 */
[----:B0-----:R-:W-:-:S11]  /*1eba0*/  MOV R15, UR4 ;  /* 0x00000004000f7c02 */ /* 0x001fd60008000f00 */
        /* <DEDUP_REMOVED lines=31> */
.L_x_19015:
[----:B0-----:R-:W-:Y:S01]  /*1eda0*/  IMAD.U32 R15, RZ, RZ, UR4 ;  /* 0x00000004ff0f7e24 */ /* 0x001fe2000f8e00ff */
[----:B------:R-:W-:Y:S06]  /*1edb0*/  @!P1 BRA `(.L_x_19009) ;  /* 0x0000000000949947 */ /* 0x000fec0003800000 */
[----:B------:R-:W-:Y:S01]  /*1edc0*/  ISETP.NE.AND P1, PT, R9, RZ, PT ;  /* 0x000000ff0900720c */ /* 0x000fe20003f25270 */
[----:B------:R-:W-:-:S12]  /*1edd0*/  @!P4 BRA `(.L_x_19016) ;  /* 0x000000000040c947 */ /* 0x000fd80003800000 */
[----:B------:R-:W-:Y:S01]  /*1ede0*/  IADD3 R21, PT, PT, R10, R17, RZ ;  /* 0x000000110a157210 */ /* 0x000fe20007ffe0ff */
[----:B------:R-:W2:Y:S04]  /*1edf0*/  LDG.E R34, desc[UR6][R28.64] ;  /* 0x000000061c227981 */ /* 0x000ea8000c1e1900 */
[----:B------:R-:W-:-:S05]  /*1ee00*/  IMAD.WIDE R20, R21, 0x4, R18 ;  /* 0x0000000415147825 */ /* 0x000fca00078e0212 */
[----:B------:R-:W2:Y:S02]  /*1ee10*/  LDG.E R15, desc[UR6][R20.64] ;  /* 0x00000006140f7981 */ /* 0x000ea4000c1e1900 */
[----:B--2---:R-:W-:-:S05]  /*1ee20*/  FMNMX.FTZ R15, R15, R34, PT ;  /* 0x000000220f0f7209 */ /* 0x004fca0003810000 */
[----:B------:R0:W-:Y:S04]  /*1ee30*/  STG.E desc[UR6][R28.64], R15 ;  /* 0x0000000f1c007986 */ /* 0x0001e8000c101906 */
[----:B------:R-:W3:Y:S02]  /*1ee40*/  LDG.E R34, desc[UR6][R20.64+0x4] ;  /* 0x0000040614227981 */ /* 0x000ee4000c1e1900 */
[----:B---3--:R-:W-:-:S05]  /*1ee50*/  FMNMX.FTZ R35, R15, R34, PT ;  /* 0x000000220f237209 */ /* 0x008fca0003810000 */
        /* <DEDUP_REMOVED lines=8> */
.L_x_19016:
        /* <DEDUP_REMOVED lines=9> */
[----:B------:R-:W-:-:S05]  /*1ef70*/  MOV R15, UR4 ;  /* 0x00000004000f7c02 */ /* 0x000fca0008000f00 */
        /* <DEDUP_REMOVED lines=9> */
.L_x_19009:
[----:B---3--:R-:W3:Y:S01]  /*1f010*/  LDG.E R35, desc[UR6][R24.64] ;  /* 0x0000000618237981 */ /* 0x008ee2000c1e1900 */
[----:B----4-:R-:W4:Y:S01]  /*1f020*/  LDC R17, c[0x0][0x420] ;  /* 0x00010800ff117b82 */ /* 0x010f220000000800 */
[----:B------:R-:W1:Y:S01]  /*1f030*/  LDCU UR4, c[0x0][0x430] ;  /* 0x00008600ff0477ac */ /* 0x000e620008000800 */
[----:B0-----:R-:W-:Y:S02]  /*1f040*/  IMAD.IADD R18, R13, 0x1, R15 ;  /* 0x000000010d127824 */ /* 0x001fe400078e020f */
[----:B------:R-:W-:Y:S01]  /*1f050*/  IMAD.WIDE R30, R33, 0x4, R30 ;  /* 0x00000004211e7825 */ /* 0x000fe200078e021e */
[----:B------:R-:W0:Y:S03]  /*1f060*/  LDCU.64 UR12, c[0x0][0x3d8] ;  /* 0x00007b00ff0c77ac */ /* 0x000e260008000a00 */
[----:B--2---:R-:W2:Y:S01]  /*1f070*/  LDC.64 R20, c[0x0][0x3b8] ;  /* 0x0000ee00ff147b82 */ /* 0x004ea20000000a00 */
[----:B-1----:R-:W-:Y:S01]  /*1f080*/  IMAD R18, R18, UR4, RZ ;  /* 0x0000000412127c24 */ /* 0x002fe2000f8e02ff */
[----:B0-----:R-:W-:-:S03]  /*1f090*/  UISETP.NE.U32.AND UP0, UPT, UR12, URZ, UPT ;  /* 0x000000ff0c00728c */ /* 0x001fc6000bf05070 */
[----:B----4-:R-:W-:Y:S01]  /*1f0a0*/  IMAD.IADD R19, R18, 0x1, R17 ;  /* 0x0000000112137824 */ /* 0x010fe200078e0211 */
[----:B------:R-:W-:Y:S01]  /*1f0b0*/  ISETP.GE.AND P1, PT, R17, 0x1, PT ;  /* 0x000000011100780c */ /* 0x000fe20003f26270 */
[----:B------:R-:W-:Y:S02]  /*1f0c0*/  UISETP.NE.AND.EX UP0, UPT, UR13, URZ, UPT, UP0 ;  /* 0x000000ff0d00728c */ /* 0x000fe4000bf05300 */
[----:B--2---:R-:W-:-:S05]  /*1f0d0*/  IMAD.WIDE R20, R19, 0x4, R20 ;  /* 0x0000000413147825 */ /* 0x004fca00078e0214 */
[----:B---3--:R0:W-:Y:S02]  /*1f0e0*/  STG.E desc[UR6][R20.64], R35 ;  /* 0x0000002314007986 */ /* 0x0081e4000c101906 */
[----:B------:R-:W-:Y:S05]  /*1f0f0*/  BRA.U !UP0, `(.L_x_19017) ;  /* 0x0000000108ec7547 */ /* 0x000fea000b800000 */
[----:B------:R-:W2:Y:S01]  /*1f100*/  LDG.E.CONSTANT R33, desc[UR6][R30.64] ;  /* 0x000000061e217981 */ /* 0x000ea2000c1e9900 */
        /* <DEDUP_REMOVED lines=9> */
[----:B0-----:R-:W-:Y:S02]  /*1f1a0*/  IADD3 R20, PT, PT, R34, 0xffffffe, RZ ;  /* 0x0ffffffe22147810 */ /* 0x001fe40007ffe0ff */
[----:B------:R-:W-:-:S04]  /*1f1b0*/  IABS R34, R14 ;  /* 0x0000000e00227213 */ /* 0x000fc80000000000 */
[----:B------:R0:W1:Y:S02]  /*1f1c0*/  F2I.FTZ.U32.TRUNC.NTZ R21, R20 ;  /* 0x0000001400157305 */ /* 0x000064000021f000 */
[----:B0-----:R-:W-:Y:S02]  /*1f1d0*/  IMAD.MOV.U32 R20, RZ, RZ, RZ ;  /* 0x000000ffff147224 */ /* 0x001fe400078e00ff */
[----:B-1----:R-:W-:-:S04]  /*1f1e0*/  IMAD.MOV R37, RZ, RZ, -R21 ;  /* 0x000000ffff257224 */ /* 0x002fc800078e0a15 */
[----:B------:R-:W-:-:S04]  /*1f1f0*/  IMAD R37, R37, R36, RZ ;  /* 0x0000002425257224 */ /* 0x000fc800078e02ff */
[----:B------:R-:W-:-:S04]  /*1f200*/  IMAD.HI.U32 R37, R21, R37, R20 ;  /* 0x0000002515257227 */ /* 0x000fc800078e0014 */
[----:B------:R-:W-:Y:S02]  /*1f210*/  IMAD.MOV.U32 R21, RZ, RZ, R38 ;  /* 0x000000ffff157224 */ /* 0x000fe400078e0026 */
[----:B------:R-:W0:Y:S02]  /*1f220*/  I2F.RP R38, R34 ;  /* 0x0000002200267306 */ /* 0x000e240000209400 */
[----:B------:R-:W-:-:S05]  /*1f230*/  IMAD.HI.U32 R37, R37, R21, RZ ;  /* 0x0000001525257227 */ /* 0x000fca00078e00ff */
[----:B------:R-:W-:-:S05]  /*1f240*/  IADD3 R20, PT, PT, -R37, RZ, RZ ;  /* 0x000000ff25147210 */ /* 0x000fca0007ffe1ff */
[----:B------:R-:W-:Y:S01]  /*1f250*/  IMAD R21, R36, R20, R21 ;  /* 0x0000001424157224 */ /* 0x000fe200078e0215 */
[----:B------:R-:W-:Y:S01]  /*1f260*/  LOP3.LUT R20, R32, R35, RZ, 0x3c, !PT ;  /* 0x0000002320147212 */ /* 0x000fe200078e3cff */
[----:B0-----:R-:W0:Y:S03]  /*1f270*/  MUFU.RCP R38, R38 ;  /* 0x0000002600267308 */ /* 0x001e260000001000 */
[----:B------:R-:W-:Y:S02]  /*1f280*/  ISETP.GT.U32.AND P6, PT, R36, R21, PT ;  /* 0x000000152400720c */ /* 0x000fe40003fc4070 */
[----:B------:R-:W-:Y:S01]  /*1f290*/  ISETP.GE.AND P2, PT, R20, RZ, PT ;  /* 0x000000ff1400720c */ /* 0x000fe20003f46270 */
[----:B------:R-:W-:-:S10]  /*1f2a0*/  IMAD.MOV.U32 R20, RZ, RZ, RZ ;  /* 0x000000ffff147224 */ /* 0x000fd400078e00ff */
[----:B------:R-:W-:Y:S01]  /*1f2b0*/  @!P6 IMAD.IADD R21, R21, 0x1, -R36 ;  /* 0x000000011515e824 */ /* 0x000fe200078e0a24 */
[----:B------:R-:W-:Y:S01]  /*1f2c0*/  @!P6 IADD3 R37, PT, PT, R37, 0x1, RZ ;  /* 0x000000012525e810 */ /* 0x000fe20007ffe0ff */
[----:B0-----:R-:W-:Y:S01]  /*1f2d0*/  VIADD R39, R38, 0xffffffe ;  /* 0x0ffffffe26277836 */ /* 0x001fe20000000000 */
[----:B------:R-:W-:Y:S02]  /*1f2e0*/  ISETP.NE.AND P6, PT, R35, RZ, PT ;  /* 0x000000ff2300720c */ /* 0x000fe40003fc5270 */
[----:B------:R-:W-:Y:S02]  /*1f2f0*/  ISETP.GE.U32.AND P5, PT, R21, R36, PT ;  /* 0x000000241500720c */ /* 0x000fe40003fa6070 */
[----:B------:R-:W0:Y:S11]  /*1f300*/  F2I.FTZ.U32.TRUNC.NTZ R21, R39 ;  /* 0x0000002700157305 */ /* 0x000e36000021f000 */
[----:B------:R-:W-:-:S04]  /*1f310*/  @P5 VIADD R37, R37, 0x1 ;  /* 0x0000000125255836 */ /* 0x000fc80000000000 */
[----:B------:R-:W-:Y:S01]  /*1f320*/  IMAD.MOV.U32 R36, RZ, RZ, R37 ;  /* 0x000000ffff247224 */ /* 0x000fe200078e0025 */
[----:B0-----:R-:W-:-:S03]  /*1f330*/  IADD3 R37, PT, PT, RZ, -R21, RZ ;  /* 0x80000015ff257210 */ /* 0x001fc60007ffe0ff */
[----:B------:R-:W-:Y:S01]  /*1f340*/  @!P2 IMAD.MOV R36, RZ, RZ, -R36 ;  /* 0x000000ffff24a224 */ /* 0x000fe200078e0a24 */
[----:B------:R-:W-:Y:S01]  /*1f350*/  @!P6 LOP3.LUT R36, RZ, R35, RZ, 0x33, !PT ;  /* 0x00000023ff24e212 */ /* 0x000fe200078e33ff */
[----:B------:R-:W-:Y:S01]  /*1f360*/  IMAD R35, R37, R34, RZ ;  /* 0x0000002225237224 */ /* 0x000fe200078e02ff */
[----:B------:R-:W-:Y:S02]  /*1f370*/  ISETP.NE.AND P6, PT, R14, RZ, PT ;  /* 0x000000ff0e00720c */ /* 0x000fe40003fc5270 */
[----:B------:R-:W-:Y:S01]  /*1f380*/  IABS R37, R36 ;  /* 0x0000002400257213 */ /* 0x000fe20000000000 */
[----:B------:R-:W-:Y:S01]  /*1f390*/  IMAD.HI.U32 R20, R21, R35, R20 ;  /* 0x0000002315147227 */ /* 0x000fe200078e0014 */
[----:B------:R-:W-:Y:S02]  /*1f3a0*/  ISETP.GE.AND P5, PT, R36, RZ, PT ;  /* 0x000000ff2400720c */ /* 0x000fe40003fa6270 */
[----:B------:R-:W-:-:S05]  /*1f3b0*/  MOV R21, R37 ;  /* 0x0000002500157202 */ /* 0x000fca0000000f00 */
[----:B------:R-:W-:-:S04]  /*1f3c0*/  IMAD.HI.U32 R20, R20, R21, RZ ;  /* 0x0000001514147227 */ /* 0x000fc800078e00ff */
[----:B------:R-:W-:-:S04]  /*1f3d0*/  IMAD.MOV R20, RZ, RZ, -R20 ;  /* 0x000000ffff147224 */ /* 0x000fc800078e0a14 */
[----:B------:R-:W-:-:S05]  /*1f3e0*/  IMAD R21, R34, R20, R21 ;  /* 0x0000001422157224 */ /* 0x000fca00078e0215 */
[----:B------:R-:W-:-:S13]  /*1f3f0*/  ISETP.GT.U32.AND P2, PT, R34, R21, PT ;  /* 0x000000152200720c */ /* 0x000fda0003f44070 */
[----:B------:R-:W-:-:S05]  /*1f400*/  @!P2 IMAD.IADD R21, R21, 0x1, -R34 ;  /* 0x000000011515a824 */ /* 0x000fca00078e0a22 */
[----:B------:R-:W-:-:S13]  /*1f410*/  ISETP.GT.U32.AND P2, PT, R34, R21, PT ;  /* 0x000000152200720c */ /* 0x000fda0003f44070 */
[----:B------:R-:W-:-:S05]  /*1f420*/  @!P2 IADD3 R21, PT, PT, R21, -R34, RZ ;  /* 0x800000221515a210 */ /* 0x000fca0007ffe0ff */
[----:B------:R-:W-:Y:S01]  /*1f430*/  @!P5 IMAD.MOV R21, RZ, RZ, -R21 ;  /* 0x000000ffff15d224 */ /* 0x000fe200078e0a15 */
[----:B------:R-:W-:-:S04]  /*1f440*/  @!P6 LOP3.LUT R21, RZ, R14, RZ, 0x33, !PT ;  /* 0x0000000eff15e212 */ /* 0x000fc800078e33ff */
[----:B------:R-:W-:Y:S02]  /*1f450*/  LEA R34, R21, UR4, 0x2 ;  /* 0x0000000415227c11 */ /* 0x000fe4000f8e10ff */
[----:B------:R-:W0:Y:S04]  /*1f460*/  LDC.64 R20, c[0x0][0x3d8] ;  /* 0x0000f600ff147b82 */ /* 0x000e280000000a00 */
[----:B------:R-:W2:Y:S01]  /*1f470*/  LDS R34, [R34] ;  /* 0x0000000022227984 */ /* 0x000ea20000000800 */
[----:B0-----:R-:W-:-:S04]  /*1f480*/  IMAD.WIDE R20, R19, 0x4, R20 ;  /* 0x0000000413147825 */ /* 0x001fc800078e0214 */
[----:B--2---:R-:W-:-:S05]  /*1f490*/  FADD.FTZ R33, R33, -R34 ;  /* 0x8000002221217221 */ /* 0x004fca0000010000 */
[----:B------:R1:W-:Y:S02]  /*1f4a0*/  STG.E desc[UR6][R20.64], R33 ;  /* 0x0000002114007986 */ /* 0x0003e4000c101906 */
.L_x_19017:
[----:B------:R-:W-:Y:S05]  /*1f4b0*/  @!P1 BRA `(.L_x_19018) ;  /* 0x0000001c00a89947 */ /* 0x000fea0003800000 */
[----:B------:R-:W1:Y:S01]  /*1f4c0*/  LDC R19, c[0x0][0x448] ;  /* 0x00011200ff137b82 */ /* 0x000e620000000800 */
        /* <DEDUP_REMOVED lines=8> */
[----:B------:R0:W1:Y:S02]  /*1f550*/  F2I.FTZ.U32.TRUNC.NTZ R21, R20 ;  /* 0x0000001400157305 */ /* 0x000064000021f000 */
[----:B0-----:R-:W-:Y:S01]  /*1f560*/  IMAD.MOV.U32 R20, RZ, RZ, RZ ;  /* 0x000000ffff147224 */ /* 0x001fe200078e00ff */
[----:B-1----:R-:W-:-:S05]  /*1f570*/  IADD3 R36, PT, PT, RZ, -R21, RZ ;  /* 0x80000015ff247210 */ /* 0x002fca0007ffe0ff */
[----:B------:R-:W-:Y:S02]  /*1f580*/  IMAD R35, R36, R33, RZ ;  /* 0x0000002124237224 */ /* 0x000fe400078e02ff */
[----:B------:R-:W-:Y:S02]  /*1f590*/  IMAD.MOV.U32 R36, RZ, RZ, R37 ;  /* 0x000000ffff247224 */ /* 0x000fe400078e0025 */
[----:B------:R-:W-:Y:S01]  /*1f5a0*/  IMAD.HI.U32 R35, R21, R35, R20 ;  /* 0x0000002315237227 */ /* 0x000fe200078e0014 */
[----:B------:R-:W0:Y:S05]  /*1f5b0*/  I2F.RP R37, R34 ;  /* 0x0000002200257306 */ /* 0x000e2a0000209400 */
[----:B------:R-:W-:-:S05]  /*1f5c0*/  IMAD.HI.U32 R35, R35, R36, RZ ;  /* 0x0000002423237227 */ /* 0x000fca00078e00ff */
[----:B------:R-:W-:-:S05]  /*1f5d0*/  IADD3 R20, PT, PT, -R35, RZ, RZ ;  /* 0x000000ff23147210 */ /* 0x000fca0007ffe1ff */
[C---:B------:R-:W-:Y:S01]  /*1f5e0*/  IMAD R20, R33.reuse, R20, R36 ;  /* 0x0000001421147224 */ /* 0x040fe200078e0224 */
[----:B0-----:R-:W0:Y:S04]  /*1f5f0*/  MUFU.RCP R37, R37 ;  /* 0x0000002500257308 */ /* 0x001e280000001000 */
[----:B------:R-:W-:-:S13]  /*1f600*/  ISETP.GT.U32.AND P1, PT, R33, R20, PT ;  /* 0x000000142100720c */ /* 0x000fda0003f24070 */
[----:B------:R-:W-:Y:S01]  /*1f610*/  @!P1 IMAD.IADD R20, R20, 0x1, -R33 ;  /* 0x0000000114149824 */ /* 0x000fe200078e0a21 */
[----:B------:R-:W-:Y:S01]  /*1f620*/  @!P1 IADD3 R35, PT, PT, R35, 0x1, RZ ;  /* 0x0000000123239810 */ /* 0x000fe20007ffe0ff */
[----:B0-----:R-:W-:Y:S01]  /*1f630*/  VIADD R21, R37, 0xffffffe ;  /* 0x0ffffffe25157836 */ /* 0x001fe20000000000 */
[----:B------:R-:W-:Y:S02]  /*1f640*/  ISETP.NE.AND P1, PT, R19, RZ, PT ;  /* 0x000000ff1300720c */ /* 0x000fe40003f25270 */
[----:B------:R-:W-:Y:S01]  /*1f650*/  ISETP.GE.U32.AND P2, PT, R20, R33, PT ;  /* 0x000000211400720c */ /* 0x000fe20003f46070 */
[----:B------:R-:W-:Y:S02]  /*1f660*/  IMAD.MOV.U32 R20, RZ, RZ, RZ ;  /* 0x000000ffff147224 */ /* 0x000fe400078e00ff */
[----:B------:R-:W0:Y:S10]  /*1f670*/  F2I.FTZ.U32.TRUNC.NTZ R21, R21 ;  /* 0x0000001500157305 */ /* 0x000e34000021f000 */
        /* <DEDUP_REMOVED lines=28> */
.L_x_19021:
[----:B------:R-:W2:Y:S01]  /*1f840*/  LDC R19, c[0x0][0x428] ;  /* 0x00010a00ff137b82 */ /* 0x000ea20000000800 */
[----:B0-----:R-:W-:Y:S01]  /*1f850*/  UIADD3 UR8, UPT, UPT, UR5, -0x1, URZ ;  /* 0xffffffff05087890 */ /* 0x001fe2000fffe0ff */
[----:B-----5:R-:W-:-:S06]  /*1f860*/  IADD3 R41, PT, PT, R8, R41, RZ ;  /* 0x0000002908297210 */ /* 0x020fcc0007ffe0ff */
[----:B---3--:R-:W0:Y:S08]  /*1f870*/  LDC.64 R34, c[0x0][0x3f8] ;  /* 0x0000fe00ff227b82 */ /* 0x008e300000000a00 */
[----:B------:R-:W3:Y:S01]  /*1f880*/  LDC.64 R38, c[0x0][0x418] ;  /* 0x00010600ff267b82 */ /* 0x000ee20000000a00 */
[----:B--2---:R-:W-:-:S04]  /*1f890*/  IMAD R21, R19, UR8, R2 ;  /* 0x0000000813157c24 */ /* 0x004fc8000f8e0202 */
[----:B------:R-:W-:-:S04]  /*1f8a0*/  IMAD R41, R21, R14, R41 ;  /* 0x0000000e15297224 */ /* 0x000fc800078e0229 */
[----:B0-----:R-:W-:-:S05]  /*1f8b0*/  IMAD.WIDE R20, R41, 0x4, R34 ;  /* 0x0000000429147825 */ /* 0x001fca00078e0222 */
[----:B------:R3:W2:Y:S01]  /*1f8c0*/  LDG.E R49, desc[UR6][R20.64] ;  /* 0x0000000614317981 */ /* 0x0006a2000c1e1900 */
[----:B------:R-:W-:Y:S02]  /*1f8d0*/  USHF.R.S32.HI UR9, URZ, 0x1f, UR5 ;  /* 0x0000001fff097899 */ /* 0x000fe40008011405 */
[----:B------:R-:W-:-:S05]  /*1f8e0*/  IADD3 R50, P2, PT, R18, UR5, RZ ;  /* 0x0000000512327c10 */ /* 0x000fca000ff5e0ff */
[----:B------:R-:W-:Y:S01]  /*1f8f0*/  IMAD.SHL.U32 R40, R50, 0x4, RZ ;  /* 0x0000000432287824 */ /* 0x000fe200078e00ff */
[----:B------:R-:W-:Y:S01]  /*1f900*/  LEA.HI.X.SX32 R33, R18, UR9, 0x1, P2 ;  /* 0x0000000912217c11 */ /* 0x000fe200090f0eff */
[----:B---3--:R-:W-:-:S03]  /*1f910*/  IMAD.WIDE R20, R41, 0x4, R38 ;  /* 0x0000000429147825 */ /* 0x008fc600078e0226 */
[----:B------:R-:W-:Y:S02]  /*1f920*/  SHF.L.U64.HI R50, R50, 0x2, R33 ;  /* 0x0000000232327819 */ /* 0x000fe40000010221 */
[----:B-1----:R-:W-:Y:S01]  /*1f930*/  IADD3 R36, P2, PT, R40, UR10, RZ ;  /* 0x0000000a28247c10 */ /* 0x002fe2000ff5e0ff */
[----:B------:R-:W0:Y:S03]  /*1f940*/  LDC.64 R32, c[0x0][0x400] ;  /* 0x00010000ff207b82 */ /* 0x000e260000000a00 */
[----:B------:R-:W-:-:S05]  /*1f950*/  IADD3.X R37, PT, PT, R50, UR11, RZ, P2, !PT ;  /* 0x0000000b32257c10 */ /* 0x000fca00097fe4ff */
[----:B--2---:R1:W-:Y:S04]  /*1f960*/  STG.E desc[UR6][R36.64+-0x4], R49 ;  /* 0xfffffc3124007986 */ /* 0x0043e8000c101906 */
[----:B------:R2:W3:Y:S02]  /*1f970*/  LDG.E R51, desc[UR6][R20.64] ;  /* 0x0000000614337981 */ /* 0x0004e4000c1e1900 */
[----:B--2---:R-:W-:Y:S01]  /*1f980*/  IADD3 R20, P2, PT, R40, UR12, RZ ;  /* 0x0000000c28147c10 */ /* 0x004fe2000ff5e0ff */
[----:B0-----:R-:W-:-:S03]  /*1f990*/  IMAD.WIDE R40, R41, 0x4, R32 ;  /* 0x0000000429287825 */ /* 0x001fc600078e0220 */
[----:B------:R-:W-:-:S05]  /*1f9a0*/  IADD3.X R21, PT, PT, R50, UR13, RZ, P2, !PT ;  /* 0x0000000d32157c10 */ /* 0x000fca00097fe4ff */
[----:B---3--:R0:W-:Y:S04]  /*1f9b0*/  STG.E desc[UR6][R20.64+-0x4], R51 ;  /* 0xfffffc3314007986 */ /* 0x0081e8000c101906 */
[----:B------:R-:W2:Y:S01]  /*1f9c0*/  LDG.E R41, desc[UR6][R40.64] ;  /* 0x0000000628297981 */ /* 0x000ea2000c1e1900 */
[----:B------:R-:W-:-:S04]  /*1f9d0*/  IMAD R50, R19, UR8, -R19 ;  /* 0x0000000813327c24 */ /* 0x000fc8000f8e0a13 */
[----:B------:R-:W-:Y:S01]  /*1f9e0*/  IMAD.IADD R53, R2, 0x1, R50 ;  /* 0x0000000102357824 */ /* 0x000fe200078e0232 */
[----:B--2---:R-:W-:-:S05]  /*1f9f0*/  IADD3 R52, PT, PT, R8, R41, RZ ;  /* 0x0000002908347210 */ /* 0x004fca0007ffe0ff */
        /* <DEDUP_REMOVED lines=8> */
[----:B0-----:R-:W3:Y:S01]  /*1fa80*/  LDG.E R51, desc[UR6][R40.64] ;  /* 0x0000000628337981 */ /* 0x001ee2000c1e1900 */
[----:B------:R-:W-:-:S04]  /*1fa90*/  IMAD.IADD R50, R50, 0x1, -R19 ;  /* 0x0000000132327824 */ /* 0x000fc800078e0a13 */
[----:B------:R-:W-:Y:S01]  /*1faa0*/  IMAD.IADD R53, R2, 0x1, R50 ;  /* 0x0000000102357824 */ /* 0x000fe200078e0232 */
[----:B---3--:R-:W-:-:S05]  /*1fab0*/  IADD3 R51, PT, PT, R8, R51, RZ ;  /* 0x0000003308337210 */ /* 0x008fca0007ffe0ff */
[----:B------:R-:W-:-:S04]  /*1fac0*/  IMAD R51, R53, R14, R51 ;  /* 0x0000000e35337224 */ /* 0x000fc800078e0233 */
        /* <DEDUP_REMOVED lines=8> */
[----:B------:R-:W-:-:S04]  /*1fb50*/  IMAD.IADD R50, R50, 0x1, -R19 ;  /* 0x0000000132327824 */ /* 0x000fc800078e0a13 */
[----:B--2---:R-:W-:Y:S01]  /*1fb60*/  IMAD.IADD R55, R2, 0x1, R50 ;  /* 0x0000000102377824 */ /* 0x004fe200078e0232 */
[----:B---3--:R-:W-:-:S05]  /*1fb70*/  IADD3 R51, PT, PT, R8, R51, RZ ;  /* 0x0000003308337210 */ /* 0x008fca0007ffe0ff */
[----:B------:R-:W-:-:S04]  /*1fb80*/  IMAD R51, R55, R14, R51 ;  /* 0x0000000e37337224 */ /* 0x000fc800078e0233 */
[----:B------:R-:W-:-:S05]  /*1fb90*/  IMAD.WIDE R40, R51, 0x4, R34 ;  /* 0x0000000433287825 */ /* 0x000fca00078e0222 */
[----:B------:R2:W3:Y:S02]  /*1fba0*/  LDG.E R55, desc[UR6][R40.64] ;  /* 0x0000000628377981 */ /* 0x0004e4000c1e1900 */
[C---:B--2---:R-:W-:Y:S02]  /*1fbb0*/  IMAD.WIDE R40, R51.reuse, 0x4, R38 ;  /* 0x0000000433287825 */ /* 0x044fe400078e0226 */
[----:B---3--:R2:W-:Y:S04]  /*1fbc0*/  STG.E desc[UR6][R36.64+-0x10], R55 ;  /* 0xfffff03724007986 */ /* 0x0085e8000c101906 */
[----:B0-----:R0:W3:Y:S02]  /*1fbd0*/  LDG.E R53, desc[UR6][R40.64] ;  /* 0x0000000628357981 */ /* 0x0010e4000c1e1900 */
[----:B0-----:R-:W-:-:S02]  /*1fbe0*/  IMAD.WIDE R40, R51, 0x4, R32 ;  /* 0x0000000433287825 */ /* 0x001fc400078e0220 */
[----:B---3--:R0:W-:Y:S04]  /*1fbf0*/  STG.E desc[UR6][R20.64+-0x10], R53 ;  /* 0xfffff03514007986 */ /* 0x0081e8000c101906 */
[----:B-1----:R-:W3:Y:S01]  /*1fc00*/  LDG.E R49, desc[UR6][R40.64] ;  /* 0x0000000628317981 */ /* 0x002ee2000c1e1900 */
[----:B------:R-:W-:-:S04]  /*1fc10*/  IMAD.IADD R50, R50, 0x1, -R19 ;  /* 0x0000000132327824 */ /* 0x000fc800078e0a13 */
[----:B------:R-:W-:Y:S01]  /*1fc20*/  IMAD.IADD R51, R2, 0x1, R50 ;  /* 0x0000000102337824 */ /* 0x000fe200078e0232 */
[----:B---3--:R-:W-:-:S05]  /*1fc30*/  IADD3 R49, PT, PT, R8, R49, RZ ;  /* 0x0000003108317210 */ /* 0x008fca0007ffe0ff */
[----:B------:R-:W-:-:S04]  /*1fc40*/  IMAD R49, R51, R14, R49 ;  /* 0x0000000e33317224 */ /* 0x000fc800078e0231 */
        /* <DEDUP_REMOVED lines=8> */
[----:B------:R-:W-:-:S04]  /*1fcd0*/  IMAD.IADD R50, R50, 0x1, -R19 ;  /* 0x0000000132327824 */ /* 0x000fc800078e0a13 */
[----:B0-----:R-:W-:Y:S01]  /*1fce0*/  IMAD.IADD R53, R2, 0x1, R50 ;  /* 0x0000000102357824 */ /* 0x001fe200078e0232 */
        /* <DEDUP_REMOVED lines=9> */
[----:B------:R-:W4:Y:S01]  /*1fd80*/  LDG.E R49, desc[UR6][R40.64] ;  /* 0x0000000628317981 */ /* 0x000f22000c1e1900 */
[----:B--2---:R-:W-:-:S04]  /*1fd90*/  IMAD.IADD R55, R50, 0x1, -R19 ;  /* 0x0000000132377824 */ /* 0x004fc800078e0a13 */
[----:B------:R-:W-:Y:S01]  /*1fda0*/  IMAD.IADD R57, R2, 0x1, R55 ;  /* 0x0000000102397824 */ /* 0x000fe200078e0237 */
[----:B----4-:R-:W-:-:S05]  /*1fdb0*/  IADD3 R49, PT, PT, R8, R49, RZ ;  /* 0x0000003108317210 */ /* 0x010fca0007ffe0ff */
[----:B------:R-:W-:-:S04]  /*1fdc0*/  IMAD R49, R57, R14, R49 ;  /* 0x0000000e39317224 */ /* 0x000fc800078e0231 */
[----:B------:R-:W-:-:S05]  /*1fdd0*/  IMAD.WIDE R40, R49, 0x4, R34 ;  /* 0x0000000431287825 */ /* 0x000fca00078e0222 */
[----:B------:R1:W2:Y:S02]  /*1fde0*/  LDG.E R57, desc[UR6][R40.64] ;  /* 0x0000000628397981 */ /* 0x0002a4000c1e1900 */
[C---:B-1----:R-:W-:Y:S02]  /*1fdf0*/  IMAD.WIDE R40, R49.reuse, 0x4, R38 ;  /* 0x0000000431287825 */ /* 0x042fe400078e0226 */
[----:B--2---:R3:W-:Y:S04]  /*1fe00*/  STG.E desc[UR6][R36.64+-0x1c], R57 ;  /* 0xffffe43924007986 */ /* 0x0047e8000c101906 */
[----:B0-----:R0:W2:Y:S02]  /*1fe10*/  LDG.E R53, desc[UR6][R40.64] ;  /* 0x0000000628357981 */ /* 0x0010a4000c1e1900 */
[----:B0-----:R-:W-:-:S02]  /*1fe20*/  IMAD.WIDE R40, R49, 0x4, R32 ;  /* 0x0000000431287825 */ /* 0x001fc400078e0220 */
        /* <DEDUP_REMOVED lines=14> */
[----:B-----5:R3:W5:Y:S01]  /*1ff10*/  LDG.E R41, desc[UR6][R32.64] ;  /* 0x0000000620297981 */ /* 0x020762000c1e1900 */
[----:B------:R-:W-:-:S07]  /*1ff20*/  UIADD3 UR5, UPT, UPT, UR5, -0x8, URZ ;  /* 0xfffffff805057890 */ /* 0x000fce000fffe0ff */
[----:B------:R-:W-:Y:S05]  /*1ff30*/  @P2 BRA `(.L_x_19021) ;  /* 0xfffffff800402947 */ /* 0x000fea000383ffff */
.L_x_19020:
        /* <DEDUP_REMOVED lines=8> */
[----:B---3--:R-:W2:Y:S08]  /*1ffc0*/  LDC.64 R34, c[0x0][0x3f8] ;  /* 0x0000fe00ff227b82 */ /* 0x008eb00000000a00 */
[----:B------:R-:W3:Y:S01]  /*1ffd0*/  LDC.64 R38, c[0x0][0x418] ;  /* 0x00010600ff267b82 */ /* 0x000ee20000000a00 */
[----:B-1----:R-:W-:-:S04]  /*1ffe0*/  IMAD R21, R19, UR4, R2 ;  /* 0x0000000413157c24 */ /* 0x002fc8000f8e0202 */
[----:B------:R-:W-:-:S04]  /*1fff0*/  IMAD R41, R21, R14, R41 ;  /* 0x0000000e15297224 */ /* 0x000fc800078e0229 */
[----:B--2---:R-:W-:-:S05]  /*20000*/  IMAD.WIDE R20, R41, 0x4, R34 ;  /* 0x0000000429147825 */ /* 0x004fca00078e0222 */
[----:B------:R3:W2:Y:S01]  /*20010*/  LDG.E R49, desc[UR6][R20.64] ;  /* 0x0000000614317981 */ /* 0x0006a2000c1e1900 */
[----:B------:R-:W-:Y:S02]  /*20020*/  USHF.R.S32.HI UR8, URZ, 0x1f, UR5 ;  /* 0x0000001fff087899 */ /* 0x000fe40008011405 */
[----:B------:R-:W-:-:S04]  /*20030*/  IADD3 R50, P2, PT, R18, UR5, RZ ;  /* 0x0000000512327c10 */ /* 0x000fc8000ff5e0ff */
[----:B------:R-:W-:Y:S02]  /*20040*/  SHF.L.U32 R40, R50, 0x2, RZ ;  /* 0x0000000232287819 */ /* 0x000fe400000006ff */
[----:B------:R-:W-:Y:S02]  /*20050*/  LEA.HI.X.SX32 R33, R18, UR8, 0x1, P2 ;  /* 0x0000000812217c11 */ /* 0x000fe400090f0eff */
[----:B0-----:R-:W-:Y:S01]  /*20060*/  IADD3 R36, P2, PT, R40, UR10, RZ ;  /* 0x0000000a28247c10 */ /* 0x001fe2000ff5e0ff */
[----:B---3--:R-:W-:Y:S01]  /*20070*/  IMAD.WIDE R20, R41, 0x4, R38 ;  /* 0x0000000429147825 */ /* 0x008fe200078e0226 */
[----:B------:R-:W-:Y:S02]  /*20080*/  SHF.L.U64.HI R50, R50, 0x2, R33 ;  /* 0x0000000232327819 */ /* 0x000fe40000010221 */
[----:B------:R-:W0:Y:S02]  /*20090*/  LDC.64 R32, c[0x0][0x400] ;  /* 0x00010000ff207b82 */ /* 0x000e240000000a00 */
        /* <DEDUP_REMOVED lines=20> */
[----:B------:R-:W-:-:S05]  /*201e0*/  IADD3 R53, PT, PT, R50, -R19, RZ ;  /* 0x8000001332357210 */ /* 0x000fca0007ffe0ff */
        /* <DEDUP_REMOVED lines=23> */
.L_x_19022:
[----:B------:R-:W-:Y:S05]  /*20360*/  @!P1 BRA `(.L_x_19018) ;  /* 0x0000000c00fc9947 */ /* 0x000fea0003800000 */
[----:B------:R-:W-:Y:S02]  /*20370*/  ISETP.NE.AND P2, PT, R12, RZ, PT ;  /* 0x000000ff0c00720c */ /* 0x000fe40003f45270 */
[----:B------:R-:W-:-:S11]  /*20380*/  ISETP.NE.AND P1, PT, R6, RZ, PT ;  /* 0x000000ff0600720c */ /* 0x000fd60003f25270 */
[----:B------:R-:W-:Y:S05]  /*20390*/  @!P2 BRA `(.L_x_19023) ;  /* 0x00000000009ca947 */ /* 0x000fea0003800000 */
[----:B------:R-:W1:Y:S01]  /*203a0*/  LDC R19, c[0x0][0x428] ;  /* 0x00010a00ff137b82 */ /* 0x000e620000000800 */
[----:B0-----:R-:W-:Y:S01]  /*203b0*/  UIADD3 UR4, UPT, UPT, UR5, -0x1, URZ ;  /* 0xffffffff05047890 */ /* 0x001fe2000fffe0ff */
[----:B-----5:R-:W-:Y:S01]  /*203c0*/  IMAD.IADD R41, R8, 0x1, R41 ;  /* 0x0000000108297824 */ /* 0x020fe200078e0229 */
[----:B------:R-:W0:Y:S05]  /*203d0*/  LDCU.64 UR10, c[0x0][0x3b8] ;  /* 0x00007700ff0a77ac */ /* 0x000e2a0008000a00 */
[----:B--23--:R-:W2:Y:S01]  /*203e0*/  LDC.64 R20, c[0x0][0x3f8] ;  /* 0x0000fe00ff147b82 */ /* 0x00cea20000000a00 */
[----:B-1----:R-:W-:-:S04]  /*203f0*/  IMAD R33, R19, UR4, R2 ;  /* 0x0000000413217c24 */ /* 0x002fc8000f8e0202 */
[----:B------:R-:W-:-:S04]  /*20400*/  IMAD R41, R33, R14, R41 ;  /* 0x0000000e21297224 */ /* 0x000fc800078e0229 */
[----:B--2---:R-:W-:-:S05]  /*20410*/  IMAD.WIDE R32, R41, 0x4, R20 ;  /* 0x0000000429207825 */ /* 0x004fca00078e0214 */
[----:B------:R1:W2:Y:S01]  /*20420*/  LDG.E R49, desc[UR6][R32.64] ;  /* 0x0000000620317981 */ /* 0x0002a2000c1e1900 */
[----:B------:R-:W-:Y:S02]  /*20430*/  USHF.R.S32.HI UR8, URZ, 0x1f, UR5 ;  /* 0x0000001fff087899 */ /* 0x000fe40008011405 */
[----:B------:R-:W-:-:S04]  /*20440*/  IADD3 R34, P2, PT, R18, UR5, RZ ;  /* 0x0000000512227c10 */ /* 0x000fc8000ff5e0ff */
[----:B------:R-:W-:Y:S01]  /*20450*/  LEA.HI.X.SX32 R35, R18, UR8, 0x1, P2 ;  /* 0x0000000812237c11 */ /* 0x000fe200090f0eff */
[C---:B------:R-:W-:Y:S01]  /*20460*/  IMAD.SHL.U32 R38, R34.reuse, 0x4, RZ ;  /* 0x0000000422267824 */ /* 0x040fe200078e00ff */
[----:B-1----:R-:W1:Y:S02]  /*20470*/  LDC.64 R32, c[0x0][0x418] ;  /* 0x00010600ff207b82 */ /* 0x002e640000000a00 */
[----:B------:R-:W-:Y:S02]  /*20480*/  SHF.L.U64.HI R39, R34, 0x2, R35 ;  /* 0x0000000222277819 */ /* 0x000fe40000010223 */
[----:B0-----:R-:W-:-:S04]  /*20490*/  IADD3 R34, P2, PT, R38, UR10, RZ ;  /* 0x0000000a26227c10 */ /* 0x001fc8000ff5e0ff */
[----:B------:R-:W-:Y:S01]  /*204a0*/  IADD3.X R35, PT, PT, R39, UR11, RZ, P2, !PT ;  /* 0x0000000b27237c10 */ /* 0x000fe200097fe4ff */
[----:B-1----:R-:W-:-:S04]  /*204b0*/  IMAD.WIDE R36, R41, 0x4, R32 ;  /* 0x0000000429247825 */ /* 0x002fc800078e0220 */
[----:B--2---:R1:W-:Y:S04]  /*204c0*/  STG.E desc[UR6][R34.64+-0x4], R49 ;  /* 0xfffffc3122007986 */ /* 0x0043e8000c101906 */
[----:B------:R0:W2:Y:S01]  /*204d0*/  LDG.E R51, desc[UR6][R36.64] ;  /* 0x0000000624337981 */ /* 0x0000a2000c1e1900 */
[----:B------:R-:W-:-:S04]  /*204e0*/  IADD3 R38, P2, PT, R38, UR12, RZ ;  /* 0x0000000c26267c10 */ /* 0x000fc8000ff5e0ff */
[----:B------:R-:W-:Y:S01]  /*204f0*/  IADD3.X R39, PT, PT, R39, UR13, RZ, P2, !PT ;  /* 0x0000000d27277c10 */ /* 0x000fe200097fe4ff */
[----:B0-----:R-:W0:Y:S02]  /*20500*/  LDC.64 R36, c[0x0][0x400] ;  /* 0x00010000ff247b82 */ /* 0x001e240000000a00 */
[----:B0-----:R-:W-:Y:S02]  /*20510*/  IMAD.WIDE R40, R41, 0x4, R36 ;  /* 0x0000000429287825 */ /* 0x001fe400078e0224 */
[----:B--2---:R1:W-:Y:S04]  /*20520*/  STG.E desc[UR6][R38.64+-0x4], R51 ;  /* 0xfffffc3326007986 */ /* 0x0043e8000c101906 */
[----:B------:R-:W2:Y:S01]  /*20530*/  LDG.E R41, desc[UR6][R40.64] ;  /* 0x0000000628297981 */ /* 0x000ea2000c1e1900 */
[----:B------:R-:W-:-:S05]  /*20540*/  IMAD R19, R19, UR4, -R19 ;  /* 0x0000000413137c24 */ /* 0x000fca000f8e0a13 */
        /* <DEDUP_REMOVED lines=12> */
.L_x_19023:
[----:B------:R-:W-:Y:S05]  /*20610*/  @!P1 BRA `(.L_x_19018) ;  /* 0x0000000c00509947 */ /* 0x000fea0003800000 */
[----:B------:R-:W4:Y:S01]  /*20620*/  LDC R19, c[0x0][0x428] ;  /* 0x00010a00ff137b82 */ /* 0x000f220000000800 */
[----:B0-----:R-:W-:Y:S01]  /*20630*/  UIADD3 UR4, UPT, UPT, UR5, -0x1, URZ ;  /* 0xffffffff05047890 */ /* 0x001fe2000fffe0ff */
[----:B-----5:R-:W-:Y:S01]  /*20640*/  IMAD.IADD R41, R8, 0x1, R41 ;  /* 0x0000000108297824 */ /* 0x020fe200078e0229 */
[----:B------:R-:W0:Y:S05]  /*20650*/  LDCU.64 UR8, c[0x0][0x3b8] ;  /* 0x00007700ff0877ac */ /* 0x000e2a0008000a00 */
[----:B-123--:R-:W1:Y:S01]  /*20660*/  LDC.64 R20, c[0x0][0x3f8] ;  /* 0x0000fe00ff147b82 */ /* 0x00ee620000000a00 */
[----:B----4-:R-:W-:-:S04]  /*20670*/  IMAD R19, R19, UR4, R2 ;  /* 0x0000000413137c24 */ /* 0x010fc8000f8e0202 */
[----:B------:R-:W-:-:S04]  /*20680*/  IMAD R41, R19, R14, R41 ;  /* 0x0000000e13297224 */ /* 0x000fc800078e0229 */
[----:B-1----:R-:W-:-:S05]  /*20690*/  IMAD.WIDE R20, R41, 0x4, R20 ;  /* 0x0000000429147825 */ /* 0x002fca00078e0214 */
[----:B------:R1:W2:Y:S01]  /*206a0*/  LDG.E R33, desc[UR6][R20.64] ;  /* 0x0000000614217981 */ /* 0x0002a2000c1e1900 */
[----:B------:R-:W-:Y:S02]  /*206b0*/  USHF.R.S32.HI UR4, URZ, 0x1f, UR5 ;  /* 0x0000001fff047899 */ /* 0x000fe40008011405 */
[----:B------:R-:W-:-:S04]  /*206c0*/  IADD3 R34, P1, PT, R18, UR5, RZ ;  /* 0x0000000512227c10 */ /* 0x000fc8000ff3e0ff */
[----:B------:R-:W-:Y:S02]  /*206d0*/  SHF.L.U32 R32, R34, 0x2, RZ ;  /* 0x0000000222207819 */ /* 0x000fe400000006ff */
[----:B------:R-:W-:Y:S01]  /*206e0*/  LEA.HI.X.SX32 R19, R18, UR4, 0x1, P1 ;  /* 0x0000000412137c11 */ /* 0x000fe200088f0eff */
[----:B-1----:R-:W1:Y:S01]  /*206f0*/  LDC.64 R20, c[0x0][0x418] ;  /* 0x00010600ff147b82 */ /* 0x002e620000000a00 */
[----:B0-----:R-:W-:Y:S02]  /*20700*/  IADD3 R18, P1, PT, R32, UR8, RZ ;  /* 0x0000000820127c10 */ /* 0x001fe4000ff3e0ff */
[----:B------:R-:W-:-:S04]  /*20710*/  SHF.L.U64.HI R34, R34, 0x2, R19 ;  /* 0x0000000222227819 */ /* 0x000fc80000010213 */
[----:B------:R-:W-:Y:S01]  /*20720*/  IADD3.X R19, PT, PT, R34, UR9, RZ, P1, !PT ;  /* 0x0000000922137c10 */ /* 0x000fe20008ffe4ff */
[----:B-1----:R-:W-:-:S04]  /*20730*/  IMAD.WIDE R20, R41, 0x4, R20 ;  /* 0x0000000429147825 */ /* 0x002fc800078e0214 */
[----:B--2---:R0:W-:Y:S04]  /*20740*/  STG.E desc[UR6][R18.64+-0x4], R33 ;  /* 0xfffffc2112007986 */ /* 0x0041e8000c101906 */
[----:B------:R-:W2:Y:S01]  /*20750*/  LDG.E R21, desc[UR6][R20.64] ;  /* 0x0000000614157981 */ /* 0x000ea2000c1e1900 */
[----:B0-----:R-:W-:-:S04]  /*20760*/  IADD3 R18, P1, PT, R32, UR12, RZ ;  /* 0x0000000c20127c10 */ /* 0x001fc8000ff3e0ff */
[----:B------:R-:W-:-:S05]  /*20770*/  IADD3.X R19, PT, PT, R34, UR13, RZ, P1, !PT ;  /* 0x0000000d22137c10 */ /* 0x000fca0008ffe4ff */
[----:B--2---:R4:W-:Y:S01]  /*20780*/  STG.E desc[UR6][R18.64+-0x4], R21 ;  /* 0xfffffc1512007986 */ /* 0x0049e2000c101906 */
[----:B------:R-:W-:Y:S05]  /*20790*/  BRA `(.L_x_19018) ;  /* 0x0000000800f07947 */ /* 0x000fea0003800000 */
.L_x_19019:
[----:B------:R-:W0:Y:S01]  /*207a0*/  LDCU UR4, c[0x0][0x420] ;  /* 0x00008400ff0477ac */ /* 0x000e220008000800 */
[----:B------:R-:W-:Y:S02]  /*207b0*/  ISETP.GE.U32.AND P2, PT, R17, 0x8, PT ;  /* 0x000000081100780c */ /* 0x000fe40003f46070 */
[----:B------:R-:W-:Y:S01]  /*207c0*/  ISETP.NE.AND P1, PT, R3, RZ, PT ;  /* 0x000000ff0300720c */ /* 0x000fe20003f25270 */
[----:B0-----:R-:W-:-:S10]  /*207d0*/  IMAD.U32 R19, RZ, RZ, UR4 ;  /* 0x00000004ff137e24 */ /* 0x001fd4000f8e00ff */
[----:B------:R-:W-:Y:S05]  /*207e0*/  @!P2 BRA `(.L_x_19024) ;  /* 0x000000040058a947 */ /* 0x000fea0003800000 */
[----:B------:R-:W0:Y:S01]  /*207f0*/  LDC R21, c[0x0][0x428] ;  /* 0x00010a00ff157b82 */ /* 0x000e220000000800 */
[----:B------:R-:W-:Y:S01]  /*20800*/  SHF.R.S32.HI R20, RZ, 0x1f, R18 ;  /* 0x0000001fff147819 */ /* 0x000fe20000011412 */
[----:B------:R-:W-:Y:S01]  /*20810*/  IMAD.U32 R19, RZ, RZ, UR4 ;  /* 0x00000004ff137e24 */ /* 0x000fe2000f8e00ff */
[----:B------:R-:W1:Y:S01]  /*20820*/  LDCU.64 UR8, c[0x0][0x3b8] ;  /* 0x00007700ff0877ac */ /* 0x000e620008000a00 */
[----:B------:R-:W-:-:S04]  /*20830*/  UMOV UR4, URZ ;  /* 0x000000ff00047c82 */ /* 0x000fc80008000000 */
[----:B------:R-:W2:Y:S08]  /*20840*/  LDC.64 R32, c[0x0][0x3f8] ;  /* 0x0000fe00ff207b82 */ /* 0x000eb00000000a00 */
[----:B------:R-:W3:Y:S02]  /*20850*/  LDC.64 R34, c[0x0][0x400] ;  /* 0x00010000ff227b82 */ /* 0x000ee40000000a00 */
.L_x_19025:
[----:B------:R-:W-:Y:S01]  /*20860*/  IADD3 R40, PT, PT, R19, -0x1, RZ ;  /* 0xffffffff13287810 */ /* 0x000fe20007ffe0ff */
[----:B----45:R-:W-:-:S04]  /*20870*/  IMAD.IADD R39, R8, 0x1, R41 ;  /* 0x0000000108277824 */ /* 0x030fc800078e0229 */
[----:B0-----:R-:W-:-:S04]  /*20880*/  IMAD R37, R40, R21, R2 ;  /* 0x0000001528257224 */ /* 0x001fc800078e0202 */
[----:B------:R-:W-:-:S04]  /*20890*/  IMAD R39, R37, R14, R39 ;  /* 0x0000000e25277224 */ /* 0x000fc800078e0227 */
[----:B--2---:R-:W-:-:S05]  /*208a0*/  IMAD.WIDE R36, R39, 0x4, R32 ;  /* 0x0000000427247825 */ /* 0x004fca00078e0220 */
[----:B------:R1:W2:Y:S01]  /*208b0*/  LDG.E R41, desc[UR6][R36.64] ;  /* 0x0000000624297981 */ /* 0x0002a2000c1e1900 */
        /* <DEDUP_REMOVED lines=8> */
[----:B------:R-:W-:Y:S01]  /*20940*/  IMAD.IADD R49, R2, 0x1, R40 ;  /* 0x0000000102317824 */ /* 0x000fe200078e0228 */
[----:B--2---:R-:W-:-:S05]  /*20950*/  IADD3 R50, PT, PT, R8, R39, RZ ;  /* 0x0000002708327210 */ /* 0x004fca0007ffe0ff */
[----:B------:R-:W-:-:S04]  /*20960*/  IMAD R49, R49, R14, R50 ;  /* 0x0000000e31317224 */ /* 0x000fc800078e0232 */
[----:B------:R-:W-:-:S05]  /*20970*/  IMAD.WIDE R38, R49, 0x4, R32 ;  /* 0x0000000431267825 */ /* 0x000fca00078e0220 */
[----:B------:R1:W2:Y:S02]  /*20980*/  LDG.E R51, desc[UR6][R38.64] ;  /* 0x0000000626337981 */ /* 0x0002a4000c1e1900 */
[----:B-1----:R-:W-:Y:S02]  /*20990*/  IMAD.WIDE R38, R49, 0x4, R34 ;  /* 0x0000000431267825 */ /* 0x002fe400078e0222 */
[----:B--2---:R1:W-:Y:S04]  /*209a0*/  STG.E desc[UR6][R36.64+-0x8], R51 ;  /* 0xfffff83324007986 */ /* 0x0043e8000c101906 */
[----:B------:R-:W2:Y:S01]  /*209b0*/  LDG.E R49, desc[UR6][R38.64] ;  /* 0x0000000626317981 */ /* 0x000ea2000c1e1900 */
[----:B------:R-:W-:-:S04]  /*209c0*/  IMAD.IADD R40, R40, 0x1, -R21 ;  /* 0x0000000128287824 */ /* 0x000fc800078e0a15 */
[----:B0-----:R-:W-:Y:S01]  /*209d0*/  IMAD.IADD R41, R2, 0x1, R40 ;  /* 0x0000000102297824 */ /* 0x001fe200078e0228 */
[----:B--2---:R-:W-:-:S05]  /*209e0*/  IADD3 R49, PT, PT, R8, R49, RZ ;  /* 0x0000003108317210 */ /* 0x004fca0007ffe0ff */
[----:B------:R-:W-:-:S04]  /*209f0*/  IMAD R41, R41, R14, R49 ;  /* 0x0000000e29297224 */ /* 0x000fc800078e0231 */
[----:B------:R-:W-:-:S05]  /*20a00*/  IMAD.WIDE R38, R41, 0x4, R32 ;  /* 0x0000000429267825 */ /* 0x000fca00078e0220 */
[----:B------:R0:W2:Y:S02]  /*20a10*/  LDG.E R49, desc[UR6][R38.64] ;  /* 0x0000000626317981 */ /* 0x0000a4000c1e1900 */
[----:B0-----:R-:W-:Y:S02]  /*20a20*/  IMAD.WIDE R38, R41, 0x4, R34 ;  /* 0x0000000429267825 */ /* 0x001fe400078e0222 */
[----:B--2---:R0:W-:Y:S04]  /*20a30*/  STG.E desc[UR6][R36.64+-0xc], R49 ;  /* 0xfffff43124007986 */ /* 0x0041e8000c101906 */
[----:B------:R-:W2:Y:S01]  /*20a40*/  LDG.E R41, desc[UR6][R38.64] ;  /* 0x0000000626297981 */ /* 0x000ea2000c1e1900 */
[----:B------:R-:W-:-:S04]  /*20a50*/  IMAD.IADD R40, R40, 0x1, -R21 ;  /* 0x0000000128287824 */ /* 0x000fc800078e0a15 */
[----:B-1----:R-:W-:Y:S01]  /*20a60*/  IMAD.IADD R51, R2, 0x1, R40 ;  /* 0x0000000102337824 */ /* 0x002fe200078e0228 */
        /* <DEDUP_REMOVED lines=25> */
[----:B0-----:R-:W-:-:S04]  /*20c00*/  IMAD.IADD R49, R40, 0x1, -R21 ;  /* 0x0000000128317824 */ /* 0x001fc800078e0a15 */
[----:B------:R-:W-:Y:S01]  /*20c10*/  IMAD.IADD R53, R2, 0x1, R49 ;  /* 0x0000000102357824 */ /* 0x000fe200078e0231 */
[----:B--2---:R-:W-:-:S05]  /*20c20*/  IADD3 R41, PT, PT, R8, R41, RZ ;  /* 0x0000002908297210 */ /* 0x004fca0007ffe0ff */
        /* <DEDUP_REMOVED lines=10> */
[----:B------:R0:W2:Y:S02]  /*20cd0*/  LDG.E R49, desc[UR6][R38.64] ;  /* 0x0000000626317981 */ /* 0x0000a4000c1e1900 */
[----:B0-----:R-:W-:Y:S01]  /*20ce0*/  IMAD.WIDE R38, R41, 0x4, R34 ;  /* 0x0000000429267825 */ /* 0x001fe200078e0222 */
[----:B------:R-:W-:-:S06]  /*20cf0*/  UIADD3 UR4, UPT, UPT, UR4, 0x8, URZ ;  /* 0x0000000804047890 */ /* 0x000fcc000fffe0ff */
[----:B------:R-:W-:Y:S01]  /*20d00*/  ISETP.NE.AND P2, PT, R5, UR4, PT ;  /* 0x0000000405007c0c */ /* 0x000fe2000bf45270 */
[----:B--2---:R4:W-:Y:S04]  /*20d10*/  STG.E desc[UR6][R36.64+-0x20], R49 ;  /* 0xffffe03124007986 */ /* 0x0049e8000c101906 */
[----:B-----5:R4:W5:Y:S01]  /*20d20*/  LDG.E R41, desc[UR6][R38.64] ;  /* 0x0000000626297981 */ /* 0x020962000c1e1900 */
[----:B------:R-:W-:-:S07]  /*20d30*/  VIADD R19, R19, 0xfffffff8 ;  /* 0xfffffff813137836 */ /* 0x000fce0000000000 */
[----:B------:R-:W-:Y:S05]  /*20d40*/  @P2 BRA `(.L_x_19025) ;  /* 0xfffffff800c42947 */ /* 0x000fea000383ffff */
.L_x_19024:
[----:B------:R-:W-:Y:S05]  /*20d50*/  @!P1 BRA `(.L_x_19018) ;  /* 0x0000000400809947 */ /* 0x000fea0003800000 */
[----:B------:R-:W-:Y:S02]  /*20d60*/  ISETP.GE.U32.AND P1, PT, R11, 0x3, PT ;  /* 0x000000030b00780c */ /* 0x000fe40003f26070 */
[----:B------:R-:W-:-:S11]  /*20d70*/  ISETP.NE.AND P2, PT, R4, RZ, PT ;  /* 0x000000ff0400720c */ /* 0x000fd60003f45270 */
[----:B------:R-:W-:Y:S05]  /*20d80*/  @!P1 BRA `(.L_x_19026) ;  /* 0x0000000000b49947 */ /* 0x000fea0003800000 */
[----:B----4-:R-:W0:Y:S01]  /*20d90*/  LDC R39, c[0x0][0x428] ;  /* 0x00010a00ff277b82 */ /* 0x010e220000000800 */
[----:B------:R-:W-:Y:S01]  /*20da0*/  IADD3 R38, PT, PT, R19, -0x1, RZ ;  /* 0xffffffff13267810 */ /* 0x000fe20007ffe0ff */
[----:B-----5:R-:W-:Y:S01]  /*20db0*/  IMAD.IADD R37, R8, 0x1, R41 ;  /* 0x0000000108257824 */ /* 0x020fe200078e0229 */
[----:B------:R-:W1:Y:S05]  /*20dc0*/  LDCU.64 UR4, c[0x0][0x3b8] ;  /* 0x00007700ff0477ac */ /* 0x000e6a0008000a00 */
        /* <DEDUP_REMOVED lines=41> */
.L_x_19026:
[----:B------:R-:W-:Y:S05]  /*21060*/  @!P2 BRA `(.L_x_19018) ;  /* 0x0000000000bca947 */ /* 0x000fea0003800000 */
[----:B------:R-:W-:Y:S02]  /*21070*/  ISETP.NE.AND P1, PT, R12, RZ, PT ;  /* 0x000000ff0c00720c */ /* 0x000fe40003f25270 */
[----:B------:R-:W-:-:S11]  /*21080*/  ISETP.NE.AND P2, PT, R6, RZ, PT ;  /* 0x000000ff0600720c */ /* 0x000fd60003f45270 */
[----:B------:R-:W-:Y:S05]  /*21090*/  @!P1 BRA `(.L_x_19027) ;  /* 0x0000000000709947 */ /* 0x000fea0003800000 */
[----:B----4-:R-:W0:Y:S01]  /*210a0*/  LDC R38, c[0x0][0x428] ;  /* 0x00010a00ff267b82 */ /* 0x010e220000000800 */
[----:B------:R-:W-:Y:S01]  /*210b0*/  IADD3 R49, PT, PT, R19, -0x1, RZ ;  /* 0xffffffff13317810 */ /* 0x000fe20007ffe0ff */
[----:B-----5:R-:W-:Y:S01]  /*210c0*/  IMAD.IADD R41, R8, 0x1, R41 ;  /* 0x0000000108297824 */ /* 0x020fe200078e0229 */
[----:B------:R-:W2:Y:S05]  /*210d0*/  LDCU.64 UR4, c[0x0][0x3b8] ;  /* 0x00007700ff0477ac */ /* 0x000eaa0008000a00 */
[----:B-1----:R-:W1:Y:S01]  /*210e0*/  LDC.64 R20, c[0x0][0x3f8] ;  /* 0x0000fe00ff147b82 */ /* 0x002e620000000a00 */
[----:B0-----:R-:W-:-:S04]  /*210f0*/  IMAD R33, R49, R38, R2 ;  /* 0x0000002631217224 */ /* 0x001fc800078e0202 */
[----:B------:R-:W-:-:S04]  /*21100*/  IMAD R41, R33, R14, R41 ;  /* 0x0000000e21297224 */ /* 0x000fc800078e0229 */
[----:B-1----:R-:W-:-:S05]  /*21110*/  IMAD.WIDE R32, R41, 0x4, R20 ;  /* 0x0000000429207825 */ /* 0x002fca00078e0214 */
[----:B------:R0:W3:Y:S01]  /*21120*/  LDG.E R39, desc[UR6][R32.64] ;  /* 0x0000000620277981 */ /* 0x0000e2000c1e1900 */
[----:B------:R-:W-:Y:S02]  /*21130*/  SHF.R.S32.HI R35, RZ, 0x1f, R19 ;  /* 0x0000001fff237819 */ /* 0x000fe40000011413 */
[----:B------:R-:W-:-:S04]  /*21140*/  IADD3 R36, P1, PT, R18, R19, RZ ;  /* 0x0000001312247210 */ /* 0x000fc80007f3e0ff */
[----:B------:R-:W-:Y:S02]  /*21150*/  LEA.HI.X.SX32 R35, R18, R35, 0x1, P1 ;  /* 0x0000002312237211 */ /* 0x000fe400008f0eff */
[C---:B--2---:R-:W-:Y:S01]  /*21160*/  LEA R34, P1, R36.reuse, UR4, 0x2 ;  /* 0x0000000424227c11 */ /* 0x044fe2000f8210ff */
[----:B0-----:R-:W0:Y:S03]  /*21170*/  LDC.64 R32, c[0x0][0x400] ;  /* 0x00010000ff207b82 */ /* 0x001e260000000a00 */
[----:B------:R-:W-:Y:S01]  /*21180*/  LEA.HI.X R35, R36, UR5, R35, 0x2, P1 ;  /* 0x0000000524237c11 */ /* 0x000fe200088f1423 */
[----:B0-----:R-:W-:-:S04]  /*21190*/  IMAD.WIDE R36, R41, 0x4, R32 ;  /* 0x0000000429247825 */ /* 0x001fc800078e0220 */
[----:B---3--:R0:W-:Y:S04]  /*211a0*/  STG.E desc[UR6][R34.64+-0x4], R39 ;  /* 0xfffffc2722007986 */ /* 0x0081e8000c101906 */
[----:B------:R-:W2:Y:S01]  /*211b0*/  LDG.E R37, desc[UR6][R36.64] ;  /* 0x0000000624257981 */ /* 0x000ea2000c1e1900 */
[----:B------:R-:W-:-:S04]  /*211c0*/  IMAD R49, R49, R38, -R38 ;  /* 0x0000002631317224 */ /* 0x000fc800078e0a26 */
[----:B------:R-:W-:Y:S01]  /*211d0*/  IMAD.IADD R49, R2, 0x1, R49 ;  /* 0x0000000102317824 */ /* 0x000fe200078e0231 */
[----:B--2---:R-:W-:-:S05]  /*211e0*/  IADD3 R41, PT, PT, R8, R37, RZ ;  /* 0x0000002508297210 */ /* 0x004fca0007ffe0ff */
[----:B------:R-:W-:-:S04]  /*211f0*/  IMAD R41, R49, R14, R41 ;  /* 0x0000000e31297224 */ /* 0x000fc800078e0229 */
[----:B------:R-:W-:-:S06]  /*21200*/  IMAD.WIDE R20, R41, 0x4, R20 ;  /* 0x0000000429147825 */ /* 0x000fcc00078e0214 */
[----:B------:R-:W2:Y:S01]  /*21210*/  LDG.E R21, desc[UR6][R20.64] ;  /* 0x0000000614157981 */ /* 0x000ea2000c1e1900 */
[----:B------:R-:W-:-:S03]  /*21220*/  IMAD.WIDE R32, R41, 0x4, R32 ;  /* 0x0000000429207825 */ /* 0x000fc600078e0220 */
[----:B--2---:R0:W-:Y:S04]  /*21230*/  STG.E desc[UR6][R34.64+-0x8], R21 ;  /* 0xfffff81522007986 */ /* 0x0041e8000c101906 */
[----:B------:R0:W5:Y:S01]  /*21240*/  LDG.E R41, desc[UR6][R32.64] ;  /* 0x0000000620297981 */ /* 0x000162000c1e1900 */
[----:B------:R-:W-:-:S07]  /*21250*/  VIADD R19, R19, 0xfffffffe ;  /* 0xfffffffe13137836 */ /* 0x000fce0000000000 */
.L_x_19027:
[----:B------:R-:W-:Y:S05]  /*21260*/  @!P2 BRA `(.L_x_19018) ;  /* 0x00000000003ca947 */ /* 0x000fea0003800000 */
[----:B------:R-:W2:Y:S01]  /*21270*/  LDCU UR4, c[0x0][0x428] ;  /* 0x00008500ff0477ac */ /* 0x000ea20008000800 */
[----:B01----:R-:W0:Y:S01]  /*21280*/  LDC.64 R20, c[0x0][0x3f8] ;  /* 0x0000fe00ff147b82 */ /* 0x003e220000000a00 */
[----:B------:R-:W-:Y:S01]  /*21290*/  VIADD R33, R19, 0xffffffff ;  /* 0xffffffff13217836 */ /* 0x000fe20000000000 */
[----:B-----5:R-:W-:-:S03]  /*212a0*/  IADD3 R41, PT, PT, R8, R41, RZ ;  /* 0x0000002908297210 */ /* 0x020fc60007ffe0ff */
        /* <DEDUP_REMOVED lines=11> */
.L_x_19018:
[----:B0---4-:R-:W0:Y:S01]  /*21360*/  LDC.64 R18, c[0x0][0x3c0] ;  /* 0x0000f000ff127b82 */ /* 0x011e220000000a00 */
[----:B------:R-:W-:Y:S01]  /*21370*/  IMAD.IADD R15, R10, 0x1, R15 ;  /* 0x000000010a0f7824 */ /* 0x000fe200078e020f */
[----:B------:R-:W4:Y:S06]  /*21380*/  LDG.E.CONSTANT R31, desc[UR6][R30.64] ;  /* 0x000000061e1f7981 */ /* 0x000f2c000c1e9900 */
[----:B-123--:R-:W1:Y:S01]  /*21390*/  LDC.64 R20, c[0x0][0x3d0] ;  /* 0x0000f400ff147b82 */ /* 0x00ee620000000a00 */
[----:B0-----:R-:W-:-:S05]  /*213a0*/  IMAD.WIDE R18, R15, 0x4, R18 ;  /* 0x000000040f127825 */ /* 0x001fca00078e0212 */
[----:B------:R3:W-:Y:S01]  /*213b0*/  STG.E desc[UR6][R18.64], R17 ;  /* 0x0000001112007986 */ /* 0x0007e2000c101906 */
[----:B-1----:R-:W-:-:S05]  /*213c0*/  IMAD.WIDE R20, R15, 0x4, R20 ;  /* 0x000000040f147825 */ /* 0x002fca00078e0214 */
[----:B-----5:R3:W-:Y:S04]  /*213d0*/  STG.E desc[UR6][R20.64], R16 ;  /* 0x0000001014007986 */ /* 0x0207e8000c101906 */
[----:B------:R-:W2:Y:S02]  /*213e0*/  LDG.E R33, desc[UR6][R28.64] ;  /* 0x000000061c217981 */ /* 0x000ea4000c1e1900 */
[----:B--2---:R-:W-:Y:S02]  /*213f0*/  FMNMX.FTZ R35, R16, R33, PT ;  /* 0x0000002110237209 */ /* 0x004fe40003810000 */
[----:B------:R-:W0:Y:S03]  /*21400*/  LDC.64 R32, c[0x0][0x3c8] ;  /* 0x0000f200ff207b82 */ /* 0x000e260000000a00 */
[----:B------:R3:W-:Y:S04]  /*21410*/  STG.E desc[UR6][R28.64], R35 ;  /* 0x000000231c007986 */ /* 0x0007e8000c101906 */
[----:B------:R-:W2:Y:S01]  /*21420*/  LDG.E R34, desc[UR6][R26.64] ;  /* 0x000000061a227981 */ /* 0x000ea2000c1e1900 */
[----:B0-----:R-:W-:-:S04]  /*21430*/  IMAD.WIDE R32, R15, 0x4, R32 ;  /* 0x000000040f207825 */ /* 0x001fc800078e0220 */
[----:B--2---:R-:W-:-:S05]  /*21440*/  VIADD R37, R34, 0x1 ;  /* 0x0000000122257836 */ /* 0x004fca0000000000 */
[----:B------:R3:W-:Y:S04]  /*21450*/  STG.E desc[UR6][R26.64], R37 ;  /* 0x000000251a007986 */ /* 0x0007e8000c101906 */
[----:B----4-:R3:W-:Y:S01]  /*21460*/  STG.E desc[UR6][R32.64], R31 ;  /* 0x0000001f20007986 */ /* 0x0107e2000c101906 */
[----:B------:R-:W-:Y:S05]  /*21470*/  BRA `(.L_x_19008) ;  /* 0x00000004009c7947 */ /* 0x000fea0003800000 */
.L_x_19010:
[----:B------:R-:W0:Y:S01]  /*21480*/  S2UR UR5, SR_CgaCtaId ;  /* 0x00000000000579c3 */ /* 0x000e220000008800 */
[----:B------:R-:W-:Y:S02]  /*21490*/  UMOV UR4, 0x400 ;  /* 0x0000040000047882 */ /* 0x000fe40000000000 */
[----:B0-----:R-:W-:-:S09]  /*214a0*/  ULEA UR4, UR5, UR4, 0x18 ;  /* 0x0000000405047291 */ /* 0x001fd2000f8ec0ff */
[----:B------:R0:W-:Y:S01]  /*214b0*/  STS [UR4], R14 ;  /* 0x0000000eff007988 */ /* 0x0001e20008000804 */
[----:B------:R-:W-:Y:S05]  /*214c0*/  BRA `(.L_x_19006) ;  /* 0x0000000400b07947 */ /* 0x000fea0003800000 */
.L_x_19007:
[----:B------:R-:W0:Y:S01]  /*214d0*/  LDCU UR4, c[0x0][0x444] ;  /* 0x00008880ff0477ac */ /* 0x000e220008000800 */
[----:B------:R-:W-:Y:S02]  /*214e0*/  ISETP.NE.U32.AND P5, PT, R14, RZ, PT ;  /* 0x000000ff0e00720c */ /* 0x000fe40003fa5070 */
[----:B------:R-:W-:-:S04]  /*214f0*/  ISETP.GE.AND P2, PT, R7, R44, PT ;  /* 0x0000002c0700720c */ /* 0x000fc80003f46270 */
[----:B------:R-:W-:Y:S02]  /*21500*/  ISETP.NE.AND.EX P2, PT, R15, RZ, !P2, P5 ;  /* 0x000000ff0f00720c */ /* 0x000fe40005745350 */
[----:B0-----:R-:W-:-:S04]  /*21510*/  MOV R14, UR4 ;  /* 0x00000004000e7c02 */ /* 0x001fc80008000f00 */
[----:B------:R-:W-:-:S04]  /*21520*/  ISETP.LT.AND P1, PT, R7, R14, !P1 ;  /* 0x0000000e0700720c */ /* 0x000fc80004f21270 */
[----:B------:R-:W-:-:S13]  /*21530*/  PLOP3.LUT P1, PT, P2, P1, PT, 0xf8, 0x8f ;  /* 0x00000000008f781c */ /* 0x000fda0001723f70 */
[----:B------:R-:W-:Y:S05]  /*21540*/  @!P1 BRA `(.L_x_19008) ;  /* 0x0000000400689947 */ /* 0x000fea0003800000 */
[----:B------:R-:W-:Y:S01]  /*21550*/  VIADD R18, R1, 0xc00 ;  /* 0x00000c0001127836 */ /* 0x000fe20000000000 */
[----:B------:R-:W0:Y:S03]  /*21560*/  LDCU.64 UR4, c[0x0][0x3a0] ;  /* 0x00007400ff0477ac */ /* 0x000e260008000a00 */
[----:B------:R-:W-:Y:S01]  /*21570*/  IMAD R35, R7, 0x4, R18 ;  /* 0x0000000407237824 */ /* 0x000fe200078e0212 */
[----:B------:R-:W1:Y:S01]  /*21580*/  LDCU.64 UR8, c[0x0][0x390] ;  /* 0x00007200ff0877ac */ /* 0x000e620008000a00 */
[----:B------:R-:W2:Y:S04]  /*21590*/  LDCU.64 UR10, c[0x0][0x398] ;  /* 0x00007300ff0a77ac */ /* 0x000ea80008000a00 */
[----:B------:R-:W3:Y:S01]  /*215a0*/  LDL R35, [R35] ;  /* 0x0000000023237983 */ /* 0x000ee20000100800 */
[----:B0-----:R-:W-:-:S04]  /*215b0*/  ISETP.NE.U32.AND P1, PT, RZ, UR4, PT ;  /* 0x00000004ff007c0c */ /* 0x001fc8000bf25070 */
[----:B------:R-:W-:Y:S01]  /*215c0*/  ISETP.NE.AND.EX P1, PT, RZ, UR5, PT, P1 ;  /* 0x00000005ff007c0c */ /* 0x000fe2000bf25310 */
[----:B------:R-:W0:Y:S01]  /*215d0*/  S2UR UR5, SR_CgaCtaId ;  /* 0x00000000000579c3 */ /* 0x000e220000008800 */
[----:B------:R-:W-:Y:S02]  /*215e0*/  UMOV UR4, 0x400 ;  /* 0x0000040000047882 */ /* 0x000fe40000000000 */
[----:B0-----:R-:W-:-:S09]  /*215f0*/  ULEA UR12, UR5, UR4, 0x18 ;  /* 0x00000004050c7291 */ /* 0x001fd2000f8ec0ff */
[----:B------:R-:W0:Y:S01]  /*21600*/  LDS R21, [UR12] ;  /* 0x0000000cff157984 */ /* 0x000e220008000800 */
[----:B---3--:R-:W-:-:S05]  /*21610*/  IMAD.WIDE R16, R35, 0x4, R16 ;  /* 0x0000000423107825 */ /* 0x008fca00078e0210 */
[----:B------:R3:W4:Y:S01]  /*21620*/  LDG.E.CONSTANT R33, desc[UR6][R16.64] ;  /* 0x0000000610217981 */ /* 0x000722000c1e9900 */
[----:B0-----:R-:W-:Y:S01]  /*21630*/  IADD3 R20, P2, PT, R8, R21, RZ ;  /* 0x0000001508147210 */ /* 0x001fe20007f5e0ff */
[----:B------:R-:W-:-:S05]  /*21640*/  @!P1 IMAD.WIDE R18, R35, 0x4, R30 ;  /* 0x0000000423129825 */ /* 0x000fca00078e021e */
[----:B------:R1:W5:Y:S01]  /*21650*/  @!P1 LDG.E.CONSTANT R15, desc[UR6][R18.64] ;  /* 0x00000006120f9981 */ /* 0x000362000c1e9900 */
[----:B---3--:R-:W-:Y:S02]  /*21660*/  SHF.R.S32.HI R17, RZ, 0x1f, R21 ;  /* 0x0000001fff117819 */ /* 0x008fe40000011415 */
[----:B------:R-:W-:Y:S02]  /*21670*/  SHF.L.U32 R16, R20, 0x2, RZ ;  /* 0x0000000214107819 */ /* 0x000fe400000006ff */
[----:B------:R-:W-:Y:S02]  /*21680*/  LEA.HI.X.SX32 R17, R8, R17, 0x1, P2 ;  /* 0x0000001108117211 */ /* 0x000fe400010f0eff */
[----:B-1----:R-:W-:Y:S02]  /*21690*/  IADD3 R18, P2, PT, R16, UR8, RZ ;  /* 0x0000000810127c10 */ /* 0x002fe4000ff5e0ff */
[----:B------:R-:W-:Y:S01]  /*216a0*/  SHF.L.U64.HI R17, R20, 0x2, R17 ;  /* 0x0000000214117819 */ /* 0x000fe20000010211 */
[----:B------:R-:W-:Y:S01]  /*216b0*/  VIADD R20, R21, 0x1 ;  /* 0x0000000115147836 */ /* 0x000fe20000000000 */
[----:B--2---:R-:W-:-:S02]  /*216c0*/  IADD3 R16, P5, PT, R16, UR10, RZ ;  /* 0x0000000a10107c10 */ /* 0x004fc4000ffbe0ff */
[C---:B------:R-:W-:Y:S02]  /*216d0*/  IADD3.X R19, PT, PT, R17.reuse, UR9, RZ, P2, !PT ;  /* 0x0000000911137c10 */ /* 0x040fe400097fe4ff */
[----:B------:R-:W-:-:S03]  /*216e0*/  IADD3.X R17, PT, PT, R17, UR11, RZ, P5, !PT ;  /* 0x0000000b11117c10 */ /* 0x000fc6000affe4ff */
[----:B----4-:R0:W-:Y:S01]  /*216f0*/  STG.E desc[UR6][R18.64], R33 ;  /* 0x0000002112007986 */ /* 0x0101e2000c101906 */
[----:B------:R-:W-:Y:S05]  /*21700*/  @!P1 BRA `(.L_x_19028) ;  /* 0x0000000000f09947 */ /* 0x000fea0003800000 */
[----:B------:R-:W-:Y:S01]  /*21710*/  IMAD.WIDE R30, R35, 0x4, R30 ;  /* 0x00000004231e7825 */ /* 0x000fe200078e021e */
[----:B------:R-:W1:Y:S04]  /*21720*/  LDC R32, c[0x0][0x448] ;  /* 0x00011200ff207b82 */ /* 0x000e680000000800 */
[----:B-----5:R2:W3:Y:S01]  /*21730*/  LDG.E.CONSTANT R15, desc[UR6][R30.64] ;  /* 0x000000061e0f7981 */ /* 0x0204e2000c1e9900 */
[----:B------:R-:W-:Y:S01]  /*21740*/  IABS R36, R14 ;  /* 0x0000000e00247213 */ /* 0x000fe20000000000 */
[----:B------:R-:W-:Y:S01]  /*21750*/  UIADD3 UR4, UPT, UPT, UR4, 0x4, URZ ;  /* 0x0000000404047890 */ /* 0x000fe2000fffe0ff */
[----:B------:R-:W-:-:S03]  /*21760*/  IADD3 R21, PT, PT, R8, R21, RZ ;  /* 0x0000001508157210 */ /* 0x000fc60007ffe0ff */
        /* <DEDUP_REMOVED lines=9> */
[----:B0-----:R-:W-:Y:S01]  /*21800*/  IMAD.MOV.U32 R18, RZ, RZ, RZ ;  /* 0x000000ffff127224 */ /* 0x001fe200078e00ff */
[----:B-1----:R-:W-:-:S05]  /*21810*/  IADD3 R37, PT, PT, RZ, -R19, RZ ;  /* 0x80000013ff257210 */ /* 0x002fca0007ffe0ff */
[----:B------:R-:W-:-:S04]  /*21820*/  IMAD R37, R37, R34, RZ ;  /* 0x0000002225257224 */ /* 0x000fc800078e02ff */
[----:B------:R-:W-:-:S04]  /*21830*/  IMAD.HI.U32 R30, R19, R37, R18 ;  /* 0x00000025131e7227 */ /* 0x000fc800078e0012 */
[----:B------:R-:W-:Y:S01]  /*21840*/  IMAD.MOV.U32 R19, RZ, RZ, R31 ;  /* 0x000000ffff137224 */ /* 0x000fe200078e001f */
[----:B------:R-:W-:-:S03]  /*21850*/  MOV R31, R36 ;  /* 0x00000024001f7202 */ /* 0x000fc60000000f00 */
[----:B------:R-:W-:Y:S01]  /*21860*/  IMAD.HI.U32 R18, R30, R19, RZ ;  /* 0x000000131e127227 */ /* 0x000fe200078e00ff */
[----:B------:R-:W0:Y:S03]  /*21870*/  I2F.RP R35, R31 ;  /* 0x0000001f00237306 */ /* 0x000e260000209400 */
        /* <DEDUP_REMOVED lines=8> */
[----:B0-----:R-:W-:-:S04]  /*21900*/  IADD3 R36, PT, PT, R35, 0xffffffe, RZ ;  /* 0x0ffffffe23247810 */ /* 0x001fc80007ffe0ff */
[----:B------:R-:W0:Y:S07]  /*21910*/  F2I.FTZ.U32.TRUNC.NTZ R19, R36 ;  /* 0x0000002400137305 */ /* 0x000e2e000021f000 */
[----:B------:R-:W-:-:S05]  /*21920*/  @P1 VIADD R18, R18, 0x1 ;  /* 0x0000000112121836 */ /* 0x000fca0000000000 */
[----:B------:R-:W-:Y:S01]  /*21930*/  MOV R30, R18 ;  /* 0x00000012001e7202 */ /* 0x000fe20000000f00 */
[----:B0-----:R-:W-:-:S04]  /*21940*/  IMAD.MOV R18, RZ, RZ, -R19 ;  /* 0x000000ffff127224 */ /* 0x001fc800078e0a13 */
[----:B------:R-:W-:Y:S01]  /*21950*/  @!P5 IMAD.MOV R30, RZ, RZ, -R30 ;  /* 0x000000ffff1ed224 */ /* 0x000fe200078e0a1e */
[----:B------:R-:W-:Y:S01]  /*21960*/  @!P2 LOP3.LUT R30, RZ, R32, RZ, 0x33, !PT ;  /* 0x00000020ff1ea212 */ /* 0x000fe200078e33ff */
[----:B------:R-:W-:Y:S02]  /*21970*/  IMAD R33, R18, R31, RZ ;  /* 0x0000001f12217224 */ /* 0x000fe400078e02ff */
[----:B------:R-:W-:Y:S01]  /*21980*/  HFMA2 R18, -RZ, RZ, 0, 0 ;  /* 0x00000000ff127431 */ /* 0x000fe200000001ff */
[----:B------:R-:W-:Y:S02]  /*21990*/  ISETP.NE.AND P5, PT, R14, RZ, PT ;  /* 0x000000ff0e00720c */ /* 0x000fe40003fa5270 */
        /* <DEDUP_REMOVED lines=15> */
[----:B------:R-:W3:Y:S01]  /*21a90*/  LDS R30, [R30] ;  /* 0x000000001e1e7984 */ /* 0x000ee20000000800 */
[----:B0-----:R-:W-:-:S04]  /*21aa0*/  IMAD.WIDE R18, R21, 0x4, R18 ;  /* 0x0000000415127825 */ /* 0x001fc800078e0212 */
[----:B---3--:R-:W-:-:S05]  /*21ab0*/  FADD.FTZ R21, R15, -R30 ;  /* 0x8000001e0f157221 */ /* 0x008fca0000010000 */
[----:B------:R1:W-:Y:S02]  /*21ac0*/  STG.E desc[UR6][R18.64], R21 ;  /* 0x0000001512007986 */ /* 0x0003e4000c101906 */
.L_x_19028:
[----:B-----5:R2:W-:Y:S04]  /*21ad0*/  STG.E desc[UR6][R16.64], R15 ;  /* 0x0000000f10007986 */ /* 0x0205e8000c101906 */
[----:B------:R2:W-:Y:S02]  /*21ae0*/  STS [UR12], R20 ;  /* 0x00000014ff007988 */ /* 0x0005e4000800080c */
.L_x_19008:
[----:B------:R-:W-:Y:S05]  /*21af0*/  WARPSYNC.ALL ;  /* 0x0000000000007948 */ /* 0x000fea0003800000 */
[----:B------:R-:W4:Y:S08]  /*21b00*/  S2UR UR5, SR_CgaCtaId ;  /* 0x00000000000579c3 */ /* 0x000f300000008800 */
[----:B------:R-:W-:Y:S01]  /*21b10*/  BAR.SYNC.DEFER_BLOCKING 0x0 ;  /* 0x0000000000007b1d */ /* 0x000fe20000010000 */
[C---:B------:R-:W-:Y:S01]  /*21b20*/  ISETP.GE.U32.AND P1, PT, R7.reuse, 0x7f, PT ;  /* 0x0000007f0700780c */ /* 0x040fe20003f26070 */
[----:B------:R-:W-:-:S04]  /*21b30*/  VIADD R7, R7, 0x1 ;  /* 0x0000000107077836 */ /* 0x000fc80000000000 */
[----:B------:R-:W-:Y:S02]  /*21b40*/  UMOV UR4, 0x400 ;  /* 0x0000040000047882 */ /* 0x000fe40000000000 */
[----:B----4-:R-:W-:-:S09]  /*21b50*/  ULEA UR4, UR5, UR4, 0x18 ;  /* 0x0000000405047291 */ /* 0x010fd2000f8ec0ff */
[----:B--2---:R-:W2:Y:S02]  /*21b60*/  LDS R15, [UR4] ;  /* 0x00000004ff0f7984 */ /* 0x004ea40008000800 */
[----:B--2---:R-:W-:-:S13]  /*21b70*/  ISETP.LT.AND P2, PT, R15, R14, PT ;  /* 0x0000000e0f00720c */ /* 0x004fda0003f41270 */
[----:B------:R-:W-:Y:S05]  /*21b80*/  @!P1 BRA P2, `(.L_x_19029) ;  /* 0xffffffc400cc9947 */ /* 0x000fea000103ffff */
.L_x_19006:
[----:B------:R-:W-:Y:S05]  /*21b90*/  BSYNC.RECONVERGENT B0 ;  /* 0x0000000000007941 */ /* 0x000fea0003800200 */
.L_x_19005:
[----:B------:R-:W2:Y:S02]  /*21ba0*/  LDCU.64 UR4, c[0x0][0x3e8] ;  /* 0x00007d00ff0477ac */ /* 0x000ea40008000a00 */
[----:B--2---:R-:W-:-:S04]  /*21bb0*/  ISETP.NE.U32.AND P0, PT, RZ, UR4, PT ;  /* 0x00000004ff007c0c */ /* 0x004fc8000bf05070 */
[----:B------:R-:W-:-:S04]  /*21bc0*/  ISETP.NE.AND.EX P0, PT, RZ, UR5, PT, P0 ;  /* 0x00000005ff007c0c */ /* 0x000fc8000bf05300 */
[----:B------:R-:W-:-:S13]  /*21bd0*/  ISETP.NE.OR P0, PT, R48, RZ, !P0 ;  /* 0x000000ff3000720c */ /* 0x000fda0004705670 */
[----:B------:R-:W-:Y:S05]  /*21be0*/  @P0 EXIT ;  /* 0x000000000000094d */ /* 0x000fea0003800000 */
[----:B----4-:R-:W2:Y:S01]  /*21bf0*/  LDC.64 R2, c[0x0][0x3e8] ;  /* 0x0000fa00ff027b82 */ /* 0x010ea20000000a00 */
[----:B------:R-:W4:Y:S01]  /*21c00*/  LDCU UR4, c[0x0][0x444] ;  /* 0x00008880ff0477ac */ /* 0x000f220008000800 */
[----:B--2---:R-:W-:-:S06]  /*21c10*/  IMAD.WIDE.U32 R2, R0, 0x4, R2 ;  /* 0x0000000400027825 */ /* 0x004fcc00078e0002 */
[----:B------:R-:W4:Y:S02]  /*21c20*/  LDG.E R2, desc[UR6][R2.64] ;  /* 0x0000000602027981 */ /* 0x000f24000c1e1900 */
[----:B----4-:R-:W-:-:S13]  /*21c30*/  ISETP.GE.AND P0, PT, R2, UR4, PT ;  /* 0x0000000402007c0c */ /* 0x010fda000bf06270 */
[----:B------:R-:W2:Y:S02]  /*21c40*/  @!P0 LDC.64 R4, c[0x0][0x3f0] ;  /* 0x0000fc00ff048b82 */ /* 0x000ea40000000a00 */
[----:B--2---:R-:W-:-:S05]  /*21c50*/  @!P0 IADD3 R4, P1, PT, R0, R4, RZ ;  /* 0x0000000400048210 */ /* 0x004fca0007f3e0ff */
[----:B------:R-:W-:-:S05]  /*21c60*/  @!P0 IMAD.X R5, RZ, RZ, R5, P1 ;  /* 0x000000ffff058224 */ /* 0x000fca00008e0605 */
[----:B------:R2:W-:Y:S01]  /*21c70*/  @!P0 STG.E.U8 desc[UR6][R4.64], RZ ;  /* 0x000000ff04008986 */ /* 0x0005e2000c101106 */
[----:B------:R-:W-:Y:S05]  /*21c80*/  @!P0 EXIT ;  /* 0x000000000000894d */ /* 0x000fea0003800000 */
[----:B------:R-:W4:Y:S02]  /*21c90*/  LDCU.U8 UR4, c[0x0][0x438] ;  /* 0x00008700ff0477ac */ /* 0x000f240008000000 */
[----:B----4-:R-:W-:-:S13]  /*21ca0*/  ISETP.NE.AND P0, PT, RZ, UR4, PT ;  /* 0x00000004ff007c0c */ /* 0x010fda000bf05270 */
[----:B------:R-:W-:Y:S05]  /*21cb0*/  @!P0 EXIT ;  /* 0x000000000000894d */ /* 0x000fea0003800000 */
[----:B------:R-:W4:Y:S02]  /*21cc0*/  LDCU.64 UR4, c[0x0][0x3f0] ;  /* 0x00007e00ff0477ac */ /* 0x000f240008000a00 */
[----:B----4-:R-:W-:Y:S02]  /*21cd0*/  IADD3 R2, P0, PT, R0, UR4, RZ ;  /* 0x0000000400027c10 */ /* 0x010fe4000ff1e0ff */
[----:B------:R-:W-:-:S03]  /*21ce0*/  MOV R0, 0x1 ;  /* 0x0000000100007802 */ /* 0x000fc60000000f00 */
[----:B------:R-:W-:-:S05]  /*21cf0*/  IMAD.X R3, RZ, RZ, UR5, P0 ;  /* 0x00000005ff037e24 */ /* 0x000fca00080e06ff */
[----:B------:R-:W-:Y:S01]  /*21d00*/  STG.E.U8 desc[UR6][R2.64], R0 ;  /* 0x0000000002007986 */ /* 0x000fe2000c101106 */
[----:B------:R-:W-:Y:S05]  /*21d10*/  EXIT ;  /* 0x000000000000794d */ /* 0x000fea0003800000 */
.L_x_19030:
        /* <DEDUP_REMOVED lines=14> */
.L_x_38472:


//--------------------- .text._ZN17fastertransformer38beam_online_softmax_topk_stage2_kernelIfLi128ELi128EEEvPKfS2_PiPT_ii --------------------------
	.section	.text._ZN17fastertransformer38beam_online_softmax_topk_stage2_kernelIfLi128ELi128EEEvPKfS2_PiPT_ii,"ax",@progbits
	.align	128
        .global         _ZN17fastertransformer38beam_online_softmax_topk_stage2_kernelIfLi128ELi128EEEvPKfS2_PiPT_ii
        .type           _ZN17fastertransformer38beam_online_softmax_topk_stage2_kernelIfLi128ELi128EEEvPKfS2_PiPT_ii,@function
        .size           _ZN17fastertransformer38beam_online_softmax_topk_stage2_kernelIfLi128ELi128EEEvPKfS2_PiPT_ii,(.L_x_38473 - _ZN17fastertransformer38beam_online_softmax_topk_stage2_kernelIfLi128ELi128EEEvPKfS2_PiPT_ii)
        .other          _ZN17fastertransformer38beam_online_softmax_topk_stage2_kernelIfLi128ELi128EEEvPKfS2_PiPT_ii,@"STO_CUDA_ENTRY STV_DEFAULT"
_ZN17fastertransformer38beam_online_softmax_topk_stage2_kernelIfLi128ELi128EEEvPKfS2_PiPT_ii:
.text._ZN17fastertransformer38beam_online_softmax_topk_stage2_kernelIfLi128ELi128EEEvPKfS2_PiPT_ii:
[----:B------:R-:W0:Y:S01]  /*0000*/  LDC R1, c[0x0][0x37c] ;  /* 0x0000df00ff017b82 */ /* 0x000e220000000800 */
[----:B------:R-:W1:Y:S07]  /*0010*/  S2R R0, SR_TID.X ;  /* 0x0000000000007919 */ /* 0x000e6e0000002100 */
[----:B------:R-:W2:Y:S01]  /*0020*/  LDC R3, c[0x0][0x3a4] ;  /* 0x0000e900ff037b82 */ /* 0x000ea20000000800 */
[----:B0-----:R-:W-:Y:S01]  /*0030*/  VIADD R1, R1, 0xfffff000 ;  /* 0xfffff00001017836 */ /* 0x001fe20000000000 */
[----:B------:R-:W-:Y:S01]  /*0040*/  MOV R5, 0xffffffff ;  /* 0xffffffff00057802 */ /* 0x000fe20000000f00 */
[----:B------:R-:W-:Y:S01]  /*0050*/  IMAD.MOV.U32 R4, RZ, RZ, -0x1 ;  /* 0xffffffffff047424 */ /* 0x000fe200078e00ff */
[----:B------:R-:W-:Y:S01]  /*0060*/  MOV R8, 0xff7fffff ;  /* 0xff7fffff00087802 */ /* 0x000fe20000000f00 */
[----:B------:R-:W-:Y:S01]  /*0070*/  IMAD.MOV.U32 R6, RZ, RZ, -0x800001 ;  /* 0xff7fffffff067424 */ /* 0x000fe200078e00ff */
[----:B------:R-:W0:Y:S01]  /*0080*/  LDCU.64 UR8, c[0x0][0x358] ;  /* 0x00006b00ff0877ac */ /* 0x000e220008000a00 */
[----:B------:R-:W-:Y:S01]  /*0090*/  IMAD.MOV.U32 R7, RZ, RZ, -0x800001 ;  /* 0xff7fffffff077424 */ /* 0x000fe200078e00ff */
[----:B------:R-:W-:Y:S01]  /*00a0*/  STL.64 [R1+0x408], R4 ;  /* 0x0004080401007387 */ /* 0x000fe20000100a00 */
[----:B------:R-:W-:Y:S01]  /*00b0*/  IMAD.MOV.U32 R9, RZ, RZ, RZ ;  /* 0x000000ffff097224 */ /* 0x000fe200078e00ff */
[----:B------:R-:W3:Y:S01]  /*00c0*/  LDCU.64 UR6, c[0x0][0x380] ;  /* 0x00007000ff0677ac */ /* 0x000ee20008000a00 */
[----:B------:R-:W-:Y:S01]  /*00d0*/  BSSY.RECONVERGENT B0, `(.L_x_19031) ;  /* 0x000011a000007945 */ /* 0x000fe20003800200 */
[----:B------:R-:W-:Y:S01]  /*00e0*/  STL.64 [R1+0x410], R4 ;  /* 0x0004100401007387 */ /* 0x000fe20000100a00 */
[----:B------:R-:W4:Y:S03]  /*00f0*/  LDCU.64 UR10, c[0x0][0x380] ;  /* 0x00007000ff0a77ac */ /* 0x000f260008000a00 */
        /* <DEDUP_REMOVED lines=144> */
[----:B------:R-:W-:Y:S02]  /*0a00*/  LEA.HI R4, R4, 0x1, RZ, 0x19 ;  /* 0x0000000104047811 */ /* 0x000fe400078fc8ff */
[----:B------:R-:W-:Y:S01]  /*0a10*/  MOV R15, R0 ;  /* 0x00000000000f7202 */ /* 0x000fe20000000f00 */
[----:B------:R-:W-:Y:S01]  /*0a20*/  VIADD R6, R6, 0x1430 ;  /* 0x0000143006067836 */ /* 0x000fe20000000000 */
[----:B------:R-:W-:-:S04]  /*0a30*/  LOP3.LUT R4, R4, 0x3, RZ, 0xc0, !PT ;  /* 0x0000000304047812 */ /* 0x000fc800078ec0ff */
[----:B0-----:R-:W-:-:S07]  /*0a40*/  LEA R8, R7, R6, 0x18 ;  /* 0x0000000607087211 */ /* 0x001fce00078ec0ff */
.L_x_19035:
        /* <DEDUP_REMOVED lines=11> */
.L_x_19034:
[----:B------:R-:W-:Y:S05]  /*0b00*/  BSYNC.RECONVERGENT B1 ;  /* 0x0000000000017941 */ /* 0x000fea0003800200 */
.L_x_19033:
[----:B------:R-:W-:Y:S05]  /*0b10*/  @!P1 BRA `(.L_x_19032) ;  /* 0x0000000400d49947 */ /* 0x000fea0003800000 */
[----:B--2---:R-:W1:Y:S01]  /*0b20*/  S2R R7, SR_CgaCtaId ;  /* 0x0000000000077919 */ /* 0x004e620000008800 */
[----:B0-----:R-:W-:Y:S01]  /*0b30*/  IMAD.IADD R6, R5, 0x1, -R15 ;  /* 0x0000000105067824 */ /* 0x001fe200078e0a0f */
[----:B------:R-:W-:Y:S01]  /*0b40*/  MOV R4, 0x400 ;  /* 0x0000040000047802 */ /* 0x000fe20000000f00 */
[----:B------:R-:W-:Y:S01]  /*0b50*/  BSSY.RECONVERGENT B1, `(.L_x_19036) ;  /* 0x000003f000017945 */ /* 0x000fe20003800200 */
[----:B------:R-:W-:Y:S02]  /*0b60*/  PLOP3.LUT P0, PT, PT, PT, PT, 0x80, 0x8 ;  /* 0x000000000008781c */ /* 0x000fe40003f0f070 */
[----:B------:R-:W-:Y:S02]  /*0b70*/  ISETP.GT.AND P1, PT, R6, 0x600, PT ;  /* 0x000006000600780c */ /* 0x000fe40003f24270 */
[----:B------:R-:W-:-:S04]  /*0b80*/  IADD3 R4, PT, PT, R4, 0x1430, RZ ;  /* 0x0000143004047810 */ /* 0x000fc80007ffe0ff */
[----:B-1----:R-:W-:-:S07]  /*0b90*/  LEA R4, R7, R4, 0x18 ;  /* 0x0000000407047211 */ /* 0x002fce00078ec0ff */
[----:B------:R-:W-:Y:S05]  /*0ba0*/  @!P1 BRA `(.L_x_19037) ;  /* 0x0000000000e49947 */ /* 0x000fea0003800000 */
[----:B------:R-:W-:Y:S01]  /*0bb0*/  PLOP3.LUT P0, PT, PT, PT, PT, 0x8, 0x80 ;  /* 0x000000000080781c */ /* 0x000fe20003f0e170 */
[----:B------:R-:W-:-:S12]  /*0bc0*/  VIADD R16, R5, 0xfffffa00 ;  /* 0xfffffa0005107836 */ /* 0x000fd80000000000 */
.L_x_19038:
        /* <DEDUP_REMOVED lines=8> */
[C---:B------:R-:W-:Y:S02]  /*0c50*/  IADD3 R7, P3, PT, R2.reuse, R13, RZ ;  /* 0x0000000d02077210 */ /* 0x040fe40007f7e0ff */
[----:B------:R-:W-:Y:S01]  /*0c60*/  IADD3 R11, P2, PT, R2, R11, RZ ;  /* 0x0000000b020b7210 */ /* 0x000fe20007f5e0ff */
[----:B------:R-:W2:Y:S01]  /*0c70*/  LDG.E.CONSTANT R19, desc[UR8][R8.64+0x400] ;  /* 0x0004000808137981 */ /* 0x000ea2000c1e9900 */
[----:B------:R-:W-:Y:S01]  /*0c80*/  IADD3.X R22, PT, PT, RZ, R14, RZ, P1, !PT ;  /* 0x0000000eff167210 */ /* 0x000fe20000ffe4ff */
[--C-:B------:R-:W-:Y:S01]  /*0c90*/  IMAD.X R18, RZ, RZ, R14.reuse, P3 ;  /* 0x000000ffff127224 */ /* 0x100fe200018e060e */
[----:B------:R-:W-:Y:S01]  /*0ca0*/  LEA R6, P3, R7, UR10, 0x2 ;  /* 0x0000000a07067c11 */ /* 0x000fe2000f8610ff */
[----:B------:R-:W-:Y:S01]  /*0cb0*/  IMAD.X R20, RZ, RZ, R14, P2 ;  /* 0x000000ffff147224 */ /* 0x000fe200010e060e */
[----:B------:R-:W-:Y:S01]  /*0cc0*/  LEA R12, P1, R17, UR10, 0x2 ;  /* 0x0000000a110c7c11 */ /* 0x000fe2000f8210ff */
[----:B------:R-:W3:Y:S01]  /*0cd0*/  LDG.E.CONSTANT R23, desc[UR8][R8.64+0x600] ;  /* 0x0006000808177981 */ /* 0x000ee2000c1e9900 */
[----:B------:R-:W-:-:S02]  /*0ce0*/  LEA R10, P2, R11, UR10, 0x2 ;  /* 0x0000000a0b0a7c11 */ /* 0x000fc4000f8410ff */
[----:B------:R-:W-:Y:S02]  /*0cf0*/  LEA.HI.X R7, R7, UR11, R18, 0x2, P3 ;  /* 0x0000000b07077c11 */ /* 0x000fe400098f1412 */
[----:B------:R-:W-:Y:S01]  /*0d00*/  LEA.HI.X R13, R17, UR11, R22, 0x2, P1 ;  /* 0x0000000b110d7c11 */ /* 0x000fe200088f1416 */
[----:B------:R-:W4:Y:S01]  /*0d10*/  LDG.E.CONSTANT R18, desc[UR8][R8.64] ;  /* 0x0000000808127981 */ /* 0x000f22000c1e9900 */
[----:B------:R-:W-:-:S03]  /*0d20*/  LEA.HI.X R11, R11, UR11, R20, 0x2, P2 ;  /* 0x0000000b0b0b7c11 */ /* 0x000fc600090f1414 */
[----:B------:R-:W5:Y:S04]  /*0d30*/  LDG.E.CONSTANT R17, desc[UR8][R8.64+0x200] ;  /* 0x0002000808117981 */ /* 0x000f68000c1e9900 */
[----:B------:R-:W5:Y:S04]  /*0d40*/  LDG.E.CONSTANT R29, desc[UR8][R6.64] ;  /* 0x00000008061d7981 */ /* 0x000f68000c1e9900 */
[----:B------:R-:W5:Y:S04]  /*0d50*/  LDG.E.CONSTANT R22, desc[UR8][R12.64] ;  /* 0x000000080c167981 */ /* 0x000f68000c1e9900 */
[----:B------:R-:W5:Y:S04]  /*0d60*/  LDG.E.CONSTANT R8, desc[UR8][R6.64+0x200] ;  /* 0x0002000806087981 */ /* 0x000f68000c1e9900 */
[----:B------:R-:W5:Y:S04]  /*0d70*/  LDG.E.CONSTANT R9, desc[UR8][R6.64+0x400] ;  /* 0x0004000806097981 */ /* 0x000f68000c1e9900 */
[----:B------:R-:W5:Y:S04]  /*0d80*/  LDG.E.CONSTANT R21, desc[UR8][R12.64+0x200] ;  /* 0x000200080c157981 */ /* 0x000f68000c1e9900 */
[----:B------:R-:W5:Y:S04]  /*0d90*/  LDG.E.CONSTANT R20, desc[UR8][R12.64+0x400] ;  /* 0x000400080c147981 */ /* 0x000f68000c1e9900 */
[----:B------:R0:W5:Y:S04]  /*0da0*/  LDG.E.CONSTANT R27, desc[UR8][R12.64+0x600] ;  /* 0x000600080c1b7981 */ /* 0x000168000c1e9900 */
[----:B------:R-:W5:Y:S04]  /*0db0*/  LDG.E.CONSTANT R26, desc[UR8][R10.64] ;  /* 0x000000080a1a7981 */ /* 0x000f68000c1e9900 */
[----:B------:R-:W5:Y:S04]  /*0dc0*/  LDG.E.CONSTANT R25, desc[UR8][R10.64+0x200] ;  /* 0x000200080a197981 */ /* 0x000f68000c1e9900 */
[----:B------:R-:W5:Y:S04]  /*0dd0*/  LDG.E.CONSTANT R24, desc[UR8][R10.64+0x400] ;  /* 0x000400080a187981 */ /* 0x000f68000c1e9900 */
[----:B------:R-:W5:Y:S04]  /*0de0*/  LDG.E.CONSTANT R28, desc[UR8][R10.64+0x600] ;  /* 0x000600080a1c7981 */ /* 0x000f68000c1e9900 */
[----:B------:R-:W5:Y:S01]  /*0df0*/  LDG.E.CONSTANT R6, desc[UR8][R6.64+0x600] ;  /* 0x0006000806067981 */ /* 0x000f62000c1e9900 */
[C---:B0-----:R-:W-:Y:S01]  /*0e00*/  LEA R12, R15.reuse, R4, 0x2 ;  /* 0x000000040f0c7211 */ /* 0x041fe200078e10ff */
[----:B------:R-:W-:-:S05]  /*0e10*/  VIADD R15, R15, 0x800 ;  /* 0x000008000f0f7836 */ /* 0x000fca0000000000 */
[----:B------:R-:W-:Y:S01]  /*0e20*/  ISETP.GE.AND P1, PT, R15, R16, PT ;  /* 0x000000100f00720c */ /* 0x000fe20003f26270 */
[----:B--2---:R0:W-:Y:S04]  /*0e30*/  STS [R12+0x400], R19 ;  /* 0x000400130c007388 */ /* 0x0041e80000000800 */
[----:B---3--:R0:W-:Y:S04]  /*0e40*/  STS [R12+0x600], R23 ;  /* 0x000600170c007388 */ /* 0x0081e80000000800 */
[----:B----4-:R0:W-:Y:S04]  /*0e50*/  STS [R12], R18 ;  /* 0x000000120c007388 */ /* 0x0101e80000000800 */
        /* <DEDUP_REMOVED lines=14> */
.L_x_19037:
[----:B------:R-:W-:Y:S05]  /*0f40*/  BSYNC.RECONVERGENT B1 ;  /* 0x0000000000017941 */ /* 0x000fea0003800200 */
.L_x_19036:
        /* <DEDUP_REMOVED lines=8> */
[----:B------:R-:W-:-:S05]  /*0fd0*/  IADD3 R7, P1, PT, R2, R7, RZ ;  /* 0x0000000702077210 */ /* 0x000fca0007f3e0ff */
[----:B------:R-:W-:Y:S01]  /*0fe0*/  IMAD.X R10, RZ, RZ, R14, P1 ;  /* 0x000000ffff0a7224 */ /* 0x000fe200008e060e */
[----:B0-----:R-:W-:-:S04]  /*0ff0*/  LEA R8, P0, R6, UR4, 0x2 ;  /* 0x0000000406087c11 */ /* 0x001fc8000f8010ff */
[----:B------:R-:W-:Y:S02]  /*1000*/  LEA.HI.X R9, R6, UR5, R9, 0x2, P0 ;  /* 0x0000000506097c11 */ /* 0x000fe400080f1409 */
        /* <DEDUP_REMOVED lines=21> */
.L_x_19040:
[----:B------:R-:W-:Y:S05]  /*1160*/  BSYNC.RECONVERGENT B1 ;  /* 0x0000000000017941 */ /* 0x000fea0003800200 */
.L_x_19039:
[----:B------:R-:W-:-:S13]  /*1170*/  ISETP.LT.OR P0, PT, R15, R5, P0 ;  /* 0x000000050f00720c */ /* 0x000fda0000701670 */
[----:B------:R-:W-:Y:S05]  /*1180*/  @!P0 BRA `(.L_x_19032) ;  /* 0x0000000000388947 */ /* 0x000fea0003800000 */
[----:B------:R-:W1:Y:S01]  /*1190*/  LDCU.64 UR4, c[0x0][0x380] ;  /* 0x00007000ff0477ac */ /* 0x000e620008000a00 */
[----:B------:R-:W-:-:S05]  /*11a0*/  IADD3 R2, P0, PT, R2, R15, RZ ;  /* 0x0000000f02027210 */ /* 0x000fca0007f1e0ff */
[----:B------:R-:W-:Y:S01]  /*11b0*/  IMAD.X R5, RZ, RZ, R14, P0 ;  /* 0x000000ffff057224 */ /* 0x000fe200000e060e */
[----:B-1----:R-:W-:-:S04]  /*11c0*/  LEA R6, P0, R2, UR4, 0x2 ;  /* 0x0000000402067c11 */ /* 0x002fc8000f8010ff */
[----:B------:R-:W-:-:S05]  /*11d0*/  LEA.HI.X R7, R2, UR5, R5, 0x2, P0 ;  /* 0x0000000502077c11 */ /* 0x000fca00080f1405 */
[----:B------:R-:W2:Y:S04]  /*11e0*/  LDG.E.CONSTANT R2, desc[UR8][R6.64] ;  /* 0x0000000806027981 */ /* 0x000ea8000c1e9900 */
[----:B------:R-:W3:Y:S04]  /*11f0*/  LDG.E.CONSTANT R8, desc[UR8][R6.64+0x200] ;  /* 0x0002000806087981 */ /* 0x000ee8000c1e9900 */
[----:B0-----:R-:W4:Y:S04]  /*1200*/  LDG.E.CONSTANT R10, desc[UR8][R6.64+0x400] ;  /* 0x00040008060a7981 */ /* 0x001f28000c1e9900 */
[----:B------:R-:W5:Y:S01]  /*1210*/  LDG.E.CONSTANT R12, desc[UR8][R6.64+0x600] ;  /* 0x00060008060c7981 */ /* 0x000f62000c1e9900 */
[----:B------:R-:W-:-:S05]  /*1220*/  LEA R5, R15, R4, 0x2 ;  /* 0x000000040f057211 */ /* 0x000fca00078e10ff */
[----:B--2---:R1:W-:Y:S04]  /*1230*/  STS [R5], R2 ;  /* 0x0000000205007388 */ /* 0x0043e80000000800 */
[----:B---3--:R1:W-:Y:S04]  /*1240*/  STS [R5+0x200], R8 ;  /* 0x0002000805007388 */ /* 0x0083e80000000800 */
[----:B----4-:R1:W-:Y:S04]  /*1250*/  STS [R5+0x400], R10 ;  /* 0x0004000a05007388 */ /* 0x0103e80000000800 */
[----:B-----5:R1:W-:Y:S02]  /*1260*/  STS [R5+0x600], R12 ;  /* 0x0006000c05007388 */ /* 0x0203e40000000800 */
.L_x_19032:
[----:B------:R-:W-:Y:S05]  /*1270*/  BSYNC.RECONVERGENT B0 ;  /* 0x0000000000007941 */ /* 0x000fea0003800200 */
.L_x_19031:
[----:B-1----:R-:W-:Y:S01]  /*1280*/  IMAD.MOV.U32 R2, RZ, RZ, -0x1 ;  /* 0xffffffffff027424 */ /* 0x002fe200078e00ff */
[----:B------:R-:W-:Y:S01]  /*1290*/  ISETP.GE.U32.AND P0, PT, R0, R3, PT ;  /* 0x000000030000720c */ /* 0x000fe20003f06070 */
[----:B------:R-:W-:Y:S01]  /*12a0*/  IMAD.MOV.U32 R3, RZ, RZ, -0x800001 ;  /* 0xff7fffffff037424 */ /* 0x000fe200078e00ff */
[----:B------:R-:W-:Y:S01]  /*12b0*/  MOV R4, 0xff7fffff ;  /* 0xff7fffff00047802 */ /* 0x000fe20000000f00 */
[----:B------:R-:W-:Y:S01]  /*12c0*/  BAR.SYNC.DEFER_BLOCKING 0x0 ;  /* 0x0000000000007b1d */ /* 0x000fe20000010000 */
[----:B------:R-:W-:Y:S01]  /*12d0*/  IMAD.MOV.U32 R28, RZ, RZ, RZ ;  /* 0x000000ffff1c7224 */ /* 0x000fe200078e00ff */
[----:B------:R-:W-:Y:S01]  /*12e0*/  MOV R5, 0xffffffff ;  /* 0xffffffff00057802 */ /* 0x000fe20000000f00 */
[----:B--2---:R-:W-:Y:S01]  /*12f0*/  IMAD.MOV.U32 R7, RZ, RZ, -0x1 ;  /* 0xffffffffff077424 */ /* 0x004fe200078e00ff */
[----:B------:R-:W-:Y:S01]  /*1300*/  MOV R9, 0xffffffff ;  /* 0xffffffff00097802 */ /* 0x000fe20000000f00 */
[----:B0-----:R-:W-:Y:S01]  /*1310*/  IMAD.MOV.U32 R6, RZ, RZ, -0x1 ;  /* 0xffffffffff067424 */ /* 0x001fe200078e00ff */
[----:B------:R-:W-:Y:S01]  /*1320*/  BSSY.RECONVERGENT B0, `(.L_x_19041) ;  /* 0x000029b000007945 */ /* 0x000fe20003800200 */
[----:B------:R-:W-:Y:S01]  /*1330*/  IMAD.MOV.U32 R8, RZ, RZ, -0x1 ;  /* 0xffffffffff087424 */ /* 0x000fe200078e00ff */
[----:B------:R0:W-:Y:S01]  /*1340*/  STL [R1+0x99c], R2 ;  /* 0x00099c0201007387 */ /* 0x0001e20000100800 */
        /* <DEDUP_REMOVED lines=10> */
[----:B0-----:R-:W-:Y:S01]  /*13f0*/  IMAD.MOV.U32 R2, RZ, RZ, -0x800001 ;  /* 0xff7fffffff027424 */ /* 0x001fe200078e00ff */
        /* <DEDUP_REMOVED lines=137> */
[----:B0-----:R-:W-:Y:S01]  /*1c90*/  MOV R2, 0xffffffff ;  /* 0xffffffff00027802 */ /* 0x001fe20000000f00 */
[----:B-1----:R-:W-:-:S04]  /*1ca0*/  IMAD.MOV.U32 R4, RZ, RZ, -0x1 ;  /* 0xffffffffff047424 */ /* 0x002fc800078e00ff */
        /* <DEDUP_REMOVED lines=103> */
[----:B0-----:R-:W0:Y:S01]  /*2320*/  S2R R3, SR_CgaCtaId ;  /* 0x0000000000037919 */ /* 0x001e220000008800 */
[----:B------:R-:W-:Y:S01]  /*2330*/  MOV R2, 0x400 ;  /* 0x0000040000027802 */ /* 0x000fe20000000f00 */
[----:B------:R-:W1:Y:S03]  /*2340*/  LDCU UR4, c[0x0][0x3a0] ;  /* 0x00007400ff0477ac */ /* 0x000e660008000800 */
[----:B------:R-:W-:Y:S01]  /*2350*/  IADD3 R2, PT, PT, R2, 0x1430, RZ ;  /* 0x0000143002027810 */ /* 0x000fe20007ffe0ff */
[----:B-1----:R-:W-:-:S03]  /*2360*/  UISETP.GE.AND UP0, UPT, UR4, 0x1, UPT ;  /* 0x000000010400788c */ /* 0x002fc6000bf06270 */
[----:B0-----:R-:W-:-:S05]  /*2370*/  LEA R3, R3, R2, 0x18 ;  /* 0x0000000203037211 */ /* 0x001fca00078ec0ff */
[----:B------:R-:W-:-:S05]  /*2380*/  IMAD R0, R0, 0x408, R3 ;  /* 0x0000040800007824 */ /* 0x000fca00078e0203 */
[----:B------:R0:W-:Y:S01]  /*2390*/  STL [R1+0x81c], R0 ;  /* 0x00081c0001007387 */ /* 0x0001e20000100800 */
[----:B------:R-:W-:Y:S05]  /*23a0*/  BRA.U !UP0, `(.L_x_19043) ;  /* 0x0000000908607547 */ /* 0x000fea000b800000 */
[----:B------:R-:W-:Y:S01]  /*23b0*/  USHF.L.U32 UR4, UR4, 0x1, URZ ;  /* 0x0000000104047899 */ /* 0x000fe200080006ff */
[----:B------:R1:W-:Y:S03]  /*23c0*/  STL [R1+0x818], RZ ;  /* 0x000818ff01007387 */ /* 0x0003e60000100800 */
[----:B------:R-:W-:-:S04]  /*23d0*/  UISETP.LT.AND UP0, UPT, UR4, 0x1, UPT ;  /* 0x000000010400788c */ /* 0x000fc8000bf01270 */
[----:B------:R-:W-:Y:S02]  /*23e0*/  USEL UR5, UR4, 0x1, !UP0 ;  /* 0x0000000104057887 */ /* 0x000fe4000c000000 */
[----:B------:R-:W-:Y:S02]  /*23f0*/  UISETP.GE.AND UP0, UPT, UR4, 0x4, UPT ;  /* 0x000000040400788c */ /* 0x000fe4000bf06270 */
[----:B------:R-:W-:-:S07]  /*2400*/  ULOP3.LUT UR6, UR5, 0x3, URZ, 0xc0, !UPT ;  /* 0x0000000305067892 */ /* 0x000fce000f8ec0ff */
[----:B-1----:R-:W-:Y:S05]  /*2410*/  BRA.U !UP0, `(.L_x_19044) ;  /* 0x0000000908007547 */ /* 0x002fea000b800000 */
[----:B------:R-:W-:Y:S01]  /*2420*/  ULOP3.LUT UR5, UR5, 0x7ffffffc, URZ, 0xc0, !UPT ;  /* 0x7ffffffc05057892 */ /* 0x000fe2000f8ec0ff */
[----:B0-----:R-:W-:-:S03]  /*2430*/  IMAD.MOV.U32 R0, RZ, RZ, RZ ;  /* 0x000000ffff007224 */ /* 0x001fc600078e00ff */
[----:B------:R-:W-:Y:S02]  /*2440*/  UISETP.GT.AND UP0, UPT, UR5, URZ, UPT ;  /* 0x000000ff0500728c */ /* 0x000fe4000bf04270 */
[----:B------:R-:W-:-:S05]  /*2450*/  IMAD.U32 R3, RZ, RZ, UR5 ;  /* 0x00000005ff037e24 */ /* 0x000fca000f8e00ff */
[----:B------:R0:W-:Y:S02]  /*2460*/  STL [R1+0x818], R3 ;  /* 0x0008180301007387 */ /* 0x0001e40000100800 */
[----:B------:R-:W-:Y:S05]  /*2470*/  BRA.U !UP0, `(.L_x_19045) ;  /* 0x0000000508a87547 */ /* 0x000fea000b800000 */
[----:B------:R-:W-:Y:S02]  /*2480*/  IADD3 R2, PT, PT, R3, -R0, RZ ;  /* 0x8000000003027210 */ /* 0x000fe40007ffe0ff */
[----:B------:R-:W-:Y:S02]  /*2490*/  PLOP3.LUT P0, PT, PT, PT, PT, 0x80, 0x8 ;  /* 0x000000000008781c */ /* 0x000fe40003f0f070 */
[----:B------:R-:W-:-:S13]  /*24a0*/  ISETP.GT.AND P1, PT, R2, 0xc, PT ;  /* 0x0000000c0200780c */ /* 0x000fda0003f24270 */
[----:B------:R-:W-:Y:S05]  /*24b0*/  @!P1 BRA `(.L_x_19046) ;  /* 0x0000000400209947 */ /* 0x000fea0003800000 */
[----:B------:R-:W-:Y:S01]  /*24c0*/  VIADD R2, R3, 0xfffffff4 ;  /* 0xfffffff403027836 */ /* 0x000fe20000000000 */
[----:B------:R-:W-:-:S04]  /*24d0*/  PLOP3.LUT P0, PT, PT, PT, PT, 0x8, 0x80 ;  /* 0x000000000080781c */ /* 0x000fc80003f0e170 */
[----:B------:R1:W-:Y:S09]  /*24e0*/  STL [R1+0x828], R2 ;  /* 0x0008280201007387 */ /* 0x0003f20000100800 */
.L_x_19047:
[----:B-1----:R-:W2:Y:S02]  /*24f0*/  LDL R2, [R1+0x81c] ;  /* 0x00081c0001027983 */ /* 0x002ea40000100800 */
[----:B--2---:R-:W-:-:S05]  /*2500*/  IMAD R28, R0, 0x4, R2 ;  /* 0x00000004001c7824 */ /* 0x004fca00078e0202 */
[----:B0-----:R-:W0:Y:S04]  /*2510*/  LDS.64 R2, [R28] ;  /* 0x000000001c027984 */ /* 0x001e280000000a00 */
[----:B------:R-:W1:Y:S04]  /*2520*/  LDS.64 R20, [R28+0x228] ;  /* 0x000228001c147984 */ /* 0x000e680000000a00 */
[----:B------:R-:W2:Y:S04]  /*2530*/  LDS.64 R6, [R28+0x10] ;  /* 0x000010001c067984 */ /* 0x000ea80000000a00 */
[----:B------:R-:W-:Y:S04]  /*2540*/  LDS.64 R10, [R28+0x18] ;  /* 0x000018001c0a7984 */ /* 0x000fe80000000a00 */
[----:B------:R-:W-:Y:S04]  /*2550*/  LDS.64 R12, [R28+0x218] ;  /* 0x000218001c0c7984 */ /* 0x000fe80000000a00 */
[----:B------:R-:W-:Y:S04]  /*2560*/  LDS.64 R14, [R28+0x20] ;  /* 0x000020001c0e7984 */ /* 0x000fe80000000a00 */
[----:B------:R-:W-:Y:S04]  /*2570*/  LDS.64 R16, [R28+0x220] ;  /* 0x000220001c107984 */ /* 0x000fe80000000a00 */
[----:B------:R-:W-:Y:S04]  /*2580*/  LDS.64 R18, [R28+0x28] ;  /* 0x000028001c127984 */ /* 0x000fe80000000a00 */
[----:B------:R-:W-:Y:S04]  /*2590*/  LDS.64 R22, [R28+0x30] ;  /* 0x000030001c167984 */ /* 0x000fe80000000a00 */
[----:B------:R-:W-:Y:S01]  /*25a0*/  LDS.64 R24, [R28+0x230] ;  /* 0x000230001c187984 */ /* 0x000fe20000000a00 */
[----:B0-----:R-:W-:Y:S01]  /*25b0*/  MOV R9, R2 ;  /* 0x0000000200097202 */ /* 0x001fe20000000f00 */
[----:B------:R-:W-:-:S02]  /*25c0*/  IMAD.MOV.U32 R8, RZ, RZ, R3 ;  /* 0x000000ffff087224 */ /* 0x000fc400078e0003 */
[----:B------:R-:W-:Y:S04]  /*25d0*/  LDS.64 R26, [R28+0x38] ;  /* 0x000038001c1a7984 */ /* 0x000fe80000000a00 */
[----:B------:R-:W0:Y:S04]  /*25e0*/  LDS.64 R2, [R28+0x200] ;  /* 0x000200001c027984 */ /* 0x000e280000000a00 */
[----:B-1----:R1:W-:Y:S04]  /*25f0*/  STL [R1+0xbb0], R21 ;  /* 0x000bb01501007387 */ /* 0x0023e80000100800 */
[----:B--2---:R2:W-:Y:S01]  /*2600*/  STL.64 [R1+0xbc8], R6 ;  /* 0x000bc80601007387 */ /* 0x0045e20000100a00 */
[----:B-1----:R-:W-:Y:S01]  /*2610*/  VIADD R21, R0, 0x4 ;  /* 0x0000000400157836 */ /* 0x002fe20000000000 */
[----:B--2---:R-:W-:Y:S01]  /*2620*/  MOV R6, R9 ;  /* 0x0000000900067202 */ /* 0x004fe20000000f00 */
[----:B------:R-:W-:-:S02]  /*2630*/  IMAD.MOV.U32 R7, RZ, RZ, R8 ;  /* 0x000000ffff077224 */ /* 0x000fc400078e0008 */
[----:B------:R-:W-:Y:S01]  /*2640*/  LDS.64 R8, [R28+0x210] ;  /* 0x000210001c087984 */ /* 0x000fe20000000a00 */
[----:B0-----:R-:W-:Y:S01]  /*2650*/  IMAD.MOV.U32 R5, RZ, RZ, R2 ;  /* 0x000000ffff057224 */ /* 0x001fe200078e0002 */
[----:B------:R-:W-:Y:S02]  /*2660*/  MOV R4, R3 ;  /* 0x0000000300047202 */ /* 0x000fe40000000f00 */
[----:B------:R-:W0:Y:S04]  /*2670*/  LDS.64 R2, [R28+0x8] ;  /* 0x000008001c027984 */ /* 0x000e280000000a00 */
[----:B0-----:R0:W-:Y:S02]  /*2680*/  STL.64 [R1+0xbb8], R2 ;  /* 0x000bb80201007387 */ /* 0x0011e40000100a00 */
[----:B0-----:R-:W-:-:S02]  /*2690*/  IMAD.MOV.U32 R2, RZ, RZ, R5 ;  /* 0x000000ffff027224 */ /* 0x001fc400078e0005 */
[----:B------:R-:W-:Y:S02]  /*26a0*/  IMAD.MOV.U32 R3, RZ, RZ, R4 ;  /* 0x000000ffff037224 */ /* 0x000fe400078e0004 */
[----:B------:R-:W0:Y:S04]  /*26b0*/  LDS.64 R4, [R28+0x208] ;  /* 0x000208001c047984 */ /* 0x000e280000000a00 */
[----:B------:R1:W-:Y:S04]  /*26c0*/  STL [R1+0xbc0], R2 ;  /* 0x000bc00201007387 */ /* 0x0003e80000100800 */
[----:B------:R-:W2:Y:S01]  /*26d0*/  LDS.64 R28, [R28+0x238] ;  /* 0x000238001c1c7984 */ /* 0x000ea20000000a00 */
[----:B-1----:R-:W-:-:S04]  /*26e0*/  VIADD R2, R1, 0x400 ;  /* 0x0000040001027836 */ /* 0x002fc80000000000 */
[----:B------:R-:W-:Y:S01]  /*26f0*/  IMAD R21, R21, 0x4, R2 ;  /* 0x0000000415157824 */ /* 0x000fe200078e0202 */
[----:B0-----:R0:W-:Y:S02]  /*2700*/  STL [R1+0xbb4], R5 ;  /* 0x000bb40501007387 */ /* 0x0011e40000100800 */
[----:B0-----:R-:W-:Y:S02]  /*2710*/  LEA R5, R0, R2, 0x2 ;  /* 0x0000000200057211 */ /* 0x001fe400078e10ff */
[----:B------:R-:W3:Y:S04]  /*2720*/  LDL.LU R2, [R1+0xbc0] ;  /* 0x000bc00001027983 */ /* 0x000ee80000300800 */
[----:B------:R0:W-:Y:S04]  /*2730*/  STL.64 [R5+0x8], R6 ;  /* 0x0000080605007387 */ /* 0x0001e80000100a00 */
[----:B0-----:R-:W4:Y:S04]  /*2740*/  LDL.LU.64 R6, [R1+0xbc8] ;  /* 0x000bc80001067983 */ /* 0x001f280000300a00 */
[----:B---3--:R0:W-:Y:S04]  /*2750*/  STL.64 [R5+0x208], R2 ;  /* 0x0002080205007387 */ /* 0x0081e80000100a00 */
[----:B0-----:R-:W3:Y:S04]  /*2760*/  LDL.LU.64 R2, [R1+0xbb8] ;  /* 0x000bb80001027983 */ /* 0x001ee80000300a00 */
[----:B---3--:R0:W-:Y:S04]  /*2770*/  STL.64 [R5+0x10], R2 ;  /* 0x0000100205007387 */ /* 0x0081e80000100a00 */
[----:B0-----:R-:W3:Y:S01]  /*2780*/  LDL.LU R5, [R1+0xbb4] ;  /* 0x000bb40001057983 */ /* 0x001ee20000300800 */
[----:B------:R-:W-:-:S05]  /*2790*/  IADD3 R3, PT, PT, R1, 0x400, RZ ;  /* 0x0000040001037810 */ /* 0x000fca0007ffe0ff */
[C---:B------:R-:W-:Y:S01]  /*27a0*/  IMAD R3, R0.reuse, 0x4, R3 ;  /* 0x0000000400037824 */ /* 0x040fe200078e0203 */
[----:B------:R-:W-:Y:S04]  /*27b0*/  STL [R1+0x810], R21 ;  /* 0x0008101501007387 */ /* 0x000fe80000100800 */
[----:B---3--:R0:W-:Y:S04]  /*27c0*/  STL.64 [R3+0x210], R4 ;  /* 0x0002100403007387 */ /* 0x0081e80000100a00 */
[----:B----4-:R1:W-:Y:S04]  /*27d0*/  STL.64 [R21+0x8], R6 ;  /* 0x0000080615007387 */ /* 0x0103e80000100a00 */
[----:B0-----:R-:W3:Y:S04]  /*27e0*/  LDL R5, [R1+0x828] ;  /* 0x0008280001057983 */ /* 0x001ee80000100800 */
[----:B-1----:R-:W4:Y:S04]  /*27f0*/  LDL.LU R7, [R1+0x810] ;  /* 0x0008100001077983 */ /* 0x002f280000300800 */
[----:B------:R-:W5:Y:S01]  /*2800*/  LDL.LU R21, [R1+0xbb0] ;  /* 0x000bb00001157983 */ /* 0x000f620000300800 */
[----:B------:R-:W-:Y:S01]  /*2810*/  IADD3 R4, PT, PT, R1, 0x400, RZ ;  /* 0x0000040001047810 */ /* 0x000fe20007ffe0ff */
[----:B------:R-:W-:-:S02]  /*2820*/  VIADD R2, R0, 0x8 ;  /* 0x0000000800027836 */ /* 0x000fc40000000000 */
[----:B------:R-:W-:Y:S02]  /*2830*/  VIADD R3, R0, 0xc ;  /* 0x0000000c00037836 */ /* 0x000fe40000000000 */
[----:B------:R-:W-:-:S03]  /*2840*/  IMAD R2, R2, 0x4, R4 ;  /* 0x0000000402027824 */ /* 0x000fc600078e0204 */
[----:B------:R-:W-:Y:S01]  /*2850*/  LEA R3, R3, R4, 0x2 ;  /* 0x0000000403037211 */ /* 0x000fe200078e10ff */
[----:B------:R-:W-:Y:S01]  /*2860*/  VIADD R0, R0, 0x10 ;  /* 0x0000001000007836 */ /* 0x000fe20000000000 */
[----:B----4-:R4:W-:Y:S04]  /*2870*/  STL.64 [R7+0x208], R8 ;  /* 0x0002080807007387 */ /* 0x0109e80000100a00 */
[----:B------:R4:W-:Y:S04]  /*2880*/  STL.64 [R7+0x10], R10 ;  /* 0x0000100a07007387 */ /* 0x0009e80000100a00 */
[----:B------:R4:W-:Y:S04]  /*2890*/  STL.64 [R7+0x210], R12 ;  /* 0x0002100c07007387 */ /* 0x0009e80000100a00 */
[----:B------:R4:W-:Y:S04]  /*28a0*/  STL.64 [R2+0x8], R14 ;  /* 0x0000080e02007387 */ /* 0x0009e80000100a00 */
[----:B------:R4:W-:Y:S04]  /*28b0*/  STL.64 [R2+0x208], R16 ;  /* 0x0002081002007387 */ /* 0x0009e80000100a00 */
[----:B------:R4:W-:Y:S04]  /*28c0*/  STL.64 [R2+0x10], R18 ;  /* 0x0000101202007387 */ /* 0x0009e80000100a00 */
[----:B-----5:R4:W-:Y:S04]  /*28d0*/  STL.64 [R2+0x210], R20 ;  /* 0x0002101402007387 */ /* 0x0209e80000100a00 */
[----:B------:R4:W-:Y:S04]  /*28e0*/  STL.64 [R3+0x8], R22 ;  /* 0x0000081603007387 */ /* 0x0009e80000100a00 */
[----:B------:R4:W-:Y:S04]  /*28f0*/  STL.64 [R3+0x208], R24 ;  /* 0x0002081803007387 */ /* 0x0009e80000100a00 */
[----:B------:R4:W-:Y:S04]  /*2900*/  STL.64 [R3+0x10], R26 ;  /* 0x0000101a03007387 */ /* 0x0009e80000100a00 */
[----:B--2---:R4:W-:Y:S01]  /*2910*/  STL.64 [R3+0x210], R28 ;  /* 0x0002101c03007387 */ /* 0x0049e20000100a00 */
[----:B---3--:R-:W-:-:S13]  /*2920*/  ISETP.GE.AND P1, PT, R0, R5, PT ;  /* 0x000000050000720c */ /* 0x008fda0003f26270 */
[----:B----4-:R-:W-:Y:S05]  /*2930*/  @!P1 BRA `(.L_x_19047) ;  /* 0xfffffff800ec9947 */ /* 0x010fea000383ffff */
.L_x_19046:
[----:B------:R-:W2:Y:S02]  /*2940*/  LDL R21, [R1+0x818] ;  /* 0x0008180001157983 */ /* 0x000ea40000100800 */
[----:B--2---:R-:W-:-:S05]  /*2950*/  IMAD.IADD R2, R21, 0x1, -R0 ;  /* 0x0000000115027824 */ /* 0x004fca00078e0a00 */
[----:B------:R-:W-:-:S13]  /*2960*/  ISETP.GT.AND P1, PT, R2, 0x4, PT ;  /* 0x000000040200780c */ /* 0x000fda0003f24270 */
[----:B------:R-:W-:Y:S05]  /*2970*/  @!P1 BRA `(.L_x_19048) ;  /* 0x0000000000609947 */ /* 0x000fea0003800000 */
[----:B0-----:R-:W2:Y:S01]  /*2980*/  LDL R3, [R1+0x81c] ;  /* 0x00081c0001037983 */ /* 0x001ea20000100800 */
[----:B------:R-:W-:Y:S01]  /*2990*/  VIADD R22, R1, 0x400 ;  /* 0x0000040001167836 */ /* 0x000fe20000000000 */
[C---:B------:R-:W-:Y:S02]  /*29a0*/  IADD3 R20, PT, PT, R0.reuse, 0x4, RZ ;  /* 0x0000000400147810 */ /* 0x040fe40007ffe0ff */
[----:B------:R-:W-:Y:S01]  /*29b0*/  PLOP3.LUT P0, PT, PT, PT, PT, 0x8, 0x80 ;  /* 0x000000000080781c */ /* 0x000fe20003f0e170 */
[--C-:B------:R-:W-:Y:S02]  /*29c0*/  IMAD R19, R0, 0x4, R22.reuse ;  /* 0x0000000400137824 */ /* 0x100fe400078e0216 */
[----:B------:R-:W-:Y:S01]  /*29d0*/  IMAD R20, R20, 0x4, R22 ;  /* 0x0000000414147824 */ /* 0x000fe200078e0216 */
[C---:B--2---:R-:W-:Y:S01]  /*29e0*/  LEA R18, R0.reuse, R3, 0x2 ;  /* 0x0000000300127211 */ /* 0x044fe200078e10ff */
[----:B------:R-:W-:-:S04]  /*29f0*/  VIADD R0, R0, 0x8 ;  /* 0x0000000800007836 */ /* 0x000fc80000000000 */
[----:B------:R-:W0:Y:S04]  /*2a00*/  LDS.64 R14, [R18] ;  /* 0x00000000120e7984 */ /* 0x000e280000000a00 */
[----:B------:R-:W1:Y:S04]  /*2a10*/  LDS.64 R12, [R18+0x200] ;  /* 0x00020000120c7984 */ /* 0x000e680000000a00 */
[----:B------:R-:W2:Y:S04]  /*2a20*/  LDS.64 R10, [R18+0x8] ;  /* 0x00000800120a7984 */ /* 0x000ea80000000a00 */
[----:B------:R-:W3:Y:S04]  /*2a30*/  LDS.64 R8, [R18+0x208] ;  /* 0x0002080012087984 */ /* 0x000ee80000000a00 */
[----:B------:R-:W4:Y:S04]  /*2a40*/  LDS.64 R6, [R18+0x10] ;  /* 0x0000100012067984 */ /* 0x000f280000000a00 */
[----:B------:R-:W5:Y:S04]  /*2a50*/  LDS.64 R4, [R18+0x210] ;  /* 0x0002100012047984 */ /* 0x000f680000000a00 */
[----:B------:R-:W5:Y:S04]  /*2a60*/  LDS.64 R2, [R18+0x18] ;  /* 0x0000180012027984 */ /* 0x000f680000000a00 */
[----:B------:R-:W5:Y:S04]  /*2a70*/  LDS.64 R16, [R18+0x218] ;  /* 0x0002180012107984 */ /* 0x000f680000000a00 */
[----:B0-----:R0:W-:Y:S04]  /*2a80*/  STL.64 [R19+0x8], R14 ;  /* 0x0000080e13007387 */ /* 0x0011e80000100a00 */
[----:B-1----:R0:W-:Y:S04]  /*2a90*/  STL.64 [R19+0x208], R12 ;  /* 0x0002080c13007387 */ /* 0x0021e80000100a00 */
[----:B--2---:R0:W-:Y:S04]  /*2aa0*/  STL.64 [R19+0x10], R10 ;  /* 0x0000100a13007387 */ /* 0x0041e80000100a00 */
[----:B---3--:R0:W-:Y:S04]  /*2ab0*/  STL.64 [R19+0x210], R8 ;  /* 0x0002100813007387 */ /* 0x0081e80000100a00 */
[----:B----4-:R0:W-:Y:S04]  /*2ac0*/  STL.64 [R20+0x8], R6 ;  /* 0x0000080614007387 */ /* 0x0101e80000100a00 */
[----:B-----5:R0:W-:Y:S04]  /*2ad0*/  STL.64 [R20+0x208], R4 ;  /* 0x0002080414007387 */ /* 0x0201e80000100a00 */
[----:B------:R0:W-:Y:S04]  /*2ae0*/  STL.64 [R20+0x10], R2 ;  /* 0x0000100214007387 */ /* 0x0001e80000100a00 */
[----:B------:R0:W-:Y:S02]  /*2af0*/  STL.64 [R20+0x210], R16 ;  /* 0x0002101014007387 */ /* 0x0001e40000100a00 */
.L_x_19048:
[----:B------:R-:W-:-:S13]  /*2b00*/  ISETP.NE.OR P0, PT, R0, R21, P0 ;  /* 0x000000150000720c */ /* 0x000fda0000705670 */
[----:B------:R-:W-:Y:S05]  /*2b10*/  @!P0 BRA `(.L_x_19044) ;  /* 0x0000000000408947 */ /* 0x000fea0003800000 */
.L_x_19045:
[----:B0---4-:R-:W2:Y:S04]  /*2b20*/  LDL R2, [R1+0x81c] ;  /* 0x00081c0001027983 */ /* 0x011ea80000100800 */
[----:B------:R-:W3:Y:S01]  /*2b30*/  LDL R12, [R1+0x818] ;  /* 0x00081800010c7983 */ /* 0x000ee20000100800 */
[----:B------:R-:W-:-:S04]  /*2b40*/  VIADD R11, R1, 0x400 ;  /* 0x00000400010b7836 */ /* 0x000fc80000000000 */
[C---:B------:R-:W-:Y:S01]  /*2b50*/  IMAD R11, R0.reuse, 0x4, R11 ;  /* 0x00000004000b7824 */ /* 0x040fe200078e020b */
[C---:B--2---:R-:W-:Y:S02]  /*2b60*/  LEA R10, R0.reuse, R2, 0x2 ;  /* 0x00000002000a7211 */ /* 0x044fe400078e10ff */
[----:B------:R-:W-:-:S03]  /*2b70*/  IADD3 R0, PT, PT, R0, 0x4, RZ ;  /* 0x0000000400007810 */ /* 0x000fc60007ffe0ff */
[----:B------:R-:W0:Y:S01]  /*2b80*/  LDS.64 R2, [R10] ;  /* 0x000000000a027984 */ /* 0x000e220000000a00 */
[----:B---3--:R-:W-:-:S03]  /*2b90*/  ISETP.NE.AND P0, PT, R0, R12, PT ;  /* 0x0000000c0000720c */ /* 0x008fc60003f05270 */
[----:B------:R-:W1:Y:S04]  /*2ba0*/  LDS.64 R4, [R10+0x200] ;  /* 0x000200000a047984 */ /* 0x000e680000000a00 */
[----:B------:R-:W2:Y:S04]  /*2bb0*/  LDS.64 R6, [R10+0x8] ;  /* 0x000008000a067984 */ /* 0x000ea80000000a00 */
[----:B------:R-:W3:Y:S04]  /*2bc0*/  LDS.64 R8, [R10+0x208] ;  /* 0x000208000a087984 */ /* 0x000ee80000000a00 */
[----:B0-----:R4:W-:Y:S04]  /*2bd0*/  STL.64 [R11+0x8], R2 ;  /* 0x000008020b007387 */ /* 0x0019e80000100a00 */
[----:B-1----:R4:W-:Y:S04]  /*2be0*/  STL.64 [R11+0x208], R4 ;  /* 0x000208040b007387 */ /* 0x0029e80000100a00 */
[----:B--2---:R4:W-:Y:S04]  /*2bf0*/  STL.64 [R11+0x10], R6 ;  /* 0x000010060b007387 */ /* 0x0049e80000100a00 */
[----:B---3--:R4:W-:Y:S01]  /*2c00*/  STL.64 [R11+0x210], R8 ;  /* 0x000210080b007387 */ /* 0x0089e20000100a00 */
[----:B------:R-:W-:Y:S05]  /*2c10*/  @P0 BRA `(.L_x_19045) ;  /* 0xfffffffc00c00947 */ /* 0x000fea000383ffff */
.L_x_19044:
[----:B------:R-:W-:-:S09]  /*2c20*/  UISETP.NE.AND UP0, UPT, UR6, URZ, UPT ;  /* 0x000000ff0600728c */ /* 0x000fd2000bf05270 */
[----:B------:R-:W-:Y:S05]  /*2c30*/  BRA.U !UP0, `(.L_x_19043) ;  /* 0x00000001083c7547 */ /* 0x000fea000b800000 */
[----:B------:R-:W-:-:S05]  /*2c40*/  UMOV UR4, URZ ;  /* 0x000000ff00047c82 */ /* 0x000fca0008000000 */
.L_x_19049:
[----:B0-2---:R-:W2:Y:S04]  /*2c50*/  LDL R0, [R1+0x81c] ;  /* 0x00081c0001007983 */ /* 0x005ea80000100800 */
[----:B----4-:R-:W2:Y:S01]  /*2c60*/  LDL.LU R5, [R1+0x818] ;  /* 0x0008180001057983 */ /* 0x010ea20000300800 */
[----:B------:R-:W-:Y:S01]  /*2c70*/  VIADD R3, R1, 0x400 ;  /* 0x0000040001037836 */ /* 0x000fe20000000000 */
[----:B------:R-:W-:-:S04]  /*2c80*/  UIADD3 UR4, UPT, UPT, UR4, 0x1, URZ ;  /* 0x0000000104047890 */ /* 0x000fc8000fffe0ff */
[----:B------:R-:W-:Y:S01]  /*2c90*/  UISETP.NE.AND UP0, UPT, UR4, UR6, UPT ;  /* 0x000000060400728c */ /* 0x000fe2000bf05270 */
[C---:B--2---:R-:W-:Y:S01]  /*2ca0*/  IMAD R0, R5.reuse, 0x4, R0 ;  /* 0x0000000405007824 */ /* 0x044fe200078e0200 */
[C---:B------:R-:W-:Y:S01]  /*2cb0*/  LEA R3, R5.reuse, R3, 0x2 ;  /* 0x0000000305037211 */ /* 0x040fe200078e10ff */
[----:B------:R-:W-:-:S03]  /*2cc0*/  VIADD R5, R5, 0x1 ;  /* 0x0000000105057836 */ /* 0x000fc60000000000 */
[----:B------:R-:W0:Y:S04]  /*2cd0*/  LDS R2, [R0] ;  /* 0x0000000000027984 */ /* 0x000e280000000800 */
[----:B------:R-:W1:Y:S04]  /*2ce0*/  LDS R4, [R0+0x200] ;  /* 0x0002000000047984 */ /* 0x000e680000000800 */
[----:B------:R2:W-:Y:S04]  /*2cf0*/  STL [R1+0x818], R5 ;  /* 0x0008180501007387 */ /* 0x0005e80000100800 */
[----:B0-----:R2:W-:Y:S04]  /*2d00*/  STL [R3+0x8], R2 ;  /* 0x0000080203007387 */ /* 0x0015e80000100800 */
[----:B-1----:R2:W-:Y:S01]  /*2d10*/  STL [R3+0x208], R4 ;  /* 0x0002080403007387 */ /* 0x0025e20000100800 */
[----:B------:R-:W-:Y:S05]  /*2d20*/  BRA.U UP0, `(.L_x_19049) ;  /* 0xfffffffd00c87547 */ /* 0x000fea000b83ffff */
.L_x_19043:
[----:B0-----:R-:W3:Y:S04]  /*2d30*/  LDL.LU R0, [R1+0x81c] ;  /* 0x00081c0001007983 */ /* 0x001ee80000300800 */
        /* <DEDUP_REMOVED lines=11> */
[----:B--2---:R1:W5:Y:S04]  /*2df0*/  LDL.64 R4, [R1+0x460] ;  /* 0x0004600001047983 */ /* 0x0043680000100a00 */
[----:B---3--:R-:W0:Y:S02]  /*2e00*/  LDS.64 R28, [R0+0x400] ;  /* 0x00040000001c7984 */ /* 0x008e240000000a00 */
[----:B0-----:R-:W-:Y:S01]  /*2e10*/  IMAD.MOV.U32 R2, RZ, RZ, R29 ;  /* 0x000000ffff027224 */ /* 0x001fe200078e001d */
[----:B------:R-:W-:Y:S01]  /*2e20*/  MOV R3, R28 ;  /* 0x0000001c00037202 */ /* 0x000fe20000000f00 */
[----:B------:R0:W-:Y:S04]  /*2e30*/  STL.64 [R1+0xbb0], R28 ;  /* 0x000bb01c01007387 */ /* 0x0001e80000100a00 */
        /* <DEDUP_REMOVED lines=229> */
[----:B------:R0:W-:Y:S04]  /*3c90*/  STL.64 [R1+0x400], R2 ;  /* 0x0004000201007387 */ /* 0x0001e80000100a00 */
[----:B0-----:R1:W5:Y:S04]  /*3ca0*/  LDL.64 R2, [R1+0x468] ;  /* 0x0004680001027983 */ /* 0x0013680000100a00 */
[----:B--2---:R0:W-:Y:S04]  /*3cb0*/  STL.64 [R1+0xb98], R28 ;  /* 0x000b981c01007387 */ /* 0x0041e80000100a00 */
[----:B0-----:R1:W5:Y:S02]  /*3cc0*/  LDL.LU.64 R28, [R1+0xbb0] ;  /* 0x000bb000011c7983 */ /* 0x0013640000300a00 */
.L_x_19042:
[----:B------:R-:W-:Y:S05]  /*3cd0*/  BSYNC.RECONVERGENT B0 ;  /* 0x0000000000007941 */ /* 0x000fea0003800200 */
.L_x_19041:
[----:B-----5:R-:W2:Y:S04]  /*3ce0*/  SHFL.DOWN PT, R0, R26, 0x1, 0x1f ;  /* 0x08201f001a007f89 */ /* 0x020ea800000e0000 */
[----:B------:R3:W-:Y:S04]  /*3cf0*/  STL.64 [R1+0xbb0], R26 ;  /* 0x000bb01a01007387 */ /* 0x0007e80000100a00 */
[----:B--2---:R-:W-:Y:S04]  /*3d00*/  STL [R1+0xba0], R0 ;  /* 0x000ba00001007387 */ /* 0x004fe80000100800 */
[----:B---3--:R-:W2:Y:S04]  /*3d10*/  LDL.LU R26, [R1+0xba0] ;  /* 0x000ba000011a7983 */ /* 0x008ea80000300800 */
[----:B------:R-:W3:Y:S04]  /*3d20*/  SHFL.DOWN PT, R0, R27, 0x1, 0x1f ;  /* 0x08201f001b007f89 */ /* 0x000ee800000e0000 */
[----:B------:R-:W-:Y:S04]  /*3d30*/  STL.64 [R1+0xbb8], R24 ;  /* 0x000bb81801007387 */ /* 0x000fe80000100a00 */
[----:B------:R-:W-:Y:S04]  /*3d40*/  STL.64 [R1+0xbc0], R22 ;  /* 0x000bc01601007387 */ /* 0x000fe80000100a00 */
[----:B------:R-:W-:Y:S01]  /*3d50*/  STL.64 [R1+0xbc8], R20 ;  /* 0x000bc81401007387 */ /* 0x000fe20000100a00 */
[----:B---3--:R-:W-:-:S03]  /*3d60*/  IMAD.MOV.U32 R27, RZ, RZ, R0 ;  /* 0x000000ffff1b7224 */ /* 0x008fc600078e0000 */
[----:B------:R-:W-:Y:S04]  /*3d70*/  STL.64 [R1+0xbd0], R18 ;  /* 0x000bd01201007387 */ /* 0x000fe80000100a00 */
[----:B------:R-:W-:Y:S04]  /*3d80*/  STL.64 [R1+0xbd8], R16 ;  /* 0x000bd81001007387 */ /* 0x000fe80000100a00 */
[----:B------:R-:W-:Y:S04]  /*3d90*/  STL.64 [R1+0xbe0], R14 ;  /* 0x000be00e01007387 */ /* 0x000fe80000100a00 */
[----:B------:R-:W3:Y:S04]  /*3da0*/  LDL R0, [R1+0x83c] ;  /* 0x00083c0001007983 */ /* 0x000ee80000100800 */
[----:B------:R-:W-:Y:S04]  /*3db0*/  STL.64 [R1+0xbe8], R12 ;  /* 0x000be80c01007387 */ /* 0x000fe80000100a00 */
[----:B------:R-:W-:Y:S04]  /*3dc0*/  STL.64 [R1+0xbf0], R10 ;  /* 0x000bf00a01007387 */ /* 0x000fe80000100a00 */
[----:B------:R-:W-:Y:S04]  /*3dd0*/  STL.64 [R1+0xbf8], R8 ;  /* 0x000bf80801007387 */ /* 0x000fe80000100a00 */
[----:B------:R-:W-:Y:S01]  /*3de0*/  STL.64 [R1+0xc00], R6 ;  /* 0x000c000601007387 */ /* 0x000fe20000100a00 */
[----:B------:R-:W-:Y:S06]  /*3df0*/  BAR.SYNC.DEFER_BLOCKING 0x0 ;  /* 0x0000000000007b1d */ /* 0x000fec0000010000 */
[----:B--2---:R-:W-:Y:S04]  /*3e00*/  STL.64 [R1+0x408], R26 ;  /* 0x0004081a01007387 */ /* 0x004fe80000100a00 */
        /* <DEDUP_REMOVED lines=13> */
[----:B------:R-:W4:Y:S04]  /*3ee0*/  SHFL.DOWN PT, R15, R13, 0x1, 0x1f ;  /* 0x08201f000d0f7f89 */ /* 0x000f2800000e0000 */
[----:B--2---:R2:W-:Y:S04]  /*3ef0*/  STL.64 [R1+0x438], R16 ;  /* 0x0004381001007387 */ /* 0x0045e80000100a00 */
[----:B----4-:R4:W-:Y:S04]  /*3f00*/  STL.64 [R1+0x440], R14 ;  /* 0x0004400e01007387 */ /* 0x0109e80000100a00 */
[----:B--2---:R-:W2:Y:S04]  /*3f10*/  LDL R16, [R1+0x80c] ;  /* 0x00080c0001107983 */ /* 0x004ea80000100800 */
[----:B------:R0:W-:Y:S04]  /*3f20*/  STL.64 [R1+0x420], R22 ;  /* 0x0004201601007387 */ /* 0x0001e80000100a00 */
[----:B----4-:R-:W4:Y:S04]  /*3f30*/  LDL R15, [R1+0x808] ;  /* 0x00080800010f7983 */ /* 0x010f280000100800 */
[----:B------:R1:W-:Y:S04]  /*3f40*/  STL.64 [R1+0x428], R20 ;  /* 0x0004281401007387 */ /* 0x0003e80000100a00 */
[----:B0-----:R-:W3:Y:S04]  /*3f50*/  LDL R22, [R1+0x814] ;  /* 0x0008140001167983 */ /* 0x001ee80000100800 */
[----:B------:R0:W-:Y:S04]  /*3f60*/  STL.64 [R1+0x430], R18 ;  /* 0x0004301201007387 */ /* 0x0001e80000100a00 */
[----:B-1----:R-:W3:Y:S04]  /*3f70*/  LDL R21, [R1+0x810] ;  /* 0x0008100001157983 */ /* 0x002ee80000100800 */
[----:B------:R-:W3:Y:S04]  /*3f80*/  LDL R17, [R1+0x818] ;  /* 0x0008180001117983 */ /* 0x000ee80000100800 */
[----:B0-----:R-:W3:Y:S04]  /*3f90*/  LDL R18, [R1+0x81c] ;  /* 0x00081c0001127983 */ /* 0x001ee80000100800 */
[----:B------:R0:W-:Y:S04]  /*3fa0*/  STL.64 [R1+0x418], R24 ;  /* 0x0004181801007387 */ /* 0x0001e80000100a00 */
[----:B------:R-:W3:Y:S04]  /*3fb0*/  LDL R23, [R1+0x820] ;  /* 0x0008200001177983 */ /* 0x000ee80000100800 */
[----:B------:R-:W3:Y:S04]  /*3fc0*/  LDL R19, [R1+0x828] ;  /* 0x0008280001137983 */ /* 0x000ee80000100800 */
[----:B0-----:R-:W3:Y:S04]  /*3fd0*/  LDL R24, [R1+0x824] ;  /* 0x0008240001187983 */ /* 0x001ee80000100800 */
[----:B------:R-:W3:Y:S04]  /*3fe0*/  LDL R20, [R1+0x82c] ;  /* 0x00082c0001147983 */ /* 0x000ee80000100800 */
[----:B------:R0:W-:Y:S04]  /*3ff0*/  STL.64 [R1+0x410], R26 ;  /* 0x0004101a01007387 */ /* 0x0001e80000100a00 */
[----:B------:R-:W3:Y:S04]  /*4000*/  LDL R25, [R1+0x830] ;  /* 0x0008300001197983 */ /* 0x000ee80000100800 */
[----:B------:R-:W-:Y:S04]  /*4010*/  SHFL.DOWN PT, R12, R10, 0x1, 0x1f ;  /* 0x08201f000a0c7f89 */ /* 0x000fe800000e0000 */
[----:B0-----:R-:W3:Y:S04]  /*4020*/  LDL R26, [R1+0x834] ;  /* 0x00083400011a7983 */ /* 0x001ee80000100800 */
[----:B------:R-:W3:Y:S04]  /*4030*/  LDL R27, [R1+0x838] ;  /* 0x00083800011b7983 */ /* 0x000ee80000100800 */
[----:B------:R-:W-:Y:S04]  /*4040*/  SHFL.DOWN PT, R13, R11, 0x1, 0x1f ;  /* 0x08201f000b0d7f89 */ /* 0x000fe800000e0000 */
[----:B------:R-:W-:Y:S04]  /*4050*/  SHFL.DOWN PT, R10, R8, 0x1, 0x1f ;  /* 0x08201f00080a7f89 */ /* 0x000fe800000e0000 */
[----:B------:R-:W-:Y:S04]  /*4060*/  SHFL.DOWN PT, R11, R9, 0x1, 0x1f ;  /* 0x08201f00090b7f89 */ /* 0x000fe800000e0000 */
[----:B------:R-:W-:Y:S04]  /*4070*/  SHFL.DOWN PT, R8, R6, 0x1, 0x1f ;  /* 0x08201f0006087f89 */ /* 0x000fe800000e0000 */
[----:B------:R-:W-:Y:S04]  /*4080*/  SHFL.DOWN PT, R9, R7, 0x1, 0x1f ;  /* 0x08201f0007097f89 */ /* 0x000fe800000e0000 */
[----:B------:R-:W-:Y:S04]  /*4090*/  SHFL.DOWN PT, R6, R4, 0x1, 0x1f ;  /* 0x08201f0004067f89 */ /* 0x000fe800000e0000 */
[----:B------:R-:W0:Y:S04]  /*40a0*/  SHFL.DOWN PT, R7, R5, 0x1, 0x1f ;  /* 0x08201f0005077f89 */ /* 0x000e2800000e0000 */
[----:B------:R-:W3:Y:S04]  /*40b0*/  LDL R14, [R1+0xa74] ;  /* 0x000a7400010e7983 */ /* 0x000ee80000100800 */
[----:B0-----:R-:W-:Y:S04]  /*40c0*/  STL.64 [R1+0x460], R6 ;  /* 0x0004600601007387 */ /* 0x001fe80000100a00 */
[----:B------:R-:W-:Y:S04]  /*40d0*/  SHFL.DOWN PT, R6, R2, 0x1, 0x1f ;  /* 0x08201f0002067f89 */ /* 0x000fe800000e0000 */
[----:B------:R-:W0:Y:S04]  /*40e0*/  SHFL.DOWN PT, R7, R3, 0x1, 0x1f ;  /* 0x08201f0003077f89 */ /* 0x000e2800000e0000 */
[----:B0-----:R-:W-:Y:S04]  /*40f0*/  STL.64 [R1+0x468], R6 ;  /* 0x0004680601007387 */ /* 0x001fe80000100a00 */
[----:B--2---:R0:W-:Y:S04]  /*4100*/  SHFL.DOWN PT, R7, R16, 0x1, 0x1f ;  /* 0x08201f0010077f89 */ /* 0x0041e800000e0000 */
[----:B----4-:R1:W2:Y:S04]  /*4110*/  SHFL.DOWN PT, R6, R15, 0x1, 0x1f ;  /* 0x08201f000f067f89 */ /* 0x0102a800000e0000 */
[----:B0-----:R-:W4:Y:S04]  /*4120*/  LDL R16, [R1+0x844] ;  /* 0x0008440001107983 */ /* 0x001f280000100800 */
[----:B-1----:R-:W4:Y:S04]  /*4130*/  LDL R15, [R1+0x840] ;  /* 0x00084000010f7983 */ /* 0x002f280000100800 */
[----:B--2---:R-:W-:Y:S04]  /*4140*/  STL.64 [R1+0x470], R6 ;  /* 0x0004700601007387 */ /* 0x004fe80000100a00 */
[----:B---3--:R0:W-:Y:S04]  /*4150*/  SHFL.DOWN PT, R6, R21, 0x1, 0x1f ;  /* 0x08201f0015067f89 */ /* 0x0081e800000e0000 */
[----:B------:R1:W2:Y:S04]  /*4160*/  SHFL.DOWN PT, R7, R22, 0x1, 0x1f ;  /* 0x08201f0016077f89 */ /* 0x0002a800000e0000 */
[----:B0-----:R-:W3:Y:S04]  /*4170*/  LDL R21, [R1+0x848] ;  /* 0x0008480001157983 */ /* 0x001ee80000100800 */
[----:B-1----:R-:W3:Y:S04]  /*4180*/  LDL R22, [R1+0x84c] ;  /* 0x00084c0001167983 */ /* 0x002ee80000100800 */
[----:B--2---:R-:W-:Y:S04]  /*4190*/  STL.64 [R1+0x478], R6 ;  /* 0x0004780601007387 */ /* 0x004fe80000100a00 */
[----:B------:R0:W-:Y:S04]  /*41a0*/  SHFL.DOWN PT, R6, R17, 0x1, 0x1f ;  /* 0x08201f0011067f89 */ /* 0x0001e800000e0000 */
        /* <DEDUP_REMOVED lines=24> */
[----:B----4-:R0:W-:Y:S04]  /*4330*/  SHFL.DOWN PT, R7, R16, 0x1, 0x1f ;  /* 0x08201f0010077f89 */ /* 0x0101e800000e0000 */
[----:B------:R1:W2:Y:S04]  /*4340*/  SHFL.DOWN PT, R6, R15, 0x1, 0x1f ;  /* 0x08201f000f067f89 */ /* 0x0002a800000e0000 */
        /* <DEDUP_REMOVED lines=312> */
[----:B------:R0:W-:Y:S04]  /*56d0*/  STL.64 [R1+0x448], R12 ;  /* 0x0004480c01007387 */ /* 0x0001e80000100a00 */
[----:B--2---:R-:W-:Y:S04]  /*56e0*/  STL.64 [R1+0x698], R6 ;  /* 0x0006980601007387 */ /* 0x004fe80000100a00 */
[----:B0-----:R-:W2:Y:S04]  /*56f0*/  LDL R13, [R1+0xa70] ;  /* 0x000a7000010d7983 */ /* 0x001ea80000100800 */
[----:B------:R-:W-:Y:S04]  /*5700*/  STL.64 [R1+0x458], R8 ;  /* 0x0004580801007387 */ /* 0x000fe80000100a00 */
[----:B------:R-:W-:Y:S04]  /*5710*/  STL.64 [R1+0x450], R10 ;  /* 0x0004500a01007387 */ /* 0x000fe80000100a00 */
[----:B------:R-:W2:Y:S04]  /*5720*/  LDL R12, [R1+0xaec] ;  /* 0x000aec00010c7983 */ /* 0x000ea80000100800 */
[----:B----4-:R0:W-:Y:S04]  /*5730*/  SHFL.DOWN PT, R7, R16, 0x1, 0x1f ;  /* 0x08201f0010077f89 */ /* 0x0101e800000e0000 */
[----:B------:R1:W4:Y:S04]  /*5740*/  SHFL.DOWN PT, R6, R15, 0x1, 0x1f ;  /* 0x08201f000f067f89 */ /* 0x00032800000e0000 */
[----:B0-----:R-:W2:Y:S04]  /*5750*/  LDL R16, [R1+0xa94] ;  /* 0x000a940001107983 */ /* 0x001ea80000100800 */
[----:B-1----:R-:W2:Y:S04]  /*5760*/  LDL R15, [R1+0xa90] ;  /* 0x000a9000010f7983 */ /* 0x002ea80000100800 */
[----:B------:R-:W-:Y:S04]  /*5770*/  SHFL.DOWN PT, R8, R29, 0x1, 0x1f ;  /* 0x08201f001d087f89 */ /* 0x000fe800000e0000 */
[----:B------:R-:W-:Y:S04]  /*5780*/  SHFL.DOWN PT, R9, R28, 0x1, 0x1f ;  /* 0x08201f001c097f89 */ /* 0x000fe800000e0000 */
[----:B------:R-:W2:Y:S04]  /*5790*/  LDL R11, [R1+0xae8] ;  /* 0x000ae800010b7983 */ /* 0x000ea80000100800 */
[----:B----4-:R-:W-:Y:S04]  /*57a0*/  STL.64 [R1+0x6a0], R6 ;  /* 0x0006a00601007387 */ /* 0x010fe80000100a00 */
[----:B---3--:R0:W-:Y:S04]  /*57b0*/  SHFL.DOWN PT, R6, R21, 0x1, 0x1f ;  /* 0x08201f0015067f89 */ /* 0x0081e800000e0000 */
[----:B------:R1:W3:Y:S04]  /*57c0*/  SHFL.DOWN PT, R7, R22, 0x1, 0x1f ;  /* 0x08201f0016077f89 */ /* 0x0002e800000e0000 */
[----:B0-----:R-:W4:Y:S04]  /*57d0*/  LDL R21, [R1+0xa78] ;  /* 0x000a780001157983 */ /* 0x001f280000100800 */
[----:B-1----:R-:W4:Y:S04]  /*57e0*/  LDL R22, [R1+0xa7c] ;  /* 0x000a7c0001167983 */ /* 0x002f280000100800 */
[----:B------:R-:W4:Y:S04]  /*57f0*/  LDL R10, [R1+0xb54] ;  /* 0x000b5400010a7983 */ /* 0x000f280000100800 */
[----:B---3--:R-:W-:Y:S04]  /*5800*/  STL.64 [R1+0x6a8], R6 ;  /* 0x0006a80601007387 */ /* 0x008fe80000100a00 */
[----:B------:R0:W-:Y:S04]  /*5810*/  SHFL.DOWN PT, R6, R17, 0x1, 0x1f ;  /* 0x08201f0011067f89 */ /* 0x0001e800000e0000 */
[----:B------:R1:W3:Y:S04]  /*5820*/  SHFL.DOWN PT, R7, R18, 0x1, 0x1f ;  /* 0x08201f0012077f89 */ /* 0x0002e800000e0000 */
[----:B0-----:R-:W4:Y:S04]  /*5830*/  LDL R17, [R1+0xa80] ;  /* 0x000a800001117983 */ /* 0x001f280000100800 */
[----:B-1----:R-:W4:Y:S04]  /*5840*/  LDL R18, [R1+0xa84] ;  /* 0x000a840001127983 */ /* 0x002f280000100800 */
        /* <DEDUP_REMOVED lines=21> */
[----:B--2---:R0:W-:Y:S04]  /*59a0*/  SHFL.DOWN PT, R6, R13, 0x1, 0x1f ;  /* 0x08201f000d067f89 */ /* 0x0041e800000e0000 */
[----:B------:R1:W2:Y:S04]  /*59b0*/  SHFL.DOWN PT, R7, R14, 0x1, 0x1f ;  /* 0x08201f000e077f89 */ /* 0x0002a800000e0000 */
[----:B0-----:R-:W3:Y:S04]  /*59c0*/  LDL R13, [R1+0xaf8] ;  /* 0x000af800010d7983 */ /* 0x001ee80000100800 */
[----:B-1----:R-:W3:Y:S04]  /*59d0*/  LDL R14, [R1+0xafc] ;  /* 0x000afc00010e7983 */ /* 0x002ee80000100800 */
[----:B--2---:R-:W-:Y:S04]  /*59e0*/  STL.64 [R1+0x6d8], R6 ;  /* 0x0006d80601007387 */ /* 0x004fe80000100a00 */
[----:B----4-:R0:W-:Y:S04]  /*59f0*/  SHFL.DOWN PT, R6, R21, 0x1, 0x1f ;  /* 0x08201f0015067f89 */ /* 0x0101e800000e0000 */
[----:B------:R1:W2:Y:S04]  /*5a00*/  SHFL.DOWN PT, R7, R22, 0x1, 0x1f ;  /* 0x08201f0016077f89 */ /* 0x0002a800000e0000 */
[----:B0-----:R-:W4:Y:S04]  /*5a10*/  LDL R21, [R1+0xab0] ;  /* 0x000ab00001157983 */ /* 0x001f280000100800 */
        /* <DEDUP_REMOVED lines=32> */
[----:B------:R-:W-:Y:S04]  /*5c20*/  STL.64 [R1+0x400], R8 ;  /* 0x0004000801007387 */ /* 0x000fe80000100a00 */
[----:B----4-:R0:W-:Y:S04]  /*5c30*/  SHFL.DOWN PT, R6, R21, 0x1, 0x1f ;  /* 0x08201f0015067f89 */ /* 0x0101e800000e0000 */
[----:B---3--:R1:W2:Y:S04]  /*5c40*/  SHFL.DOWN PT, R7, R22, 0x1, 0x1f ;  /* 0x08201f0016077f89 */ /* 0x0082a800000e0000 */
[----:B0-----:R-:W3:Y:S04]  /*5c50*/  LDL R21, [R1+0xae0] ;  /* 0x000ae00001157983 */ /* 0x001ee80000100800 */
[----:B-1----:R-:W4:Y:S04]  /*5c60*/  LDL R22, [R1+0xae4] ;  /* 0x000ae40001167983 */ /* 0x002f280000100800 */
[----:B--2---:R-:W-:Y:S04]  /*5c70*/  STL.64 [R1+0x718], R6 ;  /* 0x0007180601007387 */ /* 0x004fe80000100a00 */
[----:B------:R0:W-:Y:S04]  /*5c80*/  SHFL.DOWN PT, R6, R17, 0x1, 0x1f ;  /* 0x08201f0011067f89 */ /* 0x0001e800000e0000 */
[----:B------:R1:W2:Y:S04]  /*5c90*/  SHFL.DOWN PT, R7, R18, 0x1, 0x1f ;  /* 0x08201f0012077f89 */ /* 0x0002a800000e0000 */
[----:B0-----:R-:W4:Y:S04]  /*5ca0*/  LDL R17, [R1+0xb10] ;  /* 0x000b100001117983 */ /* 0x001f280000100800 */
        /* <DEDUP_REMOVED lines=22> */
[----:B---3--:R0:W-:Y:S04]  /*5e10*/  SHFL.DOWN PT, R6, R21, 0x1, 0x1f ;  /* 0x08201f0015067f89 */ /* 0x0081e800000e0000 */
[----:B----4-:R1:W2:Y:S04]  /*5e20*/  SHFL.DOWN PT, R7, R22, 0x1, 0x1f ;  /* 0x08201f0016077f89 */ /* 0x0102a800000e0000 */
[----:B0-----:R-:W3:Y:S04]  /*5e30*/  LDL R21, [R1+0xb28] ;  /* 0x000b280001157983 */ /* 0x001ee80000100800 */
[----:B-1----:R-:W4:Y:S04]  /*5e40*/  LDL R22, [R1+0xb2c] ;  /* 0x000b2c0001167983 */ /* 0x002f280000100800 */
[----:B--2---:R-:W-:Y:S04]  /*5e50*/  STL.64 [R1+0x748], R6 ;  /* 0x0007480601007387 */ /* 0x004fe80000100a00 */
[----:B------:R0:W-:Y:S04]  /*5e60*/  SHFL.DOWN PT, R6, R11, 0x1, 0x1f ;  /* 0x08201f000b067f89 */ /* 0x0001e800000e0000 */
[----:B------:R-:W1:Y:S04]  /*5e70*/  SHFL.DOWN PT, R7, R12, 0x1, 0x1f ;  /* 0x08201f000c077f89 */ /* 0x000e6800000e0000 */
[----:B------:R2:W-:Y:S04]  /*5e80*/  STL [R1+0xba0], R8 ;  /* 0x000ba00801007387 */ /* 0x0005e80000100800 */
[----:B------:R2:W-:Y:S04]  /*5e90*/  STL [R1+0xba4], R9 ;  /* 0x000ba40901007387 */ /* 0x0005e80000100800 */
[----:B0-----:R-:W4:Y:S04]  /*5ea0*/  LDL R11, [R1+0xb58] ;  /* 0x000b5800010b7983 */ /* 0x001f280000100800 */
[----:B--2---:R-:W2:Y:S04]  /*5eb0*/  LDL R8, [R1+0xb4c] ;  /* 0x000b4c0001087983 */ /* 0x004ea80000100800 */
[----:B------:R-:W2:Y:S04]  /*5ec0*/  LDL R9, [R1+0xb50] ;  /* 0x000b500001097983 */ /* 0x000ea80000100800 */
[----:B-1----:R-:W-:Y:S04]  /*5ed0*/  STL.64 [R1+0x750], R6 ;  /* 0x0007500601007387 */ /* 0x002fe80000100a00 */
[----:B------:R0:W-:Y:S04]  /*5ee0*/  SHFL.DOWN PT, R6, R23, 0x1, 0x1f ;  /* 0x08201f0017067f89 */ /* 0x0001e800000e0000 */
[----:B------:R1:W1:Y:S04]  /*5ef0*/  SHFL.DOWN PT, R7, R24, 0x1, 0x1f ;  /* 0x08201f0018077f89 */ /* 0x00026800000e0000 */
[----:B0-----:R-:W2:Y:S04]  /*5f00*/  LDL R23, [R1+0xb30] ;  /* 0x000b300001177983 */ /* 0x001ea80000100800 */
[----:B-1----:R-:W2:Y:S04]  /*5f10*/  LDL R24, [R1+0xb34] ;  /* 0x000b340001187983 */ /* 0x002ea80000100800 */
[----:B------:R-:W2:Y:S04]  /*5f20*/  LDL R12, [R1+0xb5c] ;  /* 0x000b5c00010c7983 */ /* 0x000ea80000100800 */
[----:B------:R-:W-:Y:S04]  /*5f30*/  STL.64 [R1+0x758], R6 ;  /* 0x0007580601007387 */ /* 0x000fe80000100a00 */
[----:B------:R0:W-:Y:S04]  /*5f40*/  SHFL.DOWN PT, R6, R13, 0x1, 0x1f ;  /* 0x08201f000d067f89 */ /* 0x0001e800000e0000 */
[----:B------:R-:W1:Y:S04]  /*5f50*/  SHFL.DOWN PT, R7, R14, 0x1, 0x1f ;  /* 0x08201f000e077f89 */ /* 0x000e6800000e0000 */
[----:B0-----:R-:W2:Y:S04]  /*5f60*/  LDL R13, [R1+0xb60] ;  /* 0x000b6000010d7983 */ /* 0x001ea80000100800 */
[----:B-1----:R-:W-:Y:S04]  /*5f70*/  STL.64 [R1+0x760], R6 ;  /* 0x0007600601007387 */ /* 0x002fe80000100a00 */
[----:B------:R0:W-:Y:S04]  /*5f80*/  SHFL.DOWN PT, R6, R25, 0x1, 0x1f ;  /* 0x08201f0019067f89 */ /* 0x0001e800000e0000 */
[----:B------:R1:W1:Y:S04]  /*5f90*/  SHFL.DOWN PT, R7, R26, 0x1, 0x1f ;  /* 0x08201f001a077f89 */ /* 0x00026800000e0000 */
[----:B0-----:R-:W2:Y:S04]  /*5fa0*/  LDL R25, [R1+0xb38] ;  /* 0x000b380001197983 */ /* 0x001ea80000100800 */
[----:B-1----:R-:W2:Y:S04]  /*5fb0*/  LDL R26, [R1+0xb3c] ;  /* 0x000b3c00011a7983 */ /* 0x002ea80000100800 */
[----:B------:R-:W-:Y:S04]  /*5fc0*/  STL.64 [R1+0x768], R6 ;  /* 0x0007680601007387 */ /* 0x000fe80000100a00 */
[----:B------:R-:W-:Y:S04]  /*5fd0*/  SHFL.DOWN PT, R6, R15, 0x1, 0x1f ;  /* 0x08201f000f067f89 */ /* 0x000fe800000e0000 */
[----:B------:R0:W1:Y:S04]  /*5fe0*/  SHFL.DOWN PT, R7, R16, 0x1, 0x1f ;  /* 0x08201f0010077f89 */ /* 0x00006800000e0000 */
[----:B0-----:R-:W2:Y:S04]  /*5ff0*/  LDL R16, [R1+0xb6c] ;  /* 0x000b6c0001107983 */ /* 0x001ea80000100800 */
[----:B-1----:R-:W-:Y:S04]  /*6000*/  STL.64 [R1+0x770], R6 ;  /* 0x0007700601007387 */ /* 0x002fe80000100a00 */
[----:B------:R0:W-:Y:S04]  /*6010*/  SHFL.DOWN PT, R6, R17, 0x1, 0x1f ;  /* 0x08201f0011067f89 */ /* 0x0001e800000e0000 */
[----:B------:R1:W1:Y:S04]  /*6020*/  SHFL.DOWN PT, R7, R18, 0x1, 0x1f ;  /* 0x08201f0012077f89 */ /* 0x00026800000e0000 */
[----:B0-----:R-:W2:Y:S04]  /*6030*/  LDL R17, [R1+0xb70] ;  /* 0x000b700001117983 */ /* 0x001ea80000100800 */
[----:B-1----:R-:W2:Y:S04]  /*6040*/  LDL R18, [R1+0xb74] ;  /* 0x000b740001127983 */ /* 0x002ea80000100800 */
[----:B------:R-:W-:Y:S04]  /*6050*/  STL.64 [R1+0x778], R6 ;  /* 0x0007780601007387 */ /* 0x000fe80000100a00 */
[----:B------:R0:W-:Y:S04]  /*6060*/  SHFL.DOWN PT, R6, R27, 0x1, 0x1f ;  /* 0x08201f001b067f89 */ /* 0x0001e800000e0000 */
[----:B------:R1:W1:Y:S04]  /*6070*/  SHFL.DOWN PT, R7, R0, 0x1, 0x1f ;  /* 0x08201f0000077f89 */ /* 0x00026800000e0000 */
[----:B0-----:R-:W2:Y:S04]  /*6080*/  LDL R27, [R1+0xb40] ;  /* 0x000b4000011b7983 */ /* 0x001ea80000100800 */
[----:B-1----:R-:W2:Y:S04]  /*6090*/  LDL R0, [R1+0xb44] ;  /* 0x000b440001007983 */ /* 0x002ea80000100800 */
[----:B------:R-:W-:Y:S04]  /*60a0*/  STL.64 [R1+0x780], R6 ;  /* 0x0007800601007387 */ /* 0x000fe80000100a00 */
[----:B------:R0:W-:Y:S04]  /*60b0*/  SHFL.DOWN PT, R6, R19, 0x1, 0x1f ;  /* 0x08201f0013067f89 */ /* 0x0001e800000e0000 */
[----:B------:R-:W1:Y:S04]  /*60c0*/  SHFL.DOWN PT, R7, R20, 0x1, 0x1f ;  /* 0x08201f0014077f89 */ /* 0x000e6800000e0000 */
[----:B0-----:R-:W2:Y:S04]  /*60d0*/  LDL R19, [R1+0xb78] ;  /* 0x000b780001137983 */ /* 0x001ea80000100800 */
[----:B-1----:R-:W-:Y:S04]  /*60e0*/  STL.64 [R1+0x788], R6 ;  /* 0x0007880601007387 */ /* 0x002fe80000100a00 */
[----:B---3--:R-:W-:Y:S04]  /*60f0*/  SHFL.DOWN PT, R6, R21, 0x1, 0x1f ;  /* 0x08201f0015067f89 */ /* 0x008fe800000e0000 */
[----:B----4-:R0:W1:Y:S04]  /*6100*/  SHFL.DOWN PT, R7, R22, 0x1, 0x1f ;  /* 0x08201f0016077f89 */ /* 0x01006800000e0000 */
[----:B0-----:R-:W3:Y:S04]  /*6110*/  LDL R22, [R1+0xb84] ;  /* 0x000b840001167983 */ /* 0x001ee80000100800 */
[----:B-1----:R0:W-:Y:S04]  /*6120*/  STL.64 [R1+0x790], R6 ;  /* 0x0007900601007387 */ /* 0x0021e80000100a00 */
[----:B0-----:R-:W4:Y:S04]  /*6130*/  LDL R7, [R1+0xb48] ;  /* 0x000b480001077983 */ /* 0x001f280000100800 */
[----:B--2---:R0:W-:Y:S04]  /*6140*/  SHFL.DOWN PT, R14, R23, 0x1, 0x1f ;  /* 0x08201f00170e7f89 */ /* 0x0041e800000e0000 */
[----:B------:R1:W2:Y:S04]  /*6150*/  SHFL.DOWN PT, R15, R24, 0x1, 0x1f ;  /* 0x08201f00180f7f89 */ /* 0x0002a800000e0000 */
[----:B0-----:R-:W3:Y:S04]  /*6160*/  LDL R23, [R1+0xb88] ;  /* 0x000b880001177983 */ /* 0x001ee80000100800 */
[----:B-1----:R-:W3:Y:S04]  /*6170*/  LDL R24, [R1+0xb8c] ;  /* 0x000b8c0001187983 */ /* 0x002ee80000100800 */
[----:B--2---:R0:W-:Y:S04]  /*6180*/  STL.64 [R1+0x798], R14 ;  /* 0x0007980e01007387 */ /* 0x0041e80000100a00 */
[----:B0-----:R-:W2:Y:S04]  /*6190*/  LDL R14, [R1+0xb64] ;  /* 0x000b6400010e7983 */ /* 0x001ea80000100800 */
[----:B------:R-:W3:Y:S04]  /*61a0*/  LDL R15, [R1+0xb68] ;  /* 0x000b6800010f7983 */ /* 0x000ee80000100800 */
[----:B------:R0:W-:Y:S04]  /*61b0*/  SHFL.DOWN PT, R20, R25, 0x1, 0x1f ;  /* 0x08201f0019147f89 */ /* 0x0001e800000e0000 */
[----:B------:R-:W1:Y:S04]  /*61c0*/  SHFL.DOWN PT, R21, R26, 0x1, 0x1f ;  /* 0x08201f001a157f89 */ /* 0x000e6800000e0000 */
[----:B0-----:R-:W3:Y:S04]  /*61d0*/  LDL R25, [R1+0xb90] ;  /* 0x000b900001197983 */ /* 0x001ee80000100800 */
[----:B-1----:R0:W-:Y:S04]  /*61e0*/  STL.64 [R1+0x7a0], R20 ;  /* 0x0007a01401007387 */ /* 0x0021e80000100a00 */
[----:B0-----:R-:W3:Y:S04]  /*61f0*/  LDL R20, [R1+0xb7c] ;  /* 0x000b7c0001147983 */ /* 0x001ee80000100800 */
[----:B------:R-:W3:Y:S04]  /*6200*/  LDL R21, [R1+0xb80] ;  /* 0x000b800001157983 */ /* 0x000ee80000100800 */
[----:B------:R-:W-:Y:S04]  /*6210*/  SHFL.DOWN PT, R26, R27, 0x1, 0x1f ;  /* 0x08201f001b1a7f89 */ /* 0x000fe800000e0000 */
[----:B------:R0:W1:Y:S04]  /*6220*/  SHFL.DOWN PT, R27, R0, 0x1, 0x1f ;  /* 0x08201f00001b7f89 */ /* 0x00006800000e0000 */
[----:B0-----:R-:W3:Y:S04]  /*6230*/  LDL R0, [R1+0xb9c] ;  /* 0x000b9c0001007983 */ /* 0x001ee80000100800 */
[----:B-1----:R0:W-:Y:S04]  /*6240*/  STL.64 [R1+0x7a8], R26 ;  /* 0x0007a81a01007387 */ /* 0x0021e80000100a00 */
[----:B0-----:R-:W3:Y:S04]  /*6250*/  LDL R26, [R1+0xb94] ;  /* 0x000b9400011a7983 */ /* 0x001ee80000100800 */
[----:B------:R-:W3:Y:S04]  /*6260*/  LDL R27, [R1+0xb98] ;  /* 0x000b9800011b7983 */ /* 0x000ee80000100800 */
[----:B----4-:R-:W-:Y:S04]  /*6270*/  SHFL.DOWN PT, R6, R7, 0x1, 0x1f ;  /* 0x08201f0007067f89 */ /* 0x010fe800000e0000 */
[----:B------:R-:W0:Y:S04]  /*6280*/  SHFL.DOWN PT, R7, R8, 0x1, 0x1f ;  /* 0x08201f0008077f89 */ /* 0x000e2800000e0000 */
[----:B------:R-:W-:Y:S04]  /*6290*/  SHFL.DOWN PT, R8, R9, 0x1, 0x1f ;  /* 0x08201f0009087f89 */ /* 0x000fe800000e0000 */
[----:B------:R-:W1:Y:S04]  /*62a0*/  SHFL.DOWN PT, R9, R10, 0x1, 0x1f ;  /* 0x08201f000a097f89 */ /* 0x000e6800000e0000 */
[----:B------:R-:W-:Y:S04]  /*62b0*/  SHFL.DOWN PT, R10, R11, 0x1, 0x1f ;  /* 0x08201f000b0a7f89 */ /* 0x000fe800000e0000 */
[----:B------:R-:W4:Y:S04]  /*62c0*/  SHFL.DOWN PT, R11, R12, 0x1, 0x1f ;  /* 0x08201f000c0b7f89 */ /* 0x000f2800000e0000 */
[----:B------:R-:W-:Y:S04]  /*62d0*/  SHFL.DOWN PT, R12, R13, 0x1, 0x1f ;  /* 0x08201f000d0c7f89 */ /* 0x000fe800000e0000 */
[----:B0-----:R-:W-:Y:S04]  /*62e0*/  STL.64 [R1+0x7b0], R6 ;  /* 0x0007b00601007387 */ /* 0x001fe80000100a00 */
[----:B--2---:R-:W0:Y:S04]  /*62f0*/  SHFL.DOWN PT, R13, R14, 0x1, 0x1f ;  /* 0x08201f000e0d7f89 */ /* 0x004e2800000e0000 */
[----:B---3--:R-:W-:Y:S04]  /*6300*/  SHFL.DOWN PT, R14, R15, 0x1, 0x1f ;  /* 0x08201f000f0e7f89 */ /* 0x008fe800000e0000 */
[----:B------:R-:W2:Y:S04]  /*6310*/  SHFL.DOWN PT, R15, R16, 0x1, 0x1f ;  /* 0x08201f00100f7f89 */ /* 0x000ea800000e0000 */
[----:B------:R-:W-:Y:S04]  /*6320*/  SHFL.DOWN PT, R16, R17, 0x1, 0x1f ;  /* 0x08201f0011107f89 */ /* 0x000fe800000e0000 */
[----:B------:R-:W3:Y:S04]  /*6330*/  SHFL.DOWN PT, R17, R18, 0x1, 0x1f ;  /* 0x08201f0012117f89 */ /* 0x000ee800000e0000 */
[----:B------:R-:W-:Y:S04]  /*6340*/  SHFL.DOWN PT, R18, R19, 0x1, 0x1f ;  /* 0x08201f0013127f89 */ /* 0x000fe800000e0000 */
[----:B-1----:R-:W-:Y:S04]  /*6350*/  STL.64 [R1+0x7b8], R8 ;  /* 0x0007b80801007387 */ /* 0x002fe80000100a00 */
[----:B----4-:R-:W-:Y:S04]  /*6360*/  STL.64 [R1+0x7c0], R10 ;  /* 0x0007c00a01007387 */ /* 0x010fe80000100a00 */
[----:B0-----:R-:W-:Y:S04]  /*6370*/  STL.64 [R1+0x7c8], R12 ;  /* 0x0007c80c01007387 */ /* 0x001fe80000100a00 */
[----:B--2---:R-:W-:Y:S04]  /*6380*/  STL.64 [R1+0x7d0], R14 ;  /* 0x0007d00e01007387 */ /* 0x004fe80000100a00 */
[----:B------:R0:W5:Y:S04]  /*6390*/  LDL.LU.64 R6, [R1+0xc00] ;  /* 0x000c000001067983 */ /* 0x0001680000300a00 */
[----:B------:R-:W1:Y:S04]  /*63a0*/  SHFL.DOWN PT, R19, R20, 0x1, 0x1f ;  /* 0x08201f0014137f89 */ /* 0x000e6800000e0000 */
[----:B------:R-:W-:Y:S04]  /*63b0*/  SHFL.DOWN PT, R20, R21, 0x1, 0x1f ;  /* 0x08201f0015147f89 */ /* 0x000fe800000e0000 */
[----:B------:R-:W2:Y:S04]  /*63c0*/  SHFL.DOWN PT, R21, R22, 0x1, 0x1f ;  /* 0x08201f0016157f89 */ /* 0x000ea800000e0000 */
[----:B------:R-:W-:Y:S04]  /*63d0*/  SHFL.DOWN PT, R22, R23, 0x1, 0x1f ;  /* 0x08201f0017167f89 */ /* 0x000fe800000e0000 */
[----:B------:R-:W4:Y:S04]  /*63e0*/  SHFL.DOWN PT, R23, R24, 0x1, 0x1f ;  /* 0x08201f0018177f89 */ /* 0x000f2800000e0000 */
[----:B------:R-:W-:Y:S04]  /*63f0*/  SHFL.DOWN PT, R24, R25, 0x1, 0x1f ;  /* 0x08201f0019187f89 */ /* 0x000fe800000e0000 */
[----:B---3--:R3:W-:Y:S04]  /*6400*/  STL.64 [R1+0x7d8], R16 ;  /* 0x0007d81001007387 */ /* 0x0087e80000100a00 */
[----:B-1----:R1:W-:Y:S04]  /*6410*/  STL.64 [R1+0x7e0], R18 ;  /* 0x0007e01201007387 */ /* 0x0023e80000100a00 */
[----:B--2---:R2:W-:Y:S04]  /*6420*/  STL.64 [R1+0x7e8], R20 ;  /* 0x0007e81401007387 */ /* 0x0045e80000100a00 */
[----:B------:R0:W5:Y:S04]  /*6430*/  LDL.LU.64 R8, [R1+0xbf8] ;  /* 0x000bf80001087983 */ /* 0x0001680000300a00 */
[----:B----4-:R4:W-:Y:S04]  /*6440*/  STL.64 [R1+0x7f0], R22 ;  /* 0x0007f01601007387 */ /* 0x0109e80000100a00 */
[----:B------:R0:W5:Y:S04]  /*6450*/  LDL.LU.64 R10, [R1+0xbf0] ;  /* 0x000bf000010a7983 */ /* 0x0001680000300a00 */
[----:B------:R0:W5:Y:S04]  /*6460*/  LDL.LU.64 R12, [R1+0xbe8] ;  /* 0x000be800010c7983 */ /* 0x0001680000300a00 */
[----:B------:R0:W5:Y:S04]  /*6470*/  LDL.LU.64 R14, [R1+0xbe0] ;  /* 0x000be000010e7983 */ /* 0x0001680000300a00 */
[----:B---3--:R0:W5:Y:S04]  /*6480*/  LDL.LU.64 R16, [R1+0xbd8] ;  /* 0x000bd80001107983 */ /* 0x0081680000300a00 */
[----:B-1----:R0:W5:Y:S04]  /*6490*/  LDL.LU.64 R18, [R1+0xbd0] ;  /* 0x000bd00001127983 */ /* 0x0021680000300a00 */
[----:B--2---:R0:W5:Y:S04]  /*64a0*/  LDL.LU.64 R20, [R1+0xbc8] ;  /* 0x000bc80001147983 */ /* 0x0041680000300a00 */
[----:B----4-:R0:W5:Y:S04]  /*64b0*/  LDL.LU.64 R22, [R1+0xbc0] ;  /* 0x000bc00001167983 */ /* 0x0101680000300a00 */
[----:B------:R-:W1:Y:S04]  /*64c0*/  SHFL.DOWN PT, R25, R26, 0x1, 0x1f ;  /* 0x08201f001a197f89 */ /* 0x000e6800000e0000 */
[----:B------:R-:W-:Y:S04]  /*64d0*/  SHFL.DOWN PT, R26, R27, 0x1, 0x1f ;  /* 0x08201f001b1a7f89 */ /* 0x000fe800000e0000 */
[----:B------:R-:W2:Y:S04]  /*64e0*/  SHFL.DOWN PT, R27, R0, 0x1, 0x1f ;  /* 0x08201f00001b7f89 */ /* 0x000ea800000e0000 */
[----:B-1----:R1:W-:Y:S04]  /*64f0*/  STL.64 [R1+0x7f8], R24 ;  /* 0x0007f81801007387 */ /* 0x0023e80000100a00 */
[----:B--2---:R2:W-:Y:S04]  /*6500*/  STL.64 [R1+0x800], R26 ;  /* 0x0008001a01007387 */ /* 0x0045e80000100a00 */
[----:B-1----:R0:W5:Y:S04]  /*6510*/  LDL.LU.64 R24, [R1+0xbb8] ;  /* 0x000bb80001187983 */ /* 0x0021680000300a00 */
[----:B--2---:R0:W5:Y:S01]  /*6520*/  LDL.LU.64 R26, [R1+0xbb0] ;  /* 0x000bb000011a7983 */ /* 0x0041620000300a00 */
[----:B------:R-:W1:Y:S01]  /*6530*/  S2R R0, SR_LANEID ;  /* 0x0000000000007919 */ /* 0x000e620000000000 */
[----:B------:R-:W-:Y:S01]  /*6540*/  BSSY.RECONVERGENT B0, `(.L_x_19050) ;  /* 0x000036a000007945 */ /* 0x000fe20003800200 */
[----:B-1----:R-:W-:-:S13]  /*6550*/  ISETP.GT.AND P0, PT, R0, 0x1e, PT ;  /* 0x0000001e0000780c */ /* 0x002fda0003f04270 */
[----:B0-----:R-:W-:Y:S05]  /*6560*/  @P0 BRA `(.L_x_19051) ;  /* 0x00000034009c0947 */ /* 0x001fea0003800000 */
[----:B-----5:R0:W-:Y:S04]  /*6570*/  STL.64 [R1+0x50], R6 ;  /* 0x0000500601007387 */ /* 0x0201e80000100a00 */
[----:B------:R-:W-:Y:S04]  /*6580*/  STL [R1+0xd9c], R2 ;  /* 0x000d9c0201007387 */ /* 0x000fe80000100800 */
[----:B0-----:R-:W2:Y:S04]  /*6590*/  LDL.LU R6, [R1+0x878] ;  /* 0x0008780001067983 */ /* 0x001ea80000300800 */
[----:B------:R-:W2:Y:S04]  /*65a0*/  LDL.LU R7, [R1+0x87c] ;  /* 0x00087c0001077983 */ /* 0x000ea80000300800 */
[----:B------:R0:W-:Y:S04]  /*65b0*/  STL.64 [R1+0x10], R22 ;  /* 0x0000101601007387 */ /* 0x0001e80000100a00 */
[----:B------:R1:W-:Y:S04]  /*65c0*/  STL.64 [R1], R26 ;  /* 0x0000001a01007387 */ /* 0x0003e80000100a00 */
[----:B------:R3:W-:Y:S04]  /*65d0*/  STL.64 [R1+0x20], R18 ;  /* 0x0000201201007387 */ /* 0x0007e80000100a00 */
[----:B0-----:R-:W4:Y:S04]  /*65e0*/  LDL.LU R22, [R1+0x8b8] ;  /* 0x0008b80001167983 */ /* 0x001f280000300800 */
[----:B------:R-:W4:Y:S04]  /*65f0*/  LDL.LU R23, [R1+0x8bc] ;  /* 0x0008bc0001177983 */ /* 0x000f280000300800 */
[----:B-1----:R-:W4:Y:S04]  /*6600*/  LDL.LU R26, [R1+0x8c8] ;  /* 0x0008c800011a7983 */ /* 0x002f280000300800 */
[----:B------:R-:W4:Y:S04]  /*6610*/  LDL.LU R27, [R1+0x8cc] ;  /* 0x0008cc00011b7983 */ /* 0x000f280000300800 */
[----:B---3--:R-:W3:Y:S04]  /*6620*/  LDL.LU R18, [R1+0x8a8] ;  /* 0x0008a80001127983 */ /* 0x008ee80000300800 */
[----:B------:R-:W3:Y:S04]  /*6630*/  LDL.LU R19, [R1+0x8ac] ;  /* 0x0008ac0001137983 */ /* 0x000ee80000300800 */
[----:B------:R-:W3:Y:S04]  /*6640*/  LDL.LU R2, [R1+0xba0] ;  /* 0x000ba00001027983 */ /* 0x000ee80000300800 */
[----:B------:R0:W-:Y:S04]  /*6650*/  STL [R1+0xd98], R3 ;  /* 0x000d980301007387 */ /* 0x0001e80000100800 */
[----:B------:R1:W-:Y:S04]  /*6660*/  STL.64 [R1+0x30], R14 ;  /* 0x0000300e01007387 */ /* 0x0003e80000100a00 */
[----:B0-----:R-:W3:Y:S04]  /*6670*/  LDL.LU R3, [R1+0xba4] ;  /* 0x000ba40001037983 */ /* 0x001ee80000300800 */
[----:B-1----:R-:W3:Y:S04]  /*6680*/  LDL.LU R14, [R1+0x898] ;  /* 0x00089800010e7983 */ /* 0x002ee80000300800 */
[----:B------:R-:W3:Y:S04]  /*6690*/  LDL.LU R15, [R1+0x89c] ;  /* 0x00089c00010f7983 */ /* 0x000ee80000300800 */
[----:B--2---:R0:W-:Y:S04]  /*66a0*/  STL.64 [R1+0xd8], R6 ;  /* 0x0000d80601007387 */ /* 0x0041e80000100a00 */
[----:B0-----:R-:W2:Y:S04]  /*66b0*/  LDL.LU R6, [R1+0x970] ;  /* 0x0009700001067983 */ /* 0x001ea80000300800 */
[----:B------:R-:W2:Y:S04]  /*66c0*/  LDL.LU R7, [R1+0x974] ;  /* 0x0009740001077983 */ /* 0x000ea80000300800 */
[----:B----4-:R0:W-:Y:S04]  /*66d0*/  STL.64 [R1+0xd50], R22 ;  /* 0x000d501601007387 */ /* 0x0101e80000100a00 */
[----:B0-----:R-:W4:Y:S04]  /*66e0*/  LDL.LU R22, [R1+0x848] ;  /* 0x0008480001167983 */ /* 0x001f280000300800 */
[----:B------:R-:W4:Y:S04]  /*66f0*/  LDL.LU R23, [R1+0x84c] ;  /* 0x00084c0001177983 */ /* 0x000f280000300800 */
[----:B------:R0:W-:Y:S01]  /*6700*/  STL.64 [R1+0xd40], R26 ;  /* 0x000d401a01007387 */ /* 0x0001e20000100a00 */
[----:B---3--:R-:W-:-:S03]  /*6710*/  FSETP.GT.FTZ.AND P0, PT, R29, R2, PT ;  /* 0x000000021d00720b */ /* 0x008fc60003f14000 */
[----:B------:R1:W-:Y:S01]  /*6720*/  STL.64 [R1+0xd60], R18 ;  /* 0x000d601201007387 */ /* 0x0003e20000100a00 */
[----:B------:R-:W-:Y:S02]  /*6730*/  FSEL R0, R29, R2, P0 ;  /* 0x000000021d007208 */ /* 0x000fe40000000000 */
[----:B------:R-:W-:Y:S01]  /*6740*/  FSEL R29, R2, R29, P0 ;  /* 0x0000001d021d7208 */ /* 0x000fe20000000000 */
[----:B0-----:R-:W3:Y:S01]  /*6750*/  LDL.LU R26, [R1+0x858] ;  /* 0x00085800011a7983 */ /* 0x001ee20000300800 */
[----:B------:R-:W-:-:S03]  /*6760*/  FSEL R2, R28, R3, P0 ;  /* 0x000000031c027208 */ /* 0x000fc60000000000 */
[----:B------:R-:W3:Y:S04]  /*6770*/  LDL.LU R27, [R1+0x85c] ;  /* 0x00085c00011b7983 */ /* 0x000ee80000300800 */
[----:B-1----:R-:W3:Y:S04]  /*6780*/  LDL.LU R18, [R1+0x838] ;  /* 0x0008380001127983 */ /* 0x002ee80000300800 */
[----:B------:R-:W3:Y:S04]  /*6790*/  LDL.LU R19, [R1+0x83c] ;  /* 0x00083c0001137983 */ /* 0x000ee80000300800 */
[----:B--2---:R0:W-:Y:S04]  /*67a0*/  STL.64 [R1+0xcd8], R6 ;  /* 0x000cd80601007387 */ /* 0x0041e80000100a00 */
[----:B----4-:R1:W-:Y:S04]  /*67b0*/  STL.64 [R1+0xd80], R22 ;  /* 0x000d801601007387 */ /* 0x0103e80000100a00 */
[----:B0-----:R-:W2:Y:S04]  /*67c0*/  LDL.LU R6, [R1+0x930] ;  /* 0x0009300001067983 */ /* 0x001ea80000300800 */
[----:B------:R-:W2:Y:S04]  /*67d0*/  LDL.LU R7, [R1+0x934] ;  /* 0x0009340001077983 */ /* 0x000ea80000300800 */
[----:B-1----:R-:W4:Y:S04]  /*67e0*/  LDL.LU R22, [R1+0x818] ;  /* 0x0008180001167983 */ /* 0x002f280000300800 */
[----:B------:R-:W4:Y:S01]  /*67f0*/  LDL.LU R23, [R1+0x81c] ;  /* 0x00081c0001177983 */ /* 0x000f220000300800 */
[----:B------:R-:W-:-:S03]  /*6800*/  FSEL R28, R3, R28, P0 ;  /* 0x0000001c031c7208 */ /* 0x000fc60000000000 */
[----:B---3--:R-:W-:Y:S04]  /*6810*/  STL.64 [R1+0xd78], R26 ;  /* 0x000d781a01007387 */ /* 0x008fe80000100a00 */
[----:B------:R-:W-:Y:S04]  /*6820*/  STL.64 [R1+0xf8], R14 ;  /* 0x0000f80e01007387 */ /* 0x000fe80000100a00 */
[----:B------:R-:W-:Y:S04]  /*6830*/  STL [R1+0xba0], R2 ;  /* 0x000ba00201007387 */ /* 0x000fe80000100800 */
[----:B--2---:R0:W-:Y:S04]  /*6840*/  STL.64 [R1+0xcf8], R6 ;  /* 0x000cf80601007387 */ /* 0x0041e80000100a00 */
[----:B----4-:R1:W-:Y:S04]  /*6850*/  STL.64 [R1+0x78], R22 ;  /* 0x0000781601007387 */ /* 0x0103e80000100a00 */
[----:B0-----:R-:W2:Y:S04]  /*6860*/  LDL.LU R6, [R1+0x910] ;  /* 0x0009100001067983 */ /* 0x001ea80000300800 */
[----:B------:R-:W2:Y:S04]  /*6870*/  LDL.LU R7, [R1+0x914] ;  /* 0x0009140001077983 */ /* 0x000ea80000300800 */
[----:B-1----:R-:W3:Y:S04]  /*6880*/  LDL.LU.64 R22, [R1+0xd80] ;  /* 0x000d800001167983 */ /* 0x002ee80000300a00 */
[----:B------:R0:W-:Y:S04]  /*6890*/  STL.64 [R1+0xbb0], R28 ;  /* 0x000bb01c01007387 */ /* 0x0001e80000100a00 */
[----:B------:R1:W-:Y:S04]  /*68a0*/  STL.64 [R1+0xd88], R18 ;  /* 0x000d881201007387 */ /* 0x0003e80000100a00 */
[----:B------:R-:W4:Y:S04]  /*68b0*/  LDL.LU R26, [R1+0x820] ;  /* 0x00082000011a7983 */ /* 0x000f280000300800 */
[----:B0-----:R-:W4:Y:S04]  /*68c0*/  LDL.LU R28, [R1+0x8d0] ;  /* 0x0008d000011c7983 */ /* 0x001f280000300800 */
        /* <DEDUP_REMOVED lines=8> */
[----:B--2---:R0:W-:Y:S04]  /*6950*/  STL.64 [R1+0xd08], R6 ;  /* 0x000d080601007387 */ /* 0x0041e80000100a00 */
[----:B0-----:R-:W2:Y:S04]  /*6960*/  LDL.LU R6, [R1+0x900] ;  /* 0x0009000001067983 */ /* 0x001ea80000300800 */
[----:B------:R-:W2:Y:S04]  /*6970*/  LDL.LU R7, [R1+0x904] ;  /* 0x0009040001077983 */ /* 0x000ea80000300800 */
        /* <DEDUP_REMOVED lines=25> */
[----:B---3--:R0:W-:Y:S04]  /*6b10*/  STL.64 [R1+0xa8], R22 ;  /* 0x0000a81601007387 */ /* 0x0081e80000100a00 */
[----:B0-----:R-:W3:Y:S04]  /*6b20*/  LDL.LU.64 R22, [R1+0xd50] ;  /* 0x000d500001167983 */ /* 0x001ee80000300a00 */
[----:B--2---:R0:W-:Y:S04]  /*6b30*/  STL.64 [R1+0x160], R6 ;  /* 0x0001600601007387 */ /* 0x0041e80000100a00 */
[----:B0-----:R-:W2:Y:S04]  /*6b40*/  LDL.LU.64 R6, [R1+0xd08] ;  /* 0x000d080001067983 */ /* 0x001ea80000300a00 */
[----:B---3--:R0:W-:Y:S04]  /*6b50*/  STL.64 [R1+0x118], R22 ;  /* 0x0001181601007387 */ /* 0x0081e80000100a00 */
[----:B0-----:R-:W3:Y:S04]  /*6b60*/  LDL.LU R22, [R1+0x9b0] ;  /* 0x0009b00001167983 */ /* 0x001ee80000300800 */
[----:B------:R-:W3:Y:S04]  /*6b70*/  LDL.LU R23, [R1+0x9b4] ;  /* 0x0009b40001177983 */ /* 0x000ee80000300800 */
        /* <DEDUP_REMOVED lines=11> */
[----:B0-----:R-:W2:Y:S04]  /*6c30*/  LDL.LU R6, [R1+0xa68] ;  /* 0x000a680001067983 */ /* 0x001ea80000300800 */
[----:B------:R-:W2:Y:S04]  /*6c40*/  LDL.LU R7, [R1+0xa6c] ;  /* 0x000a6c0001077983 */ /* 0x000ea80000300800 */
[----:B---3--:R0:W-:Y:S04]  /*6c50*/  STL.64 [R1+0xd00], R22 ;  /* 0x000d001601007387 */ /* 0x0081e80000100a00 */
[----:B0-----:R-:W3:Y:S04]  /*6c60*/  LDL.LU R22, [R1+0x908] ;  /* 0x0009080001167983 */ /* 0x001ee80000300800 */
[----:B------:R-:W3:Y:S04]  /*6c70*/  LDL.LU R23, [R1+0x90c] ;  /* 0x00090c0001177983 */ /* 0x000ee80000300800 */
[----:B--2---:R0:W-:Y:S04]  /*6c80*/  STL.64 [R1+0xc50], R6 ;  /* 0x000c500601007387 */ /* 0x0041e80000100a00 */
[----:B0-----:R-:W2:Y:S04]  /*6c90*/  LDL.LU R6, [R1+0xa28] ;  /* 0x000a280001067983 */ /* 0x001ea80000300800 */
[----:B------:R-:W2:Y:S04]  /*6ca0*/  LDL.LU R7, [R1+0xa2c] ;  /* 0x000a2c0001077983 */ /* 0x000ea80000300800 */
[----:B----4-:R0:W-:Y:S04]  /*6cb0*/  STL.64 [R1+0xd38], R28 ;  /* 0x000d381c01007387 */ /* 0x0101e80000100a00 */
[----:B------:R1:W-:Y:S04]  /*6cc0*/  STL.64 [R1+0x70], R18 ;  /* 0x0000701201007387 */ /* 0x0003e80000100a00 */
[----:B------:R4:W-:Y:S04]  /*6cd0*/  STL.64 [R1+0x80], R26 ;  /* 0x0000801a01007387 */ /* 0x0009e80000100a00 */
[----:B0-----:R-:W2:Y:S04]  /*6ce0*/  LDL.LU R28, [R1+0x860] ;  /* 0x00086000011c7983 */ /* 0x001ea80000300800 */
[----:B------:R-:W2:Y:S04]  /*6cf0*/  LDL.LU R29, [R1+0x864] ;  /* 0x00086400011d7983 */ /* 0x000ea80000300800 */
[----:B------:R0:W-:Y:S04]  /*6d00*/  STL.64 [R1+0xcc8], R14 ;  /* 0x000cc80e01007387 */ /* 0x0001e80000100a00 */
[----:B---3--:R3:W-:Y:S04]  /*6d10*/  STL.64 [R1+0x168], R22 ;  /* 0x0001681601007387 */ /* 0x0087e80000100a00 */
[----:B-1----:R-:W2:Y:S04]  /*6d20*/  LDL.LU.64 R18, [R1+0xd88] ;  /* 0x000d880001127983 */ /* 0x002ea80000300a00 */
[----:B----4-:R-:W4:Y:S04]  /*6d30*/  LDL.LU.64 R26, [R1+0xd78] ;  /* 0x000d7800011a7983 */ /* 0x010f280000300a00 */
[----:B0-----:R-:W4:Y:S04]  /*6d40*/  LDL.LU R14, [R1+0x940] ;  /* 0x00094000010e7983 */ /* 0x001f280000300800 */
[----:B------:R-:W4:Y:S04]  /*6d50*/  LDL.LU R15, [R1+0x944] ;  /* 0x00094400010f7983 */ /* 0x000f280000300800 */
[----:B---3--:R-:W3:Y:S04]  /*6d60*/  LDL.LU.64 R22, [R1+0xd00] ;  /* 0x000d000001167983 */ /* 0x008ee80000300a00 */
        /* <DEDUP_REMOVED lines=8> */
[----:B------:R0:W-:Y:S04]  /*6df0*/  STL.64 [R1+0x98], R18 ;  /* 0x0000981201007387 */ /* 0x0001e80000100a00 */
[----:B----4-:R4:W-:Y:S04]  /*6e00*/  STL.64 [R1+0xb8], R26 ;  /* 0x0000b81a01007387 */ /* 0x0109e80000100a00 */
[----:B------:R4:W-:Y:S04]  /*6e10*/  STL.64 [R1+0xcf0], R14 ;  /* 0x000cf00e01007387 */ /* 0x0009e80000100a00 */
[----:B---3--:R3:W-:Y:S04]  /*6e20*/  STL.64 [R1+0x180], R22 ;  /* 0x0001801601007387 */ /* 0x0087e80000100a00 */
[----:B-1----:R-:W2:Y:S04]  /*6e30*/  LDL.LU R10, [R1+0x888] ;  /* 0x00088800010a7983 */ /* 0x002ea80000300800 */
[----:B------:R-:W2:Y:S04]  /*6e40*/  LDL.LU R11, [R1+0x88c] ;  /* 0x00088c00010b7983 */ /* 0x000ea80000300800 */
[----:B------:R-:W2:Y:S04]  /*6e50*/  LDL.LU R2, [R1+0x868] ;  /* 0x0008680001027983 */ /* 0x000ea80000300800 */
[----:B------:R-:W2:Y:S04]  /*6e60*/  LDL.LU R3, [R1+0x86c] ;  /* 0x00086c0001037983 */ /* 0x000ea80000300800 */
[----:B0-----:R-:W2:Y:S04]  /*6e70*/  LDL.LU.64 R18, [R1+0xd60] ;  /* 0x000d600001127983 */ /* 0x001ea80000300a00 */
[----:B----4-:R-:W4:Y:S04]  /*6e80*/  LDL.LU.64 R26, [R1+0xd40] ;  /* 0x000d4000011a7983 */ /* 0x010f280000300a00 */
[----:B------:R-:W4:Y:S04]  /*6e90*/  LDL.LU R14, [R1+0x918] ;  /* 0x00091800010e7983 */ /* 0x000f280000300800 */
[----:B------:R-:W4:Y:S04]  /*6ea0*/  LDL.LU R15, [R1+0x91c] ;  /* 0x00091c00010f7983 */ /* 0x000f280000300800 */
[----:B---3--:R-:W3:Y:S04]  /*6eb0*/  LDL.LU.64 R22, [R1+0xce8] ;  /* 0x000ce80001167983 */ /* 0x008ee80000300a00 */
[----:B--2---:R0:W-:Y:S04]  /*6ec0*/  STL.64 [R1+0xc80], R6 ;  /* 0x000c800601007387 */ /* 0x0041e80000100a00 */
[----:B0-----:R-:W2:Y:S04]  /*6ed0*/  LDL.LU R6, [R1+0x9f8] ;  /* 0x0009f80001067983 */ /* 0x001ea80000300800 */
[----:B------:R-:W2:Y:S04]  /*6ee0*/  LDL.LU R7, [R1+0x9fc] ;  /* 0x0009fc0001077983 */ /* 0x000ea80000300800 */
[----:B------:R0:W-:Y:S04]  /*6ef0*/  STL.64 [R1+0xd90], R28 ;  /* 0x000d901c01007387 */ /* 0x0001e80000100a00 */
[----:B0-----:R-:W2:Y:S04]  /*6f00*/  LDL.LU R28, [R1+0x808] ;  /* 0x00080800011c7983 */ /* 0x001ea80000300800 */
[----:B------:R-:W2:Y:S04]  /*6f10*/  LDL.LU R29, [R1+0x80c] ;  /* 0x00080c00011d7983 */ /* 0x000ea80000300800 */
[----:B------:R0:W-:Y:S04]  /*6f20*/  STL.64 [R1+0xe8], R10 ;  /* 0x0000e80a01007387 */ /* 0x0001e80000100a00 */
[----:B------:R-:W-:Y:S04]  /*6f30*/  STL.64 [R1+0xc8], R2 ;  /* 0x0000c80201007387 */ /* 0x000fe80000100a00 */
[----:B------:R-:W-:Y:S04]  /*6f40*/  STL.64 [R1+0x108], R18 ;  /* 0x0001081201007387 */ /* 0x000fe80000100a00 */
[----:B----4-:R1:W-:Y:S04]  /*6f50*/  STL.64 [R1+0x128], R26 ;  /* 0x0001281a01007387 */ /* 0x0103e80000100a00 */
[----:B0-----:R-:W4:Y:S04]  /*6f60*/  LDL.LU R10, [R1+0x980] ;  /* 0x00098000010a7983 */ /* 0x001f280000300800 */
[----:B------:R0:W-:Y:S04]  /*6f70*/  STL.64 [R1+0x178], R14 ;  /* 0x0001780e01007387 */ /* 0x0001e80000100a00 */
[----:B---3--:R3:W-:Y:S04]  /*6f80*/  STL.64 [R1+0x1b0], R22 ;  /* 0x0001b01601007387 */ /* 0x0087e80000100a00 */
[----:B-1----:R-:W4:Y:S04]  /*6f90*/  LDL.LU R26, [R1+0x9c0] ;  /* 0x0009c000011a7983 */ /* 0x002f280000300800 */
[----:B------:R-:W4:Y:S04]  /*6fa0*/  LDL.LU R27, [R1+0x9c4] ;  /* 0x0009c400011b7983 */ /* 0x000f280000300800 */
[----:B------:R-:W4:Y:S04]  /*6fb0*/  LDL.LU R18, [R1+0x9a0] ;  /* 0x0009a00001127983 */ /* 0x000f280000300800 */
[----:B------:R-:W4:Y:S04]  /*6fc0*/  LDL.LU R19, [R1+0x9a4] ;  /* 0x0009a40001137983 */ /* 0x000f280000300800 */
[----:B------:R-:W4:Y:S04]  /*6fd0*/  LDL.LU R11, [R1+0x984] ;  /* 0x00098400010b7983 */ /* 0x000f280000300800 */
[----:B------:R-:W4:Y:S04]  /*6fe0*/  LDL.LU R2, [R1+0x960] ;  /* 0x0009600001027983 */ /* 0x000f280000300800 */
[----:B------:R-:W4:Y:S04]  /*6ff0*/  LDL.LU R3, [R1+0x964] ;  /* 0x0009640001037983 */ /* 0x000f280000300800 */
[----:B0-----:R-:W4:Y:S04]  /*7000*/  LDL.LU.64 R14, [R1+0xcf0] ;  /* 0x000cf000010e7983 */ /* 0x001f280000300a00 */
[----:B---3--:R-:W3:Y:S04]  /*7010*/  LDL.LU.64 R22, [R1+0xcb8] ;  /* 0x000cb80001167983 */ /* 0x008ee80000300a00 */
[----:B--2---:R0:W-:Y:S04]  /*7020*/  STL.64 [R1+0xc88], R6 ;  /* 0x000c880601007387 */ /* 0x0041e80000100a00 */
[----:B0-----:R-:W2:Y:S04]  /*7030*/  LDL.LU R6, [R1+0x9f0] ;  /* 0x0009f00001067983 */ /* 0x001ea80000300800 */
[----:B------:R-:W2:Y:S04]  /*7040*/  LDL.LU R7, [R1+0x9f4] ;  /* 0x0009f40001077983 */ /* 0x000ea80000300800 */
[----:B------:R0:W-:Y:S04]  /*7050*/  STL.64 [R1+0x8], R24 ;  /* 0x0000081801007387 */ /* 0x0001e80000100a00 */
[----:B------:R1:W-:Y:S04]  /*7060*/  STL.64 [R1+0x18], R20 ;  /* 0x0000181401007387 */ /* 0x0003e80000100a00 */
[----:B------:R1:W-:Y:S04]  /*7070*/  STL.64 [R1+0x28], R16 ;  /* 0x0000281001007387 */ /* 0x0003e80000100a00 */
[----:B------:R1:W-:Y:S04]  /*7080*/  STL.64 [R1+0x68], R28 ;  /* 0x0000681c01007387 */ /* 0x0003e80000100a00 */
[----:B0-----:R-:W2:Y:S04]  /*7090*/  LDL.LU R24, [R1+0x8c0] ;  /* 0x0008c00001187983 */ /* 0x001ea80000300800 */
[----:B------:R-:W2:Y:S04]  /*70a0*/  LDL.LU R25, [R1+0x8c4] ;  /* 0x0008c40001197983 */ /* 0x000ea80000300800 */
[----:B-1----:R-:W2:Y:S04]  /*70b0*/  LDL.LU R20, [R1+0x8b0] ;  /* 0x0008b00001147983 */ /* 0x002ea80000300800 */
[----:B------:R-:W2:Y:S04]  /*70c0*/  LDL.LU R21, [R1+0x8b4] ;  /* 0x0008b40001157983 */ /* 0x000ea80000300800 */
[----:B------:R-:W2:Y:S04]  /*70d0*/  LDL.LU R16, [R1+0x8a0] ;  /* 0x0008a00001107983 */ /* 0x000ea80000300800 */
[----:B------:R-:W2:Y:S04]  /*70e0*/  LDL.LU R17, [R1+0x8a4] ;  /* 0x0008a40001117983 */ /* 0x000ea80000300800 */
[----:B------:R-:W2:Y:S04]  /*70f0*/  LDL.LU.64 R28, [R1+0xd90] ;  /* 0x000d9000011c7983 */ /* 0x000ea80000300a00 */
[----:B----4-:R0:W-:Y:S04]  /*7100*/  STL.64 [R1+0xcb0], R26 ;  /* 0x000cb01a01007387 */ /* 0x0101e80000100a00 */
[----:B------:R-:W-:Y:S04]  /*7110*/  STL.64 [R1+0xcc0], R18 ;  /* 0x000cc01201007387 */ /* 0x000fe80000100a00 */
[----:B------:R-:W-:Y:S04]  /*7120*/  STL.64 [R1+0xcd0], R10 ;  /* 0x000cd00a01007387 */ /* 0x000fe80000100a00 */
[----:B0-----:R-:W4:Y:S04]  /*7130*/  LDL.LU R26, [R1+0x958] ;  /* 0x00095800011a7983 */ /* 0x001f280000300800 */
[----:B------:R0:W-:Y:S04]  /*7140*/  STL.64 [R1+0xce0], R2 ;  /* 0x000ce00201007387 */ /* 0x0001e80000100a00 */
[----:B------:R1:W-:Y:S04]  /*7150*/  STL.64 [R1+0x1a0], R14 ;  /* 0x0001a00e01007387 */ /* 0x0003e80000100a00 */
[----:B---3--:R3:W-:Y:S04]  /*7160*/  STL.64 [R1+0x210], R22 ;  /* 0x0002101601007387 */ /* 0x0087e80000100a00 */
[----:B0-----:R-:W4:Y:S04]  /*7170*/  LDL.LU R2, [R1+0x928] ;  /* 0x0009280001027983 */ /* 0x001f280000300800 */
[----:B------:R-:W4:Y:S04]  /*7180*/  LDL.LU R3, [R1+0x92c] ;  /* 0x00092c0001037983 */ /* 0x000f280000300800 */
[----:B------:R-:W4:Y:S04]  /*7190*/  LDL.LU R10, [R1+0x938] ;  /* 0x00093800010a7983 */ /* 0x000f280000300800 */
[----:B------:R-:W4:Y:S04]  /*71a0*/  LDL.LU R11, [R1+0x93c] ;  /* 0x00093c00010b7983 */ /* 0x000f280000300800 */
[----:B------:R-:W4:Y:S04]  /*71b0*/  LDL.LU R18, [R1+0x948] ;  /* 0x0009480001127983 */ /* 0x000f280000300800 */
[----:B------:R-:W4:Y:S04]  /*71c0*/  LDL.LU R19, [R1+0x94c] ;  /* 0x00094c0001137983 */ /* 0x000f280000300800 */
[----:B------:R-:W4:Y:S04]  /*71d0*/  LDL.LU R27, [R1+0x95c] ;  /* 0x00095c00011b7983 */ /* 0x000f280000300800 */
[----:B-1----:R-:W4:Y:S04]  /*71e0*/  LDL.LU.64 R14, [R1+0xcc8] ;  /* 0x000cc800010e7983 */ /* 0x002f280000300a00 */
[----:B---3--:R-:W3:Y:S04]  /*71f0*/  LDL.LU R22, [R1+0xaa8] ;  /* 0x000aa80001167983 */ /* 0x008ee80000300800 */
[----:B------:R-:W3:Y:S04]  /*7200*/  LDL.LU R23, [R1+0xaac] ;  /* 0x000aac0001177983 */ /* 0x000ee80000300800 */
[----:B--2---:R0:W-:Y:S04]  /*7210*/  STL.64 [R1+0xc90], R6 ;  /* 0x000c900601007387 */ /* 0x0041e80000100a00 */
[----:B0-----:R-:W2:Y:S04]  /*7220*/  LDL.LU R6, [R1+0x9e8] ;  /* 0x0009e80001067983 */ /* 0x001ea80000300800 */
[----:B------:R-:W2:Y:S04]  /*7230*/  LDL.LU R7, [R1+0x9ec] ;  /* 0x0009ec0001077983 */ /* 0x000ea80000300800 */
[----:B------:R0:W-:Y:S04]  /*7240*/  STL.64 [R1+0xd48], R24 ;  /* 0x000d481801007387 */ /* 0x0001e80000100a00 */
[----:B------:R1:W-:Y:S04]  /*7250*/  STL.64 [R1+0xd58], R20 ;  /* 0x000d581401007387 */ /* 0x0003e80000100a00 */
[----:B0-----:R-:W2:Y:S04]  /*7260*/  LDL.LU R24, [R1+0x850] ;  /* 0x0008500001187983 */ /* 0x001ea80000300800 */
[----:B------:R0:W-:Y:S04]  /*7270*/  STL.64 [R1+0xd68], R16 ;  /* 0x000d681001007387 */ /* 0x0001e80000100a00 */
[----:B------:R0:W-:Y:S04]  /*7280*/  STL.64 [R1+0x88], R28 ;  /* 0x0000881c01007387 */ /* 0x0001e80000100a00 */
[----:B-1----:R-:W2:Y:S04]  /*7290*/  LDL.LU R20, [R1+0x840] ;  /* 0x0008400001147983 */ /* 0x002ea80000300800 */
[----:B0-----:R-:W2:Y:S04]  /*72a0*/  LDL.LU R16, [R1+0x830] ;  /* 0x0008300001107983 */ /* 0x001ea80000300800 */
[----:B------:R-:W2:Y:S04]  /*72b0*/  LDL.LU R17, [R1+0x834] ;  /* 0x0008340001117983 */ /* 0x000ea80000300800 */
[----:B------:R-:W2:Y:S04]  /*72c0*/  LDL.LU R21, [R1+0x844] ;  /* 0x0008440001157983 */ /* 0x000ea80000300800 */
[----:B------:R-:W2:Y:S04]  /*72d0*/  LDL.LU R25, [R1+0x854] ;  /* 0x0008540001197983 */ /* 0x000ea80000300800 */
[----:B------:R-:W2:Y:S04]  /*72e0*/  LDL.LU.64 R28, [R1+0xd70] ;  /* 0x000d7000011c7983 */ /* 0x000ea80000300a00 */
[----:B----4-:R0:W-:Y:S04]  /*72f0*/  STL.64 [R1+0x188], R2 ;  /* 0x0001880201007387 */ /* 0x0101e80000100a00 */
[----:B------:R1:W-:Y:S04]  /*7300*/  STL.64 [R1+0x198], R10 ;  /* 0x0001980a01007387 */ /* 0x0003e80000100a00 */
[----:B0-----:R-:W4:Y:S04]  /*7310*/  LDL.LU.64 R2, [R1+0xce0] ;  /* 0x000ce00001027983 */ /* 0x001f280000300a00 */
[----:B------:R0:W-:Y:S04]  /*7320*/  STL.64 [R1+0x1a8], R18 ;  /* 0x0001a81201007387 */ /* 0x0001e80000100a00 */
[----:B------:R0:W-:Y:S04]  /*7330*/  STL.64 [R1+0x1b8], R26 ;  /* 0x0001b81a01007387 */ /* 0x0001e80000100a00 */
[----:B------:R0:W-:Y:S04]  /*7340*/  STL.64 [R1+0x1f0], R14 ;  /* 0x0001f00e01007387 */ /* 0x0001e80000100a00 */
[----:B-1----:R-:W4:Y:S04]  /*7350*/  LDL.LU.64 R10, [R1+0xcd0] ;  /* 0x000cd000010a7983 */ /* 0x002f280000300a00 */
[----:B---3--:R1:W-:Y:S04]  /*7360*/  STL.64 [R1+0xc30], R22 ;  /* 0x000c301601007387 */ /* 0x0083e80000100a00 */
[----:B0-----:R-:W3:Y:S04]  /*7370*/  LDL.LU.64 R18, [R1+0xcc0] ;  /* 0x000cc00001127983 */ /* 0x001ee80000300a00 */
[----:B------:R-:W3:Y:S04]  /*7380*/  LDL.LU.64 R26, [R1+0xcb0] ;  /* 0x000cb000011a7983 */ /* 0x000ee80000300a00 */
[----:B------:R-:W3:Y:S04]  /*7390*/  LDL.LU R14, [R1+0xa88] ;  /* 0x000a8800010e7983 */ /* 0x000ee80000300800 */
        /* <DEDUP_REMOVED lines=12> */
[----:B------:R0:W-:Y:S04]  /*7460*/  STL.64 [R1+0xa0], R20 ;  /* 0x0000a01401007387 */ /* 0x0001e80000100a00 */
[----:B------:R0:W-:Y:S04]  /*7470*/  STL.64 [R1+0xb0], R24 ;  /* 0x0000b01801007387 */ /* 0x0001e80000100a00 */
[----:B------:R0:W-:Y:S04]  /*7480*/  STL.64 [R1+0xc0], R28 ;  /* 0x0000c01c01007387 */ /* 0x0001e80000100a00 */
[----:B-1----:R-:W2:Y:S04]  /*7490*/  LDL.LU R8, [R1+0x880] ;  /* 0x0008800001087983 */ /* 0x002ea80000300800 */
[----:B------:R-:W2:Y:S04]  /*74a0*/  LDL.LU R9, [R1+0x884] ;  /* 0x0008840001097983 */ /* 0x000ea80000300800 */
[----:B------:R-:W2:Y:S04]  /*74b0*/  LDL.LU R4, [R1+0x870] ;  /* 0x0008700001047983 */ /* 0x000ea80000300800 */
[----:B------:R-:W2:Y:S04]  /*74c0*/  LDL.LU R5, [R1+0x874] ;  /* 0x0008740001057983 */ /* 0x000ea80000300800 */
[----:B0-----:R-:W2:Y:S04]  /*74d0*/  LDL.LU.64 R16, [R1+0xd68] ;  /* 0x000d680001107983 */ /* 0x001ea80000300a00 */
[----:B------:R-:W2:Y:S04]  /*74e0*/  LDL.LU.64 R20, [R1+0xd58] ;  /* 0x000d580001147983 */ /* 0x000ea80000300a00 */
[----:B------:R-:W2:Y:S04]  /*74f0*/  LDL.LU.64 R24, [R1+0xd48] ;  /* 0x000d480001187983 */ /* 0x000ea80000300a00 */
[----:B------:R-:W2:Y:S04]  /*7500*/  LDL.LU.64 R28, [R1+0xd38] ;  /* 0x000d3800011c7983 */ /* 0x000ea80000300a00 */
[----:B----4-:R0:W-:Y:S04]  /*7510*/  STL.64 [R1+0x1c0], R2 ;  /* 0x0001c00201007387 */ /* 0x0101e80000100a00 */
[----:B------:R1:W-:Y:S04]  /*7520*/  STL.64 [R1+0x1e0], R10 ;  /* 0x0001e00a01007387 */ /* 0x0003e80000100a00 */
[----:B0-----:R-:W4:Y:S04]  /*7530*/  LDL.LU R2, [R1+0xa58] ;  /* 0x000a580001027983 */ /* 0x001f280000300800 */
[----:B---3--:R-:W-:Y:S04]  /*7540*/  STL.64 [R1+0x200], R18 ;  /* 0x0002001201007387 */ /* 0x008fe80000100a00 */
[----:B------:R0:W-:Y:S04]  /*7550*/  STL.64 [R1+0x220], R26 ;  /* 0x0002201a01007387 */ /* 0x0001e80000100a00 */
[----:B-1----:R-:W3:Y:S04]  /*7560*/  LDL.LU R10, [R1+0xa78] ;  /* 0x000a7800010a7983 */ /* 0x002ee80000300800 */
[----:B------:R1:W-:Y:S04]  /*7570*/  STL.64 [R1+0xc40], R14 ;  /* 0x000c400e01007387 */ /* 0x0003e80000100a00 */
[----:B0-----:R-:W4:Y:S04]  /*7580*/  LDL.LU R26, [R1+0xab8] ;  /* 0x000ab800011a7983 */ /* 0x001f280000300800 */
[----:B------:R0:W-:Y:S04]  /*7590*/  STL.64 [R1+0xc60], R22 ;  /* 0x000c601601007387 */ /* 0x0001e80000100a00 */
[----:B------:R-:W4:Y:S04]  /*75a0*/  LDL.LU R27, [R1+0xabc] ;  /* 0x000abc00011b7983 */ /* 0x000f280000300800 */
[----:B------:R-:W3:Y:S04]  /*75b0*/  LDL.LU R18, [R1+0xa98] ;  /* 0x000a980001127983 */ /* 0x000ee80000300800 */
[----:B------:R-:W3:Y:S04]  /*75c0*/  LDL.LU R19, [R1+0xa9c] ;  /* 0x000a9c0001137983 */ /* 0x000ee80000300800 */
[----:B------:R-:W3:Y:S04]  /*75d0*/  LDL.LU R11, [R1+0xa7c] ;  /* 0x000a7c00010b7983 */ /* 0x000ee80000300800 */
[----:B------:R-:W3:Y:S04]  /*75e0*/  LDL.LU R3, [R1+0xa5c] ;  /* 0x000a5c0001037983 */ /* 0x000ee80000300800 */
[----:B-1----:R-:W3:Y:S04]  /*75f0*/  LDL.LU R14, [R1+0xa38] ;  /* 0x000a3800010e7983 */ /* 0x002ee80000300800 */
[----:B------:R-:W3:Y:S04]  /*7600*/  LDL.LU R15, [R1+0xa3c] ;  /* 0x000a3c00010f7983 */ /* 0x000ee80000300800 */
[----:B0-----:R-:W3:Y:S04]  /*7610*/  LDL.LU R22, [R1+0xa18] ;  /* 0x000a180001167983 */ /* 0x001ee80000300800 */
[----:B------:R-:W3:Y:S04]  /*7620*/  LDL.LU R23, [R1+0xa1c] ;  /* 0x000a1c0001177983 */ /* 0x000ee80000300800 */
[----:B--2---:R0:W-:Y:S04]  /*7630*/  STL.64 [R1+0xca0], R6 ;  /* 0x000ca00601007387 */ /* 0x0041e80000100a00 */
[----:B0-----:R-:W2:Y:S04]  /*7640*/  LDL.LU R6, [R1+0x9d8] ;  /* 0x0009d80001067983 */ /* 0x001ea80000300800 */
[----:B------:R-:W2:Y:S04]  /*7650*/  LDL.LU R7, [R1+0x9dc] ;  /* 0x0009dc0001077983 */ /* 0x000ea80000300800 */
[----:B------:R0:W-:Y:S04]  /*7660*/  STL.64 [R1+0xf0], R12 ;  /* 0x0000f00c01007387 */ /* 0x0001e80000100a00 */
[----:B0-----:R-:W2:Y:S04]  /*7670*/  LDL.LU R12, [R1+0x988] ;  /* 0x00098800010c7983 */ /* 0x001ea80000300800 */
[----:B------:R-:W2:Y:S04]  /*7680*/  LDL.LU R13, [R1+0x98c] ;  /* 0x00098c00010d7983 */ /* 0x000ea80000300800 */
[----:B------:R-:W-:Y:S04]  /*7690*/  STL.64 [R1+0xe0], R8 ;  /* 0x0000e00801007387 */ /* 0x000fe80000100a00 */
[----:B------:R0:W-:Y:S04]  /*76a0*/  STL.64 [R1+0xd0], R4 ;  /* 0x0000d00401007387 */ /* 0x0001e80000100a00 */
[----:B------:R1:W-:Y:S04]  /*76b0*/  STL.64 [R1+0x100], R16 ;  /* 0x0001001001007387 */ /* 0x0003e80000100a00 */
[----:B------:R1:W-:Y:S04]  /*76c0*/  STL.64 [R1+0x110], R20 ;  /* 0x0001101401007387 */ /* 0x0003e80000100a00 */
[----:B------:R1:W-:Y:S04]  /*76d0*/  STL.64 [R1+0x120], R24 ;  /* 0x0001201801007387 */ /* 0x0003e80000100a00 */
[----:B------:R1:W-:Y:S04]  /*76e0*/  STL.64 [R1+0x130], R28 ;  /* 0x0001301c01007387 */ /* 0x0003e80000100a00 */
[----:B0-----:R-:W2:Y:S04]  /*76f0*/  LDL.LU R4, [R1+0x968] ;  /* 0x0009680001047983 */ /* 0x001ea80000300800 */
[----:B------:R-:W2:Y:S04]  /*7700*/  LDL.LU R5, [R1+0x96c] ;  /* 0x00096c0001057983 */ /* 0x000ea80000300800 */
[----:B------:R-:W2:Y:S04]  /*7710*/  LDL.LU R8, [R1+0x978] ;  /* 0x0009780001087983 */ /* 0x000ea80000300800 */
[----:B------:R-:W2:Y:S04]  /*7720*/  LDL.LU R9, [R1+0x97c] ;  /* 0x00097c0001097983 */ /* 0x000ea80000300800 */
[----:B-1----:R-:W2:Y:S04]  /*7730*/  LDL.LU R16, [R1+0x998] ;  /* 0x0009980001107983 */ /* 0x002ea80000300800 */
[----:B------:R-:W2:Y:S04]  /*7740*/  LDL.LU R17, [R1+0x99c] ;  /* 0x00099c0001117983 */ /* 0x000ea80000300800 */
[----:B------:R-:W2:Y:S04]  /*7750*/  LDL.LU R20, [R1+0x9a8] ;  /* 0x0009a80001147983 */ /* 0x000ea80000300800 */
[----:B------:R-:W2:Y:S04]  /*7760*/  LDL.LU R21, [R1+0x9ac] ;  /* 0x0009ac0001157983 */ /* 0x000ea80000300800 */
[----:B------:R-:W2:Y:S04]  /*7770*/  LDL.LU R24, [R1+0x9b8] ;  /* 0x0009b80001187983 */ /* 0x000ea80000300800 */
[----:B------:R-:W2:Y:S04]  /*7780*/  LDL.LU R25, [R1+0x9bc] ;  /* 0x0009bc0001197983 */ /* 0x000ea80000300800 */
[----:B------:R-:W2:Y:S04]  /*7790*/  LDL.LU R28, [R1+0x9c8] ;  /* 0x0009c800011c7983 */ /* 0x000ea80000300800 */
[----:B------:R-:W2:Y:S04]  /*77a0*/  LDL.LU R29, [R1+0x9cc] ;  /* 0x0009cc00011d7983 */ /* 0x000ea80000300800 */
[----:B----4-:R-:W-:Y:S04]  /*77b0*/  STL.64 [R1+0xc28], R26 ;  /* 0x000c281a01007387 */ /* 0x010fe80000100a00 */
[----:B---3--:R-:W-:Y:S04]  /*77c0*/  STL.64 [R1+0xc38], R18 ;  /* 0x000c381201007387 */ /* 0x008fe80000100a00 */
[----:B------:R-:W-:Y:S04]  /*77d0*/  STL.64 [R1+0xc48], R10 ;  /* 0x000c480a01007387 */ /* 0x000fe80000100a00 */
[----:B------:R-:W-:Y:S04]  /*77e0*/  STL.64 [R1+0xc58], R2 ;  /* 0x000c580201007387 */ /* 0x000fe80000100a00 */
[----:B------:R-:W-:Y:S04]  /*77f0*/  STL.64 [R1+0xc68], R14 ;  /* 0x000c680e01007387 */ /* 0x000fe80000100a00 */
[----:B------:R-:W-:Y:S04]  /*7800*/  STL.64 [R1+0xc78], R22 ;  /* 0x000c781601007387 */ /* 0x000fe80000100a00 */
[----:B--2---:R0:W-:Y:S04]  /*7810*/  STL.64 [R1+0xca8], R6 ;  /* 0x000ca80601007387 */ /* 0x0041e80000100a00 */
[----:B0-----:R-:W2:Y:S04]  /*7820*/  LDL.LU R6, [R1+0x9d0] ;  /* 0x0009d00001067983 */ /* 0x001ea80000300800 */
[----:B------:R-:W2:Y:S04]  /*7830*/  LDL.LU R7, [R1+0x9d4] ;  /* 0x0009d40001077983 */ /* 0x000ea80000300800 */
[----:B------:R-:W3:Y:S04]  /*7840*/  LDL.LU R14, [R1+0xa10] ;  /* 0x000a1000010e7983 */ /* 0x000ee80000300800 */
[----:B------:R-:W3:Y:S04]  /*7850*/  LDL.LU R15, [R1+0xa14] ;  /* 0x000a1400010f7983 */ /* 0x000ee80000300800 */
        /* <DEDUP_REMOVED lines=8> */
[----:B------:R0:W-:Y:S04]  /*78e0*/  STL.64 [R1+0x1c8], R4 ;  /* 0x0001c80401007387 */ /* 0x0001e80000100a00 */
[----:B------:R-:W4:Y:S04]  /*78f0*/  LDL.LU R26, [R1+0xa50] ;  /* 0x000a5000011a7983 */ /* 0x000f280000300800 */
[----:B------:R1:W-:Y:S04]  /*7900*/  STL.64 [R1+0x1d8], R8 ;  /* 0x0001d80801007387 */ /* 0x0003e80000100a00 */
[----:B0-----:R-:W4:Y:S04]  /*7910*/  LDL.LU R4, [R1+0xa60] ;  /* 0x000a600001047983 */ /* 0x001f280000300800 */
[----:B------:R-:W4:Y:S04]  /*7920*/  LDL.LU R5, [R1+0xa64] ;  /* 0x000a640001057983 */ /* 0x000f280000300800 */
[----:B-1----:R-:W4:Y:S04]  /*7930*/  LDL.LU R8, [R1+0xa70] ;  /* 0x000a700001087983 */ /* 0x002f280000300800 */
[----:B------:R0:W-:Y:S04]  /*7940*/  STL.64 [R1+0x208], R20 ;  /* 0x0002081401007387 */ /* 0x0001e80000100a00 */
[----:B------:R-:W4:Y:S04]  /*7950*/  LDL.LU R9, [R1+0xa74] ;  /* 0x000a740001097983 */ /* 0x000f280000300800 */
[----:B------:R-:W4:Y:S04]  /*7960*/  LDL.LU R27, [R1+0xa54] ;  /* 0x000a5400011b7983 */ /* 0x000f280000300800 */
[----:B0-----:R-:W4:Y:S04]  /*7970*/  LDL.LU R20, [R1+0xaa0] ;  /* 0x000aa00001147983 */ /* 0x001f280000300800 */
[----:B------:R0:W-:Y:S04]  /*7980*/  STL.64 [R1+0x228], R28 ;  /* 0x0002281c01007387 */ /* 0x0001e80000100a00 */
[----:B------:R-:W4:Y:S04]  /*7990*/  LDL.LU R21, [R1+0xaa4] ;  /* 0x000aa40001157983 */ /* 0x000f280000300800 */
[----:B0-----:R-:W4:Y:S04]  /*79a0*/  LDL.LU R28, [R1+0xac0] ;  /* 0x000ac000011c7983 */ /* 0x001f280000300800 */
[----:B------:R-:W4:Y:S04]  /*79b0*/  LDL.LU R29, [R1+0xac4] ;  /* 0x000ac400011d7983 */ /* 0x000f280000300800 */
[----:B---3--:R0:W-:Y:S04]  /*79c0*/  STL.64 [R1+0x270], R14 ;  /* 0x0002700e01007387 */ /* 0x0081e80000100a00 */
[----:B0-----:R-:W3:Y:S04]  /*79d0*/  LDL.LU.64 R14, [R1+0xc68] ;  /* 0x000c6800010e7983 */ /* 0x001ee80000300a00 */
        /* <DEDUP_REMOVED lines=32> */
[----:B--2---:R0:W-:Y:S04]  /*7be0*/  STL.64 [R1+0x230], R6 ;  /* 0x0002300601007387 */ /* 0x0041e80000100a00 */
[----:B0-----:R-:W2:Y:S04]  /*7bf0*/  LDL.LU.64 R6, [R1+0xca8] ;  /* 0x000ca80001067983 */ /* 0x001ea80000300a00 */
[----:B---3--:R0:W-:Y:S04]  /*7c00*/  STL.64 [R1+0x328], R14 ;  /* 0x0003280e01007387 */ /* 0x0081e80000100a00 */
[----:B0-----:R-:W3:Y:S04]  /*7c10*/  LDL.LU.64 R14, [R1+0xc20] ;  /* 0x000c2000010e7983 */ /* 0x001ee80000300a00 */
        /* <DEDUP_REMOVED lines=13> */
[----:B----4-:R1:W-:Y:S04]  /*7cf0*/  STL.64 [R1+0x2c0], R4 ;  /* 0x0002c00401007387 */ /* 0x0103e80000100a00 */
[----:B0-----:R-:W2:Y:S04]  /*7d00*/  LDL.LU.64 R6, [R1+0xc88] ;  /* 0x000c880001067983 */ /* 0x001ea80000300a00 */
[----:B-1----:R-:W4:Y:S04]  /*7d10*/  LDL.LU R4, [R1+0xb48] ;  /* 0x000b480001047983 */ /* 0x002f280000300800 */
[----:B------:R-:W4:Y:S04]  /*7d20*/  LDL.LU R5, [R1+0xb4c] ;  /* 0x000b4c0001057983 */ /* 0x000f280000300800 */
[----:B---3--:R0:W-:Y:S04]  /*7d30*/  STL.64 [R1+0x348], R14 ;  /* 0x0003480e01007387 */ /* 0x0081e80000100a00 */
[----:B0-----:R-:W3:Y:S04]  /*7d40*/  LDL.LU.64 R14, [R1+0xc00] ;  /* 0x000c0000010e7983 */ /* 0x001ee80000300a00 */
[----:B------:R0:W-:Y:S04]  /*7d50*/  STL.64 [R1+0x320], R28 ;  /* 0x0003201c01007387 */ /* 0x0001e80000100a00 */
[----:B--2---:R1:W-:Y:S04]  /*7d60*/  STL.64 [R1+0x258], R6 ;  /* 0x0002580601007387 */ /* 0x0043e80000100a00 */
[----:B0-----:R-:W2:Y:S04]  /*7d70*/  LDL.LU R28, [R1+0xb38] ;  /* 0x000b3800011c7983 */ /* 0x001ea80000300800 */
[----:B------:R-:W2:Y:S04]  /*7d80*/  LDL.LU R29, [R1+0xb3c] ;  /* 0x000b3c00011d7983 */ /* 0x000ea80000300800 */
[----:B------:R0:W-:Y:S04]  /*7d90*/  STL.64 [R1+0x260], R22 ;  /* 0x0002601601007387 */ /* 0x0001e80000100a00 */
[----:B----4-:R4:W-:Y:S04]  /*7da0*/  STL.64 [R1+0xbd0], R4 ;  /* 0x000bd00401007387 */ /* 0x0109e80000100a00 */
[----:B-1----:R-:W2:Y:S04]  /*7db0*/  LDL.LU.64 R6, [R1+0xc80] ;  /* 0x000c800001067983 */ /* 0x002ea80000300a00 */
[----:B0-----:R-:W2:Y:S04]  /*7dc0*/  LDL.LU.64 R22, [R1+0xc78] ;  /* 0x000c780001167983 */ /* 0x001ea80000300a00 */
[----:B----4-:R-:W4:Y:S04]  /*7dd0*/  LDL.LU R4, [R1+0xb18] ;  /* 0x000b180001047983 */ /* 0x010f280000300800 */
[----:B------:R-:W4:Y:S04]  /*7de0*/  LDL.LU R5, [R1+0xb1c] ;  /* 0x000b1c0001057983 */ /* 0x000f280000300800 */
[----:B---3--:R0:W-:Y:S04]  /*7df0*/  STL.64 [R1+0x350], R14 ;  /* 0x0003500e01007387 */ /* 0x0081e80000100a00 */
[----:B0-----:R-:W3:Y:S04]  /*7e00*/  LDL.LU.64 R14, [R1+0xbf8] ;  /* 0x000bf800010e7983 */ /* 0x001ee80000300a00 */
[----:B--2---:R0:W-:Y:S04]  /*7e10*/  STL.64 [R1+0xbd8], R28 ;  /* 0x000bd81c01007387 */ /* 0x0041e80000100a00 */
[----:B------:R-:W-:Y:S04]  /*7e20*/  STL.64 [R1+0x2d0], R8 ;  /* 0x0002d00801007387 */ /* 0x000fe80000100a00 */
[----:B0-----:R-:W2:Y:S04]  /*7e30*/  LDL.LU R28, [R1+0xb10] ;  /* 0x000b1000011c7983 */ /* 0x001ea80000300800 */
[----:B------:R-:W2:Y:S04]  /*7e40*/  LDL.LU R29, [R1+0xb14] ;  /* 0x000b1400011d7983 */ /* 0x000ea80000300800 */
[----:B------:R0:W-:Y:S04]  /*7e50*/  STL.64 [R1+0x268], R6 ;  /* 0x0002680601007387 */ /* 0x0001e80000100a00 */
[----:B------:R1:W-:Y:S04]  /*7e60*/  STL.64 [R1+0x278], R22 ;  /* 0x0002781601007387 */ /* 0x0003e80000100a00 */
[----:B------:R1:W-:Y:S04]  /*7e70*/  STL.64 [R1+0x300], R20 ;  /* 0x0003001401007387 */ /* 0x0003e80000100a00 */
[----:B----4-:R4:W-:Y:S04]  /*7e80*/  STL.64 [R1+0xbe8], R4 ;  /* 0x000be80401007387 */ /* 0x0109e80000100a00 */
[----:B0-----:R-:W2:Y:S04]  /*7e90*/  LDL.LU.64 R6, [R1+0xc70] ;  /* 0x000c700001067983 */ /* 0x001ea80000300a00 */
[----:B-1----:R-:W2:Y:S04]  /*7ea0*/  LDL.LU.64 R22, [R1+0xc60] ;  /* 0x000c600001167983 */ /* 0x002ea80000300a00 */
[----:B------:R-:W2:Y:S04]  /*7eb0*/  LDL.LU R20, [R1+0xb88] ;  /* 0x000b880001147983 */ /* 0x000ea80000300800 */
[----:B------:R-:W2:Y:S04]  /*7ec0*/  LDL.LU R21, [R1+0xb8c] ;  /* 0x000b8c0001157983 */ /* 0x000ea80000300800 */
[----:B------:R-:W2:Y:S04]  /*7ed0*/  LDL.LU R8, [R1+0xb58] ;  /* 0x000b580001087983 */ /* 0x000ea80000300800 */
[----:B------:R-:W2:Y:S04]  /*7ee0*/  LDL.LU R9, [R1+0xb5c] ;  /* 0x000b5c0001097983 */ /* 0x000ea80000300800 */
[----:B----4-:R-:W4:Y:S04]  /*7ef0*/  LDL.LU R4, [R1+0xb00] ;  /* 0x000b000001047983 */ /* 0x010f280000300800 */
[----:B------:R-:W4:Y:S04]  /*7f00*/  LDL.LU R5, [R1+0xb04] ;  /* 0x000b040001057983 */ /* 0x000f280000300800 */
[----:B---3--:R0:W-:Y:S04]  /*7f10*/  STL.64 [R1+0x358], R14 ;  /* 0x0003580e01007387 */ /* 0x0081e80000100a00 */
[----:B0-----:R-:W3:Y:S04]  /*7f20*/  LDL.LU.64 R14, [R1+0xbf0] ;  /* 0x000bf000010e7983 */ /* 0x001ee80000300a00 */
[----:B------:R-:W-:Y:S04]  /*7f30*/  STL.64 [R1+0x1e8], R12 ;  /* 0x0001e80c01007387 */ /* 0x000fe80000100a00 */
[----:B--2---:R0:W-:Y:S04]  /*7f40*/  STL.64 [R1+0x370], R28 ;  /* 0x0003701c01007387 */ /* 0x0041e80000100a00 */
[----:B------:R1:W-:Y:S04]  /*7f50*/  STL.64 [R1+0x1f8], R16 ;  /* 0x0001f81001007387 */ /* 0x0003e80000100a00 */
[----:B------:R2:W-:Y:S04]  /*7f60*/  STL.64 [R1+0x218], R24 ;  /* 0x0002181801007387 */ /* 0x0005e80000100a00 */
[----:B0-----:R-:W3:Y:S04]  /*7f70*/  LDL.LU.64 R28, [R1+0xbd8] ;  /* 0x000bd800011c7983 */ /* 0x001ee80000300a00 */
[----:B------:R-:W-:Y:S04]  /*7f80*/  STL.64 [R1+0x290], R10 ;  /* 0x0002900a01007387 */ /* 0x000fe80000100a00 */
[----:B------:R0:W-:Y:S04]  /*7f90*/  STL.64 [R1+0x288], R6 ;  /* 0x0002880601007387 */ /* 0x0001e80000100a00 */
[----:B------:R0:W-:Y:S04]  /*7fa0*/  STL.64 [R1+0x2a0], R18 ;  /* 0x0002a01201007387 */ /* 0x0001e80000100a00 */
[----:B------:R0:W-:Y:S04]  /*7fb0*/  STL.64 [R1+0x2a8], R22 ;  /* 0x0002a81601007387 */ /* 0x0001e80000100a00 */
[----:B------:R-:W-:Y:S04]  /*7fc0*/  STL.64 [R1+0xbb8], R20 ;  /* 0x000bb81401007387 */ /* 0x000fe80000100a00 */
[----:B------:R-:W3:Y:S04]  /*7fd0*/  LDL.LU R12, [R1+0xa80] ;  /* 0x000a8000010c7983 */ /* 0x000ee80000300800 */
[----:B------:R0:W-:Y:S04]  /*7fe0*/  STL.64 [R1+0xbc8], R8 ;  /* 0x000bc80801007387 */ /* 0x0001e80000100a00 */
[----:B------:R-:W3:Y:S04]  /*7ff0*/  LDL.LU R13, [R1+0xa84] ;  /* 0x000a8400010d7983 */ /* 0x000ee80000300800 */
[----:B----4-:R4:W-:Y:S04]  /*8000*/  STL.64 [R1+0x360], R4 ;  /* 0x0003600401007387 */ /* 0x0109e80000100a00 */
[----:B-1----:R-:W3:Y:S04]  /*8010*/  LDL.LU R16, [R1+0xa90] ;  /* 0x000a900001107983 */ /* 0x002ee80000300800 */
[----:B------:R-:W3:Y:S04]  /*8020*/  LDL.LU R17, [R1+0xa94] ;  /* 0x000a940001117983 */ /* 0x000ee80000300800 */
[----:B--2---:R-:W2:Y:S04]  /*8030*/  LDL.LU R24, [R1+0xab0] ;  /* 0x000ab00001187983 */ /* 0x004ea80000300800 */
[----:B------:R-:W2:Y:S04]  /*8040*/  LDL.LU R25, [R1+0xab4] ;  /* 0x000ab40001197983 */ /* 0x000ea80000300800 */
[----:B0-----:R-:W2:Y:S04]  /*8050*/  LDL.LU.64 R6, [R1+0xc50] ;  /* 0x000c500001067983 */ /* 0x001ea80000300a00 */
[----:B------:R-:W2:Y:S04]  /*8060*/  LDL.LU.64 R10, [R1+0xc48] ;  /* 0x000c4800010a7983 */ /* 0x000ea80000300a00 */
[----:B------:R-:W2:Y:S04]  /*8070*/  LDL.LU.64 R18, [R1+0xc38] ;  /* 0x000c380001127983 */ /* 0x000ea80000300a00 */
[----:B------:R-:W2:Y:S04]  /*8080*/  LDL.LU.64 R22, [R1+0xc30] ;  /* 0x000c300001167983 */ /* 0x000ea80000300a00 */
[----:B------:R-:W2:Y:S04]  /*8090*/  LDL.LU R8, [R1+0xb20] ;  /* 0x000b200001087983 */ /* 0x000ea80000300800 */
[----:B------:R-:W2:Y:S04]  /*80a0*/  LDL.LU R9, [R1+0xb24] ;  /* 0x000b240001097983 */ /* 0x000ea80000300800 */
[----:B------:R-:W2:Y:S04]  /*80b0*/  LDL.LU R20, [R1+0xb30] ;  /* 0x000b300001147983 */ /* 0x000ea80000300800 */
[----:B------:R-:W2:Y:S04]  /*80c0*/  LDL.LU R21, [R1+0xb34] ;  /* 0x000b340001157983 */ /* 0x000ea80000300800 */
[----:B----4-:R-:W4:Y:S04]  /*80d0*/  LDL.LU.64 R4, [R1+0xbe8] ;  /* 0x000be80001047983 */ /* 0x010f280000300a00 */
[----:B------:R0:W-:Y:S04]  /*80e0*/  STL.64 [R1+0x280], R2 ;  /* 0x0002800201007387 */ /* 0x0001e80000100a00 */
[----:B------:R1:W-:Y:S04]  /*80f0*/  STL.64 [R1+0x2b0], R26 ;  /* 0x0002b01a01007387 */ /* 0x0003e80000100a00 */
[----:B0-----:R-:W4:Y:S04]  /*8100*/  LDL.LU.64 R2, [R1+0xc58] ;  /* 0x000c580001027983 */ /* 0x001f280000300a00 */
[----:B-1----:R-:W4:Y:S04]  /*8110*/  LDL.LU.64 R26, [R1+0xc28] ;  /* 0x000c2800011a7983 */ /* 0x002f280000300a00 */
[----:B---3--:R0:W-:Y:S04]  /*8120*/  STL.64 [R1+0x368], R14 ;  /* 0x0003680e01007387 */ /* 0x0081e80000100a00 */
[----:B0-----:R-:W3:Y:S04]  /*8130*/  LDL.LU.64 R14, [R1+0xbe0] ;  /* 0x000be000010e7983 */ /* 0x001ee80000300a00 */
[----:B------:R0:W-:Y:S04]  /*8140*/  STL.64 [R1+0x398], R28 ;  /* 0x0003981c01007387 */ /* 0x0001e80000100a00 */
[----:B0-----:R-:W3:Y:S04]  /*8150*/  LDL.LU.64 R28, [R1+0xbb0] ;  /* 0x000bb000011c7983 */ /* 0x001ee80000300a00 */
[----:B------:R0:W-:Y:S04]  /*8160*/  STL.64 [R1+0x2e0], R12 ;  /* 0x0002e00c01007387 */ /* 0x0001e80000100a00 */
[----:B------:R-:W-:Y:S04]  /*8170*/  STL.64 [R1+0x2f0], R16 ;  /* 0x0002f01001007387 */ /* 0x000fe80000100a00 */
[----:B0-----:R-:W3:Y:S04]  /*8180*/  LDL.LU R12, [R1+0xb68] ;  /* 0x000b6800010c7983 */ /* 0x001ee80000300800 */
[----:B--2---:R-:W-:Y:S04]  /*8190*/  STL.64 [R1+0x310], R24 ;  /* 0x0003101801007387 */ /* 0x004fe80000100a00 */
[----:B------:R0:W-:Y:S04]  /*81a0*/  STL.64 [R1+0x2c8], R6 ;  /* 0x0002c80601007387 */ /* 0x0001e80000100a00 */
[----:B------:R1:W-:Y:S04]  /*81b0*/  STL.64 [R1+0x2d8], R10 ;  /* 0x0002d80a01007387 */ /* 0x0003e80000100a00 */
[----:B------:R2:W-:Y:S04]  /*81c0*/  STL.64 [R1+0x2f8], R18 ;  /* 0x0002f81201007387 */ /* 0x0005e80000100a00 */
[----:B------:R2:W-:Y:S04]  /*81d0*/  STL.64 [R1+0x308], R22 ;  /* 0x0003081601007387 */ /* 0x0005e80000100a00 */
[----:B0-----:R-:W3:Y:S04]  /*81e0*/  LDL.LU R6, [R1+0xb50] ;  /* 0x000b500001067983 */ /* 0x001ee80000300800 */
[----:B------:R-:W-:Y:S04]  /*81f0*/  STL.64 [R1+0x380], R8 ;  /* 0x0003800801007387 */ /* 0x000fe80000100a00 */
[----:B------:R-:W3:Y:S04]  /*8200*/  LDL.LU R7, [R1+0xb54] ;  /* 0x000b540001077983 */ /* 0x000ee80000300800 */
[----:B------:R-:W-:Y:S04]  /*8210*/  STL.64 [R1+0x390], R20 ;  /* 0x0003901401007387 */ /* 0x000fe80000100a00 */
[----:B----4-:R0:W-:Y:S04]  /*8220*/  STL.64 [R1+0x378], R4 ;  /* 0x0003780401007387 */ /* 0x0101e80000100a00 */
[----:B-1----:R-:W4:Y:S04]  /*8230*/  LDL.LU R10, [R1+0xb60] ;  /* 0x000b6000010a7983 */ /* 0x002f280000300800 */
        /* <DEDUP_REMOVED lines=8> */
[----:B------:R-:W2:Y:S04]  /*82c0*/  LDL.LU R24, [R1+0xb98] ;  /* 0x000b980001187983 */ /* 0x000ea80000300800 */
[----:B------:R-:W2:Y:S04]  /*82d0*/  LDL.LU R25, [R1+0xb9c] ;  /* 0x000b9c0001197983 */ /* 0x000ea80000300800 */
[----:B0-----:R-:W2:Y:S04]  /*82e0*/  LDL.LU.64 R4, [R1+0xbd0] ;  /* 0x000bd00001047983 */ /* 0x001ea80000300a00 */
[----:B------:R-:W2:Y:S04]  /*82f0*/  LDL.LU.64 R8, [R1+0xbc8] ;  /* 0x000bc80001087983 */ /* 0x000ea80000300a00 */
[----:B------:R-:W2:Y:S04]  /*8300*/  LDL.LU.64 R20, [R1+0xbb8] ;  /* 0x000bb80001147983 */ /* 0x000ea80000300a00 */
[----:B------:R0:W-:Y:S04]  /*8310*/  STL.64 [R1+0x2b8], R2 ;  /* 0x0002b80201007387 */ /* 0x0001e80000100a00 */
[----:B------:R1:W-:Y:S04]  /*8320*/  STL.64 [R1+0x318], R26 ;  /* 0x0003181a01007387 */ /* 0x0003e80000100a00 */
[----:B0-----:R-:W2:Y:S04]  /*8330*/  LDL.LU R2, [R1+0xb40] ;  /* 0x000b400001027983 */ /* 0x001ea80000300800 */
[----:B------:R-:W2:Y:S04]  /*8340*/  LDL.LU R3, [R1+0xb44] ;  /* 0x000b440001037983 */ /* 0x000ea80000300800 */
[----:B-1----:R-:W2:Y:S04]  /*8350*/  LDL.LU R27, [R1+0xba0] ;  /* 0x000ba000011b7983 */ /* 0x002ea80000300800 */
[----:B---3--:R0:W-:Y:S04]  /*8360*/  STL.64 [R1+0x388], R14 ;  /* 0x0003880e01007387 */ /* 0x0081e80000100a00 */
[----:B0-----:R-:W3:Y:S01]  /*8370*/  LDL.LU.64 R14, [R1+0xbc0] ;  /* 0x000bc000010e7983 */ /* 0x001ee20000300a00 */
[----:B------:R-:W-:-:S04]  /*8380*/  FADD.FTZ R29, -R0, R29 ;  /* 0x0000001d001d7221 */ /* 0x000fc80000010100 */
[----:B------:R-:W-:-:S06]  /*8390*/  FMUL.FTZ R29, R29, 1.4426950216293334961 ;  /* 0x3fb8aa3b1d1d7820 */ /* 0x000fcc0000410000 */
[----:B------:R-:W0:Y:S01]  /*83a0*/  MUFU.EX2 R29, R29 ;  /* 0x0000001d001d7308 */ /* 0x000e220000000800 */
[----:B------:R-:W-:Y:S04]  /*83b0*/  STL.64 [R1+0x3b0], R6 ;  /* 0x0003b00601007387 */ /* 0x000fe80000100a00 */
[----:B----4-:R-:W-:Y:S04]  /*83c0*/  STL.64 [R1+0x3c0], R10 ;  /* 0x0003c00a01007387 */ /* 0x010fe80000100a00 */
[----:B------:R-:W-:Y:S04]  /*83d0*/  STL.64 [R1+0x3c8], R12 ;  /* 0x0003c80c01007387 */ /* 0x000fe80000100a00 */
[----:B------:R-:W-:Y:S04]  /*83e0*/  STL.64 [R1+0x3d8], R16 ;  /* 0x0003d81001007387 */ /* 0x000fe80000100a00 */
[----:B--2---:R-:W-:Y:S04]  /*83f0*/  STL.64 [R1+0x3e0], R18 ;  /* 0x0003e01201007387 */ /* 0x004fe80000100a00 */
[----:B------:R-:W-:Y:S04]  /*8400*/  STL.64 [R1+0x3f0], R22 ;  /* 0x0003f01601007387 */ /* 0x000fe80000100a00 */
[----:B------:R-:W-:Y:S04]  /*8410*/  STL.64 [R1+0x3f8], R24 ;  /* 0x0003f81801007387 */ /* 0x000fe80000100a00 */
[----:B------:R-:W-:Y:S04]  /*8420*/  STL.64 [R1+0x3a8], R4 ;  /* 0x0003a80401007387 */ /* 0x000fe80000100a00 */
[----:B------:R-:W-:Y:S04]  /*8430*/  STL.64 [R1+0x3b8], R8 ;  /* 0x0003b80801007387 */ /* 0x000fe80000100a00 */
[----:B------:R-:W-:Y:S04]  /*8440*/  STL.64 [R1+0x3e8], R20 ;  /* 0x0003e81401007387 */ /* 0x000fe80000100a00 */
[----:B------:R1:W-:Y:S01]  /*8450*/  STL.64 [R1+0x3a0], R2 ;  /* 0x0003a00201007387 */ /* 0x0003e20000100a00 */
[----:B0-----:R-:W-:Y:S01]  /*8460*/  FFMA.FTZ R28, R28, R29, R27 ;  /* 0x0000001d1c1c7223 */ /* 0x001fe2000001001b */
[----:B-1----:R-:W-:-:S02]  /*8470*/  HFMA2 R2, -RZ, RZ, 0, 0 ;  /* 0x00000000ff027431 */ /* 0x002fc400000001ff */
[----:B------:R-:W-:Y:S01]  /*8480*/  VIADD R3, R1, 0x200 ;  /* 0x0000020001037836 */ /* 0x000fe20000000000 */
[----:B---3--:R0:W-:Y:S06]  /*8490*/  STL.64 [R1+0x3d0], R14 ;  /* 0x0003d00e01007387 */ /* 0x0081ec0000100a00 */
.L_x_19074:
[----:B------:R-:W-:Y:S01]  /*84a0*/  VIADD R4, R1, 0x400 ;  /* 0x0000040001047836 */ /* 0x000fe20000000000 */
[----:B------:R-:W2:Y:S03]  /*84b0*/  LDL R9, [R1+0x3fc] ;  /* 0x0003fc0001097983 */ /* 0x000ea60000100800 */
[C---:B------:R-:W-:Y:S02]  /*84c0*/  IMAD R7, R2.reuse, 0x4, R4 ;  /* 0x0000000402077824 */ /* 0x040fe400078e0204 */
[----:B---3--:R-:W3:Y:S04]  /*84d0*/  LDL R4, [R1+0x1fc] ;  /* 0x0001fc0001047983 */ /* 0x008ee80000100800 */
[----:B------:R-:W2:Y:S04]  /*84e0*/  LDL R6, [R7+0x208] ;  /* 0x0002080007067983 */ /* 0x000ea80000100800 */
[----:B-1--4-:R-:W4:Y:S01]  /*84f0*/  LDL R5, [R7+0x8] ;  /* 0x0000080007057983 */ /* 0x012f220000100800 */
[----:B------:R-:W-:-:S02]  /*8500*/  IADD3 R2, PT, PT, R2, 0x1, RZ ;  /* 0x0000000102027810 */ /* 0x000fc40007ffe0ff */
[CC--:B--2---:R-:W-:Y:S02]  /*8510*/  FSETP.GT.FTZ.AND P0, PT, R6.reuse, R9.reuse, PT ;  /* 0x000000090600720b */ /* 0x0c4fe40003f14000 */
[----:B------:R-:W-:Y:S02]  /*8520*/  FSETP.NEU.FTZ.AND P1, PT, R6, R9, PT ;  /* 0x000000090600720b */ /* 0x000fe40003f3d000 */
[----:B---3--:R-:W-:Y:S02]  /*8530*/  ISETP.EQ.OR P0, PT, R4, -0x1, P0 ;  /* 0xffffffff0400780c */ /* 0x008fe40000702670 */
[----:B----4-:R-:W-:-:S04]  /*8540*/  ISETP.GE.OR P1, PT, R5, R4, P1 ;  /* 0x000000040500720c */ /* 0x010fc80000f26670 */
[----:B------:R-:W-:-:S13]  /*8550*/  PLOP3.LUT P0, PT, P0, P1, PT, 0x8, 0x80 ;  /* 0x000000000080781c */ /* 0x000fda0000702170 */
[----:B------:R1:W-:Y:S04]  /*8560*/  @!P0 STL [R1+0x3fc], R6 ;  /* 0x0003fc0601008387 */ /* 0x0003e80000100800 */
[----:B------:R1:W-:Y:S01]  /*8570*/  @!P0 STL [R1+0x1fc], R5 ;  /* 0x0001fc0501008387 */ /* 0x0003e20000100800 */
[----:B------:R-:W-:Y:S01]  /*8580*/  ISETP.NE.AND P1, PT, R2, 0x80, PT ;  /* 0x000000800200780c */ /* 0x000fe20003f25270 */
[----:B------:R-:W-:-:S12]  /*8590*/  IMAD.MOV.U32 R4, RZ, RZ, 0x7e ;  /* 0x0000007eff047424 */ /* 0x000fd800078e00ff */
.L_x_19073:
[----:B01-34-:R-:W-:-:S05]  /*85a0*/  IMAD R5, R4, 0x4, R3 ;  /* 0x0000000404057824 */ /* 0x01bfca00078e0203 */
[----:B------:R-:W2:Y:S01]  /*85b0*/  LDL.64 R6, [R5] ;  /* 0x0000000005067983 */ /* 0x000ea20000100a00 */
[----:B------:R-:W-:Y:S04]  /*85c0*/  BSSY.RECONVERGENT B1, `(.L_x_19052) ;  /* 0x0000019000017945 */ /* 0x000fe80003800200 */
[----:B------:R-:W-:Y:S01]  /*85d0*/  BSSY.RELIABLE B2, `(.L_x_19053) ;  /* 0x0000011000027945 */ /* 0x000fe20003800100 */
[----:B--2---:R-:W-:-:S13]  /*85e0*/  FSETP.GT.FTZ.AND P0, PT, R7, R6, PT ;  /* 0x000000060700720b */ /* 0x004fda0003f14000 */
[----:B------:R-:W-:Y:S05]  /*85f0*/  @!P0 BRA `(.L_x_19054) ;  /* 0x0000000000088947 */ /* 0x000fea0003800000 */
[----:B------:R1:W5:Y:S01]  /*8600*/  LDL R8, [R5+-0x200] ;  /* 0xfffe000005087983 */ /* 0x0003620000100800 */
[----:B------:R-:W-:Y:S05]  /*8610*/  BRA `(.L_x_19055) ;  /* 0x0000000000307947 */ /* 0x000fea0003800000 */
.L_x_19054:
        /* <DEDUP_REMOVED lines=12> */
.L_x_19055:
[----:B------:R-:W-:Y:S05]  /*86e0*/  BSYNC.RELIABLE B2 ;  /* 0x0000000000027941 */ /* 0x000fea0003800100 */
.L_x_19053:
[----:B------:R-:W2:Y:S04]  /*86f0*/  LDL R10, [R5+-0x1fc] ;  /* 0xfffe0400050a7983 */ /* 0x000ea80000100800 */
[----:B------:R-:W-:Y:S04]  /*8700*/  STL [R5], R7 ;  /* 0x0000000705007387 */ /* 0x000fe80000100800 */
[----:B-----5:R-:W-:Y:S04]  /*8710*/  STL [R5+-0x1fc], R8 ;  /* 0xfffe040805007387 */ /* 0x020fe80000100800 */
[----:B------:R3:W-:Y:S02]  /*8720*/  STL [R5+0x4], R6 ;  /* 0x0000040605007387 */ /* 0x0007e40000100800 */
[----:B---3--:R-:W-:-:S02]  /*8730*/  IMAD.MOV.U32 R6, RZ, RZ, R7 ;  /* 0x000000ffff067224 */ /* 0x008fc400078e0007 */
[----:B--2---:R2:W-:Y:S05]  /*8740*/  STL [R5+-0x200], R10 ;  /* 0xfffe000a05007387 */ /* 0x0045ea0000100800 */
.L_x_19056:
[----:B------:R-:W-:Y:S05]  /*8750*/  BSYNC.RECONVERGENT B1 ;  /* 0x0000000000017941 */ /* 0x000fea0003800200 */
.L_x_19052:
[----:B------:R-:W3:Y:S01]  /*8760*/  LDL R7, [R5+-0x4] ;  /* 0xfffffc0005077983 */ /* 0x000ee20000100800 */
[----:B------:R-:W-:Y:S04]  /*8770*/  BSSY.RECONVERGENT B1, `(.L_x_19057) ;  /* 0x0000016000017945 */ /* 0x000fe80003800200 */
[----:B------:R-:W-:Y:S01]  /*8780*/  BSSY.RELIABLE B2, `(.L_x_19058) ;  /* 0x000000e000027945 */ /* 0x000fe20003800100 */
[----:B---3--:R-:W-:-:S13]  /*8790*/  FSETP.GT.FTZ.AND P0, PT, R6, R7, PT ;  /* 0x000000070600720b */ /* 0x008fda0003f14000 */
[----:B------:R-:W-:Y:S05]  /*87a0*/  @!P0 BRA `(.L_x_19059) ;  /* 0x0000000000088947 */ /* 0x000fea0003800000 */
[----:B------:R3:W5:Y:S01]  /*87b0*/  LDL R8, [R5+-0x204] ;  /* 0xfffdfc0005087983 */ /* 0x0007620000100800 */
[----:B------:R-:W-:Y:S05]  /*87c0*/  BRA `(.L_x_19060) ;  /* 0x0000000000247947 */ /* 0x000fea0003800000 */
.L_x_19059:
[----:B------:R-:W3:Y:S01]  /*87d0*/  LDL R9, [R5+-0x204] ;  /* 0xfffdfc0005097983 */ /* 0x000ee20000100800 */
[----:B------:R-:W-:Y:S02]  /*87e0*/  MOV R8, 0xffffffff ;  /* 0xffffffff00087802 */ /* 0x000fe40000000f00 */
[----:B---3--:R-:W-:-:S13]  /*87f0*/  ISETP.NE.AND P0, PT, R9, -0x1, PT ;  /* 0xffffffff0900780c */ /* 0x008fda0003f05270 */
[----:B------:R-:W-:Y:S05]  /*8800*/  @!P0 BRA `(.L_x_19060) ;  /* 0x0000000000148947 */ /* 0x000fea0003800000 */
[----:B------:R-:W-:-:S04]  /*8810*/  FSETP.NEU.FTZ.AND P0, PT, R6, R7, PT ;  /* 0x000000070600720b */ /* 0x000fc80003f1d000 */
[----:B------:R-:W-:-:S13]  /*8820*/  ISETP.GE.OR P0, PT, R10, R9, P0 ;  /* 0x000000090a00720c */ /* 0x000fda0000706670 */
[----:B------:R-:W-:Y:S05]  /*8830*/  @P0 BREAK.RELIABLE B2 ;  /* 0x0000000000020942 */ /* 0x000fea0003800100 */
[----:B------:R-:W-:Y:S05]  /*8840*/  @P0 BRA `(.L_x_19061) ;  /* 0x0000000000200947 */ /* 0x000fea0003800000 */
[----:B------:R-:W-:-:S07]  /*8850*/  IMAD.MOV.U32 R8, RZ, RZ, R9 ;  /* 0x000000ffff087224 */ /* 0x000fce00078e0009 */
.L_x_19060:
[----:B------:R-:W-:Y:S05]  /*8860*/  BSYNC.RELIABLE B2 ;  /* 0x0000000000027941 */ /* 0x000fea0003800100 */
.L_x_19058:
[----:B-----5:R-:W-:Y:S01]  /*8870*/  STL [R5+-0x200], R8 ;  /* 0xfffe000805007387 */ /* 0x020fe20000100800 */
[----:B------:R-:W-:-:S03]  /*8880*/  MOV R9, R10 ;  /* 0x0000000a00097202 */ /* 0x000fc60000000f00 */
[----:B------:R-:W-:Y:S04]  /*8890*/  STL [R5+-0x4], R6 ;  /* 0xfffffc0605007387 */ /* 0x000fe80000100800 */
[----:B------:R-:W-:Y:S04]  /*88a0*/  STL [R5+-0x204], R10 ;  /* 0xfffdfc0a05007387 */ /* 0x000fe80000100800 */
[----:B------:R4:W-:Y:S02]  /*88b0*/  STL [R5], R7 ;  /* 0x0000000705007387 */ /* 0x0009e40000100800 */
[----:B----4-:R-:W-:-:S07]  /*88c0*/  IMAD.MOV.U32 R7, RZ, RZ, R6 ;  /* 0x000000ffff077224 */ /* 0x010fce00078e0006 */
.L_x_19061:
[----:B------:R-:W-:Y:S05]  /*88d0*/  BSYNC.RECONVERGENT B1 ;  /* 0x0000000000017941 */ /* 0x000fea0003800200 */
.L_x_19057:
[----:B------:R-:W4:Y:S01]  /*88e0*/  LDL R6, [R5+-0x8] ;  /* 0xfffff80005067983 */ /* 0x000f220000100800 */
[----:B------:R-:W-:Y:S04]  /*88f0*/  BSSY.RECONVERGENT B1, `(.L_x_19062) ;  /* 0x0000018000017945 */ /* 0x000fe80003800200 */
[----:B------:R-:W-:Y:S01]  /*8900*/  BSSY.RELIABLE B2, `(.L_x_19063) ;  /* 0x0000010000027945 */ /* 0x000fe20003800100 */
[----:B----4-:R-:W-:-:S13]  /*8910*/  FSETP.GT.FTZ.AND P0, PT, R7, R6, PT ;  /* 0x000000060700720b */ /* 0x010fda0003f14000 */
[----:B------:R-:W-:Y:S05]  /*8920*/  @!P0 BRA `(.L_x_19064) ;  /* 0x0000000000088947 */ /* 0x000fea0003800000 */
[----:B------:R4:W5:Y:S01]  /*8930*/  LDL R8, [R5+-0x208] ;  /* 0xfffdf80005087983 */ /* 0x0009620000100800 */
[----:B------:R-:W-:Y:S05]  /*8940*/  BRA `(.L_x_19065) ;  /* 0x00000000002c7947 */ /* 0x000fea0003800000 */
.L_x_19064:
[----:B--2---:R-:W2:Y:S01]  /*8950*/  LDL R10, [R5+-0x208] ;  /* 0xfffdf800050a7983 */ /* 0x004ea20000100800 */
[----:B------:R-:W-:Y:S01]  /*8960*/  IMAD.MOV.U32 R8, RZ, RZ, -0x1 ;  /* 0xffffffffff087424 */ /* 0x000fe200078e00ff */
[----:B--2---:R-:W-:-:S13]  /*8970*/  ISETP.NE.AND P0, PT, R10, -0x1, PT ;  /* 0xffffffff0a00780c */ /* 0x004fda0003f05270 */
        /* <DEDUP_REMOVED lines=8> */
.L_x_19065:
[----:B------:R-:W-:Y:S05]  /*8a00*/  BSYNC.RELIABLE B2 ;  /* 0x0000000000027941 */ /* 0x000fea0003800100 */
.L_x_19063:
[----:B-----5:R-:W-:Y:S01]  /*8a10*/  STL [R5+-0x204], R8 ;  /* 0xfffdfc0805007387 */ /* 0x020fe20000100800 */
[----:B--2---:R-:W-:-:S03]  /*8a20*/  MOV R10, R9 ;  /* 0x00000009000a7202 */ /* 0x004fc60000000f00 */
[----:B------:R-:W-:Y:S04]  /*8a30*/  STL [R5+-0x8], R7 ;  /* 0xfffff80705007387 */ /* 0x000fe80000100800 */
[----:B------:R-:W-:Y:S04]  /*8a40*/  STL [R5+-0x208], R9 ;  /* 0xfffdf80905007387 */ /* 0x000fe80000100800 */
[----:B------:R2:W-:Y:S02]  /*8a50*/  STL [R5+-0x4], R6 ;  /* 0xfffffc0605007387 */ /* 0x0005e40000100800 */
[----:B--2---:R-:W-:-:S07]  /*8a60*/  IMAD.MOV.U32 R6, RZ, RZ, R7 ;  /* 0x000000ffff067224 */ /* 0x004fce00078e0007 */
.L_x_19066:
[----:B------:R-:W-:Y:S05]  /*8a70*/  BSYNC.RECONVERGENT B1 ;  /* 0x0000000000017941 */ /* 0x000fea0003800200 */
.L_x_19062:
[----:B------:R-:W-:-:S13]  /*8a80*/  ISETP.NE.AND P0, PT, R4, 0x2, PT ;  /* 0x000000020400780c */ /* 0x000fda0003f05270 */
[----:B------:R-:W-:Y:S05]  /*8a90*/  @!P0 BRA `(.L_x_19067) ;  /* 0x0000000000748947 */ /* 0x000fea0003800000 */
[----:B------:R-:W-:-:S05]  /*8aa0*/  VIADD R8, R4, 0xfffffffd ;  /* 0xfffffffd04087836 */ /* 0x000fca0000000000 */
[----:B------:R-:W-:-:S05]  /*8ab0*/  LEA R7, R8, R1, 0x2 ;  /* 0x0000000108077211 */ /* 0x000fca00078e10ff */
[----:B------:R-:W2:Y:S01]  /*8ac0*/  LDL R9, [R7+0x200] ;  /* 0x0002000007097983 */ /* 0x000ea20000100800 */
[----:B------:R-:W-:Y:S04]  /*8ad0*/  BSSY.RECONVERGENT B1, `(.L_x_19068) ;  /* 0x0000017000017945 */ /* 0x000fe80003800200 */
[----:B------:R-:W-:Y:S01]  /*8ae0*/  BSSY.RELIABLE B2, `(.L_x_19069) ;  /* 0x0000010000027945 */ /* 0x000fe20003800100 */
[----:B--2---:R-:W-:-:S13]  /*8af0*/  FSETP.GT.FTZ.AND P0, PT, R6, R9, PT ;  /* 0x000000090600720b */ /* 0x004fda0003f14000 */
[----:B------:R-:W-:Y:S05]  /*8b00*/  @!P0 BRA `(.L_x_19070) ;  /* 0x0000000000088947 */ /* 0x000fea0003800000 */
[----:B------:R2:W5:Y:S01]  /*8b10*/  LDL R8, [R7] ;  /* 0x0000000007087983 */ /* 0x0005620000100800 */
[----:B------:R-:W-:Y:S05]  /*8b20*/  BRA `(.L_x_19071) ;  /* 0x00000000002c7947 */ /* 0x000fea0003800000 */
.L_x_19070:
[----:B------:R-:W2:Y:S01]  /*8b30*/  LDL R11, [R7] ;  /* 0x00000000070b7983 */ /* 0x000ea20000100800 */
        /* <DEDUP_REMOVED lines=10> */
.L_x_19071:
[----:B------:R-:W-:Y:S05]  /*8be0*/  BSYNC.RELIABLE B2 ;  /* 0x0000000000027941 */ /* 0x000fea0003800100 */
.L_x_19069:
[----:B------:R0:W-:Y:S04]  /*8bf0*/  STL [R7+0x200], R6 ;  /* 0x0002000607007387 */ /* 0x0001e80000100800 */
[----:B------:R-:W2:Y:S04]  /*8c00*/  LDL R10, [R5+-0x208] ;  /* 0xfffdf800050a7983 */ /* 0x000ea80000100800 */
[----:B--2---:R0:W-:Y:S04]  /*8c10*/  STL [R7], R10 ;  /* 0x0000000a07007387 */ /* 0x0041e80000100800 */
[----:B------:R0:W-:Y:S04]  /*8c20*/  STL [R5+-0x8], R9 ;  /* 0xfffff80905007387 */ /* 0x0001e80000100800 */
[----:B-----5:R0:W-:Y:S02]  /*8c30*/  STL [R5+-0x208], R8 ;  /* 0xfffdf80805007387 */ /* 0x0201e40000100800 */
.L_x_19072:
[----:B------:R-:W-:Y:S05]  /*8c40*/  BSYNC.RECONVERGENT B1 ;  /* 0x0000000000017941 */ /* 0x000fea0003800200 */
.L_x_19068:
[----:B------:R-:W-:Y:S01]  /*8c50*/  IADD3 R4, PT, PT, R4, -0x4, RZ ;  /* 0xfffffffc04047810 */ /* 0x000fe20007ffe0ff */
[----:B------:R-:W-:Y:S06]  /*8c60*/  BRA `(.L_x_19073) ;  /* 0xfffffff8004c7947 */ /* 0x000fec000383ffff */
.L_x_19067:
[----:B------:R-:W-:Y:S05]  /*8c70*/  @P1 BRA `(.L_x_19074) ;  /* 0xfffffff800081947 */ /* 0x000fea000383ffff */
[----:B------:R2:W-:Y:S04]  /*8c80*/  STL [R1+0xbb0], R28 ;  /* 0x000bb01c01007387 */ /* 0x0005e80000100800 */
[----:B------:R0:W5:Y:S04]  /*8c90*/  LDL.64 R26, [R1] ;  /* 0x00000000011a7983 */ /* 0x0001680000100a00 */
[----:B------:R0:W5:Y:S04]  /*8ca0*/  LDL.64 R24, [R1+0x8] ;  /* 0x0000080001187983 */ /* 0x0001680000100a00 */
[----:B--2---:R-:W2:Y:S04]  /*8cb0*/  LDL.64 R28, [R1+0x68] ;  /* 0x00006800011c7983 */ /* 0x004ea80000100a00 */
        /* <DEDUP_REMOVED lines=9> */
[----:B-1-34-:R0:W5:Y:S04]  /*8d50*/  LDL.64 R4, [R1+0x58] ;  /* 0x0000580001047983 */ /* 0x01a1680000100a00 */
[----:B------:R0:W5:Y:S04]  /*8d60*/  LDL.64 R2, [R1+0x60] ;  /* 0x0000600001027983 */ /* 0x0001680000100a00 */
[----:B--2---:R1:W-:Y:S04]  /*8d70*/  STL.64 [R1+0x808], R28 ;  /* 0x0008081c01007387 */ /* 0x0043e80000100a00 */
[----:B-1----:R-:W2:Y:S04]  /*8d80*/  LDL.64 R28, [R1+0x70] ;  /* 0x00007000011c7983 */ /* 0x002ea80000100a00 */
        /* <DEDUP_REMOVED lines=227> */
[----:B-1----:R0:W5:Y:S01]  /*9bc0*/  LDL.LU R28, [R1+0xbb0] ;  /* 0x000bb000011c7983 */ /* 0x0021620000300800 */
[----:B------:R-:W-:-:S07]  /*9bd0*/  IMAD.MOV.U32 R29, RZ, RZ, R0 ;  /* 0x000000ffff1d7224 */ /* 0x000fce00078e0000 */
.L_x_19051:
[----:B------:R-:W-:Y:S05]  /*9be0*/  BSYNC.RECONVERGENT B0 ;  /* 0x0000000000007941 */ /* 0x000fea0003800200 */
.L_x_19050:
[----:B------:R-:W-:Y:S05]  /*9bf0*/  WARPSYNC.ALL ;  /* 0x0000000000007948 */ /* 0x000fea0003800000 */
[----:B-----5:R-:W1:Y:S04]  /*9c00*/  SHFL.DOWN PT, R0, R26, 0x2, 0x1f ;  /* 0x08401f001a007f89 */ /* 0x020e6800000e0000 */
[----:B------:R2:W-:Y:S04]  /*9c10*/  STL.64 [R1+0xbb0], R26 ;  /* 0x000bb01a01007387 */ /* 0x0005e80000100a00 */
[----:B-1----:R-:W-:Y:S04]  /*9c20*/  STL [R1+0xba0], R0 ;  /* 0x000ba00001007387 */ /* 0x002fe80000100800 */
[----:B--2---:R-:W2:Y:S04]  /*9c30*/  LDL.LU R26, [R1+0xba0] ;  /* 0x000ba000011a7983 */ /* 0x004ea80000300800 */
[----:B------:R-:W1:Y:S02]  /*9c40*/  SHFL.DOWN PT, R0, R27, 0x2, 0x1f ;  /* 0x08401f001b007f89 */ /* 0x000e6400000e0000 */
[----:B-1----:R-:W-:-:S02]  /*9c50*/  IMAD.MOV.U32 R27, RZ, RZ, R0 ;  /* 0x000000ffff1b7224 */ /* 0x002fc400078e0000 */
[----:B------:R-:W3:Y:S04]  /*9c60*/  LDL R0, [R1+0x80c] ;  /* 0x00080c0001007983 */ /* 0x000ee80000100800 */
[----:B------:R-:W-:Y:S04]  /*9c70*/  STL.64 [R1+0xbb8], R24 ;  /* 0x000bb81801007387 */ /* 0x000fe80000100a00 */
[----:B------:R-:W-:Y:S04]  /*9c80*/  STL.64 [R1+0xbc0], R22 ;  /* 0x000bc01601007387 */ /* 0x000fe80000100a00 */
[----:B------:R-:W-:Y:S04]  /*9c90*/  STL.64 [R1+0xbc8], R20 ;  /* 0x000bc81401007387 */ /* 0x000fe80000100a00 */
[----:B------:R-:W-:Y:S04]  /*9ca0*/  STL.64 [R1+0xbd0], R18 ;  /* 0x000bd01201007387 */ /* 0x000fe80000100a00 */
[----:B------:R-:W-:Y:S04]  /*9cb0*/  STL.64 [R1+0xbd8], R16 ;  /* 0x000bd81001007387 */ /* 0x000fe80000100a00 */
[----:B------:R-:W-:Y:S04]  /*9cc0*/  STL.64 [R1+0xbe0], R14 ;  /* 0x000be00e01007387 */ /* 0x000fe80000100a00 */
[----:B--2---:R-:W-:Y:S04]  /*9cd0*/  STL.64 [R1+0x408], R26 ;  /* 0x0004081a01007387 */ /* 0x004fe80000100a00 */
[----:B------:R-:W-:Y:S04]  /*9ce0*/  SHFL.DOWN PT, R26, R24, 0x2, 0x1f ;  /* 0x08401f00181a7f89 */ /* 0x000fe800000e0000 */
[----:B------:R-:W1:Y:S04]  /*9cf0*/  SHFL.DOWN PT, R27, R25, 0x2, 0x1f ;  /* 0x08401f00191b7f89 */ /* 0x000e6800000e0000 */
[----:B-1----:R1:W-:Y:S04]  /*9d00*/  STL.64 [R1+0x410], R26 ;  /* 0x0004101a01007387 */ /* 0x0023e80000100a00 */
[----:B-1----:R-:W2:Y:S04]  /*9d10*/  LDL R27, [R1+0x808] ;  /* 0x00080800011b7983 */ /* 0x002ea80000100800 */
[----:B------:R-:W-:Y:S04]  /*9d20*/  SHFL.DOWN PT, R24, R22, 0x2, 0x1f ;  /* 0x08401f0016187f89 */ /* 0x000fe800000e0000 */
[----:B------:R-:W-:Y:S04]  /*9d30*/  SHFL.DOWN PT, R25, R23, 0x2, 0x1f ;  /* 0x08401f0017197f89 */ /* 0x000fe800000e0000 */
[----:B------:R-:W-:Y:S04]  /*9d40*/  SHFL.DOWN PT, R22, R20, 0x2, 0x1f ;  /* 0x08401f0014167f89 */ /* 0x000fe800000e0000 */
[----:B------:R-:W1:Y:S04]  /*9d50*/  SHFL.DOWN PT, R23, R21, 0x2, 0x1f ;  /* 0x08401f0015177f89 */ /* 0x000e6800000e0000 */
[----:B------:R-:W-:Y:S04]  /*9d60*/  SHFL.DOWN PT, R20, R18, 0x2, 0x1f ;  /* 0x08401f0012147f89 */ /* 0x000fe800000e0000 */
[----:B------:R-:W4:Y:S04]  /*9d70*/  SHFL.DOWN PT, R21, R19, 0x2, 0x1f ;  /* 0x08401f0013157f89 */ /* 0x000f2800000e0000 */
[----:B------:R-:W-:Y:S04]  /*9d80*/  SHFL.DOWN PT, R18, R16, 0x2, 0x1f ;  /* 0x08401f0010127f89 */ /* 0x000fe800000e0000 */
[----:B------:R-:W0:Y:S04]  /*9d90*/  SHFL.DOWN PT, R19, R17, 0x2, 0x1f ;  /* 0x08401f0011137f89 */ /* 0x000e2800000e0000 */
[----:B------:R-:W-:Y:S04]  /*9da0*/  SHFL.DOWN PT, R16, R14, 0x2, 0x1f ;  /* 0x08401f000e107f89 */ /* 0x000fe800000e0000 */
[----:B-1----:R1:W-:Y:S04]  /*9db0*/  STL.64 [R1+0x420], R22 ;  /* 0x0004201601007387 */ /* 0x0023e80000100a00 */
[----:B------:R-:W3:Y:S04]  /*9dc0*/  SHFL.DOWN PT, R17, R15, 0x2, 0x1f ;  /* 0x08401f000f117f89 */ /* 0x000ee800000e0000 */
[----:B----4-:R4:W-:Y:S04]  /*9dd0*/  STL.64 [R1+0x428], R20 ;  /* 0x0004281401007387 */ /* 0x0109e80000100a00 */
[----:B-1----:R-:W2:Y:S04]  /*9de0*/  LDL R22, [R1+0x814] ;  /* 0x0008140001167983 */ /* 0x002ea80000100800 */
[----:B0-----:R0:W-:Y:S04]  /*9df0*/  STL.64 [R1+0x430], R18 ;  /* 0x0004301201007387 */ /* 0x0011e80000100a00 */
[----:B----4-:R-:W4:Y:S04]  /*9e00*/  LDL R21, [R1+0x810] ;  /* 0x0008100001157983 */ /* 0x010f280000100800 */
[----:B------:R-:W-:Y:S04]  /*9e10*/  STL.64 [R1+0x418], R24 ;  /* 0x0004181801007387 */ /* 0x000fe80000100a00 */
[----:B---3--:R1:W-:Y:S04]  /*9e20*/  STL.64 [R1+0x438], R16 ;  /* 0x0004381001007387 */ /* 0x0083e80000100a00 */
[----:B0-----:R-:W3:Y:S04]  /*9e30*/  LDL R18, [R1+0x81c] ;  /* 0x00081c0001127983 */ /* 0x001ee80000100800 */
[----:B------:R-:W-:Y:S04]  /*9e40*/  SHFL.DOWN PT, R14, R12, 0x2, 0x1f ;  /* 0x08401f000c0e7f89 */ /* 0x000fe800000e0000 */
[----:B-1----:R-:W3:Y:S04]  /*9e50*/  LDL R17, [R1+0x818] ;  /* 0x0008180001117983 */ /* 0x002ee80000100800 */
[----:B------:R-:W0:Y:S04]  /*9e60*/  SHFL.DOWN PT, R15, R13, 0x2, 0x1f ;  /* 0x08401f000d0f7f89 */ /* 0x000e2800000e0000 */
[----:B------:R-:W3:Y:S04]  /*9e70*/  LDL R23, [R1+0x820] ;  /* 0x0008200001177983 */ /* 0x000ee80000100800 */
[----:B------:R-:W3:Y:S04]  /*9e80*/  LDL R24, [R1+0x824] ;  /* 0x0008240001187983 */ /* 0x000ee80000100800 */
[----:B------:R-:W3:Y:S04]  /*9e90*/  LDL R16, [R1+0x82c] ;  /* 0x00082c0001107983 */ /* 0x000ee80000100800 */
[----:B------:R-:W3:Y:S04]  /*9ea0*/  LDL R25, [R1+0x830] ;  /* 0x0008300001197983 */ /* 0x000ee80000100800 */
[----:B------:R-:W3:Y:S04]  /*9eb0*/  LDL R26, [R1+0x834] ;  /* 0x00083400011a7983 */ /* 0x000ee80000100800 */
[----:B0-----:R0:W-:Y:S04]  /*9ec0*/  STL.64 [R1+0x440], R14 ;  /* 0x0004400e01007387 */ /* 0x0011e80000100a00 */
[----:B------:R-:W-:Y:S04]  /*9ed0*/  STL.64 [R1+0xbe8], R12 ;  /* 0x000be80c01007387 */ /* 0x000fe80000100a00 */
[----:B------:R-:W-:Y:S04]  /*9ee0*/  STL.64 [R1+0xbf0], R10 ;  /* 0x000bf00a01007387 */ /* 0x000fe80000100a00 */
[----:B0-----:R-:W3:Y:S04]  /*9ef0*/  LDL R15, [R1+0x828] ;  /* 0x00082800010f7983 */ /* 0x001ee80000100800 */
[----:B------:R-:W-:Y:S04]  /*9f00*/  SHFL.DOWN PT, R12, R10, 0x2, 0x1f ;  /* 0x08401f000a0c7f89 */ /* 0x000fe800000e0000 */
[----:B------:R-:W-:Y:S04]  /*9f10*/  SHFL.DOWN PT, R13, R11, 0x2, 0x1f ;  /* 0x08401f000b0d7f89 */ /* 0x000fe800000e0000 */
[----:B------:R-:W-:Y:S04]  /*9f20*/  SHFL.DOWN PT, R10, R8, 0x2, 0x1f ;  /* 0x08401f00080a7f89 */ /* 0x000fe800000e0000 */
[----:B------:R-:W-:Y:S04]  /*9f30*/  SHFL.DOWN PT, R11, R9, 0x2, 0x1f ;  /* 0x08401f00090b7f89 */ /* 0x000fe800000e0000 */
[----:B------:R-:W-:Y:S04]  /*9f40*/  STL.64 [R1+0xbf8], R8 ;  /* 0x000bf80801007387 */ /* 0x000fe80000100a00 */
[----:B------:R-:W-:Y:S04]  /*9f50*/  SHFL.DOWN PT, R8, R6, 0x2, 0x1f ;  /* 0x08401f0006087f89 */ /* 0x000fe800000e0000 */
[----:B------:R-:W-:Y:S04]  /*9f60*/  SHFL.DOWN PT, R9, R7, 0x2, 0x1f ;  /* 0x08401f0007097f89 */ /* 0x000fe800000e0000 */
[----:B------:R-:W-:Y:S04]  /*9f70*/  STL.64 [R1+0xc00], R6 ;  /* 0x000c000601007387 */ /* 0x000fe80000100a00 */
[----:B------:R-:W-:Y:S04]  /*9f80*/  SHFL.DOWN PT, R6, R4, 0x2, 0x1f ;  /* 0x08401f0004067f89 */ /* 0x000fe800000e0000 */
[----:B------:R-:W0:Y:S04]  /*9f90*/  SHFL.DOWN PT, R7, R5, 0x2, 0x1f ;  /* 0x08401f0005077f89 */ /* 0x000e2800000e0000 */
[----:B------:R-:W3:Y:S04]  /*9fa0*/  LDL R19, [R1+0x838] ;  /* 0x0008380001137983 */ /* 0x000ee80000100800 */
[----:B------:R-:W3:Y:S04]  /*9fb0*/  LDL R20, [R1+0x83c] ;  /* 0x00083c0001147983 */ /* 0x000ee80000100800 */
[----:B------:R-:W3:Y:S04]  /*9fc0*/  LDL R14, [R1+0xafc] ;  /* 0x000afc00010e7983 */ /* 0x000ee80000100800 */
[----:B0-----:R-:W-:Y:S04]  /*9fd0*/  STL.64 [R1+0x460], R6 ;  /* 0x0004600601007387 */ /* 0x001fe80000100a00 */
[----:B------:R-:W-:Y:S04]  /*9fe0*/  SHFL.DOWN PT, R6, R2, 0x2, 0x1f ;  /* 0x08401f0002067f89 */ /* 0x000fe800000e0000 */
[----:B------:R-:W0:Y:S04]  /*9ff0*/  SHFL.DOWN PT, R7, R3, 0x2, 0x1f ;  /* 0x08401f0003077f89 */ /* 0x000e2800000e0000 */
[----:B0-----:R-:W-:Y:S04]  /*a000*/  STL.64 [R1+0x468], R6 ;  /* 0x0004680601007387 */ /* 0x001fe80000100a00 */
[----:B------:R0:W-:Y:S04]  /*a010*/  SHFL.DOWN PT, R7, R0, 0x2, 0x1f ;  /* 0x08401f0000077f89 */ /* 0x0001e800000e0000 */
[----:B0-----:R-:W3:Y:S04]  /*a020*/  LDL R0, [R1+0x844] ;  /* 0x0008440001007983 */ /* 0x001ee80000100800 */
[----:B--2---:R0:W1:Y:S04]  /*a030*/  SHFL.DOWN PT, R6, R27, 0x2, 0x1f ;  /* 0x08401f001b067f89 */ /* 0x00406800000e0000 */
[----:B0-----:R-:W2:Y:S04]  /*a040*/  LDL R27, [R1+0x840] ;  /* 0x00084000011b7983 */ /* 0x001ea80000100800 */
[----:B-1----:R-:W-:Y:S04]  /*a050*/  STL.64 [R1+0x470], R6 ;  /* 0x0004700601007387 */ /* 0x002fe80000100a00 */
[----:B------:R0:W-:Y:S04]  /*a060*/  SHFL.DOWN PT, R7, R22, 0x2, 0x1f ;  /* 0x08401f0016077f89 */ /* 0x0001e800000e0000 */
[----:B----4-:R1:W4:Y:S04]  /*a070*/  SHFL.DOWN PT, R6, R21, 0x2, 0x1f ;  /* 0x08401f0015067f89 */ /* 0x01032800000e0000 */
[----:B0-----:R-:W2:Y:S04]  /*a080*/  LDL R22, [R1+0x84c] ;  /* 0x00084c0001167983 */ /* 0x001ea80000100800 */
[----:B-1----:R-:W2:Y:S04]  /*a090*/  LDL R21, [R1+0x848] ;  /* 0x0008480001157983 */ /* 0x002ea80000100800 */
[----:B----4-:R-:W-:Y:S04]  /*a0a0*/  STL.64 [R1+0x478], R6 ;  /* 0x0004780601007387 */ /* 0x010fe80000100a00 */
[----:B---3--:R0:W-:Y:S04]  /*a0b0*/  SHFL.DOWN PT, R6, R17, 0x2, 0x1f ;  /* 0x08401f0011067f89 */ /* 0x0081e800000e0000 */
        /* <DEDUP_REMOVED lines=25> */
[----:B0-----:R-:W3:Y:S04]  /*a250*/  LDL R0, [R1+0x87c] ;  /* 0x00087c0001007983 */ /* 0x001ee80000100800 */
[----:B--2---:R0:W1:Y:S04]  /*a260*/  SHFL.DOWN PT, R6, R27, 0x2, 0x1f ;  /* 0x08401f001b067f89 */ /* 0x00406800000e0000 */
[----:B0-----:R-:W2:Y:S04]  /*a270*/  LDL R27, [R1+0x878] ;  /* 0x00087800011b7983 */ /* 0x001ea80000100800 */
[----:B-1----:R-:W-:Y:S04]  /*a280*/  STL.64 [R1+0x4a8], R6 ;  /* 0x0004a80601007387 */ /* 0x002fe80000100a00 */
[----:B------:R0:W-:Y:S04]  /*a290*/  SHFL.DOWN PT, R7, R22, 0x2, 0x1f ;  /* 0x08401f0016077f89 */ /* 0x0001e800000e0000 */
[----:B------:R1:W4:Y:S04]  /*a2a0*/  SHFL.DOWN PT, R6, R21, 0x2, 0x1f ;  /* 0x08401f0015067f89 */ /* 0x00032800000e0000 */
[----:B0-----:R-:W2:Y:S04]  /*a2b0*/  LDL R22, [R1+0x884] ;  /* 0x0008840001167983 */ /* 0x001ea80000100800 */
[----:B-1----:R-:W2:Y:S04]  /*a2c0*/  LDL R21, [R1+0x880] ;  /* 0x0008800001157983 */ /* 0x002ea80000100800 */
[----:B----4-:R-:W-:Y:S04]  /*a2d0*/  STL.64 [R1+0x4b0], R6 ;  /* 0x0004b00601007387 */ /* 0x010fe80000100a00 */
        /* <DEDUP_REMOVED lines=25> */
[----:B---3--:R0:W-:Y:S04]  /*a470*/  SHFL.DOWN PT, R7, R0, 0x2, 0x1f ;  /* 0x08401f0000077f89 */ /* 0x0081e800000e0000 */
        /* <DEDUP_REMOVED lines=336> */
[----:B------:R-:W-:Y:S04]  /*b980*/  STL.64 [R1+0x458], R8 ;  /* 0x0004580801007387 */ /* 0x000fe80000100a00 */
[----:B------:R-:W-:Y:S04]  /*b990*/  STL.64 [R1+0x448], R12 ;  /* 0x0004480c01007387 */ /* 0x000fe80000100a00 */
[----:B------:R-:W-:Y:S04]  /*b9a0*/  STL.64 [R1+0x450], R10 ;  /* 0x0004500a01007387 */ /* 0x000fe80000100a00 */
[----:B0-----:R-:W2:Y:S04]  /*b9b0*/  LDL R15, [R1+0xb08] ;  /* 0x000b0800010f7983 */ /* 0x001ea80000100800 */
[----:B-1----:R-:W2:Y:S04]  /*b9c0*/  LDL R16, [R1+0xb0c] ;  /* 0x000b0c0001107983 */ /* 0x002ea80000100800 */
[----:B----4-:R-:W-:Y:S04]  /*b9d0*/  STL.64 [R1+0x6f8], R6 ;  /* 0x0006f80601007387 */ /* 0x010fe80000100a00 */
[----:B------:R0:W-:Y:S04]  /*b9e0*/  SHFL.DOWN PT, R6, R25, 0x2, 0x1f ;  /* 0x08401f0019067f89 */ /* 0x0001e800000e0000 */
[----:B------:R1:W4:Y:S04]  /*b9f0*/  SHFL.DOWN PT, R7, R26, 0x2, 0x1f ;  /* 0x08401f001a077f89 */ /* 0x00032800000e0000 */
[----:B0-----:R-:W2:Y:S04]  /*ba00*/  LDL R25, [R1+0xac8] ;  /* 0x000ac80001197983 */ /* 0x001ea80000100800 */
[----:B-1----:R-:W2:Y:S04]  /*ba10*/  LDL R26, [R1+0xacc] ;  /* 0x000acc00011a7983 */ /* 0x002ea80000100800 */
[----:B------:R-:W-:Y:S04]  /*ba20*/  SHFL.DOWN PT, R8, R29, 0x2, 0x1f ;  /* 0x08401f001d087f89 */ /* 0x000fe800000e0000 */
[----:B------:R-:W-:Y:S04]  /*ba30*/  SHFL.DOWN PT, R9, R28, 0x2, 0x1f ;  /* 0x08401f001c097f89 */ /* 0x000fe800000e0000 */
[----:B------:R-:W2:Y:S04]  /*ba40*/  LDL R11, [R1+0xae8] ;  /* 0x000ae800010b7983 */ /* 0x000ea80000100800 */
[----:B----4-:R-:W-:Y:S04]  /*ba50*/  STL.64 [R1+0x700], R6 ;  /* 0x0007000601007387 */ /* 0x010fe80000100a00 */
[----:B------:R0:W-:Y:S04]  /*ba60*/  SHFL.DOWN PT, R6, R19, 0x2, 0x1f ;  /* 0x08401f0013067f89 */ /* 0x0001e800000e0000 */
[----:B------:R1:W4:Y:S04]  /*ba70*/  SHFL.DOWN PT, R7, R20, 0x2, 0x1f ;  /* 0x08401f0014077f89 */ /* 0x00032800000e0000 */
[----:B0-----:R-:W2:Y:S04]  /*ba80*/  LDL R19, [R1+0xad0] ;  /* 0x000ad00001137983 */ /* 0x001ea80000100800 */
[----:B-1----:R-:W2:Y:S04]  /*ba90*/  LDL R20, [R1+0xad4] ;  /* 0x000ad40001147983 */ /* 0x002ea80000100800 */
[----:B------:R-:W2:Y:S04]  /*baa0*/  LDL R12, [R1+0xaec] ;  /* 0x000aec00010c7983 */ /* 0x000ea80000100800 */
[----:B------:R-:W2:Y:S04]  /*bab0*/  LDL R13, [R1+0xaf8] ;  /* 0x000af800010d7983 */ /* 0x000ea80000100800 */
[----:B------:R-:W2:Y:S04]  /*bac0*/  LDL R10, [R1+0xb54] ;  /* 0x000b5400010a7983 */ /* 0x000ea80000100800 */
[----:B----4-:R-:W-:Y:S04]  /*bad0*/  STL.64 [R1+0x708], R6 ;  /* 0x0007080601007387 */ /* 0x010fe80000100a00 */
[----:B---3--:R0:W-:Y:S04]  /*bae0*/  SHFL.DOWN PT, R7, R0, 0x2, 0x1f ;  /* 0x08401f0000077f89 */ /* 0x0081e800000e0000 */
[----:B0-----:R-:W3:Y:S04]  /*baf0*/  LDL R0, [R1+0xadc] ;  /* 0x000adc0001007983 */ /* 0x001ee80000100800 */
[----:B--2---:R0:W1:Y:S04]  /*bb00*/  SHFL.DOWN PT, R6, R27, 0x2, 0x1f ;  /* 0x08401f001b067f89 */ /* 0x00406800000e0000 */
[----:B0-----:R-:W2:Y:S04]  /*bb10*/  LDL R27, [R1+0xad8] ;  /* 0x000ad800011b7983 */ /* 0x001ea80000100800 */
[----:B-1----:R-:W-:Y:S04]  /*bb20*/  STL.64 [R1+0x710], R6 ;  /* 0x0007100601007387 */ /* 0x002fe80000100a00 */
[----:B------:R-:W-:Y:S04]  /*bb30*/  STL.64 [R1+0x400], R8 ;  /* 0x0004000801007387 */ /* 0x000fe80000100a00 */
        /* <DEDUP_REMOVED lines=37> */
[----:B------:R1:W-:Y:S04]  /*bd90*/  STL.64 [R1+0xba0], R8 ;  /* 0x000ba00801007387 */ /* 0x0003e80000100a00 */
[----:B0-----:R-:W2:Y:S04]  /*bda0*/  LDL R11, [R1+0xb58] ;  /* 0x000b5800010b7983 */ /* 0x001ea80000100800 */
[----:B-1----:R-:W2:Y:S04]  /*bdb0*/  LDL R12, [R1+0xb5c] ;  /* 0x000b5c00010c7983 */ /* 0x002ea80000100800 */
[----:B------:R-:W2:Y:S04]  /*bdc0*/  LDL R8, [R1+0xb4c] ;  /* 0x000b4c0001087983 */ /* 0x000ea80000100800 */
[----:B------:R-:W2:Y:S04]  /*bdd0*/  LDL R9, [R1+0xb50] ;  /* 0x000b500001097983 */ /* 0x000ea80000100800 */
[----:B----4-:R-:W-:Y:S04]  /*bde0*/  STL.64 [R1+0x750], R6 ;  /* 0x0007500601007387 */ /* 0x010fe80000100a00 */
[----:B------:R0:W-:Y:S04]  /*bdf0*/  SHFL.DOWN PT, R6, R23, 0x2, 0x1f ;  /* 0x08401f0017067f89 */ /* 0x0001e800000e0000 */
[----:B------:R1:W4:Y:S04]  /*be00*/  SHFL.DOWN PT, R7, R24, 0x2, 0x1f ;  /* 0x08401f0018077f89 */ /* 0x00032800000e0000 */
[----:B0-----:R-:W2:Y:S04]  /*be10*/  LDL R23, [R1+0xb30] ;  /* 0x000b300001177983 */ /* 0x001ea80000100800 */
[----:B-1----:R-:W2:Y:S04]  /*be20*/  LDL R24, [R1+0xb34] ;  /* 0x000b340001187983 */ /* 0x002ea80000100800 */
[----:B----4-:R-:W-:Y:S04]  /*be30*/  STL.64 [R1+0x758], R6 ;  /* 0x0007580601007387 */ /* 0x010fe80000100a00 */
[----:B------:R0:W-:Y:S04]  /*be40*/  SHFL.DOWN PT, R6, R13, 0x2, 0x1f ;  /* 0x08401f000d067f89 */ /* 0x0001e800000e0000 */
[----:B------:R-:W1:Y:S04]  /*be50*/  SHFL.DOWN PT, R7, R14, 0x2, 0x1f ;  /* 0x08401f000e077f89 */ /* 0x000e6800000e0000 */
[----:B0-----:R-:W4:Y:S04]  /*be60*/  LDL R13, [R1+0xb60] ;  /* 0x000b6000010d7983 */ /* 0x001f280000100800 */
[----:B-1----:R-:W-:Y:S04]  /*be70*/  STL.64 [R1+0x760], R6 ;  /* 0x0007600601007387 */ /* 0x002fe80000100a00 */
[----:B------:R0:W-:Y:S04]  /*be80*/  SHFL.DOWN PT, R6, R25, 0x2, 0x1f ;  /* 0x08401f0019067f89 */ /* 0x0001e800000e0000 */
[----:B------:R1:W1:Y:S04]  /*be90*/  SHFL.DOWN PT, R7, R26, 0x2, 0x1f ;  /* 0x08401f001a077f89 */ /* 0x00026800000e0000 */
[----:B0-----:R-:W4:Y:S04]  /*bea0*/  LDL R25, [R1+0xb38] ;  /* 0x000b380001197983 */ /* 0x001f280000100800 */
[----:B-1----:R-:W4:Y:S04]  /*beb0*/  LDL R26, [R1+0xb3c] ;  /* 0x000b3c00011a7983 */ /* 0x002f280000100800 */
[----:B------:R-:W-:Y:S04]  /*bec0*/  STL.64 [R1+0x768], R6 ;  /* 0x0007680601007387 */ /* 0x000fe80000100a00 */
[----:B------:R-:W-:Y:S04]  /*bed0*/  SHFL.DOWN PT, R6, R15, 0x2, 0x1f ;  /* 0x08401f000f067f89 */ /* 0x000fe800000e0000 */
[----:B------:R0:W1:Y:S04]  /*bee0*/  SHFL.DOWN PT, R7, R16, 0x2, 0x1f ;  /* 0x08401f0010077f89 */ /* 0x00006800000e0000 */
[----:B0-----:R-:W4:Y:S04]  /*bef0*/  LDL R16, [R1+0xb6c] ;  /* 0x000b6c0001107983 */ /* 0x001f280000100800 */
[----:B-1----:R-:W-:Y:S04]  /*bf00*/  STL.64 [R1+0x770], R6 ;  /* 0x0007700601007387 */ /* 0x002fe80000100a00 */
        /* <DEDUP_REMOVED lines=11> */
[----:B------:R-:W1:Y:S04]  /*bfc0*/  SHFL.DOWN PT, R7, R20, 0x2, 0x1f ;  /* 0x08401f0014077f89 */ /* 0x000e6800000e0000 */
[----:B0-----:R-:W3:Y:S04]  /*bfd0*/  LDL R19, [R1+0xb78] ;  /* 0x000b780001137983 */ /* 0x001ee80000100800 */
[----:B-1----:R-:W-:Y:S04]  /*bfe0*/  STL.64 [R1+0x788], R6 ;  /* 0x0007880601007387 */ /* 0x002fe80000100a00 */
[----:B------:R-:W-:Y:S04]  /*bff0*/  SHFL.DOWN PT, R6, R21, 0x2, 0x1f ;  /* 0x08401f0015067f89 */ /* 0x000fe800000e0000 */
[----:B------:R0:W1:Y:S04]  /*c000*/  SHFL.DOWN PT, R7, R22, 0x2, 0x1f ;  /* 0x08401f0016077f89 */ /* 0x00006800000e0000 */
[----:B0-----:R-:W3:Y:S04]  /*c010*/  LDL R22, [R1+0xb84] ;  /* 0x000b840001167983 */ /* 0x001ee80000100800 */
[----:B-1----:R0:W-:Y:S04]  /*c020*/  STL.64 [R1+0x790], R6 ;  /* 0x0007900601007387 */ /* 0x0021e80000100a00 */
[----:B0-----:R-:W3:Y:S04]  /*c030*/  LDL R7, [R1+0xb48] ;  /* 0x000b480001077983 */ /* 0x001ee80000100800 */
[----:B------:R0:W-:Y:S04]  /*c040*/  SHFL.DOWN PT, R14, R23, 0x2, 0x1f ;  /* 0x08401f00170e7f89 */ /* 0x0001e800000e0000 */
[----:B------:R1:W1:Y:S04]  /*c050*/  SHFL.DOWN PT, R15, R24, 0x2, 0x1f ;  /* 0x08401f00180f7f89 */ /* 0x00026800000e0000 */
[----:B0-----:R-:W3:Y:S04]  /*c060*/  LDL R23, [R1+0xb88] ;  /* 0x000b880001177983 */ /* 0x001ee80000100800 */
[----:B-1----:R-:W3:Y:S04]  /*c070*/  LDL R24, [R1+0xb8c] ;  /* 0x000b8c0001187983 */ /* 0x002ee80000100800 */
[----:B------:R0:W-:Y:S04]  /*c080*/  STL.64 [R1+0x798], R14 ;  /* 0x0007980e01007387 */ /* 0x0001e80000100a00 */
[----:B0-----:R-:W3:Y:S04]  /*c090*/  LDL R14, [R1+0xb64] ;  /* 0x000b6400010e7983 */ /* 0x001ee80000100800 */
[----:B------:R-:W3:Y:S04]  /*c0a0*/  LDL R15, [R1+0xb68] ;  /* 0x000b6800010f7983 */ /* 0x000ee80000100800 */
[----:B----4-:R0:W-:Y:S04]  /*c0b0*/  SHFL.DOWN PT, R20, R25, 0x2, 0x1f ;  /* 0x08401f0019147f89 */ /* 0x0101e800000e0000 */
[----:B------:R-:W1:Y:S04]  /*c0c0*/  SHFL.DOWN PT, R21, R26, 0x2, 0x1f ;  /* 0x08401f001a157f89 */ /* 0x000e6800000e0000 */
[----:B0-----:R-:W4:Y:S04]  /*c0d0*/  LDL R25, [R1+0xb90] ;  /* 0x000b900001197983 */ /* 0x001f280000100800 */
[----:B-1----:R0:W-:Y:S04]  /*c0e0*/  STL.64 [R1+0x7a0], R20 ;  /* 0x0007a01401007387 */ /* 0x0021e80000100a00 */
[----:B0-----:R-:W4:Y:S04]  /*c0f0*/  LDL R20, [R1+0xb7c] ;  /* 0x000b7c0001147983 */ /* 0x001f280000100800 */
[----:B------:R-:W4:Y:S04]  /*c100*/  LDL R21, [R1+0xb80] ;  /* 0x000b800001157983 */ /* 0x000f280000100800 */
[----:B--2---:R-:W-:Y:S04]  /*c110*/  SHFL.DOWN PT, R26, R27, 0x2, 0x1f ;  /* 0x08401f001b1a7f89 */ /* 0x004fe800000e0000 */
[----:B---3--:R0:W1:Y:S04]  /*c120*/  SHFL.DOWN PT, R27, R0, 0x2, 0x1f ;  /* 0x08401f00001b7f89 */ /* 0x00806800000e0000 */
[----:B0-----:R-:W2:Y:S04]  /*c130*/  LDL R0, [R1+0xb9c] ;  /* 0x000b9c0001007983 */ /* 0x001ea80000100800 */
[----:B-1----:R0:W-:Y:S04]  /*c140*/  STL.64 [R1+0x7a8], R26 ;  /* 0x0007a81a01007387 */ /* 0x0021e80000100a00 */
[----:B0-----:R-:W3:Y:S04]  /*c150*/  LDL R26, [R1+0xb94] ;  /* 0x000b9400011a7983 */ /* 0x001ee80000100800 */
[----:B------:R-:W2:Y:S04]  /*c160*/  LDL R27, [R1+0xb98] ;  /* 0x000b9800011b7983 */ /* 0x000ea80000100800 */
[----:B------:R-:W-:Y:S04]  /*c170*/  SHFL.DOWN PT, R6, R7, 0x2, 0x1f ;  /* 0x08401f0007067f89 */ /* 0x000fe800000e0000 */
[----:B------:R-:W0:Y:S04]  /*c180*/  SHFL.DOWN PT, R7, R8, 0x2, 0x1f ;  /* 0x08401f0008077f89 */ /* 0x000e2800000e0000 */
[----:B------:R-:W-:Y:S04]  /*c190*/  SHFL.DOWN PT, R8, R9, 0x2, 0x1f ;  /* 0x08401f0009087f89 */ /* 0x000fe800000e0000 */
[----:B------:R-:W1:Y:S04]  /*c1a0*/  SHFL.DOWN PT, R9, R10, 0x2, 0x1f ;  /* 0x08401f000a097f89 */ /* 0x000e6800000e0000 */
[----:B------:R-:W-:Y:S04]  /*c1b0*/  SHFL.DOWN PT, R10, R11, 0x2, 0x1f ;  /* 0x08401f000b0a7f89 */ /* 0x000fe800000e0000 */
[----:B------:R-:W1:Y:S04]  /*c1c0*/  SHFL.DOWN PT, R11, R12, 0x2, 0x1f ;  /* 0x08401f000c0b7f89 */ /* 0x000e6800000e0000 */
[----:B------:R-:W-:Y:S04]  /*c1d0*/  SHFL.DOWN PT, R12, R13, 0x2, 0x1f ;  /* 0x08401f000d0c7f89 */ /* 0x000fe800000e0000 */
[----:B0-----:R-:W-:Y:S04]  /*c1e0*/  STL.64 [R1+0x7b0], R6 ;  /* 0x0007b00601007387 */ /* 0x001fe80000100a00 */
[----:B------:R-:W0:Y:S04]  /*c1f0*/  SHFL.DOWN PT, R13, R14, 0x2, 0x1f ;  /* 0x08401f000e0d7f89 */ /* 0x000e2800000e0000 */
[----:B------:R-:W-:Y:S04]  /*c200*/  SHFL.DOWN PT, R14, R15, 0x2, 0x1f ;  /* 0x08401f000f0e7f89 */ /* 0x000fe800000e0000 */
[----:B------:R-:W0:Y:S04]  /*c210*/  SHFL.DOWN PT, R15, R16, 0x2, 0x1f ;  /* 0x08401f00100f7f89 */ /* 0x000e2800000e0000 */
[----:B------:R-:W-:Y:S04]  /*c220*/  SHFL.DOWN PT, R16, R17, 0x2, 0x1f ;  /* 0x08401f0011107f89 */ /* 0x000fe800000e0000 */
[----:B------:R-:W4:Y:S04]  /*c230*/  SHFL.DOWN PT, R17, R18, 0x2, 0x1f ;  /* 0x08401f0012117f89 */ /* 0x000f2800000e0000 */
[----:B------:R-:W-:Y:S04]  /*c240*/  SHFL.DOWN PT, R18, R19, 0x2, 0x1f ;  /* 0x08401f0013127f89 */ /* 0x000fe800000e0000 */
[----:B-1----:R-:W-:Y:S04]  /*c250*/  STL.64 [R1+0x7b8], R8 ;  /* 0x0007b80801007387 */ /* 0x002fe80000100a00 */
[----:B------:R-:W-:Y:S04]  /*c260*/  STL.64 [R1+0x7c0], R10 ;  /* 0x0007c00a01007387 */ /* 0x000fe80000100a00 */
[----:B0-----:R-:W-:Y:S04]  /*c270*/  STL.64 [R1+0x7c8], R12 ;  /* 0x0007c80c01007387 */ /* 0x001fe80000100a00 */
[----:B------:R-:W-:Y:S04]  /*c280*/  STL.64 [R1+0x7d0], R14 ;  /* 0x0007d00e01007387 */ /* 0x000fe80000100a00 */
[----:B------:R0:W5:Y:S04]  /*c290*/  LDL.LU.64 R6, [R1+0xc00] ;  /* 0x000c000001067983 */ /* 0x0001680000300a00 */
[----:B----4-:R-:W1:Y:S04]  /*c2a0*/  SHFL.DOWN PT, R19, R20, 0x2, 0x1f ;  /* 0x08401f0014137f89 */ /* 0x010e6800000e0000 */
[----:B------:R-:W-:Y:S04]  /*c2b0*/  SHFL.DOWN PT, R20, R21, 0x2, 0x1f ;  /* 0x08401f0015147f89 */ /* 0x000fe800000e0000 */
[----:B------:R-:W4:Y:S04]  /*c2c0*/  SHFL.DOWN PT, R21, R22, 0x2, 0x1f ;  /* 0x08401f0016157f89 */ /* 0x000f2800000e0000 */
[----:B------:R-:W-:Y:S04]  /*c2d0*/  SHFL.DOWN PT, R22, R23, 0x2, 0x1f ;  /* 0x08401f0017167f89 */ /* 0x000fe800000e0000 */
[----:B------:R-:W0:Y:S04]  /*c2e0*/  SHFL.DOWN PT, R23, R24, 0x2, 0x1f ;  /* 0x08401f0018177f89 */ /* 0x000e2800000e0000 */
[----:B------:R-:W-:Y:S04]  /*c2f0*/  SHFL.DOWN PT, R24, R25, 0x2, 0x1f ;  /* 0x08401f0019187f89 */ /* 0x000fe800000e0000 */
[----:B------:R0:W-:Y:S04]  /*c300*/  STL.64 [R1+0x7d8], R16 ;  /* 0x0007d81001007387 */ /* 0x0001e80000100a00 */
[----:B-1----:R1:W-:Y:S04]  /*c310*/  STL.64 [R1+0x7e0], R18 ;  /* 0x0007e01201007387 */ /* 0x0023e80000100a00 */
[----:B----4-:R4:W-:Y:S04]  /*c320*/  STL.64 [R1+0x7e8], R20 ;  /* 0x0007e81401007387 */ /* 0x0109e80000100a00 */
[----:B------:R1:W5:Y:S04]  /*c330*/  LDL.LU.64 R8, [R1+0xbf8] ;  /* 0x000bf80001087983 */ /* 0x0003680000300a00 */
[----:B0-----:R0:W-:Y:S04]  /*c340*/  STL.64 [R1+0x7f0], R22 ;  /* 0x0007f01601007387 */ /* 0x0011e80000100a00 */
[----:B------:R0:W5:Y:S04]  /*c350*/  LDL.LU.64 R10, [R1+0xbf0] ;  /* 0x000bf000010a7983 */ /* 0x0001680000300a00 */
[----:B------:R0:W5:Y:S04]  /*c360*/  LDL.LU.64 R12, [R1+0xbe8] ;  /* 0x000be800010c7983 */ /* 0x0001680000300a00 */
[----:B------:R0:W5:Y:S04]  /*c370*/  LDL.LU.64 R14, [R1+0xbe0] ;  /* 0x000be000010e7983 */ /* 0x0001680000300a00 */
[----:B------:R0:W5:Y:S04]  /*c380*/  LDL.LU.64 R16, [R1+0xbd8] ;  /* 0x000bd80001107983 */ /* 0x0001680000300a00 */
[----:B-1----:R1:W5:Y:S04]  /*c390*/  LDL.LU.64 R18, [R1+0xbd0] ;  /* 0x000bd00001127983 */ /* 0x0023680000300a00 */
[----:B----4-:R1:W5:Y:S04]  /*c3a0*/  LDL.LU.64 R20, [R1+0xbc8] ;  /* 0x000bc80001147983 */ /* 0x0103680000300a00 */
[----:B0-----:R1:W5:Y:S04]  /*c3b0*/  LDL.LU.64 R22, [R1+0xbc0] ;  /* 0x000bc00001167983 */ /* 0x0013680000300a00 */
[----:B---3--:R-:W0:Y:S04]  /*c3c0*/  SHFL.DOWN PT, R25, R26, 0x2, 0x1f ;  /* 0x08401f001a197f89 */ /* 0x008e2800000e0000 */
[----:B--2---:R-:W-:Y:S04]  /*c3d0*/  SHFL.DOWN PT, R26, R27, 0x2, 0x1f ;  /* 0x08401f001b1a7f89 */ /* 0x004fe800000e0000 */
[----:B------:R-:W2:Y:S04]  /*c3e0*/  SHFL.DOWN PT, R27, R0, 0x2, 0x1f ;  /* 0x08401f00001b7f89 */ /* 0x000ea800000e0000 */
[----:B0-----:R0:W-:Y:S04]  /*c3f0*/  STL.64 [R1+0x7f8], R24 ;  /* 0x0007f81801007387 */ /* 0x0011e80000100a00 */
[----:B--2---:R2:W-:Y:S04]  /*c400*/  STL.64 [R1+0x800], R26 ;  /* 0x0008001a01007387 */ /* 0x0045e80000100a00 */
[----:B0-----:R1:W5:Y:S04]  /*c410*/  LDL.LU.64 R24, [R1+0xbb8] ;  /* 0x000bb80001187983 */ /* 0x0013680000300a00 */
[----:B--2---:R1:W5:Y:S01]  /*c420*/  LDL.LU.64 R26, [R1+0xbb0] ;  /* 0x000bb000011a7983 */ /* 0x0043620000300a00 */
[----:B------:R-:W0:Y:S01]  /*c430*/  S2R R0, SR_LANEID ;  /* 0x0000000000007919 */ /* 0x000e220000000000 */
[----:B------:R-:W-:Y:S01]  /*c440*/  BSSY.RECONVERGENT B0, `(.L_x_19075) ;  /* 0x000036a000007945 */ /* 0x000fe20003800200 */
[----:B0-----:R-:W-:-:S13]  /*c450*/  ISETP.GT.AND P0, PT, R0, 0x1d, PT ;  /* 0x0000001d0000780c */ /* 0x001fda0003f04270 */
[----:B-1----:R-:W-:Y:S05]  /*c460*/  @P0 BRA `(.L_x_19076) ;  /* 0x00000034009c0947 */ /* 0x002fea0003800000 */
        /* <DEDUP_REMOVED lines=496> */
[----:B-1----:R-:W-:Y:S01]  /*e370*/  IADD3 R3, PT, PT, R1, 0x200, RZ ;  /* 0x0000020001037810 */ /* 0x002fe20007ffe0ff */
[----:B------:R-:W-:Y:S01]  /*e380*/  IMAD.MOV.U32 R2, RZ, RZ, RZ ;  /* 0x000000ffff027224 */ /* 0x000fe200078e00ff */
[----:B---3--:R0:W-:Y:S06]  /*e390*/  STL.64 [R1+0x3d0], R14 ;  /* 0x0003d00e01007387 */ /* 0x0081ec0000100a00 */
.L_x_19099:
[----:B------:R-:W-:Y:S01]  /*e3a0*/  VIADD R4, R1, 0x400 ;  /* 0x0000040001047836 */ /* 0x000fe20000000000 */
[----:B------:R-:W2:Y:S04]  /*e3b0*/  LDL R9, [R1+0x3fc] ;  /* 0x0003fc0001097983 */ /* 0x000ea80000100800 */
[C---:B------:R-:W-:Y:S02]  /*e3c0*/  LEA R7, R2.reuse, R4, 0x2 ;  /* 0x0000000402077211 */ /* 0x040fe400078e10ff */
[----:B---3--:R-:W3:Y:S04]  /*e3d0*/  LDL R4, [R1+0x1fc] ;  /* 0x0001fc0001047983 */ /* 0x008ee80000100800 */
[----:B------:R-:W2:Y:S04]  /*e3e0*/  LDL R6, [R7+0x208] ;  /* 0x0002080007067983 */ /* 0x000ea80000100800 */
[----:B-1--4-:R-:W4:Y:S01]  /*e3f0*/  LDL R5, [R7+0x8] ;  /* 0x0000080007057983 */ /* 0x012f220000100800 */
[----:B------:R-:W-:Y:S01]  /*e400*/  VIADD R2, R2, 0x1 ;  /* 0x0000000102027836 */ /* 0x000fe20000000000 */
[----:B--2---:R-:W-:-:S02]  /*e410*/  FSETP.GT.FTZ.AND P0, PT, R6, R9, PT ;  /* 0x000000090600720b */ /* 0x004fc40003f14000 */
        /* <DEDUP_REMOVED lines=8> */
.L_x_19098:
[----:B01-34-:R-:W-:-:S05]  /*e4a0*/  LEA R5, R4, R3, 0x2 ;  /* 0x0000000304057211 */ /* 0x01bfca00078e10ff */
[----:B------:R-:W2:Y:S01]  /*e4b0*/  LDL.64 R6, [R5] ;  /* 0x0000000005067983 */ /* 0x000ea20000100a00 */
[----:B------:R-:W-:Y:S04]  /*e4c0*/  BSSY.RECONVERGENT B1, `(.L_x_19077) ;  /* 0x0000019000017945 */ /* 0x000fe80003800200 */
[----:B------:R-:W-:Y:S01]  /*e4d0*/  BSSY.RELIABLE B2, `(.L_x_19078) ;  /* 0x0000011000027945 */ /* 0x000fe20003800100 */
[----:B--2---:R-:W-:-:S13]  /*e4e0*/  FSETP.GT.FTZ.AND P0, PT, R7, R6, PT ;  /* 0x000000060700720b */ /* 0x004fda0003f14000 */
[----:B------:R-:W-:Y:S05]  /*e4f0*/  @!P0 BRA `(.L_x_19079) ;  /* 0x0000000000088947 */ /* 0x000fea0003800000 */
[----:B------:R1:W5:Y:S01]  /*e500*/  LDL R8, [R5+-0x200] ;  /* 0xfffe000005087983 */ /* 0x0003620000100800 */
[----:B------:R-:W-:Y:S05]  /*e510*/  BRA `(.L_x_19080) ;  /* 0x0000000000307947 */ /* 0x000fea0003800000 */
.L_x_19079:
        /* <DEDUP_REMOVED lines=12> */
.L_x_19080:
[----:B------:R-:W-:Y:S05]  /*e5e0*/  BSYNC.RELIABLE B2 ;  /* 0x0000000000027941 */ /* 0x000fea0003800100 */
.L_x_19078:
[----:B------:R-:W2:Y:S04]  /*e5f0*/  LDL R10, [R5+-0x1fc] ;  /* 0xfffe0400050a7983 */ /* 0x000ea80000100800 */
[----:B------:R-:W-:Y:S04]  /*e600*/  STL [R5], R7 ;  /* 0x0000000705007387 */ /* 0x000fe80000100800 */
[----:B-----5:R-:W-:Y:S04]  /*e610*/  STL [R5+-0x1fc], R8 ;  /* 0xfffe040805007387 */ /* 0x020fe80000100800 */
[----:B------:R3:W-:Y:S02]  /*e620*/  STL [R5+0x4], R6 ;  /* 0x0000040605007387 */ /* 0x0007e40000100800 */
[----:B---3--:R-:W-:-:S02]  /*e630*/  MOV R6, R7 ;  /* 0x0000000700067202 */ /* 0x008fc40000000f00 */
[----:B--2---:R2:W-:Y:S05]  /*e640*/  STL [R5+-0x200], R10 ;  /* 0xfffe000a05007387 */ /* 0x0045ea0000100800 */
.L_x_19081:
[----:B------:R-:W-:Y:S05]  /*e650*/  BSYNC.RECONVERGENT B1 ;  /* 0x0000000000017941 */ /* 0x000fea0003800200 */
.L_x_19077:
[----:B------:R-:W3:Y:S01]  /*e660*/  LDL R7, [R5+-0x4] ;  /* 0xfffffc0005077983 */ /* 0x000ee20000100800 */
[----:B------:R-:W-:Y:S04]  /*e670*/  BSSY.RECONVERGENT B1, `(.L_x_19082) ;  /* 0x0000016000017945 */ /* 0x000fe80003800200 */
[----:B------:R-:W-:Y:S01]  /*e680*/  BSSY.RELIABLE B2, `(.L_x_19083) ;  /* 0x000000e000027945 */ /* 0x000fe20003800100 */
[----:B---3--:R-:W-:-:S13]  /*e690*/  FSETP.GT.FTZ.AND P0, PT, R6, R7, PT ;  /* 0x000000070600720b */ /* 0x008fda0003f14000 */
[----:B------:R-:W-:Y:S05]  /*e6a0*/  @!P0 BRA `(.L_x_19084) ;  /* 0x0000000000088947 */ /* 0x000fea0003800000 */
[----:B------:R3:W5:Y:S01]  /*e6b0*/  LDL R8, [R5+-0x204] ;  /* 0xfffdfc0005087983 */ /* 0x0007620000100800 */
[----:B------:R-:W-:Y:S05]  /*e6c0*/  BRA `(.L_x_19085) ;  /* 0x0000000000247947 */ /* 0x000fea0003800000 */
.L_x_19084:
[----:B------:R-:W3:Y:S01]  /*e6d0*/  LDL R9, [R5+-0x204] ;  /* 0xfffdfc0005097983 */ /* 0x000ee20000100800 */
[----:B------:R-:W-:Y:S01]  /*e6e0*/  IMAD.MOV.U32 R8, RZ, RZ, -0x1 ;  /* 0xffffffffff087424 */ /* 0x000fe200078e00ff */
[----:B---3--:R-:W-:-:S13]  /*e6f0*/  ISETP.NE.AND P0, PT, R9, -0x1, PT ;  /* 0xffffffff0900780c */ /* 0x008fda0003f05270 */
[----:B------:R-:W-:Y:S05]  /*e700*/  @!P0 BRA `(.L_x_19085) ;  /* 0x0000000000148947 */ /* 0x000fea0003800000 */
[----:B------:R-:W-:-:S04]  /*e710*/  FSETP.NEU.FTZ.AND P0, PT, R6, R7, PT ;  /* 0x000000070600720b */ /* 0x000fc80003f1d000 */
[----:B------:R-:W-:-:S13]  /*e720*/  ISETP.GE.OR P0, PT, R10, R9, P0 ;  /* 0x000000090a00720c */ /* 0x000fda0000706670 */
[----:B------:R-:W-:Y:S05]  /*e730*/  @P0 BREAK.RELIABLE B2 ;  /* 0x0000000000020942 */ /* 0x000fea0003800100 */
[----:B------:R-:W-:Y:S05]  /*e740*/  @P0 BRA `(.L_x_19086) ;  /* 0x0000000000200947 */ /* 0x000fea0003800000 */
[----:B------:R-:W-:-:S07]  /*e750*/  IMAD.MOV.U32 R8, RZ, RZ, R9 ;  /* 0x000000ffff087224 */ /* 0x000fce00078e0009 */
.L_x_19085:
[----:B------:R-:W-:Y:S05]  /*e760*/  BSYNC.RELIABLE B2 ;  /* 0x0000000000027941 */ /* 0x000fea0003800100 */
.L_x_19083:
[----:B-----5:R-:W-:Y:S01]  /*e770*/  STL [R5+-0x200], R8 ;  /* 0xfffe000805007387 */ /* 0x020fe20000100800 */
[----:B------:R-:W-:-:S03]  /*e780*/  IMAD.MOV.U32 R9, RZ, RZ, R10 ;  /* 0x000000ffff097224 */ /* 0x000fc600078e000a */
[----:B------:R-:W-:Y:S04]  /*e790*/  STL [R5+-0x4], R6 ;  /* 0xfffffc0605007387 */ /* 0x000fe80000100800 */
[----:B------:R-:W-:Y:S04]  /*e7a0*/  STL [R5+-0x204], R10 ;  /* 0xfffdfc0a05007387 */ /* 0x000fe80000100800 */
[----:B------:R4:W-:Y:S02]  /*e7b0*/  STL [R5], R7 ;  /* 0x0000000705007387 */ /* 0x0009e40000100800 */
[----:B----4-:R-:W-:-:S07]  /*e7c0*/  MOV R7, R6 ;  /* 0x0000000600077202 */ /* 0x010fce0000000f00 */
.L_x_19086:
[----:B------:R-:W-:Y:S05]  /*e7d0*/  BSYNC.RECONVERGENT B1 ;  /* 0x0000000000017941 */ /* 0x000fea0003800200 */
.L_x_19082:
[----:B------:R-:W4:Y:S01]  /*e7e0*/  LDL R6, [R5+-0x8] ;  /* 0xfffff80005067983 */ /* 0x000f220000100800 */
[----:B------:R-:W-:Y:S04]  /*e7f0*/  BSSY.RECONVERGENT B1, `(.L_x_19087) ;  /* 0x0000018000017945 */ /* 0x000fe80003800200 */
[----:B------:R-:W-:Y:S01]  /*e800*/  BSSY.RELIABLE B2, `(.L_x_19088) ;  /* 0x0000010000027945 */ /* 0x000fe20003800100 */
[----:B----4-:R-:W-:-:S13]  /*e810*/  FSETP.GT.FTZ.AND P0, PT, R7, R6, PT ;  /* 0x000000060700720b */ /* 0x010fda0003f14000 */
[----:B------:R-:W-:Y:S05]  /*e820*/  @!P0 BRA `(.L_x_19089) ;  /* 0x0000000000088947 */ /* 0x000fea0003800000 */
[----:B------:R4:W5:Y:S01]  /*e830*/  LDL R8, [R5+-0x208] ;  /* 0xfffdf80005087983 */ /* 0x0009620000100800 */
[----:B------:R-:W-:Y:S05]  /*e840*/  BRA `(.L_x_19090) ;  /* 0x00000000002c7947 */ /* 0x000fea0003800000 */
.L_x_19089:
        /* <DEDUP_REMOVED lines=11> */
.L_x_19090:
[----:B------:R-:W-:Y:S05]  /*e900*/  BSYNC.RELIABLE B2 ;  /* 0x0000000000027941 */ /* 0x000fea0003800100 */
.L_x_19088:
[----:B-----5:R-:W-:Y:S01]  /*e910*/  STL [R5+-0x204], R8 ;  /* 0xfffdfc0805007387 */ /* 0x020fe20000100800 */
[----:B--2---:R-:W-:-:S03]  /*e920*/  IMAD.MOV.U32 R10, RZ, RZ, R9 ;  /* 0x000000ffff0a7224 */ /* 0x004fc600078e0009 */
[----:B------:R-:W-:Y:S04]  /*e930*/  STL [R5+-0x8], R7 ;  /* 0xfffff80705007387 */ /* 0x000fe80000100800 */
[----:B------:R-:W-:Y:S04]  /*e940*/  STL [R5+-0x208], R9 ;  /* 0xfffdf80905007387 */ /* 0x000fe80000100800 */
[----:B------:R2:W-:Y:S02]  /*e950*/  STL [R5+-0x4], R6 ;  /* 0xfffffc0605007387 */ /* 0x0005e40000100800 */
[----:B--2---:R-:W-:-:S07]  /*e960*/  IMAD.MOV.U32 R6, RZ, RZ, R7 ;  /* 0x000000ffff067224 */ /* 0x004fce00078e0007 */
.L_x_19091:
[----:B------:R-:W-:Y:S05]  /*e970*/  BSYNC.RECONVERGENT B1 ;  /* 0x0000000000017941 */ /* 0x000fea0003800200 */
.L_x_19087:
[----:B------:R-:W-:-:S13]  /*e980*/  ISETP.NE.AND P0, PT, R4, 0x2, PT ;  /* 0x000000020400780c */ /* 0x000fda0003f05270 */
[----:B------:R-:W-:Y:S05]  /*e990*/  @!P0 BRA `(.L_x_19092) ;  /* 0x0000000000748947 */ /* 0x000fea0003800000 */
[----:B------:R-:W-:-:S05]  /*e9a0*/  IADD3 R8, PT, PT, R4, -0x3, RZ ;  /* 0xfffffffd04087810 */ /* 0x000fca0007ffe0ff */
[----:B------:R-:W-:-:S05]  /*e9b0*/  IMAD R7, R8, 0x4, R1 ;  /* 0x0000000408077824 */ /* 0x000fca00078e0201 */
[----:B------:R-:W2:Y:S01]  /*e9c0*/  LDL R9, [R7+0x200] ;  /* 0x0002000007097983 */ /* 0x000ea20000100800 */
[----:B------:R-:W-:Y:S04]  /*e9d0*/  BSSY.RECONVERGENT B1, `(.L_x_19093) ;  /* 0x0000017000017945 */ /* 0x000fe80003800200 */
[----:B------:R-:W-:Y:S01]  /*e9e0*/  BSSY.RELIABLE B2, `(.L_x_19094) ;  /* 0x0000010000027945 */ /* 0x000fe20003800100 */
[----:B--2---:R-:W-:-:S13]  /*e9f0*/  FSETP.GT.FTZ.AND P0, PT, R6, R9, PT ;  /* 0x000000090600720b */ /* 0x004fda0003f14000 */
[----:B------:R-:W-:Y:S05]  /*ea00*/  @!P0 BRA `(.L_x_19095) ;  /* 0x0000000000088947 */ /* 0x000fea0003800000 */
[----:B------:R2:W5:Y:S01]  /*ea10*/  LDL R8, [R7] ;  /* 0x0000000007087983 */ /* 0x0005620000100800 */
[----:B------:R-:W-:Y:S05]  /*ea20*/  BRA `(.L_x_19096) ;  /* 0x00000000002c7947 */ /* 0x000fea0003800000 */
.L_x_19095:
        /* <DEDUP_REMOVED lines=11> */
.L_x_19096:
[----:B------:R-:W-:Y:S05]  /*eae0*/  BSYNC.RELIABLE B2 ;  /* 0x0000000000027941 */ /* 0x000fea0003800100 */
.L_x_19094:
[----:B------:R0:W-:Y:S04]  /*eaf0*/  STL [R7+0x200], R6 ;  /* 0x0002000607007387 */ /* 0x0001e80000100800 */
[----:B------:R-:W2:Y:S04]  /*eb00*/  LDL R10, [R5+-0x208] ;  /* 0xfffdf800050a7983 */ /* 0x000ea80000100800 */
[----:B--2---:R0:W-:Y:S04]  /*eb10*/  STL [R7], R10 ;  /* 0x0000000a07007387 */ /* 0x0041e80000100800 */
[----:B------:R0:W-:Y:S04]  /*eb20*/  STL [R5+-0x8], R9 ;  /* 0xfffff80905007387 */ /* 0x0001e80000100800 */
[----:B-----5:R0:W-:Y:S02]  /*eb30*/  STL [R5+-0x208], R8 ;  /* 0xfffdf80805007387 */ /* 0x0201e40000100800 */
.L_x_19097:
[----:B------:R-:W-:Y:S05]  /*eb40*/  BSYNC.RECONVERGENT B1 ;  /* 0x0000000000017941 */ /* 0x000fea0003800200 */
.L_x_19093:
[----:B------:R-:W-:Y:S01]  /*eb50*/  VIADD R4, R4, 0xfffffffc ;  /* 0xfffffffc04047836 */ /* 0x000fe20000000000 */
[----:B------:R-:W-:Y:S06]  /*eb60*/  BRA `(.L_x_19098) ;  /* 0xfffffff8004c7947 */ /* 0x000fec000383ffff */
.L_x_19092:
        /* <DEDUP_REMOVED lines=247> */
.L_x_19076:
[----:B------:R-:W-:Y:S05]  /*fae0*/  BSYNC.RECONVERGENT B0 ;  /* 0x0000000000007941 */ /* 0x000fea0003800200 */
.L_x_19075:
[----:B------:R-:W-:Y:S05]  /*faf0*/  WARPSYNC.ALL ;  /* 0x0000000000007948 */ /* 0x000fea0003800000 */
[----:B-----5:R-:W1:Y:S04]  /*fb00*/  SHFL.DOWN PT, R0, R26, 0x4, 0x1f ;  /* 0x08801f001a007f89 */ /* 0x020e6800000e0000 */
[----:B------:R2:W-:Y:S04]  /*fb10*/  STL.64 [R1+0xbb0], R26 ;  /* 0x000bb01a01007387 */ /* 0x0005e80000100a00 */
[----:B-1----:R-:W-:Y:S04]  /*fb20*/  STL [R1+0xba0], R0 ;  /* 0x000ba00001007387 */ /* 0x002fe80000100800 */
[----:B--2---:R-:W2:Y:S04]  /*fb30*/  LDL.LU R26, [R1+0xba0] ;  /* 0x000ba000011a7983 */ /* 0x004ea80000300800 */
[----:B------:R-:W1:Y:S02]  /*fb40*/  SHFL.DOWN PT, R0, R27, 0x4, 0x1f ;  /* 0x08801f001b007f89 */ /* 0x000e6400000e0000 */
[----:B-1----:R-:W-:-:S02]  /*fb50*/  MOV R27, R0 ;  /* 0x00000000001b7202 */ /* 0x002fc40000000f00 */
        /* <DEDUP_REMOVED lines=1137> */
[----:B-1----:R-:W-:-:S02]  /*14270*/  VIADD R3, R1, 0x200 ;  /* 0x0000020001037836 */ /* 0x002fc40000000000 */
[----:B------:R-:W-:Y:S01]  /*14280*/  IMAD.MOV.U32 R2, RZ, RZ, RZ ;  /* 0x000000ffff027224 */ /* 0x000fe200078e00ff */
[----:B---3--:R0:W-:Y:S06]  /*14290*/  STL.64 [R1+0x3d0], R14 ;  /* 0x0003d00e01007387 */ /* 0x0081ec0000100a00 */
.L_x_19124:
[----:B------:R-:W-:Y:S01]  /*142a0*/  IADD3 R4, PT, PT, R1, 0x400, RZ ;  /* 0x0000040001047810 */ /* 0x000fe20007ffe0ff */
[----:B------:R-:W2:Y:S04]  /*142b0*/  LDL R9, [R1+0x3fc] ;  /* 0x0003fc0001097983 */ /* 0x000ea80000100800 */
[C---:B------:R-:W-:Y:S02]  /*142c0*/  IMAD R7, R2.reuse, 0x4, R4 ;  /* 0x0000000402077824 */ /* 0x040fe400078e0204 */
        /* <DEDUP_REMOVED lines=11> */
[----:B------:R-:W-:Y:S01]  /*14380*/  HFMA2 R4, -RZ, RZ, 0, 7.51018524169921875e-06 ;  /* 0x0000007eff047431 */ /* 0x000fe200000001ff */
[----:B------:R-:W-:-:S13]  /*14390*/  ISETP.NE.AND P1, PT, R2, 0x80, PT ;  /* 0x000000800200780c */ /* 0x000fda0003f25270 */
.L_x_19123:
        /* <DEDUP_REMOVED lines=8> */
.L_x_19104:
        /* <DEDUP_REMOVED lines=12> */
.L_x_19105:
[----:B------:R-:W-:Y:S05]  /*144e0*/  BSYNC.RELIABLE B2 ;  /* 0x0000000000027941 */ /* 0x000fea0003800100 */
.L_x_19103:
[----:B------:R-:W2:Y:S04]  /*144f0*/  LDL R10, [R5+-0x1fc] ;  /* 0xfffe0400050a7983 */ /* 0x000ea80000100800 */
[----:B------:R-:W-:Y:S04]  /*14500*/  STL [R5], R7 ;  /* 0x0000000705007387 */ /* 0x000fe80000100800 */
[----:B-----5:R-:W-:Y:S04]  /*14510*/  STL [R5+-0x1fc], R8 ;  /* 0xfffe040805007387 */ /* 0x020fe80000100800 */
[----:B------:R3:W-:Y:S02]  /*14520*/  STL [R5+0x4], R6 ;  /* 0x0000040605007387 */ /* 0x0007e40000100800 */
[----:B---3--:R-:W-:-:S02]  /*14530*/  IMAD.MOV.U32 R6, RZ, RZ, R7 ;  /* 0x000000ffff067224 */ /* 0x008fc400078e0007 */
[----:B--2---:R2:W-:Y:S05]  /*14540*/  STL [R5+-0x200], R10 ;  /* 0xfffe000a05007387 */ /* 0x0045ea0000100800 */
.L_x_19106:
[----:B------:R-:W-:Y:S05]  /*14550*/  BSYNC.RECONVERGENT B1 ;  /* 0x0000000000017941 */ /* 0x000fea0003800200 */
.L_x_19102:
[----:B------:R-:W3:Y:S01]  /*14560*/  LDL R7, [R5+-0x4] ;  /* 0xfffffc0005077983 */ /* 0x000ee20000100800 */
[----:B------:R-:W-:Y:S04]  /*14570*/  BSSY.RECONVERGENT B1, `(.L_x_19107) ;  /* 0x0000016000017945 */ /* 0x000fe80003800200 */
[----:B------:R-:W-:Y:S01]  /*14580*/  BSSY.RELIABLE B2, `(.L_x_19108) ;  /* 0x000000e000027945 */ /* 0x000fe20003800100 */
[----:B---3--:R-:W-:-:S13]  /*14590*/  FSETP.GT.FTZ.AND P0, PT, R6, R7, PT ;  /* 0x000000070600720b */ /* 0x008fda0003f14000 */
[----:B------:R-:W-:Y:S05]  /*145a0*/  @!P0 BRA `(.L_x_19109) ;  /* 0x0000000000088947 */ /* 0x000fea0003800000 */
[----:B------:R3:W5:Y:S01]  /*145b0*/  LDL R8, [R5+-0x204] ;  /* 0xfffdfc0005087983 */ /* 0x0007620000100800 */
[----:B------:R-:W-:Y:S05]  /*145c0*/  BRA `(.L_x_19110) ;  /* 0x0000000000247947 */ /* 0x000fea0003800000 */
.L_x_19109:
        /* <DEDUP_REMOVED lines=8> */
[----:B------:R-:W-:-:S07]  /*14650*/  MOV R8, R9 ;  /* 0x0000000900087202 */ /* 0x000fce0000000f00 */
.L_x_19110:
[----:B------:R-:W-:Y:S05]  /*14660*/  BSYNC.RELIABLE B2 ;  /* 0x0000000000027941 */ /* 0x000fea0003800100 */
.L_x_19108:
[----:B-----5:R-:W-:Y:S01]  /*14670*/  STL [R5+-0x200], R8 ;  /* 0xfffe000805007387 */ /* 0x020fe20000100800 */
[----:B------:R-:W-:-:S03]  /*14680*/  IMAD.MOV.U32 R9, RZ, RZ, R10 ;  /* 0x000000ffff097224 */ /* 0x000fc600078e000a */
[----:B------:R-:W-:Y:S04]  /*14690*/  STL [R5+-0x4], R6 ;  /* 0xfffffc0605007387 */ /* 0x000fe80000100800 */
[----:B------:R-:W-:Y:S04]  /*146a0*/  STL [R5+-0x204], R10 ;  /* 0xfffdfc0a05007387 */ /* 0x000fe80000100800 */
[----:B------:R4:W-:Y:S02]  /*146b0*/  STL [R5], R7 ;  /* 0x0000000705007387 */ /* 0x0009e40000100800 */
[----:B----4-:R-:W-:-:S07]  /*146c0*/  IMAD.MOV.U32 R7, RZ, RZ, R6 ;  /* 0x000000ffff077224 */ /* 0x010fce00078e0006 */
.L_x_19111:
[----:B------:R-:W-:Y:S05]  /*146d0*/  BSYNC.RECONVERGENT B1 ;  /* 0x0000000000017941 */ /* 0x000fea0003800200 */
.L_x_19107:
[----:B------:R-:W4:Y:S01]  /*146e0*/  LDL R6, [R5+-0x8] ;  /* 0xfffff80005067983 */ /* 0x000f220000100800 */
[----:B------:R-:W-:Y:S04]  /*146f0*/  BSSY.RECONVERGENT B1, `(.L_x_19112) ;  /* 0x0000018000017945 */ /* 0x000fe80003800200 */
[----:B------:R-:W-:Y:S01]  /*14700*/  BSSY.RELIABLE B2, `(.L_x_19113) ;  /* 0x0000010000027945 */ /* 0x000fe20003800100 */
[----:B----4-:R-:W-:-:S13]  /*14710*/  FSETP.GT.FTZ.AND P0, PT, R7, R6, PT ;  /* 0x000000060700720b */ /* 0x010fda0003f14000 */
[----:B------:R-:W-:Y:S05]  /*14720*/  @!P0 BRA `(.L_x_19114) ;  /* 0x0000000000088947 */ /* 0x000fea0003800000 */
[----:B------:R4:W5:Y:S01]  /*14730*/  LDL R8, [R5+-0x208] ;  /* 0xfffdf80005087983 */ /* 0x0009620000100800 */
[----:B------:R-:W-:Y:S05]  /*14740*/  BRA `(.L_x_19115) ;  /* 0x00000000002c7947 */ /* 0x000fea0003800000 */
.L_x_19114:
[----:B--2---:R-:W2:Y:S01]  /*14750*/  LDL R10, [R5+-0x208] ;  /* 0xfffdf800050a7983 */ /* 0x004ea20000100800 */
[----:B------:R-:W-:Y:S02]  /*14760*/  MOV R8, 0xffffffff ;  /* 0xffffffff00087802 */ /* 0x000fe40000000f00 */
        /* <DEDUP_REMOVED lines=9> */
.L_x_19115:
[----:B------:R-:W-:Y:S05]  /*14800*/  BSYNC.RELIABLE B2 ;  /* 0x0000000000027941 */ /* 0x000fea0003800100 */
.L_x_19113:
[----:B-----5:R-:W-:Y:S01]  /*14810*/  STL [R5+-0x204], R8 ;  /* 0xfffdfc0805007387 */ /* 0x020fe20000100800 */
[----:B--2---:R-:W-:-:S03]  /*14820*/  IMAD.MOV.U32 R10, RZ, RZ, R9 ;  /* 0x000000ffff0a7224 */ /* 0x004fc600078e0009 */
[----:B------:R-:W-:Y:S04]  /*14830*/  STL [R5+-0x8], R7 ;  /* 0xfffff80705007387 */ /* 0x000fe80000100800 */
[----:B------:R-:W-:Y:S04]  /*14840*/  STL [R5+-0x208], R9 ;  /* 0xfffdf80905007387 */ /* 0x000fe80000100800 */
[----:B------:R2:W-:Y:S02]  /*14850*/  STL [R5+-0x4], R6 ;  /* 0xfffffc0605007387 */ /* 0x0005e40000100800 */
[----:B--2---:R-:W-:-:S07]  /*14860*/  MOV R6, R7 ;  /* 0x0000000700067202 */ /* 0x004fce0000000f00 */
.L_x_19116:
[----:B------:R-:W-:Y:S05]  /*14870*/  BSYNC.RECONVERGENT B1 ;  /* 0x0000000000017941 */ /* 0x000fea0003800200 */
.L_x_19112:
[----:B------:R-:W-:-:S13]  /*14880*/  ISETP.NE.AND P0, PT, R4, 0x2, PT ;  /* 0x000000020400780c */ /* 0x000fda0003f05270 */
[----:B------:R-:W-:Y:S05]  /*14890*/  @!P0 BRA `(.L_x_19117) ;  /* 0x0000000000748947 */ /* 0x000fea0003800000 */
[----:B------:R-:W-:-:S04]  /*148a0*/  VIADD R8, R4, 0xfffffffd ;  /* 0xfffffffd04087836 */ /* 0x000fc80000000000 */
        /* <DEDUP_REMOVED lines=8> */
.L_x_19120:
[----:B------:R-:W2:Y:S01]  /*14930*/  LDL R11, [R7] ;  /* 0x00000000070b7983 */ /* 0x000ea20000100800 */
        /* <DEDUP_REMOVED lines=10> */
.L_x_19121:
[----:B------:R-:W-:Y:S05]  /*149e0*/  BSYNC.RELIABLE B2 ;  /* 0x0000000000027941 */ /* 0x000fea0003800100 */
.L_x_19119:
[----:B------:R0:W-:Y:S04]  /*149f0*/  STL [R7+0x200], R6 ;  /* 0x0002000607007387 */ /* 0x0001e80000100800 */
[----:B------:R-:W2:Y:S04]  /*14a00*/  LDL R10, [R5+-0x208] ;  /* 0xfffdf800050a7983 */ /* 0x000ea80000100800 */
[----:B--2---:R0:W-:Y:S04]  /*14a10*/  STL [R7], R10 ;  /* 0x0000000a07007387 */ /* 0x0041e80000100800 */
[----:B------:R0:W-:Y:S04]  /*14a20*/  STL [R5+-0x8], R9 ;  /* 0xfffff80905007387 */ /* 0x0001e80000100800 */
[----:B-----5:R0:W-:Y:S02]  /*14a30*/  STL [R5+-0x208], R8 ;  /* 0xfffdf80805007387 */ /* 0x0201e40000100800 */
.L_x_19122:
[----:B------:R-:W-:Y:S05]  /*14a40*/  BSYNC.RECONVERGENT B1 ;  /* 0x0000000000017941 */ /* 0x000fea0003800200 */
.L_x_19118:
[----:B------:R-:W-:Y:S01]  /*14a50*/  VIADD R4, R4, 0xfffffffc ;  /* 0xfffffffc04047836 */ /* 0x000fe20000000000 */
[----:B------:R-:W-:Y:S06]  /*14a60*/  BRA `(.L_x_19123) ;  /* 0xfffffff8004c7947 */ /* 0x000fec000383ffff */
.L_x_19117:
        /* <DEDUP_REMOVED lines=246> */
[----:B------:R-:W-:-:S07]  /*159d0*/  MOV R29, R0 ;  /* 0x00000000001d7202 */ /* 0x000fce0000000f00 */
.L_x_19101:
[----:B------:R-:W-:Y:S05]  /*159e0*/  BSYNC.RECONVERGENT B0 ;  /* 0x0000000000007941 */ /* 0x000fea0003800200 */
.L_x_19100:
        /* <DEDUP_REMOVED lines=1147> */
.L_x_19149:
        /* <DEDUP_REMOVED lines=16> */
.L_x_19148:
        /* <DEDUP_REMOVED lines=8> */
.L_x_19129:
        /* <DEDUP_REMOVED lines=12> */
.L_x_19130:
[----:B------:R-:W-:Y:S05]  /*1a3e0*/  BSYNC.RELIABLE B2 ;  /* 0x0000000000027941 */ /* 0x000fea0003800100 */
.L_x_19128:
[----:B------:R-:W2:Y:S04]  /*1a3f0*/  LDL R10, [R5+-0x1fc] ;  /* 0xfffe0400050a7983 */ /* 0x000ea80000100800 */
[----:B------:R-:W-:Y:S04]  /*1a400*/  STL [R5], R7 ;  /* 0x0000000705007387 */ /* 0x000fe80000100800 */
[----:B-----5:R-:W-:Y:S04]  /*1a410*/  STL [R5+-0x1fc], R8 ;  /* 0xfffe040805007387 */ /* 0x020fe80000100800 */
[----:B------:R3:W-:Y:S02]  /*1a420*/  STL [R5+0x4], R6 ;  /* 0x0000040605007387 */ /* 0x0007e40000100800 */
[----:B---3--:R-:W-:-:S02]  /*1a430*/  IMAD.MOV.U32 R6, RZ, RZ, R7 ;  /* 0x000000ffff067224 */ /* 0x008fc400078e0007 */
[----:B--2---:R2:W-:Y:S05]  /*1a440*/  STL [R5+-0x200], R10 ;  /* 0xfffe000a05007387 */ /* 0x0045ea0000100800 */
.L_x_19131:
[----:B------:R-:W-:Y:S05]  /*1a450*/  BSYNC.RECONVERGENT B1 ;  /* 0x0000000000017941 */ /* 0x000fea0003800200 */
.L_x_19127:
[----:B------:R-:W3:Y:S01]  /*1a460*/  LDL R7, [R5+-0x4] ;  /* 0xfffffc0005077983 */ /* 0x000ee20000100800 */
[----:B------:R-:W-:Y:S04]  /*1a470*/  BSSY.RECONVERGENT B1, `(.L_x_19132) ;  /* 0x0000016000017945 */ /* 0x000fe80003800200 */
[----:B------:R-:W-:Y:S01]  /*1a480*/  BSSY.RELIABLE B2, `(.L_x_19133) ;  /* 0x000000e000027945 */ /* 0x000fe20003800100 */
[----:B---3--:R-:W-:-:S13]  /*1a490*/  FSETP.GT.FTZ.AND P0, PT, R6, R7, PT ;  /* 0x000000070600720b */ /* 0x008fda0003f14000 */
[----:B------:R-:W-:Y:S05]  /*1a4a0*/  @!P0 BRA `(.L_x_19134) ;  /* 0x0000000000088947 */ /* 0x000fea0003800000 */
[----:B------:R3:W5:Y:S01]  /*1a4b0*/  LDL R8, [R5+-0x204] ;  /* 0xfffdfc0005087983 */ /* 0x0007620000100800 */
[----:B------:R-:W-:Y:S05]  /*1a4c0*/  BRA `(.L_x_19135) ;  /* 0x0000000000247947 */ /* 0x000fea0003800000 */
.L_x_19134:
        /* <DEDUP_REMOVED lines=9> */
.L_x_19135:
[----:B------:R-:W-:Y:S05]  /*1a560*/  BSYNC.RELIABLE B2 ;  /* 0x0000000000027941 */ /* 0x000fea0003800100 */
.L_x_19133:
[----:B-----5:R-:W-:Y:S01]  /*1a570*/  STL [R5+-0x200], R8 ;  /* 0xfffe000805007387 */ /* 0x020fe20000100800 */
[----:B------:R-:W-:-:S03]  /*1a580*/  MOV R9, R10 ;  /* 0x0000000a00097202 */ /* 0x000fc60000000f00 */
[----:B------:R-:W-:Y:S04]  /*1a590*/  STL [R5+-0x4], R6 ;  /* 0xfffffc0605007387 */ /* 0x000fe80000100800 */
[----:B------:R-:W-:Y:S04]  /*1a5a0*/  STL [R5+-0x204], R10 ;  /* 0xfffdfc0a05007387 */ /* 0x000fe80000100800 */
[----:B------:R4:W-:Y:S02]  /*1a5b0*/  STL [R5], R7 ;  /* 0x0000000705007387 */ /* 0x0009e40000100800 */
[----:B----4-:R-:W-:-:S07]  /*1a5c0*/  IMAD.MOV.U32 R7, RZ, RZ, R6 ;  /* 0x000000ffff077224 */ /* 0x010fce00078e0006 */
.L_x_19136:
[----:B------:R-:W-:Y:S05]  /*1a5d0*/  BSYNC.RECONVERGENT B1 ;  /* 0x0000000000017941 */ /* 0x000fea0003800200 */
.L_x_19132:
[----:B------:R-:W4:Y:S01]  /*1a5e0*/  LDL R6, [R5+-0x8] ;  /* 0xfffff80005067983 */ /* 0x000f220000100800 */
[----:B------:R-:W-:Y:S04]  /*1a5f0*/  BSSY.RECONVERGENT B1, `(.L_x_19137) ;  /* 0x0000018000017945 */ /* 0x000fe80003800200 */
[----:B------:R-:W-:Y:S01]  /*1a600*/  BSSY.RELIABLE B2, `(.L_x_19138) ;  /* 0x0000010000027945 */ /* 0x000fe20003800100 */
[----:B----4-:R-:W-:-:S13]  /*1a610*/  FSETP.GT.FTZ.AND P0, PT, R7, R6, PT ;  /* 0x000000060700720b */ /* 0x010fda0003f14000 */
[----:B------:R-:W-:Y:S05]  /*1a620*/  @!P0 BRA `(.L_x_19139) ;  /* 0x0000000000088947 */ /* 0x000fea0003800000 */
[----:B------:R4:W5:Y:S01]  /*1a630*/  LDL R8, [R5+-0x208] ;  /* 0xfffdf80005087983 */ /* 0x0009620000100800 */
[----:B------:R-:W-:Y:S05]  /*1a640*/  BRA `(.L_x_19140) ;  /* 0x00000000002c7947 */ /* 0x000fea0003800000 */
.L_x_19139:
        /* <DEDUP_REMOVED lines=11> */
.L_x_19140:
[----:B------:R-:W-:Y:S05]  /*1a700*/  BSYNC.RELIABLE B2 ;  /* 0x0000000000027941 */ /* 0x000fea0003800100 */
.L_x_19138:
[----:B-----5:R-:W-:Y:S01]  /*1a710*/  STL [R5+-0x204], R8 ;  /* 0xfffdfc0805007387 */ /* 0x020fe20000100800 */
[----:B--2---:R-:W-:-:S03]  /*1a720*/  MOV R10, R9 ;  /* 0x00000009000a7202 */ /* 0x004fc60000000f00 */
[----:B------:R-:W-:Y:S04]  /*1a730*/  STL [R5+-0x8], R7 ;  /* 0xfffff80705007387 */ /* 0x000fe80000100800 */
[----:B------:R-:W-:Y:S04]  /*1a740*/  STL [R5+-0x208], R9 ;  /* 0xfffdf80905007387 */ /* 0x000fe80000100800 */
[----:B------:R2:W-:Y:S02]  /*1a750*/  STL [R5+-0x4], R6 ;  /* 0xfffffc0605007387 */ /* 0x0005e40000100800 */
[----:B--2---:R-:W-:-:S07]  /*1a760*/  IMAD.MOV.U32 R6, RZ, RZ, R7 ;  /* 0x000000ffff067224 */ /* 0x004fce00078e0007 */
.L_x_19141:
[----:B------:R-:W-:Y:S05]  /*1a770*/  BSYNC.RECONVERGENT B1 ;  /* 0x0000000000017941 */ /* 0x000fea0003800200 */
.L_x_19137:
        /* <DEDUP_REMOVED lines=11> */
.L_x_19145:
        /* <DEDUP_REMOVED lines=11> */
.L_x_19146:
[----:B------:R-:W-:Y:S05]  /*1a8e0*/  BSYNC.RELIABLE B2 ;  /* 0x0000000000027941 */ /* 0x000fea0003800100 */
.L_x_19144:
[----:B------:R0:W-:Y:S04]  /*1a8f0*/  STL [R7+0x200], R6 ;  /* 0x0002000607007387 */ /* 0x0001e80000100800 */
[----:B------:R-:W2:Y:S04]  /*1a900*/  LDL R10, [R5+-0x208] ;  /* 0xfffdf800050a7983 */ /* 0x000ea80000100800 */
[----:B--2---:R0:W-:Y:S04]  /*1a910*/  STL [R7], R10 ;  /* 0x0000000a07007387 */ /* 0x0041e80000100800 */
[----:B------:R0:W-:Y:S04]  /*1a920*/  STL [R5+-0x8], R9 ;  /* 0xfffff80905007387 */ /* 0x0001e80000100800 */
[----:B-----5:R0:W-:Y:S02]  /*1a930*/  STL [R5+-0x208], R8 ;  /* 0xfffdf80805007387 */ /* 0x0201e40000100800 */
.L_x_19147:
[----:B------:R-:W-:Y:S05]  /*1a940*/  BSYNC.RECONVERGENT B1 ;  /* 0x0000000000017941 */ /* 0x000fea0003800200 */
.L_x_19143:
[----:B------:R-:W-:Y:S01]  /*1a950*/  IADD3 R4, PT, PT, R4, -0x4, RZ ;  /* 0xfffffffc04047810 */ /* 0x000fe20007ffe0ff */
[----:B------:R-:W-:Y:S06]  /*1a960*/  BRA `(.L_x_19148) ;  /* 0xfffffff8004c7947 */ /* 0x000fec000383ffff */
.L_x_19142:
        /* <DEDUP_REMOVED lines=247> */
.L_x_19126:
[----:B------:R-:W-:Y:S05]  /*1b8e0*/  BSYNC.RECONVERGENT B0 ;  /* 0x0000000000007941 */ /* 0x000fea0003800200 */
.L_x_19125:
        /* <DEDUP_REMOVED lines=1147> */
.L_x_19174:
        /* <DEDUP_REMOVED lines=16> */
.L_x_19173:
        /* <DEDUP_REMOVED lines=8> */
.L_x_19154:
        /* <DEDUP_REMOVED lines=12> */
.L_x_19155:
[----:B------:R-:W-:Y:S05]  /*202e0*/  BSYNC.RELIABLE B2 ;  /* 0x0000000000027941 */ /* 0x000fea0003800100 */
.L_x_19153:
[----:B------:R-:W2:Y:S04]  /*202f0*/  LDL R10, [R5+-0x1fc] ;  /* 0xfffe0400050a7983 */ /* 0x000ea80000100800 */
[----:B------:R-:W-:Y:S04]  /*20300*/  STL [R5], R7 ;  /* 0x0000000705007387 */ /* 0x000fe80000100800 */
[----:B-----5:R-:W-:Y:S04]  /*20310*/  STL [R5+-0x1fc], R8 ;  /* 0xfffe040805007387 */ /* 0x020fe80000100800 */
[----:B------:R3:W-:Y:S02]  /*20320*/  STL [R5+0x4], R6 ;  /* 0x0000040605007387 */ /* 0x0007e40000100800 */
[----:B---3--:R-:W-:-:S02]  /*20330*/  MOV R6, R7 ;  /* 0x0000000700067202 */ /* 0x008fc40000000f00 */
[----:B--2---:R2:W-:Y:S05]  /*20340*/  STL [R5+-0x200], R10 ;  /* 0xfffe000a05007387 */ /* 0x0045ea0000100800 */
.L_x_19156:
[----:B------:R-:W-:Y:S05]  /*20350*/  BSYNC.RECONVERGENT B1 ;  /* 0x0000000000017941 */ /* 0x000fea0003800200 */
.L_x_19152:
[----:B------:R-:W3:Y:S01]  /*20360*/  LDL R7, [R5+-0x4] ;  /* 0xfffffc0005077983 */ /* 0x000ee20000100800 */
[----:B------:R-:W-:Y:S04]  /*20370*/  BSSY.RECONVERGENT B1, `(.L_x_19157) ;  /* 0x0000016000017945 */ /* 0x000fe80003800200 */
[----:B------:R-:W-:Y:S01]  /*20380*/  BSSY.RELIABLE B2, `(.L_x_19158) ;  /* 0x000000e000027945 */ /* 0x000fe20003800100 */
[----:B---3--:R-:W-:-:S13]  /*20390*/  FSETP.GT.FTZ.AND P0, PT, R6, R7, PT ;  /* 0x000000070600720b */ /* 0x008fda0003f14000 */
[----:B------:R-:W-:Y:S05]  /*203a0*/  @!P0 BRA `(.L_x_19159) ;  /* 0x0000000000088947 */ /* 0x000fea0003800000 */
[----:B------:R3:W5:Y:S01]  /*203b0*/  LDL R8, [R5+-0x204] ;  /* 0xfffdfc0005087983 */ /* 0x0007620000100800 */
[----:B------:R-:W-:Y:S05]  /*203c0*/  BRA `(.L_x_19160) ;  /* 0x0000000000247947 */ /* 0x000fea0003800000 */
.L_x_19159:
        /* <DEDUP_REMOVED lines=9> */
.L_x_19160:
[----:B------:R-:W-:Y:S05]  /*20460*/  BSYNC.RELIABLE B2 ;  /* 0x0000000000027941 */ /* 0x000fea0003800100 */
.L_x_19158:
[----:B-----5:R-:W-:Y:S01]  /*20470*/  STL [R5+-0x200], R8 ;  /* 0xfffe000805007387 */ /* 0x020fe20000100800 */
[----:B------:R-:W-:-:S03]  /*20480*/  IMAD.MOV.U32 R9, RZ, RZ, R10 ;  /* 0x000000ffff097224 */ /* 0x000fc600078e000a */
[----:B------:R-:W-:Y:S04]  /*20490*/  STL [R5+-0x4], R6 ;  /* 0xfffffc0605007387 */ /* 0x000fe80000100800 */
[----:B------:R-:W-:Y:S04]  /*204a0*/  STL [R5+-0x204], R10 ;  /* 0xfffdfc0a05007387 */ /* 0x000fe80000100800 */
[----:B------:R4:W-:Y:S02]  /*204b0*/  STL [R5], R7 ;  /* 0x0000000705007387 */ /* 0x0009e40000100800 */
[----:B----4-:R-:W-:-:S07]  /*204c0*/  MOV R7, R6 ;  /* 0x0000000600077202 */ /* 0x010fce0000000f00 */
.L_x_19161:
[----:B------:R-:W-:Y:S05]  /*204d0*/  BSYNC.RECONVERGENT B1 ;  /* 0x0000000000017941 */ /* 0x000fea0003800200 */
.L_x_19157:
[----:B------:R-:W4:Y:S01]  /*204e0*/  LDL R6, [R5+-0x8] ;  /* 0xfffff80005067983 */ /* 0x000f220000100800 */
[----:B------:R-:W-:Y:S04]  /*204f0*/  BSSY.RECONVERGENT B1, `(.L_x_19162) ;  /* 0x0000018000017945 */ /* 0x000fe80003800200 */
[----:B------:R-:W-:Y:S01]  /*20500*/  BSSY.RELIABLE B2, `(.L_x_19163) ;  /* 0x0000010000027945 */ /* 0x000fe20003800100 */
[----:B----4-:R-:W-:-:S13]  /*20510*/  FSETP.GT.FTZ.AND P0, PT, R7, R6, PT ;  /* 0x000000060700720b */ /* 0x010fda0003f14000 */
[----:B------:R-:W-:Y:S05]  /*20520*/  @!P0 BRA `(.L_x_19164) ;  /* 0x0000000000088947 */ /* 0x000fea0003800000 */
[----:B------:R4:W5:Y:S01]  /*20530*/  LDL R8, [R5+-0x208] ;  /* 0xfffdf80005087983 */ /* 0x0009620000100800 */
[----:B------:R-:W-:Y:S05]  /*20540*/  BRA `(.L_x_19165) ;  /* 0x00000000002c7947 */ /* 0x000fea0003800000 */
.L_x_19164:
        /* <DEDUP_REMOVED lines=11> */
.L_x_19165:
[----:B------:R-:W-:Y:S05]  /*20600*/  BSYNC.RELIABLE B2 ;  /* 0x0000000000027941 */ /* 0x000fea0003800100 */
.L_x_19163:
[----:B-----5:R-:W-:Y:S01]  /*20610*/  STL [R5+-0x204], R8 ;  /* 0xfffdfc0805007387 */ /* 0x020fe20000100800 */
[----:B--2---:R-:W-:-:S03]  /*20620*/  IMAD.MOV.U32 R10, RZ, RZ, R9 ;  /* 0x000000ffff0a7224 */ /* 0x004fc600078e0009 */
[----:B------:R-:W-:Y:S04]  /*20630*/  STL [R5+-0x8], R7 ;  /* 0xfffff80705007387 */ /* 0x000fe80000100800 */
[----:B------:R-:W-:Y:S04]  /*20640*/  STL [R5+-0x208], R9 ;  /* 0xfffdf80905007387 */ /* 0x000fe80000100800 */
[----:B------:R2:W-:Y:S02]  /*20650*/  STL [R5+-0x4], R6 ;  /* 0xfffffc0605007387 */ /* 0x0005e40000100800 */
[----:B--2---:R-:W-:-:S07]  /*20660*/  IMAD.MOV.U32 R6, RZ, RZ, R7 ;  /* 0x000000ffff067224 */ /* 0x004fce00078e0007 */
.L_x_19166:
[----:B------:R-:W-:Y:S05]  /*20670*/  BSYNC.RECONVERGENT B1 ;  /* 0x0000000000017941 */ /* 0x000fea0003800200 */
.L_x_19162:
        /* <DEDUP_REMOVED lines=11> */
.L_x_19170:
        /* <DEDUP_REMOVED lines=11> */
.L_x_19171:
[----:B------:R-:W-:Y:S05]  /*207e0*/  BSYNC.RELIABLE B2 ;  /* 0x0000000000027941 */ /* 0x000fea0003800100 */
.L_x_19169:
[----:B------:R0:W-:Y:S04]  /*207f0*/  STL [R7+0x200], R6 ;  /* 0x0002000607007387 */ /* 0x0001e80000100800 */
[----:B------:R-:W2:Y:S04]  /*20800*/  LDL R10, [R5+-0x208] ;  /* 0xfffdf800050a7983 */ /* 0x000ea80000100800 */
[----:B--2---:R0:W-:Y:S04]  /*20810*/  STL [R7], R10 ;  /* 0x0000000a07007387 */ /* 0x0041e80000100800 */
[----:B------:R0:W-:Y:S04]  /*20820*/  STL [R5+-0x8], R9 ;  /* 0xfffff80905007387 */ /* 0x0001e80000100800 */
[----:B-----5:R0:W-:Y:S02]  /*20830*/  STL [R5+-0x208], R8 ;  /* 0xfffdf80805007387 */ /* 0x0201e40000100800 */
.L_x_19172:
[----:B------:R-:W-:Y:S05]  /*20840*/  BSYNC.RECONVERGENT B1 ;  /* 0x0000000000017941 */ /* 0x000fea0003800200 */
.L_x_19168:
[----:B------:R-:W-:Y:S01]  /*20850*/  VIADD R4, R4, 0xfffffffc ;  /* 0xfffffffc04047836 */ /* 0x000fe20000000000 */
[----:B------:R-:W-:Y:S06]  /*20860*/  BRA `(.L_x_19173) ;  /* 0xfffffff8004c7947 */ /* 0x000fec000383ffff */
.L_x_19167:
        /* <DEDUP_REMOVED lines=247> */
.L_x_19151:
[----:B------:R-:W-:Y:S05]  /*217e0*/  BSYNC.RECONVERGENT B0 ;  /* 0x0000000000007941 */ /* 0x000fea0003800200 */
.L_x_19150:
[----:B------:R-:W-:Y:S05]  /*217f0*/  WARPSYNC.ALL ;  /* 0x0000000000007948 */ /* 0x000fea0003800000 */
[----:B------:R-:W1:Y:S01]  /*21800*/  S2R R0, SR_LANEID ;  /* 0x0000000000007919 */ /* 0x000e620000000000 */
[----:B------:R-:W-:Y:S01]  /*21810*/  BSSY.RECONVERGENT B0, `(.L_x_19175) ;  /* 0x000020a000007945 */ /* 0x000fe20003800200 */
[----:B-1----:R-:W-:-:S13]  /*21820*/  ISETP.NE.AND P0, PT, R0, RZ, PT ;  /* 0x000000ff0000720c */ /* 0x002fda0003f05270 */
[----:B------:R-:W-:Y:S05]  /*21830*/  @P0 BRA `(.L_x_19176) ;  /* 0x00000020001c0947 */ /* 0x000fea0003800000 */
[----:B------:R-:W1:Y:S01]  /*21840*/  S2R R0, SR_CgaCtaId ;  /* 0x0000000000007919 */ /* 0x000e620000008800 */
[----:B-----5:R2:W-:Y:S04]  /*21850*/  STL [R1+0xdfc], R2 ;  /* 0x000dfc0201007387 */ /* 0x0205e80000100800 */
[----:B------:R3:W-:Y:S04]  /*21860*/  STL [R1+0xdf8], R3 ;  /* 0x000df80301007387 */ /* 0x0007e80000100800 */
[----:B------:R4:W-:Y:S01]  /*21870*/  STL.64 [R1+0xbb0], R28 ;  /* 0x000bb01c01007387 */ /* 0x0009e20000100a00 */
[----:B--2---:R-:W-:-:S03]  /*21880*/  MOV R2, 0x400 ;  /* 0x0000040000027802 */ /* 0x004fc60000000f00 */
[----:B------:R-:W-:Y:S01]  /*21890*/  STL.64 [R1+0xc08], R6 ;  /* 0x000c080601007387 */ /* 0x000fe20000100a00 */
[----:B---3--:R-:W-:Y:S01]  /*218a0*/  IMAD.MOV.U32 R3, RZ, RZ, R28 ;  /* 0x000000ffff037224 */ /* 0x008fe200078e001c */
[----:B-1----:R-:W-:Y:S02]  /*218b0*/  LEA R0, R0, R2, 0x18 ;  /* 0x0000000200007211 */ /* 0x002fe400078ec0ff */
[----:B------:R-:W1:Y:S02]  /*218c0*/  S2R R2, SR_TID.X ;  /* 0x0000000000027919 */ /* 0x000e640000002100 */
[----:B-1----:R-:W-:-:S05]  /*218d0*/  SHF.R.U32.HI R2, RZ, 0x5, R2 ;  /* 0x00000005ff027819 */ /* 0x002fca0000011602 */
[----:B------:R-:W-:Y:S01]  /*218e0*/  IMAD R0, R2, 0x408, R0 ;  /* 0x0000040802007824 */ /* 0x000fe200078e0200 */
[----:B------:R-:W-:Y:S01]  /*218f0*/  STL.64 [R1+0xbc8], R22 ;  /* 0x000bc81601007387 */ /* 0x000fe20000100a00 */
[----:B------:R-:W-:-:S03]  /*21900*/  MOV R2, R29 ;  /* 0x0000001d00027202 */ /* 0x000fc60000000f00 */
[----:B------:R1:W-:Y:S04]  /*21910*/  STS.64 [R0+0x60], R6 ;  /* 0x0000600600007388 */ /* 0x0003e80000000a00 */
[----:B------:R2:W-:Y:S01]  /*21920*/  STS.64 [R0+0x20], R22 ;  /* 0x0000201600007388 */ /* 0x0005e20000000a00 */
[----:B----4-:R-:W-:-:S03]  /*21930*/  IMAD.MOV.U32 R28, RZ, RZ, R2 ;  /* 0x000000ffff1c7224 */ /* 0x010fc600078e0002 */
[----:B------:R-:W-:Y:S04]  /*21940*/  STS.64 [R0+0x40], R14 ;  /* 0x0000400e00007388 */ /* 0x000fe80000000a00 */
[----:B-1----:R-:W3:Y:S04]  /*21950*/  LDL R6, [R1+0x858] ;  /* 0x0008580001067983 */ /* 0x002ee80000100800 */
[----:B------:R-:W3:Y:S04]  /*21960*/  LDL R7, [R1+0x85c] ;  /* 0x00085c0001077983 */ /* 0x000ee80000100800 */
[----:B--2---:R-:W2:Y:S04]  /*21970*/  LDL R22, [R1+0x898] ;  /* 0x0008980001167983 */ /* 0x004ea80000100800 */
[----:B------:R-:W2:Y:S04]  /*21980*/  LDL R23, [R1+0x89c] ;  /* 0x00089c0001177983 */ /* 0x000ea80000100800 */
[----:B------:R1:W-:Y:S04]  /*21990*/  STL.64 [R1+0xbe8], R14 ;  /* 0x000be80e01007387 */ /* 0x0003e80000100a00 */
[----:B------:R-:W-:Y:S04]  /*219a0*/  STS.64 [R0+0x10], R26 ;  /* 0x0000101a00007388 */ /* 0x000fe80000000a00 */
[----:B------:R4:W-:Y:S04]  /*219b0*/  STL.64 [R1+0xbb8], R26 ;  /* 0x000bb81a01007387 */ /* 0x0009e80000100a00 */
[----:B-1----:R-:W2:Y:S04]  /*219c0*/  LDL R14, [R1+0x878] ;  /* 0x00087800010e7983 */ /* 0x002ea80000100800 */
[----:B------:R-:W2:Y:S04]  /*219d0*/  LDL R15, [R1+0x87c] ;  /* 0x00087c00010f7983 */ /* 0x000ea80000100800 */
[----:B------:R-:W-:Y:S04]  /*219e0*/  STS.64 [R0+0x30], R18 ;  /* 0x0000301200007388 */ /* 0x000fe80000000a00 */
[----:B------:R1:W-:Y:S04]  /*219f0*/  STL.64 [R1+0xbd8], R18 ;  /* 0x000bd81201007387 */ /* 0x0003e80000100a00 */
[----:B----4-:R-:W4:Y:S04]  /*21a00*/  LDL R26, [R1+0x8a8] ;  /* 0x0008a800011a7983 */ /* 0x010f280000100800 */
[----:B------:R-:W4:Y:S04]  /*21a10*/  LDL R27, [R1+0x8ac] ;  /* 0x0008ac00011b7983 */ /* 0x000f280000100800 */
[----:B-1----:R-:W4:Y:S04]  /*21a20*/  LDL R18, [R1+0x888] ;  /* 0x0008880001127983 */ /* 0x002f280000100800 */
[----:B------:R-:W4:Y:S01]  /*21a30*/  LDL R19, [R1+0x88c] ;  /* 0x00088c0001137983 */ /* 0x000f220000100800 */
[----:B------:R-:W-:-:S03]  /*21a40*/  MOV R29, R3 ;  /* 0x00000003001d7202 */ /* 0x000fc60000000f00 */
[----:B------:R-:W4:Y:S04]  /*21a50*/  LDL.LU R2, [R1+0xdfc] ;  /* 0x000dfc0001027983 */ /* 0x000f280000300800 */
[----:B------:R-:W4:Y:S04]  /*21a60*/  LDL.LU R3, [R1+0xdf8] ;  /* 0x000df80001037983 */ /* 0x000f280000300800 */
[----:B------:R-:W-:Y:S04]  /*21a70*/  STS.64 [R0+0x50], R10 ;  /* 0x0000500a00007388 */ /* 0x000fe80000000a00 */
[----:B------:R1:W-:Y:S04]  /*21a80*/  STL.64 [R1+0xbf8], R10 ;  /* 0x000bf80a01007387 */ /* 0x0003e80000100a00 */
[----:B------:R0:W-:Y:S04]  /*21a90*/  STS.64 [R0+0x8], R28 ;  /* 0x0000081c00007388 */ /* 0x0001e80000000a00 */
[----:B-1----:R-:W4:Y:S04]  /*21aa0*/  LDL R10, [R1+0x868] ;  /* 0x00086800010a7983 */ /* 0x002f280000100800 */
[----:B------:R-:W4:Y:S04]  /*21ab0*/  LDL R11, [R1+0x86c] ;  /* 0x00086c00010b7983 */ /* 0x000f280000100800 */
[----:B------:R-:W-:Y:S04]  /*21ac0*/  STS.64 [R0+0x18], R24 ;  /* 0x0000181800007388 */ /* 0x000fe80000000a00 */
[----:B------:R1:W-:Y:S04]  /*21ad0*/  STL.64 [R1+0xbc0], R24 ;  /* 0x000bc01801007387 */ /* 0x0003e80000100a00 */
[----:B------:R-:W-:Y:S04]  /*21ae0*/  STS.64 [R0+0x28], R20 ;  /* 0x0000281400007388 */ /* 0x000fe80000000a00 */
[----:B------:R1:W-:Y:S04]  /*21af0*/  STL.64 [R1+0xbd0], R20 ;  /* 0x000bd01401007387 */ /* 0x0003e80000100a00 */
[----:B------:R-:W-:Y:S04]  /*21b00*/  STS.64 [R0+0x38], R16 ;  /* 0x0000381000007388 */ /* 0x000fe80000000a00 */
[----:B------:R1:W-:Y:S04]  /*21b10*/  STL.64 [R1+0xbe0], R16 ;  /* 0x000be01001007387 */ /* 0x0003e80000100a00 */
[----:B0-----:R-:W4:Y:S04]  /*21b20*/  LDL R28, [R1+0x8b0] ;  /* 0x0008b000011c7983 */ /* 0x001f280000100800 */
[----:B------:R-:W4:Y:S04]  /*21b30*/  LDL R29, [R1+0x8b4] ;  /* 0x0008b400011d7983 */ /* 0x000f280000100800 */
[----:B-1----:R-:W4:Y:S04]  /*21b40*/  LDL R24, [R1+0x8a0] ;  /* 0x0008a00001187983 */ /* 0x002f280000100800 */
[----:B------:R-:W4:Y:S04]  /*21b50*/  LDL R25, [R1+0x8a4] ;  /* 0x0008a40001197983 */ /* 0x000f280000100800 */
[----:B------:R-:W4:Y:S04]  /*21b60*/  LDL R20, [R1+0x890] ;  /* 0x0008900001147983 */ /* 0x000f280000100800 */
[----:B------:R-:W4:Y:S04]  /*21b70*/  LDL R21, [R1+0x894] ;  /* 0x0008940001157983 */ /* 0x000f280000100800 */
[----:B------:R-:W4:Y:S04]  /*21b80*/  LDL R16, [R1+0x880] ;  /* 0x0008800001107983 */ /* 0x000f280000100800 */
[----:B------:R-:W4:Y:S04]  /*21b90*/  LDL R17, [R1+0x884] ;  /* 0x0008840001117983 */ /* 0x000f280000100800 */
[----:B---3--:R0:W-:Y:S04]  /*21ba0*/  STS.64 [R0+0xc8], R6 ;  /* 0x0000c80600007388 */ /* 0x0081e80000000a00 */
[----:B0-----:R-:W3:Y:S04]  /*21bb0*/  LDL R6, [R1+0x950] ;  /* 0x0009500001067983 */ /* 0x001ee80000100800 */
[----:B------:R-:W3:Y:S04]  /*21bc0*/  LDL R7, [R1+0x954] ;  /* 0x0009540001077983 */ /* 0x000ee80000100800 */
[----:B--2---:R0:W-:Y:S04]  /*21bd0*/  STL.64 [R1+0xdd0], R22 ;  /* 0x000dd01601007387 */ /* 0x0041e80000100a00 */
[----:B0-----:R-:W2:Y:S04]  /*21be0*/  LDL R22, [R1+0x828] ;  /* 0x0008280001167983 */ /* 0x001ea80000100800 */
[----:B------:R-:W2:Y:S04]  /*21bf0*/  LDL R23, [R1+0x82c] ;  /* 0x00082c0001177983 */ /* 0x000ea80000100800 */
[----:B------:R0:W-:Y:S04]  /*21c00*/  STL.64 [R1+0xdf0], R14 ;  /* 0x000df00e01007387 */ /* 0x0001e80000100a00 */
[----:B0-----:R-:W2:Y:S04]  /*21c10*/  LDL R14, [R1+0x808] ;  /* 0x00080800010e7983 */ /* 0x001ea80000100800 */
[----:B------:R-:W2:Y:S04]  /*21c20*/  LDL R15, [R1+0x80c] ;  /* 0x00080c00010f7983 */ /* 0x000ea80000100800 */
[----:B----4-:R0:W-:Y:S04]  /*21c30*/  STL.64 [R1+0xdc0], R26 ;  /* 0x000dc01a01007387 */ /* 0x0101e80000100a00 */
[----:B------:R1:W-:Y:S04]  /*21c40*/  STL.64 [R1+0xde0], R18 ;  /* 0x000de01201007387 */ /* 0x0003e80000100a00 */
[----:B0-----:R-:W4:Y:S04]  /*21c50*/  LDL R26, [R1+0x838] ;  /* 0x00083800011a7983 */ /* 0x001f280000100800 */
[----:B-1----:R-:W4:Y:S04]  /*21c60*/  LDL R18, [R1+0x818] ;  /* 0x0008180001127983 */ /* 0x002f280000100800 */
[----:B------:R-:W4:Y:S04]  /*21c70*/  LDL R19, [R1+0x81c] ;  /* 0x00081c0001137983 */ /* 0x000f280000100800 */
[----:B------:R-:W4:Y:S04]  /*21c80*/  LDL R27, [R1+0x83c] ;  /* 0x00083c00011b7983 */ /* 0x000f280000100800 */
[----:B------:R-:W-:Y:S04]  /*21c90*/  STS.64 [R0+0x70], R2 ;  /* 0x0000700200007388 */ /* 0x000fe80000000a00 */
[----:B------:R0:W-:Y:S04]  /*21ca0*/  STL.64 [R1+0xc18], R2 ;  /* 0x000c180201007387 */ /* 0x0001e80000100a00 */
[----:B0-----:R-:W4:Y:S04]  /*21cb0*/  LDL R2, [R1+0x848] ;  /* 0x0008480001027983 */ /* 0x001f280000100800 */
[----:B------:R-:W4:Y:S04]  /*21cc0*/  LDL R3, [R1+0x84c] ;  /* 0x00084c0001037983 */ /* 0x000f280000100800 */
[----:B------:R0:W-:Y:S04]  /*21cd0*/  STS.64 [R0+0xd8], R10 ;  /* 0x0000d80a00007388 */ /* 0x0001e80000000a00 */
[----:B------:R1:W-:Y:S04]  /*21ce0*/  STL.64 [R1+0xdb8], R28 ;  /* 0x000db81c01007387 */ /* 0x0003e80000100a00 */
[----:B0-----:R-:W4:Y:S04]  /*21cf0*/  LDL R10, [R1+0x960] ;  /* 0x00096000010a7983 */ /* 0x001f280000100800 */
[----:B------:R-:W4:Y:S04]  /*21d00*/  LDL R11, [R1+0x964] ;  /* 0x00096400010b7983 */ /* 0x000f280000100800 */
[----:B------:R0:W-:Y:S04]  /*21d10*/  STL.64 [R1+0xdc8], R24 ;  /* 0x000dc81801007387 */ /* 0x0001e80000100a00 */
[----:B------:R0:W-:Y:S04]  /*21d20*/  STL.64 [R1+0xdd8], R20 ;  /* 0x000dd81401007387 */ /* 0x0001e80000100a00 */
[----:B------:R0:W-:Y:S04]  /*21d30*/  STL.64 [R1+0xde8], R16 ;  /* 0x000de81001007387 */ /* 0x0001e80000100a00 */
[----:B-1----:R-:W4:Y:S04]  /*21d40*/  LDL R28, [R1+0x840] ;  /* 0x00084000011c7983 */ /* 0x002f280000100800 */
[----:B------:R-:W4:Y:S04]  /*21d50*/  LDL R29, [R1+0x844] ;  /* 0x00084400011d7983 */ /* 0x000f280000100800 */
[----:B0-----:R-:W4:Y:S04]  /*21d60*/  LDL R24, [R1+0x830] ;  /* 0x0008300001187983 */ /* 0x001f280000100800 */
[----:B------:R-:W4:Y:S04]  /*21d70*/  LDL R25, [R1+0x834] ;  /* 0x0008340001197983 */ /* 0x000f280000100800 */
[----:B------:R-:W4:Y:S04]  /*21d80*/  LDL R20, [R1+0x820] ;  /* 0x0008200001147983 */ /* 0x000f280000100800 */
[----:B------:R-:W4:Y:S04]  /*21d90*/  LDL R21, [R1+0x824] ;  /* 0x0008240001157983 */ /* 0x000f280000100800 */
[----:B------:R-:W4:Y:S04]  /*21da0*/  LDL R16, [R1+0x810] ;  /* 0x0008100001107983 */ /* 0x000f280000100800 */
[----:B------:R-:W4:Y:S04]  /*21db0*/  LDL R17, [R1+0x814] ;  /* 0x0008140001117983 */ /* 0x000f280000100800 */
[----:B---3--:R0:W-:Y:S04]  /*21dc0*/  STL.64 [R1+0xd58], R6 ;  /* 0x000d580601007387 */ /* 0x0081e80000100a00 */
[----:B0-----:R-:W3:Y:S04]  /*21dd0*/  LDL R6, [R1+0x910] ;  /* 0x0009100001067983 */ /* 0x001ee80000100800 */
[----:B------:R-:W3:Y:S04]  /*21de0*/  LDL R7, [R1+0x914] ;  /* 0x0009140001077983 */ /* 0x000ee80000100800 */
        /* <DEDUP_REMOVED lines=21> */
[----:B---3--:R0:W-:Y:S04]  /*21f40*/  STS.64 [R0+0x128], R6 ;  /* 0x0001280600007388 */ /* 0x0081e80000000a00 */
[----:B0-----:R-:W3:Y:S04]  /*21f50*/  LDL.LU.64 R6, [R1+0xdb0] ;  /* 0x000db00001067983 */ /* 0x001ee80000300a00 */
        /* <DEDUP_REMOVED lines=32> */
[----:B--2---:R0:W-:Y:S04]  /*22160*/  STS.64 [R0+0x98], R22 ;  /* 0x0000981600007388 */ /* 0x0041e80000000a00 */
[----:B0-----:R-:W2:Y:S04]  /*22170*/  LDL.LU.64 R22, [R1+0xdd0] ;  /* 0x000dd00001167983 */ /* 0x001ea80000300a00 */
[----:B---3--:R0:W-:Y:S04]  /*22180*/  STL.64 [R1+0xd18], R6 ;  /* 0x000d180601007387 */ /* 0x0081e80000100a00 */
[----:B0-----:R-:W3:Y:S04]  /*22190*/  LDL R6, [R1+0x9c0] ;  /* 0x0009c00001067983 */ /* 0x001ee80000100800 */
[----:B------:R-:W3:Y:S04]  /*221a0*/  LDL R7, [R1+0x9c4] ;  /* 0x0009c40001077983 */ /* 0x000ee80000100800 */
[----:B--2---:R0:W-:Y:S04]  /*221b0*/  STS.64 [R0+0x108], R22 ;  /* 0x0001081600007388 */ /* 0x0041e80000000a00 */
[----:B0-----:R-:W2:Y:S04]  /*221c0*/  LDL R22, [R1+0x990] ;  /* 0x0009900001167983 */ /* 0x001ea80000100800 */
[----:B------:R-:W2:Y:S04]  /*221d0*/  LDL R23, [R1+0x994] ;  /* 0x0009940001177983 */ /* 0x000ea80000100800 */
[----:B---3--:R0:W-:Y:S04]  /*221e0*/  STL.64 [R1+0xd20], R6 ;  /* 0x000d200601007387 */ /* 0x0081e80000100a00 */
[----:B0-----:R-:W3:Y:S04]  /*221f0*/  LDL R6, [R1+0x9b8] ;  /* 0x0009b80001067983 */ /* 0x001ee80000100800 */
[----:B------:R-:W3:Y:S04]  /*22200*/  LDL R7, [R1+0x9bc] ;  /* 0x0009bc0001077983 */ /* 0x000ee80000100800 */
[----:B--2---:R0:W-:Y:S04]  /*22210*/  STL.64 [R1+0xd38], R22 ;  /* 0x000d381601007387 */ /* 0x0041e80000100a00 */
        /* <DEDUP_REMOVED lines=8> */
[----:B---3--:R0:W-:Y:S04]  /*222a0*/  STS.64 [R0+0x220], R6 ;  /* 0x0002200600007388 */ /* 0x0081e80000000a00 */
[----:B0-----:R-:W3:Y:S04]  /*222b0*/  LDL.LU.64 R6, [R1+0xd28] ;  /* 0x000d280001067983 */ /* 0x001ee80000300a00 */
[----:B--2---:R0:W-:Y:S04]  /*222c0*/  STL.64 [R1+0xd80], R22 ;  /* 0x000d801601007387 */ /* 0x0041e80000100a00 */
[----:B0-----:R-:W2:Y:S04]  /*222d0*/  LDL R22, [R1+0x8e8] ;  /* 0x0008e80001167983 */ /* 0x001ea80000100800 */
[----:B------:R-:W2:Y:S04]  /*222e0*/  LDL R23, [R1+0x8ec] ;  /* 0x0008ec0001177983 */ /* 0x000ea80000100800 */
[----:B---3--:R0:W-:Y:S04]  /*222f0*/  STS.64 [R0+0x228], R6 ;  /* 0x0002280600007388 */ /* 0x0081e80000000a00 */
[----:B0-----:R-:W3:Y:S04]  /*22300*/  LDL.LU.64 R6, [R1+0xd20] ;  /* 0x000d200001067983 */ /* 0x001ee80000300a00 */
[----:B------:R0:W-:Y:S04]  /*22310*/  STS.64 [R0+0x78], R14 ;  /* 0x0000780e00007388 */ /* 0x0001e80000000a00 */
[----:B--2---:R1:W-:Y:S04]  /*22320*/  STS.64 [R0+0x158], R22 ;  /* 0x0001581600007388 */ /* 0x0043e80000000a00 */
[----:B0-----:R-:W2:Y:S04]  /*22330*/  LDL.LU.64 R14, [R1+0xdf0] ;  /* 0x000df000010e7983 */ /* 0x001ea80000300a00 */
[----:B-1----:R-:W4:Y:S04]  /*22340*/  LDL.LU.64 R22, [R1+0xd80] ;  /* 0x000d800001167983 */ /* 0x002f280000300a00 */
[----:B---3--:R0:W-:Y:S04]  /*22350*/  STS.64 [R0+0x230], R6 ;  /* 0x0002300600007388 */ /* 0x0081e80000000a00 */
[----:B0-----:R-:W3:Y:S04]  /*22360*/  LDL.LU.64 R6, [R1+0xd18] ;  /* 0x000d180001067983 */ /* 0x001ee80000300a00 */
[----:B--2---:R0:W-:Y:S04]  /*22370*/  STS.64 [R0+0xe8], R14 ;  /* 0x0000e80e00007388 */ /* 0x0041e80000000a00 */
[----:B----4-:R1:W-:Y:S04]  /*22380*/  STS.64 [R0+0x170], R22 ;  /* 0x0001701600007388 */ /* 0x0103e80000000a00 */
[----:B0-----:R-:W2:Y:S04]  /*22390*/  LDL R14, [R1+0x970] ;  /* 0x00097000010e7983 */ /* 0x001ea80000100800 */
[----:B------:R-:W2:Y:S04]  /*223a0*/  LDL R15, [R1+0x974] ;  /* 0x00097400010f7983 */ /* 0x000ea80000100800 */
[----:B-1----:R-:W4:Y:S04]  /*223b0*/  LDL.LU.64 R22, [R1+0xd68] ;  /* 0x000d680001167983 */ /* 0x002f280000300a00 */
[----:B---3--:R0:W-:Y:S04]  /*223c0*/  STS.64 [R0+0x238], R6 ;  /* 0x0002380600007388 */ /* 0x0081e80000000a00 */
[----:B0-----:R-:W3:Y:S04]  /*223d0*/  LDL.LU.64 R6, [R1+0xd10] ;  /* 0x000d100001067983 */ /* 0x001ee80000300a00 */
[----:B--2---:R0:W-:Y:S04]  /*223e0*/  STL.64 [R1+0xd48], R14 ;  /* 0x000d480e01007387 */ /* 0x0041e80000100a00 */
        /* <DEDUP_REMOVED lines=10> */
[----:B-1----:R-:W4:Y:S04]  /*22490*/  LDL R22, [R1+0xa88] ;  /* 0x000a880001167983 */ /* 0x002f280000100800 */
[----:B------:R-:W4:Y:S04]  /*224a0*/  LDL R23, [R1+0xa8c] ;  /* 0x000a8c0001177983 */ /* 0x000f280000100800 */
[----:B---3--:R0:W-:Y:S04]  /*224b0*/  STS.64 [R0+0x248], R6 ;  /* 0x0002480600007388 */ /* 0x0081e80000000a00 */
[----:B0-----:R-:W3:Y:S04]  /*224c0*/  LDL.LU.64 R6, [R1+0xd00] ;  /* 0x000d000001067983 */ /* 0x001ee80000300a00 */
[----:B--2---:R0:W-:Y:S04]  /*224d0*/  STS.64 [R0+0x168], R14 ;  /* 0x0001680e00007388 */ /* 0x0041e80000000a00 */
[----:B----4-:R1:W-:Y:S04]  /*224e0*/  STL.64 [R1+0xcb0], R22 ;  /* 0x000cb01601007387 */ /* 0x0103e80000100a00 */
[----:B0-----:R-:W2:Y:S04]  /*224f0*/  LDL.LU.64 R14, [R1+0xd70] ;  /* 0x000d7000010e7983 */ /* 0x001ea80000300a00 */
[----:B-1----:R-:W4:Y:S04]  /*22500*/  LDL R22, [R1+0xa28] ;  /* 0x000a280001167983 */ /* 0x002f280000100800 */
[----:B------:R-:W4:Y:S04]  /*22510*/  LDL R23, [R1+0xa2c] ;  /* 0x000a2c0001177983 */ /* 0x000f280000100800 */
[----:B---3--:R0:W-:Y:S04]  /*22520*/  STS.64 [R0+0x258], R6 ;  /* 0x0002580600007388 */ /* 0x0081e80000000a00 */
[----:B0-----:R-:W3:Y:S04]  /*22530*/  LDL.LU.64 R6, [R1+0xcf0] ;  /* 0x000cf00001067983 */ /* 0x001ee80000300a00 */
[----:B------:R0:W-:Y:S04]  /*22540*/  STS.64 [R0+0x88], R18 ;  /* 0x0000881200007388 */ /* 0x0001e80000000a00 */
[----:B------:R1:W-:Y:S04]  /*22550*/  STS.64 [R0+0xa8], R26 ;  /* 0x0000a81a00007388 */ /* 0x0003e80000000a00 */
[----:B--2---:R2:W-:Y:S04]  /*22560*/  STS.64 [R0+0x190], R14 ;  /* 0x0001900e00007388 */ /* 0x0045e80000000a00 */
[----:B0-----:R-:W3:Y:S04]  /*22570*/  LDL.LU.64 R18, [R1+0xde0] ;  /* 0x000de00001127983 */ /* 0x001ee80000300a00 */
[----:B-1----:R-:W3:Y:S04]  /*22580*/  LDL.LU.64 R26, [R1+0xdc0] ;  /* 0x000dc000011a7983 */ /* 0x002ee80000300a00 */
[----:B----4-:R0:W-:Y:S04]  /*22590*/  STL.64 [R1+0xce0], R22 ;  /* 0x000ce01601007387 */ /* 0x0101e80000100a00 */
[----:B--2---:R-:W2:Y:S04]  /*225a0*/  LDL.LU.64 R14, [R1+0xd48] ;  /* 0x000d4800010e7983 */ /* 0x004ea80000300a00 */
[----:B0-----:R-:W4:Y:S04]  /*225b0*/  LDL R22, [R1+0x9f8] ;  /* 0x0009f80001167983 */ /* 0x001f280000100800 */
[----:B------:R-:W4:Y:S04]  /*225c0*/  LDL R23, [R1+0x9fc] ;  /* 0x0009fc0001177983 */ /* 0x000f280000100800 */
[----:B---3--:R0:W-:Y:S04]  /*225d0*/  STS.64 [R0+0x278], R6 ;  /* 0x0002780600007388 */ /* 0x0081e80000000a00 */
[----:B0-----:R-:W3:Y:S04]  /*225e0*/  LDL.LU.64 R6, [R1+0xcd0] ;  /* 0x000cd00001067983 */ /* 0x001ee80000300a00 */
[----:B------:R0:W-:Y:S04]  /*225f0*/  STS.64 [R0+0xb8], R2 ;  /* 0x0000b80200007388 */ /* 0x0001e80000000a00 */
[----:B------:R-:W-:Y:S04]  /*22600*/  STS.64 [R0+0xf8], R18 ;  /* 0x0000f81200007388 */ /* 0x000fe80000000a00 */
[----:B------:R1:W-:Y:S04]  /*22610*/  STS.64 [R0+0x118], R26 ;  /* 0x0001181a00007388 */ /* 0x0003e80000000a00 */
[----:B0-----:R-:W3:Y:S04]  /*22620*/  LDL R2, [R1+0x940] ;  /* 0x0009400001027983 */ /* 0x001ee80000100800 */
[----:B--2---:R0:W-:Y:S04]  /*22630*/  STS.64 [R0+0x1e0], R14 ;  /* 0x0001e00e00007388 */ /* 0x0041e80000000a00 */
[----:B-1----:R-:W2:Y:S04]  /*22640*/  LDL R26, [R1+0x9a0] ;  /* 0x0009a000011a7983 */ /* 0x002ea80000100800 */
[----:B------:R-:W2:Y:S04]  /*22650*/  LDL R27, [R1+0x9a4] ;  /* 0x0009a400011b7983 */ /* 0x000ea80000100800 */
[----:B----4-:R1:W-:Y:S04]  /*22660*/  STL.64 [R1+0xcf8], R22 ;  /* 0x000cf81601007387 */ /* 0x0103e80000100a00 */
[----:B------:R-:W4:Y:S04]  /*22670*/  LDL R18, [R1+0x980] ;  /* 0x0009800001127983 */ /* 0x000f280000100800 */
[----:B------:R-:W4:Y:S04]  /*22680*/  LDL R19, [R1+0x984] ;  /* 0x0009840001137983 */ /* 0x000f280000100800 */
[----:B------:R-:W4:Y:S04]  /*22690*/  LDL R3, [R1+0x944] ;  /* 0x0009440001037983 */ /* 0x000f280000100800 */
[----:B0-----:R-:W4:Y:S04]  /*226a0*/  LDL R14, [R1+0xa68] ;  /* 0x000a6800010e7983 */ /* 0x001f280000100800 */
[----:B------:R-:W4:Y:S04]  /*226b0*/  LDL R15, [R1+0xa6c] ;  /* 0x000a6c00010f7983 */ /* 0x000f280000100800 */
[----:B-1----:R-:W4:Y:S04]  /*226c0*/  LDL R22, [R1+0x9e0] ;  /* 0x0009e00001167983 */ /* 0x002f280000100800 */
[----:B------:R-:W4:Y:S04]  /*226d0*/  LDL R23, [R1+0x9e4] ;  /* 0x0009e40001177983 */ /* 0x000f280000100800 */
[----:B---3--:R0:W-:Y:S04]  /*226e0*/  STS.64 [R0+0x2b8], R6 ;  /* 0x0002b80600007388 */ /* 0x0081e80000000a00 */
[----:B0-----:R-:W3:Y:S04]  /*226f0*/  LDL R6, [R1+0xb40] ;  /* 0x000b400001067983 */ /* 0x001ee80000100800 */
[----:B------:R-:W3:Y:S04]  /*22700*/  LDL R7, [R1+0xb44] ;  /* 0x000b440001077983 */ /* 0x000ee80000100800 */
[----:B------:R0:W-:Y:S04]  /*22710*/  STL.64 [R1+0xd50], R10 ;  /* 0x000d500a01007387 */ /* 0x0001e80000100a00 */
[----:B--2---:R1:W-:Y:S04]  /*22720*/  STL.64 [R1+0xd30], R26 ;  /* 0x000d301a01007387 */ /* 0x0043e80000100a00 */
[----:B0-----:R-:W2:Y:S04]  /*22730*/  LDL R10, [R1+0x918] ;  /* 0x00091800010a7983 */ /* 0x001ea80000100800 */
[----:B------:R-:W2:Y:S04]  /*22740*/  LDL R11, [R1+0x91c] ;  /* 0x00091c00010b7983 */ /* 0x000ea80000100800 */
[----:B----4-:R-:W-:Y:S04]  /*22750*/  STL.64 [R1+0xd40], R18 ;  /* 0x000d401201007387 */ /* 0x010fe80000100a00 */
[----:B------:R0:W-:Y:S04]  /*22760*/  STL.64 [R1+0xd60], R2 ;  /* 0x000d600201007387 */ /* 0x0001e80000100a00 */
[----:B-1----:R-:W4:Y:S04]  /*22770*/  LDL R26, [R1+0x938] ;  /* 0x00093800011a7983 */ /* 0x002f280000100800 */
[----:B------:R1:W-:Y:S04]  /*22780*/  STL.64 [R1+0xcc0], R14 ;  /* 0x000cc00e01007387 */ /* 0x0003e80000100a00 */
[----:B0-----:R-:W4:Y:S04]  /*22790*/  LDL R2, [R1+0x908] ;  /* 0x0009080001027983 */ /* 0x001f280000100800 */
[----:B------:R0:W-:Y:S04]  /*227a0*/  STS.64 [R0+0x250], R22 ;  /* 0x0002501600007388 */ /* 0x0001e80000000a00 */
[----:B------:R-:W4:Y:S04]  /*227b0*/  LDL R3, [R1+0x90c] ;  /* 0x00090c0001037983 */ /* 0x000f280000100800 */
[----:B------:R-:W4:Y:S04]  /*227c0*/  LDL R18, [R1+0x928] ;  /* 0x0009280001127983 */ /* 0x000f280000100800 */
[----:B------:R-:W4:Y:S04]  /*227d0*/  LDL R19, [R1+0x92c] ;  /* 0x00092c0001137983 */ /* 0x000f280000100800 */
[----:B------:R-:W4:Y:S04]  /*227e0*/  LDL R27, [R1+0x93c] ;  /* 0x00093c00011b7983 */ /* 0x000f280000100800 */
[----:B-1----:R-:W4:Y:S04]  /*227f0*/  LDL R14, [R1+0xa18] ;  /* 0x000a1800010e7983 */ /* 0x002f280000100800 */
[----:B------:R-:W4:Y:S04]  /*22800*/  LDL R15, [R1+0xa1c] ;  /* 0x000a1c00010f7983 */ /* 0x000f280000100800 */
[----:B0-----:R-:W4:Y:S04]  /*22810*/  LDL.LU.64 R22, [R1+0xcf8] ;  /* 0x000cf80001167983 */ /* 0x001f280000300a00 */
[----:B---3--:R0:W-:Y:S04]  /*22820*/  STL.64 [R1+0xc48], R6 ;  /* 0x000c480601007387 */ /* 0x0081e80000100a00 */
[----:B0-----:R-:W3:Y:S04]  /*22830*/  LDL R6, [R1+0xb00] ;  /* 0x000b000001067983 */ /* 0x001ee80000100800 */
[----:B------:R-:W3:Y:S04]  /*22840*/  LDL R7, [R1+0xb04] ;  /* 0x000b040001077983 */ /* 0x000ee80000100800 */
[----:B--2---:R0:W-:Y:S04]  /*22850*/  STS.64 [R0+0x188], R10 ;  /* 0x0001880a00007388 */ /* 0x0041e80000000a00 */
[----:B0-----:R-:W2:Y:S04]  /*22860*/  LDL.LU.64 R10, [R1+0xd50] ;  /* 0x000d5000010a7983 */ /* 0x001ea80000300a00 */
[----:B----4-:R0:W-:Y:S04]  /*22870*/  STS.64 [R0+0x178], R2 ;  /* 0x0001780200007388 */ /* 0x0101e80000000a00 */
[----:B------:R1:W-:Y:S04]  /*22880*/  STS.64 [R0+0x198], R18 ;  /* 0x0001981200007388 */ /* 0x0003e80000000a00 */
[----:B------:R4:W-:Y:S04]  /*22890*/  STS.64 [R0+0x1a8], R26 ;  /* 0x0001a81a00007388 */ /* 0x0009e80000000a00 */
[----:B0-----:R-:W2:Y:S04]  /*228a0*/  LDL.LU.64 R2, [R1+0xd60] ;  /* 0x000d600001027983 */ /* 0x001ea80000300a00 */
[----:B------:R0:W-:Y:S04]  /*228b0*/  STL.64 [R1+0xce8], R14 ;  /* 0x000ce80e01007387 */ /* 0x0001e80000100a00 */
[----:B------:R0:W-:Y:S04]  /*228c0*/  STS.64 [R0+0x268], R22 ;  /* 0x0002681600007388 */ /* 0x0001e80000000a00 */
[----:B-1----:R-:W2:Y:S04]  /*228d0*/  LDL.LU.64 R18, [R1+0xd40] ;  /* 0x000d400001127983 */ /* 0x002ea80000300a00 */
[----:B----4-:R-:W4:Y:S04]  /*228e0*/  LDL.LU.64 R26, [R1+0xd30] ;  /* 0x000d3000011a7983 */ /* 0x010f280000300a00 */
[----:B0-----:R-:W4:Y:S04]  /*228f0*/  LDL R14, [R1+0x9f0] ;  /* 0x0009f000010e7983 */ /* 0x001f280000100800 */
[----:B------:R-:W4:Y:S04]  /*22900*/  LDL R15, [R1+0x9f4] ;  /* 0x0009f400010f7983 */ /* 0x000f280000100800 */
[----:B------:R-:W4:Y:S04]  /*22910*/  LDL.LU.64 R22, [R1+0xce0] ;  /* 0x000ce00001167983 */ /* 0x000f280000300a00 */
[----:B---3--:R0:W-:Y:S04]  /*22920*/  STL.64 [R1+0xc68], R6 ;  /* 0x000c680601007387 */ /* 0x0081e80000100a00 */
[----:B0-----:R-:W3:Y:S04]  /*22930*/  LDL R6, [R1+0xae0] ;  /* 0x000ae00001067983 */ /* 0x001ee80000100800 */
[----:B------:R-:W3:Y:S04]  /*22940*/  LDL R7, [R1+0xae4] ;  /* 0x000ae40001077983 */ /* 0x000ee80000100800 */
[----:B--2---:R0:W-:Y:S04]  /*22950*/  STS.64 [R0+0x1d0], R10 ;  /* 0x0001d00a00007388 */ /* 0x0041e80000000a00 */
[----:B0-----:R-:W2:Y:S04]  /*22960*/  LDL R10, [R1+0xa58] ;  /* 0x000a5800010a7983 */ /* 0x001ea80000100800 */
[----:B------:R-:W2:Y:S04]  /*22970*/  LDL R11, [R1+0xa5c] ;  /* 0x000a5c00010b7983 */ /* 0x000ea80000100800 */
[----:B------:R0:W-:Y:S04]  /*22980*/  STS.64 [R0+0x1b0], R2 ;  /* 0x0001b00200007388 */ /* 0x0001e80000000a00 */
[----:B------:R-:W-:Y:S04]  /*22990*/  STS.64 [R0+0x1f0], R18 ;  /* 0x0001f01200007388 */ /* 0x000fe80000000a00 */
[----:B----4-:R1:W-:Y:S04]  /*229a0*/  STS.64 [R0+0x210], R26 ;  /* 0x0002101a00007388 */ /* 0x0103e80000000a00 */
[----:B0-----:R-:W4:Y:S04]  /*229b0*/  LDL R2, [R1+0xa38] ;  /* 0x000a380001027983 */ /* 0x001f280000100800 */
[----:B------:R0:W-:Y:S04]  /*229c0*/  STS.64 [R0+0x260], R14 ;  /* 0x0002600e00007388 */ /* 0x0001e80000000a00 */
[----:B------:R0:W-:Y:S04]  /*229d0*/  STS.64 [R0+0x298], R22 ;  /* 0x0002981600007388 */ /* 0x0001e80000000a00 */
[----:B-1----:R-:W4:Y:S04]  /*229e0*/  LDL R26, [R1+0xa98] ;  /* 0x000a9800011a7983 */ /* 0x002f280000100800 */
[----:B------:R-:W4:Y:S04]  /*229f0*/  LDL R27, [R1+0xa9c] ;  /* 0x000a9c00011b7983 */ /* 0x000f280000100800 */
[----:B------:R-:W4:Y:S04]  /*22a00*/  LDL R18, [R1+0xa78] ;  /* 0x000a780001127983 */ /* 0x000f280000100800 */
[----:B------:R-:W4:Y:S04]  /*22a10*/  LDL R19, [R1+0xa7c] ;  /* 0x000a7c0001137983 */ /* 0x000f280000100800 */
[----:B------:R-:W4:Y:S04]  /*22a20*/  LDL R3, [R1+0xa3c] ;  /* 0x000a3c0001037983 */ /* 0x000f280000100800 */
[----:B0-----:R-:W4:Y:S04]  /*22a30*/  LDL.LU.64 R14, [R1+0xce8] ;  /* 0x000ce800010e7983 */ /* 0x001f280000300a00 */
[----:B------:R-:W4:Y:S04]  /*22a40*/  LDL.LU.64 R22, [R1+0xcb0] ;  /* 0x000cb00001167983 */ /* 0x000f280000300a00 */
[----:B---3--:R0:W-:Y:S04]  /*22a50*/  STL.64 [R1+0xc78], R6 ;  /* 0x000c780601007387 */ /* 0x0081e80000100a00 */
[----:B0-----:R-:W3:Y:S04]  /*22a60*/  LDL R6, [R1+0xad0] ;  /* 0x000ad00001067983 */ /* 0x001ee80000100800 */
[----:B------:R-:W3:Y:S04]  /*22a70*/  LDL R7, [R1+0xad4] ;  /* 0x000ad40001077983 */ /* 0x000ee80000100800 */
[----:B--2---:R0:W-:Y:S04]  /*22a80*/  STL.64 [R1+0xcc8], R10 ;  /* 0x000cc80a01007387 */ /* 0x0041e80000100a00 */
[----:B0-----:R-:W2:Y:S04]  /*22a90*/  LDL R10, [R1+0xa10] ;  /* 0x000a1000010a7983 */ /* 0x001ea80000100800 */
[----:B------:R-:W2:Y:S04]  /*22aa0*/  LDL R11, [R1+0xa14] ;  /* 0x000a1400010b7983 */ /* 0x000ea80000100800 */
[----:B----4-:R-:W-:Y:S04]  /*22ab0*/  STL.64 [R1+0xca8], R26 ;  /* 0x000ca81a01007387 */ /* 0x010fe80000100a00 */
[----:B------:R-:W-:Y:S04]  /*22ac0*/  STL.64 [R1+0xcb8], R18 ;  /* 0x000cb81201007387 */ /* 0x000fe80000100a00 */
[----:B------:R0:W-:Y:S04]  /*22ad0*/  STL.64 [R1+0xcd8], R2 ;  /* 0x000cd80201007387 */ /* 0x0001e80000100a00 */
[----:B------:R1:W-:Y:S04]  /*22ae0*/  STS.64 [R0+0x288], R14 ;  /* 0x0002880e00007388 */ /* 0x0003e80000000a00 */
[----:B------:R4:W-:Y:S04]  /*22af0*/  STS.64 [R0+0x2f8], R22 ;  /* 0x0002f81600007388 */ /* 0x0009e80000000a00 */
[----:B0-----:R-:W2:Y:S04]  /*22b00*/  LDL R2, [R1+0xa00] ;  /* 0x000a000001027983 */ /* 0x001ea80000100800 */
[----:B------:R-:W2:Y:S04]  /*22b10*/  LDL R3, [R1+0xa04] ;  /* 0x000a040001037983 */ /* 0x000ea80000100800 */
[----:B------:R-:W2:Y:S04]  /*22b20*/  LDL R18, [R1+0xa20] ;  /* 0x000a200001127983 */ /* 0x000ea80000100800 */
[----:B------:R-:W2:Y:S04]  /*22b30*/  LDL R19, [R1+0xa24] ;  /* 0x000a240001137983 */ /* 0x000ea80000100800 */
[----:B------:R-:W2:Y:S04]  /*22b40*/  LDL R26, [R1+0xa30] ;  /* 0x000a3000011a7983 */ /* 0x000ea80000100800 */
[----:B------:R-:W2:Y:S04]  /*22b50*/  LDL R27, [R1+0xa34] ;  /* 0x000a3400011b7983 */ /* 0x000ea80000100800 */
[----:B-1----:R-:W2:Y:S04]  /*22b60*/  LDL.LU.64 R14, [R1+0xcc0] ;  /* 0x000cc000010e7983 */ /* 0x002ea80000300a00 */
[----:B----4-:R-:W4:Y:S04]  /*22b70*/  LDL R22, [R1+0xb80] ;  /* 0x000b800001167983 */ /* 0x010f280000100800 */
[----:B------:R-:W4:Y:S04]  /*22b80*/  LDL R23, [R1+0xb84] ;  /* 0x000b840001177983 */ /* 0x000f280000100800 */
[----:B---3--:R0:W-:Y:S04]  /*22b90*/  STL.64 [R1+0xc80], R6 ;  /* 0x000c800601007387 */ /* 0x0081e80000100a00 */
[----:B0-----:R-:W3:Y:S04]  /*22ba0*/  LDL R6, [R1+0xac8] ;  /* 0x000ac80001067983 */ /* 0x001ee80000100800 */
[----:B------:R-:W3:Y:S04]  /*22bb0*/  LDL R7, [R1+0xacc] ;  /* 0x000acc0001077983 */ /* 0x000ee80000100800 */
[----:B------:R-:W-:Y:S04]  /*22bc0*/  STS.64 [R0+0x48], R12 ;  /* 0x0000480c00007388 */ /* 0x000fe80000000a00 */
[----:B------:R0:W-:Y:S04]  /*22bd0*/  STL.64 [R1+0xbf0], R12 ;  /* 0x000bf00c01007387 */ /* 0x0001e80000100a00 */
[----:B------:R-:W-:Y:S04]  /*22be0*/  STS.64 [R0+0x58], R8 ;  /* 0x0000580800007388 */ /* 0x000fe80000000a00 */
[----:B------:R1:W-:Y:S04]  /*22bf0*/  STL.64 [R1+0xc00], R8 ;  /* 0x000c000801007387 */ /* 0x0003e80000100a00 */
[----:B------:R-:W-:Y:S04]  /*22c00*/  STS.64 [R0+0x68], R4 ;  /* 0x0000680400007388 */ /* 0x000fe80000000a00 */
[----:B------:R1:W-:Y:S04]  /*22c10*/  STL.64 [R1+0xc10], R4 ;  /* 0x000c100401007387 */ /* 0x0003e80000100a00 */
[----:B------:R1:W-:Y:S04]  /*22c20*/  STS.64 [R0+0x80], R16 ;  /* 0x0000801000007388 */ /* 0x0003e80000000a00 */
[----:B------:R1:W-:Y:S04]  /*22c30*/  STS.64 [R0+0x90], R20 ;  /* 0x0000901400007388 */ /* 0x0003e80000000a00 */
[----:B------:R1:W-:Y:S04]  /*22c40*/  STS.64 [R0+0xa0], R24 ;  /* 0x0000a01800007388 */ /* 0x0003e80000000a00 */
[----:B------:R1:W-:Y:S04]  /*22c50*/  STS.64 [R0+0xb0], R28 ;  /* 0x0000b01c00007388 */ /* 0x0003e80000000a00 */
[----:B0-----:R-:W3:Y:S04]  /*22c60*/  LDL R12, [R1+0x870] ;  /* 0x00087000010c7983 */ /* 0x001ee80000100800 */
[----:B------:R-:W3:Y:S04]  /*22c70*/  LDL R13, [R1+0x874] ;  /* 0x00087400010d7983 */ /* 0x000ee80000100800 */
[----:B-1----:R-:W3:Y:S04]  /*22c80*/  LDL R8, [R1+0x860] ;  /* 0x0008600001087983 */ /* 0x002ee80000100800 */
[----:B------:R-:W3:Y:S04]  /*22c90*/  LDL R9, [R1+0x864] ;  /* 0x0008640001097983 */ /* 0x000ee80000100800 */
[----:B------:R-:W3:Y:S04]  /*22ca0*/  LDL R4, [R1+0x850] ;  /* 0x0008500001047983 */ /* 0x000ee80000100800 */
[----:B------:R-:W3:Y:S04]  /*22cb0*/  LDL R5, [R1+0x854] ;  /* 0x0008540001057983 */ /* 0x000ee80000100800 */
[----:B------:R-:W3:Y:S04]  /*22cc0*/  LDL.LU.64 R16, [R1+0xde8] ;  /* 0x000de80001107983 */ /* 0x000ee80000300a00 */
[----:B------:R-:W3:Y:S04]  /*22cd0*/  LDL.LU.64 R20, [R1+0xdd8] ;  /* 0x000dd80001147983 */ /* 0x000ee80000300a00 */
[----:B------:R-:W3:Y:S04]  /*22ce0*/  LDL.LU.64 R24, [R1+0xdc8] ;  /* 0x000dc80001187983 */ /* 0x000ee80000300a00 */
[----:B------:R-:W3:Y:S04]  /*22cf0*/  LDL.LU.64 R28, [R1+0xdb8] ;  /* 0x000db800011c7983 */ /* 0x000ee80000300a00 */
[----:B--2---:R0:W-:Y:S04]  /*22d00*/  STS.64 [R0+0x270], R2 ;  /* 0x0002700200007388 */ /* 0x0041e80000000a00 */
[----:B------:R1:W-:Y:S04]  /*22d10*/  STS.64 [R0+0x280], R10 ;  /* 0x0002800a00007388 */ /* 0x0003e80000000a00 */
[----:B------:R2:W-:Y:S04]  /*22d20*/  STS.64 [R0+0x290], R18 ;  /* 0x0002901200007388 */ /* 0x0005e80000000a00 */
[----:B------:R2:W-:Y:S04]  /*22d30*/  STS.64 [R0+0x2a0], R26 ;  /* 0x0002a01a00007388 */ /* 0x0005e80000000a00 */
[----:B------:R2:W-:Y:S04]  /*22d40*/  STS.64 [R0+0x2d8], R14 ;  /* 0x0002d80e00007388 */ /* 0x0005e80000000a00 */
[----:B----4-:R4:W-:Y:S04]  /*22d50*/  STL.64 [R1+0xc28], R22 ;  /* 0x000c281601007387 */ /* 0x0109e80000100a00 */
[----:B0-----:R-:W3:Y:S04]  /*22d60*/  LDL.LU.64 R2, [R1+0xcd8] ;  /* 0x000cd80001027983 */ /* 0x001ee80000300a00 */
[----:B-1----:R-:W3:Y:S04]  /*22d70*/  LDL.LU.64 R10, [R1+0xcc8] ;  /* 0x000cc800010a7983 */ /* 0x002ee80000300a00 */
[----:B--2---:R-:W2:Y:S04]  /*22d80*/  LDL.LU.64 R18, [R1+0xcb8] ;  /* 0x000cb80001127983 */ /* 0x004ea80000300a00 */
[----:B------:R-:W2:Y:S04]  /*22d90*/  LDL.LU.64 R26, [R1+0xca8] ;  /* 0x000ca800011a7983 */ /* 0x000ea80000300a00 */
[----:B------:R-:W2:Y:S04]  /*22da0*/  LDL R14, [R1+0xb60] ;  /* 0x000b6000010e7983 */ /* 0x000ea80000100800 */
[----:B------:R-:W2:Y:S04]  /*22db0*/  LDL R15, [R1+0xb64] ;  /* 0x000b6400010f7983 */ /* 0x000ea80000100800 */
[----:B----4-:R-:W4:Y:S04]  /*22dc0*/  LDL R22, [R1+0xb20] ;  /* 0x000b200001167983 */ /* 0x010f280000100800 */
[----:B------:R-:W4:Y:S04]  /*22dd0*/  LDL R23, [R1+0xb24] ;  /* 0x000b240001177983 */ /* 0x000f280000100800 */
[----:B---3--:R0:W-:Y:S04]  /*22de0*/  STL.64 [R1+0xc88], R6 ;  /* 0x000c880601007387 */ /* 0x0081e80000100a00 */
[----:B0-----:R-:W3:Y:S04]  /*22df0*/  LDL R6, [R1+0xac0] ;  /* 0x000ac00001067983 */ /* 0x001ee80000100800 */
[----:B------:R-:W3:Y:S04]  /*22e00*/  LDL R7, [R1+0xac4] ;  /* 0x000ac40001077983 */ /* 0x000ee80000100800 */
[----:B------:R0:W-:Y:S04]  /*22e10*/  STS.64 [R0+0xe0], R12 ;  /* 0x0000e00c00007388 */ /* 0x0001e80000000a00 */
[----:B------:R-:W-:Y:S04]  /*22e20*/  STS.64 [R0+0xd0], R8 ;  /* 0x0000d00800007388 */ /* 0x000fe80000000a00 */
[----:B0-----:R-:W3:Y:S04]  /*22e30*/  LDL R12, [R1+0x968] ;  /* 0x00096800010c7983 */ /* 0x001ee80000100800 */
[----:B------:R0:W-:Y:S04]  /*22e40*/  STS.64 [R0+0xc0], R4 ;  /* 0x0000c00400007388 */ /* 0x0001e80000000a00 */
[----:B------:R1:W-:Y:S04]  /*22e50*/  STS.64 [R0+0xf0], R16 ;  /* 0x0000f01000007388 */ /* 0x0003e80000000a00 */
[----:B------:R1:W-:Y:S04]  /*22e60*/  STS.64 [R0+0x100], R20 ;  /* 0x0001001400007388 */ /* 0x0003e80000000a00 */
[----:B------:R1:W-:Y:S04]  /*22e70*/  STS.64 [R0+0x110], R24 ;  /* 0x0001101800007388 */ /* 0x0003e80000000a00 */
[----:B------:R1:W-:Y:S04]  /*22e80*/  STS.64 [R0+0x120], R28 ;  /* 0x0001201c00007388 */ /* 0x0003e80000000a00 */
[----:B0-----:R-:W3:Y:S04]  /*22e90*/  LDL R4, [R1+0x948] ;  /* 0x0009480001047983 */ /* 0x001ee80000100800 */
[----:B------:R-:W3:Y:S04]  /*22ea0*/  LDL R5, [R1+0x94c] ;  /* 0x00094c0001057983 */ /* 0x000ee80000100800 */
[----:B------:R-:W3:Y:S04]  /*22eb0*/  LDL R8, [R1+0x958] ;  /* 0x0009580001087983 */ /* 0x000ee80000100800 */
[----:B------:R-:W3:Y:S04]  /*22ec0*/  LDL R9, [R1+0x95c] ;  /* 0x00095c0001097983 */ /* 0x000ee80000100800 */
[----:B------:R-:W3:Y:S04]  /*22ed0*/  LDL R13, [R1+0x96c] ;  /* 0x00096c00010d7983 */ /* 0x000ee80000100800 */
[----:B-1----:R-:W3:Y:S04]  /*22ee0*/  LDL R16, [R1+0x978] ;  /* 0x0009780001107983 */ /* 0x002ee80000100800 */
[----:B------:R-:W3:Y:S04]  /*22ef0*/  LDL R17, [R1+0x97c] ;  /* 0x00097c0001117983 */ /* 0x000ee80000100800 */
[----:B------:R-:W3:Y:S04]  /*22f00*/  LDL R20, [R1+0x988] ;  /* 0x0009880001147983 */ /* 0x000ee80000100800 */
[----:B------:R-:W3:Y:S04]  /*22f10*/  LDL R21, [R1+0x98c] ;  /* 0x00098c0001157983 */ /* 0x000ee80000100800 */
[----:B------:R-:W3:Y:S04]  /*22f20*/  LDL R24, [R1+0x998] ;  /* 0x0009980001187983 */ /* 0x000ee80000100800 */
[----:B------:R-:W3:Y:S04]  /*22f30*/  LDL R25, [R1+0x99c] ;  /* 0x00099c0001197983 */ /* 0x000ee80000100800 */
[----:B------:R-:W3:Y:S04]  /*22f40*/  LDL R28, [R1+0x9a8] ;  /* 0x0009a800011c7983 */ /* 0x000ee80000100800 */
[----:B------:R-:W3:Y:S04]  /*22f50*/  LDL R29, [R1+0x9ac] ;  /* 0x0009ac00011d7983 */ /* 0x000ee80000100800 */
[----:B------:R-:W-:Y:S04]  /*22f60*/  STS.64 [R0+0x2a8], R2 ;  /* 0x0002a80200007388 */ /* 0x000fe80000000a00 */
[----:B------:R-:W-:Y:S04]  /*22f70*/  STS.64 [R0+0x2c8], R10 ;  /* 0x0002c80a00007388 */ /* 0x000fe80000000a00 */
[----:B--2---:R-:W-:Y:S04]  /*22f80*/  STS.64 [R0+0x2e8], R18 ;  /* 0x0002e81200007388 */ /* 0x004fe80000000a00 */
[----:B------:R0:W-:Y:S04]  /*22f90*/  STS.64 [R0+0x308], R26 ;  /* 0x0003081a00007388 */ /* 0x0001e80000000a00 */
[----:B------:R1:W-:Y:S04]  /*22fa0*/  STL.64 [R1+0xc38], R14 ;  /* 0x000c380e01007387 */ /* 0x0003e80000100a00 */
[----:B----4-:R2:W-:Y:S04]  /*22fb0*/  STL.64 [R1+0xc58], R22 ;  /* 0x000c581601007387 */ /* 0x0105e80000100a00 */
[----:B0-----:R-:W4:Y:S04]  /*22fc0*/  LDL R26, [R1+0xb90] ;  /* 0x000b9000011a7983 */ /* 0x001f280000100800 */
[----:B------:R-:W4:Y:S04]  /*22fd0*/  LDL R27, [R1+0xb94] ;  /* 0x000b9400011b7983 */ /* 0x000f280000100800 */
[----:B------:R-:W4:Y:S04]  /*22fe0*/  LDL R18, [R1+0xb70] ;  /* 0x000b700001127983 */ /* 0x000f280000100800 */
[----:B------:R-:W4:Y:S04]  /*22ff0*/  LDL R19, [R1+0xb74] ;  /* 0x000b740001137983 */ /* 0x000f280000100800 */
[----:B------:R-:W4:Y:S04]  /*23000*/  LDL R10, [R1+0xb50] ;  /* 0x000b5000010a7983 */ /* 0x000f280000100800 */
[----:B------:R-:W4:Y:S04]  /*23010*/  LDL R11, [R1+0xb54] ;  /* 0x000b5400010b7983 */ /* 0x000f280000100800 */
[----:B------:R-:W4:Y:S04]  /*23020*/  LDL R2, [R1+0xb30] ;  /* 0x000b300001027983 */ /* 0x000f280000100800 */
[----:B------:R-:W4:Y:S04]  /*23030*/  LDL R3, [R1+0xb34] ;  /* 0x000b340001037983 */ /* 0x000f280000100800 */
[----:B-1----:R-:W4:Y:S04]  /*23040*/  LDL R14, [R1+0xb10] ;  /* 0x000b1000010e7983 */ /* 0x002f280000100800 */
[----:B------:R-:W4:Y:S04]  /*23050*/  LDL R15, [R1+0xb14] ;  /* 0x000b1400010f7983 */ /* 0x000f280000100800 */
[----:B--2---:R-:W2:Y:S04]  /*23060*/  LDL R22, [R1+0xaf0] ;  /* 0x000af00001167983 */ /* 0x004ea80000100800 */
[----:B------:R-:W2:Y:S04]  /*23070*/  LDL R23, [R1+0xaf4] ;  /* 0x000af40001177983 */ /* 0x000ea80000100800 */
[----:B---3--:R0:W-:Y:S04]  /*23080*/  STL.64 [R1+0xc90], R6 ;  /* 0x000c900601007387 */ /* 0x0081e80000100a00 */
[----:B0-----:R-:W3:Y:S04]  /*23090*/  LDL R6, [R1+0xab8] ;  /* 0x000ab80001067983 */ /* 0x001ee80000100800 */
[----:B------:R-:W3:Y:S04]  /*230a0*/  LDL R7, [R1+0xabc] ;  /* 0x000abc0001077983 */ /* 0x000ee80000100800 */
[----:B------:R0:W-:Y:S04]  /*230b0*/  STS.64 [R0+0x1b8], R4 ;  /* 0x0001b80400007388 */ /* 0x0001e80000000a00 */
[----:B------:R1:W-:Y:S04]  /*230c0*/  STS.64 [R0+0x1c8], R8 ;  /* 0x0001c80800007388 */ /* 0x0003e80000000a00 */
[----:B------:R1:W-:Y:S04]  /*230d0*/  STS.64 [R0+0x1d8], R12 ;  /* 0x0001d80c00007388 */ /* 0x0003e80000000a00 */
[----:B0-----:R-:W3:Y:S04]  /*230e0*/  LDL R4, [R1+0xa40] ;  /* 0x000a400001047983 */ /* 0x001ee80000100800 */
[----:B------:R0:W-:Y:S04]  /*230f0*/  STS.64 [R0+0x1e8], R16 ;  /* 0x0001e81000007388 */ /* 0x0001e80000000a00 */
[----:B------:R-:W3:Y:S04]  /*23100*/  LDL R5, [R1+0xa44] ;  /* 0x000a440001057983 */ /* 0x000ee80000100800 */
[----:B------:R0:W-:Y:S04]  /*23110*/  STS.64 [R0+0x1f8], R20 ;  /* 0x0001f81400007388 */ /* 0x0001e80000000a00 */
[----:B-1----:R-:W3:Y:S04]  /*23120*/  LDL R8, [R1+0xa50] ;  /* 0x000a500001087983 */ /* 0x002ee80000100800 */
[----:B------:R1:W-:Y:S04]  /*23130*/  STS.64 [R0+0x208], R24 ;  /* 0x0002081800007388 */ /* 0x0003e80000000a00 */
[----:B------:R-:W3:Y:S04]  /*23140*/  LDL R9, [R1+0xa54] ;  /* 0x000a540001097983 */ /* 0x000ee80000100800 */
[----:B------:R1:W-:Y:S04]  /*23150*/  STS.64 [R0+0x218], R28 ;  /* 0x0002181c00007388 */ /* 0x0003e80000000a00 */
[----:B------:R-:W3:Y:S04]  /*23160*/  LDL R12, [R1+0xa60] ;  /* 0x000a6000010c7983 */ /* 0x000ee80000100800 */
[----:B------:R-:W3:Y:S04]  /*23170*/  LDL R13, [R1+0xa64] ;  /* 0x000a6400010d7983 */ /* 0x000ee80000100800 */
[----:B0-----:R-:W3:Y:S04]  /*23180*/  LDL R16, [R1+0xa70] ;  /* 0x000a700001107983 */ /* 0x001ee80000100800 */
[----:B------:R-:W3:Y:S04]  /*23190*/  LDL R17, [R1+0xa74] ;  /* 0x000a740001117983 */ /* 0x000ee80000100800 */
[----:B------:R-:W3:Y:S04]  /*231a0*/  LDL R20, [R1+0xa80] ;  /* 0x000a800001147983 */ /* 0x000ee80000100800 */
[----:B------:R-:W3:Y:S04]  /*231b0*/  LDL R21, [R1+0xa84] ;  /* 0x000a840001157983 */ /* 0x000ee80000100800 */
[----:B-1----:R-:W3:Y:S04]  /*231c0*/  LDL R24, [R1+0xa90] ;  /* 0x000a900001187983 */ /* 0x002ee80000100800 */
[----:B------:R-:W3:Y:S04]  /*231d0*/  LDL R25, [R1+0xa94] ;  /* 0x000a940001197983 */ /* 0x000ee80000100800 */
[----:B------:R-:W3:Y:S04]  /*231e0*/  LDL R28, [R1+0xaa0] ;  /* 0x000aa000011c7983 */ /* 0x000ee80000100800 */
[----:B------:R-:W3:Y:S04]  /*231f0*/  LDL R29, [R1+0xaa4] ;  /* 0x000aa400011d7983 */ /* 0x000ee80000100800 */
[----:B----4-:R-:W-:Y:S04]  /*23200*/  STL.64 [R1+0xc20], R26 ;  /* 0x000c201a01007387 */ /* 0x010fe80000100a00 */
[----:B------:R-:W-:Y:S04]  /*23210*/  STL.64 [R1+0xc30], R18 ;  /* 0x000c301201007387 */ /* 0x000fe80000100a00 */
[----:B------:R-:W-:Y:S04]  /*23220*/  STL.64 [R1+0xc40], R10 ;  /* 0x000c400a01007387 */ /* 0x000fe80000100a00 */
[----:B------:R-:W-:Y:S04]  /*23230*/  STL.64 [R1+0xc50], R2 ;  /* 0x000c500201007387 */ /* 0x000fe80000100a00 */
[----:B------:R-:W-:Y:S04]  /*23240*/  STL.64 [R1+0xc60], R14 ;  /* 0x000c600e01007387 */ /* 0x000fe80000100a00 */
[----:B--2---:R0:W-:Y:S04]  /*23250*/  STL.64 [R1+0xc70], R22 ;  /* 0x000c701601007387 */ /* 0x0041e80000100a00 */
[----:B---3--:R1:W-:Y:S04]  /*23260*/  STL.64 [R1+0xc98], R6 ;  /* 0x000c980601007387 */ /* 0x0083e80000100a00 */
[----:B0-----:R-:W2:Y:S04]  /*23270*/  LDL R22, [R1+0xad8] ;  /* 0x000ad80001167983 */ /* 0x001ea80000100800 */
[----:B------:R-:W2:Y:S04]  /*23280*/  LDL R23, [R1+0xadc] ;  /* 0x000adc0001177983 */ /* 0x000ea80000100800 */
[----:B-1----:R-:W3:Y:S04]  /*23290*/  LDL R6, [R1+0xab0] ;  /* 0x000ab00001067983 */ /* 0x002ee80000100800 */
[----:B------:R-:W3:Y:S04]  /*232a0*/  LDL R7, [R1+0xab4] ;  /* 0x000ab40001077983 */ /* 0x000ee80000100800 */
[----:B------:R-:W4:Y:S04]  /*232b0*/  LDL R14, [R1+0xae8] ;  /* 0x000ae800010e7983 */ /* 0x000f280000100800 */
        /* <DEDUP_REMOVED lines=22> */
[----:B--2---:R0:W-:Y:S04]  /*23420*/  STS.64 [R0+0x348], R22 ;  /* 0x0003481600007388 */ /* 0x0041e80000000a00 */
[----:B0-----:R-:W2:Y:S04]  /*23430*/  LDL.LU.64 R22, [R1+0xc70] ;  /* 0x000c700001167983 */ /* 0x001ea80000300a00 */
[----:B---3--:R0:W-:Y:S04]  /*23440*/  STS.64 [R0+0x340], R6 ;  /* 0x0003400600007388 */ /* 0x0081e80000000a00 */
[----:B0-----:R-:W3:Y:S04]  /*23450*/  LDL.LU.64 R6, [R1+0xc78] ;  /* 0x000c780001067983 */ /* 0x001ee80000300a00 */
[----:B----4-:R0:W-:Y:S04]  /*23460*/  STS.64 [R0+0x358], R14 ;  /* 0x0003580e00007388 */ /* 0x0101e80000000a00 */
[----:B--2---:R1:W-:Y:S04]  /*23470*/  STS.64 [R0+0x360], R22 ;  /* 0x0003601600007388 */ /* 0x0043e80000000a00 */
[----:B0-----:R-:W2:Y:S04]  /*23480*/  LDL.LU.64 R14, [R1+0xc60] ;  /* 0x000c6000010e7983 */ /* 0x001ea80000300a00 */
[----:B-1----:R-:W4:Y:S04]  /*23490*/  LDL.LU.64 R22, [R1+0xc58] ;  /* 0x000c580001167983 */ /* 0x002f280000300a00 */
[----:B---3--:R0:W-:Y:S04]  /*234a0*/  STS.64 [R0+0x350], R6 ;  /* 0x0003500600007388 */ /* 0x0081e80000000a00 */
[----:B0-----:R-:W3:Y:S04]  /*234b0*/  LDL.LU.64 R6, [R1+0xc68] ;  /* 0x000c680001067983 */ /* 0x001ee80000300a00 */
        /* <DEDUP_REMOVED lines=9> */
[----:B--2---:R2:W-:Y:S04]  /*23550*/  STS.64 [R0+0x380], R14 ;  /* 0x0003800e00007388 */ /* 0x0045e80000000a00 */
[----:B------:R2:W-:Y:S04]  /*23560*/  STS.64 [R0+0x388], R18 ;  /* 0x0003881200007388 */ /* 0x0005e80000000a00 */
[----:B----4-:R4:W-:Y:S04]  /*23570*/  STS.64 [R0+0x390], R22 ;  /* 0x0003901600007388 */ /* 0x0109e80000000a00 */
[----:B------:R4:W-:Y:S04]  /*23580*/  STS.64 [R0+0x398], R26 ;  /* 0x0003981a00007388 */ /* 0x0009e80000000a00 */
[----:B0-----:R-:W3:Y:S04]  /*23590*/  LDL R4, [R1+0xb38] ;  /* 0x000b380001047983 */ /* 0x001ee80000100800 */
        /* <DEDUP_REMOVED lines=13> */
[----:B------:R-:W3:Y:S04]  /*23670*/  LDL.LU.64 R2, [R1+0xc50] ;  /* 0x000c500001027983 */ /* 0x000ee80000300a00 */
[----:B------:R-:W3:Y:S04]  /*23680*/  LDL.LU.64 R10, [R1+0xc40] ;  /* 0x000c4000010a7983 */ /* 0x000ee80000300a00 */
[----:B--2---:R-:W2:Y:S04]  /*23690*/  LDL.LU.64 R14, [R1+0xc38] ;  /* 0x000c3800010e7983 */ /* 0x004ea80000300a00 */
[----:B------:R-:W2:Y:S04]  /*236a0*/  LDL.LU.64 R18, [R1+0xc30] ;  /* 0x000c300001127983 */ /* 0x000ea80000300a00 */
[----:B----4-:R-:W4:Y:S04]  /*236b0*/  LDL.LU.64 R22, [R1+0xc28] ;  /* 0x000c280001167983 */ /* 0x010f280000300a00 */
[----:B------:R-:W4:Y:S04]  /*236c0*/  LDL.LU.64 R26, [R1+0xc20] ;  /* 0x000c2000011a7983 */ /* 0x000f280000300a00 */
[----:B---3--:R0:W-:Y:S04]  /*236d0*/  STS.64 [R0+0x370], R6 ;  /* 0x0003700600007388 */ /* 0x0081e80000000a00 */
[----:B0-----:R-:W3:Y:S04]  /*236e0*/  LDL.LU.64 R6, [R1+0xc48] ;  /* 0x000c480001067983 */ /* 0x001ee80000300a00 */
[----:B------:R0:W-:Y:S04]  /*236f0*/  STS.64 [R0+0x3a8], R4 ;  /* 0x0003a80400007388 */ /* 0x0001e80000000a00 */
[----:B------:R1:W-:Y:S04]  /*23700*/  STS.64 [R0+0x3b8], R8 ;  /* 0x0003b80800007388 */ /* 0x0003e80000000a00 */
[----:B0-----:R0:W5:Y:S04]  /*23710*/  LDL.LU.64 R4, [R1+0xc10] ;  /* 0x000c100001047983 */ /* 0x0011680000300a00 */
[----:B------:R0:W-:Y:S04]  /*23720*/  STS.64 [R0+0x3c8], R12 ;  /* 0x0003c80c00007388 */ /* 0x0001e80000000a00 */
[----:B-1----:R1:W5:Y:S04]  /*23730*/  LDL.LU.64 R8, [R1+0xc00] ;  /* 0x000c000001087983 */ /* 0x0023680000300a00 */
[----:B------:R1:W-:Y:S04]  /*23740*/  STS.64 [R0+0x3d8], R16 ;  /* 0x0003d81000007388 */ /* 0x0003e80000000a00 */
[----:B0-----:R0:W5:Y:S04]  /*23750*/  LDL.LU.64 R12, [R1+0xbf0] ;  /* 0x000bf000010c7983 */ /* 0x0011680000300a00 */
[----:B------:R0:W-:Y:S04]  /*23760*/  STS.64 [R0+0x3e8], R20 ;  /* 0x0003e81400007388 */ /* 0x0001e80000000a00 */
[----:B-1----:R1:W5:Y:S04]  /*23770*/  LDL.LU.64 R16, [R1+0xbe0] ;  /* 0x000be00001107983 */ /* 0x0023680000300a00 */
[----:B------:R-:W-:Y:S04]  /*23780*/  STS.64 [R0+0x3f8], R24 ;  /* 0x0003f81800007388 */ /* 0x000fe80000000a00 */
[----:B0-----:R1:W5:Y:S04]  /*23790*/  LDL.LU.64 R20, [R1+0xbd0] ;  /* 0x000bd00001147983 */ /* 0x0013680000300a00 */
[----:B------:R-:W-:Y:S04]  /*237a0*/  STS.64 [R0+0x408], R28 ;  /* 0x0004081c00007388 */ /* 0x000fe80000000a00 */
[----:B------:R0:W-:Y:S04]  /*237b0*/  STS.64 [R0+0x3a0], R2 ;  /* 0x0003a00200007388 */ /* 0x0001e80000000a00 */
[----:B------:R1:W-:Y:S04]  /*237c0*/  STS.64 [R0+0x3c0], R10 ;  /* 0x0003c00a00007388 */ /* 0x0003e80000000a00 */
[----:B--2---:R2:W-:Y:S04]  /*237d0*/  STS.64 [R0+0x3d0], R14 ;  /* 0x0003d00e00007388 */ /* 0x0045e80000000a00 */
[----:B------:R2:W-:Y:S04]  /*237e0*/  STS.64 [R0+0x3e0], R18 ;  /* 0x0003e01200007388 */ /* 0x0005e80000000a00 */
[----:B----4-:R4:W-:Y:S04]  /*237f0*/  STS.64 [R0+0x3f0], R22 ;  /* 0x0003f01600007388 */ /* 0x0109e80000000a00 */
[----:B------:R4:W-:Y:S04]  /*23800*/  STS.64 [R0+0x400], R26 ;  /* 0x0004001a00007388 */ /* 0x0009e80000000a00 */
[----:B0-----:R0:W5:Y:S04]  /*23810*/  LDL.LU.64 R2, [R1+0xc18] ;  /* 0x000c180001027983 */ /* 0x0011680000300a00 */
[----:B-1----:R0:W5:Y:S04]  /*23820*/  LDL.LU.64 R10, [R1+0xbf8] ;  /* 0x000bf800010a7983 */ /* 0x0021680000300a00 */
[----:B--2---:R0:W5:Y:S04]  /*23830*/  LDL.LU.64 R14, [R1+0xbe8] ;  /* 0x000be800010e7983 */ /* 0x0041680000300a00 */
[----:B------:R0:W5:Y:S04]  /*23840*/  LDL.LU.64 R18, [R1+0xbd8] ;  /* 0x000bd80001127983 */ /* 0x0001680000300a00 */
[----:B----4-:R0:W5:Y:S04]  /*23850*/  LDL.LU.64 R22, [R1+0xbc8] ;  /* 0x000bc80001167983 */ /* 0x0101680000300a00 */
[----:B------:R0:W5:Y:S04]  /*23860*/  LDL.LU.64 R24, [R1+0xbc0] ;  /* 0x000bc00001187983 */ /* 0x0001680000300a00 */
[----:B------:R0:W5:Y:S04]  /*23870*/  LDL.LU.64 R26, [R1+0xbb8] ;  /* 0x000bb800011a7983 */ /* 0x0001680000300a00 */
[----:B------:R0:W5:Y:S04]  /*23880*/  LDL.LU.64 R28, [R1+0xbb0] ;  /* 0x000bb000011c7983 */ /* 0x0001680000300a00 */
[----:B---3--:R1:W-:Y:S04]  /*23890*/  STS.64 [R0+0x3b0], R6 ;  /* 0x0003b00600007388 */ /* 0x0083e80000000a00 */
[----:B-1----:R0:W5:Y:S02]  /*238a0*/  LDL.LU.64 R6, [R1+0xc08] ;  /* 0x000c080001067983 */ /* 0x0021640000300a00 */
.L_x_19176:
[----:B------:R-:W-:Y:S05]  /*238b0*/  BSYNC.RECONVERGENT B0 ;  /* 0x0000000000007941 */ /* 0x000fea0003800200 */
.L_x_19175:
[----:B------:R-:W1:Y:S01]  /*238c0*/  S2R R0, SR_TID.X ;  /* 0x0000000000007919 */ /* 0x000e620000002100 */
[----:B------:R-:W-:Y:S01]  /*238d0*/  BSSY.RECONVERGENT B0, `(.L_x_19177) ;  /* 0x0001285000007945 */ /* 0x000fe20003800200 */
[----:B------:R-:W-:Y:S01]  /*238e0*/  BAR.SYNC.DEFER_BLOCKING 0x0 ;  /* 0x0000000000007b1d */ /* 0x000fe20000010000 */
[----:B-1----:R-:W-:-:S13]  /*238f0*/  ISETP.NE.AND P0, PT, R0, RZ, PT ;  /* 0x000000ff0000720c */ /* 0x002fda0003f05270 */
[----:B------:R-:W-:Y:S05]  /*23900*/  @P0 BRA `(.L_x_19178) ;  /* 0x0000012800040947 */ /* 0x000fea0003800000 */
[----:B-----5:R1:W-:Y:S04]  /*23910*/  STL.64 [R1+0x30], R14 ;  /* 0x0000300e01007387 */ /* 0x0203e80000100a00 */
[----:B------:R-:W-:Y:S04]  /*23920*/  STL [R1+0xd84], R29 ;  /* 0x000d841d01007387 */ /* 0x000fe80000100800 */
[----:B------:R-:W-:Y:S04]  /*23930*/  STL [R1+0xd80], R28 ;  /* 0x000d801c01007387 */ /* 0x000fe80000100800 */
[----:B-1----:R-:W2:Y:S04]  /*23940*/  LDL.LU R14, [R1+0x828] ;  /* 0x00082800010e7983 */ /* 0x002ea80000300800 */
[----:B------:R-:W2:Y:S04]  /*23950*/  LDL.LU R15, [R1+0x82c] ;  /* 0x00082c00010f7983 */ /* 0x000ea80000300800 */
[----:B------:R1:W-:Y:S04]  /*23960*/  STL.64 [R1], R26 ;  /* 0x0000001a01007387 */ /* 0x0003e80000100a00 */
[----:B------:R3:W-:Y:S04]  /*23970*/  STL.64 [R1+0x8], R24 ;  /* 0x0000081801007387 */ /* 0x0007e80000100a00 */
[----:B------:R4:W-:Y:S04]  /*23980*/  STL.64 [R1+0x38], R12 ;  /* 0x0000380c01007387 */ /* 0x0009e80000100a00 */
[----:B-1----:R-:W2:Y:S04]  /*23990*/  LDL.LU R26, [R1+0x858] ;  /* 0x00085800011a7983 */ /* 0x002ea80000300800 */
[----:B------:R-:W2:Y:S04]  /*239a0*/  LDL.LU R27, [R1+0x85c] ;  /* 0x00085c00011b7983 */ /* 0x000ea80000300800 */
[----:B---3--:R-:W3:Y:S04]  /*239b0*/  LDL.LU R24, [R1+0x850] ;  /* 0x0008500001187983 */ /* 0x008ee80000300800 */
[----:B------:R-:W3:Y:S04]  /*239c0*/  LDL.LU R25, [R1+0x854] ;  /* 0x0008540001197983 */ /* 0x000ee80000300800 */
[----:B----4-:R-:W4:Y:S04]  /*239d0*/  LDL.LU R12, [R1+0x820] ;  /* 0x00082000010c7983 */ /* 0x010f280000300800 */
[----:B------:R-:W4:Y:S04]  /*239e0*/  LDL.LU R13, [R1+0x824] ;  /* 0x00082400010d7983 */ /* 0x000f280000300800 */
[----:B------:R-:W4:Y:S04]  /*239f0*/  LDL.LU R28, [R1+0x860] ;  /* 0x00086000011c7983 */ /* 0x000f280000300800 */
[----:B------:R-:W4:Y:S04]  /*23a00*/  LDL.LU R29, [R1+0x864] ;  /* 0x00086400011d7983 */ /* 0x000f280000300800 */
[----:B--2---:R1:W-:Y:S04]  /*23a10*/  STL.64 [R1+0x88], R14 ;  /* 0x0000880e01007387 */ /* 0x0043e80000100a00 */
[----:B-1----:R-:W2:Y:S04]  /*23a20*/  LDL.LU R14, [R1+0x8a0] ;  /* 0x0008a000010e7983 */ /* 0x002ea80000300800 */
[----:B------:R-:W2:Y:S04]  /*23a30*/  LDL.LU R15, [R1+0x8a4] ;  /* 0x0008a400010f7983 */ /* 0x000ea80000300800 */
        /* <DEDUP_REMOVED lines=16> */
[----:B-1----:R-:W2:Y:S04]  /*23b40*/  LDL.LU.64 R14, [R1+0xfd0] ;  /* 0x000fd000010e7983 */ /* 0x002ea80000300a00 */
[----:B--2---:R1:W-:Y:S04]  /*23b50*/  STL.64 [R1+0xd8], R14 ;  /* 0x0000d80e01007387 */ /* 0x0043e80000100a00 */
[----:B-1----:R-:W2:Y:S04]  /*23b60*/  LDL.LU.64 R14, [R1+0xfc8] ;  /* 0x000fc800010e7983 */ /* 0x002ea80000300a00 */
[----:B---3--:R1:W-:Y:S04]  /*23b70*/  STL.64 [R1+0xb0], R24 ;  /* 0x0000b01801007387 */ /* 0x0083e80000100a00 */
[----:B------:R3:W-:Y:S04]  /*23b80*/  STL.64 [R1+0xb8], R26 ;  /* 0x0000b81a01007387 */ /* 0x0007e80000100a00 */
[----:B-1----:R-:W4:Y:S04]  /*23b90*/  LDL.LU R24, [R1+0x8e0] ;  /* 0x0008e00001187983 */ /* 0x002f280000300800 */
[----:B------:R-:W4:Y:S04]  /*23ba0*/  LDL.LU R25, [R1+0x8e4] ;  /* 0x0008e40001197983 */ /* 0x000f280000300800 */
[----:B---3--:R-:W3:Y:S04]  /*23bb0*/  LDL.LU R26, [R1+0x8e8] ;  /* 0x0008e800011a7983 */ /* 0x008ee80000300800 */
[----:B------:R-:W3:Y:S04]  /*23bc0*/  LDL.LU R27, [R1+0x8ec] ;  /* 0x0008ec00011b7983 */ /* 0x000ee80000300800 */
[----:B--2---:R1:W-:Y:S04]  /*23bd0*/  STL.64 [R1+0xe0], R14 ;  /* 0x0000e00e01007387 */ /* 0x0043e80000100a00 */
[----:B-1----:R-:W2:Y:S04]  /*23be0*/  LDL.LU.64 R14, [R1+0xfc0] ;  /* 0x000fc000010e7983 */ /* 0x002ea80000300a00 */
[----:B----4-:R1:W-:Y:S04]  /*23bf0*/  STL.64 [R1+0x140], R24 ;  /* 0x0001401801007387 */ /* 0x0103e80000100a00 */
[----:B---3--:R3:W-:Y:S04]  /*23c00*/  STL.64 [R1+0x148], R26 ;  /* 0x0001481a01007387 */ /* 0x0087e80000100a00 */
[----:B-1----:R-:W4:Y:S04]  /*23c10*/  LDL.LU R24, [R1+0x920] ;  /* 0x0009200001187983 */ /* 0x002f280000300800 */
[----:B------:R-:W4:Y:S04]  /*23c20*/  LDL.LU R25, [R1+0x924] ;  /* 0x0009240001197983 */ /* 0x000f280000300800 */
[----:B---3--:R-:W3:Y:S04]  /*23c30*/  LDL.LU R26, [R1+0x928] ;  /* 0x00092800011a7983 */ /* 0x008ee80000300800 */
[----:B------:R-:W3:Y:S04]  /*23c40*/  LDL.LU R27, [R1+0x92c] ;  /* 0x00092c00011b7983 */ /* 0x000ee80000300800 */
[----:B------:R1:W-:Y:S04]  /*23c50*/  STL.64 [R1+0x10], R22 ;  /* 0x0000101601007387 */ /* 0x0003e80000100a00 */
[----:B------:R0:W-:Y:S04]  /*23c60*/  STL.64 [R1+0x50], R6 ;  /* 0x0000500601007387 */ /* 0x0001e80000100a00 */
[----:B-1----:R-:W3:Y:S04]  /*23c70*/  LDL.LU R22, [R1+0x848] ;  /* 0x0008480001167983 */ /* 0x002ee80000300800 */
[----:B------:R-:W3:Y:S04]  /*23c80*/  LDL.LU R23, [R1+0x84c] ;  /* 0x00084c0001177983 */ /* 0x000ee80000300800 */
[----:B0-----:R-:W3:Y:S04]  /*23c90*/  LDL.LU R6, [R1+0x808] ;  /* 0x0008080001067983 */ /* 0x001ee80000300800 */
[----:B------:R-:W3:Y:S04]  /*23ca0*/  LDL.LU R7, [R1+0x80c] ;  /* 0x00080c0001077983 */ /* 0x000ee80000300800 */
[----:B--2---:R0:W-:Y:S04]  /*23cb0*/  STL.64 [R1+0xe8], R14 ;  /* 0x0000e80e01007387 */ /* 0x0041e80000100a00 */
[----:B0-----:R-:W2:Y:S04]  /*23cc0*/  LDL.LU.64 R14, [R1+0xfb8] ;  /* 0x000fb800010e7983 */ /* 0x001ea80000300a00 */
[----:B------:R0:W-:Y:S04]  /*23cd0*/  STL.64 [R1+0x80], R12 ;  /* 0x0000800c01007387 */ /* 0x0001e80000100a00 */
[----:B0-----:R-:W3:Y:S04]  /*23ce0*/  LDL.LU R12, [R1+0x898] ;  /* 0x00089800010c7983 */ /* 0x001ee80000300800 */
[----:B------:R-:W3:Y:S04]  /*23cf0*/  LDL.LU R13, [R1+0x89c] ;  /* 0x00089c00010d7983 */ /* 0x000ee80000300800 */
[----:B------:R0:W-:Y:S04]  /*23d00*/  STL.64 [R1+0x40], R10 ;  /* 0x0000400a01007387 */ /* 0x0001e80000100a00 */
[----:B------:R1:W-:Y:S04]  /*23d10*/  STL.64 [R1+0x48], R8 ;  /* 0x0000480801007387 */ /* 0x0003e80000100a00 */
[----:B0-----:R-:W3:Y:S04]  /*23d20*/  LDL.LU R10, [R1+0x818] ;  /* 0x00081800010a7983 */ /* 0x001ee80000300800 */
[----:B------:R-:W3:Y:S04]  /*23d30*/  LDL.LU R11, [R1+0x81c] ;  /* 0x00081c00010b7983 */ /* 0x000ee80000300800 */
[----:B-1----:R-:W3:Y:S04]  /*23d40*/  LDL.LU R8, [R1+0x810] ;  /* 0x0008100001087983 */ /* 0x002ee80000300800 */
[----:B------:R-:W3:Y:S04]  /*23d50*/  LDL.LU R9, [R1+0x814] ;  /* 0x0008140001097983 */ /* 0x000ee80000300800 */
[----:B------:R0:W-:Y:S04]  /*23d60*/  STL.64 [R1+0x60], R2 ;  /* 0x0000600201007387 */ /* 0x0001e80000100a00 */
[----:B0-----:R-:W3:Y:S04]  /*23d70*/  LDL.LU R2, [R1+0x8a8] ;  /* 0x0008a80001027983 */ /* 0x001ee80000300800 */
[----:B------:R-:W3:Y:S04]  /*23d80*/  LDL.LU R3, [R1+0x8ac] ;  /* 0x0008ac0001037983 */ /* 0x000ee80000300800 */
[----:B------:R0:W-:Y:S04]  /*23d90*/  STL.64 [R1+0xc0], R28 ;  /* 0x0000c01c01007387 */ /* 0x0001e80000100a00 */
[----:B------:R1:W-:Y:S04]  /*23da0*/  STL.64 [R1+0x20], R18 ;  /* 0x0000201201007387 */ /* 0x0003e80000100a00 */
[----:B------:R4:W-:Y:S04]  /*23db0*/  STL.64 [R1+0x28], R16 ;  /* 0x0000281001007387 */ /* 0x0009e80000100a00 */
[----:B0-----:R-:W3:Y:S04]  /*23dc0*/  LDL.LU R28, [R1+0x8b8] ;  /* 0x0008b800011c7983 */ /* 0x001ee80000300800 */
[----:B------:R-:W3:Y:S04]  /*23dd0*/  LDL.LU R29, [R1+0x8bc] ;  /* 0x0008bc00011d7983 */ /* 0x000ee80000300800 */
[----:B-1----:R-:W3:Y:S04]  /*23de0*/  LDL.LU R18, [R1+0x838] ;  /* 0x0008380001127983 */ /* 0x002ee80000300800 */
[----:B------:R-:W3:Y:S04]  /*23df0*/  LDL.LU R19, [R1+0x83c] ;  /* 0x00083c0001137983 */ /* 0x000ee80000300800 */
[----:B----4-:R-:W4:Y:S04]  /*23e00*/  LDL.LU R16, [R1+0x830] ;  /* 0x0008300001107983 */ /* 0x010f280000300800 */
[----:B------:R-:W4:Y:S04]  /*23e10*/  LDL.LU R17, [R1+0x834] ;  /* 0x0008340001117983 */ /* 0x000f280000300800 */
[----:B--2---:R0:W-:Y:S04]  /*23e20*/  STL.64 [R1+0xf0], R14 ;  /* 0x0000f00e01007387 */ /* 0x0041e80000100a00 */
[----:B0-----:R-:W2:Y:S04]  /*23e30*/  LDL.LU.64 R14, [R1+0xfb0] ;  /* 0x000fb000010e7983 */ /* 0x001ea80000300a00 */
[----:B------:R0:W-:Y:S04]  /*23e40*/  STL.64 [R1+0x180], R24 ;  /* 0x0001801801007387 */ /* 0x0001e80000100a00 */
[----:B---3--:R1:W-:Y:S04]  /*23e50*/  STL.64 [R1+0x188], R26 ;  /* 0x0001881a01007387 */ /* 0x0083e80000100a00 */
[----:B0-----:R-:W3:Y:S04]  /*23e60*/  LDL.LU R24, [R1+0x950] ;  /* 0x0009500001187983 */ /* 0x001ee80000300800 */
[----:B-1----:R-:W3:Y:S04]  /*23e70*/  LDL.LU R26, [R1+0x958] ;  /* 0x00095800011a7983 */ /* 0x002ee80000300800 */
[----:B------:R-:W3:Y:S04]  /*23e80*/  LDL.LU R27, [R1+0x95c] ;  /* 0x00095c00011b7983 */ /* 0x000ee80000300800 */
        /* <DEDUP_REMOVED lines=8> */
[----:B------:R0:W-:Y:S04]  /*23f10*/  STL.64 [R1+0x68], R6 ;  /* 0x0000680601007387 */ /* 0x0001e80000100a00 */
[----:B------:R-:W3:Y:S04]  /*23f20*/  LDL.LU R4, [R1+0x8b0] ;  /* 0x0008b00001047983 */ /* 0x000ee80000300800 */
[----:B------:R-:W3:Y:S04]  /*23f30*/  LDL.LU R5, [R1+0x8b4] ;  /* 0x0008b40001057983 */ /* 0x000ee80000300800 */
[----:B0-----:R-:W3:Y:S04]  /*23f40*/  LDL.LU R6, [R1+0x8c0] ;  /* 0x0008c00001067983 */ /* 0x001ee80000300800 */
[----:B------:R-:W3:Y:S04]  /*23f50*/  LDL.LU R7, [R1+0x8c4] ;  /* 0x0008c40001077983 */ /* 0x000ee80000300800 */
[----:B------:R0:W-:Y:S04]  /*23f60*/  STL.64 [R1+0xf8], R12 ;  /* 0x0000f80c01007387 */ /* 0x0001e80000100a00 */
[----:B0-----:R-:W3:Y:S04]  /*23f70*/  LDL.LU R12, [R1+0x908] ;  /* 0x00090800010c7983 */ /* 0x001ee80000300800 */
[----:B------:R-:W3:Y:S04]  /*23f80*/  LDL.LU R13, [R1+0x90c] ;  /* 0x00090c00010d7983 */ /* 0x000ee80000300800 */
[----:B------:R0:W-:Y:S04]  /*23f90*/  STL.64 [R1+0x70], R8 ;  /* 0x0000700801007387 */ /* 0x0001e80000100a00 */
[----:B------:R1:W-:Y:S04]  /*23fa0*/  STL.64 [R1+0x78], R10 ;  /* 0x0000780a01007387 */ /* 0x0003e80000100a00 */
[----:B0-----:R-:W3:Y:S04]  /*23fb0*/  LDL.LU R8, [R1+0x8c8] ;  /* 0x0008c80001087983 */ /* 0x001ee80000300800 */
[----:B-1----:R-:W3:Y:S04]  /*23fc0*/  LDL.LU R10, [R1+0x8d0] ;  /* 0x0008d000010a7983 */ /* 0x002ee80000300800 */
[----:B------:R-:W3:Y:S04]  /*23fd0*/  LDL.LU R11, [R1+0x8d4] ;  /* 0x0008d400010b7983 */ /* 0x000ee80000300800 */
[----:B------:R-:W3:Y:S04]  /*23fe0*/  LDL.LU R9, [R1+0x8cc] ;  /* 0x0008cc0001097983 */ /* 0x000ee80000300800 */
[----:B------:R0:W-:Y:S04]  /*23ff0*/  STL.64 [R1+0x108], R2 ;  /* 0x0001080201007387 */ /* 0x0001e80000100a00 */
[----:B0-----:R-:W3:Y:S04]  /*24000*/  LDL.LU R2, [R1+0x940] ;  /* 0x0009400001027983 */ /* 0x001ee80000300800 */
[----:B------:R-:W3:Y:S04]  /*24010*/  LDL.LU R3, [R1+0x944] ;  /* 0x0009440001037983 */ /* 0x000ee80000300800 */
[----:B--2---:R0:W-:Y:S04]  /*24020*/  STL.64 [R1+0x100], R14 ;  /* 0x0001000e01007387 */ /* 0x0041e80000100a00 */
[----:B0-----:R-:W2:Y:S04]  /*24030*/  LDL.LU R14, [R1+0x910] ;  /* 0x00091000010e7983 */ /* 0x001ea80000300800 */
[----:B------:R-:W2:Y:S04]  /*24040*/  LDL.LU R15, [R1+0x914] ;  /* 0x00091400010f7983 */ /* 0x000ea80000300800 */
[----:B------:R0:W-:Y:S04]  /*24050*/  STL.64 [R1+0x118], R28 ;  /* 0x0001181c01007387 */ /* 0x0001e80000100a00 */
[----:B----4-:R1:W-:Y:S04]  /*24060*/  STL.64 [R1+0x90], R16 ;  /* 0x0000901001007387 */ /* 0x0103e80000100a00 */
[----:B------:R4:W-:Y:S04]  /*24070*/  STL.64 [R1+0x98], R18 ;  /* 0x0000981201007387 */ /* 0x0009e80000100a00 */
[----:B0-----:R-:W2:Y:S04]  /*24080*/  LDL.LU R28, [R1+0x918] ;  /* 0x00091800011c7983 */ /* 0x001ea80000300800 */
[----:B------:R-:W2:Y:S04]  /*24090*/  LDL.LU R29, [R1+0x91c] ;  /* 0x00091c00011d7983 */ /* 0x000ea80000300800 */
[----:B-1----:R-:W2:Y:S04]  /*240a0*/  LDL.LU R16, [R1+0x8d8] ;  /* 0x0008d80001107983 */ /* 0x002ea80000300800 */
[----:B------:R-:W2:Y:S04]  /*240b0*/  LDL.LU R17, [R1+0x8dc] ;  /* 0x0008dc0001117983 */ /* 0x000ea80000300800 */
[----:B----4-:R-:W4:Y:S04]  /*240c0*/  LDL.LU R18, [R1+0x8f0] ;  /* 0x0008f00001127983 */ /* 0x010f280000300800 */
[----:B------:R-:W4:Y:S04]  /*240d0*/  LDL.LU R19, [R1+0x8f4] ;  /* 0x0008f40001137983 */ /* 0x000f280000300800 */
[----:B---3--:R0:W-:Y:S04]  /*240e0*/  STL.64 [R1+0x1b0], R24 ;  /* 0x0001b01801007387 */ /* 0x0081e80000100a00 */
[----:B------:R1:W-:Y:S04]  /*240f0*/  STL.64 [R1+0x1b8], R26 ;  /* 0x0001b81a01007387 */ /* 0x0003e80000100a00 */
[----:B0-----:R-:W3:Y:S04]  /*24100*/  LDL.LU R24, [R1+0x970] ;  /* 0x0009700001187983 */ /* 0x001ee80000300800 */
[----:B------:R-:W3:Y:S04]  /*24110*/  LDL.LU R25, [R1+0x974] ;  /* 0x0009740001197983 */ /* 0x000ee80000300800 */
[----:B-1----:R-:W3:Y:S04]  /*24120*/  LDL.LU R26, [R1+0x978] ;  /* 0x00097800011a7983 */ /* 0x002ee80000300800 */
[----:B------:R-:W3:Y:S01]  /*24130*/  LDL.LU R27, [R1+0x97c] ;  /* 0x00097c00011b7983 */ /* 0x000ee20000300800 */
[----:B------:R-:W0:Y:S01]  /*24140*/  S2UR UR5, SR_CgaCtaId ;  /* 0x00000000000579c3 */ /* 0x000e220000008800 */
[----:B------:R-:W-:-:S02]  /*24150*/  UMOV UR4, 0x400 ;  /* 0x0000040000047882 */ /* 0x000fc40000000000 */
[----:B------:R1:W-:Y:S04]  /*24160*/  STL.64 [R1+0xa0], R20 ;  /* 0x0000a01401007387 */ /* 0x0003e80000100a00 */
[----:B------:R0:W-:Y:S04]  /*24170*/  STL.64 [R1+0xc8], R22 ;  /* 0x0000c81601007387 */ /* 0x0001e80000100a00 */
[----:B------:R-:W-:Y:S04]  /*24180*/  STL.64 [R1+0x110], R4 ;  /* 0x0001100401007387 */ /* 0x000fe80000100a00 */
[----:B-1----:R-:W3:Y:S04]  /*24190*/  LDL.LU R20, [R1+0x8f8] ;  /* 0x0008f80001147983 */ /* 0x002ee80000300800 */
[----:B------:R-:W3:Y:S04]  /*241a0*/  LDL.LU R21, [R1+0x8fc] ;  /* 0x0008fc0001157983 */ /* 0x000ee80000300800 */
[----:B0-----:R-:W3:Y:S01]  /*241b0*/  LDL.LU R22, [R1+0x900] ;  /* 0x0009000001167983 */ /* 0x001ee20000300800 */
[----:B------:R-:W-:-:S03]  /*241c0*/  ULEA UR4, UR5, UR4, 0x18 ;  /* 0x0000000405047291 */ /* 0x000fc6000f8ec0ff */
[----:B------:R-:W3:Y:S04]  /*241d0*/  LDL.LU R23, [R1+0x904] ;  /* 0x0009040001177983 */ /* 0x000ee80000300800 */
[----:B------:R-:W-:Y:S04]  /*241e0*/  STL.64 [R1+0x120], R6 ;  /* 0x0001200601007387 */ /* 0x000fe80000100a00 */
[----:B------:R-:W0:Y:S04]  /*241f0*/  LDS.128 R4, [UR4+0x7d0] ;  /* 0x0007d004ff047984 */ /* 0x000e280008000c00 */
[----:B------:R-:W-:Y:S04]  /*24200*/  STL.64 [R1+0x168], R12 ;  /* 0x0001680c01007387 */ /* 0x000fe80000100a00 */
[----:B0-----:R-:W-:Y:S04]  /*24210*/  STL [R1+0xf4c], R4 ;  /* 0x000f4c0401007387 */ /* 0x001fe80000100800 */
[----:B------:R-:W-:Y:S04]  /*24220*/  STL [R1+0xf48], R5 ;  /* 0x000f480501007387 */ /* 0x000fe80000100800 */
[----:B------:R-:W-:Y:S04]  /*24230*/  STL [R1+0xf44], R6 ;  /* 0x000f440601007387 */ /* 0x000fe80000100800 */
[----:B------:R-:W-:Y:S04]  /*24240*/  STL [R1+0xf10], R7 ;  /* 0x000f100701007387 */ /* 0x000fe80000100800 */
[----:B------:R-:W-:Y:S04]  /*24250*/  LDS.128 R4, [UR4+0x7c0] ;  /* 0x0007c004ff047984 */ /* 0x000fe80008000c00 */
[----:B------:R-:W-:Y:S04]  /*24260*/  STL.64 [R1+0x128], R8 ;  /* 0x0001280801007387 */ /* 0x000fe80000100a00 */
[----:B------:R-:W-:Y:S04]  /*24270*/  STL.64 [R1+0x130], R10 ;  /* 0x0001300a01007387 */ /* 0x000fe80000100a00 */
[----:B------:R-:W0:Y:S04]  /*24280*/  LDS.128 R8, [UR4+0x7e0] ;  /* 0x0007e004ff087984 */ /* 0x000e280008000c00 */
[----:B------:R-:W-:Y:S04]  /*24290*/  STL.64 [R1+0x1a0], R2 ;  /* 0x0001a00201007387 */ /* 0x000fe80000100a00 */
[----:B0-----:R-:W-:Y:S04]  /*242a0*/  STL [R1+0xf40], R8 ;  /* 0x000f400801007387 */ /* 0x001fe80000100800 */
[----:B------:R-:W-:Y:S04]  /*242b0*/  STL [R1+0xf3c], R9 ;  /* 0x000f3c0901007387 */ /* 0x000fe80000100800 */
[----:B--2---:R-:W-:Y:S04]  /*242c0*/  STL.64 [R1+0x170], R14 ;  /* 0x0001700e01007387 */ /* 0x004fe80000100a00 */
[----:B------:R-:W0:Y:S04]  /*242d0*/  LDS.128 R12, [UR4+0x7f0] ;  /* 0x0007f004ff0c7984 */ /* 0x000e280008000c00 */
[----:B0-----:R0:W-:Y:S04]  /*242e0*/  STL [R1+0xf38], R12 ;  /* 0x000f380c01007387 */ /* 0x0011e80000100800 */
[----:B------:R1:W-:Y:S04]  /*242f0*/  STL [R1+0xf34], R13 ;  /* 0x000f340d01007387 */ /* 0x0003e80000100800 */
[----:B------:R2:W-:Y:S01]  /*24300*/  STL [R1+0xf30], R14 ;  /* 0x000f300e01007387 */ /* 0x0005e20000100800 */
[----:B0-----:R-:W-:-:S03]  /*24310*/  IMAD.MOV.U32 R12, RZ, RZ, R4 ;  /* 0x000000ffff0c7224 */ /* 0x001fc600078e0004 */
[----:B------:R0:W-:Y:S01]  /*24320*/  STL [R1+0xf2c], R15 ;  /* 0x000f2c0f01007387 */ /* 0x0001e20000100800 */
[----:B-1----:R-:W-:Y:S01]  /*24330*/  IMAD.MOV.U32 R13, RZ, RZ, R5 ;  /* 0x000000ffff0d7224 */ /* 0x002fe200078e0005 */
[----:B--2---:R-:W-:Y:S01]  /*24340*/  MOV R14, R6 ;  /* 0x00000006000e7202 */ /* 0x004fe20000000f00 */
[----:B0-----:R-:W-:-:S04]  /*24350*/  IMAD.MOV.U32 R15, RZ, RZ, R7 ;  /* 0x000000ffff0f7224 */ /* 0x001fc800078e0007 */
[----:B------:R-:W-:Y:S04]  /*24360*/  STL [R1+0xf58], R14 ;  /* 0x000f580e01007387 */ /* 0x000fe80000100800 */
[----:B------:R-:W-:Y:S04]  /*24370*/  STL [R1+0xf5c], R15 ;  /* 0x000f5c0f01007387 */ /* 0x000fe80000100800 */
[----:B------:R-:W-:Y:S04]  /*24380*/  STL [R1+0xf54], R13 ;  /* 0x000f540d01007387 */ /* 0x000fe80000100800 */
[----:B------:R-:W-:Y:S04]  /*24390*/  STL [R1+0xf50], R12 ;  /* 0x000f500c01007387 */ /* 0x000fe80000100800 */
[----:B------:R-:W0:Y:S04]  /*243a0*/  LDS.128 R4, [UR4+0x7b0] ;  /* 0x0007b004ff047984 */ /* 0x000e280008000c00 */
[----:B------:R-:W1:Y:S01]  /*243b0*/  LDS.128 R12, [UR4+0x7a0] ;  /* 0x0007a004ff0c7984 */ /* 0x000e620008000c00 */
[----:B0-----:R-:W-:Y:S01]  /*243c0*/  MOV R3, R5 ;  /* 0x0000000500037202 */ /* 0x001fe20000000f00 */
[----:B------:R-:W-:Y:S01]  /*243d0*/  IMAD.MOV.U32 R2, RZ, RZ, R6 ;  /* 0x000000ffff027224 */ /* 0x000fe200078e0006 */
[----:B-1----:R-:W-:Y:S01]  /*243e0*/  MOV R5, R12 ;  /* 0x0000000c00057202 */ /* 0x002fe20000000f00 */
[----:B------:R-:W-:Y:S01]  /*243f0*/  IMAD.MOV.U32 R6, RZ, RZ, R13 ;  /* 0x000000ffff067224 */ /* 0x000fe200078e000d */
[----:B------:R-:W-:Y:S01]  /*24400*/  MOV R9, R15 ;  /* 0x0000000f00097202 */ /* 0x000fe20000000f00 */
[----:B------:R-:W-:-:S02]  /*24410*/  IMAD.MOV.U32 R8, RZ, RZ, R14 ;  /* 0x000000ffff087224 */ /* 0x000fc400078e000e */
[----:B------:R-:W0:Y:S04]  /*24420*/  LDS.128 R12, [UR4+0x790] ;  /* 0x00079004ff0c7984 */ /* 0x000e280008000c00 */
[----:B------:R-:W-:Y:S04]  /*24430*/  STL [R1+0xf18], R10 ;  /* 0x000f180a01007387 */ /* 0x000fe80000100800 */
[----:B------:R-:W-:Y:S04]  /*24440*/  STL [R1+0xf14], R11 ;  /* 0x000f140b01007387 */ /* 0x000fe80000100800 */
[----:B------:R1:W-:Y:S04]  /*24450*/  STL [R1+0xf78], R8 ;  /* 0x000f780801007387 */ /* 0x0003e80000100800 */
[----:B------:R2:W-:Y:S04]  /*24460*/  STL [R1+0xf90], R9 ;  /* 0x000f900901007387 */ /* 0x0005e80000100800 */
[----:B-1----:R-:W3:Y:S04]  /*24470*/  LDL.LU R8, [R1+0x990] ;  /* 0x0009900001087983 */ /* 0x002ee80000300800 */
[----:B--2---:R-:W2:Y:S01]  /*24480*/  LDL.LU R9, [R1+0x994] ;  /* 0x0009940001097983 */ /* 0x004ea20000300800 */
[----:B0-----:R-:W-:-:S02]  /*24490*/  IMAD.MOV.U32 R10, RZ, RZ, R12 ;  /* 0x000000ffff0a7224 */ /* 0x001fc400078e000c */
[----:B------:R-:W-:-:S05]  /*244a0*/  IMAD.MOV.U32 R11, RZ, RZ, R13 ;  /* 0x000000ffff0b7224 */ /* 0x000fca00078e000d */
[----:B------:R0:W-:Y:S04]  /*244b0*/  STL.64 [R1+0xf98], R10 ;  /* 0x000f980a01007387 */ /* 0x0001e80000100a00 */
[----:B0-----:R-:W2:Y:S04]  /*244c0*/  LDL.LU R10, [R1+0x998] ;  /* 0x00099800010a7983 */ /* 0x001ea80000300800 */
[----:B------:R-:W2:Y:S04]  /*244d0*/  LDL.LU R11, [R1+0x99c] ;  /* 0x00099c00010b7983 */ /* 0x000ea80000300800 */
[----:B------:R0:W-:Y:S04]  /*244e0*/  STL.64 [R1+0x178], R28 ;  /* 0x0001781c01007387 */ /* 0x0001e80000100a00 */
[----:B------:R-:W-:Y:S04]  /*244f0*/  STL.64 [R1+0x138], R16 ;  /* 0x0001381001007387 */ /* 0x000fe80000100a00 */
[----:B----4-:R-:W-:Y:S04]  /*24500*/  STL.64 [R1+0x150], R18 ;  /* 0x0001501201007387 */ /* 0x010fe80000100a00 */
[----:B0-----:R-:W4:Y:S04]  /*24510*/  LDL.LU R28, [R1+0x948] ;  /* 0x00094800011c7983 */ /* 0x001f280000300800 */
[----:B------:R-:W4:Y:S04]  /*24520*/  LDL.LU R29, [R1+0x94c] ;  /* 0x00094c00011d7983 */ /* 0x000f280000300800 */
[----:B------:R-:W0:Y:S04]  /*24530*/  LDS.128 R16, [UR4+0x800] ;  /* 0x00080004ff107984 */ /* 0x000e280008000c00 */
[----:B---3--:R1:W-:Y:S04]  /*24540*/  STL.64 [R1+0x1d0], R24 ;  /* 0x0001d01801007387 */ /* 0x0083e80000100a00 */
[----:B------:R3:W-:Y:S04]  /*24550*/  STL.64 [R1+0x1d8], R26 ;  /* 0x0001d81a01007387 */ /* 0x0007e80000100a00 */
[----:B-1----:R-:W4:Y:S04]  /*24560*/  LDL.LU R24, [R1+0x9b8] ;  /* 0x0009b80001187983 */ /* 0x002f280000300800 */
[----:B------:R-:W4:Y:S04]  /*24570*/  LDL.LU R25, [R1+0x9bc] ;  /* 0x0009bc0001197983 */ /* 0x000f280000300800 */
[----:B---3--:R-:W3:Y:S04]  /*24580*/  LDL.LU R26, [R1+0x9c0] ;  /* 0x0009c000011a7983 */ /* 0x008ee80000300800 */
[----:B------:R-:W3:Y:S04]  /*24590*/  LDL.LU R27, [R1+0x9c4] ;  /* 0x0009c400011b7983 */ /* 0x000ee80000300800 */
[----:B0-----:R0:W-:Y:S04]  /*245a0*/  STL [R1+0xf28], R16 ;  /* 0x000f281001007387 */ /* 0x0011e80000100800 */
[----:B------:R-:W-:Y:S04]  /*245b0*/  STL [R1+0xf24], R17 ;  /* 0x000f241101007387 */ /* 0x000fe80000100800 */
[----:B------:R1:W-:Y:S04]  /*245c0*/  STL [R1+0xf20], R18 ;  /* 0x000f201201007387 */ /* 0x0003e80000100800 */
[----:B------:R1:W-:Y:S04]  /*245d0*/  STL [R1+0xf1c], R19 ;  /* 0x000f1c1301007387 */ /* 0x0003e80000100800 */
[----:B0-----:R-:W3:Y:S04]  /*245e0*/  LDL.LU R16, [R1+0x988] ;  /* 0x0009880001107983 */ /* 0x001ee80000300800 */
[----:B-1----:R-:W3:Y:S04]  /*245f0*/  LDL.LU R18, [R1+0x980] ;  /* 0x0009800001127983 */ /* 0x002ee80000300800 */
[----:B------:R-:W3:Y:S04]  /*24600*/  LDL.LU R19, [R1+0x984] ;  /* 0x0009840001137983 */ /* 0x000ee80000300800 */
[----:B------:R-:W3:Y:S04]  /*24610*/  LDL.LU R17, [R1+0x98c] ;  /* 0x00098c0001117983 */ /* 0x000ee80000300800 */
[----:B------:R0:W-:Y:S04]  /*24620*/  STL.64 [R1+0x158], R20 ;  /* 0x0001581401007387 */ /* 0x0001e80000100a00 */
[----:B------:R1:W-:Y:S04]  /*24630*/  STL.64 [R1+0x160], R22 ;  /* 0x0001601601007387 */ /* 0x0003e80000100a00 */
[----:B0-----:R-:W3:Y:S04]  /*24640*/  LDL.LU R20, [R1+0x930] ;  /* 0x0009300001147983 */ /* 0x001ee80000300800 */
[----:B-1----:R-:W3:Y:S04]  /*24650*/  LDL.LU R22, [R1+0x938] ;  /* 0x0009380001167983 */ /* 0x002ee80000300800 */
[----:B------:R-:W3:Y:S04]  /*24660*/  LDL.LU R23, [R1+0x93c] ;  /* 0x00093c0001177983 */ /* 0x000ee80000300800 */
[----:B------:R-:W3:Y:S01]  /*24670*/  LDL.LU R21, [R1+0x934] ;  /* 0x0009340001157983 */ /* 0x000ee20000300800 */
[----:B------:R-:W-:Y:S01]  /*24680*/  IMAD.MOV.U32 R0, RZ, RZ, R7 ;  /* 0x000000ffff007224 */ /* 0x000fe200078e0007 */
[----:B------:R-:W-:-:S02]  /*24690*/  MOV R7, R14 ;  /* 0x0000000e00077202 */ /* 0x000fc40000000f00 */
[----:B------:R0:W-:Y:S04]  /*246a0*/  STL [R1+0xf68], R2 ;  /* 0x000f680201007387 */ /* 0x0001e80000100800 */
[----:B------:R1:W-:Y:S04]  /*246b0*/  STL [R1+0xf64], R3 ;  /* 0x000f640301007387 */ /* 0x0003e80000100800 */
[----:B0-----:R-:W3:Y:S04]  /*246c0*/  LDL.LU R2, [R1+0x9a0] ;  /* 0x0009a00001027983 */ /* 0x001ee80000300800 */
[----:B-1----:R-:W3:Y:S04]  /*246d0*/  LDL.LU R3, [R1+0x9a4] ;  /* 0x0009a40001037983 */ /* 0x002ee80000300800 */
[----:B--2---:R-:W-:Y:S04]  /*246e0*/  STL.64 [R1+0xfa0], R8 ;  /* 0x000fa00801007387 */ /* 0x004fe80000100a00 */
[----:B------:R-:W-:Y:S04]  /*246f0*/  STL.64 [R1+0xfa8], R10 ;  /* 0x000fa80a01007387 */ /* 0x000fe80000100a00 */
[----:B------:R-:W0:Y:S04]  /*24700*/  LDS.128 R8, [UR4+0x780] ;  /* 0x00078004ff087984 */ /* 0x000e280008000c00 */
[----:B----4-:R1:W-:Y:S02]  /*24710*/  STL.64 [R1+0x1a8], R28 ;  /* 0x0001a81c01007387 */ /* 0x0103e40000100a00 */
[----:B-1----:R-:W-:-:S02]  /*24720*/  IMAD.MOV.U32 R28, RZ, RZ, R4 ;  /* 0x000000ffff1c7224 */ /* 0x002fc400078e0004 */
[----:B0-----:R-:W-:Y:S01]  /*24730*/  IMAD.MOV.U32 R14, RZ, RZ, R8 ;  /* 0x000000ffff0e7224 */ /* 0x001fe200078e0008 */
[----:B------:R-:W-:Y:S01]  /*24740*/  MOV R13, R9 ;  /* 0x00000009000d7202 */ /* 0x000fe20000000f00 */
[----:B------:R-:W-:Y:S02]  /*24750*/  IMAD.MOV.U32 R12, RZ, RZ, R10 ;  /* 0x000000ffff0c7224 */ /* 0x000fe400078e000a */
[----:B------:R-:W-:Y:S02]  /*24760*/  IMAD.MOV.U32 R4, RZ, RZ, R11 ;  /* 0x000000ffff047224 */ /* 0x000fe400078e000b */
[----:B------:R-:W0:Y:S04]  /*24770*/  LDS.128 R8, [UR4+0x770] ;  /* 0x00077004ff087984 */ /* 0x000e280008000c00 */
[----:B---3--:R1:W-:Y:S04]  /*24780*/  STL.64 [R1+0xf88], R26 ;  /* 0x000f881a01007387 */ /* 0x0083e80000100a00 */
[----:B------:R2:W-:Y:S04]  /*24790*/  STL.64 [R1+0xf80], R24 ;  /* 0x000f801801007387 */ /* 0x0005e80000100a00 */
[----:B-1----:R-:W3:Y:S04]  /*247a0*/  LDL.LU R26, [R1+0x9b0] ;  /* 0x0009b000011a7983 */ /* 0x002ee80000300800 */
[----:B------:R-:W3:Y:S04]  /*247b0*/  LDL.LU R27, [R1+0x9b4] ;  /* 0x0009b400011b7983 */ /* 0x000ee80000300800 */
[----:B--2---:R-:W2:Y:S04]  /*247c0*/  LDL.LU R24, [R1+0x9a8] ;  /* 0x0009a80001187983 */ /* 0x004ea80000300800 */
[----:B------:R-:W2:Y:S04]  /*247d0*/  LDL.LU R25, [R1+0x9ac] ;  /* 0x0009ac0001197983 */ /* 0x000ea80000300800 */
[----:B------:R0:W-:Y:S04]  /*247e0*/  STL.64 [R1+0x1e0], R18 ;  /* 0x0001e01201007387 */ /* 0x0001e80000100a00 */
[----:B------:R1:W-:Y:S01]  /*247f0*/  STL.64 [R1+0x1e8], R16 ;  /* 0x0001e81001007387 */ /* 0x0003e20000100a00 */
[----:B0-----:R-:W-:Y:S01]  /*24800*/  IMAD.MOV.U32 R18, RZ, RZ, R10 ;  /* 0x000000ffff127224 */ /* 0x001fe200078e000a */
[----:B------:R-:W-:-:S02]  /*24810*/  MOV R19, R11 ;  /* 0x0000000b00137202 */ /* 0x000fc40000000f00 */
[----:B------:R-:W4:Y:S01]  /*24820*/  LDL.LU.64 R10, [R1+0xfa8] ;  /* 0x000fa800010a7983 */ /* 0x000f220000300a00 */
[----:B-1----:R-:W-:Y:S01]  /*24830*/  MOV R16, R8 ;  /* 0x0000000800107202 */ /* 0x002fe20000000f00 */
[----:B------:R-:W-:Y:S02]  /*24840*/  IMAD.MOV.U32 R17, RZ, RZ, R9 ;  /* 0x000000ffff117224 */ /* 0x000fe400078e0009 */
[----:B------:R-:W4:Y:S04]  /*24850*/  LDL.LU.64 R8, [R1+0xfa0] ;  /* 0x000fa00001087983 */ /* 0x000f280000300a00 */
[----:B------:R0:W-:Y:S04]  /*24860*/  STL.64 [R1+0x198], R22 ;  /* 0x0001981601007387 */ /* 0x0001e80000100a00 */
[----:B------:R1:W-:Y:S04]  /*24870*/  STL.64 [R1+0x190], R20 ;  /* 0x0001901401007387 */ /* 0x0003e80000100a00 */
[----:B0-----:R-:W4:Y:S04]  /*24880*/  LDL.LU R22, [R1+0x968] ;  /* 0x0009680001167983 */ /* 0x001f280000300800 */
[----:B-1----:R-:W4:Y:S04]  /*24890*/  LDL.LU R20, [R1+0x960] ;  /* 0x0009600001147983 */ /* 0x002f280000300800 */
[----:B------:R-:W4:Y:S04]  /*248a0*/  LDL.LU R21, [R1+0x964] ;  /* 0x0009640001157983 */ /* 0x000f280000300800 */
[----:B------:R-:W4:Y:S04]  /*248b0*/  LDL.LU R23, [R1+0x96c] ;  /* 0x00096c0001177983 */ /* 0x000f280000300800 */
[----:B------:R-:W-:Y:S04]  /*248c0*/  STL.64 [R1+0x200], R2 ;  /* 0x0002000201007387 */ /* 0x000fe80000100a00 */
[----:B------:R-:W-:Y:S04]  /*248d0*/  STL [R1+0xf6c], R0 ;  /* 0x000f6c0001007387 */ /* 0x000fe80000100800 */
[----:B------:R-:W-:Y:S04]  /*248e0*/  STL [R1+0xf74], R6 ;  /* 0x000f740601007387 */ /* 0x000fe80000100800 */
[----:B------:R-:W-:Y:S04]  /*248f0*/  STL [R1+0xf70], R5 ;  /* 0x000f700501007387 */ /* 0x000fe80000100800 */
[----:B---3--:R-:W-:Y:S04]  /*24900*/  STL.64 [R1+0x210], R26 ;  /* 0x0002101a01007387 */ /* 0x008fe80000100a00 */
[----:B--2---:R-:W-:Y:S04]  /*24910*/  STL.64 [R1+0x208], R24 ;  /* 0x0002081801007387 */ /* 0x004fe80000100a00 */
[----:B------:R-:W0:Y:S04]  /*24920*/  LDS.128 R24, [UR4+0x750] ;  /* 0x00075004ff187984 */ /* 0x000e280008000c00 */
[----:B----4-:R-:W-:Y:S04]  /*24930*/  STL.64 [R1+0x1f8], R10 ;  /* 0x0001f80a01007387 */ /* 0x010fe80000100a00 */
[----:B------:R-:W-:Y:S04]  /*24940*/  STL.64 [R1+0x1f0], R8 ;  /* 0x0001f00801007387 */ /* 0x000fe80000100a00 */
[----:B------:R-:W1:Y:S01]  /*24950*/  LDS.128 R8, [UR4+0x760] ;  /* 0x00076004ff087984 */ /* 0x000e620008000c00 */
[----:B0-----:R-:W-:Y:S01]  /*24960*/  MOV R6, R25 ;  /* 0x0000001900067202 */ /* 0x001fe20000000f00 */
[----:B------:R-:W-:-:S02]  /*24970*/  IMAD.MOV.U32 R5, RZ, RZ, R26 ;  /* 0x000000ffff057224 */ /* 0x000fc400078e001a */
[----:B------:R-:W-:Y:S02]  /*24980*/  IMAD.MOV.U32 R0, RZ, RZ, R27 ;  /* 0x000000ffff007224 */ /* 0x000fe400078e001b */
[----:B------:R-:W2:Y:S04]  /*24990*/  LDL.LU.64 R26, [R1+0xf88] ;  /* 0x000f8800011a7983 */ /* 0x000ea80000300a00 */
[----:B------:R0:W-:Y:S04]  /*249a0*/  STL.64 [R1+0x1c0], R20 ;  /* 0x0001c01401007387 */ /* 0x0001e80000100a00 */
[----:B------:R3:W-:Y:S04]  /*249b0*/  STL.64 [R1+0x1c8], R22 ;  /* 0x0001c81601007387 */ /* 0x0007e80000100a00 */
[----:B0-----:R-:W4:Y:S01]  /*249c0*/  LDL.LU R20, [R1+0x9c8] ;  /* 0x0009c80001147983 */ /* 0x001f220000300800 */
[----:B-1----:R-:W-:-:S03]  /*249d0*/  IMAD.MOV.U32 R2, RZ, RZ, R8 ;  /* 0x000000ffff027224 */ /* 0x002fc600078e0008 */
[----:B---3--:R-:W3:Y:S01]  /*249e0*/  LDL.LU R22, [R1+0x9d0] ;  /* 0x0009d00001167983 */ /* 0x008ee20000300800 */
[----:B------:R-:W-:-:S03]  /*249f0*/  IMAD.MOV.U32 R8, RZ, RZ, R24 ;  /* 0x000000ffff087224 */ /* 0x000fc600078e0018 */
[----:B------:R-:W3:Y:S04]  /*24a00*/  LDL.LU R23, [R1+0x9d4] ;  /* 0x0009d40001177983 */ /* 0x000ee80000300800 */
[----:B------:R-:W4:Y:S04]  /*24a10*/  LDL.LU R21, [R1+0x9cc] ;  /* 0x0009cc0001157983 */ /* 0x000f280000300800 */
[----:B------:R-:W4:Y:S01]  /*24a20*/  LDL.LU.64 R24, [R1+0xf80] ;  /* 0x000f800001187983 */ /* 0x000f220000300a00 */
[----:B------:R-:W-:Y:S02]  /*24a30*/  IMAD.MOV.U32 R29, RZ, RZ, R15 ;  /* 0x000000ffff1d7224 */ /* 0x000fe400078e000f */
[----:B------:R-:W-:Y:S01]  /*24a40*/  IMAD.MOV.U32 R3, RZ, RZ, R9 ;  /* 0x000000ffff037224 */ /* 0x000fe200078e0009 */
[----:B------:R0:W-:Y:S01]  /*24a50*/  STL [R1+0xf60], R28 ;  /* 0x000f601c01007387 */ /* 0x0001e20000100800 */
[----:B------:R-:W-:-:S03]  /*24a60*/  IMAD.MOV.U32 R15, RZ, RZ, R11 ;  /* 0x000000ffff0f7224 */ /* 0x000fc600078e000b */
[----:B------:R-:W4:Y:S01]  /*24a70*/  LDL.LU R9, [R1+0xf90] ;  /* 0x000f900001097983 */ /* 0x000f220000300800 */
[----:B0-----:R-:W-:-:S03]  /*24a80*/  MOV R28, R10 ;  /* 0x0000000a001c7202 */ /* 0x001fc60000000f00 */
[----:B------:R-:W4:Y:S04]  /*24a90*/  LDL.LU.64 R10, [R1+0xf98] ;  /* 0x000f9800010a7983 */ /* 0x000f280000300a00 */
[----:B--2---:R-:W-:Y:S04]  /*24aa0*/  STL.64 [R1+0x220], R26 ;  /* 0x0002201a01007387 */ /* 0x004fe80000100a00 */
[----:B---3--:R-:W-:Y:S04]  /*24ab0*/  STL.64 [R1+0x230], R22 ;  /* 0x0002301601007387 */ /* 0x008fe80000100a00 */
[----:B----4-:R-:W-:Y:S04]  /*24ac0*/  STL.64 [R1+0x228], R20 ;  /* 0x0002281401007387 */ /* 0x010fe80000100a00 */
[----:B------:R-:W-:Y:S04]  /*24ad0*/  STL.64 [R1+0x218], R24 ;  /* 0x0002181801007387 */ /* 0x000fe80000100a00 */
[----:B------:R-:W0:Y:S04]  /*24ae0*/  LDS.128 R24, [UR4+0x740] ;  /* 0x00074004ff187984 */ /* 0x000e280008000c00 */
[----:B------:R-:W1:Y:S04]  /*24af0*/  LDS.128 R20, [UR4+0x730] ;  /* 0x00073004ff147984 */ /* 0x000e680008000c00 */
[----:B0-----:R0:W-:Y:S04]  /*24b00*/  STL.64 [R1+0xeb8], R26 ;  /* 0x000eb81a01007387 */ /* 0x0011e80000100a00 */
[----:B------:R2:W-:Y:S04]  /*24b10*/  STL.64 [R1+0xeb0], R24 ;  /* 0x000eb01801007387 */ /* 0x0005e80000100a00 */
[----:B-1----:R1:W-:Y:S04]  /*24b20*/  STL.64 [R1+0xea8], R22 ;  /* 0x000ea81601007387 */ /* 0x0023e80000100a00 */
[----:B------:R3:W-:Y:S01]  /*24b30*/  STL.64 [R1+0xea0], R20 ;  /* 0x000ea01401007387 */ /* 0x0007e20000100a00 */
[----:B0-----:R-:W-:Y:S01]  /*24b40*/  MOV R26, R28 ;  /* 0x0000001c001a7202 */ /* 0x001fe20000000f00 */
[----:B------:R-:W-:-:S02]  /*24b50*/  IMAD.MOV.U32 R27, RZ, RZ, R15 ;  /* 0x000000ffff1b7224 */ /* 0x000fc400078e000f */
[----:B--2---:R-:W-:Y:S01]  /*24b60*/  IMAD.MOV.U32 R24, RZ, RZ, R2 ;  /* 0x000000ffff187224 */ /* 0x004fe200078e0002 */
[----:B------:R-:W2:Y:S01]  /*24b70*/  LDL.LU R15, [R1+0xf5c] ;  /* 0x000f5c00010f7983 */ /* 0x000ea20000300800 */
[----:B------:R-:W-:Y:S02]  /*24b80*/  IMAD.MOV.U32 R25, RZ, RZ, R3 ;  /* 0x000000ffff197224 */ /* 0x000fe400078e0003 */
[----:B-1----:R-:W-:Y:S01]  /*24b90*/  IMAD.MOV.U32 R22, RZ, RZ, R5 ;  /* 0x000000ffff167224 */ /* 0x002fe200078e0005 */
[----:B---3--:R-:W-:Y:S01]  /*24ba0*/  MOV R20, R8 ;  /* 0x0000000800147202 */ /* 0x008fe20000000f00 */
[----:B------:R-:W-:Y:S01]  /*24bb0*/  IMAD.MOV.U32 R21, RZ, RZ, R6 ;  /* 0x000000ffff157224 */ /* 0x000fe200078e0006 */
[----:B------:R-:W3:Y:S04]  /*24bc0*/  LDL.LU R8, [R1+0xf78] ;  /* 0x000f780001087983 */ /* 0x000ee80000300800 */
[----:B------:R-:W4:Y:S04]  /*24bd0*/  LDL.LU R6, [R1+0xf74] ;  /* 0x000f740001067983 */ /* 0x000f280000300800 */
[----:B------:R-:W2:Y:S04]  /*24be0*/  LDL.LU R5, [R1+0xf70] ;  /* 0x000f700001057983 */ /* 0x000ea80000300800 */
[----:B------:R0:W-:Y:S04]  /*24bf0*/  STL.64 [R1+0xed8], R26 ;  /* 0x000ed81a01007387 */ /* 0x0001e80000100a00 */
[----:B------:R1:W-:Y:S01]  /*24c00*/  STL.64 [R1+0xed0], R24 ;  /* 0x000ed01801007387 */ /* 0x0003e20000100a00 */
[----:B------:R-:W-:-:S03]  /*24c10*/  MOV R23, R0 ;  /* 0x0000000000177202 */ /* 0x000fc60000000f00 */
[----:B------:R-:W2:Y:S01]  /*24c20*/  LDL.LU R3, [R1+0xf64] ;  /* 0x000f640001037983 */ /* 0x000ea20000300800 */
[----:B0-----:R-:W-:-:S03]  /*24c30*/  IMAD.MOV.U32 R26, RZ, RZ, R12 ;  /* 0x000000ffff1a7224 */ /* 0x001fc600078e000c */
[----:B------:R-:W2:Y:S01]  /*24c40*/  LDL.LU R28, [R1+0xf60] ;  /* 0x000f6000011c7983 */ /* 0x000ea20000300800 */
[----:B-1----:R-:W-:Y:S01]  /*24c50*/  IMAD.MOV.U32 R24, RZ, RZ, R14 ;  /* 0x000000ffff187224 */ /* 0x002fe200078e000e */
[----:B------:R-:W-:Y:S02]  /*24c60*/  MOV R25, R13 ;  /* 0x0000000d00197202 */ /* 0x000fe40000000f00 */
[----:B------:R-:W2:Y:S04]  /*24c70*/  LDL.LU R14, [R1+0xf58] ;  /* 0x000f5800010e7983 */ /* 0x000ea80000300800 */
[----:B------:R-:W2:Y:S04]  /*24c80*/  LDL.LU R13, [R1+0xf54] ;  /* 0x000f5400010d7983 */ /* 0x000ea80000300800 */
[----:B------:R-:W2:Y:S01]  /*24c90*/  LDL.LU R12, [R1+0xf50] ;  /* 0x000f5000010c7983 */ /* 0x000ea20000300800 */
[----:B------:R-:W-:-:S03]  /*24ca0*/  IMAD.MOV.U32 R27, RZ, RZ, R4 ;  /* 0x000000ffff1b7224 */ /* 0x000fc600078e0004 */
[----:B------:R-:W-:Y:S04]  /*24cb0*/  STL.64 [R1+0xef0], R24 ;  /* 0x000ef01801007387 */ /* 0x000fe80000100a00 */
[----:B------:R0:W-:Y:S04]  /*24cc0*/  STL.64 [R1+0xef8], R26 ;  /* 0x000ef81a01007387 */ /* 0x0001e80000100a00 */
[----:B------:R1:W-:Y:S04]  /*24cd0*/  STL.64 [R1+0xec8], R22 ;  /* 0x000ec81601007387 */ /* 0x0003e80000100a00 */
[----:B------:R-:W2:Y:S01]  /*24ce0*/  LDL.LU R4, [R1+0xf4c] ;  /* 0x000f4c0001047983 */ /* 0x000ea20000300800 */
[----:B0-----:R-:W-:-:S03]  /*24cf0*/  MOV R27, R9 ;  /* 0x00000009001b7202 */ /* 0x001fc60000000f00 */
[----:B------:R-:W2:Y:S01]  /*24d00*/  LDL.LU R0, [R1+0xf6c] ;  /* 0x000f6c0001007983 */ /* 0x000ea20000300800 */
[----:B-1----:R-:W-:-:S03]  /*24d10*/  IMAD.MOV.U32 R22, RZ, RZ, R18 ;  /* 0x000000ffff167224 */ /* 0x002fc600078e0012 */
[----:B------:R-:W2:Y:S01]  /*24d20*/  LDL.LU R2, [R1+0xf68] ;  /* 0x000f680001027983 */ /* 0x000ea20000300800 */
[----:B------:R-:W-:-:S03]  /*24d30*/  IMAD.MOV.U32 R23, RZ, RZ, R19 ;  /* 0x000000ffff177224 */ /* 0x000fc600078e0013 */
[----:B------:R-:W-:Y:S04]  /*24d40*/  STL.64 [R1+0xec0], R20 ;  /* 0x000ec01401007387 */ /* 0x000fe80000100a00 */
[----:B------:R0:W-:Y:S04]  /*24d50*/  STL.64 [R1+0xee8], R22 ;  /* 0x000ee81601007387 */ /* 0x0001e80000100a00 */
[----:B------:R-:W2:Y:S04]  /*24d60*/  LDL.LU R18, [R1+0xf20] ;  /* 0x000f200001127983 */ /* 0x000ea80000300800 */
[----:B------:R-:W2:Y:S01]  /*24d70*/  LDL.LU R19, [R1+0xf1c] ;  /* 0x000f1c0001137983 */ /* 0x000ea20000300800 */
[----:B0-----:R-:W-:-:S03]  /*24d80*/  IMAD.MOV.U32 R22, RZ, RZ, R7 ;  /* 0x000000ffff167224 */ /* 0x001fc600078e0007 */
[----:B------:R-:W2:Y:S04]  /*24d90*/  LDL.LU R9, [R1+0xf3c] ;  /* 0x000f3c0001097983 */ /* 0x000ea80000300800 */
[----:B------:R-:W2:Y:S01]  /*24da0*/  LDL.LU R7, [R1+0xf10] ;  /* 0x000f100001077983 */ /* 0x000ea20000300800 */
[----:B---3--:R-:W-:Y:S02]  /*24db0*/  IMAD.MOV.U32 R26, RZ, RZ, R8 ;  /* 0x000000ffff1a7224 */ /* 0x008fe400078e0008 */
[----:B----4-:R-:W-:Y:S01]  /*24dc0*/  IMAD.MOV.U32 R25, RZ, RZ, R6 ;  /* 0x000000ffff197224 */ /* 0x010fe200078e0006 */
[----:B--2---:R-:W-:Y:S02]  /*24dd0*/  MOV R24, R5 ;  /* 0x0000000500187202 */ /* 0x004fe40000000f00 */
[----:B------:R0:W-:Y:S04]  /*24de0*/  STL.64 [R1+0xf08], R26 ;  /* 0x000f081a01007387 */ /* 0x0001e80000100a00 */
[----:B------:R1:W-:Y:S04]  /*24df0*/  STL.64 [R1+0xf00], R24 ;  /* 0x000f001801007387 */ /* 0x0003e80000100a00 */
[----:B------:R-:W2:Y:S01]  /*24e00*/  LDL.LU R5, [R1+0xf48] ;  /* 0x000f480001057983 */ /* 0x000ea20000300800 */
[----:B0-----:R-:W-:-:S03]  /*24e10*/  IMAD.MOV.U32 R27, RZ, RZ, R15 ;  /* 0x000000ffff1b7224 */ /* 0x001fc600078e000f */
[----:B------:R-:W3:Y:S01]  /*24e20*/  LDL.LU R6, [R1+0xf44] ;  /* 0x000f440001067983 */ /* 0x000ee20000300800 */
[----:B------:R-:W-:-:S03]  /*24e30*/  MOV R23, R29 ;  /* 0x0000001d00177202 */ /* 0x000fc60000000f00 */
[----:B------:R-:W4:Y:S01]  /*24e40*/  LDL.LU R15, [R1+0xf2c] ;  /* 0x000f2c00010f7983 */ /* 0x000f220000300800 */
[----:B------:R-:W-:Y:S01]  /*24e50*/  MOV R26, R14 ;  /* 0x0000000e001a7202 */ /* 0x000fe20000000f00 */
[----:B------:R-:W-:Y:S02]  /*24e60*/  IMAD.MOV.U32 R20, RZ, RZ, R16 ;  /* 0x000000ffff147224 */ /* 0x000fe400078e0010 */
[----:B------:R-:W4:Y:S01]  /*24e70*/  LDL.LU R14, [R1+0xf30] ;  /* 0x000f3000010e7983 */ /* 0x000f220000300800 */
[----:B-1----:R-:W-:Y:S01]  /*24e80*/  IMAD.MOV.U32 R25, RZ, RZ, R13 ;  /* 0x000000ffff197224 */ /* 0x002fe200078e000d */
[----:B------:R-:W-:Y:S02]  /*24e90*/  MOV R21, R17 ;  /* 0x0000001100157202 */ /* 0x000fe40000000f00 */
[----:B------:R-:W4:Y:S01]  /*24ea0*/  LDL.LU R8, [R1+0xf40] ;  /* 0x000f400001087983 */ /* 0x000f220000300800 */
[----:B------:R-:W-:-:S03]  /*24eb0*/  IMAD.MOV.U32 R24, RZ, RZ, R12 ;  /* 0x000000ffff187224 */ /* 0x000fc600078e000c */
[----:B------:R-:W-:Y:S04]  /*24ec0*/  STL.64 [R1+0x7b8], R26 ;  /* 0x0007b81a01007387 */ /* 0x000fe80000100a00 */
[----:B------:R-:W-:Y:S04]  /*24ed0*/  STL.64 [R1+0x7b0], R24 ;  /* 0x0007b01801007387 */ /* 0x000fe80000100a00 */
[----:B------:R-:W0:Y:S04]  /*24ee0*/  LDS.128 R24, [UR4+0x6e0] ;  /* 0x0006e004ff187984 */ /* 0x000e280008000c00 */
[----:B------:R-:W4:Y:S04]  /*24ef0*/  LDL.LU R12, [R1+0xf38] ;  /* 0x000f3800010c7983 */ /* 0x000f280000300800 */
[----:B------:R-:W4:Y:S04]  /*24f00*/  LDL.LU R13, [R1+0xf34] ;  /* 0x000f3400010d7983 */ /* 0x000f280000300800 */
[----:B--2---:R-:W-:Y:S04]  /*24f10*/  STL.64 [R1+0x7c0], R4 ;  /* 0x0007c00401007387 */ /* 0x004fe80000100a00 */
[----:B0-----:R0:W-:Y:S04]  /*24f20*/  STL.64 [R1+0x828], R24 ;  /* 0x0008281801007387 */ /* 0x0011e80000100a00 */
[----:B------:R1:W-:Y:S04]  /*24f30*/  STL.64 [R1+0x830], R26 ;  /* 0x0008301a01007387 */ /* 0x0003e80000100a00 */
[----:B---3--:R-:W-:Y:S04]  /*24f40*/  STL.64 [R1+0x7c8], R6 ;  /* 0x0007c80601007387 */ /* 0x008fe80000100a00 */
[----:B0-----:R-:W2:Y:S04]  /*24f50*/  LDL.LU.64 R24, [R1+0xf00] ;  /* 0x000f000001187983 */ /* 0x001ea80000300a00 */
[----:B-1----:R-:W3:Y:S04]  /*24f60*/  LDL.LU.64 R26, [R1+0xf08] ;  /* 0x000f0800011a7983 */ /* 0x002ee80000300a00 */
[----:B------:R-:W0:Y:S04]  /*24f70*/  LDS.128 R4, [UR4+0x6f0] ;  /* 0x0006f004ff047984 */ /* 0x000e280008000c00 */
[----:B------:R-:W-:Y:S04]  /*24f80*/  STL.64 [R1+0x788], R22 ;  /* 0x0007881601007387 */ /* 0x000fe80000100a00 */
[----:B----4-:R-:W-:Y:S04]  /*24f90*/  STL.64 [R1+0x7e8], R14 ;  /* 0x0007e80e01007387 */ /* 0x010fe80000100a00 */
[----:B------:R-:W4:Y:S04]  /*24fa0*/  LDL.LU R16, [R1+0xf28] ;  /* 0x000f280001107983 */ /* 0x000f280000300800 */
[----:B------:R-:W4:Y:S04]  /*24fb0*/  LDL.LU R17, [R1+0xf24] ;  /* 0x000f240001117983 */ /* 0x000f280000300800 */
[----:B0-----:R0:W-:Y:S04]  /*24fc0*/  STL [R1+0xe9c], R4 ;  /* 0x000e9c0401007387 */ /* 0x0011e80000100800 */
[----:B------:R1:W-:Y:S01]  /*24fd0*/  STL [R1+0xe98], R5 ;  /* 0x000e980501007387 */ /* 0x0003e20000100800 */
[----:B0-----:R-:W-:-:S02]  /*24fe0*/  IMAD.MOV.U32 R4, RZ, RZ, R28 ;  /* 0x000000ffff047224 */ /* 0x001fc400078e001c */
[----:B-1----:R-:W-:-:S05]  /*24ff0*/  IMAD.MOV.U32 R5, RZ, RZ, R3 ;  /* 0x000000ffff057224 */ /* 0x002fca00078e0003 */
[----:B------:R-:W-:Y:S04]  /*25000*/  STL.64 [R1+0x7a0], R4 ;  /* 0x0007a00401007387 */ /* 0x000fe80000100a00 */
[----:B--2---:R-:W-:Y:S04]  /*25010*/  STL.64 [R1+0x790], R24 ;  /* 0x0007901801007387 */ /* 0x004fe80000100a00 */
[----:B---3--:R-:W-:Y:S04]  /*25020*/  STL.64 [R1+0x798], R26 ;  /* 0x0007981a01007387 */ /* 0x008fe80000100a00 */
[----:B------:R-:W0:Y:S02]  /*25030*/  LDS.128 R24, [UR4+0x6d0] ;  /* 0x0006d004ff187984 */ /* 0x000e240008000c00 */
[----:B0-----:R-:W-:-:S02]  /*25040*/  IMAD.MOV.U32 R4, RZ, RZ, R26 ;  /* 0x000000ffff047224 */ /* 0x001fc400078e001a */
[----:B------:R-:W-:Y:S01]  /*25050*/  STL.64 [R1+0x8d8], R24 ;  /* 0x0008d81801007387 */ /* 0x000fe20000100a00 */
[----:B------:R-:W-:-:S03]  /*25060*/  MOV R29, R27 ;  /* 0x0000001b001d7202 */ /* 0x000fc60000000f00 */
[----:B------:R-:W0:Y:S04]  /*25070*/  LDS.128 R24, [UR4+0x6c0] ;  /* 0x0006c004ff187984 */ /* 0x000e280008000c00 */
[----:B0-----:R0:W-:Y:S04]  /*25080*/  STL.64 [R1+0x8e8], R24 ;  /* 0x0008e81801007387 */ /* 0x0011e80000100a00 */
[----:B------:R1:W-:Y:S04]  /*25090*/  STL.64 [R1+0x8f0], R26 ;  /* 0x0008f01a01007387 */ /* 0x0003e80000100a00 */
[----:B0-----:R-:W2:Y:S04]  /*250a0*/  LDL.LU.64 R24, [R1+0xef0] ;  /* 0x000ef00001187983 */ /* 0x001ea80000300a00 */
[----:B-1----:R-:W3:Y:S04]  /*250b0*/  LDL.LU.64 R26, [R1+0xef8] ;  /* 0x000ef800011a7983 */ /* 0x002ee80000300a00 */
[----:B------:R0:W-:Y:S02]  /*250c0*/  STL.64 [R1+0xee0], R20 ;  /* 0x000ee01401007387 */ /* 0x0001e40000100a00 */
[----:B0-----:R-:W-:Y:S01]  /*250d0*/  MOV R20, R10 ;  /* 0x0000000a00147202 */ /* 0x001fe20000000f00 */
[----:B------:R-:W-:Y:S01]  /*250e0*/  IMAD.MOV.U32 R21, RZ, RZ, R11 ;  /* 0x000000ffff157224 */ /* 0x000fe200078e000b */
[----:B------:R0:W-:Y:S04]  /*250f0*/  STL [R1+0xe94], R6 ;  /* 0x000e940601007387 */ /* 0x0001e80000100800 */
[----:B------:R-:W-:Y:S04]  /*25100*/  STL.64 [R1+0x780], R20 ;  /* 0x0007801401007387 */ /* 0x000fe80000100a00 */
[----:B------:R-:W1:Y:S01]  /*25110*/  LDS.128 R20, [UR4+0x6b0] ;  /* 0x0006b004ff147984 */ /* 0x000e620008000c00 */
[----:B0-----:R-:W-:-:S03]  /*25120*/  MOV R6, R2 ;  /* 0x0000000200067202 */ /* 0x001fc60000000f00 */
[----:B------:R0:W-:Y:S04]  /*25130*/  STL [R1+0xe90], R7 ;  /* 0x000e900701007387 */ /* 0x0001e80000100800 */
[----:B------:R-:W-:Y:S04]  /*25140*/  STL.64 [R1+0x7e0], R12 ;  /* 0x0007e00c01007387 */ /* 0x000fe80000100a00 */
[----:B------:R-:W1:Y:S01]  /*25150*/  LDS.128 R12, [UR4+0x710] ;  /* 0x00071004ff0c7984 */ /* 0x000e620008000c00 */
[----:B0-----:R-:W-:-:S03]  /*25160*/  IMAD.MOV.U32 R7, RZ, RZ, R0 ;  /* 0x000000ffff077224 */ /* 0x001fc600078e0000 */
[----:B----4-:R-:W-:Y:S04]  /*25170*/  STL.64 [R1+0x7f0], R16 ;  /* 0x0007f01001007387 */ /* 0x010fe80000100a00 */
[----:B------:R0:W-:Y:S04]  /*25180*/  STL.64 [R1+0x7a8], R6 ;  /* 0x0007a80601007387 */ /* 0x0001e80000100a00 */
[----:B------:R-:W-:Y:S04]  /*25190*/  STL.64 [R1+0x7f8], R18 ;  /* 0x0007f81201007387 */ /* 0x000fe80000100a00 */
[----:B------:R-:W-:Y:S04]  /*251a0*/  LDS.128 R16, [UR4+0x720] ;  /* 0x00072004ff107984 */ /* 0x000fe80008000c00 */
[----:B------:R-:W4:Y:S04]  /*251b0*/  LDL.LU R10, [R1+0xf18] ;  /* 0x000f1800010a7983 */ /* 0x000f280000300800 */
[----:B------:R-:W4:Y:S01]  /*251c0*/  LDL.LU R11, [R1+0xf14] ;  /* 0x000f1400010b7983 */ /* 0x000f220000300800 */
[----:B-1----:R-:W-:-:S03]  /*251d0*/  IMAD.MOV.U32 R5, RZ, RZ, R20 ;  /* 0x000000ffff057224 */ /* 0x002fc600078e0014 */
[----:B------:R1:W-:Y:S01]  /*251e0*/  STL [R1+0x8cc], R21 ;  /* 0x0008cc1501007387 */ /* 0x0003e20000100800 */
[----:B0-----:R-:W-:Y:S01]  /*251f0*/  IMAD.MOV.U32 R6, RZ, RZ, R22 ;  /* 0x000000ffff067224 */ /* 0x001fe200078e0016 */
[----:B------:R-:W-:Y:S02]  /*25200*/  MOV R7, R23 ;  /* 0x0000001700077202 */ /* 0x000fe40000000f00 */
[----:B------:R-:W4:Y:S04]  /*25210*/  LDL.LU.64 R22, [R1+0xee8] ;  /* 0x000ee80001167983 */ /* 0x000f280000300a00 */
[----:B-1----:R-:W4:Y:S04]  /*25220*/  LDL.LU.64 R20, [R1+0xee0] ;  /* 0x000ee00001147983 */ /* 0x002f280000300a00 */
[----:B------:R-:W-:Y:S04]  /*25230*/  STL.64 [R1+0x700], R12 ;  /* 0x0007000c01007387 */ /* 0x000fe80000100a00 */
[----:B------:R-:W-:Y:S04]  /*25240*/  STL.64 [R1+0x708], R14 ;  /* 0x0007080e01007387 */ /* 0x000fe80000100a00 */
[----:B------:R-:W0:Y:S04]  /*25250*/  LDS.128 R12, [UR4+0x620] ;  /* 0x00062004ff0c7984 */ /* 0x000e280008000c00 */
[----:B0-----:R-:W-:Y:S04]  /*25260*/  STL.64 [R1+0x838], R12 ;  /* 0x0008380c01007387 */ /* 0x001fe80000100a00 */
[----:B------:R-:W-:Y:S04]  /*25270*/  STL.64 [R1+0x840], R14 ;  /* 0x0008400e01007387 */ /* 0x000fe80000100a00 */
[----:B------:R-:W0:Y:S04]  /*25280*/  LDS.128 R12, [UR4+0x610] ;  /* 0x00061004ff0c7984 */ /* 0x000e280008000c00 */
[----:B0-----:R0:W-:Y:S04]  /*25290*/  STL.64 [R1+0x818], R12 ;  /* 0x0008180c01007387 */ /* 0x0011e80000100a00 */
[----:B0-----:R-:W4:Y:S04]  /*252a0*/  LDL.LU R13, [R1+0x8cc] ;  /* 0x0008cc00010d7983 */ /* 0x001f280000300800 */
[----:B--2---:R-:W-:Y:S04]  /*252b0*/  STL.64 [R1+0x770], R24 ;  /* 0x0007701801007387 */ /* 0x004fe80000100a00 */
[----:B---3--:R-:W-:Y:S04]  /*252c0*/  STL.64 [R1+0x778], R26 ;  /* 0x0007781a01007387 */ /* 0x008fe80000100a00 */
[----:B------:R-:W0:Y:S02]  /*252d0*/  LDS.128 R24, [UR4+0x6a0] ;  /* 0x0006a004ff187984 */ /* 0x000e240008000c00 */
[----:B0-----:R-:W-:Y:S01]  /*252e0*/  IMAD.MOV.U32 R28, RZ, RZ, R24 ;  /* 0x000000ffff1c7224 */ /* 0x001fe200078e0018 */
[----:B------:R-:W-:Y:S01]  /*252f0*/  MOV R2, R26 ;  /* 0x0000001a00027202 */ /* 0x000fe20000000f00 */
[----:B------:R-:W-:-:S02]  /*25300*/  IMAD.MOV.U32 R3, RZ, RZ, R25 ;  /* 0x000000ffff037224 */ /* 0x000fc400078e0019 */
[----:B------:R-:W-:Y:S01]  /*25310*/  IMAD.MOV.U32 R0, RZ, RZ, R27 ;  /* 0x000000ffff007224 */ /* 0x000fe200078e001b */
[----:B------:R-:W2:Y:S04]  /*25320*/  LDL.LU.64 R24, [R1+0xed0] ;  /* 0x000ed00001187983 */ /* 0x000ea80000300a00 */
[----:B------:R-:W3:Y:S04]  /*25330*/  LDL.LU.64 R26, [R1+0xed8] ;  /* 0x000ed800011a7983 */ /* 0x000ee80000300a00 */
[----:B----4-:R-:W-:Y:S04]  /*25340*/  STL.64 [R1+0x768], R22 ;  /* 0x0007681601007387 */ /* 0x010fe80000100a00 */
[----:B------:R-:W-:Y:S04]  /*25350*/  STL.64 [R1+0x760], R20 ;  /* 0x0007601401007387 */ /* 0x000fe80000100a00 */
[----:B------:R-:W0:Y:S04]  /*25360*/  LDS.128 R20, [UR4+0x690] ;  /* 0x00069004ff147984 */ /* 0x000e280008000c00 */
[----:B0-----:R0:W-:Y:S04]  /*25370*/  STL.64 [R1+0x8a8], R20 ;  /* 0x0008a81401007387 */ /* 0x0011e80000100a00 */
[----:B------:R1:W-:Y:S04]  /*25380*/  STL.64 [R1+0x8b0], R22 ;  /* 0x0008b01601007387 */ /* 0x0003e80000100a00 */
[----:B0-----:R-:W4:Y:S04]  /*25390*/  LDL.LU.64 R20, [R1+0xec0] ;  /* 0x000ec00001147983 */ /* 0x001f280000300a00 */
[----:B-1----:R-:W4:Y:S04]  /*253a0*/  LDL.LU.64 R22, [R1+0xec8] ;  /* 0x000ec80001167983 */ /* 0x002f280000300a00 */
[----:B------:R-:W-:Y:S04]  /*253b0*/  STL.64 [R1+0x710], R16 ;  /* 0x0007101001007387 */ /* 0x000fe80000100a00 */
[----:B------:R-:W-:Y:S04]  /*253c0*/  STL.64 [R1+0x718], R18 ;  /* 0x0007181201007387 */ /* 0x000fe80000100a00 */
[----:B------:R-:W0:Y:S01]  /*253d0*/  LDS.128 R16, [UR4+0x630] ;  /* 0x00063004ff107984 */ /* 0x000e220008000c00 */
[----:B------:R-:W-:-:S03]  /*253e0*/  IMAD.MOV.U32 R12, RZ, RZ, R5 ;  /* 0x000000ffff0c7224 */ /* 0x000fc600078e0005 */
[----:B------:R1:W-:Y:S04]  /*253f0*/  STL [R1+0x820], R14 ;  /* 0x0008200e01007387 */ /* 0x0003e80000100800 */
[----:B------:R-:W4:Y:S01]  /*25400*/  LDL.LU R5, [R1+0xe98] ;  /* 0x000e980001057983 */ /* 0x000f220000300800 */
[----:B-1----:R-:W-:-:S03]  /*25410*/  MOV R14, R6 ;  /* 0x00000006000e7202 */ /* 0x002fc60000000f00 */
[----:B------:R-:W4:Y:S04]  /*25420*/  LDL.LU R6, [R1+0xe94] ;  /* 0x000e940001067983 */ /* 0x000f280000300800 */
[----:B0-----:R0:W-:Y:S04]  /*25430*/  STL.64 [R1+0x850], R18 ;  /* 0x0008501201007387 */ /* 0x0011e80000100a00 */
[----:B------:R-:W-:Y:S01]  /*25440*/  STL.64 [R1+0x6a0], R12 ;  /* 0x0006a00c01007387 */ /* 0x000fe20000100a00 */
[----:B0-----:R-:W-:Y:S01]  /*25450*/  MOV R19, R29 ;  /* 0x0000001d00137202 */ /* 0x001fe20000000f00 */
[----:B------:R-:W-:-:S02]  /*25460*/  IMAD.MOV.U32 R29, RZ, RZ, R15 ;  /* 0x000000ffff1d7224 */ /* 0x000fc400078e000f */
[----:B------:R-:W-:Y:S01]  /*25470*/  IMAD.MOV.U32 R15, RZ, RZ, R7 ;  /* 0x000000ffff0f7224 */ /* 0x000fe200078e0007 */
[----:B------:R-:W-:Y:S04]  /*25480*/  STL.64 [R1+0x848], R16 ;  /* 0x0008481001007387 */ /* 0x000fe80000100a00 */
[----:B------:R-:W-:Y:S04]  /*25490*/  STL.64 [R1+0x6a8], R14 ;  /* 0x0006a80e01007387 */ /* 0x000fe80000100a00 */
[----:B------:R-:W-:Y:S04]  /*254a0*/  LDS.128 R12, [UR4+0x5c0] ;  /* 0x0005c004ff0c7984 */ /* 0x000fe80008000c00 */
[----:B--2---:R-:W-:Y:S04]  /*254b0*/  STL.64 [R1+0x750], R24 ;  /* 0x0007501801007387 */ /* 0x004fe80000100a00 */
[----:B---3--:R-:W-:Y:S04]  /*254c0*/  STL.64 [R1+0x758], R26 ;  /* 0x0007581a01007387 */ /* 0x008fe80000100a00 */
[----:B------:R-:W0:Y:S04]  /*254d0*/  LDS.128 R24, [UR4+0x680] ;  /* 0x00068004ff187984 */ /* 0x000e280008000c00 */
[----:B----4-:R-:W-:Y:S04]  /*254e0*/  STL.64 [R1+0x740], R20 ;  /* 0x0007401401007387 */ /* 0x010fe80000100a00 */
[----:B0-----:R0:W-:Y:S04]  /*254f0*/  STL.64 [R1+0x898], R24 ;  /* 0x0008981801007387 */ /* 0x0011e80000100a00 */
[----:B------:R1:W-:Y:S04]  /*25500*/  STL.64 [R1+0x8a0], R26 ;  /* 0x0008a01a01007387 */ /* 0x0003e80000100a00 */
[----:B------:R-:W-:Y:S04]  /*25510*/  STL.64 [R1+0x748], R22 ;  /* 0x0007481601007387 */ /* 0x000fe80000100a00 */
[----:B0-----:R-:W2:Y:S04]  /*25520*/  LDL.LU.64 R24, [R1+0xeb0] ;  /* 0x000eb00001187983 */ /* 0x001ea80000300a00 */
[----:B-1----:R-:W3:Y:S04]  /*25530*/  LDL.LU.64 R26, [R1+0xeb8] ;  /* 0x000eb800011a7983 */ /* 0x002ee80000300a00 */
[----:B------:R0:W-:Y:S04]  /*25540*/  STL.64 [R1+0xe48], R14 ;  /* 0x000e480e01007387 */ /* 0x0001e80000100a00 */
[----:B------:R1:W-:Y:S04]  /*25550*/  STL.64 [R1+0xe40], R12 ;  /* 0x000e400c01007387 */ /* 0x0003e80000100a00 */
[----:B------:R-:W4:Y:S04]  /*25560*/  LDS.128 R20, [UR4+0x670] ;  /* 0x00067004ff147984 */ /* 0x000f280008000c00 */
[----:B0-----:R-:W3:Y:S04]  /*25570*/  LDL.LU R14, [R1+0x850] ;  /* 0x00085000010e7983 */ /* 0x001ee80000300800 */
[----:B-1----:R-:W3:Y:S04]  /*25580*/  LDL.LU R12, [R1+0x848] ;  /* 0x00084800010c7983 */ /* 0x002ee80000300800 */
[----:B------:R-:W3:Y:S04]  /*25590*/  LDL.LU R13, [R1+0x84c] ;  /* 0x00084c00010d7983 */ /* 0x000ee80000300800 */
[----:B------:R-:W3:Y:S01]  /*255a0*/  LDL.LU R15, [R1+0x854] ;  /* 0x00085400010f7983 */ /* 0x000ee20000300800 */
[----:B------:R-:W-:-:S03]  /*255b0*/  IMAD.MOV.U32 R18, RZ, RZ, R4 ;  /* 0x000000ffff127224 */ /* 0x000fc600078e0004 */
[----:B------:R-:W3:Y:S04]  /*255c0*/  LDL.LU R4, [R1+0xe9c] ;  /* 0x000e9c0001047983 */ /* 0x000ee80000300800 */
[----:B------:R-:W3:Y:S04]  /*255d0*/  LDL.LU R7, [R1+0xe90] ;  /* 0x000e900001077983 */ /* 0x000ee80000300800 */
[----:B------:R-:W-:Y:S04]  /*255e0*/  STL.64 [R1+0x7d0], R8 ;  /* 0x0007d00801007387 */ /* 0x000fe80000100a00 */
[----:B------:R-:W-:Y:S04]  /*255f0*/  STL.64 [R1+0x7d8], R10 ;  /* 0x0007d80a01007387 */ /* 0x000fe80000100a00 */
[----:B------:R-:W-:Y:S04]  /*25600*/  LDS.128 R8, [UR4+0x700] ;  /* 0x00070004ff087984 */ /* 0x000fe80008000c00 */
[----:B----4-:R-:W-:Y:S04]  /*25610*/  STL.64 [R1+0x888], R20 ;  /* 0x0008881401007387 */ /* 0x010fe80000100a00 */
[----:B------:R-:W-:Y:S04]  /*25620*/  STL.64 [R1+0x890], R22 ;  /* 0x0008901601007387 */ /* 0x000fe80000100a00 */
[----:B------:R-:W0:Y:S04]  /*25630*/  LDS.128 R20, [UR4+0x660] ;  /* 0x00066004ff147984 */ /* 0x000e280008000c00 */
[----:B------:R-:W4:Y:S04]  /*25640*/  LDL.LU R16, [R1+0x8d8] ;  /* 0x0008d80001107983 */ /* 0x000f280000300800 */
[----:B------:R-:W4:Y:S04]  /*25650*/  LDL.LU R17, [R1+0x8dc] ;  /* 0x0008dc0001117983 */ /* 0x000f280000300800 */
[----:B0-----:R0:W-:Y:S04]  /*25660*/  STL.64 [R1+0x878], R20 ;  /* 0x0008781401007387 */ /* 0x0011e80000100a00 */
[----:B------:R1:W-:Y:S04]  /*25670*/  STL.64 [R1+0x880], R22 ;  /* 0x0008801601007387 */ /* 0x0003e80000100a00 */
[----:B0-----:R-:W4:Y:S04]  /*25680*/  LDL.LU.64 R20, [R1+0xea0] ;  /* 0x000ea00001147983 */ /* 0x001f280000300a00 */
[----:B-1----:R-:W4:Y:S04]  /*25690*/  LDL.LU.64 R22, [R1+0xea8] ;  /* 0x000ea80001167983 */ /* 0x002f280000300a00 */
[----:B--2---:R-:W-:Y:S04]  /*256a0*/  STL.64 [R1+0x730], R24 ;  /* 0x0007301801007387 */ /* 0x004fe80000100a00 */
[----:B---3--:R-:W-:Y:S04]  /*256b0*/  STL.64 [R1+0x738], R26 ;  /* 0x0007381a01007387 */ /* 0x008fe80000100a00 */
[----:B------:R-:W0:Y:S04]  /*256c0*/  LDS.128 R24, [UR4+0x650] ;  /* 0x00065004ff187984 */ /* 0x000e280008000c00 */
[----:B------:R1:W-:Y:S04]  /*256d0*/  STL.64 [R1+0xe60], R12 ;  /* 0x000e600c01007387 */ /* 0x0003e80000100a00 */
[----:B------:R2:W-:Y:S04]  /*256e0*/  STL.64 [R1+0xe68], R14 ;  /* 0x000e680e01007387 */ /* 0x0005e80000100a00 */
[----:B0-----:R-:W-:Y:S04]  /*256f0*/  STL.64 [R1+0x868], R24 ;  /* 0x0008681801007387 */ /* 0x001fe80000100a00 */
[----:B------:R-:W-:Y:S04]  /*25700*/  STL.64 [R1+0x870], R26 ;  /* 0x0008701a01007387 */ /* 0x000fe80000100a00 */
[----:B-1----:R-:W3:Y:S04]  /*25710*/  LDL.LU R12, [R1+0x868] ;  /* 0x00086800010c7983 */ /* 0x002ee80000300800 */
[----:B------:R-:W3:Y:S04]  /*25720*/  LDL.LU R13, [R1+0x86c] ;  /* 0x00086c00010d7983 */ /* 0x000ee80000300800 */
[----:B--2---:R-:W2:Y:S04]  /*25730*/  LDL.LU R14, [R1+0x870] ;  /* 0x00087000010e7983 */ /* 0x004ea80000300800 */
[----:B------:R-:W2:Y:S04]  /*25740*/  LDL.LU R15, [R1+0x874] ;  /* 0x00087400010f7983 */ /* 0x000ea80000300800 */
[----:B------:R0:W-:Y:S04]  /*25750*/  STL.64 [R1+0x6f0], R8 ;  /* 0x0006f00801007387 */ /* 0x0001e80000100a00 */
[----:B------:R1:W-:Y:S04]  /*25760*/  STL.64 [R1+0x6f8], R10 ;  /* 0x0006f80a01007387 */ /* 0x0003e80000100a00 */
[----:B------:R1:W-:Y:S04]  /*25770*/  STL.64 [R1+0x6e0], R4 ;  /* 0x0006e00401007387 */ /* 0x0003e80000100a00 */
[----:B----4-:R-:W-:Y:S04]  /*25780*/  STL.64 [R1+0x720], R20 ;  /* 0x0007201401007387 */ /* 0x010fe80000100a00 */
[----:B------:R-:W-:Y:S04]  /*25790*/  STL.64 [R1+0x728], R22 ;  /* 0x0007281601007387 */ /* 0x000fe80000100a00 */
[----:B------:R-:W4:Y:S01]  /*257a0*/  LDS.128 R20, [UR4+0x640] ;  /* 0x00064004ff147984 */ /* 0x000f220008000c00 */
[----:B0-----:R-:W-:Y:S01]  /*257b0*/  IMAD.MOV.U32 R8, RZ, RZ, R28 ;  /* 0x000000ffff087224 */ /* 0x001fe200078e001c */
[----:B------:R-:W-:Y:S01]  /*257c0*/  MOV R9, R3 ;  /* 0x0000000300097202 */ /* 0x000fe20000000f00 */
[----:B-1----:R-:W-:Y:S01]  /*257d0*/  IMAD.MOV.U32 R10, RZ, RZ, R2 ;  /* 0x000000ffff0a7224 */ /* 0x002fe200078e0002 */
[----:B------:R0:W-:Y:S01]  /*257e0*/  STL.64 [R1+0x6e8], R6 ;  /* 0x0006e80601007387 */ /* 0x0001e20000100a00 */
[----:B------:R-:W-:-:S03]  /*257f0*/  IMAD.MOV.U32 R11, RZ, RZ, R0 ;  /* 0x000000ffff0b7224 */ /* 0x000fc600078e0000 */
[----:B------:R-:W-:Y:S04]  /*25800*/  STL.64 [R1+0x690], R8 ;  /* 0x0006900801007387 */ /* 0x000fe80000100a00 */
[----:B------:R-:W-:Y:S04]  /*25810*/  STL.64 [R1+0x698], R10 ;  /* 0x0006980a01007387 */ /* 0x000fe80000100a00 */
[----:B------:R-:W1:Y:S04]  /*25820*/  LDS.128 R8, [UR4+0x5b0] ;  /* 0x0005b004ff087984 */ /* 0x000e680008000c00 */
[----:B------:R-:W2:Y:S04]  /*25830*/  LDL.LU R4, [R1+0x8e8] ;  /* 0x0008e80001047983 */ /* 0x000ea80000300800 */
[----:B------:R-:W2:Y:S04]  /*25840*/  LDL.LU R5, [R1+0x8ec] ;  /* 0x0008ec0001057983 */ /* 0x000ea80000300800 */
[----:B0-----:R-:W2:Y:S04]  /*25850*/  LDL.LU R6, [R1+0x8f0] ;  /* 0x0008f00001067983 */ /* 0x001ea80000300800 */
[----:B------:R-:W2:Y:S04]  /*25860*/  LDL.LU R7, [R1+0x8f4] ;  /* 0x0008f40001077983 */ /* 0x000ea80000300800 */
[----:B------:R-:W0:Y:S04]  /*25870*/  LDS.128 R24, [UR4+0x600] ;  /* 0x00060004ff187984 */ /* 0x000e280008000c00 */
[----:B----4-:R4:W-:Y:S04]  /*25880*/  STL.64 [R1+0x858], R20 ;  /* 0x0008581401007387 */ /* 0x0109e80000100a00 */
[----:B------:R1:W-:Y:S04]  /*25890*/  STL.64 [R1+0x860], R22 ;  /* 0x0008601601007387 */ /* 0x0003e80000100a00 */
[----:B----4-:R-:W4:Y:S04]  /*258a0*/  LDL.LU R20, [R1+0x828] ;  /* 0x0008280001147983 */ /* 0x010f280000300800 */
[----:B------:R-:W4:Y:S04]  /*258b0*/  LDL.LU R21, [R1+0x82c] ;  /* 0x00082c0001157983 */ /* 0x000f280000300800 */
[----:B-1----:R-:W4:Y:S04]  /*258c0*/  LDL.LU R22, [R1+0x830] ;  /* 0x0008300001167983 */ /* 0x002f280000300800 */
[----:B------:R-:W4:Y:S04]  /*258d0*/  LDL.LU R23, [R1+0x834] ;  /* 0x0008340001177983 */ /* 0x000f280000300800 */
[----:B------:R1:W-:Y:S04]  /*258e0*/  STL.64 [R1+0xe58], R10 ;  /* 0x000e580a01007387 */ /* 0x0003e80000100a00 */
[----:B------:R0:W-:Y:S04]  /*258f0*/  STL.64 [R1+0xe50], R8 ;  /* 0x000e500801007387 */ /* 0x0001e80000100a00 */
[----:B-1----:R-:W4:Y:S04]  /*25900*/  LDL.LU R10, [R1+0x860] ;  /* 0x00086000010a7983 */ /* 0x002f280000300800 */
[----:B------:R-:W4:Y:S04]  /*25910*/  LDL.LU R11, [R1+0x864] ;  /* 0x00086400010b7983 */ /* 0x000f280000300800 */
[----:B0-----:R-:W4:Y:S04]  /*25920*/  LDL.LU R8, [R1+0x858] ;  /* 0x0008580001087983 */ /* 0x001f280000300800 */
[----:B------:R-:W4:Y:S04]  /*25930*/  LDL.LU R9, [R1+0x85c] ;  /* 0x00085c0001097983 */ /* 0x000f280000300800 */
[----:B---3--:R0:W-:Y:S04]  /*25940*/  STL.64 [R1+0xe70], R12 ;  /* 0x000e700c01007387 */ /* 0x0081e80000100a00 */
[----:B--2---:R1:W-:Y:S04]  /*25950*/  STL.64 [R1+0xe78], R14 ;  /* 0x000e780e01007387 */ /* 0x0043e80000100a00 */
[----:B0-----:R-:W2:Y:S04]  /*25960*/  LDL.LU R12, [R1+0x878] ;  /* 0x00087800010c7983 */ /* 0x001ea80000300800 */
[----:B------:R-:W2:Y:S04]  /*25970*/  LDL.LU R13, [R1+0x87c] ;  /* 0x00087c00010d7983 */ /* 0x000ea80000300800 */
[----:B-1----:R-:W3:Y:S04]  /*25980*/  LDL.LU R14, [R1+0x880] ;  /* 0x00088000010e7983 */ /* 0x002ee80000300800 */
[----:B------:R-:W3:Y:S01]  /*25990*/  LDL.LU R15, [R1+0x884] ;  /* 0x00088400010f7983 */ /* 0x000ee20000300800 */
[----:B------:R-:W-:Y:S01]  /*259a0*/  MOV R28, R24 ;  /* 0x00000018001c7202 */ /* 0x000fe20000000f00 */
[----:B------:R-:W-:Y:S01]  /*259b0*/  IMAD.MOV.U32 R3, RZ, RZ, R25 ;  /* 0x000000ffff037224 */ /* 0x000fe200078e0019 */
[----:B------:R-:W-:Y:S01]  /*259c0*/  MOV R0, R27 ;  /* 0x0000001b00007202 */ /* 0x000fe20000000f00 */
[----:B------:R-:W-:Y:S01]  /*259d0*/  IMAD.MOV.U32 R2, RZ, RZ, R26 ;  /* 0x000000ffff027224 */ /* 0x000fe200078e001a */
[----:B------:R-:W-:Y:S04]  /*259e0*/  STL.64 [R1+0x6c0], R16 ;  /* 0x0006c01001007387 */ /* 0x000fe80000100a00 */
[----:B------:R-:W0:Y:S04]  /*259f0*/  LDS.128 R24, [UR4+0x5f0] ;  /* 0x0005f004ff187984 */ /* 0x000e280008000c00 */
[----:B------:R-:W-:Y:S04]  /*25a00*/  STL.64 [R1+0x6c8], R18 ;  /* 0x0006c81201007387 */ /* 0x000fe80000100a00 */
[----:B------:R-:W1:Y:S04]  /*25a10*/  LDS.128 R16, [UR4+0x5d0] ;  /* 0x0005d004ff107984 */ /* 0x000e680008000c00 */
[----:B0-----:R-:W-:Y:S04]  /*25a20*/  STL.64 [R1+0xe18], R26 ;  /* 0x000e181a01007387 */ /* 0x001fe80000100a00 */
[----:B------:R0:W-:Y:S04]  /*25a30*/  STL.64 [R1+0xe10], R24 ;  /* 0x000e101801007387 */ /* 0x0001e80000100a00 */
[----:B----4-:R-:W-:Y:S04]  /*25a40*/  STL.64 [R1+0x6d0], R20 ;  /* 0x0006d01401007387 */ /* 0x010fe80000100a00 */
[----:B------:R4:W-:Y:S04]  /*25a50*/  STL.64 [R1+0x6b0], R4 ;  /* 0x0006b00401007387 */ /* 0x0009e80000100a00 */
[----:B------:R-:W-:Y:S04]  /*25a60*/  STL.64 [R1+0x6d8], R22 ;  /* 0x0006d81601007387 */ /* 0x000fe80000100a00 */
[----:B------:R-:W4:Y:S04]  /*25a70*/  LDS.128 R20, [UR4+0x5e0] ;  /* 0x0005e004ff147984 */ /* 0x000f280008000c00 */
[----:B------:R4:W-:Y:S04]  /*25a80*/  STL.64 [R1+0x6b8], R6 ;  /* 0x0006b80601007387 */ /* 0x0009e80000100a00 */
[----:B0-----:R-:W3:Y:S04]  /*25a90*/  LDL.LU R24, [R1+0x8a8] ;  /* 0x0008a80001187983 */ /* 0x001ee80000300800 */
[----:B------:R-:W3:Y:S04]  /*25aa0*/  LDL.LU R25, [R1+0x8ac] ;  /* 0x0008ac0001197983 */ /* 0x000ee80000300800 */
[----:B------:R-:W3:Y:S04]  /*25ab0*/  LDL.LU R26, [R1+0x8b0] ;  /* 0x0008b000011a7983 */ /* 0x000ee80000300800 */
[----:B------:R-:W3:Y:S04]  /*25ac0*/  LDL.LU R27, [R1+0x8b4] ;  /* 0x0008b400011b7983 */ /* 0x000ee80000300800 */
[----:B-1----:R-:W-:Y:S04]  /*25ad0*/  STL.64 [R1+0xe38], R18 ;  /* 0x000e381201007387 */ /* 0x002fe80000100a00 */
[----:B------:R-:W-:Y:S04]  /*25ae0*/  STL.64 [R1+0xe30], R16 ;  /* 0x000e301001007387 */ /* 0x000fe80000100a00 */
[----:B----4-:R-:W4:Y:S04]  /*25af0*/  LDL.LU R4, [R1+0x898] ;  /* 0x0008980001047983 */ /* 0x010f280000300800 */
[----:B------:R-:W4:Y:S04]  /*25b00*/  LDL.LU R5, [R1+0x89c] ;  /* 0x00089c0001057983 */ /* 0x000f280000300800 */
[----:B------:R-:W-:Y:S04]  /*25b10*/  STL.64 [R1+0xe28], R22 ;  /* 0x000e281601007387 */ /* 0x000fe80000100a00 */
[----:B------:R0:W-:Y:S04]  /*25b20*/  STL.64 [R1+0xe20], R20 ;  /* 0x000e201401007387 */ /* 0x0001e80000100a00 */
[----:B------:R-:W4:Y:S04]  /*25b30*/  LDL.LU R6, [R1+0x8a0] ;  /* 0x0008a00001067983 */ /* 0x000f280000300800 */
[----:B------:R-:W4:Y:S04]  /*25b40*/  LDL.LU R7, [R1+0x8a4] ;  /* 0x0008a40001077983 */ /* 0x000f280000300800 */
[----:B------:R1:W-:Y:S04]  /*25b50*/  STL.64 [R1+0xe88], R10 ;  /* 0x000e880a01007387 */ /* 0x0003e80000100a00 */
[----:B------:R1:W-:Y:S04]  /*25b60*/  STL.64 [R1+0xe80], R8 ;  /* 0x000e800801007387 */ /* 0x0003e80000100a00 */
[----:B0-----:R-:W4:Y:S04]  /*25b70*/  LDL.LU R20, [R1+0x818] ;  /* 0x0008180001147983 */ /* 0x001f280000300800 */
        /* <DEDUP_REMOVED lines=10> */
[----:B--2---:R0:W-:Y:S04]  /*25c20*/  STL.64 [R1+0x650], R12 ;  /* 0x0006500c01007387 */ /* 0x0041e80000100a00 */
[----:B---3--:R1:W-:Y:S04]  /*25c30*/  STL.64 [R1+0x658], R14 ;  /* 0x0006580e01007387 */ /* 0x0083e80000100a00 */
[----:B0-----:R-:W2:Y:S04]  /*25c40*/  LDL.LU.64 R12, [R1+0xe70] ;  /* 0x000e7000010c7983 */ /* 0x001ea80000300a00 */
[----:B-1----:R-:W3:Y:S01]  /*25c50*/  LDL.LU.64 R14, [R1+0xe78] ;  /* 0x000e7800010e7983 */ /* 0x002ee20000300a00 */
[----:B------:R-:W-:-:S03]  /*25c60*/  IMAD.MOV.U32 R23, RZ, RZ, R29 ;  /* 0x000000ffff177224 */ /* 0x000fc600078e001d */
[----:B------:R0:W-:Y:S04]  /*25c70*/  STL.64 [R1+0x680], R24 ;  /* 0x0006801801007387 */ /* 0x0001e80000100a00 */
[----:B------:R1:W-:Y:S01]  /*25c80*/  STL.64 [R1+0x688], R26 ;  /* 0x0006881a01007387 */ /* 0x0003e20000100a00 */
[----:B0-----:R-:W-:Y:S01]  /*25c90*/  IMAD.MOV.U32 R24, RZ, RZ, R28 ;  /* 0x000000ffff187224 */ /* 0x001fe200078e001c */
[----:B------:R-:W-:Y:S01]  /*25ca0*/  MOV R25, R3 ;  /* 0x0000000300197202 */ /* 0x000fe20000000f00 */
[----:B-1----:R-:W-:Y:S02]  /*25cb0*/  IMAD.MOV.U32 R26, RZ, RZ, R2 ;  /* 0x000000ffff1a7224 */ /* 0x002fe400078e0002 */
[----:B------:R-:W-:Y:S01]  /*25cc0*/  IMAD.MOV.U32 R27, RZ, RZ, R0 ;  /* 0x000000ffff1b7224 */ /* 0x000fe200078e0000 */
[----:B----4-:R-:W-:Y:S04]  /*25cd0*/  STL.64 [R1+0x660], R8 ;  /* 0x0006600801007387 */ /* 0x010fe80000100a00 */
[----:B------:R-:W-:Y:S04]  /*25ce0*/  STL.64 [R1+0x668], R10 ;  /* 0x0006680a01007387 */ /* 0x000fe80000100a00 */
[----:B------:R-:W0:Y:S04]  /*25cf0*/  LDS.128 R8, [UR4+0x590] ;  /* 0x00059004ff087984 */ /* 0x000e280008000c00 */
[----:B------:R-:W-:Y:S04]  /*25d00*/  STL.64 [R1+0x600], R20 ;  /* 0x0006001401007387 */ /* 0x000fe80000100a00 */
[----:B------:R-:W-:Y:S04]  /*25d10*/  STL.64 [R1+0x608], R22 ;  /* 0x0006081601007387 */ /* 0x000fe80000100a00 */
[----:B------:R-:W-:Y:S04]  /*25d20*/  LDS.128 R20, [UR4+0x550] ;  /* 0x00055004ff147984 */ /* 0x000fe80008000c00 */
[----:B------:R1:W-:Y:S04]  /*25d30*/  STL.64 [R1+0x5f0], R24 ;  /* 0x0005f01801007387 */ /* 0x0003e80000100a00 */
[----:B------:R4:W-:Y:S04]  /*25d40*/  STL.64 [R1+0x5f8], R26 ;  /* 0x0005f81a01007387 */ /* 0x0009e80000100a00 */
[----:B-1----:R-:W3:Y:S04]  /*25d50*/  LDL.LU.64 R24, [R1+0xe10] ;  /* 0x000e100001187983 */ /* 0x002ee80000300a00 */
[----:B----4-:R-:W4:Y:S04]  /*25d60*/  LDL.LU.64 R26, [R1+0xe18] ;  /* 0x000e1800011a7983 */ /* 0x010f280000300a00 */
[----:B0-----:R0:W-:Y:S01]  /*25d70*/  STL.64 [R1+0x828], R8 ;  /* 0x0008280801007387 */ /* 0x0011e20000100a00 */
[----:B------:R-:W-:-:S03]  /*25d80*/  MOV R3, R11 ;  /* 0x0000000b00037202 */ /* 0x000fc60000000f00 */
[----:B------:R1:W-:Y:S04]  /*25d90*/  STL [R1+0x830], R10 ;  /* 0x0008300a01007387 */ /* 0x0003e80000100800 */
[----:B0-----:R-:W4:Y:S04]  /*25da0*/  LDL.LU.64 R8, [R1+0xe80] ;  /* 0x000e800001087983 */ /* 0x001f280000300a00 */
[----:B-1----:R-:W4:Y:S04]  /*25db0*/  LDL.LU.64 R10, [R1+0xe88] ;  /* 0x000e8800010a7983 */ /* 0x002f280000300a00 */
[----:B--2---:R-:W-:Y:S04]  /*25dc0*/  STL.64 [R1+0x640], R12 ;  /* 0x0006400c01007387 */ /* 0x004fe80000100a00 */
[----:B---3--:R-:W-:Y:S04]  /*25dd0*/  STL.64 [R1+0x648], R14 ;  /* 0x0006480e01007387 */ /* 0x008fe80000100a00 */
[----:B------:R-:W0:Y:S04]  /*25de0*/  LDS.128 R12, [UR4+0x580] ;  /* 0x00058004ff0c7984 */ /* 0x000e280008000c00 */
[----:B0-----:R0:W-:Y:S04]  /*25df0*/  STL.64 [R1+0x8d8], R12 ;  /* 0x0008d80c01007387 */ /* 0x0011e80000100a00 */
[----:B0-----:R-:W2:Y:S04]  /*25e00*/  LDL.LU.64 R12, [R1+0xe60] ;  /* 0x000e6000010c7983 */ /* 0x001ea80000300a00 */
[----:B------:R0:W-:Y:S04]  /*25e10*/  STL.64 [R1+0x8e0], R14 ;  /* 0x0008e00e01007387 */ /* 0x0001e80000100a00 */
[----:B------:R1:W-:Y:S04]  /*25e20*/  STL.64 [R1+0x918], R20 ;  /* 0x0009181401007387 */ /* 0x0003e80000100a00 */
[----:B------:R3:W-:Y:S04]  /*25e30*/  STL.64 [R1+0x920], R22 ;  /* 0x0009201601007387 */ /* 0x0007e80000100a00 */
[----:B0-----:R-:W2:Y:S04]  /*25e40*/  LDL.LU.64 R14, [R1+0xe68] ;  /* 0x000e6800010e7983 */ /* 0x001ea80000300a00 */
[----:B-1----:R-:W2:Y:S04]  /*25e50*/  LDL.LU.64 R20, [R1+0xe20] ;  /* 0x000e200001147983 */ /* 0x002ea80000300a00 */
[----:B---3--:R-:W3:Y:S04]  /*25e60*/  LDL.LU.64 R22, [R1+0xe28] ;  /* 0x000e280001167983 */ /* 0x008ee80000300a00 */
[----:B------:R-:W-:Y:S04]  /*25e70*/  STL.64 [R1+0x610], R16 ;  /* 0x0006101001007387 */ /* 0x000fe80000100a00 */
[----:B------:R-:W-:Y:S04]  /*25e80*/  STL.64 [R1+0x618], R18 ;  /* 0x0006181201007387 */ /* 0x000fe80000100a00 */
[----:B------:R-:W0:Y:S02]  /*25e90*/  LDS.128 R16, [UR4+0x560] ;  /* 0x00056004ff107984 */ /* 0x000e240008000c00 */
[----:B0-----:R-:W-:-:S02]  /*25ea0*/  IMAD.MOV.U32 R2, RZ, RZ, R18 ;  /* 0x000000ffff027224 */ /* 0x001fc400078e0012 */
[----:B------:R0:W-:Y:S01]  /*25eb0*/  STL.64 [R1+0x8f8], R16 ;  /* 0x0008f81001007387 */ /* 0x0001e20000100a00 */
[----:B------:R-:W-:-:S03]  /*25ec0*/  IMAD.MOV.U32 R0, RZ, RZ, R19 ;  /* 0x000000ffff007224 */ /* 0x000fc600078e0013 */
[----:B------:R-:W3:Y:S04]  /*25ed0*/  LDL.LU.64 R18, [R1+0xe38] ;  /* 0x000e380001127983 */ /* 0x000ee80000300a00 */
[----:B0-----:R-:W3:Y:S04]  /*25ee0*/  LDL.LU.64 R16, [R1+0xe30] ;  /* 0x000e300001107983 */ /* 0x001ee80000300a00 */
[----:B------:R-:W-:Y:S04]  /*25ef0*/  STL.64 [R1+0x670], R4 ;  /* 0x0006700401007387 */ /* 0x000fe80000100a00 */
[----:B------:R-:W-:Y:S04]  /*25f00*/  STL.64 [R1+0x678], R6 ;  /* 0x0006780601007387 */ /* 0x000fe80000100a00 */
[----:B------:R-:W0:Y:S04]  /*25f10*/  LDS.128 R4, [UR4+0x5a0] ;  /* 0x0005a004ff047984 */ /* 0x000e280008000c00 */
[----:B------:R-:W-:Y:S04]  /*25f20*/  STL [R1+0xe08], R3 ;  /* 0x000e080301007387 */ /* 0x000fe80000100800 */
[----:B------:R-:W-:Y:S04]  /*25f30*/  STL.64 [R1+0x5e0], R24 ;  /* 0x0005e01801007387 */ /* 0x000fe80000100a00 */
[----:B----4-:R-:W-:Y:S04]  /*25f40*/  STL.64 [R1+0x5e8], R26 ;  /* 0x0005e81a01007387 */ /* 0x010fe80000100a00 */
[----:B------:R-:W1:Y:S04]  /*25f50*/  LDS.128 R24, [UR4+0x540] ;  /* 0x00054004ff187984 */ /* 0x000e680008000c00 */
[----:B------:R-:W-:Y:S04]  /*25f60*/  STL.64 [R1+0x630], R8 ;  /* 0x0006300801007387 */ /* 0x000fe80000100a00 */
[----:B------:R-:W-:Y:S04]  /*25f70*/  STL.64 [R1+0x638], R10 ;  /* 0x0006380a01007387 */ /* 0x000fe80000100a00 */
[----:B------:R-:W4:Y:S04]  /*25f80*/  LDS.128 R8, [UR4+0x570] ;  /* 0x00057004ff087984 */ /* 0x000f280008000c00 */
[----:B0-----:R0:W-:Y:S04]  /*25f90*/  STL [R1+0xe04], R6 ;  /* 0x000e040601007387 */ /* 0x0011e80000100800 */
[----:B------:R0:W-:Y:S01]  /*25fa0*/  STL [R1+0xe00], R7 ;  /* 0x000e000701007387 */ /* 0x0001e20000100800 */
[----:B-1----:R-:W-:-:S03]  /*25fb0*/  MOV R29, R26 ;  /* 0x0000001a001d7202 */ /* 0x002fc60000000f00 */
[----:B------:R-:W-:Y:S01]  /*25fc0*/  STL.64 [R1+0x8e8], R24 ;  /* 0x0008e81801007387 */ /* 0x000fe20000100a00 */
[----:B------:R-:W-:-:S03]  /*25fd0*/  IMAD.MOV.U32 R28, RZ, RZ, R27 ;  /* 0x000000ffff1c7224 */ /* 0x000fc600078e001b */
[----:B------:R-:W1:Y:S01]  /*25fe0*/  LDS.128 R24, [UR4+0x530] ;  /* 0x00053004ff187984 */ /* 0x000e620008000c00 */
[----:B----4-:R-:W-:-:S03]  /*25ff0*/  IMAD.MOV.U32 R3, RZ, RZ, R9 ;  /* 0x000000ffff037224 */ /* 0x010fc600078e0009 */
[----:B------:R4:W-:Y:S01]  /*26000*/  STL [R1+0x908], R8 ;  /* 0x0009080801007387 */ /* 0x0009e20000100800 */
[----:B0-----:R-:W-:Y:S01]  /*26010*/  IMAD.MOV.U32 R6, RZ, RZ, R10 ;  /* 0x000000ffff067224 */ /* 0x001fe200078e000a */
[----:B------:R-:W-:Y:S02]  /*26020*/  MOV R7, R11 ;  /* 0x0000000b00077202 */ /* 0x000fe40000000f00 */
[----:B------:R-:W3:Y:S04]  /*26030*/  LDL.LU.64 R10, [R1+0xe58] ;  /* 0x000e5800010a7983 */ /* 0x000ee80000300a00 */
[----:B----4-:R-:W4:Y:S04]  /*26040*/  LDL.LU.64 R8, [R1+0xe50] ;  /* 0x000e500001087983 */ /* 0x010f280000300a00 */
[----:B--2---:R0:W-:Y:S04]  /*26050*/  STL.64 [R1+0x620], R12 ;  /* 0x0006200c01007387 */ /* 0x0041e80000100a00 */
[----:B0-----:R-:W2:Y:S04]  /*26060*/  LDL.LU.64 R12, [R1+0xe40] ;  /* 0x000e4000010c7983 */ /* 0x001ea80000300a00 */
[----:B------:R0:W-:Y:S04]  /*26070*/  STL.64 [R1+0x628], R14 ;  /* 0x0006280e01007387 */ /* 0x0001e80000100a00 */
[----:B------:R-:W-:Y:S04]  /*26080*/  STL.64 [R1+0x5d0], R20 ;  /* 0x0005d01401007387 */ /* 0x000fe80000100a00 */
[----:B---3--:R-:W-:Y:S04]  /*26090*/  STL.64 [R1+0x5d8], R22 ;  /* 0x0005d81601007387 */ /* 0x008fe80000100a00 */
[----:B0-----:R-:W3:Y:S04]  /*260a0*/  LDL.LU.64 R14, [R1+0xe48] ;  /* 0x000e4800010e7983 */ /* 0x001ee80000300a00 */
[----:B------:R-:W0:Y:S04]  /*260b0*/  LDS.128 R20, [UR4+0x520] ;  /* 0x00052004ff147984 */ /* 0x000e280008000c00 */
[----:B------:R-:W-:Y:S04]  /*260c0*/  STL [R1+0xd8c], R28 ;  /* 0x000d8c1c01007387 */ /* 0x000fe80000100800 */
[----:B------:R-:W-:Y:S04]  /*260d0*/  STL [R1+0xd88], R29 ;  /* 0x000d881d01007387 */ /* 0x000fe80000100800 */
[----:B-1----:R1:W-:Y:S04]  /*260e0*/  STL.64 [R1+0x8c8], R24 ;  /* 0x0008c81801007387 */ /* 0x0023e80000100a00 */
[----:B------:R1:W-:Y:S04]  /*260f0*/  STL.64 [R1+0x8d0], R26 ;  /* 0x0008d01a01007387 */ /* 0x0003e80000100a00 */
[----:B-1----:R-:W3:Y:S04]  /*26100*/  LDL.LU R24, [R1+0x8d8] ;  /* 0x0008d80001187983 */ /* 0x002ee80000300800 */
[----:B------:R-:W3:Y:S04]  /*26110*/  LDL.LU R25, [R1+0x8dc] ;  /* 0x0008dc0001197983 */ /* 0x000ee80000300800 */
[----:B------:R-:W3:Y:S04]  /*26120*/  LDL.LU R26, [R1+0x8e0] ;  /* 0x0008e000011a7983 */ /* 0x000ee80000300800 */
[----:B------:R-:W3:Y:S01]  /*26130*/  LDL.LU R27, [R1+0x8e4] ;  /* 0x0008e400011b7983 */ /* 0x000ee20000300800 */
[----:B0-----:R-:W-:-:S03]  /*26140*/  IMAD.MOV.U32 R28, RZ, RZ, R22 ;  /* 0x000000ffff1c7224 */ /* 0x001fc600078e0016 */
[----:B------:R-:W-:Y:S01]  /*26150*/  STL.64 [R1+0x8b8], R20 ;  /* 0x0008b81401007387 */ /* 0x000fe20000100a00 */
[----:B------:R-:W-:-:S03]  /*26160*/  MOV R29, R23 ;  /* 0x00000017001d7202 */ /* 0x000fc60000000f00 */
[----:B------:R-:W0:Y:S04]  /*26170*/  LDS.128 R20, [UR4+0x510] ;  /* 0x00051004ff147984 */ /* 0x000e280008000c00 */
[----:B0-----:R0:W-:Y:S02]  /*26180*/  STL.64 [R1+0x8b0], R22 ;  /* 0x0008b01601007387 */ /* 0x0011e40000100a00 */
[----:B0-----:R-:W-:Y:S02]  /*26190*/  IMAD.MOV.U32 R22, RZ, RZ, R6 ;  /* 0x000000ffff167224 */ /* 0x001fe400078e0006 */
[----:B------:R-:W-:Y:S01]  /*261a0*/  IMAD.MOV.U32 R23, RZ, RZ, R7 ;  /* 0x000000ffff177224 */ /* 0x000fe200078e0007 */
[----:B------:R-:W3:Y:S04]  /*261b0*/  LDL.LU R6, [R1+0xe04] ;  /* 0x000e040001067983 */ /* 0x000ee80000300800 */
[----:B------:R-:W3:Y:S04]  /*261c0*/  LDL.LU R7, [R1+0xe00] ;  /* 0x000e000001077983 */ /* 0x000ee80000300800 */
[----:B------:R-:W-:Y:S04]  /*261d0*/  STL.64 [R1+0x5c0], R16 ;  /* 0x0005c01001007387 */ /* 0x000fe80000100a00 */
[----:B------:R-:W-:Y:S04]  /*261e0*/  STL.64 [R1+0x5c8], R18 ;  /* 0x0005c81201007387 */ /* 0x000fe80000100a00 */
[----:B------:R-:W0:Y:S04]  /*261f0*/  LDS.128 R16, [UR4+0x500] ;  /* 0x00050004ff107984 */ /* 0x000e280008000c00 */
[----:B------:R0:W-:Y:S04]  /*26200*/  STL [R1+0xd94], R29 ;  /* 0x000d941d01007387 */ /* 0x0001e80000100800 */
[----:B------:R1:W-:Y:S01]  /*26210*/  STL [R1+0xd90], R28 ;  /* 0x000d901c01007387 */ /* 0x0003e20000100800 */
[----:B0-----:R-:W-:-:S03]  /*26220*/  IMAD.MOV.U32 R29, RZ, RZ, R17 ;  /* 0x000000ffff1d7224 */ /* 0x001fc600078e0011 */
[----:B------:R-:W-:Y:S01]  /*26230*/  STL [R1+0x898], R16 ;  /* 0x0008981001007387 */ /* 0x000fe20000100800 */
[----:B-1----:R-:W-:-:S05]  /*26240*/  IMAD.MOV.U32 R28, RZ, RZ, R18 ;  /* 0x000000ffff1c7224 */ /* 0x002fca00078e0012 */
[----:B------:R-:W-:Y:S04]  /*26250*/  STL [R1+0xd9c], R28 ;  /* 0x000d9c1c01007387 */ /* 0x000fe80000100800 */
[----:B------:R-:W-:Y:S04]  /*26260*/  STL.64 [R1+0x5a8], R10 ;  /* 0x0005a80a01007387 */ /* 0x000fe80000100a00 */
[----:B----4-:R-:W-:Y:S04]  /*26270*/  STL.64 [R1+0x5a0], R8 ;  /* 0x0005a00801007387 */ /* 0x010fe80000100a00 */
[----:B------:R-:W-:Y:S04]  /*26280*/  LDS.128 R8, [UR4+0x4c0] ;  /* 0x0004c004ff087984 */ /* 0x000fe80008000c00 */
[----:B--2---:R0:W-:Y:S02]  /*26290*/  STL.64 [R1+0x5b0], R12 ;  /* 0x0005b00c01007387 */ /* 0x0041e40000100a00 */
[----:B0-----:R-:W-:-:S02]  /*262a0*/  MOV R13, R19 ;  /* 0x00000013000d7202 */ /* 0x001fc40000000f00 */
[----:B------:R-:W0:Y:S04]  /*262b0*/  LDS.128 R16, [UR4+0x4f0] ;  /* 0x0004f004ff107984 */ /* 0x000e280008000c00 */
[----:B---3--:R0:W-:Y:S02]  /*262c0*/  STL.64 [R1+0x5b8], R14 ;  /* 0x0005b80e01007387 */ /* 0x0081e40000100a00 */
[----:B0-----:R-:W-:Y:S02]  /*262d0*/  IMAD.MOV.U32 R15, RZ, RZ, R18 ;  /* 0x000000ffff0f7224 */ /* 0x001fe400078e0012 */
[----:B------:R-:W-:Y:S01]  /*262e0*/  STL.64 [R1+0x888], R16 ;  /* 0x0008881001007387 */ /* 0x000fe20000100a00 */
[----:B------:R-:W-:-:S03]  /*262f0*/  IMAD.MOV.U32 R14, RZ, RZ, R19 ;  /* 0x000000ffff0e7224 */ /* 0x000fc600078e0013 */
[----:B------:R-:W0:Y:S04]  /*26300*/  LDS.128 R16, [UR4+0x4e0] ;  /* 0x0004e004ff107984 */ /* 0x000e280008000c00 */
[----:B------:R-:W-:Y:S04]  /*26310*/  STL [R1+0xda0], R13 ;  /* 0x000da00d01007387 */ /* 0x000fe80000100800 */
[----:B------:R1:W-:Y:S04]  /*26320*/  STL.64 [R1+0x590], R4 ;  /* 0x0005900401007387 */ /* 0x0003e80000100a00 */
[----:B------:R-:W-:Y:S04]  /*26330*/  STL.64 [R1+0xdf8], R26 ;  /* 0x000df81a01007387 */ /* 0x000fe80000100a00 */
[----:B------:R-:W-:Y:S01]  /*26340*/  STL.64 [R1+0xdf0], R24 ;  /* 0x000df01801007387 */ /* 0x000fe20000100a00 */
[----:B-1----:R-:W-:-:S03]  /*26350*/  IMAD.MOV.U32 R5, RZ, RZ, R10 ;  /* 0x000000ffff057224 */ /* 0x002fc600078e000a */
[----:B------:R-:W1:Y:S01]  /*26360*/  LDS.128 R24, [UR4+0x4a0] ;  /* 0x0004a004ff187984 */ /* 0x000e620008000c00 */
[----:B------:R-:W-:Y:S01]  /*26370*/  IMAD.MOV.U32 R4, RZ, RZ, R11 ;  /* 0x000000ffff047224 */ /* 0x000fe200078e000b */
[----:B0-----:R-:W-:Y:S01]  /*26380*/  MOV R13, R17 ;  /* 0x00000011000d7202 */ /* 0x001fe20000000f00 */
[----:B------:R-:W-:-:S04]  /*26390*/  IMAD.MOV.U32 R28, RZ, RZ, R18 ;  /* 0x000000ffff1c7224 */ /* 0x000fc800078e0012 */
[----:B------:R0:W-:Y:S04]  /*263a0*/  STL [R1+0xdac], R13 ;  /* 0x000dac0d01007387 */ /* 0x0001e80000100800 */
[----:B------:R2:W-:Y:S01]  /*263b0*/  STL [R1+0xdb0], R28 ;  /* 0x000db01c01007387 */ /* 0x0005e20000100800 */
[----:B0-----:R-:W-:Y:S01]  /*263c0*/  MOV R13, R9 ;  /* 0x00000009000d7202 */ /* 0x001fe20000000f00 */
[----:B--2---:R-:W-:Y:S02]  /*263d0*/  IMAD.MOV.U32 R28, RZ, RZ, R8 ;  /* 0x000000ffff1c7224 */ /* 0x004fe400078e0008 */
[----:B------:R-:W0:Y:S04]  /*263e0*/  LDS.128 R8, [UR4+0x4b0] ;  /* 0x0004b004ff087984 */ /* 0x000e280008000c00 */
[----:B------:R2:W-:Y:S01]  /*263f0*/  STL [R1+0xd98], R29 ;  /* 0x000d981d01007387 */ /* 0x0005e20000100800 */
[----:B-1----:R-:W-:-:S03]  /*26400*/  IMAD.MOV.U32 R12, RZ, RZ, R24 ;  /* 0x000000ffff0c7224 */ /* 0x002fc600078e0018 */
[----:B------:R-:W-:Y:S01]  /*26410*/  STL.64 [R1+0x598], R6 ;  /* 0x0005980601007387 */ /* 0x000fe20000100a00 */
[----:B--2---:R-:W-:-:S05]  /*26420*/  IMAD.MOV.U32 R29, RZ, RZ, R19 ;  /* 0x000000ffff1d7224 */ /* 0x004fca00078e0013 */
[----:B------:R0:W-:Y:S02]  /*26430*/  STL [R1+0xdb4], R29 ;  /* 0x000db41d01007387 */ /* 0x0001e40000100800 */
[----:B0-----:R-:W-:Y:S01]  /*26440*/  IMAD.MOV.U32 R29, RZ, RZ, R9 ;  /* 0x000000ffff1d7224 */ /* 0x001fe200078e0009 */
[----:B------:R-:W-:Y:S01]  /*26450*/  MOV R7, R10 ;  /* 0x0000000a00077202 */ /* 0x000fe20000000f00 */
[----:B------:R-:W-:Y:S01]  /*26460*/  IMAD.MOV.U32 R6, RZ, RZ, R11 ;  /* 0x000000ffff067224 */ /* 0x000fe200078e000b */
[----:B------:R-:W-:Y:S01]  /*26470*/  MOV R10, R26 ;  /* 0x0000001a000a7202 */ /* 0x000fe20000000f00 */
[----:B------:R-:W-:Y:S02]  /*26480*/  IMAD.MOV.U32 R11, RZ, RZ, R25 ;  /* 0x000000ffff0b7224 */ /* 0x000fe400078e0019 */
[----:B------:R-:W-:Y:S01]  /*26490*/  IMAD.MOV.U32 R9, RZ, RZ, R27 ;  /* 0x000000ffff097224 */ /* 0x000fe200078e001b */
[----:B------:R-:W2:Y:S04]  /*264a0*/  LDL.LU.64 R24, [R1+0xdf0] ;  /* 0x000df00001187983 */ /* 0x000ea80000300a00 */
[----:B------:R-:W3:Y:S04]  /*264b0*/  LDL.LU.64 R26, [R1+0xdf8] ;  /* 0x000df800011a7983 */ /* 0x000ee80000300a00 */
[----:B------:R0:W-:Y:S04]  /*264c0*/  STL.64 [R1+0x8a8], R20 ;  /* 0x0008a81401007387 */ /* 0x0001e80000100a00 */
[----:B0-----:R-:W4:Y:S04]  /*264d0*/  LDL.LU R20, [R1+0x908] ;  /* 0x0009080001147983 */ /* 0x001f280000300800 */
[----:B------:R-:W-:Y:S04]  /*264e0*/  STL [R1+0x878], R16 ;  /* 0x0008781001007387 */ /* 0x000fe80000100800 */
[----:B------:R-:W0:Y:S04]  /*264f0*/  LDS.128 R16, [UR4+0x4d0] ;  /* 0x0004d004ff107984 */ /* 0x000e280008000c00 */
[----:B------:R-:W-:Y:S01]  /*26500*/  STL [R1+0xda8], R14 ;  /* 0x000da80e01007387 */ /* 0x000fe20000100800 */
[----:B------:R-:W-:-:S03]  /*26510*/  MOV R21, R3 ;  /* 0x0000000300157202 */ /* 0x000fc60000000f00 */
[----:B------:R-:W4:Y:S04]  /*26520*/  LDL.LU R3, [R1+0xe08] ;  /* 0x000e080001037983 */ /* 0x000f280000300800 */
[----:B------:R-:W-:Y:S04]  /*26530*/  STL [R1+0xdcc], R4 ;  /* 0x000dcc0401007387 */ /* 0x000fe80000100800 */
[----:B------:R-:W-:Y:S04]  /*26540*/  STL [R1+0xdd8], R7 ;  /* 0x000dd80701007387 */ /* 0x000fe80000100800 */
[----:B------:R-:W-:Y:S04]  /*26550*/  STL [R1+0xdd4], R29 ;  /* 0x000dd41d01007387 */ /* 0x000fe80000100800 */
[----:B------:R1:W-:Y:S04]  /*26560*/  STL.64 [R1+0xde8], R22 ;  /* 0x000de81601007387 */ /* 0x0003e80000100a00 */
[----:B-1----:R-:W4:Y:S01]  /*26570*/  LDL.LU R22, [R1+0x830] ;  /* 0x0008300001167983 */ /* 0x002f220000300800 */
[----:B0-----:R-:W-:-:S05]  /*26580*/  MOV R14, R18 ;  /* 0x00000012000e7202 */ /* 0x001fca0000000f00 */
[----:B------:R0:W-:Y:S02]  /*26590*/  STL [R1+0xdb8], R14 ;  /* 0x000db80e01007387 */ /* 0x0001e40000100800 */
[----:B0-----:R-:W-:-:S05]  /*265a0*/  IMAD.MOV.U32 R14, RZ, RZ, R8 ;  /* 0x000000ffff0e7224 */ /* 0x001fca00078e0008 */
[----:B------:R-:W-:Y:S04]  /*265b0*/  STL [R1+0xdd0], R14 ;  /* 0x000dd00e01007387 */ /* 0x000fe80000100800 */
[----:B--2---:R-:W-:Y:S04]  /*265c0*/  STL.64 [R1+0x570], R24 ;  /* 0x0005701801007387 */ /* 0x004fe80000100a00 */
[----:B---3--:R-:W-:Y:S04]  /*265d0*/  STL.64 [R1+0x578], R26 ;  /* 0x0005781a01007387 */ /* 0x008fe80000100a00 */
[----:B------:R-:W0:Y:S04]  /*265e0*/  LDS.128 R24, [UR4+0x470] ;  /* 0x00047004ff187984 */ /* 0x000e280008000c00 */
[----:B----4-:R1:W-:Y:S04]  /*265f0*/  STL.64 [R1+0xde0], R20 ;  /* 0x000de01401007387 */ /* 0x0103e80000100a00 */
[----:B-1----:R-:W2:Y:S04]  /*26600*/  LDL.LU R20, [R1+0x828] ;  /* 0x0008280001147983 */ /* 0x002ea80000300800 */
[----:B------:R-:W2:Y:S01]  /*26610*/  LDL.LU R21, [R1+0x82c] ;  /* 0x00082c0001157983 */ /* 0x000ea20000300800 */
[----:B0-----:R-:W-:Y:S01]  /*26620*/  IMAD.MOV.U32 R7, RZ, RZ, R24 ;  /* 0x000000ffff077224 */ /* 0x001fe200078e0018 */
[----:B------:R-:W-:Y:S01]  /*26630*/  MOV R14, R26 ;  /* 0x0000001a000e7202 */ /* 0x000fe20000000f00 */
[----:B------:R-:W-:-:S02]  /*26640*/  IMAD.MOV.U32 R29, RZ, RZ, R25 ;  /* 0x000000ffff1d7224 */ /* 0x000fc400078e0019 */
[----:B------:R-:W-:Y:S02]  /*26650*/  IMAD.MOV.U32 R4, RZ, RZ, R27 ;  /* 0x000000ffff047224 */ /* 0x000fe400078e001b */
[----:B------:R-:W0:Y:S04]  /*26660*/  LDS.128 R24, [UR4+0x460] ;  /* 0x00046004ff187984 */ /* 0x000e280008000c00 */
[----:B0-----:R0:W-:Y:S04]  /*26670*/  STL.64 [R1+0xca0], R24 ;  /* 0x000ca01801007387 */ /* 0x0011e80000100a00 */
[----:B0-----:R-:W3:Y:S04]  /*26680*/  LDL.LU R24, [R1+0x8f8] ;  /* 0x0008f80001187983 */ /* 0x001ee80000300800 */
[----:B------:R-:W3:Y:S01]  /*26690*/  LDL.LU R25, [R1+0x8fc] ;  /* 0x0008fc0001197983 */ /* 0x000ee20000300800 */
[----:B------:R-:W-:-:S03]  /*266a0*/  MOV R23, R3 ;  /* 0x0000000300177202 */ /* 0x000fc60000000f00 */
[----:B------:R0:W-:Y:S04]  /*266b0*/  STL.64 [R1+0x868], R16 ;  /* 0x0008681001007387 */ /* 0x0001e80000100a00 */
[----:B------:R-:W-:Y:S04]  /*266c0*/  STL.64 [R1+0x588], R22 ;  /* 0x0005881601007387 */ /* 0x000fe80000100a00 */
[----:B------:R1:W-:Y:S01]  /*266d0*/  STL [R1+0xda4], R15 ;  /* 0x000da40f01007387 */ /* 0x0003e20000100800 */
[----:B0-----:R-:W-:Y:S01]  /*266e0*/  IMAD.MOV.U32 R16, RZ, RZ, R2 ;  /* 0x000000ffff107224 */ /* 0x001fe200078e0002 */
[----:B------:R-:W-:-:S02]  /*266f0*/  MOV R17, R0 ;  /* 0x0000000000117202 */ /* 0x000fc40000000f00 */
[----:B------:R0:W-:Y:S01]  /*26700*/  STL.64 [R1+0xca8], R26 ;  /* 0x000ca81a01007387 */ /* 0x0001e20000100a00 */
[----:B-1----:R-:W-:Y:S02]  /*26710*/  IMAD.MOV.U32 R15, RZ, RZ, R19 ;  /* 0x000000ffff0f7224 */ /* 0x002fe400078e0013 */
[----:B0-----:R-:W-:Y:S01]  /*26720*/  IMAD.MOV.U32 R26, RZ, RZ, R16 ;  /* 0x000000ffff1a7224 */ /* 0x001fe200078e0010 */
[----:B------:R-:W-:Y:S02]  /*26730*/  MOV R27, R17 ;  /* 0x00000011001b7202 */ /* 0x000fe40000000f00 */
[----:B------:R-:W0:Y:S04]  /*26740*/  LDS.128 R16, [UR4+0x440] ;  /* 0x00044004ff107984 */ /* 0x000e280008000c00 */
[----:B------:R1:W-:Y:S04]  /*26750*/  STL.64 [R1+0x558], R26 ;  /* 0x0005581a01007387 */ /* 0x0003e80000100a00 */
[----:B------:R-:W-:Y:S04]  /*26760*/  STL [R1+0xdc4], R13 ;  /* 0x000dc40d01007387 */ /* 0x000fe80000100800 */
[----:B------:R-:W-:Y:S01]  /*26770*/  STL [R1+0xdc0], R28 ;  /* 0x000dc01c01007387 */ /* 0x000fe20000100800 */
[----:B-1----:R-:W-:-:S03]  /*26780*/  MOV R26, R14 ;  /* 0x0000000e001a7202 */ /* 0x002fc60000000f00 */
[----:B------:R-:W4:Y:S04]  /*26790*/  LDL.LU R14, [R1+0xdd0] ;  /* 0x000dd000010e7983 */ /* 0x000f280000300800 */
[----:B0-----:R-:W-:Y:S04]  /*267a0*/  STL.64 [R1+0xcc8], R18 ;  /* 0x000cc81201007387 */ /* 0x001fe80000100a00 */
[----:B------:R-:W-:Y:S04]  /*267b0*/  STL.64 [R1+0xcc0], R16 ;  /* 0x000cc01001007387 */ /* 0x000fe80000100a00 */
[----:B--2---:R-:W-:Y:S04]  /*267c0*/  STL.64 [R1+0x580], R20 ;  /* 0x0005801401007387 */ /* 0x004fe80000100a00 */
[----:B------:R-:W0:Y:S02]  /*267d0*/  LDS.128 R20, [UR4+0x490] ;  /* 0x00049004ff147984 */ /* 0x000e240008000c00 */
[----:B0-----:R-:W-:Y:S01]  /*267e0*/  MOV R13, R21 ;  /* 0x00000015000d7202 */ /* 0x001fe20000000f00 */
[----:B------:R-:W-:-:S03]  /*267f0*/  IMAD.MOV.U32 R28, RZ, RZ, R22 ;  /* 0x000000ffff1c7224 */ /* 0x000fc600078e0016 */
[----:B------:R-:W-:Y:S01]  /*26800*/  MOV R17, R13 ;  /* 0x0000000d00117202 */ /* 0x000fe20000000f00 */
[----:B------:R-:W-:Y:S01]  /*26810*/  IMAD.MOV.U32 R18, RZ, RZ, R28 ;  /* 0x000000ffff127224 */ /* 0x000fe200078e001c */
[----:B------:R-:W2:Y:S04]  /*26820*/  LDL.LU R13, [R1+0xdc4] ;  /* 0x000dc400010d7983 */ /* 0x000ea80000300800 */
[----:B------:R-:W2:Y:S04]  /*26830*/  LDL.LU R28, [R1+0xdc0] ;  /* 0x000dc000011c7983 */ /* 0x000ea80000300800 */
[----:B---3--:R0:W-:Y:S02]  /*26840*/  STL.64 [R1+0x550], R24 ;  /* 0x0005501801007387 */ /* 0x0081e40000100a00 */
[----:B0-----:R-:W-:-:S02]  /*26850*/  IMAD.MOV.U32 R25, RZ, RZ, R29 ;  /* 0x000000ffff197224 */ /* 0x001fc400078e001d */
[----:B------:R-:W3:Y:S04]  /*26860*/  LDL.LU R29, [R1+0xdd4] ;  /* 0x000dd400011d7983 */ /* 0x000ee80000300800 */
[----:B------:R0:W-:Y:S02]  /*26870*/  STL [R1+0xdc8], R5 ;  /* 0x000dc80501007387 */ /* 0x0001e40000100800 */
[----:B0-----:R-:W-:-:S04]  /*26880*/  IMAD.MOV.U32 R5, RZ, RZ, R20 ;  /* 0x000000ffff057224 */ /* 0x001fc800078e0014 */
[----:B------:R-:W-:Y:S02]  /*26890*/  IMAD.MOV.U32 R16, RZ, RZ, R5 ;  /* 0x000000ffff107224 */ /* 0x000fe400078e0005 */
[----:B------:R-:W-:Y:S01]  /*268a0*/  IMAD.MOV.U32 R24, RZ, RZ, R7 ;  /* 0x000000ffff187224 */ /* 0x000fe200078e0007 */
[----:B------:R0:W-:Y:S04]  /*268b0*/  STL [R1+0xdbc], R15 ;  /* 0x000dbc0f01007387 */ /* 0x0001e80000100800 */
[----:B------:R4:W-:Y:S04]  /*268c0*/  STL.64 [R1+0xce0], R16 ;  /* 0x000ce01001007387 */ /* 0x0009e80000100a00 */
[----:B------:R-:W2:Y:S01]  /*268d0*/  LDL.LU R7, [R1+0xdd8] ;  /* 0x000dd80001077983 */ /* 0x000ea20000300800 */
[----:B------:R-:W-:-:S02]  /*268e0*/  IMAD.MOV.U32 R27, RZ, RZ, R4 ;  /* 0x000000ffff1b7224 */ /* 0x000fc400078e0004 */
[----:B0-----:R-:W-:Y:S01]  /*268f0*/  IMAD.MOV.U32 R15, RZ, RZ, R23 ;  /* 0x000000ffff0f7224 */ /* 0x001fe200078e0017 */
[----:B------:R-:W2:Y:S01]  /*26900*/  LDL.LU R4, [R1+0xdcc] ;  /* 0x000dcc0001047983 */ /* 0x000ea20000300800 */
[----:B----4-:R-:W-:-:S03]  /*26910*/  MOV R16, R14 ;  /* 0x0000000e00107202 */ /* 0x010fc60000000f00 */
[----:B------:R-:W4:Y:S01]  /*26920*/  LDL.LU R5, [R1+0xdc8] ;  /* 0x000dc80001057983 */ /* 0x000f220000300800 */
[----:B---3--:R-:W-:-:S03]  /*26930*/  IMAD.MOV.U32 R17, RZ, RZ, R29 ;  /* 0x000000ffff117224 */ /* 0x008fc600078e001d */
[----:B------:R-:W3:Y:S04]  /*26940*/  LDL.LU R14, [R1+0xdb8] ;  /* 0x000db800010e7983 */ /* 0x000ee80000300800 */
[----:B------:R2:W-:Y:S01]  /*26950*/  STL.64 [R1+0xcf0], R16 ;  /* 0x000cf01001007387 */ /* 0x0005e20000100a00 */
[----:B------:R-:W-:-:S03]  /*26960*/  IMAD.MOV.U32 R19, RZ, RZ, R15 ;  /* 0x000000ffff137224 */ /* 0x000fc600078e000f */
[----:B------:R-:W3:Y:S04]  /*26970*/  LDL.LU R15, [R1+0xdbc] ;  /* 0x000dbc00010f7983 */ /* 0x000ee80000300800 */
[----:B------:R-:W3:Y:S01]  /*26980*/  LDL.LU R29, [R1+0xdb4] ;  /* 0x000db400011d7983 */ /* 0x000ee20000300800 */
[----:B--2---:R-:W-:-:S03]  /*26990*/  IMAD.MOV.U32 R16, RZ, RZ, R28 ;  /* 0x000000ffff107224 */ /* 0x004fc600078e001c */
[----:B------:R-:W-:Y:S01]  /*269a0*/  STL.64 [R1+0xcd8], R26 ;  /* 0x000cd81a01007387 */ /* 0x000fe20000100a00 */
[----:B------:R-:W-:-:S03]  /*269b0*/  IMAD.MOV.U32 R17, RZ, RZ, R13 ;  /* 0x000000ffff117224 */ /* 0x000fc600078e000d */
[----:B------:R-:W2:Y:S04]  /*269c0*/  LDL.LU R28, [R1+0xdb0] ;  /* 0x000db000011c7983 */ /* 0x000ea80000300800 */
[----:B------:R0:W-:Y:S04]  /*269d0*/  STL.64 [R1+0xd00], R16 ;  /* 0x000d001001007387 */ /* 0x0001e80000100a00 */
[----:B------:R-:W3:Y:S04]  /*269e0*/  LDL.LU R13, [R1+0xdac] ;  /* 0x000dac00010d7983 */ /* 0x000ee80000300800 */
[----:B------:R-:W-:Y:S04]  /*269f0*/  STL.64 [R1+0xcd0], R24 ;  /* 0x000cd01801007387 */ /* 0x000fe80000100a00 */
[----:B0-----:R-:W4:Y:S04]  /*26a00*/  LDL.LU R16, [R1+0x868] ;  /* 0x0008680001107983 */ /* 0x001f280000300800 */
[----:B------:R-:W4:Y:S04]  /*26a10*/  LDL.LU R17, [R1+0x86c] ;  /* 0x00086c0001117983 */ /* 0x000f280000300800 */
[----:B------:R0:W-:Y:S04]  /*26a20*/  STL.64 [R1+0xce8], R18 ;  /* 0x000ce81201007387 */ /* 0x0001e80000100a00 */
[----:B------:R-:W1:Y:S01]  /*26a30*/  LDS.128 R20, [UR4+0x480] ;  /* 0x00048004ff147984 */ /* 0x000e620008000c00 */
[----:B0-----:R-:W-:Y:S01]  /*26a40*/  IMAD.MOV.U32 R18, RZ, RZ, R7 ;  /* 0x000000ffff127224 */ /* 0x001fe200078e0007 */
[----:B------:R-:W-:Y:S01]  /*26a50*/  MOV R19, R6 ;  /* 0x0000000600137202 */ /* 0x000fe20000000f00 */
[----:B------:R-:W-:Y:S01]  /*26a60*/  IMAD.MOV.U32 R24, RZ, RZ, R12 ;  /* 0x000000ffff187224 */ /* 0x000fe200078e000c */
[----:B------:R-:W-:Y:S01]  /*26a70*/  MOV R26, R10 ;  /* 0x0000000a001a7202 */ /* 0x000fe20000000f00 */
[----:B------:R-:W-:Y:S01]  /*26a80*/  IMAD.MOV.U32 R25, RZ, RZ, R11 ;  /* 0x000000ffff197224 */ /* 0x000fe200078e000b */
[----:B------:R-:W2:Y:S04]  /*26a90*/  LDL.LU R6, [R1+0x920] ;  /* 0x0009200001067983 */ /* 0x000ea80000300800 */
[----:B----4-:R0:W-:Y:S01]  /*26aa0*/  STL.64 [R1+0xd10], R16 ;  /* 0x000d101001007387 */ /* 0x0101e20000100a00 */
[----:B------:R-:W-:Y:S01]  /*26ab0*/  IMAD.MOV.U32 R27, RZ, RZ, R9 ;  /* 0x000000ffff1b7224 */ /* 0x000fe200078e0009 */
[----:B-1----:R-:W-:Y:S01]  /*26ac0*/  MOV R8, R20 ;  /* 0x0000001400087202 */ /* 0x002fe20000000f00 */
[----:B------:R-:W-:Y:S01]  /*26ad0*/  IMAD.MOV.U32 R3, RZ, RZ, R21 ;  /* 0x000000ffff037224 */ /* 0x000fe200078e0015 */
[----:B------:R1:W-:Y:S01]  /*26ae0*/  STL.64 [R1+0xcf8], R18 ;  /* 0x000cf81201007387 */ /* 0x0003e20000100a00 */
[----:B------:R-:W-:Y:S01]  /*26af0*/  IMAD.MOV.U32 R2, RZ, RZ, R22 ;  /* 0x000000ffff027224 */ /* 0x000fe200078e0016 */
[----:B------:R-:W-:-:S02]  /*26b00*/  MOV R0, R23 ;  /* 0x0000001700007202 */ /* 0x000fc40000000f00 */
[----:B------:R-:W4:Y:S04]  /*26b10*/  LDL.LU R7, [R1+0x924] ;  /* 0x0009240001077983 */ /* 0x000f280000300800 */
[----:B0-----:R-:W4:Y:S01]  /*26b20*/  LDL.LU R16, [R1+0x878] ;  /* 0x0008780001107983 */ /* 0x001f220000300800 */
[----:B-1----:R-:W-:Y:S01]  /*26b30*/  MOV R18, R5 ;  /* 0x0000000500127202 */ /* 0x002fe20000000f00 */
[----:B------:R-:W-:Y:S02]  /*26b40*/  IMAD.MOV.U32 R19, RZ, RZ, R4 ;  /* 0x000000ffff137224 */ /* 0x000fe400078e0004 */
[----:B---3--:R-:W-:Y:S01]  /*26b50*/  IMAD.MOV.U32 R17, RZ, RZ, R13 ;  /* 0x000000ffff117224 */ /* 0x008fe200078e000d */
[----:B------:R-:W-:Y:S04]  /*26b60*/  STL.64 [R1+0x490], R24 ;  /* 0x0004901801007387 */ /* 0x000fe80000100a00 */
[----:B------:R0:W-:Y:S04]  /*26b70*/  STL.64 [R1+0xd08], R18 ;  /* 0x000d081201007387 */ /* 0x0001e80000100a00 */
[----:B------:R-:W3:Y:S04]  /*26b80*/  LDL.LU R13, [R1+0xda0] ;  /* 0x000da000010d7983 */ /* 0x000ee80000300800 */
[----:B------:R1:W-:Y:S01]  /*26b90*/  STL.64 [R1+0x498], R26 ;  /* 0x0004981a01007387 */ /* 0x0003e20000100a00 */
[----:B0-----:R-:W-:Y:S01]  /*26ba0*/  IMAD.MOV.U32 R18, RZ, RZ, R14 ;  /* 0x000000ffff127224 */ /* 0x001fe200078e000e */
[----:B------:R-:W-:-:S02]  /*26bb0*/  MOV R19, R15 ;  /* 0x0000000f00137202 */ /* 0x000fc40000000f00 */
[----:B------:R-:W3:Y:S04]  /*26bc0*/  LDL.LU R14, [R1+0xda8] ;  /* 0x000da800010e7983 */ /* 0x000ee80000300800 */
[----:B------:R-:W3:Y:S04]  /*26bd0*/  LDL.LU R15, [R1+0xda4] ;  /* 0x000da400010f7983 */ /* 0x000ee80000300800 */
[----:B------:R2:W-:Y:S04]  /*26be0*/  STL.64 [R1+0xd18], R18 ;  /* 0x000d181201007387 */ /* 0x0005e80000100a00 */
[----:B-1----:R-:W3:Y:S04]  /*26bf0*/  LDL.LU.64 R26, [R1+0xcd8] ;  /* 0x000cd800011a7983 */ /* 0x002ee80000300a00 */
[----:B------:R-:W3:Y:S01]  /*26c00*/  LDL.LU.64 R24, [R1+0xcd0] ;  /* 0x000cd00001187983 */ /* 0x000ee20000300a00 */
[----:B--2---:R-:W-:-:S03]  /*26c10*/  IMAD.MOV.U32 R18, RZ, RZ, R28 ;  /* 0x000000ffff127224 */ /* 0x004fc600078e001c */
[----:B------:R-:W2:Y:S04]  /*26c20*/  LDL.LU.64 R22, [R1+0xde8] ;  /* 0x000de80001167983 */ /* 0x000ea80000300a00 */
[----:B------:R-:W2:Y:S01]  /*26c30*/  LDL.LU R28, [R1+0xd9c] ;  /* 0x000d9c00011c7983 */ /* 0x000ea20000300800 */
[----:B------:R-:W-:-:S03]  /*26c40*/  MOV R19, R29 ;  /* 0x0000001d00137202 */ /* 0x000fc60000000f00 */
[----:B------:R-:W2:Y:S04]  /*26c50*/  LDL.LU R29, [R1+0xd98] ;  /* 0x000d9800011d7983 */ /* 0x000ea80000300800 */
[----:B------:R-:W2:Y:S04]  /*26c60*/  LDL.LU.64 R20, [R1+0xde0] ;  /* 0x000de00001147983 */ /* 0x000ea80000300a00 */
[----:B------:R-:W2:Y:S04]  /*26c70*/  LDL.LU R4, [R1+0x918] ;  /* 0x0009180001047983 */ /* 0x000ea80000300800 */
[----:B------:R-:W2:Y:S04]  /*26c80*/  LDL.LU R5, [R1+0x91c] ;  /* 0x00091c0001057983 */ /* 0x000ea80000300800 */
[----:B----4-:R0:W-:Y:S04]  /*26c90*/  STL.64 [R1+0xd20], R16 ;  /* 0x000d201001007387 */ /* 0x0101e80000100a00 */
[----:B0-----:R-:W4:Y:S04]  /*26ca0*/  LDL.LU R16, [R1+0x888] ;  /* 0x0008880001107983 */ /* 0x001f280000300800 */
[----:B------:R-:W4:Y:S04]  /*26cb0*/  LDL.LU R17, [R1+0x88c] ;  /* 0x00088c0001117983 */ /* 0x000f280000300800 */
[----:B------:R3:W-:Y:S02]  /*26cc0*/  STL.64 [R1+0xd28], R18 ;  /* 0x000d281201007387 */ /* 0x0007e40000100a00 */
[----:B---3--:R-:W-:-:S02]  /*26cd0*/  IMAD.MOV.U32 R18, RZ, RZ, R15 ;  /* 0x000000ffff127224 */ /* 0x008fc400078e000f */
[----:B------:R-:W-:-:S05]  /*26ce0*/  IMAD.MOV.U32 R19, RZ, RZ, R14 ;  /* 0x000000ffff137224 */ /* 0x000fca00078e000e */
[----:B------:R2:W-:Y:S02]  /*26cf0*/  STL.64 [R1+0xd38], R18 ;  /* 0x000d381201007387 */ /* 0x0005e40000100a00 */
[----:B--2---:R-:W-:Y:S02]  /*26d00*/  IMAD.MOV.U32 R18, RZ, RZ, R28 ;  /* 0x000000ffff127224 */ /* 0x004fe400078e001c */
[----:B------:R-:W-:Y:S01]  /*26d10*/  IMAD.MOV.U32 R19, RZ, RZ, R13 ;  /* 0x000000ffff137224 */ /* 0x000fe200078e000d */
[----:B------:R-:W2:Y:S04]  /*26d20*/  LDL.LU R28, [R1+0xd90] ;  /* 0x000d9000011c7983 */ /* 0x000ea80000300800 */
[----:B------:R0:W-:Y:S04]  /*26d30*/  STL.64 [R1+0xd48], R18 ;  /* 0x000d481201007387 */ /* 0x0001e80000100a00 */
[----:B------:R-:W-:Y:S04]  /*26d40*/  STL.64 [R1+0x460], R24 ;  /* 0x0004601801007387 */ /* 0x000fe80000100a00 */
[----:B------:R1:W-:Y:S04]  /*26d50*/  STL.64 [R1+0x468], R26 ;  /* 0x0004681a01007387 */ /* 0x0003e80000100a00 */
[----:B0-----:R-:W3:Y:S04]  /*26d60*/  LDL.LU R18, [R1+0x8b0] ;  /* 0x0008b00001127983 */ /* 0x001ee80000300800 */
[----:B------:R-:W3:Y:S04]  /*26d70*/  LDL.LU R19, [R1+0x8b4] ;  /* 0x0008b40001137983 */ /* 0x000ee80000300800 */
[----:B-1----:R-:W2:Y:S04]  /*26d80*/  LDL.LU.64 R26, [R1+0xca8] ;  /* 0x000ca800011a7983 */ /* 0x002ea80000300a00 */
[----:B------:R-:W2:Y:S04]  /*26d90*/  LDL.LU.64 R24, [R1+0xca0] ;  /* 0x000ca00001187983 */ /* 0x000ea80000300a00 */
[----:B------:R-:W-:Y:S04]  /*26da0*/  STL.64 [R1+0x560], R20 ;  /* 0x0005601401007387 */ /* 0x000fe80000100a00 */
[----:B------:R-:W-:Y:S04]  /*26db0*/  STL.64 [R1+0x568], R22 ;  /* 0x0005681601007387 */ /* 0x000fe80000100a00 */
[----:B------:R-:W0:Y:S04]  /*26dc0*/  LDS.128 R20, [UR4+0x450] ;  /* 0x00045004ff147984 */ /* 0x000e280008000c00 */
[----:B------:R-:W-:Y:S04]  /*26dd0*/  STL.64 [R1+0x540], R4 ;  /* 0x0005400401007387 */ /* 0x000fe80000100a00 */
[----:B------:R-:W-:Y:S04]  /*26de0*/  STL.64 [R1+0x548], R6 ;  /* 0x0005480601007387 */ /* 0x000fe80000100a00 */
[----:B------:R-:W1:Y:S04]  /*26df0*/  LDS.128 R12, [UR4+0x430] ;  /* 0x00043004ff0c7984 */ /* 0x000e680008000c00 */
[----:B------:R-:W1:Y:S04]  /*26e00*/  LDS.128 R4, [UR4+0x410] ;  /* 0x00041004ff047984 */ /* 0x000e680008000c00 */
[----:B----4-:R4:W-:Y:S02]  /*26e10*/  STL.64 [R1+0xd30], R16 ;  /* 0x000d301001007387 */ /* 0x0109e40000100a00 */
[----:B----4-:R-:W-:-:S02]  /*26e20*/  MOV R17, R29 ;  /* 0x0000001d00117202 */ /* 0x010fc40000000f00 */
[----:B------:R-:W4:Y:S04]  /*26e30*/  LDL.LU R16, [R1+0x898] ;  /* 0x0008980001107983 */ /* 0x000f280000300800 */
[----:B------:R-:W4:Y:S04]  /*26e40*/  LDL.LU R29, [R1+0xd94] ;  /* 0x000d9400011d7983 */ /* 0x000f280000300800 */
[----:B---3--:R2:W-:Y:S02]  /*26e50*/  STL.64 [R1+0xd58], R18 ;  /* 0x000d581201007387 */ /* 0x0085e40000100a00 */
[----:B--2---:R-:W-:-:S02]  /*26e60*/  MOV R18, R28 ;  /* 0x0000001c00127202 */ /* 0x004fc40000000f00 */
[----:B------:R-:W2:Y:S01]  /*26e70*/  LDL.LU R28, [R1+0xd8c] ;  /* 0x000d8c00011c7983 */ /* 0x000ea20000300800 */
[----:B----4-:R-:W-:-:S03]  /*26e80*/  IMAD.MOV.U32 R19, RZ, RZ, R29 ;  /* 0x000000ffff137224 */ /* 0x010fc600078e001d */
[----:B------:R-:W3:Y:S04]  /*26e90*/  LDL.LU R29, [R1+0xd88] ;  /* 0x000d8800011d7983 */ /* 0x000ee80000300800 */
[----:B------:R4:W-:Y:S04]  /*26ea0*/  STL.64 [R1+0xd68], R18 ;  /* 0x000d681201007387 */ /* 0x0009e80000100a00 */
[----:B------:R0:W-:Y:S04]  /*26eb0*/  STL.64 [R1+0xd40], R16 ;  /* 0x000d401001007387 */ /* 0x0001e80000100a00 */
[----:B----4-:R-:W4:Y:S04]  /*26ec0*/  LDL.LU R18, [R1+0x8d0] ;  /* 0x0008d00001127983 */ /* 0x010f280000300800 */
[----:B------:R-:W4:Y:S04]  /*26ed0*/  LDL.LU R19, [R1+0x8d4] ;  /* 0x0008d40001137983 */ /* 0x000f280000300800 */
[----:B0-----:R-:W2:Y:S04]  /*26ee0*/  LDL.LU R16, [R1+0x8a8] ;  /* 0x0008a80001107983 */ /* 0x001ea80000300800 */
[----:B------:R-:W2:Y:S04]  /*26ef0*/  LDL.LU R17, [R1+0x8ac] ;  /* 0x0008ac0001117983 */ /* 0x000ea80000300800 */
[----:B----4-:R3:W-:Y:S04]  /*26f00*/  STL.64 [R1+0xd78], R18 ;  /* 0x000d781201007387 */ /* 0x0107e80000100a00 */
[----:B--2---:R0:W-:Y:S01]  /*26f10*/  STL.64 [R1+0xd50], R16 ;  /* 0x000d501001007387 */ /* 0x0041e20000100a00 */
[----:B---3--:R-:W-:Y:S01]  /*26f20*/  IMAD.MOV.U32 R18, RZ, RZ, R29 ;  /* 0x000000ffff127224 */ /* 0x008fe200078e001d */
[----:B------:R-:W-:-:S02]  /*26f30*/  MOV R19, R28 ;  /* 0x0000001c00137202 */ /* 0x000fc40000000f00 */
[----:B------:R-:W-:Y:S04]  /*26f40*/  STL.64 [R1+0xcb8], R22 ;  /* 0x000cb81601007387 */ /* 0x000fe80000100a00 */
[----:B------:R2:W-:Y:S04]  /*26f50*/  STL.64 [R1+0x538], R18 ;  /* 0x0005381201007387 */ /* 0x0005e80000100a00 */
[----:B0-----:R-:W3:Y:S04]  /*26f60*/  LDL.LU R16, [R1+0x8b8] ;  /* 0x0008b80001107983 */ /* 0x001ee80000300800 */
[----:B------:R-:W3:Y:S04]  /*26f70*/  LDL.LU R17, [R1+0x8bc] ;  /* 0x0008bc0001117983 */ /* 0x000ee80000300800 */
[----:B--2---:R-:W2:Y:S04]  /*26f80*/  LDL.LU.64 R18, [R1+0xd78] ;  /* 0x000d780001127983 */ /* 0x004ea80000300a00 */
[----:B------:R0:W-:Y:S04]  /*26f90*/  STL.64 [R1+0xcb0], R20 ;  /* 0x000cb01401007387 */ /* 0x0001e80000100a00 */
[----:B------:R-:W-:Y:S04]  /*26fa0*/  STL.64 [R1+0x450], R24 ;  /* 0x0004501801007387 */ /* 0x000fe80000100a00 */
[----:B------:R-:W-:Y:S04]  /*26fb0*/  STL.64 [R1+0x458], R26 ;  /* 0x0004581a01007387 */ /* 0x000fe80000100a00 */
[----:B------:R-:W4:Y:S04]  /*26fc0*/  LDL.LU R29, [R1+0xd84] ;  /* 0x000d8400011d7983 */ /* 0x000f280000300800 */
[----:B-1----:R-:W-:Y:S04]  /*26fd0*/  STL.64 [R1+0x420], R12 ;  /* 0x0004200c01007387 */ /* 0x002fe80000100a00 */
[----:B------:R-:W-:Y:S04]  /*26fe0*/  STL.64 [R1+0x428], R14 ;  /* 0x0004280e01007387 */ /* 0x000fe80000100a00 */
[----:B------:R-:W-:Y:S04]  /*26ff0*/  STL.64 [R1+0x408], R6 ;  /* 0x0004080601007387 */ /* 0x000fe80000100a00 */
[----:B------:R-:W-:Y:S04]  /*27000*/  STL.64 [R1+0x400], R4 ;  /* 0x0004000401007387 */ /* 0x000fe80000100a00 */
[----:B------:R-:W4:Y:S04]  /*27010*/  LDL.LU R28, [R1+0xd80] ;  /* 0x000d8000011c7983 */ /* 0x000f280000300800 */
[----:B---3--:R1:W-:Y:S04]  /*27020*/  STL.64 [R1+0xd60], R16 ;  /* 0x000d601001007387 */ /* 0x0083e80000100a00 */
[----:B--2---:R2:W-:Y:S01]  /*27030*/  STL.64 [R1+0x528], R18 ;  /* 0x0005281201007387 */ /* 0x0045e20000100a00 */
[----:B0-----:R-:W-:Y:S01]  /*27040*/  IMAD.MOV.U32 R20, RZ, RZ, R8 ;  /* 0x000000ffff147224 */ /* 0x001fe200078e0008 */
[----:B------:R-:W-:Y:S01]  /*27050*/  MOV R21, R3 ;  /* 0x0000000300157202 */ /* 0x000fe20000000f00 */
[----:B------:R-:W-:Y:S01]  /*27060*/  IMAD.MOV.U32 R22, RZ, RZ, R2 ;  /* 0x000000ffff167224 */ /* 0x000fe200078e0002 */
[----:B------:R-:W0:Y:S04]  /*27070*/  LDS.128 R8, [UR4+0x420] ;  /* 0x00042004ff087984 */ /* 0x000e280008000c00 */
[----:B-1----:R-:W3:Y:S04]  /*27080*/  LDL.LU R16, [R1+0x8c8] ;  /* 0x0008c80001107983 */ /* 0x002ee80000300800 */
[----:B------:R-:W3:Y:S04]  /*27090*/  LDL.LU R17, [R1+0x8cc] ;  /* 0x0008cc0001117983 */ /* 0x000ee80000300800 */
[----:B--2---:R-:W2:Y:S04]  /*270a0*/  LDL.LU.64 R18, [R1+0xd68] ;  /* 0x000d680001127983 */ /* 0x004ea80000300a00 */
[----:B------:R-:W1:Y:S01]  /*270b0*/  LDS.64 R2, [UR4+0x810] ;  /* 0x00081004ff027984 */ /* 0x000e620008000a00 */
[----:B------:R-:W-:-:S03]  /*270c0*/  IMAD.MOV.U32 R23, RZ, RZ, R0 ;  /* 0x000000ffff177224 */ /* 0x000fc600078e0000 */
[----:B------:R-:W2:Y:S04]  /*270d0*/  LDL.LU R24, [R1+0x9d8] ;  /* 0x0009d80001187983 */ /* 0x000ea80000300800 */
[----:B------:R-:W2:Y:S04]  /*270e0*/  LDL.LU R25, [R1+0x9dc] ;  /* 0x0009dc0001197983 */ /* 0x000ea80000300800 */
[----:B------:R-:W2:Y:S04]  /*270f0*/  LDL.LU R26, [R1+0xab0] ;  /* 0x000ab000011a7983 */ /* 0x000ea80000300800 */
[----:B------:R-:W2:Y:S04]  /*27100*/  LDL.LU R27, [R1+0xab4] ;  /* 0x000ab400011b7983 */ /* 0x000ea80000300800 */
[----:B------:R-:W2:Y:S04]  /*27110*/  LDL.LU R14, [R1+0xa80] ;  /* 0x000a8000010e7983 */ /* 0x000ea80000300800 */
[----:B------:R-:W2:Y:S04]  /*27120*/  LDL.LU R15, [R1+0xa84] ;  /* 0x000a8400010f7983 */ /* 0x000ea80000300800 */
[----:B------:R-:W2:Y:S04]  /*27130*/  LDL.LU R6, [R1+0xa60] ;  /* 0x000a600001067983 */ /* 0x000ea80000300800 */
[----:B------:R-:W2:Y:S01]  /*27140*/  LDL.LU R7, [R1+0xa64] ;  /* 0x000a640001077983 */ /* 0x000ea20000300800 */
[----:B----4-:R-:W-:-:S03]  /*27150*/  FSETP.GT.FTZ.AND P0, PT, R29, R4, PT ;  /* 0x000000041d00720b */ /* 0x010fc60003f14000 */
[----:B------:R-:W4:Y:S04]  /*27160*/  LDL.LU R12, [R1+0xa88] ;  /* 0x000a8800010c7983 */ /* 0x000f280000300800 */
[----:B------:R-:W4:Y:S04]  /*27170*/  LDL.LU R13, [R1+0xa8c] ;  /* 0x000a8c00010d7983 */ /* 0x000f280000300800 */
[----:B---3--:R3:W-:Y:S04]  /*27180*/  STL.64 [R1+0xd70], R16 ;  /* 0x000d701001007387 */ /* 0x0087e80000100a00 */
[----:B--2---:R2:W-:Y:S04]  /*27190*/  STL.64 [R1+0x518], R18 ;  /* 0x0005181201007387 */ /* 0x0045e80000100a00 */
[----:B---3--:R-:W3:Y:S04]  /*271a0*/  LDL.LU R16, [R1+0x8e8] ;  /* 0x0008e80001107983 */ /* 0x008ee80000300800 */
[----:B------:R-:W3:Y:S04]  /*271b0*/  LDL.LU R17, [R1+0x8ec] ;  /* 0x0008ec0001117983 */ /* 0x000ee80000300800 */
[----:B--2---:R-:W2:Y:S04]  /*271c0*/  LDL.LU.64 R18, [R1+0xd58] ;  /* 0x000d580001127983 */ /* 0x004ea80000300a00 */
[----:B---3--:R3:W-:Y:S04]  /*271d0*/  STL.64 [R1+0x530], R16 ;  /* 0x0005301001007387 */ /* 0x0087e80000100a00 */
[----:B--2---:R2:W-:Y:S04]  /*271e0*/  STL.64 [R1+0x508], R18 ;  /* 0x0005081201007387 */ /* 0x0045e80000100a00 */
[----:B---3--:R-:W3:Y:S04]  /*271f0*/  LDL.LU.64 R16, [R1+0xd70] ;  /* 0x000d700001107983 */ /* 0x008ee80000300a00 */
        /* <DEDUP_REMOVED lines=32> */
[----:B--2---:R-:W2:Y:S04]  /*27400*/  LDL.LU R18, [R1+0xa90] ;  /* 0x000a900001127983 */ /* 0x004ea80000300800 */
[----:B------:R-:W2:Y:S04]  /*27410*/  LDL.LU R19, [R1+0xa94] ;  /* 0x000a940001137983 */ /* 0x000ea80000300800 */
[----:B---3--:R3:W-:Y:S04]  /*27420*/  STL.64 [R1+0x4a0], R16 ;  /* 0x0004a01001007387 */ /* 0x0087e80000100a00 */
[----:B--2---:R2:W-:Y:S04]  /*27430*/  STL.64 [R1+0xc48], R18 ;  /* 0x000c481201007387 */ /* 0x0045e80000100a00 */
[----:B---3--:R-:W3:Y:S04]  /*27440*/  LDL.LU.64 R16, [R1+0xce0] ;  /* 0x000ce00001107983 */ /* 0x008ee80000300a00 */
[----:B--2---:R-:W2:Y:S04]  /*27450*/  LDL.LU R18, [R1+0xa30] ;  /* 0x000a300001127983 */ /* 0x004ea80000300800 */
[----:B------:R-:W2:Y:S04]  /*27460*/  LDL.LU R19, [R1+0xa34] ;  /* 0x000a340001137983 */ /* 0x000ea80000300800 */
[----:B------:R1:W-:Y:S04]  /*27470*/  STL.64 [R1+0x470], R20 ;  /* 0x0004701401007387 */ /* 0x0003e80000100a00 */
[----:B------:R4:W-:Y:S04]  /*27480*/  STL.64 [R1+0x478], R22 ;  /* 0x0004781601007387 */ /* 0x0009e80000100a00 */
[----:B0-----:R0:W-:Y:S04]  /*27490*/  STL.64 [R1+0x418], R10 ;  /* 0x0004180a01007387 */ /* 0x0011e80000100a00 */
[----:B-1----:R-:W2:Y:S04]  /*274a0*/  LDL.LU.64 R20, [R1+0xcb0] ;  /* 0x000cb00001147983 */ /* 0x002ea80000300a00 */
[----:B----4-:R-:W4:Y:S04]  /*274b0*/  LDL.LU.64 R22, [R1+0xcb8] ;  /* 0x000cb80001167983 */ /* 0x010f280000300a00 */
[----:B------:R1:W-:Y:S04]  /*274c0*/  STL.64 [R1+0x800], R2 ;  /* 0x0008000201007387 */ /* 0x0003e80000100a00 */
[----:B0-----:R-:W4:Y:S04]  /*274d0*/  LDL.LU R10, [R1+0xa70] ;  /* 0x000a7000010a7983 */ /* 0x001f280000300800 */
[----:B------:R-:W4:Y:S04]  /*274e0*/  LDL.LU R11, [R1+0xa74] ;  /* 0x000a7400010b7983 */ /* 0x000f280000300800 */
[----:B-1----:R-:W4:Y:S04]  /*274f0*/  LDL.LU R2, [R1+0xa68] ;  /* 0x000a680001027983 */ /* 0x002f280000300800 */
[----:B------:R-:W4:Y:S04]  /*27500*/  LDL.LU R3, [R1+0xa6c] ;  /* 0x000a6c0001037983 */ /* 0x000f280000300800 */
[----:B---3--:R0:W-:Y:S04]  /*27510*/  STL.64 [R1+0x480], R16 ;  /* 0x0004801001007387 */ /* 0x0081e80000100a00 */
[----:B0-----:R-:W3:Y:S04]  /*27520*/  LDL.LU.64 R16, [R1+0xcc0] ;  /* 0x000cc00001107983 */ /* 0x001ee80000300a00 */
[----:B--2---:R0:W-:Y:S04]  /*27530*/  STL.64 [R1+0xc78], R18 ;  /* 0x000c781201007387 */ /* 0x0041e80000100a00 */
[----:B0-----:R-:W2:Y:S04]  /*27540*/  LDL.LU R18, [R1+0xa00] ;  /* 0x000a000001127983 */ /* 0x001ea80000300800 */
[----:B------:R-:W2:Y:S04]  /*27550*/  LDL.LU R19, [R1+0xa04] ;  /* 0x000a040001137983 */ /* 0x000ea80000300800 */
[----:B------:R-:W-:Y:S04]  /*27560*/  STL.64 [R1+0x440], R20 ;  /* 0x0004401401007387 */ /* 0x000fe80000100a00 */
[----:B----4-:R0:W-:Y:S04]  /*27570*/  STL.64 [R1+0x448], R22 ;  /* 0x0004481601007387 */ /* 0x0101e80000100a00 */
[----:B------:R-:W-:Y:S04]  /*27580*/  STL.64 [R1+0x410], R8 ;  /* 0x0004100801007387 */ /* 0x000fe80000100a00 */
[----:B------:R1:W-:Y:S04]  /*27590*/  STL.64 [R1+0xc38], R26 ;  /* 0x000c381a01007387 */ /* 0x0003e80000100a00 */
[----:B------:R4:W-:Y:S04]  /*275a0*/  STL.64 [R1+0xc58], R10 ;  /* 0x000c580a01007387 */ /* 0x0009e80000100a00 */
[----:B------:R4:W-:Y:S04]  /*275b0*/  STL.64 [R1+0xc68], R2 ;  /* 0x000c680201007387 */ /* 0x0009e80000100a00 */
[----:B0-----:R-:W2:Y:S04]  /*275c0*/  LDL.LU R22, [R1+0xaa0] ;  /* 0x000aa00001167983 */ /* 0x001ea80000300800 */
[----:B------:R-:W2:Y:S04]  /*275d0*/  LDL.LU R23, [R1+0xaa4] ;  /* 0x000aa40001177983 */ /* 0x000ea80000300800 */
[----:B-1----:R-:W2:Y:S04]  /*275e0*/  LDL.LU R26, [R1+0xa40] ;  /* 0x000a4000011a7983 */ /* 0x002ea80000300800 */
[----:B------:R-:W2:Y:S04]  /*275f0*/  LDL.LU R27, [R1+0xa44] ;  /* 0x000a4400011b7983 */ /* 0x000ea80000300800 */
[----:B----4-:R-:W4:Y:S04]  /*27600*/  LDL.LU R10, [R1+0xa20] ;  /* 0x000a2000010a7983 */ /* 0x010f280000300800 */
[----:B------:R-:W4:Y:S04]  /*27610*/  LDL.LU R11, [R1+0xa24] ;  /* 0x000a2400010b7983 */ /* 0x000f280000300800 */
[----:B------:R-:W4:Y:S04]  /*27620*/  LDL.LU R2, [R1+0xa10] ;  /* 0x000a100001027983 */ /* 0x000f280000300800 */
[----:B------:R-:W4:Y:S04]  /*27630*/  LDL.LU R3, [R1+0xa14] ;  /* 0x000a140001037983 */ /* 0x000f280000300800 */
[----:B------:R-:W4:Y:S04]  /*27640*/  LDL.LU R8, [R1+0xa78] ;  /* 0x000a780001087983 */ /* 0x000f280000300800 */
[----:B------:R-:W4:Y:S01]  /*27650*/  LDL.LU R9, [R1+0xa7c] ;  /* 0x000a7c0001097983 */ /* 0x000f220000300800 */
[----:B------:R-:W-:-:S03]  /*27660*/  FSEL R0, R29, R4, P0 ;  /* 0x000000041d007208 */ /* 0x000fc60000000000 */
[----:B---3--:R-:W-:Y:S04]  /*27670*/  STL.64 [R1+0x430], R16 ;  /* 0x0004301001007387 */ /* 0x008fe80000100a00 */
[----:B------:R0:W-:Y:S04]  /*27680*/  STL.64 [R1+0x238], R24 ;  /* 0x0002381801007387 */ /* 0x0001e80000100a00 */
[----:B--2---:R1:W-:Y:S04]  /*27690*/  STL.64 [R1+0xc90], R18 ;  /* 0x000c901201007387 */ /* 0x0043e80000100a00 */
[----:B0-----:R-:W2:Y:S04]  /*276a0*/  LDL.LU R24, [R1+0xab8] ;  /* 0x000ab80001187983 */ /* 0x001ea80000300800 */
[----:B------:R-:W2:Y:S04]  /*276b0*/  LDL.LU R25, [R1+0xabc] ;  /* 0x000abc0001197983 */ /* 0x000ea80000300800 */
[----:B-1----:R-:W3:Y:S04]  /*276c0*/  LDL.LU R18, [R1+0x9e8] ;  /* 0x0009e80001127983 */ /* 0x002ee80000300800 */
[----:B------:R-:W3:Y:S01]  /*276d0*/  LDL.LU R19, [R1+0x9ec] ;  /* 0x0009ec0001137983 */ /* 0x000ee20000300800 */
[----:B------:R-:W-:-:S03]  /*276e0*/  FSEL R4, R4, R29, P0 ;  /* 0x0000001d04047208 */ /* 0x000fc60000000000 */
[----:B------:R-:W-:Y:S04]  /*276f0*/  STL.64 [R1+0xc50], R14 ;  /* 0x000c500e01007387 */ /* 0x000fe80000100a00 */
[----:B------:R0:W-:Y:S04]  /*27700*/  STL.64 [R1+0xc60], R6 ;  /* 0x000c600601007387 */ /* 0x0001e80000100a00 */
[----:B------:R-:W-:Y:S04]  /*27710*/  STL.64 [R1+0xbb8], R4 ;  /* 0x000bb80401007387 */ /* 0x000fe80000100a00 */
[----:B------:R-:W-:Y:S04]  /*27720*/  STL.64 [R1+0xc40], R22 ;  /* 0x000c401601007387 */ /* 0x000fe80000100a00 */
[----:B0-----:R-:W3:Y:S04]  /*27730*/  LDL.LU R6, [R1+0xa18] ;  /* 0x000a180001067983 */ /* 0x001ee80000300800 */
[----:B------:R0:W-:Y:S04]  /*27740*/  STL.64 [R1+0xc70], R26 ;  /* 0x000c701a01007387 */ /* 0x0001e80000100a00 */
[----:B------:R-:W3:Y:S04]  /*27750*/  LDL.LU R7, [R1+0xa1c] ;  /* 0x000a1c0001077983 */ /* 0x000ee80000300800 */
[----:B----4-:R1:W-:Y:S04]  /*27760*/  STL.64 [R1+0xc80], R10 ;  /* 0x000c800a01007387 */ /* 0x0103e80000100a00 */
[----:B0-----:R-:W4:Y:S04]  /*27770*/  LDL.LU R26, [R1+0xa08] ;  /* 0x000a0800011a7983 */ /* 0x001f280000300800 */
[----:B------:R0:W-:Y:S04]  /*27780*/  STL.64 [R1+0xc88], R2 ;  /* 0x000c880201007387 */ /* 0x0001e80000100a00 */
[----:B-1----:R-:W4:Y:S04]  /*27790*/  LDL.LU R10, [R1+0x9f8] ;  /* 0x0009f800010a7983 */ /* 0x002f280000300800 */
        /* <DEDUP_REMOVED lines=13> */
[----:B------:R-:W-:Y:S04]  /*27870*/  STL.64 [R1+0x2d8], R8 ;  /* 0x0002d80801007387 */ /* 0x000fe80000100a00 */
[----:B--2---:R0:W-:Y:S04]  /*27880*/  STL.64 [R1+0xc30], R24 ;  /* 0x000c301801007387 */ /* 0x0041e80000100a00 */
[----:B---3--:R1:W-:Y:S04]  /*27890*/  STL.64 [R1+0xc98], R18 ;  /* 0x000c981201007387 */ /* 0x0083e80000100a00 */
[----:B0-----:R-:W2:Y:S04]  /*278a0*/  LDL.LU R24, [R1+0xa48] ;  /* 0x000a480001187983 */ /* 0x001ea80000300800 */
[----:B------:R-:W2:Y:S04]  /*278b0*/  LDL.LU R25, [R1+0xa4c] ;  /* 0x000a4c0001197983 */ /* 0x000ea80000300800 */
[----:B-1----:R-:W3:Y:S04]  /*278c0*/  LDL.LU R18, [R1+0x9e0] ;  /* 0x0009e00001127983 */ /* 0x002ee80000300800 */
[----:B------:R-:W3:Y:S04]  /*278d0*/  LDL.LU R19, [R1+0x9e4] ;  /* 0x0009e40001137983 */ /* 0x000ee80000300800 */
[----:B------:R-:W2:Y:S04]  /*278e0*/  LDL.LU R5, [R1+0xa5c] ;  /* 0x000a5c0001057983 */ /* 0x000ea80000300800 */
[----:B------:R-:W4:Y:S04]  /*278f0*/  LDL.LU R8, [R1+0xb58] ;  /* 0x000b580001087983 */ /* 0x000f280000300800 */
[----:B------:R-:W4:Y:S04]  /*27900*/  LDL.LU R9, [R1+0xb5c] ;  /* 0x000b5c0001097983 */ /* 0x000f280000300800 */
[----:B------:R-:W2:Y:S04]  /*27910*/  LDL.LU R29, [R1+0xa54] ;  /* 0x000a5400011d7983 */ /* 0x000ea80000300800 */
[----:B----4-:R0:W-:Y:S04]  /*27920*/  STL.64 [R1+0xbd0], R8 ;  /* 0x000bd00801007387 */ /* 0x0101e80000100a00 */
[----:B0-----:R-:W4:Y:S04]  /*27930*/  LDL.LU R8, [R1+0xb18] ;  /* 0x000b180001087983 */ /* 0x001f280000300800 */
[----:B------:R-:W4:Y:S04]  /*27940*/  LDL.LU R9, [R1+0xb1c] ;  /* 0x000b1c0001097983 */ /* 0x000f280000300800 */
        /* <DEDUP_REMOVED lines=21> */
[----:B------:R0:W-:Y:S04]  /*27aa0*/  STL [R1+0xbb0], R28 ;  /* 0x000bb01c01007387 */ /* 0x0001e80000100800 */
[----:B0-----:R-:W2:Y:S04]  /*27ab0*/  LDL.LU R28, [R1+0xa50] ;  /* 0x000a5000011c7983 */ /* 0x001ea80000300800 */
[----:B----4-:R0:W-:Y:S04]  /*27ac0*/  STL.64 [R1+0x320], R8 ;  /* 0x0003200801007387 */ /* 0x0101e80000100a00 */
[----:B0-----:R-:W4:Y:S04]  /*27ad0*/  LDL.LU.64 R8, [R1+0xc28] ;  /* 0x000c280001087983 */ /* 0x001f280000300a00 */
[----:B---3--:R0:W-:Y:S04]  /*27ae0*/  STL.64 [R1+0x240], R18 ;  /* 0x0002401201007387 */ /* 0x0081e80000100a00 */
[----:B0-----:R-:W3:Y:S04]  /*27af0*/  LDL.LU.64 R18, [R1+0xc98] ;  /* 0x000c980001127983 */ /* 0x001ee80000300a00 */
[----:B----4-:R0:W-:Y:S04]  /*27b00*/  STL.64 [R1+0x328], R8 ;  /* 0x0003280801007387 */ /* 0x0101e80000100a00 */
[----:B0-----:R-:W4:Y:S04]  /*27b10*/  LDL.LU.64 R8, [R1+0xc20] ;  /* 0x000c200001087983 */ /* 0x001f280000300a00 */
[----:B--2---:R0:W-:Y:S04]  /*27b20*/  STL.64 [R1+0x2b0], R28 ;  /* 0x0002b01c01007387 */ /* 0x0041e80000100a00 */
[----:B0-----:R-:W2:Y:S04]  /*27b30*/  LDL.LU R28, [R1+0xb38] ;  /* 0x000b3800011c7983 */ /* 0x001ea80000300800 */
[----:B------:R-:W2:Y:S04]  /*27b40*/  LDL.LU R29, [R1+0xb3c] ;  /* 0x000b3c00011d7983 */ /* 0x000ea80000300800 */
[----:B---3--:R0:W-:Y:S04]  /*27b50*/  STL.64 [R1+0x248], R18 ;  /* 0x0002481201007387 */ /* 0x0081e80000100a00 */
[----:B0-----:R-:W3:Y:S04]  /*27b60*/  LDL.LU.64 R18, [R1+0xc90] ;  /* 0x000c900001127983 */ /* 0x001ee80000300a00 */
[----:B----4-:R0:W-:Y:S04]  /*27b70*/  STL.64 [R1+0x330], R8 ;  /* 0x0003300801007387 */ /* 0x0101e80000100a00 */
[----:B0-----:R-:W4:Y:S04]  /*27b80*/  LDL.LU.64 R8, [R1+0xc18] ;  /* 0x000c180001087983 */ /* 0x001f280000300a00 */
[----:B--2---:R0:W-:Y:S04]  /*27b90*/  STL.64 [R1+0xbe0], R28 ;  /* 0x000be01c01007387 */ /* 0x0041e80000100a00 */
[----:B------:R1:W-:Y:S04]  /*27ba0*/  STL.64 [R1+0x250], R2 ;  /* 0x0002500201007387 */ /* 0x0003e80000100a00 */
[----:B0-----:R-:W2:Y:S04]  /*27bb0*/  LDL.LU R28, [R1+0xb08] ;  /* 0x000b0800011c7983 */ /* 0x001ea80000300800 */
[----:B------:R-:W2:Y:S04]  /*27bc0*/  LDL.LU R29, [R1+0xb0c] ;  /* 0x000b0c00011d7983 */ /* 0x000ea80000300800 */
[----:B-1----:R-:W2:Y:S04]  /*27bd0*/  LDL.LU.64 R2, [R1+0xc88] ;  /* 0x000c880001027983 */ /* 0x002ea80000300a00 */
[----:B---3--:R0:W-:Y:S04]  /*27be0*/  STL.64 [R1+0x260], R18 ;  /* 0x0002601201007387 */ /* 0x0081e80000100a00 */
[----:B------:R1:W-:Y:S04]  /*27bf0*/  STL.64 [R1+0x308], R20 ;  /* 0x0003081401007387 */ /* 0x0003e80000100a00 */
[----:B0-----:R-:W3:Y:S04]  /*27c00*/  LDL.LU.64 R18, [R1+0xc78] ;  /* 0x000c780001127983 */ /* 0x001ee80000300a00 */
[----:B-1----:R-:W3:Y:S04]  /*27c10*/  LDL.LU R20, [R1+0xb88] ;  /* 0x000b880001147983 */ /* 0x002ee80000300800 */
[----:B------:R-:W3:Y:S04]  /*27c20*/  LDL.LU R21, [R1+0xb8c] ;  /* 0x000b8c0001157983 */ /* 0x000ee80000300800 */
        /* <DEDUP_REMOVED lines=14> */
[----:B------:R-:W-:Y:S04]  /*27d10*/  STL.64 [R1+0x258], R10 ;  /* 0x0002580a01007387 */ /* 0x000fe80000100a00 */
[----:B--2---:R0:W-:Y:S04]  /*27d20*/  STL.64 [R1+0x350], R28 ;  /* 0x0003501c01007387 */ /* 0x0041e80000100a00 */
[----:B------:R1:W-:Y:S04]  /*27d30*/  STL.64 [R1+0x2c8], R2 ;  /* 0x0002c80201007387 */ /* 0x0003e80000100a00 */
[----:B------:R2:W-:Y:S04]  /*27d40*/  STL.64 [R1+0x268], R26 ;  /* 0x0002681a01007387 */ /* 0x0005e80000100a00 */
[----:B0-----:R-:W4:Y:S04]  /*27d50*/  LDL.LU.64 R28, [R1+0xbf8] ;  /* 0x000bf800011c7983 */ /* 0x001f280000300a00 */
[----:B-1----:R-:W4:Y:S04]  /*27d60*/  LDL.LU R2, [R1+0xb48] ;  /* 0x000b480001027983 */ /* 0x002f280000300800 */
[----:B------:R-:W4:Y:S04]  /*27d70*/  LDL.LU R3, [R1+0xb4c] ;  /* 0x000b4c0001037983 */ /* 0x000f280000300800 */
[----:B---3--:R0:W-:Y:S04]  /*27d80*/  STL.64 [R1+0x2f0], R18 ;  /* 0x0002f01201007387 */ /* 0x0081e80000100a00 */
[----:B------:R1:W-:Y:S04]  /*27d90*/  STL.64 [R1+0xbe8], R20 ;  /* 0x000be81401007387 */ /* 0x0003e80000100a00 */
[----:B------:R-:W3:Y:S04]  /*27da0*/  LDL.LU.64 R10, [R1+0xc80] ;  /* 0x000c8000010a7983 */ /* 0x000ee80000300a00 */
[----:B--2---:R-:W2:Y:S04]  /*27db0*/  LDL.LU.64 R26, [R1+0xc70] ;  /* 0x000c7000011a7983 */ /* 0x004ea80000300a00 */
[----:B0-----:R-:W2:Y:S04]  /*27dc0*/  LDL.LU R18, [R1+0xb70] ;  /* 0x000b700001127983 */ /* 0x001ea80000300800 */
[----:B------:R-:W2:Y:S04]  /*27dd0*/  LDL.LU R19, [R1+0xb74] ;  /* 0x000b740001137983 */ /* 0x000ea80000300800 */
[----:B-1----:R-:W2:Y:S04]  /*27de0*/  LDL.LU R20, [R1+0xb00] ;  /* 0x000b000001147983 */ /* 0x002ea80000300800 */
[----:B------:R-:W2:Y:S04]  /*27df0*/  LDL.LU R21, [R1+0xb04] ;  /* 0x000b040001157983 */ /* 0x000ea80000300800 */
[----:B----4-:R0:W-:Y:S04]  /*27e00*/  STL.64 [R1+0x348], R8 ;  /* 0x0003480801007387 */ /* 0x0101e80000100a00 */
[----:B0-----:R-:W4:Y:S04]  /*27e10*/  LDL.LU.64 R8, [R1+0xc00] ;  /* 0x000c000001087983 */ /* 0x001f280000300a00 */
[----:B------:R0:W-:Y:S04]  /*27e20*/  STL.64 [R1+0x2b8], R4 ;  /* 0x0002b80401007387 */ /* 0x0001e80000100a00 */
[----:B0-----:R-:W4:Y:S04]  /*27e30*/  LDL.LU R4, [R1+0xb30] ;  /* 0x000b300001047983 */ /* 0x001f280000300800 */
[----:B------:R-:W4:Y:S04]  /*27e40*/  LDL.LU R5, [R1+0xb34] ;  /* 0x000b340001057983 */ /* 0x000f280000300800 */
[----:B------:R0:W-:Y:S04]  /*27e50*/  STL.64 [R1+0x368], R28 ;  /* 0x0003681c01007387 */ /* 0x0001e80000100a00 */
[----:B------:R1:W-:Y:S04]  /*27e60*/  STL.64 [R1+0xbd8], R2 ;  /* 0x000bd80201007387 */ /* 0x0003e80000100a00 */
[----:B0-----:R-:W4:Y:S04]  /*27e70*/  LDL.LU.64 R28, [R1+0xbe0] ;  /* 0x000be000011c7983 */ /* 0x001f280000300a00 */
[----:B-1----:R-:W4:Y:S04]  /*27e80*/  LDL.LU R2, [R1+0xb10] ;  /* 0x000b100001027983 */ /* 0x002f280000300800 */
[----:B------:R-:W4:Y:S04]  /*27e90*/  LDL.LU R3, [R1+0xb14] ;  /* 0x000b140001037983 */ /* 0x000f280000300800 */
[----:B------:R0:W-:Y:S04]  /*27ea0*/  STL.64 [R1+0x278], R6 ;  /* 0x0002780601007387 */ /* 0x0001e80000100a00 */
[----:B---3--:R1:W-:Y:S04]  /*27eb0*/  STL.64 [R1+0x280], R10 ;  /* 0x0002800a01007387 */ /* 0x0083e80000100a00 */
[----:B------:R3:W-:Y:S04]  /*27ec0*/  STL.64 [R1+0x288], R14 ;  /* 0x0002880e01007387 */ /* 0x0007e80000100a00 */
[----:B------:R3:W-:Y:S04]  /*27ed0*/  STL.64 [R1+0x298], R22 ;  /* 0x0002981601007387 */ /* 0x0007e80000100a00 */
[----:B--2---:R2:W-:Y:S04]  /*27ee0*/  STL.64 [R1+0x2a0], R26 ;  /* 0x0002a01a01007387 */ /* 0x0045e80000100a00 */
[----:B------:R2:W-:Y:S04]  /*27ef0*/  STL.64 [R1+0x2a8], R24 ;  /* 0x0002a81801007387 */ /* 0x0005e80000100a00 */
[----:B------:R2:W-:Y:S04]  /*27f00*/  STL.64 [R1+0xbc8], R18 ;  /* 0x000bc81201007387 */ /* 0x0005e80000100a00 */
[----:B------:R2:W-:Y:S04]  /*27f10*/  STL.64 [R1+0x360], R20 ;  /* 0x0003601401007387 */ /* 0x0005e80000100a00 */
[----:B0-----:R-:W4:Y:S04]  /*27f20*/  LDL.LU.64 R6, [R1+0xc60] ;  /* 0x000c600001067983 */ /* 0x001f280000300a00 */
[----:B-1----:R-:W4:Y:S04]  /*27f30*/  LDL.LU.64 R10, [R1+0xc58] ;  /* 0x000c5800010a7983 */ /* 0x002f280000300a00 */
[----:B---3--:R-:W3:Y:S04]  /*27f40*/  LDL.LU.64 R14, [R1+0xc50] ;  /* 0x000c5000010e7983 */ /* 0x008ee80000300a00 */
[----:B------:R-:W3:Y:S04]  /*27f50*/  LDL.LU.64 R22, [R1+0xc40] ;  /* 0x000c400001167983 */ /* 0x000ee80000300a00 */
[----:B--2---:R-:W2:Y:S04]  /*27f60*/  LDL.LU.64 R26, [R1+0xc38] ;  /* 0x000c3800011a7983 */ /* 0x004ea80000300a00 */
[----:B------:R-:W2:Y:S04]  /*27f70*/  LDL.LU.64 R24, [R1+0xc30] ;  /* 0x000c300001187983 */ /* 0x000ea80000300a00 */
[----:B------:R-:W2:Y:S04]  /*27f80*/  LDL.LU R18, [R1+0xb20] ;  /* 0x000b200001127983 */ /* 0x000ea80000300800 */
[----:B------:R-:W2:Y:S04]  /*27f90*/  LDL.LU R19, [R1+0xb24] ;  /* 0x000b240001137983 */ /* 0x000ea80000300800 */
[----:B------:R-:W2:Y:S04]  /*27fa0*/  LDL.LU.64 R20, [R1+0xbe8] ;  /* 0x000be80001147983 */ /* 0x000ea80000300a00 */
[----:B----4-:R0:W-:Y:S04]  /*27fb0*/  STL.64 [R1+0x358], R8 ;  /* 0x0003580801007387 */ /* 0x0101e80000100a00 */
[----:B0-----:R-:W4:Y:S04]  /*27fc0*/  LDL.LU.64 R8, [R1+0xbf0] ;  /* 0x000bf00001087983 */ /* 0x001f280000300a00 */
[----:B------:R0:W-:Y:S04]  /*27fd0*/  STL.64 [R1+0x390], R4 ;  /* 0x0003900401007387 */ /* 0x0001e80000100a00 */
[----:B0-----:R-:W4:Y:S04]  /*27fe0*/  LDL.LU.64 R4, [R1+0xbb8] ;  /* 0x000bb80001047983 */ /* 0x001f280000300a00 */
[----:B------:R0:W-:Y:S04]  /*27ff0*/  STL.64 [R1+0x398], R28 ;  /* 0x0003981c01007387 */ /* 0x0001e80000100a00 */
[----:B------:R1:W-:Y:S04]  /*28000*/  STL.64 [R1+0x370], R2 ;  /* 0x0003700201007387 */ /* 0x0003e80000100a00 */
[----:B0-----:R-:W4:Y:S04]  /*28010*/  LDL.LU R28, [R1+0xbb0] ;  /* 0x000bb000011c7983 */ /* 0x001f280000300800 */
[----:B-1----:R-:W4:Y:S04]  /*28020*/  LDL.LU.64 R2, [R1+0xbd8] ;  /* 0x000bd80001027983 */ /* 0x002f280000300a00 */
[----:B------:R0:W-:Y:S04]  /*28030*/  STL.64 [R1+0x2e8], R12 ;  /* 0x0002e80c01007387 */ /* 0x0001e80000100a00 */
[----:B------:R-:W-:Y:S04]  /*28040*/  STL.64 [R1+0x2f8], R16 ;  /* 0x0002f81001007387 */ /* 0x000fe80000100a00 */
[----:B0-----:R-:W4:Y:S04]  /*28050*/  LDL.LU R12, [R1+0xb68] ;  /* 0x000b6800010c7983 */ /* 0x001f280000300800 */
[----:B------:R-:W4:Y:S04]  /*28060*/  LDL.LU R13, [R1+0xb6c] ;  /* 0x000b6c00010d7983 */ /* 0x000f280000300800 */
[----:B------:R0:W-:Y:S04]  /*28070*/  STL.64 [R1+0x2c0], R6 ;  /* 0x0002c00601007387 */ /* 0x0001e80000100a00 */
[----:B------:R1:W-:Y:S04]  /*28080*/  STL.64 [R1+0x2d0], R10 ;  /* 0x0002d00a01007387 */ /* 0x0003e80000100a00 */
[----:B---3--:R3:W-:Y:S04]  /*28090*/  STL.64 [R1+0x2e0], R14 ;  /* 0x0002e00e01007387 */ /* 0x0087e80000100a00 */
[----:B------:R3:W-:Y:S04]  /*280a0*/  STL.64 [R1+0x300], R22 ;  /* 0x0003001601007387 */ /* 0x0007e80000100a00 */
[----:B--2---:R2:W-:Y:S04]  /*280b0*/  STL.64 [R1+0x310], R26 ;  /* 0x0003101a01007387 */ /* 0x0045e80000100a00 */
[----:B------:R2:W-:Y:S04]  /*280c0*/  STL.64 [R1+0x318], R24 ;  /* 0x0003181801007387 */ /* 0x0005e80000100a00 */
[----:B0-----:R-:W4:Y:S04]  /*280d0*/  LDL.LU R6, [R1+0xb40] ;  /* 0x000b400001067983 */ /* 0x001f280000300800 */
[----:B------:R0:W-:Y:S04]  /*280e0*/  STL.64 [R1+0x380], R18 ;  /* 0x0003801201007387 */ /* 0x0001e80000100a00 */
[----:B------:R0:W-:Y:S04]  /*280f0*/  STL.64 [R1+0x388], R20 ;  /* 0x0003881401007387 */ /* 0x0001e80000100a00 */
[----:B------:R-:W4:Y:S04]  /*28100*/  LDL.LU R7, [R1+0xb44] ;  /* 0x000b440001077983 */ /* 0x000f280000300800 */
[----:B-1----:R-:W4:Y:S04]  /*28110*/  LDL.LU R10, [R1+0xb50] ;  /* 0x000b5000010a7983 */ /* 0x002f280000300800 */
[----:B------:R-:W4:Y:S04]  /*28120*/  LDL.LU R11, [R1+0xb54] ;  /* 0x000b5400010b7983 */ /* 0x000f280000300800 */
[----:B---3--:R-:W3:Y:S04]  /*28130*/  LDL.LU R14, [R1+0xb60] ;  /* 0x000b6000010e7983 */ /* 0x008ee80000300800 */
[----:B------:R-:W3:Y:S04]  /*28140*/  LDL.LU R15, [R1+0xb64] ;  /* 0x000b6400010f7983 */ /* 0x000ee80000300800 */
[----:B------:R-:W3:Y:S04]  /*28150*/  LDL.LU R16, [R1+0xb78] ;  /* 0x000b780001107983 */ /* 0x000ee80000300800 */
[----:B------:R-:W3:Y:S04]  /*28160*/  LDL.LU R17, [R1+0xb7c] ;  /* 0x000b7c0001117983 */ /* 0x000ee80000300800 */
[----:B------:R-:W3:Y:S04]  /*28170*/  LDL.LU R22, [R1+0xb80] ;  /* 0x000b800001167983 */ /* 0x000ee80000300800 */
[----:B------:R-:W3:Y:S04]  /*28180*/  LDL.LU R23, [R1+0xb84] ;  /* 0x000b840001177983 */ /* 0x000ee80000300800 */
[----:B--2---:R-:W2:Y:S04]  /*28190*/  LDL.LU R26, [R1+0xb90] ;  /* 0x000b9000011a7983 */ /* 0x004ea80000300800 */
[----:B------:R-:W2:Y:S04]  /*281a0*/  LDL.LU R27, [R1+0xb94] ;  /* 0x000b9400011b7983 */ /* 0x000ea80000300800 */
[----:B------:R-:W2:Y:S04]  /*281b0*/  LDL.LU R24, [R1+0xb98] ;  /* 0x000b980001187983 */ /* 0x000ea80000300800 */
[----:B------:R-:W2:Y:S04]  /*281c0*/  LDL.LU R25, [R1+0xb9c] ;  /* 0x000b9c0001197983 */ /* 0x000ea80000300800 */
[----:B0-----:R-:W2:Y:S04]  /*281d0*/  LDL.LU.64 R18, [R1+0xbc8] ;  /* 0x000bc80001127983 */ /* 0x001ea80000300a00 */
[----:B------:R-:W2:Y:S04]  /*281e0*/  LDL.LU.64 R20, [R1+0xbc0] ;  /* 0x000bc00001147983 */ /* 0x000ea80000300a00 */
[----:B----4-:R0:W-:Y:S04]  /*281f0*/  STL.64 [R1+0x378], R8 ;  /* 0x0003780801007387 */ /* 0x0101e80000100a00 */
[----:B0-----:R-:W4:Y:S01]  /*28200*/  LDL.LU.64 R8, [R1+0xbd0] ;  /* 0x000bd00001087983 */ /* 0x001f220000300a00 */
[----:B------:R-:W-:-:S04]  /*28210*/  FADD.FTZ R4, -R0, R4 ;  /* 0x0000000400047221 */ /* 0x000fc80000010100 */
[----:B------:R-:W-:-:S06]  /*28220*/  FMUL.FTZ R4, R4, 1.4426950216293334961 ;  /* 0x3fb8aa3b04047820 */ /* 0x000fcc0000410000 */
[----:B------:R-:W0:Y:S01]  /*28230*/  MUFU.EX2 R4, R4 ;  /* 0x0000000400047308 */ /* 0x000e220000000800 */
[----:B------:R1:W-:Y:S02]  /*28240*/  STL [R1+0xba0], R0 ;  /* 0x000ba00001007387 */ /* 0x0003e40000100800 */
[----:B-1----:R-:W-:Y:S02]  /*28250*/  FSEL R0, R28, R5, P0 ;  /* 0x000000051c007208 */ /* 0x002fe40000000000 */
[----:B------:R-:W-:Y:S01]  /*28260*/  FSEL R5, R5, R28, P0 ;  /* 0x0000001c05057208 */ /* 0x000fe20000000000 */
[----:B------:R0:W-:Y:S04]  /*28270*/  STL.64 [R1+0x3a8], R2 ;  /* 0x0003a80201007387 */ /* 0x0001e80000100a00 */
[----:B0-----:R-:W-:-:S05]  /*28280*/  FFMA.FTZ R3, R5, R4, R0 ;  /* 0x0000000405037223 */ /* 0x001fca0000010000 */
[----:B------:R0:W-:Y:S04]  /*28290*/  STL [R1+0xb80], R3 ;  /* 0x000b800301007387 */ /* 0x0001e80000100800 */
[----:B------:R0:W-:Y:S01]  /*282a0*/  STL.64 [R1+0x3c8], R12 ;  /* 0x0003c80c01007387 */ /* 0x0001e20000100a00 */
[----:B------:R-:W-:Y:S01]  /*282b0*/  IADD3 R2, PT, PT, R1, 0x200, RZ ;  /* 0x0000020001027810 */ /* 0x000fe20007ffe0ff */
[----:B------:R-:W-:Y:S02]  /*282c0*/  IMAD.MOV.U32 R0, RZ, RZ, RZ ;  /* 0x000000ffff007224 */ /* 0x000fe400078e00ff */
[----:B------:R0:W-:Y:S04]  /*282d0*/  STL.64 [R1+0x3a0], R6 ;  /* 0x0003a00601007387 */ /* 0x0001e80000100a00 */
        /* <DEDUP_REMOVED lines=8> */
[----:B----4-:R0:W-:Y:S02]  /*28360*/  STL.64 [R1+0x3b8], R8 ;  /* 0x0003b80801007387 */ /* 0x0101e40000100a00 */
.L_x_19201:
[----:B0-----:R-:W-:Y:S01]  /*28370*/  VIADD R3, R1, 0x400 ;  /* 0x0000040001037836 */ /* 0x001fe20000000000 */
[----:B--23--:R-:W2:Y:S04]  /*28380*/  LDL R7, [R1+0x3fc] ;  /* 0x0003fc0001077983 */ /* 0x00cea80000100800 */
[C---:B------:R-:W-:Y:S02]  /*28390*/  LEA R5, R0.reuse, R3, 0x2 ;  /* 0x0000000300057211 */ /* 0x040fe400078e10ff */
[----:B------:R-:W3:Y:S04]  /*283a0*/  LDL R3, [R1+0x1fc] ;  /* 0x0001fc0001037983 */ /* 0x000ee80000100800 */
[----:B------:R-:W2:Y:S04]  /*283b0*/  LDL R4, [R5+0x208] ;  /* 0x0002080005047983 */ /* 0x000ea80000100800 */
[----:B------:R-:W4:Y:S01]  /*283c0*/  LDL R6, [R5+0x8] ;  /* 0x0000080005067983 */ /* 0x000f220000100800 */
        /* <DEDUP_REMOVED lines=10> */
.L_x_19200:
[----:B0-234-:R-:W-:-:S05]  /*28470*/  LEA R7, R3, R2, 0x2 ;  /* 0x0000000203077211 */ /* 0x01dfca00078e10ff */
[----:B01----:R-:W2:Y:S01]  /*28480*/  LDL.64 R4, [R7] ;  /* 0x0000000007047983 */ /* 0x003ea20000100a00 */
[----:B------:R-:W-:Y:S04]  /*28490*/  BSSY.RECONVERGENT B1, `(.L_x_19179) ;  /* 0x0000019000017945 */ /* 0x000fe80003800200 */
[----:B------:R-:W-:Y:S01]  /*284a0*/  BSSY.RELIABLE B2, `(.L_x_19180) ;  /* 0x0000011000027945 */ /* 0x000fe20003800100 */
[----:B--2---:R-:W-:-:S13]  /*284b0*/  FSETP.GT.FTZ.AND P0, PT, R5, R4, PT ;  /* 0x000000040500720b */ /* 0x004fda0003f14000 */
[----:B------:R-:W-:Y:S05]  /*284c0*/  @!P0 BRA `(.L_x_19181) ;  /* 0x0000000000088947 */ /* 0x000fea0003800000 */
[----:B------:R0:W5:Y:S01]  /*284d0*/  LDL R6, [R7+-0x200] ;  /* 0xfffe000007067983 */ /* 0x0001620000100800 */
[----:B------:R-:W-:Y:S05]  /*284e0*/  BRA `(.L_x_19182) ;  /* 0x0000000000307947 */ /* 0x000fea0003800000 */
.L_x_19181:
        /* <DEDUP_REMOVED lines=12> */
.L_x_19182:
[----:B------:R-:W-:Y:S05]  /*285b0*/  BSYNC.RELIABLE B2 ;  /* 0x0000000000027941 */ /* 0x000fea0003800100 */
.L_x_19180:
[----:B------:R-:W2:Y:S04]  /*285c0*/  LDL R8, [R7+-0x1fc] ;  /* 0xfffe040007087983 */ /* 0x000ea80000100800 */
[----:B------:R-:W-:Y:S04]  /*285d0*/  STL [R7], R5 ;  /* 0x0000000507007387 */ /* 0x000fe80000100800 */
[----:B-----5:R-:W-:Y:S04]  /*285e0*/  STL [R7+-0x1fc], R6 ;  /* 0xfffe040607007387 */ /* 0x020fe80000100800 */
[----:B------:R1:W-:Y:S02]  /*285f0*/  STL [R7+0x4], R4 ;  /* 0x0000040407007387 */ /* 0x0003e40000100800 */
[----:B-1----:R-:W-:-:S02]  /*28600*/  MOV R4, R5 ;  /* 0x0000000500047202 */ /* 0x002fc40000000f00 */
[----:B--2---:R1:W-:Y:S05]  /*28610*/  STL [R7+-0x200], R8 ;  /* 0xfffe000807007387 */ /* 0x0043ea0000100800 */
.L_x_19183:
[----:B------:R-:W-:Y:S05]  /*28620*/  BSYNC.RECONVERGENT B1 ;  /* 0x0000000000017941 */ /* 0x000fea0003800200 */
.L_x_19179:
[----:B------:R-:W2:Y:S01]  /*28630*/  LDL R5, [R7+-0x4] ;  /* 0xfffffc0007057983 */ /* 0x000ea20000100800 */
[----:B------:R-:W-:Y:S04]  /*28640*/  BSSY.RECONVERGENT B1, `(.L_x_19184) ;  /* 0x0000016000017945 */ /* 0x000fe80003800200 */
[----:B------:R-:W-:Y:S01]  /*28650*/  BSSY.RELIABLE B2, `(.L_x_19185) ;  /* 0x000000e000027945 */ /* 0x000fe20003800100 */
[----:B--2---:R-:W-:-:S13]  /*28660*/  FSETP.GT.FTZ.AND P0, PT, R4, R5, PT ;  /* 0x000000050400720b */ /* 0x004fda0003f14000 */
[----:B------:R-:W-:Y:S05]  /*28670*/  @!P0 BRA `(.L_x_19186) ;  /* 0x0000000000088947 */ /* 0x000fea0003800000 */
[----:B------:R2:W5:Y:S01]  /*28680*/  LDL R6, [R7+-0x204] ;  /* 0xfffdfc0007067983 */ /* 0x0005620000100800 */
[----:B------:R-:W-:Y:S05]  /*28690*/  BRA `(.L_x_19187) ;  /* 0x0000000000247947 */ /* 0x000fea0003800000 */
.L_x_19186:
        /* <DEDUP_REMOVED lines=9> */
.L_x_19187:
[----:B------:R-:W-:Y:S05]  /*28730*/  BSYNC.RELIABLE B2 ;  /* 0x0000000000027941 */ /* 0x000fea0003800100 */
.L_x_19185:
[----:B-----5:R-:W-:Y:S01]  /*28740*/  STL [R7+-0x200], R6 ;  /* 0xfffe000607007387 */ /* 0x020fe20000100800 */
[----:B------:R-:W-:-:S03]  /*28750*/  IMAD.MOV.U32 R9, RZ, RZ, R8 ;  /* 0x000000ffff097224 */ /* 0x000fc600078e0008 */
[----:B------:R-:W-:Y:S04]  /*28760*/  STL [R7+-0x4], R4 ;  /* 0xfffffc0407007387 */ /* 0x000fe80000100800 */
[----:B------:R-:W-:Y:S04]  /*28770*/  STL [R7+-0x204], R8 ;  /* 0xfffdfc0807007387 */ /* 0x000fe80000100800 */
[----:B------:R3:W-:Y:S02]  /*28780*/  STL [R7], R5 ;  /* 0x0000000507007387 */ /* 0x0007e40000100800 */
[----:B---3--:R-:W-:-:S07]  /*28790*/  MOV R5, R4 ;  /* 0x0000000400057202 */ /* 0x008fce0000000f00 */
.L_x_19188:
[----:B------:R-:W-:Y:S05]  /*287a0*/  BSYNC.RECONVERGENT B1 ;  /* 0x0000000000017941 */ /* 0x000fea0003800200 */
.L_x_19184:
[----:B------:R-:W3:Y:S01]  /*287b0*/  LDL R4, [R7+-0x8] ;  /* 0xfffff80007047983 */ /* 0x000ee20000100800 */
[----:B------:R-:W-:Y:S04]  /*287c0*/  BSSY.RECONVERGENT B1, `(.L_x_19189) ;  /* 0x0000018000017945 */ /* 0x000fe80003800200 */
[----:B------:R-:W-:Y:S01]  /*287d0*/  BSSY.RELIABLE B2, `(.L_x_19190) ;  /* 0x0000010000027945 */ /* 0x000fe20003800100 */
[----:B---3--:R-:W-:-:S13]  /*287e0*/  FSETP.GT.FTZ.AND P0, PT, R5, R4, PT ;  /* 0x000000040500720b */ /* 0x008fda0003f14000 */
[----:B------:R-:W-:Y:S05]  /*287f0*/  @!P0 BRA `(.L_x_19191) ;  /* 0x0000000000088947 */ /* 0x000fea0003800000 */
[----:B------:R3:W5:Y:S01]  /*28800*/  LDL R6, [R7+-0x208] ;  /* 0xfffdf80007067983 */ /* 0x0007620000100800 */
[----:B------:R-:W-:Y:S05]  /*28810*/  BRA `(.L_x_19192) ;  /* 0x00000000002c7947 */ /* 0x000fea0003800000 */
.L_x_19191:
        /* <DEDUP_REMOVED lines=11> */
.L_x_19192:
[----:B------:R-:W-:Y:S05]  /*288d0*/  BSYNC.RELIABLE B2 ;  /* 0x0000000000027941 */ /* 0x000fea0003800100 */
.L_x_19190:
[----:B-----5:R-:W-:Y:S01]  /*288e0*/  STL [R7+-0x204], R6 ;  /* 0xfffdfc0607007387 */ /* 0x020fe20000100800 */
[----:B-1----:R-:W-:-:S03]  /*288f0*/  IMAD.MOV.U32 R8, RZ, RZ, R9 ;  /* 0x000000ffff087224 */ /* 0x002fc600078e0009 */
[----:B------:R-:W-:Y:S04]  /*28900*/  STL [R7+-0x8], R5 ;  /* 0xfffff80507007387 */ /* 0x000fe80000100800 */
[----:B------:R-:W-:Y:S04]  /*28910*/  STL [R7+-0x208], R9 ;  /* 0xfffdf80907007387 */ /* 0x000fe80000100800 */
[----:B------:R1:W-:Y:S02]  /*28920*/  STL [R7+-0x4], R4 ;  /* 0xfffffc0407007387 */ /* 0x0003e40000100800 */
[----:B-1----:R-:W-:-:S07]  /*28930*/  IMAD.MOV.U32 R4, RZ, RZ, R5 ;  /* 0x000000ffff047224 */ /* 0x002fce00078e0005 */
.L_x_19193:
[----:B------:R-:W-:Y:S05]  /*28940*/  BSYNC.RECONVERGENT B1 ;  /* 0x0000000000017941 */ /* 0x000fea0003800200 */
.L_x_19189:
[----:B------:R-:W-:-:S13]  /*28950*/  ISETP.NE.AND P0, PT, R3, 0x2, PT ;  /* 0x000000020300780c */ /* 0x000fda0003f05270 */
[----:B------:R-:W-:Y:S05]  /*28960*/  @!P0 BRA `(.L_x_19194) ;  /* 0x0000000000748947 */ /* 0x000fea0003800000 */
[----:B------:R-:W-:-:S05]  /*28970*/  IADD3 R6, PT, PT, R3, -0x3, RZ ;  /* 0xfffffffd03067810 */ /* 0x000fca0007ffe0ff */
        /* <DEDUP_REMOVED lines=8> */
.L_x_19197:
[----:B------:R-:W4:Y:S01]  /*28a00*/  LDL R11, [R5] ;  /* 0x00000000050b7983 */ /* 0x000f220000100800 */
[----:B------:R-:W-:Y:S01]  /*28a10*/  IMAD.MOV.U32 R6, RZ, RZ, -0x1 ;  /* 0xffffffffff067424 */ /* 0x000fe200078e00ff */
        /* <DEDUP_REMOVED lines=9> */
.L_x_19198:
[----:B------:R-:W-:Y:S05]  /*28ab0*/  BSYNC.RELIABLE B2 ;  /* 0x0000000000027941 */ /* 0x000fea0003800100 */
.L_x_19196:
[----:B------:R4:W-:Y:S04]  /*28ac0*/  STL [R5+0x200], R4 ;  /* 0x0002000405007387 */ /* 0x0009e80000100800 */
[----:B------:R-:W2:Y:S04]  /*28ad0*/  LDL R8, [R7+-0x208] ;  /* 0xfffdf80007087983 */ /* 0x000ea80000100800 */
[----:B--2---:R4:W-:Y:S04]  /*28ae0*/  STL [R5], R8 ;  /* 0x0000000805007387 */ /* 0x0049e80000100800 */
[----:B------:R4:W-:Y:S04]  /*28af0*/  STL [R7+-0x8], R9 ;  /* 0xfffff80907007387 */ /* 0x0009e80000100800 */
[----:B-----5:R4:W-:Y:S02]  /*28b00*/  STL [R7+-0x208], R6 ;  /* 0xfffdf80607007387 */ /* 0x0209e40000100800 */
.L_x_19199:
[----:B------:R-:W-:Y:S05]  /*28b10*/  BSYNC.RECONVERGENT B1 ;  /* 0x0000000000017941 */ /* 0x000fea0003800200 */
.L_x_19195:
[----:B------:R-:W-:Y:S01]  /*28b20*/  VIADD R3, R3, 0xfffffffc ;  /* 0xfffffffc03037836 */ /* 0x000fe20000000000 */
[----:B------:R-:W-:Y:S06]  /*28b30*/  BRA `(.L_x_19200) ;  /* 0xfffffff8004c7947 */ /* 0x000fec000383ffff */
.L_x_19194:
[----:B------:R-:W-:Y:S05]  /*28b40*/  @P1 BRA `(.L_x_19201) ;  /* 0xfffffff800081947 */ /* 0x000fea000383ffff */
[----:B------:R-:W4:Y:S01]  /*28b50*/  LDL.64 R2, [R1+0x18] ;  /* 0x0000180001027983 */ /* 0x000f220000100a00 */
[----:B------:R-:W-:-:S03]  /*28b60*/  UMOV UR4, 0x400 ;  /* 0x0000040000047882 */ /* 0x000fc60000000000 */
[----:B------:R-:W5:Y:S04]  /*28b70*/  LDL.64 R4, [R1+0x40] ;  /* 0x0000400001047983 */ /* 0x000f680000100a00 */
[----:B------:R-:W5:Y:S04]  /*28b80*/  LDL.64 R28, [R1+0x10] ;  /* 0x00001000011c7983 */ /* 0x000f680000100a00 */
[----:B------:R-:W5:Y:S04]  /*28b90*/  LDL.64 R20, [R1] ;  /* 0x0000000001147983 */ /* 0x000f680000100a00 */
        /* <DEDUP_REMOVED lines=9> */
[----:B0-23--:R-:W2:Y:S04]  /*28c30*/  LDL.64 R6, [R1+0x68] ;  /* 0x0000680001067983 */ /* 0x00dea80000100a00 */
[----:B----4-:R0:W-:Y:S04]  /*28c40*/  STL.64 [R1+0xa28], R2 ;  /* 0x000a280201007387 */ /* 0x0101e80000100a00 */
[----:B-----5:R1:W-:Y:S04]  /*28c50*/  STL.64 [R1+0xa00], R4 ;  /* 0x000a000401007387 */ /* 0x0203e80000100a00 */
[----:B0-----:R-:W3:Y:S04]  /*28c60*/  LDL.64 R2, [R1+0x88] ;  /* 0x0000880001027983 */ /* 0x001ee80000100a00 */
[----:B-1----:R-:W4:Y:S04]  /*28c70*/  LDL.64 R4, [R1+0xb0] ;  /* 0x0000b00001047983 */ /* 0x002f280000100a00 */
[----:B------:R0:W-:Y:S04]  /*28c80*/  STL.64 [R1+0xa30], R28 ;  /* 0x000a301c01007387 */ /* 0x0001e80000100a00 */
[----:B0-----:R-:W5:Y:S04]  /*28c90*/  LDL.64 R28, [R1+0x80] ;  /* 0x00008000011c7983 */ /* 0x001f680000100a00 */
[----:B------:R0:W-:Y:S04]  /*28ca0*/  STL.64 [R1+0xa40], R20 ;  /* 0x000a401401007387 */ /* 0x0001e80000100a00 */
[----:B------:R1:W-:Y:S04]  /*28cb0*/  STL.64 [R1+0xa38], R18 ;  /* 0x000a381201007387 */ /* 0x0003e80000100a00 */
[----:B------:R2:W-:Y:S04]  /*28cc0*/  STL.64 [R1+0xa20], R16 ;  /* 0x000a201001007387 */ /* 0x0005e80000100a00 */
[----:B0-----:R-:W5:Y:S04]  /*28cd0*/  LDL.64 R20, [R1+0x70] ;  /* 0x0000700001147983 */ /* 0x001f680000100a00 */
[----:B-1----:R-:W5:Y:S04]  /*28ce0*/  LDL.64 R18, [R1+0x78] ;  /* 0x0000780001127983 */ /* 0x002f680000100a00 */
[----:B--2---:R-:W2:Y:S04]  /*28cf0*/  LDL.64 R16, [R1+0x90] ;  /* 0x0000900001107983 */ /* 0x004ea80000100a00 */
[----:B---3--:R0:W-:Y:S04]  /*28d00*/  STL.64 [R1+0x9b8], R2 ;  /* 0x0009b80201007387 */ /* 0x0081e80000100a00 */
[----:B----4-:R1:W-:Y:S04]  /*28d10*/  STL.64 [R1+0x990], R4 ;  /* 0x0009900401007387 */ /* 0x0103e80000100a00 */
[----:B0-----:R-:W3:Y:S04]  /*28d20*/  LDL.64 R2, [R1+0xf8] ;  /* 0x0000f80001027983 */ /* 0x001ee80000100a00 */
[----:B-1----:R-:W4:Y:S04]  /*28d30*/  LDL.64 R4, [R1+0x120] ;  /* 0x0001200001047983 */ /* 0x002f280000100a00 */
[----:B-----5:R0:W-:Y:S04]  /*28d40*/  STL.64 [R1+0x9c0], R28 ;  /* 0x0009c01c01007387 */ /* 0x0201e80000100a00 */
[----:B------:R1:W-:Y:S04]  /*28d50*/  STL.64 [R1+0xa18], R12 ;  /* 0x000a180c01007387 */ /* 0x0003e80000100a00 */
[----:B0-----:R-:W5:Y:S04]  /*28d60*/  LDL.64 R28, [R1+0xf0] ;  /* 0x0000f000011c7983 */ /* 0x001f680000100a00 */
[----:B-1----:R-:W5:Y:S04]  /*28d70*/  LDL.64 R12, [R1+0x98] ;  /* 0x00009800010c7983 */ /* 0x002f680000100a00 */
[----:B------:R0:W-:Y:S04]  /*28d80*/  STL.64 [R1+0xa10], R24 ;  /* 0x000a101801007387 */ /* 0x0001e80000100a00 */
[----:B------:R1:W-:Y:S04]  /*28d90*/  STL.64 [R1+0xa08], R22 ;  /* 0x000a081601007387 */ /* 0x0003e80000100a00 */
[----:B0-----:R-:W5:Y:S04]  /*28da0*/  LDL.64 R24, [R1+0xa0] ;  /* 0x0000a00001187983 */ /* 0x001f680000100a00 */
[----:B-1----:R-:W5:Y:S04]  /*28db0*/  LDL.64 R22, [R1+0xa8] ;  /* 0x0000a80001167983 */ /* 0x002f680000100a00 */
[----:B------:R0:W-:Y:S04]  /*28dc0*/  STL.64 [R1+0x9f8], R14 ;  /* 0x0009f80e01007387 */ /* 0x0001e80000100a00 */
[----:B0-----:R-:W5:Y:S04]  /*28dd0*/  LDL.64 R14, [R1+0xb8] ;  /* 0x0000b800010e7983 */ /* 0x001f680000100a00 */
[----:B------:R0:W-:Y:S04]  /*28de0*/  STL.64 [R1+0x9e8], R10 ;  /* 0x0009e80a01007387 */ /* 0x0001e80000100a00 */
[----:B------:R1:W-:Y:S04]  /*28df0*/  STL.64 [R1+0x9e0], R8 ;  /* 0x0009e00801007387 */ /* 0x0003e80000100a00 */
[----:B0-----:R-:W5:Y:S04]  /*28e00*/  LDL.64 R10, [R1+0xc8] ;  /* 0x0000c800010a7983 */ /* 0x001f680000100a00 */
[----:B-1----:R-:W5:Y:S04]  /*28e10*/  LDL.64 R8, [R1+0xd0] ;  /* 0x0000d00001087983 */ /* 0x002f680000100a00 */
[----:B------:R0:W-:Y:S04]  /*28e20*/  STL.64 [R1+0x9f0], R26 ;  /* 0x0009f01a01007387 */ /* 0x0001e80000100a00 */
[----:B0-----:R-:W5:Y:S04]  /*28e30*/  LDL.64 R26, [R1+0xc0] ;  /* 0x0000c000011a7983 */ /* 0x001f680000100a00 */
[----:B---3--:R4:W-:Y:S02]  /*28e40*/  STL.64 [R1+0xd48], R2 ;  /* 0x000d480201007387 */ /* 0x0089e40000100a00 */
[----:B----4-:R-:W-:Y:S01]  /*28e50*/  IMAD.MOV.U32 R3, RZ, RZ, R4 ;  /* 0x000000ffff037224 */ /* 0x010fe200078e0004 */
[----:B------:R-:W-:Y:S01]  /*28e60*/  MOV R2, R5 ;  /* 0x0000000500027202 */ /* 0x000fe20000000f00 */
[----:B------:R0:W-:Y:S04]  /*28e70*/  STL.64 [R1+0x9d8], R6 ;  /* 0x0009d80601007387 */ /* 0x0001e80000100a00 */
[----:B------:R-:W-:Y:S04]  /*28e80*/  STL [R1+0xeac], R2 ;  /* 0x000eac0201007387 */ /* 0x000fe80000100800 */
[----:B------:R1:W-:Y:S04]  /*28e90*/  STL [R1+0xea8], R3 ;  /* 0x000ea80301007387 */ /* 0x0003e80000100800 */
[----:B0-----:R-:W3:Y:S04]  /*28ea0*/  LDL.64 R6, [R1+0xd8] ;  /* 0x0000d80001067983 */ /* 0x001ee80000100a00 */
[----:B------:R0:W-:Y:S04]  /*28eb0*/  STL.64 [R1+0x9d0], R20 ;  /* 0x0009d01401007387 */ /* 0x0001e80000100a00 */
[----:B-1----:R-:W4:Y:S04]  /*28ec0*/  LDL.64 R2, [R1+0x130] ;  /* 0x0001300001027983 */ /* 0x002f280000100a00 */
[----:B------:R1:W-:Y:S04]  /*28ed0*/  STL.64 [R1+0x9c8], R18 ;  /* 0x0009c81201007387 */ /* 0x0003e80000100a00 */
[----:B--2---:R2:W-:Y:S04]  /*28ee0*/  STL.64 [R1+0x9b0], R16 ;  /* 0x0009b01001007387 */ /* 0x0045e80000100a00 */
[----:B0-----:R-:W3:Y:S04]  /*28ef0*/  LDL.64 R20, [R1+0xe0] ;  /* 0x0000e00001147983 */ /* 0x001ee80000100a00 */
[----:B-1----:R-:W3:Y:S04]  /*28f00*/  LDL.64 R18, [R1+0xe8] ;  /* 0x0000e80001127983 */ /* 0x002ee80000100a00 */
[----:B--2---:R-:W2:Y:S04]  /*28f10*/  LDL.64 R16, [R1+0x100] ;  /* 0x0001000001107983 */ /* 0x004ea80000100a00 */
[----:B-----5:R-:W-:Y:S04]  /*28f20*/  STL.64 [R1+0xd40], R28 ;  /* 0x000d401c01007387 */ /* 0x020fe80000100a00 */
[----:B------:R0:W-:Y:S04]  /*28f30*/  STL.64 [R1+0x9a8], R12 ;  /* 0x0009a80c01007387 */ /* 0x0001e80000100a00 */
[----:B------:R1:W-:Y:S04]  /*28f40*/  STL.64 [R1+0x9a0], R24 ;  /* 0x0009a01801007387 */ /* 0x0003e80000100a00 */
[----:B------:R5:W-:Y:S04]  /*28f50*/  STL.64 [R1+0x998], R22 ;  /* 0x0009981601007387 */ /* 0x000be80000100a00 */
[----:B0-----:R-:W2:Y:S04]  /*28f60*/  LDL.64 R12, [R1+0x108] ;  /* 0x00010800010c7983 */ /* 0x001ea80000100a00 */
[----:B-1----:R-:W2:Y:S04]  /*28f70*/  LDL.64 R24, [R1+0x110] ;  /* 0x0001100001187983 */ /* 0x002ea80000100a00 */
[----:B-----5:R-:W5:Y:S04]  /*28f80*/  LDL.64 R22, [R1+0x118] ;  /* 0x0001180001167983 */ /* 0x020f680000100a00 */
[----:B------:R0:W-:Y:S04]  /*28f90*/  STL.64 [R1+0x988], R14 ;  /* 0x0009880e01007387 */ /* 0x0001e80000100a00 */
[----:B------:R1:W-:Y:S04]  /*28fa0*/  STL.64 [R1+0x978], R10 ;  /* 0x0009780a01007387 */ /* 0x0003e80000100a00 */
[----:B------:R1:W-:Y:S04]  /*28fb0*/  STL.64 [R1+0x970], R8 ;  /* 0x0009700801007387 */ /* 0x0003e80000100a00 */
[----:B0-----:R-:W5:Y:S04]  /*28fc0*/  LDL.64 R14, [R1+0x128] ;  /* 0x00012800010e7983 */ /* 0x001f680000100a00 */
[----:B-1----:R-:W5:Y:S04]  /*28fd0*/  LDL.64 R10, [R1+0x140] ;  /* 0x00014000010a7983 */ /* 0x002f680000100a00 */
[----:B------:R-:W5:Y:S04]  /*28fe0*/  LDL.64 R8, [R1+0x148] ;  /* 0x0001480001087983 */ /* 0x000f680000100a00 */
[----:B------:R0:W-:Y:S04]  /*28ff0*/  STL.64 [R1+0x980], R26 ;  /* 0x0009801a01007387 */ /* 0x0001e80000100a00 */
[----:B------:R-:W5:Y:S04]  /*29000*/  LDL.64 R4, [R1+0x158] ;  /* 0x0001580001047983 */ /* 0x000f680000100a00 */
[----:B0-----:R-:W5:Y:S01]  /*29010*/  LDL.64 R26, [R1+0x138] ;  /* 0x00013800011a7983 */ /* 0x001f620000100a00 */
[----:B----4-:R-:W-:-:S02]  /*29020*/  IMAD.MOV.U32 R29, RZ, RZ, R2 ;  /* 0x000000ffff1d7224 */ /* 0x010fc400078e0002 */
[----:B------:R-:W-:Y:S02]  /*29030*/  IMAD.MOV.U32 R28, RZ, RZ, R3 ;  /* 0x000000ffff1c7224 */ /* 0x000fe400078e0003 */
[----:B------:R-:W4:Y:S04]  /*29040*/  LDL.64 R2, [R1+0x150] ;  /* 0x0001500001027983 */ /* 0x000f280000100a00 */
[----:B---3--:R0:W-:Y:S04]  /*29050*/  STL.64 [R1+0x968], R6 ;  /* 0x0009680601007387 */ /* 0x0081e80000100a00 */
[----:B0-----:R-:W3:Y:S04]  /*29060*/  LDL.64 R6, [R1+0x160] ;  /* 0x0001600001067983 */ /* 0x001ee80000100a00 */
[----:B------:R0:W-:Y:S04]  /*29070*/  STL.64 [R1+0x960], R20 ;  /* 0x0009601401007387 */ /* 0x0001e80000100a00 */
[----:B------:R1:W-:Y:S04]  /*29080*/  STL.64 [R1+0x958], R18 ;  /* 0x0009581201007387 */ /* 0x0003e80000100a00 */
[----:B--2---:R2:W-:Y:S04]  /*29090*/  STL.64 [R1+0xb78], R16 ;  /* 0x000b781001007387 */ /* 0x0045e80000100a00 */
[----:B0-----:R-:W3:Y:S04]  /*290a0*/  LDL.64 R20, [R1+0x168] ;  /* 0x0001680001147983 */ /* 0x001ee80000100a00 */
[----:B-1----:R-:W3:Y:S04]  /*290b0*/  LDL.64 R18, [R1+0x170] ;  /* 0x0001700001127983 */ /* 0x002ee80000100a00 */
[----:B--2---:R-:W2:Y:S04]  /*290c0*/  LDL.64 R16, [R1+0x178] ;  /* 0x0001780001107983 */ /* 0x004ea80000100a00 */
[----:B------:R0:W-:Y:S04]  /*290d0*/  STL.64 [R1+0xb70], R12 ;  /* 0x000b700c01007387 */ /* 0x0001e80000100a00 */
[----:B0-----:R-:W2:Y:S04]  /*290e0*/  LDL.64 R12, [R1+0x180] ;  /* 0x00018000010c7983 */ /* 0x001ea80000100a00 */
[----:B------:R0:W-:Y:S04]  /*290f0*/  STL.64 [R1+0xb68], R24 ;  /* 0x000b681801007387 */ /* 0x0001e80000100a00 */
[----:B-----5:R1:W-:Y:S04]  /*29100*/  STL.64 [R1+0xb60], R22 ;  /* 0x000b601601007387 */ /* 0x0203e80000100a00 */
        /* <DEDUP_REMOVED lines=8> */
[----:B------:R-:W-:Y:S04]  /*29190*/  STL [R1+0xeb4], R28 ;  /* 0x000eb41c01007387 */ /* 0x000fe80000100800 */
[----:B------:R0:W-:Y:S04]  /*291a0*/  STL [R1+0xeb0], R29 ;  /* 0x000eb01d01007387 */ /* 0x0001e80000100800 */
[----:B------:R1:W-:Y:S04]  /*291b0*/  STL.64 [R1+0xb40], R26 ;  /* 0x000b401a01007387 */ /* 0x0003e80000100a00 */
[----:B0-----:R-:W5:Y:S04]  /*291c0*/  LDL.64 R28, [R1+0x1a0] ;  /* 0x0001a000011c7983 */ /* 0x001f680000100a00 */
[----:B-1----:R-:W5:Y:S04]  /*291d0*/  LDL.64 R26, [R1+0x1a8] ;  /* 0x0001a800011a7983 */ /* 0x002f680000100a00 */
[----:B----4-:R0:W-:Y:S04]  /*291e0*/  STL.64 [R1+0xb28], R2 ;  /* 0x000b280201007387 */ /* 0x0101e80000100a00 */
[----:B0-----:R-:W4:Y:S04]  /*291f0*/  LDL.64 R2, [R1+0x1c0] ;  /* 0x0001c00001027983 */ /* 0x001f280000100a00 */
[----:B------:R0:W-:Y:S04]  /*29200*/  STL.64 [R1+0xb20], R4 ;  /* 0x000b200401007387 */ /* 0x0001e80000100a00 */
[----:B---3--:R1:W-:Y:S04]  /*29210*/  STL.64 [R1+0xb18], R6 ;  /* 0x000b180601007387 */ /* 0x0083e80000100a00 */
[----:B0-----:R-:W3:Y:S04]  /*29220*/  LDL.64 R4, [R1+0x1c8] ;  /* 0x0001c80001047983 */ /* 0x001ee80000100a00 */
[----:B-1----:R-:W3:Y:S04]  /*29230*/  LDL.64 R6, [R1+0x1d0] ;  /* 0x0001d00001067983 */ /* 0x002ee80000100a00 */
        /* <DEDUP_REMOVED lines=8> */
[----:B-----5:R0:W-:Y:S04]  /*292c0*/  STL.64 [R1+0xaf0], R24 ;  /* 0x000af01801007387 */ /* 0x0201e80000100a00 */
        /* <DEDUP_REMOVED lines=10> */
[----:B------:R1:W-:Y:S04]  /*29370*/  STL.64 [R1+0xad0], R26 ;  /* 0x000ad01a01007387 */ /* 0x0003e80000100a00 */
[----:B0-----:R-:W5:Y:S04]  /*29380*/  LDL.64 R28, [R1+0x210] ;  /* 0x00021000011c7983 */ /* 0x001f680000100a00 */
[----:B-1----:R-:W5:Y:S04]  /*29390*/  LDL.64 R26, [R1+0x218] ;  /* 0x00021800011a7983 */ /* 0x002f680000100a00 */
[----:B----4-:R0:W-:Y:S04]  /*293a0*/  STL.64 [R1+0xab8], R2 ;  /* 0x000ab80201007387 */ /* 0x0101e80000100a00 */
[----:B0-----:R-:W4:Y:S01]  /*293b0*/  LDL.64 R2, [R1+0x230] ;  /* 0x0002300001027983 */ /* 0x001f220000100a00 */
[----:B------:R-:W0:Y:S03]  /*293c0*/  S2UR UR5, SR_CgaCtaId ;  /* 0x00000000000579c3 */ /* 0x000e260000008800 */
[----:B---3--:R-:W-:Y:S04]  /*293d0*/  STL.64 [R1+0xab0], R4 ;  /* 0x000ab00401007387 */ /* 0x008fe80000100a00 */
[----:B------:R-:W-:Y:S01]  /*293e0*/  STL.64 [R1+0xaa8], R6 ;  /* 0x000aa80601007387 */ /* 0x000fe20000100a00 */
[----:B0-----:R-:W-:-:S09]  /*293f0*/  ULEA UR4, UR5, UR4, 0x18 ;  /* 0x0000000405047291 */ /* 0x001fd2000f8ec0ff */
[----:B------:R-:W0:Y:S04]  /*29400*/  LDS.128 R4, [UR4+0xc10] ;  /* 0x000c1004ff047984 */ /* 0x000e280008000c00 */
[----:B------:R0:W-:Y:S04]  /*29410*/  STL.64 [R1+0xaa0], R20 ;  /* 0x000aa01401007387 */ /* 0x0001e80000100a00 */
[----:B------:R1:W-:Y:S04]  /*29420*/  STL.64 [R1+0xa98], R18 ;  /* 0x000a981201007387 */ /* 0x0003e80000100a00 */
[----:B--2---:R2:W-:Y:S01]  /*29430*/  STL.64 [R1+0xa90], R16 ;  /* 0x000a901001007387 */ /* 0x0045e20000100a00 */
[----:B0-----:R-:W-:Y:S01]  /*29440*/  IMAD.MOV.U32 R20, RZ, RZ, R4 ;  /* 0x000000ffff147224 */ /* 0x001fe200078e0004 */
[----:B-1----:R-:W-:Y:S01]  /*29450*/  MOV R18, R6 ;  /* 0x0000000600127202 */ /* 0x002fe20000000f00 */
[----:B------:R-:W-:-:S02]  /*29460*/  IMAD.MOV.U32 R19, RZ, RZ, R5 ;  /* 0x000000ffff137224 */ /* 0x000fc400078e0005 */
[----:B--2---:R-:W-:Y:S02]  /*29470*/  IMAD.MOV.U32 R17, RZ, RZ, R7 ;  /* 0x000000ffff117224 */ /* 0x004fe400078e0007 */
[----:B------:R-:W0:Y:S04]  /*29480*/  LDS.128 R4, [UR4+0xc00] ;  /* 0x000c0004ff047984 */ /* 0x000e280008000c00 */
[----:B------:R0:W-:Y:S02]  /*29490*/  STL.64 [R1+0xa88], R12 ;  /* 0x000a880c01007387 */ /* 0x0001e40000100a00 */
[----:B0-----:R-:W-:Y:S02]  /*294a0*/  IMAD.MOV.U32 R12, RZ, RZ, R4 ;  /* 0x000000ffff0c7224 */ /* 0x001fe400078e0004 */
[----:B-----5:R-:W-:Y:S04]  /*294b0*/  STL.64 [R1+0xa80], R24 ;  /* 0x000a801801007387 */ /* 0x020fe80000100a00 */
[----:B------:R-:W-:Y:S04]  /*294c0*/  STL.64 [R1+0xa78], R22 ;  /* 0x000a781601007387 */ /* 0x000fe80000100a00 */
[----:B------:R-:W-:Y:S04]  /*294d0*/  STL.64 [R1+0xa70], R14 ;  /* 0x000a700e01007387 */ /* 0x000fe80000100a00 */
[----:B------:R-:W-:Y:S04]  /*294e0*/  STL.64 [R1+0xa58], R10 ;  /* 0x000a580a01007387 */ /* 0x000fe80000100a00 */
[----:B------:R-:W-:Y:S04]  /*294f0*/  STL.64 [R1+0xa50], R8 ;  /* 0x000a500801007387 */ /* 0x000fe80000100a00 */
[----:B------:R-:W-:Y:S04]  /*29500*/  LDS.128 R8, [UR4+0xbb0] ;  /* 0x000bb004ff087984 */ /* 0x000fe80008000c00 */
[----:B------:R-:W-:Y:S04]  /*29510*/  STL.64 [R1+0xa68], R28 ;  /* 0x000a681c01007387 */ /* 0x000fe80000100a00 */
[----:B------:R-:W-:Y:S01]  /*29520*/  STL.64 [R1+0xa60], R26 ;  /* 0x000a601a01007387 */ /* 0x000fe20000100a00 */
[----:B----4-:R-:W-:-:S03]  /*29530*/  MOV R0, R3 ;  /* 0x0000000300007202 */ /* 0x010fc60000000f00 */
[----:B------:R0:W-:Y:S01]  /*29540*/  STL [R1+0xa48], R2 ;  /* 0x000a480201007387 */ /* 0x0001e20000100800 */
[----:B------:R-:W-:-:S03]  /*29550*/  MOV R3, R5 ;  /* 0x0000000500037202 */ /* 0x000fc60000000f00 */
[----:B------:R1:W-:Y:S01]  /*29560*/  STL [R1+0xeb8], R0 ;  /* 0x000eb80001007387 */ /* 0x0003e20000100800 */
[----:B0-----:R-:W-:Y:S02]  /*29570*/  IMAD.MOV.U32 R2, RZ, RZ, R6 ;  /* 0x000000ffff027224 */ /* 0x001fe400078e0006 */
[----:B-1----:R-:W-:Y:S02]  /*29580*/  IMAD.MOV.U32 R0, RZ, RZ, R7 ;  /* 0x000000ffff007224 */ /* 0x002fe400078e0007 */
[----:B------:R-:W0:Y:S02]  /*29590*/  LDS.128 R4, [UR4+0xbf0] ;  /* 0x000bf004ff047984 */ /* 0x000e240008000c00 */
[----:B0-----:R-:W-:Y:S01]  /*295a0*/  MOV R24, R4 ;  /* 0x0000000400187202 */ /* 0x001fe20000000f00 */
[----:B------:R-:W-:Y:S01]  /*295b0*/  IMAD.MOV.U32 R23, RZ, RZ, R5 ;  /* 0x000000ffff177224 */ /* 0x000fe200078e0005 */
[----:B------:R-:W-:Y:S01]  /*295c0*/  MOV R21, R7 ;  /* 0x0000000700157202 */ /* 0x000fe20000000f00 */
[----:B------:R-:W-:-:S02]  /*295d0*/  IMAD.MOV.U32 R22, RZ, RZ, R6 ;  /* 0x000000ffff167224 */ /* 0x000fc400078e0006 */
[----:B------:R-:W0:Y:S02]  /*295e0*/  LDS.128 R4, [UR4+0xbe0] ;  /* 0x000be004ff047984 */ /* 0x000e240008000c00 */
[----:B0-----:R-:W-:Y:S01]  /*295f0*/  IMAD.MOV.U32 R16, RZ, RZ, R4 ;  /* 0x000000ffff107224 */ /* 0x001fe200078e0004 */
[----:B------:R-:W-:Y:S01]  /*29600*/  MOV R14, R6 ;  /* 0x00000006000e7202 */ /* 0x000fe20000000f00 */
[----:B------:R-:W-:Y:S02]  /*29610*/  IMAD.MOV.U32 R15, RZ, RZ, R5 ;  /* 0x000000ffff0f7224 */ /* 0x000fe400078e0005 */
[----:B------:R-:W-:Y:S02]  /*29620*/  IMAD.MOV.U32 R13, RZ, RZ, R7 ;  /* 0x000000ffff0d7224 */ /* 0x000fe400078e0007 */
[----:B------:R-:W0:Y:S04]  /*29630*/  LDS.128 R4, [UR4+0xbd0] ;  /* 0x000bd004ff047984 */ /* 0x000e280008000c00 */
[----:B------:R-:W-:Y:S04]  /*29640*/  STL.64 [R1+0xfa8], R10 ;  /* 0x000fa80a01007387 */ /* 0x000fe80000100a00 */
[----:B------:R1:W-:Y:S01]  /*29650*/  STL.64 [R1+0xfa0], R8 ;  /* 0x000fa00801007387 */ /* 0x0003e20000100a00 */
[----:B0-----:R-:W-:Y:S01]  /*29660*/  IMAD.MOV.U32 R28, RZ, RZ, R4 ;  /* 0x000000ffff1c7224 */ /* 0x001fe200078e0004 */
[----:B------:R-:W-:Y:S01]  /*29670*/  MOV R27, R5 ;  /* 0x00000005001b7202 */ /* 0x000fe20000000f00 */
[----:B------:R-:W-:-:S02]  /*29680*/  IMAD.MOV.U32 R26, RZ, RZ, R6 ;  /* 0x000000ffff1a7224 */ /* 0x000fc400078e0006 */
[----:B------:R-:W-:Y:S02]  /*29690*/  IMAD.MOV.U32 R25, RZ, RZ, R7 ;  /* 0x000000ffff197224 */ /* 0x000fe400078e0007 */
[----:B------:R-:W0:Y:S01]  /*296a0*/  LDS.128 R4, [UR4+0xbc0] ;  /* 0x000bc004ff047984 */ /* 0x000e220008000c00 */
[----:B-1----:R-:W-:Y:S01]  /*296b0*/  MOV R8, R28 ;  /* 0x0000001c00087202 */ /* 0x002fe20000000f00 */
[----:B------:R-:W-:Y:S01]  /*296c0*/  IMAD.MOV.U32 R9, RZ, RZ, R27 ;  /* 0x000000ffff097224 */ /* 0x000fe200078e001b */
[----:B------:R-:W-:Y:S01]  /*296d0*/  MOV R11, R25 ;  /* 0x00000019000b7202 */ /* 0x000fe20000000f00 */
[----:B------:R-:W-:-:S03]  /*296e0*/  IMAD.MOV.U32 R10, RZ, RZ, R26 ;  /* 0x000000ffff0a7224 */ /* 0x000fc600078e001a */
[----:B------:R1:W-:Y:S04]  /*296f0*/  STL.64 [R1+0xfc0], R8 ;  /* 0x000fc00801007387 */ /* 0x0003e80000100a00 */
[----:B------:R2:W-:Y:S01]  /*29700*/  STL.64 [R1+0xfc8], R10 ;  /* 0x000fc80a01007387 */ /* 0x0005e20000100a00 */
[----:B-1----:R-:W-:Y:S02]  /*29710*/  IMAD.MOV.U32 R8, RZ, RZ, R24 ;  /* 0x000000ffff087224 */ /* 0x002fe400078e0018 */
[----:B------:R-:W-:Y:S01]  /*29720*/  IMAD.MOV.U32 R9, RZ, RZ, R23 ;  /* 0x000000ffff097224 */ /* 0x000fe200078e0017 */
[----:B------:R-:W-:Y:S01]  /*29730*/  LDS.128 R24, [UR4+0xb70] ;  /* 0x000b7004ff187984 */ /* 0x000fe20008000c00 */
[----:B--2---:R-:W-:Y:S01]  /*29740*/  MOV R10, R22 ;  /* 0x00000016000a7202 */ /* 0x004fe20000000f00 */
[----:B------:R-:W-:-:S02]  /*29750*/  IMAD.MOV.U32 R11, RZ, RZ, R21 ;  /* 0x000000ffff0b7224 */ /* 0x000fc400078e0015 */
[----:B------:R1:W-:Y:S04]  /*29760*/  STL.64 [R1+0xfe0], R8 ;  /* 0x000fe00801007387 */ /* 0x0003e80000100a00 */
[----:B------:R2:W-:Y:S01]  /*29770*/  STL.64 [R1+0xfe8], R10 ;  /* 0x000fe80a01007387 */ /* 0x0005e20000100a00 */
[----:B-1----:R-:W-:Y:S01]  /*29780*/  IMAD.MOV.U32 R8, RZ, RZ, R20 ;  /* 0x000000ffff087224 */ /* 0x002fe200078e0014 */
[----:B------:R-:W-:Y:S02]  /*29790*/  MOV R9, R19 ;  /* 0x0000001300097202 */ /* 0x000fe40000000f00 */
[----:B0-----:R0:W-:Y:S01]  /*297a0*/  STL.64 [R1+0xfb0], R4 ;  /* 0x000fb00401007387 */ /* 0x0011e20000100a00 */
[----:B--2---:R-:W-:Y:S02]  /*297b0*/  IMAD.MOV.U32 R10, RZ, RZ, R18 ;  /* 0x000000ffff0a7224 */ /* 0x004fe400078e0012 */
[----:B------:R-:W-:Y:S01]  /*297c0*/  IMAD.MOV.U32 R11, RZ, RZ, R17 ;  /* 0x000000ffff0b7224 */ /* 0x000fe200078e0011 */
[----:B------:R-:W-:Y:S04]  /*297d0*/  STL.64 [R1+0xff0], R8 ;  /* 0x000ff00801007387 */ /* 0x000fe80000100a00 */
[----:B------:R-:W-:Y:S01]  /*297e0*/  STL.64 [R1+0xff8], R10 ;  /* 0x000ff80a01007387 */ /* 0x000fe20000100a00 */
[----:B0-----:R-:W-:-:S03]  /*297f0*/  MOV R4, R16 ;  /* 0x0000001000047202 */ /* 0x001fc60000000f00 */
[----:B------:R-:W0:Y:S04]  /*29800*/  LDS.128 R8, [UR4+0xb60] ;  /* 0x000b6004ff087984 */ /* 0x000e280008000c00 */
[----:B------:R-:W1:Y:S01]  /*29810*/  LDS.128 R16, [UR4+0xb90] ;  /* 0x000b9004ff107984 */ /* 0x000e620008000c00 */
[----:B------:R-:W-:-:S03]  /*29820*/  IMAD.MOV.U32 R5, RZ, RZ, R15 ;  /* 0x000000ffff057224 */ /* 0x000fc600078e000f */
[----:B------:R-:W-:Y:S04]  /*29830*/  STL.64 [R1+0xfb8], R6 ;  /* 0x000fb80601007387 */ /* 0x000fe80000100a00 */
[----:B------:R-:W-:Y:S04]  /*29840*/  LDS.128 R20, [UR4+0xb80] ;  /* 0x000b8004ff147984 */ /* 0x000fe80008000c00 */
[----:B0-----:R-:W-:Y:S04]  /*29850*/  STL [R1+0x878], R8 ;  /* 0x0008780801007387 */ /* 0x001fe80000100800 */
[----:B-1----:R0:W-:Y:S04]  /*29860*/  STL.64 [R1+0xf98], R18 ;  /* 0x000f981201007387 */ /* 0x0021e80000100a00 */
[----:B------:R1:W-:Y:S01]  /*29870*/  STL.64 [R1+0xf90], R16 ;  /* 0x000f901001007387 */ /* 0x0003e20000100a00 */
[----:B0-----:R-:W-:Y:S01]  /*29880*/  IMAD.MOV.U32 R19, RZ, RZ, R9 ;  /* 0x000000ffff137224 */ /* 0x001fe200078e0009 */
[----:B------:R-:W-:Y:S01]  /*29890*/  MOV R18, R10 ;  /* 0x0000000a00127202 */ /* 0x000fe20000000f00 */
[----:B-1----:R-:W-:-:S02]  /*298a0*/  IMAD.MOV.U32 R17, RZ, RZ, R11 ;  /* 0x000000ffff117224 */ /* 0x002fc400078e000b */
[----:B------:R-:W0:Y:S01]  /*298b0*/  LDS.128 R8, [UR4+0xb50] ;  /* 0x000b5004ff087984 */ /* 0x000e220008000c00 */
[----:B------:R-:W-:Y:S01]  /*298c0*/  IMAD.MOV.U32 R6, RZ, RZ, R14 ;  /* 0x000000ffff067224 */ /* 0x000fe200078e000e */
[----:B------:R-:W-:Y:S02]  /*298d0*/  MOV R7, R13 ;  /* 0x0000000d00077202 */ /* 0x000fe40000000f00 */
[----:B------:R1:W-:Y:S04]  /*298e0*/  STL.64 [R1+0xfd0], R4 ;  /* 0x000fd00401007387 */ /* 0x0003e80000100a00 */
[----:B------:R2:W-:Y:S01]  /*298f0*/  STL.64 [R1+0xfd8], R6 ;  /* 0x000fd80601007387 */ /* 0x0005e20000100a00 */
[----:B-1----:R-:W-:Y:S01]  /*29900*/  IMAD.MOV.U32 R5, RZ, RZ, R3 ;  /* 0x000000ffff057224 */ /* 0x002fe200078e0003 */
[----:B--2---:R-:W-:Y:S01]  /*29910*/  MOV R6, R2 ;  /* 0x0000000200067202 */ /* 0x004fe20000000f00 */
[----:B------:R-:W-:-:S02]  /*29920*/  IMAD.MOV.U32 R7, RZ, RZ, R0 ;  /* 0x000000ffff077224 */ /* 0x000fc400078e0000 */
[----:B0-----:R-:W-:Y:S01]  /*29930*/  IMAD.MOV.U32 R16, RZ, RZ, R8 ;  /* 0x000000ffff107224 */ /* 0x001fe200078e0008 */
[----:B------:R-:W-:Y:S01]  /*29940*/  MOV R3, R9 ;  /* 0x0000000900037202 */ /* 0x000fe20000000f00 */
[----:B------:R-:W-:Y:S02]  /*29950*/  IMAD.MOV.U32 R2, RZ, RZ, R10 ;  /* 0x000000ffff027224 */ /* 0x000fe400078e000a */
[----:B------:R-:W-:Y:S02]  /*29960*/  IMAD.MOV.U32 R0, RZ, RZ, R11 ;  /* 0x000000ffff007224 */ /* 0x000fe400078e000b */
[----:B------:R-:W0:Y:S04]  /*29970*/  LDS.128 R8, [UR4+0xb40] ;  /* 0x000b4004ff087984 */ /* 0x000e280008000c00 */
[----:B------:R0:W-:Y:S04]  /*29980*/  STL.64 [R1+0xf88], R22 ;  /* 0x000f881601007387 */ /* 0x0001e80000100a00 */
[----:B------:R1:W-:Y:S01]  /*29990*/  STL.64 [R1+0xf80], R20 ;  /* 0x000f801401007387 */ /* 0x0003e20000100a00 */
[----:B0-----:R-:W-:Y:S01]  /*299a0*/  MOV R23, R8 ;  /* 0x0000000800177202 */ /* 0x001fe20000000f00 */
[----:B------:R-:W-:Y:S01]  /*299b0*/  IMAD.MOV.U32 R22, RZ, RZ, R9 ;  /* 0x000000ffff167224 */ /* 0x000fe200078e0009 */
[----:B-1----:R-:W-:Y:S01]  /*299c0*/  MOV R20, R11 ;  /* 0x0000000b00147202 */ /* 0x002fe20000000f00 */
[----:B------:R-:W-:Y:S01]  /*299d0*/  IMAD.MOV.U32 R21, RZ, RZ, R10 ;  /* 0x000000ffff157224 */ /* 0x000fe200078e000a */
[----:B------:R-:W2:Y:S04]  /*299e0*/  LDL.LU.64 R8, [R1+0xff0] ;  /* 0x000ff00001087983 */ /* 0x000ea80000300a00 */
[----:B------:R-:W3:Y:S04]  /*299f0*/  LDL.LU.64 R10, [R1+0xff8] ;  /* 0x000ff800010a7983 */ /* 0x000ee80000300a00 */
[----:B--2---:R-:W-:Y:S04]  /*29a00*/  STL.64 [R1+0x7f8], R8 ;  /* 0x0007f80801007387 */ /* 0x004fe80000100a00 */
[----:B---3--:R-:W-:Y:S04]  /*29a10*/  STL.64 [R1+0x800], R10 ;  /* 0x0008000a01007387 */ /* 0x008fe80000100a00 */
[----:B------:R-:W0:Y:S04]  /*29a20*/  LDS.128 R8, [UR4+0xb30] ;  /* 0x000b3004ff087984 */ /* 0x000e280008000c00 */
[----:B0-----:R0:W-:Y:S01]  /*29a30*/  STL.64 [R1+0x8e8], R8 ;  /* 0x0008e80801007387 */ /* 0x0011e20000100a00 */
[----:B------:R-:W-:-:S03]  /*29a40*/  IMAD.MOV.U32 R29, RZ, RZ, R11 ;  /* 0x000000ffff1d7224 */ /* 0x000fc600078e000b */
[----:B------:R1:W-:Y:S04]  /*29a50*/  STL [R1+0x8f0], R10 ;  /* 0x0008f00a01007387 */ /* 0x0003e80000100800 */
[----:B0-----:R-:W2:Y:S04]  /*29a60*/  LDL.LU.64 R8, [R1+0xfe0] ;  /* 0x000fe00001087983 */ /* 0x001ea80000300a00 */
[----:B-1----:R-:W3:Y:S01]  /*29a70*/  LDL.LU.64 R10, [R1+0xfe8] ;  /* 0x000fe800010a7983 */ /* 0x002ee20000300a00 */
[----:B------:R-:W-:-:S03]  /*29a80*/  IMAD.MOV.U32 R4, RZ, RZ, R12 ;  /* 0x000000ffff047224 */ /* 0x000fc600078e000c */
[----:B------:R-:W-:Y:S04]  /*29a90*/  STL.64 [R1+0x7f0], R6 ;  /* 0x0007f00601007387 */ /* 0x000fe80000100a00 */
[----:B------:R-:W-:Y:S04]  /*29aa0*/  STL.64 [R1+0x7e8], R4 ;  /* 0x0007e80401007387 */ /* 0x000fe80000100a00 */
[----:B------:R-:W0:Y:S04]  /*29ab0*/  LDS.128 R4, [UR4+0xb20] ;  /* 0x000b2004ff047984 */ /* 0x000e280008000c00 */
[----:B------:R-:W-:Y:S04]  /*29ac0*/  LDS.128 R12, [UR4+0xba0] ;  /* 0x000ba004ff0c7984 */ /* 0x000fe80008000c00 */
[----:B0-----:R0:W-:Y:S04]  /*29ad0*/  STL.64 [R1+0x8d8], R4 ;  /* 0x0008d80401007387 */ /* 0x0011e80000100a00 */
[----:B------:R1:W-:Y:S04]  /*29ae0*/  STL.64 [R1+0x8e0], R6 ;  /* 0x0008e00601007387 */ /* 0x0003e80000100a00 */
[----:B0-----:R-:W4:Y:S04]  /*29af0*/  LDL.LU.64 R4, [R1+0xfd0] ;  /* 0x000fd00001047983 */ /* 0x001f280000300a00 */
[----:B-1----:R-:W5:Y:S04]  /*29b00*/  LDL.LU.64 R6, [R1+0xfd8] ;  /* 0x000fd80001067983 */ /* 0x002f680000300a00 */
[----:B--2---:R-:W-:Y:S04]  /*29b10*/  STL.64 [R1+0x7d8], R8 ;  /* 0x0007d80801007387 */ /* 0x004fe80000100a00 */
[----:B---3--:R-:W-:Y:S04]  /*29b20*/  STL.64 [R1+0x7e0], R10 ;  /* 0x0007e00a01007387 */ /* 0x008fe80000100a00 */
[----:B------:R-:W0:Y:S04]  /*29b30*/  LDS.128 R8, [UR4+0xb10] ;  /* 0x000b1004ff087984 */ /* 0x000e280008000c00 */
[----:B0-----:R0:W-:Y:S04]  /*29b40*/  STL.64 [R1+0x938], R8 ;  /* 0x0009380801007387 */ /* 0x0011e80000100a00 */
[----:B------:R1:W-:Y:S04]  /*29b50*/  STL.64 [R1+0x940], R10 ;  /* 0x0009400a01007387 */ /* 0x0003e80000100a00 */
[----:B0-----:R-:W2:Y:S04]  /*29b60*/  LDL.LU.64 R8, [R1+0xfc0] ;  /* 0x000fc00001087983 */ /* 0x001ea80000300a00 */
[----:B-1----:R-:W3:Y:S04]  /*29b70*/  LDL.LU.64 R10, [R1+0xfc8] ;  /* 0x000fc800010a7983 */ /* 0x002ee80000300a00 */
[----:B----4-:R-:W-:Y:S04]  /*29b80*/  STL.64 [R1+0x7c8], R4 ;  /* 0x0007c80401007387 */ /* 0x010fe80000100a00 */
[----:B-----5:R-:W-:Y:S04]  /*29b90*/  STL.64 [R1+0x7d0], R6 ;  /* 0x0007d00601007387 */ /* 0x020fe80000100a00 */
[----:B------:R-:W0:Y:S04]  /*29ba0*/  LDS.128 R4, [UR4+0xb00] ;  /* 0x000b0004ff047984 */ /* 0x000e280008000c00 */
        /* <DEDUP_REMOVED lines=8> */
[----:B0-----:R-:W2:Y:S01]  /*29c30*/  LDL.LU.64 R8, [R1+0xfa0] ;  /* 0x000fa00001087983 */ /* 0x001ea20000300a00 */
[----:B------:R-:W-:-:S03]  /*29c40*/  IMAD.MOV.U32 R28, RZ, RZ, R11 ;  /* 0x000000ffff1c7224 */ /* 0x000fc600078e000b */
[----:B------:R0:W-:Y:S04]  /*29c50*/  STL [R1+0x920], R10 ;  /* 0x0009200a01007387 */ /* 0x0001e80000100800 */
[----:B0-----:R-:W3:Y:S04]  /*29c60*/  LDL.LU.64 R10, [R1+0xfa8] ;  /* 0x000fa800010a7983 */ /* 0x001ee80000300a00 */
[----:B----4-:R-:W-:Y:S04]  /*29c70*/  STL.64 [R1+0x7a8], R4 ;  /* 0x0007a80401007387 */ /* 0x010fe80000100a00 */
[----:B-----5:R-:W-:Y:S04]  /*29c80*/  STL.64 [R1+0x7b0], R6 ;  /* 0x0007b00601007387 */ /* 0x020fe80000100a00 */
[----:B------:R-:W0:Y:S04]  /*29c90*/  LDS.128 R4, [UR4+0xae0] ;  /* 0x000ae004ff047984 */ /* 0x000e280008000c00 */
[----:B0-----:R0:W-:Y:S04]  /*29ca0*/  STL.64 [R1+0x908], R4 ;  /* 0x0009080401007387 */ /* 0x0011e80000100a00 */
[----:B------:R1:W-:Y:S01]  /*29cb0*/  STL.64 [R1+0x910], R6 ;  /* 0x0009100601007387 */ /* 0x0003e20000100a00 */
[----:B0-----:R-:W-:-:S03]  /*29cc0*/  MOV R5, R19 ;  /* 0x0000001300057202 */ /* 0x001fc60000000f00 */
[----:B------:R-:W-:Y:S01]  /*29cd0*/  STL.64 [R1+0x788], R12 ;  /* 0x0007880c01007387 */ /* 0x000fe20000100a00 */
[----:B-1----:R-:W-:-:S03]  /*29ce0*/  IMAD.MOV.U32 R6, RZ, RZ, R18 ;  /* 0x000000ffff067224 */ /* 0x002fc600078e0012 */
[----:B------:R-:W-:Y:S01]  /*29cf0*/  STL.64 [R1+0x790], R14 ;  /* 0x0007900e01007387 */ /* 0x000fe20000100a00 */
[----:B------:R-:W-:-:S03]  /*29d00*/  IMAD.MOV.U32 R7, RZ, RZ, R17 ;  /* 0x000000ffff077224 */ /* 0x000fc600078e0011 */
[----:B------:R-:W4:Y:S04]  /*29d10*/  LDL.LU R4, [R1+0x878] ;  /* 0x0008780001047983 */ /* 0x000f280000300800 */
[----:B--2---:R0:W-:Y:S02]  /*29d20*/  STL.64 [R1+0x798], R8 ;  /* 0x0007980801007387 */ /* 0x0041e40000100a00 */
[----:B0-----:R-:W-:Y:S02]  /*29d30*/  MOV R8, R16 ;  /* 0x0000001000087202 */ /* 0x001fe40000000f00 */
[----:B------:R-:W0:Y:S01]  /*29d40*/  LDS.128 R16, [UR4+0xad0] ;  /* 0x000ad004ff107984 */ /* 0x000e220008000c00 */
[----:B------:R-:W-:-:S03]  /*29d50*/  IMAD.MOV.U32 R9, RZ, RZ, R3 ;  /* 0x000000ffff097224 */ /* 0x000fc600078e0003 */
[----:B---3--:R1:W-:Y:S02]  /*29d60*/  STL.64 [R1+0x7a0], R10 ;  /* 0x0007a00a01007387 */ /* 0x0083e40000100a00 */
[----:B-1----:R-:W-:Y:S01]  /*29d70*/  IMAD.MOV.U32 R10, RZ, RZ, R2 ;  /* 0x000000ffff0a7224 */ /* 0x002fe200078e0002 */
[----:B------:R-:W-:Y:S01]  /*29d80*/  MOV R11, R0 ;  /* 0x00000000000b7202 */ /* 0x000fe20000000f00 */
[----:B0-----:R-:W-:Y:S01]  /*29d90*/  IMAD.MOV.U32 R3, RZ, RZ, R17 ;  /* 0x000000ffff037224 */ /* 0x001fe200078e0011 */
[----:B------:R0:W-:Y:S01]  /*29da0*/  STL [R1+0x8c8], R16 ;  /* 0x0008c81001007387 */ /* 0x0001e20000100800 */
[----:B------:R-:W-:Y:S01]  /*29db0*/  IMAD.MOV.U32 R2, RZ, RZ, R18 ;  /* 0x000000ffff027224 */ /* 0x000fe200078e0012 */
[----:B------:R-:W-:Y:S02]  /*29dc0*/  MOV R0, R19 ;  /* 0x0000001300007202 */ /* 0x000fe40000000f00 */
[----:B------:R-:W2:Y:S04]  /*29dd0*/  LDL.LU.64 R18, [R1+0xf98] ;  /* 0x000f980001127983 */ /* 0x000ea80000300a00 */
[----:B0-----:R-:W3:Y:S01]  /*29de0*/  LDL.LU.64 R16, [R1+0xf90] ;  /* 0x000f900001107983 */ /* 0x001ee20000300a00 */
[----:B------:R-:W-:Y:S01]  /*29df0*/  IMAD.MOV.U32 R12, RZ, RZ, R23 ;  /* 0x000000ffff0c7224 */ /* 0x000fe200078e0017 */
[----:B------:R-:W-:Y:S01]  /*29e00*/  MOV R14, R21 ;  /* 0x00000015000e7202 */ /* 0x000fe20000000f00 */
[----:B------:R-:W-:-:S02]  /*29e10*/  IMAD.MOV.U32 R13, RZ, RZ, R22 ;  /* 0x000000ffff0d7224 */ /* 0x000fc400078e0016 */
[----:B------:R-:W-:Y:S02]  /*29e20*/  IMAD.MOV.U32 R15, RZ, RZ, R20 ;  /* 0x000000ffff0f7224 */ /* 0x000fe400078e0014 */
[----:B------:R-:W0:Y:S04]  /*29e30*/  LDS.128 R20, [UR4+0xac0] ;  /* 0x000ac004ff147984 */ /* 0x000e280008000c00 */
[----:B0-----:R0:W-:Y:S04]  /*29e40*/  STL.64 [R1+0x8b8], R20 ;  /* 0x0008b81401007387 */ /* 0x0011e80000100a00 */
[----:B------:R1:W-:Y:S04]  /*29e50*/  STL.64 [R1+0x8c0], R22 ;  /* 0x0008c01601007387 */ /* 0x0003e80000100a00 */
[----:B0-----:R-:W5:Y:S04]  /*29e60*/  LDL.LU.64 R20, [R1+0xf80] ;  /* 0x000f800001147983 */ /* 0x001f680000300a00 */
[----:B-1----:R-:W4:Y:S04]  /*29e70*/  LDL.LU.64 R22, [R1+0xf88] ;  /* 0x000f880001167983 */ /* 0x002f280000300a00 */
[----:B--2---:R-:W-:Y:S04]  /*29e80*/  STL.64 [R1+0x780], R18 ;  /* 0x0007801201007387 */ /* 0x004fe80000100a00 */
[----:B---3--:R-:W-:Y:S04]  /*29e90*/  STL.64 [R1+0x778], R16 ;  /* 0x0007781001007387 */ /* 0x008fe80000100a00 */
[----:B------:R-:W0:Y:S04]  /*29ea0*/  LDS.128 R16, [UR4+0xab0] ;  /* 0x000ab004ff107984 */ /* 0x000e280008000c00 */
[----:B0-----:R0:W-:Y:S04]  /*29eb0*/  STL.64 [R1+0x8a8], R16 ;  /* 0x0008a81001007387 */ /* 0x0011e80000100a00 */
[----:B------:R1:W-:Y:S04]  /*29ec0*/  STL.64 [R1+0x8b0], R18 ;  /* 0x0008b01201007387 */ /* 0x0003e80000100a00 */
[----:B0-----:R-:W2:Y:S04]  /*29ed0*/  LDL.LU R16, [R1+0x8e8] ;  /* 0x0008e80001107983 */ /* 0x001ea80000300800 */
[----:B------:R-:W2:Y:S04]  /*29ee0*/  LDL.LU R17, [R1+0x8ec] ;  /* 0x0008ec0001117983 */ /* 0x000ea80000300800 */
[----:B-1----:R-:W3:Y:S04]  /*29ef0*/  LDL.LU R18, [R1+0x8f0] ;  /* 0x0008f00001127983 */ /* 0x002ee80000300800 */
[----:B-----5:R-:W-:Y:S04]  /*29f00*/  STL.64 [R1+0x768], R20 ;  /* 0x0007681401007387 */ /* 0x020fe80000100a00 */
[----:B----4-:R-:W-:Y:S04]  /*29f10*/  STL.64 [R1+0x770], R22 ;  /* 0x0007701601007387 */ /* 0x010fe80000100a00 */
[----:B------:R-:W0:Y:S01]  /*29f20*/  LDS.128 R20, [UR4+0xaa0] ;  /* 0x000aa004ff147984 */ /* 0x000e220008000c00 */
[----:B------:R-:W-:-:S03]  /*29f30*/  IMAD.MOV.U32 R19, RZ, RZ, R29 ;  /* 0x000000ffff137224 */ /* 0x000fc600078e001d */
[----:B0-----:R-:W-:Y:S04]  /*29f40*/  STL.64 [R1+0x888], R20 ;  /* 0x0008881401007387 */ /* 0x001fe80000100a00 */
[----:B------:R-:W-:Y:S04]  /*29f50*/  STL.64 [R1+0x890], R22 ;  /* 0x0008901601007387 */ /* 0x000fe80000100a00 */
[----:B------:R-:W0:Y:S04]  /*29f60*/  LDS.128 R20, [UR4+0xa90] ;  /* 0x000a9004ff147984 */ /* 0x000e280008000c00 */
[----:B0-----:R-:W-:Y:S01]  /*29f70*/  STL.64 [R1+0x868], R20 ;  /* 0x0008681401007387 */ /* 0x001fe20000100a00 */
[----:B------:R-:W-:-:S03]  /*29f80*/  MOV R29, R23 ;  /* 0x00000017001d7202 */ /* 0x000fc60000000f00 */
[----:B------:R-:W-:Y:S04]  /*29f90*/  STL [R1+0x870], R22 ;  /* 0x0008701601007387 */ /* 0x000fe80000100800 */
[----:B------:R-:W0:Y:S04]  /*29fa0*/  LDS.128 R20, [UR4+0xa80] ;  /* 0x000a8004ff147984 */ /* 0x000e280008000c00 */
[----:B0-----:R-:W-:Y:S04]  /*29fb0*/  STL.64 [R1+0x858], R20 ;  /* 0x0008581401007387 */ /* 0x001fe80000100a00 */
[----:B------:R-:W-:Y:S04]  /*29fc0*/  STL.64 [R1+0x860], R22 ;  /* 0x0008601601007387 */ /* 0x000fe80000100a00 */
[----:B------:R-:W0:Y:S04]  /*29fd0*/  LDS.128 R20, [UR4+0xa70] ;  /* 0x000a7004ff147984 */ /* 0x000e280008000c00 */
[----:B--2---:R1:W-:Y:S04]  /*29fe0*/  STL.64 [R1+0x718], R16 ;  /* 0x0007181001007387 */ /* 0x0043e80000100a00 */
[----:B---3--:R2:W-:Y:S04]  /*29ff0*/  STL.64 [R1+0x720], R18 ;  /* 0x0007201201007387 */ /* 0x0085e80000100a00 */
[----:B-1----:R-:W3:Y:S04]  /*2a000*/  LDL.LU R16, [R1+0x918] ;  /* 0x0009180001107983 */ /* 0x002ee80000300800 */
[----:B------:R-:W3:Y:S04]  /*2a010*/  LDL.LU R17, [R1+0x91c] ;  /* 0x00091c0001117983 */ /* 0x000ee80000300800 */
[----:B--2---:R-:W2:Y:S04]  /*2a020*/  LDL.LU R18, [R1+0x920] ;  /* 0x0009200001127983 */ /* 0x004ea80000300800 */
[----:B0-----:R-:W-:Y:S04]  /*2a030*/  STL.64 [R1+0x848], R20 ;  /* 0x0008481401007387 */ /* 0x001fe80000100a00 */
[----:B------:R-:W-:Y:S04]  /*2a040*/  STL.64 [R1+0x850], R22 ;  /* 0x0008501601007387 */ /* 0x000fe80000100a00 */
[----:B------:R-:W0:Y:S04]  /*2a050*/  LDS.128 R20, [UR4+0xa60] ;  /* 0x000a6004ff147984 */ /* 0x000e280008000c00 */
[----:B0-----:R-:W-:Y:S04]  /*2a060*/  STL.64 [R1+0x838], R20 ;  /* 0x0008381401007387 */ /* 0x001fe80000100a00 */
[----:B------:R-:W-:Y:S04]  /*2a070*/  STL.64 [R1+0x840], R22 ;  /* 0x0008401601007387 */ /* 0x000fe80000100a00 */
[----:B------:R-:W0:Y:S01]  /*2a080*/  LDS.128 R20, [UR4+0xa40] ;  /* 0x000a4004ff147984 */ /* 0x000e220008000c00 */
[----:B------:R-:W-:Y:S01]  /*2a090*/  IMAD.MOV.U32 R19, RZ, RZ, R28 ;  /* 0x000000ffff137224 */ /* 0x000fe200078e001c */
[----:B0-----:R-:W-:-:S02]  /*2a0a0*/  MOV R28, R20 ;  /* 0x00000014001c7202 */ /* 0x001fc40000000f00 */
[----:B------:R-:W4:Y:S04]  /*2a0b0*/  LDL.LU R20, [R1+0x8c8] ;  /* 0x0008c80001147983 */ /* 0x000f280000300800 */
[----:B------:R-:W-:Y:S04]  /*2a0c0*/  STL.64 [R1+0x728], R12 ;  /* 0x0007280c01007387 */ /* 0x000fe80000100a00 */
[----:B------:R-:W-:Y:S04]  /*2a0d0*/  STL.64 [R1+0x730], R14 ;  /* 0x0007300e01007387 */ /* 0x000fe80000100a00 */
[----:B------:R-:W-:Y:S04]  /*2a0e0*/  LDS.128 R12, [UR4+0xa50] ;  /* 0x000a5004ff0c7984 */ /* 0x000fe80008000c00 */
[----:B---3--:R-:W-:Y:S04]  /*2a0f0*/  STL.64 [R1+0x6d8], R16 ;  /* 0x0006d81001007387 */ /* 0x008fe80000100a00 */
[----:B--2---:R-:W-:Y:S04]  /*2a100*/  STL.64 [R1+0x6e0], R18 ;  /* 0x0006e01201007387 */ /* 0x004fe80000100a00 */
[----:B------:R-:W0:Y:S04]  /*2a110*/  LDS.128 R16, [UR4+0x9f0] ;  /* 0x0009f004ff107984 */ /* 0x000e280008000c00 */
[----:B0-----:R0:W-:Y:S04]  /*2a120*/  STL.64 [R1+0xf28], R18 ;  /* 0x000f281201007387 */ /* 0x0011e80000100a00 */
[----:B------:R1:W-:Y:S04]  /*2a130*/  STL.64 [R1+0xf20], R16 ;  /* 0x000f201001007387 */ /* 0x0003e80000100a00 */
[----:B0-----:R-:W2:Y:S04]  /*2a140*/  LDL.LU R18, [R1+0x840] ;  /* 0x0008400001127983 */ /* 0x001ea80000300800 */
[----:B-1----:R-:W3:Y:S04]  /*2a150*/  LDL.LU R16, [R1+0x838] ;  /* 0x0008380001107983 */ /* 0x002ee80000300800 */
[----:B------:R-:W3:Y:S04]  /*2a160*/  LDL.LU R17, [R1+0x83c] ;  /* 0x00083c0001117983 */ /* 0x000ee80000300800 */
[----:B------:R-:W2:Y:S04]  /*2a170*/  LDL.LU R19, [R1+0x844] ;  /* 0x0008440001137983 */ /* 0x000ea80000300800 */
[----:B------:R0:W-:Y:S04]  /*2a180*/  STL.64 [R1+0x758], R24 ;  /* 0x0007581801007387 */ /* 0x0001e80000100a00 */
[----:B------:R1:W-:Y:S01]  /*2a190*/  STL.64 [R1+0x760], R26 ;  /* 0x0007601a01007387 */ /* 0x0003e20000100a00 */
[----:B0-----:R-:W-:-:S02]  /*2a1a0*/  MOV R25, R23 ;  /* 0x0000001700197202 */ /* 0x001fc40000000f00 */
[----:B------:R-:W-:Y:S01]  /*2a1b0*/  MOV R23, R0 ;  /* 0x0000000000177202 */ /* 0x000fe20000000f00 */
[----:B-1----:R-:W-:Y:S02]  /*2a1c0*/  IMAD.MOV.U32 R27, RZ, RZ, R21 ;  /* 0x000000ffff1b7224 */ /* 0x002fe400078e0015 */
[----:B------:R-:W-:Y:S02]  /*2a1d0*/  IMAD.MOV.U32 R26, RZ, RZ, R22 ;  /* 0x000000ffff1a7224 */ /* 0x000fe400078e0016 */
[----:B------:R-:W-:Y:S02]  /*2a1e0*/  IMAD.MOV.U32 R21, RZ, RZ, R3 ;  /* 0x000000ffff157224 */ /* 0x000fe400078e0003 */
[----:B------:R-:W-:Y:S01]  /*2a1f0*/  IMAD.MOV.U32 R22, RZ, RZ, R2 ;  /* 0x000000ffff167224 */ /* 0x000fe200078e0002 */
[----:B------:R0:W-:Y:S04]  /*2a200*/  STL [R1+0xf78], R29 ;  /* 0x000f781d01007387 */ /* 0x0001e80000100800 */
[----:B------:R-:W-:Y:S04]  /*2a210*/  STL.64 [R1+0x6c0], R22 ;  /* 0x0006c01601007387 */ /* 0x000fe80000100a00 */
[----:B----4-:R-:W-:Y:S01]  /*2a220*/  STL.64 [R1+0x6b8], R20 ;  /* 0x0006b81401007387 */ /* 0x010fe20000100a00 */
[----:B0-----:R-:W-:-:S03]  /*2a230*/  IMAD.MOV.U32 R29, RZ, RZ, R14 ;  /* 0x000000ffff1d7224 */ /* 0x001fc600078e000e */
[----:B------:R0:W-:Y:S04]  /*2a240*/  STL.64 [R1+0x828], R12 ;  /* 0x0008280c01007387 */ /* 0x0001e80000100a00 */
[----:B------:R1:W-:Y:S04]  /*2a250*/  STL [R1+0x834], R15 ;  /* 0x0008340f01007387 */ /* 0x0003e80000100800 */
[----:B------:R-:W4:Y:S04]  /*2a260*/  LDS.128 R20, [UR4+0x9e0] ;  /* 0x0009e004ff147984 */ /* 0x000f280008000c00 */
[----:B0-----:R-:W5:Y:S04]  /*2a270*/  LDL.LU R12, [R1+0x928] ;  /* 0x00092800010c7983 */ /* 0x001f680000300800 */
[----:B------:R-:W5:Y:S04]  /*2a280*/  LDL.LU R13, [R1+0x92c] ;  /* 0x00092c00010d7983 */ /* 0x000f680000300800 */
[----:B------:R-:W5:Y:S04]  /*2a290*/  LDL.LU R14, [R1+0x930] ;  /* 0x00093000010e7983 */ /* 0x000f680000300800 */
[----:B-1----:R-:W5:Y:S04]  /*2a2a0*/  LDL.LU R15, [R1+0x934] ;  /* 0x00093400010f7983 */ /* 0x002f680000300800 */
[----:B----4-:R0:W-:Y:S04]  /*2a2b0*/  STL [R1+0xee8], R22 ;  /* 0x000ee81601007387 */ /* 0x0101e80000100800 */
[----:B------:R1:W-:Y:S04]  /*2a2c0*/  STL [R1+0xee4], R23 ;  /* 0x000ee41701007387 */ /* 0x0003e80000100800 */
[----:B------:R4:W-:Y:S04]  /*2a2d0*/  STL.64 [R1+0xf60], R20 ;  /* 0x000f601401007387 */ /* 0x0009e80000100a00 */
[----:B0-----:R-:W5:Y:S04]  /*2a2e0*/  LDL.LU R22, [R1+0x890] ;  /* 0x0008900001167983 */ /* 0x001f680000300800 */
[----:B-1----:R-:W5:Y:S04]  /*2a2f0*/  LDL.LU R23, [R1+0x894] ;  /* 0x0008940001177983 */ /* 0x002f680000300800 */
[----:B----4-:R-:W4:Y:S04]  /*2a300*/  LDL.LU R20, [R1+0x888] ;  /* 0x0008880001147983 */ /* 0x010f280000300800 */
[----:B------:R-:W4:Y:S04]  /*2a310*/  LDL.LU R21, [R1+0x88c] ;  /* 0x00088c0001157983 */ /* 0x000f280000300800 */
[----:B------:R0:W-:Y:S04]  /*2a320*/  STL.64 [R1+0x748], R4 ;  /* 0x0007480401007387 */ /* 0x0001e80000100a00 */
[----:B------:R1:W-:Y:S04]  /*2a330*/  STL.64 [R1+0x750], R6 ;  /* 0x0007500601007387 */ /* 0x0003e80000100a00 */
[----:B0-----:R-:W4:Y:S04]  /*2a340*/  LDL.LU R4, [R1+0x8d8] ;  /* 0x0008d80001047983 */ /* 0x001f280000300800 */
[----:B------:R-:W4:Y:S04]  /*2a350*/  LDL.LU R5, [R1+0x8dc] ;  /* 0x0008dc0001057983 */ /* 0x000f280000300800 */
[----:B-1----:R-:W4:Y:S04]  /*2a360*/  LDL.LU R6, [R1+0x8e0] ;  /* 0x0008e00001067983 */ /* 0x002f280000300800 */
[----:B------:R-:W4:Y:S04]  /*2a370*/  LDL.LU R7, [R1+0x8e4] ;  /* 0x0008e40001077983 */ /* 0x000f280000300800 */
[----:B---3--:R0:W-:Y:S04]  /*2a380*/  STL.64 [R1+0xf30], R16 ;  /* 0x000f301001007387 */ /* 0x0081e80000100a00 */
[----:B--2---:R1:W-:Y:S04]  /*2a390*/  STL.64 [R1+0xf38], R18 ;  /* 0x000f381201007387 */ /* 0x0043e80000100a00 */
[----:B0-----:R-:W2:Y:S04]  /*2a3a0*/  LDL.LU R16, [R1+0x848] ;  /* 0x0008480001107983 */ /* 0x001ea80000300800 */
[----:B------:R-:W2:Y:S04]  /*2a3b0*/  LDL.LU R17, [R1+0x84c] ;  /* 0x00084c0001117983 */ /* 0x000ea80000300800 */
[----:B-1----:R-:W3:Y:S04]  /*2a3c0*/  LDL.LU R18, [R1+0x850] ;  /* 0x0008500001127983 */ /* 0x002ee80000300800 */
[----:B------:R-:W3:Y:S04]  /*2a3d0*/  LDL.LU R19, [R1+0x854] ;  /* 0x0008540001137983 */ /* 0x000ee80000300800 */
[----:B------:R0:W-:Y:S04]  /*2a3e0*/  STL.64 [R1+0x738], R8 ;  /* 0x0007380801007387 */ /* 0x0001e80000100a00 */
[----:B------:R1:W-:Y:S04]  /*2a3f0*/  STL.64 [R1+0x740], R10 ;  /* 0x0007400a01007387 */ /* 0x0003e80000100a00 */
[----:B0-----:R-:W3:Y:S04]  /*2a400*/  LDL.LU R8, [R1+0x938] ;  /* 0x0009380001087983 */ /* 0x001ee80000300800 */
[----:B------:R-:W3:Y:S04]  /*2a410*/  LDL.LU R9, [R1+0x93c] ;  /* 0x00093c0001097983 */ /* 0x000ee80000300800 */
[----:B-1----:R-:W3:Y:S04]  /*2a420*/  LDL.LU R10, [R1+0x940] ;  /* 0x00094000010a7983 */ /* 0x002ee80000300800 */
[----:B------:R-:W3:Y:S04]  /*2a430*/  LDL.LU R11, [R1+0x944] ;  /* 0x00094400010b7983 */ /* 0x000ee80000300800 */
[----:B-----5:R-:W-:Y:S04]  /*2a440*/  STL.64 [R1+0x6e8], R12 ;  /* 0x0006e80c01007387 */ /* 0x020fe80000100a00 */
[----:B------:R-:W-:Y:S04]  /*2a450*/  STL.64 [R1+0x6f0], R14 ;  /* 0x0006f00e01007387 */ /* 0x000fe80000100a00 */
[----:B------:R-:W0:Y:S04]  /*2a460*/  LDS.128 R12, [UR4+0xa00] ;  /* 0x000a0004ff0c7984 */ /* 0x000e280008000c00 */
[----:B------:R1:W-:Y:S04]  /*2a470*/  STL.64 [R1+0xf70], R22 ;  /* 0x000f701601007387 */ /* 0x0003e80000100a00 */
[----:B0-----:R-:W-:Y:S04]  /*2a480*/  STL.64 [R1+0xf18], R14 ;  /* 0x000f180e01007387 */ /* 0x001fe80000100a00 */
[----:B----4-:R0:W-:Y:S04]  /*2a490*/  STL.64 [R1+0xf68], R20 ;  /* 0x000f681401007387 */ /* 0x0101e80000100a00 */
[----:B------:R4:W-:Y:S04]  /*2a4a0*/  STL.64 [R1+0xf10], R12 ;  /* 0x000f100c01007387 */ /* 0x0009e80000100a00 */
[----:B-1----:R-:W5:Y:S04]  /*2a4b0*/  LDL.LU R22, [R1+0x8b0] ;  /* 0x0008b00001167983 */ /* 0x002f680000300800 */
[----:B0-----:R-:W5:Y:S04]  /*2a4c0*/  LDL.LU R20, [R1+0x8a8] ;  /* 0x0008a80001147983 */ /* 0x001f680000300800 */
[----:B------:R-:W5:Y:S04]  /*2a4d0*/  LDL.LU R21, [R1+0x8ac] ;  /* 0x0008ac0001157983 */ /* 0x000f680000300800 */
[----:B------:R-:W5:Y:S04]  /*2a4e0*/  LDL.LU R23, [R1+0x8b4] ;  /* 0x0008b40001177983 */ /* 0x000f680000300800 */
[----:B----4-:R-:W4:Y:S04]  /*2a4f0*/  LDL.LU R12, [R1+0x828] ;  /* 0x00082800010c7983 */ /* 0x010f280000300800 */
[----:B------:R-:W4:Y:S04]  /*2a500*/  LDL.LU R13, [R1+0x82c] ;  /* 0x00082c00010d7983 */ /* 0x000f280000300800 */
[----:B------:R-:W4:Y:S04]  /*2a510*/  LDL.LU R15, [R1+0x834] ;  /* 0x00083400010f7983 */ /* 0x000f280000300800 */
[----:B------:R-:W-:Y:S04]  /*2a520*/  STL.64 [R1+0x708], R4 ;  /* 0x0007080401007387 */ /* 0x000fe80000100a00 */
[----:B------:R-:W-:Y:S04]  /*2a530*/  STL.64 [R1+0x710], R6 ;  /* 0x0007100601007387 */ /* 0x000fe80000100a00 */
[----:B------:R-:W0:Y:S04]  /*2a540*/  LDS.128 R4, [UR4+0xa30] ;  /* 0x000a3004ff047984 */ /* 0x000e280008000c00 */
[----:B--2---:R1:W-:Y:S04]  /*2a550*/  STL.64 [R1+0xf40], R16 ;  /* 0x000f401001007387 */ /* 0x0043e80000100a00 */
[----:B---3--:R2:W-:Y:S04]  /*2a560*/  STL.64 [R1+0xf48], R18 ;  /* 0x000f481201007387 */ /* 0x0085e80000100a00 */
[----:B-1----:R-:W3:Y:S04]  /*2a570*/  LDL.LU R16, [R1+0x858] ;  /* 0x0008580001107983 */ /* 0x002ee80000300800 */
[----:B------:R-:W3:Y:S04]  /*2a580*/  LDL.LU R17, [R1+0x85c] ;  /* 0x00085c0001117983 */ /* 0x000ee80000300800 */
[----:B--2---:R-:W2:Y:S04]  /*2a590*/  LDL.LU R18, [R1+0x860] ;  /* 0x0008600001127983 */ /* 0x004ea80000300800 */
[----:B------:R-:W2:Y:S01]  /*2a5a0*/  LDL.LU R19, [R1+0x864] ;  /* 0x0008640001137983 */ /* 0x000ea20000300800 */
[----:B0-----:R-:W-:Y:S01]  /*2a5b0*/  IMAD.MOV.U32 R24, RZ, RZ, R4 ;  /* 0x000000ffff187224 */ /* 0x001fe200078e0004 */
[----:B------:R-:W-:Y:S01]  /*2a5c0*/  MOV R2, R6 ;  /* 0x0000000600027202 */ /* 0x000fe20000000f00 */
[----:B------:R-:W-:Y:S01]  /*2a5d0*/  IMAD.MOV.U32 R3, RZ, RZ, R5 ;  /* 0x000000ffff037224 */ /* 0x000fe200078e0005 */
[----:B------:R-:W-:Y:S01]  /*2a5e0*/  STL.64 [R1+0x6f8], R8 ;  /* 0x0006f80801007387 */ /* 0x000fe20000100a00 */
[----:B------:R-:W-:-:S03]  /*2a5f0*/  IMAD.MOV.U32 R0, RZ, RZ, R7 ;  /* 0x000000ffff007224 */ /* 0x000fc600078e0007 */
[----:B------:R-:W0:Y:S04]  /*2a600*/  LDS.128 R4, [UR4+0xa20] ;  /* 0x000a2004ff047984 */ /* 0x000e280008000c00 */
[----:B------:R-:W-:Y:S04]  /*2a610*/  STL.64 [R1+0x700], R10 ;  /* 0x0007000a01007387 */ /* 0x000fe80000100a00 */
[----:B------:R-:W1:Y:S01]  /*2a620*/  LDS.128 R8, [UR4+0xa10] ;  /* 0x000a1004ff087984 */ /* 0x000e620008000c00 */
[----:B------:R-:W-:-:S03]  /*2a630*/  IMAD.MOV.U32 R14, RZ, RZ, R29 ;  /* 0x000000ffff0e7224 */ /* 0x000fc600078e001d */
[----:B------:R-:W2:Y:S04]  /*2a640*/  LDL.LU R29, [R1+0xf78] ;  /* 0x000f7800011d7983 */ /* 0x000ea80000300800 */
[----:B0-----:R0:W-:Y:S04]  /*2a650*/  STL.64 [R1+0xf08], R6 ;  /* 0x000f080601007387 */ /* 0x0011e80000100a00 */
[----:B------:R0:W-:Y:S04]  /*2a660*/  STL.64 [R1+0xf00], R4 ;  /* 0x000f000401007387 */ /* 0x0001e80000100a00 */
[----:B-1----:R1:W-:Y:S04]  /*2a670*/  STL.64 [R1+0xef0], R8 ;  /* 0x000ef00801007387 */ /* 0x0023e80000100a00 */
[----:B0-----:R-:W2:Y:S04]  /*2a680*/  LDL.LU R6, [R1+0x8c0] ;  /* 0x0008c00001067983 */ /* 0x001ea80000300800 */
[----:B------:R-:W2:Y:S04]  /*2a690*/  LDL.LU R4, [R1+0x8b8] ;  /* 0x0008b80001047983 */ /* 0x000ea80000300800 */
[----:B------:R-:W2:Y:S04]  /*2a6a0*/  LDL.LU R5, [R1+0x8bc] ;  /* 0x0008bc0001057983 */ /* 0x000ea80000300800 */
[----:B------:R-:W2:Y:S04]  /*2a6b0*/  LDL.LU R7, [R1+0x8c4] ;  /* 0x0008c40001077983 */ /* 0x000ea80000300800 */
[----:B-1----:R-:W2:Y:S04]  /*2a6c0*/  LDL.LU R8, [R1+0x908] ;  /* 0x0009080001087983 */ /* 0x002ea80000300800 */
[----:B------:R-:W2:Y:S04]  /*2a6d0*/  LDL.LU R9, [R1+0x90c] ;  /* 0x00090c0001097983 */ /* 0x000ea80000300800 */
[----:B-----5:R-:W-:Y:S04]  /*2a6e0*/  STL.64 [R1+0x698], R20 ;  /* 0x0006981401007387 */ /* 0x020fe80000100a00 */
[----:B------:R0:W-:Y:S04]  /*2a6f0*/  STL.64 [R1+0x6a0], R22 ;  /* 0x0006a01601007387 */ /* 0x0001e80000100a00 */
[----:B----4-:R1:W-:Y:S04]  /*2a700*/  STL.64 [R1+0xf50], R12 ;  /* 0x000f500c01007387 */ /* 0x0103e80000100a00 */
[----:B------:R4:W-:Y:S04]  /*2a710*/  STL.64 [R1+0xf58], R14 ;  /* 0x000f580e01007387 */ /* 0x0009e80000100a00 */
[----:B0-----:R-:W5:Y:S04]  /*2a720*/  LDL.LU.64 R22, [R1+0xf70] ;  /* 0x000f700001167983 */ /* 0x001f680000300a00 */
[----:B------:R-:W5:Y:S04]  /*2a730*/  LDL.LU.64 R20, [R1+0xf68] ;  /* 0x000f680001147983 */ /* 0x000f680000300a00 */
[----:B-1----:R-:W5:Y:S04]  /*2a740*/  LDL.LU R12, [R1+0x868] ;  /* 0x00086800010c7983 */ /* 0x002f680000300800 */
[----:B------:R-:W5:Y:S04]  /*2a750*/  LDL.LU R13, [R1+0x86c] ;  /* 0x00086c00010d7983 */ /* 0x000f680000300800 */
[----:B----4-:R-:W4:Y:S04]  /*2a760*/  LDL.LU R14, [R1+0x870] ;  /* 0x00087000010e7983 */ /* 0x010f280000300800 */
[----:B---3--:R0:W-:Y:S04]  /*2a770*/  STL.64 [R1+0x668], R16 ;  /* 0x0006681001007387 */ /* 0x0081e80000100a00 */
[----:B--2---:R1:W-:Y:S04]  /*2a780*/  STL.64 [R1+0x670], R18 ;  /* 0x0006701201007387 */ /* 0x0043e80000100a00 */
[----:B0-----:R-:W2:Y:S04]  /*2a790*/  LDL.LU.64 R16, [R1+0xf40] ;  /* 0x000f400001107983 */ /* 0x001ea80000300a00 */
[----:B-1----:R-:W3:Y:S04]  /*2a7a0*/  LDL.LU.64 R18, [R1+0xf48] ;  /* 0x000f480001127983 */ /* 0x002ee80000300a00 */
[----:B------:R0:W-:Y:S01]  /*2a7b0*/  STL.64 [R1+0xef8], R10 ;  /* 0x000ef80a01007387 */ /* 0x0001e20000100a00 */
[----:B------:R-:W-:-:S03]  /*2a7c0*/  MOV R15, R29 ;  /* 0x0000001d000f7202 */ /* 0x000fc60000000f00 */
[----:B0-----:R-:W3:Y:S04]  /*2a7d0*/  LDL.LU R10, [R1+0x910] ;  /* 0x00091000010a7983 */ /* 0x001ee80000300800 */
[----:B------:R-:W3:Y:S04]  /*2a7e0*/  LDL.LU R11, [R1+0x914] ;  /* 0x00091400010b7983 */ /* 0x000ee80000300800 */
[----:B------:R0:W-:Y:S04]  /*2a7f0*/  STL.64 [R1+0x6a8], R4 ;  /* 0x0006a80401007387 */ /* 0x0001e80000100a00 */
[----:B------:R1:W-:Y:S04]  /*2a800*/  STL.64 [R1+0x6b0], R6 ;  /* 0x0006b00601007387 */ /* 0x0003e80000100a00 */
[----:B------:R1:W-:Y:S01]  /*2a810*/  STL.64 [R1+0x6c8], R8 ;  /* 0x0006c80801007387 */ /* 0x0003e20000100a00 */
[----:B0-----:R-:W-:Y:S01]  /*2a820*/  IMAD.MOV.U32 R5, RZ, RZ, R27 ;  /* 0x000000ffff057224 */ /* 0x001fe200078e001b */
[----:B-1----:R-:W-:Y:S01]  /*2a830*/  MOV R6, R26 ;  /* 0x0000001a00067202 */ /* 0x002fe20000000f00 */
[----:B------:R-:W-:-:S02]  /*2a840*/  IMAD.MOV.U32 R7, RZ, RZ, R25 ;  /* 0x000000ffff077224 */ /* 0x000fc400078e0019 */
[----:B------:R-:W-:Y:S02]  /*2a850*/  IMAD.MOV.U32 R8, RZ, RZ, R24 ;  /* 0x000000ffff087224 */ /* 0x000fe400078e0018 */
[----:B------:R-:W0:Y:S04]  /*2a860*/  LDS.128 R24, [UR4+0x9d0] ;  /* 0x0009d004ff187984 */ /* 0x000e280008000c00 */
[----:B-----5:R-:W-:Y:S04]  /*2a870*/  STL.64 [R1+0x690], R22 ;  /* 0x0006901601007387 */ /* 0x020fe80000100a00 */
[----:B------:R-:W-:Y:S04]  /*2a880*/  STL.64 [R1+0x688], R20 ;  /* 0x0006881401007387 */ /* 0x000fe80000100a00 */
[----:B------:R-:W1:Y:S04]  /*2a890*/  LDS.128 R20, [UR4+0x9c0] ;  /* 0x0009c004ff147984 */ /* 0x000e680008000c00 */
[----:B------:R-:W-:Y:S04]  /*2a8a0*/  STL.64 [R1+0x678], R12 ;  /* 0x0006780c01007387 */ /* 0x000fe80000100a00 */
[----:B----4-:R-:W-:Y:S04]  /*2a8b0*/  STL.64 [R1+0x680], R14 ;  /* 0x0006800e01007387 */ /* 0x010fe80000100a00 */
[----:B------:R-:W4:Y:S04]  /*2a8c0*/  LDS.128 R12, [UR4+0x9b0] ;  /* 0x0009b004ff0c7984 */ /* 0x000f280008000c00 */
[----:B0-----:R4:W-:Y:S04]  /*2a8d0*/  STL [R1+0xeec], R26 ;  /* 0x000eec1a01007387 */ /* 0x0019e80000100800 */
[----:B------:R-:W-:Y:S04]  /*2a8e0*/  STL [R1+0xee0], R27 ;  /* 0x000ee01b01007387 */ /* 0x000fe80000100800 */
[----:B-1----:R0:W-:Y:S01]  /*2a8f0*/  STL.64 [R1+0x8b0], R22 ;  /* 0x0008b01601007387 */ /* 0x0021e20000100a00 */
[----:B----4-:R-:W-:Y:S01]  /*2a900*/  MOV R26, R12 ;  /* 0x0000000c001a7202 */ /* 0x010fe20000000f00 */
[----:B0-----:R-:W-:Y:S01]  /*2a910*/  IMAD.MOV.U32 R22, RZ, RZ, R13 ;  /* 0x000000ffff167224 */ /* 0x001fe200078e000d */
[----:B------:R-:W-:Y:S01]  /*2a920*/  MOV R27, R15 ;  /* 0x0000000f001b7202 */ /* 0x000fe20000000f00 */
[----:B------:R-:W-:Y:S01]  /*2a930*/  IMAD.MOV.U32 R23, RZ, RZ, R14 ;  /* 0x000000ffff177224 */ /* 0x000fe200078e000e */
[----:B------:R-:W4:Y:S04]  /*2a940*/  LDL.LU.64 R12, [R1+0xf50] ;  /* 0x000f5000010c7983 */ /* 0x000f280000300a00 */
[----:B------:R-:W5:Y:S01]  /*2a950*/  LDL.LU.64 R14, [R1+0xf58] ;  /* 0x000f5800010e7983 */ /* 0x000f620000300a00 */
[----:B------:R-:W-:-:S03]  /*2a960*/  IMAD.MOV.U32 R4, RZ, RZ, R28 ;  /* 0x000000ffff047224 */ /* 0x000fc600078e001c */
[----:B------:R-:W-:Y:S04]  /*2a970*/  STL.64 [R1+0x630], R6 ;  /* 0x0006300601007387 */ /* 0x000fe80000100a00 */
[----:B------:R-:W-:Y:S04]  /*2a980*/  STL.64 [R1+0x628], R4 ;  /* 0x0006280401007387 */ /* 0x000fe80000100a00 */
[----:B------:R-:W-:Y:S04]  /*2a990*/  LDS.128 R4, [UR4+0x980] ;  /* 0x00098004ff047984 */ /* 0x000fe80008000c00 */
[----:B--2---:R-:W-:Y:S04]  /*2a9a0*/  STL.64 [R1+0x658], R16 ;  /* 0x0006581001007387 */ /* 0x004fe80000100a00 */
[----:B---3--:R-:W-:Y:S04]  /*2a9b0*/  STL.64 [R1+0x660], R18 ;  /* 0x0006601201007387 */ /* 0x008fe80000100a00 */
[----:B------:R-:W0:Y:S04]  /*2a9c0*/  LDS.128 R16, [UR4+0x9a0] ;  /* 0x0009a004ff107984 */ /* 0x000e280008000c00 */
[----:B0-----:R0:W-:Y:S04]  /*2a9d0*/  STL.64 [R1+0x8d8], R16 ;  /* 0x0008d81001007387 */ /* 0x0011e80000100a00 */
[----:B------:R1:W-:Y:S04]  /*2a9e0*/  STL.64 [R1+0x8e0], R18 ;  /* 0x0008e01201007387 */ /* 0x0003e80000100a00 */
[----:B0-----:R-:W2:Y:S04]  /*2a9f0*/  LDL.LU.64 R16, [R1+0xf30] ;  /* 0x000f300001107983 */ /* 0x001ea80000300a00 */
[----:B-1----:R-:W3:Y:S04]  /*2aa00*/  LDL.LU.64 R18, [R1+0xf38] ;  /* 0x000f380001127983 */ /* 0x002ee80000300a00 */
[----:B------:R0:W-:Y:S04]  /*2aa10*/  STL.64 [R1+0x918], R4 ;  /* 0x0009180401007387 */ /* 0x0001e80000100a00 */
[----:B------:R1:W-:Y:S04]  /*2aa20*/  STL.64 [R1+0x920], R6 ;  /* 0x0009200601007387 */ /* 0x0003e80000100a00 */
[----:B0-----:R-:W3:Y:S04]  /*2aa30*/  LDL.LU.64 R4, [R1+0xf00] ;  /* 0x000f000001047983 */ /* 0x001ee80000300a00 */
[----:B-1----:R-:W3:Y:S01]  /*2aa40*/  LDL.LU.64 R6, [R1+0xf08] ;  /* 0x000f080001067983 */ /* 0x002ee20000300a00 */
[----:B------:R-:W-:-:S03]  /*2aa50*/  MOV R9, R3 ;  /* 0x0000000300097202 */ /* 0x000fc60000000f00 */
[----:B------:R0:W-:Y:S04]  /*2aa60*/  STL.64 [R1+0x6d0], R10 ;  /* 0x0006d00a01007387 */ /* 0x0001e80000100a00 */
[----:B------:R-:W-:Y:S01]  /*2aa70*/  STL.64 [R1+0x618], R8 ;  /* 0x0006180801007387 */ /* 0x000fe20000100a00 */
[----:B0-----:R-:W-:Y:S02]  /*2aa80*/  IMAD.MOV.U32 R10, RZ, RZ, R2 ;  /* 0x000000ffff0a7224 */ /* 0x001fe400078e0002 */
[----:B------:R-:W-:-:S05]  /*2aa90*/  IMAD.MOV.U32 R11, RZ, RZ, R0 ;  /* 0x000000ffff0b7224 */ /* 0x000fca00078e0000 */
[----:B------:R-:W-:Y:S04]  /*2aaa0*/  STL.64 [R1+0x620], R10 ;  /* 0x0006200a01007387 */ /* 0x000fe80000100a00 */
[----:B------:R-:W0:Y:S04]  /*2aab0*/  LDS.128 R8, [UR4+0x970] ;  /* 0x00097004ff087984 */ /* 0x000e280008000c00 */
[----:B0-----:R0:W-:Y:S04]  /*2aac0*/  STL.64 [R1+0x948], R8 ;  /* 0x0009480801007387 */ /* 0x0011e80000100a00 */
[----:B------:R1:W-:Y:S04]  /*2aad0*/  STL.64 [R1+0x950], R10 ;  /* 0x0009500a01007387 */ /* 0x0003e80000100a00 */
[----:B0-----:R-:W3:Y:S04]  /*2aae0*/  LDL.LU.64 R8, [R1+0xef0] ;  /* 0x000ef00001087983 */ /* 0x001ee80000300a00 */
[----:B----4-:R0:W-:Y:S04]  /*2aaf0*/  STL.64 [R1+0x638], R12 ;  /* 0x0006380c01007387 */ /* 0x0101e80000100a00 */
[----:B-----5:R4:W-:Y:S04]  /*2ab00*/  STL.64 [R1+0x640], R14 ;  /* 0x0006400e01007387 */ /* 0x0209e80000100a00 */
[----:B-1----:R-:W5:Y:S04]  /*2ab10*/  LDL.LU.64 R10, [R1+0xef8] ;  /* 0x000ef800010a7983 */ /* 0x002f680000300a00 */
[----:B0-----:R-:W5:Y:S04]  /*2ab20*/  LDL.LU.64 R12, [R1+0xf10] ;  /* 0x000f1000010c7983 */ /* 0x001f680000300a00 */
[----:B----4-:R-:W4:Y:S04]  /*2ab30*/  LDL.LU.64 R14, [R1+0xf18] ;  /* 0x000f1800010e7983 */ /* 0x010f280000300a00 */
[----:B------:R0:W-:Y:S04]  /*2ab40*/  STL.64 [R1+0x8a8], R20 ;  /* 0x0008a81401007387 */ /* 0x0001e80000100a00 */
[----:B0-----:R-:W4:Y:S04]  /*2ab50*/  LDL.LU.64 R20, [R1+0xf60] ;  /* 0x000f600001147983 */ /* 0x001f280000300a00 */
        /* <DEDUP_REMOVED lines=9> */
[----:B------:R-:W-:Y:S04]  /*2abf0*/  STL.64 [R1+0x608], R4 ;  /* 0x0006080401007387 */ /* 0x000fe80000100a00 */
[----:B------:R-:W-:Y:S04]  /*2ac00*/  STL.64 [R1+0x610], R6 ;  /* 0x0006100601007387 */ /* 0x000fe80000100a00 */
[----:B------:R-:W0:Y:S04]  /*2ac10*/  LDS.128 R4, [UR4+0x960] ;  /* 0x00096004ff047984 */ /* 0x000e280008000c00 */
[----:B0-----:R0:W-:Y:S01]  /*2ac20*/  STL.64 [R1+0x938], R4 ;  /* 0x0009380401007387 */ /* 0x0011e20000100a00 */
[----:B------:R-:W-:-:S03]  /*2ac30*/  IMAD.MOV.U32 R0, RZ, RZ, R7 ;  /* 0x000000ffff007224 */ /* 0x000fc600078e0007 */
[----:B------:R1:W-:Y:S04]  /*2ac40*/  STL [R1+0x940], R6 ;  /* 0x0009400601007387 */ /* 0x0003e80000100800 */
[----:B------:R-:W3:Y:S04]  /*2ac50*/  LDL.LU R7, [R1+0x8b4] ;  /* 0x0008b40001077983 */ /* 0x000ee80000300800 */
[----:B0-----:R-:W3:Y:S04]  /*2ac60*/  LDL.LU R4, [R1+0x8a8] ;  /* 0x0008a80001047983 */ /* 0x001ee80000300800 */
[----:B------:R-:W3:Y:S04]  /*2ac70*/  LDL.LU R5, [R1+0x8ac] ;  /* 0x0008ac0001057983 */ /* 0x000ee80000300800 */
[----:B-1----:R-:W3:Y:S04]  /*2ac80*/  LDL.LU R6, [R1+0x8b0] ;  /* 0x0008b00001067983 */ /* 0x002ee80000300800 */
[----:B------:R-:W-:Y:S04]  /*2ac90*/  STL.64 [R1+0x5f8], R8 ;  /* 0x0005f80801007387 */ /* 0x000fe80000100a00 */
[----:B-----5:R-:W-:Y:S04]  /*2aca0*/  STL.64 [R1+0x600], R10 ;  /* 0x0006000a01007387 */ /* 0x020fe80000100a00 */
[----:B------:R-:W-:Y:S04]  /*2acb0*/  STL.64 [R1+0x5e8], R12 ;  /* 0x0005e80c01007387 */ /* 0x000fe80000100a00 */
[----:B----4-:R-:W-:Y:S04]  /*2acc0*/  STL.64 [R1+0x5f0], R14 ;  /* 0x0005f00e01007387 */ /* 0x010fe80000100a00 */
[----:B------:R-:W0:Y:S04]  /*2acd0*/  LDS.128 R12, [UR4+0x950] ;  /* 0x00095004ff0c7984 */ /* 0x000e280008000c00 */
[----:B------:R-:W1:Y:S04]  /*2ace0*/  LDS.128 R8, [UR4+0x940] ;  /* 0x00094004ff087984 */ /* 0x000e680008000c00 */
[----:B------:R1:W-:Y:S04]  /*2acf0*/  STL [R1+0xebc], R0 ;  /* 0x000ebc0001007387 */ /* 0x0003e80000100800 */
[----:B0-----:R-:W-:Y:S04]  /*2ad00*/  STL.64 [R1+0x908], R12 ;  /* 0x0009080c01007387 */ /* 0x001fe80000100a00 */
[----:B------:R-:W-:Y:S01]  /*2ad10*/  STL.64 [R1+0x910], R14 ;  /* 0x0009100e01007387 */ /* 0x000fe20000100a00 */
[----:B-1----:R-:W-:-:S03]  /*2ad20*/  MOV R0, R11 ;  /* 0x0000000b00007202 */ /* 0x002fc60000000f00 */
[----:B------:R-:W-:Y:S04]  /*2ad30*/  STL.64 [R1+0x8f8], R8 ;  /* 0x0008f80801007387 */ /* 0x000fe80000100a00 */
[----:B------:R-:W-:Y:S04]  /*2ad40*/  STL [R1+0x900], R10 ;  /* 0x0009000a01007387 */ /* 0x000fe80000100800 */
[----:B------:R-:W0:Y:S04]  /*2ad50*/  LDS.128 R12, [UR4+0x930] ;  /* 0x00093004ff0c7984 */ /* 0x000e280008000c00 */
[----:B------:R-:W1:Y:S04]  /*2ad60*/  LDS.128 R8, [UR4+0x920] ;  /* 0x00092004ff087984 */ /* 0x000e680008000c00 */
[----:B------:R1:W-:Y:S04]  /*2ad70*/  STL [R1+0xec0], R0 ;  /* 0x000ec00001007387 */ /* 0x0003e80000100800 */
[----:B0-----:R-:W-:Y:S04]  /*2ad80*/  STL.64 [R1+0x8c8], R12 ;  /* 0x0008c80c01007387 */ /* 0x001fe80000100a00 */
[----:B------:R-:W-:Y:S01]  /*2ad90*/  STL.64 [R1+0x8d0], R14 ;  /* 0x0008d00e01007387 */ /* 0x000fe20000100a00 */
[----:B-1----:R-:W-:-:S03]  /*2ada0*/  IMAD.MOV.U32 R0, RZ, RZ, R11 ;  /* 0x000000ffff007224 */ /* 0x002fc600078e000b */
[----:B------:R-:W-:Y:S04]  /*2adb0*/  STL.64 [R1+0x8b8], R8 ;  /* 0x0008b80801007387 */ /* 0x000fe80000100a00 */
[----:B------:R-:W-:Y:S04]  /*2adc0*/  STL [R1+0x8c0], R10 ;  /* 0x0008c00a01007387 */ /* 0x000fe80000100800 */
[----:B------:R-:W0:Y:S04]  /*2add0*/  LDS.128 R12, [UR4+0x910] ;  /* 0x00091004ff0c7984 */ /* 0x000e280008000c00 */
[----:B------:R-:W1:Y:S04]  /*2ade0*/  LDS.128 R8, [UR4+0x900] ;  /* 0x00090004ff087984 */ /* 0x000e680008000c00 */
[----:B------:R1:W-:Y:S04]  /*2adf0*/  STL [R1+0xec4], R0 ;  /* 0x000ec40001007387 */ /* 0x0003e80000100800 */
[----:B0-----:R-:W-:Y:S04]  /*2ae00*/  STL.64 [R1+0x898], R12 ;  /* 0x0008980c01007387 */ /* 0x001fe80000100a00 */
[----:B------:R-:W-:Y:S01]  /*2ae10*/  STL.64 [R1+0x8a0], R14 ;  /* 0x0008a00e01007387 */ /* 0x000fe20000100a00 */
[----:B-1----:R-:W-:-:S03]  /*2ae20*/  MOV R0, R11 ;  /* 0x0000000b00007202 */ /* 0x002fc60000000f00 */
[----:B------:R0:W-:Y:S04]  /*2ae30*/  STL.64 [R1+0x888], R8 ;  /* 0x0008880801007387 */ /* 0x0001e80000100a00 */
[----:B------:R1:W-:Y:S04]  /*2ae40*/  STL [R1+0x890], R10 ;  /* 0x0008900a01007387 */ /* 0x0003e80000100800 */
[----:B------:R-:W4:Y:S04]  /*2ae50*/  LDL.LU R11, [R1+0x8e4] ;  /* 0x0008e400010b7983 */ /* 0x000f280000300800 */
[----:B0-----:R-:W5:Y:S04]  /*2ae60*/  LDL.LU R8, [R1+0x8d8] ;  /* 0x0008d80001087983 */ /* 0x001f680000300800 */
[----:B------:R-:W5:Y:S04]  /*2ae70*/  LDL.LU R9, [R1+0x8dc] ;  /* 0x0008dc0001097983 */ /* 0x000f680000300800 */
[----:B-1----:R-:W4:Y:S04]  /*2ae80*/  LDL.LU R10, [R1+0x8e0] ;  /* 0x0008e000010a7983 */ /* 0x002f280000300800 */
[----:B------:R-:W0:Y:S04]  /*2ae90*/  LDS.128 R12, [UR4+0x8e0] ;  /* 0x0008e004ff0c7984 */ /* 0x000e280008000c00 */
[----:B--2---:R1:W-:Y:S04]  /*2aea0*/  STL.64 [R1+0x5d8], R16 ;  /* 0x0005d81001007387 */ /* 0x0043e80000100a00 */
[----:B---3--:R2:W-:Y:S01]  /*2aeb0*/  STL.64 [R1+0x5e0], R18 ;  /* 0x0005e01201007387 */ /* 0x0085e20000100a00 */
[----:B-1----:R-:W-:-:S03]  /*2aec0*/  IMAD.MOV.U32 R17, RZ, RZ, R22 ;  /* 0x000000ffff117224 */ /* 0x002fc600078e0016 */
[----:B------:R-:W3:Y:S01]  /*2aed0*/  LDL.LU R22, [R1+0xee8] ;  /* 0x000ee80001167983 */ /* 0x000ee20000300800 */
[----:B--2---:R-:W-:-:S03]  /*2aee0*/  MOV R18, R23 ;  /* 0x0000001700127202 */ /* 0x004fc60000000f00 */
[----:B------:R-:W3:Y:S04]  /*2aef0*/  LDL.LU R23, [R1+0xee4] ;  /* 0x000ee40001177983 */ /* 0x000ee80000300800 */
[----:B------:R1:W-:Y:S04]  /*2af00*/  STL [R1+0xec8], R0 ;  /* 0x000ec80001007387 */ /* 0x0003e80000100800 */
[----:B0-----:R-:W-:Y:S04]  /*2af10*/  STL.64 [R1+0x868], R12 ;  /* 0x0008680c01007387 */ /* 0x001fe80000100a00 */
[----:B------:R-:W-:Y:S01]  /*2af20*/  STL [R1+0x870], R14 ;  /* 0x0008700e01007387 */ /* 0x000fe20000100800 */
[----:B-1----:R-:W-:-:S03]  /*2af30*/  IMAD.MOV.U32 R0, RZ, RZ, R15 ;  /* 0x000000ffff007224 */ /* 0x002fc600078e000f */
[----:B------:R-:W0:Y:S01]  /*2af40*/  LDS.128 R12, [UR4+0x8c0] ;  /* 0x0008c004ff0c7984 */ /* 0x000e220008000c00 */
[----:B------:R-:W-:Y:S02]  /*2af50*/  IMAD.MOV.U32 R16, RZ, RZ, R26 ;  /* 0x000000ffff107224 */ /* 0x000fe400078e001a */
[----:B------:R-:W-:Y:S01]  /*2af60*/  IMAD.MOV.U32 R19, RZ, RZ, R27 ;  /* 0x000000ffff137224 */ /* 0x000fe200078e001b */
[----:B------:R-:W2:Y:S04]  /*2af70*/  LDL.LU R26, [R1+0xeec] ;  /* 0x000eec00011a7983 */ /* 0x000ea80000300800 */
[----:B------:R-:W2:Y:S04]  /*2af80*/  LDL.LU R27, [R1+0xee0] ;  /* 0x000ee000011b7983 */ /* 0x000ea80000300800 */
[----:B------:R1:W-:Y:S04]  /*2af90*/  STL.64 [R1+0x5a8], R4 ;  /* 0x0005a80401007387 */ /* 0x0003e80000100a00 */
[----:B------:R0:W-:Y:S01]  /*2afa0*/  STL.64 [R1+0x5b0], R6 ;  /* 0x0005b00601007387 */ /* 0x0001e20000100a00 */
[----:B-1----:R-:W-:Y:S01]  /*2afb0*/  IMAD.MOV.U32 R4, RZ, RZ, R29 ;  /* 0x000000ffff047224 */ /* 0x002fe200078e001d */
[----:B------:R-:W-:Y:S01]  /*2afc0*/  MOV R5, R28 ;  /* 0x0000001c00057202 */ /* 0x000fe20000000f00 */
[----:B0-----:R-:W-:Y:S01]  /*2afd0*/  IMAD.MOV.U32 R29, RZ, RZ, R13 ;  /* 0x000000ffff1d7224 */ /* 0x001fe200078e000d */
[----:B------:R-:W-:Y:S01]  /*2afe0*/  MOV R28, R12 ;  /* 0x0000000c001c7202 */ /* 0x000fe20000000f00 */
[----:B------:R-:W-:Y:S01]  /*2aff0*/  IMAD.MOV.U32 R6, RZ, RZ, R3 ;  /* 0x000000ffff067224 */ /* 0x000fe200078e0003 */
[----:B------:R-:W-:Y:S01]  /*2b000*/  MOV R3, R15 ;  /* 0x0000000f00037202 */ /* 0x000fe20000000f00 */
[----:B------:R-:W-:Y:S01]  /*2b010*/  IMAD.MOV.U32 R7, RZ, RZ, R2 ;  /* 0x000000ffff077224 */ /* 0x000fe200078e0002 */
[----:B------:R-:W2:Y:S01]  /*2b020*/  LDL.LU R12, [R1+0x918] ;  /* 0x00091800010c7983 */ /* 0x000ea20000300800 */
[----:B------:R-:W-:-:S03]  /*2b030*/  IMAD.MOV.U32 R2, RZ, RZ, R14 ;  /* 0x000000ffff027224 */ /* 0x000fc600078e000e */
[----:B------:R-:W2:Y:S04]  /*2b040*/  LDL.LU R13, [R1+0x91c] ;  /* 0x00091c00010d7983 */ /* 0x000ea80000300800 */
[----:B------:R-:W2:Y:S04]  /*2b050*/  LDL.LU R14, [R1+0x920] ;  /* 0x00092000010e7983 */ /* 0x000ea80000300800 */
[----:B------:R-:W2:Y:S04]  /*2b060*/  LDL.LU R15, [R1+0x924] ;  /* 0x00092400010f7983 */ /* 0x000ea80000300800 */
[----:B------:R-:W-:Y:S04]  /*2b070*/  STL.64 [R1+0x5c8], R20 ;  /* 0x0005c81401007387 */ /* 0x000fe80000100a00 */
[----:B------:R-:W-:Y:S04]  /*2b080*/  STL.64 [R1+0x598], R16 ;  /* 0x0005981001007387 */ /* 0x000fe80000100a00 */
[----:B------:R-:W-:Y:S04]  /*2b090*/  STL.64 [R1+0x5a0], R18 ;  /* 0x0005a01201007387 */ /* 0x000fe80000100a00 */
[----:B------:R-:W0:Y:S04]  /*2b0a0*/  LDS.128 R16, [UR4+0x8b0] ;  /* 0x0008b004ff107984 */ /* 0x000e280008000c00 */
[----:B------:R-:W-:Y:S04]  /*2b0b0*/  STL [R1+0xedc], R3 ;  /* 0x000edc0301007387 */ /* 0x000fe80000100800 */
[----:B------:R-:W-:Y:S04]  /*2b0c0*/  STL [R1+0xed8], R2 ;  /* 0x000ed80201007387 */ /* 0x000fe80000100800 */
[----:B------:R-:W-:Y:S04]  /*2b0d0*/  STL [R1+0xed4], R29 ;  /* 0x000ed41d01007387 */ /* 0x000fe80000100800 */
[----:B------:R-:W-:Y:S04]  /*2b0e0*/  STL [R1+0xed0], R28 ;  /* 0x000ed01c01007387 */ /* 0x000fe80000100800 */
[----:B------:R1:W-:Y:S04]  /*2b0f0*/  STL [R1+0xecc], R0 ;  /* 0x000ecc0001007387 */ /* 0x0003e80000100800 */
[----:B0-----:R-:W-:Y:S01]  /*2b100*/  STL.64 [R1+0x838], R16 ;  /* 0x0008381001007387 */ /* 0x001fe20000100a00 */
[----:B-1----:R-:W-:-:S03]  /*2b110*/  IMAD.MOV.U32 R0, RZ, RZ, R19 ;  /* 0x000000ffff007224 */ /* 0x002fc600078e0013 */
[----:B------:R-:W-:Y:S04]  /*2b120*/  STL [R1+0x840], R18 ;  /* 0x0008401201007387 */ /* 0x000fe80000100800 */
[----:B------:R-:W-:Y:S04]  /*2b130*/  LDS.128 R16, [UR4+0x8a0] ;  /* 0x0008a004ff107984 */ /* 0x000fe80008000c00 */
[----:B------:R-:W-:Y:S04]  /*2b140*/  STL.64 [R1+0x578], R4 ;  /* 0x0005780401007387 */ /* 0x000fe80000100a00 */
[----:B------:R-:W-:Y:S04]  /*2b150*/  STL.64 [R1+0x580], R6 ;  /* 0x0005800601007387 */ /* 0x000fe80000100a00 */
[----:B------:R-:W-:Y:S04]  /*2b160*/  LDS.128 R4, [UR4+0x870] ;  /* 0x00087004ff047984 */ /* 0x000fe80008000c00 */
[----:B------:R-:W-:Y:S04]  /*2b170*/  STL.64 [R1+0x5b8], R24 ;  /* 0x0005b81801007387 */ /* 0x000fe80000100a00 */
[----:B-----5:R-:W-:Y:S04]  /*2b180*/  STL.64 [R1+0x588], R8 ;  /* 0x0005880801007387 */ /* 0x020fe80000100a00 */
[----:B----4-:R-:W-:Y:S04]  /*2b190*/  STL.64 [R1+0x590], R10 ;  /* 0x0005900a01007387 */ /* 0x010fe80000100a00 */
[----:B------:R-:W0:Y:S04]  /*2b1a0*/  LDS.128 R8, [UR4+0x890] ;  /* 0x00089004ff087984 */ /* 0x000e280008000c00 */
[----:B---3--:R-:W-:Y:S04]  /*2b1b0*/  STL.64 [R1+0x5d0], R22 ;  /* 0x0005d01601007387 */ /* 0x008fe80000100a00 */
[----:B------:R-:W1:Y:S01]  /*2b1c0*/  LDS.128 R20, [UR4+0x8f0] ;  /* 0x0008f004ff147984 */ /* 0x000e620008000c00 */
[----:B0-----:R-:W-:Y:S01]  /*2b1d0*/  MOV R3, R8 ;  /* 0x0000000800037202 */ /* 0x001fe20000000f00 */
[----:B------:R-:W-:Y:S01]  /*2b1e0*/  IMAD.MOV.U32 R2, RZ, RZ, R9 ;  /* 0x000000ffff027224 */ /* 0x000fe200078e0009 */
[----:B------:R-:W-:Y:S01]  /*2b1f0*/  MOV R28, R11 ;  /* 0x0000000b001c7202 */ /* 0x000fe20000000f00 */
[----:B------:R-:W-:-:S02]  /*2b200*/  IMAD.MOV.U32 R29, RZ, RZ, R10 ;  /* 0x000000ffff1d7224 */ /* 0x000fc400078e000a */
[----:B------:R-:W-:Y:S04]  /*2b210*/  LDS.128 R8, [UR4+0x880] ;  /* 0x00088004ff087984 */ /* 0x000fe80008000c00 */
[----:B-1----:R-:W-:Y:S04]  /*2b220*/  STL.64 [R1+0x878], R20 ;  /* 0x0008781401007387 */ /* 0x002fe80000100a00 */
[----:B------:R-:W-:Y:S04]  /*2b230*/  STL.64 [R1+0x880], R22 ;  /* 0x0008801601007387 */ /* 0x000fe80000100a00 */
[----:B------:R-:W0:Y:S01]  /*2b240*/  LDS.128 R20, [UR4+0x8d0] ;  /* 0x0008d004ff147984 */ /* 0x000e220008000c00 */
[----:B------:R-:W-:-:S02]  /*2b250*/  IMAD.MOV.U32 R25, RZ, RZ, R18 ;  /* 0x000000ffff197224 */ /* 0x000fc400078e0012 */
[----:B------:R-:W-:Y:S01]  /*2b260*/  IMAD.MOV.U32 R24, RZ, RZ, R19 ;  /* 0x000000ffff187224 */ /* 0x000fe200078e0013 */
[----:B--2---:R1:W-:Y:S02]  /*2b270*/  STL.64 [R1+0x5c0], R26 ;  /* 0x0005c01a01007387 */ /* 0x0043e40000100a00 */
[----:B-1----:R-:W-:Y:S01]  /*2b280*/  IMAD.MOV.U32 R27, RZ, RZ, R16 ;  /* 0x000000ffff1b7224 */ /* 0x002fe200078e0010 */
[----:B------:R-:W-:Y:S02]  /*2b290*/  MOV R26, R17 ;  /* 0x00000011001a7202 */ /* 0x000fe40000000f00 */
[----:B------:R-:W-:Y:S04]  /*2b2a0*/  LDS.128 R16, [UR4+0x840] ;  /* 0x00084004ff107984 */ /* 0x000fe80008000c00 */
[----:B------:R-:W-:Y:S04]  /*2b2b0*/  STL.64 [R1+0x568], R12 ;  /* 0x0005680c01007387 */ /* 0x000fe80000100a00 */
[----:B------:R-:W-:Y:S04]  /*2b2c0*/  STL.64 [R1+0x570], R14 ;  /* 0x0005700e01007387 */ /* 0x000fe80000100a00 */
[----:B------:R-:W1:Y:S04]  /*2b2d0*/  LDS.128 R12, [UR4+0x850] ;  /* 0x00085004ff0c7984 */ /* 0x000e680008000c00 */
[----:B0-----:R0:W-:Y:S04]  /*2b2e0*/  STL.64 [R1+0x858], R20 ;  /* 0x0008581401007387 */ /* 0x0011e80000100a00 */
[----:B------:R2:W-:Y:S01]  /*2b2f0*/  STL.64 [R1+0x860], R22 ;  /* 0x0008601601007387 */ /* 0x0005e20000100a00 */
[----:B0-----:R-:W-:Y:S01]  /*2b300*/  MOV R21, R10 ;  /* 0x0000000a00157202 */ /* 0x001fe20000000f00 */
[----:B------:R-:W-:-:S02]  /*2b310*/  IMAD.MOV.U32 R20, RZ, RZ, R11 ;  /* 0x000000ffff147224 */ /* 0x000fc400078e000b */
[----:B--2---:R-:W-:Y:S02]  /*2b320*/  IMAD.MOV.U32 R23, RZ, RZ, R8 ;  /* 0x000000ffff177224 */ /* 0x004fe400078e0008 */
[----:B------:R-:W-:Y:S02]  /*2b330*/  IMAD.MOV.U32 R22, RZ, RZ, R9 ;  /* 0x000000ffff167224 */ /* 0x000fe400078e0009 */
[----:B------:R-:W0:Y:S04]  /*2b340*/  LDS.128 R8, [UR4+0x860] ;  /* 0x00086004ff087984 */ /* 0x000e280008000c00 */
[----:B------:R2:W-:Y:S04]  /*2b350*/  STL.64 [R1+0xdc0], R6 ;  /* 0x000dc00601007387 */ /* 0x0005e80000100a00 */
[----:B------:R3:W-:Y:S04]  /*2b360*/  STL.64 [R1+0xdb8], R4 ;  /* 0x000db80401007387 */ /* 0x0007e80000100a00 */
[----:B--2---:R-:W2:Y:S04]  /*2b370*/  LDL.LU R6, [R1+0x950] ;  /* 0x0009500001067983 */ /* 0x004ea80000300800 */
[----:B---3--:R-:W3:Y:S04]  /*2b380*/  LDL.LU R4, [R1+0x948] ;  /* 0x0009480001047983 */ /* 0x008ee80000300800 */
[----:B------:R-:W3:Y:S04]  /*2b390*/  LDL.LU R5, [R1+0x94c] ;  /* 0x00094c0001057983 */ /* 0x000ee80000300800 */
[----:B------:R-:W2:Y:S04]  /*2b3a0*/  LDL.LU R7, [R1+0x954] ;  /* 0x0009540001077983 */ /* 0x000ea80000300800 */
[----:B-1----:R-:W-:Y:S04]  /*2b3b0*/  STL.64 [R1+0xde0], R14 ;  /* 0x000de00e01007387 */ /* 0x002fe80000100a00 */
[----:B0-----:R-:W-:Y:S04]  /*2b3c0*/  STL.64 [R1+0xdd0], R10 ;  /* 0x000dd00a01007387 */ /* 0x001fe80000100a00 */
[----:B------:R-:W-:Y:S04]  /*2b3d0*/  STL.64 [R1+0xdc8], R8 ;  /* 0x000dc80801007387 */ /* 0x000fe80000100a00 */
[----:B------:R-:W-:Y:S04]  /*2b3e0*/  STL.64 [R1+0xdd8], R12 ;  /* 0x000dd80c01007387 */ /* 0x000fe80000100a00 */
[----:B------:R0:W-:Y:S04]  /*2b3f0*/  STL.64 [R1+0xdf0], R18 ;  /* 0x000df01201007387 */ /* 0x0001e80000100a00 */
[----:B0-----:R-:W4:Y:S01]  /*2b400*/  LDL.LU R18, [R1+0x840] ;  /* 0x0008400001127983 */ /* 0x001f220000300800 */
[----:B------:R-:W-:-:S03]  /*2b410*/  MOV R19, R0 ;  /* 0x0000000000137202 */ /* 0x000fc60000000f00 */
[----:B------:R-:W5:Y:S04]  /*2b420*/  LDL.LU R0, [R1+0xecc] ;  /* 0x000ecc0001007983 */ /* 0x000f680000300800 */
[----:B----4-:R0:W-:Y:S04]  /*2b430*/  STL.64 [R1+0xe10], R18 ;  /* 0x000e101201007387 */ /* 0x0101e80000100a00 */
[----:B0-----:R-:W4:Y:S04]  /*2b440*/  LDL.LU R18, [R1+0x860] ;  /* 0x0008600001127983 */ /* 0x001f280000300800 */
[----:B------:R-:W4:Y:S04]  /*2b450*/  LDL.LU R19, [R1+0x864] ;  /* 0x0008640001137983 */ /* 0x000f280000300800 */
[----:B----4-:R0:W-:Y:S04]  /*2b460*/  STL.64 [R1+0xe20], R18 ;  /* 0x000e201201007387 */ /* 0x0101e80000100a00 */
[----:B0-----:R-:W4:Y:S01]  /*2b470*/  LDL.LU R18, [R1+0x870] ;  /* 0x0008700001127983 */ /* 0x001f220000300800 */
[----:B-----5:R-:W-:-:S03]  /*2b480*/  IMAD.MOV.U32 R19, RZ, RZ, R0 ;  /* 0x000000ffff137224 */ /* 0x020fc600078e0000 */
[----:B------:R0:W-:Y:S01]  /*2b490*/  STL.64 [R1+0xde8], R16 ;  /* 0x000de81001007387 */ /* 0x0001e20000100a00 */
[----:B------:R-:W-:Y:S01]  /*2b4a0*/  IMAD.MOV.U32 R8, RZ, RZ, R3 ;  /* 0x000000ffff087224 */ /* 0x000fe200078e0003 */
[----:B------:R-:W-:Y:S02]  /*2b4b0*/  MOV R9, R2 ;  /* 0x0000000200097202 */ /* 0x000fe40000000f00 */
[----:B------:R-:W5:Y:S04]  /*2b4c0*/  LDL.LU R3, [R1+0xedc] ;  /* 0x000edc0001037983 */ /* 0x000f680000300800 */
[----:B------:R-:W2:Y:S04]  /*2b4d0*/  LDL.LU R2, [R1+0xed8] ;  /* 0x000ed80001027983 */ /* 0x000ea80000300800 */
[----:B0-----:R-:W3:Y:S04]  /*2b4e0*/  LDL.LU R16, [R1+0x838] ;  /* 0x0008380001107983 */ /* 0x001ee80000300800 */
[----:B------:R-:W3:Y:S04]  /*2b4f0*/  LDL.LU R17, [R1+0x83c] ;  /* 0x00083c0001117983 */ /* 0x000ee80000300800 */
[----:B------:R-:W5:Y:S04]  /*2b500*/  LDL.LU R0, [R1+0xec8] ;  /* 0x000ec80001007983 */ /* 0x000f680000300800 */
[----:B----4-:R0:W-:Y:S04]  /*2b510*/  STL.64 [R1+0xe30], R18 ;  /* 0x000e301201007387 */ /* 0x0101e80000100a00 */
[----:B0-----:R-:W4:Y:S04]  /*2b520*/  LDL.LU R18, [R1+0x880] ;  /* 0x0008800001127983 */ /* 0x001f280000300800 */
[----:B------:R-:W4:Y:S04]  /*2b530*/  LDL.LU R19, [R1+0x884] ;  /* 0x0008840001137983 */ /* 0x000f280000300800 */
[----:B---3--:R0:W-:Y:S04]  /*2b540*/  STL.64 [R1+0xe08], R16 ;  /* 0x000e081001007387 */ /* 0x0081e80000100a00 */
[----:B0-----:R-:W3:Y:S04]  /*2b550*/  LDL.LU R16, [R1+0x858] ;  /* 0x0008580001107983 */ /* 0x001ee80000300800 */
[----:B------:R-:W3:Y:S04]  /*2b560*/  LDL.LU R17, [R1+0x85c] ;  /* 0x00085c0001117983 */ /* 0x000ee80000300800 */
[----:B----4-:R0:W-:Y:S04]  /*2b570*/  STL.64 [R1+0xe40], R18 ;  /* 0x000e401201007387 */ /* 0x0101e80000100a00 */
[----:B0-----:R-:W4:Y:S01]  /*2b580*/  LDL.LU R18, [R1+0x890] ;  /* 0x0008900001127983 */ /* 0x001f220000300800 */
[----:B------:R-:W-:-:S02]  /*2b590*/  IMAD.MOV.U32 R10, RZ, RZ, R29 ;  /* 0x000000ffff0a7224 */ /* 0x000fc400078e001d */
[----:B------:R-:W-:Y:S01]  /*2b5a0*/  IMAD.MOV.U32 R11, RZ, RZ, R28 ;  /* 0x000000ffff0b7224 */ /* 0x000fe200078e001c */
[----:B------:R-:W-:Y:S01]  /*2b5b0*/  MOV R14, R25 ;  /* 0x00000019000e7202 */ /* 0x000fe20000000f00 */
[----:B-----5:R-:W-:Y:S01]  /*2b5c0*/  IMAD.MOV.U32 R19, RZ, RZ, R0 ;  /* 0x000000ffff137224 */ /* 0x020fe200078e0000 */
[----:B------:R-:W-:Y:S04]  /*2b5d0*/  STL.64 [R1+0x558], R4 ;  /* 0x0005580401007387 */ /* 0x000fe80000100a00 */
[----:B------:R2:W-:Y:S04]  /*2b5e0*/  STL.64 [R1+0xe00], R10 ;  /* 0x000e000a01007387 */ /* 0x0005e80000100a00 */
[----:B---3--:R0:W-:Y:S04]  /*2b5f0*/  STL.64 [R1+0xe18], R16 ;  /* 0x000e181001007387 */ /* 0x0081e80000100a00 */
[----:B------:R-:W3:Y:S01]  /*2b600*/  LDL.LU R0, [R1+0xec4] ;  /* 0x000ec40001007983 */ /* 0x000ee20000300800 */
[----:B--2---:R-:W-:Y:S01]  /*2b610*/  IMAD.MOV.U32 R10, RZ, RZ, R2 ;  /* 0x000000ffff0a7224 */ /* 0x004fe200078e0002 */
[----:B------:R-:W-:-:S02]  /*2b620*/  MOV R11, R3 ;  /* 0x00000003000b7202 */ /* 0x000fc40000000f00 */
[----:B------:R-:W2:Y:S04]  /*2b630*/  LDL.LU R2, [R1+0xeac] ;  /* 0x000eac0001027983 */ /* 0x000ea80000300800 */
[----:B------:R1:W-:Y:S04]  /*2b640*/  STL.64 [R1+0x4b0], R10 ;  /* 0x0004b00a01007387 */ /* 0x0003e80000100a00 */
[----:B0-----:R-:W5:Y:S04]  /*2b650*/  LDL.LU R16, [R1+0x868] ;  /* 0x0008680001107983 */ /* 0x001f680000300800 */
[----:B------:R-:W5:Y:S04]  /*2b660*/  LDL.LU R17, [R1+0x86c] ;  /* 0x00086c0001117983 */ /* 0x000f680000300800 */
[----:B-1----:R-:W3:Y:S04]  /*2b670*/  LDL.LU.64 R10, [R1+0xe00] ;  /* 0x000e0000010a7983 */ /* 0x002ee80000300a00 */
[----:B------:R-:W2:Y:S01]  /*2b680*/  LDL.LU R3, [R1+0xea8] ;  /* 0x000ea80001037983 */ /* 0x000ea20000300800 */
[----:B------:R-:W-:-:S02]  /*2b690*/  IMAD.MOV.U32 R12, RZ, RZ, R27 ;  /* 0x000000ffff0c7224 */ /* 0x000fc400078e001b */
[----:B------:R-:W-:Y:S01]  /*2b6a0*/  IMAD.MOV.U32 R13, RZ, RZ, R26 ;  /* 0x000000ffff0d7224 */ /* 0x000fe200078e001a */
[----:B------:R-:W-:Y:S01]  /*2b6b0*/  STL.64 [R1+0x560], R6 ;  /* 0x0005600601007387 */ /* 0x000fe20000100a00 */
[----:B------:R-:W-:-:S03]  /*2b6c0*/  IMAD.MOV.U32 R15, RZ, RZ, R24 ;  /* 0x000000ffff0f7224 */ /* 0x000fc600078e0018 */
[----:B------:R-:W0:Y:S04]  /*2b6d0*/  LDS.128 R24, [UR4+0x820] ;  /* 0x00082004ff187984 */ /* 0x000e280008000c00 */
[----:B------:R-:W2:Y:S04]  /*2b6e0*/  LDL.LU R29, [R1+0xed4] ;  /* 0x000ed400011d7983 */ /* 0x000ea80000300800 */
[----:B------:R-:W2:Y:S04]  /*2b6f0*/  LDL.LU R28, [R1+0xed0] ;  /* 0x000ed000011c7983 */ /* 0x000ea80000300800 */
[----:B----4-:R1:W-:Y:S04]  /*2b700*/  STL.64 [R1+0xe50], R18 ;  /* 0x000e501201007387 */ /* 0x0103e80000100a00 */
[----:B-1----:R-:W4:Y:S04]  /*2b710*/  LDL.LU R18, [R1+0x8a0] ;  /* 0x0008a00001127983 */ /* 0x002f280000300800 */
[----:B------:R-:W4:Y:S04]  /*2b720*/  LDL.LU R19, [R1+0x8a4] ;  /* 0x0008a40001137983 */ /* 0x000f280000300800 */
[----:B---3--:R1:W-:Y:S04]  /*2b730*/  STL.64 [R1+0x480], R10 ;  /* 0x0004800a01007387 */ /* 0x0083e80000100a00 */
[----:B-----5:R3:W-:Y:S04]  /*2b740*/  STL.64 [R1+0xe28], R16 ;  /* 0x000e281001007387 */ /* 0x0207e80000100a00 */
[----:B-1----:R-:W5:Y:S04]  /*2b750*/  LDL.LU.64 R10, [R1+0xdd0] ;  /* 0x000dd000010a7983 */ /* 0x002f680000300a00 */
[----:B---3--:R-:W3:Y:S04]  /*2b760*/  LDL.LU R16, [R1+0x878] ;  /* 0x0008780001107983 */ /* 0x008ee80000300800 */
[----:B------:R-:W3:Y:S04]  /*2b770*/  LDL.LU R17, [R1+0x87c] ;  /* 0x00087c0001117983 */ /* 0x000ee80000300800 */
[----:B----4-:R1:W-:Y:S04]  /*2b780*/  STL.64 [R1+0xe60], R18 ;  /* 0x000e601201007387 */ /* 0x0103e80000100a00 */
[----:B-1----:R-:W4:Y:S01]  /*2b790*/  LDL.LU R18, [R1+0x8c0] ;  /* 0x0008c00001127983 */ /* 0x002f220000300800 */
[----:B------:R-:W-:-:S03]  /*2b7a0*/  MOV R19, R0 ;  /* 0x0000000000137202 */ /* 0x000fc60000000f00 */
[----:B------:R-:W2:Y:S04]  /*2b7b0*/  LDL.LU R0, [R1+0xec0] ;  /* 0x000ec00001007983 */ /* 0x000ea80000300800 */
[----:B-----5:R1:W-:Y:S04]  /*2b7c0*/  STL.64 [R1+0x450], R10 ;  /* 0x0004500a01007387 */ /* 0x0203e80000100a00 */
[----:B---3--:R3:W-:Y:S04]  /*2b7d0*/  STL.64 [R1+0xe38], R16 ;  /* 0x000e381001007387 */ /* 0x0087e80000100a00 */
[----:B-1----:R-:W5:Y:S04]  /*2b7e0*/  LDL.LU R10, [R1+0xa08] ;  /* 0x000a0800010a7983 */ /* 0x002f680000300800 */
[----:B------:R-:W5:Y:S04]  /*2b7f0*/  LDL.LU R11, [R1+0xa0c] ;  /* 0x000a0c00010b7983 */ /* 0x000f680000300800 */
[----:B---3--:R-:W3:Y:S04]  /*2b800*/  LDL.LU R16, [R1+0x888] ;  /* 0x0008880001107983 */ /* 0x008ee80000300800 */
[----:B------:R-:W3:Y:S04]  /*2b810*/  LDL.LU R17, [R1+0x88c] ;  /* 0x00088c0001117983 */ /* 0x000ee80000300800 */
[----:B----4-:R1:W-:Y:S04]  /*2b820*/  STL.64 [R1+0xe70], R18 ;  /* 0x000e701201007387 */ /* 0x0103e80000100a00 */
[----:B-1----:R-:W4:Y:S04]  /*2b830*/  LDL.LU R18, [R1+0x8d0] ;  /* 0x0008d00001127983 */ /* 0x002f280000300800 */
[----:B------:R-:W4:Y:S04]  /*2b840*/  LDL.LU R19, [R1+0x8d4] ;  /* 0x0008d40001137983 */ /* 0x000f280000300800 */
[----:B-----5:R2:W-:Y:S04]  /*2b850*/  STL.64 [R1+0x38], R10 ;  /* 0x0000380a01007387 */ /* 0x0205e80000100a00 */
[----:B---3--:R1:W-:Y:S01]  /*2b860*/  STL.64 [R1+0xe48], R16 ;  /* 0x000e481001007387 */ /* 0x0083e20000100a00 */
[----:B--2---:R-:W-:Y:S01]  /*2b870*/  IMAD.MOV.U32 R10, RZ, RZ, R3 ;  /* 0x000000ffff0a7224 */ /* 0x004fe200078e0003 */
[----:B------:R-:W-:-:S02]  /*2b880*/  MOV R11, R2 ;  /* 0x00000002000b7202 */ /* 0x000fc40000000f00 */
[----:B0-----:R-:W-:Y:S04]  /*2b890*/  STL.64 [R1+0x410], R26 ;  /* 0x0004101a01007387 */ /* 0x001fe80000100a00 */
[----:B------:R0:W-:Y:S04]  /*2b8a0*/  STL.64 [R1+0xd58], R10 ;  /* 0x000d580a01007387 */ /* 0x0001e80000100a00 */
[----:B-1----:R-:W2:Y:S04]  /*2b8b0*/  LDL.LU R16, [R1+0x898] ;  /* 0x0008980001107983 */ /* 0x002ea80000300800 */
[----:B------:R-:W2:Y:S04]  /*2b8c0*/  LDL.LU R17, [R1+0x89c] ;  /* 0x00089c0001117983 */ /* 0x000ea80000300800 */
[----:B0-----:R-:W3:Y:S04]  /*2b8d0*/  LDL.LU R10, [R1+0x990] ;  /* 0x00099000010a7983 */ /* 0x001ee80000300800 */
[----:B------:R-:W3:Y:S04]  /*2b8e0*/  LDL.LU R11, [R1+0x994] ;  /* 0x00099400010b7983 */ /* 0x000ee80000300800 */
[----:B------:R-:W5:Y:S04]  /*2b8f0*/  LDL.LU R26, [R1+0x970] ;  /* 0x00097000011a7983 */ /* 0x000f680000300800 */
[----:B------:R-:W5:Y:S01]  /*2b900*/  LDL.LU R27, [R1+0x974] ;  /* 0x00097400011b7983 */ /* 0x000f620000300800 */
[----:B------:R-:W-:Y:S01]  /*2b910*/  IMAD.MOV.U32 R4, RZ, RZ, R23 ;  /* 0x000000ffff047224 */ /* 0x000fe200078e0017 */
[----:B------:R-:W-:Y:S01]  /*2b920*/  MOV R5, R22 ;  /* 0x0000001600057202 */ /* 0x000fe20000000f00 */
[----:B------:R-:W-:Y:S01]  /*2b930*/  IMAD.MOV.U32 R6, RZ, RZ, R21 ;  /* 0x000000ffff067224 */ /* 0x000fe200078e0015 */
[----:B------:R-:W5:Y:S01]  /*2b940*/  LDL.LU R2, [R1+0x980] ;  /* 0x0009800001027983 */ /* 0x000f620000300800 */
[----:B------:R-:W-:-:S03]  /*2b950*/  IMAD.MOV.U32 R7, RZ, RZ, R20 ;  /* 0x000000ffff077224 */ /* 0x000fc600078e0014 */
[----:B------:R-:W0:Y:S04]  /*2b960*/  LDS.128 R20, [UR4+0x830] ;  /* 0x00083004ff147984 */ /* 0x000e280008000c00 */
[----:B------:R-:W5:Y:S04]  /*2b970*/  LDL.LU R3, [R1+0x984] ;  /* 0x0009840001037983 */ /* 0x000f680000300800 */
[----:B----4-:R1:W-:Y:S04]  /*2b980*/  STL.64 [R1+0xe80], R18 ;  /* 0x000e801201007387 */ /* 0x0103e80000100a00 */
[----:B-1----:R-:W4:Y:S01]  /*2b990*/  LDL.LU R18, [R1+0x900] ;  /* 0x0009000001127983 */ /* 0x002f220000300800 */
[----:B------:R-:W-:-:S03]  /*2b9a0*/  IMAD.MOV.U32 R19, RZ, RZ, R0 ;  /* 0x000000ffff137224 */ /* 0x000fc600078e0000 */
[----:B------:R-:W5:Y:S04]  /*2b9b0*/  LDL.LU R0, [R1+0xebc] ;  /* 0x000ebc0001007983 */ /* 0x000f680000300800 */
[----:B--2---:R1:W-:Y:S04]  /*2b9c0*/  STL.64 [R1+0xe58], R16 ;  /* 0x000e581001007387 */ /* 0x0043e80000100a00 */
[----:B---3--:R2:W-:Y:S04]  /*2b9d0*/  STL.64 [R1+0xd78], R10 ;  /* 0x000d780a01007387 */ /* 0x0085e80000100a00 */
[----:B-1----:R-:W3:Y:S04]  /*2b9e0*/  LDL.LU R16, [R1+0x8b8] ;  /* 0x0008b80001107983 */ /* 0x002ee80000300800 */
[----:B------:R-:W3:Y:S04]  /*2b9f0*/  LDL.LU R17, [R1+0x8bc] ;  /* 0x0008bc0001117983 */ /* 0x000ee80000300800 */
[----:B--2---:R-:W2:Y:S04]  /*2ba00*/  LDL.LU R10, [R1+0x9b0] ;  /* 0x0009b000010a7983 */ /* 0x004ea80000300800 */
[----:B------:R-:W2:Y:S04]  /*2ba10*/  LDL.LU R11, [R1+0x9b4] ;  /* 0x0009b400010b7983 */ /* 0x000ea80000300800 */
[----:B----4-:R1:W-:Y:S04]  /*2ba20*/  STL.64 [R1+0xe90], R18 ;  /* 0x000e901201007387 */ /* 0x0103e80000100a00 */
[----:B-1----:R-:W4:Y:S04]  /*2ba30*/  LDL.LU R18, [R1+0x910] ;  /* 0x0009100001127983 */ /* 0x002f280000300800 */
[----:B------:R-:W4:Y:S04]  /*2ba40*/  LDL.LU R19, [R1+0x914] ;  /* 0x0009140001137983 */ /* 0x000f280000300800 */
[----:B---3--:R1:W-:Y:S04]  /*2ba50*/  STL.64 [R1+0xe68], R16 ;  /* 0x000e681001007387 */ /* 0x0083e80000100a00 */
[----:B--2---:R2:W-:Y:S04]  /*2ba60*/  STL.64 [R1+0xd88], R10 ;  /* 0x000d880a01007387 */ /* 0x0045e80000100a00 */
[----:B-1----:R-:W3:Y:S04]  /*2ba70*/  LDL.LU R16, [R1+0x8c8] ;  /* 0x0008c80001107983 */ /* 0x002ee80000300800 */
[----:B------:R-:W3:Y:S04]  /*2ba80*/  LDL.LU R17, [R1+0x8cc] ;  /* 0x0008cc0001117983 */ /* 0x000ee80000300800 */
[----:B--2---:R-:W2:Y:S04]  /*2ba90*/  LDL.LU R10, [R1+0x9c0] ;  /* 0x0009c000010a7983 */ /* 0x004ea80000300800 */
[----:B------:R-:W2:Y:S04]  /*2baa0*/  LDL.LU R11, [R1+0x9c4] ;  /* 0x0009c400010b7983 */ /* 0x000ea80000300800 */
[----:B----4-:R1:W-:Y:S04]  /*2bab0*/  STL.64 [R1+0xea0], R18 ;  /* 0x000ea01201007387 */ /* 0x0103e80000100a00 */
[----:B-1----:R-:W4:Y:S01]  /*2bac0*/  LDL.LU R18, [R1+0x940] ;  /* 0x0009400001127983 */ /* 0x002f220000300800 */
[----:B-----5:R-:W-:-:S03]  /*2bad0*/  IMAD.MOV.U32 R19, RZ, RZ, R0 ;  /* 0x000000ffff137224 */ /* 0x020fc600078e0000 */
[----:B------:R1:W-:Y:S04]  /*2bae0*/  STL.64 [R1+0xd68], R26 ;  /* 0x000d681a01007387 */ /* 0x0003e80000100a00 */
[----:B------:R5:W-:Y:S04]  /*2baf0*/  STL.64 [R1+0x470], R6 ;  /* 0x0004700601007387 */ /* 0x000be80000100a00 */
[----:B0-----:R0:W-:Y:S04]  /*2bb00*/  STL.64 [R1+0x420], R22 ;  /* 0x0004201601007387 */ /* 0x0011e80000100a00 */
[----:B-1----:R-:W4:Y:S04]  /*2bb10*/  LDL.LU R26, [R1+0x9a0] ;  /* 0x0009a000011a7983 */ /* 0x002f280000300800 */
[----:B------:R-:W4:Y:S04]  /*2bb20*/  LDL.LU R27, [R1+0x9a4] ;  /* 0x0009a400011b7983 */ /* 0x000f280000300800 */
[----:B-----5:R-:W5:Y:S04]  /*2bb30*/  LDL.LU.64 R6, [R1+0xdc0] ;  /* 0x000dc00001067983 */ /* 0x020f680000300a00 */
[----:B0-----:R-:W5:Y:S04]  /*2bb40*/  LDL.LU R22, [R1+0xa38] ;  /* 0x000a380001167983 */ /* 0x001f680000300800 */
[----:B------:R-:W5:Y:S04]  /*2bb50*/  LDL.LU R23, [R1+0xa3c] ;  /* 0x000a3c0001177983 */ /* 0x000f680000300800 */
[----:B------:R0:W-:Y:S04]  /*2bb60*/  STL.64 [R1+0xd70], R2 ;  /* 0x000d700201007387 */ /* 0x0001e80000100a00 */
[----:B------:R-:W-:Y:S04]  /*2bb70*/  STL.64 [R1+0xdf8], R8 ;  /* 0x000df80801007387 */ /* 0x000fe80000100a00 */
[----:B---3--:R1:W-:Y:S04]  /*2bb80*/  STL.64 [R1+0xe78], R16 ;  /* 0x000e781001007387 */ /* 0x0083e80000100a00 */
[----:B0-----:R-:W3:Y:S04]  /*2bb90*/  LDL.LU R2, [R1+0x9a8] ;  /* 0x0009a80001027983 */ /* 0x001ee80000300800 */
[----:B--2---:R0:W-:Y:S04]  /*2bba0*/  STL.64 [R1+0xd90], R10 ;  /* 0x000d900a01007387 */ /* 0x0041e80000100a00 */
[----:B-1----:R-:W2:Y:S04]  /*2bbb0*/  LDL.LU R16, [R1+0x8f8] ;  /* 0x0008f80001107983 */ /* 0x002ea80000300800 */
[----:B------:R-:W2:Y:S04]  /*2bbc0*/  LDL.LU R17, [R1+0x8fc] ;  /* 0x0008fc0001117983 */ /* 0x000ea80000300800 */
[----:B0-----:R-:W3:Y:S04]  /*2bbd0*/  LDL.LU R10, [R1+0x9c8] ;  /* 0x0009c800010a7983 */ /* 0x001ee80000300800 */
[----:B------:R-:W3:Y:S04]  /*2bbe0*/  LDL.LU R11, [R1+0x9cc] ;  /* 0x0009cc00010b7983 */ /* 0x000ee80000300800 */
[----:B------:R-:W3:Y:S04]  /*2bbf0*/  LDL.LU R3, [R1+0x9ac] ;  /* 0x0009ac0001037983 */ /* 0x000ee80000300800 */
[----:B------:R-:W-:Y:S04]  /*2bc00*/  STL.64 [R1+0x490], R14 ;  /* 0x0004900e01007387 */ /* 0x000fe80000100a00 */
[----:B------:R-:W-:Y:S04]  /*2bc10*/  STL.64 [R1+0x488], R12 ;  /* 0x0004880c01007387 */ /* 0x000fe80000100a00 */
[----:B------:R-:W-:Y:S04]  /*2bc20*/  STL.64 [R1+0x468], R4 ;  /* 0x0004680401007387 */ /* 0x000fe80000100a00 */
[----:B------:R-:W-:Y:S04]  /*2bc30*/  STL.64 [R1+0x418], R20 ;  /* 0x0004181401007387 */ /* 0x000fe80000100a00 */
[----:B------:R-:W-:Y:S04]  /*2bc40*/  STL.64 [R1+0x408], R24 ;  /* 0x0004081801007387 */ /* 0x000fe80000100a00 */
[----:B------:R-:W3:Y:S04]  /*2bc50*/  LDL.LU R0, [R1+0xeb8] ;  /* 0x000eb80001007983 */ /* 0x000ee80000300800 */
[----:B----4-:R0:W-:Y:S04]  /*2bc60*/  STL.64 [R1+0x550], R18 ;  /* 0x0005501201007387 */ /* 0x0101e80000100a00 */
[----:B------:R1:W-:Y:S04]  /*2bc70*/  STL.64 [R1+0xd80], R26 ;  /* 0x000d801a01007387 */ /* 0x0003e80000100a00 */
[----:B0-----:R-:W4:Y:S01]  /*2bc80*/  LDL.LU.64 R18, [R1+0xea0] ;  /* 0x000ea00001127983 */ /* 0x001f220000300a00 */
[----:B------:R-:W-:Y:S01]  /*2bc90*/  MOV R8, R28 ;  /* 0x0000001c00087202 */ /* 0x000fe20000000f00 */
[----:B------:R-:W-:-:S02]  /*2bca0*/  IMAD.MOV.U32 R9, RZ, RZ, R29 ;  /* 0x000000ffff097224 */ /* 0x000fc400078e001d */
[----:B-----5:R0:W-:Y:S04]  /*2bcb0*/  STL.64 [R1+0x460], R6 ;  /* 0x0004600601007387 */ /* 0x0201e80000100a00 */
[----:B-1----:R-:W5:Y:S04]  /*2bcc0*/  LDL.LU R26, [R1+0x9b8] ;  /* 0x0009b800011a7983 */ /* 0x002f680000300800 */
[----:B------:R-:W5:Y:S04]  /*2bcd0*/  LDL.LU R27, [R1+0x9bc] ;  /* 0x0009bc00011b7983 */ /* 0x000f680000300800 */
[----:B0-----:R-:W5:Y:S04]  /*2bce0*/  LDL.LU R6, [R1+0x9f8] ;  /* 0x0009f80001067983 */ /* 0x001f680000300800 */
[----:B------:R-:W5:Y:S04]  /*2bcf0*/  LDL.LU R7, [R1+0x9fc] ;  /* 0x0009fc0001077983 */ /* 0x000f680000300800 */
[----:B------:R-:W5:Y:S04]  /*2bd00*/  LDL.LU R28, [R1+0xeb4] ;  /* 0x000eb400011c7983 */ /* 0x000f680000300800 */
[----:B------:R-:W5:Y:S04]  /*2bd10*/  LDL.LU R29, [R1+0xeb0] ;  /* 0x000eb000011d7983 */ /* 0x000f680000300800 */
[----:B------:R-:W-:Y:S04]  /*2bd20*/  STL.64 [R1+0x8], R22 ;  /* 0x0000081601007387 */ /* 0x000fe80000100a00 */
[----:B--2---:R0:W-:Y:S04]  /*2bd30*/  STL.64 [R1+0xe88], R16 ;  /* 0x000e881001007387 */ /* 0x0041e80000100a00 */
[----:B------:R-:W2:Y:S04]  /*2bd40*/  LDL.LU.64 R14, [R1+0xde0] ;  /* 0x000de000010e7983 */ /* 0x000ea80000300a00 */
[----:B---3--:R1:W-:Y:S04]  /*2bd50*/  STL.64 [R1+0xd98], R10 ;  /* 0x000d980a01007387 */ /* 0x0083e80000100a00 */
[----:B0-----:R-:W3:Y:S04]  /*2bd60*/  LDL.LU R16, [R1+0x908] ;  /* 0x0009080001107983 */ /* 0x001ee80000300800 */
[----:B------:R-:W3:Y:S04]  /*2bd70*/  LDL.LU R17, [R1+0x90c] ;  /* 0x00090c0001117983 */ /* 0x000ee80000300800 */
[----:B-1----:R-:W5:Y:S04]  /*2bd80*/  LDL.LU R10, [R1+0x9d0] ;  /* 0x0009d000010a7983 */ /* 0x002f680000300800 */
[----:B------:R-:W5:Y:S04]  /*2bd90*/  LDL.LU R11, [R1+0x9d4] ;  /* 0x0009d400010b7983 */ /* 0x000f680000300800 */
[----:B------:R-:W2:Y:S04]  /*2bda0*/  LDL.LU R22, [R1+0x960] ;  /* 0x0009600001167983 */ /* 0x000ea80000300800 */
[----:B------:R-:W2:Y:S04]  /*2bdb0*/  LDL.LU R23, [R1+0x964] ;  /* 0x0009640001177983 */ /* 0x000ea80000300800 */
[----:B------:R0:W-:Y:S04]  /*2bdc0*/  STL.64 [R1+0x98], R2 ;  /* 0x0000980201007387 */ /* 0x0001e80000100a00 */
[----:B------:R-:W2:Y:S04]  /*2bdd0*/  LDL.LU.64 R12, [R1+0xdd8] ;  /* 0x000dd800010c7983 */ /* 0x000ea80000300a00 */
[----:B------:R-:W2:Y:S04]  /*2bde0*/  LDL.LU.64 R4, [R1+0xdb8] ;  /* 0x000db80001047983 */ /* 0x000ea80000300a00 */
[----:B0-----:R-:W2:Y:S04]  /*2bdf0*/  LDL.LU.64 R2, [R1+0xd70] ;  /* 0x000d700001027983 */ /* 0x001ea80000300a00 */
[----:B------:R-:W2:Y:S04]  /*2be00*/  LDL.LU R20, [R1+0xa30] ;  /* 0x000a300001147983 */ /* 0x000ea80000300800 */
[----:B------:R-:W2:Y:S04]  /*2be10*/  LDL.LU R21, [R1+0xa34] ;  /* 0x000a340001157983 */ /* 0x000ea80000300800 */
[----:B------:R-:W2:Y:S04]  /*2be20*/  LDL.LU R24, [R1+0xa40] ;  /* 0x000a400001187983 */ /* 0x000ea80000300800 */
[----:B------:R-:W2:Y:S04]  /*2be30*/  LDL.LU R25, [R1+0xa44] ;  /* 0x000a440001197983 */ /* 0x000ea80000300800 */
[----:B----4-:R0:W-:Y:S04]  /*2be40*/  STL.64 [R1+0x540], R18 ;  /* 0x0005401201007387 */ /* 0x0101e80000100a00 */
[----:B0-----:R-:W4:Y:S04]  /*2be50*/  LDL.LU.64 R18, [R1+0xe90] ;  /* 0x000e900001127983 */ /* 0x001f280000300a00 */
[----:B---3--:R0:W-:Y:S04]  /*2be60*/  STL.64 [R1+0xe98], R16 ;  /* 0x000e981001007387 */ /* 0x0081e80000100a00 */
[----:B-----5:R1:W-:Y:S04]  /*2be70*/  STL.64 [R1+0xda0], R10 ;  /* 0x000da00a01007387 */ /* 0x0203e80000100a00 */
[----:B0-----:R-:W3:Y:S04]  /*2be80*/  LDL.LU R16, [R1+0x938] ;  /* 0x0009380001107983 */ /* 0x001ee80000300800 */
[----:B------:R-:W3:Y:S04]  /*2be90*/  LDL.LU R17, [R1+0x93c] ;  /* 0x00093c0001117983 */ /* 0x000ee80000300800 */
[----:B-1----:R-:W5:Y:S04]  /*2bea0*/  LDL.LU R10, [R1+0x9d8] ;  /* 0x0009d800010a7983 */ /* 0x002f680000300800 */
[----:B------:R-:W5:Y:S04]  /*2beb0*/  LDL.LU R11, [R1+0x9dc] ;  /* 0x0009dc00010b7983 */ /* 0x000f680000300800 */
[----:B----4-:R0:W-:Y:S04]  /*2bec0*/  STL.64 [R1+0x530], R18 ;  /* 0x0005301201007387 */ /* 0x0101e80000100a00 */
[----:B0-----:R-:W4:Y:S04]  /*2bed0*/  LDL.LU.64 R18, [R1+0xe80] ;  /* 0x000e800001127983 */ /* 0x001f280000300a00 */
[----:B---3--:R0:W-:Y:S04]  /*2bee0*/  STL.64 [R1+0x548], R16 ;  /* 0x0005481001007387 */ /* 0x0081e80000100a00 */
[----:B-----5:R1:W-:Y:S04]  /*2bef0*/  STL.64 [R1+0xda8], R10 ;  /* 0x000da80a01007387 */ /* 0x0203e80000100a00 */
[----:B0-----:R-:W3:Y:S04]  /*2bf00*/  LDL.LU.64 R16, [R1+0xe98] ;  /* 0x000e980001107983 */ /* 0x001ee80000300a00 */
[----:B-1----:R-:W5:Y:S04]  /*2bf10*/  LDL.LU R10, [R1+0x9e0] ;  /* 0x0009e000010a7983 */ /* 0x002f680000300800 */
[----:B------:R-:W5:Y:S04]  /*2bf20*/  LDL.LU R11, [R1+0x9e4] ;  /* 0x0009e400010b7983 */ /* 0x000f680000300800 */
[----:B----4-:R0:W-:Y:S04]  /*2bf30*/  STL.64 [R1+0x520], R18 ;  /* 0x0005201201007387 */ /* 0x0101e80000100a00 */
[----:B0-----:R-:W4:Y:S04]  /*2bf40*/  LDL.LU.64 R18, [R1+0xe70] ;  /* 0x000e700001127983 */ /* 0x001f280000300a00 */
[----:B---3--:R0:W-:Y:S04]  /*2bf50*/  STL.64 [R1+0x538], R16 ;  /* 0x0005381001007387 */ /* 0x0081e80000100a00 */
[----:B0-----:R-:W3:Y:S04]  /*2bf60*/  LDL.LU.64 R16, [R1+0xe88] ;  /* 0x000e880001107983 */ /* 0x001ee80000300a00 */
[----:B-----5:R0:W-:Y:S04]  /*2bf70*/  STL.64 [R1+0xdb0], R10 ;  /* 0x000db00a01007387 */ /* 0x0201e80000100a00 */
[----:B0-----:R-:W5:Y:S04]  /*2bf80*/  LDL.LU R10, [R1+0x9e8] ;  /* 0x0009e800010a7983 */ /* 0x001f680000300800 */
[----:B------:R-:W5:Y:S04]  /*2bf90*/  LDL.LU R11, [R1+0x9ec] ;  /* 0x0009ec00010b7983 */ /* 0x000f680000300800 */
[----:B----4-:R0:W-:Y:S04]  /*2bfa0*/  STL.64 [R1+0x510], R18 ;  /* 0x0005101201007387 */ /* 0x0101e80000100a00 */
[----:B0-----:R-:W4:Y:S04]  /*2bfb0*/  LDL.LU.64 R18, [R1+0xe60] ;  /* 0x000e600001127983 */ /* 0x001f280000300a00 */
[----:B---3--:R0:W-:Y:S04]  /*2bfc0*/  STL.64 [R1+0x528], R16 ;  /* 0x0005281001007387 */ /* 0x0081e80000100a00 */
[----:B0-----:R-:W3:Y:S04]  /*2bfd0*/  LDL.LU.64 R16, [R1+0xe78] ;  /* 0x000e780001107983 */ /* 0x001ee80000300a00 */
[----:B-----5:R0:W-:Y:S04]  /*2bfe0*/  STL.64 [R1+0x58], R10 ;  /* 0x0000580a01007387 */ /* 0x0201e80000100a00 */
[----:B0-----:R-:W5:Y:S04]  /*2bff0*/  LDL.LU.64 R10, [R1+0xdb0] ;  /* 0x000db000010a7983 */ /* 0x001f680000300a00 */
        /* <DEDUP_REMOVED lines=32> */
[----:B------:R0:W-:Y:S04]  /*2c200*/  STL.64 [R1+0x88], R26 ;  /* 0x0000881a01007387 */ /* 0x0001e80000100a00 */
[----:B0-----:R-:W2:Y:S04]  /*2c210*/  LDL.LU.64 R26, [R1+0xd80] ;  /* 0x000d8000011a7983 */ /* 0x001ea80000300a00 */
[----:B---3--:R0:W-:Y:S04]  /*2c220*/  STL.64 [R1+0x4c8], R16 ;  /* 0x0004c81001007387 */ /* 0x0081e80000100a00 */
[----:B0-----:R-:W3:Y:S04]  /*2c230*/  LDL.LU.64 R16, [R1+0xe18] ;  /* 0x000e180001107983 */ /* 0x001ee80000300a00 */
[----:B-----5:R0:W-:Y:S04]  /*2c240*/  STL.64 [R1+0x90], R10 ;  /* 0x0000900a01007387 */ /* 0x0201e80000100a00 */
[----:B0-----:R-:W5:Y:S04]  /*2c250*/  LDL.LU.64 R10, [R1+0xd78] ;  /* 0x000d7800010a7983 */ /* 0x001f680000300a00 */
[----:B----4-:R0:W-:Y:S04]  /*2c260*/  STL.64 [R1+0x430], R18 ;  /* 0x0004301201007387 */ /* 0x0101e80000100a00 */
[----:B0-----:R-:W4:Y:S04]  /*2c270*/  LDL.LU R18, [R1+0xa28] ;  /* 0x000a280001127983 */ /* 0x001f280000300800 */
[----:B------:R-:W4:Y:S04]  /*2c280*/  LDL.LU R19, [R1+0xa2c] ;  /* 0x000a2c0001137983 */ /* 0x000f280000300800 */
[----:B------:R0:W-:Y:S04]  /*2c290*/  STL.64 [R1+0x48], R6 ;  /* 0x0000480601007387 */ /* 0x0001e80000100a00 */
[----:B------:R1:W-:Y:S01]  /*2c2a0*/  STL.64 [R1+0x4a8], R8 ;  /* 0x0004a80801007387 */ /* 0x0003e20000100a00 */
[----:B0-----:R-:W-:Y:S01]  /*2c2b0*/  MOV R6, R29 ;  /* 0x0000001d00067202 */ /* 0x001fe20000000f00 */
[----:B------:R-:W-:-:S02]  /*2c2c0*/  IMAD.MOV.U32 R7, RZ, RZ, R28 ;  /* 0x000000ffff077224 */ /* 0x000fc400078e001c */
[----:B--2---:R0:W-:Y:S04]  /*2c2d0*/  STL.64 [R1+0x440], R14 ;  /* 0x0004400e01007387 */ /* 0x0041e80000100a00 */
[----:B-1----:R-:W2:Y:S04]  /*2c2e0*/  LDL.LU.64 R8, [R1+0xdf8] ;  /* 0x000df80001087983 */ /* 0x002ea80000300a00 */
[----:B------:R-:W-:Y:S04]  /*2c2f0*/  STL.64 [R1+0xd50], R6 ;  /* 0x000d500601007387 */ /* 0x000fe80000100a00 */
[----:B------:R1:W-:Y:S04]  /*2c300*/  STL.64 [R1+0xd60], R22 ;  /* 0x000d601601007387 */ /* 0x0003e80000100a00 */
[----:B0-----:R-:W2:Y:S04]  /*2c310*/  LDL.LU R14, [R1+0xa18] ;  /* 0x000a1800010e7983 */ /* 0x001ea80000300800 */
[----:B------:R-:W2:Y:S04]  /*2c320*/  LDL.LU R15, [R1+0xa1c] ;  /* 0x000a1c00010f7983 */ /* 0x000ea80000300800 */
[----:B---3--:R0:W-:Y:S04]  /*2c330*/  STL.64 [R1+0x4b8], R16 ;  /* 0x0004b81001007387 */ /* 0x0081e80000100a00 */
[----:B-1----:R-:W3:Y:S04]  /*2c340*/  LDL.LU R22, [R1+0x998] ;  /* 0x0009980001167983 */ /* 0x002ee80000300800 */
[----:B------:R-:W3:Y:S04]  /*2c350*/  LDL.LU R23, [R1+0x99c] ;  /* 0x00099c0001177983 */ /* 0x000ee80000300800 */
[----:B0-----:R-:W3:Y:S04]  /*2c360*/  LDL.LU.64 R16, [R1+0xe08] ;  /* 0x000e080001107983 */ /* 0x001ee80000300a00 */
[----:B------:R-:W3:Y:S04]  /*2c370*/  LDL.LU R6, [R1+0x988] ;  /* 0x0009880001067983 */ /* 0x000ee80000300800 */
[----:B-----5:R0:W-:Y:S04]  /*2c380*/  STL.64 [R1+0xb0], R10 ;  /* 0x0000b00a01007387 */ /* 0x0201e80000100a00 */
[----:B------:R-:W5:Y:S04]  /*2c390*/  LDL.LU R7, [R1+0x98c] ;  /* 0x00098c0001077983 */ /* 0x000f680000300800 */
[----:B------:R1:W-:Y:S04]  /*2c3a0*/  STL.64 [R1+0xa0], R26 ;  /* 0x0000a01a01007387 */ /* 0x0003e80000100a00 */
[----:B0-----:R-:W5:Y:S04]  /*2c3b0*/  LDL.LU.64 R10, [R1+0xd58] ;  /* 0x000d5800010a7983 */ /* 0x001f680000300a00 */
[----:B------:R0:W-:Y:S04]  /*2c3c0*/  STL.64 [R1+0xc0], R2 ;  /* 0x0000c00201007387 */ /* 0x0001e80000100a00 */
[----:B-1----:R-:W5:Y:S04]  /*2c3d0*/  LDL.LU.64 R26, [R1+0xd68] ;  /* 0x000d6800011a7983 */ /* 0x002f680000300a00 */
[----:B------:R1:W-:Y:S04]  /*2c3e0*/  STL.64 [R1+0x458], R4 ;  /* 0x0004580401007387 */ /* 0x0003e80000100a00 */
[----:B0-----:R-:W5:Y:S04]  /*2c3f0*/  LDL.LU.64 R2, [R1+0xd48] ;  /* 0x000d480001027983 */ /* 0x001f680000300a00 */
[----:B------:R0:W-:Y:S04]  /*2c400*/  STL.64 [R1+0x438], R12 ;  /* 0x0004380c01007387 */ /* 0x0001e80000100a00 */
[----:B-1----:R-:W5:Y:S04]  /*2c410*/  LDL.LU R4, [R1+0x9f0] ;  /* 0x0009f00001047983 */ /* 0x002f680000300800 */
[----:B------:R-:W5:Y:S04]  /*2c420*/  LDL.LU R5, [R1+0x9f4] ;  /* 0x0009f40001057983 */ /* 0x000f680000300800 */
[----:B0-----:R-:W5:Y:S04]  /*2c430*/  LDL.LU R12, [R1+0xa10] ;  /* 0x000a1000010c7983 */ /* 0x001f680000300800 */
[----:B------:R-:W5:Y:S04]  /*2c440*/  LDL.LU R13, [R1+0xa14] ;  /* 0x000a1400010d7983 */ /* 0x000f680000300800 */
[----:B------:R-:W5:Y:S04]  /*2c450*/  LDL.LU R28, [R1+0x978] ;  /* 0x00097800011c7983 */ /* 0x000f680000300800 */
[----:B------:R-:W5:Y:S04]  /*2c460*/  LDL.LU R29, [R1+0x97c] ;  /* 0x00097c00011d7983 */ /* 0x000f680000300800 */
[----:B----4-:R0:W-:Y:S04]  /*2c470*/  STL.64 [R1+0x18], R18 ;  /* 0x0000181201007387 */ /* 0x0101e80000100a00 */
[----:B0-----:R-:W4:Y:S04]  /*2c480*/  LDL.LU R18, [R1+0xb78] ;  /* 0x000b780001127983 */ /* 0x001f280000300800 */
[----:B------:R-:W4:Y:S04]  /*2c490*/  LDL.LU R19, [R1+0xb7c] ;  /* 0x000b7c0001137983 */ /* 0x000f280000300800 */
[----:B--2---:R0:W-:Y:S04]  /*2c4a0*/  STL.64 [R1+0x478], R8 ;  /* 0x0004780801007387 */ /* 0x0041e80000100a00 */
[----:B0-----:R-:W2:Y:S04]  /*2c4b0*/  LDL.LU.64 R8, [R1+0xdc8] ;  /* 0x000dc80001087983 */ /* 0x001ea80000300a00 */
[----:B------:R0:W-:Y:S04]  /*2c4c0*/  STL.64 [R1+0x28], R14 ;  /* 0x0000280e01007387 */ /* 0x0001e80000100a00 */
[----:B---3--:R-:W-:Y:S04]  /*2c4d0*/  STL.64 [R1+0xa8], R22 ;  /* 0x0000a81601007387 */ /* 0x008fe80000100a00 */
[----:B------:R1:W-:Y:S04]  /*2c4e0*/  STL.64 [R1+0x498], R16 ;  /* 0x0004981001007387 */ /* 0x0003e80000100a00 */
[----:B0-----:R-:W3:Y:S04]  /*2c4f0*/  LDL.LU R14, [R1+0xb68] ;  /* 0x000b6800010e7983 */ /* 0x001ee80000300800 */
[----:B------:R-:W3:Y:S04]  /*2c500*/  LDL.LU R15, [R1+0xb6c] ;  /* 0x000b6c00010f7983 */ /* 0x000ee80000300800 */
[----:B-1----:R-:W3:Y:S04]  /*2c510*/  LDL.LU.64 R16, [R1+0xde8] ;  /* 0x000de80001107983 */ /* 0x002ee80000300a00 */
[----:B-----5:R0:W-:Y:S04]  /*2c520*/  STL.64 [R1+0xb8], R6 ;  /* 0x0000b80601007387 */ /* 0x0201e80000100a00 */
[----:B------:R1:W-:Y:S04]  /*2c530*/  STL.64 [R1+0x120], R10 ;  /* 0x0001200a01007387 */ /* 0x0003e80000100a00 */
[----:B------:R-:W5:Y:S04]  /*2c540*/  LDL.LU.64 R22, [R1+0xd60] ;  /* 0x000d600001167983 */ /* 0x000f680000300a00 */
[----:B0-----:R-:W5:Y:S04]  /*2c550*/  LDL.LU.64 R6, [R1+0xd50] ;  /* 0x000d500001067983 */ /* 0x001f680000300a00 */
[----:B------:R0:W-:Y:S04]  /*2c560*/  STL.64 [R1+0xd0], R26 ;  /* 0x0000d01a01007387 */ /* 0x0001e80000100a00 */
[----:B-1----:R-:W5:Y:S04]  /*2c570*/  LDL.LU R10, [R1+0xa60] ;  /* 0x000a6000010a7983 */ /* 0x002f680000300800 */
[----:B------:R-:W5:Y:S04]  /*2c580*/  LDL.LU R11, [R1+0xa64] ;  /* 0x000a6400010b7983 */ /* 0x000f680000300800 */
[----:B0-----:R-:W5:Y:S04]  /*2c590*/  LDL.LU R26, [R1+0xaa0] ;  /* 0x000aa000011a7983 */ /* 0x001f680000300800 */
[----:B------:R-:W5:Y:S04]  /*2c5a0*/  LDL.LU R27, [R1+0xaa4] ;  /* 0x000aa400011b7983 */ /* 0x000f680000300800 */
[----:B----4-:R0:W-:Y:S04]  /*2c5b0*/  STL.64 [R1+0x100], R18 ;  /* 0x0001001201007387 */ /* 0x0101e80000100a00 */
[----:B0-----:R-:W4:Y:S04]  /*2c5c0*/  LDL.LU R18, [R1+0xa80] ;  /* 0x000a800001127983 */ /* 0x001f280000300800 */
[----:B------:R-:W4:Y:S04]  /*2c5d0*/  LDL.LU R19, [R1+0xa84] ;  /* 0x000a840001137983 */ /* 0x000f280000300800 */
[----:B------:R-:W-:Y:S04]  /*2c5e0*/  STL.64 [R1+0xf8], R2 ;  /* 0x0000f80201007387 */ /* 0x000fe80000100a00 */
[----:B------:R-:W0:Y:S04]  /*2c5f0*/  LDS.64 R2, [UR4+0x818] ;  /* 0x00081804ff027984 */ /* 0x000e280008000a00 */
[----:B--2---:R1:W-:Y:S04]  /*2c600*/  STL.64 [R1+0x448], R8 ;  /* 0x0004480801007387 */ /* 0x0043e80000100a00 */
[----:B-1----:R-:W2:Y:S04]  /*2c610*/  LDL.LU R8, [R1+0xa00] ;  /* 0x000a000001087983 */ /* 0x002ea80000300800 */
[----:B------:R-:W2:Y:S04]  /*2c620*/  LDL.LU R9, [R1+0xa04] ;  /* 0x000a040001097983 */ /* 0x000ea80000300800 */
[----:B---3--:R1:W-:Y:S04]  /*2c630*/  STL.64 [R1+0x110], R14 ;  /* 0x0001100e01007387 */ /* 0x0083e80000100a00 */
[----:B------:R3:W-:Y:S04]  /*2c640*/  STL.64 [R1+0x428], R16 ;  /* 0x0004281001007387 */ /* 0x0007e80000100a00 */
[----:B-1----:R-:W2:Y:S04]  /*2c650*/  LDL.LU R14, [R1+0xa70] ;  /* 0x000a7000010e7983 */ /* 0x002ea80000300800 */
[----:B---3--:R-:W3:Y:S04]  /*2c660*/  LDL.LU R16, [R1+0xa20] ;  /* 0x000a200001107983 */ /* 0x008ee80000300800 */
[----:B------:R-:W3:Y:S04]  /*2c670*/  LDL.LU R17, [R1+0xa24] ;  /* 0x000a240001117983 */ /* 0x000ee80000300800 */
[----:B-----5:R-:W-:Y:S04]  /*2c680*/  STL.64 [R1+0xe0], R22 ;  /* 0x0000e01601007387 */ /* 0x020fe80000100a00 */
[----:B0-----:R-:W-:Y:S04]  /*2c690*/  STL.64 [R1+0xcb0], R2 ;  /* 0x000cb00201007387 */ /* 0x001fe80000100a00 */
[----:B------:R0:W-:Y:S04]  /*2c6a0*/  STL.64 [R1+0x130], R6 ;  /* 0x0001300601007387 */ /* 0x0001e80000100a00 */
[----:B------:R1:W-:Y:S04]  /*2c6b0*/  STL.64 [R1+0xcc0], R10 ;  /* 0x000cc00a01007387 */ /* 0x0003e80000100a00 */
[----:B------:R-:W5:Y:S04]  /*2c6c0*/  LDL.LU R15, [R1+0xa74] ;  /* 0x000a7400010f7983 */ /* 0x000f680000300800 */
[----:B0-----:R-:W5:Y:S04]  /*2c6d0*/  LDL.LU R6, [R1+0xa50] ;  /* 0x000a500001067983 */ /* 0x001f680000300800 */
[----:B------:R-:W5:Y:S04]  /*2c6e0*/  LDL.LU R7, [R1+0xa54] ;  /* 0x000a540001077983 */ /* 0x000f680000300800 */
[----:B------:R-:W5:Y:S04]  /*2c6f0*/  LDL.LU R22, [R1+0xa90] ;  /* 0x000a900001167983 */ /* 0x000f680000300800 */
[----:B------:R-:W5:Y:S04]  /*2c700*/  LDL.LU R23, [R1+0xa94] ;  /* 0x000a940001177983 */ /* 0x000f680000300800 */
[----:B------:R0:W-:Y:S04]  /*2c710*/  STL.64 [R1+0xce0], R26 ;  /* 0x000ce01a01007387 */ /* 0x0001e80000100a00 */
[----:B------:R-:W5:Y:S04]  /*2c720*/  LDL.LU R2, [R1+0xab0] ;  /* 0x000ab00001027983 */ /* 0x000f680000300800 */
[----:B------:R-:W5:Y:S04]  /*2c730*/  LDL.LU R3, [R1+0xab4] ;  /* 0x000ab40001037983 */ /* 0x000f680000300800 */
[----:B-1----:R-:W5:Y:S04]  /*2c740*/  LDL.LU R10, [R1+0xac0] ;  /* 0x000ac000010a7983 */ /* 0x002f680000300800 */
[----:B------:R-:W5:Y:S04]  /*2c750*/  LDL.LU R11, [R1+0xac4] ;  /* 0x000ac400010b7983 */ /* 0x000f680000300800 */
[----:B0-----:R-:W5:Y:S04]  /*2c760*/  LDL.LU R26, [R1+0xae0] ;  /* 0x000ae000011a7983 */ /* 0x001f680000300800 */
[----:B------:R-:W5:Y:S04]  /*2c770*/  LDL.LU R27, [R1+0xae4] ;  /* 0x000ae400011b7983 */ /* 0x000f680000300800 */
[----:B----4-:R0:W-:Y:S04]  /*2c780*/  STL.64 [R1+0xcd0], R18 ;  /* 0x000cd01201007387 */ /* 0x0101e80000100a00 */
[----:B0-----:R-:W4:Y:S04]  /*2c790*/  LDL.LU R18, [R1+0xad0] ;  /* 0x000ad00001127983 */ /* 0x001f280000300800 */
[----:B------:R-:W4:Y:S04]  /*2c7a0*/  LDL.LU R19, [R1+0xad4] ;  /* 0x000ad40001137983 */ /* 0x000f280000300800 */
[----:B------:R0:W-:Y:S04]  /*2c7b0*/  STL.64 [R1], R24 ;  /* 0x0000001801007387 */ /* 0x0001e80000100a00 */
[----:B------:R1:W-:Y:S04]  /*2c7c0*/  STL.64 [R1+0x10], R20 ;  /* 0x0000101401007387 */ /* 0x0003e80000100a00 */
[----:B------:R-:W-:Y:S04]  /*2c7d0*/  STL.64 [R1+0x30], R12 ;  /* 0x0000300c01007387 */ /* 0x000fe80000100a00 */
[----:B--2---:R-:W-:Y:S04]  /*2c7e0*/  STL.64 [R1+0x40], R8 ;  /* 0x0000400801007387 */ /* 0x004fe80000100a00 */
[----:B------:R-:W-:Y:S04]  /*2c7f0*/  STL.64 [R1+0x50], R4 ;  /* 0x0000500401007387 */ /* 0x000fe80000100a00 */
[----:B------:R-:W-:Y:S04]  /*2c800*/  STL.64 [R1+0xc8], R28 ;  /* 0x0000c81c01007387 */ /* 0x000fe80000100a00 */
[----:B0-----:R-:W2:Y:S04]  /*2c810*/  LDL.LU R24, [R1+0x968] ;  /* 0x0009680001187983 */ /* 0x001ea80000300800 */
[----:B------:R-:W2:Y:S04]  /*2c820*/  LDL.LU R25, [R1+0x96c] ;  /* 0x00096c0001197983 */ /* 0x000ea80000300800 */
[----:B---3--:R0:W-:Y:S04]  /*2c830*/  STL.64 [R1+0x20], R16 ;  /* 0x0000201001007387 */ /* 0x0081e80000100a00 */
[----:B-1----:R-:W3:Y:S04]  /*2c840*/  LDL.LU R20, [R1+0x958] ;  /* 0x0009580001147983 */ /* 0x002ee80000300800 */
[----:B------:R-:W3:Y:S04]  /*2c850*/  LDL.LU R21, [R1+0x95c] ;  /* 0x00095c0001157983 */ /* 0x000ee80000300800 */
[----:B0-----:R-:W3:Y:S04]  /*2c860*/  LDL.LU R16, [R1+0xb70] ;  /* 0x000b700001107983 */ /* 0x001ee80000300800 */
[----:B------:R-:W3:Y:S04]  /*2c870*/  LDL.LU R17, [R1+0xb74] ;  /* 0x000b740001117983 */ /* 0x000ee80000300800 */
[----:B------:R-:W3:Y:S04]  /*2c880*/  LDL.LU R12, [R1+0xb60] ;  /* 0x000b6000010c7983 */ /* 0x000ee80000300800 */
[----:B------:R-:W3:Y:S04]  /*2c890*/  LDL.LU R13, [R1+0xb64] ;  /* 0x000b6400010d7983 */ /* 0x000ee80000300800 */
[----:B------:R-:W3:Y:S04]  /*2c8a0*/  LDL.LU R8, [R1+0xb50] ;  /* 0x000b500001087983 */ /* 0x000ee80000300800 */
[----:B------:R-:W3:Y:S04]  /*2c8b0*/  LDL.LU R9, [R1+0xb54] ;  /* 0x000b540001097983 */ /* 0x000ee80000300800 */
[----:B------:R-:W3:Y:S04]  /*2c8c0*/  LDL.LU R4, [R1+0xb40] ;  /* 0x000b400001047983 */ /* 0x000ee80000300800 */
[----:B------:R-:W3:Y:S04]  /*2c8d0*/  LDL.LU R5, [R1+0xb44] ;  /* 0x000b440001057983 */ /* 0x000ee80000300800 */
[----:B------:R-:W3:Y:S04]  /*2c8e0*/  LDL.LU.64 R28, [R1+0xd40] ;  /* 0x000d4000011c7983 */ /* 0x000ee80000300a00 */
[----:B-----5:R-:W-:Y:S04]  /*2c8f0*/  STL.64 [R1+0xcb8], R6 ;  /* 0x000cb80601007387 */ /* 0x020fe80000100a00 */
[----:B------:R-:W-:Y:S04]  /*2c900*/  STL.64 [R1+0xcc8], R14 ;  /* 0x000cc80e01007387 */ /* 0x000fe80000100a00 */
[----:B------:R-:W-:Y:S04]  /*2c910*/  STL.64 [R1+0xcd8], R22 ;  /* 0x000cd81601007387 */ /* 0x000fe80000100a00 */
[----:B------:R-:W-:Y:S04]  /*2c920*/  STL.64 [R1+0xce8], R2 ;  /* 0x000ce80201007387 */ /* 0x000fe80000100a00 */
[----:B------:R0:W-:Y:S04]  /*2c930*/  STL.64 [R1+0xcf0], R10 ;  /* 0x000cf00a01007387 */ /* 0x0001e80000100a00 */
[----:B----4-:R-:W-:Y:S04]  /*2c940*/  STL.64 [R1+0xcf8], R18 ;  /* 0x000cf81201007387 */ /* 0x010fe80000100a00 */
[----:B------:R1:W-:Y:S04]  /*2c950*/  STL.64 [R1+0xd00], R26 ;  /* 0x000d001a01007387 */ /* 0x0003e80000100a00 */
[----:B0-----:R-:W4:Y:S04]  /*2c960*/  LDL.LU R10, [R1+0xaf0] ;  /* 0x000af000010a7983 */ /* 0x001f280000300800 */
[----:B------:R-:W4:Y:S04]  /*2c970*/  LDL.LU R11, [R1+0xaf4] ;  /* 0x000af400010b7983 */ /* 0x000f280000300800 */
[----:B-1----:R-:W5:Y:S04]  /*2c980*/  LDL.LU R26, [R1+0xb00] ;  /* 0x000b0000011a7983 */ /* 0x002f680000300800 */
[----:B------:R-:W5:Y:S04]  /*2c990*/  LDL.LU R27, [R1+0xb04] ;  /* 0x000b0400011b7983 */ /* 0x000f680000300800 */
[----:B------:R-:W2:Y:S04]  /*2c9a0*/  LDL.LU R18, [R1+0xaf8] ;  /* 0x000af80001127983 */ /* 0x000ea80000300800 */
[----:B------:R-:W2:Y:S04]  /*2c9b0*/  LDL.LU R19, [R1+0xafc] ;  /* 0x000afc0001137983 */ /* 0x000ea80000300800 */
[----:B------:R-:W3:Y:S04]  /*2c9c0*/  LDL.LU R2, [R1+0xae8] ;  /* 0x000ae80001027983 */ /* 0x000ee80000300800 */
[----:B------:R-:W3:Y:S04]  /*2c9d0*/  LDL.LU R3, [R1+0xaec] ;  /* 0x000aec0001037983 */ /* 0x000ee80000300800 */
[----:B------:R-:W3:Y:S04]  /*2c9e0*/  LDL.LU R22, [R1+0xad8] ;  /* 0x000ad80001167983 */ /* 0x000ee80000300800 */
[----:B------:R-:W3:Y:S04]  /*2c9f0*/  LDL.LU R23, [R1+0xadc] ;  /* 0x000adc0001177983 */ /* 0x000ee80000300800 */
[----:B------:R-:W3:Y:S04]  /*2ca00*/  LDL.LU R14, [R1+0xac8] ;  /* 0x000ac800010e7983 */ /* 0x000ee80000300800 */
[----:B------:R-:W3:Y:S04]  /*2ca10*/  LDL.LU R15, [R1+0xacc] ;  /* 0x000acc00010f7983 */ /* 0x000ee80000300800 */
[----:B------:R-:W3:Y:S04]  /*2ca20*/  LDL.LU R6, [R1+0xab8] ;  /* 0x000ab80001067983 */ /* 0x000ee80000300800 */
[----:B------:R-:W3:Y:S04]  /*2ca30*/  LDL.LU R7, [R1+0xabc] ;  /* 0x000abc0001077983 */ /* 0x000ee80000300800 */
[----:B-----5:R0:W-:Y:S04]  /*2ca40*/  STL.64 [R1+0xd10], R26 ;  /* 0x000d101a01007387 */ /* 0x0201e80000100a00 */
[----:B0-----:R-:W5:Y:S04]  /*2ca50*/  LDL.LU R26, [R1+0xb10] ;  /* 0x000b1000011a7983 */ /* 0x001f680000300800 */
[----:B------:R-:W5:Y:S04]  /*2ca60*/  LDL.LU R27, [R1+0xb14] ;  /* 0x000b1400011b7983 */ /* 0x000f680000300800 */
        /* <DEDUP_REMOVED lines=16> */
[----:B0-----:R-:W5:Y:S04]  /*2cb70*/  LDL.LU.64 R26, [R1+0xd38] ;  /* 0x000d3800011a7983 */ /* 0x001f680000300a00 */
[----:B-----5:R0:W-:Y:S04]  /*2cb80*/  STL.64 [R1+0x148], R26 ;  /* 0x0001481a01007387 */ /* 0x0201e80000100a00 */
[----:B0-----:R-:W5:Y:S04]  /*2cb90*/  LDL.LU.64 R26, [R1+0xd30] ;  /* 0x000d3000011a7983 */ /* 0x001f680000300a00 */
[----:B-----5:R0:W-:Y:S04]  /*2cba0*/  STL.64 [R1+0x150], R26 ;  /* 0x0001501a01007387 */ /* 0x0201e80000100a00 */
[----:B0-----:R-:W5:Y:S04]  /*2cbb0*/  LDL.LU.64 R26, [R1+0xd28] ;  /* 0x000d2800011a7983 */ /* 0x001f680000300a00 */
[----:B-----5:R0:W-:Y:S04]  /*2cbc0*/  STL.64 [R1+0x158], R26 ;  /* 0x0001581a01007387 */ /* 0x0201e80000100a00 */
[----:B0-----:R-:W5:Y:S04]  /*2cbd0*/  LDL.LU.64 R26, [R1+0xd20] ;  /* 0x000d2000011a7983 */ /* 0x001f680000300a00 */
[----:B----4-:R0:W-:Y:S04]  /*2cbe0*/  STL.64 [R1+0xd08], R10 ;  /* 0x000d080a01007387 */ /* 0x0101e80000100a00 */
[----:B0-----:R-:W4:Y:S04]  /*2cbf0*/  LDL.LU R10, [R1+0xb08] ;  /* 0x000b0800010a7983 */ /* 0x001f280000300800 */
[----:B------:R-:W4:Y:S04]  /*2cc00*/  LDL.LU R11, [R1+0xb0c] ;  /* 0x000b0c00010b7983 */ /* 0x000f280000300800 */
[----:B-----5:R0:W-:Y:S04]  /*2cc10*/  STL.64 [R1+0x160], R26 ;  /* 0x0001601a01007387 */ /* 0x0201e80000100a00 */
[----:B0-----:R-:W5:Y:S04]  /*2cc20*/  LDL.LU.64 R26, [R1+0xd18] ;  /* 0x000d1800011a7983 */ /* 0x001f680000300a00 */
[----:B----4-:R0:W-:Y:S04]  /*2cc30*/  STL.64 [R1+0x170], R10 ;  /* 0x0001700a01007387 */ /* 0x0101e80000100a00 */
[----:B0-----:R-:W4:Y:S04]  /*2cc40*/  LDL.LU.64 R10, [R1+0xd08] ;  /* 0x000d0800010a7983 */ /* 0x001f280000300a00 */
[----:B-----5:R0:W-:Y:S04]  /*2cc50*/  STL.64 [R1+0x168], R26 ;  /* 0x0001681a01007387 */ /* 0x0201e80000100a00 */
[----:B0-----:R-:W5:Y:S04]  /*2cc60*/  LDL.LU.64 R26, [R1+0xd10] ;  /* 0x000d1000011a7983 */ /* 0x001f680000300a00 */
[----:B--2---:R0:W-:Y:S04]  /*2cc70*/  STL.64 [R1+0x180], R18 ;  /* 0x0001801201007387 */ /* 0x0041e80000100a00 */
[----:B----4-:R1:W-:Y:S04]  /*2cc80*/  STL.64 [R1+0x188], R10 ;  /* 0x0001880a01007387 */ /* 0x0103e80000100a00 */
[----:B---3--:R2:W-:Y:S04]  /*2cc90*/  STL.64 [R1+0x190], R2 ;  /* 0x0001900201007387 */ /* 0x0085e80000100a00 */
[----:B0-----:R-:W3:Y:S04]  /*2cca0*/  LDL.LU.64 R18, [R1+0xcf8] ;  /* 0x000cf80001127983 */ /* 0x001ee80000300a00 */
[----:B-1----:R-:W4:Y:S04]  /*2ccb0*/  LDL.LU.64 R10, [R1+0xcf0] ;  /* 0x000cf000010a7983 */ /* 0x002f280000300a00 */
[----:B--2---:R-:W2:Y:S04]  /*2ccc0*/  LDL.LU.64 R2, [R1+0xce8] ;  /* 0x000ce80001027983 */ /* 0x004ea80000300a00 */
[----:B-----5:R0:W-:Y:S04]  /*2ccd0*/  STL.64 [R1+0x178], R26 ;  /* 0x0001781a01007387 */ /* 0x0201e80000100a00 */
[----:B0-----:R-:W5:Y:S04]  /*2cce0*/  LDL.LU.64 R26, [R1+0xd00] ;  /* 0x000d0000011a7983 */ /* 0x001f680000300a00 */
[----:B------:R-:W-:Y:S04]  /*2ccf0*/  STL.64 [R1+0xd8], R24 ;  /* 0x0000d81801007387 */ /* 0x000fe80000100a00 */
[----:B------:R-:W-:Y:S04]  /*2cd00*/  STL.64 [R1+0xe8], R20 ;  /* 0x0000e81401007387 */ /* 0x000fe80000100a00 */
        /* <DEDUP_REMOVED lines=8> */
[----:B----4-:R4:W-:Y:S04]  /*2cd90*/  STL.64 [R1+0x1b8], R10 ;  /* 0x0001b80a01007387 */ /* 0x0109e80000100a00 */
[----:B------:R4:W-:Y:S04]  /*2cda0*/  STL.64 [R1+0x1c0], R6 ;  /* 0x0001c00601007387 */ /* 0x0009e80000100a00 */
[----:B--2---:R2:W-:Y:S04]  /*2cdb0*/  STL.64 [R1+0x1c8], R2 ;  /* 0x0001c80201007387 */ /* 0x0045e80000100a00 */
[----:B0-----:R-:W5:Y:S04]  /*2cdc0*/  LDL.LU R28, [R1+0xaa8] ;  /* 0x000aa800011c7983 */ /* 0x001f680000300800 */
[----:B------:R-:W5:Y:S04]  /*2cdd0*/  LDL.LU R29, [R1+0xaac] ;  /* 0x000aac00011d7983 */ /* 0x000f680000300800 */
[----:B------:R-:W5:Y:S04]  /*2cde0*/  LDL.LU R24, [R1+0xa98] ;  /* 0x000a980001187983 */ /* 0x000f680000300800 */
[----:B------:R-:W5:Y:S04]  /*2cdf0*/  LDL.LU R25, [R1+0xa9c] ;  /* 0x000a9c0001197983 */ /* 0x000f680000300800 */
[----:B------:R-:W5:Y:S04]  /*2ce00*/  LDL.LU R20, [R1+0xa88] ;  /* 0x000a880001147983 */ /* 0x000f680000300800 */
        /* <DEDUP_REMOVED lines=8> */
[----:B------:R-:W5:Y:S04]  /*2ce90*/  LDL.LU.64 R22, [R1+0xcd8] ;  /* 0x000cd80001167983 */ /* 0x000f680000300a00 */
[----:B---3--:R-:W3:Y:S04]  /*2cea0*/  LDL.LU.64 R18, [R1+0xcd0] ;  /* 0x000cd00001127983 */ /* 0x008ee80000300a00 */
[----:B------:R-:W3:Y:S04]  /*2ceb0*/  LDL.LU.64 R14, [R1+0xcc8] ;  /* 0x000cc800010e7983 */ /* 0x000ee80000300a00 */
[----:B----4-:R-:W4:Y:S04]  /*2cec0*/  LDL.LU.64 R10, [R1+0xcc0] ;  /* 0x000cc000010a7983 */ /* 0x010f280000300a00 */
[----:B------:R-:W4:Y:S04]  /*2ced0*/  LDL.LU.64 R6, [R1+0xcb8] ;  /* 0x000cb80001067983 */ /* 0x000f280000300a00 */
[----:B--2---:R-:W2:Y:S04]  /*2cee0*/  LDL.LU.64 R2, [R1+0xcb0] ;  /* 0x000cb00001027983 */ /* 0x004ea80000300a00 */
[----:B-----5:R0:W-:Y:S04]  /*2cef0*/  STL.64 [R1+0x198], R26 ;  /* 0x0001981a01007387 */ /* 0x0201e80000100a00 */
[----:B0-----:R-:W5:Y:S01]  /*2cf00*/  LDL.LU.64 R26, [R1+0xce0] ;  /* 0x000ce000011a7983 */ /* 0x001f620000300a00 */
[----:B------:R-:W-:-:S03]  /*2cf10*/  IMAD.MOV.U32 R5, RZ, RZ, R0 ;  /* 0x000000ffff057224 */ /* 0x000fc600078e0000 */
        /* <DEDUP_REMOVED lines=8> */
[----:B---3--:R-:W-:Y:S04]  /*2cfa0*/  STL.64 [R1+0x1f8], R18 ;  /* 0x0001f81201007387 */ /* 0x008fe80000100a00 */
[----:B------:R-:W-:Y:S04]  /*2cfb0*/  STL.64 [R1+0x208], R14 ;  /* 0x0002080e01007387 */ /* 0x000fe80000100a00 */
[----:B----4-:R-:W-:Y:S04]  /*2cfc0*/  STL.64 [R1+0x218], R10 ;  /* 0x0002180a01007387 */ /* 0x010fe80000100a00 */
[----:B------:R-:W-:Y:S04]  /*2cfd0*/  STL.64 [R1+0x228], R6 ;  /* 0x0002280601007387 */ /* 0x000fe80000100a00 */
[----:B--2---:R-:W-:Y:S04]  /*2cfe0*/  STL.64 [R1+0x400], R2 ;  /* 0x0004000201007387 */ /* 0x004fe80000100a00 */
[----:B-----5:R-:W-:Y:S04]  /*2cff0*/  STL.64 [R1+0x1d8], R26 ;  /* 0x0001d81a01007387 */ /* 0x020fe80000100a00 */
[----:B0-----:R-:W2:Y:S04]  /*2d000*/  LDL.64 R4, [R1+0x238] ;  /* 0x0002380001047983 */ /* 0x001ea80000100a00 */
[----:B--2---:R0:W-:Y:S01]  /*2d010*/  STL [R1+0x960], R4 ;  /* 0x0009600401007387 */ /* 0x0041e20000100800 */
[----:B------:R-:W-:-:S03]  /*2d020*/  IMAD.MOV.U32 R0, RZ, RZ, R5 ;  /* 0x000000ffff007224 */ /* 0x000fc600078e0005 */
[----:B0-----:R-:W2:Y:S02]  /*2d030*/  LDL.64 R4, [R1+0x240] ;  /* 0x0002400001047983 */ /* 0x001ea40000100a00 */
[----:B--2---:R-:W-:Y:S01]  /*2d040*/  MOV R29, R4 ;  /* 0x00000004001d7202 */ /* 0x004fe20000000f00 */
[----:B------:R-:W-:Y:S02]  /*2d050*/  IMAD.MOV.U32 R28, RZ, RZ, R5 ;  /* 0x000000ffff1c7224 */ /* 0x000fe400078e0005 */
[----:B------:R-:W2:Y:S02]  /*2d060*/  LDL.64 R4, [R1+0x248] ;  /* 0x0002480001047983 */ /* 0x000ea40000100a00 */
[----:B--2---:R-:W-:Y:S01]  /*2d070*/  IMAD.MOV.U32 R27, RZ, RZ, R4 ;  /* 0x000000ffff1b7224 */ /* 0x004fe200078e0004 */
[----:B------:R-:W-:Y:S02]  /*2d080*/  MOV R26, R5 ;  /* 0x00000005001a7202 */ /* 0x000fe40000000f00 */
[----:B------:R-:W2:Y:S02]  /*2d090*/  LDL.64 R4, [R1+0x250] ;  /* 0x0002500001047983 */ /* 0x000ea40000100a00 */
[----:B--2---:R-:W-:-:S02]  /*2d0a0*/  IMAD.MOV.U32 R25, RZ, RZ, R4 ;  /* 0x000000ffff197224 */ /* 0x004fc400078e0004 */
[----:B------:R-:W-:Y:S02]  /*2d0b0*/  IMAD.MOV.U32 R24, RZ, RZ, R5 ;  /* 0x000000ffff187224 */ /* 0x000fe400078e0005 */
[----:B------:R-:W2:Y:S04]  /*2d0c0*/  LDL.64 R4, [R1+0x258] ;  /* 0x0002580001047983 */ /* 0x000ea80000100a00 */
[----:B------:R0:W-:Y:S01]  /*2d0d0*/  STL [R1+0xca8], R3 ;  /* 0x000ca80301007387 */ /* 0x0001e20000100800 */
[----:B--2---:R-:W-:Y:S01]  /*2d0e0*/  MOV R22, R4 ;  /* 0x0000000400167202 */ /* 0x004fe20000000f00 */
[----:B0-----:R-:W-:Y:S02]  /*2d0f0*/  IMAD.MOV.U32 R3, RZ, RZ, R5 ;  /* 0x000000ffff037224 */ /* 0x001fe400078e0005 */
[----:B------:R-:W2:Y:S02]  /*2d100*/  LDL.64 R4, [R1+0x260] ;  /* 0x0002600001047983 */ /* 0x000ea40000100a00 */
[----:B--2---:R-:W-:Y:S01]  /*2d110*/  IMAD.MOV.U32 R21, RZ, RZ, R4 ;  /* 0x000000ffff157224 */ /* 0x004fe200078e0004 */
[----:B------:R-:W-:-:S02]  /*2d120*/  MOV R20, R5 ;  /* 0x0000000500147202 */ /* 0x000fc40000000f00 */
[----:B------:R-:W2:Y:S02]  /*2d130*/  LDL.64 R4, [R1+0x268] ;  /* 0x0002680001047983 */ /* 0x000ea40000100a00 */
[----:B--2---:R-:W-:Y:S02]  /*2d140*/  IMAD.MOV.U32 R19, RZ, RZ, R4 ;  /* 0x000000ffff137224 */ /* 0x004fe400078e0004 */
[----:B------:R-:W-:Y:S02]  /*2d150*/  IMAD.MOV.U32 R18, RZ, RZ, R5 ;  /* 0x000000ffff127224 */ /* 0x000fe400078e0005 */
[----:B------:R-:W2:Y:S02]  /*2d160*/  LDL.64 R4, [R1+0x270] ;  /* 0x0002700001047983 */ /* 0x000ea40000100a00 */
[----:B--2---:R-:W-:Y:S01]  /*2d170*/  MOV R17, R4 ;  /* 0x0000000400117202 */ /* 0x004fe20000000f00 */
[----:B------:R-:W-:Y:S02]  /*2d180*/  IMAD.MOV.U32 R16, RZ, RZ, R5 ;  /* 0x000000ffff107224 */ /* 0x000fe400078e0005 */
        /* <DEDUP_REMOVED lines=15> */
[----:B------:R-:W2:Y:S04]  /*2d280*/  LDL.64 R4, [R1+0x2a0] ;  /* 0x0002a00001047983 */ /* 0x000ea80000100a00 */
        /* <DEDUP_REMOVED lines=63> */
[----:B0-----:R-:W-:Y:S01]  /*2d680*/  MOV R4, R7 ;  /* 0x0000000700047202 */ /* 0x001fe20000000f00 */
[----:B------:R-:W-:-:S02]  /*2d690*/  IMAD.MOV.U32 R5, RZ, RZ, R6 ;  /* 0x000000ffff057224 */ /* 0x000fc400078e0006 */
[----:B------:R-:W2:Y:S04]  /*2d6a0*/  LDL.64 R6, [R1+0x3a0] ;  /* 0x0003a00001067983 */ /* 0x000ea80000100a00 */
[----:B--2---:R0:W-:Y:S02]  /*2d6b0*/  STL.64 [R1+0xbb8], R6 ;  /* 0x000bb80601007387 */ /* 0x0041e40000100a00 */
[----:B0-----:R-:W-:Y:S01]  /*2d6c0*/  IMAD.MOV.U32 R6, RZ, RZ, R9 ;  /* 0x000000ffff067224 */ /* 0x001fe200078e0009 */
[----:B------:R-:W-:Y:S02]  /*2d6d0*/  MOV R7, R8 ;  /* 0x0000000800077202 */ /* 0x000fe40000000f00 */
[----:B------:R-:W2:Y:S04]  /*2d6e0*/  LDL.64 R8, [R1+0x3a8] ;  /* 0x0003a80001087983 */ /* 0x000ea80000100a00 */
[----:B--2---:R0:W-:Y:S02]  /*2d6f0*/  STL.64 [R1+0xbc0], R8 ;  /* 0x000bc00801007387 */ /* 0x0041e40000100a00 */
[----:B0-----:R-:W-:-:S02]  /*2d700*/  IMAD.MOV.U32 R8, RZ, RZ, R11 ;  /* 0x000000ffff087224 */ /* 0x001fc400078e000b */
[----:B------:R-:W-:Y:S02]  /*2d710*/  IMAD.MOV.U32 R9, RZ, RZ, R10 ;  /* 0x000000ffff097224 */ /* 0x000fe400078e000a */
[----:B------:R-:W2:Y:S04]  /*2d720*/  LDL.64 R10, [R1+0x3b0] ;  /* 0x0003b000010a7983 */ /* 0x000ea80000100a00 */
[----:B--2---:R0:W-:Y:S02]  /*2d730*/  STL.64 [R1+0xbc8], R10 ;  /* 0x000bc80a01007387 */ /* 0x0041e40000100a00 */
[----:B0-----:R-:W-:Y:S01]  /*2d740*/  MOV R10, R13 ;  /* 0x0000000d000a7202 */ /* 0x001fe20000000f00 */
[----:B------:R-:W-:Y:S02]  /*2d750*/  IMAD.MOV.U32 R11, RZ, RZ, R12 ;  /* 0x000000ffff0b7224 */ /* 0x000fe400078e000c */
[----:B------:R-:W2:Y:S04]  /*2d760*/  LDL.64 R12, [R1+0x3b8] ;  /* 0x0003b800010c7983 */ /* 0x000ea80000100a00 */
[----:B--2---:R0:W-:Y:S02]  /*2d770*/  STL.64 [R1+0xbd0], R12 ;  /* 0x000bd00c01007387 */ /* 0x0041e40000100a00 */
[----:B0-----:R-:W-:Y:S01]  /*2d780*/  IMAD.MOV.U32 R12, RZ, RZ, R15 ;  /* 0x000000ffff0c7224 */ /* 0x001fe200078e000f */
[----:B------:R-:W-:-:S02]  /*2d790*/  MOV R13, R14 ;  /* 0x0000000e000d7202 */ /* 0x000fc40000000f00 */
[----:B------:R-:W2:Y:S04]  /*2d7a0*/  LDL.64 R14, [R1+0x3c0] ;  /* 0x0003c000010e7983 */ /* 0x000ea80000100a00 */
[----:B--2---:R0:W-:Y:S02]  /*2d7b0*/  STL.64 [R1+0xbd8], R14 ;  /* 0x000bd80e01007387 */ /* 0x0041e40000100a00 */
[----:B0-----:R-:W-:Y:S02]  /*2d7c0*/  IMAD.MOV.U32 R14, RZ, RZ, R17 ;  /* 0x000000ffff0e7224 */ /* 0x001fe400078e0011 */
[----:B------:R-:W-:Y:S02]  /*2d7d0*/  IMAD.MOV.U32 R15, RZ, RZ, R16 ;  /* 0x000000ffff0f7224 */ /* 0x000fe400078e0010 */
[----:B------:R-:W2:Y:S04]  /*2d7e0*/  LDL.64 R16, [R1+0x3c8] ;  /* 0x0003c80001107983 */ /* 0x000ea80000100a00 */
        /* <DEDUP_REMOVED lines=23> */
[----:B--2---:R0:W-:Y:S04]  /*2d960*/  STL.64 [R1+0xc10], R28 ;  /* 0x000c101c01007387 */ /* 0x0041e80000100a00 */
[----:B0-----:R-:W2:Y:S01]  /*2d970*/  LDL.LU R28, [R1+0x960] ;  /* 0x00096000011c7983 */ /* 0x001ea20000300800 */
[----:B------:R-:W-:-:S05]  /*2d980*/  MOV R29, R0 ;  /* 0x00000000001d7202 */ /* 0x000fca0000000f00 */
[----:B--2---:R-:W-:Y:S04]  /*2d990*/  STL.64 [R1+0x238], R28 ;  /* 0x0002381c01007387 */ /* 0x004fe80000100a00 */
[----:B------:R0:W-:Y:S01]  /*2d9a0*/  STL.64 [R1+0x240], R26 ;  /* 0x0002401a01007387 */ /* 0x0001e20000100a00 */
[----:B------:R-:W-:-:S03]  /*2d9b0*/  IMAD.MOV.U32 R21, RZ, RZ, R3 ;  /* 0x000000ffff157224 */ /* 0x000fc600078e0003 */
[----:B------:R1:W-:Y:S04]  /*2d9c0*/  STL.64 [R1+0x280], R10 ;  /* 0x0002800a01007387 */ /* 0x0003e80000100a00 */
[----:B------:R-:W2:Y:S04]  /*2d9d0*/  LDL.LU R3, [R1+0xba0] ;  /* 0x000ba00001037983 */ /* 0x000ea80000300800 */
[----:B0-----:R-:W3:Y:S04]  /*2d9e0*/  LDL.LU R26, [R1+0x860] ;  /* 0x00086000011a7983 */ /* 0x001ee80000300800 */
[----:B------:R-:W3:Y:S04]  /*2d9f0*/  LDL.LU R27, [R1+0x864] ;  /* 0x00086400011b7983 */ /* 0x000ee80000300800 */
[----:B-1----:R-:W4:Y:S04]  /*2da00*/  LDL.LU R10, [R1+0x820] ;  /* 0x00082000010a7983 */ /* 0x002f280000300800 */
[----:B------:R-:W4:Y:S04]  /*2da10*/  LDL.LU R11, [R1+0x824] ;  /* 0x00082400010b7983 */ /* 0x000f280000300800 */
[----:B------:R-:W5:Y:S04]  /*2da20*/  LDL.LU R28, [R1+0x868] ;  /* 0x00086800011c7983 */ /* 0x000f680000300800 */
[----:B------:R-:W5:Y:S04]  /*2da30*/  LDL.LU R29, [R1+0x86c] ;  /* 0x00086c00011d7983 */ /* 0x000f680000300800 */
        /* <DEDUP_REMOVED lines=27> */
[----:B0-----:R-:W3:Y:S04]  /*2dbf0*/  LDL.LU.64 R26, [R1+0xc98] ;  /* 0x000c9800011a7983 */ /* 0x001ee80000300a00 */
[----:B----4-:R0:W-:Y:S04]  /*2dc00*/  STL.64 [R1+0xc28], R10 ;  /* 0x000c280a01007387 */ /* 0x0101e80000100a00 */
[----:B0-----:R-:W4:Y:S04]  /*2dc10*/  LDL.LU R10, [R1+0x880] ;  /* 0x00088000010a7983 */ /* 0x001f280000300800 */
[----:B------:R-:W4:Y:S04]  /*2dc20*/  LDL.LU R11, [R1+0x884] ;  /* 0x00088400010b7983 */ /* 0x000f280000300800 */
[----:B---3--:R0:W-:Y:S04]  /*2dc30*/  STL.64 [R1+0x2b0], R26 ;  /* 0x0002b01a01007387 */ /* 0x0081e80000100a00 */
[----:B0-----:R-:W3:Y:S04]  /*2dc40*/  LDL.LU.64 R26, [R1+0xc90] ;  /* 0x000c9000011a7983 */ /* 0x001ee80000300a00 */
[----:B------:R0:W-:Y:S04]  /*2dc50*/  STL.64 [R1+0x260], R18 ;  /* 0x0002601201007387 */ /* 0x0001e80000100a00 */
[----:B----4-:R1:W-:Y:S04]  /*2dc60*/  STL.64 [R1+0xc58], R10 ;  /* 0x000c580a01007387 */ /* 0x0103e80000100a00 */
[----:B0-----:R-:W4:Y:S04]  /*2dc70*/  LDL.LU R18, [R1+0x840] ;  /* 0x0008400001127983 */ /* 0x001f280000300800 */
[----:B------:R-:W4:Y:S04]  /*2dc80*/  LDL.LU R19, [R1+0x844] ;  /* 0x0008440001137983 */ /* 0x000f280000300800 */
[----:B-1----:R-:W5:Y:S04]  /*2dc90*/  LDL.LU R10, [R1+0x8b0] ;  /* 0x0008b000010a7983 */ /* 0x002f680000300800 */
[----:B------:R-:W5:Y:S01]  /*2dca0*/  LDL.LU R11, [R1+0x8b4] ;  /* 0x0008b400010b7983 */ /* 0x000f620000300800 */
[----:B--2---:R-:W-:-:S03]  /*2dcb0*/  FSETP.GT.FTZ.AND P0, PT, R3, R2, PT ;  /* 0x000000020300720b */ /* 0x004fc60003f14000 */
[----:B---3--:R0:W-:Y:S04]  /*2dcc0*/  STL.64 [R1+0x2b8], R26 ;  /* 0x0002b81a01007387 */ /* 0x0081e80000100a00 */
[----:B0-----:R-:W2:Y:S01]  /*2dcd0*/  LDL.LU.64 R26, [R1+0xc88] ;  /* 0x000c8800011a7983 */ /* 0x001ea20000300a00 */
[----:B------:R-:W-:Y:S02]  /*2dce0*/  FSEL R0, R3, R2, P0 ;  /* 0x0000000203007208 */ /* 0x000fe40000000000 */
[----:B------:R-:W-:Y:S02]  /*2dcf0*/  FSEL R2, R2, R3, P0 ;  /* 0x0000000302027208 */ /* 0x000fe40000000000 */
[----:B------:R-:W3:Y:S04]  /*2dd00*/  LDL.LU R3, [R1+0xca8] ;  /* 0x000ca80001037983 */ /* 0x000ee80000300800 */
[----:B----4-:R0:W-:Y:S04]  /*2dd10*/  STL.64 [R1+0xc38], R18 ;  /* 0x000c381201007387 */ /* 0x0101e80000100a00 */
[----:B-----5:R1:W-:Y:S04]  /*2dd20*/  STL.64 [R1+0xc70], R10 ;  /* 0x000c700a01007387 */ /* 0x0203e80000100a00 */
[----:B0-----:R-:W4:Y:S04]  /*2dd30*/  LDL.LU R18, [R1+0x890] ;  /* 0x0008900001127983 */ /* 0x001f280000300800 */
[----:B------:R-:W4:Y:S04]  /*2dd40*/  LDL.LU R19, [R1+0x894] ;  /* 0x0008940001137983 */ /* 0x000f280000300800 */
[----:B-1----:R-:W5:Y:S04]  /*2dd50*/  LDL.LU R10, [R1+0x8c8] ;  /* 0x0008c800010a7983 */ /* 0x002f680000300800 */
[----:B------:R-:W5:Y:S04]  /*2dd60*/  LDL.LU R11, [R1+0x8cc] ;  /* 0x0008cc00010b7983 */ /* 0x000f680000300800 */
[----:B--2---:R0:W-:Y:S04]  /*2dd70*/  STL.64 [R1+0x2c0], R26 ;  /* 0x0002c01a01007387 */ /* 0x0041e80000100a00 */
[----:B0-----:R-:W2:Y:S04]  /*2dd80*/  LDL.LU.64 R26, [R1+0xc80] ;  /* 0x000c8000011a7983 */ /* 0x001ea80000300a00 */
[----:B---3--:R0:W-:Y:S04]  /*2dd90*/  STL.64 [R1+0xc18], R2 ;  /* 0x000c180201007387 */ /* 0x0081e80000100a00 */
[----:B0-----:R-:W3:Y:S04]  /*2dda0*/  LDL.LU R2, [R1+0x870] ;  /* 0x0008700001027983 */ /* 0x001ee80000300800 */
[----:B------:R-:W3:Y:S04]  /*2ddb0*/  LDL.LU R3, [R1+0x874] ;  /* 0x0008740001037983 */ /* 0x000ee80000300800 */
[----:B------:R-:W-:Y:S04]  /*2ddc0*/  STL.64 [R1+0x250], R22 ;  /* 0x0002501601007387 */ /* 0x000fe80000100a00 */
[----:B------:R-:W-:Y:S04]  /*2ddd0*/  STL.64 [R1+0x270], R14 ;  /* 0x0002700e01007387 */ /* 0x000fe80000100a00 */
[----:B------:R0:W-:Y:S04]  /*2dde0*/  STL.64 [R1+0x290], R6 ;  /* 0x0002900601007387 */ /* 0x0001e80000100a00 */
[----:B----4-:R1:W-:Y:S04]  /*2ddf0*/  STL.64 [R1+0xc60], R18 ;  /* 0x000c601201007387 */ /* 0x0103e80000100a00 */
[----:B-----5:R4:W-:Y:S04]  /*2de00*/  STL.64 [R1+0x2d0], R10 ;  /* 0x0002d00a01007387 */ /* 0x0209e80000100a00 */
        /* <DEDUP_REMOVED lines=8> */
[----:B----4-:R-:W4:Y:S04]  /*2de90*/  LDL.LU.64 R10, [R1+0xc70] ;  /* 0x000c7000010a7983 */ /* 0x010f280000300a00 */
[----:B--2---:R0:W-:Y:S04]  /*2dea0*/  STL.64 [R1+0x2c8], R26 ;  /* 0x0002c81a01007387 */ /* 0x0041e80000100a00 */
[----:B0-----:R-:W2:Y:S04]  /*2deb0*/  LDL.LU.64 R26, [R1+0xc78] ;  /* 0x000c7800011a7983 */ /* 0x001ea80000300a00 */
[----:B---3--:R0:W-:Y:S04]  /*2dec0*/  STL.64 [R1+0xc50], R2 ;  /* 0x000c500201007387 */ /* 0x0081e80000100a00 */
[----:B0-----:R-:W3:Y:S04]  /*2ded0*/  LDL.LU R2, [R1+0x8a8] ;  /* 0x0008a80001027983 */ /* 0x001ee80000300800 */
[----:B------:R-:W3:Y:S04]  /*2dee0*/  LDL.LU R3, [R1+0x8ac] ;  /* 0x0008ac0001037983 */ /* 0x000ee80000300800 */
[----:B------:R0:W-:Y:S04]  /*2def0*/  STL.64 [R1+0x298], R4 ;  /* 0x0002980401007387 */ /* 0x0001e80000100a00 */
[----:B0-----:R-:W3:Y:S04]  /*2df00*/  LDL.LU R4, [R1+0x808] ;  /* 0x0008080001047983 */ /* 0x001ee80000300800 */
[----:B------:R-:W3:Y:S04]  /*2df10*/  LDL.LU R5, [R1+0x80c] ;  /* 0x00080c0001057983 */ /* 0x000ee80000300800 */
[----:B-----5:R-:W-:Y:S04]  /*2df20*/  STL.64 [R1+0xc20], R6 ;  /* 0x000c200601007387 */ /* 0x020fe80000100a00 */
[----:B------:R-:W-:Y:S04]  /*2df30*/  STL.64 [R1+0xc30], R14 ;  /* 0x000c300e01007387 */ /* 0x000fe80000100a00 */
[----:B------:R0:W-:Y:S04]  /*2df40*/  STL.64 [R1+0xc40], R22 ;  /* 0x000c401601007387 */ /* 0x0001e80000100a00 */
[----:B------:R1:W-:Y:S04]  /*2df50*/  STL.64 [R1+0x2e0], R18 ;  /* 0x0002e01201007387 */ /* 0x0003e80000100a00 */
[----:B----4-:R4:W-:Y:S04]  /*2df60*/  STL.64 [R1+0x2e8], R10 ;  /* 0x0002e80a01007387 */ /* 0x0109e80000100a00 */
[----:B0-----:R-:W5:Y:S04]  /*2df70*/  LDL.LU R22, [R1+0x898] ;  /* 0x0008980001167983 */ /* 0x001f680000300800 */
[----:B------:R-:W5:Y:S04]  /*2df80*/  LDL.LU R23, [R1+0x89c] ;  /* 0x00089c0001177983 */ /* 0x000f680000300800 */
[----:B------:R-:W5:Y:S04]  /*2df90*/  LDL.LU R14, [R1+0x888] ;  /* 0x00088800010e7983 */ /* 0x000f680000300800 */
[----:B------:R-:W5:Y:S04]  /*2dfa0*/  LDL.LU R15, [R1+0x88c] ;  /* 0x00088c00010f7983 */ /* 0x000f680000300800 */
[----:B------:R-:W5:Y:S04]  /*2dfb0*/  LDL.LU R6, [R1+0x878] ;  /* 0x0008780001067983 */ /* 0x000f680000300800 */
[----:B------:R-:W5:Y:S04]  /*2dfc0*/  LDL.LU R7, [R1+0x87c] ;  /* 0x00087c0001077983 */ /* 0x000f680000300800 */
[----:B-1----:R-:W5:Y:S04]  /*2dfd0*/  LDL.LU.64 R18, [R1+0xc60] ;  /* 0x000c600001127983 */ /* 0x002f680000300a00 */
[----:B----4-:R-:W4:Y:S04]  /*2dfe0*/  LDL.LU.64 R10, [R1+0xc58] ;  /* 0x000c5800010a7983 */ /* 0x010f280000300a00 */
[----:B--2---:R0:W-:Y:S04]  /*2dff0*/  STL.64 [R1+0x2d8], R26 ;  /* 0x0002d81a01007387 */ /* 0x0041e80000100a00 */
[----:B0-----:R-:W2:Y:S04]  /*2e000*/  LDL.LU.64 R26, [R1+0xc68] ;  /* 0x000c6800011a7983 */ /* 0x001ea80000300a00 */
[----:B---3--:R0:W-:Y:S04]  /*2e010*/  STL.64 [R1+0x2f0], R2 ;  /* 0x0002f00201007387 */ /* 0x0081e80000100a00 */
[----:B0-----:R-:W3:Y:S04]  /*2e020*/  LDL.LU.64 R2, [R1+0xc50] ;  /* 0x000c500001027983 */ /* 0x001ee80000300a00 */
[----:B------:R0:W-:Y:S04]  /*2e030*/  STL.64 [R1+0x390], R4 ;  /* 0x0003900401007387 */ /* 0x0001e80000100a00 */
[----:B0-----:R-:W3:Y:S04]  /*2e040*/  LDL.LU.64 R4, [R1+0xbb0] ;  /* 0x000bb00001047983 */ /* 0x001ee80000300a00 */
[----:B------:R0:W-:Y:S04]  /*2e050*/  STL.64 [R1+0x248], R24 ;  /* 0x0002481801007387 */ /* 0x0001e80000100a00 */
[----:B------:R1:W-:Y:S04]  /*2e060*/  STL.64 [R1+0x258], R20 ;  /* 0x0002581401007387 */ /* 0x0003e80000100a00 */
[----:B------:R1:W-:Y:S04]  /*2e070*/  STL.64 [R1+0x268], R16 ;  /* 0x0002681001007387 */ /* 0x0003e80000100a00 */
[----:B------:R1:W-:Y:S04]  /*2e080*/  STL.64 [R1+0x278], R12 ;  /* 0x0002780c01007387 */ /* 0x0003e80000100a00 */
[----:B------:R1:W-:Y:S04]  /*2e090*/  STL.64 [R1+0x288], R8 ;  /* 0x0002880801007387 */ /* 0x0003e80000100a00 */
[----:B-----5:R5:W-:Y:S04]  /*2e0a0*/  STL.64 [R1+0x300], R22 ;  /* 0x0003001601007387 */ /* 0x020be80000100a00 */
[----:B------:R-:W-:Y:S04]  /*2e0b0*/  STL.64 [R1+0x310], R14 ;  /* 0x0003100e01007387 */ /* 0x000fe80000100a00 */
[----:B------:R-:W-:Y:S04]  /*2e0c0*/  STL.64 [R1+0x320], R6 ;  /* 0x0003200601007387 */ /* 0x000fe80000100a00 */
[----:B------:R5:W-:Y:S04]  /*2e0d0*/  STL.64 [R1+0x308], R18 ;  /* 0x0003081201007387 */ /* 0x000be80000100a00 */
[----:B----4-:R4:W-:Y:S04]  /*2e0e0*/  STL.64 [R1+0x318], R10 ;  /* 0x0003180a01007387 */ /* 0x0109e80000100a00 */
[----:B0-----:R-:W3:Y:S04]  /*2e0f0*/  LDL.LU R24, [R1+0x858] ;  /* 0x0008580001187983 */ /* 0x001ee80000300800 */
[----:B------:R-:W3:Y:S04]  /*2e100*/  LDL.LU R25, [R1+0x85c] ;  /* 0x00085c0001197983 */ /* 0x000ee80000300800 */
[----:B-1----:R-:W3:Y:S04]  /*2e110*/  LDL.LU R20, [R1+0x848] ;  /* 0x0008480001147983 */ /* 0x002ee80000300800 */
[----:B------:R-:W3:Y:S04]  /*2e120*/  LDL.LU R21, [R1+0x84c] ;  /* 0x00084c0001157983 */ /* 0x000ee80000300800 */
[----:B------:R-:W3:Y:S04]  /*2e130*/  LDL.LU R16, [R1+0x838] ;  /* 0x0008380001107983 */ /* 0x000ee80000300800 */
[----:B------:R-:W3:Y:S04]  /*2e140*/  LDL.LU R17, [R1+0x83c] ;  /* 0x00083c0001117983 */ /* 0x000ee80000300800 */
[----:B------:R-:W3:Y:S04]  /*2e150*/  LDL.LU R12, [R1+0x828] ;  /* 0x00082800010c7983 */ /* 0x000ee80000300800 */
[----:B------:R-:W3:Y:S04]  /*2e160*/  LDL.LU R13, [R1+0x82c] ;  /* 0x00082c00010d7983 */ /* 0x000ee80000300800 */
[----:B------:R-:W3:Y:S04]  /*2e170*/  LDL.LU R8, [R1+0x818] ;  /* 0x0008180001087983 */ /* 0x000ee80000300800 */
[----:B------:R-:W3:Y:S04]  /*2e180*/  LDL.LU R9, [R1+0x81c] ;  /* 0x00081c0001097983 */ /* 0x000ee80000300800 */
[----:B-----5:R-:W5:Y:S04]  /*2e190*/  LDL.LU.64 R22, [R1+0xc40] ;  /* 0x000c400001167983 */ /* 0x020f680000300a00 */
[----:B------:R-:W5:Y:S04]  /*2e1a0*/  LDL.LU.64 R18, [R1+0xc38] ;  /* 0x000c380001127983 */ /* 0x000f680000300a00 */
[----:B------:R-:W5:Y:S04]  /*2e1b0*/  LDL.LU.64 R14, [R1+0xc30] ;  /* 0x000c3000010e7983 */ /* 0x000f680000300a00 */
[----:B----4-:R-:W4:Y:S04]  /*2e1c0*/  LDL.LU.64 R10, [R1+0xc28] ;  /* 0x000c2800010a7983 */ /* 0x010f280000300a00 */
[----:B------:R-:W4:Y:S04]  /*2e1d0*/  LDL.LU.64 R6, [R1+0xc20] ;  /* 0x000c200001067983 */ /* 0x000f280000300a00 */
[----:B--2---:R0:W-:Y:S04]  /*2e1e0*/  STL.64 [R1+0x2f8], R26 ;  /* 0x0002f81a01007387 */ /* 0x0041e80000100a00 */
[----:B0-----:R-:W2:Y:S04]  /*2e1f0*/  LDL.LU.64 R26, [R1+0xc48] ;  /* 0x000c4800011a7983 */ /* 0x001ea80000300a00 */
[----:B---3--:R0:W-:Y:S04]  /*2e200*/  STL.64 [R1+0x328], R2 ;  /* 0x0003280201007387 */ /* 0x0081e80000100a00 */
[----:B0-----:R-:W3:Y:S04]  /*2e210*/  LDL.LU.64 R2, [R1+0xc18] ;  /* 0x000c180001027983 */ /* 0x001ee80000300a00 */
[----:B------:R0:W-:Y:S04]  /*2e220*/  STL.64 [R1+0x398], R4 ;  /* 0x0003980401007387 */ /* 0x0001e80000100a00 */
[----:B0-----:R-:W3:Y:S04]  /*2e230*/  LDL.LU R5, [R1+0xb80] ;  /* 0x000b800001057983 */ /* 0x001ee80000300800 */
[----:B------:R0:W-:Y:S04]  /*2e240*/  STL.64 [R1+0x330], R28 ;  /* 0x0003301c01007387 */ /* 0x0001e80000100a00 */
[----:B0-----:R-:W3:Y:S04]  /*2e250*/  LDL.LU.64 R28, [R1+0xc10] ;  /* 0x000c1000011c7983 */ /* 0x001ee80000300a00 */
[----:B------:R0:W-:Y:S04]  /*2e260*/  STL.64 [R1+0x340], R24 ;  /* 0x0003401801007387 */ /* 0x0001e80000100a00 */
[----:B------:R1:W-:Y:S04]  /*2e270*/  STL.64 [R1+0x350], R20 ;  /* 0x0003501401007387 */ /* 0x0003e80000100a00 */
[----:B0-----:R-:W3:Y:S04]  /*2e280*/  LDL.LU.64 R24, [R1+0xc00] ;  /* 0x000c000001187983 */ /* 0x001ee80000300a00 */
[----:B------:R0:W-:Y:S04]  /*2e290*/  STL.64 [R1+0x360], R16 ;  /* 0x0003601001007387 */ /* 0x0001e80000100a00 */
[----:B-1----:R-:W3:Y:S04]  /*2e2a0*/  LDL.LU.64 R20, [R1+0xbf0] ;  /* 0x000bf00001147983 */ /* 0x002ee80000300a00 */
[----:B------:R-:W-:Y:S04]  /*2e2b0*/  STL.64 [R1+0x370], R12 ;  /* 0x0003700c01007387 */ /* 0x000fe80000100a00 */
[----:B0-----:R-:W3:Y:S04]  /*2e2c0*/  LDL.LU.64 R16, [R1+0xbe0] ;  /* 0x000be00001107983 */ /* 0x001ee80000300a00 */
[----:B------:R-:W-:Y:S04]  /*2e2d0*/  STL.64 [R1+0x380], R8 ;  /* 0x0003800801007387 */ /* 0x000fe80000100a00 */
[----:B-----5:R0:W-:Y:S04]  /*2e2e0*/  STL.64 [R1+0x348], R22 ;  /* 0x0003481601007387 */ /* 0x0201e80000100a00 */
[----:B------:R1:W-:Y:S04]  /*2e2f0*/  STL.64 [R1+0x358], R18 ;  /* 0x0003581201007387 */ /* 0x0003e80000100a00 */
[----:B------:R5:W-:Y:S04]  /*2e300*/  STL.64 [R1+0x368], R14 ;  /* 0x0003680e01007387 */ /* 0x000be80000100a00 */
[----:B----4-:R4:W-:Y:S04]  /*2e310*/  STL.64 [R1+0x378], R10 ;  /* 0x0003780a01007387 */ /* 0x0109e80000100a00 */
[----:B------:R4:W-:Y:S04]  /*2e320*/  STL.64 [R1+0x388], R6 ;  /* 0x0003880601007387 */ /* 0x0009e80000100a00 */
[----:B0-----:R-:W3:Y:S04]  /*2e330*/  LDL.LU.64 R22, [R1+0xbf8] ;  /* 0x000bf80001167983 */ /* 0x001ee80000300a00 */
[----:B-1----:R-:W3:Y:S04]  /*2e340*/  LDL.LU.64 R18, [R1+0xbe8] ;  /* 0x000be80001127983 */ /* 0x002ee80000300a00 */
[----:B-----5:R-:W5:Y:S04]  /*2e350*/  LDL.LU.64 R14, [R1+0xbd8] ;  /* 0x000bd800010e7983 */ /* 0x020f680000300a00 */
[----:B------:R-:W5:Y:S04]  /*2e360*/  LDL.LU.64 R12, [R1+0xbd0] ;  /* 0x000bd000010c7983 */ /* 0x000f680000300a00 */
[----:B----4-:R-:W4:Y:S04]  /*2e370*/  LDL.LU.64 R10, [R1+0xbc8] ;  /* 0x000bc800010a7983 */ /* 0x010f280000300a00 */
[----:B------:R-:W4:Y:S04]  /*2e380*/  LDL.LU.64 R8, [R1+0xbc0] ;  /* 0x000bc00001087983 */ /* 0x000f280000300a00 */
[----:B------:R-:W4:Y:S04]  /*2e390*/  LDL.LU.64 R6, [R1+0xbb8] ;  /* 0x000bb80001067983 */ /* 0x000f280000300a00 */
[----:B--2---:R0:W-:Y:S04]  /*2e3a0*/  STL.64 [R1+0x338], R26 ;  /* 0x0003381a01007387 */ /* 0x0041e80000100a00 */
[----:B0-----:R-:W2:Y:S01]  /*2e3b0*/  LDL.LU.64 R26, [R1+0xc08] ;  /* 0x000c0800011a7983 */ /* 0x001ea20000300a00 */
[----:B---3--:R-:W-:-:S04]  /*2e3c0*/  FADD.FTZ R2, -R0, R2 ;  /* 0x0000000200027221 */ /* 0x008fc80000010100 */
[----:B------:R-:W-:-:S06]  /*2e3d0*/  FMUL.FTZ R4, R2, 1.4426950216293334961 ;  /* 0x3fb8aa3b02047820 */ /* 0x000fcc0000410000 */
[----:B------:R-:W0:Y:S01]  /*2e3e0*/  MUFU.EX2 R4, R4 ;  /* 0x0000000400047308 */ /* 0x000e220000000800 */
[----:B------:R-:W-:Y:S02]  /*2e3f0*/  FSEL R2, R5, R3, P0 ;  /* 0x0000000305027208 */ /* 0x000fe40000000000 */
[----:B------:R-:W-:-:S05]  /*2e400*/  FSEL R3, R3, R5, P0 ;  /* 0x0000000503037208 */ /* 0x000fca0000000000 */
[----:B0-----:R-:W-:-:S05]  /*2e410*/  FFMA.FTZ R4, R3, R4, R2 ;  /* 0x0000000403047223 */ /* 0x001fca0000010002 */
[----:B------:R0:W-:Y:S04]  /*2e420*/  STL [R1+0xb80], R4 ;  /* 0x000b800401007387 */ /* 0x0001e80000100800 */
[----:B------:R0:W-:Y:S01]  /*2e430*/  STL.64 [R1+0x3f8], R28 ;  /* 0x0003f81c01007387 */ /* 0x0001e20000100a00 */
[----:B------:R-:W-:Y:S02]  /*2e440*/  VIADD R3, R1, 0x200 ;  /* 0x0000020001037836 */ /* 0x000fe40000000000 */
[----:B------:R-:W-:Y:S01]  /*2e450*/  IMAD.MOV.U32 R2, RZ, RZ, RZ ;  /* 0x000000ffff027224 */ /* 0x000fe200078e00ff */
[----:B------:R0:W-:Y:S04]  /*2e460*/  STL.64 [R1+0x3e8], R24 ;  /* 0x0003e81801007387 */ /* 0x0001e80000100a00 */
[----:B------:R0:W-:Y:S04]  /*2e470*/  STL.64 [R1+0x3d8], R20 ;  /* 0x0003d81401007387 */ /* 0x0001e80000100a00 */
[----:B------:R0:W-:Y:S04]  /*2e480*/  STL.64 [R1+0x3c8], R16 ;  /* 0x0003c81001007387 */ /* 0x0001e80000100a00 */
[----:B------:R0:W-:Y:S04]  /*2e490*/  STL.64 [R1+0x3e0], R22 ;  /* 0x0003e01601007387 */ /* 0x0001e80000100a00 */
[----:B------:R0:W-:Y:S04]  /*2e4a0*/  STL.64 [R1+0x3d0], R18 ;  /* 0x0003d01201007387 */ /* 0x0001e80000100a00 */
[----:B-----5:R0:W-:Y:S04]  /*2e4b0*/  STL.64 [R1+0x3c0], R14 ;  /* 0x0003c00e01007387 */ /* 0x0201e80000100a00 */
[----:B------:R0:W-:Y:S04]  /*2e4c0*/  STL.64 [R1+0x3b8], R12 ;  /* 0x0003b80c01007387 */ /* 0x0001e80000100a00 */
[----:B----4-:R0:W-:Y:S04]  /*2e4d0*/  STL.64 [R1+0x3b0], R10 ;  /* 0x0003b00a01007387 */ /* 0x0101e80000100a00 */
[----:B------:R0:W-:Y:S04]  /*2e4e0*/  STL.64 [R1+0x3a8], R8 ;  /* 0x0003a80801007387 */ /* 0x0001e80000100a00 */
[----:B------:R0:W-:Y:S04]  /*2e4f0*/  STL.64 [R1+0x3a0], R6 ;  /* 0x0003a00601007387 */ /* 0x0001e80000100a00 */
[----:B--2---:R0:W-:Y:S02]  /*2e500*/  STL.64 [R1+0x3f0], R26 ;  /* 0x0003f01a01007387 */ /* 0x0041e40000100a00 */
.L_x_19224:
[----:B0-----:R-:W-:Y:S01]  /*2e510*/  IADD3 R4, PT, PT, R1, 0x400, RZ ;  /* 0x0000040001047810 */ /* 0x001fe20007ffe0ff */
[----:B--2---:R-:W2:Y:S04]  /*2e520*/  LDL R9, [R1+0x3fc] ;  /* 0x0003fc0001097983 */ /* 0x004ea80000100800 */
[C---:B------:R-:W-:Y:S02]  /*2e530*/  IMAD R7, R2.reuse, 0x4, R4 ;  /* 0x0000000402077824 */ /* 0x040fe400078e0204 */
[----:B---3--:R-:W3:Y:S04]  /*2e540*/  LDL R4, [R1+0x1fc] ;  /* 0x0001fc0001047983 */ /* 0x008ee80000100800 */
        /* <DEDUP_REMOVED lines=12> */
.L_x_19223:
[----:B0-234-:R-:W-:-:S05]  /*2e610*/  IMAD R5, R4, 0x4, R3 ;  /* 0x0000000404057824 */ /* 0x01dfca00078e0203 */
[----:B-1----:R-:W2:Y:S01]  /*2e620*/  LDL.64 R6, [R5] ;  /* 0x0000000005067983 */ /* 0x002ea20000100a00 */
[----:B------:R-:W-:Y:S04]  /*2e630*/  BSSY.RECONVERGENT B1, `(.L_x_19202) ;  /* 0x0000019000017945 */ /* 0x000fe80003800200 */
[----:B------:R-:W-:Y:S01]  /*2e640*/  BSSY.RELIABLE B2, `(.L_x_19203) ;  /* 0x0000011000027945 */ /* 0x000fe20003800100 */
[----:B--2---:R-:W-:-:S13]  /*2e650*/  FSETP.GT.FTZ.AND P0, PT, R7, R6, PT ;  /* 0x000000060700720b */ /* 0x004fda0003f14000 */
[----:B------:R-:W-:Y:S05]  /*2e660*/  @!P0 BRA `(.L_x_19204) ;  /* 0x0000000000088947 */ /* 0x000fea0003800000 */
[----:B------:R0:W5:Y:S01]  /*2e670*/  LDL R8, [R5+-0x200] ;  /* 0xfffe000005087983 */ /* 0x0001620000100800 */
[----:B------:R-:W-:Y:S05]  /*2e680*/  BRA `(.L_x_19205) ;  /* 0x0000000000307947 */ /* 0x000fea0003800000 */
.L_x_19204:
        /* <DEDUP_REMOVED lines=12> */
.L_x_19205:
[----:B------:R-:W-:Y:S05]  /*2e750*/  BSYNC.RELIABLE B2 ;  /* 0x0000000000027941 */ /* 0x000fea0003800100 */
.L_x_19203:
[----:B------:R-:W2:Y:S04]  /*2e760*/  LDL R10, [R5+-0x1fc] ;  /* 0xfffe0400050a7983 */ /* 0x000ea80000100800 */
[----:B------:R-:W-:Y:S04]  /*2e770*/  STL [R5], R7 ;  /* 0x0000000705007387 */ /* 0x000fe80000100800 */
[----:B-----5:R-:W-:Y:S04]  /*2e780*/  STL [R5+-0x1fc], R8 ;  /* 0xfffe040805007387 */ /* 0x020fe80000100800 */
[----:B------:R1:W-:Y:S02]  /*2e790*/  STL [R5+0x4], R6 ;  /* 0x0000040605007387 */ /* 0x0003e40000100800 */
[----:B-1----:R-:W-:-:S02]  /*2e7a0*/  IMAD.MOV.U32 R6, RZ, RZ, R7 ;  /* 0x000000ffff067224 */ /* 0x002fc400078e0007 */
[----:B--2---:R1:W-:Y:S05]  /*2e7b0*/  STL [R5+-0x200], R10 ;  /* 0xfffe000a05007387 */ /* 0x0043ea0000100800 */
.L_x_19206:
[----:B------:R-:W-:Y:S05]  /*2e7c0*/  BSYNC.RECONVERGENT B1 ;  /* 0x0000000000017941 */ /* 0x000fea0003800200 */
.L_x_19202:
[----:B------:R-:W2:Y:S01]  /*2e7d0*/  LDL R7, [R5+-0x4] ;  /* 0xfffffc0005077983 */ /* 0x000ea20000100800 */
[----:B------:R-:W-:Y:S04]  /*2e7e0*/  BSSY.RECONVERGENT B1, `(.L_x_19207) ;  /* 0x0000016000017945 */ /* 0x000fe80003800200 */
[----:B------:R-:W-:Y:S01]  /*2e7f0*/  BSSY.RELIABLE B2, `(.L_x_19208) ;  /* 0x000000e000027945 */ /* 0x000fe20003800100 */
[----:B--2---:R-:W-:-:S13]  /*2e800*/  FSETP.GT.FTZ.AND P0, PT, R6, R7, PT ;  /* 0x000000070600720b */ /* 0x004fda0003f14000 */
[----:B------:R-:W-:Y:S05]  /*2e810*/  @!P0 BRA `(.L_x_19209) ;  /* 0x0000000000088947 */ /* 0x000fea0003800000 */
[----:B------:R2:W5:Y:S01]  /*2e820*/  LDL R8, [R5+-0x204] ;  /* 0xfffdfc0005087983 */ /* 0x0005620000100800 */
[----:B------:R-:W-:Y:S05]  /*2e830*/  BRA `(.L_x_19210) ;  /* 0x0000000000247947 */ /* 0x000fea0003800000 */
.L_x_19209:
        /* <DEDUP_REMOVED lines=9> */
.L_x_19210:
[----:B------:R-:W-:Y:S05]  /*2e8d0*/  BSYNC.RELIABLE B2 ;  /* 0x0000000000027941 */ /* 0x000fea0003800100 */
.L_x_19208:
[----:B-----5:R-:W-:Y:S01]  /*2e8e0*/  STL [R5+-0x200], R8 ;  /* 0xfffe000805007387 */ /* 0x020fe20000100800 */
[----:B------:R-:W-:-:S03]  /*2e8f0*/  IMAD.MOV.U32 R9, RZ, RZ, R10 ;  /* 0x000000ffff097224 */ /* 0x000fc600078e000a */
[----:B------:R-:W-:Y:S04]  /*2e900*/  STL [R5+-0x4], R6 ;  /* 0xfffffc0605007387 */ /* 0x000fe80000100800 */
[----:B------:R-:W-:Y:S04]  /*2e910*/  STL [R5+-0x204], R10 ;  /* 0xfffdfc0a05007387 */ /* 0x000fe80000100800 */
[----:B------:R3:W-:Y:S02]  /*2e920*/  STL [R5], R7 ;  /* 0x0000000705007387 */ /* 0x0007e40000100800 */
[----:B---3--:R-:W-:-:S07]  /*2e930*/  IMAD.MOV.U32 R7, RZ, RZ, R6 ;  /* 0x000000ffff077224 */ /* 0x008fce00078e0006 */
.L_x_19211:
[----:B------:R-:W-:Y:S05]  /*2e940*/  BSYNC.RECONVERGENT B1 ;  /* 0x0000000000017941 */ /* 0x000fea0003800200 */
.L_x_19207:
[----:B------:R-:W3:Y:S01]  /*2e950*/  LDL R6, [R5+-0x8] ;  /* 0xfffff80005067983 */ /* 0x000ee20000100800 */
[----:B------:R-:W-:Y:S04]  /*2e960*/  BSSY.RECONVERGENT B1, `(.L_x_19212) ;  /* 0x0000018000017945 */ /* 0x000fe80003800200 */
[----:B------:R-:W-:Y:S01]  /*2e970*/  BSSY.RELIABLE B2, `(.L_x_19213) ;  /* 0x0000010000027945 */ /* 0x000fe20003800100 */
[----:B---3--:R-:W-:-:S13]  /*2e980*/  FSETP.GT.FTZ.AND P0, PT, R7, R6, PT ;  /* 0x000000060700720b */ /* 0x008fda0003f14000 */
[----:B------:R-:W-:Y:S05]  /*2e990*/  @!P0 BRA `(.L_x_19214) ;  /* 0x0000000000088947 */ /* 0x000fea0003800000 */
[----:B------:R3:W5:Y:S01]  /*2e9a0*/  LDL R8, [R5+-0x208] ;  /* 0xfffdf80005087983 */ /* 0x0007620000100800 */
[----:B------:R-:W-:Y:S05]  /*2e9b0*/  BRA `(.L_x_19215) ;  /* 0x00000000002c7947 */ /* 0x000fea0003800000 */
.L_x_19214:
[----:B-1----:R-:W3:Y:S01]  /*2e9c0*/  LDL R10, [R5+-0x208] ;  /* 0xfffdf800050a7983 */ /* 0x002ee20000100800 */
[----:B------:R-:W-:Y:S02]  /*2e9d0*/  MOV R8, 0xffffffff ;  /* 0xffffffff00087802 */ /* 0x000fe40000000f00 */
        /* <DEDUP_REMOVED lines=9> */
.L_x_19215:
[----:B------:R-:W-:Y:S05]  /*2ea70*/  BSYNC.RELIABLE B2 ;  /* 0x0000000000027941 */ /* 0x000fea0003800100 */
.L_x_19213:
[----:B-----5:R-:W-:Y:S01]  /*2ea80*/  STL [R5+-0x204], R8 ;  /* 0xfffdfc0805007387 */ /* 0x020fe20000100800 */
[----:B-1----:R-:W-:-:S03]  /*2ea90*/  IMAD.MOV.U32 R10, RZ, RZ, R9 ;  /* 0x000000ffff0a7224 */ /* 0x002fc600078e0009 */
[----:B------:R-:W-:Y:S04]  /*2eaa0*/  STL [R5+-0x8], R7 ;  /* 0xfffff80705007387 */ /* 0x000fe80000100800 */
[----:B------:R-:W-:Y:S04]  /*2eab0*/  STL [R5+-0x208], R9 ;  /* 0xfffdf80905007387 */ /* 0x000fe80000100800 */
[----:B------:R1:W-:Y:S02]  /*2eac0*/  STL [R5+-0x4], R6 ;  /* 0xfffffc0605007387 */ /* 0x0003e40000100800 */
[----:B-1----:R-:W-:-:S07]  /*2ead0*/  MOV R6, R7 ;  /* 0x0000000700067202 */ /* 0x002fce0000000f00 */
.L_x_19216:
[----:B------:R-:W-:Y:S05]  /*2eae0*/  BSYNC.RECONVERGENT B1 ;  /* 0x0000000000017941 */ /* 0x000fea0003800200 */
.L_x_19212:
        /* <DEDUP_REMOVED lines=11> */
.L_x_19220:
        /* <DEDUP_REMOVED lines=11> */
.L_x_19221:
[----:B------:R-:W-:Y:S05]  /*2ec50*/  BSYNC.RELIABLE B2 ;  /* 0x0000000000027941 */ /* 0x000fea0003800100 */
.L_x_19219:
[----:B------:R4:W-:Y:S04]  /*2ec60*/  STL [R7+0x200], R6 ;  /* 0x0002000607007387 */ /* 0x0009e80000100800 */
[----:B------:R-:W2:Y:S04]  /*2ec70*/  LDL R10, [R5+-0x208] ;  /* 0xfffdf800050a7983 */ /* 0x000ea80000100800 */
[----:B--2---:R4:W-:Y:S04]  /*2ec80*/  STL [R7], R10 ;  /* 0x0000000a07007387 */ /* 0x0049e80000100800 */
[----:B------:R4:W-:Y:S04]  /*2ec90*/  STL [R5+-0x8], R9 ;  /* 0xfffff80905007387 */ /* 0x0009e80000100800 */
[----:B-----5:R4:W-:Y:S02]  /*2eca0*/  STL [R5+-0x208], R8 ;  /* 0xfffdf80805007387 */ /* 0x0209e40000100800 */
.L_x_19222:
[----:B------:R-:W-:Y:S05]  /*2ecb0*/  BSYNC.RECONVERGENT B1 ;  /* 0x0000000000017941 */ /* 0x000fea0003800200 */
.L_x_19218:
[----:B------:R-:W-:Y:S01]  /*2ecc0*/  VIADD R4, R4, 0xfffffffc ;  /* 0xfffffffc04047836 */ /* 0x000fe20000000000 */
[----:B------:R-:W-:Y:S06]  /*2ecd0*/  BRA `(.L_x_19223) ;  /* 0xfffffff8004c7947 */ /* 0x000fec000383ffff */
.L_x_19217:
[----:B------:R-:W-:Y:S05]  /*2ece0*/  @P1 BRA `(.L_x_19224) ;  /* 0xfffffff800081947 */ /* 0x000fea000383ffff */
[----:B------:R-:W4:Y:S04]  /*2ecf0*/  LDL.64 R2, [R1+0x20] ;  /* 0x0000200001027983 */ /* 0x000f280000100a00 */
        /* <DEDUP_REMOVED lines=12> */
[----:B------:R-:W-:Y:S04]  /*2edc0*/  STL [R1+0xbc4], R0 ;  /* 0x000bc40001007387 */ /* 0x000fe80000100800 */
[----:B------:R-:W3:Y:S04]  /*2edd0*/  LDL.64 R26, [R1+0x60] ;  /* 0x00006000011a7983 */ /* 0x000ee80000100a00 */
[----:B----4-:R0:W-:Y:S04]  /*2ede0*/  STL.64 [R1+0xa28], R2 ;  /* 0x000a280201007387 */ /* 0x0101e80000100a00 */
[----:B0-----:R-:W4:Y:S04]  /*2edf0*/  LDL.64 R2, [R1+0x90] ;  /* 0x0000900001027983 */ /* 0x001f280000100a00 */
[----:B-----5:R0:W-:Y:S04]  /*2ee00*/  STL.64 [R1+0xa48], R6 ;  /* 0x000a480601007387 */ /* 0x0201e80000100a00 */
[----:B0-----:R-:W5:Y:S04]  /*2ee10*/  LDL.64 R6, [R1+0x70] ;  /* 0x0000700001067983 */ /* 0x001f680000100a00 */
[----:B------:R0:W-:Y:S04]  /*2ee20*/  STL.64 [R1+0xa40], R12 ;  /* 0x000a400c01007387 */ /* 0x0001e80000100a00 */
[----:B0-----:R-:W3:Y:S04]  /*2ee30*/  LDL.64 R12, [R1+0x78] ;  /* 0x00007800010c7983 */ /* 0x001ee80000100a00 */
[----:B------:R0:W-:Y:S04]  /*2ee40*/  STL.64 [R1+0xa38], R10 ;  /* 0x000a380a01007387 */ /* 0x0001e80000100a00 */
[----:B------:R1:W-:Y:S04]  /*2ee50*/  STL.64 [R1+0xa20], R8 ;  /* 0x000a200801007387 */ /* 0x0003e80000100a00 */
[----:B0-----:R-:W3:Y:S04]  /*2ee60*/  LDL.64 R10, [R1+0x80] ;  /* 0x00008000010a7983 */ /* 0x001ee80000100a00 */
[----:B-1----:R-:W3:Y:S04]  /*2ee70*/  LDL.64 R8, [R1+0x98] ;  /* 0x0000980001087983 */ /* 0x002ee80000100a00 */
[----:B------:R0:W-:Y:S04]  /*2ee80*/  STL.64 [R1+0xa30], R28 ;  /* 0x000a301c01007387 */ /* 0x0001e80000100a00 */
[----:B------:R1:W-:Y:S04]  /*2ee90*/  STL.64 [R1+0xa18], R16 ;  /* 0x000a181001007387 */ /* 0x0003e80000100a00 */
[----:B------:R2:W-:Y:S04]  /*2eea0*/  STL.64 [R1+0xa10], R14 ;  /* 0x000a100e01007387 */ /* 0x0005e80000100a00 */
[----:B0-----:R-:W3:Y:S04]  /*2eeb0*/  LDL.64 R28, [R1+0x88] ;  /* 0x00008800011c7983 */ /* 0x001ee80000100a00 */
[----:B-1----:R-:W3:Y:S04]  /*2eec0*/  LDL.64 R16, [R1+0xa0] ;  /* 0x0000a00001107983 */ /* 0x002ee80000100a00 */
[----:B--2---:R-:W2:Y:S04]  /*2eed0*/  LDL.64 R14, [R1+0xa8] ;  /* 0x0000a800010e7983 */ /* 0x004ea80000100a00 */
[----:B------:R0:W-:Y:S04]  /*2eee0*/  STL.64 [R1+0xa08], R24 ;  /* 0x000a081801007387 */ /* 0x0001e80000100a00 */
[----:B------:R1:W-:Y:S04]  /*2eef0*/  STL.64 [R1+0xa00], R22 ;  /* 0x000a001601007387 */ /* 0x0003e80000100a00 */
[----:B------:R1:W-:Y:S04]  /*2ef00*/  STL.64 [R1+0x9f8], R20 ;  /* 0x0009f81401007387 */ /* 0x0003e80000100a00 */
[----:B0-----:R-:W2:Y:S04]  /*2ef10*/  LDL.64 R24, [R1+0xb0] ;  /* 0x0000b00001187983 */ /* 0x001ea80000100a00 */
[----:B-1----:R-:W2:Y:S04]  /*2ef20*/  LDL.64 R22, [R1+0xb8] ;  /* 0x0000b80001167983 */ /* 0x002ea80000100a00 */
[----:B------:R-:W2:Y:S04]  /*2ef30*/  LDL.64 R20, [R1+0xc0] ;  /* 0x0000c00001147983 */ /* 0x000ea80000100a00 */
[----:B------:R0:W-:Y:S04]  /*2ef40*/  STL.64 [R1+0x9f0], R18 ;  /* 0x0009f01201007387 */ /* 0x0001e80000100a00 */
[----:B0-----:R-:W2:Y:S04]  /*2ef50*/  LDL.64 R18, [R1+0xc8] ;  /* 0x0000c80001127983 */ /* 0x001ea80000100a00 */
[----:B----4-:R0:W-:Y:S04]  /*2ef60*/  STL.64 [R1+0x9b8], R2 ;  /* 0x0009b80201007387 */ /* 0x0101e80000100a00 */
[----:B0-----:R-:W4:Y:S04]  /*2ef70*/  LDL.64 R2, [R1+0x100] ;  /* 0x0001000001027983 */ /* 0x001f280000100a00 */
[----:B------:R0:W-:Y:S04]  /*2ef80*/  STL.64 [R1+0x9e0], R4 ;  /* 0x0009e00401007387 */ /* 0x0001e80000100a00 */
[----:B-----5:R1:W-:Y:S04]  /*2ef90*/  STL.64 [R1+0x9d8], R6 ;  /* 0x0009d80601007387 */ /* 0x0203e80000100a00 */
[----:B0-----:R-:W5:Y:S04]  /*2efa0*/  LDL.64 R4, [R1+0xd8] ;  /* 0x0000d80001047983 */ /* 0x001f680000100a00 */
[----:B-1----:R-:W5:Y:S04]  /*2efb0*/  LDL.64 R6, [R1+0xe0] ;  /* 0x0000e00001067983 */ /* 0x002f680000100a00 */
[----:B---3--:R0:W-:Y:S04]  /*2efc0*/  STL.64 [R1+0x9d0], R12 ;  /* 0x0009d00c01007387 */ /* 0x0081e80000100a00 */
[----:B0-----:R-:W3:Y:S04]  /*2efd0*/  LDL.64 R12, [R1+0xe8] ;  /* 0x0000e800010c7983 */ /* 0x001ee80000100a00 */
[----:B------:R0:W-:Y:S04]  /*2efe0*/  STL.64 [R1+0x9c8], R10 ;  /* 0x0009c80a01007387 */ /* 0x0001e80000100a00 */
[----:B------:R1:W-:Y:S04]  /*2eff0*/  STL.64 [R1+0x9b0], R8 ;  /* 0x0009b00801007387 */ /* 0x0003e80000100a00 */
        /* <DEDUP_REMOVED lines=18> */
[----:B-----5:R0:W-:Y:S04]  /*2f120*/  STL.64 [R1+0x970], R4 ;  /* 0x0009700401007387 */ /* 0x0201e80000100a00 */
[----:B------:R1:W-:Y:S04]  /*2f130*/  STL.64 [R1+0x968], R6 ;  /* 0x0009680601007387 */ /* 0x0003e80000100a00 */
        /* <DEDUP_REMOVED lines=49> */
[----:B0-----:R-:W4:Y:S01]  /*2f450*/  LDL.64 R2, [R1+0x230] ;  /* 0x0002300001027983 */ /* 0x001f220000100a00 */
[----:B------:R-:W0:Y:S01]  /*2f460*/  S2UR UR5, SR_CgaCtaId ;  /* 0x00000000000579c3 */ /* 0x000e220000008800 */
[----:B------:R-:W-:-:S02]  /*2f470*/  UMOV UR4, 0x400 ;  /* 0x0000040000047882 */ /* 0x000fc40000000000 */
[----:B-----5:R-:W-:Y:S04]  /*2f480*/  STL.64 [R1+0xab8], R4 ;  /* 0x000ab80401007387 */ /* 0x020fe80000100a00 */
[----:B------:R-:W-:Y:S01]  /*2f490*/  STL.64 [R1+0xab0], R6 ;  /* 0x000ab00601007387 */ /* 0x000fe20000100a00 */
[----:B0-----:R-:W-:-:S09]  /*2f4a0*/  ULEA UR4, UR5, UR4, 0x18 ;  /* 0x0000000405047291 */ /* 0x001fd2000f8ec0ff */
[----:B------:R-:W0:Y:S04]  /*2f4b0*/  LDS.128 R4, [UR4+0x1010] ;  /* 0x00101004ff047984 */ /* 0x000e280008000c00 */
[----:B---3--:R0:W-:Y:S02]  /*2f4c0*/  STL.64 [R1+0xaa8], R12 ;  /* 0x000aa80c01007387 */ /* 0x0081e40000100a00 */
[----:B0-----:R-:W-:Y:S02]  /*2f4d0*/  IMAD.MOV.U32 R12, RZ, RZ, R4 ;  /* 0x000000ffff0c7224 */ /* 0x001fe400078e0004 */
[----:B------:R-:W-:Y:S04]  /*2f4e0*/  STL.64 [R1+0xaa0], R10 ;  /* 0x000aa00a01007387 */ /* 0x000fe80000100a00 */
[----:B------:R-:W-:Y:S04]  /*2f4f0*/  STL.64 [R1+0xa98], R8 ;  /* 0x000a980801007387 */ /* 0x000fe80000100a00 */
[----:B------:R0:W-:Y:S04]  /*2f500*/  STL.64 [R1+0xad0], R28 ;  /* 0x000ad01c01007387 */ /* 0x0001e80000100a00 */
[----:B------:R-:W-:Y:S04]  /*2f510*/  STL.64 [R1+0xa90], R16 ;  /* 0x000a901001007387 */ /* 0x000fe80000100a00 */
[----:B--2---:R-:W-:Y:S04]  /*2f520*/  STL.64 [R1+0xa88], R14 ;  /* 0x000a880e01007387 */ /* 0x004fe80000100a00 */
[----:B0-----:R-:W2:Y:S04]  /*2f530*/  LDL.64 R28, [R1+0x220] ;  /* 0x00022000011c7983 */ /* 0x001ea80000100a00 */
[----:B------:R-:W-:Y:S04]  /*2f540*/  STL.64 [R1+0xa80], R24 ;  /* 0x000a801801007387 */ /* 0x000fe80000100a00 */
[----:B------:R-:W-:Y:S04]  /*2f550*/  STL.64 [R1+0xa78], R22 ;  /* 0x000a781601007387 */ /* 0x000fe80000100a00 */
[----:B------:R-:W-:Y:S04]  /*2f560*/  STL.64 [R1+0xa70], R20 ;  /* 0x000a701401007387 */ /* 0x000fe80000100a00 */
[----:B------:R-:W-:Y:S01]  /*2f570*/  STL.64 [R1+0xa68], R18 ;  /* 0x000a681201007387 */ /* 0x000fe20000100a00 */
[----:B----4-:R-:W-:-:S03]  /*2f580*/  MOV R0, R3 ;  /* 0x0000000300007202 */ /* 0x010fc60000000f00 */
[----:B------:R0:W-:Y:S01]  /*2f590*/  STL [R1+0xa50], R2 ;  /* 0x000a500201007387 */ /* 0x0001e20000100800 */
[----:B------:R-:W-:-:S03]  /*2f5a0*/  IMAD.MOV.U32 R3, RZ, RZ, R5 ;  /* 0x000000ffff037224 */ /* 0x000fc600078e0005 */
[----:B------:R1:W-:Y:S01]  /*2f5b0*/  STL [R1+0xed8], R0 ;  /* 0x000ed80001007387 */ /* 0x0003e20000100800 */
[----:B0-----:R-:W-:Y:S01]  /*2f5c0*/  MOV R2, R6 ;  /* 0x0000000600027202 */ /* 0x001fe20000000f00 */
[----:B-1----:R-:W-:Y:S02]  /*2f5d0*/  IMAD.MOV.U32 R0, RZ, RZ, R7 ;  /* 0x000000ffff007224 */ /* 0x002fe400078e0007 */
[----:B------:R-:W0:Y:S02]  /*2f5e0*/  LDS.128 R4, [UR4+0x1000] ;  /* 0x00100004ff047984 */ /* 0x000e240008000c00 */
[----:B0-----:R-:W-:Y:S01]  /*2f5f0*/  IMAD.MOV.U32 R11, RZ, RZ, R4 ;  /* 0x000000ffff0b7224 */ /* 0x001fe200078e0004 */
[----:B------:R-:W-:Y:S01]  /*2f600*/  MOV R10, R5 ;  /* 0x00000005000a7202 */ /* 0x000fe20000000f00 */
[----:B------:R-:W-:Y:S02]  /*2f610*/  IMAD.MOV.U32 R9, RZ, RZ, R6 ;  /* 0x000000ffff097224 */ /* 0x000fe400078e0006 */
[----:B------:R-:W-:-:S02]  /*2f620*/  IMAD.MOV.U32 R8, RZ, RZ, R7 ;  /* 0x000000ffff087224 */ /* 0x000fc400078e0007 */
[----:B------:R-:W0:Y:S02]  /*2f630*/  LDS.128 R4, [UR4+0xff0] ;  /* 0x000ff004ff047984 */ /* 0x000e240008000c00 */
[----:B0-----:R-:W-:Y:S01]  /*2f640*/  MOV R16, R4 ;  /* 0x0000000400107202 */ /* 0x001fe20000000f00 */
[----:B------:R-:W-:Y:S01]  /*2f650*/  IMAD.MOV.U32 R15, RZ, RZ, R5 ;  /* 0x000000ffff0f7224 */ /* 0x000fe200078e0005 */
[----:B------:R-:W-:Y:S01]  /*2f660*/  MOV R13, R7 ;  /* 0x00000007000d7202 */ /* 0x000fe20000000f00 */
[----:B------:R-:W-:Y:S02]  /*2f670*/  IMAD.MOV.U32 R14, RZ, RZ, R6 ;  /* 0x000000ffff0e7224 */ /* 0x000fe400078e0006 */
[----:B------:R-:W0:Y:S02]  /*2f680*/  LDS.128 R4, [UR4+0xfe0] ;  /* 0x000fe004ff047984 */ /* 0x000e240008000c00 */
[----:B0-----:R-:W-:Y:S01]  /*2f690*/  IMAD.MOV.U32 R24, RZ, RZ, R4 ;  /* 0x000000ffff187224 */ /* 0x001fe200078e0004 */
[----:B------:R-:W-:Y:S01]  /*2f6a0*/  MOV R22, R6 ;  /* 0x0000000600167202 */ /* 0x000fe20000000f00 */
[----:B------:R-:W-:-:S02]  /*2f6b0*/  IMAD.MOV.U32 R23, RZ, RZ, R5 ;  /* 0x000000ffff177224 */ /* 0x000fc400078e0005 */
[----:B------:R-:W-:Y:S02]  /*2f6c0*/  IMAD.MOV.U32 R21, RZ, RZ, R7 ;  /* 0x000000ffff157224 */ /* 0x000fe400078e0007 */
[----:B------:R-:W0:Y:S02]  /*2f6d0*/  LDS.128 R4, [UR4+0xfd0] ;  /* 0x000fd004ff047984 */ /* 0x000e240008000c00 */
[----:B0-----:R-:W-:Y:S01]  /*2f6e0*/  IMAD.MOV.U32 R20, RZ, RZ, R4 ;  /* 0x000000ffff147224 */ /* 0x001fe200078e0004 */
[----:B------:R-:W-:Y:S01]  /*2f6f0*/  MOV R19, R5 ;  /* 0x0000000500137202 */ /* 0x000fe20000000f00 */
[----:B------:R-:W-:Y:S02]  /*2f700*/  IMAD.MOV.U32 R18, RZ, RZ, R6 ;  /* 0x000000ffff127224 */ /* 0x000fe400078e0006 */
[----:B------:R-:W-:Y:S02]  /*2f710*/  IMAD.MOV.U32 R17, RZ, RZ, R7 ;  /* 0x000000ffff117224 */ /* 0x000fe400078e0007 */
[----:B------:R-:W0:Y:S04]  /*2f720*/  LDS.128 R4, [UR4+0xfc0] ;  /* 0x000fc004ff047984 */ /* 0x000e280008000c00 */
[----:B0-----:R0:W-:Y:S04]  /*2f730*/  STL.64 [R1+0xfb8], R6 ;  /* 0x000fb80601007387 */ /* 0x0011e80000100a00 */
[----:B------:R1:W-:Y:S01]  /*2f740*/  STL.64 [R1+0xfb0], R4 ;  /* 0x000fb00401007387 */ /* 0x0003e20000100a00 */
[----:B0-----:R-:W-:Y:S01]  /*2f750*/  IMAD.MOV.U32 R6, RZ, RZ, R22 ;  /* 0x000000ffff067224 */ /* 0x001fe200078e0016 */
[----:B------:R-:W-:-:S02]  /*2f760*/  MOV R7, R21 ;  /* 0x0000001500077202 */ /* 0x000fc40000000f00 */
[----:B-1----:R-:W-:Y:S01]  /*2f770*/  MOV R4, R24 ;  /* 0x0000001800047202 */ /* 0x002fe20000000f00 */
[----:B------:R-:W-:Y:S02]  /*2f780*/  IMAD.MOV.U32 R5, RZ, RZ, R23 ;  /* 0x000000ffff057224 */ /* 0x000fe400078e0017 */
[----:B------:R0:W-:Y:S04]  /*2f790*/  STL.64 [R1+0xfd8], R6 ;  /* 0x000fd80601007387 */ /* 0x0001e80000100a00 */
[----:B------:R1:W-:Y:S01]  /*2f7a0*/  STL.64 [R1+0xfd0], R4 ;  /* 0x000fd00401007387 */ /* 0x0003e20000100a00 */
[----:B0-----:R-:W-:Y:S01]  /*2f7b0*/  MOV R6, R9 ;  /* 0x0000000900067202 */ /* 0x001fe20000000f00 */
[----:B------:R-:W-:Y:S02]  /*2f7c0*/  IMAD.MOV.U32 R7, RZ, RZ, R8 ;  /* 0x000000ffff077224 */ /* 0x000fe400078e0008 */
[----:B-1----:R-:W-:-:S02]  /*2f7d0*/  IMAD.MOV.U32 R4, RZ, RZ, R11 ;  /* 0x000000ffff047224 */ /* 0x002fc400078e000b */
[----:B------:R-:W-:Y:S02]  /*2f7e0*/  IMAD.MOV.U32 R5, RZ, RZ, R10 ;  /* 0x000000ffff057224 */ /* 0x000fe400078e000a */
[----:B------:R-:W0:Y:S04]  /*2f7f0*/  LDS.128 R8, [UR4+0xfb0] ;  /* 0x000fb004ff087984 */ /* 0x000e280008000c00 */
[----:B0-----:R0:W-:Y:S02]  /*2f800*/  STL.64 [R1+0xfa0], R8 ;  /* 0x000fa00801007387 */ /* 0x0011e40000100a00 */
[----:B0-----:R-:W-:Y:S02]  /*2f810*/  IMAD.MOV.U32 R8, RZ, RZ, R20 ;  /* 0x000000ffff087224 */ /* 0x001fe400078e0014 */
[----:B------:R-:W0:Y:S04]  /*2f820*/  LDS.128 R20, [UR4+0xf80] ;  /* 0x000f8004ff147984 */ /* 0x000e280008000c00 */
[----:B------:R-:W-:Y:S04]  /*2f830*/  STL.64 [R1+0xff8], R6 ;  /* 0x000ff80601007387 */ /* 0x000fe80000100a00 */
[----:B------:R-:W-:Y:S04]  /*2f840*/  STL.64 [R1+0xff0], R4 ;  /* 0x000ff00401007387 */ /* 0x000fe80000100a00 */
[----:B------:R-:W-:Y:S04]  /*2f850*/  LDS.128 R4, [UR4+0xf50] ;  /* 0x000f5004ff047984 */ /* 0x000fe80008000c00 */
[----:B0-----:R-:W-:Y:S04]  /*2f860*/  STL [R1+0xf9c], R20 ;  /* 0x000f9c1401007387 */ /* 0x001fe80000100800 */
[----:B------:R-:W-:Y:S04]  /*2f870*/  STL [R1+0xf98], R21 ;  /* 0x000f981501007387 */ /* 0x000fe80000100800 */
[----:B------:R-:W-:Y:S04]  /*2f880*/  STL [R1+0xf94], R22 ;  /* 0x000f941601007387 */ /* 0x000fe80000100800 */
[----:B------:R-:W-:Y:S04]  /*2f890*/  STL [R1+0xf90], R23 ;  /* 0x000f901701007387 */ /* 0x000fe80000100800 */
[----:B------:R-:W0:Y:S01]  /*2f8a0*/  LDS.128 R20, [UR4+0xf60] ;  /* 0x000f6004ff147984 */ /* 0x000e220008000c00 */
[----:B------:R-:W-:-:S03]  /*2f8b0*/  MOV R9, R19 ;  /* 0x0000001300097202 */ /* 0x000fc60000000f00 */
[----:B------:R-:W-:Y:S04]  /*2f8c0*/  STL.64 [R1+0xfa8], R10 ;  /* 0x000fa80a01007387 */ /* 0x000fe80000100a00 */
[----:B0-----:R0:W-:Y:S04]  /*2f8d0*/  STL.64 [R1+0x878], R20 ;  /* 0x0008781401007387 */ /* 0x0011e80000100a00 */
[----:B------:R1:W-:Y:S01]  /*2f8e0*/  STL.64 [R1+0x880], R22 ;  /* 0x0008801601007387 */ /* 0x0003e20000100a00 */
[----:B0-----:R-:W-:Y:S01]  /*2f8f0*/  IMAD.MOV.U32 R20, RZ, RZ, R4 ;  /* 0x000000ffff147224 */ /* 0x001fe200078e0004 */
[----:B------:R-:W-:Y:S01]  /*2f900*/  MOV R21, R5 ;  /* 0x0000000500157202 */ /* 0x000fe20000000f00 */
[----:B-1----:R-:W-:-:S02]  /*2f910*/  IMAD.MOV.U32 R22, RZ, RZ, R6 ;  /* 0x000000ffff167224 */ /* 0x002fc400078e0006 */
[----:B------:R-:W-:Y:S02]  /*2f920*/  IMAD.MOV.U32 R23, RZ, RZ, R7 ;  /* 0x000000ffff177224 */ /* 0x000fe400078e0007 */
[----:B------:R-:W0:Y:S01]  /*2f930*/  LDS.128 R4, [UR4+0xf40] ;  /* 0x000f4004ff047984 */ /* 0x000e220008000c00 */
[----:B------:R-:W-:Y:S02]  /*2f940*/  IMAD.MOV.U32 R10, RZ, RZ, R18 ;  /* 0x000000ffff0a7224 */ /* 0x000fe400078e0012 */
[----:B------:R-:W-:Y:S01]  /*2f950*/  IMAD.MOV.U32 R11, RZ, RZ, R17 ;  /* 0x000000ffff0b7224 */ /* 0x000fe200078e0011 */
[----:B------:R1:W-:Y:S04]  /*2f960*/  STL.64 [R1+0xfc0], R8 ;  /* 0x000fc00801007387 */ /* 0x0003e80000100a00 */
[----:B------:R3:W-:Y:S01]  /*2f970*/  STL.64 [R1+0xfc8], R10 ;  /* 0x000fc80a01007387 */ /* 0x0007e20000100a00 */
[----:B-1----:R-:W-:Y:S01]  /*2f980*/  MOV R8, R16 ;  /* 0x0000001000087202 */ /* 0x002fe20000000f00 */
[----:B------:R-:W-:-:S02]  /*2f990*/  IMAD.MOV.U32 R9, RZ, RZ, R15 ;  /* 0x000000ffff097224 */ /* 0x000fc400078e000f */
[----:B--2---:R-:W-:Y:S01]  /*2f9a0*/  STL.64 [R1+0xa60], R28 ;  /* 0x000a601c01007387 */ /* 0x004fe20000100a00 */
[----:B---3--:R-:W-:Y:S01]  /*2f9b0*/  IMAD.MOV.U32 R10, RZ, RZ, R14 ;  /* 0x000000ffff0a7224 */ /* 0x008fe200078e000e */
[----:B------:R-:W-:Y:S02]  /*2f9c0*/  MOV R11, R13 ;  /* 0x0000000d000b7202 */ /* 0x000fe40000000f00 */
[----:B------:R1:W-:Y:S04]  /*2f9d0*/  STL.64 [R1+0xfe0], R8 ;  /* 0x000fe00801007387 */ /* 0x0003e80000100a00 */
[----:B------:R2:W-:Y:S04]  /*2f9e0*/  STL.64 [R1+0xfe8], R10 ;  /* 0x000fe80a01007387 */ /* 0x0005e80000100a00 */
[----:B------:R3:W-:Y:S01]  /*2f9f0*/  STL.64 [R1+0x9e8], R26 ;  /* 0x0009e81a01007387 */ /* 0x0007e20000100a00 */
[----:B-1----:R-:W-:-:S03]  /*2fa00*/  IMAD.MOV.U32 R9, RZ, RZ, R3 ;  /* 0x000000ffff097224 */ /* 0x002fc600078e0003 */
[----:B------:R-:W-:Y:S01]  /*2fa10*/  LDS.128 R16, [UR4+0xf90] ;  /* 0x000f9004ff107984 */ /* 0x000fe20008000c00 */
[----:B--2---:R-:W-:Y:S01]  /*2fa20*/  MOV R10, R2 ;  /* 0x00000002000a7202 */ /* 0x004fe20000000f00 */
[----:B------:R-:W-:Y:S01]  /*2fa30*/  IMAD.MOV.U32 R11, RZ, RZ, R0 ;  /* 0x000000ffff0b7224 */ /* 0x000fe200078e0000 */
[----:B0-----:R-:W-:Y:S01]  /*2fa40*/  MOV R28, R4 ;  /* 0x00000004001c7202 */ /* 0x001fe20000000f00 */
[----:B------:R-:W-:Y:S01]  /*2fa50*/  IMAD.MOV.U32 R3, RZ, RZ, R5 ;  /* 0x000000ffff037224 */ /* 0x000fe200078e0005 */
[----:B------:R-:W-:Y:S01]  /*2fa60*/  MOV R0, R7 ;  /* 0x0000000700007202 */ /* 0x000fe20000000f00 */
[----:B------:R-:W-:Y:S01]  /*2fa70*/  IMAD.MOV.U32 R2, RZ, RZ, R6 ;  /* 0x000000ffff027224 */ /* 0x000fe200078e0006 */
[----:B------:R-:W2:Y:S04]  /*2fa80*/  LDL.LU.64 R4, [R1+0xff0] ;  /* 0x000ff00001047983 */ /* 0x000ea80000300a00 */
[----:B------:R-:W4:Y:S04]  /*2fa90*/  LDL.LU.64 R6, [R1+0xff8] ;  /* 0x000ff80001067983 */ /* 0x000f280000300a00 */
[----:B---3--:R-:W3:Y:S04]  /*2faa0*/  LDL.64 R26, [R1+0xd0] ;  /* 0x0000d000011a7983 */ /* 0x008ee80000100a00 */
[----:B--2---:R-:W-:Y:S04]  /*2fab0*/  STL.64 [R1+0x7e0], R4 ;  /* 0x0007e00401007387 */ /* 0x004fe80000100a00 */
[----:B----4-:R-:W-:Y:S04]  /*2fac0*/  STL.64 [R1+0x7e8], R6 ;  /* 0x0007e80601007387 */ /* 0x010fe80000100a00 */
[----:B------:R-:W0:Y:S04]  /*2fad0*/  LDS.128 R4, [UR4+0xf20] ;  /* 0x000f2004ff047984 */ /* 0x000e280008000c00 */
[----:B---3--:R1:W-:Y:S04]  /*2fae0*/  STL.64 [R1+0x978], R26 ;  /* 0x0009781a01007387 */ /* 0x0083e80000100a00 */
[----:B-1----:R-:W2:Y:S04]  /*2faf0*/  LDL.64 R26, [R1+0x148] ;  /* 0x00014800011a7983 */ /* 0x002ea80000100a00 */
[----:B0-----:R0:W-:Y:S04]  /*2fb00*/  STL.64 [R1+0x928], R4 ;  /* 0x0009280401007387 */ /* 0x0011e80000100a00 */
[----:B------:R1:W-:Y:S04]  /*2fb10*/  STL.64 [R1+0x930], R6 ;  /* 0x0009300601007387 */ /* 0x0003e80000100a00 */
[----:B0-----:R-:W3:Y:S04]  /*2fb20*/  LDL.LU.64 R4, [R1+0xfd0] ;  /* 0x000fd00001047983 */ /* 0x001ee80000300a00 */
[----:B-1----:R-:W4:Y:S01]  /*2fb30*/  LDL.LU.64 R6, [R1+0xfd8] ;  /* 0x000fd80001067983 */ /* 0x002f220000300a00 */
[----:B------:R-:W-:-:S03]  /*2fb40*/  IMAD.MOV.U32 R8, RZ, RZ, R12 ;  /* 0x000000ffff087224 */ /* 0x000fc600078e000c */
[----:B------:R-:W0:Y:S04]  /*2fb50*/  LDS.128 R12, [UR4+0xfa0] ;  /* 0x000fa004ff0c7984 */ /* 0x000e280008000c00 */
[----:B0-----:R0:W-:Y:S04]  /*2fb60*/  STL.64 [R1+0x780], R12 ;  /* 0x0007800c01007387 */ /* 0x0011e80000100a00 */
[----:B------:R1:W-:Y:S01]  /*2fb70*/  STL.64 [R1+0x788], R14 ;  /* 0x0007880e01007387 */ /* 0x0003e20000100a00 */
[----:B0-----:R-:W-:Y:S01]  /*2fb80*/  IMAD.MOV.U32 R12, RZ, RZ, R20 ;  /* 0x000000ffff0c7224 */ /* 0x001fe200078e0014 */
[----:B------:R-:W-:-:S02]  /*2fb90*/  MOV R13, R21 ;  /* 0x00000015000d7202 */ /* 0x000fc40000000f00 */
[----:B------:R-:W5:Y:S01]  /*2fba0*/  LDL.LU R20, [R1+0xf9c] ;  /* 0x000f9c0001147983 */ /* 0x000f620000300800 */
[----:B-1----:R-:W-:Y:S02]  /*2fbb0*/  IMAD.MOV.U32 R14, RZ, RZ, R22 ;  /* 0x000000ffff0e7224 */ /* 0x002fe400078e0016 */
[----:B------:R-:W-:Y:S01]  /*2fbc0*/  IMAD.MOV.U32 R15, RZ, RZ, R23 ;  /* 0x000000ffff0f7224 */ /* 0x000fe200078e0017 */
[----:B------:R-:W5:Y:S04]  /*2fbd0*/  LDL.LU R21, [R1+0xf98] ;  /* 0x000f980001157983 */ /* 0x000f680000300800 */
[----:B------:R-:W5:Y:S04]  /*2fbe0*/  LDL.LU R22, [R1+0xf94] ;  /* 0x000f940001167983 */ /* 0x000f680000300800 */
[----:B------:R-:W5:Y:S04]  /*2fbf0*/  LDL.LU R23, [R1+0xf90] ;  /* 0x000f900001177983 */ /* 0x000f680000300800 */
[----:B--2---:R0:W-:Y:S04]  /*2fc00*/  STL.64 [R1+0xb38], R26 ;  /* 0x000b381a01007387 */ /* 0x0041e80000100a00 */
[----:B0-----:R-:W2:Y:S04]  /*2fc10*/  LDL.64 R26, [R1+0x1b8] ;  /* 0x0001b800011a7983 */ /* 0x001ea80000100a00 */
[----:B---3--:R-:W-:Y:S04]  /*2fc20*/  STL.64 [R1+0x7c0], R4 ;  /* 0x0007c00401007387 */ /* 0x008fe80000100a00 */
[----:B----4-:R-:W-:Y:S04]  /*2fc30*/  STL.64 [R1+0x7c8], R6 ;  /* 0x0007c80601007387 */ /* 0x010fe80000100a00 */
[----:B------:R-:W0:Y:S04]  /*2fc40*/  LDS.128 R4, [UR4+0xf00] ;  /* 0x000f0004ff047984 */ /* 0x000e280008000c00 */
[----:B0-----:R0:W-:Y:S04]  /*2fc50*/  STL.64 [R1+0x908], R4 ;  /* 0x0009080401007387 */ /* 0x0011e80000100a00 */
[----:B------:R1:W-:Y:S04]  /*2fc60*/  STL.64 [R1+0x910], R6 ;  /* 0x0009100601007387 */ /* 0x0003e80000100a00 */
[----:B0-----:R-:W3:Y:S04]  /*2fc70*/  LDL.LU.64 R4, [R1+0xfb0] ;  /* 0x000fb00001047983 */ /* 0x001ee80000300a00 */
[----:B-1----:R-:W4:Y:S04]  /*2fc80*/  LDL.LU.64 R6, [R1+0xfb8] ;  /* 0x000fb80001067983 */ /* 0x002f280000300a00 */
[----:B------:R-:W-:Y:S04]  /*2fc90*/  STL.64 [R1+0x7f0], R8 ;  /* 0x0007f00801007387 */ /* 0x000fe80000100a00 */
[----:B------:R-:W-:Y:S04]  /*2fca0*/  STL.64 [R1+0x7f8], R10 ;  /* 0x0007f80a01007387 */ /* 0x000fe80000100a00 */
[----:B------:R-:W0:Y:S04]  /*2fcb0*/  LDS.128 R8, [UR4+0xf30] ;  /* 0x000f3004ff087984 */ /* 0x000e280008000c00 */
[----:B0-----:R0:W-:Y:S04]  /*2fcc0*/  STL.64 [R1+0x8d8], R8 ;  /* 0x0008d80801007387 */ /* 0x0011e80000100a00 */
[----:B------:R1:W-:Y:S04]  /*2fcd0*/  STL.64 [R1+0x8e0], R10 ;  /* 0x0008e00a01007387 */ /* 0x0003e80000100a00 */
[----:B0-----:R-:W4:Y:S04]  /*2fce0*/  LDL.LU.64 R8, [R1+0xfe0] ;  /* 0x000fe00001087983 */ /* 0x001f280000300a00 */
[----:B-1----:R-:W4:Y:S04]  /*2fcf0*/  LDL.LU.64 R10, [R1+0xfe8] ;  /* 0x000fe800010a7983 */ /* 0x002f280000300a00 */
[----:B-----5:R-:W-:Y:S04]  /*2fd00*/  STL.64 [R1+0x760], R20 ;  /* 0x0007601401007387 */ /* 0x020fe80000100a00 */
[----:B--2---:R0:W-:Y:S04]  /*2fd10*/  STL.64 [R1+0xac8], R26 ;  /* 0x000ac81a01007387 */ /* 0x0041e80000100a00 */
[----:B0-----:R-:W2:Y:S04]  /*2fd20*/  LDL.64 R26, [R1+0x228] ;  /* 0x00022800011a7983 */ /* 0x001ea80000100a00 */
[----:B---3--:R-:W-:Y:S04]  /*2fd30*/  STL.64 [R1+0x7a0], R4 ;  /* 0x0007a00401007387 */ /* 0x008fe80000100a00 */
[----:B----4-:R-:W-:Y:S04]  /*2fd40*/  STL.64 [R1+0x7a8], R6 ;  /* 0x0007a80601007387 */ /* 0x010fe80000100a00 */
[----:B------:R-:W0:Y:S04]  /*2fd50*/  LDS.128 R4, [UR4+0xee0] ;  /* 0x000ee004ff047984 */ /* 0x000e280008000c00 */
[----:B0-----:R-:W-:Y:S01]  /*2fd60*/  STL.64 [R1+0x8c8], R4 ;  /* 0x0008c80401007387 */ /* 0x001fe20000100a00 */
[----:B------:R-:W-:-:S03]  /*2fd70*/  IMAD.MOV.U32 R29, RZ, RZ, R7 ;  /* 0x000000ffff1d7224 */ /* 0x000fc600078e0007 */
[----:B------:R-:W-:Y:S04]  /*2fd80*/  STL [R1+0x8d0], R6 ;  /* 0x0008d00601007387 */ /* 0x000fe80000100800 */
[----:B------:R-:W0:Y:S04]  /*2fd90*/  LDS.128 R4, [UR4+0xed0] ;  /* 0x000ed004ff047984 */ /* 0x000e280008000c00 */
[----:B------:R-:W-:Y:S04]  /*2fda0*/  STL.64 [R1+0x768], R22 ;  /* 0x0007681601007387 */ /* 0x000fe80000100a00 */
[----:B------:R-:W1:Y:S04]  /*2fdb0*/  LDS.128 R20, [UR4+0xe90] ;  /* 0x000e9004ff147984 */ /* 0x000e680008000c00 */
[----:B0-----:R-:W-:Y:S04]  /*2fdc0*/  STL.64 [R1+0x8b8], R4 ;  /* 0x0008b80401007387 */ /* 0x001fe80000100a00 */
[----:B------:R-:W-:Y:S04]  /*2fdd0*/  STL.64 [R1+0x8c0], R6 ;  /* 0x0008c00601007387 */ /* 0x000fe80000100a00 */
[----:B------:R-:W0:Y:S04]  /*2fde0*/  LDS.128 R4, [UR4+0xec0] ;  /* 0x000ec004ff047984 */ /* 0x000e280008000c00 */
[----:B-1----:R-:W-:Y:S04]  /*2fdf0*/  STL.64 [R1+0x858], R20 ;  /* 0x0008581401007387 */ /* 0x002fe80000100a00 */
        /* <DEDUP_REMOVED lines=11> */
[----:B------:R3:W-:Y:S04]  /*2feb0*/  STL.64 [R1+0x778], R18 ;  /* 0x0007781201007387 */ /* 0x0007e80000100a00 */
[----:B------:R-:W-:Y:S04]  /*2fec0*/  STL.64 [R1+0x7d0], R8 ;  /* 0x0007d00801007387 */ /* 0x000fe80000100a00 */
[----:B------:R-:W-:Y:S01]  /*2fed0*/  STL.64 [R1+0x7d8], R10 ;  /* 0x0007d80a01007387 */ /* 0x000fe20000100a00 */
[----:B---3--:R-:W-:-:S03]  /*2fee0*/  MOV R19, R0 ;  /* 0x0000000000137202 */ /* 0x008fc60000000f00 */
[----:B------:R-:W3:Y:S04]  /*2fef0*/  LDS.128 R8, [UR4+0xf10] ;  /* 0x000f1004ff087984 */ /* 0x000ee80008000c00 */
[----:B-1----:R-:W-:Y:S04]  /*2ff00*/  STL.64 [R1+0x838], R20 ;  /* 0x0008381401007387 */ /* 0x002fe80000100a00 */
[----:B------:R-:W-:Y:S01]  /*2ff10*/  STL [R1+0x840], R22 ;  /* 0x0008401601007387 */ /* 0x000fe20000100800 */
[----:B0-----:R-:W-:-:S03]  /*2ff20*/  MOV R0, R7 ;  /* 0x0000000700007202 */ /* 0x001fc60000000f00 */
[----:B--2---:R-:W-:Y:S04]  /*2ff30*/  STL.64 [R1+0xa58], R26 ;  /* 0x000a581a01007387 */ /* 0x004fe80000100a00 */
[----:B------:R0:W-:Y:S04]  /*2ff40*/  STL [R1+0xf8c], R0 ;  /* 0x000f8c0001007387 */ /* 0x0001e80000100800 */
[----:B------:R-:W-:Y:S01]  /*2ff50*/  LDS.128 R24, [UR4+0xf70] ;  /* 0x000f7004ff187984 */ /* 0x000fe20008000c00 */
[----:B------:R-:W-:-:S03]  /*2ff60*/  IMAD.MOV.U32 R18, RZ, RZ, R2 ;  /* 0x000000ffff127224 */ /* 0x000fc600078e0002 */
[----:B------:R-:W-:Y:S01]  /*2ff70*/  STL.64 [R1+0x770], R16 ;  /* 0x0007701001007387 */ /* 0x000fe20000100a00 */
[----:B0-----:R-:W-:-:S03]  /*2ff80*/  IMAD.MOV.U32 R0, RZ, RZ, R23 ;  /* 0x000000ffff007224 */ /* 0x001fc600078e0017 */
[----:B------:R-:W0:Y:S04]  /*2ff90*/  LDS.128 R20, [UR4+0xe60] ;  /* 0x000e6004ff147984 */ /* 0x000e280008000c00 */
[----:B---3--:R1:W-:Y:S04]  /*2ffa0*/  STL.64 [R1+0x918], R8 ;  /* 0x0009180801007387 */ /* 0x0083e80000100a00 */
[----:B------:R2:W-:Y:S04]  /*2ffb0*/  STL.64 [R1+0x920], R10 ;  /* 0x0009200a01007387 */ /* 0x0005e80000100a00 */
[----:B------:R-:W3:Y:S04]  /*2ffc0*/  LDL.LU R7, [R1+0x8e4] ;  /* 0x0008e40001077983 */ /* 0x000ee80000300800 */
[----:B-1----:R-:W4:Y:S04]  /*2ffd0*/  LDL.LU.64 R8, [R1+0xfc0] ;  /* 0x000fc00001087983 */ /* 0x002f280000300a00 */
[----:B--2---:R-:W2:Y:S04]  /*2ffe0*/  LDL.LU.64 R10, [R1+0xfc8] ;  /* 0x000fc800010a7983 */ /* 0x004ea80000300a00 */
[----:B0-----:R-:W-:Y:S04]  /*2fff0*/  STL.64 [R1+0x828], R20 ;  /* 0x0008281401007387 */ /* 0x001fe80000100a00 */
[----:B------:R-:W-:Y:S04]  /*30000*/  STL.64 [R1+0x830], R22 ;  /* 0x0008301601007387 */ /* 0x000fe80000100a00 */
[----:B------:R-:W0:Y:S04]  /*30010*/  LDS.128 R20, [UR4+0xe50] ;  /* 0x000e5004ff147984 */ /* 0x000e280008000c00 */
[----:B------:R-:W-:Y:S04]  /*30020*/  STL.64 [R1+0x750], R24 ;  /* 0x0007501801007387 */ /* 0x000fe80000100a00 */
[----:B------:R0:W-:Y:S02]  /*30030*/  STL.64 [R1+0x758], R26 ;  /* 0x0007581a01007387 */ /* 0x0001e40000100a00 */
[----:B0-----:R-:W-:Y:S01]  /*30040*/  MOV R27, R20 ;  /* 0x00000014001b7202 */ /* 0x001fe20000000f00 */
[----:B------:R-:W-:Y:S01]  /*30050*/  IMAD.MOV.U32 R26, RZ, RZ, R21 ;  /* 0x000000ffff1a7224 */ /* 0x000fe200078e0015 */
[----:B------:R-:W-:Y:S01]  /*30060*/  MOV R25, R22 ;  /* 0x0000001600197202 */ /* 0x000fe20000000f00 */
[----:B------:R-:W5:Y:S04]  /*30070*/  LDL.LU R20, [R1+0x8c8] ;  /* 0x0008c80001147983 */ /* 0x000f680000300800 */
[----:B------:R-:W5:Y:S04]  /*30080*/  LDL.LU R21, [R1+0x8cc] ;  /* 0x0008cc0001157983 */ /* 0x000f680000300800 */
[----:B------:R-:W3:Y:S01]  /*30090*/  LDL.LU R22, [R1+0x8d0] ;  /* 0x0008d00001167983 */ /* 0x000ee20000300800 */
[----:B------:R-:W-:Y:S01]  /*300a0*/  IMAD.MOV.U32 R24, RZ, RZ, R23 ;  /* 0x000000ffff187224 */ /* 0x000fe200078e0017 */
[----:B------:R-:W-:-:S02]  /*300b0*/  MOV R23, R29 ;  /* 0x0000001d00177202 */ /* 0x000fc40000000f00 */
[----:B----4-:R-:W-:Y:S04]  /*300c0*/  STL.64 [R1+0x7b0], R8 ;  /* 0x0007b00801007387 */ /* 0x010fe80000100a00 */
[----:B--2---:R-:W-:Y:S04]  /*300d0*/  STL.64 [R1+0x7b8], R10 ;  /* 0x0007b80a01007387 */ /* 0x004fe80000100a00 */
[----:B------:R-:W0:Y:S04]  /*300e0*/  LDS.128 R8, [UR4+0xef0] ;  /* 0x000ef004ff087984 */ /* 0x000e280008000c00 */
[----:B0-----:R0:W-:Y:S04]  /*300f0*/  STL.64 [R1+0x8f8], R8 ;  /* 0x0008f80801007387 */ /* 0x0011e80000100a00 */
[----:B------:R1:W-:Y:S04]  /*30100*/  STL.64 [R1+0x900], R10 ;  /* 0x0009000a01007387 */ /* 0x0003e80000100a00 */
[----:B0-----:R-:W2:Y:S04]  /*30110*/  LDL.LU.64 R8, [R1+0xfa0] ;  /* 0x000fa00001087983 */ /* 0x001ea80000300a00 */
[----:B-1----:R-:W4:Y:S04]  /*30120*/  LDL.LU.64 R10, [R1+0xfa8] ;  /* 0x000fa800010a7983 */ /* 0x002f280000300a00 */
[----:B-----5:R-:W-:Y:S04]  /*30130*/  STL.64 [R1+0x6c0], R20 ;  /* 0x0006c01401007387 */ /* 0x020fe80000100a00 */
[----:B---3--:R-:W-:Y:S04]  /*30140*/  STL.64 [R1+0x6c8], R22 ;  /* 0x0006c81601007387 */ /* 0x008fe80000100a00 */
[----:B------:R-:W0:Y:S04]  /*30150*/  LDS.128 R20, [UR4+0xdf0] ;  /* 0x000df004ff147984 */ /* 0x000e280008000c00 */
[----:B0-----:R0:W-:Y:S04]  /*30160*/  STL [R1+0xf08], R20 ;  /* 0x000f081401007387 */ /* 0x0011e80000100800 */
[----:B------:R1:W-:Y:S04]  /*30170*/  STL [R1+0xf04], R21 ;  /* 0x000f041501007387 */ /* 0x0003e80000100800 */
[----:B------:R3:W-:Y:S04]  /*30180*/  STL [R1+0xf00], R22 ;  /* 0x000f001601007387 */ /* 0x0007e80000100800 */
[----:B------:R5:W-:Y:S04]  /*30190*/  STL [R1+0xefc], R23 ;  /* 0x000efc1701007387 */ /* 0x000be80000100800 */
[----:B0-----:R-:W4:Y:S04]  /*301a0*/  LDL.LU R20, [R1+0x848] ;  /* 0x0008480001147983 */ /* 0x001f280000300800 */
[----:B-1----:R-:W4:Y:S04]  /*301b0*/  LDL.LU R21, [R1+0x84c] ;  /* 0x00084c0001157983 */ /* 0x002f280000300800 */
[----:B---3--:R-:W3:Y:S04]  /*301c0*/  LDL.LU R22, [R1+0x850] ;  /* 0x0008500001167983 */ /* 0x008ee80000300800 */
[----:B-----5:R-:W3:Y:S04]  /*301d0*/  LDL.LU R23, [R1+0x854] ;  /* 0x0008540001177983 */ /* 0x020ee80000300800 */
[----:B--2---:R0:W-:Y:S04]  /*301e0*/  STL.64 [R1+0x790], R8 ;  /* 0x0007900801007387 */ /* 0x0041e80000100a00 */
[----:B----4-:R1:W-:Y:S04]  /*301f0*/  STL.64 [R1+0x798], R10 ;  /* 0x0007980a01007387 */ /* 0x0103e80000100a00 */
[----:B0-----:R-:W2:Y:S04]  /*30200*/  LDL.LU R8, [R1+0x878] ;  /* 0x0008780001087983 */ /* 0x001ea80000300800 */
[----:B------:R-:W2:Y:S04]  /*30210*/  LDL.LU R9, [R1+0x87c] ;  /* 0x00087c0001097983 */ /* 0x000ea80000300800 */
[----:B-1----:R-:W4:Y:S04]  /*30220*/  LDL.LU R10, [R1+0x880] ;  /* 0x00088000010a7983 */ /* 0x002f280000300800 */
[----:B------:R-:W4:Y:S04]  /*30230*/  LDL.LU R11, [R1+0x884] ;  /* 0x00088400010b7983 */ /* 0x000f280000300800 */
[----:B------:R0:W-:Y:S04]  /*30240*/  STL.64 [R1+0xf60], R20 ;  /* 0x000f601401007387 */ /* 0x0001e80000100a00 */
[----:B---3--:R1:W-:Y:S04]  /*30250*/  STL.64 [R1+0xf68], R22 ;  /* 0x000f681601007387 */ /* 0x0083e80000100a00 */
[----:B0-----:R-:W3:Y:S04]  /*30260*/  LDL.LU R20, [R1+0x888] ;  /* 0x0008880001147983 */ /* 0x001ee80000300800 */
[----:B------:R-:W3:Y:S04]  /*30270*/  LDL.LU R21, [R1+0x88c] ;  /* 0x00088c0001157983 */ /* 0x000ee80000300800 */
[----:B-1----:R-:W5:Y:S04]  /*30280*/  LDL.LU R22, [R1+0x890] ;  /* 0x0008900001167983 */ /* 0x002f680000300800 */
[----:B------:R-:W5:Y:S01]  /*30290*/  LDL.LU R23, [R1+0x894] ;  /* 0x0008940001177983 */ /* 0x000f620000300800 */
[----:B------:R-:W-:Y:S01]  /*302a0*/  MOV R16, R28 ;  /* 0x0000001c00107202 */ /* 0x000fe20000000f00 */
[----:B------:R-:W-:Y:S01]  /*302b0*/  IMAD.MOV.U32 R17, RZ, RZ, R3 ;  /* 0x000000ffff117224 */ /* 0x000fe200078e0003 */
[----:B------:R-:W-:Y:S01]  /*302c0*/  MOV R3, R5 ;  /* 0x0000000500037202 */ /* 0x000fe20000000f00 */
[----:B------:R-:W-:Y:S01]  /*302d0*/  IMAD.MOV.U32 R28, RZ, RZ, R4 ;  /* 0x000000ffff1c7224 */ /* 0x000fe200078e0004 */
[----:B------:R-:W5:Y:S01]  /*302e0*/  LDL.LU R5, [R1+0x8dc] ;  /* 0x0008dc0001057983 */ /* 0x000f620000300800 */
[----:B------:R-:W-:-:S03]  /*302f0*/  IMAD.MOV.U32 R2, RZ, RZ, R6 ;  /* 0x000000ffff027224 */ /* 0x000fc600078e0006 */
[----:B------:R-:W5:Y:S04]  /*30300*/  LDL.LU R4, [R1+0x8d8] ;  /* 0x0008d80001047983 */ /* 0x000f680000300800 */
[----:B------:R-:W5:Y:S04]  /*30310*/  LDL.LU R6, [R1+0x8e0] ;  /* 0x0008e00001067983 */ /* 0x000f680000300800 */
[----:B--2---:R0:W-:Y:S04]  /*30320*/  STL.64 [R1+0x740], R8 ;  /* 0x0007400801007387 */ /* 0x0041e80000100a00 */
[----:B----4-:R1:W-:Y:S04]  /*30330*/  STL.64 [R1+0x748], R10 ;  /* 0x0007480a01007387 */ /* 0x0103e80000100a00 */
[----:B0-----:R-:W2:Y:S04]  /*30340*/  LDL.LU R8, [R1+0x928] ;  /* 0x0009280001087983 */ /* 0x001ea80000300800 */
[----:B------:R-:W2:Y:S04]  /*30350*/  LDL.LU R9, [R1+0x92c] ;  /* 0x00092c0001097983 */ /* 0x000ea80000300800 */
[----:B-1----:R-:W4:Y:S04]  /*30360*/  LDL.LU R10, [R1+0x930] ;  /* 0x00093000010a7983 */ /* 0x002f280000300800 */
[----:B------:R-:W4:Y:S04]  /*30370*/  LDL.LU R11, [R1+0x934] ;  /* 0x00093400010b7983 */ /* 0x000f280000300800 */
[----:B---3--:R0:W-:Y:S04]  /*30380*/  STL.64 [R1+0xf70], R20 ;  /* 0x000f701401007387 */ /* 0x0081e80000100a00 */
[----:B-----5:R1:W-:Y:S04]  /*30390*/  STL.64 [R1+0xf78], R22 ;  /* 0x000f781601007387 */ /* 0x0203e80000100a00 */
[----:B0-----:R-:W3:Y:S04]  /*303a0*/  LDL.LU R20, [R1+0x8a8] ;  /* 0x0008a80001147983 */ /* 0x001ee80000300800 */
[----:B------:R-:W3:Y:S04]  /*303b0*/  LDL.LU R21, [R1+0x8ac] ;  /* 0x0008ac0001157983 */ /* 0x000ee80000300800 */
[----:B-1----:R-:W5:Y:S04]  /*303c0*/  LDL.LU R22, [R1+0x8b0] ;  /* 0x0008b00001167983 */ /* 0x002f680000300800 */
[----:B------:R-:W5:Y:S04]  /*303d0*/  LDL.LU R23, [R1+0x8b4] ;  /* 0x0008b40001177983 */ /* 0x000f680000300800 */
[----:B------:R0:W-:Y:S04]  /*303e0*/  STL.64 [R1+0x730], R12 ;  /* 0x0007300c01007387 */ /* 0x0001e80000100a00 */
[----:B------:R1:W-:Y:S04]  /*303f0*/  STL.64 [R1+0x738], R14 ;  /* 0x0007380e01007387 */ /* 0x0003e80000100a00 */
[----:B0-----:R-:W5:Y:S04]  /*30400*/  LDL.LU R12, [R1+0x918] ;  /* 0x00091800010c7983 */ /* 0x001f680000300800 */
[----:B------:R-:W5:Y:S04]  /*30410*/  LDL.LU R13, [R1+0x91c] ;  /* 0x00091c00010d7983 */ /* 0x000f680000300800 */
        /* <DEDUP_REMOVED lines=8> */
[----:B--2---:R-:W-:Y:S04]  /*304a0*/  STL.64 [R1+0x700], R8 ;  /* 0x0007000801007387 */ /* 0x004fe80000100a00 */
[----:B----4-:R-:W-:Y:S04]  /*304b0*/  STL.64 [R1+0x708], R10 ;  /* 0x0007080a01007387 */ /* 0x010fe80000100a00 */
[----:B------:R-:W0:Y:S04]  /*304c0*/  LDS.128 R8, [UR4+0xe20] ;  /* 0x000e2004ff087984 */ /* 0x000e280008000c00 */
[----:B0-----:R0:W-:Y:S04]  /*304d0*/  STL.64 [R1+0xf18], R10 ;  /* 0x000f180a01007387 */ /* 0x0011e80000100a00 */
[----:B------:R1:W-:Y:S04]  /*304e0*/  STL.64 [R1+0xf10], R8 ;  /* 0x000f100801007387 */ /* 0x0003e80000100a00 */
[----:B0-----:R-:W2:Y:S04]  /*304f0*/  LDL.LU R10, [R1+0x900] ;  /* 0x00090000010a7983 */ /* 0x001ea80000300800 */
[----:B-1----:R-:W4:Y:S04]  /*30500*/  LDL.LU R8, [R1+0x8f8] ;  /* 0x0008f80001087983 */ /* 0x002f280000300800 */
[----:B------:R-:W4:Y:S04]  /*30510*/  LDL.LU R9, [R1+0x8fc] ;  /* 0x0008fc0001097983 */ /* 0x000f280000300800 */
[----:B------:R-:W2:Y:S04]  /*30520*/  LDL.LU R11, [R1+0x904] ;  /* 0x00090400010b7983 */ /* 0x000ea80000300800 */
[----:B---3--:R0:W-:Y:S04]  /*30530*/  STL.64 [R1+0x6a0], R20 ;  /* 0x0006a01401007387 */ /* 0x0081e80000100a00 */
[----:B-----5:R1:W-:Y:S04]  /*30540*/  STL.64 [R1+0x6a8], R22 ;  /* 0x0006a81601007387 */ /* 0x0203e80000100a00 */
[----:B0-----:R-:W3:Y:S04]  /*30550*/  LDL.LU.64 R20, [R1+0xf70] ;  /* 0x000f700001147983 */ /* 0x001ee80000300a00 */
[----:B-1----:R-:W5:Y:S04]  /*30560*/  LDL.LU.64 R22, [R1+0xf78] ;  /* 0x000f780001167983 */ /* 0x002f680000300a00 */
[----:B------:R-:W-:Y:S04]  /*30570*/  STL.64 [R1+0x710], R4 ;  /* 0x0007100401007387 */ /* 0x000fe80000100a00 */
[----:B------:R-:W-:Y:S04]  /*30580*/  STL.64 [R1+0x718], R6 ;  /* 0x0007180601007387 */ /* 0x000fe80000100a00 */
[----:B------:R-:W0:Y:S04]  /*30590*/  LDS.128 R4, [UR4+0xe40] ;  /* 0x000e4004ff047984 */ /* 0x000e280008000c00 */
[----:B------:R0:W-:Y:S04]  /*305a0*/  STL [R1+0xf88], R2 ;  /* 0x000f880201007387 */ /* 0x0001e80000100800 */
[----:B------:R1:W-:Y:S04]  /*305b0*/  STL [R1+0xf84], R3 ;  /* 0x000f840301007387 */ /* 0x0003e80000100800 */
[----:B------:R1:W-:Y:S01]  /*305c0*/  STL [R1+0xf80], R28 ;  /* 0x000f801c01007387 */ /* 0x0003e20000100800 */
[----:B0-----:R-:W-:Y:S01]  /*305d0*/  IMAD.MOV.U32 R2, RZ, RZ, R4 ;  /* 0x000000ffff027224 */ /* 0x001fe200078e0004 */
[----:B-1----:R-:W-:Y:S01]  /*305e0*/  MOV R3, R5 ;  /* 0x0000000500037202 */ /* 0x002fe20000000f00 */
[----:B------:R-:W-:Y:S01]  /*305f0*/  IMAD.MOV.U32 R28, RZ, RZ, R6 ;  /* 0x000000ffff1c7224 */ /* 0x000fe200078e0006 */
[----:B------:R-:W-:-:S02]  /*30600*/  MOV R29, R7 ;  /* 0x00000007001d7202 */ /* 0x000fc40000000f00 */
[----:B------:R-:W0:Y:S04]  /*30610*/  LDS.128 R4, [UR4+0xe30] ;  /* 0x000e3004ff047984 */ /* 0x000e280008000c00 */
[----:B------:R-:W-:Y:S04]  /*30620*/  STL.64 [R1+0x6f0], R12 ;  /* 0x0006f00c01007387 */ /* 0x000fe80000100a00 */
[----:B------:R-:W-:Y:S04]  /*30630*/  STL.64 [R1+0x6f8], R14 ;  /* 0x0006f80e01007387 */ /* 0x000fe80000100a00 */
[----:B------:R-:W1:Y:S04]  /*30640*/  LDS.128 R12, [UR4+0xe10] ;  /* 0x000e1004ff0c7984 */ /* 0x000e680008000c00 */
[----:B0-----:R0:W-:Y:S04]  /*30650*/  STL.64 [R1+0xf28], R6 ;  /* 0x000f280601007387 */ /* 0x0011e80000100a00 */
[----:B------:R1:W-:Y:S04]  /*30660*/  STL.64 [R1+0xf20], R4 ;  /* 0x000f200401007387 */ /* 0x0003e80000100a00 */
[----:B0-----:R-:W5:Y:S04]  /*30670*/  LDL.LU R6, [R1+0x8c0] ;  /* 0x0008c00001067983 */ /* 0x001f680000300800 */
[----:B-1----:R-:W5:Y:S04]  /*30680*/  LDL.LU R4, [R1+0x8b8] ;  /* 0x0008b80001047983 */ /* 0x002f680000300800 */
[----:B------:R-:W5:Y:S04]  /*30690*/  LDL.LU R5, [R1+0x8bc] ;  /* 0x0008bc0001057983 */ /* 0x000f680000300800 */
[----:B------:R-:W5:Y:S04]  /*306a0*/  LDL.LU R7, [R1+0x8c4] ;  /* 0x0008c40001077983 */ /* 0x000f680000300800 */
[----:B------:R-:W-:Y:S04]  /*306b0*/  STL.64 [R1+0x6e0], R16 ;  /* 0x0006e01001007387 */ /* 0x000fe80000100a00 */
[----:B------:R-:W-:Y:S04]  /*306c0*/  STL.64 [R1+0x6e8], R18 ;  /* 0x0006e81201007387 */ /* 0x000fe80000100a00 */
[----:B------:R-:W0:Y:S04]  /*306d0*/  LDS.128 R16, [UR4+0xe00] ;  /* 0x000e0004ff107984 */ /* 0x000e280008000c00 */
[----:B------:R1:W-:Y:S04]  /*306e0*/  STL.64 [R1+0xf38], R14 ;  /* 0x000f380e01007387 */ /* 0x0003e80000100a00 */
[----:B------:R1:W-:Y:S04]  /*306f0*/  STL.64 [R1+0xf30], R12 ;  /* 0x000f300c01007387 */ /* 0x0003e80000100a00 */
[----:B-1----:R-:W5:Y:S04]  /*30700*/  LDL.LU R14, [R1+0x830] ;  /* 0x00083000010e7983 */ /* 0x002f680000300800 */
[----:B------:R-:W5:Y:S04]  /*30710*/  LDL.LU R12, [R1+0x828] ;  /* 0x00082800010c7983 */ /* 0x000f680000300800 */
[----:B------:R-:W5:Y:S04]  /*30720*/  LDL.LU R13, [R1+0x82c] ;  /* 0x00082c00010d7983 */ /* 0x000f680000300800 */
[----:B------:R-:W5:Y:S04]  /*30730*/  LDL.LU R15, [R1+0x834] ;  /* 0x00083400010f7983 */ /* 0x000f680000300800 */
[----:B0-----:R0:W-:Y:S04]  /*30740*/  STL.64 [R1+0xf48], R18 ;  /* 0x000f481201007387 */ /* 0x0011e80000100a00 */
[----:B------:R1:W-:Y:S01]  /*30750*/  STL.64 [R1+0xf40], R16 ;  /* 0x000f401001007387 */ /* 0x0003e20000100a00 */
[----:B0-----:R-:W-:-:S03]  /*30760*/  IMAD.MOV.U32 R19, RZ, RZ, R0 ;  /* 0x000000ffff137224 */ /* 0x001fc600078e0000 */
[----:B------:R-:W5:Y:S04]  /*30770*/  LDL.LU R18, [R1+0x840] ;  /* 0x0008400001127983 */ /* 0x000f680000300800 */
[----:B------:R-:W5:Y:S04]  /*30780*/  LDL.LU R0, [R1+0xf8c] ;  /* 0x000f8c0001007983 */ /* 0x000f680000300800 */
[----:B-1----:R-:W5:Y:S04]  /*30790*/  LDL.LU R16, [R1+0x838] ;  /* 0x0008380001107983 */ /* 0x002f680000300800 */
[----:B------:R-:W5:Y:S04]  /*307a0*/  LDL.LU R17, [R1+0x83c] ;  /* 0x00083c0001117983 */ /* 0x000f680000300800 */
[----:B----4-:R0:W-:Y:S04]  /*307b0*/  STL.64 [R1+0x6d0], R8 ;  /* 0x0006d00801007387 */ /* 0x0101e80000100a00 */
[----:B--2---:R1:W-:Y:S01]  /*307c0*/  STL.64 [R1+0x6d8], R10 ;  /* 0x0006d80a01007387 */ /* 0x0043e20000100a00 */
[----:B0-----:R-:W-:Y:S01]  /*307d0*/  MOV R8, R2 ;  /* 0x0000000200087202 */ /* 0x001fe20000000f00 */
[----:B------:R-:W-:-:S02]  /*307e0*/  IMAD.MOV.U32 R9, RZ, RZ, R3 ;  /* 0x000000ffff097224 */ /* 0x000fc400078e0003 */
[----:B------:R-:W2:Y:S01]  /*307f0*/  LDL.LU R2, [R1+0xf88] ;  /* 0x000f880001027983 */ /* 0x000ea20000300800 */
[----:B-1----:R-:W-:-:S03]  /*30800*/  MOV R10, R28 ;  /* 0x0000001c000a7202 */ /* 0x002fc60000000f00 */
[----:B------:R-:W4:Y:S04]  /*30810*/  LDL.LU R3, [R1+0xf84] ;  /* 0x000f840001037983 */ /* 0x000f280000300800 */
[----:B------:R-:W4:Y:S04]  /*30820*/  LDL.LU R28, [R1+0xf80] ;  /* 0x000f8000011c7983 */ /* 0x000f280000300800 */
[----:B---3--:R-:W-:Y:S04]  /*30830*/  STL.64 [R1+0x690], R20 ;  /* 0x0006901401007387 */ /* 0x008fe80000100a00 */
[----:B-----5:R-:W-:Y:S04]  /*30840*/  STL.64 [R1+0x698], R22 ;  /* 0x0006981601007387 */ /* 0x020fe80000100a00 */
[----:B------:R-:W0:Y:S04]  /*30850*/  LDS.128 R20, [UR4+0xdd0] ;  /* 0x000dd004ff147984 */ /* 0x000e280008000c00 */
[----:B0-----:R0:W-:Y:S04]  /*30860*/  STL.64 [R1+0x8a8], R20 ;  /* 0x0008a81401007387 */ /* 0x0011e80000100a00 */
[----:B------:R1:W-:Y:S04]  /*30870*/  STL.64 [R1+0x8b0], R22 ;  /* 0x0008b01601007387 */ /* 0x0003e80000100a00 */
[----:B0-----:R-:W3:Y:S04]  /*30880*/  LDL.LU.64 R20, [R1+0xf60] ;  /* 0x000f600001147983 */ /* 0x001ee80000300a00 */
[----:B-1----:R-:W5:Y:S01]  /*30890*/  LDL.LU.64 R22, [R1+0xf68] ;  /* 0x000f680001167983 */ /* 0x002f620000300a00 */
[----:B------:R-:W-:-:S03]  /*308a0*/  IMAD.MOV.U32 R11, RZ, RZ, R29 ;  /* 0x000000ffff0b7224 */ /* 0x000fc600078e001d */
[----:B------:R-:W-:Y:S04]  /*308b0*/  STL.64 [R1+0x620], R8 ;  /* 0x0006200801007387 */ /* 0x000fe80000100a00 */
[----:B------:R-:W-:Y:S04]  /*308c0*/  STL.64 [R1+0x628], R10 ;  /* 0x0006280a01007387 */ /* 0x000fe80000100a00 */
[----:B------:R-:W-:Y:S04]  /*308d0*/  LDS.128 R8, [UR4+0xd80] ;  /* 0x000d8004ff087984 */ /* 0x000fe80008000c00 */
[----:B------:R0:W-:Y:S04]  /*308e0*/  STL.64 [R1+0x6b0], R4 ;  /* 0x0006b00401007387 */ /* 0x0001e80000100a00 */
[----:B------:R1:W-:Y:S01]  /*308f0*/  STL.64 [R1+0x6b8], R6 ;  /* 0x0006b80601007387 */ /* 0x0003e20000100a00 */
[----:B0-----:R-:W-:Y:S01]  /*30900*/  MOV R4, R27 ;  /* 0x0000001b00047202 */ /* 0x001fe20000000f00 */
[----:B------:R-:W-:Y:S01]  /*30910*/  IMAD.MOV.U32 R5, RZ, RZ, R26 ;  /* 0x000000ffff057224 */ /* 0x000fe200078e001a */
[----:B-1----:R-:W-:Y:S01]  /*30920*/  MOV R6, R25 ;  /* 0x0000001900067202 */ /* 0x002fe20000000f00 */
[----:B------:R-:W-:-:S03]  /*30930*/  IMAD.MOV.U32 R7, RZ, RZ, R24 ;  /* 0x000000ffff077224 */ /* 0x000fc600078e0018 */
[----:B------:R-:W-:Y:S04]  /*30940*/  STL.64 [R1+0x630], R4 ;  /* 0x0006300401007387 */ /* 0x000fe80000100a00 */
[----:B------:R-:W-:Y:S04]  /*30950*/  STL.64 [R1+0x638], R6 ;  /* 0x0006380601007387 */ /* 0x000fe80000100a00 */
[----:B------:R-:W0:Y:S04]  /*30960*/  LDS.128 R4, [UR4+0xd90] ;  /* 0x000d9004ff047984 */ /* 0x000e280008000c00 */
[----:B------:R-:W1:Y:S04]  /*30970*/  LDS.128 R24, [UR4+0xde0] ;  /* 0x000de004ff187984 */ /* 0x000e680008000c00 */
[----:B------:R0:W-:Y:S04]  /*30980*/  STL.64 [R1+0xf50], R12 ;  /* 0x000f500c01007387 */ /* 0x0001e80000100a00 */
[----:B------:R0:W-:Y:S04]  /*30990*/  STL.64 [R1+0xf58], R14 ;  /* 0x000f580e01007387 */ /* 0x0001e80000100a00 */
[----:B0-----:R-:W5:Y:S04]  /*309a0*/  LDL.LU R12, [R1+0x858] ;  /* 0x00085800010c7983 */ /* 0x001f680000300800 */
[----:B------:R-:W5:Y:S04]  /*309b0*/  LDL.LU R13, [R1+0x85c] ;  /* 0x00085c00010d7983 */ /* 0x000f680000300800 */
[----:B------:R-:W5:Y:S04]  /*309c0*/  LDL.LU R14, [R1+0x860] ;  /* 0x00086000010e7983 */ /* 0x000f680000300800 */
[----:B------:R-:W5:Y:S01]  /*309d0*/  LDL.LU R15, [R1+0x864] ;  /* 0x00086400010f7983 */ /* 0x000f620000300800 */
[----:B------:R-:W-:-:S03]  /*309e0*/  MOV R29, R7 ;  /* 0x00000007001d7202 */ /* 0x000fc60000000f00 */
[----:B------:R0:W-:Y:S04]  /*309f0*/  STL.64 [R1+0x918], R4 ;  /* 0x0009180401007387 */ /* 0x0001e80000100a00 */
[----:B------:R1:W-:Y:S04]  /*30a00*/  STL [R1+0x920], R6 ;  /* 0x0009200601007387 */ /* 0x0003e80000100800 */
[----:B0-----:R-:W5:Y:S04]  /*30a10*/  LDL.LU.64 R4, [R1+0xf20] ;  /* 0x000f200001047983 */ /* 0x001f680000300a00 */
[----:B-1----:R-:W5:Y:S04]  /*30a20*/  LDL.LU.64 R6, [R1+0xf28] ;  /* 0x000f280001067983 */ /* 0x002f680000300a00 */
[----:B------:R-:W-:Y:S04]  /*30a30*/  STL [R1+0xf0c], R24 ;  /* 0x000f0c1801007387 */ /* 0x000fe80000100800 */
[----:B------:R-:W-:Y:S04]  /*30a40*/  STL [R1+0xef8], R25 ;  /* 0x000ef81901007387 */ /* 0x000fe80000100800 */
[----:B------:R-:W-:Y:S04]  /*30a50*/  STL [R1+0xef4], R26 ;  /* 0x000ef41a01007387 */ /* 0x000fe80000100800 */
[----:B------:R0:W-:Y:S04]  /*30a60*/  STL [R1+0xef0], R27 ;  /* 0x000ef01b01007387 */ /* 0x0001e80000100800 */
[----:B------:R-:W-:Y:S01]  /*30a70*/  STL.64 [R1+0x650], R16 ;  /* 0x0006501001007387 */ /* 0x000fe20000100a00 */
[----:B0-----:R-:W-:Y:S01]  /*30a80*/  IMAD.MOV.U32 R27, RZ, RZ, R0 ;  /* 0x000000ffff1b7224 */ /* 0x001fe200078e0000 */
[----:B------:R-:W-:-:S02]  /*30a90*/  MOV R0, R11 ;  /* 0x0000000b00007202 */ /* 0x000fc40000000f00 */
[----:B------:R-:W-:Y:S04]  /*30aa0*/  STL.64 [R1+0x658], R18 ;  /* 0x0006581201007387 */ /* 0x000fe80000100a00 */
[----:B------:R-:W-:Y:S01]  /*30ab0*/  LDS.128 R16, [UR4+0xda0] ;  /* 0x000da004ff107984 */ /* 0x000fe20008000c00 */
[----:B--2---:R-:W-:Y:S01]  /*30ac0*/  MOV R26, R2 ;  /* 0x00000002001a7202 */ /* 0x004fe20000000f00 */
[----:B----4-:R-:W-:Y:S01]  /*30ad0*/  IMAD.MOV.U32 R25, RZ, RZ, R3 ;  /* 0x000000ffff197224 */ /* 0x010fe200078e0003 */
[----:B------:R-:W-:-:S03]  /*30ae0*/  MOV R24, R28 ;  /* 0x0000001c00187202 */ /* 0x000fc60000000f00 */
[----:B------:R-:W-:Y:S01]  /*30af0*/  STL.64 [R1+0x688], R26 ;  /* 0x0006881a01007387 */ /* 0x000fe20000100a00 */
[----:B------:R-:W-:Y:S01]  /*30b00*/  IMAD.MOV.U32 R28, RZ, RZ, R8 ;  /* 0x000000ffff1c7224 */ /* 0x000fe200078e0008 */
[----:B------:R-:W-:Y:S01]  /*30b10*/  MOV R3, R9 ;  /* 0x0000000900037202 */ /* 0x000fe20000000f00 */
[----:B------:R-:W-:Y:S01]  /*30b20*/  IMAD.MOV.U32 R2, RZ, RZ, R10 ;  /* 0x000000ffff027224 */ /* 0x000fe200078e000a */
[----:B------:R-:W-:Y:S04]  /*30b30*/  STL.64 [R1+0x680], R24 ;  /* 0x0006801801007387 */ /* 0x000fe80000100a00 */
[----:B------:R-:W0:Y:S04]  /*30b40*/  LDS.128 R24, [UR4+0xdc0] ;  /* 0x000dc004ff187984 */ /* 0x000e280008000c00 */
[----:B------:R-:W2:Y:S04]  /*30b50*/  LDL.LU.64 R10, [R1+0xf18] ;  /* 0x000f1800010a7983 */ /* 0x000ea80000300a00 */
[----:B------:R-:W4:Y:S04]  /*30b60*/  LDL.LU.64 R8, [R1+0xf10] ;  /* 0x000f100001087983 */ /* 0x000f280000300a00 */
[----:B0-----:R0:W-:Y:S02]  /*30b70*/  STL.64 [R1+0x8e8], R24 ;  /* 0x0008e81801007387 */ /* 0x0011e40000100a00 */
[----:B0-----:R-:W-:-:S02]  /*30b80*/  MOV R24, R16 ;  /* 0x0000001000187202 */ /* 0x001fc40000000f00 */
[----:B---3--:R0:W-:Y:S04]  /*30b90*/  STL.64 [R1+0x660], R20 ;  /* 0x0006601401007387 */ /* 0x0081e80000100a00 */
[----:B-----5:R1:W-:Y:S01]  /*30ba0*/  STL.64 [R1+0x668], R22 ;  /* 0x0006681601007387 */ /* 0x0203e20000100a00 */
[----:B0-----:R-:W-:Y:S01]  /*30bb0*/  IMAD.MOV.U32 R20, RZ, RZ, R17 ;  /* 0x000000ffff147224 */ /* 0x001fe200078e0011 */
[----:B------:R-:W-:Y:S02]  /*30bc0*/  MOV R21, R18 ;  /* 0x0000001200157202 */ /* 0x000fe40000000f00 */
[----:B------:R-:W3:Y:S01]  /*30bd0*/  LDL.LU.64 R16, [R1+0xf40] ;  /* 0x000f400001107983 */ /* 0x000ee20000300a00 */
[----:B-1----:R-:W-:-:S03]  /*30be0*/  IMAD.MOV.U32 R22, RZ, RZ, R19 ;  /* 0x000000ffff167224 */ /* 0x002fc600078e0013 */
[----:B------:R-:W5:Y:S04]  /*30bf0*/  LDL.LU.64 R18, [R1+0xf48] ;  /* 0x000f480001127983 */ /* 0x000f680000300a00 */
[----:B------:R-:W-:Y:S04]  /*30c00*/  STL.64 [R1+0x8f0], R26 ;  /* 0x0008f01a01007387 */ /* 0x000fe80000100a00 */
[----:B------:R-:W-:Y:S04]  /*30c10*/  STL.64 [R1+0x670], R12 ;  /* 0x0006700c01007387 */ /* 0x000fe80000100a00 */
[----:B------:R-:W-:Y:S04]  /*30c20*/  STL.64 [R1+0x678], R14 ;  /* 0x0006780e01007387 */ /* 0x000fe80000100a00 */
[----:B------:R-:W0:Y:S04]  /*30c30*/  LDS.128 R12, [UR4+0xdb0] ;  /* 0x000db004ff0c7984 */ /* 0x000e280008000c00 */
[----:B------:R-:W-:Y:S04]  /*30c40*/  STL.64 [R1+0x610], R4 ;  /* 0x0006100401007387 */ /* 0x000fe80000100a00 */
[----:B------:R-:W-:Y:S04]  /*30c50*/  STL.64 [R1+0x618], R6 ;  /* 0x0006180601007387 */ /* 0x000fe80000100a00 */
[----:B------:R-:W1:Y:S01]  /*30c60*/  LDS.128 R4, [UR4+0xd70] ;  /* 0x000d7004ff047984 */ /* 0x000e620008000c00 */
[----:B0-----:R-:W-:Y:S01]  /*30c70*/  MOV R23, R12 ;  /* 0x0000000c00177202 */ /* 0x001fe20000000f00 */
[----:B------:R-:W-:Y:S01]  /*30c80*/  IMAD.MOV.U32 R25, RZ, RZ, R13 ;  /* 0x000000ffff197224 */ /* 0x000fe200078e000d */
[----:B------:R-:W-:Y:S01]  /*30c90*/  MOV R26, R14 ;  /* 0x0000000e001a7202 */ /* 0x000fe20000000f00 */
[----:B------:R-:W-:Y:S01]  /*30ca0*/  IMAD.MOV.U32 R27, RZ, RZ, R15 ;  /* 0x000000ffff1b7224 */ /* 0x000fe200078e000f */
[----:B------:R-:W5:Y:S04]  /*30cb0*/  LDL.LU.64 R12, [R1+0xf50] ;  /* 0x000f5000010c7983 */ /* 0x000f680000300a00 */
[----:B------:R-:W5:Y:S04]  /*30cc0*/  LDL.LU.64 R14, [R1+0xf58] ;  /* 0x000f5800010e7983 */ /* 0x000f680000300a00 */
[----:B--2---:R1:W-:Y:S04]  /*30cd0*/  STL.64 [R1+0x608], R10 ;  /* 0x0006080a01007387 */ /* 0x0043e80000100a00 */
[----:B----4-:R0:W-:Y:S01]  /*30ce0*/  STL.64 [R1+0x600], R8 ;  /* 0x0006000801007387 */ /* 0x0101e20000100a00 */
[----:B-1----:R-:W-:Y:S01]  /*30cf0*/  IMAD.MOV.U32 R11, RZ, RZ, R4 ;  /* 0x000000ffff0b7224 */ /* 0x002fe200078e0004 */
[----:B------:R-:W-:Y:S01]  /*30d00*/  MOV R10, R5 ;  /* 0x00000005000a7202 */ /* 0x000fe20000000f00 */
[----:B0-----:R-:W-:Y:S01]  /*30d10*/  IMAD.MOV.U32 R9, RZ, RZ, R6 ;  /* 0x000000ffff097224 */ /* 0x001fe200078e0006 */
[----:B------:R-:W-:-:S02]  /*30d20*/  MOV R8, R7 ;  /* 0x0000000700087202 */ /* 0x000fc40000000f00 */
[----:B------:R-:W0:Y:S04]  /*30d30*/  LDS.128 R4, [UR4+0xd60] ;  /* 0x000d6004ff047984 */ /* 0x000e280008000c00 */
[----:B0-----:R0:W-:Y:S04]  /*30d40*/  STL.64 [R1+0x908], R4 ;  /* 0x0009080401007387 */ /* 0x0011e80000100a00 */
[----:B---3--:R1:W-:Y:S01]  /*30d50*/  STL.64 [R1+0x5e0], R16 ;  /* 0x0005e01001007387 */ /* 0x0083e20000100a00 */
[----:B0-----:R-:W-:-:S03]  /*30d60*/  IMAD.MOV.U32 R4, RZ, RZ, R24 ;  /* 0x000000ffff047224 */ /* 0x001fc600078e0018 */
[----:B-----5:R0:W-:Y:S04]  /*30d70*/  STL.64 [R1+0x5e8], R18 ;  /* 0x0005e81201007387 */ /* 0x0201e80000100a00 */
[----:B------:R-:W2:Y:S01]  /*30d80*/  LDL.LU R24, [R1+0xf0c] ;  /* 0x000f0c0001187983 */ /* 0x000ea20000300800 */
[----:B-1----:R-:W-:-:S03]  /*30d90*/  MOV R17, R25 ;  /* 0x0000001900117202 */ /* 0x002fc60000000f00 */
[----:B------:R-:W2:Y:S01]  /*30da0*/  LDL.LU R25, [R1+0xef8] ;  /* 0x000ef80001197983 */ /* 0x000ea20000300800 */
[----:B0-----:R-:W-:Y:S01]  /*30db0*/  IMAD.MOV.U32 R18, RZ, RZ, R26 ;  /* 0x000000ffff127224 */ /* 0x001fe200078e001a */
[----:B------:R-:W-:Y:S02]  /*30dc0*/  MOV R19, R27 ;  /* 0x0000001b00137202 */ /* 0x000fe40000000f00 */
[----:B------:R-:W3:Y:S04]  /*30dd0*/  LDL.LU R26, [R1+0xef4] ;  /* 0x000ef400011a7983 */ /* 0x000ee80000300800 */
[----:B------:R-:W3:Y:S01]  /*30de0*/  LDL.LU R27, [R1+0xef0] ;  /* 0x000ef000011b7983 */ /* 0x000ee20000300800 */
[----:B------:R-:W-:Y:S01]  /*30df0*/  MOV R5, R20 ;  /* 0x0000001400057202 */ /* 0x000fe20000000f00 */
[----:B------:R-:W-:-:S02]  /*30e00*/  IMAD.MOV.U32 R16, RZ, RZ, R23 ;  /* 0x000000ffff107224 */ /* 0x000fc400078e0017 */
[----:B------:R0:W-:Y:S04]  /*30e10*/  STL.64 [R1+0x910], R6 ;  /* 0x0009100601007387 */ /* 0x0001e80000100a00 */
[----:B------:R-:W4:Y:S04]  /*30e20*/  LDL.LU R20, [R1+0xf08] ;  /* 0x000f080001147983 */ /* 0x000f280000300800 */
[----:B------:R-:W5:Y:S01]  /*30e30*/  LDL.LU R23, [R1+0xefc] ;  /* 0x000efc0001177983 */ /* 0x000f620000300800 */
[----:B0-----:R-:W-:Y:S01]  /*30e40*/  IMAD.MOV.U32 R6, RZ, RZ, R21 ;  /* 0x000000ffff067224 */ /* 0x001fe200078e0015 */
[----:B------:R-:W-:-:S02]  /*30e50*/  MOV R7, R22 ;  /* 0x0000001600077202 */ /* 0x000fc40000000f00 */
[----:B------:R-:W4:Y:S04]  /*30e60*/  LDL.LU R21, [R1+0xf04] ;  /* 0x000f040001157983 */ /* 0x000f280000300800 */
[----:B------:R-:W5:Y:S04]  /*30e70*/  LDL.LU R22, [R1+0xf00] ;  /* 0x000f000001167983 */ /* 0x000f680000300800 */
[----:B------:R0:W-:Y:S04]  /*30e80*/  STL.64 [R1+0xee8], R10 ;  /* 0x000ee80a01007387 */ /* 0x0001e80000100a00 */
[----:B------:R1:W-:Y:S04]  /*30e90*/  STL.64 [R1+0xee0], R8 ;  /* 0x000ee00801007387 */ /* 0x0003e80000100a00 */
[----:B0-----:R-:W5:Y:S04]  /*30ea0*/  LDL.LU R10, [R1+0x8b0] ;  /* 0x0008b000010a7983 */ /* 0x001f680000300800 */
[----:B-1----:R-:W5:Y:S04]  /*30eb0*/  LDL.LU R8, [R1+0x8a8] ;  /* 0x0008a80001087983 */ /* 0x002f680000300800 */
[----:B------:R-:W5:Y:S04]  /*30ec0*/  LDL.LU R9, [R1+0x8ac] ;  /* 0x0008ac0001097983 */ /* 0x000f680000300800 */
[----:B------:R-:W5:Y:S04]  /*30ed0*/  LDL.LU R11, [R1+0x8b4] ;  /* 0x0008b400010b7983 */ /* 0x000f680000300800 */
[----:B------:R0:W-:Y:S04]  /*30ee0*/  STL.64 [R1+0x640], R12 ;  /* 0x0006400c01007387 */ /* 0x0001e80000100a00 */
[----:B------:R1:W-:Y:S04]  /*30ef0*/  STL.64 [R1+0x648], R14 ;  /* 0x0006480e01007387 */ /* 0x0003e80000100a00 */
[----:B0-----:R-:W5:Y:S04]  /*30f00*/  LDL.LU.64 R12, [R1+0xf30] ;  /* 0x000f3000010c7983 */ /* 0x001f680000300a00 */
[----:B-1----:R-:W5:Y:S04]  /*30f10*/  LDL.LU.64 R14, [R1+0xf38] ;  /* 0x000f3800010e7983 */ /* 0x002f680000300a00 */
[----:B--2---:R0:W-:Y:S04]  /*30f20*/  STL.64 [R1+0x5c0], R24 ;  /* 0x0005c01801007387 */ /* 0x0041e80000100a00 */
[----:B---3--:R1:W-:Y:S04]  /*30f30*/  STL.64 [R1+0x5c8], R26 ;  /* 0x0005c81a01007387 */ /* 0x0083e80000100a00 */
[----:B0-----:R-:W2:Y:S04]  /*30f40*/  LDL.LU R24, [R1+0x8e8] ;  /* 0x0008e80001187983 */ /* 0x001ea80000300800 */
[----:B------:R-:W2:Y:S04]  /*30f50*/  LDL.LU R25, [R1+0x8ec] ;  /* 0x0008ec0001197983 */ /* 0x000ea80000300800 */
[----:B-1----:R-:W3:Y:S04]  /*30f60*/  LDL.LU R26, [R1+0x8f0] ;  /* 0x0008f000011a7983 */ /* 0x002ee80000300800 */
[----:B------:R-:W3:Y:S04]  /*30f70*/  LDL.LU R27, [R1+0x8f4] ;  /* 0x0008f400011b7983 */ /* 0x000ee80000300800 */
[----:B----4-:R-:W-:Y:S04]  /*30f80*/  STL.64 [R1+0x5d0], R20 ;  /* 0x0005d01401007387 */ /* 0x010fe80000100a00 */
[----:B-----5:R-:W-:Y:S04]  /*30f90*/  STL.64 [R1+0x5d8], R22 ;  /* 0x0005d81601007387 */ /* 0x020fe80000100a00 */
[----:B------:R-:W0:Y:S04]  /*30fa0*/  LDS.128 R20, [UR4+0xd20] ;  /* 0x000d2004ff147984 */ /* 0x000e280008000c00 */
[----:B0-----:R-:W-:Y:S04]  /*30fb0*/  STL.64 [R1+0x898], R20 ;  /* 0x0008981401007387 */ /* 0x001fe80000100a00 */
[----:B------:R-:W-:Y:S04]  /*30fc0*/  STL.64 [R1+0x8a0], R22 ;  /* 0x0008a01601007387 */ /* 0x000fe80000100a00 */
[----:B------:R-:W-:Y:S04]  /*30fd0*/  LDS.128 R20, [UR4+0xd00] ;  /* 0x000d0004ff147984 */ /* 0x000fe80008000c00 */
[----:B------:R-:W-:Y:S04]  /*30fe0*/  STL.64 [R1+0x5f0], R12 ;  /* 0x0005f00c01007387 */ /* 0x000fe80000100a00 */
[----:B------:R-:W-:Y:S04]  /*30ff0*/  STL.64 [R1+0x5f8], R14 ;  /* 0x0005f80e01007387 */ /* 0x000fe80000100a00 */
[----:B------:R-:W0:Y:S04]  /*31000*/  LDS.128 R12, [UR4+0xd50] ;  /* 0x000d5004ff0c7984 */ /* 0x000e280008000c00 */
[----:B0-----:R-:W-:Y:S04]  /*31010*/  STL.64 [R1+0x8f8], R12 ;  /* 0x0008f80c01007387 */ /* 0x001fe80000100a00 */
[----:B------:R-:W-:Y:S04]  /*31020*/  STL.64 [R1+0x900], R14 ;  /* 0x0009000e01007387 */ /* 0x000fe80000100a00 */
[----:B------:R-:W0:Y:S04]  /*31030*/  LDS.128 R12, [UR4+0xd40] ;  /* 0x000d4004ff0c7984 */ /* 0x000e280008000c00 */
[----:B------:R-:W-:Y:S04]  /*31040*/  STL.64 [R1+0x878], R20 ;  /* 0x0008781401007387 */ /* 0x000fe80000100a00 */
[----:B------:R-:W-:Y:S04]  /*31050*/  STL.64 [R1+0x880], R22 ;  /* 0x0008801601007387 */ /* 0x000fe80000100a00 */
[----:B------:R-:W-:Y:S04]  /*31060*/  LDS.128 R20, [UR4+0xcf0] ;  /* 0x000cf004ff147984 */ /* 0x000fe80008000c00 */
[----:B------:R-:W-:Y:S04]  /*31070*/  STL.64 [R1+0x5b0], R8 ;  /* 0x0005b00801007387 */ /* 0x000fe80000100a00 */
[----:B------:R-:W-:Y:S04]  /*31080*/  STL.64 [R1+0x5b8], R10 ;  /* 0x0005b80a01007387 */ /* 0x000fe80000100a00 */
[----:B------:R-:W-:Y:S04]  /*31090*/  LDS.128 R8, [UR4+0xce0] ;  /* 0x000ce004ff087984 */ /* 0x000fe80008000c00 */
[----:B0-----:R-:W-:Y:S04]  /*310a0*/  STL.64 [R1+0x8c8], R12 ;  /* 0x0008c80c01007387 */ /* 0x001fe80000100a00 */
[----:B------:R-:W-:Y:S04]  /*310b0*/  STL.64 [R1+0x8d0], R14 ;  /* 0x0008d00e01007387 */ /* 0x000fe80000100a00 */
[----:B------:R-:W-:Y:S04]  /*310c0*/  LDS.128 R12, [UR4+0xd30] ;  /* 0x000d3004ff0c7984 */ /* 0x000fe80008000c00 */
[----:B--2---:R-:W-:Y:S04]  /*310d0*/  STL.64 [R1+0x5a0], R24 ;  /* 0x0005a01801007387 */ /* 0x004fe80000100a00 */
[----:B---3--:R-:W-:Y:S04]  /*310e0*/  STL.64 [R1+0x5a8], R26 ;  /* 0x0005a81a01007387 */ /* 0x008fe80000100a00 */
[----:B------:R-:W0:Y:S04]  /*310f0*/  LDS.128 R24, [UR4+0xcc0] ;  /* 0x000cc004ff187984 */ /* 0x000e280008000c00 */
[----:B0-----:R-:W-:Y:S04]  /*31100*/  STL.64 [R1+0x838], R24 ;  /* 0x0008381801007387 */ /* 0x001fe80000100a00 */
[----:B------:R-:W-:Y:S04]  /*31110*/  STL.64 [R1+0x840], R26 ;  /* 0x0008401a01007387 */ /* 0x000fe80000100a00 */
[----:B------:R-:W0:Y:S04]  /*31120*/  LDS.128 R24, [UR4+0xcb0] ;  /* 0x000cb004ff187984 */ /* 0x000e280008000c00 */
[----:B------:R1:W-:Y:S04]  /*31130*/  STL.64 [R1+0x870], R22 ;  /* 0x0008701601007387 */ /* 0x0003e80000100a00 */
[----:B------:R-:W-:Y:S04]  /*31140*/  STL.64 [R1+0x8b8], R12 ;  /* 0x0008b80c01007387 */ /* 0x000fe80000100a00 */
[----:B------:R-:W-:Y:S01]  /*31150*/  STL.64 [R1+0x8c0], R14 ;  /* 0x0008c00e01007387 */ /* 0x000fe20000100a00 */
[----:B-1----:R-:W-:-:S03]  /*31160*/  IMAD.MOV.U32 R23, RZ, RZ, R0 ;  /* 0x000000ffff177224 */ /* 0x002fc600078e0000 */
[----:B------:R-:W1:Y:S04]  /*31170*/  LDS.128 R12, [UR4+0xd10] ;  /* 0x000d1004ff0c7984 */ /* 0x000e680008000c00 */
[----:B------:R-:W-:Y:S04]  /*31180*/  STL.64 [R1+0x858], R8 ;  /* 0x0008580801007387 */ /* 0x000fe80000100a00 */
[----:B------:R-:W-:Y:S04]  /*31190*/  STL.64 [R1+0x860], R10 ;  /* 0x0008600a01007387 */ /* 0x000fe80000100a00 */
[----:B------:R-:W-:Y:S04]  /*311a0*/  STL.64 [R1+0x590], R16 ;  /* 0x0005901001007387 */ /* 0x000fe80000100a00 */
[----:B------:R-:W-:Y:S04]  /*311b0*/  STL.64 [R1+0x598], R18 ;  /* 0x0005981201007387 */ /* 0x000fe80000100a00 */
[----:B------:R-:W2:Y:S01]  /*311c0*/  LDS.128 R8, [UR4+0xcd0] ;  /* 0x000cd004ff087984 */ /* 0x000ea20008000c00 */
[----:B0-----:R-:W-:-:S03]  /*311d0*/  MOV R0, R27 ;  /* 0x0000001b00007202 */ /* 0x001fc60000000f00 */
[----:B------:R-:W-:Y:S04]  /*311e0*/  STL.64 [R1+0x828], R24 ;  /* 0x0008281801007387 */ /* 0x000fe80000100a00 */
[----:B------:R-:W-:Y:S04]  /*311f0*/  STL [R1+0x830], R26 ;  /* 0x0008301a01007387 */ /* 0x000fe80000100800 */
[----:B------:R-:W0:Y:S04]  /*31200*/  LDS.128 R24, [UR4+0xca0] ;  /* 0x000ca004ff187984 */ /* 0x000e280008000c00 */
[----:B------:R-:W3:Y:S01]  /*31210*/  LDS.128 R16, [UR4+0xc90] ;  /* 0x000c9004ff107984 */ /* 0x000ee20008000c00 */
[----:B------:R-:W-:-:S03]  /*31220*/  MOV R22, R2 ;  /* 0x0000000200167202 */ /* 0x000fc60000000f00 */
[----:B-1----:R1:W-:Y:S04]  /*31230*/  STL.64 [R1+0x890], R14 ;  /* 0x0008900e01007387 */ /* 0x0023e80000100a00 */
[----:B------:R4:W-:Y:S04]  /*31240*/  STL.64 [R1+0x868], R20 ;  /* 0x0008681401007387 */ /* 0x0009e80000100a00 */
[----:B------:R5:W-:Y:S01]  /*31250*/  STL.64 [R1+0x888], R12 ;  /* 0x0008880c01007387 */ /* 0x000be20000100a00 */
[----:B-1----:R-:W-:-:S03]  /*31260*/  IMAD.MOV.U32 R15, RZ, RZ, R29 ;  /* 0x000000ffff0f7224 */ /* 0x002fc600078e001d */
[----:B------:R-:W3:Y:S01]  /*31270*/  LDL.LU R14, [R1+0x920] ;  /* 0x00092000010e7983 */ /* 0x000ee20000300800 */
[----:B----4-:R-:W-:Y:S01]  /*31280*/  MOV R20, R28 ;  /* 0x0000001c00147202 */ /* 0x010fe20000000f00 */
[----:B------:R-:W-:Y:S02]  /*31290*/  IMAD.MOV.U32 R21, RZ, RZ, R3 ;  /* 0x000000ffff157224 */ /* 0x000fe400078e0003 */
[----:B--2---:R-:W-:Y:S04]  /*312a0*/  STL.64 [R1+0x848], R8 ;  /* 0x0008480801007387 */ /* 0x004fe80000100a00 */
[----:B------:R1:W-:Y:S04]  /*312b0*/  STL.64 [R1+0x850], R10 ;  /* 0x0008500a01007387 */ /* 0x0003e80000100a00 */
[----:B-----5:R-:W2:Y:S04]  /*312c0*/  LDL.LU R12, [R1+0x918] ;  /* 0x00091800010c7983 */ /* 0x020ea80000300800 */
[----:B0-----:R-:W-:Y:S04]  /*312d0*/  STL.64 [R1+0x818], R24 ;  /* 0x0008181801007387 */ /* 0x001fe80000100a00 */
[----:B------:R-:W-:Y:S01]  /*312e0*/  STL.64 [R1+0x820], R26 ;  /* 0x0008201a01007387 */ /* 0x000fe20000100a00 */
[----:B---3--:R-:W-:Y:S01]  /*312f0*/  IMAD.MOV.U32 R29, RZ, RZ, R16 ;  /* 0x000000ffff1d7224 */ /* 0x008fe200078e0010 */
[----:B------:R-:W-:Y:S01]  /*31300*/  MOV R28, R17 ;  /* 0x00000011001c7202 */ /* 0x000fe20000000f00 */
[----:B------:R-:W-:Y:S01]  /*31310*/  IMAD.MOV.U32 R3, RZ, RZ, R18 ;  /* 0x000000ffff037224 */ /* 0x000fe200078e0012 */
[----:B------:R-:W-:Y:S01]  /*31320*/  MOV R2, R19 ;  /* 0x0000001300027202 */ /* 0x000fe20000000f00 */
[----:B------:R-:W0:Y:S04]  /*31330*/  LDS.128 R24, [UR4+0xc30] ;  /* 0x000c3004ff187984 */ /* 0x000e280008000c00 */
[----:B------:R-:W2:Y:S04]  /*31340*/  LDL.LU R13, [R1+0x91c] ;  /* 0x00091c00010d7983 */ /* 0x000ea80000300800 */
[----:B-1----:R-:W3:Y:S04]  /*31350*/  LDL.LU.64 R10, [R1+0xee8] ;  /* 0x000ee800010a7983 */ /* 0x002ee80000300a00 */
[----:B------:R-:W4:Y:S04]  /*31360*/  LDL.LU.64 R8, [R1+0xee0] ;  /* 0x000ee00001087983 */ /* 0x000f280000300a00 */
[----:B------:R-:W1:Y:S04]  /*31370*/  LDS.128 R16, [UR4+0xc50] ;  /* 0x000c5004ff107984 */ /* 0x000e680008000c00 */
[----:B0-----:R0:W-:Y:S04]  /*31380*/  STL.64 [R1+0xe48], R24 ;  /* 0x000e481801007387 */ /* 0x0011e80000100a00 */
[----:B------:R-:W-:Y:S04]  /*31390*/  STL.64 [R1+0xe50], R26 ;  /* 0x000e501a01007387 */ /* 0x000fe80000100a00 */
[----:B0-----:R-:W5:Y:S04]  /*313a0*/  LDL.LU R24, [R1+0x858] ;  /* 0x0008580001187983 */ /* 0x001f680000300800 */
[----:B-1----:R0:W-:Y:S04]  /*313b0*/  STL.64 [R1+0xe30], R18 ;  /* 0x000e301201007387 */ /* 0x0021e80000100a00 */
[----:B------:R1:W-:Y:S04]  /*313c0*/  STL.64 [R1+0xe28], R16 ;  /* 0x000e281001007387 */ /* 0x0003e80000100a00 */
[----:B------:R-:W5:Y:S04]  /*313d0*/  LDL.LU R25, [R1+0x85c] ;  /* 0x00085c0001197983 */ /* 0x000f680000300800 */
[----:B0-----:R-:W5:Y:S04]  /*313e0*/  LDL.LU R18, [R1+0x840] ;  /* 0x0008400001127983 */ /* 0x001f680000300800 */
[----:B-1----:R-:W5:Y:S04]  /*313f0*/  LDL.LU R16, [R1+0x838] ;  /* 0x0008380001107983 */ /* 0x002f680000300800 */
[----:B------:R-:W5:Y:S04]  /*31400*/  LDL.LU R17, [R1+0x83c] ;  /* 0x00083c0001117983 */ /* 0x000f680000300800 */
[----:B------:R-:W5:Y:S04]  /*31410*/  LDL.LU R19, [R1+0x844] ;  /* 0x0008440001137983 */ /* 0x000f680000300800 */
[----:B------:R-:W5:Y:S04]  /*31420*/  LDL.LU R26, [R1+0x860] ;  /* 0x00086000011a7983 */ /* 0x000f680000300800 */
[----:B------:R-:W5:Y:S04]  /*31430*/  LDL.LU R27, [R1+0x864] ;  /* 0x00086400011b7983 */ /* 0x000f680000300800 */
[----:B------:R-:W-:Y:S04]  /*31440*/  STL.64 [R1+0x580], R4 ;  /* 0x0005800401007387 */ /* 0x000fe80000100a00 */
[----:B------:R-:W-:Y:S04]  /*31450*/  STL.64 [R1+0x588], R6 ;  /* 0x0005880601007387 */ /* 0x000fe80000100a00 */
[----:B------:R-:W0:Y:S04]  /*31460*/  LDS.128 R4, [UR4+0xc80] ;  /* 0x000c8004ff047984 */ /* 0x000e280008000c00 */
[----:B------:R-:W-:Y:S04]  /*31470*/  STL.64 [R1+0x560], R20 ;  /* 0x0005601401007387 */ /* 0x000fe80000100a00 */
[----:B------:R-:W-:Y:S04]  /*31480*/  STL.64 [R1+0x568], R22 ;  /* 0x0005681601007387 */ /* 0x000fe80000100a00 */
[----:B------:R-:W1:Y:S04]  /*31490*/  LDS.128 R20, [UR4+0xc40] ;  /* 0x000c4004ff147984 */ /* 0x000e680008000c00 */
[----:B0-----:R-:W-:Y:S04]  /*314a0*/  STL.64 [R1+0xe00], R6 ;  /* 0x000e000601007387 */ /* 0x001fe80000100a00 */
[----:B------:R3:W-:Y:S04]  /*314b0*/  STL.64 [R1+0xdf8], R4 ;  /* 0x000df80401007387 */ /* 0x0007e80000100a00 */
[----:B-1----:R-:W-:Y:S04]  /*314c0*/  STL.64 [R1+0xe40], R22 ;  /* 0x000e401601007387 */ /* 0x002fe80000100a00 */
[----:B------:R-:W-:Y:S04]  /*314d0*/  STL.64 [R1+0xe38], R20 ;  /* 0x000e381401007387 */ /* 0x000fe80000100a00 */
[----:B------:R-:W-:Y:S04]  /*314e0*/  STL.64 [R1+0x578], R14 ;  /* 0x0005780e01007387 */ /* 0x000fe80000100a00 */
[----:B--2---:R-:W-:Y:S01]  /*314f0*/  STL.64 [R1+0x570], R12 ;  /* 0x0005700c01007387 */ /* 0x004fe20000100a00 */
[----:B---3--:R-:W-:Y:S01]  /*31500*/  IMAD.MOV.U32 R4, RZ, RZ, R11 ;  /* 0x000000ffff047224 */ /* 0x008fe200078e000b */
[----:B------:R-:W-:-:S02]  /*31510*/  MOV R5, R10 ;  /* 0x0000000a00057202 */ /* 0x000fc40000000f00 */
[----:B------:R-:W0:Y:S01]  /*31520*/  LDS.128 R12, [UR4+0xc60] ;  /* 0x000c6004ff0c7984 */ /* 0x000e220008000c00 */
[----:B----4-:R-:W-:Y:S01]  /*31530*/  IMAD.MOV.U32 R6, RZ, RZ, R9 ;  /* 0x000000ffff067224 */ /* 0x010fe200078e0009 */
[----:B------:R-:W-:Y:S02]  /*31540*/  MOV R7, R8 ;  /* 0x0000000800077202 */ /* 0x000fe40000000f00 */
[----:B------:R-:W1:Y:S04]  /*31550*/  LDS.128 R8, [UR4+0xc70] ;  /* 0x000c7004ff087984 */ /* 0x000e680008000c00 */
[----:B0-----:R-:W-:Y:S04]  /*31560*/  STL.64 [R1+0xe20], R14 ;  /* 0x000e200e01007387 */ /* 0x001fe80000100a00 */
[----:B------:R-:W-:Y:S04]  /*31570*/  STL.64 [R1+0xe18], R12 ;  /* 0x000e180c01007387 */ /* 0x000fe80000100a00 */
[----:B-1----:R-:W-:Y:S04]  /*31580*/  STL.64 [R1+0xe10], R10 ;  /* 0x000e100a01007387 */ /* 0x002fe80000100a00 */
[----:B------:R-:W-:Y:S04]  /*31590*/  STL.64 [R1+0xe08], R8 ;  /* 0x000e080801007387 */ /* 0x000fe80000100a00 */
[----:B-----5:R0:W-:Y:S04]  /*315a0*/  STL.64 [R1+0xe68], R24 ;  /* 0x000e681801007387 */ /* 0x0201e80000100a00 */
[----:B------:R-:W-:Y:S04]  /*315b0*/  STL.64 [R1+0xe58], R16 ;  /* 0x000e581001007387 */ /* 0x000fe80000100a00 */
[----:B------:R-:W-:Y:S04]  /*315c0*/  STL.64 [R1+0xe60], R18 ;  /* 0x000e601201007387 */ /* 0x000fe80000100a00 */
[----:B0-----:R-:W2:Y:S04]  /*315d0*/  LDL.LU R24, [R1+0x878] ;  /* 0x0008780001187983 */ /* 0x001ea80000300800 */
[----:B------:R0:W-:Y:S04]  /*315e0*/  STL.64 [R1+0xe70], R26 ;  /* 0x000e701a01007387 */ /* 0x0001e80000100a00 */
[----:B------:R-:W2:Y:S04]  /*315f0*/  LDL.LU R25, [R1+0x87c] ;  /* 0x00087c0001197983 */ /* 0x000ea80000300800 */
[----:B------:R-:W-:Y:S04]  /*31600*/  STL.64 [R1+0x550], R4 ;  /* 0x0005500401007387 */ /* 0x000fe80000100a00 */
[----:B0-----:R-:W3:Y:S04]  /*31610*/  LDL.LU R26, [R1+0x880] ;  /* 0x00088000011a7983 */ /* 0x001ee80000300800 */
[----:B------:R-:W3:Y:S04]  /*31620*/  LDL.LU R27, [R1+0x884] ;  /* 0x00088400011b7983 */ /* 0x000ee80000300800 */
[----:B------:R-:W-:Y:S04]  /*31630*/  STL.64 [R1+0x558], R6 ;  /* 0x0005580601007387 */ /* 0x000fe80000100a00 */
[----:B------:R-:W4:Y:S01]  /*31640*/  LDL.LU R14, [R1+0x830] ;  /* 0x00083000010e7983 */ /* 0x000f220000300800 */
[----:B------:R-:W-:-:S03]  /*31650*/  IMAD.MOV.U32 R15, RZ, RZ, R0 ;  /* 0x000000ffff0f7224 */ /* 0x000fc600078e0000 */
        /* <DEDUP_REMOVED lines=15> */
[----:B---3--:R1:W-:Y:S04]  /*31750*/  STL.64 [R1+0xe80], R26 ;  /* 0x000e801a01007387 */ /* 0x0083e80000100a00 */
[----:B0-----:R-:W2:Y:S04]  /*31760*/  LDL.LU R24, [R1+0x888] ;  /* 0x0008880001187983 */ /* 0x001ea80000300800 */
[----:B------:R-:W2:Y:S04]  /*31770*/  LDL.LU R25, [R1+0x88c] ;  /* 0x00088c0001197983 */ /* 0x000ea80000300800 */
[----:B-1----:R-:W3:Y:S04]  /*31780*/  LDL.LU R26, [R1+0x890] ;  /* 0x00089000011a7983 */ /* 0x002ee80000300800 */
[----:B------:R-:W3:Y:S01]  /*31790*/  LDL.LU R27, [R1+0x894] ;  /* 0x00089400011b7983 */ /* 0x000ee20000300800 */
[----:B------:R-:W-:Y:S01]  /*317a0*/  MOV R4, R29 ;  /* 0x0000001d00047202 */ /* 0x000fe20000000f00 */
[----:B------:R-:W-:-:S02]  /*317b0*/  IMAD.MOV.U32 R5, RZ, RZ, R28 ;  /* 0x000000ffff057224 */ /* 0x000fc400078e001c */
[----:B------:R-:W4:Y:S04]  /*317c0*/  LDL.LU R28, [R1+0x9e0] ;  /* 0x0009e000011c7983 */ /* 0x000f280000300800 */
[----:B------:R-:W4:Y:S01]  /*317d0*/  LDL.LU R29, [R1+0x9e4] ;  /* 0x0009e400011d7983 */ /* 0x000f220000300800 */
[----:B------:R-:W-:Y:S01]  /*317e0*/  MOV R6, R3 ;  /* 0x0000000300067202 */ /* 0x000fe20000000f00 */
[----:B------:R-:W-:Y:S02]  /*317f0*/  IMAD.MOV.U32 R7, RZ, RZ, R2 ;  /* 0x000000ffff077224 */ /* 0x000fe400078e0002 */
[----:B------:R-:W5:Y:S04]  /*31800*/  LDL.LU R2, [R1+0x9e8] ;  /* 0x0009e80001027983 */ /* 0x000f680000300800 */
[----:B------:R-:W5:Y:S04]  /*31810*/  LDL.LU R0, [R1+0xed8] ;  /* 0x000ed80001007983 */ /* 0x000f680000300800 */
[----:B--2---:R0:W-:Y:S04]  /*31820*/  STL.64 [R1+0xe88], R24 ;  /* 0x000e881801007387 */ /* 0x0041e80000100a00 */
[----:B------:R-:W5:Y:S04]  /*31830*/  LDL.LU R3, [R1+0x9ec] ;  /* 0x0009ec0001037983 */ /* 0x000f680000300800 */
[----:B---3--:R1:W-:Y:S04]  /*31840*/  STL.64 [R1+0xe90], R26 ;  /* 0x000e901a01007387 */ /* 0x0083e80000100a00 */
[----:B0-----:R-:W2:Y:S04]  /*31850*/  LDL.LU R24, [R1+0x898] ;  /* 0x0008980001187983 */ /* 0x001ea80000300800 */
[----:B------:R-:W2:Y:S04]  /*31860*/  LDL.LU R25, [R1+0x89c] ;  /* 0x00089c0001197983 */ /* 0x000ea80000300800 */
[----:B-1----:R-:W3:Y:S04]  /*31870*/  LDL.LU R26, [R1+0x8a0] ;  /* 0x0008a000011a7983 */ /* 0x002ee80000300800 */
[----:B------:R-:W3:Y:S04]  /*31880*/  LDL.LU R27, [R1+0x8a4] ;  /* 0x0008a400011b7983 */ /* 0x000ee80000300800 */
[----:B----4-:R0:W-:Y:S04]  /*31890*/  STL.64 [R1+0x68], R28 ;  /* 0x0000681c01007387 */ /* 0x0101e80000100a00 */
[----:B0-----:R-:W4:Y:S04]  /*318a0*/  LDL.LU R28, [R1+0x980] ;  /* 0x00098000011c7983 */ /* 0x001f280000300800 */
[----:B------:R-:W4:Y:S04]  /*318b0*/  LDL.LU R29, [R1+0x984] ;  /* 0x00098400011d7983 */ /* 0x000f280000300800 */
[----:B--2---:R0:W-:Y:S04]  /*318c0*/  STL.64 [R1+0xe98], R24 ;  /* 0x000e981801007387 */ /* 0x0041e80000100a00 */
        /* <DEDUP_REMOVED lines=37> */
[----:B0-----:R-:W2:Y:S04]  /*31b20*/  LDL.LU.64 R24, [R1+0xec8] ;  /* 0x000ec80001187983 */ /* 0x001ea80000300a00 */
[----:B-1----:R-:W3:Y:S04]  /*31b30*/  LDL.LU.64 R26, [R1+0xed0] ;  /* 0x000ed000011a7983 */ /* 0x002ee80000300a00 */
        /* <DEDUP_REMOVED lines=14> */
[----:B------:R0:W-:Y:S04]  /*31c20*/  STL.64 [R1+0x478], R6 ;  /* 0x0004780601007387 */ /* 0x0001e80000100a00 */
[----:B0-----:R-:W5:Y:S04]  /*31c30*/  LDL.LU.64 R6, [R1+0xe00] ;  /* 0x000e000001067983 */ /* 0x001f680000300a00 */
[----:B----4-:R0:W-:Y:S04]  /*31c40*/  STL.64 [R1+0xdf0], R28 ;  /* 0x000df01c01007387 */ /* 0x0101e80000100a00 */
[----:B0-----:R-:W4:Y:S04]  /*31c50*/  LDL.LU R28, [R1+0x9d8] ;  /* 0x0009d800011c7983 */ /* 0x001f280000300800 */
[----:B------:R-:W4:Y:S04]  /*31c60*/  LDL.LU R29, [R1+0x9dc] ;  /* 0x0009dc00011d7983 */ /* 0x000f280000300800 */
[----:B--2---:R0:W-:Y:S04]  /*31c70*/  STL.64 [R1+0x510], R24 ;  /* 0x0005101801007387 */ /* 0x0041e80000100a00 */
[----:B---3--:R1:W-:Y:S04]  /*31c80*/  STL.64 [R1+0x518], R26 ;  /* 0x0005181a01007387 */ /* 0x0083e80000100a00 */
[----:B0-----:R-:W2:Y:S04]  /*31c90*/  LDL.LU.64 R24, [R1+0xe98] ;  /* 0x000e980001187983 */ /* 0x001ea80000300a00 */
[----:B-1----:R-:W3:Y:S04]  /*31ca0*/  LDL.LU.64 R26, [R1+0xea0] ;  /* 0x000ea000011a7983 */ /* 0x002ee80000300a00 */
[----:B-----5:R0:W-:Y:S04]  /*31cb0*/  STL.64 [R1+0x468], R6 ;  /* 0x0004680601007387 */ /* 0x0201e80000100a00 */
[----:B0-----:R-:W5:Y:S04]  /*31cc0*/  LDL.LU R6, [R1+0x9f8] ;  /* 0x0009f80001067983 */ /* 0x001f680000300800 */
[----:B------:R-:W5:Y:S04]  /*31cd0*/  LDL.LU R7, [R1+0x9fc] ;  /* 0x0009fc0001077983 */ /* 0x000f680000300800 */
[----:B----4-:R0:W-:Y:S04]  /*31ce0*/  STL.64 [R1+0x70], R28 ;  /* 0x0000701c01007387 */ /* 0x0101e80000100a00 */
[----:B0-----:R-:W4:Y:S04]  /*31cf0*/  LDL.LU.64 R28, [R1+0xdf0] ;  /* 0x000df000011c7983 */ /* 0x001f280000300a00 */
[----:B--2---:R0:W-:Y:S04]  /*31d00*/  STL.64 [R1+0x500], R24 ;  /* 0x0005001801007387 */ /* 0x0041e80000100a00 */
[----:B---3--:R1:W-:Y:S04]  /*31d10*/  STL.64 [R1+0x508], R26 ;  /* 0x0005081a01007387 */ /* 0x0083e80000100a00 */
[----:B0-----:R-:W2:Y:S04]  /*31d20*/  LDL.LU.64 R24, [R1+0xe88] ;  /* 0x000e880001187983 */ /* 0x001ea80000300a00 */
[----:B-1----:R-:W3:Y:S04]  /*31d30*/  LDL.LU.64 R26, [R1+0xe90] ;  /* 0x000e9000011a7983 */ /* 0x002ee80000300a00 */
[----:B------:R0:W-:Y:S04]  /*31d40*/  STL.64 [R1+0x60], R2 ;  /* 0x0000600201007387 */ /* 0x0001e80000100a00 */
[----:B-----5:R1:W-:Y:S04]  /*31d50*/  STL.64 [R1+0x50], R6 ;  /* 0x0000500601007387 */ /* 0x0203e80000100a00 */
[----:B0-----:R-:W5:Y:S04]  /*31d60*/  LDL.LU R2, [R1+0x988] ;  /* 0x0009880001027983 */ /* 0x001f680000300800 */
[----:B-1----:R-:W5:Y:S04]  /*31d70*/  LDL.LU R6, [R1+0x960] ;  /* 0x0009600001067983 */ /* 0x002f680000300800 */
[----:B------:R-:W5:Y:S04]  /*31d80*/  LDL.LU R7, [R1+0x964] ;  /* 0x0009640001077983 */ /* 0x000f680000300800 */
[----:B------:R-:W5:Y:S04]  /*31d90*/  LDL.LU R3, [R1+0x98c] ;  /* 0x00098c0001037983 */ /* 0x000f680000300800 */
[----:B----4-:R0:W-:Y:S04]  /*31da0*/  STL.64 [R1+0x78], R28 ;  /* 0x0000781c01007387 */ /* 0x0101e80000100a00 */
[----:B------:R1:W-:Y:S04]  /*31db0*/  STL.64 [R1+0x498], R14 ;  /* 0x0004980e01007387 */ /* 0x0003e80000100a00 */
[----:B0-----:R-:W4:Y:S04]  /*31dc0*/  LDL.LU.64 R28, [R1+0xde8] ;  /* 0x000de800011c7983 */ /* 0x001f280000300a00 */
[----:B-1----:R-:W4:Y:S04]  /*31dd0*/  LDL.LU.64 R14, [R1+0xe20] ;  /* 0x000e2000010e7983 */ /* 0x002f280000300a00 */
[----:B--2---:R0:W-:Y:S04]  /*31de0*/  STL.64 [R1+0x4f0], R24 ;  /* 0x0004f01801007387 */ /* 0x0041e80000100a00 */
[----:B---3--:R1:W-:Y:S04]  /*31df0*/  STL.64 [R1+0x4f8], R26 ;  /* 0x0004f81a01007387 */ /* 0x0083e80000100a00 */
[----:B0-----:R-:W2:Y:S04]  /*31e00*/  LDL.LU.64 R24, [R1+0xe78] ;  /* 0x000e780001187983 */ /* 0x001ea80000300a00 */
[----:B-1----:R-:W3:Y:S04]  /*31e10*/  LDL.LU.64 R26, [R1+0xe80] ;  /* 0x000e8000011a7983 */ /* 0x002ee80000300a00 */
[----:B-----5:R0:W-:Y:S04]  /*31e20*/  STL.64 [R1+0xda8], R6 ;  /* 0x000da80601007387 */ /* 0x0201e80000100a00 */
[----:B------:R1:W-:Y:S04]  /*31e30*/  STL.64 [R1+0xc0], R2 ;  /* 0x0000c00201007387 */ /* 0x0003e80000100a00 */
[----:B0-----:R-:W5:Y:S04]  /*31e40*/  LDL.LU R6, [R1+0x990] ;  /* 0x0009900001067983 */ /* 0x001f680000300800 */
[----:B------:R-:W5:Y:S04]  /*31e50*/  LDL.LU R7, [R1+0x994] ;  /* 0x0009940001077983 */ /* 0x000f680000300800 */
[----:B-1----:R-:W5:Y:S04]  /*31e60*/  LDL.LU.64 R2, [R1+0xda0] ;  /* 0x000da00001027983 */ /* 0x002f680000300a00 */
[----:B----4-:R0:W-:Y:S04]  /*31e70*/  STL.64 [R1+0x80], R28 ;  /* 0x0000801c01007387 */ /* 0x0101e80000100a00 */
[----:B------:R1:W-:Y:S04]  /*31e80*/  STL.64 [R1+0x4d8], R18 ;  /* 0x0004d81201007387 */ /* 0x0003e80000100a00 */
[----:B------:R4:W-:Y:S04]  /*31e90*/  STL.64 [R1+0x4b8], R22 ;  /* 0x0004b81601007387 */ /* 0x0009e80000100a00 */
[----:B------:R4:W-:Y:S04]  /*31ea0*/  STL.64 [R1+0x448], R14 ;  /* 0x0004480e01007387 */ /* 0x0009e80000100a00 */
[----:B0-----:R-:W5:Y:S04]  /*31eb0*/  LDL.LU.64 R28, [R1+0xde0] ;  /* 0x000de000011c7983 */ /* 0x001f680000300a00 */
[----:B-1----:R-:W5:Y:S04]  /*31ec0*/  LDL.LU.64 R18, [R1+0xe60] ;  /* 0x000e600001127983 */ /* 0x002f680000300a00 */
[----:B----4-:R-:W4:Y:S04]  /*31ed0*/  LDL.LU.64 R22, [R1+0xe40] ;  /* 0x000e400001167983 */ /* 0x010f280000300a00 */
[----:B------:R-:W4:Y:S04]  /*31ee0*/  LDL.LU R14, [R1+0xa18] ;  /* 0x000a1800010e7983 */ /* 0x000f280000300800 */
[----:B------:R-:W4:Y:S04]  /*31ef0*/  LDL.LU R15, [R1+0xa1c] ;  /* 0x000a1c00010f7983 */ /* 0x000f280000300800 */
[----:B--2---:R0:W-:Y:S04]  /*31f00*/  STL.64 [R1+0x4e0], R24 ;  /* 0x0004e01801007387 */ /* 0x0041e80000100a00 */
[----:B---3--:R1:W-:Y:S04]  /*31f10*/  STL.64 [R1+0x4e8], R26 ;  /* 0x0004e81a01007387 */ /* 0x0083e80000100a00 */
[----:B0-----:R-:W2:Y:S04]  /*31f20*/  LDL.LU.64 R24, [R1+0xe68] ;  /* 0x000e680001187983 */ /* 0x001ea80000300a00 */
[----:B-1----:R-:W3:Y:S04]  /*31f30*/  LDL.LU.64 R26, [R1+0xe70] ;  /* 0x000e7000011a7983 */ /* 0x002ee80000300a00 */
[----:B------:R0:W-:Y:S04]  /*31f40*/  STL.64 [R1+0x470], R4 ;  /* 0x0004700401007387 */ /* 0x0001e80000100a00 */
[----:B-----5:R1:W-:Y:S04]  /*31f50*/  STL.64 [R1+0xdc0], R6 ;  /* 0x000dc00601007387 */ /* 0x0203e80000100a00 */
[----:B0-----:R-:W5:Y:S04]  /*31f60*/  LDL.LU.64 R4, [R1+0xdf8] ;  /* 0x000df80001047983 */ /* 0x001f680000300a00 */
[----:B------:R-:W-:Y:S04]  /*31f70*/  STL.64 [R1+0x100], R2 ;  /* 0x0001000201007387 */ /* 0x000fe80000100a00 */
[----:B-1----:R-:W5:Y:S04]  /*31f80*/  LDL.LU R6, [R1+0x9a8] ;  /* 0x0009a80001067983 */ /* 0x002f680000300800 */
[----:B------:R-:W5:Y:S04]  /*31f90*/  LDL.LU R7, [R1+0x9ac] ;  /* 0x0009ac0001077983 */ /* 0x000f680000300800 */
[----:B------:R-:W0:Y:S04]  /*31fa0*/  LDS.64 R2, [UR4+0x1020] ;  /* 0x00102004ff027984 */ /* 0x000e280008000a00 */
[----:B------:R1:W-:Y:S04]  /*31fb0*/  STL.64 [R1+0x88], R28 ;  /* 0x0000881c01007387 */ /* 0x0003e80000100a00 */
[----:B------:R1:W-:Y:S04]  /*31fc0*/  STL.64 [R1+0x4a8], R18 ;  /* 0x0004a81201007387 */ /* 0x0003e80000100a00 */
[----:B------:R1:W-:Y:S04]  /*31fd0*/  STL.64 [R1+0x488], R10 ;  /* 0x0004880a01007387 */ /* 0x0003e80000100a00 */
[----:B----4-:R4:W-:Y:S04]  /*31fe0*/  STL.64 [R1+0x428], R22 ;  /* 0x0004281601007387 */ /* 0x0109e80000100a00 */
[----:B------:R0:W-:Y:S04]  /*31ff0*/  STL.64 [R1+0x30], R14 ;  /* 0x0000300e01007387 */ /* 0x0001e80000100a00 */
[----:B-1----:R-:W5:Y:S04]  /*32000*/  LDL.LU.64 R28, [R1+0xdd8] ;  /* 0x000dd800011c7983 */ /* 0x002f680000300a00 */
[----:B------:R-:W5:Y:S04]  /*32010*/  LDL.LU.64 R18, [R1+0xe30] ;  /* 0x000e300001127983 */ /* 0x000f680000300a00 */
[----:B------:R-:W5:Y:S04]  /*32020*/  LDL.LU.64 R10, [R1+0xe10] ;  /* 0x000e1000010a7983 */ /* 0x000f680000300a00 */
[----:B----4-:R-:W4:Y:S04]  /*32030*/  LDL.LU R22, [R1+0xa38] ;  /* 0x000a380001167983 */ /* 0x010f280000300800 */
[----:B------:R-:W4:Y:S04]  /*32040*/  LDL.LU R23, [R1+0xa3c] ;  /* 0x000a3c0001177983 */ /* 0x000f280000300800 */
[----:B0-----:R-:W4:Y:S04]  /*32050*/  LDL.LU R14, [R1+0xb60] ;  /* 0x000b6000010e7983 */ /* 0x001f280000300800 */
[----:B------:R-:W4:Y:S04]  /*32060*/  LDL.LU R15, [R1+0xb64] ;  /* 0x000b6400010f7983 */ /* 0x000f280000300800 */
[----:B------:R0:W-:Y:S04]  /*32070*/  STL.64 [R1+0xcf8], R2 ;  /* 0x000cf80201007387 */ /* 0x0001e80000100a00 */
[----:B0-----:R-:W4:Y:S04]  /*32080*/  LDL.LU R2, [R1+0xaa8] ;  /* 0x000aa80001027983 */ /* 0x001f280000300800 */
[----:B------:R-:W4:Y:S04]  /*32090*/  LDL.LU R3, [R1+0xaac] ;  /* 0x000aac0001037983 */ /* 0x000f280000300800 */
        /* <DEDUP_REMOVED lines=9> */
[----:B------:R0:W-:Y:S04]  /*32130*/  STL.64 [R1+0x4d0], R16 ;  /* 0x0004d01001007387 */ /* 0x0001e80000100a00 */
[----:B------:R1:W-:Y:S04]  /*32140*/  STL.64 [R1+0x90], R28 ;  /* 0x0000901c01007387 */ /* 0x0003e80000100a00 */
[----:B0-----:R-:W5:Y:S04]  /*32150*/  LDL.LU.64 R16, [R1+0xe58] ;  /* 0x000e580001107983 */ /* 0x001f680000300a00 */
[----:B------:R0:W-:Y:S04]  /*32160*/  STL.64 [R1+0x458], R10 ;  /* 0x0004580a01007387 */ /* 0x0001e80000100a00 */
[----:B------:R0:W-:Y:S04]  /*32170*/  STL.64 [R1+0x438], R18 ;  /* 0x0004381201007387 */ /* 0x0001e80000100a00 */
[----:B----4-:R4:W-:Y:S04]  /*32180*/  STL.64 [R1+0x10], R22 ;  /* 0x0000101601007387 */ /* 0x0109e80000100a00 */
[----:B-1----:R-:W5:Y:S04]  /*32190*/  LDL.LU.64 R28, [R1+0xdd0] ;  /* 0x000dd000011c7983 */ /* 0x002f680000300a00 */
[----:B------:R1:W-:Y:S04]  /*321a0*/  STL.64 [R1+0x120], R14 ;  /* 0x0001200e01007387 */ /* 0x0003e80000100a00 */
[----:B0-----:R-:W5:Y:S04]  /*321b0*/  LDL.LU R10, [R1+0xa08] ;  /* 0x000a0800010a7983 */ /* 0x001f680000300800 */
[----:B------:R-:W5:Y:S04]  /*321c0*/  LDL.LU R11, [R1+0xa0c] ;  /* 0x000a0c00010b7983 */ /* 0x000f680000300800 */
[----:B------:R-:W5:Y:S04]  /*321d0*/  LDL.LU R18, [R1+0xa28] ;  /* 0x000a280001127983 */ /* 0x000f680000300800 */
[----:B------:R-:W5:Y:S04]  /*321e0*/  LDL.LU R19, [R1+0xa2c] ;  /* 0x000a2c0001137983 */ /* 0x000f680000300800 */
[----:B----4-:R-:W4:Y:S04]  /*321f0*/  LDL.LU R22, [R1+0x968] ;  /* 0x0009680001167983 */ /* 0x010f280000300800 */
[----:B------:R-:W4:Y:S04]  /*32200*/  LDL.LU R23, [R1+0x96c] ;  /* 0x00096c0001177983 */ /* 0x000f280000300800 */
[----:B-1----:R-:W4:Y:S04]  /*32210*/  LDL.LU R14, [R1+0xa68] ;  /* 0x000a6800010e7983 */ /* 0x002f280000300800 */
[----:B------:R-:W4:Y:S04]  /*32220*/  LDL.LU R15, [R1+0xa6c] ;  /* 0x000a6c00010f7983 */ /* 0x000f280000300800 */
[----:B------:R0:W-:Y:S04]  /*32230*/  STL.64 [R1+0xd38], R2 ;  /* 0x000d380201007387 */ /* 0x0001e80000100a00 */
        /* <DEDUP_REMOVED lines=8> */
[----:B-----5:R0:W-:Y:S04]  /*322c0*/  STL.64 [R1+0x58], R4 ;  /* 0x0000580401007387 */ /* 0x0201e80000100a00 */
[----:B------:R1:W-:Y:S04]  /*322d0*/  STL.64 [R1+0xb8], R6 ;  /* 0x0000b80601007387 */ /* 0x0003e80000100a00 */
[----:B0-----:R-:W5:Y:S04]  /*322e0*/  LDL.LU R4, [R1+0x958] ;  /* 0x0009580001047983 */ /* 0x001f680000300800 */
[----:B------:R-:W5:Y:S04]  /*322f0*/  LDL.LU R5, [R1+0x95c] ;  /* 0x00095c0001057983 */ /* 0x000f680000300800 */
[----:B-1----:R-:W5:Y:S04]  /*32300*/  LDL.LU.64 R6, [R1+0xda8] ;  /* 0x000da80001067983 */ /* 0x002f680000300a00 */
[----:B------:R0:W-:Y:S04]  /*32310*/  STL.64 [R1+0x4b0], R20 ;  /* 0x0004b01401007387 */ /* 0x0001e80000100a00 */
[----:B------:R1:W-:Y:S04]  /*32320*/  STL.64 [R1+0x4a0], R16 ;  /* 0x0004a01001007387 */ /* 0x0003e80000100a00 */
[----:B------:R1:W-:Y:S04]  /*32330*/  STL.64 [R1+0x490], R12 ;  /* 0x0004900c01007387 */ /* 0x0003e80000100a00 */
[----:B------:R1:W-:Y:S04]  /*32340*/  STL.64 [R1+0x480], R8 ;  /* 0x0004800801007387 */ /* 0x0003e80000100a00 */
[----:B------:R1:W-:Y:S04]  /*32350*/  STL.64 [R1+0x98], R28 ;  /* 0x0000981c01007387 */ /* 0x0003e80000100a00 */
[----:B0-----:R-:W5:Y:S04]  /*32360*/  LDL.LU.64 R20, [R1+0xe38] ;  /* 0x000e380001147983 */ /* 0x001f680000300a00 */
[----:B-1----:R-:W5:Y:S04]  /*32370*/  LDL.LU.64 R16, [R1+0xe28] ;  /* 0x000e280001107983 */ /* 0x002f680000300a00 */
[----:B------:R-:W5:Y:S04]  /*32380*/  LDL.LU.64 R12, [R1+0xe18] ;  /* 0x000e1800010c7983 */ /* 0x000f680000300a00 */
[----:B------:R-:W5:Y:S04]  /*32390*/  LDL.LU.64 R8, [R1+0xe08] ;  /* 0x000e080001087983 */ /* 0x000f680000300a00 */
[----:B------:R-:W-:Y:S04]  /*323a0*/  STL.64 [R1+0x20], R18 ;  /* 0x0000201201007387 */ /* 0x000fe80000100a00 */
[----:B------:R0:W-:Y:S04]  /*323b0*/  STL.64 [R1+0x40], R10 ;  /* 0x0000400a01007387 */ /* 0x0001e80000100a00 */
[----:B------:R-:W5:Y:S04]  /*323c0*/  LDL.LU.64 R28, [R1+0xdc8] ;  /* 0x000dc800011c7983 */ /* 0x000f680000300a00 */
[----:B----4-:R1:W-:Y:S04]  /*323d0*/  STL.64 [R1+0xe0], R22 ;  /* 0x0000e01601007387 */ /* 0x0103e80000100a00 */
[----:B------:R4:W-:Y:S04]  /*323e0*/  STL.64 [R1+0xd18], R14 ;  /* 0x000d180e01007387 */ /* 0x0009e80000100a00 */
[----:B0-----:R-:W5:Y:S04]  /*323f0*/  LDL.LU R10, [R1+0xb50] ;  /* 0x000b5000010a7983 */ /* 0x001f680000300800 */
[----:B------:R-:W5:Y:S04]  /*32400*/  LDL.LU R11, [R1+0xb54] ;  /* 0x000b5400010b7983 */ /* 0x000f680000300800 */
[----:B------:R-:W5:Y:S04]  /*32410*/  LDL.LU R18, [R1+0xb70] ;  /* 0x000b700001127983 */ /* 0x000f680000300800 */
[----:B------:R-:W5:Y:S04]  /*32420*/  LDL.LU R19, [R1+0xb74] ;  /* 0x000b740001137983 */ /* 0x000f680000300800 */
[----:B-1----:R-:W5:Y:S04]  /*32430*/  LDL.LU R22, [R1+0xa88] ;  /* 0x000a880001167983 */ /* 0x002f680000300800 */
[----:B------:R-:W5:Y:S04]  /*32440*/  LDL.LU R23, [R1+0xa8c] ;  /* 0x000a8c0001177983 */ /* 0x000f680000300800 */
[----:B----4-:R-:W4:Y:S04]  /*32450*/  LDL.LU R14, [R1+0xac8] ;  /* 0x000ac800010e7983 */ /* 0x010f280000300800 */
[----:B------:R-:W4:Y:S04]  /*32460*/  LDL.LU R15, [R1+0xacc] ;  /* 0x000acc00010f7983 */ /* 0x000f280000300800 */
[----:B------:R0:W-:Y:S04]  /*32470*/  STL.64 [R1+0xd58], R2 ;  /* 0x000d580201007387 */ /* 0x0001e80000100a00 */
[----:B0-----:R-:W4:Y:S04]  /*32480*/  LDL.LU R2, [R1+0xb08] ;  /* 0x000b080001027983 */ /* 0x001f280000300800 */
[----:B------:R-:W4:Y:S04]  /*32490*/  LDL.LU R3, [R1+0xb0c] ;  /* 0x000b0c0001037983 */ /* 0x000f280000300800 */
[----:B--2---:R0:W-:Y:S04]  /*324a0*/  STL.64 [R1+0x8], R24 ;  /* 0x0000081801007387 */ /* 0x0041e80000100a00 */
[----:B---3--:R1:W-:Y:S04]  /*324b0*/  STL.64 [R1], R26 ;  /* 0x0000001a01007387 */ /* 0x0083e80000100a00 */
[----:B0-----:R-:W2:Y:S04]  /*324c0*/  LDL.LU R24, [R1+0x970] ;  /* 0x0009700001187983 */ /* 0x001ea80000300800 */
[----:B------:R-:W2:Y:S04]  /*324d0*/  LDL.LU R25, [R1+0x974] ;  /* 0x0009740001197983 */ /* 0x000ea80000300800 */
[----:B-1----:R-:W3:Y:S04]  /*324e0*/  LDL.LU R26, [R1+0x978] ;  /* 0x00097800011a7983 */ /* 0x002ee80000300800 */
[----:B------:R-:W3:Y:S04]  /*324f0*/  LDL.LU R27, [R1+0x97c] ;  /* 0x00097c00011b7983 */ /* 0x000ee80000300800 */
[----:B-----5:R-:W-:Y:S04]  /*32500*/  STL.64 [R1+0xf0], R4 ;  /* 0x0000f00401007387 */ /* 0x020fe80000100a00 */
[----:B------:R-:W-:Y:S04]  /*32510*/  STL.64 [R1+0xe8], R6 ;  /* 0x0000e80601007387 */ /* 0x000fe80000100a00 */
[----:B------:R-:W0:Y:S04]  /*32520*/  LDS.128 R4, [UR4+0xc20] ;  /* 0x000c2004ff047984 */ /* 0x000e280008000c00 */
[----:B------:R-:W-:Y:S04]  /*32530*/  STL.64 [R1+0x420], R20 ;  /* 0x0004201401007387 */ /* 0x000fe80000100a00 */
[----:B------:R1:W-:Y:S04]  /*32540*/  STL.64 [R1+0x430], R16 ;  /* 0x0004301001007387 */ /* 0x0003e80000100a00 */
[----:B------:R5:W-:Y:S04]  /*32550*/  STL.64 [R1+0x440], R12 ;  /* 0x0004400c01007387 */ /* 0x000be80000100a00 */
[----:B------:R0:W-:Y:S04]  /*32560*/  STL.64 [R1+0x450], R8 ;  /* 0x0004500801007387 */ /* 0x0001e80000100a00 */
[----:B-1----:R-:W3:Y:S04]  /*32570*/  LDL.LU R16, [R1+0xa20] ;  /* 0x000a200001107983 */ /* 0x002ee80000300800 */
[----:B-----5:R-:W5:Y:S04]  /*32580*/  LDL.LU R12, [R1+0xa10] ;  /* 0x000a1000010c7983 */ /* 0x020f680000300800 */
[----:B------:R1:W-:Y:S04]  /*32590*/  STL.64 [R1+0xa8], R28 ;  /* 0x0000a81c01007387 */ /* 0x0003e80000100a00 */
[----:B0-----:R-:W5:Y:S04]  /*325a0*/  LDL.LU R8, [R1+0xa00] ;  /* 0x000a000001087983 */ /* 0x001f680000300800 */
[----:B------:R-:W5:Y:S04]  /*325b0*/  LDL.LU R9, [R1+0xa04] ;  /* 0x000a040001097983 */ /* 0x000f680000300800 */
[----:B------:R-:W5:Y:S04]  /*325c0*/  LDL.LU R13, [R1+0xa14] ;  /* 0x000a1400010d7983 */ /* 0x000f680000300800 */
[----:B------:R-:W5:Y:S04]  /*325d0*/  LDL.LU R17, [R1+0xa24] ;  /* 0x000a240001117983 */ /* 0x000f680000300800 */
[----:B------:R-:W5:Y:S04]  /*325e0*/  LDL.LU R20, [R1+0xa30] ;  /* 0x000a300001147983 */ /* 0x000f680000300800 */
[----:B------:R-:W5:Y:S04]  /*325f0*/  LDL.LU R21, [R1+0xa34] ;  /* 0x000a340001157983 */ /* 0x000f680000300800 */
[----:B-1----:R-:W5:Y:S04]  /*32600*/  LDL.LU.64 R28, [R1+0xdb8] ;  /* 0x000db800011c7983 */ /* 0x002f680000300a00 */
[----:B------:R-:W-:Y:S04]  /*32610*/  STL.64 [R1+0xd08], R4 ;  /* 0x000d080401007387 */ /* 0x000fe80000100a00 */
        /* <DEDUP_REMOVED lines=23> */
[----:B------:R-:W-:Y:S04]  /*32790*/  STL.64 [R1+0xd00], R6 ;  /* 0x000d000601007387 */ /* 0x000fe80000100a00 */
[----:B-----5:R0:W-:Y:S04]  /*327a0*/  STL.64 [R1+0x48], R8 ;  /* 0x0000480801007387 */ /* 0x0201e80000100a00 */
[----:B------:R-:W-:Y:S04]  /*327b0*/  STL.64 [R1+0x38], R12 ;  /* 0x0000380c01007387 */ /* 0x000fe80000100a00 */
[----:B------:R1:W-:Y:S04]  /*327c0*/  STL.64 [R1+0x28], R16 ;  /* 0x0000281001007387 */ /* 0x0003e80000100a00 */
[----:B0-----:R-:W5:Y:S04]  /*327d0*/  LDL.LU R8, [R1+0xb48] ;  /* 0x000b480001087983 */ /* 0x001f680000300800 */
[----:B------:R0:W-:Y:S04]  /*327e0*/  STL.64 [R1+0x18], R20 ;  /* 0x0000181401007387 */ /* 0x0001e80000100a00 */
[----:B------:R0:W-:Y:S04]  /*327f0*/  STL.64 [R1+0xc8], R28 ;  /* 0x0000c81c01007387 */ /* 0x0001e80000100a00 */
[----:B-1----:R-:W5:Y:S04]  /*32800*/  LDL.LU R16, [R1+0xb68] ;  /* 0x000b680001107983 */ /* 0x002f680000300800 */
[----:B0-----:R-:W5:Y:S04]  /*32810*/  LDL.LU R20, [R1+0xb78] ;  /* 0x000b780001147983 */ /* 0x001f680000300800 */
[----:B------:R-:W5:Y:S04]  /*32820*/  LDL.LU R21, [R1+0xb7c] ;  /* 0x000b7c0001157983 */ /* 0x000f680000300800 */
[----:B------:R-:W5:Y:S04]  /*32830*/  LDL.LU R17, [R1+0xb6c] ;  /* 0x000b6c0001117983 */ /* 0x000f680000300800 */
[----:B------:R-:W5:Y:S04]  /*32840*/  LDL.LU R12, [R1+0xb58] ;  /* 0x000b5800010c7983 */ /* 0x000f680000300800 */
[----:B------:R-:W5:Y:S04]  /*32850*/  LDL.LU R13, [R1+0xb5c] ;  /* 0x000b5c00010d7983 */ /* 0x000f680000300800 */
[----:B------:R-:W5:Y:S04]  /*32860*/  LDL.LU R9, [R1+0xb4c] ;  /* 0x000b4c0001097983 */ /* 0x000f680000300800 */
[----:B------:R-:W5:Y:S04]  /*32870*/  LDL.LU.64 R28, [R1+0xd98] ;  /* 0x000d9800011c7983 */ /* 0x000f680000300a00 */
[----:B------:R-:W-:Y:S04]  /*32880*/  STL.64 [R1+0xd10], R10 ;  /* 0x000d100a01007387 */ /* 0x000fe80000100a00 */
[----:B------:R-:W-:Y:S04]  /*32890*/  STL.64 [R1+0xd20], R18 ;  /* 0x000d201201007387 */ /* 0x000fe80000100a00 */
[----:B------:R-:W-:Y:S04]  /*328a0*/  STL.64 [R1+0xd40], R4 ;  /* 0x000d400401007387 */ /* 0x000fe80000100a00 */
[----:B------:R-:W-:Y:S04]  /*328b0*/  STL.64 [R1+0xd50], R22 ;  /* 0x000d501601007387 */ /* 0x000fe80000100a00 */
[----:B----4-:R-:W-:Y:S04]  /*328c0*/  STL.64 [R1+0xd60], R14 ;  /* 0x000d600e01007387 */ /* 0x010fe80000100a00 */
[----:B--2---:R0:W-:Y:S04]  /*328d0*/  STL.64 [R1+0xb0], R24 ;  /* 0x0000b01801007387 */ /* 0x0041e80000100a00 */
[----:B---3--:R-:W-:Y:S04]  /*328e0*/  STL.64 [R1+0xd30], R26 ;  /* 0x000d301a01007387 */ /* 0x008fe80000100a00 */
[----:B0-----:R-:W2:Y:S04]  /*328f0*/  LDL.LU.64 R24, [R1+0xdb0] ;  /* 0x000db00001187983 */ /* 0x001ea80000300a00 */
[----:B------:R0:W-:Y:S04]  /*32900*/  STL.64 [R1+0xd70], R2 ;  /* 0x000d700201007387 */ /* 0x0001e80000100a00 */
[----:B------:R-:W3:Y:S04]  /*32910*/  LDL.LU R14, [R1+0xb10] ;  /* 0x000b1000010e7983 */ /* 0x000ee80000300800 */
[----:B------:R-:W3:Y:S04]  /*32920*/  LDL.LU R15, [R1+0xb14] ;  /* 0x000b1400010f7983 */ /* 0x000ee80000300800 */
[----:B0-----:R-:W4:Y:S04]  /*32930*/  LDL.LU R2, [R1+0xb20] ;  /* 0x000b200001027983 */ /* 0x001f280000300800 */
[----:B------:R-:W4:Y:S04]  /*32940*/  LDL.LU R3, [R1+0xb24] ;  /* 0x000b240001037983 */ /* 0x000f280000300800 */
[----:B------:R-:W5:Y:S04]  /*32950*/  LDL.LU R22, [R1+0xb00] ;  /* 0x000b000001167983 */ /* 0x000f680000300800 */
[----:B------:R-:W5:Y:S04]  /*32960*/  LDL.LU R23, [R1+0xb04] ;  /* 0x000b040001177983 */ /* 0x000f680000300800 */
[----:B------:R-:W2:Y:S04]  /*32970*/  LDL.LU R4, [R1+0xaf0] ;  /* 0x000af00001047983 */ /* 0x000ea80000300800 */
        /* <DEDUP_REMOVED lines=22> */
[----:B0-----:R-:W4:Y:S04]  /*32ae0*/  LDL.LU.64 R2, [R1+0xd90] ;  /* 0x000d900001027983 */ /* 0x001f280000300a00 */
        /* <DEDUP_REMOVED lines=10> */
[----:B---3--:R0:W-:Y:S04]  /*32b90*/  STL.64 [R1+0x170], R14 ;  /* 0x0001700e01007387 */ /* 0x0081e80000100a00 */
[----:B0-----:R-:W3:Y:S04]  /*32ba0*/  LDL.LU.64 R14, [R1+0xd60] ;  /* 0x000d6000010e7983 */ /* 0x001ee80000300a00 */
[----:B----4-:R0:W-:Y:S04]  /*32bb0*/  STL.64 [R1+0x178], R2 ;  /* 0x0001780201007387 */ /* 0x0101e80000100a00 */
[----:B0-----:R-:W4:Y:S04]  /*32bc0*/  LDL.LU.64 R2, [R1+0xd58] ;  /* 0x000d580001027983 */ /* 0x001f280000300a00 */
[----:B-----5:R0:W-:Y:S04]  /*32bd0*/  STL.64 [R1+0x180], R22 ;  /* 0x0001801601007387 */ /* 0x0201e80000100a00 */
[----:B---3--:R1:W-:Y:S04]  /*32be0*/  STL.64 [R1+0x188], R14 ;  /* 0x0001880e01007387 */ /* 0x0083e80000100a00 */
[----:B--2---:R2:W-:Y:S04]  /*32bf0*/  STL.64 [R1+0x190], R4 ;  /* 0x0001900401007387 */ /* 0x0045e80000100a00 */
[----:B0-----:R-:W3:Y:S04]  /*32c00*/  LDL.LU.64 R22, [R1+0xd50] ;  /* 0x000d500001167983 */ /* 0x001ee80000300a00 */
[----:B-1----:R-:W5:Y:S04]  /*32c10*/  LDL.LU.64 R14, [R1+0xd48] ;  /* 0x000d4800010e7983 */ /* 0x002f680000300a00 */
[----:B--2---:R-:W2:Y:S04]  /*32c20*/  LDL.LU.64 R4, [R1+0xd40] ;  /* 0x000d400001047983 */ /* 0x004ea80000300a00 */
[----:B----4-:R0:W-:Y:S04]  /*32c30*/  STL.64 [R1+0x198], R2 ;  /* 0x0001980201007387 */ /* 0x0101e80000100a00 */
[----:B0-----:R-:W4:Y:S04]  /*32c40*/  LDL.LU.64 R2, [R1+0xd38] ;  /* 0x000d380001027983 */ /* 0x001f280000300a00 */
        /* <DEDUP_REMOVED lines=9> */
[----:B-----5:R5:W-:Y:S04]  /*32ce0*/  STL.64 [R1+0x1b8], R14 ;  /* 0x0001b80e01007387 */ /* 0x020be80000100a00 */
[----:B------:R5:W-:Y:S04]  /*32cf0*/  STL.64 [R1+0x1c0], R10 ;  /* 0x0001c00a01007387 */ /* 0x000be80000100a00 */
[----:B--2---:R2:W-:Y:S04]  /*32d00*/  STL.64 [R1+0x1c8], R4 ;  /* 0x0001c80401007387 */ /* 0x0045e80000100a00 */
[----:B------:R2:W-:Y:S04]  /*32d10*/  STL.64 [R1+0x1d0], R6 ;  /* 0x0001d00601007387 */ /* 0x0005e80000100a00 */
[----:B0-----:R-:W4:Y:S04]  /*32d20*/  LDL.LU R28, [R1+0xaa0] ;  /* 0x000aa000011c7983 */ /* 0x001f280000300800 */
        /* <DEDUP_REMOVED lines=10> */
[----:B------:R-:W4:Y:S04]  /*32dd0*/  LDL.LU.64 R26, [R1+0xd30] ;  /* 0x000d3000011a7983 */ /* 0x000f280000300a00 */
[----:B---3--:R-:W3:Y:S04]  /*32de0*/  LDL.LU.64 R22, [R1+0xd28] ;  /* 0x000d280001167983 */ /* 0x008ee80000300a00 */
[----:B------:R-:W3:Y:S04]  /*32df0*/  LDL.LU.64 R18, [R1+0xd20] ;  /* 0x000d200001127983 */ /* 0x000ee80000300a00 */
[----:B-----5:R-:W5:Y:S04]  /*32e00*/  LDL.LU.64 R14, [R1+0xd18] ;  /* 0x000d1800010e7983 */ /* 0x020f680000300a00 */
[----:B------:R-:W5:Y:S04]  /*32e10*/  LDL.LU.64 R10, [R1+0xd10] ;  /* 0x000d1000010a7983 */ /* 0x000f680000300a00 */
[----:B--2---:R-:W2:Y:S04]  /*32e20*/  LDL.LU.64 R4, [R1+0xd08] ;  /* 0x000d080001047983 */ /* 0x004ea80000300a00 */
[----:B------:R-:W2:Y:S04]  /*32e30*/  LDL.LU.64 R6, [R1+0xd00] ;  /* 0x000d000001067983 */ /* 0x000ea80000300a00 */
[----:B----4-:R0:W-:Y:S04]  /*32e40*/  STL.64 [R1+0x1d8], R2 ;  /* 0x0001d80201007387 */ /* 0x0101e80000100a00 */
[----:B0-----:R-:W4:Y:S01]  /*32e50*/  LDL.LU.64 R2, [R1+0xcf8] ;  /* 0x000cf80001027983 */ /* 0x001f220000300a00 */
[----:B------:R-:W-:-:S03]  /*32e60*/  MOV R9, R0 ;  /* 0x0000000000097202 */ /* 0x000fc60000000f00 */
        /* <DEDUP_REMOVED lines=9> */
[----:B-----5:R-:W-:Y:S04]  /*32f00*/  STL.64 [R1+0x218], R14 ;  /* 0x0002180e01007387 */ /* 0x020fe80000100a00 */
[----:B------:R-:W-:Y:S04]  /*32f10*/  STL.64 [R1+0x228], R10 ;  /* 0x0002280a01007387 */ /* 0x000fe80000100a00 */
[----:B--2---:R-:W-:Y:S04]  /*32f20*/  STL.64 [R1+0x400], R4 ;  /* 0x0004000401007387 */ /* 0x004fe80000100a00 */
[----:B------:R-:W-:Y:S04]  /*32f30*/  STL.64 [R1+0x408], R6 ;  /* 0x0004080601007387 */ /* 0x000fe80000100a00 */
[----:B----4-:R1:W-:Y:S04]  /*32f40*/  STL.64 [R1+0x800], R2 ;  /* 0x0008000201007387 */ /* 0x0103e80000100a00 */
[----:B0-----:R-:W2:Y:S04]  /*32f50*/  LDL.64 R8, [R1+0x238] ;  /* 0x0002380001087983 */ /* 0x001ea80000100a00 */
[----:B------:R-:W3:Y:S04]  /*32f60*/  LDL.64 R16, [R1+0x260] ;  /* 0x0002600001107983 */ /* 0x000ee80000100a00 */
[----:B-1----:R-:W4:Y:S04]  /*32f70*/  LDL.64 R2, [R1+0x240] ;  /* 0x0002400001027983 */ /* 0x002f280000100a00 */
[----:B------:R-:W5:Y:S04]  /*32f80*/  LDL.64 R14, [R1+0x270] ;  /* 0x00027000010e7983 */ /* 0x000f680000100a00 */
[----:B------:R-:W-:Y:S04]  /*32f90*/  STL [R1+0xbc8], R4 ;  /* 0x000bc80401007387 */ /* 0x000fe80000100800 */
[----:B------:R0:W-:Y:S04]  /*32fa0*/  STL [R1+0xbb0], R5 ;  /* 0x000bb00501007387 */ /* 0x0001e80000100800 */
[----:B------:R-:W5:Y:S04]  /*32fb0*/  LDL.64 R18, [R1+0x290] ;  /* 0x0002900001127983 */ /* 0x000f680000100a00 */
[----:B------:R-:W5:Y:S04]  /*32fc0*/  LDL.64 R24, [R1+0x268] ;  /* 0x0002680001187983 */ /* 0x000f680000100a00 */
[----:B0-----:R-:W5:Y:S04]  /*32fd0*/  LDL.64 R4, [R1+0x280] ;  /* 0x0002800001047983 */ /* 0x001f680000100a00 */
[----:B------:R-:W5:Y:S04]  /*32fe0*/  LDL.64 R28, [R1+0x258] ;  /* 0x00025800011c7983 */ /* 0x000f680000100a00 */
[----:B------:R-:W5:Y:S04]  /*32ff0*/  LDL.64 R26, [R1+0x288] ;  /* 0x00028800011a7983 */ /* 0x000f680000100a00 */
[----:B------:R-:W5:Y:S04]  /*33000*/  LDL.64 R20, [R1+0x298] ;  /* 0x0002980001147983 */ /* 0x000f680000100a00 */
[----:B------:R-:W5:Y:S01]  /*33010*/  LDL.64 R6, [R1+0x278] ;  /* 0x0002780001067983 */ /* 0x000f620000100a00 */
[----:B----4-:R-:W-:Y:S01]  /*33020*/  IMAD.MOV.U32 R11, RZ, RZ, R2 ;  /* 0x000000ffff0b7224 */ /* 0x010fe200078e0002 */
[----:B------:R-:W-:-:S02]  /*33030*/  MOV R12, R3 ;  /* 0x00000003000c7202 */ /* 0x000fc40000000f00 */
[----:B------:R-:W4:Y:S01]  /*33040*/  LDL.64 R2, [R1+0x248] ;  /* 0x0002480001027983 */ /* 0x000f220000100a00 */
[----:B--2---:R-:W-:Y:S01]  /*33050*/  IMAD.MOV.U32 R23, RZ, RZ, R9 ;  /* 0x000000ffff177224 */ /* 0x004fe200078e0009 */
[----:B------:R-:W-:Y:S02]  /*33060*/  MOV R22, R8 ;  /* 0x0000000800167202 */ /* 0x000fe40000000f00 */
[----:B------:R-:W2:Y:S04]  /*33070*/  LDL.64 R8, [R1+0x250] ;  /* 0x0002500001087983 */ /* 0x000ea80000100a00 */
[----:B----4-:R0:W-:Y:S04]  /*33080*/  STL.64 [R1+0x8f8], R2 ;  /* 0x0008f80201007387 */ /* 0x0101e80000100a00 */
[----:B0-----:R-:W4:Y:S04]  /*33090*/  LDL.64 R2, [R1+0x2a0] ;  /* 0x0002a00001027983 */ /* 0x001f280000100a00 */
[----:B--2---:R4:W-:Y:S02]  /*330a0*/  STL.64 [R1+0x8f0], R8 ;  /* 0x0008f00801007387 */ /* 0x0049e40000100a00 */
[----:B----4-:R-:W-:Y:S01]  /*330b0*/  IMAD.MOV.U32 R9, RZ, RZ, R3 ;  /* 0x000000ffff097224 */ /* 0x010fe200078e0003 */
[----:B------:R-:W-:-:S02]  /*330c0*/  MOV R8, R2 ;  /* 0x0000000200087202 */ /* 0x000fc40000000f00 */
[----:B------:R-:W2:Y:S04]  /*330d0*/  LDL.64 R2, [R1+0x2b0] ;  /* 0x0002b00001027983 */ /* 0x000ea80000100a00 */
[----:B---3--:R2:W-:Y:S02]  /*330e0*/  STL.64 [R1+0x8e0], R16 ;  /* 0x0008e01001007387 */ /* 0x0085e40000100a00 */
[----:B--2---:R-:W-:Y:S01]  /*330f0*/  IMAD.MOV.U32 R17, RZ, RZ, R3 ;  /* 0x000000ffff117224 */ /* 0x004fe200078e0003 */
[----:B------:R-:W-:Y:S02]  /*33100*/  MOV R10, R2 ;  /* 0x00000002000a7202 */ /* 0x000fe40000000f00 */
[----:B------:R-:W2:Y:S04]  /*33110*/  LDL.64 R2, [R1+0x2c0] ;  /* 0x0002c00001027983 */ /* 0x000ea80000100a00 */
[----:B-----5:R2:W-:Y:S02]  /*33120*/  STL.64 [R1+0x8d0], R14 ;  /* 0x0008d00e01007387 */ /* 0x0205e40000100a00 */
[----:B--2---:R-:W-:Y:S01]  /*33130*/  IMAD.MOV.U32 R15, RZ, RZ, R3 ;  /* 0x000000ffff0f7224 */ /* 0x004fe200078e0003 */
[----:B------:R-:W-:-:S02]  /*33140*/  MOV R14, R2 ;  /* 0x00000002000e7202 */ /* 0x000fc40000000f00 */
[----:B------:R-:W2:Y:S04]  /*33150*/  LDL.64 R2, [R1+0x2d0] ;  /* 0x0002d00001027983 */ /* 0x000ea80000100a00 */
[----:B------:R2:W-:Y:S02]  /*33160*/  STL.64 [R1+0x8c0], R4 ;  /* 0x0008c00401007387 */ /* 0x0005e40000100a00 */
[----:B--2---:R-:W-:Y:S01]  /*33170*/  IMAD.MOV.U32 R4, RZ, RZ, R3 ;  /* 0x000000ffff047224 */ /* 0x004fe200078e0003 */
[----:B------:R-:W-:Y:S02]  /*33180*/  MOV R0, R2 ;  /* 0x0000000200007202 */ /* 0x000fe40000000f00 */
[----:B------:R-:W2:Y:S04]  /*33190*/  LDL.64 R2, [R1+0x2e0] ;  /* 0x0002e00001027983 */ /* 0x000ea80000100a00 */
[----:B------:R2:W-:Y:S02]  /*331a0*/  STL.64 [R1+0x8b0], R18 ;  /* 0x0008b01201007387 */ /* 0x0005e40000100a00 */
[----:B--2---:R-:W-:Y:S01]  /*331b0*/  IMAD.MOV.U32 R19, RZ, RZ, R3 ;  /* 0x000000ffff137224 */ /* 0x004fe200078e0003 */
[----:B------:R-:W-:-:S02]  /*331c0*/  MOV R18, R2 ;  /* 0x0000000200127202 */ /* 0x000fc40000000f00 */
[----:B------:R-:W2:Y:S04]  /*331d0*/  LDL.64 R2, [R1+0x2f0] ;  /* 0x0002f00001027983 */ /* 0x000ea80000100a00 */
[----:B------:R0:W-:Y:S04]  /*331e0*/  STL.64 [R1+0x8d8], R24 ;  /* 0x0008d81801007387 */ /* 0x0001e80000100a00 */
[----:B0-----:R-:W3:Y:S01]  /*331f0*/  LDL.64 R24, [R1+0x2b8] ;  /* 0x0002b80001187983 */ /* 0x001ee20000100a00 */
[----:B--2---:R-:W-:Y:S01]  /*33200*/  IMAD.MOV.U32 R13, RZ, RZ, R3 ;  /* 0x000000ffff0d7224 */ /* 0x004fe200078e0003 */
[----:B------:R-:W-:-:S02]  /*33210*/  MOV R16, R2 ;  /* 0x0000000200107202 */ /* 0x000fc40000000f00 */
[----:B------:R-:W2:Y:S04]  /*33220*/  LDL.64 R2, [R1+0x300] ;  /* 0x0003000001027983 */ /* 0x000ea80000100a00 */
[----:B------:R0:W-:Y:S04]  /*33230*/  STL.64 [R1+0x8e8], R28 ;  /* 0x0008e81c01007387 */ /* 0x0001e80000100a00 */
[----:B------:R1:W-:Y:S04]  /*33240*/  STL.64 [R1+0x8b8], R26 ;  /* 0x0008b81a01007387 */ /* 0x0003e80000100a00 */
[----:B---3--:R2:W-:Y:S04]  /*33250*/  STL.64 [R1+0x888], R24 ;  /* 0x0008881801007387 */ /* 0x0085e80000100a00 */
[----:B0-----:R-:W3:Y:S04]  /*33260*/  LDL.64 R28, [R1+0x2a8] ;  /* 0x0002a800011c7983 */ /* 0x001ee80000100a00 */
[----:B-1----:R-:W4:Y:S01]  /*33270*/  LDL.64 R26, [R1+0x2d8] ;  /* 0x0002d800011a7983 */ /* 0x002f220000100a00 */
[----:B--2---:R-:W-:Y:S01]  /*33280*/  IMAD.MOV.U32 R25, RZ, RZ, R3 ;  /* 0x000000ffff197224 */ /* 0x004fe200078e0003 */
[----:B------:R-:W-:-:S02]  /*33290*/  MOV R24, R2 ;  /* 0x0000000200187202 */ /* 0x000fc40000000f00 */
[----:B------:R-:W2:Y:S04]  /*332a0*/  LDL.64 R2, [R1+0x310] ;  /* 0x0003100001027983 */ /* 0x000ea80000100a00 */
[----:B------:R0:W-:Y:S04]  /*332b0*/  STL.64 [R1+0x8a8], R20 ;  /* 0x0008a81401007387 */ /* 0x0001e80000100a00 */
[----:B---3--:R1:W-:Y:S04]  /*332c0*/  STL.64 [R1+0x898], R28 ;  /* 0x0008981c01007387 */ /* 0x0083e80000100a00 */
[----:B----4-:R2:W-:Y:S04]  /*332d0*/  STL.64 [R1+0x868], R26 ;  /* 0x0008681a01007387 */ /* 0x0105e80000100a00 */
[----:B0-----:R-:W3:Y:S04]  /*332e0*/  LDL.64 R20, [R1+0x2e8] ;  /* 0x0002e80001147983 */ /* 0x001ee80000100a00 */
[----:B-1----:R-:W4:Y:S01]  /*332f0*/  LDL.64 R28, [R1+0x2f8] ;  /* 0x0002f800011c7983 */ /* 0x002f220000100a00 */
[----:B--2---:R-:W-:Y:S01]  /*33300*/  IMAD.MOV.U32 R26, RZ, RZ, R2 ;  /* 0x000000ffff1a7224 */ /* 0x004fe200078e0002 */
[----:B------:R-:W-:-:S02]  /*33310*/  MOV R5, R3 ;  /* 0x0000000300057202 */ /* 0x000fc40000000f00 */
[----:B------:R-:W2:Y:S04]  /*33320*/  LDL.64 R2, [R1+0x320] ;  /* 0x0003200001027983 */ /* 0x000ea80000100a00 */
[----:B------:R0:W-:Y:S04]  /*33330*/  STL.64 [R1+0x8c8], R6 ;  /* 0x0008c80601007387 */ /* 0x0001e80000100a00 */
[----:B0-----:R-:W5:Y:S04]  /*33340*/  LDL.64 R6, [R1+0x2c8] ;  /* 0x0002c80001067983 */ /* 0x001f680000100a00 */
[----:B---3--:R0:W-:Y:S04]  /*33350*/  STL.64 [R1+0x858], R20 ;  /* 0x0008581401007387 */ /* 0x0081e80000100a00 */
[----:B----4-:R2:W-:Y:S04]  /*33360*/  STL.64 [R1+0x848], R28 ;  /* 0x0008481c01007387 */ /* 0x0105e80000100a00 */
[----:B0-----:R-:W3:Y:S01]  /*33370*/  LDL.64 R20, [R1+0x318] ;  /* 0x0003180001147983 */ /* 0x001ee20000100a00 */
[----:B--2---:R-:W-:Y:S01]  /*33380*/  IMAD.MOV.U32 R28, RZ, RZ, R2 ;  /* 0x000000ffff1c7224 */ /* 0x004fe200078e0002 */
[----:B------:R-:W-:-:S02]  /*33390*/  MOV R27, R3 ;  /* 0x00000003001b7202 */ /* 0x000fc40000000f00 */
[----:B------:R-:W2:Y:S04]  /*333a0*/  LDL.64 R2, [R1+0x330] ;  /* 0x0003300001027983 */ /* 0x000ea80000100a00 */
[----:B-----5:R0:W-:Y:S04]  /*333b0*/  STL.64 [R1+0x878], R6 ;  /* 0x0008780601007387 */ /* 0x0201e80000100a00 */
[----:B0-----:R-:W4:Y:S04]  /*333c0*/  LDL.64 R6, [R1+0x308] ;  /* 0x0003080001067983 */ /* 0x001f280000100a00 */
[----:B---3--:R2:W-:Y:S02]  /*333d0*/  STL.64 [R1+0x828], R20 ;  /* 0x0008281401007387 */ /* 0x0085e40000100a00 */
[----:B--2---:R-:W-:Y:S01]  /*333e0*/  IMAD.MOV.U32 R20, RZ, RZ, R3 ;  /* 0x000000ffff147224 */ /* 0x004fe200078e0003 */
[----:B------:R-:W-:-:S02]  /*333f0*/  MOV R29, R2 ;  /* 0x00000002001d7202 */ /* 0x000fc40000000f00 */
[----:B------:R-:W2:Y:S04]  /*33400*/  LDL.64 R2, [R1+0x340] ;  /* 0x0003400001027983 */ /* 0x000ea80000100a00 */
[----:B----4-:R0:W-:Y:S04]  /*33410*/  STL.64 [R1+0x838], R6 ;  /* 0x0008380601007387 */ /* 0x0101e80000100a00 */
[----:B0-----:R-:W3:Y:S04]  /*33420*/  LDL.64 R6, [R1+0x328] ;  /* 0x0003280001067983 */ /* 0x001ee80000100a00 */
[----:B--2---:R0:W-:Y:S02]  /*33430*/  STL.64 [R1+0xc00], R2 ;  /* 0x000c000201007387 */ /* 0x0041e40000100a00 */
[----:B0-----:R-:W-:Y:S01]  /*33440*/  IMAD.MOV.U32 R3, RZ, RZ, R9 ;  /* 0x000000ffff037224 */ /* 0x001fe200078e0009 */
[----:B------:R-:W-:-:S02]  /*33450*/  MOV R2, R8 ;  /* 0x0000000800027202 */ /* 0x000fc40000000f00 */
[----:B------:R-:W2:Y:S04]  /*33460*/  LDL.64 R8, [R1+0x350] ;  /* 0x0003500001087983 */ /* 0x000ea80000100a00 */
[----:B---3--:R0:W-:Y:S04]  /*33470*/  STL.64 [R1+0x818], R6 ;  /* 0x0008180601007387 */ /* 0x0081e80000100a00 */
        /* <DEDUP_REMOVED lines=11> */
[----:B---3--:R0:W-:Y:S02]  /*33530*/  STL.64 [R1+0xc08], R6 ;  /* 0x000c080601007387 */ /* 0x0081e40000100a00 */
[----:B0-----:R-:W-:Y:S02]  /*33540*/  IMAD.MOV.U32 R7, RZ, RZ, R20 ;  /* 0x000000ffff077224 */ /* 0x001fe400078e0014 */
[----:B------:R-:W3:Y:S04]  /*33550*/  LDL.64 R20, [R1+0x380] ;  /* 0x0003800001147983 */ /* 0x000ee80000100a00 */
[----:B--2---:R0:W-:Y:S04]  /*33560*/  STL [R1+0xbf8], R12 ;  /* 0x000bf80c01007387 */ /* 0x0041e80000100800 */
[----:B------:R1:W-:Y:S01]  /*33570*/  STL [R1+0xbf4], R13 ;  /* 0x000bf40d01007387 */ /* 0x0003e20000100800 */
[----:B0-----:R-:W-:Y:S01]  /*33580*/  IMAD.MOV.U32 R12, RZ, RZ, R15 ;  /* 0x000000ffff0c7224 */ /* 0x001fe200078e000f */
[----:B-1----:R-:W-:-:S02]  /*33590*/  MOV R13, R14 ;  /* 0x0000000e000d7202 */ /* 0x002fc40000000f00 */
[----:B------:R-:W2:Y:S01]  /*335a0*/  LDL.64 R14, [R1+0x368] ;  /* 0x00036800010e7983 */ /* 0x000ea20000100a00 */
[----:B------:R-:W-:-:S03]  /*335b0*/  MOV R6, R17 ;  /* 0x0000001100067202 */ /* 0x000fc60000000f00 */
[----:B---3--:R-:W-:Y:S04]  /*335c0*/  STL [R1+0xbd8], R20 ;  /* 0x000bd81401007387 */ /* 0x008fe80000100800 */
[----:B--2---:R0:W-:Y:S04]  /*335d0*/  STL [R1+0xbf0], R14 ;  /* 0x000bf00e01007387 */ /* 0x0041e80000100800 */
[----:B------:R1:W-:Y:S01]  /*335e0*/  STL [R1+0xbec], R15 ;  /* 0x000bec0f01007387 */ /* 0x0003e20000100800 */
[----:B0-----:R-:W-:-:S03]  /*335f0*/  IMAD.MOV.U32 R14, RZ, RZ, R16 ;  /* 0x000000ffff0e7224 */ /* 0x001fc600078e0010 */
[----:B------:R-:W2:Y:S01]  /*33600*/  LDL.64 R16, [R1+0x370] ;  /* 0x0003700001107983 */ /* 0x000ea20000100a00 */
[----:B-1----:R-:W-:Y:S02]  /*33610*/  MOV R15, R22 ;  /* 0x00000016000f7202 */ /* 0x002fe40000000f00 */
[----:B------:R-:W-:Y:S01]  /*33620*/  MOV R20, R14 ;  /* 0x0000000e00147202 */ /* 0x000fe20000000f00 */
[----:B------:R-:W-:Y:S02]  /*33630*/  IMAD.MOV.U32 R14, RZ, RZ, R23 ;  /* 0x000000ffff0e7224 */ /* 0x000fe400078e0017 */
[----:B------:R-:W3:Y:S04]  /*33640*/  LDL.64 R22, [R1+0x388] ;  /* 0x0003880001167983 */ /* 0x000ee80000100a00 */
[----:B--2---:R0:W-:Y:S04]  /*33650*/  STL [R1+0xbe8], R16 ;  /* 0x000be81001007387 */ /* 0x0041e80000100800 */
[----:B------:R1:W-:Y:S04]  /*33660*/  STL [R1+0xbe4], R17 ;  /* 0x000be41101007387 */ /* 0x0003e80000100800 */
[----:B---3--:R2:W-:Y:S01]  /*33670*/  STL [R1+0xbd0], R22 ;  /* 0x000bd01601007387 */ /* 0x0085e20000100800 */
[----:B0-----:R-:W-:-:S03]  /*33680*/  MOV R16, R19 ;  /* 0x0000001300107202 */ /* 0x001fc60000000f00 */
[----:B------:R0:W-:Y:S01]  /*33690*/  STL [R1+0xbcc], R23 ;  /* 0x000bcc1701007387 */ /* 0x0001e20000100800 */
[----:B-1----:R-:W-:-:S03]  /*336a0*/  IMAD.MOV.U32 R17, RZ, RZ, R18 ;  /* 0x000000ffff117224 */ /* 0x002fc600078e0012 */
[----:B------:R-:W3:Y:S01]  /*336b0*/  LDL.64 R18, [R1+0x378] ;  /* 0x0003780001127983 */ /* 0x000ee20000100a00 */
[----:B--2---:R-:W-:Y:S01]  /*336c0*/  IMAD.MOV.U32 R22, RZ, RZ, R25 ;  /* 0x000000ffff167224 */ /* 0x004fe200078e0019 */
[----:B0-----:R-:W-:Y:S02]  /*336d0*/  MOV R23, R24 ;  /* 0x0000001800177202 */ /* 0x001fe40000000f00 */
[----:B------:R-:W2:Y:S04]  /*336e0*/  LDL.64 R24, [R1+0x390] ;  /* 0x0003900001187983 */ /* 0x000ea80000100a00 */
[----:B---3--:R0:W-:Y:S04]  /*336f0*/  STL [R1+0xbe0], R18 ;  /* 0x000be01201007387 */ /* 0x0081e80000100800 */
[----:B--2---:R1:W-:Y:S01]  /*33700*/  STL.64 [R1+0xc20], R24 ;  /* 0x000c201801007387 */ /* 0x0043e20000100a00 */
[----:B0-----:R-:W-:-:S02]  /*33710*/  MOV R18, R11 ;  /* 0x0000000b00127202 */ /* 0x001fc40000000f00 */
[----:B------:R-:W-:Y:S01]  /*33720*/  MOV R11, R27 ;  /* 0x0000001b000b7202 */ /* 0x000fe20000000f00 */
[----:B-1----:R-:W-:Y:S02]  /*33730*/  IMAD.MOV.U32 R24, RZ, RZ, R26 ;  /* 0x000000ffff187224 */ /* 0x002fe400078e001a */
[----:B------:R-:W2:Y:S04]  /*33740*/  LDL.64 R26, [R1+0x398] ;  /* 0x00039800011a7983 */ /* 0x000ea80000100a00 */
[----:B------:R0:W-:Y:S04]  /*33750*/  STL [R1+0xbdc], R19 ;  /* 0x000bdc1301007387 */ /* 0x0001e80000100800 */
[----:B------:R1:W-:Y:S01]  /*33760*/  STL [R1+0xbd4], R21 ;  /* 0x000bd41501007387 */ /* 0x0003e20000100800 */
[----:B0-----:R-:W-:Y:S01]  /*33770*/  IMAD.MOV.U32 R19, RZ, RZ, R8 ;  /* 0x000000ffff137224 */ /* 0x001fe200078e0008 */
[----:B------:R-:W-:Y:S01]  /*33780*/  MOV R8, R9 ;  /* 0x0000000900087202 */ /* 0x000fe20000000f00 */
[----:B------:R-:W-:Y:S01]  /*33790*/  IMAD.MOV.U32 R9, RZ, RZ, R6 ;  /* 0x000000ffff097224 */ /* 0x000fe200078e0006 */
[----:B------:R-:W-:Y:S01]  /*337a0*/  MOV R6, R29 ;  /* 0x0000001d00067202 */ /* 0x000fe20000000f00 */
[----:B-1----:R-:W-:-:S02]  /*337b0*/  IMAD.MOV.U32 R21, RZ, RZ, R10 ;  /* 0x000000ffff157224 */ /* 0x002fc400078e000a */
[----:B------:R-:W-:Y:S02]  /*337c0*/  IMAD.MOV.U32 R10, RZ, RZ, R28 ;  /* 0x000000ffff0a7224 */ /* 0x000fe400078e001c */
[----:B------:R-:W3:Y:S04]  /*337d0*/  LDL.64 R28, [R1+0x3a0] ;  /* 0x0003a000011c7983 */ /* 0x000ee80000100a00 */
[----:B--2---:R-:W-:Y:S04]  /*337e0*/  STL [R1+0xbc0], R26 ;  /* 0x000bc01a01007387 */ /* 0x004fe80000100800 */
[----:B------:R0:W-:Y:S04]  /*337f0*/  STL [R1+0xbbc], R27 ;  /* 0x000bbc1b01007387 */ /* 0x0001e80000100800 */
[----:B0-----:R-:W2:Y:S01]  /*33800*/  LDL.64 R26, [R1+0x3a8] ;  /* 0x0003a800011a7983 */ /* 0x001ea20000100a00 */
[----:B------:R-:W-:-:S03]  /*33810*/  MOV R25, R5 ;  /* 0x0000000500197202 */ /* 0x000fc60000000f00 */
[----:B---3--:R-:W-:Y:S04]  /*33820*/  STL [R1+0xbb8], R28 ;  /* 0x000bb81c01007387 */ /* 0x008fe80000100800 */
[----:B------:R0:W-:Y:S04]  /*33830*/  STL [R1+0xbb4], R29 ;  /* 0x000bb41d01007387 */ /* 0x0001e80000100800 */
[----:B0-----:R-:W3:Y:S04]  /*33840*/  LDL.64 R28, [R1+0x3b0] ;  /* 0x0003b000011c7983 */ /* 0x001ee80000100a00 */
[----:B--2---:R0:W-:Y:S01]  /*33850*/  STL [R1+0x960], R26 ;  /* 0x0009601a01007387 */ /* 0x0041e20000100800 */
[----:B------:R-:W-:-:S03]  /*33860*/  IMAD.MOV.U32 R5, RZ, RZ, R27 ;  /* 0x000000ffff057224 */ /* 0x000fc600078e001b */
[----:B0-----:R-:W2:Y:S04]  /*33870*/  LDL.64 R26, [R1+0x3b8] ;  /* 0x0003b800011a7983 */ /* 0x001ea80000100a00 */
[----:B---3--:R2:W-:Y:S02]  /*33880*/  STL.64 [R1+0x958], R28 ;  /* 0x0009581c01007387 */ /* 0x0085e40000100a00 */
[----:B--2---:R-:W-:Y:S01]  /*33890*/  MOV R28, R26 ;  /* 0x0000001a001c7202 */ /* 0x004fe20000000f00 */
[----:B------:R-:W-:-:S05]  /*338a0*/  IMAD.MOV.U32 R29, RZ, RZ, R27 ;  /* 0x000000ffff1d7224 */ /* 0x000fca00078e001b */
[----:B------:R0:W-:Y:S02]  /*338b0*/  STL.64 [R1+0xc28], R28 ;  /* 0x000c281c01007387 */ /* 0x0001e40000100a00 */
[----:B0-----:R-:W-:Y:S01]  /*338c0*/  MOV R28, R24 ;  /* 0x00000018001c7202 */ /* 0x001fe20000000f00 */
[----:B------:R-:W-:Y:S02]  /*338d0*/  IMAD.MOV.U32 R29, RZ, RZ, R25 ;  /* 0x000000ffff1d7224 */ /* 0x000fe400078e0019 */
[----:B------:R-:W2:Y:S02]  /*338e0*/  LDL.64 R24, [R1+0x3c0] ;  /* 0x0003c00001187983 */ /* 0x000ea40000100a00 */
[----:B--2---:R-:W-:Y:S01]  /*338f0*/  MOV R26, R24 ;  /* 0x00000018001a7202 */ /* 0x004fe20000000f00 */
[----:B------:R-:W-:-:S05]  /*33900*/  IMAD.MOV.U32 R27, RZ, RZ, R25 ;  /* 0x000000ffff1b7224 */ /* 0x000fca00078e0019 */
[----:B------:R0:W-:Y:S04]  /*33910*/  STL.64 [R1+0xc30], R26 ;  /* 0x000c301a01007387 */ /* 0x0001e80000100a00 */
[----:B0-----:R-:W2:Y:S01]  /*33920*/  LDL.64 R26, [R1+0x3c8] ;  /* 0x0003c800011a7983 */ /* 0x001ea20000100a00 */
[----:B------:R-:W-:Y:S01]  /*33930*/  MOV R25, R21 ;  /* 0x0000001500197202 */ /* 0x000fe20000000f00 */
[----:B------:R-:W-:Y:S01]  /*33940*/  IMAD.MOV.U32 R24, RZ, RZ, R20 ;  /* 0x000000ffff187224 */ /* 0x000fe200078e0014 */
[----:B------:R-:W-:Y:S01]  /*33950*/  MOV R20, R17 ;  /* 0x0000001100147202 */ /* 0x000fe20000000f00 */
[----:B------:R-:W-:Y:S01]  /*33960*/  IMAD.MOV.U32 R21, RZ, RZ, R16 ;  /* 0x000000ffff157224 */ /* 0x000fe200078e0010 */
[----:B------:R-:W-:Y:S01]  /*33970*/  MOV R17, R13 ;  /* 0x0000000d00117202 */ /* 0x000fe20000000f00 */
[----:B------:R-:W-:Y:S01]  /*33980*/  IMAD.MOV.U32 R16, RZ, RZ, R12 ;  /* 0x000000ffff107224 */ /* 0x000fe200078e000c */
[----:B------:R-:W-:Y:S01]  /*33990*/  MOV R12, R4 ;  /* 0x00000004000c7202 */ /* 0x000fe20000000f00 */
[----:B------:R-:W-:Y:S01]  /*339a0*/  IMAD.MOV.U32 R13, RZ, RZ, R0 ;  /* 0x000000ffff0d7224 */ /* 0x000fe200078e0000 */
[----:B--2---:R-:W-:Y:S01]  /*339b0*/  MOV R4, R26 ;  /* 0x0000001a00047202 */ /* 0x004fe20000000f00 */
[----:B------:R-:W-:-:S02]  /*339c0*/  IMAD.MOV.U32 R0, RZ, RZ, R27 ;  /* 0x000000ffff007224 */ /* 0x000fc400078e001b */
[----:B------:R-:W2:Y:S04]  /*339d0*/  LDL.64 R26, [R1+0x3d0] ;  /* 0x0003d000011a7983 */ /* 0x000ea80000100a00 */
[----:B------:R0:W-:Y:S02]  /*339e0*/  STL.64 [R1+0xc38], R4 ;  /* 0x000c380401007387 */ /* 0x0001e40000100a00 */
[----:B0-----:R-:W-:Y:S01]  /*339f0*/  MOV R4, R23 ;  /* 0x0000001700047202 */ /* 0x001fe20000000f00 */
[----:B------:R-:W-:Y:S01]  /*33a00*/  IMAD.MOV.U32 R5, RZ, RZ, R22 ;  /* 0x000000ffff057224 */ /* 0x000fe200078e0016 */
        /* <DEDUP_REMOVED lines=24> */
[----:B--2---:R-:W-:Y:S01]  /*33b90*/  MOV R16, R18 ;  /* 0x0000001200107202 */ /* 0x004fe20000000f00 */
[----:B------:R-:W-:Y:S01]  /*33ba0*/  IMAD.MOV.U32 R17, RZ, RZ, R19 ;  /* 0x000000ffff117224 */ /* 0x000fe200078e0013 */
[----:B------:R-:W-:Y:S01]  /*33bb0*/  MOV R18, R20 ;  /* 0x0000001400127202 */ /* 0x000fe20000000f00 */
[----:B------:R-:W-:-:S02]  /*33bc0*/  IMAD.MOV.U32 R19, RZ, RZ, R21 ;  /* 0x000000ffff137224 */ /* 0x000fc400078e0015 */
[----:B------:R-:W2:Y:S04]  /*33bd0*/  LDL.64 R20, [R1+0x3f0] ;  /* 0x0003f00001147983 */ /* 0x000ea80000100a00 */
[----:B------:R0:W-:Y:S02]  /*33be0*/  STL.64 [R1+0xc58], R16 ;  /* 0x000c581001007387 */ /* 0x0001e40000100a00 */
[----:B0-----:R-:W-:Y:S01]  /*33bf0*/  MOV R16, R15 ;  /* 0x0000000f00107202 */ /* 0x001fe20000000f00 */
[----:B------:R-:W-:Y:S01]  /*33c00*/  IMAD.MOV.U32 R17, RZ, RZ, R14 ;  /* 0x000000ffff117224 */ /* 0x000fe200078e000e */
[----:B--2---:R-:W-:Y:S01]  /*33c10*/  MOV R14, R20 ;  /* 0x00000014000e7202 */ /* 0x004fe20000000f00 */
[----:B------:R-:W-:Y:S01]  /*33c20*/  IMAD.MOV.U32 R15, RZ, RZ, R21 ;  /* 0x000000ffff0f7224 */ /* 0x000fe200078e0015 */
[----:B------:R-:W-:Y:S01]  /*33c30*/  MOV R20, R22 ;  /* 0x0000001600147202 */ /* 0x000fe20000000f00 */
[----:B------:R-:W-:Y:S01]  /*33c40*/  IMAD.MOV.U32 R21, RZ, RZ, R23 ;  /* 0x000000ffff157224 */ /* 0x000fe200078e0017 */
[----:B------:R-:W-:Y:S01]  /*33c50*/  MOV R23, R26 ;  /* 0x0000001a00177202 */ /* 0x000fe20000000f00 */
[----:B------:R-:W-:Y:S01]  /*33c60*/  IMAD.MOV.U32 R22, RZ, RZ, R27 ;  /* 0x000000ffff167224 */ /* 0x000fe200078e001b */
[----:B------:R0:W-:Y:S04]  /*33c70*/  STL.64 [R1+0xc60], R14 ;  /* 0x000c600e01007387 */ /* 0x0001e80000100a00 */
[----:B0-----:R-:W2:Y:S04]  /*33c80*/  LDL.64 R14, [R1+0x3f8] ;  /* 0x0003f800010e7983 */ /* 0x001ea80000100a00 */
[----:B------:R0:W-:Y:S02]  /*33c90*/  STL.64 [R1+0x238], R16 ;  /* 0x0002381001007387 */ /* 0x0001e40000100a00 */
[----:B0-----:R-:W-:Y:S01]  /*33ca0*/  MOV R16, R22 ;  /* 0x0000001600107202 */ /* 0x001fe20000000f00 */
[----:B------:R-:W-:Y:S01]  /*33cb0*/  IMAD.MOV.U32 R17, RZ, RZ, R23 ;  /* 0x000000ffff117224 */ /* 0x000fe200078e0017 */
[----:B------:R-:W-:Y:S04]  /*33cc0*/  STL.64 [R1+0xc78], R10 ;  /* 0x000c780a01007387 */ /* 0x000fe80000100a00 */
[----:B------:R0:W-:Y:S01]  /*33cd0*/  STL.64 [R1+0xc98], R16 ;  /* 0x000c981001007387 */ /* 0x0001e20000100a00 */
[----:B------:R-:W-:Y:S01]  /*33ce0*/  MOV R26, R13 ;  /* 0x0000000d001a7202 */ /* 0x000fe20000000f00 */
[----:B------:R-:W-:-:S02]  /*33cf0*/  IMAD.MOV.U32 R27, RZ, RZ, R12 ;  /* 0x000000ffff1b7224 */ /* 0x000fc400078e000c */
[----:B------:R1:W-:Y:S04]  /*33d00*/  STL.64 [R1+0xc70], R6 ;  /* 0x000c700601007387 */ /* 0x0003e80000100a00 */
[----:B------:R3:W-:Y:S01]  /*33d10*/  STL.64 [R1+0xc88], R4 ;  /* 0x000c880401007387 */ /* 0x0007e20000100a00 */
[----:B0-----:R-:W-:Y:S01]  /*33d20*/  MOV R16, R2 ;  /* 0x0000000200107202 */ /* 0x001fe20000000f00 */
[----:B------:R-:W-:Y:S01]  /*33d30*/  IMAD.MOV.U32 R17, RZ, RZ, R3 ;  /* 0x000000ffff117224 */ /* 0x000fe200078e0003 */
[----:B------:R-:W-:Y:S01]  /*33d40*/  MOV R10, R24 ;  /* 0x00000018000a7202 */ /* 0x000fe20000000f00 */
[----:B------:R-:W-:Y:S01]  /*33d50*/  IMAD.MOV.U32 R11, RZ, RZ, R25 ;  /* 0x000000ffff0b7224 */ /* 0x000fe200078e0019 */
[----:B-1----:R-:W4:Y:S04]  /*33d60*/  LDL.LU R6, [R1+0x878] ;  /* 0x0008780001067983 */ /* 0x002f280000300800 */
[----:B------:R0:W-:Y:S04]  /*33d70*/  STL.64 [R1+0xcb8], R16 ;  /* 0x000cb81001007387 */ /* 0x0001e80000100a00 */
[----:B------:R-:W4:Y:S01]  /*33d80*/  LDL.LU R7, [R1+0x87c] ;  /* 0x00087c0001077983 */ /* 0x000f220000300800 */
[----:B---3--:R-:W-:-:S03]  /*33d90*/  MOV R4, R8 ;  /* 0x0000000800047202 */ /* 0x008fc60000000f00 */
[----:B------:R1:W-:Y:S04]  /*33da0*/  STL.64 [R1+0xca8], R10 ;  /* 0x000ca80a01007387 */ /* 0x0003e80000100a00 */
[----:B0-----:R-:W3:Y:S04]  /*33db0*/  LDL.LU R16, [R1+0x8c0] ;  /* 0x0008c00001107983 */ /* 0x001ee80000300800 */
[----:B------:R-:W3:Y:S04]  /*33dc0*/  LDL.LU R17, [R1+0x8c4] ;  /* 0x0008c40001117983 */ /* 0x000ee80000300800 */
[----:B-1----:R-:W5:Y:S04]  /*33dd0*/  LDL.LU R10, [R1+0x8b0] ;  /* 0x0008b000010a7983 */ /* 0x002f680000300800 */
[----:B------:R-:W5:Y:S01]  /*33de0*/  LDL.LU R11, [R1+0x8b4] ;  /* 0x0008b400010b7983 */ /* 0x000f620000300800 */
[----:B------:R-:W-:-:S03]  /*33df0*/  IMAD.MOV.U32 R5, RZ, RZ, R9 ;  /* 0x000000ffff057224 */ /* 0x000fc600078e0009 */
[----:B------:R-:W4:Y:S04]  /*33e00*/  LDL.LU R8, [R1+0x818] ;  /* 0x0008180001087983 */ /* 0x000f280000300800 */
[----:B------:R-:W4:Y:S04]  /*33e10*/  LDL.LU R9, [R1+0x81c] ;  /* 0x00081c0001097983 */ /* 0x000f280000300800 */
[----:B------:R0:W-:Y:S04]  /*33e20*/  STL.64 [R1+0xc90], R20 ;  /* 0x000c901401007387 */ /* 0x0001e80000100a00 */
[----:B------:R-:W-:Y:S04]  /*33e30*/  STL.64 [R1+0x240], R18 ;  /* 0x0002401201007387 */ /* 0x000fe80000100a00 */
[----:B------:R-:W-:Y:S04]  /*33e40*/  STL.64 [R1+0xc80], R28 ;  /* 0x000c801c01007387 */ /* 0x000fe80000100a00 */
        /* <DEDUP_REMOVED lines=8> */
[----:B---3--:R0:W-:Y:S04]  /*33ed0*/  STL.64 [R1+0xcc8], R16 ;  /* 0x000cc81001007387 */ /* 0x0081e80000100a00 */
[----:B-----5:R1:W-:Y:S04]  /*33ee0*/  STL.64 [R1+0xcc0], R10 ;  /* 0x000cc00a01007387 */ /* 0x0203e80000100a00 */
[----:B0-----:R-:W3:Y:S04]  /*33ef0*/  LDL.LU R16, [R1+0x8d0] ;  /* 0x0008d00001107983 */ /* 0x001ee80000300800 */
[----:B------:R-:W3:Y:S04]  /*33f00*/  LDL.LU R17, [R1+0x8d4] ;  /* 0x0008d40001117983 */ /* 0x000ee80000300800 */
[----:B-1----:R-:W5:Y:S04]  /*33f10*/  LDL.LU R10, [R1+0x8c8] ;  /* 0x0008c800010a7983 */ /* 0x002f680000300800 */
[----:B------:R-:W5:Y:S01]  /*33f20*/  LDL.LU R11, [R1+0x8cc] ;  /* 0x0008cc00010b7983 */ /* 0x000f620000300800 */
[----:B--2---:R-:W-:Y:S01]  /*33f30*/  MOV R12, R14 ;  /* 0x0000000e000c7202 */ /* 0x004fe20000000f00 */
[----:B------:R-:W-:-:S02]  /*33f40*/  IMAD.MOV.U32 R13, RZ, RZ, R15 ;  /* 0x000000ffff0d7224 */ /* 0x000fc400078e000f */
[----:B------:R-:W2:Y:S04]  /*33f50*/  LDL.LU R14, [R1+0x868] ;  /* 0x00086800010e7983 */ /* 0x000ea80000300800 */
[----:B----4-:R-:W-:Y:S04]  /*33f60*/  STL.64 [R1+0x2c8], R6 ;  /* 0x0002c80601007387 */ /* 0x010fe80000100a00 */
[----:B------:R-:W-:Y:S04]  /*33f70*/  STL.64 [R1+0xcb0], R4 ;  /* 0x000cb00401007387 */ /* 0x000fe80000100a00 */
[----:B------:R-:W-:Y:S04]  /*33f80*/  STL.64 [R1+0x328], R8 ;  /* 0x0003280801007387 */ /* 0x000fe80000100a00 */
        /* <DEDUP_REMOVED lines=8> */
[----:B-1----:R-:W5:Y:S04]  /*34010*/  LDL.LU.64 R10, [R1+0xcc0] ;  /* 0x000cc000010a7983 */ /* 0x002f680000300a00 */
[----:B------:R-:W-:Y:S04]  /*34020*/  STL.64 [R1+0xc68], R12 ;  /* 0x000c680c01007387 */ /* 0x000fe80000100a00 */
[----:B------:R-:W2:Y:S04]  /*34030*/  LDL.LU R15, [R1+0x86c] ;  /* 0x00086c00010f7983 */ /* 0x000ea80000300800 */
[----:B------:R-:W4:Y:S04]  /*34040*/  LDL.LU.64 R6, [R1+0xc70] ;  /* 0x000c700001067983 */ /* 0x000f280000300a00 */
[----:B------:R-:W4:Y:S04]  /*34050*/  LDL.LU R4, [R1+0x8b8] ;  /* 0x0008b80001047983 */ /* 0x000f280000300800 */
[----:B------:R-:W4:Y:S04]  /*34060*/  LDL.LU R5, [R1+0x8bc] ;  /* 0x0008bc0001057983 */ /* 0x000f280000300800 */
[----:B------:R-:W4:Y:S04]  /*34070*/  LDL.LU.64 R8, [R1+0xc10] ;  /* 0x000c100001087983 */ /* 0x000f280000300a00 */
        /* <DEDUP_REMOVED lines=16> */
[----:B---3--:R0:W-:Y:S04]  /*34180*/  STL.64 [R1+0x258], R16 ;  /* 0x0002581001007387 */ /* 0x0081e80000100a00 */
[----:B0-----:R-:W3:Y:S04]  /*34190*/  LDL.LU.64 R16, [R1+0xce0] ;  /* 0x000ce00001107983 */ /* 0x001ee80000300a00 */
[----:B---3--:R0:W-:Y:S04]  /*341a0*/  STL.64 [R1+0x260], R16 ;  /* 0x0002601001007387 */ /* 0x0081e80000100a00 */
[----:B0-----:R-:W3:Y:S04]  /*341b0*/  LDL.LU.64 R16, [R1+0xcd8] ;  /* 0x000cd80001107983 */ /* 0x001ee80000300a00 */
[----:B---3--:R0:W-:Y:S04]  /*341c0*/  STL.64 [R1+0x268], R16 ;  /* 0x0002681001007387 */ /* 0x0081e80000100a00 */
[----:B0-----:R-:W3:Y:S01]  /*341d0*/  LDL.LU.64 R16, [R1+0xcd0] ;  /* 0x000cd00001107983 */ /* 0x001ee20000300a00 */
[----:B------:R-:W-:Y:S01]  /*341e0*/  MOV R12, R26 ;  /* 0x0000001a000c7202 */ /* 0x000fe20000000f00 */
[----:B------:R-:W-:-:S02]  /*341f0*/  IMAD.MOV.U32 R13, RZ, RZ, R27 ;  /* 0x000000ffff0d7224 */ /* 0x000fc400078e001b */
[----:B-----5:R0:W-:Y:S04]  /*34200*/  STL.64 [R1+0x290], R10 ;  /* 0x0002900a01007387 */ /* 0x0201e80000100a00 */
[----:B---3--:R1:W-:Y:S04]  /*34210*/  STL.64 [R1+0x270], R16 ;  /* 0x0002701001007387 */ /* 0x0083e80000100a00 */
[----:B------:R3:W-:Y:S04]  /*34220*/  STL.64 [R1+0xca0], R12 ;  /* 0x000ca00c01007387 */ /* 0x0007e80000100a00 */
[----:B0-----:R-:W5:Y:S04]  /*34230*/  LDL.LU.64 R10, [R1+0xca8] ;  /* 0x000ca800010a7983 */ /* 0x001f680000300a00 */
[----:B-1----:R-:W5:Y:S04]  /*34240*/  LDL.LU.64 R16, [R1+0xcc8] ;  /* 0x000cc80001107983 */ /* 0x002f680000300a00 */
[----:B---3--:R-:W3:Y:S04]  /*34250*/  LDL.LU R12, [R1+0x8a8] ;  /* 0x0008a800010c7983 */ /* 0x008ee80000300800 */
[----:B------:R-:W3:Y:S04]  /*34260*/  LDL.LU R13, [R1+0x8ac] ;  /* 0x0008ac00010d7983 */ /* 0x000ee80000300800 */
[----:B--2---:R0:W-:Y:S04]  /*34270*/  STL.64 [R1+0x2d8], R14 ;  /* 0x0002d80e01007387 */ /* 0x0041e80000100a00 */
[----:B------:R1:W-:Y:S04]  /*34280*/  STL.64 [R1+0x2a8], R20 ;  /* 0x0002a81401007387 */ /* 0x0003e80000100a00 */
[----:B----4-:R2:W-:Y:S04]  /*34290*/  STL.64 [R1+0x330], R6 ;  /* 0x0003300601007387 */ /* 0x0105e80000100a00 */
[----:B0-----:R-:W4:Y:S04]  /*342a0*/  LDL.LU.64 R14, [R1+0xc60] ;  /* 0x000c6000010e7983 */ /* 0x001f280000300a00 */
[----:B-1----:R-:W4:Y:S04]  /*342b0*/  LDL.LU.64 R20, [R1+0xc90] ;  /* 0x000c900001147983 */ /* 0x002f280000300a00 */
[----:B--2---:R-:W2:Y:S04]  /*342c0*/  LDL.LU.64 R6, [R1+0xc08] ;  /* 0x000c080001067983 */ /* 0x004ea80000300a00 */
[----:B------:R0:W-:Y:S04]  /*342d0*/  STL.64 [R1+0x288], R4 ;  /* 0x0002880401007387 */ /* 0x0001e80000100a00 */
[----:B------:R-:W-:Y:S04]  /*342e0*/  STL.64 [R1+0x350], R8 ;  /* 0x0003500801007387 */ /* 0x000fe80000100a00 */
[----:B------:R-:W2:Y:S04]  /*342f0*/  LDL.LU R26, [R1+0x838] ;  /* 0x00083800011a7983 */ /* 0x000ea80000300800 */
[----:B0-----:R-:W2:Y:S04]  /*34300*/  LDL.LU.64 R4, [R1+0xcb0] ;  /* 0x000cb00001047983 */ /* 0x001ea80000300a00 */
[----:B------:R-:W2:Y:S04]  /*34310*/  LDL.LU R27, [R1+0x83c] ;  /* 0x00083c00011b7983 */ /* 0x000ea80000300800 */
[----:B-----5:R0:W-:Y:S04]  /*34320*/  STL.64 [R1+0x280], R16 ;  /* 0x0002801001007387 */ /* 0x0201e80000100a00 */
[----:B0-----:R-:W5:Y:S04]  /*34330*/  LDL.LU.64 R16, [R1+0xcb8] ;  /* 0x000cb80001107983 */ /* 0x001f680000300a00 */
[----:B---3--:R0:W-:Y:S04]  /*34340*/  STL.64 [R1+0x298], R12 ;  /* 0x0002980c01007387 */ /* 0x0081e80000100a00 */
[----:B------:R1:W-:Y:S04]  /*34350*/  STL.64 [R1+0x2c0], R10 ;  /* 0x0002c00a01007387 */ /* 0x0003e80000100a00 */
[----:B0-----:R-:W3:Y:S04]  /*34360*/  LDL.LU.64 R12, [R1+0xca0] ;  /* 0x000ca000010c7983 */ /* 0x001ee80000300a00 */
[----:B-1----:R-:W4:Y:S04]  /*34370*/  LDL.LU.64 R10, [R1+0xc78] ;  /* 0x000c7800010a7983 */ /* 0x002f280000300a00 */
[----:B-----5:R0:W-:Y:S04]  /*34380*/  STL.64 [R1+0x2a0], R16 ;  /* 0x0002a01001007387 */ /* 0x0201e80000100a00 */
[----:B0-----:R-:W5:Y:S04]  /*34390*/  LDL.LU.64 R16, [R1+0xc98] ;  /* 0x000c980001107983 */ /* 0x001f680000300a00 */
[----:B---3--:R0:W-:Y:S04]  /*343a0*/  STL.64 [R1+0x2d0], R12 ;  /* 0x0002d00c01007387 */ /* 0x0081e80000100a00 */
[----:B----4-:R1:W-:Y:S04]  /*343b0*/  STL.64 [R1+0x320], R10 ;  /* 0x0003200a01007387 */ /* 0x0103e80000100a00 */
[----:B0-----:R-:W3:Y:S04]  /*343c0*/  LDL.LU.64 R12, [R1+0xc68] ;  /* 0x000c6800010c7983 */ /* 0x001ee80000300a00 */
[----:B-1----:R-:W4:Y:S01]  /*343d0*/  LDL.LU.64 R10, [R1+0xc18] ;  /* 0x000c1800010a7983 */ /* 0x002f220000300a00 */
[----:B------:R-:W-:Y:S01]  /*343e0*/  MOV R8, R14 ;  /* 0x0000000e00087202 */ /* 0x000fe20000000f00 */
[----:B------:R-:W-:-:S02]  /*343f0*/  IMAD.MOV.U32 R9, RZ, RZ, R15 ;  /* 0x000000ffff097224 */ /* 0x000fc400078e000f */
[----:B------:R0:W-:Y:S04]  /*34400*/  STL.64 [R1+0x2f0], R20 ;  /* 0x0002f01401007387 */ /* 0x0001e80000100a00 */
[----:B------:R-:W4:Y:S04]  /*34410*/  LDL.LU R14, [R1+0xbf0] ;  /* 0x000bf000010e7983 */ /* 0x000f280000300800 */
[----:B------:R-:W4:Y:S04]  /*34420*/  LDL.LU R15, [R1+0xbec] ;  /* 0x000bec00010f7983 */ /* 0x000f280000300800 */
[----:B0-----:R-:W4:Y:S04]  /*34430*/  LDL.LU.64 R20, [R1+0xc48] ;  /* 0x000c480001147983 */ /* 0x001f280000300a00 */
[----:B-----5:R0:W-:Y:S04]  /*34440*/  STL.64 [R1+0x2e0], R16 ;  /* 0x0002e01001007387 */ /* 0x0201e80000100a00 */
[----:B0-----:R-:W5:Y:S04]  /*34450*/  LDL.LU.64 R16, [R1+0xc58] ;  /* 0x000c580001107983 */ /* 0x001f680000300a00 */
[----:B--2---:R3:W-:Y:S04]  /*34460*/  STL.64 [R1+0x348], R6 ;  /* 0x0003480601007387 */ /* 0x0047e80000100a00 */
[----:B------:R0:W-:Y:S04]  /*34470*/  STL.64 [R1+0x2e8], R18 ;  /* 0x0002e81201007387 */ /* 0x0001e80000100a00 */
[----:B------:R1:W-:Y:S01]  /*34480*/  STL.64 [R1+0x2b0], R4 ;  /* 0x0002b00401007387 */ /* 0x0003e20000100a00 */
[----:B---3--:R-:W-:Y:S01]  /*34490*/  MOV R6, R12 ;  /* 0x0000000c00067202 */ /* 0x008fe20000000f00 */
[----:B------:R-:W-:-:S02]  /*344a0*/  IMAD.MOV.U32 R7, RZ, RZ, R13 ;  /* 0x000000ffff077224 */ /* 0x000fc400078e000d */
[----:B------:R-:W2:Y:S04]  /*344b0*/  LDL.LU R12, [R1+0xbf8] ;  /* 0x000bf800010c7983 */ /* 0x000ea80000300800 */
[----:B------:R-:W2:Y:S04]  /*344c0*/  LDL.LU R13, [R1+0xbf4] ;  /* 0x000bf400010d7983 */ /* 0x000ea80000300800 */
[----:B0-----:R-:W3:Y:S04]  /*344d0*/  LDL.LU.64 R18, [R1+0xc50] ;  /* 0x000c500001127983 */ /* 0x001ee80000300a00 */
[----:B----4-:R-:W-:Y:S04]  /*344e0*/  STL.64 [R1+0x358], R10 ;  /* 0x0003580a01007387 */ /* 0x010fe80000100a00 */
[----:B-1----:R-:W4:Y:S04]  /*344f0*/  LDL.LU.64 R4, [R1+0xc88] ;  /* 0x000c880001047983 */ /* 0x002f280000300a00 */
[----:B------:R0:W-:Y:S04]  /*34500*/  STL.64 [R1+0x2f8], R22 ;  /* 0x0002f81601007387 */ /* 0x0001e80000100a00 */
[----:B------:R1:W-:Y:S04]  /*34510*/  STL.64 [R1+0x2b8], R28 ;  /* 0x0002b81c01007387 */ /* 0x0003e80000100a00 */
[----:B0-----:R-:W4:Y:S04]  /*34520*/  LDL.LU.64 R22, [R1+0xc40] ;  /* 0x000c400001167983 */ /* 0x001f280000300a00 */
[----:B-1----:R-:W4:Y:S04]  /*34530*/  LDL.LU.64 R28, [R1+0xc80] ;  /* 0x000c8000011c7983 */ /* 0x002f280000300a00 */
[----:B------:R0:W-:Y:S04]  /*34540*/  STL.64 [R1+0x368], R14 ;  /* 0x0003680e01007387 */ /* 0x0001e80000100a00 */
[----:B------:R1:W-:Y:S01]  /*34550*/  STL.64 [R1+0x308], R26 ;  /* 0x0003081a01007387 */ /* 0x0003e20000100a00 */
[----:B0-----:R-:W-:Y:S01]  /*34560*/  MOV R14, R20 ;  /* 0x00000014000e7202 */ /* 0x001fe20000000f00 */
[----:B------:R-:W-:-:S02]  /*34570*/  IMAD.MOV.U32 R15, RZ, RZ, R21 ;  /* 0x000000ffff0f7224 */ /* 0x000fc400078e0015 */
[----:B------:R-:W4:Y:S04]  /*34580*/  LDL.LU R20, [R1+0xbd8] ;  /* 0x000bd80001147983 */ /* 0x000f280000300800 */
[----:B------:R-:W4:Y:S04]  /*34590*/  LDL.LU R21, [R1+0xbd4] ;  /* 0x000bd40001157983 */ /* 0x000f280000300800 */
[----:B-1----:R-:W4:Y:S01]  /*345a0*/  LDL.LU.64 R26, [R1+0xc30] ;  /* 0x000c3000011a7983 */ /* 0x002f220000300a00 */
[----:B-----5:R-:W-:Y:S01]  /*345b0*/  MOV R10, R16 ;  /* 0x00000010000a7202 */ /* 0x020fe20000000f00 */
[----:B------:R-:W-:-:S02]  /*345c0*/  IMAD.MOV.U32 R11, RZ, RZ, R17 ;  /* 0x000000ffff0b7224 */ /* 0x000fc400078e0011 */
[----:B------:R-:W5:Y:S04]  /*345d0*/  LDL.LU R16, [R1+0xbe8] ;  /* 0x000be80001107983 */ /* 0x000f680000300800 */
[----:B------:R-:W5:Y:S04]  /*345e0*/  LDL.LU R17, [R1+0xbe4] ;  /* 0x000be40001117983 */ /* 0x000f680000300800 */
[----:B--2---:R3:W-:Y:S02]  /*345f0*/  STL.64 [R1+0x360], R12 ;  /* 0x0003600c01007387 */ /* 0x0047e40000100a00 */
[----:B---3--:R-:W-:Y:S01]  /*34600*/  MOV R12, R18 ;  /* 0x00000012000c7202 */ /* 0x008fe20000000f00 */
[----:B------:R-:W-:Y:S01]  /*34610*/  IMAD.MOV.U32 R13, RZ, RZ, R19 ;  /* 0x000000ffff0d7224 */ /* 0x000fe200078e0013 */
[----:B----4-:R0:W-:Y:S04]  /*34620*/  STL.64 [R1+0x300], R4 ;  /* 0x0003000401007387 */ /* 0x0101e80000100a00 */
[----:B------:R-:W2:Y:S04]  /*34630*/  LDL.LU R18, [R1+0xbe0] ;  /* 0x000be00001127983 */ /* 0x000ea80000300800 */
[----:B------:R-:W2:Y:S04]  /*34640*/  LDL.LU R19, [R1+0xbdc] ;  /* 0x000bdc0001137983 */ /* 0x000ea80000300800 */
[----:B0-----:R-:W3:Y:S04]  /*34650*/  LDL.LU.64 R4, [R1+0xc38] ;  /* 0x000c380001047983 */ /* 0x001ee80000300a00 */
[----:B------:R0:W-:Y:S04]  /*34660*/  STL.64 [R1+0x310], R28 ;  /* 0x0003101c01007387 */ /* 0x0001e80000100a00 */
[----:B0-----:R-:W4:Y:S04]  /*34670*/  LDL.LU.64 R28, [R1+0xc28] ;  /* 0x000c2800011c7983 */ /* 0x001f280000300a00 */
[----:B------:R0:W-:Y:S04]  /*34680*/  STL.64 [R1+0x318], R24 ;  /* 0x0003181801007387 */ /* 0x0001e80000100a00 */
[----:B------:R1:W-:Y:S04]  /*34690*/  STL.64 [R1+0x380], R20 ;  /* 0x0003801401007387 */ /* 0x0003e80000100a00 */
[----:B0-----:R-:W4:Y:S01]  /*346a0*/  LDL.LU.64 R24, [R1+0xc20] ;  /* 0x000c200001187983 */ /* 0x001f220000300a00 */
[----:B-1----:R-:W-:Y:S01]  /*346b0*/  MOV R20, R26 ;  /* 0x0000001a00147202 */ /* 0x002fe20000000f00 */
[----:B------:R-:W-:-:S02]  /*346c0*/  IMAD.MOV.U32 R21, RZ, RZ, R27 ;  /* 0x000000ffff157224 */ /* 0x000fc400078e001b */
[----:B------:R-:W4:Y:S04]  /*346d0*/  LDL.LU R26, [R1+0xbc0] ;  /* 0x000bc000011a7983 */ /* 0x000f280000300800 */
[----:B------:R-:W4:Y:S04]  /*346e0*/  LDL.LU R27, [R1+0xbbc] ;  /* 0x000bbc00011b7983 */ /* 0x000f280000300800 */
[----:B------:R0:W-:Y:S04]  /*346f0*/  STL.64 [R1+0x338], R2 ;  /* 0x0003380201007387 */ /* 0x0001e80000100a00 */
[----:B0-----:R-:W4:Y:S04]  /*34700*/  LDL.LU.64 R2, [R1+0xc00] ;  /* 0x000c000001027983 */ /* 0x001f280000300a00 */
[----:B-----5:R0:W-:Y:S02]  /*34710*/  STL.64 [R1+0x370], R16 ;  /* 0x0003701001007387 */ /* 0x0201e40000100a00 */
[----:B0-----:R-:W-:Y:S01]  /*34720*/  MOV R16, R22 ;  /* 0x0000001600107202 */ /* 0x001fe20000000f00 */
[----:B------:R-:W-:Y:S01]  /*34730*/  IMAD.MOV.U32 R17, RZ, RZ, R23 ;  /* 0x000000ffff117224 */ /* 0x000fe200078e0017 */
[----:B------:R-:W5:Y:S04]  /*34740*/  LDL.LU R22, [R1+0xbd0] ;  /* 0x000bd00001167983 */ /* 0x000f680000300800 */
[----:B------:R-:W5:Y:S04]  /*34750*/  LDL.LU R23, [R1+0xbcc] ;  /* 0x000bcc0001177983 */ /* 0x000f680000300800 */
[----:B--2---:R3:W-:Y:S02]  /*34760*/  STL.64 [R1+0x378], R18 ;  /* 0x0003781201007387 */ /* 0x0047e40000100a00 */
[----:B---3--:R-:W-:Y:S01]  /*34770*/  MOV R18, R4 ;  /* 0x0000000400127202 */ /* 0x008fe20000000f00 */
[----:B------:R-:W-:Y:S01]  /*34780*/  IMAD.MOV.U32 R19, RZ, RZ, R0 ;  /* 0x000000ffff137224 */ /* 0x000fe200078e0000 */
[----:B------:R-:W2:Y:S04]  /*34790*/  LDL.LU R4, [R1+0xbc8] ;  /* 0x000bc80001047983 */ /* 0x000ea80000300800 */
[----:B------:R-:W2:Y:S04]  /*347a0*/  LDL.LU R0, [R1+0xbc4] ;  /* 0x000bc40001007983 */ /* 0x000ea80000300800 */
[----:B----4-:R0:W-:Y:S04]  /*347b0*/  STL.64 [R1+0x390], R24 ;  /* 0x0003901801007387 */ /* 0x0101e80000100a00 */
[----:B------:R1:W-:Y:S04]  /*347c0*/  STL.64 [R1+0x398], R26 ;  /* 0x0003981a01007387 */ /* 0x0003e80000100a00 */
[----:B0-----:R-:W3:Y:S04]  /*347d0*/  LDL.LU R24, [R1+0x958] ;  /* 0x0009580001187983 */ /* 0x001ee80000300800 */
[----:B------:R-:W3:Y:S04]  /*347e0*/  LDL.LU R25, [R1+0x95c] ;  /* 0x00095c0001197983 */ /* 0x000ee80000300800 */
[----:B-1----:R-:W4:Y:S01]  /*347f0*/  LDL.LU R26, [R1+0x960] ;  /* 0x00096000011a7983 */ /* 0x002f220000300800 */
[----:B------:R-:W-:-:S03]  /*34800*/  MOV R27, R5 ;  /* 0x00000005001b7202 */ /* 0x000fc60000000f00 */
[----:B------:R0:W-:Y:S04]  /*34810*/  STL.64 [R1+0x340], R2 ;  /* 0x0003400201007387 */ /* 0x0001e80000100a00 */
[----:B------:R-:W4:Y:S04]  /*34820*/  LDL.LU R5, [R1+0xbb0] ;  /* 0x000bb00001057983 */ /* 0x000f280000300800 */
[----:B0-----:R-:W4:Y:S04]  /*34830*/  LDL.LU R3, [R1+0xb80] ;  /* 0x000b800001037983 */ /* 0x001f280000300800 */
[----:B-----5:R0:W-:Y:S02]  /*34840*/  STL.64 [R1+0x388], R22 ;  /* 0x0003881601007387 */ /* 0x0201e40000100a00 */
[----:B0-----:R-:W-:Y:S01]  /*34850*/  MOV R22, R28 ;  /* 0x0000001c00167202 */ /* 0x001fe20000000f00 */
[----:B------:R-:W-:Y:S01]  /*34860*/  IMAD.MOV.U32 R23, RZ, RZ, R29 ;  /* 0x000000ffff177224 */ /* 0x000fe200078e001d */
[----:B------:R-:W5:Y:S04]  /*34870*/  LDL.LU R28, [R1+0xbb8] ;  /* 0x000bb800011c7983 */ /* 0x000f680000300800 */
[----:B------:R-:W5:Y:S04]  /*34880*/  LDL.LU R29, [R1+0xbb4] ;  /* 0x000bb400011d7983 */ /* 0x000f680000300800 */
[----:B------:R-:W-:Y:S01]  /*34890*/  STL.64 [R1+0x3b8], R22 ;  /* 0x0003b81601007387 */ /* 0x000fe20000100a00 */
[----:B--2---:R-:W-:-:S04]  /*348a0*/  FSETP.GT.FTZ.AND P0, PT, R0, R4, PT ;  /* 0x000000040000720b */ /* 0x004fc80003f14000 */
[----:B------:R-:W-:Y:S01]  /*348b0*/  FSEL R2, R4, R0, P0 ;  /* 0x0000000004027208 */ /* 0x000fe20000000000 */
        /* <DEDUP_REMOVED lines=9> */
[----:B----4-:R-:W-:Y:S04]  /*34950*/  STL.64 [R1+0x3a8], R26 ;  /* 0x0003a81a01007387 */ /* 0x010fe80000100a00 */
[----:B-----5:R0:W-:Y:S02]  /*34960*/  STL.64 [R1+0x3a0], R28 ;  /* 0x0003a01c01007387 */ /* 0x0201e40000100a00 */
[----:B0-----:R-:W-:-:S05]  /*34970*/  FSEL R29, R0, R4, P0 ;  /* 0x00000004001d7208 */ /* 0x001fca0000000000 */
[----:B------:R-:W-:-:S04]  /*34980*/  FADD.FTZ R2, -R29, R2 ;  /* 0x000000021d027221 */ /* 0x000fc80000010100 */
[----:B------:R-:W-:-:S06]  /*34990*/  FMUL.FTZ R2, R2, 1.4426950216293334961 ;  /* 0x3fb8aa3b02027820 */ /* 0x000fcc0000410000 */
[----:B------:R-:W0:Y:S01]  /*349a0*/  MUFU.EX2 R2, R2 ;  /* 0x0000000200027308 */ /* 0x000e220000000800 */
[----:B------:R-:W-:Y:S02]  /*349b0*/  FSEL R28, R3, R5, P0 ;  /* 0x00000005031c7208 */ /* 0x000fe40000000000 */
[----:B------:R-:W-:Y:S01]  /*349c0*/  FSEL R5, R5, R3, P0 ;  /* 0x0000000305057208 */ /* 0x000fe20000000000 */
[----:B------:R-:W-:-:S04]  /*349d0*/  IMAD.MOV.U32 R0, RZ, RZ, RZ ;  /* 0x000000ffff007224 */ /* 0x000fc800078e00ff */
[----:B0-----:R-:W-:-:S07]  /*349e0*/  FFMA.FTZ R28, R5, R2, R28 ;  /* 0x00000002051c7223 */ /* 0x001fce000001001c */
.L_x_19247:
[----:B------:R-:W-:Y:S01]  /*349f0*/  IADD3 R2, PT, PT, R1, 0x400, RZ ;  /* 0x0000040001027810 */ /* 0x000fe20007ffe0ff */
[----:B--2---:R-:W2:Y:S04]  /*34a00*/  LDL R7, [R1+0x3fc] ;  /* 0x0003fc0001077983 */ /* 0x004ea80000100800 */
[C---:B------:R-:W-:Y:S02]  /*34a10*/  IMAD R5, R0.reuse, 0x4, R2 ;  /* 0x0000000400057824 */ /* 0x040fe400078e0202 */
[----:B---3--:R-:W3:Y:S04]  /*34a20*/  LDL R2, [R1+0x1fc] ;  /* 0x0001fc0001027983 */ /* 0x008ee80000100800 */
[----:B------:R-:W2:Y:S04]  /*34a30*/  LDL R4, [R5+0x208] ;  /* 0x0002080005047983 */ /* 0x000ea80000100800 */
[----:B0-----:R-:W4:Y:S01]  /*34a40*/  LDL R3, [R5+0x8] ;  /* 0x0000080005037983 */ /* 0x001f220000100800 */
        /* <DEDUP_REMOVED lines=10> */
.L_x_19246:
[----:B0-234-:R-:W-:-:S05]  /*34af0*/  LEA R3, R2, R1, 0x2 ;  /* 0x0000000102037211 */ /* 0x01dfca00078e10ff */
[----:B-1----:R-:W2:Y:S01]  /*34b00*/  LDL.64 R4, [R3+0x200] ;  /* 0x0002000003047983 */ /* 0x002ea20000100a00 */
[----:B------:R-:W-:Y:S04]  /*34b10*/  BSSY.RECONVERGENT B1, `(.L_x_19225) ;  /* 0x0000019000017945 */ /* 0x000fe80003800200 */
[----:B------:R-:W-:Y:S01]  /*34b20*/  BSSY.RELIABLE B2, `(.L_x_19226) ;  /* 0x0000011000027945 */ /* 0x000fe20003800100 */
[----:B--2---:R-:W-:-:S13]  /*34b30*/  FSETP.GT.FTZ.AND P0, PT, R5, R4, PT ;  /* 0x000000040500720b */ /* 0x004fda0003f14000 */
[----:B------:R-:W-:Y:S05]  /*34b40*/  @!P0 BRA `(.L_x_19227) ;  /* 0x0000000000088947 */ /* 0x000fea0003800000 */
[----:B------:R0:W5:Y:S01]  /*34b50*/  LDL R6, [R3] ;  /* 0x0000000003067983 */ /* 0x0001620000100800 */
[----:B------:R-:W-:Y:S05]  /*34b60*/  BRA `(.L_x_19228) ;  /* 0x0000000000307947 */ /* 0x000fea0003800000 */
.L_x_19227:
[----:B------:R-:W2:Y:S01]  /*34b70*/  LDL R8, [R3] ;  /* 0x0000000003087983 */ /* 0x000ea20000100800 */
[----:B------:R-:W-:Y:S01]  /*34b80*/  IMAD.MOV.U32 R6, RZ, RZ, -0x1 ;  /* 0xffffffffff067424 */ /* 0x000fe200078e00ff */
[----:B--2---:R-:W-:-:S13]  /*34b90*/  ISETP.NE.AND P0, PT, R8, -0x1, PT ;  /* 0xffffffff0800780c */ /* 0x004fda0003f05270 */
[----:B------:R-:W-:Y:S05]  /*34ba0*/  @!P0 BRA `(.L_x_19228) ;  /* 0x0000000000208947 */ /* 0x000fea0003800000 */
[----:B------:R-:W-:-:S13]  /*34bb0*/  FSETP.NEU.FTZ.AND P0, PT, R5, R4, PT ;  /* 0x000000040500720b */ /* 0x000fda0003f1d000 */
[----:B------:R-:W-:Y:S05]  /*34bc0*/  @P0 BREAK.RELIABLE B2 ;  /* 0x0000000000020942 */ /* 0x000fea0003800100 */
[----:B------:R-:W-:Y:S05]  /*34bd0*/  @P0 BRA `(.L_x_19229) ;  /* 0x0000000000300947 */ /* 0x000fea0003800000 */
[----:B------:R-:W2:Y:S02]  /*34be0*/  LDL R7, [R3+0x4] ;  /* 0x0000040003077983 */ /* 0x000ea40000100800 */
[----:B--2---:R-:W-:-:S13]  /*34bf0*/  ISETP.GE.AND P0, PT, R7, R8, PT ;  /* 0x000000080700720c */ /* 0x004fda0003f06270 */
[----:B------:R-:W-:Y:S05]  /*34c00*/  @P0 BREAK.RELIABLE B2 ;  /* 0x0000000000020942 */ /* 0x000fea0003800100 */
[----:B------:R-:W-:Y:S05]  /*34c10*/  @P0 BRA `(.L_x_19229) ;  /* 0x0000000000200947 */ /* 0x000fea0003800000 */
[----:B------:R-:W-:-:S07]  /*34c20*/  MOV R6, R8 ;  /* 0x0000000800067202 */ /* 0x000fce0000000f00 */
.L_x_19228:
[----:B------:R-:W-:Y:S05]  /*34c30*/  BSYNC.RELIABLE B2 ;  /* 0x0000000000027941 */ /* 0x000fea0003800100 */
.L_x_19226:
[----:B------:R-:W2:Y:S04]  /*34c40*/  LDL R8, [R3+0x4] ;  /* 0x0000040003087983 */ /* 0x000ea80000100800 */
[----:B------:R-:W-:Y:S04]  /*34c50*/  STL [R3+0x200], R5 ;  /* 0x0002000503007387 */ /* 0x000fe80000100800 */
[----:B-----5:R-:W-:Y:S04]  /*34c60*/  STL [R3+0x4], R6 ;  /* 0x0000040603007387 */ /* 0x020fe80000100800 */
[----:B------:R1:W-:Y:S02]  /*34c70*/  STL [R3+0x204], R4 ;  /* 0x0002040403007387 */ /* 0x0003e40000100800 */
[----:B-1----:R-:W-:-:S02]  /*34c80*/  IMAD.MOV.U32 R4, RZ, RZ, R5 ;  /* 0x000000ffff047224 */ /* 0x002fc400078e0005 */
[----:B--2---:R1:W-:Y:S05]  /*34c90*/  STL [R3], R8 ;  /* 0x0000000803007387 */ /* 0x0043ea0000100800 */
.L_x_19229:
[----:B------:R-:W-:Y:S05]  /*34ca0*/  BSYNC.RECONVERGENT B1 ;  /* 0x0000000000017941 */ /* 0x000fea0003800200 */
.L_x_19225:
[----:B------:R-:W2:Y:S01]  /*34cb0*/  LDL R5, [R3+0x1fc] ;  /* 0x0001fc0003057983 */ /* 0x000ea20000100800 */
[----:B------:R-:W-:Y:S04]  /*34cc0*/  BSSY.RECONVERGENT B1, `(.L_x_19230) ;  /* 0x0000016000017945 */ /* 0x000fe80003800200 */
[----:B------:R-:W-:Y:S01]  /*34cd0*/  BSSY.RELIABLE B2, `(.L_x_19231) ;  /* 0x000000e000027945 */ /* 0x000fe20003800100 */
[----:B--2---:R-:W-:-:S13]  /*34ce0*/  FSETP.GT.FTZ.AND P0, PT, R4, R5, PT ;  /* 0x000000050400720b */ /* 0x004fda0003f14000 */
[----:B------:R-:W-:Y:S05]  /*34cf0*/  @!P0 BRA `(.L_x_19232) ;  /* 0x0000000000088947 */ /* 0x000fea0003800000 */
[----:B------:R2:W5:Y:S01]  /*34d00*/  LDL R6, [R3+-0x4] ;  /* 0xfffffc0003067983 */ /* 0x0005620000100800 */
[----:B------:R-:W-:Y:S05]  /*34d10*/  BRA `(.L_x_19233) ;  /* 0x0000000000247947 */ /* 0x000fea0003800000 */
.L_x_19232:
        /* <DEDUP_REMOVED lines=9> */
.L_x_19233:
[----:B------:R-:W-:Y:S05]  /*34db0*/  BSYNC.RELIABLE B2 ;  /* 0x0000000000027941 */ /* 0x000fea0003800100 */
.L_x_19231:
[----:B-----5:R-:W-:Y:S01]  /*34dc0*/  STL [R3], R6 ;  /* 0x0000000603007387 */ /* 0x020fe20000100800 */
[----:B------:R-:W-:-:S03]  /*34dd0*/  IMAD.MOV.U32 R7, RZ, RZ, R8 ;  /* 0x000000ffff077224 */ /* 0x000fc600078e0008 */
[----:B------:R-:W-:Y:S04]  /*34de0*/  STL [R3+0x1fc], R4 ;  /* 0x0001fc0403007387 */ /* 0x000fe80000100800 */
[----:B------:R-:W-:Y:S04]  /*34df0*/  STL [R3+-0x4], R8 ;  /* 0xfffffc0803007387 */ /* 0x000fe80000100800 */
[----:B------:R3:W-:Y:S02]  /*34e00*/  STL [R3+0x200], R5 ;  /* 0x0002000503007387 */ /* 0x0007e40000100800 */
[----:B---3--:R-:W-:-:S07]  /*34e10*/  MOV R5, R4 ;  /* 0x0000000400057202 */ /* 0x008fce0000000f00 */
.L_x_19234:
[----:B------:R-:W-:Y:S05]  /*34e20*/  BSYNC.RECONVERGENT B1 ;  /* 0x0000000000017941 */ /* 0x000fea0003800200 */
.L_x_19230:
[----:B------:R-:W3:Y:S01]  /*34e30*/  LDL R4, [R3+0x1f8] ;  /* 0x0001f80003047983 */ /* 0x000ee20000100800 */
[----:B------:R-:W-:Y:S04]  /*34e40*/  BSSY.RECONVERGENT B1, `(.L_x_19235) ;  /* 0x0000018000017945 */ /* 0x000fe80003800200 */
[----:B------:R-:W-:Y:S01]  /*34e50*/  BSSY.RELIABLE B2, `(.L_x_19236) ;  /* 0x0000010000027945 */ /* 0x000fe20003800100 */
[----:B---3--:R-:W-:-:S13]  /*34e60*/  FSETP.GT.FTZ.AND P0, PT, R5, R4, PT ;  /* 0x000000040500720b */ /* 0x008fda0003f14000 */
[----:B------:R-:W-:Y:S05]  /*34e70*/  @!P0 BRA `(.L_x_19237) ;  /* 0x0000000000088947 */ /* 0x000fea0003800000 */
[----:B------:R3:W5:Y:S01]  /*34e80*/  LDL R6, [R3+-0x8] ;  /* 0xfffff80003067983 */ /* 0x0007620000100800 */
[----:B------:R-:W-:Y:S05]  /*34e90*/  BRA `(.L_x_19238) ;  /* 0x00000000002c7947 */ /* 0x000fea0003800000 */
.L_x_19237:
        /* <DEDUP_REMOVED lines=11> */
.L_x_19238:
[----:B------:R-:W-:Y:S05]  /*34f50*/  BSYNC.RELIABLE B2 ;  /* 0x0000000000027941 */ /* 0x000fea0003800100 */
.L_x_19236:
[----:B-----5:R-:W-:Y:S01]  /*34f60*/  STL [R3+-0x4], R6 ;  /* 0xfffffc0603007387 */ /* 0x020fe20000100800 */
[----:B-1----:R-:W-:-:S03]  /*34f70*/  MOV R8, R7 ;  /* 0x0000000700087202 */ /* 0x002fc60000000f00 */
[----:B------:R-:W-:Y:S04]  /*34f80*/  STL [R3+0x1f8], R5 ;  /* 0x0001f80503007387 */ /* 0x000fe80000100800 */
[----:B------:R-:W-:Y:S04]  /*34f90*/  STL [R3+-0x8], R7 ;  /* 0xfffff80703007387 */ /* 0x000fe80000100800 */
[----:B------:R1:W-:Y:S02]  /*34fa0*/  STL [R3+0x1fc], R4 ;  /* 0x0001fc0403007387 */ /* 0x0003e40000100800 */
[----:B-1----:R-:W-:-:S07]  /*34fb0*/  IMAD.MOV.U32 R4, RZ, RZ, R5 ;  /* 0x000000ffff047224 */ /* 0x002fce00078e0005 */
.L_x_19239:
[----:B------:R-:W-:Y:S05]  /*34fc0*/  BSYNC.RECONVERGENT B1 ;  /* 0x0000000000017941 */ /* 0x000fea0003800200 */
.L_x_19235:
        /* <DEDUP_REMOVED lines=11> */
.L_x_19243:
        /* <DEDUP_REMOVED lines=11> */
.L_x_19244:
[----:B------:R-:W-:Y:S05]  /*35130*/  BSYNC.RELIABLE B2 ;  /* 0x0000000000027941 */ /* 0x000fea0003800100 */
.L_x_19242:
[----:B------:R4:W-:Y:S04]  /*35140*/  STL [R5+0x200], R4 ;  /* 0x0002000405007387 */ /* 0x0009e80000100800 */
[----:B------:R-:W2:Y:S04]  /*35150*/  LDL R8, [R3+-0x8] ;  /* 0xfffff80003087983 */ /* 0x000ea80000100800 */
[----:B--2---:R4:W-:Y:S04]  /*35160*/  STL [R5], R8 ;  /* 0x0000000805007387 */ /* 0x0049e80000100800 */
[----:B------:R4:W-:Y:S04]  /*35170*/  STL [R3+0x1f8], R7 ;  /* 0x0001f80703007387 */ /* 0x0009e80000100800 */
[----:B-----5:R4:W-:Y:S02]  /*35180*/  STL [R3+-0x8], R6 ;  /* 0xfffff80603007387 */ /* 0x0209e40000100800 */
.L_x_19245:
[----:B------:R-:W-:Y:S05]  /*35190*/  BSYNC.RECONVERGENT B1 ;  /* 0x0000000000017941 */ /* 0x000fea0003800200 */
.L_x_19241:
[----:B------:R-:W-:Y:S01]  /*351a0*/  IADD3 R2, PT, PT, R2, -0x4, RZ ;  /* 0xfffffffc02027810 */ /* 0x000fe20007ffe0ff */
[----:B------:R-:W-:Y:S06]  /*351b0*/  BRA `(.L_x_19246) ;  /* 0xfffffff8004c7947 */ /* 0x000fec000383ffff */
.L_x_19240:
[----:B------:R-:W-:Y:S05]  /*351c0*/  @P1 BRA `(.L_x_19247) ;  /* 0xfffffff800081947 */ /* 0x000fea000383ffff */
[----:B------:R1:W-:Y:S04]  /*351d0*/  STL.64 [R1+0xbb0], R28 ;  /* 0x000bb01c01007387 */ /* 0x0003e80000100a00 */
[----:B------:R4:W5:Y:S04]  /*351e0*/  LDL.64 R26, [R1] ;  /* 0x00000000011a7983 */ /* 0x0009680000100a00 */
[----:B------:R4:W5:Y:S04]  /*351f0*/  LDL.64 R24, [R1+0x8] ;  /* 0x0000080001187983 */ /* 0x0009680000100a00 */
[----:B-1----:R-:W4:Y:S04]  /*35200*/  LDL.64 R28, [R1+0x68] ;  /* 0x00006800011c7983 */ /* 0x002f280000100a00 */
        /* <DEDUP_REMOVED lines=240> */
[----:B0-----:R1:W5:Y:S02]  /*36110*/  LDL.LU.64 R28, [R1+0xbb0] ;  /* 0x000bb000011c7983 */ /* 0x0013640000300a00 */
.L_x_19178:
[----:B------:R-:W-:Y:S05]  /*36120*/  BSYNC.RECONVERGENT B0 ;  /* 0x0000000000007941 */ /* 0x000fea0003800200 */
.L_x_19177:
[----:B------:R-:W-:Y:S05]  /*36130*/  WARPSYNC.ALL ;  /* 0x0000000000007948 */ /* 0x000fea0003800000 */
[----:B-----5:R2:W-:Y:S01]  /*36140*/  STL.64 [R1+0x458], R6 ;  /* 0x0004580601007387 */ /* 0x0205e20000100a00 */
[----:B------:R-:W-:-:S03]  /*36150*/  IMAD.MOV.U32 R0, RZ, RZ, R28 ;  /* 0x000000ffff007224 */ /* 0x000fc600078e001c */
[----:B------:R-:W-:Y:S04]  /*36160*/  STL [R1+0xba0], R29 ;  /* 0x000ba01d01007387 */ /* 0x000fe80000100800 */
[----:B------:R-:W-:Y:S04]  /*36170*/  STL.64 [R1+0xbb0], R28 ;  /* 0x000bb01c01007387 */ /* 0x000fe80000100a00 */
[----:B--2---:R-:W2:Y:S04]  /*36180*/  LDL.LU R6, [R1+0x868] ;  /* 0x0008680001067983 */ /* 0x004ea80000300800 */
[----:B------:R-:W2:Y:S04]  /*36190*/  LDL.LU R7, [R1+0x86c] ;  /* 0x00086c0001077983 */ /* 0x000ea80000300800 */
[----:B------:R3:W-:Y:S04]  /*361a0*/  STL.64 [R1+0x418], R22 ;  /* 0x0004181601007387 */ /* 0x0007e80000100a00 */
[----:B------:R4:W-:Y:S04]  /*361b0*/  STL.64 [R1+0x408], R26 ;  /* 0x0004081a01007387 */ /* 0x0009e80000100a00 */
[----:B------:R0:W-:Y:S04]  /*361c0*/  STL.64 [R1+0x428], R18 ;  /* 0x0004281201007387 */ /* 0x0001e80000100a00 */
[----:B---3--:R-:W3:Y:S04]  /*361d0*/  LDL.LU R22, [R1+0x8a8] ;  /* 0x0008a80001167983 */ /* 0x008ee80000300800 */
[----:B------:R-:W3:Y:S04]  /*361e0*/  LDL.LU R23, [R1+0x8ac] ;  /* 0x0008ac0001177983 */ /* 0x000ee80000300800 */
[----:B----4-:R-:W4:Y:S04]  /*361f0*/  LDL.LU R26, [R1+0x8b8] ;  /* 0x0008b800011a7983 */ /* 0x010f280000300800 */
        /* <DEDUP_REMOVED lines=8> */
[----:B------:R-:W4:Y:S01]  /*36280*/  LDL.LU R28, [R1+0xba0] ;  /* 0x000ba000011c7983 */ /* 0x000f220000300800 */
[----:B------:R-:W-:-:S03]  /*36290*/  MOV R29, R0 ;  /* 0x00000000001d7202 */ /* 0x000fc60000000f00 */
[----:B0-----:R-:W4:Y:S04]  /*362a0*/  LDL.LU R14, [R1+0x888] ;  /* 0x00088800010e7983 */ /* 0x001f280000300800 */
[----:B------:R-:W4:Y:S04]  /*362b0*/  LDL.LU R15, [R1+0x88c] ;  /* 0x00088c00010f7983 */ /* 0x000f280000300800 */
[----:B-1----:R-:W4:Y:S04]  /*362c0*/  LDL.LU R2, [R1+0x858] ;  /* 0x0008580001027983 */ /* 0x002f280000300800 */
[----:B------:R-:W4:Y:S04]  /*362d0*/  LDL.LU R3, [R1+0x85c] ;  /* 0x00085c0001037983 */ /* 0x000f280000300800 */
[----:B--2---:R0:W-:Y:S04]  /*362e0*/  STL.64 [R1+0x4d0], R6 ;  /* 0x0004d00601007387 */ /* 0x0041e80000100a00 */
[----:B0-----:R-:W2:Y:S04]  /*362f0*/  LDL.LU R6, [R1+0x960] ;  /* 0x0009600001067983 */ /* 0x001ea80000300800 */
[----:B------:R-:W2:Y:S04]  /*36300*/  LDL.LU R7, [R1+0x964] ;  /* 0x0009640001077983 */ /* 0x000ea80000300800 */
[----:B---3--:R0:W-:Y:S04]  /*36310*/  STL.64 [R1+0xd58], R22 ;  /* 0x000d581601007387 */ /* 0x0081e80000100a00 */
[----:B0-----:R-:W3:Y:S04]  /*36320*/  LDL.LU R22, [R1+0x838] ;  /* 0x0008380001167983 */ /* 0x001ee80000300800 */
[----:B------:R-:W3:Y:S04]  /*36330*/  LDL.LU R23, [R1+0x83c] ;  /* 0x00083c0001177983 */ /* 0x000ee80000300800 */
[----:B----4-:R0:W-:Y:S04]  /*36340*/  STL.64 [R1+0xd48], R26 ;  /* 0x000d481a01007387 */ /* 0x0101e80000100a00 */
[----:B0-----:R-:W4:Y:S04]  /*36350*/  LDL.LU R26, [R1+0x848] ;  /* 0x00084800011a7983 */ /* 0x001f280000300800 */
[----:B------:R-:W4:Y:S04]  /*36360*/  LDL.LU R27, [R1+0x84c] ;  /* 0x00084c00011b7983 */ /* 0x000f280000300800 */
[----:B------:R0:W-:Y:S04]  /*36370*/  STL.64 [R1+0xd68], R18 ;  /* 0x000d681201007387 */ /* 0x0001e80000100a00 */
[----:B------:R1:W-:Y:S04]  /*36380*/  STL.64 [R1+0x4d8], R8 ;  /* 0x0004d80801007387 */ /* 0x0003e80000100a00 */
[----:B------:R-:W-:Y:S04]  /*36390*/  STL.64 [R1+0x400], R28 ;  /* 0x0004001c01007387 */ /* 0x000fe80000100a00 */
[----:B0-----:R-:W4:Y:S04]  /*363a0*/  LDL.LU R18, [R1+0x828] ;  /* 0x0008280001127983 */ /* 0x001f280000300800 */
[----:B------:R-:W4:Y:S04]  /*363b0*/  LDL.LU R19, [R1+0x82c] ;  /* 0x00082c0001137983 */ /* 0x000f280000300800 */
[----:B-1----:R-:W4:Y:S04]  /*363c0*/  LDL.LU R8, [R1+0x968] ;  /* 0x0009680001087983 */ /* 0x002f280000300800 */
[----:B------:R-:W4:Y:S04]  /*363d0*/  LDL.LU R9, [R1+0x96c] ;  /* 0x00096c0001097983 */ /* 0x000f280000300800 */
[----:B------:R0:W-:Y:S04]  /*363e0*/  STL.64 [R1+0x4f0], R14 ;  /* 0x0004f00e01007387 */ /* 0x0001e80000100a00 */
[----:B------:R1:W-:Y:S04]  /*363f0*/  STL.64 [R1+0x410], R24 ;  /* 0x0004101801007387 */ /* 0x0003e80000100a00 */
[----:B------:R1:W-:Y:S04]  /*36400*/  STL.64 [R1+0x420], R20 ;  /* 0x0004201401007387 */ /* 0x0003e80000100a00 */
[----:B0-----:R-:W4:Y:S04]  /*36410*/  LDL.LU R14, [R1+0x980] ;  /* 0x00098000010e7983 */ /* 0x001f280000300800 */
[----:B------:R-:W4:Y:S04]  /*36420*/  LDL.LU R15, [R1+0x984] ;  /* 0x00098400010f7983 */ /* 0x000f280000300800 */
[----:B------:R0:W-:Y:S04]  /*36430*/  STL.64 [R1+0x430], R16 ;  /* 0x0004301001007387 */ /* 0x0001e80000100a00 */
[----:B------:R0:W-:Y:S04]  /*36440*/  STL.64 [R1+0x440], R12 ;  /* 0x0004400c01007387 */ /* 0x0001e80000100a00 */
[----:B------:R0:W-:Y:S04]  /*36450*/  STL.64 [R1+0x448], R10 ;  /* 0x0004480a01007387 */ /* 0x0001e80000100a00 */
[----:B------:R0:W-:Y:S04]  /*36460*/  STL.64 [R1+0x460], R4 ;  /* 0x0004600401007387 */ /* 0x0001e80000100a00 */
[----:B------:R0:W-:Y:S04]  /*36470*/  STL.64 [R1+0x4c0], R2 ;  /* 0x0004c00201007387 */ /* 0x0001e80000100a00 */
[----:B------:R-:W4:Y:S04]  /*36480*/  LDL.LU R28, [R1+0x8c0] ;  /* 0x0008c000011c7983 */ /* 0x000f280000300800 */
[----:B------:R-:W4:Y:S04]  /*36490*/  LDL.LU R29, [R1+0x8c4] ;  /* 0x0008c400011d7983 */ /* 0x000f280000300800 */
[----:B-1----:R-:W4:Y:S04]  /*364a0*/  LDL.LU R24, [R1+0x8b0] ;  /* 0x0008b00001187983 */ /* 0x002f280000300800 */
[----:B------:R-:W4:Y:S04]  /*364b0*/  LDL.LU R25, [R1+0x8b4] ;  /* 0x0008b40001197983 */ /* 0x000f280000300800 */
[----:B------:R-:W4:Y:S04]  /*364c0*/  LDL.LU R20, [R1+0x8a0] ;  /* 0x0008a00001147983 */ /* 0x000f280000300800 */
        /* <DEDUP_REMOVED lines=22> */
[----:B0-----:R-:W4:Y:S04]  /*36630*/  LDL.LU R18, [R1+0x808] ;  /* 0x0008080001127983 */ /* 0x001f280000300800 */
[----:B------:R-:W4:Y:S04]  /*36640*/  LDL.LU R19, [R1+0x80c] ;  /* 0x00080c0001137983 */ /* 0x000f280000300800 */
[----:B-1----:R-:W4:Y:S04]  /*36650*/  LDL.LU R8, [R1+0xa58] ;  /* 0x000a580001087983 */ /* 0x002f280000300800 */
[----:B------:R-:W4:Y:S04]  /*36660*/  LDL.LU R9, [R1+0xa5c] ;  /* 0x000a5c0001097983 */ /* 0x000f280000300800 */
[----:B------:R0:W-:Y:S04]  /*36670*/  STL.64 [R1+0xcd0], R14 ;  /* 0x000cd00e01007387 */ /* 0x0001e80000100a00 */
[----:B0-----:R-:W4:Y:S04]  /*36680*/  LDL.LU R14, [R1+0x930] ;  /* 0x00093000010e7983 */ /* 0x001f280000300800 */
[----:B------:R-:W4:Y:S04]  /*36690*/  LDL.LU R15, [R1+0x934] ;  /* 0x00093400010f7983 */ /* 0x000f280000300800 */
[----:B------:R0:W-:Y:S04]  /*366a0*/  STL.64 [R1+0xd40], R28 ;  /* 0x000d401c01007387 */ /* 0x0001e80000100a00 */
[----:B------:R1:W-:Y:S04]  /*366b0*/  STL.64 [R1+0xd50], R24 ;  /* 0x000d501801007387 */ /* 0x0003e80000100a00 */
[----:B0-----:R-:W4:Y:S04]  /*366c0*/  LDL.LU R28, [R1+0x850] ;  /* 0x00085000011c7983 */ /* 0x001f280000300800 */
[----:B------:R0:W-:Y:S04]  /*366d0*/  STL.64 [R1+0xd60], R20 ;  /* 0x000d601401007387 */ /* 0x0001e80000100a00 */
[----:B-1----:R-:W4:Y:S04]  /*366e0*/  LDL.LU R24, [R1+0x840] ;  /* 0x0008400001187983 */ /* 0x002f280000300800 */
[----:B------:R1:W-:Y:S04]  /*366f0*/  STL.64 [R1+0xd70], R16 ;  /* 0x000d701001007387 */ /* 0x0003e80000100a00 */
[----:B0-----:R-:W4:Y:S04]  /*36700*/  LDL.LU R20, [R1+0x830] ;  /* 0x0008300001147983 */ /* 0x001f280000300800 */
[----:B------:R-:W-:Y:S04]  /*36710*/  STL.64 [R1+0x4e8], R12 ;  /* 0x0004e80c01007387 */ /* 0x000fe80000100a00 */
[----:B-1----:R-:W4:Y:S04]  /*36720*/  LDL.LU R16, [R1+0x820] ;  /* 0x0008200001107983 */ /* 0x002f280000300800 */
[----:B------:R0:W-:Y:S04]  /*36730*/  STL.64 [R1+0x4e0], R10 ;  /* 0x0004e00a01007387 */ /* 0x0001e80000100a00 */
[----:B------:R-:W4:Y:S04]  /*36740*/  LDL.LU R17, [R1+0x824] ;  /* 0x0008240001117983 */ /* 0x000f280000300800 */
[----:B------:R-:W-:Y:S04]  /*36750*/  STL.64 [R1+0x4c8], R4 ;  /* 0x0004c80401007387 */ /* 0x000fe80000100a00 */
[----:B------:R-:W4:Y:S04]  /*36760*/  LDL.LU R21, [R1+0x834] ;  /* 0x0008340001157983 */ /* 0x000f280000300800 */
[----:B------:R1:W-:Y:S04]  /*36770*/  STL.64 [R1+0xce8], R2 ;  /* 0x000ce80201007387 */ /* 0x0003e80000100a00 */
[----:B------:R-:W4:Y:S04]  /*36780*/  LDL.LU R25, [R1+0x844] ;  /* 0x0008440001197983 */ /* 0x000f280000300800 */
        /* <DEDUP_REMOVED lines=24> */
[----:B---3--:R0:W-:Y:S04]  /*36910*/  STL.64 [R1+0x478], R22 ;  /* 0x0004781601007387 */ /* 0x0081e80000100a00 */
[----:B0-----:R-:W3:Y:S04]  /*36920*/  LDL.LU.64 R22, [R1+0xd80] ;  /* 0x000d800001167983 */ /* 0x001ee80000300a00 */
        /* <DEDUP_REMOVED lines=8> */
[----:B----4-:R0:W-:Y:S04]  /*369b0*/  STL.64 [R1+0x480], R26 ;  /* 0x0004801a01007387 */ /* 0x0101e80000100a00 */
[----:B---3--:R1:W-:Y:S04]  /*369c0*/  STL.64 [R1+0x510], R22 ;  /* 0x0005101601007387 */ /* 0x0083e80000100a00 */
[----:B0-----:R-:W3:Y:S04]  /*369d0*/  LDL.LU.64 R26, [R1+0xd78] ;  /* 0x000d7800011a7983 */ /* 0x001ee80000300a00 */
[----:B-1----:R-:W4:Y:S04]  /*369e0*/  LDL.LU R22, [R1+0x9a0] ;  /* 0x0009a00001167983 */ /* 0x002f280000300800 */
[----:B------:R-:W4:Y:S04]  /*369f0*/  LDL.LU R23, [R1+0x9a4] ;  /* 0x0009a40001177983 */ /* 0x000f280000300800 */
[----:B--2---:R0:W-:Y:S04]  /*36a00*/  STL.64 [R1+0x530], R6 ;  /* 0x0005300601007387 */ /* 0x0041e80000100a00 */
[----:B0-----:R-:W2:Y:S04]  /*36a10*/  LDL.LU.64 R6, [R1+0xd38] ;  /* 0x000d380001067983 */ /* 0x001ea80000300a00 */
[----:B------:R0:W-:Y:S04]  /*36a20*/  STL.64 [R1+0x470], R18 ;  /* 0x0004701201007387 */ /* 0x0001e80000100a00 */
[----:B---3--:R1:W-:Y:S04]  /*36a30*/  STL.64 [R1+0x4b0], R26 ;  /* 0x0004b01a01007387 */ /* 0x0083e80000100a00 */
[----:B----4-:R3:W-:Y:S04]  /*36a40*/  STL.64 [R1+0xcc0], R22 ;  /* 0x000cc01601007387 */ /* 0x0107e80000100a00 */
[----:B------:R4:W-:Y:S04]  /*36a50*/  STL.64 [R1+0xc58], R8 ;  /* 0x000c580801007387 */ /* 0x0009e80000100a00 */
[----:B0-----:R-:W2:Y:S04]  /*36a60*/  LDL.LU.64 R18, [R1+0xd88] ;  /* 0x000d880001127983 */ /* 0x001ea80000300a00 */
[----:B-1----:R-:W2:Y:S04]  /*36a70*/  LDL.LU.64 R26, [R1+0xd48] ;  /* 0x000d4800011a7983 */ /* 0x002ea80000300a00 */
[----:B---3--:R-:W3:Y:S04]  /*36a80*/  LDL.LU R22, [R1+0x940] ;  /* 0x0009400001167983 */ /* 0x008ee80000300800 */
[----:B------:R-:W3:Y:S04]  /*36a90*/  LDL.LU R23, [R1+0x944] ;  /* 0x0009440001177983 */ /* 0x000ee80000300800 */
[----:B----4-:R-:W4:Y:S04]  /*36aa0*/  LDL.LU R8, [R1+0xa18] ;  /* 0x000a180001087983 */ /* 0x010f280000300800 */
[----:B------:R-:W4:Y:S04]  /*36ab0*/  LDL.LU R9, [R1+0xa1c] ;  /* 0x000a1c0001097983 */ /* 0x000f280000300800 */
[----:B--2---:R0:W-:Y:S04]  /*36ac0*/  STL.64 [R1+0x538], R6 ;  /* 0x0005380601007387 */ /* 0x0041e80000100a00 */
[----:B0-----:R-:W2:Y:S04]  /*36ad0*/  LDL.LU.64 R6, [R1+0xd30] ;  /* 0x000d300001067983 */ /* 0x001ea80000300a00 */
[----:B------:R0:W-:Y:S04]  /*36ae0*/  STL.64 [R1+0x490], R18 ;  /* 0x0004901201007387 */ /* 0x0001e80000100a00 */
[----:B------:R1:W-:Y:S04]  /*36af0*/  STL.64 [R1+0x520], R26 ;  /* 0x0005201a01007387 */ /* 0x0003e80000100a00 */
[----:B---3--:R3:W-:Y:S04]  /*36b00*/  STL.64 [R1+0xcf0], R22 ;  /* 0x000cf01601007387 */ /* 0x0087e80000100a00 */
[----:B0-----:R-:W2:Y:S04]  /*36b10*/  LDL.LU.64 R18, [R1+0xd68] ;  /* 0x000d680001127983 */ /* 0x001ea80000300a00 */
[----:B----4-:R0:W-:Y:S04]  /*36b20*/  STL.64 [R1+0xc78], R8 ;  /* 0x000c780801007387 */ /* 0x0101e80000100a00 */
[----:B-1----:R-:W4:Y:S04]  /*36b30*/  LDL.LU R26, [R1+0x9b0] ;  /* 0x0009b000011a7983 */ /* 0x002f280000300800 */
[----:B------:R-:W4:Y:S04]  /*36b40*/  LDL.LU R27, [R1+0x9b4] ;  /* 0x0009b400011b7983 */ /* 0x000f280000300800 */
[----:B---3--:R-:W3:Y:S04]  /*36b50*/  LDL.LU R22, [R1+0x910] ;  /* 0x0009100001167983 */ /* 0x008ee80000300800 */
[----:B------:R-:W3:Y:S04]  /*36b60*/  LDL.LU R23, [R1+0x914] ;  /* 0x0009140001177983 */ /* 0x000ee80000300800 */
[----:B0-----:R-:W3:Y:S04]  /*36b70*/  LDL.LU R8, [R1+0x9f8] ;  /* 0x0009f80001087983 */ /* 0x001ee80000300800 */
[----:B------:R-:W3:Y:S04]  /*36b80*/  LDL.LU R9, [R1+0x9fc] ;  /* 0x0009fc0001097983 */ /* 0x000ee80000300800 */
[----:B--2---:R0:W-:Y:S04]  /*36b90*/  STL.64 [R1+0x540], R6 ;  /* 0x0005400601007387 */ /* 0x0041e80000100a00 */
[----:B0-----:R-:W2:Y:S04]  /*36ba0*/  LDL.LU.64 R6, [R1+0xd28] ;  /* 0x000d280001067983 */ /* 0x001ea80000300a00 */
[----:B------:R0:W-:Y:S04]  /*36bb0*/  STL.64 [R1+0x500], R18 ;  /* 0x0005001201007387 */ /* 0x0001e80000100a00 */
[----:B----4-:R-:W-:Y:S04]  /*36bc0*/  STL.64 [R1+0xcb8], R26 ;  /* 0x000cb81a01007387 */ /* 0x010fe80000100a00 */
[----:B0-----:R-:W4:Y:S04]  /*36bd0*/  LDL.LU R18, [R1+0x990] ;  /* 0x0009900001127983 */ /* 0x001f280000300800 */
[----:B---3--:R0:W-:Y:S04]  /*36be0*/  STL.64 [R1+0xd08], R22 ;  /* 0x000d081601007387 */ /* 0x0081e80000100a00 */
[----:B------:R-:W4:Y:S04]  /*36bf0*/  LDL.LU R19, [R1+0x994] ;  /* 0x0009940001137983 */ /* 0x000f280000300800 */
[----:B------:R1:W-:Y:S04]  /*36c00*/  STL.64 [R1+0xc88], R8 ;  /* 0x000c880801007387 */ /* 0x0003e80000100a00 */
[----:B0-----:R-:W3:Y:S04]  /*36c10*/  LDL.LU R22, [R1+0x8f8] ;  /* 0x0008f80001167983 */ /* 0x001ee80000300800 */
[----:B------:R-:W3:Y:S04]  /*36c20*/  LDL.LU R23, [R1+0x8fc] ;  /* 0x0008fc0001177983 */ /* 0x000ee80000300800 */
[----:B------:R-:W3:Y:S04]  /*36c30*/  LDL.LU R26, [R1+0x948] ;  /* 0x00094800011a7983 */ /* 0x000ee80000300800 */
[----:B------:R-:W3:Y:S04]  /*36c40*/  LDL.LU R27, [R1+0x94c] ;  /* 0x00094c00011b7983 */ /* 0x000ee80000300800 */
[----:B-1----:R-:W3:Y:S04]  /*36c50*/  LDL.LU R8, [R1+0x9e8] ;  /* 0x0009e80001087983 */ /* 0x002ee80000300800 */
[----:B------:R-:W3:Y:S04]  /*36c60*/  LDL.LU R9, [R1+0x9ec] ;  /* 0x0009ec0001097983 */ /* 0x000ee80000300800 */
[----:B--2---:R0:W-:Y:S04]  /*36c70*/  STL.64 [R1+0x548], R6 ;  /* 0x0005480601007387 */ /* 0x0041e80000100a00 */
[----:B0-----:R-:W2:Y:S04]  /*36c80*/  LDL.LU.64 R6, [R1+0xd20] ;  /* 0x000d200001067983 */ /* 0x001ea80000300a00 */
[----:B----4-:R0:W-:Y:S04]  /*36c90*/  STL.64 [R1+0xcc8], R18 ;  /* 0x000cc81201007387 */ /* 0x0101e80000100a00 */
[----:B---3--:R1:W-:Y:S04]  /*36ca0*/  STL.64 [R1+0x560], R22 ;  /* 0x0005601601007387 */ /* 0x0083e80000100a00 */
[----:B0-----:R-:W3:Y:S04]  /*36cb0*/  LDL.LU R18, [R1+0x938] ;  /* 0x0009380001127983 */ /* 0x001ee80000300800 */
[----:B------:R0:W-:Y:S04]  /*36cc0*/  STL.64 [R1+0x5b0], R26 ;  /* 0x0005b01a01007387 */ /* 0x0001e80000100a00 */
[----:B------:R-:W3:Y:S04]  /*36cd0*/  LDL.LU R19, [R1+0x93c] ;  /* 0x00093c0001137983 */ /* 0x000ee80000300800 */
[----:B------:R4:W-:Y:S04]  /*36ce0*/  STL.64 [R1+0xc90], R8 ;  /* 0x000c900801007387 */ /* 0x0009e80000100a00 */
[----:B-1----:R-:W3:Y:S04]  /*36cf0*/  LDL.LU.64 R22, [R1+0xd08] ;  /* 0x000d080001167983 */ /* 0x002ee80000300a00 */
[----:B0-----:R-:W3:Y:S04]  /*36d00*/  LDL.LU.64 R26, [R1+0xcb8] ;  /* 0x000cb800011a7983 */ /* 0x001ee80000300a00 */
[----:B----4-:R-:W4:Y:S04]  /*36d10*/  LDL.LU R8, [R1+0x9e0] ;  /* 0x0009e00001087983 */ /* 0x010f280000300800 */
[----:B------:R-:W4:Y:S04]  /*36d20*/  LDL.LU R9, [R1+0x9e4] ;  /* 0x0009e40001097983 */ /* 0x000f280000300800 */
[----:B--2---:R0:W-:Y:S04]  /*36d30*/  STL.64 [R1+0x550], R6 ;  /* 0x0005500601007387 */ /* 0x0041e80000100a00 */
[----:B0-----:R-:W2:Y:S04]  /*36d40*/  LDL.LU.64 R6, [R1+0xd18] ;  /* 0x000d180001067983 */ /* 0x001ea80000300a00 */
[----:B---3--:R0:W-:Y:S04]  /*36d50*/  STL.64 [R1+0x5a0], R18 ;  /* 0x0005a01201007387 */ /* 0x0081e80000100a00 */
[----:B------:R1:W-:Y:S04]  /*36d60*/  STL.64 [R1+0x578], R22 ;  /* 0x0005781601007387 */ /* 0x0003e80000100a00 */
[----:B------:R3:W-:Y:S04]  /*36d70*/  STL.64 [R1+0x618], R26 ;  /* 0x0006181a01007387 */ /* 0x0007e80000100a00 */
[----:B0-----:R-:W2:Y:S04]  /*36d80*/  LDL.LU.64 R18, [R1+0xcc8] ;  /* 0x000cc80001127983 */ /* 0x001ea80000300a00 */
[----:B----4-:R0:W-:Y:S04]  /*36d90*/  STL.64 [R1+0xc98], R8 ;  /* 0x000c980801007387 */ /* 0x0101e80000100a00 */
[----:B-1----:R-:W4:Y:S04]  /*36da0*/  LDL.LU.64 R22, [R1+0xcf0] ;  /* 0x000cf00001167983 */ /* 0x002f280000300a00 */
[----:B---3--:R-:W3:Y:S04]  /*36db0*/  LDL.LU R26, [R1+0xaa0] ;  /* 0x000aa000011a7983 */ /* 0x008ee80000300800 */
[----:B------:R-:W3:Y:S04]  /*36dc0*/  LDL.LU R27, [R1+0xaa4] ;  /* 0x000aa400011b7983 */ /* 0x000ee80000300800 */
[----:B0-----:R-:W3:Y:S04]  /*36dd0*/  LDL.LU R8, [R1+0x9d8] ;  /* 0x0009d80001087983 */ /* 0x001ee80000300800 */
[----:B------:R-:W3:Y:S04]  /*36de0*/  LDL.LU R9, [R1+0x9dc] ;  /* 0x0009dc0001097983 */ /* 0x000ee80000300800 */
[----:B--2---:R0:W-:Y:S04]  /*36df0*/  STL.64 [R1+0x558], R6 ;  /* 0x0005580601007387 */ /* 0x0041e80000100a00 */
[----:B0-----:R-:W2:Y:S04]  /*36e00*/  LDL.LU.64 R6, [R1+0xd10] ;  /* 0x000d100001067983 */ /* 0x001ea80000300a00 */
[----:B------:R0:W-:Y:S04]  /*36e10*/  STL.64 [R1+0xcf8], R14 ;  /* 0x000cf80e01007387 */ /* 0x0001e80000100a00 */
[----:B0-----:R-:W2:Y:S04]  /*36e20*/  LDL.LU R14, [R1+0x908] ;  /* 0x00090800010e7983 */ /* 0x001ea80000300800 */
[----:B------:R-:W2:Y:S04]  /*36e30*/  LDL.LU R15, [R1+0x90c] ;  /* 0x00090c00010f7983 */ /* 0x000ea80000300800 */
[----:B------:R0:W-:Y:S04]  /*36e40*/  STL.64 [R1+0x5f8], R18 ;  /* 0x0005f81201007387 */ /* 0x0001e80000100a00 */
[----:B----4-:R1:W-:Y:S04]  /*36e50*/  STL.64 [R1+0x5a8], R22 ;  /* 0x0005a81601007387 */ /* 0x0103e80000100a00 */
[----:B0-----:R-:W4:Y:S04]  /*36e60*/  LDL.LU R18, [R1+0xa80] ;  /* 0x000a800001127983 */ /* 0x001f280000300800 */
[----:B---3--:R0:W-:Y:S04]  /*36e70*/  STL.64 [R1+0xc38], R26 ;  /* 0x000c381a01007387 */ /* 0x0081e80000100a00 */
[----:B-1----:R-:W3:Y:S04]  /*36e80*/  LDL.LU.64 R22, [R1+0xcc0] ;  /* 0x000cc00001167983 */ /* 0x002ee80000300a00 */
[----:B------:R1:W-:Y:S04]  /*36e90*/  STL.64 [R1+0xca0], R8 ;  /* 0x000ca00801007387 */ /* 0x0003e80000100a00 */
[----:B------:R-:W4:Y:S04]  /*36ea0*/  LDL.LU R19, [R1+0xa84] ;  /* 0x000a840001137983 */ /* 0x000f280000300800 */
[----:B0-----:R-:W4:Y:S04]  /*36eb0*/  LDL.LU R26, [R1+0xa38] ;  /* 0x000a3800011a7983 */ /* 0x001f280000300800 */
[----:B------:R-:W4:Y:S04]  /*36ec0*/  LDL.LU R27, [R1+0xa3c] ;  /* 0x000a3c00011b7983 */ /* 0x000f280000300800 */
[----:B-1----:R-:W4:Y:S04]  /*36ed0*/  LDL.LU R8, [R1+0x9d0] ;  /* 0x0009d00001087983 */ /* 0x002f280000300800 */
[----:B------:R-:W4:Y:S04]  /*36ee0*/  LDL.LU R9, [R1+0x9d4] ;  /* 0x0009d40001097983 */ /* 0x000f280000300800 */
[----:B--2---:R0:W-:Y:S04]  /*36ef0*/  STL.64 [R1+0x568], R6 ;  /* 0x0005680601007387 */ /* 0x0041e80000100a00 */
[----:B0-----:R-:W2:Y:S04]  /*36f00*/  LDL.LU.64 R6, [R1+0xd00] ;  /* 0x000d000001067983 */ /* 0x001ea80000300a00 */
[----:B------:R0:W-:Y:S04]  /*36f10*/  STL.64 [R1+0x488], R16 ;  /* 0x0004881001007387 */ /* 0x0001e80000100a00 */
[----:B------:R1:W-:Y:S04]  /*36f20*/  STL.64 [R1+0x498], R20 ;  /* 0x0004981401007387 */ /* 0x0003e80000100a00 */
[----:B------:R3:W-:Y:S04]  /*36f30*/  STL.64 [R1+0x4a8], R24 ;  /* 0x0004a81801007387 */ /* 0x0007e80000100a00 */
[----:B------:R4:W-:Y:S04]  /*36f40*/  STL.64 [R1+0x4b8], R28 ;  /* 0x0004b81c01007387 */ /* 0x0009e80000100a00 */
[----:B------:R4:W-:Y:S04]  /*36f50*/  STL.64 [R1+0xcd8], R10 ;  /* 0x000cd80a01007387 */ /* 0x0009e80000100a00 */
[----:B------:R4:W-:Y:S04]  /*36f60*/  STL.64 [R1+0x570], R14 ;  /* 0x0005700e01007387 */ /* 0x0009e80000100a00 */
[----:B------:R4:W-:Y:S04]  /*36f70*/  STL.64 [R1+0x580], R2 ;  /* 0x0005800201007387 */ /* 0x0009e80000100a00 */
[----:B------:R-:W-:Y:S04]  /*36f80*/  STL.64 [R1+0x5c0], R4 ;  /* 0x0005c00401007387 */ /* 0x000fe80000100a00 */
[----:B------:R-:W-:Y:S04]  /*36f90*/  STL.64 [R1+0x5e0], R12 ;  /* 0x0005e00c01007387 */ /* 0x000fe80000100a00 */
[----:B0-----:R-:W2:Y:S04]  /*36fa0*/  LDL.LU.64 R16, [R1+0xd70] ;  /* 0x000d700001107983 */ /* 0x001ea80000300a00 */
[----:B-1----:R-:W2:Y:S04]  /*36fb0*/  LDL.LU.64 R20, [R1+0xd60] ;  /* 0x000d600001147983 */ /* 0x002ea80000300a00 */
[----:B---3--:R0:W-:Y:S04]  /*36fc0*/  STL.64 [R1+0x608], R22 ;  /* 0x0006081601007387 */ /* 0x0081e80000100a00 */
[----:B------:R-:W3:Y:S04]  /*36fd0*/  LDL.LU.64 R24, [R1+0xd50] ;  /* 0x000d500001187983 */ /* 0x000ee80000300a00 */
[----:B----4-:R1:W-:Y:S04]  /*36fe0*/  STL.64 [R1+0xc48], R18 ;  /* 0x000c481201007387 */ /* 0x0103e80000100a00 */
[----:B------:R-:W4:Y:S04]  /*36ff0*/  LDL.LU.64 R28, [R1+0xd40] ;  /* 0x000d4000011c7983 */ /* 0x000f280000300a00 */
[----:B------:R1:W-:Y:S04]  /*37000*/  STL.64 [R1+0xc68], R26 ;  /* 0x000c681a01007387 */ /* 0x0003e80000100a00 */
[----:B------:R-:W4:Y:S04]  /*37010*/  LDL.LU R10, [R1+0x928] ;  /* 0x00092800010a7983 */ /* 0x000f280000300800 */
[----:B------:R1:W-:Y:S04]  /*37020*/  STL.64 [R1+0xca8], R8 ;  /* 0x000ca80801007387 */ /* 0x0003e80000100a00 */
[----:B------:R-:W4:Y:S04]  /*37030*/  LDL.LU R11, [R1+0x92c] ;  /* 0x00092c00010b7983 */ /* 0x000f280000300800 */
[----:B------:R-:W4:Y:S04]  /*37040*/  LDL.LU.64 R14, [R1+0xcf8] ;  /* 0x000cf800010e7983 */ /* 0x000f280000300a00 */
[----:B------:R-:W4:Y:S04]  /*37050*/  LDL.LU.64 R2, [R1+0xce8] ;  /* 0x000ce80001027983 */ /* 0x000f280000300a00 */
[----:B0-----:R-:W4:Y:S04]  /*37060*/  LDL.LU R22, [R1+0xa90] ;  /* 0x000a900001167983 */ /* 0x001f280000300800 */
        /* <DEDUP_REMOVED lines=12> */
[----:B0-----:R-:W2:Y:S04]  /*37130*/  LDL.LU.64 R6, [R1+0xce0] ;  /* 0x000ce00001067983 */ /* 0x001ea80000300a00 */
[----:B------:R0:W-:Y:S04]  /*37140*/  STL.64 [R1+0x4f8], R16 ;  /* 0x0004f81001007387 */ /* 0x0001e80000100a00 */
[----:B------:R1:W-:Y:S04]  /*37150*/  STL.64 [R1+0x508], R20 ;  /* 0x0005081401007387 */ /* 0x0003e80000100a00 */
[----:B---3--:R3:W-:Y:S04]  /*37160*/  STL.64 [R1+0x518], R24 ;  /* 0x0005181801007387 */ /* 0x0087e80000100a00 */
[----:B0-----:R-:W2:Y:S04]  /*37170*/  LDL.LU R16, [R1+0x988] ;  /* 0x0009880001107983 */ /* 0x001ea80000300800 */
[----:B----4-:R0:W-:Y:S04]  /*37180*/  STL.64 [R1+0x528], R28 ;  /* 0x0005281c01007387 */ /* 0x0101e80000100a00 */
[----:B------:R-:W4:Y:S04]  /*37190*/  LDL.LU R17, [R1+0x98c] ;  /* 0x00098c0001117983 */ /* 0x000f280000300800 */
[----:B-1----:R-:W4:Y:S04]  /*371a0*/  LDL.LU R20, [R1+0x998] ;  /* 0x0009980001147983 */ /* 0x002f280000300800 */
[----:B------:R-:W4:Y:S04]  /*371b0*/  LDL.LU R21, [R1+0x99c] ;  /* 0x00099c0001157983 */ /* 0x000f280000300800 */
[----:B------:R1:W-:Y:S04]  /*371c0*/  STL.64 [R1+0x590], R10 ;  /* 0x0005900a01007387 */ /* 0x0003e80000100a00 */
[----:B------:R1:W-:Y:S04]  /*371d0*/  STL.64 [R1+0x598], R14 ;  /* 0x0005980e01007387 */ /* 0x0003e80000100a00 */
[----:B------:R-:W-:Y:S04]  /*371e0*/  STL.64 [R1+0x5b8], R2 ;  /* 0x0005b80201007387 */ /* 0x000fe80000100a00 */
[----:B---3--:R-:W3:Y:S04]  /*371f0*/  LDL.LU R24, [R1+0x9a8] ;  /* 0x0009a80001187983 */ /* 0x008ee80000300800 */
[----:B------:R-:W-:Y:S04]  /*37200*/  STL.64 [R1+0xc40], R22 ;  /* 0x000c401601007387 */ /* 0x000fe80000100a00 */
[----:B------:R-:W3:Y:S04]  /*37210*/  LDL.LU R25, [R1+0x9ac] ;  /* 0x0009ac0001197983 */ /* 0x000ee80000300800 */
[----:B------:R-:W-:Y:S04]  /*37220*/  STL.64 [R1+0xc50], R12 ;  /* 0x000c500c01007387 */ /* 0x000fe80000100a00 */
[----:B0-----:R-:W4:Y:S04]  /*37230*/  LDL.LU R28, [R1+0x9b8] ;  /* 0x0009b800011c7983 */ /* 0x001f280000300800 */
[----:B------:R-:W-:Y:S04]  /*37240*/  STL.64 [R1+0xc60], R4 ;  /* 0x000c600401007387 */ /* 0x000fe80000100a00 */
[----:B------:R-:W4:Y:S04]  /*37250*/  LDL.LU R29, [R1+0x9bc] ;  /* 0x0009bc00011d7983 */ /* 0x000f280000300800 */
[----:B------:R-:W-:Y:S04]  /*37260*/  STL.64 [R1+0xc70], R18 ;  /* 0x000c701201007387 */ /* 0x000fe80000100a00 */
[----:B-1----:R-:W4:Y:S04]  /*37270*/  LDL.LU.64 R10, [R1+0xcd8] ;  /* 0x000cd800010a7983 */ /* 0x002f280000300a00 */
[----:B------:R0:W-:Y:S04]  /*37280*/  STL.64 [R1+0xc80], R26 ;  /* 0x000c801a01007387 */ /* 0x0001e80000100a00 */
[----:B------:R-:W4:Y:S04]  /*37290*/  LDL.LU.64 R14, [R1+0xcd0] ;  /* 0x000cd000010e7983 */ /* 0x000f280000300a00 */
[----:B------:R1:W-:Y:S04]  /*372a0*/  STL.64 [R1+0xcb0], R8 ;  /* 0x000cb00801007387 */ /* 0x0003e80000100a00 */
[----:B0-----:R-:W4:Y:S04]  /*372b0*/  LDL.LU R26, [R1+0x9f0] ;  /* 0x0009f000011a7983 */ /* 0x001f280000300800 */
[----:B------:R-:W4:Y:S04]  /*372c0*/  LDL.LU R27, [R1+0x9f4] ;  /* 0x0009f400011b7983 */ /* 0x000f280000300800 */
[----:B-1----:R-:W3:Y:S04]  /*372d0*/  LDL.LU R8, [R1+0x9c0] ;  /* 0x0009c00001087983 */ /* 0x002ee80000300800 */
        /* <DEDUP_REMOVED lines=43> */
[----:B------:R0:W-:Y:S04]  /*37590*/  STL.64 [R1+0x610], R24 ;  /* 0x0006101801007387 */ /* 0x0001e80000100a00 */
[----:B---3--:R1:W-:Y:S04]  /*375a0*/  STL.64 [R1+0x630], R8 ;  /* 0x0006300801007387 */ /* 0x0083e80000100a00 */
[----:B0-----:R-:W3:Y:S04]  /*375b0*/  LDL.LU R24, [R1+0xa98] ;  /* 0x000a980001187983 */ /* 0x001ee80000300800 */
[----:B------:R-:W3:Y:S04]  /*375c0*/  LDL.LU R25, [R1+0xa9c] ;  /* 0x000a9c0001197983 */ /* 0x000ee80000300800 */
[----:B-1----:R-:W4:Y:S04]  /*375d0*/  LDL.LU.64 R8, [R1+0xca8] ;  /* 0x000ca80001087983 */ /* 0x002f280000300a00 */
[----:B--2---:R0:W-:Y:S04]  /*375e0*/  STL.64 [R1+0x718], R6 ;  /* 0x0007180601007387 */ /* 0x0041e80000100a00 */
[----:B0-----:R-:W2:Y:S04]  /*375f0*/  LDL.LU.64 R6, [R1+0xc30] ;  /* 0x000c300001067983 */ /* 0x001ea80000300a00 */
[----:B---3--:R0:W-:Y:S04]  /*37600*/  STL.64 [R1+0x700], R24 ;  /* 0x0007001801007387 */ /* 0x0081e80000100a00 */
[----:B----4-:R1:W-:Y:S04]  /*37610*/  STL.64 [R1+0x638], R8 ;  /* 0x0006380801007387 */ /* 0x0103e80000100a00 */
[----:B0-----:R-:W3:Y:S04]  /*37620*/  LDL.LU R24, [R1+0xb90] ;  /* 0x000b900001187983 */ /* 0x001ee80000300800 */
[----:B-1----:R-:W4:Y:S04]  /*37630*/  LDL.LU.64 R8, [R1+0xca0] ;  /* 0x000ca00001087983 */ /* 0x002f280000300a00 */
[----:B------:R-:W3:Y:S04]  /*37640*/  LDL.LU R25, [R1+0xb94] ;  /* 0x000b940001197983 */ /* 0x000ee80000300800 */
[----:B--2---:R0:W-:Y:S04]  /*37650*/  STL.64 [R1+0x720], R6 ;  /* 0x0007200601007387 */ /* 0x0041e80000100a00 */
[----:B0-----:R-:W2:Y:S04]  /*37660*/  LDL.LU.64 R6, [R1+0xc28] ;  /* 0x000c280001067983 */ /* 0x001ea80000300a00 */
[----:B------:R0:W-:Y:S04]  /*37670*/  STL.64 [R1+0x5f0], R16 ;  /* 0x0005f01001007387 */ /* 0x0001e80000100a00 */
[----:B----4-:R1:W-:Y:S04]  /*37680*/  STL.64 [R1+0x640], R8 ;  /* 0x0006400801007387 */ /* 0x0103e80000100a00 */
[----:B---3--:R3:W-:Y:S04]  /*37690*/  STL.64 [R1+0xbb8], R24 ;  /* 0x000bb81801007387 */ /* 0x0087e80000100a00 */
[----:B0-----:R-:W4:Y:S04]  /*376a0*/  LDL.LU R16, [R1+0xa78] ;  /* 0x000a780001107983 */ /* 0x001f280000300800 */
[----:B------:R-:W4:Y:S04]  /*376b0*/  LDL.LU R17, [R1+0xa7c] ;  /* 0x000a7c0001117983 */ /* 0x000f280000300800 */
[----:B-1----:R-:W4:Y:S04]  /*376c0*/  LDL.LU.64 R8, [R1+0xc98] ;  /* 0x000c980001087983 */ /* 0x002f280000300a00 */
[----:B---3--:R-:W3:Y:S04]  /*376d0*/  LDL.LU R24, [R1+0xb28] ;  /* 0x000b280001187983 */ /* 0x008ee80000300800 */
[----:B------:R-:W3:Y:S04]  /*376e0*/  LDL.LU R25, [R1+0xb2c] ;  /* 0x000b2c0001197983 */ /* 0x000ee80000300800 */
[----:B--2---:R0:W-:Y:S04]  /*376f0*/  STL.64 [R1+0x728], R6 ;  /* 0x0007280601007387 */ /* 0x0041e80000100a00 */
[----:B0-----:R-:W2:Y:S04]  /*37700*/  LDL.LU.64 R6, [R1+0xc20] ;  /* 0x000c200001067983 */ /* 0x001ea80000300a00 */
[----:B----4-:R-:W-:Y:S04]  /*37710*/  STL.64 [R1+0x6e0], R16 ;  /* 0x0006e01001007387 */ /* 0x010fe80000100a00 */
[----:B------:R0:W-:Y:S04]  /*37720*/  STL.64 [R1+0x648], R8 ;  /* 0x0006480801007387 */ /* 0x0001e80000100a00 */
[----:B---3--:R1:W-:Y:S04]  /*37730*/  STL.64 [R1+0xbe8], R24 ;  /* 0x000be81801007387 */ /* 0x0083e80000100a00 */
[----:B0-----:R-:W3:Y:S04]  /*37740*/  LDL.LU.64 R8, [R1+0xc90] ;  /* 0x000c900001087983 */ /* 0x001ee80000300a00 */
[----:B------:R-:W4:Y:S04]  /*37750*/  LDL.LU R16, [R1+0xb70] ;  /* 0x000b700001107983 */ /* 0x000f280000300800 */
[----:B------:R-:W4:Y:S04]  /*37760*/  LDL.LU R17, [R1+0xb74] ;  /* 0x000b740001117983 */ /* 0x000f280000300800 */
[----:B-1----:R-:W4:Y:S04]  /*37770*/  LDL.LU R24, [R1+0xaf8] ;  /* 0x000af80001187983 */ /* 0x002f280000300800 */
[----:B------:R-:W4:Y:S04]  /*37780*/  LDL.LU R25, [R1+0xafc] ;  /* 0x000afc0001197983 */ /* 0x000f280000300800 */
[----:B--2---:R0:W-:Y:S04]  /*37790*/  STL.64 [R1+0x730], R6 ;  /* 0x0007300601007387 */ /* 0x0041e80000100a00 */
[----:B0-----:R-:W2:Y:S04]  /*377a0*/  LDL.LU.64 R6, [R1+0xc18] ;  /* 0x000c180001067983 */ /* 0x001ea80000300a00 */
[----:B------:R0:W-:Y:S04]  /*377b0*/  STL.64 [R1+0x5d8], R10 ;  /* 0x0005d80a01007387 */ /* 0x0001e80000100a00 */
[----:B------:R1:W-:Y:S04]  /*377c0*/  STL.64 [R1+0x600], R20 ;  /* 0x0006001401007387 */ /* 0x0003e80000100a00 */
[----:B------:R-:W-:Y:S04]  /*377d0*/  STL.64 [R1+0x658], R26 ;  /* 0x0006581a01007387 */ /* 0x000fe80000100a00 */
[----:B---3--:R3:W-:Y:S04]  /*377e0*/  STL.64 [R1+0x650], R8 ;  /* 0x0006500801007387 */ /* 0x0087e80000100a00 */
[----:B0-----:R-:W2:Y:S04]  /*377f0*/  LDL.LU R10, [R1+0xa60] ;  /* 0x000a6000010a7983 */ /* 0x001ea80000300800 */
[----:B----4-:R0:W-:Y:S04]  /*37800*/  STL.64 [R1+0xbc8], R16 ;  /* 0x000bc81001007387 */ /* 0x0101e80000100a00 */
[----:B------:R-:W4:Y:S04]  /*37810*/  LDL.LU R11, [R1+0xa64] ;  /* 0x000a6400010b7983 */ /* 0x000f280000300800 */
[----:B------:R0:W-:Y:S04]  /*37820*/  STL.64 [R1+0xc00], R24 ;  /* 0x000c001801007387 */ /* 0x0001e80000100a00 */
[----:B-1----:R-:W4:Y:S04]  /*37830*/  LDL.LU R20, [R1+0xa88] ;  /* 0x000a880001147983 */ /* 0x002f280000300800 */
[----:B------:R-:W4:Y:S04]  /*37840*/  LDL.LU R21, [R1+0xa8c] ;  /* 0x000a8c0001157983 */ /* 0x000f280000300800 */
[----:B---3--:R-:W3:Y:S04]  /*37850*/  LDL.LU.64 R8, [R1+0xc88] ;  /* 0x000c880001087983 */ /* 0x008ee80000300a00 */
[----:B------:R-:W3:Y:S04]  /*37860*/  LDL.LU.64 R26, [R1+0xc80] ;  /* 0x000c8000011a7983 */ /* 0x000ee80000300a00 */
[----:B0-----:R-:W3:Y:S04]  /*37870*/  LDL.LU R16, [R1+0xb18] ;  /* 0x000b180001107983 */ /* 0x001ee80000300800 */
[----:B------:R-:W3:Y:S04]  /*37880*/  LDL.LU R17, [R1+0xb1c] ;  /* 0x000b1c0001117983 */ /* 0x000ee80000300800 */
[----:B------:R-:W3:Y:S04]  /*37890*/  LDL.LU R24, [R1+0xae0] ;  /* 0x000ae00001187983 */ /* 0x000ee80000300800 */
[----:B------:R-:W3:Y:S04]  /*378a0*/  LDL.LU R25, [R1+0xae4] ;  /* 0x000ae40001197983 */ /* 0x000ee80000300800 */
[----:B--2---:R0:W-:Y:S04]  /*378b0*/  STL.64 [R1+0x738], R6 ;  /* 0x0007380601007387 */ /* 0x0041e80000100a00 */
[----:B0-----:R-:W2:Y:S04]  /*378c0*/  LDL.LU.64 R6, [R1+0xc10] ;  /* 0x000c100001067983 */ /* 0x001ea80000300a00 */
[----:B------:R0:W-:Y:S04]  /*378d0*/  STL.64 [R1+0x668], R18 ;  /* 0x0006681201007387 */ /* 0x0001e80000100a00 */
[----:B------:R1:W-:Y:S04]  /*378e0*/  STL.64 [R1+0x6a8], R2 ;  /* 0x0006a80201007387 */ /* 0x0003e80000100a00 */
[----:B----4-:R-:W-:Y:S04]  /*378f0*/  STL.64 [R1+0x6c8], R10 ;  /* 0x0006c80a01007387 */ /* 0x010fe80000100a00 */
[----:B0-----:R-:W4:Y:S04]  /*37900*/  LDL.LU.64 R18, [R1+0xc70] ;  /* 0x000c700001127983 */ /* 0x001f280000300a00 */
[----:B-1----:R-:W4:Y:S04]  /*37910*/  LDL.LU R2, [R1+0xb38] ;  /* 0x000b380001027983 */ /* 0x002f280000300800 */
[----:B------:R0:W-:Y:S04]  /*37920*/  STL.64 [R1+0x6f0], R20 ;  /* 0x0006f01401007387 */ /* 0x0001e80000100a00 */
[----:B---3--:R1:W-:Y:S04]  /*37930*/  STL.64 [R1+0x660], R8 ;  /* 0x0006600801007387 */ /* 0x0083e80000100a00 */
[----:B------:R3:W-:Y:S04]  /*37940*/  STL.64 [R1+0x670], R26 ;  /* 0x0006701a01007387 */ /* 0x0007e80000100a00 */
[----:B0-----:R-:W4:Y:S04]  /*37950*/  LDL.LU R20, [R1+0xb80] ;  /* 0x000b800001147983 */ /* 0x001f280000300800 */
[----:B------:R0:W-:Y:S04]  /*37960*/  STL.64 [R1+0xbf0], R16 ;  /* 0x000bf01001007387 */ /* 0x0001e80000100a00 */
[----:B-1----:R-:W4:Y:S04]  /*37970*/  LDL.LU.64 R8, [R1+0xc78] ;  /* 0x000c780001087983 */ /* 0x002f280000300a00 */
[----:B------:R1:W-:Y:S04]  /*37980*/  STL.64 [R1+0x748], R24 ;  /* 0x0007481801007387 */ /* 0x0003e80000100a00 */
[----:B---3--:R-:W3:Y:S04]  /*37990*/  LDL.LU.64 R26, [R1+0xc68] ;  /* 0x000c6800011a7983 */ /* 0x008ee80000300a00 */
[----:B------:R-:W3:Y:S04]  /*379a0*/  LDL.LU R21, [R1+0xb84] ;  /* 0x000b840001157983 */ /* 0x000ee80000300800 */
[----:B------:R-:W3:Y:S04]  /*379b0*/  LDL.LU R10, [R1+0xb58] ;  /* 0x000b5800010a7983 */ /* 0x000ee80000300800 */
[----:B------:R-:W3:Y:S04]  /*379c0*/  LDL.LU R11, [R1+0xb5c] ;  /* 0x000b5c00010b7983 */ /* 0x000ee80000300800 */
[----:B------:R-:W3:Y:S04]  /*379d0*/  LDL.LU R3, [R1+0xb3c] ;  /* 0x000b3c0001037983 */ /* 0x000ee80000300800 */
[----:B0-----:R-:W3:Y:S04]  /*379e0*/  LDL.LU R16, [R1+0xaf0] ;  /* 0x000af00001107983 */ /* 0x001ee80000300800 */
[----:B------:R-:W3:Y:S04]  /*379f0*/  LDL.LU R17, [R1+0xaf4] ;  /* 0x000af40001117983 */ /* 0x000ee80000300800 */
[----:B-1----:R-:W3:Y:S04]  /*37a00*/  LDL.LU.64 R24, [R1+0xc00] ;  /* 0x000c000001187983 */ /* 0x002ee80000300a00 */
[----:B------:R0:W-:Y:S04]  /*37a10*/  STL.64 [R1+0x620], R28 ;  /* 0x0006201c01007387 */ /* 0x0001e80000100a00 */
[----:B0-----:R-:W3:Y:S04]  /*37a20*/  LDL.LU R28, [R1+0xaa8] ;  /* 0x000aa800011c7983 */ /* 0x001ee80000300800 */
[----:B------:R-:W3:Y:S04]  /*37a30*/  LDL.LU R29, [R1+0xaac] ;  /* 0x000aac00011d7983 */ /* 0x000ee80000300800 */
[----:B--2---:R0:W-:Y:S04]  /*37a40*/  STL.64 [R1+0x740], R6 ;  /* 0x0007400601007387 */ /* 0x0041e80000100a00 */
[----:B0-----:R-:W2:Y:S04]  /*37a50*/  LDL.LU.64 R6, [R1+0xc08] ;  /* 0x000c080001067983 */ /* 0x001ea80000300a00 */
[----:B------:R0:W-:Y:S04]  /*37a60*/  STL.64 [R1+0x5e8], R14 ;  /* 0x0005e80e01007387 */ /* 0x0001e80000100a00 */
[----:B------:R1:W-:Y:S04]  /*37a70*/  STL.64 [R1+0x678], R4 ;  /* 0x0006780401007387 */ /* 0x0003e80000100a00 */
[----:B------:R1:W-:Y:S04]  /*37a80*/  STL.64 [R1+0x688], R12 ;  /* 0x0006880c01007387 */ /* 0x0003e80000100a00 */
[----:B----4-:R-:W-:Y:S04]  /*37a90*/  STL.64 [R1+0x690], R18 ;  /* 0x0006901201007387 */ /* 0x010fe80000100a00 */
[----:B------:R-:W-:Y:S04]  /*37aa0*/  STL.64 [R1+0x698], R22 ;  /* 0x0006981601007387 */ /* 0x000fe80000100a00 */
[----:B0-----:R-:W4:Y:S04]  /*37ab0*/  LDL.LU R14, [R1+0xa70] ;  /* 0x000a7000010e7983 */ /* 0x001f280000300800 */
[----:B------:R-:W4:Y:S04]  /*37ac0*/  LDL.LU R15, [R1+0xa74] ;  /* 0x000a7400010f7983 */ /* 0x000f280000300800 */
[----:B-1----:R-:W4:Y:S04]  /*37ad0*/  LDL.LU.64 R4, [R1+0xc60] ;  /* 0x000c600001047983 */ /* 0x002f280000300a00 */
[----:B------:R0:W-:Y:S04]  /*37ae0*/  STL.64 [R1+0x680], R8 ;  /* 0x0006800801007387 */ /* 0x0001e80000100a00 */
[----:B------:R-:W4:Y:S04]  /*37af0*/  LDL.LU.64 R12, [R1+0xc50] ;  /* 0x000c5000010c7983 */ /* 0x000f280000300a00 */
[----:B---3--:R1:W-:Y:S04]  /*37b00*/  STL.64 [R1+0x6a0], R26 ;  /* 0x0006a01a01007387 */ /* 0x0083e80000100a00 */
[----:B------:R-:W-:Y:S04]  /*37b10*/  STL.64 [R1+0xbc0], R20 ;  /* 0x000bc01401007387 */ /* 0x000fe80000100a00 */
[----:B0-----:R-:W3:Y:S04]  /*37b20*/  LDL.LU.64 R8, [R1+0xc58] ;  /* 0x000c580001087983 */ /* 0x001ee80000300a00 */
[----:B------:R-:W-:Y:S04]  /*37b30*/  STL.64 [R1+0xbd0], R10 ;  /* 0x000bd00a01007387 */ /* 0x000fe80000100a00 */
[----:B------:R0:W-:Y:S04]  /*37b40*/  STL.64 [R1+0xbe0], R2 ;  /* 0x000be00201007387 */ /* 0x0001e80000100a00 */
[----:B------:R-:W3:Y:S04]  /*37b50*/  LDL.LU.64 R18, [R1+0xc48] ;  /* 0x000c480001127983 */ /* 0x000ee80000300a00 */
[----:B------:R0:W-:Y:S04]  /*37b60*/  STL.64 [R1+0x758], R16 ;  /* 0x0007581001007387 */ /* 0x0001e80000100a00 */
[----:B------:R0:W-:Y:S04]  /*37b70*/  STL.64 [R1+0x760], R24 ;  /* 0x0007601801007387 */ /* 0x0001e80000100a00 */
[----:B------:R-:W3:Y:S04]  /*37b80*/  LDL.LU.64 R22, [R1+0xc40] ;  /* 0x000c400001167983 */ /* 0x000ee80000300a00 */
[----:B-1----:R-:W3:Y:S04]  /*37b90*/  LDL.LU.64 R26, [R1+0xc38] ;  /* 0x000c3800011a7983 */ /* 0x002ee80000300a00 */
[----:B0-----:R-:W3:Y:S04]  /*37ba0*/  LDL.LU R2, [R1+0xb00] ;  /* 0x000b000001027983 */ /* 0x001ee80000300800 */
[----:B------:R-:W3:Y:S04]  /*37bb0*/  LDL.LU R3, [R1+0xb04] ;  /* 0x000b040001037983 */ /* 0x000ee80000300800 */
[----:B------:R-:W3:Y:S04]  /*37bc0*/  LDL.LU R10, [R1+0xb10] ;  /* 0x000b1000010a7983 */ /* 0x000ee80000300800 */
[----:B------:R-:W3:Y:S04]  /*37bd0*/  LDL.LU R11, [R1+0xb14] ;  /* 0x000b1400010b7983 */ /* 0x000ee80000300800 */
[----:B------:R-:W3:Y:S04]  /*37be0*/  LDL.LU R20, [R1+0xb20] ;  /* 0x000b200001147983 */ /* 0x000ee80000300800 */
[----:B------:R-:W3:Y:S04]  /*37bf0*/  LDL.LU R21, [R1+0xb24] ;  /* 0x000b240001157983 */ /* 0x000ee80000300800 */
[----:B------:R-:W3:Y:S04]  /*37c00*/  LDL.LU.64 R16, [R1+0xbf0] ;  /* 0x000bf00001107983 */ /* 0x000ee80000300a00 */
[----:B------:R-:W3:Y:S04]  /*37c10*/  LDL.LU.64 R24, [R1+0xbe8] ;  /* 0x000be80001187983 */ /* 0x000ee80000300a00 */
[----:B------:R0:W-:Y:S04]  /*37c20*/  STL.64 [R1+0x710], R28 ;  /* 0x0007101c01007387 */ /* 0x0001e80000100a00 */
[----:B0-----:R-:W3:Y:S04]  /*37c30*/  LDL.LU R28, [R1+0xb30] ;  /* 0x000b3000011c7983 */ /* 0x001ee80000300800 */
[----:B------:R-:W3:Y:S04]  /*37c40*/  LDL.LU R29, [R1+0xb34] ;  /* 0x000b3400011d7983 */ /* 0x000ee80000300800 */
[----:B--2---:R0:W-:Y:S04]  /*37c50*/  STL.64 [R1+0x750], R6 ;  /* 0x0007500601007387 */ /* 0x0041e80000100a00 */
[----:B0-----:R-:W2:Y:S04]  /*37c60*/  LDL.LU.64 R6, [R1+0xbf8] ;  /* 0x000bf80001067983 */ /* 0x001ea80000300a00 */
[----:B----4-:R-:W-:Y:S04]  /*37c70*/  STL.64 [R1+0x6d8], R14 ;  /* 0x0006d80e01007387 */ /* 0x010fe80000100a00 */
[----:B------:R0:W-:Y:S04]  /*37c80*/  STL.64 [R1+0x6b0], R4 ;  /* 0x0006b00401007387 */ /* 0x0001e80000100a00 */
[----:B------:R1:W-:Y:S04]  /*37c90*/  STL.64 [R1+0x6d0], R12 ;  /* 0x0006d00c01007387 */ /* 0x0003e80000100a00 */
[----:B0-----:R-:W4:Y:S04]  /*37ca0*/  LDL.LU R4, [R1+0xb40] ;  /* 0x000b400001047983 */ /* 0x001f280000300800 */
[----:B------:R-:W4:Y:S04]  /*37cb0*/  LDL.LU R5, [R1+0xb44] ;  /* 0x000b440001057983 */ /* 0x000f280000300800 */
[----:B---3--:R0:W-:Y:S04]  /*37cc0*/  STL.64 [R1+0x6c0], R8 ;  /* 0x0006c00801007387 */ /* 0x0081e80000100a00 */
[----:B-1----:R-:W3:Y:S04]  /*37cd0*/  LDL.LU R12, [R1+0xb60] ;  /* 0x000b6000010c7983 */ /* 0x002ee80000300800 */
[----:B------:R-:W3:Y:S04]  /*37ce0*/  LDL.LU R13, [R1+0xb64] ;  /* 0x000b6400010d7983 */ /* 0x000ee80000300800 */
[----:B------:R1:W-:Y:S04]  /*37cf0*/  STL.64 [R1+0x6e8], R18 ;  /* 0x0006e81201007387 */ /* 0x0003e80000100a00 */
[----:B0-----:R-:W3:Y:S04]  /*37d00*/  LDL.LU R8, [R1+0xb50] ;  /* 0x000b500001087983 */ /* 0x001ee80000300800 */
[----:B------:R-:W3:Y:S04]  /*37d10*/  LDL.LU R9, [R1+0xb54] ;  /* 0x000b540001097983 */ /* 0x000ee80000300800 */
[----:B------:R0:W-:Y:S04]  /*37d20*/  STL.64 [R1+0x6f8], R22 ;  /* 0x0006f81601007387 */ /* 0x0001e80000100a00 */
[----:B------:R0:W-:Y:S04]  /*37d30*/  STL.64 [R1+0x708], R26 ;  /* 0x0007081a01007387 */ /* 0x0001e80000100a00 */
[----:B------:R-:W3:Y:S04]  /*37d40*/  LDL.LU R14, [R1+0xb68] ;  /* 0x000b6800010e7983 */ /* 0x000ee80000300800 */
[----:B------:R0:W-:Y:S04]  /*37d50*/  STL.64 [R1+0x768], R2 ;  /* 0x0007680201007387 */ /* 0x0001e80000100a00 */
[----:B------:R-:W3:Y:S04]  /*37d60*/  LDL.LU R15, [R1+0xb6c] ;  /* 0x000b6c00010f7983 */ /* 0x000ee80000300800 */
[----:B------:R0:W-:Y:S04]  /*37d70*/  STL.64 [R1+0x778], R10 ;  /* 0x0007780a01007387 */ /* 0x0001e80000100a00 */
[----:B-1----:R-:W3:Y:S04]  /*37d80*/  LDL.LU R18, [R1+0xb78] ;  /* 0x000b780001127983 */ /* 0x002ee80000300800 */
[----:B------:R-:W-:Y:S04]  /*37d90*/  STL.64 [R1+0x788], R20 ;  /* 0x0007881401007387 */ /* 0x000fe80000100a00 */
[----:B------:R1:W-:Y:S04]  /*37da0*/  STL.64 [R1+0x780], R16 ;  /* 0x0007801001007387 */ /* 0x0003e80000100a00 */
[----:B------:R1:W-:Y:S04]  /*37db0*/  STL.64 [R1+0x790], R24 ;  /* 0x0007901801007387 */ /* 0x0003e80000100a00 */
[----:B------:R-:W3:Y:S04]  /*37dc0*/  LDL.LU R19, [R1+0xb7c] ;  /* 0x000b7c0001137983 */ /* 0x000ee80000300800 */
[----:B0-----:R-:W3:Y:S04]  /*37dd0*/  LDL.LU R22, [R1+0xb88] ;  /* 0x000b880001167983 */ /* 0x001ee80000300800 */
[----:B------:R-:W3:Y:S04]  /*37de0*/  LDL.LU R23, [R1+0xb8c] ;  /* 0x000b8c0001177983 */ /* 0x000ee80000300800 */
[----:B------:R-:W3:Y:S04]  /*37df0*/  LDL.LU R26, [R1+0xb98] ;  /* 0x000b9800011a7983 */ /* 0x000ee80000300800 */
[----:B------:R-:W3:Y:S04]  /*37e00*/  LDL.LU R27, [R1+0xb9c] ;  /* 0x000b9c00011b7983 */ /* 0x000ee80000300800 */
[----:B------:R-:W3:Y:S04]  /*37e10*/  LDL.LU.64 R2, [R1+0xbe0] ;  /* 0x000be00001027983 */ /* 0x000ee80000300a00 */
[----:B------:R-:W3:Y:S04]  /*37e20*/  LDL.LU.64 R10, [R1+0xbd0] ;  /* 0x000bd000010a7983 */ /* 0x000ee80000300a00 */
[----:B-1----:R-:W3:Y:S04]  /*37e30*/  LDL.LU.64 R16, [R1+0xbc8] ;  /* 0x000bc80001107983 */ /* 0x002ee80000300a00 */
[----:B------:R-:W3:Y:S04]  /*37e40*/  LDL.LU.64 R20, [R1+0xbc0] ;  /* 0x000bc00001147983 */ /* 0x000ee80000300a00 */
[----:B------:R-:W3:Y:S04]  /*37e50*/  LDL.LU.64 R24, [R1+0xbb8] ;  /* 0x000bb80001187983 */ /* 0x000ee80000300a00 */
[----:B------:R0:W-:Y:S04]  /*37e60*/  STL.64 [R1+0x798], R28 ;  /* 0x0007981c01007387 */ /* 0x0001e80000100a00 */
[----:B0-----:R0:W5:Y:S04]  /*37e70*/  LDL.LU.64 R28, [R1+0xbb0] ;  /* 0x000bb000011c7983 */ /* 0x0011680000300a00 */
[----:B--2---:R1:W-:Y:S04]  /*37e80*/  STL.64 [R1+0x770], R6 ;  /* 0x0007700601007387 */ /* 0x0043e80000100a00 */
[----:B-1----:R-:W2:Y:S01]  /*37e90*/  LDL.LU.64 R6, [R1+0xbd8] ;  /* 0x000bd80001067983 */ /* 0x002ea20000300a00 */
[----:B------:R-:W1:Y:S03]  /*37ea0*/  S2R R0, SR_TID.X ;  /* 0x0000000000007919 */ /* 0x000e660000002100 */
[----:B----4-:R0:W-:Y:S01]  /*37eb0*/  STL.64 [R1+0x7a8], R4 ;  /* 0x0007a80401007387 */ /* 0x0101e20000100a00 */
[----:B-1----:R-:W-:-:S03]  /*37ec0*/  ISETP.NE.AND P0, PT, R0, RZ, PT ;  /* 0x000000ff0000720c */ /* 0x002fc60003f05270 */
        /* <DEDUP_REMOVED lines=11> */
[----:B--2---:R0:W-:Y:S01]  /*37f80*/  STL.64 [R1+0x7b0], R6 ;  /* 0x0007b00601007387 */ /* 0x0041e20000100a00 */
[----:B------:R-:W-:Y:S05]  /*37f90*/  @P0 EXIT ;  /* 0x000000000000094d */ /* 0x000fea0003800000 */
[----:B0-----:R-:W0:Y:S01]  /*37fa0*/  S2R R11, SR_CTAID.X ;  /* 0x00000000000b7919 */ /* 0x001e220000002500 */
[----:B------:R-:W0:Y:S01]  /*37fb0*/  LDCU UR4, c[0x0][0x3a0] ;  /* 0x00007400ff0477ac */ /* 0x000e220008000800 */
[----:B------:R-:W1:Y:S01]  /*37fc0*/  LDC.64 R8, c[0x0][0x388] ;  /* 0x0000e200ff087b82 */ /* 0x000e620000000a00 */
[----:B------:R-:W-:Y:S02]  /*37fd0*/  HFMA2 R5, -RZ, RZ, 0, 0 ;  /* 0x00000000ff057431 */ /* 0x000fe400000001ff */
[----:B------:R-:W-:Y:S01]  /*37fe0*/  IMAD.MOV.U32 R4, RZ, RZ, 0x10 ;  /* 0x00000010ff047424 */ /* 0x000fe200078e00ff */
[----:B------:R-:W2:Y:S01]  /*37ff0*/  LDCU.128 UR12, c[0x0][0x390] ;  /* 0x00007200ff0c77ac */ /* 0x000ea20008000c00 */
[----:B-----5:R-:W3:Y:S01]  /*38000*/  MUFU.LG2 R28, R28 ;  /* 0x0000001c001c7308 */ /* 0x020ee20000000c00 */
[----:B------:R-:W-:Y:S02]  /*38010*/  IMAD.MOV.U32 R2, RZ, RZ, RZ ;  /* 0x000000ffff027224 */ /* 0x000fe400078e00ff */
[----:B0-----:R-:W-:Y:S01]  /*38020*/  IMAD R0, R11, UR4, RZ ;  /* 0x000000040b007c24 */ /* 0x001fe2000f8e02ff */
[----:B------:R-:W-:-:S03]  /*38030*/  USHF.L.U32 UR4, UR4, 0x1, URZ ;  /* 0x0000000104047899 */ /* 0x000fc600080006ff */
[----:B------:R-:W-:Y:S01]  /*38040*/  IMAD.SHL.U32 R3, R0, 0x2, RZ ;  /* 0x0000000200037824 */ /* 0x000fe200078e00ff */
[----:B------:R-:W-:-:S03]  /*38050*/  IADD3 R0, PT, PT, R1, 0x624, RZ ;  /* 0x0000062401007810 */ /* 0x000fc60007ffe0ff */
[----:B------:R-:W-:-:S03]  /*38060*/  IMAD.WIDE R4, R3, 0x4, R4 ;  /* 0x0000000403047825 */ /* 0x000fc600078e0204 */
[C---:B--2---:R-:W-:Y:S02]  /*38070*/  IADD3 R7, P0, PT, R4.reuse, UR12, RZ ;  /* 0x0000000c04077c10 */ /* 0x044fe4000ff1e0ff */
[----:B------:R-:W-:Y:S02]  /*38080*/  IADD3 R3, P1, PT, R4, UR14, RZ ;  /* 0x0000000e04037c10 */ /* 0x000fe4000ff3e0ff */
[C---:B------:R-:W-:Y:S02]  /*38090*/  IADD3.X R18, PT, PT, R5.reuse, UR13, RZ, P0, !PT ;  /* 0x0000000d05127c10 */ /* 0x040fe400087fe4ff */
[----:B------:R-:W-:Y:S01]  /*380a0*/  IADD3.X R16, PT, PT, R5, UR15, RZ, P1, !PT ;  /* 0x0000000f05107c10 */ /* 0x000fe20008ffe4ff */
[----:B-1-3--:R-:W-:-:S08]  /*380b0*/  IMAD.WIDE.U32 R4, R11, 0x4, R8 ;  /* 0x000000040b047825 */ /* 0x00afd000078e0008 */
.L_x_19248:
[----:B------:R-:W0:Y:S01]  /*380c0*/  S2R R14, SR_CTAID.X ;  /* 0x00000000000e7919 */ /* 0x000e220000002500 */
[----:B------:R-:W0:Y:S01]  /*380d0*/  LDC.64 R20, c[0x0][0x388] ;  /* 0x0000e200ff147b82 */ /* 0x000e220000000a00 */
[----:B------:R-:W-:-:S13]  /*380e0*/  ISETP.GE.AND P6, PT, R2, UR4, PT ;  /* 0x0000000402007c0c */ /* 0x000fda000bfc6270 */
[----:B------:R-:W2:Y:S04]  /*380f0*/  @!P6 LDL R4, [R0+-0x1c] ;  /* 0xffffe4000004e983 */ /* 0x000ea80000100800 */
[----:B------:R-:W3:Y:S01]  /*38100*/  @!P6 LDL R5, [R0+-0x21c] ;  /* 0xfffde4000005e983 */ /* 0x000ee20000100800 */
[----:B0-----:R-:W-:-:S05]  /*38110*/  IMAD.WIDE.U32 R14, R14, 0x4, R20 ;  /* 0x000000040e0e7825 */ /* 0x001fca00078e0014 */
[----:B------:R0:W4:Y:S01]  /*38120*/  @!P6 LDG.E.CONSTANT R6, desc[UR8][R14.64] ;  /* 0x000000080e06e981 */ /* 0x000122000c1e9900 */
[C---:B------:R-:W-:Y:S02]  /*38130*/  IADD3 R8, PT, PT, R2.reuse, 0x1, RZ ;  /* 0x0000000102087810 */ /* 0x040fe40007ffe0ff */
[----:B------:R-:W-:Y:S02]  /*38140*/  IADD3 R9, PT, PT, R2, 0x3, RZ ;  /* 0x0000000302097810 */ /* 0x000fe40007ffe0ff */
[----:B------:R-:W-:Y:S01]  /*38150*/  ISETP.GE.AND P5, PT, R8, UR4, PT ;  /* 0x0000000408007c0c */ /* 0x000fe2000bfa6270 */
[----:B------:R-:W-:Y:S01]  /*38160*/  VIADD R8, R2, 0x2 ;  /* 0x0000000202087836 */ /* 0x000fe20000000000 */
[----:B------:R-:W-:-:S04]  /*38170*/  ISETP.GE.AND P3, PT, R9, UR4, PT ;  /* 0x0000000409007c0c */ /* 0x000fc8000bf66270 */
[----:B------:R-:W-:Y:S01]  /*38180*/  ISETP.GE.AND P4, PT, R8, UR4, PT ;  /* 0x0000000408007c0c */ /* 0x000fe2000bf86270 */
[C---:B------:R-:W-:Y:S01]  /*38190*/  VIADD R8, R2.reuse, 0x4 ;  /* 0x0000000402087836 */ /* 0x040fe20000000000 */
[----:B------:R-:W-:Y:S01]  /*381a0*/  IADD3 R10, PT, PT, R2, 0x5, RZ ;  /* 0x00000005020a7810 */ /* 0x000fe20007ffe0ff */
[----:B------:R-:W-:Y:S01]  /*381b0*/  IMAD.MOV.U32 R13, RZ, RZ, R18 ;  /* 0x000000ffff0d7224 */ /* 0x000fe200078e0012 */
[----:B------:R-:W-:Y:S01]  /*381c0*/  MOV R12, R7 ;  /* 0x00000007000c7202 */ /* 0x000fe20000000f00 */
[----:B------:R-:W-:Y:S01]  /*381d0*/  IMAD.MOV.U32 R7, RZ, RZ, R15 ;  /* 0x000000ffff077224 */ /* 0x000fe200078e000f */
[----:B------:R-:W-:Y:S01]  /*381e0*/  ISETP.GE.AND P2, PT, R8, UR4, PT ;  /* 0x0000000408007c0c */ /* 0x000fe2000bf46270 */
[----:B------:R-:W-:Y:S01]  /*381f0*/  VIADD R8, R2, 0x6 ;  /* 0x0000000602087836 */ /* 0x000fe20000000000 */
[----:B------:R-:W-:Y:S01]  /*38200*/  ISETP.GE.AND P1, PT, R10, UR4, PT ;  /* 0x000000040a007c0c */ /* 0x000fe2000bf26270 */
[----:B0-----:R-:W-:Y:S01]  /*38210*/  IMAD.MOV.U32 R15, RZ, RZ, R16 ;  /* 0x000000ffff0f7224 */ /* 0x001fe200078e0010 */
[----:B------:R-:W5:Y:S02]  /*38220*/  @!P5 LDL R26, [R0+-0x18] ;  /* 0xffffe800001ad983 */ /* 0x000f640000100800 */
[----:B------:R-:W-:-:S02]  /*38230*/  ISETP.GE.AND P0, PT, R8, UR4, PT ;  /* 0x0000000408007c0c */ /* 0x000fc4000bf06270 */
[----:B------:R-:W5:Y:S04]  /*38240*/  @!P4 LDL R27, [R0+-0x14] ;  /* 0xffffec00001bc983 */ /* 0x000f680000100800 */
[----:B------:R-:W5:Y:S04]  /*38250*/  @!P3 LDL R24, [R0+-0x10] ;  /* 0xfffff0000018b983 */ /* 0x000f680000100800 */
[----:B------:R-:W5:Y:S04]  /*38260*/  @!P2 LDL R22, [R0+-0xc] ;  /* 0xfffff4000016a983 */ /* 0x000f680000100800 */
[----:B------:R-:W5:Y:S04]  /*38270*/  @!P1 LDL R19, [R0+-0x8] ;  /* 0xfffff80000139983 */ /* 0x000f680000100800 */
[----:B------:R-:W5:Y:S04]  /*38280*/  @!P0 LDL R8, [R0+-0x4] ;  /* 0xfffffc0000088983 */ /* 0x000f680000100800 */
[----:B------:R-:W5:Y:S04]  /*38290*/  @!P5 LDL R16, [R0+-0x218] ;  /* 0xfffde8000010d983 */ /* 0x000f680000100800 */
[----:B------:R-:W5:Y:S04]  /*382a0*/  @!P4 LDL R20, [R0+-0x214] ;  /* 0xfffdec000014c983 */ /* 0x000f680000100800 */
[----:B------:R-:W5:Y:S01]  /*382b0*/  @!P3 LDL R18, [R0+-0x210] ;  /* 0xfffdf0000012b983 */ /* 0x000f620000100800 */
[----:B--2---:R-:W-:-:S04]  /*382c0*/  @!P6 FADD.FTZ R9, R4, -R29 ;  /* 0x8000001d0409e221 */ /* 0x004fc80000010000 */
[----:B------:R-:W-:Y:S01]  /*382d0*/  @!P6 FFMA.FTZ R9, R28, -0.69314718246459960938, R9 ;  /* 0xbf3172181c09e823 */ /* 0x000fe20000010009 */
[----:B---3--:R0:W-:Y:S04]  /*382e0*/  @!P6 STG.E desc[UR8][R12.64+-0x10], R5 ;  /* 0xfffff0050c00e986 */ /* 0x0081e8000c101908 */
[----:B0-----:R-:W2:Y:S01]  /*382f0*/  @!P1 LDL R5, [R0+-0x208] ;  /* 0xfffdf80000059983 */ /* 0x001ea20000100800 */
[----:B----4-:R-:W-:Y:S01]  /*38300*/  @!P6 FADD.FTZ R9, R6, R9 ;  /* 0x000000090609e221 */ /* 0x010fe20000010000 */
[----:B------:R-:W-:Y:S02]  /*38310*/  MOV R6, R14 ;  /* 0x0000000e00067202 */ /* 0x000fe40000000f00 */
[----:B------:R-:W-:Y:S02]  /*38320*/  MOV R14, R3 ;  /* 0x00000003000e7202 */ /* 0x000fe40000000f00 */
[----:B------:R-:W-:Y:S01]  /*38330*/  IADD3 R3, PT, PT, R2, 0x7, RZ ;  /* 0x0000000702037810 */ /* 0x000fe20007ffe0ff */
[----:B------:R-:W3:Y:S04]  /*38340*/  @!P4 LDG.E.CONSTANT R23, desc[UR8][R6.64] ;  /* 0x000000080617c981 */ /* 0x000ee8000c1e9900 */
[----:B------:R0:W-:Y:S01]  /*38350*/  @!P6 STG.E desc[UR8][R14.64+-0x10], R9 ;  /* 0xfffff0090e00e986 */ /* 0x0001e2000c101908 */
[----:B------:R-:W-:-:S03]  /*38360*/  ISETP.GE.AND P6, PT, R3, UR4, PT ;  /* 0x0000000403007c0c */ /* 0x000fc6000bfc6270 */
[----:B------:R-:W4:Y:S04]  /*38370*/  @!P5 LDG.E.CONSTANT R25, desc[UR8][R6.64] ;  /* 0x000000080619d981 */ /* 0x000f28000c1e9900 */
[----:B------:R-:W2:Y:S04]  /*38380*/  @!P3 LDG.E.CONSTANT R21, desc[UR8][R6.64] ;  /* 0x000000080615b981 */ /* 0x000ea8000c1e9900 */
[----:B------:R-:W2:Y:S04]  /*38390*/  @!P2 LDG.E.CONSTANT R17, desc[UR8][R6.64] ;  /* 0x000000080611a981 */ /* 0x000ea8000c1e9900 */
[----:B------:R-:W2:Y:S04]  /*383a0*/  @!P6 LDL R10, [R0] ;  /* 0x00000000000ae983 */ /* 0x000ea80000100800 */
[----:B------:R-:W2:Y:S04]  /*383b0*/  @!P1 LDG.E.CONSTANT R11, desc[UR8][R6.64] ;  /* 0x00000008060b9981 */ /* 0x000ea8000c1e9900 */
[----:B------:R-:W2:Y:S04]  /*383c0*/  @!P2 LDL R3, [R0+-0x20c] ;  /* 0xfffdf4000003a983 */ /* 0x000ea80000100800 */
[----:B0-----:R-:W2:Y:S04]  /*383d0*/  @!P0 LDG.E.CONSTANT R9, desc[UR8][R6.64] ;  /* 0x0000000806098981 */ /* 0x001ea8000c1e9900 */
[----:B------:R-:W2:Y:S04]  /*383e0*/  @!P6 LDL R4, [R0+-0x200] ;  /* 0xfffe00000004e983 */ /* 0x000ea80000100800 */
[----:B------:R-:W2:Y:S04]  /*383f0*/  @!P6 LDG.E.CONSTANT R7, desc[UR8][R6.64] ;  /* 0x000000080607e981 */ /* 0x000ea8000c1e9900 */
[----:B------:R0:W2:Y:S01]  /*38400*/  @!P0 LDL R6, [R0+-0x204] ;  /* 0xfffdfc0000068983 */ /* 0x0000a20000100800 */
[--C-:B-----5:R-:W-:Y:S01]  /*38410*/  @!P4 FADD.FTZ R27, R27, -R29.reuse ;  /* 0x8000001d1b1bc221 */ /* 0x120fe20000010000 */
[----:B------:R-:W-:-:S03]  /*38420*/  @!P5 FADD.FTZ R26, R26, -R29 ;  /* 0x8000001d1a1ad221 */ /* 0x000fc60000010000 */
[C---:B------:R-:W-:Y:S01]  /*38430*/  @!P4 FFMA.FTZ R27, R28.reuse, -0.69314718246459960938, R27 ;  /* 0xbf3172181c1bc823 */ /* 0x040fe2000001001b */
[----:B------:R-:W-:Y:S01]  /*38440*/  @!P5 FFMA.FTZ R26, R28, -0.69314718246459960938, R26 ;  /* 0xbf3172181c1ad823 */ /* 0x000fe2000001001a */
[--C-:B------:R-:W-:Y:S01]  /*38450*/  @!P3 FADD.FTZ R24, R24, -R29.reuse ;  /* 0x8000001d1818b221 */ /* 0x100fe20000010000 */
[----:B------:R-:W-:-:S03]  /*38460*/  @!P1 FADD.FTZ R19, R19, -R29 ;  /* 0x8000001d13139221 */ /* 0x000fc60000010000 */
[----:B------:R-:W-:Y:S01]  /*38470*/  @!P3 FFMA.FTZ R24, R28, -0.69314718246459960938, R24 ;  /* 0xbf3172181c18b823 */ /* 0x000fe20000010018 */
[----:B------:R-:W-:Y:S01]  /*38480*/  @!P5 STG.E desc[UR8][R12.64+-0xc], R16 ;  /* 0xfffff4100c00d986 */ /* 0x000fe2000c101908 */
[----:B------:R-:W-:Y:S01]  /*38490*/  VIADD R2, R2, 0x8 ;  /* 0x0000000802027836 */ /* 0x000fe20000000000 */
[----:B0-----:R-:W-:Y:S01]  /*384a0*/  IADD3 R0, PT, PT, R0, 0x20, RZ ;  /* 0x0000002000007810 */ /* 0x001fe20007ffe0ff */
[----:B---3--:R-:W-:Y:S01]  /*384b0*/  @!P4 FADD.FTZ R23, R23, R27 ;  /* 0x0000001b1717c221 */ /* 0x008fe20000010000 */
[----:B------:R-:W-:-:S04]  /*384c0*/  @!P2 FADD.FTZ R27, R22, -R29 ;  /* 0x8000001d161ba221 */ /* 0x000fc80000010000 */
[----:B------:R-:W-:Y:S01]  /*384d0*/  @!P2 FFMA.FTZ R22, R28, -0.69314718246459960938, R27 ;  /* 0xbf3172181c16a823 */ /* 0x000fe2000001001b */
[----:B------:R-:W-:Y:S01]  /*384e0*/  @!P0 FADD.FTZ R27, R8, -R29 ;  /* 0x8000001d081b8221 */ /* 0x000fe20000010000 */
[----:B----4-:R-:W-:Y:S01]  /*384f0*/  @!P5 FADD.FTZ R25, R25, R26 ;  /* 0x0000001a1919d221 */ /* 0x010fe20000010000 */
[----:B------:R-:W-:Y:S01]  /*38500*/  @!P1 FFMA.FTZ R8, R28, -0.69314718246459960938, R19 ;  /* 0xbf3172181c089823 */ /* 0x000fe20000010013 */
[----:B--2---:R-:W-:-:S03]  /*38510*/  @!P3 FADD.FTZ R21, R21, R24 ;  /* 0x000000181515b221 */ /* 0x004fc60000010000 */
[----:B------:R-:W-:Y:S01]  /*38520*/  @!P5 STG.E desc[UR8][R14.64+-0xc], R25 ;  /* 0xfffff4190e00d986 */ /* 0x000fe2000c101908 */
[----:B------:R-:W-:-:S03]  /*38530*/  @!P2 FADD.FTZ R17, R17, R22 ;  /* 0x000000161111a221 */ /* 0x000fc60000010000 */
[----:B------:R-:W-:Y:S01]  /*38540*/  @!P4 STG.E desc[UR8][R12.64+-0x8], R20 ;  /* 0xfffff8140c00c986 */ /* 0x000fe2000c101908 */
[----:B------:R-:W-:Y:S01]  /*38550*/  @!P6 FADD.FTZ R19, R10, -R29 ;  /* 0x8000001d0a13e221 */ /* 0x000fe20000010000 */
[C---:B------:R-:W-:Y:S02]  /*38560*/  @!P0 FFMA.FTZ R10, R28.reuse, -0.69314718246459960938, R27 ;  /* 0xbf3172181c0a8823 */ /* 0x040fe4000001001b */
[----:B------:R-:W-:Y:S01]  /*38570*/  @!P4 STG.E desc[UR8][R14.64+-0x8], R23 ;  /* 0xfffff8170e00c986 */ /* 0x000fe2000c101908 */
[----:B------:R-:W-:Y:S01]  /*38580*/  @!P1 FADD.FTZ R11, R11, R8 ;  /* 0x000000080b0b9221 */ /* 0x000fe20000010000 */
[----:B------:R-:W-:Y:S02]  /*38590*/  @!P6 FFMA.FTZ R8, R28, -0.69314718246459960938, R19 ;  /* 0xbf3172181c08e823 */ /* 0x000fe40000010013 */
[----:B------:R-:W-:Y:S04]  /*385a0*/  @!P3 STG.E desc[UR8][R12.64+-0x4], R18 ;  /* 0xfffffc120c00b986 */ /* 0x000fe8000c101908 */
[----:B------:R-:W-:Y:S01]  /*385b0*/  @!P3 STG.E desc[UR8][R14.64+-0x4], R21 ;  /* 0xfffffc150e00b986 */ /* 0x000fe2000c101908 */
[----:B------:R-:W-:-:S03]  /*385c0*/  @!P0 FADD.FTZ R9, R9, R10 ;  /* 0x0000000a09098221 */ /* 0x000fc60000010000 */
[----:B------:R0:W-:Y:S04]  /*385d0*/  @!P2 STG.E desc[UR8][R12.64], R3 ;  /* 0x000000030c00a986 */ /* 0x0001e8000c101908 */
[----:B------:R1:W-:Y:S04]  /*385e0*/  @!P2 STG.E desc[UR8][R14.64], R17 ;  /* 0x000000110e00a986 */ /* 0x0003e8000c101908 */
[----:B------:R1:W-:Y:S01]  /*385f0*/  @!P1 STG.E desc[UR8][R12.64+0x4], R5 ;  /* 0x000004050c009986 */ /* 0x0003e2000c101908 */
[----:B------:R-:W-:-:S03]  /*38600*/  @!P6 FADD.FTZ R19, R7, R8 ;  /* 0x000000080713e221 */ /* 0x000fc60000010000 */
[----:B------:R1:W-:Y:S04]  /*38610*/  @!P1 STG.E desc[UR8][R14.64+0x4], R11 ;  /* 0x0000040b0e009986 */ /* 0x0003e8000c101908 */
[----:B------:R1:W-:Y:S04]  /*38620*/  @!P0 STG.E desc[UR8][R12.64+0x8], R6 ;  /* 0x000008060c008986 */ /* 0x0003e8000c101908 */
[----:B------:R1:W-:Y:S04]  /*38630*/  @!P0 STG.E desc[UR8][R14.64+0x8], R9 ;  /* 0x000008090e008986 */ /* 0x0003e8000c101908 */
[----:B------:R1:W-:Y:S04]  /*38640*/  @!P6 STG.E desc[UR8][R12.64+0xc], R4 ;  /* 0x00000c040c00e986 */ /* 0x0003e8000c101908 */
[----:B------:R1:W-:Y:S01]  /*38650*/  @!P6 STG.E desc[UR8][R14.64+0xc], R19 ;  /* 0x00000c130e00e986 */ /* 0x0003e2000c101908 */
[----:B------:R-:W-:-:S02]  /*38660*/  ISETP.NE.AND P0, PT, R2, 0x80, PT ;  /* 0x000000800200780c */ /* 0x000fc40003f05270 */
[----:B0-----:R-:W-:Y:S02]  /*38670*/  IADD3 R3, P2, PT, R14, 0x20, RZ ;  /* 0x000000200e037810 */ /* 0x001fe40007f5e0ff */
[----:B------:R-:W-:-:S03]  /*38680*/  IADD3 R7, P1, PT, R12, 0x20, RZ ;  /* 0x000000200c077810 */ /* 0x000fc60007f3e0ff */
[----:B------:R-:W-:Y:S01]  /*38690*/  IMAD.X R16, RZ, RZ, R15, P2 ;  /* 0x000000ffff107224 */ /* 0x000fe200010e060f */
[----:B------:R-:W-:-:S05]  /*386a0*/  IADD3.X R18, PT, PT, RZ, R13, RZ, P1, !PT ;  /* 0x0000000dff127210 */ /* 0x000fca0000ffe4ff */
[----:B-1----:R-:W-:Y:S05]  /*386b0*/  @P0 BRA `(.L_x_19248) ;  /* 0xfffffff800800947 */ /* 0x002fea000383ffff */
[----:B------:R-:W-:Y:S05]  /*386c0*/  EXIT ;  /* 0x000000000000794d */ /* 0x000fea0003800000 */
.L_x_19249:
        /* <DEDUP_REMOVED lines=11> */
.L_x_38473:


//--------------------- .text._ZN17fastertransformer38beam_online_softmax_topk_stage2_kernelIfLi128ELi64EEEvPKfS2_PiPT_ii --------------------------
	.section	.text._ZN17fastertransformer38beam_online_softmax_topk_stage2_kernelIfLi128ELi64EEEvPKfS2_PiPT_ii,"ax",@progbits
	.align	128
        .global         _ZN17fastertransformer38beam_online_softmax_topk_stage2_kernelIfLi128ELi64EEEvPKfS2_PiPT_ii
        .type           _ZN17fastertransformer38beam_online_softmax_topk_stage2_kernelIfLi128ELi64EEEvPKfS2_PiPT_ii,@function
        .size           _ZN17fastertransformer38beam_online_softmax_topk_stage2_kernelIfLi128ELi64EEEvPKfS2_PiPT_ii,(.L_x_38474 - _ZN17fastertransformer38beam_online_softmax_topk_stage2_kernelIfLi128ELi64EEEvPKfS2_PiPT_ii)
        .other          _ZN17fastertransformer38beam_online_softmax_topk_stage2_kernelIfLi128ELi64EEEvPKfS2_PiPT_ii,@"STO_CUDA_ENTRY STV_DEFAULT"
_ZN17fastertransformer38beam_online_softmax_topk_stage2_kernelIfLi128ELi64EEEvPKfS2_PiPT_ii:
.text._ZN17fastertransformer38beam_online_softmax_topk_stage2_kernelIfLi128ELi64EEEvPKfS2_PiPT_ii:
[----:B------:R-:W0:Y:S01]  /*0000*/  LDC R1, c[0x0][0x37c] ;  /* 0x0000df00ff017b82 */ /* 0x000e220000000800 */
[----:B------:R-:W1:Y:S07]  /*0010*/  S2R R0, SR_TID.X ;  /* 0x0000000000007919 */ /* 0x000e6e0000002100 */
[----:B------:R-:W2:Y:S01]  /*0020*/  LDC R3, c[0x0][0x3a4] ;  /* 0x0000e900ff037b82 */ /* 0x000ea20000000800 */
[----:B0-----:R-:W-:Y:S01]  /*0030*/  VIADD R1, R1, 0xffffe818 ;  /* 0xffffe81801017836 */ /* 0x001fe20000000000 */
[----:B------:R-:W-:Y:S01]  /*0040*/  MOV R6, 0xff7fffff ;  /* 0xff7fffff00067802 */ /* 0x000fe20000000f00 */
[----:B------:R-:W-:Y:S01]  /*0050*/  IMAD.MOV.U32 R4, RZ, RZ, -0x1 ;  /* 0xffffffffff047424 */ /* 0x000fe200078e00ff */
[----:B------:R-:W0:Y:S01]  /*0060*/  LDCU.64 UR8, c[0x0][0x358] ;  /* 0x00006b00ff0877ac */ /* 0x000e220008000a00 */
[----:B------:R-:W-:Y:S01]  /*0070*/  IMAD.MOV.U32 R5, RZ, RZ, -0x1 ;  /* 0xffffffffff057424 */ /* 0x000fe200078e00ff */
[----:B------:R-:W-:Y:S01]  /*0080*/  BSSY.RECONVERGENT B0, `(.L_x_19250) ;  /* 0x000011f000007945 */ /* 0x000fe20003800200 */
[----:B------:R-:W-:Y:S01]  /*0090*/  IMAD.MOV.U32 R7, RZ, RZ, -0x800001 ;  /* 0xff7fffffff077424 */ /* 0x000fe200078e00ff */
[----:B------:R-:W3:Y:S01]  /*00a0*/  LDCU.64 UR6, c[0x0][0x380] ;  /* 0x00007000ff0677ac */ /* 0x000ee20008000a00 */
[----:B------:R-:W-:Y:S01]  /*00b0*/  IMAD.MOV.U32 R8, RZ, RZ, -0x800001 ;  /* 0xff7fffffff087424 */ /* 0x000fe200078e00ff */
[----:B------:R-:W-:Y:S01]  /*00c0*/  STL.64 [R1+0x810], R4 ;  /* 0x0008100401007387 */ /* 0x000fe20000100a00 */
[----:B------:R-:W-:Y:S01]  /*00d0*/  IMAD.MOV.U32 R9, RZ, RZ, RZ ;  /* 0x000000ffff097224 */ /* 0x000fe200078e00ff */
[----:B------:R-:W4:Y:S02]  /*00e0*/  LDCU.64 UR10, c[0x0][0x380] ;  /* 0x00007000ff0a77ac */ /* 0x000f240008000a00 */
        /* <DEDUP_REMOVED lines=134> */
[----:B------:R-:W-:Y:S02]  /*0950*/  IMAD.MOV.U32 R15, RZ, RZ, R0 ;  /* 0x000000ffff0f7224 */ /* 0x000fe400078e0000 */
[----:B--2---:R-:W-:-:S04]  /*0960*/  IADD3 R6, PT, PT, R5, R2, RZ ;  /* 0x0000000205067210 */ /* 0x004fc80007ffe0ff */
[C---:B------:R-:W-:Y:S02]  /*0970*/  LOP3.LUT R2, R6.reuse, 0xc0, RZ, 0xc0, !PT ;  /* 0x000000c006027812 */ /* 0x040fe400078ec0ff */
[----:B------:R-:W-:Y:S02]  /*0980*/  ISETP.GE.U32.AND P1, PT, R6, 0xc0, PT ;  /* 0x000000c00600780c */ /* 0x000fe40003f26070 */
[----:B------:R-:W-:Y:S01]  /*0990*/  ISETP.NE.AND P0, PT, R2, 0xc0, PT ;  /* 0x000000c00200780c */ /* 0x000fe20003f05270 */
[----:B0-----:R-:W-:-:S05]  /*09a0*/  IMAD R2, R5, UR4, RZ ;  /* 0x0000000405027c24 */ /* 0x001fca000f8e02ff */
[----:B------:R-:W-:-:S07]  /*09b0*/  SHF.R.S32.HI R4, RZ, 0x1f, R2 ;  /* 0x0000001fff047819 */ /* 0x000fce0000011402 */
[----:B------:R-:W-:Y:S05]  /*09c0*/  @!P0 BRA `(.L_x_19253) ;  /* 0x00000000004c8947 */ /* 0x000fea0003800000 */
[----:B------:R-:W0:Y:S01]  /*09d0*/  S2R R10, SR_CgaCtaId ;  /* 0x00000000000a7919 */ /* 0x000e220000008800 */
[----:B------:R-:W-:Y:S01]  /*09e0*/  MOV R7, 0x400 ;  /* 0x0000040000077802 */ /* 0x000fe20000000f00 */
[----:B------:R-:W-:Y:S01]  /*09f0*/  IMAD.MOV.U32 R9, RZ, RZ, RZ ;  /* 0x000000ffff097224 */ /* 0x000fe200078e00ff */
[----:B------:R-:W-:Y:S02]  /*0a00*/  LEA.HI R6, R6, 0x1, RZ, 0x1a ;  /* 0x0000000106067811 */ /* 0x000fe400078fd0ff */
[----:B------:R-:W-:Y:S01]  /*0a10*/  MOV R15, R0 ;  /* 0x00000000000f7202 */ /* 0x000fe20000000f00 */
[----:B------:R-:W-:Y:S01]  /*0a20*/  VIADD R7, R7, 0xc20 ;  /* 0x00000c2007077836 */ /* 0x000fe20000000000 */
[----:B------:R-:W-:-:S04]  /*0a30*/  LOP3.LUT R8, R6, 0x3, RZ, 0xc0, !PT ;  /* 0x0000000306087812 */ /* 0x000fc800078ec0ff */
[----:B0-----:R-:W-:-:S07]  /*0a40*/  LEA R10, R10, R7, 0x18 ;  /* 0x000000070a0a7211 */ /* 0x001fce00078ec0ff */
.L_x_19254:
[----:B------:R-:W-:-:S05]  /*0a50*/  IADD3 R7, P0, PT, R2, R15, RZ ;  /* 0x0000000f02077210 */ /* 0x000fca0007f1e0ff */
[----:B------:R-:W-:Y:S01]  /*0a60*/  IMAD.X R12, RZ, RZ, R4, P0 ;  /* 0x000000ffff0c7224 */ /* 0x000fe200000e0604 */
[----:B0-----:R-:W-:-:S04]  /*0a70*/  LEA R6, P0, R7, UR6, 0x2 ;  /* 0x0000000607067c11 */ /* 0x001fc8000f8010ff */
[----:B------:R-:W-:-:S05]  /*0a80*/  LEA.HI.X R7, R7, UR7, R12, 0x2, P0 ;  /* 0x0000000707077c11 */ /* 0x000fca00080f140c */
[----:B------:R-:W2:Y:S01]  /*0a90*/  LDG.E.CONSTANT R6, desc[UR8][R6.64] ;  /* 0x0000000806067981 */ /* 0x000ea2000c1e9900 */
[C---:B------:R-:W-:Y:S01]  /*0aa0*/  IMAD R11, R15.reuse, 0x4, R10 ;  /* 0x000000040f0b7824 */ /* 0x040fe200078e020a */
[----:B------:R-:W-:Y:S01]  /*0ab0*/  IADD3 R15, PT, PT, R15, 0x40, RZ ;  /* 0x000000400f0f7810 */ /* 0x000fe20007ffe0ff */
[----:B------:R-:W-:-:S05]  /*0ac0*/  VIADD R9, R9, 0x1 ;  /* 0x0000000109097836 */ /* 0x000fca0000000000 */
[----:B------:R-:W-:Y:S01]  /*0ad0*/  ISETP.NE.AND P0, PT, R9, R8, PT ;  /* 0x000000080900720c */ /* 0x000fe20003f05270 */
[----:B--2---:R0:W-:-:S12]  /*0ae0*/  STS [R11], R6 ;  /* 0x000000060b007388 */ /* 0x0041d80000000800 */
[----:B------:R-:W-:Y:S05]  /*0af0*/  @P0 BRA `(.L_x_19254) ;  /* 0xfffffffc00d40947 */ /* 0x000fea000383ffff */
.L_x_19253:
[----:B------:R-:W-:Y:S05]  /*0b00*/  BSYNC.RECONVERGENT B1 ;  /* 0x0000000000017941 */ /* 0x000fea0003800200 */
.L_x_19252:
[----:B------:R-:W-:Y:S05]  /*0b10*/  @!P1 BRA `(.L_x_19251) ;  /* 0x0000000400d49947 */ /* 0x000fea0003800000 */
[----:B------:R-:W1:Y:S01]  /*0b20*/  S2R R7, SR_CgaCtaId ;  /* 0x0000000000077919 */ /* 0x000e620000008800 */
[----:B------:R-:W-:Y:S01]  /*0b30*/  IMAD.IADD R8, R5, 0x1, -R15 ;  /* 0x0000000105087824 */ /* 0x000fe200078e0a0f */
[----:B0-----:R-:W-:Y:S01]  /*0b40*/  MOV R6, 0x400 ;  /* 0x0000040000067802 */ /* 0x001fe20000000f00 */
        /* <DEDUP_REMOVED lines=8> */
.L_x_19257:
[----:B0-----:R-:W-:Y:S01]  /*0bd0*/  IADD3 R6, P1, PT, R2, R15, RZ ;  /* 0x0000000f02067210 */ /* 0x001fe20007f3e0ff */
[C---:B------:R-:W-:Y:S01]  /*0be0*/  VIADD R9, R15.reuse, 0x200 ;  /* 0x000002000f097836 */ /* 0x040fe20000000000 */
[C---:B------:R-:W-:Y:S01]  /*0bf0*/  IADD3 R7, PT, PT, R15.reuse, 0x100, RZ ;  /* 0x000001000f077810 */ /* 0x040fe20007ffe0ff */
[----:B------:R-:W-:Y:S01]  /*0c00*/  VIADD R13, R15, 0x300 ;  /* 0x000003000f0d7836 */ /* 0x000fe20000000000 */
[----:B------:R-:W-:Y:S01]  /*0c10*/  LEA R10, P2, R6, UR10, 0x2 ;  /* 0x0000000a060a7c11 */ /* 0x000fe2000f8410ff */
[----:B------:R-:W-:Y:S01]  /*0c20*/  IMAD.X R11, RZ, RZ, R4, P1 ;  /* 0x000000ffff0b7224 */ /* 0x000fe200008e0604 */
[----:B------:R-:W-:-:S04]  /*0c30*/  IADD3 R7, P1, PT, R2, R7, RZ ;  /* 0x0000000702077210 */ /* 0x000fc80007f3e0ff */
[----:B------:R-:W-:Y:S02]  /*0c40*/  LEA.HI.X R11, R6, UR11, R11, 0x2, P2 ;  /* 0x0000000b060b7c11 */ /* 0x000fe400090f140b */
        /* <DEDUP_REMOVED lines=27> */
[C---:B0-----:R-:W-:Y:S01]  /*0e00*/  IMAD R6, R15.reuse, 0x4, R14 ;  /* 0x000000040f067824 */ /* 0x041fe200078e020e */
[----:B------:R-:W-:-:S04]  /*0e10*/  IADD3 R15, PT, PT, R15, 0x400, RZ ;  /* 0x000004000f0f7810 */ /* 0x000fc80007ffe0ff */
        /* <DEDUP_REMOVED lines=18> */
.L_x_19256:
[----:B------:R-:W-:Y:S05]  /*0f40*/  BSYNC.RECONVERGENT B1 ;  /* 0x0000000000017941 */ /* 0x000fea0003800200 */
.L_x_19255:
        /* <DEDUP_REMOVED lines=8> */
[----:B------:R-:W-:-:S04]  /*0fd0*/  IADD3 R7, P1, PT, R2, R7, RZ ;  /* 0x0000000702077210 */ /* 0x000fc80007f3e0ff */
[----:B------:R-:W-:Y:S02]  /*0fe0*/  IADD3.X R10, PT, PT, RZ, R4, RZ, P1, !PT ;  /* 0x00000004ff0a7210 */ /* 0x000fe40000ffe4ff */
        /* <DEDUP_REMOVED lines=23> */
.L_x_19259:
[----:B------:R-:W-:Y:S05]  /*1160*/  BSYNC.RECONVERGENT B1 ;  /* 0x0000000000017941 */ /* 0x000fea0003800200 */
.L_x_19258:
        /* <DEDUP_REMOVED lines=9> */
[----:B------:R-:W4:Y:S04]  /*1200*/  LDG.E.CONSTANT R8, desc[UR8][R4.64+0x200] ;  /* 0x0002000804087981 */ /* 0x000f28000c1e9900 */
[----:B0-----:R-:W5:Y:S01]  /*1210*/  LDG.E.CONSTANT R10, desc[UR8][R4.64+0x300] ;  /* 0x00030008040a7981 */ /* 0x001f62000c1e9900 */
[----:B------:R-:W-:-:S05]  /*1220*/  LEA R7, R15, R14, 0x2 ;  /* 0x0000000e0f077211 */ /* 0x000fca00078e10ff */
[----:B--2---:R1:W-:Y:S04]  /*1230*/  STS [R7], R2 ;  /* 0x0000000207007388 */ /* 0x0043e80000000800 */
[----:B---3--:R1:W-:Y:S04]  /*1240*/  STS [R7+0x100], R6 ;  /* 0x0001000607007388 */ /* 0x0083e80000000800 */
[----:B----4-:R1:W-:Y:S04]  /*1250*/  STS [R7+0x200], R8 ;  /* 0x0002000807007388 */ /* 0x0103e80000000800 */
[----:B-----5:R1:W-:Y:S02]  /*1260*/  STS [R7+0x300], R10 ;  /* 0x0003000a07007388 */ /* 0x0203e40000000800 */
.L_x_19251:
[----:B------:R-:W-:Y:S05]  /*1270*/  BSYNC.RECONVERGENT B0 ;  /* 0x0000000000007941 */ /* 0x000fea0003800200 */
.L_x_19250:
[----:B-1----:R-:W-:Y:S01]  /*1280*/  IMAD.MOV.U32 R2, RZ, RZ, -0x1 ;  /* 0xffffffffff027424 */ /* 0x002fe200078e00ff */
[----:B------:R-:W-:Y:S01]  /*1290*/  ISETP.GE.U32.AND P0, PT, R0, R3, PT ;  /* 0x000000030000720c */ /* 0x000fe20003f06070 */
[----:B------:R-:W-:Y:S01]  /*12a0*/  IMAD.MOV.U32 R4, RZ, RZ, -0x800001 ;  /* 0xff7fffffff047424 */ /* 0x000fe200078e00ff */
[----:B------:R-:W-:Y:S01]  /*12b0*/  MOV R3, 0xff7fffff ;  /* 0xff7fffff00037802 */ /* 0x000fe20000000f00 */
[----:B------:R-:W-:Y:S01]  /*12c0*/  BAR.SYNC.DEFER_BLOCKING 0x0 ;  /* 0x0000000000007b1d */ /* 0x000fe20000010000 */
[----:B------:R-:W-:Y:S01]  /*12d0*/  IMAD.MOV.U32 R28, RZ, RZ, RZ ;  /* 0x000000ffff1c7224 */ /* 0x000fe200078e00ff */
[----:B--2---:R-:W-:Y:S01]  /*12e0*/  MOV R9, 0xffffffff ;  /* 0xffffffff00097802 */ /* 0x004fe20000000f00 */
[----:B------:R-:W-:Y:S01]  /*12f0*/  IMAD.MOV.U32 R5, RZ, RZ, -0x1 ;  /* 0xffffffffff057424 */ /* 0x000fe200078e00ff */
[----:B------:R-:W-:Y:S01]  /*1300*/  MOV R13, 0xffffffff ;  /* 0xffffffff000d7802 */ /* 0x000fe20000000f00 */
[----:B------:R-:W-:Y:S01]  /*1310*/  IMAD.MOV.U32 R7, RZ, RZ, -0x1 ;  /* 0xffffffffff077424 */ /* 0x000fe200078e00ff */
[----:B------:R-:W-:Y:S01]  /*1320*/  BSSY.RECONVERGENT B0, `(.L_x_19260) ;  /* 0x000029b000007945 */ /* 0x000fe20003800200 */
[----:B0-----:R-:W-:Y:S01]  /*1330*/  IMAD.MOV.U32 R6, RZ, RZ, -0x1 ;  /* 0xffffffffff067424 */ /* 0x001fe200078e00ff */
        /* <DEDUP_REMOVED lines=149> */
[----:B0-----:R-:W-:-:S02]  /*1c90*/  IMAD.MOV.U32 R2, RZ, RZ, -0x1 ;  /* 0xffffffffff027424 */ /* 0x001fc400078e00ff */
[----:B-1----:R-:W-:-:S03]  /*1ca0*/  IMAD.MOV.U32 R4, RZ, RZ, -0x1 ;  /* 0xffffffffff047424 */ /* 0x002fc600078e00ff */
[----:B------:R0:W-:Y:S01]  /*1cb0*/  STL [R1+0x11a8], R2 ;  /* 0x0011a80201007387 */ /* 0x0001e20000100800 */
[----:B--2---:R-:W-:-:S03]  /*1cc0*/  MOV R3, 0xffffffff ;  /* 0xffffffff00037802 */ /* 0x004fc60000000f00 */
        /* <DEDUP_REMOVED lines=103> */
[----:B------:R-:W1:Y:S04]  /*2340*/  LDCU UR4, c[0x0][0x3a0] ;  /* 0x00007400ff0477ac */ /* 0x000e680008000800 */
[----:B------:R-:W-:Y:S01]  /*2350*/  VIADD R2, R2, 0xc20 ;  /* 0x00000c2002027836 */ /* 0x000fe20000000000 */
[----:B-1----:R-:W-:-:S04]  /*2360*/  UISETP.GE.AND UP0, UPT, UR4, 0x1, UPT ;  /* 0x000000010400788c */ /* 0x002fc8000bf06270 */
        /* <DEDUP_REMOVED lines=24> */
.L_x_19266:
        /* <DEDUP_REMOVED lines=12> */
[----:B0-----:R-:W-:Y:S01]  /*25b0*/  IMAD.MOV.U32 R9, RZ, RZ, R2 ;  /* 0x000000ffff097224 */ /* 0x001fe200078e0002 */
[----:B------:R-:W-:-:S02]  /*25c0*/  MOV R8, R3 ;  /* 0x0000000300087202 */ /* 0x000fc40000000f00 */
[----:B------:R-:W-:Y:S04]  /*25d0*/  LDS.64 R26, [R28+0x38] ;  /* 0x000038001c1a7984 */ /* 0x000fe80000000a00 */
[----:B------:R-:W0:Y:S04]  /*25e0*/  LDS.64 R2, [R28+0x200] ;  /* 0x000200001c027984 */ /* 0x000e280000000a00 */
[----:B-1----:R1:W-:Y:S04]  /*25f0*/  STL [R1+0x13c0], R21 ;  /* 0x0013c01501007387 */ /* 0x0023e80000100800 */
[----:B--2---:R2:W-:Y:S01]  /*2600*/  STL.64 [R1+0x13d8], R6 ;  /* 0x0013d80601007387 */ /* 0x0045e20000100a00 */
[----:B-1----:R-:W-:-:S02]  /*2610*/  VIADD R21, R0, 0x4 ;  /* 0x0000000400157836 */ /* 0x002fc40000000000 */
[----:B--2---:R-:W-:Y:S02]  /*2620*/  IMAD.MOV.U32 R6, RZ, RZ, R9 ;  /* 0x000000ffff067224 */ /* 0x004fe400078e0009 */
[----:B------:R-:W-:Y:S02]  /*2630*/  IMAD.MOV.U32 R7, RZ, RZ, R8 ;  /* 0x000000ffff077224 */ /* 0x000fe400078e0008 */
[----:B------:R-:W-:Y:S01]  /*2640*/  LDS.64 R8, [R28+0x210] ;  /* 0x000210001c087984 */ /* 0x000fe20000000a00 */
[----:B0-----:R-:W-:Y:S02]  /*2650*/  IMAD.MOV.U32 R5, RZ, RZ, R2 ;  /* 0x000000ffff057224 */ /* 0x001fe400078e0002 */
[----:B------:R-:W-:Y:S02]  /*2660*/  IMAD.MOV.U32 R4, RZ, RZ, R3 ;  /* 0x000000ffff047224 */ /* 0x000fe400078e0003 */
[----:B------:R-:W0:Y:S04]  /*2670*/  LDS.64 R2, [R28+0x8] ;  /* 0x000008001c027984 */ /* 0x000e280000000a00 */
[----:B0-----:R0:W-:Y:S02]  /*2680*/  STL.64 [R1+0x13c8], R2 ;  /* 0x0013c80201007387 */ /* 0x0011e40000100a00 */
[----:B0-----:R-:W-:Y:S01]  /*2690*/  IMAD.MOV.U32 R2, RZ, RZ, R5 ;  /* 0x000000ffff027224 */ /* 0x001fe200078e0005 */
[----:B------:R-:W-:-:S02]  /*26a0*/  MOV R3, R4 ;  /* 0x0000000400037202 */ /* 0x000fc40000000f00 */
        /* <DEDUP_REMOVED lines=14> */
[----:B------:R-:W-:-:S05]  /*2790*/  VIADD R3, R1, 0x808 ;  /* 0x0000080801037836 */ /* 0x000fca0000000000 */
[C---:B------:R-:W-:Y:S01]  /*27a0*/  LEA R3, R0.reuse, R3, 0x2 ;  /* 0x0000000300037211 */ /* 0x040fe200078e10ff */
[----:B------:R-:W-:Y:S04]  /*27b0*/  STL [R1+0x1020], R21 ;  /* 0x0010201501007387 */ /* 0x000fe80000100800 */
[----:B---3--:R0:W-:Y:S04]  /*27c0*/  STL.64 [R3+0x210], R4 ;  /* 0x0002100403007387 */ /* 0x0081e80000100a00 */
[----:B----4-:R1:W-:Y:S04]  /*27d0*/  STL.64 [R21+0x8], R6 ;  /* 0x0000080615007387 */ /* 0x0103e80000100a00 */
[----:B0-----:R-:W3:Y:S04]  /*27e0*/  LDL R5, [R1+0x1038] ;  /* 0x0010380001057983 */ /* 0x001ee80000100800 */
[----:B-1----:R-:W4:Y:S04]  /*27f0*/  LDL.LU R7, [R1+0x1020] ;  /* 0x0010200001077983 */ /* 0x002f280000300800 */
[----:B------:R-:W5:Y:S01]  /*2800*/  LDL.LU R21, [R1+0x13c0] ;  /* 0x0013c00001157983 */ /* 0x000f620000300800 */
[----:B------:R-:W-:-:S02]  /*2810*/  VIADD R2, R0, 0x8 ;  /* 0x0000000800027836 */ /* 0x000fc40000000000 */
[----:B------:R-:W-:Y:S02]  /*2820*/  VIADD R4, R1, 0x808 ;  /* 0x0000080801047836 */ /* 0x000fe40000000000 */
[----:B------:R-:W-:-:S03]  /*2830*/  VIADD R3, R0, 0xc ;  /* 0x0000000c00037836 */ /* 0x000fc60000000000 */
[----:B------:R-:W-:Y:S01]  /*2840*/  LEA R2, R2, R4, 0x2 ;  /* 0x0000000402027211 */ /* 0x000fe200078e10ff */
[----:B------:R-:W-:Y:S02]  /*2850*/  IMAD R3, R3, 0x4, R4 ;  /* 0x0000000403037824 */ /* 0x000fe400078e0204 */
        /* <DEDUP_REMOVED lines=14> */
.L_x_19265:
[----:B------:R-:W2:Y:S02]  /*2940*/  LDL R21, [R1+0x1028] ;  /* 0x0010280001157983 */ /* 0x000ea40000100800 */
[----:B--2---:R-:W-:-:S05]  /*2950*/  IMAD.IADD R2, R21, 0x1, -R0 ;  /* 0x0000000115027824 */ /* 0x004fca00078e0a00 */
[----:B------:R-:W-:-:S13]  /*2960*/  ISETP.GT.AND P1, PT, R2, 0x4, PT ;  /* 0x000000040200780c */ /* 0x000fda0003f24270 */
[----:B------:R-:W-:Y:S05]  /*2970*/  @!P1 BRA `(.L_x_19267) ;  /* 0x0000000000609947 */ /* 0x000fea0003800000 */
[----:B0-----:R-:W2:Y:S01]  /*2980*/  LDL R3, [R1+0x102c] ;  /* 0x00102c0001037983 */ /* 0x001ea20000100800 */
[----:B------:R-:W-:Y:S01]  /*2990*/  VIADD R22, R1, 0x808 ;  /* 0x0000080801167836 */ /* 0x000fe20000000000 */
[----:B------:R-:W-:Y:S01]  /*29a0*/  PLOP3.LUT P0, PT, PT, PT, PT, 0x8, 0x80 ;  /* 0x000000000080781c */ /* 0x000fe20003f0e170 */
[C---:B------:R-:W-:Y:S02]  /*29b0*/  VIADD R20, R0.reuse, 0x4 ;  /* 0x0000000400147836 */ /* 0x040fe40000000000 */
[----:B------:R-:W-:-:S03]  /*29c0*/  IMAD R19, R0, 0x4, R22 ;  /* 0x0000000400137824 */ /* 0x000fc600078e0216 */
[----:B------:R-:W-:Y:S02]  /*29d0*/  LEA R20, R20, R22, 0x2 ;  /* 0x0000001614147211 */ /* 0x000fe400078e10ff */
        /* <DEDUP_REMOVED lines=18> */
.L_x_19267:
[----:B------:R-:W-:-:S13]  /*2b00*/  ISETP.NE.OR P0, PT, R0, R21, P0 ;  /* 0x000000150000720c */ /* 0x000fda0000705670 */
[----:B------:R-:W-:Y:S05]  /*2b10*/  @!P0 BRA `(.L_x_19263) ;  /* 0x0000000000408947 */ /* 0x000fea0003800000 */
.L_x_19264:
[----:B0---4-:R-:W2:Y:S04]  /*2b20*/  LDL R2, [R1+0x102c] ;  /* 0x00102c0001027983 */ /* 0x011ea80000100800 */
[----:B------:R-:W3:Y:S01]  /*2b30*/  LDL R12, [R1+0x1028] ;  /* 0x00102800010c7983 */ /* 0x000ee20000100800 */
[----:B------:R-:W-:-:S05]  /*2b40*/  VIADD R11, R1, 0x808 ;  /* 0x00000808010b7836 */ /* 0x000fca0000000000 */
[C---:B------:R-:W-:Y:S01]  /*2b50*/  LEA R11, R0.reuse, R11, 0x2 ;  /* 0x0000000b000b7211 */ /* 0x040fe200078e10ff */
[C---:B--2---:R-:W-:Y:S02]  /*2b60*/  IMAD R10, R0.reuse, 0x4, R2 ;  /* 0x00000004000a7824 */ /* 0x044fe400078e0202 */
[----:B------:R-:W-:-:S03]  /*2b70*/  VIADD R0, R0, 0x4 ;  /* 0x0000000400007836 */ /* 0x000fc60000000000 */
[----:B------:R-:W0:Y:S02]  /*2b80*/  LDS.64 R2, [R10] ;  /* 0x000000000a027984 */ /* 0x000e240000000a00 */
[----:B---3--:R-:W-:Y:S02]  /*2b90*/  ISETP.NE.AND P0, PT, R0, R12, PT ;  /* 0x0000000c0000720c */ /* 0x008fe40003f05270 */
        /* <DEDUP_REMOVED lines=8> */
.L_x_19263:
[----:B------:R-:W-:-:S09]  /*2c20*/  UISETP.NE.AND UP0, UPT, UR6, URZ, UPT ;  /* 0x000000ff0600728c */ /* 0x000fd2000bf05270 */
[----:B------:R-:W-:Y:S05]  /*2c30*/  BRA.U !UP0, `(.L_x_19262) ;  /* 0x00000001083c7547 */ /* 0x000fea000b800000 */
[----:B------:R-:W-:-:S05]  /*2c40*/  UMOV UR4, URZ ;  /* 0x000000ff00047c82 */ /* 0x000fca0008000000 */
.L_x_19268:
        /* <DEDUP_REMOVED lines=14> */
.L_x_19262:
        /* <DEDUP_REMOVED lines=14> */
[----:B0-----:R-:W-:-:S02]  /*2e10*/  IMAD.MOV.U32 R2, RZ, RZ, R29 ;  /* 0x000000ffff027224 */ /* 0x001fc400078e001d */
[----:B------:R0:W-:Y:S01]  /*2e20*/  STL.64 [R1+0x13c0], R28 ;  /* 0x0013c01c01007387 */ /* 0x0001e20000100a00 */
[----:B------:R-:W-:-:S03]  /*2e30*/  IMAD.MOV.U32 R3, RZ, RZ, R28 ;  /* 0x000000ffff037224 */ /* 0x000fc600078e001c */
        /* <DEDUP_REMOVED lines=233> */
.L_x_19261:
[----:B------:R-:W-:Y:S05]  /*3cd0*/  BSYNC.RECONVERGENT B0 ;  /* 0x0000000000007941 */ /* 0x000fea0003800200 */
.L_x_19260:
        /* <DEDUP_REMOVED lines=8> */
[----:B---3--:R-:W-:-:S03]  /*3d60*/  MOV R27, R0 ;  /* 0x00000000001b7202 */ /* 0x008fc60000000f00 */
        /* <DEDUP_REMOVED lines=1139> */
.L_x_19293:
        /* <DEDUP_REMOVED lines=16> */
.L_x_19292:
        /* <DEDUP_REMOVED lines=8> */
.L_x_19273:
        /* <DEDUP_REMOVED lines=12> */
.L_x_19274:
[----:B------:R-:W-:Y:S05]  /*86e0*/  BSYNC.RELIABLE B2 ;  /* 0x0000000000027941 */ /* 0x000fea0003800100 */
.L_x_19272:
[----:B------:R-:W2:Y:S04]  /*86f0*/  LDL R10, [R5+-0x1fc] ;  /* 0xfffe0400050a7983 */ /* 0x000ea80000100800 */
[----:B------:R-:W-:Y:S04]  /*8700*/  STL [R5], R7 ;  /* 0x0000000705007387 */ /* 0x000fe80000100800 */
[----:B-----5:R-:W-:Y:S04]  /*8710*/  STL [R5+-0x1fc], R8 ;  /* 0xfffe040805007387 */ /* 0x020fe80000100800 */
[----:B------:R3:W-:Y:S02]  /*8720*/  STL [R5+0x4], R6 ;  /* 0x0000040605007387 */ /* 0x0007e40000100800 */
[----:B---3--:R-:W-:-:S02]  /*8730*/  IMAD.MOV.U32 R6, RZ, RZ, R7 ;  /* 0x000000ffff067224 */ /* 0x008fc400078e0007 */
[----:B--2---:R2:W-:Y:S05]  /*8740*/  STL [R5+-0x200], R10 ;  /* 0xfffe000a05007387 */ /* 0x0045ea0000100800 */
.L_x_19275:
[----:B------:R-:W-:Y:S05]  /*8750*/  BSYNC.RECONVERGENT B1 ;  /* 0x0000000000017941 */ /* 0x000fea0003800200 */
.L_x_19271:
[----:B------:R-:W3:Y:S01]  /*8760*/  LDL R7, [R5+-0x4] ;  /* 0xfffffc0005077983 */ /* 0x000ee20000100800 */
[----:B------:R-:W-:Y:S04]  /*8770*/  BSSY.RECONVERGENT B1, `(.L_x_19276) ;  /* 0x0000016000017945 */ /* 0x000fe80003800200 */
[----:B------:R-:W-:Y:S01]  /*8780*/  BSSY.RELIABLE B2, `(.L_x_19277) ;  /* 0x000000e000027945 */ /* 0x000fe20003800100 */
[----:B---3--:R-:W-:-:S13]  /*8790*/  FSETP.GT.FTZ.AND P0, PT, R6, R7, PT ;  /* 0x000000070600720b */ /* 0x008fda0003f14000 */
[----:B------:R-:W-:Y:S05]  /*87a0*/  @!P0 BRA `(.L_x_19278) ;  /* 0x0000000000088947 */ /* 0x000fea0003800000 */
[----:B------:R3:W5:Y:S01]  /*87b0*/  LDL R8, [R5+-0x204] ;  /* 0xfffdfc0005087983 */ /* 0x0007620000100800 */
[----:B------:R-:W-:Y:S05]  /*87c0*/  BRA `(.L_x_19279) ;  /* 0x0000000000247947 */ /* 0x000fea0003800000 */
.L_x_19278:
        /* <DEDUP_REMOVED lines=9> */
.L_x_19279:
[----:B------:R-:W-:Y:S05]  /*8860*/  BSYNC.RELIABLE B2 ;  /* 0x0000000000027941 */ /* 0x000fea0003800100 */
.L_x_19277:
[----:B-----5:R-:W-:Y:S01]  /*8870*/  STL [R5+-0x200], R8 ;  /* 0xfffe000805007387 */ /* 0x020fe20000100800 */
[----:B------:R-:W-:-:S03]  /*8880*/  IMAD.MOV.U32 R9, RZ, RZ, R10 ;  /* 0x000000ffff097224 */ /* 0x000fc600078e000a */
[----:B------:R-:W-:Y:S04]  /*8890*/  STL [R5+-0x4], R6 ;  /* 0xfffffc0605007387 */ /* 0x000fe80000100800 */
[----:B------:R-:W-:Y:S04]  /*88a0*/  STL [R5+-0x204], R10 ;  /* 0xfffdfc0a05007387 */ /* 0x000fe80000100800 */
[----:B------:R4:W-:Y:S02]  /*88b0*/  STL [R5], R7 ;  /* 0x0000000705007387 */ /* 0x0009e40000100800 */
[----:B----4-:R-:W-:-:S07]  /*88c0*/  IMAD.MOV.U32 R7, RZ, RZ, R6 ;  /* 0x000000ffff077224 */ /* 0x010fce00078e0006 */
.L_x_19280:
[----:B------:R-:W-:Y:S05]  /*88d0*/  BSYNC.RECONVERGENT B1 ;  /* 0x0000000000017941 */ /* 0x000fea0003800200 */
.L_x_19276:
[----:B------:R-:W4:Y:S01]  /*88e0*/  LDL R6, [R5+-0x8] ;  /* 0xfffff80005067983 */ /* 0x000f220000100800 */
[----:B------:R-:W-:Y:S04]  /*88f0*/  BSSY.RECONVERGENT B1, `(.L_x_19281) ;  /* 0x0000018000017945 */ /* 0x000fe80003800200 */
[----:B------:R-:W-:Y:S01]  /*8900*/  BSSY.RELIABLE B2, `(.L_x_19282) ;  /* 0x0000010000027945 */ /* 0x000fe20003800100 */
[----:B----4-:R-:W-:-:S13]  /*8910*/  FSETP.GT.FTZ.AND P0, PT, R7, R6, PT ;  /* 0x000000060700720b */ /* 0x010fda0003f14000 */
[----:B------:R-:W-:Y:S05]  /*8920*/  @!P0 BRA `(.L_x_19283) ;  /* 0x0000000000088947 */ /* 0x000fea0003800000 */
[----:B------:R4:W5:Y:S01]  /*8930*/  LDL R8, [R5+-0x208] ;  /* 0xfffdf80005087983 */ /* 0x0009620000100800 */
[----:B------:R-:W-:Y:S05]  /*8940*/  BRA `(.L_x_19284) ;  /* 0x00000000002c7947 */ /* 0x000fea0003800000 */
.L_x_19283:
        /* <DEDUP_REMOVED lines=11> */
.L_x_19284:
[----:B------:R-:W-:Y:S05]  /*8a00*/  BSYNC.RELIABLE B2 ;  /* 0x0000000000027941 */ /* 0x000fea0003800100 */
.L_x_19282:
[----:B-----5:R-:W-:Y:S01]  /*8a10*/  STL [R5+-0x204], R8 ;  /* 0xfffdfc0805007387 */ /* 0x020fe20000100800 */
[----:B--2---:R-:W-:-:S03]  /*8a20*/  IMAD.MOV.U32 R10, RZ, RZ, R9 ;  /* 0x000000ffff0a7224 */ /* 0x004fc600078e0009 */
[----:B------:R-:W-:Y:S04]  /*8a30*/  STL [R5+-0x8], R7 ;  /* 0xfffff80705007387 */ /* 0x000fe80000100800 */
[----:B------:R-:W-:Y:S04]  /*8a40*/  STL [R5+-0x208], R9 ;  /* 0xfffdf80905007387 */ /* 0x000fe80000100800 */
[----:B------:R2:W-:Y:S02]  /*8a50*/  STL [R5+-0x4], R6 ;  /* 0xfffffc0605007387 */ /* 0x0005e40000100800 */
[----:B--2---:R-:W-:-:S07]  /*8a60*/  IMAD.MOV.U32 R6, RZ, RZ, R7 ;  /* 0x000000ffff067224 */ /* 0x004fce00078e0007 */
.L_x_19285:
[----:B------:R-:W-:Y:S05]  /*8a70*/  BSYNC.RECONVERGENT B1 ;  /* 0x0000000000017941 */ /* 0x000fea0003800200 */
.L_x_19281:
        /* <DEDUP_REMOVED lines=11> */
.L_x_19289:
        /* <DEDUP_REMOVED lines=11> */
.L_x_19290:
[----:B------:R-:W-:Y:S05]  /*8be0*/  BSYNC.RELIABLE B2 ;  /* 0x0000000000027941 */ /* 0x000fea0003800100 */
.L_x_19288:
[----:B------:R0:W-:Y:S04]  /*8bf0*/  STL [R7+0x200], R6 ;  /* 0x0002000607007387 */ /* 0x0001e80000100800 */
[----:B------:R-:W2:Y:S04]  /*8c00*/  LDL R10, [R5+-0x208] ;  /* 0xfffdf800050a7983 */ /* 0x000ea80000100800 */
[----:B--2---:R0:W-:Y:S04]  /*8c10*/  STL [R7], R10 ;  /* 0x0000000a07007387 */ /* 0x0041e80000100800 */
[----:B------:R0:W-:Y:S04]  /*8c20*/  STL [R5+-0x8], R9 ;  /* 0xfffff80905007387 */ /* 0x0001e80000100800 */
[----:B-----5:R0:W-:Y:S02]  /*8c30*/  STL [R5+-0x208], R8 ;  /* 0xfffdf80805007387 */ /* 0x0201e40000100800 */
.L_x_19291:
[----:B------:R-:W-:Y:S05]  /*8c40*/  BSYNC.RECONVERGENT B1 ;  /* 0x0000000000017941 */ /* 0x000fea0003800200 */
.L_x_19287:
[----:B------:R-:W-:Y:S01]  /*8c50*/  VIADD R4, R4, 0xfffffffc ;  /* 0xfffffffc04047836 */ /* 0x000fe20000000000 */
[----:B------:R-:W-:Y:S06]  /*8c60*/  BRA `(.L_x_19292) ;  /* 0xfffffff8004c7947 */ /* 0x000fec000383ffff */
.L_x_19286:
        /* <DEDUP_REMOVED lines=247> */
.L_x_19270:
[----:B------:R-:W-:Y:S05]  /*9be0*/  BSYNC.RECONVERGENT B0 ;  /* 0x0000000000007941 */ /* 0x000fea0003800200 */
.L_x_19269:
[----:B------:R-:W-:Y:S05]  /*9bf0*/  WARPSYNC.ALL ;  /* 0x0000000000007948 */ /* 0x000fea0003800000 */
[----:B-----5:R-:W1:Y:S04]  /*9c00*/  SHFL.DOWN PT, R0, R26, 0x2, 0x1f ;  /* 0x08401f001a007f89 */ /* 0x020e6800000e0000 */
[----:B------:R2:W-:Y:S04]  /*9c10*/  STL.64 [R1+0x13c0], R26 ;  /* 0x0013c01a01007387 */ /* 0x0005e80000100a00 */
[----:B-1----:R-:W-:Y:S04]  /*9c20*/  STL [R1+0x13b0], R0 ;  /* 0x0013b00001007387 */ /* 0x002fe80000100800 */
[----:B--2---:R-:W2:Y:S04]  /*9c30*/  LDL.LU R26, [R1+0x13b0] ;  /* 0x0013b000011a7983 */ /* 0x004ea80000300800 */
[----:B------:R-:W1:Y:S04]  /*9c40*/  SHFL.DOWN PT, R0, R27, 0x2, 0x1f ;  /* 0x08401f001b007f89 */ /* 0x000e6800000e0000 */
[----:B------:R-:W-:Y:S01]  /*9c50*/  STL.64 [R1+0x13c8], R24 ;  /* 0x0013c81801007387 */ /* 0x000fe20000100a00 */
[----:B-1----:R-:W-:-:S03]  /*9c60*/  IMAD.MOV.U32 R27, RZ, RZ, R0 ;  /* 0x000000ffff1b7224 */ /* 0x002fc600078e0000 */
[----:B------:R-:W3:Y:S04]  /*9c70*/  LDL R0, [R1+0x101c] ;  /* 0x00101c0001007983 */ /* 0x000ee80000100800 */
[----:B------:R-:W-:Y:S04]  /*9c80*/  STL.64 [R1+0x13d0], R22 ;  /* 0x0013d01601007387 */ /* 0x000fe80000100a00 */
[----:B------:R-:W-:Y:S04]  /*9c90*/  STL.64 [R1+0x13d8], R20 ;  /* 0x0013d81401007387 */ /* 0x000fe80000100a00 */
[----:B------:R-:W-:Y:S04]  /*9ca0*/  STL.64 [R1+0x13e0], R18 ;  /* 0x0013e01201007387 */ /* 0x000fe80000100a00 */
[----:B------:R-:W-:Y:S04]  /*9cb0*/  STL.64 [R1+0x13e8], R16 ;  /* 0x0013e81001007387 */ /* 0x000fe80000100a00 */
[----:B------:R-:W-:Y:S04]  /*9cc0*/  STL.64 [R1+0x13f0], R14 ;  /* 0x0013f00e01007387 */ /* 0x000fe80000100a00 */
[----:B--2---:R-:W-:Y:S04]  /*9cd0*/  STL.64 [R1+0x408], R26 ;  /* 0x0004081a01007387 */ /* 0x004fe80000100a00 */
[----:B------:R-:W-:Y:S04]  /*9ce0*/  SHFL.DOWN PT, R26, R24, 0x2, 0x1f ;  /* 0x08401f00181a7f89 */ /* 0x000fe800000e0000 */
[----:B------:R-:W-:Y:S04]  /*9cf0*/  SHFL.DOWN PT, R27, R25, 0x2, 0x1f ;  /* 0x08401f00191b7f89 */ /* 0x000fe800000e0000 */
[----:B------:R-:W-:Y:S04]  /*9d00*/  SHFL.DOWN PT, R24, R22, 0x2, 0x1f ;  /* 0x08401f0016187f89 */ /* 0x000fe800000e0000 */
[----:B------:R-:W1:Y:S04]  /*9d10*/  SHFL.DOWN PT, R25, R23, 0x2, 0x1f ;  /* 0x08401f0017197f89 */ /* 0x000e6800000e0000 */
[----:B-1----:R1:W-:Y:S04]  /*9d20*/  STL.64 [R1+0x418], R24 ;  /* 0x0004181801007387 */ /* 0x0023e80000100a00 */
[----:B-1----:R-:W2:Y:S04]  /*9d30*/  LDL R25, [R1+0x1018] ;  /* 0x0010180001197983 */ /* 0x002ea80000100800 */
[----:B------:R1:W-:Y:S04]  /*9d40*/  STL.64 [R1+0x410], R26 ;  /* 0x0004101a01007387 */ /* 0x0003e80000100a00 */
[----:B------:R-:W-:Y:S04]  /*9d50*/  SHFL.DOWN PT, R22, R20, 0x2, 0x1f ;  /* 0x08401f0014167f89 */ /* 0x000fe800000e0000 */
[----:B------:R-:W-:Y:S04]  /*9d60*/  SHFL.DOWN PT, R23, R21, 0x2, 0x1f ;  /* 0x08401f0015177f89 */ /* 0x000fe800000e0000 */
[----:B-1----:R-:W4:Y:S04]  /*9d70*/  LDL R26, [R1+0x1020] ;  /* 0x00102000011a7983 */ /* 0x002f280000100800 */
[----:B------:R-:W4:Y:S04]  /*9d80*/  LDL R27, [R1+0x1024] ;  /* 0x00102400011b7983 */ /* 0x000f280000100800 */
[----:B------:R-:W-:Y:S04]  /*9d90*/  SHFL.DOWN PT, R20, R18, 0x2, 0x1f ;  /* 0x08401f0012147f89 */ /* 0x000fe800000e0000 */
[----:B------:R-:W-:Y:S04]  /*9da0*/  SHFL.DOWN PT, R21, R19, 0x2, 0x1f ;  /* 0x08401f0013157f89 */ /* 0x000fe800000e0000 */
[----:B------:R-:W-:Y:S04]  /*9db0*/  SHFL.DOWN PT, R18, R16, 0x2, 0x1f ;  /* 0x08401f0010127f89 */ /* 0x000fe800000e0000 */
[----:B------:R-:W-:Y:S04]  /*9dc0*/  SHFL.DOWN PT, R19, R17, 0x2, 0x1f ;  /* 0x08401f0011137f89 */ /* 0x000fe800000e0000 */
[----:B------:R-:W-:Y:S04]  /*9dd0*/  SHFL.DOWN PT, R16, R14, 0x2, 0x1f ;  /* 0x08401f000e107f89 */ /* 0x000fe800000e0000 */
[----:B------:R-:W1:Y:S04]  /*9de0*/  SHFL.DOWN PT, R17, R15, 0x2, 0x1f ;  /* 0x08401f000f117f89 */ /* 0x000e6800000e0000 */
[----:B------:R-:W-:Y:S04]  /*9df0*/  SHFL.DOWN PT, R14, R12, 0x2, 0x1f ;  /* 0x08401f000c0e7f89 */ /* 0x000fe800000e0000 */
[----:B------:R-:W0:Y:S04]  /*9e00*/  SHFL.DOWN PT, R15, R13, 0x2, 0x1f ;  /* 0x08401f000d0f7f89 */ /* 0x000e2800000e0000 */
[----:B------:R-:W4:Y:S04]  /*9e10*/  LDL R24, [R1+0x1044] ;  /* 0x0010440001187983 */ /* 0x000f280000100800 */
[----:B-1----:R1:W-:Y:S04]  /*9e20*/  STL.64 [R1+0x438], R16 ;  /* 0x0004381001007387 */ /* 0x0023e80000100a00 */
[----:B0-----:R0:W-:Y:S04]  /*9e30*/  STL.64 [R1+0x440], R14 ;  /* 0x0004400e01007387 */ /* 0x0011e80000100a00 */
[----:B-1----:R-:W4:Y:S04]  /*9e40*/  LDL R16, [R1+0x102c] ;  /* 0x00102c0001107983 */ /* 0x002f280000100800 */
[----:B------:R1:W-:Y:S04]  /*9e50*/  STL.64 [R1+0x428], R20 ;  /* 0x0004281401007387 */ /* 0x0003e80000100a00 */
[----:B0-----:R-:W4:Y:S04]  /*9e60*/  LDL R15, [R1+0x1028] ;  /* 0x00102800010f7983 */ /* 0x001f280000100800 */
[----:B------:R0:W-:Y:S04]  /*9e70*/  STL.64 [R1+0x430], R18 ;  /* 0x0004301201007387 */ /* 0x0001e80000100a00 */
[----:B-1----:R-:W4:Y:S04]  /*9e80*/  LDL R20, [R1+0x1034] ;  /* 0x0010340001147983 */ /* 0x002f280000100800 */
[----:B------:R1:W-:Y:S04]  /*9e90*/  STL.64 [R1+0x420], R22 ;  /* 0x0004201601007387 */ /* 0x0003e80000100a00 */
[----:B0-----:R-:W4:Y:S04]  /*9ea0*/  LDL R19, [R1+0x1030] ;  /* 0x0010300001137983 */ /* 0x001f280000100800 */
[----:B------:R-:W4:Y:S04]  /*9eb0*/  LDL R21, [R1+0x1038] ;  /* 0x0010380001157983 */ /* 0x000f280000100800 */
[----:B-1----:R-:W4:Y:S04]  /*9ec0*/  LDL R22, [R1+0x103c] ;  /* 0x00103c0001167983 */ /* 0x002f280000100800 */
[----:B------:R-:W4:Y:S04]  /*9ed0*/  LDL R23, [R1+0x1040] ;  /* 0x0010400001177983 */ /* 0x000f280000100800 */
[----:B------:R-:W-:Y:S04]  /*9ee0*/  STL.64 [R1+0x13f8], R12 ;  /* 0x0013f80c01007387 */ /* 0x000fe80000100a00 */
[----:B------:R-:W-:Y:S04]  /*9ef0*/  SHFL.DOWN PT, R12, R10, 0x2, 0x1f ;  /* 0x08401f000a0c7f89 */ /* 0x000fe800000e0000 */
[----:B------:R-:W-:Y:S04]  /*9f00*/  SHFL.DOWN PT, R13, R11, 0x2, 0x1f ;  /* 0x08401f000b0d7f89 */ /* 0x000fe800000e0000 */
        /* <DEDUP_REMOVED lines=9> */
[----:B------:R-:W4:Y:S04]  /*9fa0*/  LDL R17, [R1+0x1048] ;  /* 0x0010480001117983 */ /* 0x000f280000100800 */
[----:B------:R-:W4:Y:S04]  /*9fb0*/  LDL R18, [R1+0x104c] ;  /* 0x00104c0001127983 */ /* 0x000f280000100800 */
[----:B------:R-:W4:Y:S04]  /*9fc0*/  LDL R14, [R1+0x130c] ;  /* 0x00130c00010e7983 */ /* 0x000f280000100800 */
[----:B0-----:R-:W-:Y:S04]  /*9fd0*/  STL.64 [R1+0x460], R6 ;  /* 0x0004600601007387 */ /* 0x001fe80000100a00 */
[----:B------:R-:W-:Y:S04]  /*9fe0*/  SHFL.DOWN PT, R6, R2, 0x2, 0x1f ;  /* 0x08401f0002067f89 */ /* 0x000fe800000e0000 */
[----:B------:R-:W0:Y:S04]  /*9ff0*/  SHFL.DOWN PT, R7, R3, 0x2, 0x1f ;  /* 0x08401f0003077f89 */ /* 0x000e2800000e0000 */
[----:B0-----:R-:W-:Y:S04]  /*a000*/  STL.64 [R1+0x468], R6 ;  /* 0x0004680601007387 */ /* 0x001fe80000100a00 */
[----:B---3--:R0:W-:Y:S04]  /*a010*/  SHFL.DOWN PT, R7, R0, 0x2, 0x1f ;  /* 0x08401f0000077f89 */ /* 0x0081e800000e0000 */
[----:B0-----:R-:W3:Y:S04]  /*a020*/  LDL R0, [R1+0x1054] ;  /* 0x0010540001007983 */ /* 0x001ee80000100800 */
[----:B--2---:R0:W1:Y:S04]  /*a030*/  SHFL.DOWN PT, R6, R25, 0x2, 0x1f ;  /* 0x08401f0019067f89 */ /* 0x00406800000e0000 */
[----:B0-----:R-:W2:Y:S04]  /*a040*/  LDL R25, [R1+0x1050] ;  /* 0x0010500001197983 */ /* 0x001ea80000100800 */
[----:B-1----:R-:W-:Y:S04]  /*a050*/  STL.64 [R1+0x470], R6 ;  /* 0x0004700601007387 */ /* 0x002fe80000100a00 */
[----:B----4-:R0:W-:Y:S04]  /*a060*/  SHFL.DOWN PT, R6, R26, 0x2, 0x1f ;  /* 0x08401f001a067f89 */ /* 0x0101e800000e0000 */
        /* <DEDUP_REMOVED lines=389> */
[----:B------:R-:W-:Y:S04]  /*b8c0*/  SHFL.DOWN PT, R7, R16, 0x2, 0x1f ;  /* 0x08401f0010077f89 */ /* 0x000fe800000e0000 */
[----:B------:R0:W1:Y:S04]  /*b8d0*/  SHFL.DOWN PT, R6, R15, 0x2, 0x1f ;  /* 0x08401f000f067f89 */ /* 0x00006800000e0000 */
[----:B------:R-:W-:Y:S04]  /*b8e0*/  STL.64 [R1+0x458], R8 ;  /* 0x0004580801007387 */ /* 0x000fe80000100a00 */
[----:B------:R-:W-:Y:S04]  /*b8f0*/  STL.64 [R1+0x448], R12 ;  /* 0x0004480c01007387 */ /* 0x000fe80000100a00 */
[----:B------:R-:W-:Y:S04]  /*b900*/  STL.64 [R1+0x450], R10 ;  /* 0x0004500a01007387 */ /* 0x000fe80000100a00 */
[----:B0-----:R-:W4:Y:S04]  /*b910*/  LDL R15, [R1+0x1318] ;  /* 0x00131800010f7983 */ /* 0x001f280000100800 */
[----:B------:R-:W4:Y:S04]  /*b920*/  LDL R16, [R1+0x131c] ;  /* 0x00131c0001107983 */ /* 0x000f280000100800 */
[----:B-1----:R-:W-:Y:S04]  /*b930*/  STL.64 [R1+0x6e8], R6 ;  /* 0x0006e80601007387 */ /* 0x002fe80000100a00 */
[----:B------:R0:W-:Y:S04]  /*b940*/  SHFL.DOWN PT, R6, R19, 0x2, 0x1f ;  /* 0x08401f0013067f89 */ /* 0x0001e800000e0000 */
[----:B------:R1:W1:Y:S04]  /*b950*/  SHFL.DOWN PT, R7, R20, 0x2, 0x1f ;  /* 0x08401f0014077f89 */ /* 0x00026800000e0000 */
[----:B0-----:R-:W4:Y:S04]  /*b960*/  LDL R19, [R1+0x12c8] ;  /* 0x0012c80001137983 */ /* 0x001f280000100800 */
[----:B-1----:R-:W4:Y:S04]  /*b970*/  LDL R20, [R1+0x12cc] ;  /* 0x0012cc0001147983 */ /* 0x002f280000100800 */
[----:B------:R-:W-:Y:S04]  /*b980*/  SHFL.DOWN PT, R8, R29, 0x2, 0x1f ;  /* 0x08401f001d087f89 */ /* 0x000fe800000e0000 */
[----:B------:R-:W-:Y:S04]  /*b990*/  SHFL.DOWN PT, R9, R28, 0x2, 0x1f ;  /* 0x08401f001c097f89 */ /* 0x000fe800000e0000 */
[----:B------:R-:W4:Y:S04]  /*b9a0*/  LDL R13, [R1+0x1308] ;  /* 0x00130800010d7983 */ /* 0x000f280000100800 */
[----:B------:R-:W-:Y:S04]  /*b9b0*/  STL.64 [R1+0x6f0], R6 ;  /* 0x0006f00601007387 */ /* 0x000fe80000100a00 */
[----:B------:R0:W-:Y:S04]  /*b9c0*/  SHFL.DOWN PT, R6, R21, 0x2, 0x1f ;  /* 0x08401f0015067f89 */ /* 0x0001e800000e0000 */
[----:B------:R1:W1:Y:S04]  /*b9d0*/  SHFL.DOWN PT, R7, R22, 0x2, 0x1f ;  /* 0x08401f0016077f89 */ /* 0x00026800000e0000 */
[----:B0-----:R-:W4:Y:S04]  /*b9e0*/  LDL R21, [R1+0x12d0] ;  /* 0x0012d00001157983 */ /* 0x001f280000100800 */
[----:B-1----:R-:W4:Y:S04]  /*b9f0*/  LDL R22, [R1+0x12d4] ;  /* 0x0012d40001167983 */ /* 0x002f280000100800 */
[----:B------:R-:W4:Y:S04]  /*ba00*/  LDL R10, [R1+0x1364] ;  /* 0x00136400010a7983 */ /* 0x000f280000100800 */
[----:B------:R-:W4:Y:S04]  /*ba10*/  LDL R11, [R1+0x1368] ;  /* 0x00136800010b7983 */ /* 0x000f280000100800 */
[----:B------:R-:W4:Y:S04]  /*ba20*/  LDL R12, [R1+0x136c] ;  /* 0x00136c00010c7983 */ /* 0x000f280000100800 */
[----:B------:R-:W-:Y:S04]  /*ba30*/  STL.64 [R1+0x6f8], R6 ;  /* 0x0006f80601007387 */ /* 0x000fe80000100a00 */
[----:B------:R0:W-:Y:S04]  /*ba40*/  SHFL.DOWN PT, R6, R23, 0x2, 0x1f ;  /* 0x08401f0017067f89 */ /* 0x0001e800000e0000 */
[----:B------:R1:W1:Y:S04]  /*ba50*/  SHFL.DOWN PT, R7, R24, 0x2, 0x1f ;  /* 0x08401f0018077f89 */ /* 0x00026800000e0000 */
[----:B0-----:R-:W4:Y:S04]  /*ba60*/  LDL R23, [R1+0x12d8] ;  /* 0x0012d80001177983 */ /* 0x001f280000100800 */
[----:B-1----:R-:W4:Y:S04]  /*ba70*/  LDL R24, [R1+0x12dc] ;  /* 0x0012dc0001187983 */ /* 0x002f280000100800 */
[----:B------:R-:W-:Y:S04]  /*ba80*/  STL.64 [R1+0x700], R6 ;  /* 0x0007000601007387 */ /* 0x000fe80000100a00 */
        /* <DEDUP_REMOVED lines=11> */
[----:B------:R1:W1:Y:S04]  /*bb40*/  SHFL.DOWN PT, R7, R27, 0x2, 0x1f ;  /* 0x08401f001b077f89 */ /* 0x00026800000e0000 */
[----:B0-----:R-:W2:Y:S04]  /*bb50*/  LDL R26, [R1+0x12f0] ;  /* 0x0012f000011a7983 */ /* 0x001ea80000100800 */
[----:B-1----:R-:W2:Y:S04]  /*bb60*/  LDL R27, [R1+0x12f4] ;  /* 0x0012f400011b7983 */ /* 0x002ea80000100800 */
[----:B------:R-:W-:Y:S04]  /*bb70*/  STL.64 [R1+0x400], R8 ;  /* 0x0004000801007387 */ /* 0x000fe80000100a00 */
[----:B------:R-:W-:Y:S04]  /*bb80*/  STL.64 [R1+0x718], R6 ;  /* 0x0007180601007387 */ /* 0x000fe80000100a00 */
        /* <DEDUP_REMOVED lines=27> */
[----:B0-----:R-:W3:Y:S04]  /*bd40*/  LDL R26, [R1+0x1330] ;  /* 0x00133000011a7983 */ /* 0x001ee80000100800 */
[----:B-1----:R-:W3:Y:S04]  /*bd50*/  LDL R27, [R1+0x1334] ;  /* 0x00133400011b7983 */ /* 0x002ee80000100800 */
[----:B----4-:R-:W-:Y:S04]  /*bd60*/  STL.64 [R1+0x748], R6 ;  /* 0x0007480601007387 */ /* 0x010fe80000100a00 */
        /* <DEDUP_REMOVED lines=12> */
[----:B------:R1:W-:Y:S04]  /*be30*/  STL.64 [R1+0x13b0], R8 ;  /* 0x0013b00801007387 */ /* 0x0003e80000100a00 */
[----:B0-----:R-:W3:Y:S04]  /*be40*/  LDL R13, [R1+0x1370] ;  /* 0x00137000010d7983 */ /* 0x001ee80000100800 */
[----:B-1----:R-:W3:Y:S04]  /*be50*/  LDL R14, [R1+0x1374] ;  /* 0x00137400010e7983 */ /* 0x002ee80000100800 */
[----:B------:R-:W3:Y:S04]  /*be60*/  LDL R9, [R1+0x1360] ;  /* 0x0013600001097983 */ /* 0x000ee80000100800 */
        /* <DEDUP_REMOVED lines=16> */
[----:B--2---:R0:W-:Y:S04]  /*bf70*/  SHFL.DOWN PT, R6, R25, 0x2, 0x1f ;  /* 0x08401f0019067f89 */ /* 0x0041e800000e0000 */
        /* <DEDUP_REMOVED lines=30> */
[----:B------:R1:W2:Y:S04]  /*c160*/  SHFL.DOWN PT, R7, R27, 0x2, 0x1f ;  /* 0x08401f001b077f89 */ /* 0x0002a800000e0000 */
[----:B0-----:R-:W4:Y:S04]  /*c170*/  LDL R26, [R1+0x13a8] ;  /* 0x0013a800011a7983 */ /* 0x001f280000100800 */
[----:B-1----:R-:W4:Y:S04]  /*c180*/  LDL R27, [R1+0x13ac] ;  /* 0x0013ac00011b7983 */ /* 0x002f280000100800 */
[----:B------:R-:W-:Y:S04]  /*c190*/  SHFL.DOWN PT, R8, R9, 0x2, 0x1f ;  /* 0x08401f0009087f89 */ /* 0x000fe800000e0000 */
[----:B------:R-:W0:Y:S04]  /*c1a0*/  SHFL.DOWN PT, R9, R10, 0x2, 0x1f ;  /* 0x08401f000a097f89 */ /* 0x000e2800000e0000 */
        /* <DEDUP_REMOVED lines=8> */
[----:B--2---:R2:W-:Y:S04]  /*c230*/  STL.64 [R1+0x7b0], R6 ;  /* 0x0007b00601007387 */ /* 0x0045e80000100a00 */
[----:B0-----:R-:W-:Y:S04]  /*c240*/  STL.64 [R1+0x7b8], R8 ;  /* 0x0007b80801007387 */ /* 0x001fe80000100a00 */
[----:B------:R-:W-:Y:S04]  /*c250*/  SHFL.DOWN PT, R18, R19, 0x2, 0x1f ;  /* 0x08401f0013127f89 */ /* 0x000fe800000e0000 */
[----:B------:R-:W0:Y:S04]  /*c260*/  SHFL.DOWN PT, R19, R20, 0x2, 0x1f ;  /* 0x08401f0014137f89 */ /* 0x000e2800000e0000 */
[----:B-1----:R-:W-:Y:S04]  /*c270*/  STL.64 [R1+0x7c0], R10 ;  /* 0x0007c00a01007387 */ /* 0x002fe80000100a00 */
[----:B--2---:R1:W5:Y:S04]  /*c280*/  LDL.LU.64 R6, [R1+0x1410] ;  /* 0x0014100001067983 */ /* 0x0043680000300a00 */
[----:B------:R-:W-:Y:S04]  /*c290*/  SHFL.DOWN PT, R20, R21, 0x2, 0x1f ;  /* 0x08401f0015147f89 */ /* 0x000fe800000e0000 */
[----:B------:R-:W2:Y:S04]  /*c2a0*/  SHFL.DOWN PT, R21, R22, 0x2, 0x1f ;  /* 0x08401f0016157f89 */ /* 0x000ea800000e0000 */
[----:B------:R1:W-:Y:S04]  /*c2b0*/  STL.64 [R1+0x7c8], R12 ;  /* 0x0007c80c01007387 */ /* 0x0003e80000100a00 */
[----:B------:R1:W-:Y:S04]  /*c2c0*/  STL.64 [R1+0x7d0], R14 ;  /* 0x0007d00e01007387 */ /* 0x0003e80000100a00 */
[----:B------:R1:W-:Y:S04]  /*c2d0*/  STL.64 [R1+0x7d8], R16 ;  /* 0x0007d81001007387 */ /* 0x0003e80000100a00 */
[----:B0-----:R0:W-:Y:S04]  /*c2e0*/  STL.64 [R1+0x7e0], R18 ;  /* 0x0007e01201007387 */ /* 0x0011e80000100a00 */
[----:B------:R0:W5:Y:S04]  /*c2f0*/  LDL.LU.64 R8, [R1+0x1408] ;  /* 0x0014080001087983 */ /* 0x0001680000300a00 */
[----:B--2---:R2:W-:Y:S04]  /*c300*/  STL.64 [R1+0x7e8], R20 ;  /* 0x0007e81401007387 */ /* 0x0045e80000100a00 */
[----:B------:R0:W5:Y:S04]  /*c310*/  LDL.LU.64 R10, [R1+0x1400] ;  /* 0x00140000010a7983 */ /* 0x0001680000300a00 */
[----:B-1----:R1:W5:Y:S04]  /*c320*/  LDL.LU.64 R12, [R1+0x13f8] ;  /* 0x0013f800010c7983 */ /* 0x0023680000300a00 */
[----:B------:R1:W5:Y:S04]  /*c330*/  LDL.LU.64 R14, [R1+0x13f0] ;  /* 0x0013f000010e7983 */ /* 0x0003680000300a00 */
[----:B------:R1:W5:Y:S04]  /*c340*/  LDL.LU.64 R16, [R1+0x13e8] ;  /* 0x0013e80001107983 */ /* 0x0003680000300a00 */
[----:B0-----:R1:W5:Y:S04]  /*c350*/  LDL.LU.64 R18, [R1+0x13e0] ;  /* 0x0013e00001127983 */ /* 0x0013680000300a00 */
[----:B--2---:R1:W5:Y:S04]  /*c360*/  LDL.LU.64 R20, [R1+0x13d8] ;  /* 0x0013d80001147983 */ /* 0x0043680000300a00 */
[----:B------:R-:W-:Y:S04]  /*c370*/  SHFL.DOWN PT, R22, R23, 0x2, 0x1f ;  /* 0x08401f0017167f89 */ /* 0x000fe800000e0000 */
[----:B------:R-:W0:Y:S04]  /*c380*/  SHFL.DOWN PT, R23, R24, 0x2, 0x1f ;  /* 0x08401f0018177f89 */ /* 0x000e2800000e0000 */
[----:B0-----:R0:W-:Y:S04]  /*c390*/  STL.64 [R1+0x7f0], R22 ;  /* 0x0007f01601007387 */ /* 0x0011e80000100a00 */
[----:B0-----:R1:W5:Y:S04]  /*c3a0*/  LDL.LU.64 R22, [R1+0x13d0] ;  /* 0x0013d00001167983 */ /* 0x0013680000300a00 */
[----:B---3--:R-:W-:Y:S04]  /*c3b0*/  SHFL.DOWN PT, R24, R25, 0x2, 0x1f ;  /* 0x08401f0019187f89 */ /* 0x008fe800000e0000 */
[----:B----4-:R-:W0:Y:S04]  /*c3c0*/  SHFL.DOWN PT, R25, R0, 0x2, 0x1f ;  /* 0x08401f0000197f89 */ /* 0x010e2800000e0000 */
[----:B------:R-:W-:Y:S04]  /*c3d0*/  SHFL.DOWN PT, R26, R26, 0x2, 0x1f ;  /* 0x08401f001a1a7f89 */ /* 0x000fe800000e0000 */
[----:B------:R-:W2:Y:S04]  /*c3e0*/  SHFL.DOWN PT, R27, R27, 0x2, 0x1f ;  /* 0x08401f001b1b7f89 */ /* 0x000ea800000e0000 */
[----:B0-----:R0:W-:Y:S04]  /*c3f0*/  STL.64 [R1+0x7f8], R24 ;  /* 0x0007f81801007387 */ /* 0x0011e80000100a00 */
[----:B0-----:R1:W5:Y:S04]  /*c400*/  LDL.LU.64 R24, [R1+0x13c8] ;  /* 0x0013c80001187983 */ /* 0x0013680000300a00 */
[----:B--2---:R0:W-:Y:S04]  /*c410*/  STL.64 [R1+0x800], R26 ;  /* 0x0008001a01007387 */ /* 0x0041e80000100a00 */
[----:B0-----:R1:W5:Y:S01]  /*c420*/  LDL.LU.64 R26, [R1+0x13c0] ;  /* 0x0013c000011a7983 */ /* 0x0013620000300a00 */
        /* <DEDUP_REMOVED lines=157> */
[----:B------:R1:W-:Y:S04]  /*ce00*/  STL.64 [R1+0x28], R16 ;  /* 0x0000281001007387 */ /* 0x0003e80000100a00 */
[----:B0-----:R-:W2:Y:S04]  /*ce10*/  LDL.LU R28, [R1+0x1018] ;  /* 0x00101800011c7983 */ /* 0x001ea80000300800 */
[----:B------:R-:W2:Y:S04]  /*ce20*/  LDL.LU R29, [R1+0x101c] ;  /* 0x00101c00011d7983 */ /* 0x000ea80000300800 */
[----:B-1----:R-:W2:Y:S04]  /*ce30*/  LDL.LU R16, [R1+0x10b0] ;  /* 0x0010b00001107983 */ /* 0x002ea80000300800 */
[----:B------:R0:W-:Y:S04]  /*ce40*/  STL.64 [R1+0xe8], R10 ;  /* 0x0000e80a01007387 */ /* 0x0001e80000100a00 */
[----:B------:R-:W2:Y:S04]  /*ce50*/  LDL.LU R17, [R1+0x10b4] ;  /* 0x0010b40001117983 */ /* 0x000ea80000300800 */
        /* <DEDUP_REMOVED lines=25> */
[----:B------:R-:W2:Y:S04]  /*cff0*/  LDL.LU.64 R28, [R1+0x15a0] ;  /* 0x0015a000011c7983 */ /* 0x000ea80000300a00 */
[----:B------:R0:W-:Y:S04]  /*d000*/  STL.64 [R1+0x1578], R16 ;  /* 0x0015781001007387 */ /* 0x0001e80000100a00 */
[----:B----4-:R1:W-:Y:S04]  /*d010*/  STL.64 [R1+0x14c0], R26 ;  /* 0x0014c01a01007387 */ /* 0x0103e80000100a00 */
[----:B0-----:R-:W4:Y:S04]  /*d020*/  LDL.LU R16, [R1+0x1040] ;  /* 0x0010400001107983 */ /* 0x001f280000300800 */
[----:B------:R-:W-:Y:S04]  /*d030*/  STL.64 [R1+0x14d0], R18 ;  /* 0x0014d01201007387 */ /* 0x000fe80000100a00 */
[----:B------:R-:W-:Y:S04]  /*d040*/  STL.64 [R1+0x14e0], R10 ;  /* 0x0014e00a01007387 */ /* 0x000fe80000100a00 */
[----:B-1----:R-:W4:Y:S04]  /*d050*/  LDL.LU R26, [R1+0x1168] ;  /* 0x00116800011a7983 */ /* 0x002f280000300800 */
        /* <DEDUP_REMOVED lines=21> */
[----:B-1----:R-:W2:Y:S04]  /*d1b0*/  LDL.LU R20, [R1+0x1050] ;  /* 0x0010500001147983 */ /* 0x002ea80000300800 */
        /* <DEDUP_REMOVED lines=11> */
[----:B------:R3:W-:Y:S04]  /*d270*/  STL.64 [R1+0x90], R16 ;  /* 0x0000901001007387 */ /* 0x0007e80000100a00 */
[----:B0-----:R-:W4:Y:S04]  /*d280*/  LDL.LU.64 R18, [R1+0x14d0] ;  /* 0x0014d00001127983 */ /* 0x001f280000300a00 */
[----:B------:R-:W4:Y:S04]  /*d290*/  LDL.LU.64 R26, [R1+0x14c0] ;  /* 0x0014c000011a7983 */ /* 0x000f280000300a00 */
[----:B------:R-:W4:Y:S04]  /*d2a0*/  LDL.LU R14, [R1+0x1298] ;  /* 0x00129800010e7983 */ /* 0x000f280000300800 */
[----:B------:R-:W4:Y:S04]  /*d2b0*/  LDL.LU R15, [R1+0x129c] ;  /* 0x00129c00010f7983 */ /* 0x000f280000300800 */
[----:B-1----:R-:W4:Y:S04]  /*d2c0*/  LDL.LU R22, [R1+0x1258] ;  /* 0x0012580001167983 */ /* 0x002f280000300800 */
        /* <DEDUP_REMOVED lines=18> */
[----:B------:R-:W2:Y:S04]  /*d3f0*/  LDL.LU.64 R24, [R1+0x1558] ;  /* 0x0015580001187983 */ /* 0x000ea80000300a00 */
[----:B------:R-:W2:Y:S04]  /*d400*/  LDL.LU.64 R28, [R1+0x1548] ;  /* 0x00154800011c7983 */ /* 0x000ea80000300a00 */
[----:B----4-:R0:W-:Y:S04]  /*d410*/  STL.64 [R1+0x1c0], R2 ;  /* 0x0001c00201007387 */ /* 0x0101e80000100a00 */
[----:B0-----:R-:W4:Y:S04]  /*d420*/  LDL.LU R2, [R1+0x1268] ;  /* 0x0012680001027983 */ /* 0x001f280000300800 */
[----:B------:R0:W-:Y:S04]  /*d430*/  STL.64 [R1+0x1e0], R10 ;  /* 0x0001e00a01007387 */ /* 0x0001e80000100a00 */
[----:B------:R-:W4:Y:S04]  /*d440*/  LDL.LU R3, [R1+0x126c] ;  /* 0x00126c0001037983 */ /* 0x000f280000300800 */
[----:B------:R-:W-:Y:S04]  /*d450*/  STL.64 [R1+0x200], R18 ;  /* 0x0002001201007387 */ /* 0x000fe80000100a00 */
[----:B------:R1:W-:Y:S04]  /*d460*/  STL.64 [R1+0x220], R26 ;  /* 0x0002201a01007387 */ /* 0x0003e80000100a00 */
[----:B0-----:R-:W4:Y:S04]  /*d470*/  LDL.LU R10, [R1+0x1288] ;  /* 0x00128800010a7983 */ /* 0x001f280000300800 */
[----:B------:R0:W-:Y:S04]  /*d480*/  STL.64 [R1+0x1450], R14 ;  /* 0x0014500e01007387 */ /* 0x0001e80000100a00 */
[----:B-1----:R-:W4:Y:S04]  /*d490*/  LDL.LU R26, [R1+0x12c8] ;  /* 0x0012c800011a7983 */ /* 0x002f280000300800 */
[----:B------:R1:W-:Y:S04]  /*d4a0*/  STL.64 [R1+0x1470], R22 ;  /* 0x0014701601007387 */ /* 0x0003e80000100a00 */
[----:B---3--:R3:W-:Y:S04]  /*d4b0*/  STL.64 [R1+0x100], R16 ;  /* 0x0001001001007387 */ /* 0x0087e80000100a00 */
[----:B------:R-:W4:Y:S04]  /*d4c0*/  LDL.LU R27, [R1+0x12cc] ;  /* 0x0012cc00011b7983 */ /* 0x000f280000300800 */
[----:B------:R-:W4:Y:S04]  /*d4d0*/  LDL.LU R18, [R1+0x12a8] ;  /* 0x0012a80001127983 */ /* 0x000f280000300800 */
[----:B------:R-:W4:Y:S04]  /*d4e0*/  LDL.LU R19, [R1+0x12ac] ;  /* 0x0012ac0001137983 */ /* 0x000f280000300800 */
[----:B------:R-:W4:Y:S04]  /*d4f0*/  LDL.LU R11, [R1+0x128c] ;  /* 0x00128c00010b7983 */ /* 0x000f280000300800 */
[----:B0-----:R-:W4:Y:S04]  /*d500*/  LDL.LU R14, [R1+0x1248] ;  /* 0x00124800010e7983 */ /* 0x001f280000300800 */
[----:B------:R-:W4:Y:S04]  /*d510*/  LDL.LU R15, [R1+0x124c] ;  /* 0x00124c00010f7983 */ /* 0x000f280000300800 */
[----:B-1----:R-:W4:Y:S04]  /*d520*/  LDL.LU R22, [R1+0x1228] ;  /* 0x0012280001167983 */ /* 0x002f280000300800 */
[----:B------:R-:W4:Y:S04]  /*d530*/  LDL.LU R23, [R1+0x122c] ;  /* 0x00122c0001177983 */ /* 0x000f280000300800 */
[----:B---3--:R-:W3:Y:S04]  /*d540*/  LDL.LU R16, [R1+0x11a8] ;  /* 0x0011a80001107983 */ /* 0x008ee80000300800 */
[----:B------:R-:W3:Y:S04]  /*d550*/  LDL.LU R17, [R1+0x11ac] ;  /* 0x0011ac0001117983 */ /* 0x000ee80000300800 */
[----:B--2---:R0:W-:Y:S04]  /*d560*/  STL.64 [R1+0x14b0], R6 ;  /* 0x0014b00601007387 */ /* 0x0041e80000100a00 */
[----:B0-----:R-:W2:Y:S04]  /*d570*/  LDL.LU R6, [R1+0x11e8] ;  /* 0x0011e80001067983 */ /* 0x001ea80000300800 */
[----:B------:R-:W2:Y:S04]  /*d580*/  LDL.LU R7, [R1+0x11ec] ;  /* 0x0011ec0001077983 */ /* 0x000ea80000300800 */
[----:B------:R0:W-:Y:S04]  /*d590*/  STL.64 [R1+0xf0], R12 ;  /* 0x0000f00c01007387 */ /* 0x0001e80000100a00 */
[----:B------:R-:W-:Y:S04]  /*d5a0*/  STL.64 [R1+0xe0], R8 ;  /* 0x0000e00801007387 */ /* 0x000fe80000100a00 */
[----:B0-----:R-:W2:Y:S04]  /*d5b0*/  LDL.LU R12, [R1+0x1198] ;  /* 0x00119800010c7983 */ /* 0x001ea80000300800 */
        /* <DEDUP_REMOVED lines=15> */
[----:B----4-:R-:W-:Y:S04]  /*d6b0*/  STL.64 [R1+0x1468], R2 ;  /* 0x0014680201007387 */ /* 0x010fe80000100a00 */
[----:B------:R-:W-:Y:S04]  /*d6c0*/  STL.64 [R1+0x1438], R26 ;  /* 0x0014381a01007387 */ /* 0x000fe80000100a00 */
[----:B------:R-:W-:Y:S04]  /*d6d0*/  STL.64 [R1+0x1448], R18 ;  /* 0x0014481201007387 */ /* 0x000fe80000100a00 */
[----:B------:R-:W-:Y:S04]  /*d6e0*/  STL.64 [R1+0x1458], R10 ;  /* 0x0014580a01007387 */ /* 0x000fe80000100a00 */
[----:B------:R-:W-:Y:S04]  /*d6f0*/  STL.64 [R1+0x1478], R14 ;  /* 0x0014780e01007387 */ /* 0x000fe80000100a00 */
[----:B------:R-:W-:Y:S04]  /*d700*/  STL.64 [R1+0x1488], R22 ;  /* 0x0014881601007387 */ /* 0x000fe80000100a00 */
[----:B---3--:R-:W-:Y:S04]  /*d710*/  STL.64 [R1+0x1f8], R16 ;  /* 0x0001f81001007387 */ /* 0x008fe80000100a00 */
        /* <DEDUP_REMOVED lines=65> */
[----:B-1----:R-:W4:Y:S04]  /*db30*/  LDL.LU.64 R22, [R1+0x1488] ;  /* 0x0014880001167983 */ /* 0x002f280000300a00 */
[----:B---3--:R0:W-:Y:S04]  /*db40*/  STL.64 [R1+0x340], R16 ;  /* 0x0003401001007387 */ /* 0x0081e80000100a00 */
[----:B0-----:R-:W3:Y:S04]  /*db50*/  LDL.LU.64 R16, [R1+0x1418] ;  /* 0x0014180001107983 */ /* 0x001ee80000300a00 */
[----:B------:R0:W-:Y:S04]  /*db60*/  STL.64 [R1+0x228], R28 ;  /* 0x0002281c01007387 */ /* 0x0001e80000100a00 */
[----:B--2---:R1:W-:Y:S04]  /*db70*/  STL.64 [R1+0x250], R6 ;  /* 0x0002500601007387 */ /* 0x0043e80000100a00 */
[----:B0-----:R-:W2:Y:S04]  /*db80*/  LDL.LU R28, [R1+0x12d0] ;  /* 0x0012d000011c7983 */ /* 0x001ea80000300800 */
[----:B------:R-:W2:Y:S04]  /*db90*/  LDL.LU R29, [R1+0x12d4] ;  /* 0x0012d400011d7983 */ /* 0x000ea80000300800 */
[----:B----4-:R0:W-:Y:S04]  /*dba0*/  STL.64 [R1+0x278], R22 ;  /* 0x0002781601007387 */ /* 0x0101e80000100a00 */
[----:B-1----:R-:W4:Y:S04]  /*dbb0*/  LDL.LU.64 R6, [R1+0x1498] ;  /* 0x0014980001067983 */ /* 0x002f280000300a00 */
[----:B0-----:R-:W4:Y:S04]  /*dbc0*/  LDL.LU.64 R22, [R1+0x1470] ;  /* 0x0014700001167983 */ /* 0x001f280000300a00 */
[----:B------:R0:W-:Y:S04]  /*dbd0*/  STL.64 [R1+0x2c0], R4 ;  /* 0x0002c00401007387 */ /* 0x0001e80000100a00 */
[----:B0-----:R-:W4:Y:S04]  /*dbe0*/  LDL.LU R4, [R1+0x1358] ;  /* 0x0013580001047983 */ /* 0x001f280000300800 */
[----:B------:R-:W4:Y:S04]  /*dbf0*/  LDL.LU R5, [R1+0x135c] ;  /* 0x00135c0001057983 */ /* 0x000f280000300800 */
[----:B---3--:R0:W-:Y:S04]  /*dc00*/  STL.64 [R1+0x348], R16 ;  /* 0x0003481001007387 */ /* 0x0081e80000100a00 */
[----:B0-----:R-:W3:Y:S04]  /*dc10*/  LDL.LU.64 R16, [R1+0x1410] ;  /* 0x0014100001107983 */ /* 0x001ee80000300a00 */
[----:B--2---:R0:W-:Y:S04]  /*dc20*/  STL.64 [R1+0x320], R28 ;  /* 0x0003201c01007387 */ /* 0x0041e80000100a00 */
[----:B------:R1:W-:Y:S04]  /*dc30*/  STL.64 [R1+0x290], R10 ;  /* 0x0002900a01007387 */ /* 0x0003e80000100a00 */
[----:B0-----:R-:W2:Y:S04]  /*dc40*/  LDL.LU R28, [R1+0x1348] ;  /* 0x00134800011c7983 */ /* 0x001ea80000300800 */
[----:B------:R-:W2:Y:S04]  /*dc50*/  LDL.LU R29, [R1+0x134c] ;  /* 0x00134c00011d7983 */ /* 0x000ea80000300800 */
[----:B----4-:R0:W-:Y:S04]  /*dc60*/  STL.64 [R1+0x258], R6 ;  /* 0x0002580601007387 */ /* 0x0101e80000100a00 */
[----:B------:R4:W-:Y:S04]  /*dc70*/  STL.64 [R1+0x2a8], R22 ;  /* 0x0002a81601007387 */ /* 0x0009e80000100a00 */
[----:B-1----:R-:W2:Y:S04]  /*dc80*/  LDL.LU.64 R10, [R1+0x1458] ;  /* 0x00145800010a7983 */ /* 0x002ea80000300a00 */
[----:B0-----:R-:W2:Y:S04]  /*dc90*/  LDL.LU.64 R6, [R1+0x1490] ;  /* 0x0014900001067983 */ /* 0x001ea80000300a00 */
[----:B----4-:R-:W4:Y:S04]  /*dca0*/  LDL.LU.64 R22, [R1+0x1440] ;  /* 0x0014400001167983 */ /* 0x010f280000300a00 */
[----:B------:R0:W-:Y:S04]  /*dcb0*/  STL.64 [R1+0x13e0], R4 ;  /* 0x0013e00401007387 */ /* 0x0001e80000100a00 */
[----:B0-----:R-:W4:Y:S04]  /*dcc0*/  LDL.LU R4, [R1+0x1328] ;  /* 0x0013280001047983 */ /* 0x001f280000300800 */
[----:B------:R-:W4:Y:S04]  /*dcd0*/  LDL.LU R5, [R1+0x132c] ;  /* 0x00132c0001057983 */ /* 0x000f280000300800 */
[----:B---3--:R0:W-:Y:S04]  /*dce0*/  STL.64 [R1+0x350], R16 ;  /* 0x0003501001007387 */ /* 0x0081e80000100a00 */
[----:B0-----:R-:W3:Y:S04]  /*dcf0*/  LDL.LU.64 R16, [R1+0x1408] ;  /* 0x0014080001107983 */ /* 0x001ee80000300a00 */
[----:B------:R0:W-:Y:S04]  /*dd00*/  STL.64 [R1+0x270], R14 ;  /* 0x0002700e01007387 */ /* 0x0001e80000100a00 */
[----:B--2---:R1:W-:Y:S04]  /*dd10*/  STL.64 [R1+0x13e8], R28 ;  /* 0x0013e81c01007387 */ /* 0x0043e80000100a00 */
[----:B0-----:R-:W2:Y:S04]  /*dd20*/  LDL.LU.64 R14, [R1+0x1478] ;  /* 0x00147800010e7983 */ /* 0x001ea80000300a00 */
[----:B-1----:R-:W2:Y:S04]  /*dd30*/  LDL.LU R28, [R1+0x1320] ;  /* 0x00132000011c7983 */ /* 0x002ea80000300800 */
[----:B------:R-:W2:Y:S04]  /*dd40*/  LDL.LU R29, [R1+0x1324] ;  /* 0x00132400011d7983 */ /* 0x000ea80000300800 */
[----:B------:R0:W-:Y:S04]  /*dd50*/  STL.64 [R1+0x268], R6 ;  /* 0x0002680601007387 */ /* 0x0001e80000100a00 */
[----:B------:R1:W-:Y:S04]  /*dd60*/  STL.64 [R1+0x2d8], R10 ;  /* 0x0002d80a01007387 */ /* 0x0003e80000100a00 */
[----:B----4-:R4:W-:Y:S04]  /*dd70*/  STL.64 [R1+0x308], R22 ;  /* 0x0003081601007387 */ /* 0x0109e80000100a00 */
[----:B0-----:R-:W2:Y:S04]  /*dd80*/  LDL.LU.64 R6, [R1+0x1480] ;  /* 0x0014800001067983 */ /* 0x001ea80000300a00 */
[----:B-1----:R-:W2:Y:S04]  /*dd90*/  LDL.LU R10, [R1+0x1370] ;  /* 0x00137000010a7983 */ /* 0x002ea80000300800 */
[----:B----4-:R-:W4:Y:S04]  /*dda0*/  LDL.LU R22, [R1+0x13a0] ;  /* 0x0013a00001167983 */ /* 0x010f280000300800 */
[----:B------:R-:W4:Y:S04]  /*ddb0*/  LDL.LU R23, [R1+0x13a4] ;  /* 0x0013a40001177983 */ /* 0x000f280000300800 */
[----:B------:R-:W4:Y:S04]  /*ddc0*/  LDL.LU R11, [R1+0x1374] ;  /* 0x00137400010b7983 */ /* 0x000f280000300800 */
[----:B------:R0:W-:Y:S04]  /*ddd0*/  STL.64 [R1+0x13f8], R4 ;  /* 0x0013f80401007387 */ /* 0x0001e80000100a00 */
[----:B0-----:R-:W4:Y:S04]  /*dde0*/  LDL.LU R4, [R1+0x1310] ;  /* 0x0013100001047983 */ /* 0x001f280000300800 */
[----:B------:R-:W4:Y:S04]  /*ddf0*/  LDL.LU R5, [R1+0x1314] ;  /* 0x0013140001057983 */ /* 0x000f280000300800 */
[----:B---3--:R0:W-:Y:S04]  /*de00*/  STL.64 [R1+0x358], R16 ;  /* 0x0003581001007387 */ /* 0x0081e80000100a00 */
[----:B0-----:R-:W3:Y:S04]  /*de10*/  LDL.LU.64 R16, [R1+0x1400] ;  /* 0x0014000001107983 */ /* 0x001ee80000300a00 */
[----:B------:R-:W-:Y:S04]  /*de20*/  STL.64 [R1+0x1d8], R8 ;  /* 0x0001d80801007387 */ /* 0x000fe80000100a00 */
[----:B------:R-:W-:Y:S04]  /*de30*/  STL.64 [R1+0x1e8], R12 ;  /* 0x0001e80c01007387 */ /* 0x000fe80000100a00 */
[----:B--2---:R0:W-:Y:S04]  /*de40*/  STL.64 [R1+0x370], R28 ;  /* 0x0003701c01007387 */ /* 0x0041e80000100a00 */
[----:B------:R1:W-:Y:S04]  /*de50*/  STL.64 [R1+0x208], R20 ;  /* 0x0002081401007387 */ /* 0x0003e80000100a00 */
[----:B------:R2:W-:Y:S04]  /*de60*/  STL.64 [R1+0x218], R24 ;  /* 0x0002181801007387 */ /* 0x0005e80000100a00 */
[----:B0-----:R-:W3:Y:S04]  /*de70*/  LDL.LU.64 R28, [R1+0x13e8] ;  /* 0x0013e800011c7983 */ /* 0x001ee80000300a00 */
[----:B------:R0:W-:Y:S04]  /*de80*/  STL.64 [R1+0x288], R6 ;  /* 0x0002880601007387 */ /* 0x0001e80000100a00 */
[----:B------:R0:W-:Y:S04]  /*de90*/  STL.64 [R1+0x298], R14 ;  /* 0x0002980e01007387 */ /* 0x0001e80000100a00 */
[----:B------:R0:W-:Y:S04]  /*dea0*/  STL.64 [R1+0x2a0], R18 ;  /* 0x0002a01201007387 */ /* 0x0001e80000100a00 */
[----:B----4-:R-:W-:Y:S04]  /*deb0*/  STL.64 [R1+0x13c8], R22 ;  /* 0x0013c81601007387 */ /* 0x010fe80000100a00 */
[----:B------:R4:W-:Y:S04]  /*dec0*/  STL.64 [R1+0x13d8], R10 ;  /* 0x0013d80a01007387 */ /* 0x0009e80000100a00 */
[----:B------:R-:W3:Y:S04]  /*ded0*/  LDL.LU R8, [R1+0x1280] ;  /* 0x0012800001087983 */ /* 0x000ee80000300800 */
[----:B------:R-:W3:Y:S04]  /*dee0*/  LDL.LU R9, [R1+0x1284] ;  /* 0x0012840001097983 */ /* 0x000ee80000300800 */
[----:B------:R-:W3:Y:S04]  /*def0*/  LDL.LU R12, [R1+0x1290] ;  /* 0x00129000010c7983 */ /* 0x000ee80000300800 */
[----:B------:R-:W3:Y:S04]  /*df00*/  LDL.LU R13, [R1+0x1294] ;  /* 0x00129400010d7983 */ /* 0x000ee80000300800 */
[----:B-1----:R-:W3:Y:S04]  /*df10*/  LDL.LU R20, [R1+0x12b0] ;  /* 0x0012b00001147983 */ /* 0x002ee80000300800 */
[----:B------:R-:W3:Y:S04]  /*df20*/  LDL.LU R21, [R1+0x12b4] ;  /* 0x0012b40001157983 */ /* 0x000ee80000300800 */
[----:B--2---:R-:W2:Y:S04]  /*df30*/  LDL.LU R24, [R1+0x12c0] ;  /* 0x0012c00001187983 */ /* 0x004ea80000300800 */
[----:B------:R-:W2:Y:S04]  /*df40*/  LDL.LU R25, [R1+0x12c4] ;  /* 0x0012c40001197983 */ /* 0x000ea80000300800 */
[----:B0-----:R-:W2:Y:S04]  /*df50*/  LDL.LU.64 R6, [R1+0x1460] ;  /* 0x0014600001067983 */ /* 0x001ea80000300a00 */
[----:B------:R-:W2:Y:S04]  /*df60*/  LDL.LU.64 R14, [R1+0x1450] ;  /* 0x00145000010e7983 */ /* 0x000ea80000300a00 */
[----:B------:R-:W2:Y:S04]  /*df70*/  LDL.LU.64 R18, [R1+0x1448] ;  /* 0x0014480001127983 */ /* 0x000ea80000300a00 */
[----:B----4-:R-:W4:Y:S04]  /*df80*/  LDL.LU R10, [R1+0x1330] ;  /* 0x00133000010a7983 */ /* 0x010f280000300800 */
[----:B------:R-:W4:Y:S04]  /*df90*/  LDL.LU R11, [R1+0x1334] ;  /* 0x00133400010b7983 */ /* 0x000f280000300800 */
[----:B------:R-:W4:Y:S04]  /*dfa0*/  LDL.LU R22, [R1+0x1340] ;  /* 0x0013400001167983 */ /* 0x000f280000300800 */
[----:B------:R-:W4:Y:S04]  /*dfb0*/  LDL.LU R23, [R1+0x1344] ;  /* 0x0013440001177983 */ /* 0x000f280000300800 */
[----:B------:R0:W-:Y:S04]  /*dfc0*/  STL.64 [R1+0x280], R2 ;  /* 0x0002800201007387 */ /* 0x0001e80000100a00 */
[----:B------:R1:W-:Y:S04]  /*dfd0*/  STL.64 [R1+0x360], R4 ;  /* 0x0003600401007387 */ /* 0x0003e80000100a00 */
[----:B------:R1:W-:Y:S04]  /*dfe0*/  STL.64 [R1+0x2b0], R26 ;  /* 0x0002b01a01007387 */ /* 0x0003e80000100a00 */
[----:B0-----:R-:W4:Y:S04]  /*dff0*/  LDL.LU.64 R2, [R1+0x1468] ;  /* 0x0014680001027983 */ /* 0x001f280000300a00 */
[----:B-1----:R-:W4:Y:S04]  /*e000*/  LDL.LU.64 R4, [R1+0x13f8] ;  /* 0x0013f80001047983 */ /* 0x002f280000300a00 */
[----:B------:R-:W4:Y:S04]  /*e010*/  LDL.LU.64 R26, [R1+0x1438] ;  /* 0x00143800011a7983 */ /* 0x000f280000300a00 */
[----:B---3--:R0:W-:Y:S04]  /*e020*/  STL.64 [R1+0x368], R16 ;  /* 0x0003681001007387 */ /* 0x0081e80000100a00 */
[----:B0-----:R-:W3:Y:S04]  /*e030*/  LDL.LU.64 R16, [R1+0x13f0] ;  /* 0x0013f00001107983 */ /* 0x001ee80000300a00 */
[----:B------:R0:W-:Y:S04]  /*e040*/  STL.64 [R1+0x398], R28 ;  /* 0x0003981c01007387 */ /* 0x0001e80000100a00 */
[----:B0-----:R-:W3:Y:S04]  /*e050*/  LDL.LU.64 R28, [R1+0x13c0] ;  /* 0x0013c000011c7983 */ /* 0x001ee80000300a00 */
[----:B------:R0:W-:Y:S04]  /*e060*/  STL.64 [R1+0x2d0], R8 ;  /* 0x0002d00801007387 */ /* 0x0001e80000100a00 */
[----:B------:R-:W-:Y:S04]  /*e070*/  STL.64 [R1+0x2e0], R12 ;  /* 0x0002e00c01007387 */ /* 0x000fe80000100a00 */
[----:B0-----:R-:W3:Y:S04]  /*e080*/  LDL.LU R8, [R1+0x1368] ;  /* 0x0013680001087983 */ /* 0x001ee80000300800 */
[----:B------:R-:W-:Y:S04]  /*e090*/  STL.64 [R1+0x300], R20 ;  /* 0x0003001401007387 */ /* 0x000fe80000100a00 */
[----:B------:R-:W3:Y:S04]  /*e0a0*/  LDL.LU R9, [R1+0x136c] ;  /* 0x00136c0001097983 */ /* 0x000ee80000300800 */
[----:B--2---:R-:W-:Y:S04]  /*e0b0*/  STL.64 [R1+0x310], R24 ;  /* 0x0003101801007387 */ /* 0x004fe80000100a00 */
[----:B------:R0:W-:Y:S04]  /*e0c0*/  STL.64 [R1+0x2c8], R6 ;  /* 0x0002c80601007387 */ /* 0x0001e80000100a00 */
[----:B------:R1:W-:Y:S04]  /*e0d0*/  STL.64 [R1+0x2e8], R14 ;  /* 0x0002e80e01007387 */ /* 0x0003e80000100a00 */
[----:B------:R2:W-:Y:S04]  /*e0e0*/  STL.64 [R1+0x2f8], R18 ;  /* 0x0002f81201007387 */ /* 0x0005e80000100a00 */
[----:B0-----:R-:W3:Y:S04]  /*e0f0*/  LDL.LU R6, [R1+0x1360] ;  /* 0x0013600001067983 */ /* 0x001ee80000300800 */
[----:B----4-:R0:W-:Y:S04]  /*e100*/  STL.64 [R1+0x380], R10 ;  /* 0x0003800a01007387 */ /* 0x0101e80000100a00 */
[----:B------:R-:W4:Y:S04]  /*e110*/  LDL.LU R7, [R1+0x1364] ;  /* 0x0013640001077983 */ /* 0x000f280000300800 */
[----:B------:R0:W-:Y:S04]  /*e120*/  STL.64 [R1+0x390], R22 ;  /* 0x0003901601007387 */ /* 0x0001e80000100a00 */
[----:B------:R-:W4:Y:S04]  /*e130*/  LDL.LU R12, [R1+0x1378] ;  /* 0x00137800010c7983 */ /* 0x000f280000300800 */
[----:B------:R-:W4:Y:S04]  /*e140*/  LDL.LU R13, [R1+0x137c] ;  /* 0x00137c00010d7983 */ /* 0x000f280000300800 */
[----:B-1----:R-:W4:Y:S04]  /*e150*/  LDL.LU R14, [R1+0x1380] ;  /* 0x00138000010e7983 */ /* 0x002f280000300800 */
        /* <DEDUP_REMOVED lines=9> */
[----:B------:R0:W-:Y:S04]  /*e1f0*/  STL.64 [R1+0x2b8], R2 ;  /* 0x0002b80201007387 */ /* 0x0001e80000100a00 */
[----:B------:R1:W-:Y:S04]  /*e200*/  STL.64 [R1+0x378], R4 ;  /* 0x0003780401007387 */ /* 0x0003e80000100a00 */
[----:B------:R1:W-:Y:S04]  /*e210*/  STL.64 [R1+0x318], R26 ;  /* 0x0003181a01007387 */ /* 0x0003e80000100a00 */
[----:B0-----:R-:W2:Y:S04]  /*e220*/  LDL.LU R2, [R1+0x1350] ;  /* 0x0013500001027983 */ /* 0x001ea80000300800 */
[----:B------:R-:W2:Y:S04]  /*e230*/  LDL.LU R3, [R1+0x1354] ;  /* 0x0013540001037983 */ /* 0x000ea80000300800 */
[----:B-1----:R-:W2:Y:S04]  /*e240*/  LDL.LU.64 R4, [R1+0x13e0] ;  /* 0x0013e00001047983 */ /* 0x002ea80000300a00 */
[----:B------:R-:W2:Y:S04]  /*e250*/  LDL.LU R27, [R1+0x13b0] ;  /* 0x0013b000011b7983 */ /* 0x000ea80000300800 */
        /* <DEDUP_REMOVED lines=14> */
[----:B------:R1:W-:Y:S04]  /*e340*/  STL.64 [R1+0x3a0], R2 ;  /* 0x0003a00201007387 */ /* 0x0003e80000100a00 */
[----:B------:R2:W-:Y:S01]  /*e350*/  STL.64 [R1+0x3a8], R4 ;  /* 0x0003a80401007387 */ /* 0x0005e20000100a00 */
[----:B0-----:R-:W-:Y:S01]  /*e360*/  FFMA.FTZ R28, R28, R29, R27 ;  /* 0x0000001d1c1c7223 */ /* 0x001fe2000001001b */
[----:B-1----:R-:W-:-:S02]  /*e370*/  HFMA2 R2, -RZ, RZ, 0, 0 ;  /* 0x00000000ff027431 */ /* 0x002fc400000001ff */
[C---:B------:R-:W-:Y:S02]  /*e380*/  VIADD R3, R1.reuse, 0x200 ;  /* 0x0000020001037836 */ /* 0x040fe40000000000 */
[----:B--2---:R-:W-:Y:S01]  /*e390*/  VIADD R5, R1, 0x400 ;  /* 0x0000040001057836 */ /* 0x004fe20000000000 */
[----:B---3--:R0:W-:Y:S06]  /*e3a0*/  STL.64 [R1+0x3d8], R16 ;  /* 0x0003d81001007387 */ /* 0x0081ec0000100a00 */
.L_x_19318:
[C---:B------:R-:W-:Y:S01]  /*e3b0*/  IMAD R8, R2.reuse, 0x4, R5 ;  /* 0x0000000402087824 */ /* 0x040fe200078e0205 */
[----:B-1-34-:R-:W2:Y:S04]  /*e3c0*/  LDL R9, [R1+0x3fc] ;  /* 0x0003fc0001097983 */ /* 0x01aea80000100800 */
[----:B------:R-:W2:Y:S04]  /*e3d0*/  LDL R6, [R8+0x208] ;  /* 0x0002080008067983 */ /* 0x000ea80000100800 */
[----:B------:R-:W3:Y:S04]  /*e3e0*/  LDL R4, [R1+0x1fc] ;  /* 0x0001fc0001047983 */ /* 0x000ee80000100800 */
[----:B------:R-:W4:Y:S01]  /*e3f0*/  LDL R7, [R8+0x8] ;  /* 0x0000080008077983 */ /* 0x000f220000100800 */
        /* <DEDUP_REMOVED lines=10> */
.L_x_19317:
[----:B01-34-:R-:W-:-:S05]  /*e4a0*/  LEA R9, R4, R3, 0x2 ;  /* 0x0000000304097211 */ /* 0x01bfca00078e10ff */
[----:B-1----:R-:W2:Y:S01]  /*e4b0*/  LDL.64 R6, [R9] ;  /* 0x0000000009067983 */ /* 0x002ea20000100a00 */
[----:B------:R-:W-:Y:S04]  /*e4c0*/  BSSY.RECONVERGENT B1, `(.L_x_19296) ;  /* 0x0000019000017945 */ /* 0x000fe80003800200 */
[----:B------:R-:W-:Y:S01]  /*e4d0*/  BSSY.RELIABLE B2, `(.L_x_19297) ;  /* 0x0000011000027945 */ /* 0x000fe20003800100 */
[----:B--2---:R-:W-:-:S13]  /*e4e0*/  FSETP.GT.FTZ.AND P0, PT, R7, R6, PT ;  /* 0x000000060700720b */ /* 0x004fda0003f14000 */
[----:B------:R-:W-:Y:S05]  /*e4f0*/  @!P0 BRA `(.L_x_19298) ;  /* 0x0000000000088947 */ /* 0x000fea0003800000 */
[----:B------:R1:W5:Y:S01]  /*e500*/  LDL R8, [R9+-0x200] ;  /* 0xfffe000009087983 */ /* 0x0003620000100800 */
[----:B------:R-:W-:Y:S05]  /*e510*/  BRA `(.L_x_19299) ;  /* 0x0000000000307947 */ /* 0x000fea0003800000 */
.L_x_19298:
        /* <DEDUP_REMOVED lines=12> */
.L_x_19299:
[----:B------:R-:W-:Y:S05]  /*e5e0*/  BSYNC.RELIABLE B2 ;  /* 0x0000000000027941 */ /* 0x000fea0003800100 */
.L_x_19297:
[----:B------:R-:W2:Y:S04]  /*e5f0*/  LDL R10, [R9+-0x1fc] ;  /* 0xfffe0400090a7983 */ /* 0x000ea80000100800 */
[----:B------:R-:W-:Y:S04]  /*e600*/  STL [R9], R7 ;  /* 0x0000000709007387 */ /* 0x000fe80000100800 */
[----:B-----5:R-:W-:Y:S04]  /*e610*/  STL [R9+-0x1fc], R8 ;  /* 0xfffe040809007387 */ /* 0x020fe80000100800 */
[----:B------:R3:W-:Y:S02]  /*e620*/  STL [R9+0x4], R6 ;  /* 0x0000040609007387 */ /* 0x0007e40000100800 */
[----:B---3--:R-:W-:-:S02]  /*e630*/  IMAD.MOV.U32 R6, RZ, RZ, R7 ;  /* 0x000000ffff067224 */ /* 0x008fc400078e0007 */
[----:B--2---:R2:W-:Y:S05]  /*e640*/  STL [R9+-0x200], R10 ;  /* 0xfffe000a09007387 */ /* 0x0045ea0000100800 */
.L_x_19300:
[----:B------:R-:W-:Y:S05]  /*e650*/  BSYNC.RECONVERGENT B1 ;  /* 0x0000000000017941 */ /* 0x000fea0003800200 */
.L_x_19296:
[----:B------:R-:W3:Y:S01]  /*e660*/  LDL R7, [R9+-0x4] ;  /* 0xfffffc0009077983 */ /* 0x000ee20000100800 */
[----:B------:R-:W-:Y:S04]  /*e670*/  BSSY.RECONVERGENT B1, `(.L_x_19301) ;  /* 0x0000016000017945 */ /* 0x000fe80003800200 */
[----:B------:R-:W-:Y:S01]  /*e680*/  BSSY.RELIABLE B2, `(.L_x_19302) ;  /* 0x000000e000027945 */ /* 0x000fe20003800100 */
[----:B---3--:R-:W-:-:S13]  /*e690*/  FSETP.GT.FTZ.AND P0, PT, R6, R7, PT ;  /* 0x000000070600720b */ /* 0x008fda0003f14000 */
[----:B------:R-:W-:Y:S05]  /*e6a0*/  @!P0 BRA `(.L_x_19303) ;  /* 0x0000000000088947 */ /* 0x000fea0003800000 */
[----:B------:R3:W5:Y:S01]  /*e6b0*/  LDL R8, [R9+-0x204] ;  /* 0xfffdfc0009087983 */ /* 0x0007620000100800 */
[----:B------:R-:W-:Y:S05]  /*e6c0*/  BRA `(.L_x_19304) ;  /* 0x0000000000247947 */ /* 0x000fea0003800000 */
.L_x_19303:
        /* <DEDUP_REMOVED lines=9> */
.L_x_19304:
[----:B------:R-:W-:Y:S05]  /*e760*/  BSYNC.RELIABLE B2 ;  /* 0x0000000000027941 */ /* 0x000fea0003800100 */
.L_x_19302:
[----:B-----5:R-:W-:Y:S01]  /*e770*/  STL [R9+-0x200], R8 ;  /* 0xfffe000809007387 */ /* 0x020fe20000100800 */
[----:B------:R-:W-:-:S03]  /*e780*/  IMAD.MOV.U32 R11, RZ, RZ, R10 ;  /* 0x000000ffff0b7224 */ /* 0x000fc600078e000a */
[----:B------:R-:W-:Y:S04]  /*e790*/  STL [R9+-0x4], R6 ;  /* 0xfffffc0609007387 */ /* 0x000fe80000100800 */
[----:B------:R-:W-:Y:S04]  /*e7a0*/  STL [R9+-0x204], R10 ;  /* 0xfffdfc0a09007387 */ /* 0x000fe80000100800 */
[----:B------:R4:W-:Y:S02]  /*e7b0*/  STL [R9], R7 ;  /* 0x0000000709007387 */ /* 0x0009e40000100800 */
[----:B----4-:R-:W-:-:S07]  /*e7c0*/  IMAD.MOV.U32 R7, RZ, RZ, R6 ;  /* 0x000000ffff077224 */ /* 0x010fce00078e0006 */
.L_x_19305:
[----:B------:R-:W-:Y:S05]  /*e7d0*/  BSYNC.RECONVERGENT B1 ;  /* 0x0000000000017941 */ /* 0x000fea0003800200 */
.L_x_19301:
[----:B------:R-:W4:Y:S01]  /*e7e0*/  LDL R6, [R9+-0x8] ;  /* 0xfffff80009067983 */ /* 0x000f220000100800 */
[----:B------:R-:W-:Y:S04]  /*e7f0*/  BSSY.RECONVERGENT B1, `(.L_x_19306) ;  /* 0x0000018000017945 */ /* 0x000fe80003800200 */
[----:B------:R-:W-:Y:S01]  /*e800*/  BSSY.RELIABLE B2, `(.L_x_19307) ;  /* 0x0000010000027945 */ /* 0x000fe20003800100 */
[----:B----4-:R-:W-:-:S13]  /*e810*/  FSETP.GT.FTZ.AND P0, PT, R7, R6, PT ;  /* 0x000000060700720b */ /* 0x010fda0003f14000 */
[----:B------:R-:W-:Y:S05]  /*e820*/  @!P0 BRA `(.L_x_19308) ;  /* 0x0000000000088947 */ /* 0x000fea0003800000 */
[----:B------:R4:W5:Y:S01]  /*e830*/  LDL R8, [R9+-0x208] ;  /* 0xfffdf80009087983 */ /* 0x0009620000100800 */
[----:B------:R-:W-:Y:S05]  /*e840*/  BRA `(.L_x_19309) ;  /* 0x00000000002c7947 */ /* 0x000fea0003800000 */
.L_x_19308:
        /* <DEDUP_REMOVED lines=11> */
.L_x_19309:
[----:B------:R-:W-:Y:S05]  /*e900*/  BSYNC.RELIABLE B2 ;  /* 0x0000000000027941 */ /* 0x000fea0003800100 */
.L_x_19307:
[----:B-----5:R-:W-:Y:S01]  /*e910*/  STL [R9+-0x204], R8 ;  /* 0xfffdfc0809007387 */ /* 0x020fe20000100800 */
[----:B--2---:R-:W-:-:S03]  /*e920*/  IMAD.MOV.U32 R10, RZ, RZ, R11 ;  /* 0x000000ffff0a7224 */ /* 0x004fc600078e000b */
[----:B------:R-:W-:Y:S04]  /*e930*/  STL [R9+-0x8], R7 ;  /* 0xfffff80709007387 */ /* 0x000fe80000100800 */
[----:B------:R-:W-:Y:S04]  /*e940*/  STL [R9+-0x208], R11 ;  /* 0xfffdf80b09007387 */ /* 0x000fe80000100800 */
[----:B------:R2:W-:Y:S02]  /*e950*/  STL [R9+-0x4], R6 ;  /* 0xfffffc0609007387 */ /* 0x0005e40000100800 */
[----:B--2---:R-:W-:-:S07]  /*e960*/  IMAD.MOV.U32 R6, RZ, RZ, R7 ;  /* 0x000000ffff067224 */ /* 0x004fce00078e0007 */
.L_x_19310:
[----:B------:R-:W-:Y:S05]  /*e970*/  BSYNC.RECONVERGENT B1 ;  /* 0x0000000000017941 */ /* 0x000fea0003800200 */
.L_x_19306:
        /* <DEDUP_REMOVED lines=11> */
.L_x_19314:
        /* <DEDUP_REMOVED lines=11> */
.L_x_19315:
[----:B------:R-:W-:Y:S05]  /*eae0*/  BSYNC.RELIABLE B2 ;  /* 0x0000000000027941 */ /* 0x000fea0003800100 */
.L_x_19313:
[----:B------:R0:W-:Y:S04]  /*eaf0*/  STL [R7+0x200], R6 ;  /* 0x0002000607007387 */ /* 0x0001e80000100800 */
[----:B------:R-:W2:Y:S04]  /*eb00*/  LDL R10, [R9+-0x208] ;  /* 0xfffdf800090a7983 */ /* 0x000ea80000100800 */
[----:B--2---:R0:W-:Y:S04]  /*eb10*/  STL [R7], R10 ;  /* 0x0000000a07007387 */ /* 0x0041e80000100800 */
[----:B------:R0:W-:Y:S04]  /*eb20*/  STL [R9+-0x8], R11 ;  /* 0xfffff80b09007387 */ /* 0x0001e80000100800 */
[----:B-----5:R0:W-:Y:S02]  /*eb30*/  STL [R9+-0x208], R8 ;  /* 0xfffdf80809007387 */ /* 0x0201e40000100800 */
.L_x_19316:
[----:B------:R-:W-:Y:S05]  /*eb40*/  BSYNC.RECONVERGENT B1 ;  /* 0x0000000000017941 */ /* 0x000fea0003800200 */
.L_x_19312:
[----:B------:R-:W-:Y:S01]  /*eb50*/  IADD3 R4, PT, PT, R4, -0x4, RZ ;  /* 0xfffffffc04047810 */ /* 0x000fe20007ffe0ff */
[----:B------:R-:W-:Y:S06]  /*eb60*/  BRA `(.L_x_19317) ;  /* 0xfffffff8004c7947 */ /* 0x000fec000383ffff */
.L_x_19311:
        /* <DEDUP_REMOVED lines=8> */
[----:B0-----:R0:W5:Y:S04]  /*ebf0*/  LDL.64 R16, [R1+0x28] ;  /* 0x0000280001107983 */ /* 0x0011680000100a00 */
[----:B------:R0:W5:Y:S04]  /*ec00*/  LDL.64 R14, [R1+0x30] ;  /* 0x00003000010e7983 */ /* 0x0001680000100a00 */
[----:B------:R0:W5:Y:S04]  /*ec10*/  LDL.64 R12, [R1+0x38] ;  /* 0x00003800010c7983 */ /* 0x0001680000100a00 */
[----:B------:R0:W5:Y:S04]  /*ec20*/  LDL.64 R10, [R1+0x40] ;  /* 0x00004000010a7983 */ /* 0x0001680000100a00 */
[----:B-1-34-:R0:W5:Y:S04]  /*ec30*/  LDL.64 R8, [R1+0x48] ;  /* 0x0000480001087983 */ /* 0x01a1680000100a00 */
[----:B------:R0:W5:Y:S04]  /*ec40*/  LDL.64 R6, [R1+0x50] ;  /* 0x0000500001067983 */ /* 0x0001680000100a00 */
[----:B------:R0:W5:Y:S04]  /*ec50*/  LDL.64 R4, [R1+0x58] ;  /* 0x0000580001047983 */ /* 0x0001680000100a00 */
        /* <DEDUP_REMOVED lines=232> */
.L_x_19295:
[----:B------:R-:W-:Y:S05]  /*fae0*/  BSYNC.RECONVERGENT B0 ;  /* 0x0000000000007941 */ /* 0x000fea0003800200 */
.L_x_19294:
        /* <DEDUP_REMOVED lines=1144> */
[----:B-1----:R-:W-:Y:S01]  /*14270*/  IADD3 R3, PT, PT, R1, 0x200, RZ ;  /* 0x0000020001037810 */ /* 0x002fe20007ffe0ff */
[----:B------:R-:W-:-:S02]  /*14280*/  IMAD.MOV.U32 R2, RZ, RZ, RZ ;  /* 0x000000ffff027224 */ /* 0x000fc400078e00ff */
[----:B--2---:R-:W-:Y:S01]  /*14290*/  VIADD R5, R1, 0x400 ;  /* 0x0000040001057836 */ /* 0x004fe20000000000 */
[----:B---3--:R0:W-:Y:S06]  /*142a0*/  STL.64 [R1+0x3d8], R16 ;  /* 0x0003d81001007387 */ /* 0x0081ec0000100a00 */
.L_x_19343:
        /* <DEDUP_REMOVED lines=15> */
.L_x_19342:
        /* <DEDUP_REMOVED lines=8> */
.L_x_19323:
        /* <DEDUP_REMOVED lines=12> */
.L_x_19324:
[----:B------:R-:W-:Y:S05]  /*144e0*/  BSYNC.RELIABLE B2 ;  /* 0x0000000000027941 */ /* 0x000fea0003800100 */
.L_x_19322:
[----:B------:R-:W2:Y:S04]  /*144f0*/  LDL R10, [R9+-0x1fc] ;  /* 0xfffe0400090a7983 */ /* 0x000ea80000100800 */
[----:B------:R-:W-:Y:S04]  /*14500*/  STL [R9], R7 ;  /* 0x0000000709007387 */ /* 0x000fe80000100800 */
[----:B-----5:R-:W-:Y:S04]  /*14510*/  STL [R9+-0x1fc], R8 ;  /* 0xfffe040809007387 */ /* 0x020fe80000100800 */
[----:B------:R3:W-:Y:S02]  /*14520*/  STL [R9+0x4], R6 ;  /* 0x0000040609007387 */ /* 0x0007e40000100800 */
[----:B---3--:R-:W-:-:S02]  /*14530*/  MOV R6, R7 ;  /* 0x0000000700067202 */ /* 0x008fc40000000f00 */
[----:B--2---:R2:W-:Y:S05]  /*14540*/  STL [R9+-0x200], R10 ;  /* 0xfffe000a09007387 */ /* 0x0045ea0000100800 */
.L_x_19325:
[----:B------:R-:W-:Y:S05]  /*14550*/  BSYNC.RECONVERGENT B1 ;  /* 0x0000000000017941 */ /* 0x000fea0003800200 */
.L_x_19321:
[----:B------:R-:W3:Y:S01]  /*14560*/  LDL R7, [R9+-0x4] ;  /* 0xfffffc0009077983 */ /* 0x000ee20000100800 */
[----:B------:R-:W-:Y:S04]  /*14570*/  BSSY.RECONVERGENT B1, `(.L_x_19326) ;  /* 0x0000016000017945 */ /* 0x000fe80003800200 */
[----:B------:R-:W-:Y:S01]  /*14580*/  BSSY.RELIABLE B2, `(.L_x_19327) ;  /* 0x000000e000027945 */ /* 0x000fe20003800100 */
[----:B---3--:R-:W-:-:S13]  /*14590*/  FSETP.GT.FTZ.AND P0, PT, R6, R7, PT ;  /* 0x000000070600720b */ /* 0x008fda0003f14000 */
[----:B------:R-:W-:Y:S05]  /*145a0*/  @!P0 BRA `(.L_x_19328) ;  /* 0x0000000000088947 */ /* 0x000fea0003800000 */
[----:B------:R3:W5:Y:S01]  /*145b0*/  LDL R8, [R9+-0x204] ;  /* 0xfffdfc0009087983 */ /* 0x0007620000100800 */
[----:B------:R-:W-:Y:S05]  /*145c0*/  BRA `(.L_x_19329) ;  /* 0x0000000000247947 */ /* 0x000fea0003800000 */
.L_x_19328:
        /* <DEDUP_REMOVED lines=9> */
.L_x_19329:
[----:B------:R-:W-:Y:S05]  /*14660*/  BSYNC.RELIABLE B2 ;  /* 0x0000000000027941 */ /* 0x000fea0003800100 */
.L_x_19327:
[----:B-----5:R-:W-:Y:S01]  /*14670*/  STL [R9+-0x200], R8 ;  /* 0xfffe000809007387 */ /* 0x020fe20000100800 */
[----:B------:R-:W-:-:S03]  /*14680*/  MOV R11, R10 ;  /* 0x0000000a000b7202 */ /* 0x000fc60000000f00 */
[----:B------:R-:W-:Y:S04]  /*14690*/  STL [R9+-0x4], R6 ;  /* 0xfffffc0609007387 */ /* 0x000fe80000100800 */
[----:B------:R-:W-:Y:S04]  /*146a0*/  STL [R9+-0x204], R10 ;  /* 0xfffdfc0a09007387 */ /* 0x000fe80000100800 */
[----:B------:R4:W-:Y:S02]  /*146b0*/  STL [R9], R7 ;  /* 0x0000000709007387 */ /* 0x0009e40000100800 */
[----:B----4-:R-:W-:-:S07]  /*146c0*/  IMAD.MOV.U32 R7, RZ, RZ, R6 ;  /* 0x000000ffff077224 */ /* 0x010fce00078e0006 */
.L_x_19330:
[----:B------:R-:W-:Y:S05]  /*146d0*/  BSYNC.RECONVERGENT B1 ;  /* 0x0000000000017941 */ /* 0x000fea0003800200 */
.L_x_19326:
[----:B------:R-:W4:Y:S01]  /*146e0*/  LDL R6, [R9+-0x8] ;  /* 0xfffff80009067983 */ /* 0x000f220000100800 */
[----:B------:R-:W-:Y:S04]  /*146f0*/  BSSY.RECONVERGENT B1, `(.L_x_19331) ;  /* 0x0000018000017945 */ /* 0x000fe80003800200 */
[----:B------:R-:W-:Y:S01]  /*14700*/  BSSY.RELIABLE B2, `(.L_x_19332) ;  /* 0x0000010000027945 */ /* 0x000fe20003800100 */
[----:B----4-:R-:W-:-:S13]  /*14710*/  FSETP.GT.FTZ.AND P0, PT, R7, R6, PT ;  /* 0x000000060700720b */ /* 0x010fda0003f14000 */
[----:B------:R-:W-:Y:S05]  /*14720*/  @!P0 BRA `(.L_x_19333) ;  /* 0x0000000000088947 */ /* 0x000fea0003800000 */
[----:B------:R4:W5:Y:S01]  /*14730*/  LDL R8, [R9+-0x208] ;  /* 0xfffdf80009087983 */ /* 0x0009620000100800 */
[----:B------:R-:W-:Y:S05]  /*14740*/  BRA `(.L_x_19334) ;  /* 0x00000000002c7947 */ /* 0x000fea0003800000 */
.L_x_19333:
        /* <DEDUP_REMOVED lines=11> */
.L_x_19334:
[----:B------:R-:W-:Y:S05]  /*14800*/  BSYNC.RELIABLE B2 ;  /* 0x0000000000027941 */ /* 0x000fea0003800100 */
.L_x_19332:
[----:B-----5:R-:W-:Y:S01]  /*14810*/  STL [R9+-0x204], R8 ;  /* 0xfffdfc0809007387 */ /* 0x020fe20000100800 */
[----:B--2---:R-:W-:-:S03]  /*14820*/  IMAD.MOV.U32 R10, RZ, RZ, R11 ;  /* 0x000000ffff0a7224 */ /* 0x004fc600078e000b */
[----:B------:R-:W-:Y:S04]  /*14830*/  STL [R9+-0x8], R7 ;  /* 0xfffff80709007387 */ /* 0x000fe80000100800 */
[----:B------:R-:W-:Y:S04]  /*14840*/  STL [R9+-0x208], R11 ;  /* 0xfffdf80b09007387 */ /* 0x000fe80000100800 */
[----:B------:R2:W-:Y:S02]  /*14850*/  STL [R9+-0x4], R6 ;  /* 0xfffffc0609007387 */ /* 0x0005e40000100800 */
[----:B--2---:R-:W-:-:S07]  /*14860*/  MOV R6, R7 ;  /* 0x0000000700067202 */ /* 0x004fce0000000f00 */
.L_x_19335:
[----:B------:R-:W-:Y:S05]  /*14870*/  BSYNC.RECONVERGENT B1 ;  /* 0x0000000000017941 */ /* 0x000fea0003800200 */
.L_x_19331:
        /* <DEDUP_REMOVED lines=11> */
.L_x_19339:
        /* <DEDUP_REMOVED lines=11> */
.L_x_19340:
[----:B------:R-:W-:Y:S05]  /*149e0*/  BSYNC.RELIABLE B2 ;  /* 0x0000000000027941 */ /* 0x000fea0003800100 */
.L_x_19338:
[----:B------:R0:W-:Y:S04]  /*149f0*/  STL [R7+0x200], R6 ;  /* 0x0002000607007387 */ /* 0x0001e80000100800 */
[----:B------:R-:W2:Y:S04]  /*14a00*/  LDL R10, [R9+-0x208] ;  /* 0xfffdf800090a7983 */ /* 0x000ea80000100800 */
[----:B--2---:R0:W-:Y:S04]  /*14a10*/  STL [R7], R10 ;  /* 0x0000000a07007387 */ /* 0x0041e80000100800 */
[----:B------:R0:W-:Y:S04]  /*14a20*/  STL [R9+-0x8], R11 ;  /* 0xfffff80b09007387 */ /* 0x0001e80000100800 */
[----:B-----5:R0:W-:Y:S02]  /*14a30*/  STL [R9+-0x208], R8 ;  /* 0xfffdf80809007387 */ /* 0x0201e40000100800 */
.L_x_19341:
[----:B------:R-:W-:Y:S05]  /*14a40*/  BSYNC.RECONVERGENT B1 ;  /* 0x0000000000017941 */ /* 0x000fea0003800200 */
.L_x_19337:
[----:B------:R-:W-:Y:S01]  /*14a50*/  VIADD R4, R4, 0xfffffffc ;  /* 0xfffffffc04047836 */ /* 0x000fe20000000000 */
[----:B------:R-:W-:Y:S06]  /*14a60*/  BRA `(.L_x_19342) ;  /* 0xfffffff8004c7947 */ /* 0x000fec000383ffff */
.L_x_19336:
        /* <DEDUP_REMOVED lines=247> */
.L_x_19320:
[----:B------:R-:W-:Y:S05]  /*159e0*/  BSYNC.RECONVERGENT B0 ;  /* 0x0000000000007941 */ /* 0x000fea0003800200 */
.L_x_19319:
        /* <DEDUP_REMOVED lines=1147> */
.L_x_19368:
        /* <DEDUP_REMOVED lines=16> */
.L_x_19367:
        /* <DEDUP_REMOVED lines=8> */
.L_x_19348:
        /* <DEDUP_REMOVED lines=12> */
.L_x_19349:
[----:B------:R-:W-:Y:S05]  /*1a3e0*/  BSYNC.RELIABLE B2 ;  /* 0x0000000000027941 */ /* 0x000fea0003800100 */
.L_x_19347:
[----:B------:R-:W2:Y:S04]  /*1a3f0*/  LDL R10, [R5+-0x1fc] ;  /* 0xfffe0400050a7983 */ /* 0x000ea80000100800 */
[----:B------:R-:W-:Y:S04]  /*1a400*/  STL [R5], R7 ;  /* 0x0000000705007387 */ /* 0x000fe80000100800 */
[----:B-----5:R-:W-:Y:S04]  /*1a410*/  STL [R5+-0x1fc], R8 ;  /* 0xfffe040805007387 */ /* 0x020fe80000100800 */
[----:B------:R3:W-:Y:S02]  /*1a420*/  STL [R5+0x4], R6 ;  /* 0x0000040605007387 */ /* 0x0007e40000100800 */
[----:B---3--:R-:W-:-:S02]  /*1a430*/  IMAD.MOV.U32 R6, RZ, RZ, R7 ;  /* 0x000000ffff067224 */ /* 0x008fc400078e0007 */
[----:B--2---:R2:W-:Y:S05]  /*1a440*/  STL [R5+-0x200], R10 ;  /* 0xfffe000a05007387 */ /* 0x0045ea0000100800 */
.L_x_19350:
[----:B------:R-:W-:Y:S05]  /*1a450*/  BSYNC.RECONVERGENT B1 ;  /* 0x0000000000017941 */ /* 0x000fea0003800200 */
.L_x_19346:
[----:B------:R-:W3:Y:S01]  /*1a460*/  LDL R7, [R5+-0x4] ;  /* 0xfffffc0005077983 */ /* 0x000ee20000100800 */
[----:B------:R-:W-:Y:S04]  /*1a470*/  BSSY.RECONVERGENT B1, `(.L_x_19351) ;  /* 0x0000016000017945 */ /* 0x000fe80003800200 */
[----:B------:R-:W-:Y:S01]  /*1a480*/  BSSY.RELIABLE B2, `(.L_x_19352) ;  /* 0x000000e000027945 */ /* 0x000fe20003800100 */
[----:B---3--:R-:W-:-:S13]  /*1a490*/  FSETP.GT.FTZ.AND P0, PT, R6, R7, PT ;  /* 0x000000070600720b */ /* 0x008fda0003f14000 */
[----:B------:R-:W-:Y:S05]  /*1a4a0*/  @!P0 BRA `(.L_x_19353) ;  /* 0x0000000000088947 */ /* 0x000fea0003800000 */
[----:B------:R3:W5:Y:S01]  /*1a4b0*/  LDL R8, [R5+-0x204] ;  /* 0xfffdfc0005087983 */ /* 0x0007620000100800 */
[----:B------:R-:W-:Y:S05]  /*1a4c0*/  BRA `(.L_x_19354) ;  /* 0x0000000000247947 */ /* 0x000fea0003800000 */
.L_x_19353:
        /* <DEDUP_REMOVED lines=9> */
.L_x_19354:
[----:B------:R-:W-:Y:S05]  /*1a560*/  BSYNC.RELIABLE B2 ;  /* 0x0000000000027941 */ /* 0x000fea0003800100 */
.L_x_19352:
[----:B-----5:R-:W-:Y:S01]  /*1a570*/  STL [R5+-0x200], R8 ;  /* 0xfffe000805007387 */ /* 0x020fe20000100800 */
[----:B------:R-:W-:-:S03]  /*1a580*/  IMAD.MOV.U32 R9, RZ, RZ, R10 ;  /* 0x000000ffff097224 */ /* 0x000fc600078e000a */
[----:B------:R-:W-:Y:S04]  /*1a590*/  STL [R5+-0x4], R6 ;  /* 0xfffffc0605007387 */ /* 0x000fe80000100800 */
[----:B------:R-:W-:Y:S04]  /*1a5a0*/  STL [R5+-0x204], R10 ;  /* 0xfffdfc0a05007387 */ /* 0x000fe80000100800 */
[----:B------:R4:W-:Y:S02]  /*1a5b0*/  STL [R5], R7 ;  /* 0x0000000705007387 */ /* 0x0009e40000100800 */
[----:B----4-:R-:W-:-:S07]  /*1a5c0*/  MOV R7, R6 ;  /* 0x0000000600077202 */ /* 0x010fce0000000f00 */
.L_x_19355:
[----:B------:R-:W-:Y:S05]  /*1a5d0*/  BSYNC.RECONVERGENT B1 ;  /* 0x0000000000017941 */ /* 0x000fea0003800200 */
.L_x_19351:
[----:B------:R-:W4:Y:S01]  /*1a5e0*/  LDL R6, [R5+-0x8] ;  /* 0xfffff80005067983 */ /* 0x000f220000100800 */
[----:B------:R-:W-:Y:S04]  /*1a5f0*/  BSSY.RECONVERGENT B1, `(.L_x_19356) ;  /* 0x0000018000017945 */ /* 0x000fe80003800200 */
[----:B------:R-:W-:Y:S01]  /*1a600*/  BSSY.RELIABLE B2, `(.L_x_19357) ;  /* 0x0000010000027945 */ /* 0x000fe20003800100 */
[----:B----4-:R-:W-:-:S13]  /*1a610*/  FSETP.GT.FTZ.AND P0, PT, R7, R6, PT ;  /* 0x000000060700720b */ /* 0x010fda0003f14000 */
[----:B------:R-:W-:Y:S05]  /*1a620*/  @!P0 BRA `(.L_x_19358) ;  /* 0x0000000000088947 */ /* 0x000fea0003800000 */
[----:B------:R4:W5:Y:S01]  /*1a630*/  LDL R8, [R5+-0x208] ;  /* 0xfffdf80005087983 */ /* 0x0009620000100800 */
[----:B------:R-:W-:Y:S05]  /*1a640*/  BRA `(.L_x_19359) ;  /* 0x00000000002c7947 */ /* 0x000fea0003800000 */
.L_x_19358:
        /* <DEDUP_REMOVED lines=11> */
.L_x_19359:
[----:B------:R-:W-:Y:S05]  /*1a700*/  BSYNC.RELIABLE B2 ;  /* 0x0000000000027941 */ /* 0x000fea0003800100 */
.L_x_19357:
[----:B-----5:R-:W-:Y:S01]  /*1a710*/  STL [R5+-0x204], R8 ;  /* 0xfffdfc0805007387 */ /* 0x020fe20000100800 */
[----:B--2---:R-:W-:-:S03]  /*1a720*/  MOV R10, R9 ;  /* 0x00000009000a7202 */ /* 0x004fc60000000f00 */
[----:B------:R-:W-:Y:S04]  /*1a730*/  STL [R5+-0x8], R7 ;  /* 0xfffff80705007387 */ /* 0x000fe80000100800 */
[----:B------:R-:W-:Y:S04]  /*1a740*/  STL [R5+-0x208], R9 ;  /* 0xfffdf80905007387 */ /* 0x000fe80000100800 */
[----:B------:R2:W-:Y:S02]  /*1a750*/  STL [R5+-0x4], R6 ;  /* 0xfffffc0605007387 */ /* 0x0005e40000100800 */
[----:B--2---:R-:W-:-:S07]  /*1a760*/  IMAD.MOV.U32 R6, RZ, RZ, R7 ;  /* 0x000000ffff067224 */ /* 0x004fce00078e0007 */
.L_x_19360:
[----:B------:R-:W-:Y:S05]  /*1a770*/  BSYNC.RECONVERGENT B1 ;  /* 0x0000000000017941 */ /* 0x000fea0003800200 */
.L_x_19356:
        /* <DEDUP_REMOVED lines=11> */
.L_x_19364:
        /* <DEDUP_REMOVED lines=11> */
.L_x_19365:
[----:B------:R-:W-:Y:S05]  /*1a8e0*/  BSYNC.RELIABLE B2 ;  /* 0x0000000000027941 */ /* 0x000fea0003800100 */
.L_x_19363:
[----:B------:R0:W-:Y:S04]  /*1a8f0*/  STL [R7+0x200], R6 ;  /* 0x0002000607007387 */ /* 0x0001e80000100800 */
[----:B------:R-:W2:Y:S04]  /*1a900*/  LDL R10, [R5+-0x208] ;  /* 0xfffdf800050a7983 */ /* 0x000ea80000100800 */
[----:B--2---:R0:W-:Y:S04]  /*1a910*/  STL [R7], R10 ;  /* 0x0000000a07007387 */ /* 0x0041e80000100800 */
[----:B------:R0:W-:Y:S04]  /*1a920*/  STL [R5+-0x8], R9 ;  /* 0xfffff80905007387 */ /* 0x0001e80000100800 */
[----:B-----5:R0:W-:Y:S02]  /*1a930*/  STL [R5+-0x208], R8 ;  /* 0xfffdf80805007387 */ /* 0x0201e40000100800 */
.L_x_19366:
[----:B------:R-:W-:Y:S05]  /*1a940*/  BSYNC.RECONVERGENT B1 ;  /* 0x0000000000017941 */ /* 0x000fea0003800200 */
.L_x_19362:
[----:B------:R-:W-:Y:S01]  /*1a950*/  VIADD R4, R4, 0xfffffffc ;  /* 0xfffffffc04047836 */ /* 0x000fe20000000000 */
[----:B------:R-:W-:Y:S06]  /*1a960*/  BRA `(.L_x_19367) ;  /* 0xfffffff8004c7947 */ /* 0x000fec000383ffff */
.L_x_19361:
        /* <DEDUP_REMOVED lines=247> */
.L_x_19345:
[----:B------:R-:W-:Y:S05]  /*1b8e0*/  BSYNC.RECONVERGENT B0 ;  /* 0x0000000000007941 */ /* 0x000fea0003800200 */
.L_x_19344:
        /* <DEDUP_REMOVED lines=1147> */
.L_x_19393:
        /* <DEDUP_REMOVED lines=16> */
.L_x_19392:
        /* <DEDUP_REMOVED lines=8> */
.L_x_19373:
        /* <DEDUP_REMOVED lines=12> */
.L_x_19374:
[----:B------:R-:W-:Y:S05]  /*202e0*/  BSYNC.RELIABLE B2 ;  /* 0x0000000000027941 */ /* 0x000fea0003800100 */
.L_x_19372:
[----:B------:R-:W2:Y:S04]  /*202f0*/  LDL R10, [R5+-0x1fc] ;  /* 0xfffe0400050a7983 */ /* 0x000ea80000100800 */
[----:B------:R-:W-:Y:S04]  /*20300*/  STL [R5], R7 ;  /* 0x0000000705007387 */ /* 0x000fe80000100800 */
[----:B-----5:R-:W-:Y:S04]  /*20310*/  STL [R5+-0x1fc], R8 ;  /* 0xfffe040805007387 */ /* 0x020fe80000100800 */
[----:B------:R3:W-:Y:S02]  /*20320*/  STL [R5+0x4], R6 ;  /* 0x0000040605007387 */ /* 0x0007e40000100800 */
[----:B---3--:R-:W-:-:S02]  /*20330*/  IMAD.MOV.U32 R6, RZ, RZ, R7 ;  /* 0x000000ffff067224 */ /* 0x008fc400078e0007 */
[----:B--2---:R2:W-:Y:S05]  /*20340*/  STL [R5+-0x200], R10 ;  /* 0xfffe000a05007387 */ /* 0x0045ea0000100800 */
.L_x_19375:
[----:B------:R-:W-:Y:S05]  /*20350*/  BSYNC.RECONVERGENT B1 ;  /* 0x0000000000017941 */ /* 0x000fea0003800200 */
.L_x_19371:
[----:B------:R-:W3:Y:S01]  /*20360*/  LDL R7, [R5+-0x4] ;  /* 0xfffffc0005077983 */ /* 0x000ee20000100800 */
[----:B------:R-:W-:Y:S04]  /*20370*/  BSSY.RECONVERGENT B1, `(.L_x_19376) ;  /* 0x0000016000017945 */ /* 0x000fe80003800200 */
[----:B------:R-:W-:Y:S01]  /*20380*/  BSSY.RELIABLE B2, `(.L_x_19377) ;  /* 0x000000e000027945 */ /* 0x000fe20003800100 */
[----:B---3--:R-:W-:-:S13]  /*20390*/  FSETP.GT.FTZ.AND P0, PT, R6, R7, PT ;  /* 0x000000070600720b */ /* 0x008fda0003f14000 */
[----:B------:R-:W-:Y:S05]  /*203a0*/  @!P0 BRA `(.L_x_19378) ;  /* 0x0000000000088947 */ /* 0x000fea0003800000 */
[----:B------:R3:W5:Y:S01]  /*203b0*/  LDL R8, [R5+-0x204] ;  /* 0xfffdfc0005087983 */ /* 0x0007620000100800 */
[----:B------:R-:W-:Y:S05]  /*203c0*/  BRA `(.L_x_19379) ;  /* 0x0000000000247947 */ /* 0x000fea0003800000 */
.L_x_19378:
        /* <DEDUP_REMOVED lines=9> */
.L_x_19379:
[----:B------:R-:W-:Y:S05]  /*20460*/  BSYNC.RELIABLE B2 ;  /* 0x0000000000027941 */ /* 0x000fea0003800100 */
.L_x_19377:
[----:B-----5:R-:W-:Y:S01]  /*20470*/  STL [R5+-0x200], R8 ;  /* 0xfffe000805007387 */ /* 0x020fe20000100800 */
[----:B------:R-:W-:-:S03]  /*20480*/  IMAD.MOV.U32 R9, RZ, RZ, R10 ;  /* 0x000000ffff097224 */ /* 0x000fc600078e000a */
[----:B------:R-:W-:Y:S04]  /*20490*/  STL [R5+-0x4], R6 ;  /* 0xfffffc0605007387 */ /* 0x000fe80000100800 */
[----:B------:R-:W-:Y:S04]  /*204a0*/  STL [R5+-0x204], R10 ;  /* 0xfffdfc0a05007387 */ /* 0x000fe80000100800 */
[----:B------:R4:W-:Y:S02]  /*204b0*/  STL [R5], R7 ;  /* 0x0000000705007387 */ /* 0x0009e40000100800 */
[----:B----4-:R-:W-:-:S07]  /*204c0*/  IMAD.MOV.U32 R7, RZ, RZ, R6 ;  /* 0x000000ffff077224 */ /* 0x010fce00078e0006 */
.L_x_19380:
[----:B------:R-:W-:Y:S05]  /*204d0*/  BSYNC.RECONVERGENT B1 ;  /* 0x0000000000017941 */ /* 0x000fea0003800200 */
.L_x_19376:
[----:B------:R-:W4:Y:S01]  /*204e0*/  LDL R6, [R5+-0x8] ;  /* 0xfffff80005067983 */ /* 0x000f220000100800 */
[----:B------:R-:W-:Y:S04]  /*204f0*/  BSSY.RECONVERGENT B1, `(.L_x_19381) ;  /* 0x0000018000017945 */ /* 0x000fe80003800200 */
[----:B------:R-:W-:Y:S01]  /*20500*/  BSSY.RELIABLE B2, `(.L_x_19382) ;  /* 0x0000010000027945 */ /* 0x000fe20003800100 */
[----:B----4-:R-:W-:-:S13]  /*20510*/  FSETP.GT.FTZ.AND P0, PT, R7, R6, PT ;  /* 0x000000060700720b */ /* 0x010fda0003f14000 */
[----:B------:R-:W-:Y:S05]  /*20520*/  @!P0 BRA `(.L_x_19383) ;  /* 0x0000000000088947 */ /* 0x000fea0003800000 */
[----:B------:R4:W5:Y:S01]  /*20530*/  LDL R8, [R5+-0x208] ;  /* 0xfffdf80005087983 */ /* 0x0009620000100800 */
[----:B------:R-:W-:Y:S05]  /*20540*/  BRA `(.L_x_19384) ;  /* 0x00000000002c7947 */ /* 0x000fea0003800000 */
.L_x_19383:
        /* <DEDUP_REMOVED lines=11> */
.L_x_19384:
[----:B------:R-:W-:Y:S05]  /*20600*/  BSYNC.RELIABLE B2 ;  /* 0x0000000000027941 */ /* 0x000fea0003800100 */
.L_x_19382:
[----:B-----5:R-:W-:Y:S01]  /*20610*/  STL [R5+-0x204], R8 ;  /* 0xfffdfc0805007387 */ /* 0x020fe20000100800 */
[----:B--2---:R-:W-:-:S03]  /*20620*/  IMAD.MOV.U32 R10, RZ, RZ, R9 ;  /* 0x000000ffff0a7224 */ /* 0x004fc600078e0009 */
[----:B------:R-:W-:Y:S04]  /*20630*/  STL [R5+-0x8], R7 ;  /* 0xfffff80705007387 */ /* 0x000fe80000100800 */
[----:B------:R-:W-:Y:S04]  /*20640*/  STL [R5+-0x208], R9 ;  /* 0xfffdf80905007387 */ /* 0x000fe80000100800 */
[----:B------:R2:W-:Y:S02]  /*20650*/  STL [R5+-0x4], R6 ;  /* 0xfffffc0605007387 */ /* 0x0005e40000100800 */
[----:B--2---:R-:W-:-:S07]  /*20660*/  IMAD.MOV.U32 R6, RZ, RZ, R7 ;  /* 0x000000ffff067224 */ /* 0x004fce00078e0007 */
.L_x_19385:
[----:B------:R-:W-:Y:S05]  /*20670*/  BSYNC.RECONVERGENT B1 ;  /* 0x0000000000017941 */ /* 0x000fea0003800200 */
.L_x_19381:
        /* <DEDUP_REMOVED lines=11> */
.L_x_19389:
        /* <DEDUP_REMOVED lines=11> */
.L_x_19390:
[----:B------:R-:W-:Y:S05]  /*207e0*/  BSYNC.RELIABLE B2 ;  /* 0x0000000000027941 */ /* 0x000fea0003800100 */
.L_x_19388:
[----:B------:R0:W-:Y:S04]  /*207f0*/  STL [R7+0x200], R6 ;  /* 0x0002000607007387 */ /* 0x0001e80000100800 */
[----:B------:R-:W2:Y:S04]  /*20800*/  LDL R10, [R5+-0x208] ;  /* 0xfffdf800050a7983 */ /* 0x000ea80000100800 */
[----:B--2---:R0:W-:Y:S04]  /*20810*/  STL [R7], R10 ;  /* 0x0000000a07007387 */ /* 0x0041e80000100800 */
[----:B------:R0:W-:Y:S04]  /*20820*/  STL [R5+-0x8], R9 ;  /* 0xfffff80905007387 */ /* 0x0001e80000100800 */
[----:B-----5:R0:W-:Y:S02]  /*20830*/  STL [R5+-0x208], R8 ;  /* 0xfffdf80805007387 */ /* 0x0201e40000100800 */
.L_x_19391:
[----:B------:R-:W-:Y:S05]  /*20840*/  BSYNC.RECONVERGENT B1 ;  /* 0x0000000000017941 */ /* 0x000fea0003800200 */
.L_x_19387:
[----:B------:R-:W-:Y:S01]  /*20850*/  IADD3 R4, PT, PT, R4, -0x4, RZ ;  /* 0xfffffffc04047810 */ /* 0x000fe20007ffe0ff */
[----:B------:R-:W-:Y:S06]  /*20860*/  BRA `(.L_x_19392) ;  /* 0xfffffff8004c7947 */ /* 0x000fec000383ffff */
.L_x_19386:
        /* <DEDUP_REMOVED lines=247> */
.L_x_19370:
[----:B------:R-:W-:Y:S05]  /*217e0*/  BSYNC.RECONVERGENT B0 ;  /* 0x0000000000007941 */ /* 0x000fea0003800200 */
.L_x_19369:
        /* <DEDUP_REMOVED lines=11> */
[----:B---3--:R-:W-:Y:S02]  /*218a0*/  MOV R3, R28 ;  /* 0x0000001c00037202 */ /* 0x008fe40000000f00 */
[----:B-1----:R-:W-:Y:S02]  /*218b0*/  LEA R0, R0, R2, 0x18 ;  /* 0x0000000200007211 */ /* 0x002fe400078ec0ff */
[----:B------:R-:W1:Y:S02]  /*218c0*/  S2R R2, SR_TID.X ;  /* 0x0000000000027919 */ /* 0x000e640000002100 */
[----:B-1----:R-:W-:-:S05]  /*218d0*/  SHF.R.U32.HI R2, RZ, 0x5, R2 ;  /* 0x00000005ff027819 */ /* 0x002fca0000011602 */
[----:B------:R-:W-:Y:S01]  /*218e0*/  IMAD R0, R2, 0x408, R0 ;  /* 0x0000040802007824 */ /* 0x000fe200078e0200 */
[----:B------:R-:W-:Y:S01]  /*218f0*/  STL.64 [R1+0x13d8], R22 ;  /* 0x0013d81601007387 */ /* 0x000fe20000100a00 */
[----:B------:R-:W-:-:S03]  /*21900*/  IMAD.MOV.U32 R2, RZ, RZ, R29 ;  /* 0x000000ffff027224 */ /* 0x000fc600078e001d */
[----:B------:R1:W-:Y:S01]  /*21910*/  STS.64 [R0+0x60], R6 ;  /* 0x0000600600007388 */ /* 0x0003e20000000a00 */
[----:B----4-:R-:W-:-:S03]  /*21920*/  IMAD.MOV.U32 R28, RZ, RZ, R2 ;  /* 0x000000ffff1c7224 */ /* 0x010fc600078e0002 */
[----:B------:R2:W-:Y:S04]  /*21930*/  STS.64 [R0+0x20], R22 ;  /* 0x0000201600007388 */ /* 0x0005e80000000a00 */
        /* <DEDUP_REMOVED lines=16> */
[----:B------:R-:W-:-:S03]  /*21a40*/  IMAD.MOV.U32 R29, RZ, RZ, R3 ;  /* 0x000000ffff1d7224 */ /* 0x000fc600078e0003 */
        /* <DEDUP_REMOVED lines=486> */
.L_x_19395:
[----:B------:R-:W-:Y:S05]  /*238b0*/  BSYNC.RECONVERGENT B0 ;  /* 0x0000000000007941 */ /* 0x000fea0003800200 */
.L_x_19394:
        /* <DEDUP_REMOVED lines=165> */
[----:B0-----:R-:W-:-:S03]  /*24310*/  MOV R12, R4 ;  /* 0x00000004000c7202 */ /* 0x001fc60000000f00 */
[----:B------:R0:W-:Y:S01]  /*24320*/  STL [R1+0x173c], R15 ;  /* 0x00173c0f01007387 */ /* 0x0001e20000100800 */
[----:B-1----:R-:W-:Y:S02]  /*24330*/  IMAD.MOV.U32 R13, RZ, RZ, R5 ;  /* 0x000000ffff0d7224 */ /* 0x002fe400078e0005 */
[----:B--2---:R-:W-:Y:S01]  /*24340*/  IMAD.MOV.U32 R14, RZ, RZ, R6 ;  /* 0x000000ffff0e7224 */ /* 0x004fe200078e0006 */
[----:B0-----:R-:W-:-:S04]  /*24350*/  MOV R15, R7 ;  /* 0x00000007000f7202 */ /* 0x001fc80000000f00 */
[----:B------:R-:W-:Y:S04]  /*24360*/  STL [R1+0x1768], R14 ;  /* 0x0017680e01007387 */ /* 0x000fe80000100800 */
[----:B------:R-:W-:Y:S04]  /*24370*/  STL [R1+0x176c], R15 ;  /* 0x00176c0f01007387 */ /* 0x000fe80000100800 */
[----:B------:R-:W-:Y:S04]  /*24380*/  STL [R1+0x1764], R13 ;  /* 0x0017640d01007387 */ /* 0x000fe80000100800 */
[----:B------:R-:W-:Y:S04]  /*24390*/  STL [R1+0x1760], R12 ;  /* 0x0017600c01007387 */ /* 0x000fe80000100800 */
[----:B------:R-:W0:Y:S04]  /*243a0*/  LDS.128 R4, [UR4+0x7b0] ;  /* 0x0007b004ff047984 */ /* 0x000e280008000c00 */
[----:B------:R-:W1:Y:S01]  /*243b0*/  LDS.128 R12, [UR4+0x7a0] ;  /* 0x0007a004ff0c7984 */ /* 0x000e620008000c00 */
[----:B0-----:R-:W-:Y:S01]  /*243c0*/  IMAD.MOV.U32 R3, RZ, RZ, R5 ;  /* 0x000000ffff037224 */ /* 0x001fe200078e0005 */
[----:B------:R-:W-:Y:S01]  /*243d0*/  MOV R2, R6 ;  /* 0x0000000600027202 */ /* 0x000fe20000000f00 */
[----:B-1----:R-:W-:Y:S01]  /*243e0*/  IMAD.MOV.U32 R5, RZ, RZ, R12 ;  /* 0x000000ffff057224 */ /* 0x002fe200078e000c */
[----:B------:R-:W-:Y:S01]  /*243f0*/  MOV R6, R13 ;  /* 0x0000000d00067202 */ /* 0x000fe20000000f00 */
[----:B------:R-:W-:-:S02]  /*24400*/  IMAD.MOV.U32 R8, RZ, RZ, R14 ;  /* 0x000000ffff087224 */ /* 0x000fc400078e000e */
[----:B------:R-:W-:Y:S02]  /*24410*/  IMAD.MOV.U32 R9, RZ, RZ, R15 ;  /* 0x000000ffff097224 */ /* 0x000fe400078e000f */
[----:B------:R-:W0:Y:S04]  /*24420*/  LDS.128 R12, [UR4+0x790] ;  /* 0x00079004ff0c7984 */ /* 0x000e280008000c00 */
[----:B------:R-:W-:Y:S04]  /*24430*/  STL [R1+0x1728], R10 ;  /* 0x0017280a01007387 */ /* 0x000fe80000100800 */
[----:B------:R-:W-:Y:S04]  /*24440*/  STL [R1+0x1724], R11 ;  /* 0x0017240b01007387 */ /* 0x000fe80000100800 */
[----:B------:R1:W-:Y:S04]  /*24450*/  STL [R1+0x1788], R8 ;  /* 0x0017880801007387 */ /* 0x0003e80000100800 */
[----:B------:R2:W-:Y:S04]  /*24460*/  STL [R1+0x17a0], R9 ;  /* 0x0017a00901007387 */ /* 0x0005e80000100800 */
[----:B-1----:R-:W3:Y:S04]  /*24470*/  LDL.LU R8, [R1+0x11a0] ;  /* 0x0011a00001087983 */ /* 0x002ee80000300800 */
[----:B--2---:R-:W2:Y:S01]  /*24480*/  LDL.LU R9, [R1+0x11a4] ;  /* 0x0011a40001097983 */ /* 0x004ea20000300800 */
[----:B0-----:R-:W-:Y:S01]  /*24490*/  MOV R10, R12 ;  /* 0x0000000c000a7202 */ /* 0x001fe20000000f00 */
        /* <DEDUP_REMOVED lines=30> */
[----:B------:R-:W-:-:S02]  /*24680*/  IMAD.MOV.U32 R0, RZ, RZ, R7 ;  /* 0x000000ffff007224 */ /* 0x000fc400078e0007 */
[----:B------:R-:W-:Y:S01]  /*24690*/  IMAD.MOV.U32 R7, RZ, RZ, R14 ;  /* 0x000000ffff077224 */ /* 0x000fe200078e000e */
        /* <DEDUP_REMOVED lines=22> */
[----:B0-----:R-:W-:-:S02]  /*24800*/  IMAD.MOV.U32 R18, RZ, RZ, R10 ;  /* 0x000000ffff127224 */ /* 0x001fc400078e000a */
[----:B------:R-:W-:Y:S02]  /*24810*/  IMAD.MOV.U32 R19, RZ, RZ, R11 ;  /* 0x000000ffff137224 */ /* 0x000fe400078e000b */
[----:B-1----:R-:W-:Y:S01]  /*24820*/  IMAD.MOV.U32 R16, RZ, RZ, R8 ;  /* 0x000000ffff107224 */ /* 0x002fe200078e0008 */
[----:B------:R-:W-:Y:S01]  /*24830*/  MOV R17, R9 ;  /* 0x0000000900117202 */ /* 0x000fe20000000f00 */
[----:B------:R-:W4:Y:S04]  /*24840*/  LDL.LU.64 R10, [R1+0x17b8] ;  /* 0x0017b800010a7983 */ /* 0x000f280000300a00 */
        /* <DEDUP_REMOVED lines=17> */
[----:B0-----:R-:W-:Y:S01]  /*24960*/  IMAD.MOV.U32 R6, RZ, RZ, R25 ;  /* 0x000000ffff067224 */ /* 0x001fe200078e0019 */
[----:B------:R-:W-:Y:S01]  /*24970*/  MOV R5, R26 ;  /* 0x0000001a00057202 */ /* 0x000fe20000000f00 */
[----:B------:R-:W-:-:S02]  /*24980*/  IMAD.MOV.U32 R0, RZ, RZ, R27 ;  /* 0x000000ffff007224 */ /* 0x000fc400078e001b */
[----:B------:R-:W2:Y:S04]  /*24990*/  LDL.LU.64 R26, [R1+0x1798] ;  /* 0x00179800011a7983 */ /* 0x000ea80000300a00 */
[----:B------:R0:W-:Y:S04]  /*249a0*/  STL.64 [R1+0x1c0], R20 ;  /* 0x0001c01401007387 */ /* 0x0001e80000100a00 */
[----:B------:R3:W-:Y:S04]  /*249b0*/  STL.64 [R1+0x1c8], R22 ;  /* 0x0001c81601007387 */ /* 0x0007e80000100a00 */
[----:B0-----:R-:W4:Y:S04]  /*249c0*/  LDL.LU R20, [R1+0x11d8] ;  /* 0x0011d80001147983 */ /* 0x001f280000300800 */
[----:B---3--:R-:W3:Y:S01]  /*249d0*/  LDL.LU R22, [R1+0x11e0] ;  /* 0x0011e00001167983 */ /* 0x008ee20000300800 */
[----:B-1----:R-:W-:Y:S01]  /*249e0*/  MOV R2, R8 ;  /* 0x0000000800027202 */ /* 0x002fe20000000f00 */
[----:B------:R-:W-:-:S02]  /*249f0*/  IMAD.MOV.U32 R8, RZ, RZ, R24 ;  /* 0x000000ffff087224 */ /* 0x000fc400078e0018 */
[----:B------:R-:W3:Y:S04]  /*24a00*/  LDL.LU R23, [R1+0x11e4] ;  /* 0x0011e40001177983 */ /* 0x000ee80000300800 */
[----:B------:R-:W4:Y:S04]  /*24a10*/  LDL.LU R21, [R1+0x11dc] ;  /* 0x0011dc0001157983 */ /* 0x000f280000300800 */
[----:B------:R-:W4:Y:S01]  /*24a20*/  LDL.LU.64 R24, [R1+0x1790] ;  /* 0x0017900001187983 */ /* 0x000f220000300a00 */
[----:B------:R-:W-:Y:S01]  /*24a30*/  MOV R29, R15 ;  /* 0x0000000f001d7202 */ /* 0x000fe20000000f00 */
[----:B------:R-:W-:Y:S01]  /*24a40*/  IMAD.MOV.U32 R3, RZ, RZ, R9 ;  /* 0x000000ffff037224 */ /* 0x000fe200078e0009 */
[----:B------:R-:W-:Y:S01]  /*24a50*/  MOV R15, R11 ;  /* 0x0000000b000f7202 */ /* 0x000fe20000000f00 */
[----:B------:R0:W-:Y:S04]  /*24a60*/  STL [R1+0x1770], R28 ;  /* 0x0017701c01007387 */ /* 0x0001e80000100800 */
[----:B------:R-:W4:Y:S01]  /*24a70*/  LDL.LU R9, [R1+0x17a0] ;  /* 0x0017a00001097983 */ /* 0x000f220000300800 */
[----:B0-----:R-:W-:-:S03]  /*24a80*/  IMAD.MOV.U32 R28, RZ, RZ, R10 ;  /* 0x000000ffff1c7224 */ /* 0x001fc600078e000a */
        /* <DEDUP_REMOVED lines=11> */
[----:B0-----:R-:W-:Y:S01]  /*24b40*/  IMAD.MOV.U32 R26, RZ, RZ, R28 ;  /* 0x000000ffff1a7224 */ /* 0x001fe200078e001c */
[----:B------:R-:W-:-:S02]  /*24b50*/  MOV R27, R15 ;  /* 0x0000000f001b7202 */ /* 0x000fc40000000f00 */
[----:B--2---:R-:W-:Y:S01]  /*24b60*/  MOV R24, R2 ;  /* 0x0000000200187202 */ /* 0x004fe20000000f00 */
[----:B------:R-:W-:Y:S01]  /*24b70*/  IMAD.MOV.U32 R25, RZ, RZ, R3 ;  /* 0x000000ffff197224 */ /* 0x000fe200078e0003 */
[----:B------:R-:W2:Y:S01]  /*24b80*/  LDL.LU R15, [R1+0x176c] ;  /* 0x00176c00010f7983 */ /* 0x000ea20000300800 */
[----:B-1----:R-:W-:-:S03]  /*24b90*/  IMAD.MOV.U32 R22, RZ, RZ, R5 ;  /* 0x000000ffff167224 */ /* 0x002fc600078e0005 */
[----:B------:R-:W4:Y:S01]  /*24ba0*/  LDL.LU R5, [R1+0x1780] ;  /* 0x0017800001057983 */ /* 0x000f220000300800 */
[----:B---3--:R-:W-:Y:S01]  /*24bb0*/  IMAD.MOV.U32 R20, RZ, RZ, R8 ;  /* 0x000000ffff147224 */ /* 0x008fe200078e0008 */
[----:B------:R-:W-:Y:S02]  /*24bc0*/  MOV R21, R6 ;  /* 0x0000000600157202 */ /* 0x000fe40000000f00 */
[----:B------:R-:W3:Y:S04]  /*24bd0*/  LDL.LU R8, [R1+0x1788] ;  /* 0x0017880001087983 */ /* 0x000ee80000300800 */
[----:B------:R-:W2:Y:S04]  /*24be0*/  LDL.LU R6, [R1+0x1784] ;  /* 0x0017840001067983 */ /* 0x000ea80000300800 */
[----:B------:R0:W-:Y:S04]  /*24bf0*/  STL.64 [R1+0x16e8], R26 ;  /* 0x0016e81a01007387 */ /* 0x0001e80000100a00 */
[----:B------:R1:W-:Y:S01]  /*24c00*/  STL.64 [R1+0x16e0], R24 ;  /* 0x0016e01801007387 */ /* 0x0003e20000100a00 */
[----:B------:R-:W-:-:S03]  /*24c10*/  IMAD.MOV.U32 R23, RZ, RZ, R0 ;  /* 0x000000ffff177224 */ /* 0x000fc600078e0000 */
[----:B------:R-:W2:Y:S01]  /*24c20*/  LDL.LU R3, [R1+0x1774] ;  /* 0x0017740001037983 */ /* 0x000ea20000300800 */
[----:B0-----:R-:W-:Y:S01]  /*24c30*/  MOV R26, R12 ;  /* 0x0000000c001a7202 */ /* 0x001fe20000000f00 */
[----:B------:R-:W-:Y:S02]  /*24c40*/  IMAD.MOV.U32 R27, RZ, RZ, R4 ;  /* 0x000000ffff1b7224 */ /* 0x000fe400078e0004 */
[----:B------:R-:W2:Y:S01]  /*24c50*/  LDL.LU R12, [R1+0x1760] ;  /* 0x00176000010c7983 */ /* 0x000ea20000300800 */
[----:B-1----:R-:W-:Y:S02]  /*24c60*/  IMAD.MOV.U32 R24, RZ, RZ, R14 ;  /* 0x000000ffff187224 */ /* 0x002fe400078e000e */
[----:B------:R-:W-:Y:S01]  /*24c70*/  IMAD.MOV.U32 R25, RZ, RZ, R13 ;  /* 0x000000ffff197224 */ /* 0x000fe200078e000d */
[----:B------:R-:W2:Y:S04]  /*24c80*/  LDL.LU R14, [R1+0x1768] ;  /* 0x00176800010e7983 */ /* 0x000ea80000300800 */
[----:B------:R-:W2:Y:S04]  /*24c90*/  LDL.LU R13, [R1+0x1764] ;  /* 0x00176400010d7983 */ /* 0x000ea80000300800 */
[----:B------:R0:W-:Y:S04]  /*24ca0*/  STL.64 [R1+0x1708], R26 ;  /* 0x0017081a01007387 */ /* 0x0001e80000100a00 */
[----:B------:R-:W-:Y:S04]  /*24cb0*/  STL.64 [R1+0x1700], R24 ;  /* 0x0017001801007387 */ /* 0x000fe80000100a00 */
[----:B------:R1:W-:Y:S01]  /*24cc0*/  STL.64 [R1+0x16d8], R22 ;  /* 0x0016d81601007387 */ /* 0x0003e20000100a00 */
[----:B0-----:R-:W-:-:S03]  /*24cd0*/  IMAD.MOV.U32 R27, RZ, RZ, R9 ;  /* 0x000000ffff1b7224 */ /* 0x001fc600078e0009 */
[----:B------:R-:W2:Y:S04]  /*24ce0*/  LDL.LU R4, [R1+0x175c] ;  /* 0x00175c0001047983 */ /* 0x000ea80000300800 */
[----:B------:R-:W2:Y:S01]  /*24cf0*/  LDL.LU R28, [R1+0x1770] ;  /* 0x00177000011c7983 */ /* 0x000ea20000300800 */
[----:B-1----:R-:W-:Y:S01]  /*24d00*/  MOV R22, R18 ;  /* 0x0000001200167202 */ /* 0x002fe20000000f00 */
[----:B------:R-:W-:Y:S02]  /*24d10*/  IMAD.MOV.U32 R23, RZ, RZ, R19 ;  /* 0x000000ffff177224 */ /* 0x000fe400078e0013 */
[----:B------:R-:W2:Y:S04]  /*24d20*/  LDL.LU R0, [R1+0x177c] ;  /* 0x00177c0001007983 */ /* 0x000ea80000300800 */
[----:B------:R0:W-:Y:S04]  /*24d30*/  STL.64 [R1+0x16f8], R22 ;  /* 0x0016f81601007387 */ /* 0x0001e80000100a00 */
[----:B------:R-:W2:Y:S04]  /*24d40*/  LDL.LU R2, [R1+0x1778] ;  /* 0x0017780001027983 */ /* 0x000ea80000300800 */
[----:B------:R-:W-:Y:S01]  /*24d50*/  STL.64 [R1+0x16d0], R20 ;  /* 0x0016d01401007387 */ /* 0x000fe20000100a00 */
[----:B0-----:R-:W-:-:S03]  /*24d60*/  IMAD.MOV.U32 R22, RZ, RZ, R7 ;  /* 0x000000ffff167224 */ /* 0x001fc600078e0007 */
[----:B------:R-:W2:Y:S04]  /*24d70*/  LDL.LU R18, [R1+0x1730] ;  /* 0x0017300001127983 */ /* 0x000ea80000300800 */
[----:B------:R-:W2:Y:S01]  /*24d80*/  LDL.LU R7, [R1+0x1720] ;  /* 0x0017200001077983 */ /* 0x000ea20000300800 */
[----:B----4-:R-:W-:-:S03]  /*24d90*/  IMAD.MOV.U32 R24, RZ, RZ, R5 ;  /* 0x000000ffff187224 */ /* 0x010fc600078e0005 */
[----:B------:R-:W4:Y:S01]  /*24da0*/  LDL.LU R19, [R1+0x172c] ;  /* 0x00172c0001137983 */ /* 0x000f220000300800 */
[----:B---3--:R-:W-:-:S03]  /*24db0*/  IMAD.MOV.U32 R26, RZ, RZ, R8 ;  /* 0x000000ffff1a7224 */ /* 0x008fc600078e0008 */
[----:B------:R-:W3:Y:S01]  /*24dc0*/  LDL.LU R5, [R1+0x1758] ;  /* 0x0017580001057983 */ /* 0x000ee20000300800 */
[----:B--2---:R-:W-:-:S03]  /*24dd0*/  MOV R25, R6 ;  /* 0x0000000600197202 */ /* 0x004fc60000000f00 */
[----:B------:R0:W-:Y:S04]  /*24de0*/  STL.64 [R1+0x1718], R26 ;  /* 0x0017181a01007387 */ /* 0x0001e80000100a00 */
[----:B------:R1:W-:Y:S04]  /*24df0*/  STL.64 [R1+0x1710], R24 ;  /* 0x0017101801007387 */ /* 0x0003e80000100a00 */
[----:B------:R-:W2:Y:S01]  /*24e00*/  LDL.LU R6, [R1+0x1754] ;  /* 0x0017540001067983 */ /* 0x000ea20000300800 */
[----:B0-----:R-:W-:Y:S01]  /*24e10*/  MOV R27, R15 ;  /* 0x0000000f001b7202 */ /* 0x001fe20000000f00 */
[----:B------:R-:W-:-:S02]  /*24e20*/  IMAD.MOV.U32 R23, RZ, RZ, R29 ;  /* 0x000000ffff177224 */ /* 0x000fc400078e001d */
[----:B------:R-:W4:Y:S01]  /*24e30*/  LDL.LU R15, [R1+0x173c] ;  /* 0x00173c00010f7983 */ /* 0x000f220000300800 */
[----:B-1----:R-:W-:Y:S01]  /*24e40*/  MOV R24, R12 ;  /* 0x0000000c00187202 */ /* 0x002fe20000000f00 */
[----:B------:R-:W-:Y:S02]  /*24e50*/  IMAD.MOV.U32 R20, RZ, RZ, R16 ;  /* 0x000000ffff147224 */ /* 0x000fe400078e0010 */
[----:B------:R-:W4:Y:S01]  /*24e60*/  LDL.LU R12, [R1+0x1748] ;  /* 0x00174800010c7983 */ /* 0x000f220000300800 */
[----:B------:R-:W-:-:S03]  /*24e70*/  IMAD.MOV.U32 R26, RZ, RZ, R14 ;  /* 0x000000ffff1a7224 */ /* 0x000fc600078e000e */
[----:B------:R-:W4:Y:S01]  /*24e80*/  LDL.LU R8, [R1+0x1750] ;  /* 0x0017500001087983 */ /* 0x000f220000300800 */
[----:B------:R-:W-:-:S03]  /*24e90*/  IMAD.MOV.U32 R25, RZ, RZ, R13 ;  /* 0x000000ffff197224 */ /* 0x000fc600078e000d */
[----:B------:R-:W-:Y:S04]  /*24ea0*/  STL.64 [R1+0x7b8], R26 ;  /* 0x0007b81a01007387 */ /* 0x000fe80000100a00 */
[----:B------:R-:W-:Y:S04]  /*24eb0*/  STL.64 [R1+0x7b0], R24 ;  /* 0x0007b01801007387 */ /* 0x000fe80000100a00 */
[----:B------:R-:W0:Y:S04]  /*24ec0*/  LDS.128 R24, [UR4+0x6e0] ;  /* 0x0006e004ff187984 */ /* 0x000e280008000c00 */
[----:B------:R-:W4:Y:S04]  /*24ed0*/  LDL.LU R13, [R1+0x1744] ;  /* 0x00174400010d7983 */ /* 0x000f280000300800 */
[----:B------:R-:W4:Y:S04]  /*24ee0*/  LDL.LU R14, [R1+0x1740] ;  /* 0x00174000010e7983 */ /* 0x000f280000300800 */
[----:B------:R-:W4:Y:S04]  /*24ef0*/  LDL.LU R9, [R1+0x174c] ;  /* 0x00174c0001097983 */ /* 0x000f280000300800 */
[----:B---3--:R-:W-:Y:S04]  /*24f00*/  STL.64 [R1+0x7c0], R4 ;  /* 0x0007c00401007387 */ /* 0x008fe80000100a00 */
[----:B0-----:R0:W-:Y:S04]  /*24f10*/  STL.64 [R1+0x1038], R24 ;  /* 0x0010381801007387 */ /* 0x0011e80000100a00 */
[----:B------:R1:W-:Y:S04]  /*24f20*/  STL.64 [R1+0x1040], R26 ;  /* 0x0010401a01007387 */ /* 0x0003e80000100a00 */
[----:B--2---:R-:W-:Y:S04]  /*24f30*/  STL.64 [R1+0x7c8], R6 ;  /* 0x0007c80601007387 */ /* 0x004fe80000100a00 */
[----:B0-----:R-:W2:Y:S04]  /*24f40*/  LDL.LU.64 R24, [R1+0x1710] ;  /* 0x0017100001187983 */ /* 0x001ea80000300a00 */
[----:B-1----:R-:W3:Y:S04]  /*24f50*/  LDL.LU.64 R26, [R1+0x1718] ;  /* 0x00171800011a7983 */ /* 0x002ee80000300a00 */
[----:B------:R-:W0:Y:S01]  /*24f60*/  LDS.128 R4, [UR4+0x6f0] ;  /* 0x0006f004ff047984 */ /* 0x000e220008000c00 */
[----:B------:R-:W-:-:S03]  /*24f70*/  IMAD.MOV.U32 R21, RZ, RZ, R17 ;  /* 0x000000ffff157224 */ /* 0x000fc600078e0011 */
[----:B------:R-:W-:Y:S04]  /*24f80*/  STL.64 [R1+0x788], R22 ;  /* 0x0007881601007387 */ /* 0x000fe80000100a00 */
[----:B------:R-:W4:Y:S04]  /*24f90*/  LDL.LU R16, [R1+0x1738] ;  /* 0x0017380001107983 */ /* 0x000f280000300800 */
[----:B0-----:R0:W-:Y:S04]  /*24fa0*/  STL [R1+0x16ac], R4 ;  /* 0x0016ac0401007387 */ /* 0x0011e80000100800 */
[----:B------:R1:W-:Y:S04]  /*24fb0*/  STL [R1+0x16a8], R5 ;  /* 0x0016a80501007387 */ /* 0x0003e80000100800 */
[----:B--2---:R-:W-:Y:S04]  /*24fc0*/  STL.64 [R1+0x790], R24 ;  /* 0x0007901801007387 */ /* 0x004fe80000100a00 */
[----:B---3--:R-:W-:Y:S04]  /*24fd0*/  STL.64 [R1+0x798], R26 ;  /* 0x0007981a01007387 */ /* 0x008fe80000100a00 */
[----:B------:R-:W2:Y:S01]  /*24fe0*/  LDS.128 R24, [UR4+0x6d0] ;  /* 0x0006d004ff187984 */ /* 0x000ea20008000c00 */
[----:B0-----:R-:W-:Y:S01]  /*24ff0*/  MOV R4, R28 ;  /* 0x0000001c00047202 */ /* 0x001fe20000000f00 */
[----:B-1----:R-:W-:-:S02]  /*25000*/  IMAD.MOV.U32 R5, RZ, RZ, R3 ;  /* 0x000000ffff057224 */ /* 0x002fc400078e0003 */
[----:B------:R-:W-:Y:S04]  /*25010*/  STL [R1+0x16a4], R6 ;  /* 0x0016a40601007387 */ /* 0x000fe80000100800 */
[----:B------:R2:W-:Y:S04]  /*25020*/  STL.64 [R1+0x7a0], R4 ;  /* 0x0007a00401007387 */ /* 0x0005e80000100a00 */
[----:B------:R0:W-:Y:S04]  /*25030*/  STL [R1+0x16a0], R7 ;  /* 0x0016a00701007387 */ /* 0x0001e80000100800 */
[----:B----4-:R-:W-:Y:S04]  /*25040*/  STL.64 [R1+0x7e0], R12 ;  /* 0x0007e00c01007387 */ /* 0x010fe80000100a00 */
[----:B------:R-:W-:Y:S04]  /*25050*/  STL.64 [R1+0x7e8], R14 ;  /* 0x0007e80e01007387 */ /* 0x000fe80000100a00 */
[----:B------:R-:W3:Y:S01]  /*25060*/  LDL.LU R17, [R1+0x1734] ;  /* 0x0017340001117983 */ /* 0x000ee20000300800 */
[----:B--2---:R-:W-:-:S03]  /*25070*/  IMAD.MOV.U32 R4, RZ, RZ, R26 ;  /* 0x000000ffff047224 */ /* 0x004fc600078e001a */
[----:B------:R-:W-:Y:S01]  /*25080*/  STL.64 [R1+0x10e8], R24 ;  /* 0x0010e81801007387 */ /* 0x000fe20000100a00 */
[----:B------:R-:W-:-:S03]  /*25090*/  IMAD.MOV.U32 R29, RZ, RZ, R27 ;  /* 0x000000ffff1d7224 */ /* 0x000fc600078e001b */
[----:B------:R-:W1:Y:S04]  /*250a0*/  LDS.128 R24, [UR4+0x6c0] ;  /* 0x0006c004ff187984 */ /* 0x000e680008000c00 */
[----:B------:R-:W-:Y:S01]  /*250b0*/  STL.64 [R1+0x16f0], R20 ;  /* 0x0016f01401007387 */ /* 0x000fe20000100a00 */
[----:B------:R-:W-:Y:S01]  /*250c0*/  IMAD.MOV.U32 R6, RZ, RZ, R2 ;  /* 0x000000ffff067224 */ /* 0x000fe200078e0002 */
[----:B0-----:R-:W-:Y:S02]  /*250d0*/  MOV R7, R0 ;  /* 0x0000000000077202 */ /* 0x001fe40000000f00 */
[----:B------:R-:W0:Y:S04]  /*250e0*/  LDS.128 R12, [UR4+0x710] ;  /* 0x00071004ff0c7984 */ /* 0x000e280008000c00 */
[----:B-1----:R1:W-:Y:S04]  /*250f0*/  STL.64 [R1+0x10f8], R24 ;  /* 0x0010f81801007387 */ /* 0x0023e80000100a00 */
[----:B------:R2:W-:Y:S04]  /*25100*/  STL.64 [R1+0x1100], R26 ;  /* 0x0011001a01007387 */ /* 0x0005e80000100a00 */
[----:B-1----:R-:W4:Y:S04]  /*25110*/  LDL.LU.64 R24, [R1+0x1700] ;  /* 0x0017000001187983 */ /* 0x002f280000300a00 */
[----:B--2---:R-:W2:Y:S01]  /*25120*/  LDL.LU.64 R26, [R1+0x1708] ;  /* 0x00170800011a7983 */ /* 0x004ea20000300a00 */
[----:B------:R-:W-:Y:S01]  /*25130*/  IMAD.MOV.U32 R20, RZ, RZ, R10 ;  /* 0x000000ffff147224 */ /* 0x000fe200078e000a */
[----:B------:R-:W-:-:S02]  /*25140*/  MOV R21, R11 ;  /* 0x0000000b00157202 */ /* 0x000fc40000000f00 */
[----:B------:R-:W-:Y:S04]  /*25150*/  STL.64 [R1+0x7a8], R6 ;  /* 0x0007a80601007387 */ /* 0x000fe80000100a00 */
[----:B------:R-:W-:Y:S04]  /*25160*/  STL.64 [R1+0x780], R20 ;  /* 0x0007801401007387 */ /* 0x000fe80000100a00 */
[----:B------:R-:W1:Y:S04]  /*25170*/  LDS.128 R20, [UR4+0x6b0] ;  /* 0x0006b004ff147984 */ /* 0x000e680008000c00 */
[----:B0-----:R-:W-:Y:S04]  /*25180*/  STL.64 [R1+0x700], R12 ;  /* 0x0007000c01007387 */ /* 0x001fe80000100a00 */
[----:B------:R-:W-:Y:S04]  /*25190*/  STL.64 [R1+0x708], R14 ;  /* 0x0007080e01007387 */ /* 0x000fe80000100a00 */
[----:B------:R-:W0:Y:S04]  /*251a0*/  LDS.128 R12, [UR4+0x620] ;  /* 0x00062004ff0c7984 */ /* 0x000e280008000c00 */
[----:B------:R-:W-:Y:S04]  /*251b0*/  STL.64 [R1+0x7f8], R18 ;  /* 0x0007f81201007387 */ /* 0x000fe80000100a00 */
[----:B------:R-:W3:Y:S04]  /*251c0*/  LDL.LU R10, [R1+0x1728] ;  /* 0x00172800010a7983 */ /* 0x000ee80000300800 */
[----:B------:R-:W3:Y:S01]  /*251d0*/  LDL.LU R11, [R1+0x1724] ;  /* 0x00172400010b7983 */ /* 0x000ee20000300800 */
[----:B-1----:R-:W-:Y:S01]  /*251e0*/  MOV R5, R20 ;  /* 0x0000001400057202 */ /* 0x002fe20000000f00 */
[----:B------:R-:W-:-:S02]  /*251f0*/  IMAD.MOV.U32 R6, RZ, RZ, R22 ;  /* 0x000000ffff067224 */ /* 0x000fc400078e0016 */
[----:B------:R1:W-:Y:S01]  /*25200*/  STL [R1+0x10dc], R21 ;  /* 0x0010dc1501007387 */ /* 0x0003e20000100800 */
[----:B------:R-:W-:-:S03]  /*25210*/  IMAD.MOV.U32 R7, RZ, RZ, R23 ;  /* 0x000000ffff077224 */ /* 0x000fc600078e0017 */
[----:B------:R-:W3:Y:S04]  /*25220*/  LDL.LU.64 R22, [R1+0x16f8] ;  /* 0x0016f80001167983 */ /* 0x000ee80000300a00 */
[----:B-1----:R-:W3:Y:S04]  /*25230*/  LDL.LU.64 R20, [R1+0x16f0] ;  /* 0x0016f00001147983 */ /* 0x002ee80000300a00 */
[----:B0-----:R-:W-:Y:S04]  /*25240*/  STL.64 [R1+0x1048], R12 ;  /* 0x0010480c01007387 */ /* 0x001fe80000100a00 */
[----:B------:R-:W-:Y:S04]  /*25250*/  STL.64 [R1+0x1050], R14 ;  /* 0x0010500e01007387 */ /* 0x000fe80000100a00 */
[----:B------:R-:W0:Y:S04]  /*25260*/  LDS.128 R12, [UR4+0x610] ;  /* 0x00061004ff0c7984 */ /* 0x000e280008000c00 */
[----:B0-----:R0:W-:Y:S04]  /*25270*/  STL.64 [R1+0x1028], R12 ;  /* 0x0010280c01007387 */ /* 0x0011e80000100a00 */
[----:B0-----:R-:W3:Y:S04]  /*25280*/  LDL.LU R13, [R1+0x10dc] ;  /* 0x0010dc00010d7983 */ /* 0x001ee80000300800 */
[----:B----4-:R-:W-:Y:S04]  /*25290*/  STL.64 [R1+0x770], R24 ;  /* 0x0007701801007387 */ /* 0x010fe80000100a00 */
[----:B--2---:R-:W-:Y:S04]  /*252a0*/  STL.64 [R1+0x778], R26 ;  /* 0x0007781a01007387 */ /* 0x004fe80000100a00 */
[----:B------:R-:W0:Y:S02]  /*252b0*/  LDS.128 R24, [UR4+0x6a0] ;  /* 0x0006a004ff187984 */ /* 0x000e240008000c00 */
[----:B0-----:R-:W-:Y:S01]  /*252c0*/  MOV R28, R24 ;  /* 0x00000018001c7202 */ /* 0x001fe20000000f00 */
[----:B------:R-:W-:Y:S01]  /*252d0*/  IMAD.MOV.U32 R3, RZ, RZ, R25 ;  /* 0x000000ffff037224 */ /* 0x000fe200078e0019 */
[----:B------:R-:W-:Y:S01]  /*252e0*/  MOV R0, R27 ;  /* 0x0000001b00007202 */ /* 0x000fe20000000f00 */
[----:B------:R-:W-:Y:S01]  /*252f0*/  IMAD.MOV.U32 R2, RZ, RZ, R26 ;  /* 0x000000ffff027224 */ /* 0x000fe200078e001a */
[----:B------:R-:W2:Y:S04]  /*25300*/  LDL.LU.64 R24, [R1+0x16e0] ;  /* 0x0016e00001187983 */ /* 0x000ea80000300a00 */
[----:B------:R-:W4:Y:S04]  /*25310*/  LDL.LU.64 R26, [R1+0x16e8] ;  /* 0x0016e800011a7983 */ /* 0x000f280000300a00 */
[----:B---3--:R-:W-:Y:S04]  /*25320*/  STL.64 [R1+0x768], R22 ;  /* 0x0007681601007387 */ /* 0x008fe80000100a00 */
[----:B------:R-:W-:Y:S04]  /*25330*/  STL.64 [R1+0x760], R20 ;  /* 0x0007601401007387 */ /* 0x000fe80000100a00 */
[----:B------:R-:W0:Y:S04]  /*25340*/  LDS.128 R20, [UR4+0x690] ;  /* 0x00069004ff147984 */ /* 0x000e280008000c00 */
[----:B------:R-:W-:Y:S04]  /*25350*/  STL.64 [R1+0x7f0], R16 ;  /* 0x0007f01001007387 */ /* 0x000fe80000100a00 */
[----:B------:R-:W1:Y:S04]  /*25360*/  LDS.128 R16, [UR4+0x720] ;  /* 0x00072004ff107984 */ /* 0x000e680008000c00 */
[----:B0-----:R0:W-:Y:S04]  /*25370*/  STL.64 [R1+0x10b8], R20 ;  /* 0x0010b81401007387 */ /* 0x0011e80000100a00 */
[----:B------:R3:W-:Y:S04]  /*25380*/  STL.64 [R1+0x10c0], R22 ;  /* 0x0010c01601007387 */ /* 0x0007e80000100a00 */
[----:B0-----:R-:W4:Y:S04]  /*25390*/  LDL.LU.64 R20, [R1+0x16d0] ;  /* 0x0016d00001147983 */ /* 0x001f280000300a00 */
[----:B---3--:R-:W3:Y:S04]  /*253a0*/  LDL.LU.64 R22, [R1+0x16d8] ;  /* 0x0016d80001167983 */ /* 0x008ee80000300a00 */
[----:B-1----:R-:W-:Y:S04]  /*253b0*/  STL.64 [R1+0x710], R16 ;  /* 0x0007101001007387 */ /* 0x002fe80000100a00 */
[----:B------:R-:W-:Y:S04]  /*253c0*/  STL.64 [R1+0x718], R18 ;  /* 0x0007181201007387 */ /* 0x000fe80000100a00 */
[----:B------:R-:W0:Y:S01]  /*253d0*/  LDS.128 R16, [UR4+0x630] ;  /* 0x00063004ff107984 */ /* 0x000e220008000c00 */
[----:B------:R-:W-:-:S03]  /*253e0*/  IMAD.MOV.U32 R12, RZ, RZ, R5 ;  /* 0x000000ffff0c7224 */ /* 0x000fc600078e0005 */
[----:B------:R1:W-:Y:S04]  /*253f0*/  STL [R1+0x1030], R14 ;  /* 0x0010300e01007387 */ /* 0x0003e80000100800 */
[----:B------:R-:W-:Y:S04]  /*25400*/  STL.64 [R1+0x6a0], R12 ;  /* 0x0006a00c01007387 */ /* 0x000fe80000100a00 */
[----:B------:R-:W3:Y:S01]  /*25410*/  LDL.LU R5, [R1+0x16a8] ;  /* 0x0016a80001057983 */ /* 0x000ee20000300800 */
[----:B-1----:R-:W-:-:S03]  /*25420*/  IMAD.MOV.U32 R14, RZ, RZ, R6 ;  /* 0x000000ffff0e7224 */ /* 0x002fc600078e0006 */
[----:B------:R-:W3:Y:S04]  /*25430*/  LDL.LU R6, [R1+0x16a4] ;  /* 0x0016a40001067983 */ /* 0x000ee80000300800 */
[----:B0-----:R0:W-:Y:S02]  /*25440*/  STL.64 [R1+0x1060], R18 ;  /* 0x0010601201007387 */ /* 0x0011e40000100a00 */
[----:B0-----:R-:W-:Y:S01]  /*25450*/  IMAD.MOV.U32 R19, RZ, RZ, R29 ;  /* 0x000000ffff137224 */ /* 0x001fe200078e001d */
[----:B------:R-:W-:Y:S02]  /*25460*/  MOV R29, R15 ;  /* 0x0000000f001d7202 */ /* 0x000fe40000000f00 */
[----:B------:R-:W-:Y:S01]  /*25470*/  MOV R15, R7 ;  /* 0x00000007000f7202 */ /* 0x000fe20000000f00 */
[----:B------:R-:W-:Y:S04]  /*25480*/  STL.64 [R1+0x1058], R16 ;  /* 0x0010581001007387 */ /* 0x000fe80000100a00 */
[----:B------:R-:W-:Y:S04]  /*25490*/  STL.64 [R1+0x6a8], R14 ;  /* 0x0006a80e01007387 */ /* 0x000fe80000100a00 */
[----:B------:R-:W-:Y:S04]  /*254a0*/  LDS.128 R12, [UR4+0x5c0] ;  /* 0x0005c004ff0c7984 */ /* 0x000fe80008000c00 */
[----:B--2---:R-:W-:Y:S04]  /*254b0*/  STL.64 [R1+0x750], R24 ;  /* 0x0007501801007387 */ /* 0x004fe80000100a00 */
[----:B----4-:R-:W-:Y:S04]  /*254c0*/  STL.64 [R1+0x758], R26 ;  /* 0x0007581a01007387 */ /* 0x010fe80000100a00 */
[----:B------:R-:W0:Y:S04]  /*254d0*/  LDS.128 R24, [UR4+0x680] ;  /* 0x00068004ff187984 */ /* 0x000e280008000c00 */
[----:B------:R-:W-:Y:S04]  /*254e0*/  STL.64 [R1+0x740], R20 ;  /* 0x0007401401007387 */ /* 0x000fe80000100a00 */
[----:B0-----:R0:W-:Y:S04]  /*254f0*/  STL.64 [R1+0x10a8], R24 ;  /* 0x0010a81801007387 */ /* 0x0011e80000100a00 */
[----:B------:R1:W-:Y:S04]  /*25500*/  STL.64 [R1+0x10b0], R26 ;  /* 0x0010b01a01007387 */ /* 0x0003e80000100a00 */
[----:B---3--:R-:W-:Y:S04]  /*25510*/  STL.64 [R1+0x748], R22 ;  /* 0x0007481601007387 */ /* 0x008fe80000100a00 */
        /* <DEDUP_REMOVED lines=42> */
[----:B-1----:R-:W-:Y:S01]  /*257c0*/  MOV R10, R2 ;  /* 0x00000002000a7202 */ /* 0x002fe20000000f00 */
[----:B------:R-:W-:Y:S01]  /*257d0*/  IMAD.MOV.U32 R9, RZ, RZ, R3 ;  /* 0x000000ffff097224 */ /* 0x000fe200078e0003 */
        /* <DEDUP_REMOVED lines=28> */
[----:B------:R-:W-:Y:S01]  /*259a0*/  IMAD.MOV.U32 R28, RZ, RZ, R24 ;  /* 0x000000ffff1c7224 */ /* 0x000fe200078e0018 */
[----:B------:R-:W-:Y:S01]  /*259b0*/  MOV R3, R25 ;  /* 0x0000001900037202 */ /* 0x000fe20000000f00 */
[----:B------:R-:W-:Y:S01]  /*259c0*/  IMAD.MOV.U32 R2, RZ, RZ, R26 ;  /* 0x000000ffff027224 */ /* 0x000fe200078e001a */
[----:B------:R-:W-:Y:S01]  /*259d0*/  STL.64 [R1+0x6c0], R16 ;  /* 0x0006c01001007387 */ /* 0x000fe20000100a00 */
[----:B------:R-:W-:-:S03]  /*259e0*/  IMAD.MOV.U32 R0, RZ, RZ, R27 ;  /* 0x000000ffff007224 */ /* 0x000fc600078e001b */
        /* <DEDUP_REMOVED lines=39> */
[----:B------:R-:W-:-:S03]  /*25c60*/  MOV R23, R29 ;  /* 0x0000001d00177202 */ /* 0x000fc60000000f00 */
[----:B------:R0:W-:Y:S04]  /*25c70*/  STL.64 [R1+0x680], R24 ;  /* 0x0006801801007387 */ /* 0x0001e80000100a00 */
[----:B------:R1:W-:Y:S01]  /*25c80*/  STL.64 [R1+0x688], R26 ;  /* 0x0006881a01007387 */ /* 0x0003e20000100a00 */
[----:B0-----:R-:W-:Y:S02]  /*25c90*/  IMAD.MOV.U32 R24, RZ, RZ, R28 ;  /* 0x000000ffff187224 */ /* 0x001fe400078e001c */
[----:B------:R-:W-:Y:S01]  /*25ca0*/  IMAD.MOV.U32 R25, RZ, RZ, R3 ;  /* 0x000000ffff197224 */ /* 0x000fe200078e0003 */
[----:B-1----:R-:W-:Y:S01]  /*25cb0*/  MOV R26, R2 ;  /* 0x00000002001a7202 */ /* 0x002fe20000000f00 */
[----:B------:R-:W-:-:S03]  /*25cc0*/  IMAD.MOV.U32 R27, RZ, RZ, R0 ;  /* 0x000000ffff1b7224 */ /* 0x000fc600078e0000 */
[----:B------:R0:W-:Y:S04]  /*25cd0*/  STL.64 [R1+0x5f0], R24 ;  /* 0x0005f01801007387 */ /* 0x0001e80000100a00 */
[----:B----4-:R-:W-:Y:S04]  /*25ce0*/  STL.64 [R1+0x660], R8 ;  /* 0x0006600801007387 */ /* 0x010fe80000100a00 */
[----:B------:R-:W-:Y:S04]  /*25cf0*/  STL.64 [R1+0x668], R10 ;  /* 0x0006680a01007387 */ /* 0x000fe80000100a00 */
[----:B------:R-:W1:Y:S04]  /*25d00*/  LDS.128 R8, [UR4+0x590] ;  /* 0x00059004ff087984 */ /* 0x000e680008000c00 */
[----:B------:R-:W-:Y:S04]  /*25d10*/  STL.64 [R1+0x600], R20 ;  /* 0x0006001401007387 */ /* 0x000fe80000100a00 */
[----:B------:R-:W-:Y:S04]  /*25d20*/  STL.64 [R1+0x608], R22 ;  /* 0x0006081601007387 */ /* 0x000fe80000100a00 */
[----:B------:R-:W-:Y:S04]  /*25d30*/  LDS.128 R20, [UR4+0x550] ;  /* 0x00055004ff147984 */ /* 0x000fe80008000c00 */
[----:B------:R4:W-:Y:S04]  /*25d40*/  STL.64 [R1+0x5f8], R26 ;  /* 0x0005f81a01007387 */ /* 0x0009e80000100a00 */
[----:B0-----:R-:W3:Y:S04]  /*25d50*/  LDL.LU.64 R24, [R1+0x1620] ;  /* 0x0016200001187983 */ /* 0x001ee80000300a00 */
[----:B----4-:R-:W4:Y:S04]  /*25d60*/  LDL.LU.64 R26, [R1+0x1628] ;  /* 0x00162800011a7983 */ /* 0x010f280000300a00 */
[----:B-1----:R0:W-:Y:S01]  /*25d70*/  STL.64 [R1+0x1038], R8 ;  /* 0x0010380801007387 */ /* 0x0021e20000100a00 */
[----:B------:R-:W-:-:S03]  /*25d80*/  IMAD.MOV.U32 R3, RZ, RZ, R11 ;  /* 0x000000ffff037224 */ /* 0x000fc600078e000b */
        /* <DEDUP_REMOVED lines=17> */
[----:B0-----:R-:W-:-:S02]  /*25ea0*/  MOV R2, R18 ;  /* 0x0000001200027202 */ /* 0x001fc40000000f00 */
        /* <DEDUP_REMOVED lines=16> */
[----:B-1----:R-:W-:-:S03]  /*25fb0*/  IMAD.MOV.U32 R29, RZ, RZ, R26 ;  /* 0x000000ffff1d7224 */ /* 0x002fc600078e001a */
[----:B------:R-:W-:Y:S01]  /*25fc0*/  STL.64 [R1+0x10f8], R24 ;  /* 0x0010f81801007387 */ /* 0x000fe20000100a00 */
[----:B------:R-:W-:-:S03]  /*25fd0*/  MOV R28, R27 ;  /* 0x0000001b001c7202 */ /* 0x000fc60000000f00 */
[----:B------:R-:W1:Y:S01]  /*25fe0*/  LDS.128 R24, [UR4+0x530] ;  /* 0x00053004ff187984 */ /* 0x000e620008000c00 */
[----:B----4-:R-:W-:Y:S01]  /*25ff0*/  MOV R3, R9 ;  /* 0x0000000900037202 */ /* 0x010fe20000000f00 */
[----:B0-----:R-:W-:Y:S02]  /*26000*/  IMAD.MOV.U32 R6, RZ, RZ, R10 ;  /* 0x000000ffff067224 */ /* 0x001fe400078e000a */
[----:B------:R0:W-:Y:S01]  /*26010*/  STL [R1+0x1118], R8 ;  /* 0x0011180801007387 */ /* 0x0001e20000100800 */
[----:B------:R-:W-:-:S03]  /*26020*/  IMAD.MOV.U32 R7, RZ, RZ, R11 ;  /* 0x000000ffff077224 */ /* 0x000fc600078e000b */
[----:B------:R-:W4:Y:S04]  /*26030*/  LDL.LU.64 R10, [R1+0x1668] ;  /* 0x00166800010a7983 */ /* 0x000f280000300a00 */
[----:B0-----:R-:W4:Y:S04]  /*26040*/  LDL.LU.64 R8, [R1+0x1660] ;  /* 0x0016600001087983 */ /* 0x001f280000300a00 */
        /* <DEDUP_REMOVED lines=17> */
[----:B------:R-:W-:-:S03]  /*26160*/  IMAD.MOV.U32 R29, RZ, RZ, R23 ;  /* 0x000000ffff1d7224 */ /* 0x000fc600078e0017 */
[----:B------:R-:W0:Y:S04]  /*26170*/  LDS.128 R20, [UR4+0x510] ;  /* 0x00051004ff147984 */ /* 0x000e280008000c00 */
[----:B0-----:R0:W-:Y:S02]  /*26180*/  STL.64 [R1+0x10c0], R22 ;  /* 0x0010c01601007387 */ /* 0x0011e40000100a00 */
[----:B0-----:R-:W-:Y:S01]  /*26190*/  MOV R22, R6 ;  /* 0x0000000600167202 */ /* 0x001fe20000000f00 */
        /* <DEDUP_REMOVED lines=8> */
[----:B0-----:R-:W-:Y:S01]  /*26220*/  MOV R29, R17 ;  /* 0x00000011001d7202 */ /* 0x001fe20000000f00 */
[----:B-1----:R-:W-:-:S02]  /*26230*/  IMAD.MOV.U32 R28, RZ, RZ, R18 ;  /* 0x000000ffff1c7224 */ /* 0x002fc400078e0012 */
[----:B------:R-:W-:Y:S04]  /*26240*/  STL [R1+0x10a8], R16 ;  /* 0x0010a81001007387 */ /* 0x000fe80000100800 */
[----:B------:R-:W-:Y:S04]  /*26250*/  STL [R1+0x15ac], R28 ;  /* 0x0015ac1c01007387 */ /* 0x000fe80000100800 */
[----:B----4-:R-:W-:Y:S04]  /*26260*/  STL.64 [R1+0x5a8], R10 ;  /* 0x0005a80a01007387 */ /* 0x010fe80000100a00 */
[----:B------:R-:W-:Y:S04]  /*26270*/  STL.64 [R1+0x5a0], R8 ;  /* 0x0005a00801007387 */ /* 0x000fe80000100a00 */
[----:B------:R-:W-:Y:S04]  /*26280*/  LDS.128 R8, [UR4+0x4c0] ;  /* 0x0004c004ff087984 */ /* 0x000fe80008000c00 */
[----:B--2---:R0:W-:Y:S02]  /*26290*/  STL.64 [R1+0x5b0], R12 ;  /* 0x0005b00c01007387 */ /* 0x0041e40000100a00 */
[----:B0-----:R-:W-:-:S02]  /*262a0*/  IMAD.MOV.U32 R13, RZ, RZ, R19 ;  /* 0x000000ffff0d7224 */ /* 0x001fc400078e0013 */
[----:B------:R-:W0:Y:S04]  /*262b0*/  LDS.128 R16, [UR4+0x4f0] ;  /* 0x0004f004ff107984 */ /* 0x000e280008000c00 */
[----:B---3--:R0:W-:Y:S02]  /*262c0*/  STL.64 [R1+0x5b8], R14 ;  /* 0x0005b80e01007387 */ /* 0x0081e40000100a00 */
[----:B0-----:R-:W-:Y:S02]  /*262d0*/  MOV R15, R18 ;  /* 0x00000012000f7202 */ /* 0x001fe40000000f00 */
[----:B------:R-:W-:Y:S01]  /*262e0*/  STL.64 [R1+0x1098], R16 ;  /* 0x0010981001007387 */ /* 0x000fe20000100a00 */
[----:B------:R-:W-:-:S03]  /*262f0*/  IMAD.MOV.U32 R14, RZ, RZ, R19 ;  /* 0x000000ffff0e7224 */ /* 0x000fc600078e0013 */
[----:B------:R-:W0:Y:S04]  /*26300*/  LDS.128 R16, [UR4+0x4e0] ;  /* 0x0004e004ff107984 */ /* 0x000e280008000c00 */
[----:B------:R-:W-:Y:S04]  /*26310*/  STL [R1+0x15b0], R13 ;  /* 0x0015b00d01007387 */ /* 0x000fe80000100800 */
[----:B------:R1:W-:Y:S04]  /*26320*/  STL.64 [R1+0x590], R4 ;  /* 0x0005900401007387 */ /* 0x0003e80000100a00 */
[----:B------:R-:W-:Y:S04]  /*26330*/  STL.64 [R1+0x1608], R26 ;  /* 0x0016081a01007387 */ /* 0x000fe80000100a00 */
[----:B------:R-:W-:Y:S01]  /*26340*/  STL.64 [R1+0x1600], R24 ;  /* 0x0016001801007387 */ /* 0x000fe20000100a00 */
[----:B-1----:R-:W-:Y:S01]  /*26350*/  MOV R5, R10 ;  /* 0x0000000a00057202 */ /* 0x002fe20000000f00 */
[----:B------:R-:W-:-:S02]  /*26360*/  IMAD.MOV.U32 R4, RZ, RZ, R11 ;  /* 0x000000ffff047224 */ /* 0x000fc400078e000b */
[----:B------:R-:W1:Y:S01]  /*26370*/  LDS.128 R24, [UR4+0x4a0] ;  /* 0x0004a004ff187984 */ /* 0x000e620008000c00 */
[----:B0-----:R-:W-:Y:S01]  /*26380*/  IMAD.MOV.U32 R13, RZ, RZ, R17 ;  /* 0x000000ffff0d7224 */ /* 0x001fe200078e0011 */
[----:B------:R-:W-:-:S04]  /*26390*/  MOV R28, R18 ;  /* 0x00000012001c7202 */ /* 0x000fc80000000f00 */
[----:B------:R0:W-:Y:S04]  /*263a0*/  STL [R1+0x15bc], R13 ;  /* 0x0015bc0d01007387 */ /* 0x0001e80000100800 */
[----:B------:R2:W-:Y:S01]  /*263b0*/  STL [R1+0x15c0], R28 ;  /* 0x0015c01c01007387 */ /* 0x0005e20000100800 */
[----:B0-----:R-:W-:Y:S02]  /*263c0*/  IMAD.MOV.U32 R13, RZ, RZ, R9 ;  /* 0x000000ffff0d7224 */ /* 0x001fe400078e0009 */
[----:B--2---:R-:W-:Y:S02]  /*263d0*/  IMAD.MOV.U32 R28, RZ, RZ, R8 ;  /* 0x000000ffff1c7224 */ /* 0x004fe400078e0008 */
[----:B------:R-:W0:Y:S04]  /*263e0*/  LDS.128 R8, [UR4+0x4b0] ;  /* 0x0004b004ff087984 */ /* 0x000e280008000c00 */
[----:B------:R2:W-:Y:S01]  /*263f0*/  STL [R1+0x15a8], R29 ;  /* 0x0015a81d01007387 */ /* 0x0005e20000100800 */
[----:B-1----:R-:W-:-:S03]  /*26400*/  MOV R12, R24 ;  /* 0x00000018000c7202 */ /* 0x002fc60000000f00 */
        /* <DEDUP_REMOVED lines=16> */
[----:B------:R-:W-:-:S03]  /*26510*/  IMAD.MOV.U32 R21, RZ, RZ, R3 ;  /* 0x000000ffff157224 */ /* 0x000fc600078e0003 */
[----:B------:R-:W4:Y:S04]  /*26520*/  LDL.LU R3, [R1+0x1618] ;  /* 0x0016180001037983 */ /* 0x000f280000300800 */
[----:B------:R-:W-:Y:S04]  /*26530*/  STL [R1+0x15dc], R4 ;  /* 0x0015dc0401007387 */ /* 0x000fe80000100800 */
[----:B------:R-:W-:Y:S04]  /*26540*/  STL [R1+0x15e8], R7 ;  /* 0x0015e80701007387 */ /* 0x000fe80000100800 */
[----:B------:R-:W-:Y:S04]  /*26550*/  STL [R1+0x15e4], R29 ;  /* 0x0015e41d01007387 */ /* 0x000fe80000100800 */
[----:B------:R1:W-:Y:S04]  /*26560*/  STL.64 [R1+0x15f8], R22 ;  /* 0x0015f81601007387 */ /* 0x0003e80000100a00 */
[----:B-1----:R-:W4:Y:S01]  /*26570*/  LDL.LU R22, [R1+0x1040] ;  /* 0x0010400001167983 */ /* 0x002f220000300800 */
[----:B0-----:R-:W-:-:S05]  /*26580*/  IMAD.MOV.U32 R14, RZ, RZ, R18 ;  /* 0x000000ffff0e7224 */ /* 0x001fca00078e0012 */
[----:B------:R0:W-:Y:S02]  /*26590*/  STL [R1+0x15c8], R14 ;  /* 0x0015c80e01007387 */ /* 0x0001e40000100800 */
[----:B0-----:R-:W-:-:S05]  /*265a0*/  MOV R14, R8 ;  /* 0x00000008000e7202 */ /* 0x001fca0000000f00 */
[----:B------:R-:W-:Y:S04]  /*265b0*/  STL [R1+0x15e0], R14 ;  /* 0x0015e00e01007387 */ /* 0x000fe80000100800 */
[----:B--2---:R-:W-:Y:S04]  /*265c0*/  STL.64 [R1+0x570], R24 ;  /* 0x0005701801007387 */ /* 0x004fe80000100a00 */
[----:B---3--:R-:W-:Y:S04]  /*265d0*/  STL.64 [R1+0x578], R26 ;  /* 0x0005781a01007387 */ /* 0x008fe80000100a00 */
[----:B------:R-:W0:Y:S04]  /*265e0*/  LDS.128 R24, [UR4+0x470] ;  /* 0x00047004ff187984 */ /* 0x000e280008000c00 */
[----:B----4-:R1:W-:Y:S04]  /*265f0*/  STL.64 [R1+0x15f0], R20 ;  /* 0x0015f01401007387 */ /* 0x0103e80000100a00 */
[----:B-1----:R-:W2:Y:S04]  /*26600*/  LDL.LU R20, [R1+0x1038] ;  /* 0x0010380001147983 */ /* 0x002ea80000300800 */
[----:B------:R-:W2:Y:S01]  /*26610*/  LDL.LU R21, [R1+0x103c] ;  /* 0x00103c0001157983 */ /* 0x000ea20000300800 */
[----:B0-----:R-:W-:Y:S01]  /*26620*/  MOV R7, R24 ;  /* 0x0000001800077202 */ /* 0x001fe20000000f00 */
[----:B------:R-:W-:Y:S01]  /*26630*/  IMAD.MOV.U32 R29, RZ, RZ, R25 ;  /* 0x000000ffff1d7224 */ /* 0x000fe200078e0019 */
[----:B------:R-:W-:Y:S01]  /*26640*/  MOV R4, R27 ;  /* 0x0000001b00047202 */ /* 0x000fe20000000f00 */
[----:B------:R-:W-:-:S02]  /*26650*/  IMAD.MOV.U32 R14, RZ, RZ, R26 ;  /* 0x000000ffff0e7224 */ /* 0x000fc400078e001a */
[----:B------:R-:W0:Y:S04]  /*26660*/  LDS.128 R24, [UR4+0x460] ;  /* 0x00046004ff187984 */ /* 0x000e280008000c00 */
[----:B0-----:R0:W-:Y:S04]  /*26670*/  STL.64 [R1+0x14b0], R24 ;  /* 0x0014b01801007387 */ /* 0x0011e80000100a00 */
[----:B0-----:R-:W3:Y:S04]  /*26680*/  LDL.LU R24, [R1+0x1108] ;  /* 0x0011080001187983 */ /* 0x001ee80000300800 */
[----:B------:R-:W3:Y:S01]  /*26690*/  LDL.LU R25, [R1+0x110c] ;  /* 0x00110c0001197983 */ /* 0x000ee20000300800 */
[----:B------:R-:W-:-:S03]  /*266a0*/  IMAD.MOV.U32 R23, RZ, RZ, R3 ;  /* 0x000000ffff177224 */ /* 0x000fc600078e0003 */
[----:B------:R0:W-:Y:S04]  /*266b0*/  STL.64 [R1+0x1078], R16 ;  /* 0x0010781001007387 */ /* 0x0001e80000100a00 */
[----:B------:R-:W-:Y:S04]  /*266c0*/  STL.64 [R1+0x588], R22 ;  /* 0x0005881601007387 */ /* 0x000fe80000100a00 */
[----:B------:R1:W-:Y:S01]  /*266d0*/  STL [R1+0x15b4], R15 ;  /* 0x0015b40f01007387 */ /* 0x0003e20000100800 */
[----:B0-----:R-:W-:Y:S02]  /*266e0*/  IMAD.MOV.U32 R16, RZ, RZ, R2 ;  /* 0x000000ffff107224 */ /* 0x001fe400078e0002 */
[----:B------:R-:W-:Y:S01]  /*266f0*/  IMAD.MOV.U32 R17, RZ, RZ, R0 ;  /* 0x000000ffff117224 */ /* 0x000fe200078e0000 */
[----:B------:R0:W-:Y:S01]  /*26700*/  STL.64 [R1+0x14b8], R26 ;  /* 0x0014b81a01007387 */ /* 0x0001e20000100a00 */
[----:B-1----:R-:W-:Y:S01]  /*26710*/  MOV R15, R19 ;  /* 0x00000013000f7202 */ /* 0x002fe20000000f00 */
[----:B0-----:R-:W-:-:S02]  /*26720*/  IMAD.MOV.U32 R26, RZ, RZ, R16 ;  /* 0x000000ffff1a7224 */ /* 0x001fc400078e0010 */
[----:B------:R-:W-:Y:S02]  /*26730*/  IMAD.MOV.U32 R27, RZ, RZ, R17 ;  /* 0x000000ffff1b7224 */ /* 0x000fe400078e0011 */
[----:B------:R-:W0:Y:S04]  /*26740*/  LDS.128 R16, [UR4+0x440] ;  /* 0x00044004ff107984 */ /* 0x000e280008000c00 */
[----:B------:R1:W-:Y:S04]  /*26750*/  STL.64 [R1+0x558], R26 ;  /* 0x0005581a01007387 */ /* 0x0003e80000100a00 */
[----:B------:R-:W-:Y:S04]  /*26760*/  STL [R1+0x15d4], R13 ;  /* 0x0015d40d01007387 */ /* 0x000fe80000100800 */
[----:B------:R-:W-:Y:S01]  /*26770*/  STL [R1+0x15d0], R28 ;  /* 0x0015d01c01007387 */ /* 0x000fe20000100800 */
[----:B-1----:R-:W-:-:S03]  /*26780*/  IMAD.MOV.U32 R26, RZ, RZ, R14 ;  /* 0x000000ffff1a7224 */ /* 0x002fc600078e000e */
[----:B------:R-:W4:Y:S04]  /*26790*/  LDL.LU R14, [R1+0x15e0] ;  /* 0x0015e000010e7983 */ /* 0x000f280000300800 */
[----:B0-----:R-:W-:Y:S04]  /*267a0*/  STL.64 [R1+0x14d8], R18 ;  /* 0x0014d81201007387 */ /* 0x001fe80000100a00 */
[----:B------:R-:W-:Y:S04]  /*267b0*/  STL.64 [R1+0x14d0], R16 ;  /* 0x0014d01001007387 */ /* 0x000fe80000100a00 */
[----:B--2---:R-:W-:Y:S04]  /*267c0*/  STL.64 [R1+0x580], R20 ;  /* 0x0005801401007387 */ /* 0x004fe80000100a00 */
[----:B------:R-:W0:Y:S02]  /*267d0*/  LDS.128 R20, [UR4+0x490] ;  /* 0x00049004ff147984 */ /* 0x000e240008000c00 */
[----:B0-----:R-:W-:Y:S01]  /*267e0*/  IMAD.MOV.U32 R13, RZ, RZ, R21 ;  /* 0x000000ffff0d7224 */ /* 0x001fe200078e0015 */
[----:B------:R-:W-:-:S03]  /*267f0*/  MOV R28, R22 ;  /* 0x00000016001c7202 */ /* 0x000fc60000000f00 */
[----:B------:R-:W-:Y:S01]  /*26800*/  IMAD.MOV.U32 R17, RZ, RZ, R13 ;  /* 0x000000ffff117224 */ /* 0x000fe200078e000d */
[----:B------:R-:W-:Y:S01]  /*26810*/  MOV R18, R28 ;  /* 0x0000001c00127202 */ /* 0x000fe20000000f00 */
[----:B------:R-:W2:Y:S04]  /*26820*/  LDL.LU R13, [R1+0x15d4] ;  /* 0x0015d400010d7983 */ /* 0x000ea80000300800 */
[----:B------:R-:W2:Y:S04]  /*26830*/  LDL.LU R28, [R1+0x15d0] ;  /* 0x0015d000011c7983 */ /* 0x000ea80000300800 */
[----:B---3--:R0:W-:Y:S02]  /*26840*/  STL.64 [R1+0x550], R24 ;  /* 0x0005501801007387 */ /* 0x0081e40000100a00 */
[----:B0-----:R-:W-:-:S02]  /*26850*/  IMAD.MOV.U32 R25, RZ, RZ, R29 ;  /* 0x000000ffff197224 */ /* 0x001fc400078e001d */
[----:B------:R-:W3:Y:S04]  /*26860*/  LDL.LU R29, [R1+0x15e4] ;  /* 0x0015e400011d7983 */ /* 0x000ee80000300800 */
[----:B------:R0:W-:Y:S02]  /*26870*/  STL [R1+0x15d8], R5 ;  /* 0x0015d80501007387 */ /* 0x0001e40000100800 */
[----:B0-----:R-:W-:-:S04]  /*26880*/  IMAD.MOV.U32 R5, RZ, RZ, R20 ;  /* 0x000000ffff057224 */ /* 0x001fc800078e0014 */
[----:B------:R-:W-:Y:S01]  /*26890*/  IMAD.MOV.U32 R16, RZ, RZ, R5 ;  /* 0x000000ffff107224 */ /* 0x000fe200078e0005 */
[----:B------:R-:W-:Y:S01]  /*268a0*/  MOV R24, R7 ;  /* 0x0000000700187202 */ /* 0x000fe20000000f00 */
[----:B------:R0:W-:Y:S04]  /*268b0*/  STL [R1+0x15cc], R15 ;  /* 0x0015cc0f01007387 */ /* 0x0001e80000100800 */
[----:B------:R4:W-:Y:S04]  /*268c0*/  STL.64 [R1+0x14f0], R16 ;  /* 0x0014f01001007387 */ /* 0x0009e80000100a00 */
[----:B------:R-:W2:Y:S01]  /*268d0*/  LDL.LU R7, [R1+0x15e8] ;  /* 0x0015e80001077983 */ /* 0x000ea20000300800 */
[----:B------:R-:W-:Y:S01]  /*268e0*/  MOV R27, R4 ;  /* 0x00000004001b7202 */ /* 0x000fe20000000f00 */
[----:B0-----:R-:W-:-:S02]  /*268f0*/  IMAD.MOV.U32 R15, RZ, RZ, R23 ;  /* 0x000000ffff0f7224 */ /* 0x001fc400078e0017 */
[----:B------:R-:W2:Y:S04]  /*26900*/  LDL.LU R4, [R1+0x15dc] ;  /* 0x0015dc0001047983 */ /* 0x000ea80000300800 */
[----:B------:R-:W2:Y:S01]  /*26910*/  LDL.LU R5, [R1+0x15d8] ;  /* 0x0015d80001057983 */ /* 0x000ea20000300800 */
[----:B----4-:R-:W-:-:S03]  /*26920*/  IMAD.MOV.U32 R16, RZ, RZ, R14 ;  /* 0x000000ffff107224 */ /* 0x010fc600078e000e */
[----:B------:R-:W-:Y:S01]  /*26930*/  STL.64 [R1+0x14e0], R24 ;  /* 0x0014e01801007387 */ /* 0x000fe20000100a00 */
[----:B---3--:R-:W-:Y:S01]  /*26940*/  MOV R17, R29 ;  /* 0x0000001d00117202 */ /* 0x008fe20000000f00 */
[----:B------:R-:W-:Y:S02]  /*26950*/  IMAD.MOV.U32 R19, RZ, RZ, R15 ;  /* 0x000000ffff137224 */ /* 0x000fe400078e000f */
[----:B------:R-:W3:Y:S04]  /*26960*/  LDL.LU R14, [R1+0x15c8] ;  /* 0x0015c800010e7983 */ /* 0x000ee80000300800 */
[----:B------:R2:W-:Y:S04]  /*26970*/  STL.64 [R1+0x1500], R16 ;  /* 0x0015001001007387 */ /* 0x0005e80000100a00 */
[----:B------:R-:W4:Y:S04]  /*26980*/  LDL.LU R15, [R1+0x15cc] ;  /* 0x0015cc00010f7983 */ /* 0x000f280000300800 */
[----:B------:R-:W4:Y:S01]  /*26990*/  LDL.LU R29, [R1+0x15c4] ;  /* 0x0015c400011d7983 */ /* 0x000f220000300800 */
[----:B--2---:R-:W-:Y:S01]  /*269a0*/  MOV R16, R28 ;  /* 0x0000001c00107202 */ /* 0x004fe20000000f00 */
[----:B------:R-:W-:-:S02]  /*269b0*/  IMAD.MOV.U32 R17, RZ, RZ, R13 ;  /* 0x000000ffff117224 */ /* 0x000fc400078e000d */
[----:B------:R-:W-:Y:S04]  /*269c0*/  STL.64 [R1+0x14f8], R18 ;  /* 0x0014f81201007387 */ /* 0x000fe80000100a00 */
[----:B------:R0:W-:Y:S04]  /*269d0*/  STL.64 [R1+0x1510], R16 ;  /* 0x0015101001007387 */ /* 0x0001e80000100a00 */
[----:B------:R-:W2:Y:S04]  /*269e0*/  LDL.LU R13, [R1+0x15bc] ;  /* 0x0015bc00010d7983 */ /* 0x000ea80000300800 */
[----:B------:R-:W4:Y:S04]  /*269f0*/  LDL.LU R28, [R1+0x15c0] ;  /* 0x0015c000011c7983 */ /* 0x000f280000300800 */
[----:B0-----:R-:W3:Y:S04]  /*26a00*/  LDL.LU R16, [R1+0x1078] ;  /* 0x0010780001107983 */ /* 0x001ee80000300800 */
[----:B------:R-:W3:Y:S04]  /*26a10*/  LDL.LU R17, [R1+0x107c] ;  /* 0x00107c0001117983 */ /* 0x000ee80000300800 */
[----:B------:R-:W0:Y:S04]  /*26a20*/  LDS.128 R20, [UR4+0x480] ;  /* 0x00048004ff147984 */ /* 0x000e280008000c00 */
[----:B---3--:R1:W-:Y:S04]  /*26a30*/  STL.64 [R1+0x1520], R16 ;  /* 0x0015201001007387 */ /* 0x0083e80000100a00 */
[----:B-1----:R-:W3:Y:S01]  /*26a40*/  LDL.LU R16, [R1+0x1088] ;  /* 0x0010880001107983 */ /* 0x002ee20000300800 */
[----:B--2---:R-:W-:Y:S01]  /*26a50*/  MOV R17, R13 ;  /* 0x0000000d00117202 */ /* 0x004fe20000000f00 */
[----:B------:R-:W-:-:S02]  /*26a60*/  IMAD.MOV.U32 R18, RZ, RZ, R7 ;  /* 0x000000ffff127224 */ /* 0x000fc400078e0007 */
[----:B------:R-:W-:Y:S01]  /*26a70*/  IMAD.MOV.U32 R19, RZ, RZ, R6 ;  /* 0x000000ffff137224 */ /* 0x000fe200078e0006 */
[----:B------:R-:W2:Y:S04]  /*26a80*/  LDL.LU R13, [R1+0x15b0] ;  /* 0x0015b000010d7983 */ /* 0x000ea80000300800 */
[----:B------:R-:W-:Y:S04]  /*26a90*/  STL.64 [R1+0x1508], R18 ;  /* 0x0015081201007387 */ /* 0x000fe80000100a00 */
[----:B------:R-:W2:Y:S04]  /*26aa0*/  LDL.LU R6, [R1+0x1130] ;  /* 0x0011300001067983 */ /* 0x000ea80000300800 */
[----:B------:R-:W2:Y:S04]  /*26ab0*/  LDL.LU R7, [R1+0x1134] ;  /* 0x0011340001077983 */ /* 0x000ea80000300800 */
[----:B---3--:R1:W-:Y:S04]  /*26ac0*/  STL.64 [R1+0x1530], R16 ;  /* 0x0015301001007387 */ /* 0x0083e80000100a00 */
[----:B-1----:R-:W3:Y:S04]  /*26ad0*/  LDL.LU R16, [R1+0x1098] ;  /* 0x0010980001107983 */ /* 0x002ee80000300800 */
[----:B------:R-:W3:Y:S01]  /*26ae0*/  LDL.LU R17, [R1+0x109c] ;  /* 0x00109c0001117983 */ /* 0x000ee20000300800 */
[----:B------:R-:W-:Y:S01]  /*26af0*/  IMAD.MOV.U32 R18, RZ, RZ, R5 ;  /* 0x000000ffff127224 */ /* 0x000fe200078e0005 */
[----:B------:R-:W-:-:S02]  /*26b00*/  MOV R19, R4 ;  /* 0x0000000400137202 */ /* 0x000fc40000000f00 */
[----:B------:R-:W2:Y:S04]  /*26b10*/  LDL.LU R4, [R1+0x1128] ;  /* 0x0011280001047983 */ /* 0x000ea80000300800 */
[----:B------:R1:W-:Y:S04]  /*26b20*/  STL.64 [R1+0x1518], R18 ;  /* 0x0015181201007387 */ /* 0x0003e80000100a00 */
[----:B------:R-:W2:Y:S01]  /*26b30*/  LDL.LU R5, [R1+0x112c] ;  /* 0x00112c0001057983 */ /* 0x000ea20000300800 */
[----:B-1----:R-:W-:Y:S02]  /*26b40*/  IMAD.MOV.U32 R18, RZ, RZ, R14 ;  /* 0x000000ffff127224 */ /* 0x002fe400078e000e */
[----:B----4-:R-:W-:Y:S01]  /*26b50*/  IMAD.MOV.U32 R19, RZ, RZ, R15 ;  /* 0x000000ffff137224 */ /* 0x010fe200078e000f */
[----:B------:R-:W4:Y:S04]  /*26b60*/  LDL.LU R14, [R1+0x15b8] ;  /* 0x0015b800010e7983 */ /* 0x000f280000300800 */
[----:B------:R1:W-:Y:S04]  /*26b70*/  STL.64 [R1+0x1528], R18 ;  /* 0x0015281201007387 */ /* 0x0003e80000100a00 */
[----:B------:R-:W2:Y:S01]  /*26b80*/  LDL.LU R15, [R1+0x15b4] ;  /* 0x0015b400010f7983 */ /* 0x000ea20000300800 */
[----:B-1----:R-:W-:-:S03]  /*26b90*/  IMAD.MOV.U32 R19, RZ, RZ, R29 ;  /* 0x000000ffff137224 */ /* 0x002fc600078e001d */
[----:B------:R-:W4:Y:S04]  /*26ba0*/  LDL.LU R29, [R1+0x15a8] ;  /* 0x0015a800011d7983 */ /* 0x000f280000300800 */
[----:B---3--:R1:W-:Y:S04]  /*26bb0*/  STL.64 [R1+0x1540], R16 ;  /* 0x0015401001007387 */ /* 0x0083e80000100a00 */
[----:B-1----:R-:W3:Y:S01]  /*26bc0*/  LDL.LU R16, [R1+0x10a8] ;  /* 0x0010a80001107983 */ /* 0x002ee20000300800 */
[----:B----4-:R-:W-:Y:S02]  /*26bd0*/  IMAD.MOV.U32 R17, RZ, RZ, R29 ;  /* 0x000000ffff117224 */ /* 0x010fe400078e001d */
[----:B------:R-:W-:Y:S01]  /*26be0*/  IMAD.MOV.U32 R18, RZ, RZ, R28 ;  /* 0x000000ffff127224 */ /* 0x000fe200078e001c */
[----:B------:R-:W4:Y:S04]  /*26bf0*/  LDL.LU R29, [R1+0x15a4] ;  /* 0x0015a400011d7983 */ /* 0x000f280000300800 */
[----:B------:R-:W4:Y:S04]  /*26c00*/  LDL.LU R28, [R1+0x15ac] ;  /* 0x0015ac00011c7983 */ /* 0x000f280000300800 */
[----:B---3--:R1:W-:Y:S04]  /*26c10*/  STL.64 [R1+0x1550], R16 ;  /* 0x0015501001007387 */ /* 0x0083e80000100a00 */
[----:B-1----:R-:W3:Y:S04]  /*26c20*/  LDL.LU R16, [R1+0x10b8] ;  /* 0x0010b80001107983 */ /* 0x002ee80000300800 */
[----:B------:R-:W3:Y:S04]  /*26c30*/  LDL.LU R17, [R1+0x10bc] ;  /* 0x0010bc0001117983 */ /* 0x000ee80000300800 */
[----:B---3--:R1:W-:Y:S04]  /*26c40*/  STL.64 [R1+0x1560], R16 ;  /* 0x0015601001007387 */ /* 0x0083e80000100a00 */
[----:B-1----:R-:W3:Y:S04]  /*26c50*/  LDL.LU R16, [R1+0x10c8] ;  /* 0x0010c80001107983 */ /* 0x002ee80000300800 */
[----:B------:R-:W3:Y:S04]  /*26c60*/  LDL.LU R17, [R1+0x10cc] ;  /* 0x0010cc0001117983 */ /* 0x000ee80000300800 */
[----:B------:R2:W-:Y:S02]  /*26c70*/  STL.64 [R1+0x1538], R18 ;  /* 0x0015381201007387 */ /* 0x0005e40000100a00 */
[----:B--2---:R-:W-:Y:S01]  /*26c80*/  MOV R18, R15 ;  /* 0x0000000f00127202 */ /* 0x004fe20000000f00 */
[----:B------:R-:W-:Y:S01]  /*26c90*/  IMAD.MOV.U32 R19, RZ, RZ, R14 ;  /* 0x000000ffff137224 */ /* 0x000fe200078e000e */
[----:B---3--:R1:W-:Y:S04]  /*26ca0*/  STL.64 [R1+0x1570], R16 ;  /* 0x0015701001007387 */ /* 0x0083e80000100a00 */
[----:B-1----:R-:W2:Y:S04]  /*26cb0*/  LDL.LU R16, [R1+0x10d8] ;  /* 0x0010d80001107983 */ /* 0x002ea80000300800 */
[----:B------:R-:W2:Y:S04]  /*26cc0*/  LDL.LU R17, [R1+0x10dc] ;  /* 0x0010dc0001117983 */ /* 0x000ea80000300800 */
[----:B------:R4:W-:Y:S02]  /*26cd0*/  STL.64 [R1+0x1548], R18 ;  /* 0x0015481201007387 */ /* 0x0009e40000100a00 */
[----:B----4-:R-:W-:Y:S01]  /*26ce0*/  MOV R18, R28 ;  /* 0x0000001c00127202 */ /* 0x010fe20000000f00 */
[----:B------:R-:W-:Y:S01]  /*26cf0*/  IMAD.MOV.U32 R19, RZ, RZ, R13 ;  /* 0x000000ffff137224 */ /* 0x000fe200078e000d */
[----:B------:R-:W3:Y:S04]  /*26d00*/  LDL.LU R28, [R1+0x15a0] ;  /* 0x0015a000011c7983 */ /* 0x000ee80000300800 */
[----:B------:R1:W-:Y:S04]  /*26d10*/  STL.64 [R1+0x1558], R18 ;  /* 0x0015581201007387 */ /* 0x0003e80000100a00 */
[----:B-1----:R-:W4:Y:S04]  /*26d20*/  LDL.LU R18, [R1+0x10c0] ;  /* 0x0010c00001127983 */ /* 0x002f280000300800 */
[----:B------:R-:W4:Y:S04]  /*26d30*/  LDL.LU R19, [R1+0x10c4] ;  /* 0x0010c40001137983 */ /* 0x000f280000300800 */
[----:B--2---:R1:W-:Y:S04]  /*26d40*/  STL.64 [R1+0x1580], R16 ;  /* 0x0015801001007387 */ /* 0x0043e80000100a00 */
[----:B-1----:R-:W2:Y:S04]  /*26d50*/  LDL.LU R16, [R1+0x10f8] ;  /* 0x0010f80001107983 */ /* 0x002ea80000300800 */
[----:B------:R-:W2:Y:S04]  /*26d60*/  LDL.LU R17, [R1+0x10fc] ;  /* 0x0010fc0001117983 */ /* 0x000ea80000300800 */
[----:B----4-:R3:W-:Y:S02]  /*26d70*/  STL.64 [R1+0x1568], R18 ;  /* 0x0015681201007387 */ /* 0x0107e40000100a00 */
[----:B---3--:R-:W-:Y:S01]  /*26d80*/  IMAD.MOV.U32 R18, RZ, RZ, R28 ;  /* 0x000000ffff127224 */ /* 0x008fe200078e001c */
[----:B------:R-:W-:Y:S01]  /*26d90*/  MOV R19, R29 ;  /* 0x0000001d00137202 */ /* 0x000fe20000000f00 */
[----:B------:R-:W3:Y:S04]  /*26da0*/  LDL.LU R28, [R1+0x159c] ;  /* 0x00159c00011c7983 */ /* 0x000ee80000300800 */
[----:B------:R1:W-:Y:S04]  /*26db0*/  STL.64 [R1+0x1578], R18 ;  /* 0x0015781201007387 */ /* 0x0003e80000100a00 */
[----:B------:R-:W4:Y:S04]  /*26dc0*/  LDL.LU R29, [R1+0x1598] ;  /* 0x00159800011d7983 */ /* 0x000f280000300800 */
[----:B-1----:R-:W3:Y:S04]  /*26dd0*/  LDL.LU R18, [R1+0x10e0] ;  /* 0x0010e00001127983 */ /* 0x002ee80000300800 */
[----:B------:R-:W3:Y:S04]  /*26de0*/  LDL.LU R19, [R1+0x10e4] ;  /* 0x0010e40001137983 */ /* 0x000ee80000300800 */
[----:B--2---:R1:W-:Y:S04]  /*26df0*/  STL.64 [R1+0x530], R16 ;  /* 0x0005301001007387 */ /* 0x0043e80000100a00 */
[----:B-1----:R-:W2:Y:S04]  /*26e00*/  LDL.LU.64 R16, [R1+0x1580] ;  /* 0x0015800001107983 */ /* 0x002ea80000300a00 */
[----:B---3--:R4:W-:Y:S02]  /*26e10*/  STL.64 [R1+0x1588], R18 ;  /* 0x0015881201007387 */ /* 0x0089e40000100a00 */
[----:B----4-:R-:W-:-:S02]  /*26e20*/  IMAD.MOV.U32 R18, RZ, RZ, R29 ;  /* 0x000000ffff127224 */ /* 0x010fc400078e001d */
[----:B------:R-:W-:Y:S01]  /*26e30*/  IMAD.MOV.U32 R19, RZ, RZ, R28 ;  /* 0x000000ffff137224 */ /* 0x000fe200078e001c */
[----:B------:R-:W-:Y:S01]  /*26e40*/  MOV R24, R12 ;  /* 0x0000000c00187202 */ /* 0x000fe20000000f00 */
[----:B------:R-:W-:Y:S01]  /*26e50*/  IMAD.MOV.U32 R25, RZ, RZ, R11 ;  /* 0x000000ffff197224 */ /* 0x000fe200078e000b */
[----:B0-----:R-:W-:Y:S01]  /*26e60*/  MOV R3, R21 ;  /* 0x0000001500037202 */ /* 0x001fe20000000f00 */
[----:B------:R-:W-:Y:S01]  /*26e70*/  IMAD.MOV.U32 R8, RZ, RZ, R20 ;  /* 0x000000ffff087224 */ /* 0x000fe200078e0014 */
[----:B------:R0:W-:Y:S04]  /*26e80*/  STL.64 [R1+0x538], R18 ;  /* 0x0005381201007387 */ /* 0x0001e80000100a00 */
[----:B--2---:R1:W-:Y:S04]  /*26e90*/  STL.64 [R1+0x520], R16 ;  /* 0x0005201001007387 */ /* 0x0043e80000100a00 */
[----:B0-----:R-:W2:Y:S04]  /*26ea0*/  LDL.LU.64 R18, [R1+0x1588] ;  /* 0x0015880001127983 */ /* 0x001ea80000300a00 */
[----:B------:R0:W-:Y:S04]  /*26eb0*/  STL.64 [R1+0x490], R24 ;  /* 0x0004901801007387 */ /* 0x0001e80000100a00 */
[----:B-1----:R-:W3:Y:S01]  /*26ec0*/  LDL.LU.64 R16, [R1+0x1570] ;  /* 0x0015700001107983 */ /* 0x002ee20000300a00 */
[----:B------:R-:W-:-:S02]  /*26ed0*/  IMAD.MOV.U32 R2, RZ, RZ, R22 ;  /* 0x000000ffff027224 */ /* 0x000fc400078e0016 */
[----:B------:R-:W-:Y:S01]  /*26ee0*/  IMAD.MOV.U32 R0, RZ, RZ, R23 ;  /* 0x000000ffff007224 */ /* 0x000fe200078e0017 */
[----:B------:R-:W4:Y:S04]  /*26ef0*/  LDL.LU.64 R20, [R1+0x15f0] ;  /* 0x0015f00001147983 */ /* 0x000f280000300a00 */
[----:B0-----:R-:W4:Y:S04]  /*26f00*/  LDL.LU.64 R24, [R1+0x14e0] ;  /* 0x0014e00001187983 */ /* 0x001f280000300a00 */
[----:B------:R-:W4:Y:S04]  /*26f10*/  LDL.LU.64 R22, [R1+0x15f8] ;  /* 0x0015f80001167983 */ /* 0x000f280000300a00 */
[----:B------:R-:W-:Y:S04]  /*26f20*/  STL.64 [R1+0x540], R4 ;  /* 0x0005400401007387 */ /* 0x000fe80000100a00 */
[----:B------:R-:W-:Y:S04]  /*26f30*/  STL.64 [R1+0x548], R6 ;  /* 0x0005480601007387 */ /* 0x000fe80000100a00 */
[----:B------:R-:W0:Y:S04]  /*26f40*/  LDS.128 R4, [UR4+0x410] ;  /* 0x00041004ff047984 */ /* 0x000e280008000c00 */
[----:B------:R-:W-:Y:S04]  /*26f50*/  STL.64 [R1+0x14e8], R26 ;  /* 0x0014e81a01007387 */ /* 0x000fe80000100a00 */
[----:B------:R-:W-:Y:S04]  /*26f60*/  LDS.128 R12, [UR4+0x430] ;  /* 0x00043004ff0c7984 */ /* 0x000fe80008000c00 */
[----:B------:R-:W4:Y:S04]  /*26f70*/  LDL.LU R29, [R1+0x1594] ;  /* 0x00159400011d7983 */ /* 0x000f280000300800 */
[----:B------:R-:W4:Y:S04]  /*26f80*/  LDL.LU R28, [R1+0x1590] ;  /* 0x00159000011c7983 */ /* 0x000f280000300800 */
[----:B--2---:R1:W-:Y:S04]  /*26f90*/  STL.64 [R1+0x528], R18 ;  /* 0x0005281201007387 */ /* 0x0043e80000100a00 */
[----:B---3--:R2:W-:Y:S04]  /*26fa0*/  STL.64 [R1+0x510], R16 ;  /* 0x0005101001007387 */ /* 0x0085e80000100a00 */
[----:B-1----:R-:W3:Y:S04]  /*26fb0*/  LDL.LU.64 R18, [R1+0x1578] ;  /* 0x0015780001127983 */ /* 0x002ee80000300a00 */
[----:B--2---:R-:W2:Y:S04]  /*26fc0*/  LDL.LU.64 R16, [R1+0x1560] ;  /* 0x0015600001107983 */ /* 0x004ea80000300a00 */
[----:B---3--:R1:W-:Y:S04]  /*26fd0*/  STL.64 [R1+0x518], R18 ;  /* 0x0005181201007387 */ /* 0x0083e80000100a00 */
[----:B--2---:R2:W-:Y:S04]  /*26fe0*/  STL.64 [R1+0x500], R16 ;  /* 0x0005001001007387 */ /* 0x0045e80000100a00 */
        /* <DEDUP_REMOVED lines=25> */
[----:B--2---:R-:W2:Y:S01]  /*27180*/  LDL.LU.64 R16, [R1+0x14f0] ;  /* 0x0014f00001107983 */ /* 0x004ea20000300a00 */
[----:B------:R-:W-:Y:S01]  /*27190*/  IMAD.MOV.U32 R26, RZ, RZ, R10 ;  /* 0x000000ffff1a7224 */ /* 0x000fe200078e000a */
[----:B------:R-:W-:-:S02]  /*271a0*/  MOV R27, R9 ;  /* 0x00000009001b7202 */ /* 0x000fc40000000f00 */
[----:B----4-:R1:W-:Y:S04]  /*271b0*/  STL.64 [R1+0x460], R24 ;  /* 0x0004601801007387 */ /* 0x0103e80000100a00 */
[----:B------:R4:W-:Y:S04]  /*271c0*/  STL.64 [R1+0x498], R26 ;  /* 0x0004981a01007387 */ /* 0x0009e80000100a00 */
[----:B0-----:R0:W-:Y:S04]  /*271d0*/  STL.64 [R1+0x408], R6 ;  /* 0x0004080601007387 */ /* 0x0011e80000100a00 */
[----:B-1----:R-:W2:Y:S04]  /*271e0*/  LDL.LU.64 R24, [R1+0x14b0] ;  /* 0x0014b00001187983 */ /* 0x002ea80000300a00 */
[----:B----4-:R-:W4:Y:S04]  /*271f0*/  LDL.LU.64 R26, [R1+0x14e8] ;  /* 0x0014e800011a7983 */ /* 0x010f280000300a00 */
[----:B0-----:R-:W4:Y:S04]  /*27200*/  LDL.LU R6, [R1+0x1270] ;  /* 0x0012700001067983 */ /* 0x001f280000300800 */
[----:B------:R-:W4:Y:S04]  /*27210*/  LDL.LU R7, [R1+0x1274] ;  /* 0x0012740001077983 */ /* 0x000f280000300800 */
[----:B------:R-:W-:Y:S04]  /*27220*/  STL.64 [R1+0x560], R20 ;  /* 0x0005601401007387 */ /* 0x000fe80000100a00 */
[----:B------:R-:W-:Y:S04]  /*27230*/  STL.64 [R1+0x568], R22 ;  /* 0x0005681601007387 */ /* 0x000fe80000100a00 */
[----:B------:R-:W0:Y:S04]  /*27240*/  LDS.128 R20, [UR4+0x450] ;  /* 0x00045004ff147984 */ /* 0x000e280008000c00 */
[----:B---3--:R1:W-:Y:S04]  /*27250*/  STL.64 [R1+0x4a8], R18 ;  /* 0x0004a81201007387 */ /* 0x0083e80000100a00 */
[----:B--2---:R2:W-:Y:S04]  /*27260*/  STL.64 [R1+0x480], R16 ;  /* 0x0004801001007387 */ /* 0x0045e80000100a00 */
[----:B-1----:R-:W3:Y:S04]  /*27270*/  LDL.LU.64 R18, [R1+0x14f8] ;  /* 0x0014f80001127983 */ /* 0x002ee80000300a00 */
[----:B--2---:R-:W2:Y:S04]  /*27280*/  LDL.LU.64 R16, [R1+0x14d0] ;  /* 0x0014d00001107983 */ /* 0x004ea80000300a00 */
[----:B0-----:R0:W-:Y:S04]  /*27290*/  STL.64 [R1+0x14c8], R22 ;  /* 0x0014c81601007387 */ /* 0x0011e80000100a00 */
[----:B------:R1:W-:Y:S01]  /*272a0*/  STL.64 [R1+0x14c0], R20 ;  /* 0x0014c01401007387 */ /* 0x0003e20000100a00 */
[----:B0-----:R-:W-:Y:S01]  /*272b0*/  MOV R22, R2 ;  /* 0x0000000200167202 */ /* 0x001fe20000000f00 */
[----:B------:R-:W-:-:S02]  /*272c0*/  IMAD.MOV.U32 R23, RZ, RZ, R0 ;  /* 0x000000ffff177224 */ /* 0x000fc400078e0000 */
[----:B-1----:R-:W-:Y:S02]  /*272d0*/  IMAD.MOV.U32 R20, RZ, RZ, R8 ;  /* 0x000000ffff147224 */ /* 0x002fe400078e0008 */
[----:B------:R-:W-:Y:S01]  /*272e0*/  IMAD.MOV.U32 R21, RZ, RZ, R3 ;  /* 0x000000ffff157224 */ /* 0x000fe200078e0003 */
[----:B------:R0:W-:Y:S04]  /*272f0*/  STL.64 [R1+0x478], R22 ;  /* 0x0004781601007387 */ /* 0x0001e80000100a00 */
[----:B------:R1:W-:Y:S04]  /*27300*/  STL.64 [R1+0x470], R20 ;  /* 0x0004701401007387 */ /* 0x0003e80000100a00 */
[----:B----4-:R4:W-:Y:S04]  /*27310*/  STL.64 [R1+0x468], R26 ;  /* 0x0004681a01007387 */ /* 0x0109e80000100a00 */
[----:B0-----:R-:W2:Y:S04]  /*27320*/  LDL.LU.64 R22, [R1+0x14c8] ;  /* 0x0014c80001167983 */ /* 0x001ea80000300a00 */
[----:B-1----:R-:W2:Y:S04]  /*27330*/  LDL.LU.64 R20, [R1+0x14c0] ;  /* 0x0014c00001147983 */ /* 0x002ea80000300a00 */
[----:B----4-:R-:W4:Y:S04]  /*27340*/  LDL.LU.64 R26, [R1+0x14b8] ;  /* 0x0014b800011a7983 */ /* 0x010f280000300a00 */
[----:B------:R0:W-:Y:S04]  /*27350*/  STL.64 [R1+0x450], R24 ;  /* 0x0004501801007387 */ /* 0x0001e80000100a00 */
[----:B------:R1:W-:Y:S04]  /*27360*/  STL.64 [R1+0x1470], R6 ;  /* 0x0014700601007387 */ /* 0x0003e80000100a00 */
[----:B------:R-:W2:Y:S04]  /*27370*/  LDS.128 R8, [UR4+0x420] ;  /* 0x00042004ff087984 */ /* 0x000ea80008000c00 */
[----:B0-----:R-:W4:Y:S04]  /*27380*/  LDL.LU R24, [R1+0x11e8] ;  /* 0x0011e80001187983 */ /* 0x001f280000300800 */
[----:B------:R-:W4:Y:S04]  /*27390*/  LDL.LU R25, [R1+0x11ec] ;  /* 0x0011ec0001197983 */ /* 0x000f280000300800 */
[----:B-1----:R-:W4:Y:S04]  /*273a0*/  LDL.LU R6, [R1+0x1228] ;  /* 0x0012280001067983 */ /* 0x002f280000300800 */
[----:B------:R-:W4:Y:S04]  /*273b0*/  LDL.LU R7, [R1+0x122c] ;  /* 0x00122c0001077983 */ /* 0x000f280000300800 */
[----:B------:R-:W0:Y:S04]  /*273c0*/  LDS.64 R2, [UR4+0x810] ;  /* 0x00081004ff027984 */ /* 0x000e280008000a00 */
[----:B---3--:R1:W-:Y:S04]  /*273d0*/  STL.64 [R1+0x488], R18 ;  /* 0x0004881201007387 */ /* 0x0083e80000100a00 */
[----:B--2---:R2:W-:Y:S04]  /*273e0*/  STL.64 [R1+0x430], R16 ;  /* 0x0004301001007387 */ /* 0x0045e80000100a00 */
[----:B-1----:R-:W3:Y:S04]  /*273f0*/  LDL.LU.64 R18, [R1+0x14d8] ;  /* 0x0014d80001127983 */ /* 0x002ee80000300a00 */
[----:B--2---:R-:W2:Y:S04]  /*27400*/  LDL.LU R16, [R1+0x12a8] ;  /* 0x0012a80001107983 */ /* 0x004ea80000300800 */
[----:B------:R-:W2:Y:S04]  /*27410*/  LDL.LU R17, [R1+0x12ac] ;  /* 0x0012ac0001117983 */ /* 0x000ea80000300800 */
[----:B------:R-:W-:Y:S04]  /*27420*/  STL.64 [R1+0x420], R12 ;  /* 0x0004200c01007387 */ /* 0x000fe80000100a00 */
[----:B------:R-:W-:Y:S04]  /*27430*/  STL.64 [R1+0x428], R14 ;  /* 0x0004280e01007387 */ /* 0x000fe80000100a00 */
[----:B------:R1:W-:Y:S04]  /*27440*/  STL.64 [R1+0x410], R8 ;  /* 0x0004100801007387 */ /* 0x0003e80000100a00 */
[----:B------:R-:W-:Y:S04]  /*27450*/  STL.64 [R1+0x418], R10 ;  /* 0x0004180a01007387 */ /* 0x000fe80000100a00 */
[----:B------:R-:W-:Y:S04]  /*27460*/  STL.64 [R1+0x448], R22 ;  /* 0x0004481601007387 */ /* 0x000fe80000100a00 */
[----:B------:R1:W-:Y:S04]  /*27470*/  STL.64 [R1+0x440], R20 ;  /* 0x0004401401007387 */ /* 0x0003e80000100a00 */
[----:B----4-:R-:W-:Y:S04]  /*27480*/  STL.64 [R1+0x458], R26 ;  /* 0x0004581a01007387 */ /* 0x010fe80000100a00 */
[----:B0-----:R-:W-:Y:S04]  /*27490*/  STL.64 [R1+0x800], R2 ;  /* 0x0008000201007387 */ /* 0x001fe80000100a00 */
[----:B------:R-:W-:Y:S04]  /*274a0*/  STL.64 [R1+0x400], R4 ;  /* 0x0004000401007387 */ /* 0x000fe80000100a00 */
[----:B-1----:R-:W4:Y:S04]  /*274b0*/  LDL.LU R8, [R1+0x1288] ;  /* 0x0012880001087983 */ /* 0x002f280000300800 */
        /* <DEDUP_REMOVED lines=11> */
[----:B------:R-:W4:Y:S01]  /*27570*/  LDL.LU R15, [R1+0x1294] ;  /* 0x00129400010f7983 */ /* 0x000f220000300800 */
[----:B------:R-:W-:-:S03]  /*27580*/  FSETP.GT.FTZ.AND P0, PT, R29, R4, PT ;  /* 0x000000041d00720b */ /* 0x000fc60003f14000 */
[----:B------:R-:W4:Y:S04]  /*27590*/  LDL.LU R10, [R1+0x1280] ;  /* 0x00128000010a7983 */ /* 0x000f280000300800 */
[----:B------:R-:W4:Y:S04]  /*275a0*/  LDL.LU R11, [R1+0x1284] ;  /* 0x00128400010b7983 */ /* 0x000f280000300800 */
[----:B------:R-:W4:Y:S04]  /*275b0*/  LDL.LU R22, [R1+0x12b0] ;  /* 0x0012b00001167983 */ /* 0x000f280000300800 */
[----:B------:R-:W4:Y:S04]  /*275c0*/  LDL.LU R23, [R1+0x12b4] ;  /* 0x0012b40001177983 */ /* 0x000f280000300800 */
[----:B------:R-:W4:Y:S04]  /*275d0*/  LDL.LU R26, [R1+0x12c0] ;  /* 0x0012c000011a7983 */ /* 0x000f280000300800 */
[----:B------:R-:W4:Y:S04]  /*275e0*/  LDL.LU R27, [R1+0x12c4] ;  /* 0x0012c400011b7983 */ /* 0x000f280000300800 */
[----:B---3--:R-:W-:Y:S04]  /*275f0*/  STL.64 [R1+0x438], R18 ;  /* 0x0004381201007387 */ /* 0x008fe80000100a00 */
[----:B------:R0:W-:Y:S04]  /*27600*/  STL.64 [R1+0x238], R24 ;  /* 0x0002381801007387 */ /* 0x0001e80000100a00 */
[----:B--2---:R1:W-:Y:S04]  /*27610*/  STL.64 [R1+0x1450], R16 ;  /* 0x0014501001007387 */ /* 0x0043e80000100a00 */
[----:B0-----:R-:W2:Y:S04]  /*27620*/  LDL.LU R24, [R1+0x12c8] ;  /* 0x0012c80001187983 */ /* 0x001ea80000300800 */
[----:B------:R-:W2:Y:S04]  /*27630*/  LDL.LU R25, [R1+0x12cc] ;  /* 0x0012cc0001197983 */ /* 0x000ea80000300800 */
[----:B-1----:R-:W3:Y:S04]  /*27640*/  LDL.LU R16, [R1+0x1248] ;  /* 0x0012480001107983 */ /* 0x002ee80000300800 */
[----:B------:R-:W3:Y:S04]  /*27650*/  LDL.LU R17, [R1+0x124c] ;  /* 0x00124c0001117983 */ /* 0x000ee80000300800 */
[----:B----4-:R0:W-:Y:S04]  /*27660*/  STL.64 [R1+0x1460], R8 ;  /* 0x0014600801007387 */ /* 0x0101e80000100a00 */
[----:B------:R1:W-:Y:S04]  /*27670*/  STL.64 [R1+0x14a0], R6 ;  /* 0x0014a00601007387 */ /* 0x0003e80000100a00 */
[----:B0-----:R-:W4:Y:S04]  /*27680*/  LDL.LU R8, [R1+0x1238] ;  /* 0x0012380001087983 */ /* 0x001f280000300800 */
[----:B------:R-:W4:Y:S04]  /*27690*/  LDL.LU R9, [R1+0x123c] ;  /* 0x00123c0001097983 */ /* 0x000f280000300800 */
[----:B-1----:R-:W4:Y:S04]  /*276a0*/  LDL.LU R6, [R1+0x11f8] ;  /* 0x0011f80001067983 */ /* 0x002f280000300800 */
[----:B------:R-:W4:Y:S01]  /*276b0*/  LDL.LU R7, [R1+0x11fc] ;  /* 0x0011fc0001077983 */ /* 0x000f220000300800 */
[----:B------:R-:W-:-:S03]  /*276c0*/  FSEL R0, R29, R4, P0 ;  /* 0x000000041d007208 */ /* 0x000fc60000000000 */
[----:B------:R-:W-:Y:S04]  /*276d0*/  STL.64 [R1+0x1448], R20 ;  /* 0x0014481401007387 */ /* 0x000fe80000100a00 */
[----:B------:R-:W-:Y:S04]  /*276e0*/  STL.64 [R1+0x1458], R12 ;  /* 0x0014580c01007387 */ /* 0x000fe80000100a00 */
[----:B------:R-:W-:Y:S04]  /*276f0*/  STL.64 [R1+0x1468], R2 ;  /* 0x0014680201007387 */ /* 0x000fe80000100a00 */
[----:B------:R-:W4:Y:S04]  /*27700*/  LDL.LU R18, [R1+0x12a0] ;  /* 0x0012a00001127983 */ /* 0x000f280000300800 */
[----:B------:R-:W4:Y:S04]  /*27710*/  LDL.LU R19, [R1+0x12a4] ;  /* 0x0012a40001137983 */ /* 0x000f280000300800 */
[----:B--2---:R0:W-:Y:S04]  /*27720*/  STL.64 [R1+0x1440], R24 ;  /* 0x0014401801007387 */ /* 0x0041e80000100a00 */
[----:B---3--:R1:W-:Y:S04]  /*27730*/  STL.64 [R1+0x1480], R16 ;  /* 0x0014801001007387 */ /* 0x0083e80000100a00 */
[----:B0-----:R-:W2:Y:S04]  /*27740*/  LDL.LU R24, [R1+0x1258] ;  /* 0x0012580001187983 */ /* 0x001ea80000300800 */
[----:B------:R-:W2:Y:S04]  /*27750*/  LDL.LU R25, [R1+0x125c] ;  /* 0x00125c0001197983 */ /* 0x000ea80000300800 */
[----:B-1----:R-:W3:Y:S04]  /*27760*/  LDL.LU R16, [R1+0x1218] ;  /* 0x0012180001107983 */ /* 0x002ee80000300800 */
[----:B------:R-:W3:Y:S01]  /*27770*/  LDL.LU R17, [R1+0x121c] ;  /* 0x00121c0001117983 */ /* 0x000ee20000300800 */
[----:B------:R-:W-:-:S03]  /*27780*/  FSEL R4, R4, R29, P0 ;  /* 0x0000001d04047208 */ /* 0x000fc60000000000 */
[----:B------:R-:W3:Y:S04]  /*27790*/  LDL.LU R2, [R1+0x1230] ;  /* 0x0012300001027983 */ /* 0x000ee80000300800 */
[----:B------:R0:W-:Y:S04]  /*277a0*/  STL.64 [R1+0x13c8], R4 ;  /* 0x0013c80401007387 */ /* 0x0001e80000100a00 */
[----:B------:R-:W3:Y:S04]  /*277b0*/  LDL.LU R3, [R1+0x1234] ;  /* 0x0012340001037983 */ /* 0x000ee80000300800 */
[----:B------:R-:W3:Y:S04]  /*277c0*/  LDL.LU R12, [R1+0x1240] ;  /* 0x00124000010c7983 */ /* 0x000ee80000300800 */
[----:B------:R-:W3:Y:S04]  /*277d0*/  LDL.LU R13, [R1+0x1244] ;  /* 0x00124400010d7983 */ /* 0x000ee80000300800 */
[----:B------:R-:W3:Y:S04]  /*277e0*/  LDL.LU R20, [R1+0x1250] ;  /* 0x0012500001147983 */ /* 0x000ee80000300800 */
[----:B------:R-:W3:Y:S04]  /*277f0*/  LDL.LU R21, [R1+0x1254] ;  /* 0x0012540001157983 */ /* 0x000ee80000300800 */
[----:B0-----:R-:W3:Y:S04]  /*27800*/  LDL.LU R4, [R1+0x1268] ;  /* 0x0012680001047983 */ /* 0x001ee80000300800 */
[----:B------:R-:W-:Y:S04]  /*27810*/  STL.64 [R1+0x2e0], R14 ;  /* 0x0002e00e01007387 */ /* 0x000fe80000100a00 */
[----:B----4-:R0:W-:Y:S04]  /*27820*/  STL.64 [R1+0x1488], R8 ;  /* 0x0014880801007387 */ /* 0x0101e80000100a00 */
[----:B------:R1:W-:Y:S04]  /*27830*/  STL.64 [R1+0x14a8], R6 ;  /* 0x0014a80601007387 */ /* 0x0003e80000100a00 */
[----:B0-----:R-:W4:Y:S04]  /*27840*/  LDL.LU R8, [R1+0x1210] ;  /* 0x0012100001087983 */ /* 0x001f280000300800 */
[----:B------:R-:W4:Y:S04]  /*27850*/  LDL.LU R9, [R1+0x1214] ;  /* 0x0012140001097983 */ /* 0x000f280000300800 */
[----:B-1----:R-:W4:Y:S04]  /*27860*/  LDL.LU R6, [R1+0x11f0] ;  /* 0x0011f00001067983 */ /* 0x002f280000300800 */
[----:B------:R-:W4:Y:S04]  /*27870*/  LDL.LU R7, [R1+0x11f4] ;  /* 0x0011f40001077983 */ /* 0x000f280000300800 */
        /* <DEDUP_REMOVED lines=36> */
[----:B------:R0:W-:Y:S04]  /*27ac0*/  STL [R1+0x13c0], R28 ;  /* 0x0013c01c01007387 */ /* 0x0001e80000100800 */
[----:B0-----:R-:W2:Y:S04]  /*27ad0*/  LDL.LU R28, [R1+0x1260] ;  /* 0x00126000011c7983 */ /* 0x001ea80000300800 */
[----:B----4-:R0:W-:Y:S04]  /*27ae0*/  STL.64 [R1+0x328], R14 ;  /* 0x0003280e01007387 */ /* 0x0101e80000100a00 */
[----:B0-----:R-:W4:Y:S04]  /*27af0*/  LDL.LU.64 R14, [R1+0x1430] ;  /* 0x00143000010e7983 */ /* 0x001f280000300a00 */
[----:B---3--:R0:W-:Y:S04]  /*27b00*/  STL.64 [R1+0x250], R16 ;  /* 0x0002501001007387 */ /* 0x0081e80000100a00 */
[----:B0-----:R-:W3:Y:S04]  /*27b10*/  LDL.LU.64 R16, [R1+0x1498] ;  /* 0x0014980001107983 */ /* 0x001ee80000300a00 */
[----:B--2---:R0:W-:Y:S04]  /*27b20*/  STL.64 [R1+0x2b0], R28 ;  /* 0x0002b01c01007387 */ /* 0x0041e80000100a00 */
[----:B0-----:R-:W2:Y:S04]  /*27b30*/  LDL.LU R28, [R1+0x1348] ;  /* 0x00134800011c7983 */ /* 0x001ea80000300800 */
[----:B------:R-:W2:Y:S04]  /*27b40*/  LDL.LU R29, [R1+0x134c] ;  /* 0x00134c00011d7983 */ /* 0x000ea80000300800 */
[----:B----4-:R0:W-:Y:S04]  /*27b50*/  STL.64 [R1+0x330], R14 ;  /* 0x0003300e01007387 */ /* 0x0101e80000100a00 */
[----:B0-----:R-:W4:Y:S04]  /*27b60*/  LDL.LU.64 R14, [R1+0x1428] ;  /* 0x00142800010e7983 */ /* 0x001f280000300a00 */
[----:B------:R0:W-:Y:S04]  /*27b70*/  STL.64 [R1+0x240], R6 ;  /* 0x0002400601007387 */ /* 0x0001e80000100a00 */
[----:B---3--:R1:W-:Y:S04]  /*27b80*/  STL.64 [R1+0x268], R16 ;  /* 0x0002681001007387 */ /* 0x0083e80000100a00 */
[----:B------:R3:W-:Y:S04]  /*27b90*/  STL.64 [R1+0x310], R26 ;  /* 0x0003101a01007387 */ /* 0x0007e80000100a00 */
[----:B0-----:R-:W4:Y:S04]  /*27ba0*/  LDL.LU.64 R6, [R1+0x14a8] ;  /* 0x0014a80001067983 */ /* 0x001f280000300a00 */
[----:B-1----:R-:W4:Y:S04]  /*27bb0*/  LDL.LU.64 R16, [R1+0x1480] ;  /* 0x0014800001107983 */ /* 0x002f280000300a00 */
[----:B---3--:R-:W3:Y:S04]  /*27bc0*/  LDL.LU R26, [R1+0x13a0] ;  /* 0x0013a000011a7983 */ /* 0x008ee80000300800 */
[----:B------:R-:W3:Y:S04]  /*27bd0*/  LDL.LU R27, [R1+0x13a4] ;  /* 0x0013a400011b7983 */ /* 0x000ee80000300800 */
[----:B--2---:R0:W-:Y:S04]  /*27be0*/  STL.64 [R1+0x13f0], R28 ;  /* 0x0013f01c01007387 */ /* 0x0041e80000100a00 */
[----:B0-----:R-:W2:Y:S04]  /*27bf0*/  LDL.LU R28, [R1+0x1318] ;  /* 0x00131800011c7983 */ /* 0x001ea80000300800 */
[----:B------:R-:W2:Y:S04]  /*27c00*/  LDL.LU R29, [R1+0x131c] ;  /* 0x00131c00011d7983 */ /* 0x000ea80000300800 */
[----:B----4-:R0:W-:Y:S04]  /*27c10*/  STL.64 [R1+0x338], R14 ;  /* 0x0003380e01007387 */ /* 0x0101e80000100a00 */
[----:B0-----:R-:W4:Y:S04]  /*27c20*/  LDL.LU.64 R14, [R1+0x1420] ;  /* 0x00142000010e7983 */ /* 0x001f280000300a00 */
[----:B------:R0:W-:Y:S04]  /*27c30*/  STL.64 [R1+0x248], R6 ;  /* 0x0002480601007387 */ /* 0x0001e80000100a00 */
[----:B------:R1:W-:Y:S04]  /*27c40*/  STL.64 [R1+0x298], R16 ;  /* 0x0002981001007387 */ /* 0x0003e80000100a00 */
[----:B---3--:R3:W-:Y:S04]  /*27c50*/  STL.64 [R1+0x13d0], R26 ;  /* 0x0013d01a01007387 */ /* 0x0087e80000100a00 */
[----:B0-----:R-:W4:Y:S04]  /*27c60*/  LDL.LU.64 R6, [R1+0x14a0] ;  /* 0x0014a00001067983 */ /* 0x001f280000300a00 */
[----:B-1----:R-:W4:Y:S04]  /*27c70*/  LDL.LU.64 R16, [R1+0x1450] ;  /* 0x0014500001107983 */ /* 0x002f280000300a00 */
[----:B---3--:R-:W3:Y:S04]  /*27c80*/  LDL.LU R26, [R1+0x1338] ;  /* 0x00133800011a7983 */ /* 0x008ee80000300800 */
[----:B------:R-:W3:Y:S04]  /*27c90*/  LDL.LU R27, [R1+0x133c] ;  /* 0x00133c00011b7983 */ /* 0x000ee80000300800 */
[----:B------:R0:W-:Y:S04]  /*27ca0*/  STL.64 [R1+0x280], R2 ;  /* 0x0002800201007387 */ /* 0x0001e80000100a00 */
[----:B--2---:R1:W-:Y:S04]  /*27cb0*/  STL.64 [R1+0x1408], R28 ;  /* 0x0014081c01007387 */ /* 0x0043e80000100a00 */
[----:B0-----:R-:W2:Y:S04]  /*27cc0*/  LDL.LU.64 R2, [R1+0x1468] ;  /* 0x0014680001027983 */ /* 0x001ea80000300a00 */
[----:B-1----:R-:W2:Y:S04]  /*27cd0*/  LDL.LU R28, [R1+0x1300] ;  /* 0x00130000011c7983 */ /* 0x002ea80000300800 */
[----:B------:R-:W2:Y:S04]  /*27ce0*/  LDL.LU R29, [R1+0x1304] ;  /* 0x00130400011d7983 */ /* 0x000ea80000300800 */
[----:B----4-:R0:W-:Y:S04]  /*27cf0*/  STL.64 [R1+0x340], R14 ;  /* 0x0003400e01007387 */ /* 0x0101e80000100a00 */
[----:B0-----:R-:W4:Y:S04]  /*27d00*/  LDL.LU.64 R14, [R1+0x1418] ;  /* 0x00141800010e7983 */ /* 0x001f280000300a00 */
[----:B------:R-:W-:Y:S04]  /*27d10*/  STL.64 [R1+0x260], R8 ;  /* 0x0002600801007387 */ /* 0x000fe80000100a00 */
[----:B------:R0:W-:Y:S04]  /*27d20*/  STL.64 [R1+0x258], R6 ;  /* 0x0002580601007387 */ /* 0x0001e80000100a00 */
[----:B------:R1:W-:Y:S04]  /*27d30*/  STL.64 [R1+0x270], R24 ;  /* 0x0002701801007387 */ /* 0x0003e80000100a00 */
[----:B------:R1:W-:Y:S04]  /*27d40*/  STL.64 [R1+0x2f8], R16 ;  /* 0x0002f81001007387 */ /* 0x0003e80000100a00 */
[----:B---3--:R3:W-:Y:S04]  /*27d50*/  STL.64 [R1+0x13f8], R26 ;  /* 0x0013f81a01007387 */ /* 0x0087e80000100a00 */
[----:B0-----:R-:W4:Y:S04]  /*27d60*/  LDL.LU.64 R6, [R1+0x1490] ;  /* 0x0014900001067983 */ /* 0x001f280000300a00 */
[----:B------:R-:W4:Y:S04]  /*27d70*/  LDL.LU.64 R8, [R1+0x1488] ;  /* 0x0014880001087983 */ /* 0x000f280000300a00 */
[----:B-1----:R-:W4:Y:S04]  /*27d80*/  LDL.LU.64 R24, [R1+0x1478] ;  /* 0x0014780001187983 */ /* 0x002f280000300a00 */
[----:B------:R-:W4:Y:S04]  /*27d90*/  LDL.LU R16, [R1+0x1388] ;  /* 0x0013880001107983 */ /* 0x000f280000300800 */
[----:B------:R-:W4:Y:S04]  /*27da0*/  LDL.LU R17, [R1+0x138c] ;  /* 0x00138c0001117983 */ /* 0x000f280000300800 */
[----:B---3--:R-:W3:Y:S04]  /*27db0*/  LDL.LU R26, [R1+0x1310] ;  /* 0x00131000011a7983 */ /* 0x008ee80000300800 */
[----:B------:R-:W3:Y:S04]  /*27dc0*/  LDL.LU R27, [R1+0x1314] ;  /* 0x00131400011b7983 */ /* 0x000ee80000300800 */
[----:B--2---:R0:W-:Y:S04]  /*27dd0*/  STL.64 [R1+0x2c8], R2 ;  /* 0x0002c80201007387 */ /* 0x0041e80000100a00 */
[----:B------:R1:W-:Y:S04]  /*27de0*/  STL.64 [R1+0x350], R28 ;  /* 0x0003501c01007387 */ /* 0x0003e80000100a00 */
[----:B0-----:R-:W2:Y:S04]  /*27df0*/  LDL.LU R2, [R1+0x1358] ;  /* 0x0013580001027983 */ /* 0x001ea80000300800 */
[----:B------:R-:W2:Y:S04]  /*27e00*/  LDL.LU R3, [R1+0x135c] ;  /* 0x00135c0001037983 */ /* 0x000ea80000300800 */
[----:B-1----:R-:W2:Y:S04]  /*27e10*/  LDL.LU.64 R28, [R1+0x1408] ;  /* 0x00140800011c7983 */ /* 0x002ea80000300a00 */
[----:B----4-:R0:W-:Y:S04]  /*27e20*/  STL.64 [R1+0x348], R14 ;  /* 0x0003480e01007387 */ /* 0x0101e80000100a00 */
[----:B0-----:R-:W4:Y:S04]  /*27e30*/  LDL.LU.64 R14, [R1+0x1410] ;  /* 0x00141000010e7983 */ /* 0x001f280000300a00 */
[----:B------:R0:W-:Y:S04]  /*27e40*/  STL.64 [R1+0x2b8], R4 ;  /* 0x0002b80401007387 */ /* 0x0001e80000100a00 */
[----:B------:R-:W-:Y:S04]  /*27e50*/  STL.64 [R1+0x290], R12 ;  /* 0x0002900c01007387 */ /* 0x000fe80000100a00 */
[----:B0-----:R-:W4:Y:S04]  /*27e60*/  LDL.LU R4, [R1+0x1340] ;  /* 0x0013400001047983 */ /* 0x001f280000300800 */
[----:B------:R-:W4:Y:S04]  /*27e70*/  LDL.LU R5, [R1+0x1344] ;  /* 0x0013440001057983 */ /* 0x000f280000300800 */
[----:B------:R0:W-:Y:S04]  /*27e80*/  STL.64 [R1+0x278], R6 ;  /* 0x0002780601007387 */ /* 0x0001e80000100a00 */
[----:B------:R1:W-:Y:S04]  /*27e90*/  STL.64 [R1+0x288], R8 ;  /* 0x0002880801007387 */ /* 0x0003e80000100a00 */
[----:B------:R1:W-:Y:S04]  /*27ea0*/  STL.64 [R1+0x2a0], R20 ;  /* 0x0002a01401007387 */ /* 0x0003e80000100a00 */
[----:B------:R1:W-:Y:S04]  /*27eb0*/  STL.64 [R1+0x2a8], R24 ;  /* 0x0002a81801007387 */ /* 0x0003e80000100a00 */
[----:B------:R2:W-:Y:S04]  /*27ec0*/  STL.64 [R1+0x13d8], R16 ;  /* 0x0013d81001007387 */ /* 0x0005e80000100a00 */
[----:B---3--:R3:W-:Y:S04]  /*27ed0*/  STL.64 [R1+0x360], R26 ;  /* 0x0003601a01007387 */ /* 0x0087e80000100a00 */
[----:B0-----:R-:W4:Y:S04]  /*27ee0*/  LDL.LU.64 R6, [R1+0x1470] ;  /* 0x0014700001067983 */ /* 0x001f280000300a00 */
[----:B-1----:R-:W4:Y:S04]  /*27ef0*/  LDL.LU.64 R8, [R1+0x1460] ;  /* 0x0014600001087983 */ /* 0x002f280000300a00 */
[----:B------:R-:W4:Y:S04]  /*27f00*/  LDL.LU.64 R12, [R1+0x1458] ;  /* 0x00145800010c7983 */ /* 0x000f280000300a00 */
[----:B------:R-:W4:Y:S04]  /*27f10*/  LDL.LU.64 R20, [R1+0x1448] ;  /* 0x0014480001147983 */ /* 0x000f280000300a00 */
[----:B------:R-:W4:Y:S04]  /*27f20*/  LDL.LU.64 R24, [R1+0x1440] ;  /* 0x0014400001187983 */ /* 0x000f280000300a00 */
[----:B--2---:R-:W2:Y:S04]  /*27f30*/  LDL.LU R16, [R1+0x1330] ;  /* 0x0013300001107983 */ /* 0x004ea80000300800 */
[----:B------:R-:W2:Y:S04]  /*27f40*/  LDL.LU R17, [R1+0x1334] ;  /* 0x0013340001117983 */ /* 0x000ea80000300800 */
[----:B---3--:R-:W3:Y:S04]  /*27f50*/  LDL.LU.64 R26, [R1+0x13f8] ;  /* 0x0013f800011a7983 */ /* 0x008ee80000300a00 */
[----:B------:R0:W-:Y:S04]  /*27f60*/  STL.64 [R1+0x13e8], R2 ;  /* 0x0013e80201007387 */ /* 0x0001e80000100a00 */
[----:B------:R1:W-:Y:S04]  /*27f70*/  STL.64 [R1+0x368], R28 ;  /* 0x0003681c01007387 */ /* 0x0003e80000100a00 */
[----:B0-----:R-:W3:Y:S04]  /*27f80*/  LDL.LU R2, [R1+0x1320] ;  /* 0x0013200001027983 */ /* 0x001ee80000300800 */
[----:B------:R-:W3:Y:S04]  /*27f90*/  LDL.LU R3, [R1+0x1324] ;  /* 0x0013240001037983 */ /* 0x000ee80000300800 */
[----:B-1----:R-:W3:Y:S04]  /*27fa0*/  LDL.LU.64 R28, [R1+0x13f0] ;  /* 0x0013f000011c7983 */ /* 0x002ee80000300a00 */
[----:B----4-:R0:W-:Y:S04]  /*27fb0*/  STL.64 [R1+0x358], R14 ;  /* 0x0003580e01007387 */ /* 0x0101e80000100a00 */
[----:B0-----:R-:W4:Y:S04]  /*27fc0*/  LDL.LU.64 R14, [R1+0x1400] ;  /* 0x00140000010e7983 */ /* 0x001f280000300a00 */
[----:B------:R0:W-:Y:S04]  /*27fd0*/  STL.64 [R1+0x390], R4 ;  /* 0x0003900401007387 */ /* 0x0001e80000100a00 */
[----:B------:R1:W-:Y:S04]  /*27fe0*/  STL.64 [R1+0x2d0], R10 ;  /* 0x0002d00a01007387 */ /* 0x0003e80000100a00 */
[----:B0-----:R-:W4:Y:S04]  /*27ff0*/  LDL.LU.64 R4, [R1+0x13c8] ;  /* 0x0013c80001047983 */ /* 0x001f280000300a00 */
[----:B------:R-:W-:Y:S04]  /*28000*/  STL.64 [R1+0x2f0], R18 ;  /* 0x0002f01201007387 */ /* 0x000fe80000100a00 */
[----:B------:R-:W-:Y:S04]  /*28010*/  STL.64 [R1+0x300], R22 ;  /* 0x0003001601007387 */ /* 0x000fe80000100a00 */
[----:B-1----:R-:W4:Y:S04]  /*28020*/  LDL.LU R10, [R1+0x1360] ;  /* 0x00136000010a7983 */ /* 0x002f280000300800 */
[----:B------:R0:W-:Y:S04]  /*28030*/  STL.64 [R1+0x2c0], R6 ;  /* 0x0002c00601007387 */ /* 0x0001e80000100a00 */
[----:B------:R1:W-:Y:S04]  /*28040*/  STL.64 [R1+0x2d8], R8 ;  /* 0x0002d80801007387 */ /* 0x0003e80000100a00 */
[----:B------:R1:W-:Y:S04]  /*28050*/  STL.64 [R1+0x2e8], R12 ;  /* 0x0002e80c01007387 */ /* 0x0003e80000100a00 */
[----:B------:R1:W-:Y:S04]  /*28060*/  STL.64 [R1+0x308], R20 ;  /* 0x0003081401007387 */ /* 0x0003e80000100a00 */
[----:B------:R1:W-:Y:S04]  /*28070*/  STL.64 [R1+0x318], R24 ;  /* 0x0003181801007387 */ /* 0x0003e80000100a00 */
[----:B0-----:R-:W4:Y:S04]  /*28080*/  LDL.LU R6, [R1+0x1350] ;  /* 0x0013500001067983 */ /* 0x001f280000300800 */
[----:B--2---:R0:W-:Y:S04]  /*28090*/  STL.64 [R1+0x380], R16 ;  /* 0x0003801001007387 */ /* 0x0041e80000100a00 */
[----:B---3--:R2:W-:Y:S04]  /*280a0*/  STL.64 [R1+0x388], R26 ;  /* 0x0003881a01007387 */ /* 0x0085e80000100a00 */
[----:B------:R-:W3:Y:S04]  /*280b0*/  LDL.LU R7, [R1+0x1354] ;  /* 0x0013540001077983 */ /* 0x000ee80000300800 */
        /* <DEDUP_REMOVED lines=13> */
[----:B0-----:R-:W3:Y:S04]  /*28190*/  LDL.LU.64 R16, [R1+0x13d8] ;  /* 0x0013d80001107983 */ /* 0x001ee80000300a00 */
[----:B--2---:R-:W2:Y:S04]  /*281a0*/  LDL.LU.64 R26, [R1+0x13d0] ;  /* 0x0013d000011a7983 */ /* 0x004ea80000300a00 */
[----:B------:R0:W-:Y:S04]  /*281b0*/  STL.64 [R1+0x370], R2 ;  /* 0x0003700201007387 */ /* 0x0001e80000100a00 */
[----:B------:R1:W-:Y:S04]  /*281c0*/  STL.64 [R1+0x398], R28 ;  /* 0x0003981c01007387 */ /* 0x0003e80000100a00 */
[----:B0-----:R-:W2:Y:S04]  /*281d0*/  LDL.LU.64 R2, [R1+0x13e8] ;  /* 0x0013e80001027983 */ /* 0x001ea80000300a00 */
[----:B-1----:R-:W2:Y:S04]  /*281e0*/  LDL.LU R28, [R1+0x13c0] ;  /* 0x0013c000011c7983 */ /* 0x002ea80000300800 */
[----:B----4-:R0:W-:Y:S04]  /*281f0*/  STL.64 [R1+0x378], R14 ;  /* 0x0003780e01007387 */ /* 0x0101e80000100a00 */
[----:B0-----:R-:W4:Y:S01]  /*28200*/  LDL.LU.64 R14, [R1+0x13e0] ;  /* 0x0013e000010e7983 */ /* 0x001f220000300a00 */
[----:B------:R-:W-:-:S04]  /*28210*/  FADD.FTZ R4, -R0, R4 ;  /* 0x0000000400047221 */ /* 0x000fc80000010100 */
[----:B------:R-:W-:-:S06]  /*28220*/  FMUL.FTZ R4, R4, 1.4426950216293334961 ;  /* 0x3fb8aa3b04047820 */ /* 0x000fcc0000410000 */
[----:B------:R-:W0:Y:S01]  /*28230*/  MUFU.EX2 R4, R4 ;  /* 0x0000000400047308 */ /* 0x000e220000000800 */
[----:B---3--:R-:W-:Y:S04]  /*28240*/  STL.64 [R1+0x3a0], R6 ;  /* 0x0003a00601007387 */ /* 0x008fe80000100a00 */
        /* <DEDUP_REMOVED lines=9> */
[----:B------:R1:W-:Y:S02]  /*282e0*/  STL.64 [R1+0x3a8], R2 ;  /* 0x0003a80201007387 */ /* 0x0003e40000100a00 */
[----:B-1----:R-:W-:-:S02]  /*282f0*/  FSEL R2, R28, R5, P0 ;  /* 0x000000051c027208 */ /* 0x002fc40000000000 */
[----:B------:R-:W-:Y:S02]  /*28300*/  FSEL R5, R5, R28, P0 ;  /* 0x0000001c05057208 */ /* 0x000fe40000000000 */
[----:B------:R-:W-:-:S03]  /*28310*/  IADD3 R3, PT, PT, R1, 0x200, RZ ;  /* 0x0000020001037810 */ /* 0x000fc60007ffe0ff */
[----:B0-----:R-:W-:Y:S01]  /*28320*/  FFMA.FTZ R28, R5, R4, R2 ;  /* 0x00000004051c7223 */ /* 0x001fe20000010002 */
[----:B------:R-:W-:Y:S02]  /*28330*/  VIADD R5, R1, 0x400 ;  /* 0x0000040001057836 */ /* 0x000fe40000000000 */
[----:B------:R-:W-:Y:S01]  /*28340*/  IMAD.MOV.U32 R2, RZ, RZ, RZ ;  /* 0x000000ffff027224 */ /* 0x000fe200078e00ff */
[----:B----4-:R0:W-:Y:S06]  /*28350*/  STL.64 [R1+0x3c0], R14 ;  /* 0x0003c00e01007387 */ /* 0x0101ec0000100a00 */
.L_x_19420:
[C---:B------:R-:W-:Y:S01]  /*28360*/  IMAD R8, R2.reuse, 0x4, R5 ;  /* 0x0000000402087824 */ /* 0x040fe200078e0205 */
[----:B-1-34-:R-:W2:Y:S04]  /*28370*/  LDL R9, [R1+0x3fc] ;  /* 0x0003fc0001097983 */ /* 0x01aea80000100800 */
[----:B------:R-:W2:Y:S04]  /*28380*/  LDL R6, [R8+0x208] ;  /* 0x0002080008067983 */ /* 0x000ea80000100800 */
[----:B------:R-:W3:Y:S04]  /*28390*/  LDL R4, [R1+0x1fc] ;  /* 0x0001fc0001047983 */ /* 0x000ee80000100800 */
[----:B------:R-:W4:Y:S01]  /*283a0*/  LDL R7, [R8+0x8] ;  /* 0x0000080008077983 */ /* 0x000f220000100800 */
        /* <DEDUP_REMOVED lines=10> */
.L_x_19419:
        /* <DEDUP_REMOVED lines=8> */
.L_x_19400:
        /* <DEDUP_REMOVED lines=12> */
.L_x_19401:
[----:B------:R-:W-:Y:S05]  /*28590*/  BSYNC.RELIABLE B2 ;  /* 0x0000000000027941 */ /* 0x000fea0003800100 */
.L_x_19399:
[----:B------:R-:W2:Y:S04]  /*285a0*/  LDL R10, [R9+-0x1fc] ;  /* 0xfffe0400090a7983 */ /* 0x000ea80000100800 */
[----:B------:R-:W-:Y:S04]  /*285b0*/  STL [R9], R7 ;  /* 0x0000000709007387 */ /* 0x000fe80000100800 */
[----:B-----5:R-:W-:Y:S04]  /*285c0*/  STL [R9+-0x1fc], R8 ;  /* 0xfffe040809007387 */ /* 0x020fe80000100800 */
[----:B------:R3:W-:Y:S02]  /*285d0*/  STL [R9+0x4], R6 ;  /* 0x0000040609007387 */ /* 0x0007e40000100800 */
[----:B---3--:R-:W-:-:S02]  /*285e0*/  IMAD.MOV.U32 R6, RZ, RZ, R7 ;  /* 0x000000ffff067224 */ /* 0x008fc400078e0007 */
[----:B--2---:R2:W-:Y:S05]  /*285f0*/  STL [R9+-0x200], R10 ;  /* 0xfffe000a09007387 */ /* 0x0045ea0000100800 */
.L_x_19402:
[----:B------:R-:W-:Y:S05]  /*28600*/  BSYNC.RECONVERGENT B1 ;  /* 0x0000000000017941 */ /* 0x000fea0003800200 */
.L_x_19398:
[----:B------:R-:W3:Y:S01]  /*28610*/  LDL R7, [R9+-0x4] ;  /* 0xfffffc0009077983 */ /* 0x000ee20000100800 */
[----:B------:R-:W-:Y:S04]  /*28620*/  BSSY.RECONVERGENT B1, `(.L_x_19403) ;  /* 0x0000016000017945 */ /* 0x000fe80003800200 */
[----:B------:R-:W-:Y:S01]  /*28630*/  BSSY.RELIABLE B2, `(.L_x_19404) ;  /* 0x000000e000027945 */ /* 0x000fe20003800100 */
[----:B---3--:R-:W-:-:S13]  /*28640*/  FSETP.GT.FTZ.AND P0, PT, R6, R7, PT ;  /* 0x000000070600720b */ /* 0x008fda0003f14000 */
[----:B------:R-:W-:Y:S05]  /*28650*/  @!P0 BRA `(.L_x_19405) ;  /* 0x0000000000088947 */ /* 0x000fea0003800000 */
[----:B------:R3:W5:Y:S01]  /*28660*/  LDL R8, [R9+-0x204] ;  /* 0xfffdfc0009087983 */ /* 0x0007620000100800 */
[----:B------:R-:W-:Y:S05]  /*28670*/  BRA `(.L_x_19406) ;  /* 0x0000000000247947 */ /* 0x000fea0003800000 */
.L_x_19405:
        /* <DEDUP_REMOVED lines=9> */
.L_x_19406:
[----:B------:R-:W-:Y:S05]  /*28710*/  BSYNC.RELIABLE B2 ;  /* 0x0000000000027941 */ /* 0x000fea0003800100 */
.L_x_19404:
[----:B-----5:R-:W-:Y:S01]  /*28720*/  STL [R9+-0x200], R8 ;  /* 0xfffe000809007387 */ /* 0x020fe20000100800 */
[----:B------:R-:W-:-:S03]  /*28730*/  MOV R11, R10 ;  /* 0x0000000a000b7202 */ /* 0x000fc60000000f00 */
[----:B------:R-:W-:Y:S04]  /*28740*/  STL [R9+-0x4], R6 ;  /* 0xfffffc0609007387 */ /* 0x000fe80000100800 */
[----:B------:R-:W-:Y:S04]  /*28750*/  STL [R9+-0x204], R10 ;  /* 0xfffdfc0a09007387 */ /* 0x000fe80000100800 */
[----:B------:R4:W-:Y:S02]  /*28760*/  STL [R9], R7 ;  /* 0x0000000709007387 */ /* 0x0009e40000100800 */
[----:B----4-:R-:W-:-:S07]  /*28770*/  IMAD.MOV.U32 R7, RZ, RZ, R6 ;  /* 0x000000ffff077224 */ /* 0x010fce00078e0006 */
.L_x_19407:
[----:B------:R-:W-:Y:S05]  /*28780*/  BSYNC.RECONVERGENT B1 ;  /* 0x0000000000017941 */ /* 0x000fea0003800200 */
.L_x_19403:
[----:B------:R-:W4:Y:S01]  /*28790*/  LDL R6, [R9+-0x8] ;  /* 0xfffff80009067983 */ /* 0x000f220000100800 */
[----:B------:R-:W-:Y:S04]  /*287a0*/  BSSY.RECONVERGENT B1, `(.L_x_19408) ;  /* 0x0000018000017945 */ /* 0x000fe80003800200 */
[----:B------:R-:W-:Y:S01]  /*287b0*/  BSSY.RELIABLE B2, `(.L_x_19409) ;  /* 0x0000010000027945 */ /* 0x000fe20003800100 */
[----:B----4-:R-:W-:-:S13]  /*287c0*/  FSETP.GT.FTZ.AND P0, PT, R7, R6, PT ;  /* 0x000000060700720b */ /* 0x010fda0003f14000 */
[----:B------:R-:W-:Y:S05]  /*287d0*/  @!P0 BRA `(.L_x_19410) ;  /* 0x0000000000088947 */ /* 0x000fea0003800000 */
[----:B------:R4:W5:Y:S01]  /*287e0*/  LDL R8, [R9+-0x208] ;  /* 0xfffdf80009087983 */ /* 0x0009620000100800 */
[----:B------:R-:W-:Y:S05]  /*287f0*/  BRA `(.L_x_19411) ;  /* 0x00000000002c7947 */ /* 0x000fea0003800000 */
.L_x_19410:
        /* <DEDUP_REMOVED lines=11> */
.L_x_19411:
[----:B------:R-:W-:Y:S05]  /*288b0*/  BSYNC.RELIABLE B2 ;  /* 0x0000000000027941 */ /* 0x000fea0003800100 */
.L_x_19409:
[----:B-----5:R-:W-:Y:S01]  /*288c0*/  STL [R9+-0x204], R8 ;  /* 0xfffdfc0809007387 */ /* 0x020fe20000100800 */
[----:B--2---:R-:W-:-:S03]  /*288d0*/  MOV R10, R11 ;  /* 0x0000000b000a7202 */ /* 0x004fc60000000f00 */
[----:B------:R-:W-:Y:S04]  /*288e0*/  STL [R9+-0x8], R7 ;  /* 0xfffff80709007387 */ /* 0x000fe80000100800 */
[----:B------:R-:W-:Y:S04]  /*288f0*/  STL [R9+-0x208], R11 ;  /* 0xfffdf80b09007387 */ /* 0x000fe80000100800 */
[----:B------:R2:W-:Y:S02]  /*28900*/  STL [R9+-0x4], R6 ;  /* 0xfffffc0609007387 */ /* 0x0005e40000100800 */
[----:B--2---:R-:W-:-:S07]  /*28910*/  IMAD.MOV.U32 R6, RZ, RZ, R7 ;  /* 0x000000ffff067224 */ /* 0x004fce00078e0007 */
.L_x_19412:
[----:B------:R-:W-:Y:S05]  /*28920*/  BSYNC.RECONVERGENT B1 ;  /* 0x0000000000017941 */ /* 0x000fea0003800200 */
.L_x_19408:
        /* <DEDUP_REMOVED lines=11> */
.L_x_19416:
        /* <DEDUP_REMOVED lines=11> */
.L_x_19417:
[----:B------:R-:W-:Y:S05]  /*28a90*/  BSYNC.RELIABLE B2 ;  /* 0x0000000000027941 */ /* 0x000fea0003800100 */
.L_x_19415:
[----:B------:R0:W-:Y:S04]  /*28aa0*/  STL [R7+0x200], R6 ;  /* 0x0002000607007387 */ /* 0x0001e80000100800 */
[----:B------:R-:W2:Y:S04]  /*28ab0*/  LDL R10, [R9+-0x208] ;  /* 0xfffdf800090a7983 */ /* 0x000ea80000100800 */
[----:B--2---:R0:W-:Y:S04]  /*28ac0*/  STL [R7], R10 ;  /* 0x0000000a07007387 */ /* 0x0041e80000100800 */
[----:B------:R0:W-:Y:S04]  /*28ad0*/  STL [R9+-0x8], R11 ;  /* 0xfffff80b09007387 */ /* 0x0001e80000100800 */
[----:B-----5:R0:W-:Y:S02]  /*28ae0*/  STL [R9+-0x208], R8 ;  /* 0xfffdf80809007387 */ /* 0x0201e40000100800 */
.L_x_19418:
[----:B------:R-:W-:Y:S05]  /*28af0*/  BSYNC.RECONVERGENT B1 ;  /* 0x0000000000017941 */ /* 0x000fea0003800200 */
.L_x_19414:
[----:B------:R-:W-:Y:S01]  /*28b00*/  IADD3 R4, PT, PT, R4, -0x4, RZ ;  /* 0xfffffffc04047810 */ /* 0x000fe20007ffe0ff */
[----:B------:R-:W-:Y:S06]  /*28b10*/  BRA `(.L_x_19419) ;  /* 0xfffffff8004c7947 */ /* 0x000fec000383ffff */
.L_x_19413:
        /* <DEDUP_REMOVED lines=247> */
.L_x_19397:
[----:B------:R-:W-:Y:S05]  /*29a90*/  BSYNC.RECONVERGENT B0 ;  /* 0x0000000000007941 */ /* 0x000fea0003800200 */
.L_x_19396:
[----:B------:R-:W-:Y:S05]  /*29aa0*/  WARPSYNC.ALL ;  /* 0x0000000000007948 */ /* 0x000fea0003800000 */
[----:B-----5:R1:W-:Y:S01]  /*29ab0*/  STL.64 [R1+0xc68], R6 ;  /* 0x000c680601007387 */ /* 0x0203e20000100a00 */
[----:B------:R-:W-:-:S03]  /*29ac0*/  IMAD.MOV.U32 R0, RZ, RZ, R28 ;  /* 0x000000ffff007224 */ /* 0x000fc600078e001c */
[----:B------:R-:W-:Y:S04]  /*29ad0*/  STL [R1+0x13b0], R29 ;  /* 0x0013b01d01007387 */ /* 0x000fe80000100800 */
[----:B------:R-:W-:Y:S04]  /*29ae0*/  STL.64 [R1+0x13c0], R28 ;  /* 0x0013c01c01007387 */ /* 0x000fe80000100a00 */
[----:B-1----:R-:W2:Y:S04]  /*29af0*/  LDL.LU R6, [R1+0x1078] ;  /* 0x0010780001067983 */ /* 0x002ea80000300800 */
[----:B------:R-:W2:Y:S04]  /*29b00*/  LDL.LU R7, [R1+0x107c] ;  /* 0x00107c0001077983 */ /* 0x000ea80000300800 */
[----:B------:R1:W-:Y:S04]  /*29b10*/  STL.64 [R1+0xc28], R22 ;  /* 0x000c281601007387 */ /* 0x0003e80000100a00 */
[----:B------:R3:W-:Y:S04]  /*29b20*/  STL.64 [R1+0xc18], R26 ;  /* 0x000c181a01007387 */ /* 0x0007e80000100a00 */
[----:B------:R4:W-:Y:S04]  /*29b30*/  STL.64 [R1+0xc38], R18 ;  /* 0x000c381201007387 */ /* 0x0009e80000100a00 */
[----:B-1----:R-:W2:Y:S04]  /*29b40*/  LDL.LU R22, [R1+0x10b8] ;  /* 0x0010b80001167983 */ /* 0x002ea80000300800 */
[----:B------:R-:W2:Y:S04]  /*29b50*/  LDL.LU R23, [R1+0x10bc] ;  /* 0x0010bc0001177983 */ /* 0x000ea80000300800 */
[----:B---3--:R-:W3:Y:S04]  /*29b60*/  LDL.LU R26, [R1+0x10c8] ;  /* 0x0010c800011a7983 */ /* 0x008ee80000300800 */
[----:B------:R-:W3:Y:S04]  /*29b70*/  LDL.LU R27, [R1+0x10cc] ;  /* 0x0010cc00011b7983 */ /* 0x000ee80000300800 */
[----:B------:R1:W-:Y:S04]  /*29b80*/  STL.64 [R1+0xc60], R8 ;  /* 0x000c600801007387 */ /* 0x0003e80000100a00 */
[----:B----4-:R-:W4:Y:S04]  /*29b90*/  LDL.LU R18, [R1+0x10a8] ;  /* 0x0010a80001127983 */ /* 0x010f280000300800 */
[----:B------:R-:W4:Y:S04]  /*29ba0*/  LDL.LU R19, [R1+0x10ac] ;  /* 0x0010ac0001137983 */ /* 0x000f280000300800 */
[----:B-1----:R-:W4:Y:S04]  /*29bb0*/  LDL.LU R8, [R1+0x1080] ;  /* 0x0010800001087983 */ /* 0x002f280000300800 */
[----:B------:R-:W4:Y:S04]  /*29bc0*/  LDL.LU R9, [R1+0x1084] ;  /* 0x0010840001097983 */ /* 0x000f280000300800 */
[----:B------:R1:W-:Y:S04]  /*29bd0*/  STL.64 [R1+0xc48], R14 ;  /* 0x000c480e01007387 */ /* 0x0003e80000100a00 */
[----:B------:R0:W-:Y:S04]  /*29be0*/  STL.64 [R1+0xc78], R2 ;  /* 0x000c780201007387 */ /* 0x0001e80000100a00 */
[----:B------:R-:W4:Y:S01]  /*29bf0*/  LDL.LU R28, [R1+0x13b0] ;  /* 0x0013b000011c7983 */ /* 0x000f220000300800 */
[----:B------:R-:W-:-:S03]  /*29c00*/  MOV R29, R0 ;  /* 0x00000000001d7202 */ /* 0x000fc60000000f00 */
[----:B-1----:R-:W4:Y:S04]  /*29c10*/  LDL.LU R14, [R1+0x1098] ;  /* 0x00109800010e7983 */ /* 0x002f280000300800 */
[----:B------:R-:W4:Y:S04]  /*29c20*/  LDL.LU R15, [R1+0x109c] ;  /* 0x00109c00010f7983 */ /* 0x000f280000300800 */
[----:B0-----:R-:W4:Y:S04]  /*29c30*/  LDL.LU R2, [R1+0x1068] ;  /* 0x0010680001027983 */ /* 0x001f280000300800 */
[----:B------:R-:W4:Y:S04]  /*29c40*/  LDL.LU R3, [R1+0x106c] ;  /* 0x00106c0001037983 */ /* 0x000f280000300800 */
[----:B--2---:R0:W-:Y:S04]  /*29c50*/  STL.64 [R1+0xce0], R6 ;  /* 0x000ce00601007387 */ /* 0x0041e80000100a00 */
[----:B0-----:R-:W2:Y:S04]  /*29c60*/  LDL.LU R6, [R1+0x1170] ;  /* 0x0011700001067983 */ /* 0x001ea80000300800 */
[----:B------:R-:W2:Y:S04]  /*29c70*/  LDL.LU R7, [R1+0x1174] ;  /* 0x0011740001077983 */ /* 0x000ea80000300800 */
[----:B------:R0:W-:Y:S04]  /*29c80*/  STL.64 [R1+0x1568], R22 ;  /* 0x0015681601007387 */ /* 0x0001e80000100a00 */
[----:B0-----:R-:W2:Y:S04]  /*29c90*/  LDL.LU R22, [R1+0x1048] ;  /* 0x0010480001167983 */ /* 0x001ea80000300800 */
[----:B------:R-:W2:Y:S04]  /*29ca0*/  LDL.LU R23, [R1+0x104c] ;  /* 0x00104c0001177983 */ /* 0x000ea80000300800 */
[----:B---3--:R0:W-:Y:S04]  /*29cb0*/  STL.64 [R1+0x1558], R26 ;  /* 0x0015581a01007387 */ /* 0x0081e80000100a00 */
[----:B0-----:R-:W3:Y:S04]  /*29cc0*/  LDL.LU R26, [R1+0x1058] ;  /* 0x00105800011a7983 */ /* 0x001ee80000300800 */
[----:B------:R-:W3:Y:S04]  /*29cd0*/  LDL.LU R27, [R1+0x105c] ;  /* 0x00105c00011b7983 */ /* 0x000ee80000300800 */
[----:B----4-:R0:W-:Y:S04]  /*29ce0*/  STL.64 [R1+0x1578], R18 ;  /* 0x0015781201007387 */ /* 0x0101e80000100a00 */
        /* <DEDUP_REMOVED lines=89> */
[----:B------:R0:W-:Y:S04]  /*2a280*/  STL.64 [R1+0xc88], R22 ;  /* 0x000c881601007387 */ /* 0x0001e80000100a00 */
        /* <DEDUP_REMOVED lines=11> */
[----:B0-----:R-:W3:Y:S04]  /*2a340*/  LDL.LU.64 R26, [R1+0x1588] ;  /* 0x00158800011a7983 */ /* 0x001ee80000300a00 */
[----:B-1----:R-:W3:Y:S04]  /*2a350*/  LDL.LU R22, [R1+0x11b0] ;  /* 0x0011b00001167983 */ /* 0x002ee80000300800 */
[----:B------:R-:W3:Y:S04]  /*2a360*/  LDL.LU R23, [R1+0x11b4] ;  /* 0x0011b40001177983 */ /* 0x000ee80000300800 */
[----:B--2---:R0:W-:Y:S04]  /*2a370*/  STL.64 [R1+0xd40], R6 ;  /* 0x000d400601007387 */ /* 0x0041e80000100a00 */
[----:B0-----:R-:W2:Y:S04]  /*2a380*/  LDL.LU.64 R6, [R1+0x1548] ;  /* 0x0015480001067983 */ /* 0x001ea80000300a00 */
[----:B----4-:R0:W-:Y:S04]  /*2a390*/  STL.64 [R1+0xc80], R18 ;  /* 0x000c801201007387 */ /* 0x0101e80000100a00 */
[----:B---3--:R1:W-:Y:S04]  /*2a3a0*/  STL.64 [R1+0xcc0], R26 ;  /* 0x000cc01a01007387 */ /* 0x0083e80000100a00 */
[----:B------:R3:W-:Y:S04]  /*2a3b0*/  STL.64 [R1+0x14d0], R22 ;  /* 0x0014d01601007387 */ /* 0x0007e80000100a00 */
        /* <DEDUP_REMOVED lines=344> */
[----:B------:R-:W-:Y:S01]  /*2b940*/  IMAD.MOV.U32 R4, RZ, RZ, 0x10 ;  /* 0x00000010ff047424 */ /* 0x000fe200078e00ff */
[----:B-----5:R-:W2:Y:S01]  /*2b950*/  MUFU.LG2 R28, R28 ;  /* 0x0000001c001c7308 */ /* 0x020ea20000000c00 */
[----:B------:R-:W3:Y:S01]  /*2b960*/  LDCU.128 UR12, c[0x0][0x390] ;  /* 0x00007200ff0c77ac */ /* 0x000ee20008000c00 */
[----:B------:R-:W-:Y:S02]  /*2b970*/  IMAD.MOV.U32 R5, RZ, RZ, 0x0 ;  /* 0x00000000ff057424 */ /* 0x000fe400078e00ff */
[----:B------:R-:W-:Y:S02]  /*2b980*/  IMAD.MOV.U32 R2, RZ, RZ, RZ ;  /* 0x000000ffff027224 */ /* 0x000fe400078e00ff */
[----:B0-----:R-:W-:Y:S01]  /*2b990*/  IMAD R0, R11, UR4, RZ ;  /* 0x000000040b007c24 */ /* 0x001fe2000f8e02ff */
[----:B------:R-:W-:-:S04]  /*2b9a0*/  USHF.L.U32 UR4, UR4, 0x1, URZ ;  /* 0x0000000104047899 */ /* 0x000fc800080006ff */
[----:B------:R-:W-:Y:S01]  /*2b9b0*/  SHF.L.U32 R3, R0, 0x1, RZ ;  /* 0x0000000100037819 */ /* 0x000fe200000006ff */
[----:B------:R-:W-:-:S04]  /*2b9c0*/  VIADD R0, R1, 0xe34 ;  /* 0x00000e3401007836 */ /* 0x000fc80000000000 */
[----:B------:R-:W-:-:S03]  /*2b9d0*/  IMAD.WIDE R4, R3, 0x4, R4 ;  /* 0x0000000403047825 */ /* 0x000fc600078e0204 */
[C---:B---3--:R-:W-:Y:S02]  /*2b9e0*/  IADD3 R7, P0, PT, R4.reuse, UR12, RZ ;  /* 0x0000000c04077c10 */ /* 0x048fe4000ff1e0ff */
[----:B------:R-:W-:Y:S02]  /*2b9f0*/  IADD3 R3, P1, PT, R4, UR14, RZ ;  /* 0x0000000e04037c10 */ /* 0x000fe4000ff3e0ff */
[C---:B------:R-:W-:Y:S02]  /*2ba00*/  IADD3.X R18, PT, PT, R5.reuse, UR13, RZ, P0, !PT ;  /* 0x0000000d05127c10 */ /* 0x040fe400087fe4ff */
[----:B------:R-:W-:Y:S01]  /*2ba10*/  IADD3.X R16, PT, PT, R5, UR15, RZ, P1, !PT ;  /* 0x0000000f05107c10 */ /* 0x000fe20008ffe4ff */
[----:B-12---:R-:W-:-:S08]  /*2ba20*/  IMAD.WIDE.U32 R4, R11, 0x4, R8 ;  /* 0x000000040b047825 */ /* 0x006fd000078e0008 */
.L_x_19421:
[----:B------:R-:W0:Y:S01]  /*2ba30*/  S2R R14, SR_CTAID.X ;  /* 0x00000000000e7919 */ /* 0x000e220000002500 */
[----:B------:R-:W0:Y:S01]  /*2ba40*/  LDC.64 R20, c[0x0][0x388] ;  /* 0x0000e200ff147b82 */ /* 0x000e220000000a00 */
[----:B------:R-:W-:-:S13]  /*2ba50*/  ISETP.GE.AND P6, PT, R2, UR4, PT ;  /* 0x0000000402007c0c */ /* 0x000fda000bfc6270 */
[----:B------:R-:W2:Y:S04]  /*2ba60*/  @!P6 LDL R4, [R0+-0x1c] ;  /* 0xffffe4000004e983 */ /* 0x000ea80000100800 */
[----:B------:R-:W3:Y:S01]  /*2ba70*/  @!P6 LDL R5, [R0+-0x21c] ;  /* 0xfffde4000005e983 */ /* 0x000ee20000100800 */
[----:B0-----:R-:W-:-:S05]  /*2ba80*/  IMAD.WIDE.U32 R14, R14, 0x4, R20 ;  /* 0x000000040e0e7825 */ /* 0x001fca00078e0014 */
[----:B------:R0:W4:Y:S01]  /*2ba90*/  @!P6 LDG.E.CONSTANT R6, desc[UR8][R14.64] ;  /* 0x000000080e06e981 */ /* 0x000122000c1e9900 */
[C---:B------:R-:W-:Y:S01]  /*2baa0*/  IADD3 R8, PT, PT, R2.reuse, 0x1, RZ ;  /* 0x0000000102087810 */ /* 0x040fe20007ffe0ff */
[----:B------:R-:W-:-:S03]  /*2bab0*/  VIADD R9, R2, 0x3 ;  /* 0x0000000302097836 */ /* 0x000fc60000000000 */
[----:B------:R-:W-:Y:S01]  /*2bac0*/  ISETP.GE.AND P5, PT, R8, UR4, PT ;  /* 0x0000000408007c0c */ /* 0x000fe2000bfa6270 */
[----:B------:R-:W-:Y:S01]  /*2bad0*/  VIADD R8, R2, 0x2 ;  /* 0x0000000202087836 */ /* 0x000fe20000000000 */
[----:B------:R-:W-:-:S04]  /*2bae0*/  ISETP.GE.AND P3, PT, R9, UR4, PT ;  /* 0x0000000409007c0c */ /* 0x000fc8000bf66270 */
[----:B------:R-:W-:Y:S02]  /*2baf0*/  ISETP.GE.AND P4, PT, R8, UR4, PT ;  /* 0x0000000408007c0c */ /* 0x000fe4000bf86270 */
[C---:B------:R-:W-:Y:S01]  /*2bb00*/  IADD3 R8, PT, PT, R2.reuse, 0x4, RZ ;  /* 0x0000000402087810 */ /* 0x040fe20007ffe0ff */
[----:B------:R-:W-:Y:S01]  /*2bb10*/  VIADD R10, R2, 0x5 ;  /* 0x00000005020a7836 */ /* 0x000fe20000000000 */
[----:B------:R-:W-:Y:S01]  /*2bb20*/  MOV R12, R7 ;  /* 0x00000007000c7202 */ /* 0x000fe20000000f00 */
[----:B------:R-:W-:Y:S01]  /*2bb30*/  IMAD.MOV.U32 R13, RZ, RZ, R18 ;  /* 0x000000ffff0d7224 */ /* 0x000fe200078e0012 */
[----:B------:R-:W-:Y:S01]  /*2bb40*/  ISETP.GE.AND P2, PT, R8, UR4, PT ;  /* 0x0000000408007c0c */ /* 0x000fe2000bf46270 */
[----:B------:R-:W-:Y:S01]  /*2bb50*/  VIADD R8, R2, 0x6 ;  /* 0x0000000602087836 */ /* 0x000fe20000000000 */
[----:B------:R-:W-:Y:S01]  /*2bb60*/  MOV R7, R15 ;  /* 0x0000000f00077202 */ /* 0x000fe20000000f00 */
[----:B0-----:R-:W-:Y:S01]  /*2bb70*/  IMAD.MOV.U32 R15, RZ, RZ, R16 ;  /* 0x000000ffff0f7224 */ /* 0x001fe200078e0010 */
[----:B------:R-:W-:Y:S01]  /*2bb80*/  ISETP.GE.AND P1, PT, R10, UR4, PT ;  /* 0x000000040a007c0c */ /* 0x000fe2000bf26270 */
[----:B------:R-:W5:Y:S01]  /*2bb90*/  @!P5 LDL R26, [R0+-0x18] ;  /* 0xffffe800001ad983 */ /* 0x000f620000100800 */
[----:B------:R-:W-:-:S03]  /*2bba0*/  ISETP.GE.AND P0, PT, R8, UR4, PT ;  /* 0x0000000408007c0c */ /* 0x000fc6000bf06270 */
        /* <DEDUP_REMOVED lines=13> */
[----:B------:R-:W-:Y:S02]  /*2bc80*/  IMAD.MOV.U32 R6, RZ, RZ, R14 ;  /* 0x000000ffff067224 */ /* 0x000fe400078e000e */
[----:B------:R-:W-:Y:S01]  /*2bc90*/  IMAD.MOV.U32 R14, RZ, RZ, R3 ;  /* 0x000000ffff0e7224 */ /* 0x000fe200078e0003 */
[----:B------:R-:W-:-:S02]  /*2bca0*/  IADD3 R3, PT, PT, R2, 0x7, RZ ;  /* 0x0000000702037810 */ /* 0x000fc40007ffe0ff */
        /* <DEDUP_REMOVED lines=21> */
[----:B------:R-:W-:Y:S02]  /*2be00*/  VIADD R2, R2, 0x8 ;  /* 0x0000000802027836 */ /* 0x000fe40000000000 */
[----:B0-----:R-:W-:Y:S02]  /*2be10*/  VIADD R0, R0, 0x20 ;  /* 0x0000002000007836 */ /* 0x001fe40000000000 */
        /* <DEDUP_REMOVED lines=28> */
[----:B------:R-:W-:Y:S02]  /*2bfe0*/  IADD3 R7, P1, PT, R12, 0x20, RZ ;  /* 0x000000200c077810 */ /* 0x000fe40007f3e0ff */
[----:B0-----:R-:W-:-:S03]  /*2bff0*/  IADD3 R3, P2, PT, R14, 0x20, RZ ;  /* 0x000000200e037810 */ /* 0x001fc60007f5e0ff */
[----:B------:R-:W-:Y:S01]  /*2c000*/  IMAD.X R18, RZ, RZ, R13, P1 ;  /* 0x000000ffff127224 */ /* 0x000fe200008e060d */
[----:B------:R-:W-:-:S05]  /*2c010*/  IADD3.X R16, PT, PT, RZ, R15, RZ, P2, !PT ;  /* 0x0000000fff107210 */ /* 0x000fca00017fe4ff */
[----:B-1----:R-:W-:Y:S05]  /*2c020*/  @P0 BRA `(.L_x_19421) ;  /* 0xfffffff800800947 */ /* 0x002fea000383ffff */
[----:B------:R-:W-:Y:S05]  /*2c030*/  EXIT ;  /* 0x000000000000794d */ /* 0x000fea0003800000 */
.L_x_19422:
        /* <DEDUP_REMOVED lines=12> */
.L_x_38474:


//--------------------- .text._ZN17fastertransformer38beam_online_softmax_topk_stage2_kernelIfLi128ELi32EEEvPKfS2_PiPT_ii --------------------------
	.section	.text._ZN17fastertransformer38beam_online_softmax_topk_stage2_kernelIfLi128ELi32EEEvPKfS2_PiPT_ii,"ax",@progbits
	.align	128
        .global         _ZN17fastertransformer38beam_online_softmax_topk_stage2_kernelIfLi128ELi32EEEvPKfS2_PiPT_ii
        .type           _ZN17fastertransformer38beam_online_softmax_topk_stage2_kernelIfLi128ELi32EEEvPKfS2_PiPT_ii,@function
        .size           _ZN17fastertransformer38beam_online_softmax_topk_stage2_kernelIfLi128ELi32EEEvPKfS2_PiPT_ii,(.L_x_38475 - _ZN17fastertransformer38beam_online_softmax_topk_stage2_kernelIfLi128ELi32EEEvPKfS2_PiPT_ii)
        .other          _ZN17fastertransformer38beam_online_softmax_topk_stage2_kernelIfLi128ELi32EEEvPKfS2_PiPT_ii,@"STO_CUDA_ENTRY STV_DEFAULT"
_ZN17fastertransformer38beam_online_softmax_topk_stage2_kernelIfLi128ELi32EEEvPKfS2_PiPT_ii:
.text._ZN17fastertransformer38beam_online_softmax_topk_stage2_kernelIfLi128ELi32EEEvPKfS2_PiPT_ii:
        /* <DEDUP_REMOVED lines=12> */
[----:B------:R4:W-:Y:S01]  /*00c0*/  STL.64 [R1+0x810], R4 ;  /* 0x0008100401007387 */ /* 0x0009e20000100a00 */
[----:B------:R-:W-:Y:S01]  /*00d0*/  IMAD.MOV.U32 R9, RZ, RZ, RZ ;  /* 0x000000ffff097224 */ /* 0x000fe200078e00ff */
[----:B------:R-:W0:Y:S01]  /*00e0*/  LDCU.64 UR10, c[0x0][0x380] ;  /* 0x00007000ff0a77ac */ /* 0x000e220008000a00 */
[----:B------:R-:W-:Y:S01]  /*00f0*/  VIADD R0, R1, 0x808 ;  /* 0x0000080801007836 */ /* 0x000fe20000000000 */
[----:B------:R4:W-:Y:S04]  /*0100*/  STL.64 [R1+0x818], R4 ;  /* 0x0008180401007387 */ /* 0x0009e80000100a00 */
[----:B------:R4:W-:Y:S04]  /*0110*/  STL.64 [R1+0x820], R4 ;  /* 0x0008200401007387 */ /* 0x0009e80000100a00 */
        /* <DEDUP_REMOVED lines=129> */
[----:B------:R-:W0:Y:S01]  /*0930*/  S2UR UR4, SR_CTAID.X ;  /* 0x00000000000479c3 */ /* 0x000e220000002500 */
[----:B----4-:R-:W-:Y:S01]  /*0940*/  LOP3.LUT R4, RZ, R12, RZ, 0x33, !PT ;  /* 0x0000000cff047212 */ /* 0x010fe200078e33ff */
[----:B------:R-:W-:Y:S04]  /*0950*/  BSSY.RECONVERGENT B1, `(.L_x_19425) ;  /* 0x000001b000017945 */ /* 0x000fe80003800200 */
[----:B------:R-:W-:-:S05]  /*0960*/  IMAD.IADD R7, R3, 0x1, R4 ;  /* 0x0000000103077824 */ /* 0x000fca00078e0204 */
[C---:B------:R-:W-:Y:S02]  /*0970*/  LOP3.LUT R4, R7.reuse, 0x60, RZ, 0xc0, !PT ;  /* 0x0000006007047812 */ /* 0x040fe400078ec0ff */
[----:B------:R-:W-:Y:S02]  /*0980*/  ISETP.GE.U32.AND P1, PT, R7, 0x60, PT ;  /* 0x000000600700780c */ /* 0x000fe40003f26070 */
[----:B------:R-:W-:Y:S01]  /*0990*/  ISETP.NE.AND P0, PT, R4, 0x60, PT ;  /* 0x000000600400780c */ /* 0x000fe20003f05270 */
[----:B------:R-:W-:Y:S02]  /*09a0*/  IMAD.MOV.U32 R4, RZ, RZ, R12 ;  /* 0x000000ffff047224 */ /* 0x000fe400078e000c */
[----:B0-----:R-:W-:-:S05]  /*09b0*/  IMAD R5, R3, UR4, RZ ;  /* 0x0000000403057c24 */ /* 0x001fca000f8e02ff */
[----:B------:R-:W-:-:S05]  /*09c0*/  SHF.R.S32.HI R6, RZ, 0x1f, R5 ;  /* 0x0000001fff067819 */ /* 0x000fca0000011405 */
[----:B------:R-:W-:Y:S05]  /*09d0*/  @!P0 BRA `(.L_x_19426) ;  /* 0x0000000000488947 */ /* 0x000fea0003800000 */
[----:B------:R-:W0:Y:S01]  /*09e0*/  S2R R11, SR_CgaCtaId ;  /* 0x00000000000b7919 */ /* 0x000e220000008800 */
[----:B------:R-:W-:Y:S01]  /*09f0*/  MOV R4, 0x400 ;  /* 0x0000040000047802 */ /* 0x000fe20000000f00 */
[----:B------:R-:W-:Y:S01]  /*0a00*/  IMAD.MOV.U32 R10, RZ, RZ, RZ ;  /* 0x000000ffff0a7224 */ /* 0x000fe200078e00ff */
[----:B------:R-:W-:-:S04]  /*0a10*/  LEA.HI R7, R7, 0x1, RZ, 0x1b ;  /* 0x0000000107077811 */ /* 0x000fc800078fd8ff */
[----:B------:R-:W-:Y:S02]  /*0a20*/  LOP3.LUT R7, R7, 0x3, RZ, 0xc0, !PT ;  /* 0x0000000307077812 */ /* 0x000fe400078ec0ff */
[----:B0-----:R-:W-:Y:S02]  /*0a30*/  LEA R11, R11, R4, 0x18 ;  /* 0x000000040b0b7211 */ /* 0x001fe400078ec0ff */
[----:B------:R-:W-:-:S07]  /*0a40*/  MOV R4, R12 ;  /* 0x0000000c00047202 */ /* 0x000fce0000000f00 */
.L_x_19427:
        /* <DEDUP_REMOVED lines=11> */
.L_x_19426:
[----:B------:R-:W-:Y:S05]  /*0b00*/  BSYNC.RECONVERGENT B1 ;  /* 0x0000000000017941 */ /* 0x000fea0003800200 */
.L_x_19425:
[----:B------:R-:W-:Y:S05]  /*0b10*/  @!P1 BRA `(.L_x_19424) ;  /* 0x0000000400d09947 */ /* 0x000fea0003800000 */
[----:B0-----:R-:W0:Y:S01]  /*0b20*/  S2R R8, SR_CgaCtaId ;  /* 0x0000000000087919 */ /* 0x001e220000008800 */
[----:B------:R-:W-:Y:S01]  /*0b30*/  IMAD.IADD R7, R3, 0x1, -R4 ;  /* 0x0000000103077824 */ /* 0x000fe200078e0a04 */
[----:B------:R-:W-:Y:S01]  /*0b40*/  BSSY.RECONVERGENT B1, `(.L_x_19428) ;  /* 0x000003f000017945 */ /* 0x000fe20003800200 */
[----:B------:R-:W-:-:S03]  /*0b50*/  PLOP3.LUT P0, PT, PT, PT, PT, 0x80, 0x8 ;  /* 0x000000000008781c */ /* 0x000fc60003f0f070 */
[----:B------:R-:W-:Y:S02]  /*0b60*/  ISETP.GT.AND P1, PT, R7, 0x180, PT ;  /* 0x000001800700780c */ /* 0x000fe40003f24270 */
[----:B------:R-:W-:-:S04]  /*0b70*/  MOV R7, 0x400 ;  /* 0x0000040000077802 */ /* 0x000fc80000000f00 */
[----:B0-----:R-:W-:-:S07]  /*0b80*/  LEA R7, R8, R7, 0x18 ;  /* 0x0000000708077211 */ /* 0x001fce00078ec0ff */
[----:B------:R-:W-:Y:S05]  /*0b90*/  @!P1 BRA `(.L_x_19429) ;  /* 0x0000000000e49947 */ /* 0x000fea0003800000 */
[----:B------:R-:W-:Y:S02]  /*0ba0*/  PLOP3.LUT P0, PT, PT, PT, PT, 0x8, 0x80 ;  /* 0x000000000080781c */ /* 0x000fe40003f0e170 */
[----:B------:R-:W-:-:S11]  /*0bb0*/  IADD3 R29, PT, PT, R3, -0x180, RZ ;  /* 0xfffffe80031d7810 */ /* 0x000fd60007ffe0ff */
.L_x_19430:
[----:B------:R-:W-:Y:S01]  /*0bc0*/  IADD3 R9, P1, PT, R5, R4, RZ ;  /* 0x0000000405097210 */ /* 0x000fe20007f3e0ff */
[C---:B------:R-:W-:Y:S02]  /*0bd0*/  VIADD R8, R4.reuse, 0x80 ;  /* 0x0000008004087836 */ /* 0x040fe40000000000 */
[C---:B------:R-:W-:Y:S01]  /*0be0*/  VIADD R12, R4.reuse, 0x180 ;  /* 0x00000180040c7836 */ /* 0x040fe20000000000 */
[----:B0-----:R-:W-:Y:S01]  /*0bf0*/  LEA R14, P2, R9, UR10, 0x2 ;  /* 0x0000000a090e7c11 */ /* 0x001fe2000f8410ff */
[----:B------:R-:W-:Y:S01]  /*0c00*/  IMAD.X R16, RZ, RZ, R6, P1 ;  /* 0x000000ffff107224 */ /* 0x000fe200008e0606 */
[----:B------:R-:W-:Y:S01]  /*0c10*/  IADD3 R11, P1, PT, R5, R8, RZ ;  /* 0x00000008050b7210 */ /* 0x000fe20007f3e0ff */
[----:B------:R-:W-:-:S03]  /*0c20*/  VIADD R10, R4, 0x100 ;  /* 0x00000100040a7836 */ /* 0x000fc60000000000 */
        /* <DEDUP_REMOVED lines=48> */
.L_x_19429:
[----:B------:R-:W-:Y:S05]  /*0f30*/  BSYNC.RECONVERGENT B1 ;  /* 0x0000000000017941 */ /* 0x000fea0003800200 */
.L_x_19428:
[----:B------:R-:W-:Y:S01]  /*0f40*/  IMAD.IADD R8, R3, 0x1, -R4 ;  /* 0x0000000103087824 */ /* 0x000fe200078e0a04 */
[----:B------:R-:W-:Y:S04]  /*0f50*/  BSSY.RECONVERGENT B1, `(.L_x_19431) ;  /* 0x0000020000017945 */ /* 0x000fe80003800200 */
[----:B------:R-:W-:-:S13]  /*0f60*/  ISETP.GT.AND P1, PT, R8, 0x80, PT ;  /* 0x000000800800780c */ /* 0x000fda0003f24270 */
[----:B------:R-:W-:Y:S05]  /*0f70*/  @!P1 BRA `(.L_x_19432) ;  /* 0x0000000000749947 */ /* 0x000fea0003800000 */
[----:B------:R-:W1:Y:S01]  /*0f80*/  LDCU.64 UR4, c[0x0][0x380] ;  /* 0x00007000ff0477ac */ /* 0x000e620008000a00 */
[----:B------:R-:W-:Y:S01]  /*0f90*/  IADD3 R9, P0, PT, R5, R4, RZ ;  /* 0x0000000405097210 */ /* 0x000fe20007f1e0ff */
[----:B------:R-:W-:-:S03]  /*0fa0*/  VIADD R10, R4, 0x80 ;  /* 0x00000080040a7836 */ /* 0x000fc60000000000 */
[----:B------:R-:W-:Y:S02]  /*0fb0*/  IADD3.X R12, PT, PT, RZ, R6, RZ, P0, !PT ;  /* 0x00000006ff0c7210 */ /* 0x000fe400007fe4ff */
[----:B------:R-:W-:Y:S02]  /*0fc0*/  IADD3 R11, P1, PT, R5, R10, RZ ;  /* 0x0000000a050b7210 */ /* 0x000fe40007f3e0ff */
[----:B-1----:R-:W-:-:S04]  /*0fd0*/  LEA R8, P0, R9, UR4, 0x2 ;  /* 0x0000000409087c11 */ /* 0x002fc8000f8010ff */
[----:B------:R-:W-:Y:S01]  /*0fe0*/  LEA.HI.X R9, R9, UR5, R12, 0x2, P0 ;  /* 0x0000000509097c11 */ /* 0x000fe200080f140c */
[----:B------:R-:W-:Y:S01]  /*0ff0*/  IMAD.X R12, RZ, RZ, R6, P1 ;  /* 0x000000ffff0c7224 */ /* 0x000fe200008e0606 */
[----:B------:R-:W-:-:S03]  /*1000*/  LEA R10, P0, R11, UR4, 0x2 ;  /* 0x000000040b0a7c11 */ /* 0x000fc6000f8010ff */
[----:B0-----:R-:W2:Y:S01]  /*1010*/  LDG.E.CONSTANT R14, desc[UR8][R8.64+0x80] ;  /* 0x00008008080e7981 */ /* 0x001ea2000c1e9900 */
        /* <DEDUP_REMOVED lines=19> */
.L_x_19432:
[----:B------:R-:W-:Y:S05]  /*1150*/  BSYNC.RECONVERGENT B1 ;  /* 0x0000000000017941 */ /* 0x000fea0003800200 */
.L_x_19431:
[----:B------:R-:W-:-:S13]  /*1160*/  ISETP.LT.OR P0, PT, R4, R3, P0 ;  /* 0x000000030400720c */ /* 0x000fda0000701670 */
[----:B------:R-:W-:Y:S05]  /*1170*/  @!P0 BRA `(.L_x_19424) ;  /* 0x0000000000388947 */ /* 0x000fea0003800000 */
[----:B------:R-:W2:Y:S01]  /*1180*/  LDCU.64 UR4, c[0x0][0x380] ;  /* 0x00007000ff0477ac */ /* 0x000ea20008000a00 */
[----:B------:R-:W-:-:S05]  /*1190*/  IADD3 R5, P0, PT, R5, R4, RZ ;  /* 0x0000000405057210 */ /* 0x000fca0007f1e0ff */
[----:B------:R-:W-:Y:S01]  /*11a0*/  IMAD.X R6, RZ, RZ, R6, P0 ;  /* 0x000000ffff067224 */ /* 0x000fe200000e0606 */
[----:B--2---:R-:W-:-:S04]  /*11b0*/  LEA R8, P0, R5, UR4, 0x2 ;  /* 0x0000000405087c11 */ /* 0x004fc8000f8010ff */
[----:B------:R-:W-:-:S05]  /*11c0*/  LEA.HI.X R9, R5, UR5, R6, 0x2, P0 ;  /* 0x0000000505097c11 */ /* 0x000fca00080f1406 */
[----:B------:R-:W2:Y:S04]  /*11d0*/  LDG.E.CONSTANT R3, desc[UR8][R8.64] ;  /* 0x0000000808037981 */ /* 0x000ea8000c1e9900 */
[----:B------:R-:W3:Y:S04]  /*11e0*/  LDG.E.CONSTANT R5, desc[UR8][R8.64+0x80] ;  /* 0x0000800808057981 */ /* 0x000ee8000c1e9900 */
[----:B------:R-:W4:Y:S04]  /*11f0*/  LDG.E.CONSTANT R11, desc[UR8][R8.64+0x100] ;  /* 0x00010008080b7981 */ /* 0x000f28000c1e9900 */
[----:B-1----:R-:W5:Y:S01]  /*1200*/  LDG.E.CONSTANT R13, desc[UR8][R8.64+0x180] ;  /* 0x00018008080d7981 */ /* 0x002f62000c1e9900 */
[----:B------:R-:W-:-:S05]  /*1210*/  IMAD R4, R4, 0x4, R7 ;  /* 0x0000000404047824 */ /* 0x000fca00078e0207 */
[----:B--2---:R2:W-:Y:S04]  /*1220*/  STS [R4], R3 ;  /* 0x0000000304007388 */ /* 0x0045e80000000800 */
[----:B---3--:R2:W-:Y:S04]  /*1230*/  STS [R4+0x80], R5 ;  /* 0x0000800504007388 */ /* 0x0085e80000000800 */
[----:B----4-:R2:W-:Y:S04]  /*1240*/  STS [R4+0x100], R11 ;  /* 0x0001000b04007388 */ /* 0x0105e80000000800 */
[----:B-----5:R2:W-:Y:S02]  /*1250*/  STS [R4+0x180], R13 ;  /* 0x0001800d04007388 */ /* 0x0205e40000000800 */
.L_x_19424:
[----:B------:R-:W-:Y:S05]  /*1260*/  BSYNC.RECONVERGENT B0 ;  /* 0x0000000000007941 */ /* 0x000fea0003800200 */
.L_x_19423:
[----:B--2---:R-:W2:Y:S01]  /*1270*/  S2R R3, SR_TID.X ;  /* 0x0000000000037919 */ /* 0x004ea20000002100 */
[----:B----4-:R-:W-:Y:S01]  /*1280*/  IMAD.MOV.U32 R5, RZ, RZ, -0x1 ;  /* 0xffffffffff057424 */ /* 0x010fe200078e00ff */
[----:B------:R-:W-:Y:S01]  /*1290*/  BSSY.RECONVERGENT B0, `(.L_x_19433) ;  /* 0x000026d000007945 */ /* 0x000fe20003800200 */
[----:B------:R-:W-:Y:S01]  /*12a0*/  IMAD.MOV.U32 R4, RZ, RZ, -0x800001 ;  /* 0xff7fffffff047424 */ /* 0x000fe200078e00ff */
[----:B------:R-:W-:Y:S01]  /*12b0*/  BAR.SYNC.DEFER_BLOCKING 0x0 ;  /* 0x0000000000007b1d */ /* 0x000fe20000010000 */
[----:B------:R-:W-:Y:S01]  /*12c0*/  IMAD.MOV.U32 R7, RZ, RZ, -0x1 ;  /* 0xffffffffff077424 */ /* 0x000fe200078e00ff */
[----:B0-----:R-:W-:Y:S01]  /*12d0*/  MOV R8, 0xffffffff ;  /* 0xffffffff00087802 */ /* 0x001fe20000000f00 */
[----:B------:R-:W-:Y:S01]  /*12e0*/  IMAD.MOV.U32 R6, RZ, RZ, -0x1 ;  /* 0xffffffffff067424 */ /* 0x000fe200078e00ff */
[----:B------:R-:W-:Y:S01]  /*12f0*/  MOV R15, 0xffffffff ;  /* 0xffffffff000f7802 */ /* 0x000fe20000000f00 */
[----:B------:R-:W-:Y:S01]  /*1300*/  IMAD.MOV.U32 R9, RZ, RZ, -0x1 ;  /* 0xffffffffff097424 */ /* 0x000fe200078e00ff */
[----:B-1----:R-:W-:Y:S01]  /*1310*/  MOV R18, 0xffffffff ;  /* 0xffffffff00127802 */ /* 0x002fe20000000f00 */
        /* <DEDUP_REMOVED lines=22> */
[----:B--2---:R-:W-:Y:S01]  /*1480*/  ISETP.GE.U32.AND P0, PT, R3, R2, PT ;  /* 0x000000020300720c */ /* 0x004fe20003f06070 */
[----:B------:R-:W-:-:S02]  /*1490*/  IMAD.MOV.U32 R3, RZ, RZ, -0x800001 ;  /* 0xff7fffffff037424 */ /* 0x000fc400078e00ff */
[----:B------:R-:W-:Y:S01]  /*14a0*/  HFMA2 R2, -RZ, RZ, 0, 0 ;  /* 0x00000000ff027431 */ /* 0x000fe200000001ff */
        /* <DEDUP_REMOVED lines=118> */
[----:B-1----:R-:W-:-:S03]  /*1c10*/  MOV R4, 0xffffffff ;  /* 0xffffffff00047802 */ /* 0x002fc60000000f00 */
        /* <DEDUP_REMOVED lines=86> */
[----:B------:R0:W-:Y:S02]  /*2180*/  STL [R1+0x1130], R3 ;  /* 0x0011300301007387 */ /* 0x0001e40000100800 */
[----:B0-----:R-:W-:-:S05]  /*2190*/  IMAD.MOV.U32 R3, RZ, RZ, -0x1 ;  /* 0xffffffffff037424 */ /* 0x001fca00078e00ff */
        /* <DEDUP_REMOVED lines=23> */
[----:B0-----:R-:W-:Y:S01]  /*2310*/  IMAD.MOV.U32 R3, RZ, RZ, -0x800001 ;  /* 0xff7fffffff037424 */ /* 0x001fe200078e00ff */
[----:B------:R-:W-:Y:S06]  /*2320*/  @P0 BRA `(.L_x_19434) ;  /* 0x00000014008c0947 */ /* 0x000fec0003800000 */
[----:B------:R-:W0:Y:S01]  /*2330*/  S2R R3, SR_CgaCtaId ;  /* 0x0000000000037919 */ /* 0x000e220000008800 */
[----:B------:R-:W1:Y:S01]  /*2340*/  LDCU UR4, c[0x0][0x3a0] ;  /* 0x00007400ff0477ac */ /* 0x000e620008000800 */
[----:B------:R-:W-:Y:S01]  /*2350*/  MOV R2, 0x400 ;  /* 0x0000040000027802 */ /* 0x000fe20000000f00 */
[----:B------:R-:W2:Y:S01]  /*2360*/  S2R R60, SR_TID.X ;  /* 0x00000000003c7919 */ /* 0x000ea20000002100 */
[----:B-1----:R-:W-:Y:S02]  /*2370*/  UISETP.GE.AND UP0, UPT, UR4, 0x1, UPT ;  /* 0x000000010400788c */ /* 0x002fe4000bf06270 */
[----:B0-----:R-:W-:-:S05]  /*2380*/  LEA R2, R3, R2, 0x18 ;  /* 0x0000000203027211 */ /* 0x001fca00078ec0ff */
[----:B--2---:R-:W-:Y:S02]  /*2390*/  IMAD R2, R60, 0x408, R2 ;  /* 0x000004083c027824 */ /* 0x004fe400078e0202 */
        /* <DEDUP_REMOVED lines=9> */
[----:B------:R-:W-:-:S03]  /*2430*/  HFMA2 R5, -RZ, RZ, 0, 0 ;  /* 0x00000000ff057431 */ /* 0x000fc600000001ff */
        /* <DEDUP_REMOVED lines=9> */
.L_x_19439:
[C---:B------:R-:W-:Y:S01]  /*24d0*/  IMAD R4, R5.reuse, 0x4, R2 ;  /* 0x0000000405047824 */ /* 0x040fe200078e0202 */
[CC--:B0-----:R-:W-:Y:S01]  /*24e0*/  LEA R8, R5.reuse, R0.reuse, 0x2 ;  /* 0x0000000005087211 */ /* 0x0c1fe200078e10ff */
[C---:B------:R-:W-:Y:S02]  /*24f0*/  VIADD R9, R5.reuse, 0x4 ;  /* 0x0000000405097836 */ /* 0x040fe40000000000 */
[C---:B------:R-:W-:Y:S01]  /*2500*/  VIADD R25, R5.reuse, 0x8 ;  /* 0x0000000805197836 */ /* 0x040fe20000000000 */
[----:B------:R-:W0:Y:S01]  /*2510*/  LDS.64 R6, [R4] ;  /* 0x0000000004067984 */ /* 0x000e220000000a00 */
[----:B------:R-:W-:Y:S02]  /*2520*/  VIADD R35, R5, 0xc ;  /* 0x0000000c05237836 */ /* 0x000fe40000000000 */
[--C-:B------:R-:W-:Y:S01]  /*2530*/  IMAD R9, R9, 0x4, R0.reuse ;  /* 0x0000000409097824 */ /* 0x100fe200078e0200 */
[----:B------:R-:W1:Y:S01]  /*2540*/  LDS.64 R10, [R4+0x200] ;  /* 0x00020000040a7984 */ /* 0x000e620000000a00 */
[----:B------:R-:W-:Y:S01]  /*2550*/  LEA R25, R25, R0, 0x2 ;  /* 0x0000000019197211 */ /* 0x000fe200078e10ff */
[----:B------:R-:W-:-:S02]  /*2560*/  IMAD R35, R35, 0x4, R0 ;  /* 0x0000000423237824 */ /* 0x000fc400078e0200 */
[----:B------:R-:W2:Y:S01]  /*2570*/  LDS.64 R12, [R4+0x8] ;  /* 0x00000800040c7984 */ /* 0x000ea20000000a00 */
[----:B------:R-:W-:-:S03]  /*2580*/  VIADD R5, R5, 0x10 ;  /* 0x0000001005057836 */ /* 0x000fc60000000000 */
[----:B------:R-:W3:Y:S02]  /*2590*/  LDS.64 R14, [R4+0x208] ;  /* 0x00020800040e7984 */ /* 0x000ee40000000a00 */
[----:B------:R-:W-:Y:S02]  /*25a0*/  ISETP.GE.AND P1, PT, R5, R24, PT ;  /* 0x000000180500720c */ /* 0x000fe40003f26270 */
[----:B------:R-:W4:Y:S04]  /*25b0*/  LDS.64 R16, [R4+0x10] ;  /* 0x0000100004107984 */ /* 0x000f280000000a00 */
[----:B------:R-:W5:Y:S04]  /*25c0*/  LDS.64 R18, [R4+0x210] ;  /* 0x0002100004127984 */ /* 0x000f680000000a00 */
        /* <DEDUP_REMOVED lines=26> */
[----:B------:R-:W-:Y:S05]  /*2770*/  @!P1 BRA `(.L_x_19439) ;  /* 0xfffffffc00549947 */ /* 0x000fea000383ffff */
.L_x_19438:
[----:B------:R-:W-:-:S05]  /*2780*/  IMAD.IADD R4, R3, 0x1, -R5 ;  /* 0x0000000103047824 */ /* 0x000fca00078e0a05 */
[----:B------:R-:W-:-:S13]  /*2790*/  ISETP.GT.AND P1, PT, R4, 0x4, PT ;  /* 0x000000040400780c */ /* 0x000fda0003f24270 */
[----:B------:R-:W-:Y:S05]  /*27a0*/  @!P1 BRA `(.L_x_19440) ;  /* 0x0000000000589947 */ /* 0x000fea0003800000 */
[C---:B------:R-:W-:Y:S01]  /*27b0*/  IMAD R4, R5.reuse, 0x4, R2 ;  /* 0x0000000405047824 */ /* 0x040fe200078e0202 */
[C---:B0-----:R-:W-:Y:S01]  /*27c0*/  LEA R8, R5.reuse, R0, 0x2 ;  /* 0x0000000005087211 */ /* 0x041fe200078e10ff */
[C---:B------:R-:W-:Y:S01]  /*27d0*/  VIADD R9, R5.reuse, 0x4 ;  /* 0x0000000405097836 */ /* 0x040fe20000000000 */
[----:B------:R-:W-:Y:S01]  /*27e0*/  PLOP3.LUT P0, PT, PT, PT, PT, 0x8, 0x80 ;  /* 0x000000000080781c */ /* 0x000fe20003f0e170 */
[----:B------:R-:W-:Y:S01]  /*27f0*/  VIADD R5, R5, 0x8 ;  /* 0x0000000805057836 */ /* 0x000fe20000000000 */
[----:B------:R-:W0:Y:S01]  /*2800*/  LDS.64 R6, [R4] ;  /* 0x0000000004067984 */ /* 0x000e220000000a00 */
[----:B------:R-:W-:-:S03]  /*2810*/  IMAD R9, R9, 0x4, R0 ;  /* 0x0000000409097824 */ /* 0x000fc600078e0200 */
        /* <DEDUP_REMOVED lines=15> */
.L_x_19440:
[----:B------:R-:W-:-:S13]  /*2910*/  ISETP.NE.OR P0, PT, R5, R3, P0 ;  /* 0x000000030500720c */ /* 0x000fda0000705670 */
[----:B------:R-:W-:Y:S05]  /*2920*/  @!P0 BRA `(.L_x_19436) ;  /* 0x0000000000348947 */ /* 0x000fea0003800000 */
.L_x_19437:
[C---:B------:R-:W-:Y:S01]  /*2930*/  IMAD R4, R5.reuse, 0x4, R2 ;  /* 0x0000000405047824 */ /* 0x040fe200078e0202 */
[C---:B0---4-:R-:W-:Y:S01]  /*2940*/  LEA R14, R5.reuse, R0, 0x2 ;  /* 0x00000000050e7211 */ /* 0x051fe200078e10ff */
[----:B------:R-:W-:-:S03]  /*2950*/  VIADD R5, R5, 0x4 ;  /* 0x0000000405057836 */ /* 0x000fc60000000000 */
[----:B------:R-:W0:Y:S02]  /*2960*/  LDS.64 R6, [R4] ;  /* 0x0000000004067984 */ /* 0x000e240000000a00 */
[----:B------:R-:W-:Y:S02]  /*2970*/  ISETP.NE.AND P0, PT, R5, R3, PT ;  /* 0x000000030500720c */ /* 0x000fe40003f05270 */
        /* <DEDUP_REMOVED lines=8> */
.L_x_19436:
[----:B------:R-:W-:-:S09]  /*2a00*/  UISETP.NE.AND UP0, UPT, UR6, URZ, UPT ;  /* 0x000000ff0600728c */ /* 0x000fd2000bf05270 */
[----:B------:R-:W-:Y:S05]  /*2a10*/  BRA.U !UP0, `(.L_x_19435) ;  /* 0x00000001082c7547 */ /* 0x000fea000b800000 */
[----:B------:R-:W-:-:S05]  /*2a20*/  UMOV UR4, URZ ;  /* 0x000000ff00047c82 */ /* 0x000fca0008000000 */
.L_x_19441:
[C---:B------:R-:W-:Y:S01]  /*2a30*/  IMAD R4, R3.reuse, 0x4, R2 ;  /* 0x0000000403047824 */ /* 0x040fe200078e0202 */
[----:B------:R-:W-:Y:S01]  /*2a40*/  UIADD3 UR4, UPT, UPT, UR4, 0x1, URZ ;  /* 0x0000000104047890 */ /* 0x000fe2000fffe0ff */
[C---:B0-2-4-:R-:W-:Y:S02]  /*2a50*/  IMAD R6, R3.reuse, 0x4, R0 ;  /* 0x0000000403067824 */ /* 0x055fe400078e0200 */
[----:B------:R-:W-:Y:S01]  /*2a60*/  VIADD R3, R3, 0x1 ;  /* 0x0000000103037836 */ /* 0x000fe20000000000 */
[----:B------:R-:W0:Y:S01]  /*2a70*/  LDS R5, [R4] ;  /* 0x0000000004057984 */ /* 0x000e220000000800 */
[----:B------:R-:W-:-:S03]  /*2a80*/  UISETP.NE.AND UP0, UPT, UR4, UR6, UPT ;  /* 0x000000060400728c */ /* 0x000fc6000bf05270 */
[----:B------:R-:W1:Y:S04]  /*2a90*/  LDS R7, [R4+0x200] ;  /* 0x0002000004077984 */ /* 0x000e680000000800 */
[----:B0-----:R2:W-:Y:S04]  /*2aa0*/  STL [R6+0x8], R5 ;  /* 0x0000080506007387 */ /* 0x0015e80000100800 */
[----:B-1----:R2:W-:Y:S01]  /*2ab0*/  STL [R6+0x208], R7 ;  /* 0x0002080706007387 */ /* 0x0025e20000100800 */
[----:B------:R-:W-:Y:S05]  /*2ac0*/  BRA.U UP0, `(.L_x_19441) ;  /* 0xfffffffd00d87547 */ /* 0x000fea000b83ffff */
.L_x_19435:
[----:B------:R-:W1:Y:S04]  /*2ad0*/  LDS.64 R2, [R2+0x400] ;  /* 0x0004000002027984 */ /* 0x000e680000000a00 */
        /* <DEDUP_REMOVED lines=9> */
[----:B-1----:R-:W-:Y:S01]  /*2b70*/  MOV R4, R3 ;  /* 0x0000000300047202 */ /* 0x002fe20000000f00 */
[----:B--2---:R-:W-:-:S02]  /*2b80*/  IMAD.MOV.U32 R5, RZ, RZ, R2 ;  /* 0x000000ffff057224 */ /* 0x004fc400078e0002 */
[----:B------:R1:W-:Y:S04]  /*2b90*/  STL.64 [R1+0x1338], R2 ;  /* 0x0013380201007387 */ /* 0x0003e80000100a00 */
[----:B0-----:R3:W5:Y:S04]  /*2ba0*/  LDL.64 R42, [R1+0x858] ;  /* 0x00085800012a7983 */ /* 0x0017680000100a00 */
[----:B------:R3:W5:Y:S04]  /*2bb0*/  LDL.64 R40, [R1+0x860] ;  /* 0x0008600001287983 */ /* 0x0007680000100a00 */
[----:B-1----:R-:W2:Y:S04]  /*2bc0*/  LDL.64 R2, [R1+0x8f8] ;  /* 0x0008f80001027983 */ /* 0x002ea80000100a00 */
        /* <DEDUP_REMOVED lines=16> */
[----:B------:R3:W5:Y:S04]  /*2cd0*/  LDL.64 R6, [R1+0x8e8] ;  /* 0x0008e80001067983 */ /* 0x0007680000100a00 */
        /* <DEDUP_REMOVED lines=200> */
.L_x_19434:
[----:B------:R-:W-:Y:S05]  /*3960*/  BSYNC.RECONVERGENT B0 ;  /* 0x0000000000007941 */ /* 0x000fea0003800200 */
.L_x_19433:
[----:B-----5:R-:W0:Y:S04]  /*3970*/  SHFL.DOWN PT, R0, R60, 0x1, 0x1f ;  /* 0x08201f003c007f89 */ /* 0x020e2800000e0000 */
[----:B------:R1:W-:Y:S04]  /*3980*/  STL.64 [R1+0x1338], R60 ;  /* 0x0013383c01007387 */ /* 0x0003e80000100a00 */
[----:B0-----:R-:W-:Y:S04]  /*3990*/  STL [R1+0x1330], R0 ;  /* 0x0013300001007387 */ /* 0x001fe80000100800 */
[----:B-1----:R-:W2:Y:S04]  /*39a0*/  LDL.LU R60, [R1+0x1330] ;  /* 0x00133000013c7983 */ /* 0x002ea80000300800 */
[----:B------:R-:W0:Y:S04]  /*39b0*/  SHFL.DOWN PT, R0, R61, 0x1, 0x1f ;  /* 0x08201f003d007f89 */ /* 0x000e2800000e0000 */
[----:B------:R-:W-:Y:S04]  /*39c0*/  STL.64 [R1+0x1340], R58 ;  /* 0x0013403a01007387 */ /* 0x000fe80000100a00 */
[----:B------:R-:W-:Y:S04]  /*39d0*/  STL.64 [R1+0x1348], R56 ;  /* 0x0013483801007387 */ /* 0x000fe80000100a00 */
[----:B------:R-:W-:Y:S01]  /*39e0*/  STL.64 [R1+0x1350], R54 ;  /* 0x0013503601007387 */ /* 0x000fe20000100a00 */
[----:B0-----:R-:W-:-:S03]  /*39f0*/  IMAD.MOV.U32 R61, RZ, RZ, R0 ;  /* 0x000000ffff3d7224 */ /* 0x001fc600078e0000 */
[----:B------:R-:W-:Y:S04]  /*3a00*/  STL.64 [R1+0x1358], R52 ;  /* 0x0013583401007387 */ /* 0x000fe80000100a00 */
[----:B------:R-:W-:Y:S04]  /*3a10*/  STL.64 [R1+0x1360], R50 ;  /* 0x0013603201007387 */ /* 0x000fe80000100a00 */
[----:B------:R-:W-:Y:S04]  /*3a20*/  STL.64 [R1+0x1368], R48 ;  /* 0x0013683001007387 */ /* 0x000fe80000100a00 */
[----:B------:R-:W-:Y:S04]  /*3a30*/  STL.64 [R1+0x1370], R46 ;  /* 0x0013702e01007387 */ /* 0x000fe80000100a00 */
[----:B------:R-:W-:Y:S04]  /*3a40*/  STL.64 [R1+0x1378], R44 ;  /* 0x0013782c01007387 */ /* 0x000fe80000100a00 */
[----:B------:R-:W-:Y:S04]  /*3a50*/  STL.64 [R1+0x1380], R42 ;  /* 0x0013802a01007387 */ /* 0x000fe80000100a00 */
[----:B------:R-:W-:Y:S04]  /*3a60*/  STL.64 [R1+0x1388], R40 ;  /* 0x0013882801007387 */ /* 0x000fe80000100a00 */
[----:B------:R-:W4:Y:S01]  /*3a70*/  LDL R0, [R1+0x103c] ;  /* 0x00103c0001007983 */ /* 0x000f220000100800 */
        /* <DEDUP_REMOVED lines=39> */
[----:B------:R1:W-:Y:S04]  /*3cf0*/  STL.64 [R1+0x430], R52 ;  /* 0x0004303401007387 */ /* 0x0003e80000100a00 */
[----:B------:R2:W-:Y:S04]  /*3d00*/  STL.64 [R1+0x438], R50 ;  /* 0x0004383201007387 */ /* 0x0005e80000100a00 */
[----:B-1----:R-:W3:Y:S04]  /*3d10*/  LDL R52, [R1+0x101c] ;  /* 0x00101c0001347983 */ /* 0x002ee80000100800 */
[----:B--2---:R-:W2:Y:S04]  /*3d20*/  LDL R51, [R1+0x1018] ;  /* 0x0010180001337983 */ /* 0x004ea80000100800 */
[----:B0-----:R-:W-:Y:S04]  /*3d30*/  STL.64 [R1+0x488], R40 ;  /* 0x0004882801007387 */ /* 0x001fe80000100a00 */
[----:B------:R-:W-:Y:S04]  /*3d40*/  SHFL.DOWN PT, R40, R26, 0x1, 0x1f ;  /* 0x08201f001a287f89 */ /* 0x000fe800000e0000 */
[----:B------:R-:W0:Y:S04]  /*3d50*/  SHFL.DOWN PT, R41, R27, 0x1, 0x1f ;  /* 0x08201f001b297f89 */ /* 0x000e2800000e0000 */
[----:B------:R1:W-:Y:S04]  /*3d60*/  STL.64 [R1+0x418], R58 ;  /* 0x0004183a01007387 */ /* 0x0003e80000100a00 */
[----:B------:R4:W-:Y:S04]  /*3d70*/  STL.64 [R1+0x420], R56 ;  /* 0x0004203801007387 */ /* 0x0009e80000100a00 */
[----:B------:R0:W-:Y:S04]  /*3d80*/  STL.64 [R1+0x428], R54 ;  /* 0x0004283601007387 */ /* 0x0001e80000100a00 */
[----:B-1----:R-:W3:Y:S04]  /*3d90*/  LDL R58, [R1+0x1024] ;  /* 0x00102400013a7983 */ /* 0x002ee80000100800 */
[----:B----4-:R-:W4:Y:S04]  /*3da0*/  LDL R57, [R1+0x1020] ;  /* 0x0010200001397983 */ /* 0x010f280000100800 */
[----:B0-----:R-:W-:Y:S04]  /*3db0*/  STL.64 [R1+0x490], R40 ;  /* 0x0004902801007387 */ /* 0x001fe80000100a00 */
[----:B------:R-:W-:Y:S04]  /*3dc0*/  SHFL.DOWN PT, R40, R24, 0x1, 0x1f ;  /* 0x08201f0018287f89 */ /* 0x000fe800000e0000 */
[----:B------:R-:W0:Y:S04]  /*3dd0*/  SHFL.DOWN PT, R41, R25, 0x1, 0x1f ;  /* 0x08201f0019297f89 */ /* 0x000e2800000e0000 */
[----:B------:R-:W4:Y:S04]  /*3de0*/  LDL R53, [R1+0x1028] ;  /* 0x0010280001357983 */ /* 0x000f280000100800 */
[----:B------:R-:W4:Y:S04]  /*3df0*/  LDL R54, [R1+0x102c] ;  /* 0x00102c0001367983 */ /* 0x000f280000100800 */
[----:B------:R1:W-:Y:S04]  /*3e00*/  STL.64 [R1+0x410], R60 ;  /* 0x0004103c01007387 */ /* 0x0003e80000100a00 */
[----:B------:R-:W4:Y:S04]  /*3e10*/  LDL R59, [R1+0x1030] ;  /* 0x00103000013b7983 */ /* 0x000f280000100800 */
[----:B------:R1:W-:Y:S04]  /*3e20*/  STL.64 [R1+0x440], R48 ;  /* 0x0004403001007387 */ /* 0x0003e80000100a00 */
[----:B0-----:R-:W-:Y:S04]  /*3e30*/  STL.64 [R1+0x498], R40 ;  /* 0x0004982801007387 */ /* 0x001fe80000100a00 */
[----:B------:R-:W-:Y:S04]  /*3e40*/  SHFL.DOWN PT, R40, R22, 0x1, 0x1f ;  /* 0x08201f0016287f89 */ /* 0x000fe800000e0000 */
[----:B------:R-:W0:Y:S04]  /*3e50*/  SHFL.DOWN PT, R41, R23, 0x1, 0x1f ;  /* 0x08201f0017297f89 */ /* 0x000e2800000e0000 */
[----:B-1----:R-:W4:Y:S04]  /*3e60*/  LDL R60, [R1+0x1034] ;  /* 0x00103400013c7983 */ /* 0x002f280000100800 */
[----:B------:R-:W4:Y:S04]  /*3e70*/  LDL R61, [R1+0x1038] ;  /* 0x00103800013d7983 */ /* 0x000f280000100800 */
[----:B------:R-:W4:Y:S04]  /*3e80*/  LDL R49, [R1+0x1040] ;  /* 0x0010400001317983 */ /* 0x000f280000100800 */
[----:B------:R-:W4:Y:S04]  /*3e90*/  LDL R50, [R1+0x1044] ;  /* 0x0010440001327983 */ /* 0x000f280000100800 */
[----:B------:R-:W4:Y:S04]  /*3ea0*/  LDL R55, [R1+0x1048] ;  /* 0x0010480001377983 */ /* 0x000f280000100800 */
[----:B0-----:R-:W-:Y:S04]  /*3eb0*/  STL.64 [R1+0x4a0], R40 ;  /* 0x0004a02801007387 */ /* 0x001fe80000100a00 */
[----:B------:R-:W-:Y:S04]  /*3ec0*/  SHFL.DOWN PT, R40, R20, 0x1, 0x1f ;  /* 0x08201f0014287f89 */ /* 0x000fe800000e0000 */
[----:B------:R-:W0:Y:S04]  /*3ed0*/  SHFL.DOWN PT, R41, R21, 0x1, 0x1f ;  /* 0x08201f0015297f89 */ /* 0x000e2800000e0000 */
[----:B------:R-:W4:Y:S04]  /*3ee0*/  LDL R56, [R1+0x104c] ;  /* 0x00104c0001387983 */ /* 0x000f280000100800 */
[----:B------:R1:W-:Y:S04]  /*3ef0*/  STL.64 [R1+0x448], R46 ;  /* 0x0004482e01007387 */ /* 0x0003e80000100a00 */
[----:B------:R-:W4:Y:S04]  /*3f00*/  LDL R48, [R1+0x1204] ;  /* 0x0012040001307983 */ /* 0x000f280000100800 */
[----:B-1----:R-:W4:Y:S04]  /*3f10*/  LDL R47, [R1+0x1200] ;  /* 0x00120000012f7983 */ /* 0x002f280000100800 */
[----:B0-----:R-:W-:Y:S04]  /*3f20*/  STL.64 [R1+0x4a8], R40 ;  /* 0x0004a82801007387 */ /* 0x001fe80000100a00 */
[----:B------:R-:W-:Y:S04]  /*3f30*/  SHFL.DOWN PT, R40, R18, 0x1, 0x1f ;  /* 0x08201f0012287f89 */ /* 0x000fe800000e0000 */
[----:B------:R-:W0:Y:S04]  /*3f40*/  SHFL.DOWN PT, R41, R19, 0x1, 0x1f ;  /* 0x08201f0013297f89 */ /* 0x000e2800000e0000 */
[----:B------:R-:W-:Y:S04]  /*3f50*/  STL.64 [R1+0x458], R42 ;  /* 0x0004582a01007387 */ /* 0x000fe80000100a00 */
[----:B------:R1:W-:Y:S04]  /*3f60*/  STL.64 [R1+0x450], R44 ;  /* 0x0004502c01007387 */ /* 0x0003e80000100a00 */
[----:B------:R-:W4:Y:S04]  /*3f70*/  LDL R46, [R1+0x127c] ;  /* 0x00127c00012e7983 */ /* 0x000f280000100800 */
[----:B0-----:R-:W-:Y:S04]  /*3f80*/  STL.64 [R1+0x4b0], R40 ;  /* 0x0004b02801007387 */ /* 0x001fe80000100a00 */
[----:B------:R-:W-:Y:S04]  /*3f90*/  SHFL.DOWN PT, R40, R16, 0x1, 0x1f ;  /* 0x08201f0010287f89 */ /* 0x000fe800000e0000 */
[----:B------:R-:W0:Y:S04]  /*3fa0*/  SHFL.DOWN PT, R41, R17, 0x1, 0x1f ;  /* 0x08201f0011297f89 */ /* 0x000e2800000e0000 */
[----:B------:R-:W-:Y:S04]  /*3fb0*/  SHFL.DOWN PT, R42, R3, 0x1, 0x1f ;  /* 0x08201f00032a7f89 */ /* 0x000fe800000e0000 */
[----:B------:R-:W-:Y:S04]  /*3fc0*/  SHFL.DOWN PT, R43, R2, 0x1, 0x1f ;  /* 0x08201f00022b7f89 */ /* 0x000fe800000e0000 */
[----:B-1----:R-:W4:Y:S04]  /*3fd0*/  LDL R45, [R1+0x1278] ;  /* 0x00127800012d7983 */ /* 0x002f280000100800 */
[----:B------:R-:W4:Y:S04]  /*3fe0*/  LDL R44, [R1+0x12e4] ;  /* 0x0012e400012c7983 */ /* 0x000f280000100800 */
        /* <DEDUP_REMOVED lines=19> */
[----:B--2---:R0:W-:Y:S04]  /*4120*/  SHFL.DOWN PT, R40, R51, 0x1, 0x1f ;  /* 0x08201f0033287f89 */ /* 0x0041e800000e0000 */
[----:B---3--:R1:W2:Y:S04]  /*4130*/  SHFL.DOWN PT, R41, R52, 0x1, 0x1f ;  /* 0x08201f0034297f89 */ /* 0x0082a800000e0000 */
        /* <DEDUP_REMOVED lines=347> */
[----:B------:R-:W-:Y:S04]  /*56f0*/  STL.64 [R1+0x400], R42 ;  /* 0x0004002a01007387 */ /* 0x000fe80000100a00 */
        /* <DEDUP_REMOVED lines=32> */
[----:B------:R-:W1:Y:S04]  /*5900*/  SHFL.DOWN PT, R41, R46, 0x1, 0x1f ;  /* 0x08201f002e297f89 */ /* 0x000e6800000e0000 */
[----:B------:R2:W-:Y:S04]  /*5910*/  STL [R1+0x1330], R42 ;  /* 0x0013302a01007387 */ /* 0x0005e80000100800 */
[----:B------:R2:W-:Y:S04]  /*5920*/  STL [R1+0x1334], R43 ;  /* 0x0013342b01007387 */ /* 0x0005e80000100800 */
[----:B0-----:R-:W3:Y:S04]  /*5930*/  LDL R45, [R1+0x12e8] ;  /* 0x0012e800012d7983 */ /* 0x001ee80000100800 */
[----:B--2---:R-:W2:Y:S04]  /*5940*/  LDL R42, [R1+0x12dc] ;  /* 0x0012dc00012a7983 */ /* 0x004ea80000100800 */
[----:B------:R-:W2:Y:S04]  /*5950*/  LDL R43, [R1+0x12e0] ;  /* 0x0012e000012b7983 */ /* 0x000ea80000100800 */
[----:B-1----:R-:W-:Y:S04]  /*5960*/  STL.64 [R1+0x750], R40 ;  /* 0x0007502801007387 */ /* 0x002fe80000100a00 */
[----:B------:R-:W2:Y:S04]  /*5970*/  LDL R46, [R1+0x12ec] ;  /* 0x0012ec00012e7983 */ /* 0x000ea80000100800 */
[----:B----4-:R0:W-:Y:S04]  /*5980*/  SHFL.DOWN PT, R40, R57, 0x1, 0x1f ;  /* 0x08201f0039287f89 */ /* 0x0101e800000e0000 */
[----:B---3--:R1:W3:Y:S04]  /*5990*/  SHFL.DOWN PT, R41, R58, 0x1, 0x1f ;  /* 0x08201f003a297f89 */ /* 0x0082e800000e0000 */
[----:B0-----:R-:W4:Y:S04]  /*59a0*/  LDL R57, [R1+0x12c0] ;  /* 0x0012c00001397983 */ /* 0x001f280000100800 */
[----:B-1----:R-:W2:Y:S04]  /*59b0*/  LDL R58, [R1+0x12c4] ;  /* 0x0012c400013a7983 */ /* 0x002ea80000100800 */
[----:B---3--:R-:W-:Y:S04]  /*59c0*/  STL.64 [R1+0x758], R40 ;  /* 0x0007582801007387 */ /* 0x008fe80000100a00 */
[----:B------:R0:W-:Y:S04]  /*59d0*/  SHFL.DOWN PT, R40, R47, 0x1, 0x1f ;  /* 0x08201f002f287f89 */ /* 0x0001e800000e0000 */
[----:B------:R-:W1:Y:S04]  /*59e0*/  SHFL.DOWN PT, R41, R48, 0x1, 0x1f ;  /* 0x08201f0030297f89 */ /* 0x000e6800000e0000 */
[----:B0-----:R-:W3:Y:S04]  /*59f0*/  LDL R47, [R1+0x12f0] ;  /* 0x0012f000012f7983 */ /* 0x001ee80000100800 */
[----:B-1----:R-:W-:Y:S04]  /*5a00*/  STL.64 [R1+0x760], R40 ;  /* 0x0007602801007387 */ /* 0x002fe80000100a00 */
[----:B------:R0:W-:Y:S04]  /*5a10*/  SHFL.DOWN PT, R40, R59, 0x1, 0x1f ;  /* 0x08201f003b287f89 */ /* 0x0001e800000e0000 */
[----:B------:R1:W1:Y:S04]  /*5a20*/  SHFL.DOWN PT, R41, R60, 0x1, 0x1f ;  /* 0x08201f003c297f89 */ /* 0x00026800000e0000 */
[----:B0-----:R-:W3:Y:S04]  /*5a30*/  LDL R59, [R1+0x12c8] ;  /* 0x0012c800013b7983 */ /* 0x001ee80000100800 */
[----:B-1----:R-:W3:Y:S04]  /*5a40*/  LDL R60, [R1+0x12cc] ;  /* 0x0012cc00013c7983 */ /* 0x002ee80000100800 */
[----:B------:R-:W-:Y:S04]  /*5a50*/  STL.64 [R1+0x768], R40 ;  /* 0x0007682801007387 */ /* 0x000fe80000100a00 */
[----:B------:R-:W-:Y:S04]  /*5a60*/  SHFL.DOWN PT, R40, R49, 0x1, 0x1f ;  /* 0x08201f0031287f89 */ /* 0x000fe800000e0000 */
[----:B------:R0:W1:Y:S04]  /*5a70*/  SHFL.DOWN PT, R41, R50, 0x1, 0x1f ;  /* 0x08201f0032297f89 */ /* 0x00006800000e0000 */
[----:B0-----:R-:W3:Y:S04]  /*5a80*/  LDL R50, [R1+0x12fc] ;  /* 0x0012fc0001327983 */ /* 0x001ee80000100800 */
[----:B-1----:R-:W-:Y:S04]  /*5a90*/  STL.64 [R1+0x770], R40 ;  /* 0x0007702801007387 */ /* 0x002fe80000100a00 */
[----:B------:R0:W-:Y:S04]  /*5aa0*/  SHFL.DOWN PT, R40, R51, 0x1, 0x1f ;  /* 0x08201f0033287f89 */ /* 0x0001e800000e0000 */
[----:B------:R1:W1:Y:S04]  /*5ab0*/  SHFL.DOWN PT, R41, R52, 0x1, 0x1f ;  /* 0x08201f0034297f89 */ /* 0x00026800000e0000 */
[----:B0-----:R-:W3:Y:S04]  /*5ac0*/  LDL R51, [R1+0x1300] ;  /* 0x0013000001337983 */ /* 0x001ee80000100800 */
[----:B-1----:R-:W3:Y:S04]  /*5ad0*/  LDL R52, [R1+0x1304] ;  /* 0x0013040001347983 */ /* 0x002ee80000100800 */
[----:B------:R-:W-:Y:S04]  /*5ae0*/  STL.64 [R1+0x778], R40 ;  /* 0x0007782801007387 */ /* 0x000fe80000100a00 */
[----:B------:R0:W-:Y:S04]  /*5af0*/  SHFL.DOWN PT, R40, R61, 0x1, 0x1f ;  /* 0x08201f003d287f89 */ /* 0x0001e800000e0000 */
[----:B------:R1:W1:Y:S04]  /*5b00*/  SHFL.DOWN PT, R41, R0, 0x1, 0x1f ;  /* 0x08201f0000297f89 */ /* 0x00026800000e0000 */
[----:B0-----:R-:W3:Y:S04]  /*5b10*/  LDL R61, [R1+0x12d0] ;  /* 0x0012d000013d7983 */ /* 0x001ee80000100800 */
[----:B-1----:R-:W3:Y:S04]  /*5b20*/  LDL R0, [R1+0x12d4] ;  /* 0x0012d40001007983 */ /* 0x002ee80000100800 */
[----:B------:R-:W-:Y:S04]  /*5b30*/  STL.64 [R1+0x780], R40 ;  /* 0x0007802801007387 */ /* 0x000fe80000100a00 */
        /* <DEDUP_REMOVED lines=9> */
[----:B----4-:R0:W-:Y:S04]  /*5bd0*/  SHFL.DOWN PT, R48, R57, 0x1, 0x1f ;  /* 0x08201f0039307f89 */ /* 0x0101e800000e0000 */
[----:B--2---:R1:W2:Y:S04]  /*5be0*/  SHFL.DOWN PT, R49, R58, 0x1, 0x1f ;  /* 0x08201f003a317f89 */ /* 0x0042a800000e0000 */
[----:B0-----:R-:W4:Y:S04]  /*5bf0*/  LDL R57, [R1+0x1318] ;  /* 0x0013180001397983 */ /* 0x001f280000100800 */
[----:B-1----:R-:W4:Y:S04]  /*5c00*/  LDL R58, [R1+0x131c] ;  /* 0x00131c00013a7983 */ /* 0x002f280000100800 */
[----:B--2---:R0:W-:Y:S04]  /*5c10*/  STL.64 [R1+0x798], R48 ;  /* 0x0007983001007387 */ /* 0x0041e80000100a00 */
[----:B0-----:R-:W2:Y:S04]  /*5c20*/  LDL R48, [R1+0x12f4] ;  /* 0x0012f40001307983 */ /* 0x001ea80000100800 */
[----:B------:R-:W4:Y:S04]  /*5c30*/  LDL R49, [R1+0x12f8] ;  /* 0x0012f80001317983 */ /* 0x000f280000100800 */
[----:B---3--:R0:W-:Y:S04]  /*5c40*/  SHFL.DOWN PT, R54, R59, 0x1, 0x1f ;  /* 0x08201f003b367f89 */ /* 0x0081e800000e0000 */
        /* <DEDUP_REMOVED lines=11> */
[----:B------:R-:W-:Y:S04]  /*5d00*/  SHFL.DOWN PT, R40, R41, 0x1, 0x1f ;  /* 0x08201f0029287f89 */ /* 0x000fe800000e0000 */
[----:B------:R-:W0:Y:S04]  /*5d10*/  SHFL.DOWN PT, R41, R42, 0x1, 0x1f ;  /* 0x08201f002a297f89 */ /* 0x000e2800000e0000 */
[----:B------:R-:W-:Y:S04]  /*5d20*/  SHFL.DOWN PT, R42, R43, 0x1, 0x1f ;  /* 0x08201f002b2a7f89 */ /* 0x000fe800000e0000 */
[----:B------:R-:W1:Y:S04]  /*5d30*/  SHFL.DOWN PT, R43, R44, 0x1, 0x1f ;  /* 0x08201f002c2b7f89 */ /* 0x000e6800000e0000 */
[----:B------:R-:W-:Y:S04]  /*5d40*/  SHFL.DOWN PT, R44, R45, 0x1, 0x1f ;  /* 0x08201f002d2c7f89 */ /* 0x000fe800000e0000 */
[----:B------:R-:W1:Y:S04]  /*5d50*/  SHFL.DOWN PT, R45, R46, 0x1, 0x1f ;  /* 0x08201f002e2d7f89 */ /* 0x000e6800000e0000 */
[----:B------:R-:W-:Y:S04]  /*5d60*/  SHFL.DOWN PT, R46, R47, 0x1, 0x1f ;  /* 0x08201f002f2e7f89 */ /* 0x000fe800000e0000 */
[----:B0-----:R0:W-:Y:S04]  /*5d70*/  STL.64 [R1+0x7b0], R40 ;  /* 0x0007b02801007387 */ /* 0x0011e80000100a00 */
[----:B-1----:R1:W-:Y:S04]  /*5d80*/  STL.64 [R1+0x7b8], R42 ;  /* 0x0007b82a01007387 */ /* 0x0023e80000100a00 */
[----:B0-----:R0:W5:Y:S04]  /*5d90*/  LDL.LU.64 R40, [R1+0x1388] ;  /* 0x0013880001287983 */ /* 0x0011680000300a00 */
[----:B------:R0:W-:Y:S04]  /*5da0*/  STL.64 [R1+0x7c0], R44 ;  /* 0x0007c02c01007387 */ /* 0x0001e80000100a00 */
[----:B-1----:R1:W5:Y:S04]  /*5db0*/  LDL.LU.64 R42, [R1+0x1380] ;  /* 0x00138000012a7983 */ /* 0x0023680000300a00 */
[----:B0-----:R1:W5:Y:S04]  /*5dc0*/  LDL.LU.64 R44, [R1+0x1378] ;  /* 0x00137800012c7983 */ /* 0x0013680000300a00 */
[----:B--2---:R-:W0:Y:S04]  /*5dd0*/  SHFL.DOWN PT, R47, R48, 0x1, 0x1f ;  /* 0x08201f00302f7f89 */ /* 0x004e2800000e0000 */
[----:B----4-:R-:W-:Y:S04]  /*5de0*/  SHFL.DOWN PT, R48, R49, 0x1, 0x1f ;  /* 0x08201f0031307f89 */ /* 0x010fe800000e0000 */
[----:B------:R-:W2:Y:S04]  /*5df0*/  SHFL.DOWN PT, R49, R50, 0x1, 0x1f ;  /* 0x08201f0032317f89 */ /* 0x000ea800000e0000 */
[----:B------:R-:W-:Y:S04]  /*5e00*/  SHFL.DOWN PT, R50, R51, 0x1, 0x1f ;  /* 0x08201f0033327f89 */ /* 0x000fe800000e0000 */
[----:B------:R-:W4:Y:S04]  /*5e10*/  SHFL.DOWN PT, R51, R52, 0x1, 0x1f ;  /* 0x08201f0034337f89 */ /* 0x000f2800000e0000 */
[----:B------:R-:W-:Y:S04]  /*5e20*/  SHFL.DOWN PT, R52, R53, 0x1, 0x1f ;  /* 0x08201f0035347f89 */ /* 0x000fe800000e0000 */
[----:B0-----:R0:W-:Y:S04]  /*5e30*/  STL.64 [R1+0x7c8], R46 ;  /* 0x0007c82e01007387 */ /* 0x0011e80000100a00 */
[----:B--2---:R-:W-:Y:S04]  /*5e40*/  STL.64 [R1+0x7d0], R48 ;  /* 0x0007d03001007387 */ /* 0x004fe80000100a00 */
[----:B0-----:R1:W5:Y:S04]  /*5e50*/  LDL.LU.64 R46, [R1+0x1370] ;  /* 0x00137000012e7983 */ /* 0x0013680000300a00 */
[----:B---3--:R-:W0:Y:S04]  /*5e60*/  SHFL.DOWN PT, R53, R54, 0x1, 0x1f ;  /* 0x08201f0036357f89 */ /* 0x008e2800000e0000 */
[----:B------:R-:W-:Y:S04]  /*5e70*/  SHFL.DOWN PT, R54, R55, 0x1, 0x1f ;  /* 0x08201f0037367f89 */ /* 0x000fe800000e0000 */
[----:B------:R-:W2:Y:S04]  /*5e80*/  SHFL.DOWN PT, R55, R56, 0x1, 0x1f ;  /* 0x08201f0038377f89 */ /* 0x000ea800000e0000 */
[----:B------:R-:W-:Y:S04]  /*5e90*/  SHFL.DOWN PT, R56, R57, 0x1, 0x1f ;  /* 0x08201f0039387f89 */ /* 0x000fe800000e0000 */
[----:B------:R-:W3:Y:S04]  /*5ea0*/  SHFL.DOWN PT, R57, R58, 0x1, 0x1f ;  /* 0x08201f003a397f89 */ /* 0x000ee800000e0000 */
[----:B------:R-:W-:Y:S04]  /*5eb0*/  SHFL.DOWN PT, R58, R59, 0x1, 0x1f ;  /* 0x08201f003b3a7f89 */ /* 0x000fe800000e0000 */
[----:B----4-:R4:W-:Y:S04]  /*5ec0*/  STL.64 [R1+0x7d8], R50 ;  /* 0x0007d83201007387 */ /* 0x0109e80000100a00 */
[----:B0-----:R0:W-:Y:S04]  /*5ed0*/  STL.64 [R1+0x7e0], R52 ;  /* 0x0007e03401007387 */ /* 0x0011e80000100a00 */
[----:B--2---:R2:W-:Y:S04]  /*5ee0*/  STL.64 [R1+0x7e8], R54 ;  /* 0x0007e83601007387 */ /* 0x0045e80000100a00 */
[----:B------:R1:W5:Y:S04]  /*5ef0*/  LDL.LU.64 R48, [R1+0x1368] ;  /* 0x0013680001307983 */ /* 0x0003680000300a00 */
[----:B---3--:R3:W-:Y:S04]  /*5f00*/  STL.64 [R1+0x7f0], R56 ;  /* 0x0007f03801007387 */ /* 0x0087e80000100a00 */
[----:B----4-:R1:W5:Y:S04]  /*5f10*/  LDL.LU.64 R50, [R1+0x1360] ;  /* 0x0013600001327983 */ /* 0x0103680000300a00 */
[----:B0-----:R1:W5:Y:S04]  /*5f20*/  LDL.LU.64 R52, [R1+0x1358] ;  /* 0x0013580001347983 */ /* 0x0013680000300a00 */
[----:B--2---:R1:W5:Y:S04]  /*5f30*/  LDL.LU.64 R54, [R1+0x1350] ;  /* 0x0013500001367983 */ /* 0x0043680000300a00 */
[----:B---3--:R1:W5:Y:S04]  /*5f40*/  LDL.LU.64 R56, [R1+0x1348] ;  /* 0x0013480001387983 */ /* 0x0083680000300a00 */
[----:B------:R-:W0:Y:S04]  /*5f50*/  SHFL.DOWN PT, R59, R60, 0x1, 0x1f ;  /* 0x08201f003c3b7f89 */ /* 0x000e2800000e0000 */
[----:B------:R-:W-:Y:S04]  /*5f60*/  SHFL.DOWN PT, R60, R61, 0x1, 0x1f ;  /* 0x08201f003d3c7f89 */ /* 0x000fe800000e0000 */
        /* <DEDUP_REMOVED lines=10> */
[----:B------:R1:W-:Y:S04]  /*6010*/  STL [R1+0x1354], R4 ;  /* 0x0013540401007387 */ /* 0x0003e80000100800 */
[----:B0-----:R-:W2:Y:S04]  /*6020*/  LDL.LU R58, [R1+0x1050] ;  /* 0x00105000013a7983 */ /* 0x001ea80000300800 */
[----:B------:R-:W2:Y:S04]  /*6030*/  LDL.LU R59, [R1+0x1054] ;  /* 0x00105400013b7983 */ /* 0x000ea80000300800 */
[----:B------:R0:W-:Y:S04]  /*6040*/  STL.64 [R1], R60 ;  /* 0x0000003c01007387 */ /* 0x0001e80000100a00 */
[----:B-1----:R-:W3:Y:S04]  /*6050*/  LDL.LU R4, [R1+0x1330] ;  /* 0x0013300001047983 */ /* 0x002ee80000300800 */
[----:B------:R1:W-:Y:S04]  /*6060*/  STL [R1+0x1350], R5 ;  /* 0x0013500501007387 */ /* 0x0003e80000100800 */
[----:B0-----:R-:W4:Y:S04]  /*6070*/  LDL.LU R60, [R1+0x1058] ;  /* 0x00105800013c7983 */ /* 0x001f280000300800 */
[----:B------:R-:W4:Y:S04]  /*6080*/  LDL.LU R61, [R1+0x105c] ;  /* 0x00105c00013d7983 */ /* 0x000f280000300800 */
[----:B-1----:R-:W4:Y:S04]  /*6090*/  LDL.LU R5, [R1+0x1334] ;  /* 0x0013340001057983 */ /* 0x002f280000300800 */
[----:B--2---:R0:W-:Y:S01]  /*60a0*/  STL.64 [R1+0x120], R58 ;  /* 0x0001203a01007387 */ /* 0x0041e20000100a00 */
[----:B---3--:R-:W-:-:S03]  /*60b0*/  FSETP.GT.FTZ.AND P0, PT, R3, R4, PT ;  /* 0x000000040300720b */ /* 0x008fc60003f14000 */
[----:B0-----:R-:W2:Y:S01]  /*60c0*/  LDL.LU R58, [R1+0x1148] ;  /* 0x00114800013a7983 */ /* 0x001ea20000300800 */
[----:B------:R-:W-:Y:S02]  /*60d0*/  FSEL R0, R3, R4, P0 ;  /* 0x0000000403007208 */ /* 0x000fe40000000000 */
[----:B------:R-:W-:Y:S01]  /*60e0*/  FSEL R3, R4, R3, P0 ;  /* 0x0000000304037208 */ /* 0x000fe20000000000 */
[----:B------:R-:W2:Y:S04]  /*60f0*/  LDL.LU R59, [R1+0x114c] ;  /* 0x00114c00013b7983 */ /* 0x000ea80000300800 */
[----:B----4-:R0:W-:Y:S01]  /*6100*/  STL.64 [R1+0x128], R60 ;  /* 0x0001283c01007387 */ /* 0x0101e20000100a00 */
[----:B------:R-:W-:-:S03]  /*6110*/  FSEL R4, R2, R5, P0 ;  /* 0x0000000502047208 */ /* 0x000fc60000000000 */
[----:B0-----:R-:W3:Y:S04]  /*6120*/  LDL.LU R60, [R1+0x1150] ;  /* 0x00115000013c7983 */ /* 0x001ee80000300800 */
[----:B------:R-:W3:Y:S01]  /*6130*/  LDL.LU R61, [R1+0x1154] ;  /* 0x00115400013d7983 */ /* 0x000ee20000300800 */
[----:B------:R-:W-:-:S03]  /*6140*/  FSEL R2, R5, R2, P0 ;  /* 0x0000000205027208 */ /* 0x000fc60000000000 */
[----:B------:R-:W-:Y:S04]  /*6150*/  STL.64 [R1+0x18], R54 ;  /* 0x0000183601007387 */ /* 0x000fe80000100a00 */
[----:B------:R0:W-:Y:S04]  /*6160*/  STL.64 [R1+0x1338], R2 ;  /* 0x0013380201007387 */ /* 0x0001e80000100a00 */
[----:B------:R1:W-:Y:S04]  /*6170*/  STL.64 [R1+0x20], R52 ;  /* 0x0000203401007387 */ /* 0x0003e80000100a00 */
[----:B------:R4:W-:Y:S04]  /*6180*/  STL.64 [R1+0x28], R50 ;  /* 0x0000283201007387 */ /* 0x0009e80000100a00 */
[----:B0-----:R-:W3:Y:S04]  /*6190*/  LDL.LU R2, [R1+0x1060] ;  /* 0x0010600001027983 */ /* 0x001ee80000300800 */
[----:B------:R-:W3:Y:S04]  /*61a0*/  LDL.LU R3, [R1+0x1064] ;  /* 0x0010640001037983 */ /* 0x000ee80000300800 */
[----:B------:R0:W-:Y:S04]  /*61b0*/  STL.64 [R1+0x30], R48 ;  /* 0x0000303001007387 */ /* 0x0001e80000100a00 */
[----:B------:R0:W-:Y:S04]  /*61c0*/  STL.64 [R1+0x38], R46 ;  /* 0x0000382e01007387 */ /* 0x0001e80000100a00 */
[----:B------:R0:W-:Y:S04]  /*61d0*/  STL.64 [R1+0x40], R44 ;  /* 0x0000402c01007387 */ /* 0x0001e80000100a00 */
[----:B------:R-:W3:Y:S04]  /*61e0*/  LDL.LU R54, [R1+0x1040] ;  /* 0x0010400001367983 */ /* 0x000ee80000300800 */
[----:B------:R-:W3:Y:S04]  /*61f0*/  LDL.LU R55, [R1+0x1044] ;  /* 0x0010440001377983 */ /* 0x000ee80000300800 */
[----:B-1----:R-:W3:Y:S04]  /*6200*/  LDL.LU R52, [R1+0x1038] ;  /* 0x0010380001347983 */ /* 0x002ee80000300800 */
[----:B------:R-:W3:Y:S04]  /*6210*/  LDL.LU R53, [R1+0x103c] ;  /* 0x00103c0001357983 */ /* 0x000ee80000300800 */
[----:B----4-:R-:W4:Y:S04]  /*6220*/  LDL.LU R50, [R1+0x1030] ;  /* 0x0010300001327983 */ /* 0x010f280000300800 */
[----:B------:R-:W4:Y:S04]  /*6230*/  LDL.LU R51, [R1+0x1034] ;  /* 0x0010340001337983 */ /* 0x000f280000300800 */
[----:B0-----:R-:W4:Y:S04]  /*6240*/  LDL.LU R48, [R1+0x1028] ;  /* 0x0010280001307983 */ /* 0x001f280000300800 */
[----:B------:R-:W4:Y:S04]  /*6250*/  LDL.LU R49, [R1+0x102c] ;  /* 0x00102c0001317983 */ /* 0x000f280000300800 */
[----:B------:R-:W4:Y:S04]  /*6260*/  LDL.LU R46, [R1+0x1020] ;  /* 0x00102000012e7983 */ /* 0x000f280000300800 */
[----:B------:R-:W4:Y:S04]  /*6270*/  LDL.LU R47, [R1+0x1024] ;  /* 0x00102400012f7983 */ /* 0x000f280000300800 */
[----:B------:R-:W4:Y:S04]  /*6280*/  LDL.LU R44, [R1+0x1018] ;  /* 0x00101800012c7983 */ /* 0x000f280000300800 */
[----:B------:R-:W4:Y:S04]  /*6290*/  LDL.LU R45, [R1+0x101c] ;  /* 0x00101c00012d7983 */ /* 0x000f280000300800 */
[----:B------:R0:W-:Y:S04]  /*62a0*/  STL.64 [R1+0x10], R56 ;  /* 0x0000103801007387 */ /* 0x0001e80000100a00 */
[----:B------:R1:W-:Y:S04]  /*62b0*/  STL [R1+0x1330], R4 ;  /* 0x0013300401007387 */ /* 0x0003e80000100800 */
[----:B------:R-:W-:Y:S04]  /*62c0*/  STL.64 [R1+0x48], R42 ;  /* 0x0000482a01007387 */ /* 0x000fe80000100a00 */
[----:B0-----:R-:W4:Y:S04]  /*62d0*/  LDL.LU R56, [R1+0x1048] ;  /* 0x0010480001387983 */ /* 0x001f280000300800 */
[----:B------:R-:W4:Y:S04]  /*62e0*/  LDL.LU R57, [R1+0x104c] ;  /* 0x00104c0001397983 */ /* 0x000f280000300800 */
        /* <DEDUP_REMOVED lines=44> */
[----:B------:R-:W2:Y:S04]  /*65b0*/  LDL.LU R15, [R1+0x109c] ;  /* 0x00109c00010f7983 */ /* 0x000ea80000300800 */
[----:B------:R-:W2:Y:S04]  /*65c0*/  LDL.LU R18, [R1+0x10a8] ;  /* 0x0010a80001127983 */ /* 0x000ea80000300800 */
[----:B0-----:R-:W2:Y:S04]  /*65d0*/  LDL.LU R58, [R1+0x1248] ;  /* 0x00124800013a7983 */ /* 0x001ea80000300800 */
[----:B------:R-:W2:Y:S04]  /*65e0*/  LDL.LU R59, [R1+0x124c] ;  /* 0x00124c00013b7983 */ /* 0x000ea80000300800 */
[----:B---3--:R0:W-:Y:S04]  /*65f0*/  STL.64 [R1+0x1348], R60 ;  /* 0x0013483c01007387 */ /* 0x0081e80000100a00 */
[----:B------:R-:W3:Y:S04]  /*6600*/  LDL.LU R19, [R1+0x10ac] ;  /* 0x0010ac0001137983 */ /* 0x000ee80000300800 */
[----:B------:R-:W3:Y:S04]  /*6610*/  LDL.LU R22, [R1+0x10b8] ;  /* 0x0010b80001167983 */ /* 0x000ee80000300800 */
[----:B0-----:R-:W3:Y:S04]  /*6620*/  LDL.LU R60, [R1+0x1068] ;  /* 0x00106800013c7983 */ /* 0x001ee80000300800 */
[----:B------:R-:W3:Y:S04]  /*6630*/  LDL.LU R61, [R1+0x106c] ;  /* 0x00106c00013d7983 */ /* 0x000ee80000300800 */
[----:B------:R-:W3:Y:S04]  /*6640*/  LDL.LU R23, [R1+0x10bc] ;  /* 0x0010bc0001177983 */ /* 0x000ee80000300800 */
[----:B------:R0:W-:Y:S04]  /*6650*/  STL.64 [R1+0x130], R2 ;  /* 0x0001300201007387 */ /* 0x0001e80000100a00 */
[----:B------:R-:W3:Y:S04]  /*6660*/  LDL.LU R26, [R1+0x10c8] ;  /* 0x0010c800011a7983 */ /* 0x000ee80000300800 */
[----:B------:R-:W3:Y:S04]  /*6670*/  LDL.LU R27, [R1+0x10cc] ;  /* 0x0010cc00011b7983 */ /* 0x000ee80000300800 */
[----:B0-----:R-:W3:Y:S04]  /*6680*/  LDL.LU R2, [R1+0x1158] ;  /* 0x0011580001027983 */ /* 0x001ee80000300800 */
[----:B------:R-:W3:Y:S04]  /*6690*/  LDL.LU R3, [R1+0x115c] ;  /* 0x00115c0001037983 */ /* 0x000ee80000300800 */
[----:B------:R-:W-:Y:S04]  /*66a0*/  STL.64 [R1+0x110], R54 ;  /* 0x0001103601007387 */ /* 0x000fe80000100a00 */
[----:B------:R-:W3:Y:S04]  /*66b0*/  LDL.LU R30, [R1+0x10d8] ;  /* 0x0010d800011e7983 */ /* 0x000ee80000300800 */
[----:B------:R0:W-:Y:S04]  /*66c0*/  STL.64 [R1+0x108], R52 ;  /* 0x0001083401007387 */ /* 0x0001e80000100a00 */
[----:B------:R-:W3:Y:S04]  /*66d0*/  LDL.LU R31, [R1+0x10dc] ;  /* 0x0010dc00011f7983 */ /* 0x000ee80000300800 */
[----:B----4-:R-:W-:Y:S04]  /*66e0*/  STL.64 [R1+0x100], R50 ;  /* 0x0001003201007387 */ /* 0x010fe80000100a00 */
[----:B0-----:R-:W4:Y:S04]  /*66f0*/  LDL.LU R52, [R1+0x1130] ;  /* 0x0011300001347983 */ /* 0x001f280000300800 */
[----:B------:R0:W-:Y:S04]  /*6700*/  STL.64 [R1+0xf8], R48 ;  /* 0x0000f83001007387 */ /* 0x0001e80000100a00 */
[----:B------:R-:W4:Y:S04]  /*6710*/  LDL.LU R53, [R1+0x1134] ;  /* 0x0011340001357983 */ /* 0x000f280000300800 */
[----:B------:R-:W-:Y:S04]  /*6720*/  STL.64 [R1+0xf0], R46 ;  /* 0x0000f02e01007387 */ /* 0x000fe80000100a00 */
[----:B0-----:R-:W4:Y:S04]  /*6730*/  LDL.LU R48, [R1+0x1120] ;  /* 0x0011200001307983 */ /* 0x001f280000300800 */
        /* <DEDUP_REMOVED lines=17> */
[----:B0-----:R-:W4:Y:S04]  /*6850*/  LDL.LU R56, [R1+0x1140] ;  /* 0x0011400001387983 */ /* 0x001f280000300800 */
[----:B------:R-:W4:Y:S04]  /*6860*/  LDL.LU R57, [R1+0x1144] ;  /* 0x0011440001397983 */ /* 0x000f280000300800 */
[----:B--2---:R0:W-:Y:S04]  /*6870*/  STL.64 [R1+0x1340], R58 ;  /* 0x0013403a01007387 */ /* 0x0041e80000100a00 */
[----:B0-----:R-:W2:Y:S04]  /*6880*/  LDL.LU R58, [R1+0x1160] ;  /* 0x00116000013a7983 */ /* 0x001ea80000300800 */
[----:B------:R-:W2:Y:S04]  /*6890*/  LDL.LU R59, [R1+0x1164] ;  /* 0x00116400013b7983 */ /* 0x000ea80000300800 */
[----:B---3--:R0:W-:Y:S04]  /*68a0*/  STL.64 [R1+0x138], R60 ;  /* 0x0001383c01007387 */ /* 0x0081e80000100a00 */
[----:B0-----:R-:W3:Y:S04]  /*68b0*/  LDL.LU.64 R60, [R1+0x1348] ;  /* 0x00134800013c7983 */ /* 0x001ee80000300a00 */
[----:B------:R-:W-:Y:S04]  /*68c0*/  STL.64 [R1+0xe0], R4 ;  /* 0x0000e00401007387 */ /* 0x000fe80000100a00 */
[----:B------:R0:W-:Y:S04]  /*68d0*/  STL.64 [R1+0x228], R2 ;  /* 0x0002280201007387 */ /* 0x0001e80000100a00 */
[----:B------:R-:W-:Y:S04]  /*68e0*/  STL.64 [R1+0x148], R6 ;  /* 0x0001480601007387 */ /* 0x000fe80000100a00 */
[----:B------:R-:W-:Y:S04]  /*68f0*/  STL.64 [R1+0x150], R8 ;  /* 0x0001500801007387 */ /* 0x000fe80000100a00 */
        /* <DEDUP_REMOVED lines=78> */
[----:B--2---:R1:W-:Y:S04]  /*6de0*/  STL.64 [R1+0x230], R58 ;  /* 0x0002303a01007387 */ /* 0x0043e80000100a00 */
[----:B0-----:R-:W2:Y:S04]  /*6df0*/  LDL.LU R56, [R1+0x1240] ;  /* 0x0012400001387983 */ /* 0x001ea80000300800 */
[----:B------:R-:W2:Y:S04]  /*6e00*/  LDL.LU R57, [R1+0x1244] ;  /* 0x0012440001397983 */ /* 0x000ea80000300800 */
[----:B-1----:R-:W2:Y:S04]  /*6e10*/  LDL.LU.64 R58, [R1+0x1340] ;  /* 0x00134000013a7983 */ /* 0x002ea80000300a00 */
[----:B---3--:R0:W-:Y:S04]  /*6e20*/  STL.64 [R1+0x220], R60 ;  /* 0x0002203c01007387 */ /* 0x0081e80000100a00 */
[----:B0-----:R-:W3:Y:S04]  /*6e30*/  LDL.LU R60, [R1+0x1250] ;  /* 0x00125000013c7983 */ /* 0x001ee80000300800 */
[----:B------:R-:W3:Y:S04]  /*6e40*/  LDL.LU R61, [R1+0x1254] ;  /* 0x00125400013d7983 */ /* 0x000ee80000300800 */
[----:B------:R0:W-:Y:S04]  /*6e50*/  STL.64 [R1+0x238], R2 ;  /* 0x0002380201007387 */ /* 0x0001e80000100a00 */
[----:B0-----:R-:W3:Y:S04]  /*6e60*/  LDL.LU.64 R2, [R1+0x1338] ;  /* 0x0013380001027983 */ /* 0x001ee80000300a00 */
[----:B----4-:R0:W-:Y:S04]  /*6e70*/  STL.64 [R1+0x140], R4 ;  /* 0x0001400401007387 */ /* 0x0101e80000100a00 */
[----:B------:R1:W-:Y:S04]  /*6e80*/  STL.64 [R1+0x308], R54 ;  /* 0x0003083601007387 */ /* 0x0003e80000100a00 */
[----:B0-----:R-:W4:Y:S04]  /*6e90*/  LDL.LU R4, [R1+0x1170] ;  /* 0x0011700001047983 */ /* 0x001f280000300800 */
[----:B------:R-:W-:Y:S04]  /*6ea0*/  STL.64 [R1+0x2f8], R50 ;  /* 0x0002f83201007387 */ /* 0x000fe80000100a00 */
[----:B------:R-:W4:Y:S04]  /*6eb0*/  LDL.LU R5, [R1+0x1174] ;  /* 0x0011740001057983 */ /* 0x000f280000300800 */
[----:B------:R-:W-:Y:S04]  /*6ec0*/  STL.64 [R1+0x2e8], R46 ;  /* 0x0002e82e01007387 */ /* 0x000fe80000100a00 */
        /* <DEDUP_REMOVED lines=21> */
[----:B------:R-:W-:Y:S04]  /*7020*/  STL.64 [R1+0x250], R8 ;  /* 0x0002500801007387 */ /* 0x000fe80000100a00 */
[----:B------:R-:W4:Y:S04]  /*7030*/  LDL.LU R27, [R1+0x12ac] ;  /* 0x0012ac00011b7983 */ /* 0x000f280000300800 */
[----:B------:R-:W-:Y:S04]  /*7040*/  STL.64 [R1+0x260], R12 ;  /* 0x0002600c01007387 */ /* 0x000fe80000100a00 */
[----:B------:R-:W4:Y:S04]  /*7050*/  LDL.LU R22, [R1+0x1298] ;  /* 0x0012980001167983 */ /* 0x000f280000300800 */
[----:B------:R-:W-:Y:S04]  /*7060*/  STL.64 [R1+0x270], R16 ;  /* 0x0002701001007387 */ /* 0x000fe80000100a00 */
[----:B------:R-:W4:Y:S04]  /*7070*/  LDL.LU R23, [R1+0x129c] ;  /* 0x00129c0001177983 */ /* 0x000f280000300800 */
[----:B------:R-:W-:Y:S04]  /*7080*/  STL.64 [R1+0x280], R20 ;  /* 0x0002801401007387 */ /* 0x000fe80000100a00 */
[----:B0-----:R-:W4:Y:S04]  /*7090*/  LDL.LU R18, [R1+0x1288] ;  /* 0x0012880001127983 */ /* 0x001f280000300800 */
[----:B------:R-:W-:Y:S04]  /*70a0*/  STL.64 [R1+0x290], R24 ;  /* 0x0002901801007387 */ /* 0x000fe80000100a00 */
[----:B------:R-:W4:Y:S04]  /*70b0*/  LDL.LU R19, [R1+0x128c] ;  /* 0x00128c0001137983 */ /* 0x000f280000300800 */
        /* <DEDUP_REMOVED lines=10> */
[----:B------:R0:W-:Y:S04]  /*7160*/  STL.64 [R1+0x2f0], R48 ;  /* 0x0002f03001007387 */ /* 0x0001e80000100a00 */
[----:B------:R-:W4:Y:S04]  /*7170*/  LDL.LU R7, [R1+0x125c] ;  /* 0x00125c0001077983 */ /* 0x000f280000300800 */
[----:B------:R1:W-:Y:S04]  /*7180*/  STL.64 [R1+0x300], R52 ;  /* 0x0003003401007387 */ /* 0x0003e80000100a00 */
        /* <DEDUP_REMOVED lines=27> */
[----:B--2---:R0:W-:Y:S04]  /*7340*/  STL.64 [R1+0x310], R56 ;  /* 0x0003103801007387 */ /* 0x0041e80000100a00 */
[----:B------:R1:W-:Y:S04]  /*7350*/  STL.64 [R1+0x318], R58 ;  /* 0x0003183a01007387 */ /* 0x0003e80000100a00 */
[----:B------:R-:W2:Y:S04]  /*7360*/  LDL.LU R53, [R1+0x1314] ;  /* 0x0013140001357983 */ /* 0x000ea80000300800 */
[----:B0-----:R-:W2:Y:S04]  /*7370*/  LDL.LU R56, [R1+0x1320] ;  /* 0x0013200001387983 */ /* 0x001ea80000300800 */
[----:B------:R-:W2:Y:S04]  /*7380*/  LDL.LU R57, [R1+0x1324] ;  /* 0x0013240001397983 */ /* 0x000ea80000300800 */
[----:B-1----:R-:W2:Y:S04]  /*7390*/  LDL.LU R58, [R1+0x1328] ;  /* 0x00132800013a7983 */ /* 0x002ea80000300800 */
[----:B------:R-:W2:Y:S04]  /*73a0*/  LDL.LU R59, [R1+0x132c] ;  /* 0x00132c00013b7983 */ /* 0x000ea80000300800 */
[----:B---3--:R0:W-:Y:S04]  /*73b0*/  STL.64 [R1+0x320], R60 ;  /* 0x0003203c01007387 */ /* 0x0081e80000100a00 */
[----:B0-----:R-:W3:Y:S01]  /*73c0*/  LDL.LU R61, [R1+0x1330] ;  /* 0x00133000013d7983 */ /* 0x001ee20000300800 */
[----:B------:R-:W-:-:S04]  /*73d0*/  FADD.FTZ R3, -R0, R3 ;  /* 0x0000000300037221 */ /* 0x000fc80000010100 */
[----:B------:R-:W-:Y:S01]  /*73e0*/  FMUL.FTZ R3, R3, 1.4426950216293334961 ;  /* 0x3fb8aa3b03037820 */ /* 0x000fe20000410000 */
[----:B----4-:R-:W-:Y:S04]  /*73f0*/  STL.64 [R1+0x3b8], R42 ;  /* 0x0003b82a01007387 */ /* 0x010fe80000100a00 */
[----:B------:R-:W-:Y:S01]  /*7400*/  STL.64 [R1+0x3e8], R54 ;  /* 0x0003e83601007387 */ /* 0x000fe20000100a00 */
[----:B------:R-:W3:Y:S03]  /*7410*/  MUFU.EX2 R3, R3 ;  /* 0x0000000300037308 */ /* 0x000ee60000000800 */
        /* <DEDUP_REMOVED lines=24> */
[----:B------:R-:W-:Y:S01]  /*75a0*/  STL.64 [R1+0x3f8], R58 ;  /* 0x0003f83a01007387 */ /* 0x000fe20000100a00 */
[----:B0-----:R-:W-:-:S03]  /*75b0*/  IMAD.MOV.U32 R4, RZ, RZ, RZ ;  /* 0x000000ffff047224 */ /* 0x001fc600078e00ff */
[----:B------:R0:W-:Y:S01]  /*75c0*/  STL.64 [R1+0x328], R6 ;  /* 0x0003280601007387 */ /* 0x0001e20000100a00 */
[----:B---3--:R-:W-:Y:S01]  /*75d0*/  FFMA.FTZ R2, R2, R3, R61 ;  /* 0x0000000302027223 */ /* 0x008fe2000001003d */
[----:B0-----:R-:W-:-:S07]  /*75e0*/  VIADD R6, R1, 0x200 ;  /* 0x0000020001067836 */ /* 0x001fce0000000000 */
.L_x_19466:
[----:B------:R-:W-:Y:S01]  /*75f0*/  IADD3 R3, PT, PT, R1, 0x400, RZ ;  /* 0x0000040001037810 */ /* 0x000fe20007ffe0ff */
[----:B--2---:R-:W2:Y:S04]  /*7600*/  LDL R7, [R1+0x3fc] ;  /* 0x0003fc0001077983 */ /* 0x004ea80000100800 */
[C---:B0--3--:R-:W-:Y:S02]  /*7610*/  IMAD R5, R4.reuse, 0x4, R3 ;  /* 0x0000000404057824 */ /* 0x049fe400078e0203 */
        /* <DEDUP_REMOVED lines=13> */
.L_x_19465:
        /* <DEDUP_REMOVED lines=8> */
.L_x_19446:
        /* <DEDUP_REMOVED lines=12> */
.L_x_19447:
[----:B------:R-:W-:Y:S05]  /*7830*/  BSYNC.RELIABLE B2 ;  /* 0x0000000000027941 */ /* 0x000fea0003800100 */
.L_x_19445:
[----:B------:R-:W2:Y:S04]  /*7840*/  LDL R12, [R5+-0x1fc] ;  /* 0xfffe0400050c7983 */ /* 0x000ea80000100800 */
[----:B------:R-:W-:Y:S04]  /*7850*/  STL [R5], R9 ;  /* 0x0000000905007387 */ /* 0x000fe80000100800 */
[----:B-----5:R-:W-:Y:S04]  /*7860*/  STL [R5+-0x1fc], R10 ;  /* 0xfffe040a05007387 */ /* 0x020fe80000100800 */
[----:B------:R1:W-:Y:S02]  /*7870*/  STL [R5+0x4], R8 ;  /* 0x0000040805007387 */ /* 0x0003e40000100800 */
[----:B-1----:R-:W-:-:S02]  /*7880*/  IMAD.MOV.U32 R8, RZ, RZ, R9 ;  /* 0x000000ffff087224 */ /* 0x002fc400078e0009 */
[----:B--2---:R1:W-:Y:S05]  /*7890*/  STL [R5+-0x200], R12 ;  /* 0xfffe000c05007387 */ /* 0x0043ea0000100800 */
.L_x_19448:
[----:B------:R-:W-:Y:S05]  /*78a0*/  BSYNC.RECONVERGENT B1 ;  /* 0x0000000000017941 */ /* 0x000fea0003800200 */
.L_x_19444:
[----:B------:R-:W2:Y:S01]  /*78b0*/  LDL R7, [R5+-0x4] ;  /* 0xfffffc0005077983 */ /* 0x000ea20000100800 */
[----:B------:R-:W-:Y:S04]  /*78c0*/  BSSY.RECONVERGENT B1, `(.L_x_19449) ;  /* 0x0000016000017945 */ /* 0x000fe80003800200 */
[----:B------:R-:W-:Y:S01]  /*78d0*/  BSSY.RELIABLE B2, `(.L_x_19450) ;  /* 0x000000e000027945 */ /* 0x000fe20003800100 */
[----:B--2---:R-:W-:-:S13]  /*78e0*/  FSETP.GT.FTZ.AND P0, PT, R8, R7, PT ;  /* 0x000000070800720b */ /* 0x004fda0003f14000 */
[----:B------:R-:W-:Y:S05]  /*78f0*/  @!P0 BRA `(.L_x_19451) ;  /* 0x0000000000088947 */ /* 0x000fea0003800000 */
[----:B------:R2:W5:Y:S01]  /*7900*/  LDL R10, [R5+-0x204] ;  /* 0xfffdfc00050a7983 */ /* 0x0005620000100800 */
[----:B------:R-:W-:Y:S05]  /*7910*/  BRA `(.L_x_19452) ;  /* 0x0000000000247947 */ /* 0x000fea0003800000 */
.L_x_19451:
        /* <DEDUP_REMOVED lines=9> */
.L_x_19452:
[----:B------:R-:W-:Y:S05]  /*79b0*/  BSYNC.RELIABLE B2 ;  /* 0x0000000000027941 */ /* 0x000fea0003800100 */
.L_x_19450:
[----:B-----5:R-:W-:Y:S01]  /*79c0*/  STL [R5+-0x200], R10 ;  /* 0xfffe000a05007387 */ /* 0x020fe20000100800 */
[----:B------:R-:W-:-:S03]  /*79d0*/  IMAD.MOV.U32 R9, RZ, RZ, R12 ;  /* 0x000000ffff097224 */ /* 0x000fc600078e000c */
[----:B------:R-:W-:Y:S04]  /*79e0*/  STL [R5+-0x4], R8 ;  /* 0xfffffc0805007387 */ /* 0x000fe80000100800 */
[----:B------:R-:W-:Y:S04]  /*79f0*/  STL [R5+-0x204], R12 ;  /* 0xfffdfc0c05007387 */ /* 0x000fe80000100800 */
[----:B------:R3:W-:Y:S02]  /*7a00*/  STL [R5], R7 ;  /* 0x0000000705007387 */ /* 0x0007e40000100800 */
[----:B---3--:R-:W-:-:S07]  /*7a10*/  MOV R7, R8 ;  /* 0x0000000800077202 */ /* 0x008fce0000000f00 */
.L_x_19453:
[----:B------:R-:W-:Y:S05]  /*7a20*/  BSYNC.RECONVERGENT B1 ;  /* 0x0000000000017941 */ /* 0x000fea0003800200 */
.L_x_19449:
[----:B------:R-:W3:Y:S01]  /*7a30*/  LDL R8, [R5+-0x8] ;  /* 0xfffff80005087983 */ /* 0x000ee20000100800 */
[----:B------:R-:W-:Y:S04]  /*7a40*/  BSSY.RECONVERGENT B1, `(.L_x_19454) ;  /* 0x0000018000017945 */ /* 0x000fe80003800200 */
[----:B------:R-:W-:Y:S01]  /*7a50*/  BSSY.RELIABLE B2, `(.L_x_19455) ;  /* 0x0000010000027945 */ /* 0x000fe20003800100 */
[----:B---3--:R-:W-:-:S13]  /*7a60*/  FSETP.GT.FTZ.AND P0, PT, R7, R8, PT ;  /* 0x000000080700720b */ /* 0x008fda0003f14000 */
[----:B------:R-:W-:Y:S05]  /*7a70*/  @!P0 BRA `(.L_x_19456) ;  /* 0x0000000000088947 */ /* 0x000fea0003800000 */
[----:B------:R3:W5:Y:S01]  /*7a80*/  LDL R10, [R5+-0x208] ;  /* 0xfffdf800050a7983 */ /* 0x0007620000100800 */
[----:B------:R-:W-:Y:S05]  /*7a90*/  BRA `(.L_x_19457) ;  /* 0x00000000002c7947 */ /* 0x000fea0003800000 */
.L_x_19456:
        /* <DEDUP_REMOVED lines=11> */
.L_x_19457:
[----:B------:R-:W-:Y:S05]  /*7b50*/  BSYNC.RELIABLE B2 ;  /* 0x0000000000027941 */ /* 0x000fea0003800100 */
.L_x_19455:
[----:B-----5:R-:W-:Y:S01]  /*7b60*/  STL [R5+-0x204], R10 ;  /* 0xfffdfc0a05007387 */ /* 0x020fe20000100800 */
[----:B-1----:R-:W-:-:S03]  /*7b70*/  IMAD.MOV.U32 R12, RZ, RZ, R9 ;  /* 0x000000ffff0c7224 */ /* 0x002fc600078e0009 */
[----:B------:R-:W-:Y:S04]  /*7b80*/  STL [R5+-0x8], R7 ;  /* 0xfffff80705007387 */ /* 0x000fe80000100800 */
[----:B------:R-:W-:Y:S04]  /*7b90*/  STL [R5+-0x208], R9 ;  /* 0xfffdf80905007387 */ /* 0x000fe80000100800 */
[----:B------:R1:W-:Y:S02]  /*7ba0*/  STL [R5+-0x4], R8 ;  /* 0xfffffc0805007387 */ /* 0x0003e40000100800 */
[----:B-1----:R-:W-:-:S07]  /*7bb0*/  MOV R8, R7 ;  /* 0x0000000700087202 */ /* 0x002fce0000000f00 */
.L_x_19458:
[----:B------:R-:W-:Y:S05]  /*7bc0*/  BSYNC.RECONVERGENT B1 ;  /* 0x0000000000017941 */ /* 0x000fea0003800200 */
.L_x_19454:
        /* <DEDUP_REMOVED lines=11> */
.L_x_19462:
        /* <DEDUP_REMOVED lines=11> */
.L_x_19463:
[----:B------:R-:W-:Y:S05]  /*7d30*/  BSYNC.RELIABLE B2 ;  /* 0x0000000000027941 */ /* 0x000fea0003800100 */
.L_x_19461:
[----:B------:R4:W-:Y:S04]  /*7d40*/  STL [R7+0x200], R8 ;  /* 0x0002000807007387 */ /* 0x0009e80000100800 */
[----:B------:R-:W2:Y:S04]  /*7d50*/  LDL R12, [R5+-0x208] ;  /* 0xfffdf800050c7983 */ /* 0x000ea80000100800 */
[----:B--2---:R4:W-:Y:S04]  /*7d60*/  STL [R7], R12 ;  /* 0x0000000c07007387 */ /* 0x0049e80000100800 */
[----:B------:R4:W-:Y:S04]  /*7d70*/  STL [R5+-0x8], R9 ;  /* 0xfffff80905007387 */ /* 0x0009e80000100800 */
[----:B-----5:R4:W-:Y:S02]  /*7d80*/  STL [R5+-0x208], R10 ;  /* 0xfffdf80a05007387 */ /* 0x0209e40000100800 */
.L_x_19464:
[----:B------:R-:W-:Y:S05]  /*7d90*/  BSYNC.RECONVERGENT B1 ;  /* 0x0000000000017941 */ /* 0x000fea0003800200 */
.L_x_19460:
[----:B------:R-:W-:Y:S01]  /*7da0*/  IADD3 R3, PT, PT, R3, -0x4, RZ ;  /* 0xfffffffc03037810 */ /* 0x000fe20007ffe0ff */
[----:B------:R-:W-:Y:S06]  /*7db0*/  BRA `(.L_x_19465) ;  /* 0xfffffff8004c7947 */ /* 0x000fec000383ffff */
.L_x_19459:
[----:B------:R-:W-:Y:S05]  /*7dc0*/  @P1 BRA `(.L_x_19466) ;  /* 0xfffffff800081947 */ /* 0x000fea000383ffff */
[----:B------:R1:W-:Y:S04]  /*7dd0*/  STL [R1+0x1338], R2 ;  /* 0x0013380201007387 */ /* 0x0003e80000100800 */
        /* <DEDUP_REMOVED lines=227> */
[----:B0-----:R1:W5:Y:S01]  /*8c10*/  LDL.LU R2, [R1+0x1338] ;  /* 0x0013380001027983 */ /* 0x0013620000300800 */
[----:B------:R-:W-:-:S07]  /*8c20*/  IMAD.MOV.U32 R3, RZ, RZ, R0 ;  /* 0x000000ffff037224 */ /* 0x000fce00078e0000 */
.L_x_19443:
[----:B------:R-:W-:Y:S05]  /*8c30*/  BSYNC.RECONVERGENT B0 ;  /* 0x0000000000007941 */ /* 0x000fea0003800200 */
.L_x_19442:
[----:B------:R-:W-:Y:S05]  /*8c40*/  WARPSYNC.ALL ;  /* 0x0000000000007948 */ /* 0x000fea0003800000 */
[----:B-----5:R-:W0:Y:S04]  /*8c50*/  SHFL.DOWN PT, R0, R60, 0x2, 0x1f ;  /* 0x08401f003c007f89 */ /* 0x020e2800000e0000 */
[----:B------:R2:W-:Y:S04]  /*8c60*/  STL.64 [R1+0x1338], R60 ;  /* 0x0013383c01007387 */ /* 0x0005e80000100a00 */
[----:B0-----:R-:W-:Y:S04]  /*8c70*/  STL [R1+0x1330], R0 ;  /* 0x0013300001007387 */ /* 0x001fe80000100800 */
[----:B--2---:R-:W2:Y:S04]  /*8c80*/  LDL.LU R60, [R1+0x1330] ;  /* 0x00133000013c7983 */ /* 0x004ea80000300800 */
        /* <DEDUP_REMOVED lines=12> */
[----:B------:R-:W3:Y:S04]  /*8d50*/  LDL R0, [R1+0x1044] ;  /* 0x0010440001007983 */ /* 0x000ee80000100800 */
        /* <DEDUP_REMOVED lines=40> */
[----:B--2---:R-:W2:Y:S04]  /*8fe0*/  LDL R50, [R1+0x101c] ;  /* 0x00101c0001327983 */ /* 0x004ea80000100800 */
[----:B----4-:R-:W4:Y:S04]  /*8ff0*/  LDL R49, [R1+0x1018] ;  /* 0x0010180001317983 */ /* 0x010f280000100800 */
[----:B0-----:R-:W-:Y:S04]  /*9000*/  STL.64 [R1+0x488], R40 ;  /* 0x0004882801007387 */ /* 0x001fe80000100a00 */
[----:B------:R-:W-:Y:S04]  /*9010*/  SHFL.DOWN PT, R40, R26, 0x2, 0x1f ;  /* 0x08401f001a287f89 */ /* 0x000fe800000e0000 */
[----:B------:R-:W0:Y:S04]  /*9020*/  SHFL.DOWN PT, R41, R27, 0x2, 0x1f ;  /* 0x08401f001b297f89 */ /* 0x000e2800000e0000 */
[----:B------:R1:W-:Y:S04]  /*9030*/  STL.64 [R1+0x428], R54 ;  /* 0x0004283601007387 */ /* 0x0003e80000100a00 */
[----:B------:R3:W-:Y:S04]  /*9040*/  STL.64 [R1+0x430], R52 ;  /* 0x0004303401007387 */ /* 0x0007e80000100a00 */
[----:B------:R0:W-:Y:S04]  /*9050*/  STL.64 [R1+0x420], R56 ;  /* 0x0004203801007387 */ /* 0x0001e80000100a00 */
[----:B-1----:R-:W2:Y:S04]  /*9060*/  LDL R54, [R1+0x1024] ;  /* 0x0010240001367983 */ /* 0x002ea80000100800 */
[----:B---3--:R-:W3:Y:S04]  /*9070*/  LDL R53, [R1+0x1020] ;  /* 0x0010200001357983 */ /* 0x008ee80000100800 */
[----:B0-----:R-:W-:Y:S04]  /*9080*/  STL.64 [R1+0x490], R40 ;  /* 0x0004902801007387 */ /* 0x001fe80000100a00 */
[----:B------:R-:W-:Y:S04]  /*9090*/  SHFL.DOWN PT, R40, R24, 0x2, 0x1f ;  /* 0x08401f0018287f89 */ /* 0x000fe800000e0000 */
[----:B------:R-:W0:Y:S04]  /*90a0*/  SHFL.DOWN PT, R41, R25, 0x2, 0x1f ;  /* 0x08401f0019297f89 */ /* 0x000e2800000e0000 */
[----:B------:R-:W3:Y:S04]  /*90b0*/  LDL R55, [R1+0x1028] ;  /* 0x0010280001377983 */ /* 0x000ee80000100800 */
[----:B------:R-:W3:Y:S04]  /*90c0*/  LDL R56, [R1+0x102c] ;  /* 0x00102c0001387983 */ /* 0x000ee80000100800 */
[----:B------:R1:W-:Y:S04]  /*90d0*/  STL.64 [R1+0x418], R58 ;  /* 0x0004183a01007387 */ /* 0x0003e80000100a00 */
[----:B------:R-:W3:Y:S04]  /*90e0*/  LDL R57, [R1+0x1030] ;  /* 0x0010300001397983 */ /* 0x000ee80000100800 */
[----:B------:R-:W3:Y:S04]  /*90f0*/  LDL R51, [R1+0x1038] ;  /* 0x0010380001337983 */ /* 0x000ee80000100800 */
[----:B0-----:R-:W-:Y:S04]  /*9100*/  STL.64 [R1+0x498], R40 ;  /* 0x0004982801007387 */ /* 0x001fe80000100a00 */
[----:B------:R-:W-:Y:S04]  /*9110*/  SHFL.DOWN PT, R40, R22, 0x2, 0x1f ;  /* 0x08401f0016287f89 */ /* 0x000fe800000e0000 */
[----:B------:R-:W0:Y:S04]  /*9120*/  SHFL.DOWN PT, R41, R23, 0x2, 0x1f ;  /* 0x08401f0017297f89 */ /* 0x000e2800000e0000 */
[----:B-1----:R-:W3:Y:S04]  /*9130*/  LDL R58, [R1+0x1034] ;  /* 0x00103400013a7983 */ /* 0x002ee80000100800 */
[----:B------:R-:W3:Y:S04]  /*9140*/  LDL R52, [R1+0x103c] ;  /* 0x00103c0001347983 */ /* 0x000ee80000100800 */
[----:B------:R-:W3:Y:S04]  /*9150*/  LDL R59, [R1+0x1040] ;  /* 0x00104000013b7983 */ /* 0x000ee80000100800 */
[----:B------:R1:W-:Y:S04]  /*9160*/  STL.64 [R1+0x410], R60 ;  /* 0x0004103c01007387 */ /* 0x0003e80000100a00 */
[----:B------:R-:W-:Y:S04]  /*9170*/  STL.64 [R1+0x458], R42 ;  /* 0x0004582a01007387 */ /* 0x000fe80000100a00 */
[----:B0-----:R-:W-:Y:S04]  /*9180*/  STL.64 [R1+0x4a0], R40 ;  /* 0x0004a02801007387 */ /* 0x001fe80000100a00 */
[----:B------:R-:W-:Y:S04]  /*9190*/  SHFL.DOWN PT, R40, R20, 0x2, 0x1f ;  /* 0x08401f0014287f89 */ /* 0x000fe800000e0000 */
[----:B------:R-:W0:Y:S04]  /*91a0*/  SHFL.DOWN PT, R41, R21, 0x2, 0x1f ;  /* 0x08401f0015297f89 */ /* 0x000e2800000e0000 */
[----:B-1----:R-:W3:Y:S04]  /*91b0*/  LDL R60, [R1+0x1048] ;  /* 0x00104800013c7983 */ /* 0x002ee80000100800 */
[----:B------:R-:W3:Y:S04]  /*91c0*/  LDL R61, [R1+0x104c] ;  /* 0x00104c00013d7983 */ /* 0x000ee80000100800 */
[----:B------:R1:W-:Y:S04]  /*91d0*/  STL.64 [R1+0x448], R46 ;  /* 0x0004482e01007387 */ /* 0x0003e80000100a00 */
[----:B------:R1:W-:Y:S04]  /*91e0*/  STL.64 [R1+0x450], R44 ;  /* 0x0004502c01007387 */ /* 0x0003e80000100a00 */
[----:B------:R-:W3:Y:S04]  /*91f0*/  LDL R48, [R1+0x128c] ;  /* 0x00128c0001307983 */ /* 0x000ee80000100800 */
[----:B0-----:R-:W-:Y:S04]  /*9200*/  STL.64 [R1+0x4a8], R40 ;  /* 0x0004a82801007387 */ /* 0x001fe80000100a00 */
[----:B------:R-:W-:Y:S04]  /*9210*/  SHFL.DOWN PT, R40, R18, 0x2, 0x1f ;  /* 0x08401f0012287f89 */ /* 0x000fe800000e0000 */
[----:B------:R-:W0:Y:S04]  /*9220*/  SHFL.DOWN PT, R41, R19, 0x2, 0x1f ;  /* 0x08401f0013297f89 */ /* 0x000e2800000e0000 */
[----:B------:R-:W-:Y:S04]  /*9230*/  SHFL.DOWN PT, R42, R3, 0x2, 0x1f ;  /* 0x08401f00032a7f89 */ /* 0x000fe800000e0000 */
[----:B------:R-:W-:Y:S04]  /*9240*/  SHFL.DOWN PT, R43, R2, 0x2, 0x1f ;  /* 0x08401f00022b7f89 */ /* 0x000fe800000e0000 */
[----:B-1----:R-:W3:Y:S04]  /*9250*/  LDL R47, [R1+0x1288] ;  /* 0x00128800012f7983 */ /* 0x002ee80000100800 */
[----:B------:R-:W3:Y:S04]  /*9260*/  LDL R44, [R1+0x12e4] ;  /* 0x0012e400012c7983 */ /* 0x000ee80000100800 */
[----:B------:R-:W3:Y:S04]  /*9270*/  LDL R45, [R1+0x12e8] ;  /* 0x0012e800012d7983 */ /* 0x000ee80000100800 */
[----:B0-----:R-:W-:Y:S04]  /*9280*/  STL.64 [R1+0x4b0], R40 ;  /* 0x0004b02801007387 */ /* 0x001fe80000100a00 */
[----:B------:R-:W-:Y:S04]  /*9290*/  SHFL.DOWN PT, R40, R16, 0x2, 0x1f ;  /* 0x08401f0010287f89 */ /* 0x000fe800000e0000 */
[----:B------:R-:W0:Y:S04]  /*92a0*/  SHFL.DOWN PT, R41, R17, 0x2, 0x1f ;  /* 0x08401f0011297f89 */ /* 0x000e2800000e0000 */
[----:B------:R-:W3:Y:S04]  /*92b0*/  LDL R46, [R1+0x12ec] ;  /* 0x0012ec00012e7983 */ /* 0x000ee80000100800 */
        /* <DEDUP_REMOVED lines=19> */
[----:B----4-:R0:W-:Y:S04]  /*93f0*/  SHFL.DOWN PT, R40, R49, 0x2, 0x1f ;  /* 0x08401f0031287f89 */ /* 0x0101e800000e0000 */
[----:B--2---:R1:W2:Y:S04]  /*9400*/  SHFL.DOWN PT, R41, R50, 0x2, 0x1f ;  /* 0x08401f0032297f89 */ /* 0x0042a800000e0000 */
        /* <DEDUP_REMOVED lines=391> */
[----:B------:R1:W-:Y:S04]  /*ac80*/  STL.64 [R1+0x1330], R42 ;  /* 0x0013302a01007387 */ /* 0x0003e80000100a00 */
[----:B0-----:R-:W4:Y:S04]  /*ac90*/  LDL R47, [R1+0x12f0] ;  /* 0x0012f000012f7983 */ /* 0x001f280000100800 */
[----:B-1----:R-:W4:Y:S04]  /*aca0*/  LDL R48, [R1+0x12f4] ;  /* 0x0012f40001307983 */ /* 0x002f280000100800 */
[----:B------:R-:W4:Y:S04]  /*acb0*/  LDL R43, [R1+0x12e0] ;  /* 0x0012e000012b7983 */ /* 0x000f280000100800 */
        /* <DEDUP_REMOVED lines=61> */
[----:B0-----:R0:W-:Y:S04]  /*b090*/  STL.64 [R1+0x7b8], R42 ;  /* 0x0007b82a01007387 */ /* 0x0011e80000100a00 */
[----:B---3--:R-:W-:Y:S04]  /*b0a0*/  SHFL.DOWN PT, R52, R53, 0x2, 0x1f ;  /* 0x08401f0035347f89 */ /* 0x008fe800000e0000 */
[----:B----4-:R-:W3:Y:S04]  /*b0b0*/  SHFL.DOWN PT, R53, R54, 0x2, 0x1f ;  /* 0x08401f0036357f89 */ /* 0x010ee800000e0000 */
[----:B-1----:R1:W-:Y:S04]  /*b0c0*/  STL.64 [R1+0x7c0], R44 ;  /* 0x0007c02c01007387 */ /* 0x0023e80000100a00 */
[----:B--2---:R2:W5:Y:S04]  /*b0d0*/  LDL.LU.64 R40, [R1+0x1388] ;  /* 0x0013880001287983 */ /* 0x0045680000300a00 */
[----:B0-----:R2:W5:Y:S04]  /*b0e0*/  LDL.LU.64 R42, [R1+0x1380] ;  /* 0x00138000012a7983 */ /* 0x0015680000300a00 */
[----:B------:R-:W-:Y:S04]  /*b0f0*/  SHFL.DOWN PT, R54, R55, 0x2, 0x1f ;  /* 0x08401f0037367f89 */ /* 0x000fe800000e0000 */
[----:B------:R-:W0:Y:S04]  /*b100*/  SHFL.DOWN PT, R55, R56, 0x2, 0x1f ;  /* 0x08401f0038377f89 */ /* 0x000e2800000e0000 */
[----:B------:R4:W-:Y:S04]  /*b110*/  STL.64 [R1+0x7c8], R46 ;  /* 0x0007c82e01007387 */ /* 0x0009e80000100a00 */
[----:B------:R2:W-:Y:S04]  /*b120*/  STL.64 [R1+0x7d0], R48 ;  /* 0x0007d03001007387 */ /* 0x0005e80000100a00 */
[----:B------:R2:W-:Y:S04]  /*b130*/  STL.64 [R1+0x7d8], R50 ;  /* 0x0007d83201007387 */ /* 0x0005e80000100a00 */
[----:B---3--:R3:W-:Y:S04]  /*b140*/  STL.64 [R1+0x7e0], R52 ;  /* 0x0007e03401007387 */ /* 0x0087e80000100a00 */
[----:B-1----:R1:W5:Y:S04]  /*b150*/  LDL.LU.64 R44, [R1+0x1378] ;  /* 0x00137800012c7983 */ /* 0x0023680000300a00 */
[----:B0-----:R0:W-:Y:S04]  /*b160*/  STL.64 [R1+0x7e8], R54 ;  /* 0x0007e83601007387 */ /* 0x0011e80000100a00 */
[----:B----4-:R1:W5:Y:S04]  /*b170*/  LDL.LU.64 R46, [R1+0x1370] ;  /* 0x00137000012e7983 */ /* 0x0103680000300a00 */
[----:B--2---:R1:W5:Y:S04]  /*b180*/  LDL.LU.64 R48, [R1+0x1368] ;  /* 0x0013680001307983 */ /* 0x0043680000300a00 */
[----:B------:R1:W5:Y:S04]  /*b190*/  LDL.LU.64 R50, [R1+0x1360] ;  /* 0x0013600001327983 */ /* 0x0003680000300a00 */
[----:B---3--:R1:W5:Y:S04]  /*b1a0*/  LDL.LU.64 R52, [R1+0x1358] ;  /* 0x0013580001347983 */ /* 0x0083680000300a00 */
[----:B0-----:R1:W5:Y:S04]  /*b1b0*/  LDL.LU.64 R54, [R1+0x1350] ;  /* 0x0013500001367983 */ /* 0x0013680000300a00 */
[----:B------:R-:W-:Y:S04]  /*b1c0*/  SHFL.DOWN PT, R56, R57, 0x2, 0x1f ;  /* 0x08401f0039387f89 */ /* 0x000fe800000e0000 */
[----:B------:R-:W0:Y:S04]  /*b1d0*/  SHFL.DOWN PT, R57, R58, 0x2, 0x1f ;  /* 0x08401f003a397f89 */ /* 0x000e2800000e0000 */
[----:B0-----:R0:W-:Y:S04]  /*b1e0*/  STL.64 [R1+0x7f0], R56 ;  /* 0x0007f03801007387 */ /* 0x0011e80000100a00 */
[----:B0-----:R1:W5:Y:S04]  /*b1f0*/  LDL.LU.64 R56, [R1+0x1348] ;  /* 0x0013480001387983 */ /* 0x0013680000300a00 */
[----:B------:R-:W-:Y:S04]  /*b200*/  SHFL.DOWN PT, R58, R59, 0x2, 0x1f ;  /* 0x08401f003b3a7f89 */ /* 0x000fe800000e0000 */
[----:B------:R-:W0:Y:S04]  /*b210*/  SHFL.DOWN PT, R59, R0, 0x2, 0x1f ;  /* 0x08401f00003b7f89 */ /* 0x000e2800000e0000 */
        /* <DEDUP_REMOVED lines=116> */
[----:B------:R0:W-:Y:S04]  /*b960*/  STL.64 [R1+0x118], R56 ;  /* 0x0001183801007387 */ /* 0x0001e80000100a00 */
[----:B------:R-:W3:Y:S04]  /*b970*/  LDL.LU R30, [R1+0x10d8] ;  /* 0x0010d800011e7983 */ /* 0x000ee80000300800 */
[----:B------:R1:W-:Y:S04]  /*b980*/  STL.64 [R1+0x108], R52 ;  /* 0x0001083401007387 */ /* 0x0003e80000100a00 */
[----:B0-----:R-:W3:Y:S04]  /*b990*/  LDL.LU R56, [R1+0x1140] ;  /* 0x0011400001387983 */ /* 0x001ee80000300800 */
[----:B----4-:R-:W-:Y:S04]  /*b9a0*/  STL.64 [R1+0x100], R50 ;  /* 0x0001003201007387 */ /* 0x010fe80000100a00 */
[----:B------:R-:W4:Y:S04]  /*b9b0*/  LDL.LU R57, [R1+0x1144] ;  /* 0x0011440001397983 */ /* 0x000f280000300800 */
[----:B------:R0:W-:Y:S04]  /*b9c0*/  STL.64 [R1+0xf8], R48 ;  /* 0x0000f83001007387 */ /* 0x0001e80000100a00 */
[----:B-1----:R-:W4:Y:S04]  /*b9d0*/  LDL.LU R52, [R1+0x1130] ;  /* 0x0011300001347983 */ /* 0x002f280000300800 */
[----:B------:R-:W-:Y:S04]  /*b9e0*/  STL.64 [R1+0xf0], R46 ;  /* 0x0000f02e01007387 */ /* 0x000fe80000100a00 */
[----:B------:R-:W4:Y:S04]  /*b9f0*/  LDL.LU R53, [R1+0x1134] ;  /* 0x0011340001357983 */ /* 0x000f280000300800 */
[----:B------:R1:W-:Y:S04]  /*ba00*/  STL.64 [R1+0xe8], R44 ;  /* 0x0000e82c01007387 */ /* 0x0003e80000100a00 */
        /* <DEDUP_REMOVED lines=139> */
[----:B------:R-:W-:Y:S04]  /*c2c0*/  STL.64 [R1+0x250], R8 ;  /* 0x0002500801007387 */ /* 0x000fe80000100a00 */
        /* <DEDUP_REMOVED lines=19> */
[----:B------:R-:W-:Y:S04]  /*c400*/  STL.64 [R1+0x2f0], R48 ;  /* 0x0002f03001007387 */ /* 0x000fe80000100a00 */
[----:B0-----:R-:W4:Y:S04]  /*c410*/  LDL.LU R44, [R1+0x12f0] ;  /* 0x0012f000012c7983 */ /* 0x001f280000300800 */
[----:B------:R-:W-:Y:S04]  /*c420*/  STL.64 [R1+0x300], R52 ;  /* 0x0003003401007387 */ /* 0x000fe80000100a00 */
        /* <DEDUP_REMOVED lines=68> */
[----:B0-----:R-:W-:-:S02]  /*c870*/  HFMA2 R4, -RZ, RZ, 0, 0 ;  /* 0x00000000ff047431 */ /* 0x001fc400000001ff */
[C---:B------:R-:W-:Y:S01]  /*c880*/  VIADD R5, R1.reuse, 0x400 ;  /* 0x0000040001057836 */ /* 0x040fe20000000000 */
[----:B------:R0:W-:Y:S01]  /*c890*/  STL.64 [R1+0x338], R10 ;  /* 0x0003380a01007387 */ /* 0x0001e20000100a00 */
[----:B---3--:R-:W-:Y:S01]  /*c8a0*/  FFMA.FTZ R2, R2, R3, R61 ;  /* 0x0000000302027223 */ /* 0x008fe2000001003d */
[----:B0-----:R-:W-:-:S07]  /*c8b0*/  VIADD R10, R1, 0x200 ;  /* 0x00000200010a7836 */ /* 0x001fce0000000000 */
.L_x_19491:
[C---:B0-23--:R-:W-:Y:S01]  /*c8c0*/  IMAD R7, R4.reuse, 0x4, R5 ;  /* 0x0000000404077824 */ /* 0x04dfe200078e0205 */
[----:B------:R-:W2:Y:S04]  /*c8d0*/  LDL R9, [R1+0x3fc] ;  /* 0x0003fc0001097983 */ /* 0x000ea80000100800 */
        /* <DEDUP_REMOVED lines=13> */
.L_x_19490:
        /* <DEDUP_REMOVED lines=8> */
.L_x_19471:
        /* <DEDUP_REMOVED lines=12> */
.L_x_19472:
[----:B------:R-:W-:Y:S05]  /*caf0*/  BSYNC.RELIABLE B2 ;  /* 0x0000000000027941 */ /* 0x000fea0003800100 */
.L_x_19470:
[----:B------:R-:W2:Y:S04]  /*cb00*/  LDL R12, [R7+-0x1fc] ;  /* 0xfffe0400070c7983 */ /* 0x000ea80000100800 */
[----:B------:R-:W-:Y:S04]  /*cb10*/  STL [R7], R9 ;  /* 0x0000000907007387 */ /* 0x000fe80000100800 */
[----:B-----5:R-:W-:Y:S04]  /*cb20*/  STL [R7+-0x1fc], R6 ;  /* 0xfffe040607007387 */ /* 0x020fe80000100800 */
[----:B------:R1:W-:Y:S02]  /*cb30*/  STL [R7+0x4], R8 ;  /* 0x0000040807007387 */ /* 0x0003e40000100800 */
[----:B-1----:R-:W-:-:S02]  /*cb40*/  IMAD.MOV.U32 R8, RZ, RZ, R9 ;  /* 0x000000ffff087224 */ /* 0x002fc400078e0009 */
[----:B--2---:R1:W-:Y:S05]  /*cb50*/  STL [R7+-0x200], R12 ;  /* 0xfffe000c07007387 */ /* 0x0043ea0000100800 */
.L_x_19473:
[----:B------:R-:W-:Y:S05]  /*cb60*/  BSYNC.RECONVERGENT B1 ;  /* 0x0000000000017941 */ /* 0x000fea0003800200 */
.L_x_19469:
[----:B------:R-:W2:Y:S01]  /*cb70*/  LDL R6, [R7+-0x4] ;  /* 0xfffffc0007067983 */ /* 0x000ea20000100800 */
[----:B------:R-:W-:Y:S04]  /*cb80*/  BSSY.RECONVERGENT B1, `(.L_x_19474) ;  /* 0x0000016000017945 */ /* 0x000fe80003800200 */
[----:B------:R-:W-:Y:S01]  /*cb90*/  BSSY.RELIABLE B2, `(.L_x_19475) ;  /* 0x000000e000027945 */ /* 0x000fe20003800100 */
[----:B--2---:R-:W-:-:S13]  /*cba0*/  FSETP.GT.FTZ.AND P0, PT, R8, R6, PT ;  /* 0x000000060800720b */ /* 0x004fda0003f14000 */
[----:B------:R-:W-:Y:S05]  /*cbb0*/  @!P0 BRA `(.L_x_19476) ;  /* 0x0000000000088947 */ /* 0x000fea0003800000 */
[----:B------:R2:W5:Y:S01]  /*cbc0*/  LDL R14, [R7+-0x204] ;  /* 0xfffdfc00070e7983 */ /* 0x0005620000100800 */
[----:B------:R-:W-:Y:S05]  /*cbd0*/  BRA `(.L_x_19477) ;  /* 0x0000000000247947 */ /* 0x000fea0003800000 */
.L_x_19476:
        /* <DEDUP_REMOVED lines=9> */
.L_x_19477:
[----:B------:R-:W-:Y:S05]  /*cc70*/  BSYNC.RELIABLE B2 ;  /* 0x0000000000027941 */ /* 0x000fea0003800100 */
.L_x_19475:
[----:B-----5:R-:W-:Y:S01]  /*cc80*/  STL [R7+-0x200], R14 ;  /* 0xfffe000e07007387 */ /* 0x020fe20000100800 */
[----:B------:R-:W-:-:S03]  /*cc90*/  IMAD.MOV.U32 R9, RZ, RZ, R12 ;  /* 0x000000ffff097224 */ /* 0x000fc600078e000c */
[----:B------:R-:W-:Y:S04]  /*cca0*/  STL [R7+-0x4], R8 ;  /* 0xfffffc0807007387 */ /* 0x000fe80000100800 */
[----:B------:R-:W-:Y:S04]  /*ccb0*/  STL [R7+-0x204], R12 ;  /* 0xfffdfc0c07007387 */ /* 0x000fe80000100800 */
[----:B------:R3:W-:Y:S02]  /*ccc0*/  STL [R7], R6 ;  /* 0x0000000607007387 */ /* 0x0007e40000100800 */
[----:B---3--:R-:W-:-:S07]  /*ccd0*/  MOV R6, R8 ;  /* 0x0000000800067202 */ /* 0x008fce0000000f00 */
.L_x_19478:
[----:B------:R-:W-:Y:S05]  /*cce0*/  BSYNC.RECONVERGENT B1 ;  /* 0x0000000000017941 */ /* 0x000fea0003800200 */
.L_x_19474:
[----:B------:R-:W3:Y:S01]  /*ccf0*/  LDL R11, [R7+-0x8] ;  /* 0xfffff800070b7983 */ /* 0x000ee20000100800 */
[----:B------:R-:W-:Y:S04]  /*cd00*/  BSSY.RECONVERGENT B1, `(.L_x_19479) ;  /* 0x0000018000017945 */ /* 0x000fe80003800200 */
[----:B------:R-:W-:Y:S01]  /*cd10*/  BSSY.RELIABLE B2, `(.L_x_19480) ;  /* 0x0000010000027945 */ /* 0x000fe20003800100 */
[----:B---3--:R-:W-:-:S13]  /*cd20*/  FSETP.GT.FTZ.AND P0, PT, R6, R11, PT ;  /* 0x0000000b0600720b */ /* 0x008fda0003f14000 */
[----:B------:R-:W-:Y:S05]  /*cd30*/  @!P0 BRA `(.L_x_19481) ;  /* 0x0000000000088947 */ /* 0x000fea0003800000 */
[----:B------:R3:W5:Y:S01]  /*cd40*/  LDL R8, [R7+-0x208] ;  /* 0xfffdf80007087983 */ /* 0x0007620000100800 */
[----:B------:R-:W-:Y:S05]  /*cd50*/  BRA `(.L_x_19482) ;  /* 0x00000000002c7947 */ /* 0x000fea0003800000 */
.L_x_19481:
        /* <DEDUP_REMOVED lines=11> */
.L_x_19482:
[----:B------:R-:W-:Y:S05]  /*ce10*/  BSYNC.RELIABLE B2 ;  /* 0x0000000000027941 */ /* 0x000fea0003800100 */
.L_x_19480:
[----:B-----5:R-:W-:Y:S01]  /*ce20*/  STL [R7+-0x204], R8 ;  /* 0xfffdfc0807007387 */ /* 0x020fe20000100800 */
[----:B-1----:R-:W-:-:S03]  /*ce30*/  IMAD.MOV.U32 R12, RZ, RZ, R9 ;  /* 0x000000ffff0c7224 */ /* 0x002fc600078e0009 */
[----:B------:R-:W-:Y:S04]  /*ce40*/  STL [R7+-0x8], R6 ;  /* 0xfffff80607007387 */ /* 0x000fe80000100800 */
[----:B------:R-:W-:Y:S04]  /*ce50*/  STL [R7+-0x208], R9 ;  /* 0xfffdf80907007387 */ /* 0x000fe80000100800 */
[----:B------:R1:W-:Y:S02]  /*ce60*/  STL [R7+-0x4], R11 ;  /* 0xfffffc0b07007387 */ /* 0x0003e40000100800 */
[----:B-1----:R-:W-:-:S07]  /*ce70*/  MOV R11, R6 ;  /* 0x00000006000b7202 */ /* 0x002fce0000000f00 */
.L_x_19483:
[----:B------:R-:W-:Y:S05]  /*ce80*/  BSYNC.RECONVERGENT B1 ;  /* 0x0000000000017941 */ /* 0x000fea0003800200 */
.L_x_19479:
        /* <DEDUP_REMOVED lines=11> */
.L_x_19487:
        /* <DEDUP_REMOVED lines=11> */
.L_x_19488:
[----:B------:R-:W-:Y:S05]  /*cff0*/  BSYNC.RELIABLE B2 ;  /* 0x0000000000027941 */ /* 0x000fea0003800100 */
.L_x_19486:
[----:B------:R4:W-:Y:S04]  /*d000*/  STL [R6+0x200], R11 ;  /* 0x0002000b06007387 */ /* 0x0009e80000100800 */
[----:B------:R-:W2:Y:S04]  /*d010*/  LDL R9, [R7+-0x208] ;  /* 0xfffdf80007097983 */ /* 0x000ea80000100800 */
[----:B--2---:R4:W-:Y:S04]  /*d020*/  STL [R6], R9 ;  /* 0x0000000906007387 */ /* 0x0049e80000100800 */
[----:B------:R4:W-:Y:S04]  /*d030*/  STL [R7+-0x8], R14 ;  /* 0xfffff80e07007387 */ /* 0x0009e80000100800 */
[----:B-----5:R4:W-:Y:S02]  /*d040*/  STL [R7+-0x208], R8 ;  /* 0xfffdf80807007387 */ /* 0x0209e40000100800 */
.L_x_19489:
[----:B------:R-:W-:Y:S05]  /*d050*/  BSYNC.RECONVERGENT B1 ;  /* 0x0000000000017941 */ /* 0x000fea0003800200 */
.L_x_19485:
[----:B------:R-:W-:Y:S01]  /*d060*/  IADD3 R3, PT, PT, R3, -0x4, RZ ;  /* 0xfffffffc03037810 */ /* 0x000fe20007ffe0ff */
[----:B------:R-:W-:Y:S06]  /*d070*/  BRA `(.L_x_19490) ;  /* 0xfffffff8004c7947 */ /* 0x000fec000383ffff */
.L_x_19484:
        /* <DEDUP_REMOVED lines=231> */
.L_x_19468:
[----:B------:R-:W-:Y:S05]  /*def0*/  BSYNC.RECONVERGENT B0 ;  /* 0x0000000000007941 */ /* 0x000fea0003800200 */
.L_x_19467:
        /* <DEDUP_REMOVED lines=968> */
.L_x_19516:
        /* <DEDUP_REMOVED lines=15> */
.L_x_19515:
        /* <DEDUP_REMOVED lines=8> */
.L_x_19496:
        /* <DEDUP_REMOVED lines=12> */
.L_x_19497:
[----:B------:R-:W-:Y:S05]  /*11db0*/  BSYNC.RELIABLE B2 ;  /* 0x0000000000027941 */ /* 0x000fea0003800100 */
.L_x_19495:
[----:B------:R-:W2:Y:S04]  /*11dc0*/  LDL R12, [R7+-0x1fc] ;  /* 0xfffe0400070c7983 */ /* 0x000ea80000100800 */
[----:B------:R-:W-:Y:S04]  /*11dd0*/  STL [R7], R9 ;  /* 0x0000000907007387 */ /* 0x000fe80000100800 */
[----:B-----5:R-:W-:Y:S04]  /*11de0*/  STL [R7+-0x1fc], R6 ;  /* 0xfffe040607007387 */ /* 0x020fe80000100800 */
[----:B------:R1:W-:Y:S02]  /*11df0*/  STL [R7+0x4], R8 ;  /* 0x0000040807007387 */ /* 0x0003e40000100800 */
[----:B-1----:R-:W-:-:S02]  /*11e00*/  IMAD.MOV.U32 R8, RZ, RZ, R9 ;  /* 0x000000ffff087224 */ /* 0x002fc400078e0009 */
[----:B--2---:R1:W-:Y:S05]  /*11e10*/  STL [R7+-0x200], R12 ;  /* 0xfffe000c07007387 */ /* 0x0043ea0000100800 */
.L_x_19498:
[----:B------:R-:W-:Y:S05]  /*11e20*/  BSYNC.RECONVERGENT B1 ;  /* 0x0000000000017941 */ /* 0x000fea0003800200 */
.L_x_19494:
[----:B------:R-:W2:Y:S01]  /*11e30*/  LDL R6, [R7+-0x4] ;  /* 0xfffffc0007067983 */ /* 0x000ea20000100800 */
[----:B------:R-:W-:Y:S04]  /*11e40*/  BSSY.RECONVERGENT B1, `(.L_x_19499) ;  /* 0x0000016000017945 */ /* 0x000fe80003800200 */
[----:B------:R-:W-:Y:S01]  /*11e50*/  BSSY.RELIABLE B2, `(.L_x_19500) ;  /* 0x000000e000027945 */ /* 0x000fe20003800100 */
[----:B--2---:R-:W-:-:S13]  /*11e60*/  FSETP.GT.FTZ.AND P0, PT, R8, R6, PT ;  /* 0x000000060800720b */ /* 0x004fda0003f14000 */
[----:B------:R-:W-:Y:S05]  /*11e70*/  @!P0 BRA `(.L_x_19501) ;  /* 0x0000000000088947 */ /* 0x000fea0003800000 */
[----:B------:R2:W5:Y:S01]  /*11e80*/  LDL R14, [R7+-0x204] ;  /* 0xfffdfc00070e7983 */ /* 0x0005620000100800 */
[----:B------:R-:W-:Y:S05]  /*11e90*/  BRA `(.L_x_19502) ;  /* 0x0000000000247947 */ /* 0x000fea0003800000 */
.L_x_19501:
        /* <DEDUP_REMOVED lines=9> */
.L_x_19502:
[----:B------:R-:W-:Y:S05]  /*11f30*/  BSYNC.RELIABLE B2 ;  /* 0x0000000000027941 */ /* 0x000fea0003800100 */
.L_x_19500:
[----:B-----5:R-:W-:Y:S01]  /*11f40*/  STL [R7+-0x200], R14 ;  /* 0xfffe000e07007387 */ /* 0x020fe20000100800 */
[----:B------:R-:W-:-:S03]  /*11f50*/  IMAD.MOV.U32 R9, RZ, RZ, R12 ;  /* 0x000000ffff097224 */ /* 0x000fc600078e000c */
[----:B------:R-:W-:Y:S04]  /*11f60*/  STL [R7+-0x4], R8 ;  /* 0xfffffc0807007387 */ /* 0x000fe80000100800 */
[----:B------:R-:W-:Y:S04]  /*11f70*/  STL [R7+-0x204], R12 ;  /* 0xfffdfc0c07007387 */ /* 0x000fe80000100800 */
[----:B------:R3:W-:Y:S02]  /*11f80*/  STL [R7], R6 ;  /* 0x0000000607007387 */ /* 0x0007e40000100800 */
[----:B---3--:R-:W-:-:S07]  /*11f90*/  MOV R6, R8 ;  /* 0x0000000800067202 */ /* 0x008fce0000000f00 */
.L_x_19503:
[----:B------:R-:W-:Y:S05]  /*11fa0*/  BSYNC.RECONVERGENT B1 ;  /* 0x0000000000017941 */ /* 0x000fea0003800200 */
.L_x_19499:
[----:B------:R-:W3:Y:S01]  /*11fb0*/  LDL R11, [R7+-0x8] ;  /* 0xfffff800070b7983 */ /* 0x000ee20000100800 */
[----:B------:R-:W-:Y:S04]  /*11fc0*/  BSSY.RECONVERGENT B1, `(.L_x_19504) ;  /* 0x0000018000017945 */ /* 0x000fe80003800200 */
[----:B------:R-:W-:Y:S01]  /*11fd0*/  BSSY.RELIABLE B2, `(.L_x_19505) ;  /* 0x0000010000027945 */ /* 0x000fe20003800100 */
[----:B---3--:R-:W-:-:S13]  /*11fe0*/  FSETP.GT.FTZ.AND P0, PT, R6, R11, PT ;  /* 0x0000000b0600720b */ /* 0x008fda0003f14000 */
[----:B------:R-:W-:Y:S05]  /*11ff0*/  @!P0 BRA `(.L_x_19506) ;  /* 0x0000000000088947 */ /* 0x000fea0003800000 */
[----:B------:R3:W5:Y:S01]  /*12000*/  LDL R8, [R7+-0x208] ;  /* 0xfffdf80007087983 */ /* 0x0007620000100800 */
[----:B------:R-:W-:Y:S05]  /*12010*/  BRA `(.L_x_19507) ;  /* 0x00000000002c7947 */ /* 0x000fea0003800000 */
.L_x_19506:
        /* <DEDUP_REMOVED lines=11> */
.L_x_19507:
[----:B------:R-:W-:Y:S05]  /*120d0*/  BSYNC.RELIABLE B2 ;  /* 0x0000000000027941 */ /* 0x000fea0003800100 */
.L_x_19505:
[----:B-----5:R-:W-:Y:S01]  /*120e0*/  STL [R7+-0x204], R8 ;  /* 0xfffdfc0807007387 */ /* 0x020fe20000100800 */
[----:B-1----:R-:W-:-:S03]  /*120f0*/  IMAD.MOV.U32 R12, RZ, RZ, R9 ;  /* 0x000000ffff0c7224 */ /* 0x002fc600078e0009 */
[----:B------:R-:W-:Y:S04]  /*12100*/  STL [R7+-0x8], R6 ;  /* 0xfffff80607007387 */ /* 0x000fe80000100800 */
[----:B------:R-:W-:Y:S04]  /*12110*/  STL [R7+-0x208], R9 ;  /* 0xfffdf80907007387 */ /* 0x000fe80000100800 */
[----:B------:R1:W-:Y:S02]  /*12120*/  STL [R7+-0x4], R11 ;  /* 0xfffffc0b07007387 */ /* 0x0003e40000100800 */
[----:B-1----:R-:W-:-:S07]  /*12130*/  MOV R11, R6 ;  /* 0x00000006000b7202 */ /* 0x002fce0000000f00 */
.L_x_19508:
[----:B------:R-:W-:Y:S05]  /*12140*/  BSYNC.RECONVERGENT B1 ;  /* 0x0000000000017941 */ /* 0x000fea0003800200 */
.L_x_19504:
        /* <DEDUP_REMOVED lines=11> */
.L_x_19512:
        /* <DEDUP_REMOVED lines=11> */
.L_x_19513:
[----:B------:R-:W-:Y:S05]  /*122b0*/  BSYNC.RELIABLE B2 ;  /* 0x0000000000027941 */ /* 0x000fea0003800100 */
.L_x_19511:
[----:B------:R4:W-:Y:S04]  /*122c0*/  STL [R6+0x200], R11 ;  /* 0x0002000b06007387 */ /* 0x0009e80000100800 */
[----:B------:R-:W2:Y:S04]  /*122d0*/  LDL R9, [R7+-0x208] ;  /* 0xfffdf80007097983 */ /* 0x000ea80000100800 */
[----:B--2---:R4:W-:Y:S04]  /*122e0*/  STL [R6], R9 ;  /* 0x0000000906007387 */ /* 0x0049e80000100800 */
[----:B------:R4:W-:Y:S04]  /*122f0*/  STL [R7+-0x8], R14 ;  /* 0xfffff80e07007387 */ /* 0x0009e80000100800 */
[----:B-----5:R4:W-:Y:S02]  /*12300*/  STL [R7+-0x208], R8 ;  /* 0xfffdf80807007387 */ /* 0x0209e40000100800 */
.L_x_19514:
[----:B------:R-:W-:Y:S05]  /*12310*/  BSYNC.RECONVERGENT B1 ;  /* 0x0000000000017941 */ /* 0x000fea0003800200 */
.L_x_19510:
[----:B------:R-:W-:Y:S01]  /*12320*/  IADD3 R3, PT, PT, R3, -0x4, RZ ;  /* 0xfffffffc03037810 */ /* 0x000fe20007ffe0ff */
[----:B------:R-:W-:Y:S06]  /*12330*/  BRA `(.L_x_19515) ;  /* 0xfffffff8004c7947 */ /* 0x000fec000383ffff */
.L_x_19509:
        /* <DEDUP_REMOVED lines=231> */
.L_x_19493:
[----:B------:R-:W-:Y:S05]  /*131b0*/  BSYNC.RECONVERGENT B0 ;  /* 0x0000000000007941 */ /* 0x000fea0003800200 */
.L_x_19492:
        /* <DEDUP_REMOVED lines=967> */
.L_x_19541:
        /* <DEDUP_REMOVED lines=16> */
.L_x_19540:
        /* <DEDUP_REMOVED lines=8> */
.L_x_19521:
        /* <DEDUP_REMOVED lines=12> */
.L_x_19522:
[----:B------:R-:W-:Y:S05]  /*17070*/  BSYNC.RELIABLE B2 ;  /* 0x0000000000027941 */ /* 0x000fea0003800100 */
.L_x_19520:
[----:B------:R-:W2:Y:S04]  /*17080*/  LDL R12, [R5+-0x1fc] ;  /* 0xfffe0400050c7983 */ /* 0x000ea80000100800 */
[----:B------:R-:W-:Y:S04]  /*17090*/  STL [R5], R7 ;  /* 0x0000000705007387 */ /* 0x000fe80000100800 */
[----:B-----5:R-:W-:Y:S04]  /*170a0*/  STL [R5+-0x1fc], R8 ;  /* 0xfffe040805007387 */ /* 0x020fe80000100800 */
[----:B------:R1:W-:Y:S02]  /*170b0*/  STL [R5+0x4], R6 ;  /* 0x0000040605007387 */ /* 0x0003e40000100800 */
[----:B-1----:R-:W-:-:S02]  /*170c0*/  IMAD.MOV.U32 R6, RZ, RZ, R7 ;  /* 0x000000ffff067224 */ /* 0x002fc400078e0007 */
[----:B--2---:R1:W-:Y:S05]  /*170d0*/  STL [R5+-0x200], R12 ;  /* 0xfffe000c05007387 */ /* 0x0043ea0000100800 */
.L_x_19523:
[----:B------:R-:W-:Y:S05]  /*170e0*/  BSYNC.RECONVERGENT B1 ;  /* 0x0000000000017941 */ /* 0x000fea0003800200 */
.L_x_19519:
[----:B------:R-:W2:Y:S01]  /*170f0*/  LDL R7, [R5+-0x4] ;  /* 0xfffffc0005077983 */ /* 0x000ea20000100800 */
[----:B------:R-:W-:Y:S04]  /*17100*/  BSSY.RECONVERGENT B1, `(.L_x_19524) ;  /* 0x0000016000017945 */ /* 0x000fe80003800200 */
[----:B------:R-:W-:Y:S01]  /*17110*/  BSSY.RELIABLE B2, `(.L_x_19525) ;  /* 0x000000e000027945 */ /* 0x000fe20003800100 */
[----:B--2---:R-:W-:-:S13]  /*17120*/  FSETP.GT.FTZ.AND P0, PT, R6, R7, PT ;  /* 0x000000070600720b */ /* 0x004fda0003f14000 */
[----:B------:R-:W-:Y:S05]  /*17130*/  @!P0 BRA `(.L_x_19526) ;  /* 0x0000000000088947 */ /* 0x000fea0003800000 */
[----:B------:R2:W5:Y:S01]  /*17140*/  LDL R8, [R5+-0x204] ;  /* 0xfffdfc0005087983 */ /* 0x0005620000100800 */
[----:B------:R-:W-:Y:S05]  /*17150*/  BRA `(.L_x_19527) ;  /* 0x0000000000247947 */ /* 0x000fea0003800000 */
.L_x_19526:
        /* <DEDUP_REMOVED lines=9> */
.L_x_19527:
[----:B------:R-:W-:Y:S05]  /*171f0*/  BSYNC.RELIABLE B2 ;  /* 0x0000000000027941 */ /* 0x000fea0003800100 */
.L_x_19525:
[----:B-----5:R-:W-:Y:S01]  /*17200*/  STL [R5+-0x200], R8 ;  /* 0xfffe000805007387 */ /* 0x020fe20000100800 */
[----:B------:R-:W-:-:S03]  /*17210*/  IMAD.MOV.U32 R9, RZ, RZ, R12 ;  /* 0x000000ffff097224 */ /* 0x000fc600078e000c */
[----:B------:R-:W-:Y:S04]  /*17220*/  STL [R5+-0x4], R6 ;  /* 0xfffffc0605007387 */ /* 0x000fe80000100800 */
[----:B------:R-:W-:Y:S04]  /*17230*/  STL [R5+-0x204], R12 ;  /* 0xfffdfc0c05007387 */ /* 0x000fe80000100800 */
[----:B------:R3:W-:Y:S02]  /*17240*/  STL [R5], R7 ;  /* 0x0000000705007387 */ /* 0x0007e40000100800 */
[----:B---3--:R-:W-:-:S07]  /*17250*/  MOV R7, R6 ;  /* 0x0000000600077202 */ /* 0x008fce0000000f00 */
.L_x_19528:
[----:B------:R-:W-:Y:S05]  /*17260*/  BSYNC.RECONVERGENT B1 ;  /* 0x0000000000017941 */ /* 0x000fea0003800200 */
.L_x_19524:
[----:B------:R-:W3:Y:S01]  /*17270*/  LDL R6, [R5+-0x8] ;  /* 0xfffff80005067983 */ /* 0x000ee20000100800 */
[----:B------:R-:W-:Y:S04]  /*17280*/  BSSY.RECONVERGENT B1, `(.L_x_19529) ;  /* 0x0000018000017945 */ /* 0x000fe80003800200 */
[----:B------:R-:W-:Y:S01]  /*17290*/  BSSY.RELIABLE B2, `(.L_x_19530) ;  /* 0x0000010000027945 */ /* 0x000fe20003800100 */
[----:B---3--:R-:W-:-:S13]  /*172a0*/  FSETP.GT.FTZ.AND P0, PT, R7, R6, PT ;  /* 0x000000060700720b */ /* 0x008fda0003f14000 */
[----:B------:R-:W-:Y:S05]  /*172b0*/  @!P0 BRA `(.L_x_19531) ;  /* 0x0000000000088947 */ /* 0x000fea0003800000 */
[----:B------:R3:W5:Y:S01]  /*172c0*/  LDL R8, [R5+-0x208] ;  /* 0xfffdf80005087983 */ /* 0x0007620000100800 */
[----:B------:R-:W-:Y:S05]  /*172d0*/  BRA `(.L_x_19532) ;  /* 0x00000000002c7947 */ /* 0x000fea0003800000 */
.L_x_19531:
        /* <DEDUP_REMOVED lines=11> */
.L_x_19532:
[----:B------:R-:W-:Y:S05]  /*17390*/  BSYNC.RELIABLE B2 ;  /* 0x0000000000027941 */ /* 0x000fea0003800100 */
.L_x_19530:
[----:B-----5:R-:W-:Y:S01]  /*173a0*/  STL [R5+-0x204], R8 ;  /* 0xfffdfc0805007387 */ /* 0x020fe20000100800 */
[----:B-1----:R-:W-:-:S03]  /*173b0*/  IMAD.MOV.U32 R12, RZ, RZ, R9 ;  /* 0x000000ffff0c7224 */ /* 0x002fc600078e0009 */
[----:B------:R-:W-:Y:S04]  /*173c0*/  STL [R5+-0x8], R7 ;  /* 0xfffff80705007387 */ /* 0x000fe80000100800 */
[----:B------:R-:W-:Y:S04]  /*173d0*/  STL [R5+-0x208], R9 ;  /* 0xfffdf80905007387 */ /* 0x000fe80000100800 */
[----:B------:R1:W-:Y:S02]  /*173e0*/  STL [R5+-0x4], R6 ;  /* 0xfffffc0605007387 */ /* 0x0003e40000100800 */
[----:B-1----:R-:W-:-:S07]  /*173f0*/  MOV R6, R7 ;  /* 0x0000000700067202 */ /* 0x002fce0000000f00 */
.L_x_19533:
[----:B------:R-:W-:Y:S05]  /*17400*/  BSYNC.RECONVERGENT B1 ;  /* 0x0000000000017941 */ /* 0x000fea0003800200 */
.L_x_19529:
        /* <DEDUP_REMOVED lines=11> */
.L_x_19537:
        /* <DEDUP_REMOVED lines=11> */
.L_x_19538:
[----:B------:R-:W-:Y:S05]  /*17570*/  BSYNC.RELIABLE B2 ;  /* 0x0000000000027941 */ /* 0x000fea0003800100 */
.L_x_19536:
[----:B------:R4:W-:Y:S04]  /*17580*/  STL [R7+0x200], R6 ;  /* 0x0002000607007387 */ /* 0x0009e80000100800 */
[----:B------:R-:W2:Y:S04]  /*17590*/  LDL R12, [R5+-0x208] ;  /* 0xfffdf800050c7983 */ /* 0x000ea80000100800 */
[----:B--2---:R4:W-:Y:S04]  /*175a0*/  STL [R7], R12 ;  /* 0x0000000c07007387 */ /* 0x0049e80000100800 */
[----:B------:R4:W-:Y:S04]  /*175b0*/  STL [R5+-0x8], R9 ;  /* 0xfffff80905007387 */ /* 0x0009e80000100800 */
[----:B-----5:R4:W-:Y:S02]  /*175c0*/  STL [R5+-0x208], R8 ;  /* 0xfffdf80805007387 */ /* 0x0209e40000100800 */
.L_x_19539:
[----:B------:R-:W-:Y:S05]  /*175d0*/  BSYNC.RECONVERGENT B1 ;  /* 0x0000000000017941 */ /* 0x000fea0003800200 */
.L_x_19535:
[----:B------:R-:W-:Y:S01]  /*175e0*/  IADD3 R3, PT, PT, R3, -0x4, RZ ;  /* 0xfffffffc03037810 */ /* 0x000fe20007ffe0ff */
[----:B------:R-:W-:Y:S06]  /*175f0*/  BRA `(.L_x_19540) ;  /* 0xfffffff8004c7947 */ /* 0x000fec000383ffff */
.L_x_19534:
        /* <DEDUP_REMOVED lines=231> */
.L_x_19518:
[----:B------:R-:W-:Y:S05]  /*18470*/  BSYNC.RECONVERGENT B0 ;  /* 0x0000000000007941 */ /* 0x000fea0003800200 */
.L_x_19517:
        /* <DEDUP_REMOVED lines=75> */
[----:B------:R1:W-:Y:S04]  /*18930*/  STL.64 [R1+0x428], R54 ;  /* 0x0004283601007387 */ /* 0x0003e80000100a00 */
[----:B0-----:R-:W-:Y:S04]  /*18940*/  STL.64 [R1+0x498], R40 ;  /* 0x0004982801007387 */ /* 0x001fe80000100a00 */
[----:B------:R-:W-:Y:S04]  /*18950*/  SHFL.DOWN PT, R40, R22, 0x10, 0x1f ;  /* 0x0a001f0016287f89 */ /* 0x000fe800000e0000 */
[----:B------:R-:W0:Y:S04]  /*18960*/  SHFL.DOWN PT, R41, R23, 0x10, 0x1f ;  /* 0x0a001f0017297f89 */ /* 0x000e2800000e0000 */
[----:B-1----:R-:W3:Y:S04]  /*18970*/  LDL R60, [R1+0x1034] ;  /* 0x00103400013c7983 */ /* 0x002ee80000100800 */
[----:B------:R-:W3:Y:S04]  /*18980*/  LDL R53, [R1+0x1038] ;  /* 0x0010380001357983 */ /* 0x000ee80000100800 */
[----:B------:R-:W3:Y:S04]  /*18990*/  LDL R54, [R1+0x103c] ;  /* 0x00103c0001367983 */ /* 0x000ee80000100800 */
[----:B------:R-:W3:Y:S04]  /*189a0*/  LDL R61, [R1+0x1040] ;  /* 0x00104000013d7983 */ /* 0x000ee80000100800 */
[----:B------:R-:W3:Y:S04]  /*189b0*/  LDL R55, [R1+0x1048] ;  /* 0x0010480001377983 */ /* 0x000ee80000100800 */
[----:B0-----:R-:W-:Y:S04]  /*189c0*/  STL.64 [R1+0x4a0], R40 ;  /* 0x0004a02801007387 */ /* 0x001fe80000100a00 */
[----:B------:R-:W-:Y:S04]  /*189d0*/  SHFL.DOWN PT, R40, R20, 0x10, 0x1f ;  /* 0x0a001f0014287f89 */ /* 0x000fe800000e0000 */
[----:B------:R-:W0:Y:S04]  /*189e0*/  SHFL.DOWN PT, R41, R21, 0x10, 0x1f ;  /* 0x0a001f0015297f89 */ /* 0x000e2800000e0000 */
[----:B------:R-:W3:Y:S04]  /*189f0*/  LDL R56, [R1+0x104c] ;  /* 0x00104c0001387983 */ /* 0x000ee80000100800 */
[----:B------:R-:W-:Y:S04]  /*18a00*/  STL.64 [R1+0x458], R42 ;  /* 0x0004582a01007387 */ /* 0x000fe80000100a00 */
[----:B------:R-:W-:Y:S04]  /*18a10*/  STL.64 [R1+0x448], R46 ;  /* 0x0004482e01007387 */ /* 0x000fe80000100a00 */
        /* <DEDUP_REMOVED lines=382> */
[----:B------:R-:W-:Y:S04]  /*1a200*/  STL.64 [R1+0x400], R42 ;  /* 0x0004002a01007387 */ /* 0x000fe80000100a00 */
        /* <DEDUP_REMOVED lines=37> */
[----:B------:R-:W4:Y:S04]  /*1a460*/  LDL R43, [R1+0x12e0] ;  /* 0x0012e000012b7983 */ /* 0x000f280000100800 */
        /* <DEDUP_REMOVED lines=33> */
[----:B------:R-:W-:Y:S04]  /*1a680*/  SHFL.DOWN PT, R40, R55, 0x10, 0x1f ;  /* 0x0a001f0037287f89 */ /* 0x000fe800000e0000 */
[----:B------:R0:W1:Y:S04]  /*1a690*/  SHFL.DOWN PT, R41, R56, 0x10, 0x1f ;  /* 0x0a001f0038297f89 */ /* 0x00006800000e0000 */
[----:B0-----:R-:W2:Y:S04]  /*1a6a0*/  LDL R56, [R1+0x1314] ;  /* 0x0013140001387983 */ /* 0x001ea80000100800 */
[----:B-1----:R0:W-:Y:S04]  /*1a6b0*/  STL.64 [R1+0x790], R40 ;  /* 0x0007902801007387 */ /* 0x0021e80000100a00 */
[----:B0-----:R-:W2:Y:S04]  /*1a6c0*/  LDL R41, [R1+0x12d8] ;  /* 0x0012d80001297983 */ /* 0x001ea80000100800 */
[----:B---3--:R0:W-:Y:S04]  /*1a6d0*/  SHFL.DOWN PT, R48, R57, 0x10, 0x1f ;  /* 0x0a001f0039307f89 */ /* 0x0081e800000e0000 */
[----:B----4-:R1:W3:Y:S04]  /*1a6e0*/  SHFL.DOWN PT, R49, R58, 0x10, 0x1f ;  /* 0x0a001f003a317f89 */ /* 0x0102e800000e0000 */
[----:B0-----:R-:W4:Y:S04]  /*1a6f0*/  LDL R57, [R1+0x1318] ;  /* 0x0013180001397983 */ /* 0x001f280000100800 */
[----:B-1----:R-:W4:Y:S04]  /*1a700*/  LDL R58, [R1+0x131c] ;  /* 0x00131c00013a7983 */ /* 0x002f280000100800 */
[----:B---3--:R0:W-:Y:S04]  /*1a710*/  STL.64 [R1+0x798], R48 ;  /* 0x0007983001007387 */ /* 0x0081e80000100a00 */
[----:B0-----:R-:W3:Y:S04]  /*1a720*/  LDL R48, [R1+0x12f4] ;  /* 0x0012f40001307983 */ /* 0x001ee80000100800 */
[----:B------:R-:W4:Y:S04]  /*1a730*/  LDL R49, [R1+0x12f8] ;  /* 0x0012f80001317983 */ /* 0x000f280000100800 */
[----:B--2---:R0:W-:Y:S04]  /*1a740*/  SHFL.DOWN PT, R54, R59, 0x10, 0x1f ;  /* 0x0a001f003b367f89 */ /* 0x0041e800000e0000 */
[----:B------:R-:W1:Y:S04]  /*1a750*/  SHFL.DOWN PT, R55, R60, 0x10, 0x1f ;  /* 0x0a001f003c377f89 */ /* 0x000e6800000e0000 */
[----:B0-----:R-:W2:Y:S04]  /*1a760*/  LDL R59, [R1+0x1320] ;  /* 0x00132000013b7983 */ /* 0x001ea80000100800 */
[----:B-1----:R0:W-:Y:S04]  /*1a770*/  STL.64 [R1+0x7a0], R54 ;  /* 0x0007a03601007387 */ /* 0x0021e80000100a00 */
[----:B0-----:R-:W2:Y:S04]  /*1a780*/  LDL R54, [R1+0x130c] ;  /* 0x00130c0001367983 */ /* 0x001ea80000100800 */
[----:B------:R-:W2:Y:S04]  /*1a790*/  LDL R55, [R1+0x1310] ;  /* 0x0013100001377983 */ /* 0x000ea80000100800 */
[----:B------:R-:W-:Y:S04]  /*1a7a0*/  SHFL.DOWN PT, R60, R61, 0x10, 0x1f ;  /* 0x0a001f003d3c7f89 */ /* 0x000fe800000e0000 */
[----:B------:R0:W1:Y:S04]  /*1a7b0*/  SHFL.DOWN PT, R61, R0, 0x10, 0x1f ;  /* 0x0a001f00003d7f89 */ /* 0x00006800000e0000 */
[----:B0-----:R-:W2:Y:S04]  /*1a7c0*/  LDL R0, [R1+0x132c] ;  /* 0x00132c0001007983 */ /* 0x001ea80000100800 */
[----:B-1----:R0:W-:Y:S04]  /*1a7d0*/  STL.64 [R1+0x7a8], R60 ;  /* 0x0007a83c01007387 */ /* 0x0021e80000100a00 */
[----:B0-----:R-:W2:Y:S04]  /*1a7e0*/  LDL R60, [R1+0x1324] ;  /* 0x00132400013c7983 */ /* 0x001ea80000100800 */
        /* <DEDUP_REMOVED lines=14> */
[----:B---3--:R-:W0:Y:S04]  /*1a8d0*/  SHFL.DOWN PT, R47, R48, 0x10, 0x1f ;  /* 0x0a001f00302f7f89 */ /* 0x008e2800000e0000 */
[----:B----4-:R-:W-:Y:S04]  /*1a8e0*/  SHFL.DOWN PT, R48, R49, 0x10, 0x1f ;  /* 0x0a001f0031307f89 */ /* 0x010fe800000e0000 */
[----:B------:R-:W3:Y:S04]  /*1a8f0*/  SHFL.DOWN PT, R49, R50, 0x10, 0x1f ;  /* 0x0a001f0032317f89 */ /* 0x000ee800000e0000 */
[----:B------:R-:W-:Y:S04]  /*1a900*/  SHFL.DOWN PT, R50, R51, 0x10, 0x1f ;  /* 0x0a001f0033327f89 */ /* 0x000fe800000e0000 */
[----:B------:R-:W4:Y:S04]  /*1a910*/  SHFL.DOWN PT, R51, R52, 0x10, 0x1f ;  /* 0x0a001f0034337f89 */ /* 0x000f2800000e0000 */
[----:B------:R-:W-:Y:S04]  /*1a920*/  SHFL.DOWN PT, R52, R53, 0x10, 0x1f ;  /* 0x0a001f0035347f89 */ /* 0x000fe800000e0000 */
[----:B0-----:R0:W-:Y:S04]  /*1a930*/  STL.64 [R1+0x7c8], R46 ;  /* 0x0007c82e01007387 */ /* 0x0011e80000100a00 */
[----:B---3--:R-:W-:Y:S04]  /*1a940*/  STL.64 [R1+0x7d0], R48 ;  /* 0x0007d03001007387 */ /* 0x008fe80000100a00 */
[----:B0-----:R1:W5:Y:S04]  /*1a950*/  LDL.LU.64 R46, [R1+0x1370] ;  /* 0x00137000012e7983 */ /* 0x0013680000300a00 */
[----:B--2---:R-:W0:Y:S04]  /*1a960*/  SHFL.DOWN PT, R53, R54, 0x10, 0x1f ;  /* 0x0a001f0036357f89 */ /* 0x004e2800000e0000 */
        /* <DEDUP_REMOVED lines=376> */
.L_x_19566:
        /* <DEDUP_REMOVED lines=16> */
.L_x_19565:
        /* <DEDUP_REMOVED lines=8> */
.L_x_19546:
        /* <DEDUP_REMOVED lines=12> */
.L_x_19547:
[----:B------:R-:W-:Y:S05]  /*1c330*/  BSYNC.RELIABLE B2 ;  /* 0x0000000000027941 */ /* 0x000fea0003800100 */
.L_x_19545:
[----:B------:R-:W2:Y:S04]  /*1c340*/  LDL R12, [R5+-0x1fc] ;  /* 0xfffe0400050c7983 */ /* 0x000ea80000100800 */
[----:B------:R-:W-:Y:S04]  /*1c350*/  STL [R5], R7 ;  /* 0x0000000705007387 */ /* 0x000fe80000100800 */
[----:B-----5:R-:W-:Y:S04]  /*1c360*/  STL [R5+-0x1fc], R8 ;  /* 0xfffe040805007387 */ /* 0x020fe80000100800 */
[----:B------:R1:W-:Y:S02]  /*1c370*/  STL [R5+0x4], R6 ;  /* 0x0000040605007387 */ /* 0x0003e40000100800 */
[----:B-1----:R-:W-:-:S02]  /*1c380*/  IMAD.MOV.U32 R6, RZ, RZ, R7 ;  /* 0x000000ffff067224 */ /* 0x002fc400078e0007 */
[----:B--2---:R1:W-:Y:S05]  /*1c390*/  STL [R5+-0x200], R12 ;  /* 0xfffe000c05007387 */ /* 0x0043ea0000100800 */
.L_x_19548:
[----:B------:R-:W-:Y:S05]  /*1c3a0*/  BSYNC.RECONVERGENT B1 ;  /* 0x0000000000017941 */ /* 0x000fea0003800200 */
.L_x_19544:
[----:B------:R-:W2:Y:S01]  /*1c3b0*/  LDL R7, [R5+-0x4] ;  /* 0xfffffc0005077983 */ /* 0x000ea20000100800 */
[----:B------:R-:W-:Y:S04]  /*1c3c0*/  BSSY.RECONVERGENT B1, `(.L_x_19549) ;  /* 0x0000016000017945 */ /* 0x000fe80003800200 */
[----:B------:R-:W-:Y:S01]  /*1c3d0*/  BSSY.RELIABLE B2, `(.L_x_19550) ;  /* 0x000000e000027945 */ /* 0x000fe20003800100 */
[----:B--2---:R-:W-:-:S13]  /*1c3e0*/  FSETP.GT.FTZ.AND P0, PT, R6, R7, PT ;  /* 0x000000070600720b */ /* 0x004fda0003f14000 */
[----:B------:R-:W-:Y:S05]  /*1c3f0*/  @!P0 BRA `(.L_x_19551) ;  /* 0x0000000000088947 */ /* 0x000fea0003800000 */
[----:B------:R2:W5:Y:S01]  /*1c400*/  LDL R8, [R5+-0x204] ;  /* 0xfffdfc0005087983 */ /* 0x0005620000100800 */
[----:B------:R-:W-:Y:S05]  /*1c410*/  BRA `(.L_x_19552) ;  /* 0x0000000000247947 */ /* 0x000fea0003800000 */
.L_x_19551:
        /* <DEDUP_REMOVED lines=9> */
.L_x_19552:
[----:B------:R-:W-:Y:S05]  /*1c4b0*/  BSYNC.RELIABLE B2 ;  /* 0x0000000000027941 */ /* 0x000fea0003800100 */
.L_x_19550:
[----:B-----5:R-:W-:Y:S01]  /*1c4c0*/  STL [R5+-0x200], R8 ;  /* 0xfffe000805007387 */ /* 0x020fe20000100800 */
[----:B------:R-:W-:-:S03]  /*1c4d0*/  IMAD.MOV.U32 R9, RZ, RZ, R12 ;  /* 0x000000ffff097224 */ /* 0x000fc600078e000c */
[----:B------:R-:W-:Y:S04]  /*1c4e0*/  STL [R5+-0x4], R6 ;  /* 0xfffffc0605007387 */ /* 0x000fe80000100800 */
[----:B------:R-:W-:Y:S04]  /*1c4f0*/  STL [R5+-0x204], R12 ;  /* 0xfffdfc0c05007387 */ /* 0x000fe80000100800 */
[----:B------:R3:W-:Y:S02]  /*1c500*/  STL [R5], R7 ;  /* 0x0000000705007387 */ /* 0x0007e40000100800 */
[----:B---3--:R-:W-:-:S07]  /*1c510*/  MOV R7, R6 ;  /* 0x0000000600077202 */ /* 0x008fce0000000f00 */
.L_x_19553:
[----:B------:R-:W-:Y:S05]  /*1c520*/  BSYNC.RECONVERGENT B1 ;  /* 0x0000000000017941 */ /* 0x000fea0003800200 */
.L_x_19549:
[----:B------:R-:W3:Y:S01]  /*1c530*/  LDL R6, [R5+-0x8] ;  /* 0xfffff80005067983 */ /* 0x000ee20000100800 */
[----:B------:R-:W-:Y:S04]  /*1c540*/  BSSY.RECONVERGENT B1, `(.L_x_19554) ;  /* 0x0000018000017945 */ /* 0x000fe80003800200 */
[----:B------:R-:W-:Y:S01]  /*1c550*/  BSSY.RELIABLE B2, `(.L_x_19555) ;  /* 0x0000010000027945 */ /* 0x000fe20003800100 */
[----:B---3--:R-:W-:-:S13]  /*1c560*/  FSETP.GT.FTZ.AND P0, PT, R7, R6, PT ;  /* 0x000000060700720b */ /* 0x008fda0003f14000 */
[----:B------:R-:W-:Y:S05]  /*1c570*/  @!P0 BRA `(.L_x_19556) ;  /* 0x0000000000088947 */ /* 0x000fea0003800000 */
[----:B------:R3:W5:Y:S01]  /*1c580*/  LDL R8, [R5+-0x208] ;  /* 0xfffdf80005087983 */ /* 0x0007620000100800 */
[----:B------:R-:W-:Y:S05]  /*1c590*/  BRA `(.L_x_19557) ;  /* 0x00000000002c7947 */ /* 0x000fea0003800000 */
.L_x_19556:
        /* <DEDUP_REMOVED lines=11> */
.L_x_19557:
[----:B------:R-:W-:Y:S05]  /*1c650*/  BSYNC.RELIABLE B2 ;  /* 0x0000000000027941 */ /* 0x000fea0003800100 */
.L_x_19555:
[----:B-----5:R-:W-:Y:S01]  /*1c660*/  STL [R5+-0x204], R8 ;  /* 0xfffdfc0805007387 */ /* 0x020fe20000100800 */
[----:B-1----:R-:W-:-:S03]  /*1c670*/  IMAD.MOV.U32 R12, RZ, RZ, R9 ;  /* 0x000000ffff0c7224 */ /* 0x002fc600078e0009 */
[----:B------:R-:W-:Y:S04]  /*1c680*/  STL [R5+-0x8], R7 ;  /* 0xfffff80705007387 */ /* 0x000fe80000100800 */
[----:B------:R-:W-:Y:S04]  /*1c690*/  STL [R5+-0x208], R9 ;  /* 0xfffdf80905007387 */ /* 0x000fe80000100800 */
[----:B------:R1:W-:Y:S02]  /*1c6a0*/  STL [R5+-0x4], R6 ;  /* 0xfffffc0605007387 */ /* 0x0003e40000100800 */
[----:B-1----:R-:W-:-:S07]  /*1c6b0*/  MOV R6, R7 ;  /* 0x0000000700067202 */ /* 0x002fce0000000f00 */
.L_x_19558:
[----:B------:R-:W-:Y:S05]  /*1c6c0*/  BSYNC.RECONVERGENT B1 ;  /* 0x0000000000017941 */ /* 0x000fea0003800200 */
.L_x_19554:
        /* <DEDUP_REMOVED lines=11> */
.L_x_19562:
        /* <DEDUP_REMOVED lines=11> */
.L_x_19563:
[----:B------:R-:W-:Y:S05]  /*1c830*/  BSYNC.RELIABLE B2 ;  /* 0x0000000000027941 */ /* 0x000fea0003800100 */
.L_x_19561:
[----:B------:R4:W-:Y:S04]  /*1c840*/  STL [R7+0x200], R6 ;  /* 0x0002000607007387 */ /* 0x0009e80000100800 */
[----:B------:R-:W2:Y:S04]  /*1c850*/  LDL R12, [R5+-0x208] ;  /* 0xfffdf800050c7983 */ /* 0x000ea80000100800 */
[----:B--2---:R4:W-:Y:S04]  /*1c860*/  STL [R7], R12 ;  /* 0x0000000c07007387 */ /* 0x0049e80000100800 */
[----:B------:R4:W-:Y:S04]  /*1c870*/  STL [R5+-0x8], R9 ;  /* 0xfffff80905007387 */ /* 0x0009e80000100800 */
[----:B-----5:R4:W-:Y:S02]  /*1c880*/  STL [R5+-0x208], R8 ;  /* 0xfffdf80805007387 */ /* 0x0209e40000100800 */
.L_x_19564:
[----:B------:R-:W-:Y:S05]  /*1c890*/  BSYNC.RECONVERGENT B1 ;  /* 0x0000000000017941 */ /* 0x000fea0003800200 */
.L_x_19560:
[----:B------:R-:W-:Y:S01]  /*1c8a0*/  IADD3 R3, PT, PT, R3, -0x4, RZ ;  /* 0xfffffffc03037810 */ /* 0x000fe20007ffe0ff */
[----:B------:R-:W-:Y:S06]  /*1c8b0*/  BRA `(.L_x_19565) ;  /* 0xfffffff8004c7947 */ /* 0x000fec000383ffff */
.L_x_19559:
        /* <DEDUP_REMOVED lines=231> */
.L_x_19543:
[----:B------:R-:W-:Y:S05]  /*1d730*/  BSYNC.RECONVERGENT B0 ;  /* 0x0000000000007941 */ /* 0x000fea0003800200 */
.L_x_19542:
[----:B------:R-:W-:Y:S05]  /*1d740*/  WARPSYNC.ALL ;  /* 0x0000000000007948 */ /* 0x000fea0003800000 */
[----:B-----5:R0:W-:Y:S01]  /*1d750*/  STL.64 [R1+0xc18], R60 ;  /* 0x000c183c01007387 */ /* 0x0201e20000100a00 */
[----:B------:R-:W-:-:S03]  /*1d760*/  IMAD.MOV.U32 R0, RZ, RZ, R2 ;  /* 0x000000ffff007224 */ /* 0x000fc600078e0002 */
[----:B------:R-:W-:Y:S04]  /*1d770*/  STL [R1+0x1330], R3 ;  /* 0x0013300301007387 */ /* 0x000fe80000100800 */
[----:B------:R2:W-:Y:S04]  /*1d780*/  STL.64 [R1+0x1338], R2 ;  /* 0x0013380201007387 */ /* 0x0005e80000100a00 */
[----:B0-----:R-:W3:Y:S04]  /*1d790*/  LDL.LU R60, [R1+0x1048] ;  /* 0x00104800013c7983 */ /* 0x001ee80000300800 */
[----:B------:R-:W3:Y:S04]  /*1d7a0*/  LDL.LU R61, [R1+0x104c] ;  /* 0x00104c00013d7983 */ /* 0x000ee80000300800 */
[----:B--2---:R-:W2:Y:S01]  /*1d7b0*/  LDL.LU R2, [R1+0x1330] ;  /* 0x0013300001027983 */ /* 0x004ea20000300800 */
[----:B------:R-:W-:-:S03]  /*1d7c0*/  IMAD.MOV.U32 R3, RZ, RZ, R0 ;  /* 0x000000ffff037224 */ /* 0x000fc600078e0000 */
        /* <DEDUP_REMOVED lines=8> */
[----:B----4-:R-:W4:Y:S04]  /*1d850*/  LDL.LU R56, [R1+0x1038] ;  /* 0x0010380001387983 */ /* 0x010f280000300800 */
        /* <DEDUP_REMOVED lines=65> */
[----:B--2---:R1:W-:Y:S04]  /*1dc70*/  STL.64 [R1+0xc10], R2 ;  /* 0x000c100201007387 */ /* 0x0043e80000100a00 */
[----:B------:R-:W2:Y:S04]  /*1dc80*/  LDL.LU R27, [R1+0x10bc] ;  /* 0x0010bc00011b7983 */ /* 0x000ea80000300800 */
[----:B0-----:R-:W3:Y:S04]  /*1dc90*/  LDL.LU R60, [R1+0x1140] ;  /* 0x00114000013c7983 */ /* 0x001ee80000300800 */
[----:B------:R-:W3:Y:S04]  /*1dca0*/  LDL.LU R61, [R1+0x1144] ;  /* 0x00114400013d7983 */ /* 0x000ee80000300800 */
[----:B-1----:R-:W2:Y:S04]  /*1dcb0*/  LDL.LU R2, [R1+0x1050] ;  /* 0x0010500001027983 */ /* 0x002ea80000300800 */
[----:B------:R-:W2:Y:S04]  /*1dcc0*/  LDL.LU R3, [R1+0x1054] ;  /* 0x0010540001037983 */ /* 0x000ea80000300800 */
[----:B------:R-:W2:Y:S04]  /*1dcd0*/  LDL.LU R30, [R1+0x10c8] ;  /* 0x0010c800011e7983 */ /* 0x000ea80000300800 */
[----:B------:R-:W2:Y:S04]  /*1dce0*/  LDL.LU R31, [R1+0x10cc] ;  /* 0x0010cc00011f7983 */ /* 0x000ea80000300800 */
[----:B------:R-:W-:Y:S04]  /*1dcf0*/  STL.64 [R1+0xd28], R58 ;  /* 0x000d283a01007387 */ /* 0x000fe80000100a00 */
[----:B------:R-:W2:Y:S04]  /*1dd00*/  LDL.LU R34, [R1+0x10d8] ;  /* 0x0010d80001227983 */ /* 0x000ea80000300800 */
[----:B----4-:R0:W-:Y:S04]  /*1dd10*/  STL.64 [R1+0xd20], R56 ;  /* 0x000d203801007387 */ /* 0x0101e80000100a00 */
[----:B------:R-:W4:Y:S04]  /*1dd20*/  LDL.LU R35, [R1+0x10dc] ;  /* 0x0010dc0001237983 */ /* 0x000f280000300800 */
[----:B------:R-:W-:Y:S04]  /*1dd30*/  STL.64 [R1+0xd18], R54 ;  /* 0x000d183601007387 */ /* 0x000fe80000100a00 */
        /* <DEDUP_REMOVED lines=24> */
[----:B--2---:R0:W-:Y:S04]  /*1dec0*/  STL.64 [R1+0xd38], R2 ;  /* 0x000d380201007387 */ /* 0x0041e80000100a00 */
[----:B0-----:R-:W2:Y:S04]  /*1ded0*/  LDL.LU R2, [R1+0x1148] ;  /* 0x0011480001027983 */ /* 0x001ea80000300800 */
[----:B------:R-:W2:Y:S01]  /*1dee0*/  LDL.LU R3, [R1+0x114c] ;  /* 0x00114c0001037983 */ /* 0x000ea20000300800 */
[----:B------:R-:W-:Y:S06]  /*1def0*/  BAR.SYNC.DEFER_BLOCKING 0x0 ;  /* 0x0000000000007b1d */ /* 0x000fec0000010000 */
[----:B---3--:R0:W-:Y:S04]  /*1df00*/  STL.64 [R1+0xd40], R60 ;  /* 0x000d403c01007387 */ /* 0x0081e80000100a00 */
[----:B0-----:R-:W3:Y:S04]  /*1df10*/  LDL.LU.64 R60, [R1+0x1340] ;  /* 0x00134000013c7983 */ /* 0x001ee80000300a00 */
        /* <DEDUP_REMOVED lines=29> */
[----:B------:R1:W-:Y:S04]  /*1e0f0*/  STL.64 [R1+0xe18], R56 ;  /* 0x000e183801007387 */ /* 0x0003e80000100a00 */
[----:B------:R-:W-:Y:S04]  /*1e100*/  STL.64 [R1+0xe20], R58 ;  /* 0x000e203a01007387 */ /* 0x000fe80000100a00 */
        /* <DEDUP_REMOVED lines=41> */
[----:B------:R-:W3:Y:S04]  /*1e3a0*/  LDL.LU R32, [R1+0x11c0] ;  /* 0x0011c00001207983 */ /* 0x000ee80000300800 */
        /* <DEDUP_REMOVED lines=17> */
[----:B--2---:R0:W-:Y:S04]  /*1e4c0*/  STL.64 [R1+0xf20], R2 ;  /* 0x000f200201007387 */ /* 0x0041e80000100a00 */
[----:B0-----:R-:W2:Y:S04]  /*1e4d0*/  LDL.LU R2, [R1+0x1240] ;  /* 0x0012400001027983 */ /* 0x001ea80000300800 */
[----:B------:R-:W2:Y:S04]  /*1e4e0*/  LDL.LU R3, [R1+0x1244] ;  /* 0x0012440001037983 */ /* 0x000ea80000300800 */
[----:B----4-:R-:W-:Y:S04]  /*1e4f0*/  STL.64 [R1+0xf08], R56 ;  /* 0x000f083801007387 */ /* 0x010fe80000100a00 */
[----:B------:R0:W-:Y:S04]  /*1e500*/  STL.64 [R1+0xef8], R52 ;  /* 0x000ef83401007387 */ /* 0x0001e80000100a00 */
[----:B------:R1:W-:Y:S04]  /*1e510*/  STL.64 [R1+0xee0], R46 ;  /* 0x000ee02e01007387 */ /* 0x0003e80000100a00 */
[----:B0-----:R-:W4:Y:S04]  /*1e520*/  LDL.LU R52, [R1+0x1308] ;  /* 0x0013080001347983 */ /* 0x001f280000300800 */
[----:B------:R0:W-:Y:S04]  /*1e530*/  STL.64 [R1+0xed0], R42 ;  /* 0x000ed02a01007387 */ /* 0x0001e80000100a00 */
[----:B-1----:R-:W4:Y:S04]  /*1e540*/  LDL.LU R46, [R1+0x12f0] ;  /* 0x0012f000012e7983 */ /* 0x002f280000300800 */
        /* <DEDUP_REMOVED lines=32> */
[----:B------:R-:W4:Y:S04]  /*1e750*/  LDL.LU R25, [R1+0x129c] ;  /* 0x00129c0001197983 */ /* 0x000f280000300800 */
[----:B---3--:R1:W-:Y:S04]  /*1e760*/  STL.64 [R1+0xea8], R32 ;  /* 0x000ea82001007387 */ /* 0x0083e80000100a00 */
[----:B0-----:R-:W3:Y:S04]  /*1e770*/  LDL.LU R28, [R1+0x12a8] ;  /* 0x0012a800011c7983 */ /* 0x001ee80000300800 */
[----:B------:R-:W-:Y:S04]  /*1e780*/  STL.64 [R1+0xf18], R60 ;  /* 0x000f183c01007387 */ /* 0x000fe80000100a00 */
[----:B-1----:R-:W3:Y:S04]  /*1e790*/  LDL.LU R32, [R1+0x12b8] ;  /* 0x0012b80001207983 */ /* 0x002ee80000300800 */
[----:B------:R0:W-:Y:S04]  /*1e7a0*/  STL.64 [R1+0xeb8], R36 ;  /* 0x000eb82401007387 */ /* 0x0001e80000100a00 */
[----:B------:R-:W3:Y:S04]  /*1e7b0*/  LDL.LU R33, [R1+0x12bc] ;  /* 0x0012bc0001217983 */ /* 0x000ee80000300800 */
[----:B------:R1:W-:Y:S04]  /*1e7c0*/  STL.64 [R1+0xec8], R40 ;  /* 0x000ec82801007387 */ /* 0x0003e80000100a00 */
[----:B0-----:R-:W3:Y:S04]  /*1e7d0*/  LDL.LU R36, [R1+0x12c8] ;  /* 0x0012c80001247983 */ /* 0x001ee80000300800 */
[----:B------:R0:W-:Y:S04]  /*1e7e0*/  STL.64 [R1+0xed8], R44 ;  /* 0x000ed82c01007387 */ /* 0x0001e80000100a00 */
[----:B-1----:R-:W3:Y:S04]  /*1e7f0*/  LDL.LU R40, [R1+0x12d8] ;  /* 0x0012d80001287983 */ /* 0x002ee80000300800 */
[----:B------:R1:W-:Y:S04]  /*1e800*/  STL.64 [R1+0xee8], R48 ;  /* 0x000ee83001007387 */ /* 0x0003e80000100a00 */
[----:B0-----:R-:W3:Y:S04]  /*1e810*/  LDL.LU R44, [R1+0x12e8] ;  /* 0x0012e800012c7983 */ /* 0x001ee80000300800 */
[----:B------:R-:W-:Y:S04]  /*1e820*/  STL.64 [R1+0xef0], R50 ;  /* 0x000ef03201007387 */ /* 0x000fe80000100a00 */
[----:B-1----:R-:W3:Y:S04]  /*1e830*/  LDL.LU R48, [R1+0x12f8] ;  /* 0x0012f80001307983 */ /* 0x002ee80000300800 */
[----:B------:R0:W-:Y:S04]  /*1e840*/  STL.64 [R1+0xf00], R54 ;  /* 0x000f003601007387 */ /* 0x0001e80000100a00 */
[----:B------:R-:W3:Y:S04]  /*1e850*/  LDL.LU R49, [R1+0x12fc] ;  /* 0x0012fc0001317983 */ /* 0x000ee80000300800 */
[----:B------:R1:W-:Y:S04]  /*1e860*/  STL.64 [R1+0xf10], R58 ;  /* 0x000f103a01007387 */ /* 0x0003e80000100a00 */
        /* <DEDUP_REMOVED lines=32> */
[----:B0-----:R0:W5:Y:S01]  /*1ea70*/  LDL.LU.64 R2, [R1+0x1338] ;  /* 0x0013380001027983 */ /* 0x0011620000300a00 */
[----:B------:R-:W1:Y:S02]  /*1ea80*/  S2R R0, SR_TID.X ;  /* 0x0000000000007919 */ /* 0x000e640000002100 */
[----:B-1----:R-:W-:Y:S01]  /*1ea90*/  ISETP.NE.AND P0, PT, R0, RZ, PT ;  /* 0x000000ff0000720c */ /* 0x002fe20003f05270 */
[----:B----4-:R0:W-:Y:S04]  /*1eaa0*/  STL.64 [R1+0xf80], R24 ;  /* 0x000f801801007387 */ /* 0x0101e80000100a00 */
        /* <DEDUP_REMOVED lines=39> */
[----:B------:R-:W-:Y:S02]  /*1ed20*/  IMAD.SHL.U32 R9, R0, 0x2, RZ ;  /* 0x0000000200097824 */ /* 0x000fe400078e00ff */
[----:B------:R-:W-:Y:S02]  /*1ed30*/  VIADD R0, R1, 0xe34 ;  /* 0x00000e3401007836 */ /* 0x000fe40000000000 */
[----:B------:R-:W-:-:S03]  /*1ed40*/  IMAD.WIDE R4, R9, 0x4, R4 ;  /* 0x0000000409047825 */ /* 0x000fc600078e0204 */
[C---:B--2---:R-:W-:Y:S02]  /*1ed50*/  IADD3 R14, P0, PT, R4.reuse, UR12, RZ ;  /* 0x0000000c040e7c10 */ /* 0x044fe4000ff1e0ff */
[----:B------:R-:W-:Y:S02]  /*1ed60*/  IADD3 R15, P1, PT, R4, UR14, RZ ;  /* 0x0000000e040f7c10 */ /* 0x000fe4000ff3e0ff */
[C---:B------:R-:W-:Y:S02]  /*1ed70*/  IADD3.X R17, PT, PT, R5.reuse, UR13, RZ, P0, !PT ;  /* 0x0000000d05117c10 */ /* 0x040fe400087fe4ff */
[----:B------:R-:W-:Y:S01]  /*1ed80*/  IADD3.X R16, PT, PT, R5, UR15, RZ, P1, !PT ;  /* 0x0000000f05107c10 */ /* 0x000fe20008ffe4ff */
[----:B-1-3--:R-:W-:-:S08]  /*1ed90*/  IMAD.WIDE.U32 R4, R11, 0x4, R6 ;  /* 0x000000040b047825 */ /* 0x00afd000078e0006 */
.L_x_19567:
[----:B------:R-:W-:-:S13]  /*1eda0*/  ISETP.GE.AND P6, PT, R10, UR4, PT ;  /* 0x000000040a007c0c */ /* 0x000fda000bfc6270 */
[----:B------:R-:W2:Y:S04]  /*1edb0*/  @!P6 LDL R6, [R0+-0x1c] ;  /* 0xffffe4000006e983 */ /* 0x000ea80000100800 */
[----:B------:R-:W3:Y:S04]  /*1edc0*/  @!P6 LDL R9, [R0+-0x21c] ;  /* 0xfffde4000009e983 */ /* 0x000ee80000100800 */
[----:B------:R-:W4:Y:S01]  /*1edd0*/  @!P6 LDG.E.CONSTANT R8, desc[UR8][R4.64] ;  /* 0x000000080408e981 */ /* 0x000f22000c1e9900 */
[C---:B------:R-:W-:Y:S02]  /*1ede0*/  VIADD R7, R10.reuse, 0x1 ;  /* 0x000000010a077836 */ /* 0x040fe40000000000 */
[----:B------:R-:W-:-:S02]  /*1edf0*/  VIADD R11, R10, 0x3 ;  /* 0x000000030a0b7836 */ /* 0x000fc40000000000 */
[C---:B------:R-:W-:Y:S01]  /*1ee00*/  VIADD R13, R10.reuse, 0x6 ;  /* 0x000000060a0d7836 */ /* 0x040fe20000000000 */
[----:B------:R-:W-:Y:S02]  /*1ee10*/  ISETP.GE.AND P5, PT, R7, UR4, PT ;  /* 0x0000000407007c0c */ /* 0x000fe4000bfa6270 */
[C---:B------:R-:W-:Y:S02]  /*1ee20*/  IADD3 R7, PT, PT, R10.reuse, 0x2, RZ ;  /* 0x000000020a077810 */ /* 0x040fe40007ffe0ff */
[----:B------:R-:W-:Y:S01]  /*1ee30*/  ISETP.GE.AND P3, PT, R11, UR4, PT ;  /* 0x000000040b007c0c */ /* 0x000fe2000bf66270 */
[C---:B------:R-:W-:Y:S01]  /*1ee40*/  VIADD R11, R10.reuse, 0x5 ;  /* 0x000000050a0b7836 */ /* 0x040fe20000000000 */
[----:B------:R-:W-:Y:S01]  /*1ee50*/  ISETP.GE.AND P4, PT, R7, UR4, PT ;  /* 0x0000000407007c0c */ /* 0x000fe2000bf86270 */
[----:B------:R-:W-:-:S03]  /*1ee60*/  VIADD R7, R10, 0x4 ;  /* 0x000000040a077836 */ /* 0x000fc60000000000 */
[----:B------:R-:W-:Y:S02]  /*1ee70*/  ISETP.GE.AND P1, PT, R11, UR4, PT ;  /* 0x000000040b007c0c */ /* 0x000fe4000bf26270 */
[----:B------:R-:W-:Y:S01]  /*1ee80*/  ISETP.GE.AND P2, PT, R7, UR4, PT ;  /* 0x0000000407007c0c */ /* 0x000fe2000bf46270 */
[----:B------:R-:W5:Y:S01]  /*1ee90*/  @!P5 LDL R12, [R0+-0x18] ;  /* 0xffffe800000cd983 */ /* 0x000f620000100800 */
[----:B------:R-:W-:-:S03]  /*1eea0*/  ISETP.GE.AND P0, PT, R13, UR4, PT ;  /* 0x000000040d007c0c */ /* 0x000fc6000bf06270 */
[----:B------:R-:W5:Y:S04]  /*1eeb0*/  @!P5 LDG.E.CONSTANT R26, desc[UR8][R4.64] ;  /* 0x00000008041ad981 */ /* 0x000f68000c1e9900 */
[----:B------:R-:W5:Y:S04]  /*1eec0*/  @!P5 LDL R13, [R0+-0x218] ;  /* 0xfffde800000dd983 */ /* 0x000f680000100800 */
[----:B------:R-:W5:Y:S04]  /*1eed0*/  @!P2 LDL R18, [R0+-0xc] ;  /* 0xfffff4000012a983 */ /* 0x000f680000100800 */
[----:B------:R-:W5:Y:S04]  /*1eee0*/  @!P1 LDL R20, [R0+-0x8] ;  /* 0xfffff80000149983 */ /* 0x000f680000100800 */
[----:B------:R-:W5:Y:S04]  /*1eef0*/  @!P4 LDG.E.CONSTANT R28, desc[UR8][R4.64] ;  /* 0x00000008041cc981 */ /* 0x000f68000c1e9900 */
[----:B------:R-:W5:Y:S04]  /*1ef00*/  @!P0 LDL R22, [R0+-0x4] ;  /* 0xfffffc0000168983 */ /* 0x000f680000100800 */
[----:B------:R-:W5:Y:S04]  /*1ef10*/  @!P3 LDG.E.CONSTANT R30, desc[UR8][R4.64] ;  /* 0x00000008041eb981 */ /* 0x000f68000c1e9900 */
[----:B------:R-:W5:Y:S04]  /*1ef20*/  @!P2 LDG.E.CONSTANT R32, desc[UR8][R4.64] ;  /* 0x000000080420a981 */ /* 0x000f68000c1e9900 */
[----:B------:R-:W5:Y:S04]  /*1ef30*/  @!P3 LDL R19, [R0+-0x210] ;  /* 0xfffdf0000013b983 */ /* 0x000f680000100800 */
[----:B------:R-:W5:Y:S04]  /*1ef40*/  @!P1 LDG.E.CONSTANT R34, desc[UR8][R4.64] ;  /* 0x0000000804229981 */ /* 0x000f68000c1e9900 */
[----:B------:R-:W5:Y:S04]  /*1ef50*/  @!P2 LDL R23, [R0+-0x20c] ;  /* 0xfffdf4000017a983 */ /* 0x000f680000100800 */
[----:B------:R-:W5:Y:S04]  /*1ef60*/  @!P0 LDG.E.CONSTANT R36, desc[UR8][R4.64] ;  /* 0x0000000804248981 */ /* 0x000f68000c1e9900 */
[----:B------:R-:W5:Y:S04]  /*1ef70*/  @!P1 LDL R27, [R0+-0x208] ;  /* 0xfffdf800001b9983 */ /* 0x000f680000100800 */
[----:B------:R-:W5:Y:S01]  /*1ef80*/  @!P0 LDL R31, [R0+-0x204] ;  /* 0xfffdfc00001f8983 */ /* 0x000f620000100800 */
[----:B--2---:R-:W-:Y:S01]  /*1ef90*/  @!P6 FADD.FTZ R7, R6, -R3 ;  /* 0x800000030607e221 */ /* 0x004fe20000010000 */
[----:B------:R-:W-:-:S02]  /*1efa0*/  MOV R6, R14 ;  /* 0x0000000e00067202 */ /* 0x000fc40000000f00 */
[----:B------:R-:W2:Y:S01]  /*1efb0*/  @!P4 LDL R14, [R0+-0x14] ;  /* 0xffffec00000ec983 */ /* 0x000ea20000100800 */
[----:B------:R-:W-:Y:S01]  /*1efc0*/  @!P6 FFMA.FTZ R11, R2, -0.69314718246459960938, R7 ;  /* 0xbf317218020be823 */ /* 0x000fe20000010007 */
[----:B------:R-:W-:-:S03]  /*1efd0*/  IMAD.MOV.U32 R7, RZ, RZ, R17 ;  /* 0x000000ffff077224 */ /* 0x000fc600078e0011 */
[----:B----4-:R-:W-:Y:S01]  /*1efe0*/  @!P6 FADD.FTZ R11, R8, R11 ;  /* 0x0000000b080be221 */ /* 0x010fe20000010000 */
[----:B------:R-:W-:Y:S01]  /*1eff0*/  IMAD.MOV.U32 R8, RZ, RZ, R15 ;  /* 0x000000ffff087224 */ /* 0x000fe200078e000f */
[----:B---3--:R0:W-:Y:S01]  /*1f000*/  @!P6 STG.E desc[UR8][R6.64+-0x10], R9 ;  /* 0xfffff0090600e986 */ /* 0x0081e2000c101908 */
[----:B------:R-:W-:Y:S02]  /*1f010*/  VIADD R15, R10, 0x7 ;  /* 0x000000070a0f7836 */ /* 0x000fe40000000000 */
[----:B0-----:R-:W-:Y:S02]  /*1f020*/  IMAD.MOV.U32 R9, RZ, RZ, R16 ;  /* 0x000000ffff097224 */ /* 0x001fe400078e0010 */
[----:B------:R-:W3:Y:S04]  /*1f030*/  @!P3 LDL R16, [R0+-0x10] ;  /* 0xfffff0000010b983 */ /* 0x000ee80000100800 */
[----:B------:R5:W-:Y:S01]  /*1f040*/  @!P6 STG.E desc[UR8][R8.64+-0x10], R11 ;  /* 0xfffff00b0800e986 */ /* 0x000be2000c101908 */
[----:B------:R-:W-:-:S03]  /*1f050*/  ISETP.GE.AND P6, PT, R15, UR4, PT ;  /* 0x000000040f007c0c */ /* 0x000fc6000bfc6270 */
[----:B------:R-:W4:Y:S10]  /*1f060*/  @!P4 LDL R15, [R0+-0x214] ;  /* 0xfffdec00000fc983 */ /* 0x000f340000100800 */
[----:B------:R-:W4:Y:S04]  /*1f070*/  @!P6 LDL R24, [R0] ;  /* 0x000000000018e983 */ /* 0x000f280000100800 */
[----:B------:R-:W4:Y:S04]  /*1f080*/  @!P6 LDG.E.CONSTANT R38, desc[UR8][R4.64] ;  /* 0x000000080426e981 */ /* 0x000f28000c1e9900 */
[----:B------:R0:W4:Y:S01]  /*1f090*/  @!P6 LDL R33, [R0+-0x200] ;  /* 0xfffe00000021e983 */ /* 0x0001220000100800 */
[----:B-----5:R-:W-:-:S04]  /*1f0a0*/  @!P5 FADD.FTZ R11, R12, -R3 ;  /* 0x800000030c0bd221 */ /* 0x020fc80000010000 */
[----:B------:R-:W-:Y:S01]  /*1f0b0*/  @!P5 FFMA.FTZ R11, R2, -0.69314718246459960938, R11 ;  /* 0xbf317218020bd823 */ /* 0x000fe2000001000b */
[--C-:B------:R-:W-:Y:S01]  /*1f0c0*/  @!P2 FADD.FTZ R25, R18, -R3.reuse ;  /* 0x800000031219a221 */ /* 0x100fe20000010000 */
[----:B------:R-:W-:Y:S02]  /*1f0d0*/  @!P1 FADD.FTZ R29, R20, -R3 ;  /* 0x80000003141d9221 */ /* 0x000fe40000010000 */
[----:B------:R-:W-:Y:S01]  /*1f0e0*/  @!P5 FADD.FTZ R11, R26, R11 ;  /* 0x0000000b1a0bd221 */ /* 0x000fe20000010000 */
[----:B------:R1:W-:Y:S01]  /*1f0f0*/  @!P5 STG.E desc[UR8][R6.64+-0xc], R13 ;  /* 0xfffff40d0600d986 */ /* 0x0003e2000c101908 */
[C---:B------:R-:W-:Y:S01]  /*1f100*/  @!P2 FFMA.FTZ R25, R2.reuse, -0.69314718246459960938, R25 ;  /* 0xbf3172180219a823 */ /* 0x040fe20000010019 */
[----:B------:R-:W-:Y:S02]  /*1f110*/  @!P1 FFMA.FTZ R29, R2, -0.69314718246459960938, R29 ;  /* 0xbf317218021d9823 */ /* 0x000fe4000001001d */
[----:B------:R5:W-:Y:S01]  /*1f120*/  @!P5 STG.E desc[UR8][R8.64+-0xc], R11 ;  /* 0xfffff40b0800d986 */ /* 0x000be2000c101908 */
[----:B------:R-:W-:Y:S01]  /*1f130*/  @!P2 FADD.FTZ R25, R32, R25 ;  /* 0x000000192019a221 */ /* 0x000fe20000010000 */
[----:B-1----:R-:W-:Y:S01]  /*1f140*/  @!P0 FADD.FTZ R13, R22, -R3 ;  /* 0x80000003160d8221 */ /* 0x002fe20000010000 */
[----:B------:R-:W-:-:S03]  /*1f150*/  @!P1 FADD.FTZ R29, R34, R29 ;  /* 0x0000001d221d9221 */ /* 0x000fc60000010000 */
[----:B------:R-:W-:-:S04]  /*1f160*/  @!P0 FFMA.FTZ R13, R2, -0.69314718246459960938, R13 ;  /* 0xbf317218020d8823 */ /* 0x000fc8000001000d */
[----:B------:R-:W-:Y:S01]  /*1f170*/  @!P0 FADD.FTZ R13, R36, R13 ;  /* 0x0000000d240d8221 */ /* 0x000fe20000010000 */
[----:B------:R-:W-:Y:S01]  /*1f180*/  IADD3 R10, PT, PT, R10, 0x8, RZ ;  /* 0x000000080a0a7810 */ /* 0x000fe20007ffe0ff */
[----:B0-----:R-:W-:Y:S02]  /*1f190*/  VIADD R0, R0, 0x20 ;  /* 0x0000002000007836 */ /* 0x001fe40000000000 */
[----:B--2---:R-:W-:-:S04]  /*1f1a0*/  @!P4 FADD.FTZ R17, R14, -R3 ;  /* 0x800000030e11c221 */ /* 0x004fc80000010000 */
[----:B------:R-:W-:-:S04]  /*1f1b0*/  @!P4 FFMA.FTZ R17, R2, -0.69314718246459960938, R17 ;  /* 0xbf3172180211c823 */ /* 0x000fc80000010011 */
[----:B------:R-:W-:Y:S01]  /*1f1c0*/  @!P4 FADD.FTZ R17, R28, R17 ;  /* 0x000000111c11c221 */ /* 0x000fe20000010000 */
[----:B---3--:R-:W-:-:S04]  /*1f1d0*/  @!P3 FADD.FTZ R21, R16, -R3 ;  /* 0x800000031015b221 */ /* 0x008fc80000010000 */
[----:B------:R-:W-:-:S04]  /*1f1e0*/  @!P3 FFMA.FTZ R21, R2, -0.69314718246459960938, R21 ;  /* 0xbf3172180215b823 */ /* 0x000fc80000010015 */
[----:B------:R-:W-:Y:S01]  /*1f1f0*/  @!P3 FADD.FTZ R21, R30, R21 ;  /* 0x000000151e15b221 */ /* 0x000fe20000010000 */
[----:B----4-:R0:W-:Y:S04]  /*1f200*/  @!P4 STG.E desc[UR8][R6.64+-0x8], R15 ;  /* 0xfffff80f0600c986 */ /* 0x0101e8000c101908 */
[----:B------:R1:W-:Y:S01]  /*1f210*/  @!P4 STG.E desc[UR8][R8.64+-0x8], R17 ;  /* 0xfffff8110800c986 */ /* 0x0003e2000c101908 */
[----:B-----5:R-:W-:-:S03]  /*1f220*/  @!P6 FADD.FTZ R11, R24, -R3 ;  /* 0x80000003180be221 */ /* 0x020fc60000010000 */
[----:B------:R2:W-:Y:S01]  /*1f230*/  @!P3 STG.E desc[UR8][R6.64+-0x4], R19 ;  /* 0xfffffc130600b986 */ /* 0x0005e2000c101908 */
[----:B------:R-:W-:-:S03]  /*1f240*/  @!P6 FFMA.FTZ R11, R2, -0.69314718246459960938, R11 ;  /* 0xbf317218020be823 */ /* 0x000fc6000001000b */
[----:B------:R2:W-:Y:S04]  /*1f250*/  @!P3 STG.E desc[UR8][R8.64+-0x4], R21 ;  /* 0xfffffc150800b986 */ /* 0x0005e8000c101908 */
[----:B------:R2:W-:Y:S01]  /*1f260*/  @!P2 STG.E desc[UR8][R6.64], R23 ;  /* 0x000000170600a986 */ /* 0x0005e2000c101908 */
[----:B------:R-:W-:-:S03]  /*1f270*/  @!P6 FADD.FTZ R11, R38, R11 ;  /* 0x0000000b260be221 */ /* 0x000fc60000010000 */
[----:B------:R2:W-:Y:S04]  /*1f280*/  @!P2 STG.E desc[UR8][R8.64], R25 ;  /* 0x000000190800a986 */ /* 0x0005e8000c101908 */
[----:B------:R2:W-:Y:S04]  /*1f290*/  @!P1 STG.E desc[UR8][R6.64+0x4], R27 ;  /* 0x0000041b06009986 */ /* 0x0005e8000c101908 */
        /* <DEDUP_REMOVED lines=8> */
[----:B-1----:R-:W-:Y:S02]  /*1f320*/  IMAD.X R17, RZ, RZ, R7, P1 ;  /* 0x000000ffff117224 */ /* 0x002fe400008e0607 */
[----:B------:R-:W-:-:S04]  /*1f330*/  IMAD.X R16, RZ, RZ, R9, P2 ;  /* 0x000000ffff107224 */ /* 0x000fc800010e0609 */
[----:B--2---:R-:W-:Y:S05]  /*1f340*/  @P0 BRA `(.L_x_19567) ;  /* 0xfffffff800940947 */ /* 0x004fea000383ffff */
[----:B------:R-:W-:Y:S05]  /*1f350*/  EXIT ;  /* 0x000000000000794d */ /* 0x000fea0003800000 */
.L_x_19568:
        /* <DEDUP_REMOVED lines=10> */
.L_x_38475:


//--------------------- .text._ZN17fastertransformer38beam_online_softmax_topk_stage1_kernelIfLi1ELi128ELi64EEEvPKT_S3_PKbPfiiPKi --------------------------
	.section	.text._ZN17fastertransformer38beam_online_softmax_topk_stage1_kernelIfLi1ELi128ELi64EEEvPKT_S3_PKbPfiiPKi,"ax",@progbits
	.align	128
        .global         _ZN17fastertransformer38beam_online_softmax_topk_stage1_kernelIfLi1ELi128ELi64EEEvPKT_S3_PKbPfiiPKi
        .type           _ZN17fastertransformer38beam_online_softmax_topk_stage1_kernelIfLi1ELi128ELi64EEEvPKT_S3_PKbPfiiPKi,@function
        .size           _ZN17fastertransformer38beam_online_softmax_topk_stage1_kernelIfLi1ELi128ELi64EEEvPKT_S3_PKbPfiiPKi,(.L_x_38476 - _ZN17fastertransformer38beam_online_softmax_topk_stage1_kernelIfLi1ELi128ELi64EEEvPKT_S3_PKbPfiiPKi)
        .other          _ZN17fastertransformer38beam_online_softmax_topk_stage1_kernelIfLi1ELi128ELi64EEEvPKT_S3_PKbPfiiPKi,@"STO_CUDA_ENTRY STV_DEFAULT"
_ZN17fastertransformer38beam_online_softmax_topk_stage1_kernelIfLi1ELi128ELi64EEEvPKT_S3_PKbPfiiPKi:
.text._ZN17fastertransformer38beam_online_softmax_topk_stage1_kernelIfLi1ELi128ELi64EEEvPKT_S3_PKbPfiiPKi:
        /* <DEDUP_REMOVED lines=10> */
[----:B--2---:R-:W0:Y:S01]  /*00a0*/  I2F.U32.RP R6, R15 ;  /* 0x0000000f00067306 */ /* 0x004e220000209000 */
[----:B------:R-:W-:Y:S01]  /*00b0*/  IMAD.MOV.U32 R4, RZ, RZ, RZ ;  /* 0x000000ffff047224 */ /* 0x000fe200078e00ff */
[----:B------:R-:W1:Y:S01]  /*00c0*/  S2UR UR4, SR_CTAID.Y ;  /* 0x00000000000479c3 */ /* 0x000e620000002600 */
[----:B------:R-:W-:Y:S01]  /*00d0*/  IMAD.MOV.U32 R10, RZ, RZ, -0x800001 ;  /* 0xff7fffffff0a7424 */ /* 0x000fe200078e00ff */
[C---:B------:R-:W-:Y:S01]  /*00e0*/  ISETP.NE.U32.AND P2, PT, R15.reuse, RZ, PT ;  /* 0x000000ff0f00720c */ /* 0x040fe20003f45070 */
[----:B------:R-:W-:Y:S01]  /*00f0*/  IMAD.MOV.U32 R12, RZ, RZ, -0x800001 ;  /* 0xff7fffffff0c7424 */ /* 0x000fe200078e00ff */
[----:B------:R-:W-:Y:S01]  /*0100*/  BSSY.RECONVERGENT B0, `(.L_x_19569) ;  /* 0x00001e3000007945 */ /* 0x000fe20003800200 */
[----:B------:R-:W-:Y:S01]  /*0110*/  IMAD.MOV.U32 R13, RZ, RZ, RZ ;  /* 0x000000ffff0d7224 */ /* 0x000fe200078e00ff */
[----:B---3--:R-:W-:Y:S01]  /*0120*/  IADD3 R2, PT, PT, R15, -0x1, R14 ;  /* 0xffffffff0f027810 */ /* 0x008fe20007ffe00e */
[----:B------:R-:W-:-:S03]  /*0130*/  VIADD R8, R1, 0x808 ;  /* 0x0000080801087836 */ /* 0x000fc60000000000 */
[----:B------:R-:W-:Y:S01]  /*0140*/  STL.64 [R1+0x808], R12 ;  /* 0x0008080c01007387 */ /* 0x000fe20000100a00 */
[----:B0-----:R-:W0:Y:S02]  /*0150*/  MUFU.RCP R6, R6 ;  /* 0x0000000600067308 */ /* 0x001e240000001000 */
[----:B0-----:R-:W-:-:S06]  /*0160*/  VIADD R7, R6, 0xffffffe ;  /* 0x0ffffffe06077836 */ /* 0x001fcc0000000000 */
[----:B------:R-:W0:Y:S02]  /*0170*/  F2I.FTZ.U32.TRUNC.NTZ R5, R7 ;  /* 0x0000000700057305 */ /* 0x000e24000021f000 */
[----:B0-----:R-:W-:-:S04]  /*0180*/  IMAD.MOV R0, RZ, RZ, -R5 ;  /* 0x000000ffff007224 */ /* 0x001fc800078e0a05 */
[----:B------:R-:W-:-:S04]  /*0190*/  IMAD R11, R0, R15, RZ ;  /* 0x0000000f000b7224 */ /* 0x000fc800078e02ff */
[----:B------:R-:W-:Y:S01]  /*01a0*/  IMAD.HI.U32 R5, R5, R11, R4 ;  /* 0x0000000b05057227 */ /* 0x000fe200078e0004 */
[----:B------:R-:W-:-:S03]  /*01b0*/  MOV R11, 0xff7fffff ;  /* 0xff7fffff000b7802 */ /* 0x000fc60000000f00 */
[----:B------:R-:W-:Y:S02]  /*01c0*/  IMAD.MOV.U32 R4, RZ, RZ, -0x1 ;  /* 0xffffffffff047424 */ /* 0x000fe400078e00ff */
[----:B------:R-:W-:Y:S01]  /*01d0*/  IMAD.HI.U32 R0, R5, R2, RZ ;  /* 0x0000000205007227 */ /* 0x000fe200078e00ff */
[----:B------:R-:W-:Y:S03]  /*01e0*/  STL.64 [R1+0xa10], R10 ;  /* 0x000a100a01007387 */ /* 0x000fe60000100a00 */
[----:B------:R-:W-:Y:S01]  /*01f0*/  IMAD.MOV R6, RZ, RZ, -R0 ;  /* 0x000000ffff067224 */ /* 0x000fe200078e0a00 */
[----:B------:R-:W-:Y:S01]  /*0200*/  STL.64 [R1+0xa18], R10 ;  /* 0x000a180a01007387 */ /* 0x000fe20000100a00 */
[----:B------:R-:W-:Y:S02]  /*0210*/  IMAD.MOV.U32 R5, RZ, RZ, -0x1 ;  /* 0xffffffffff057424 */ /* 0x000fe400078e00ff */
        /* <DEDUP_REMOVED lines=11> */
[----:B------:R-:W-:-:S03]  /*02d0*/  IMAD.MOV.U32 R2, RZ, RZ, -0x800001 ;  /* 0xff7fffffff027424 */ /* 0x000fc600078e00ff */
        /* <DEDUP_REMOVED lines=52> */
[----:B----4-:R-:W-:Y:S01]  /*0620*/  ISETP.NE.AND P0, PT, R3, RZ, PT ;  /* 0x000000ff0300720c */ /* 0x010fe20003f05270 */
        /* <DEDUP_REMOVED lines=72> */
[----:B-1----:R-:W-:-:S02]  /*0ab0*/  IMAD R5, R0, UR4, RZ ;  /* 0x0000000400057c24 */ /* 0x002fc4000f8e02ff */
[----:B------:R-:W-:-:S03]  /*0ac0*/  IMAD R4, R9, R14, RZ ;  /* 0x0000000e09047224 */ /* 0x000fc600078e02ff */
[----:B------:R-:W-:Y:S01]  /*0ad0*/  VIADDMNMX R0, R5, R0, R14, PT ;  /* 0x0000000005007246 */ /* 0x000fe2000380010e */
[----:B0-----:R-:W-:Y:S06]  /*0ae0*/  @!P0 BRA `(.L_x_19570) ;  /* 0x0000000800a88947 */ /* 0x001fec0003800000 */
[----:B------:R-:W-:-:S05]  /*0af0*/  IMAD.IADD R4, R5, 0x1, R6 ;  /* 0x0000000105047824 */ /* 0x000fca00078e0206 */
[----:B------:R-:W-:-:S13]  /*0b00*/  ISETP.GE.AND P0, PT, R4, R0, PT ;  /* 0x000000000400720c */ /* 0x000fda0003f06270 */
[----:B------:R-:W-:Y:S05]  /*0b10*/  @P0 BRA `(.L_x_19571) ;  /* 0x0000001400040947 */ /* 0x000fea0003800000 */
[----:B------:R-:W0:Y:S01]  /*0b20*/  LDC R10, c[0x0][0x3a4] ;  /* 0x0000e900ff0a7b82 */ /* 0x000e220000000800 */
[----:B------:R-:W-:Y:S02]  /*0b30*/  IABS R11, R9 ;  /* 0x00000009000b7213 */ /* 0x000fe40000000000 */
[----:B0-----:R-:W-:-:S04]  /*0b40*/  IABS R6, R10 ;  /* 0x0000000a00067213 */ /* 0x001fc80000000000 */
[----:B------:R-:W0:Y:S08]  /*0b50*/  I2F.RP R5, R6 ;  /* 0x0000000600057306 */ /* 0x000e300000209400 */
[----:B0-----:R-:W0:Y:S02]  /*0b60*/  MUFU.RCP R5, R5 ;  /* 0x0000000500057308 */ /* 0x001e240000001000 */
[----:B0-----:R-:W-:-:S06]  /*0b70*/  VIADD R2, R5, 0xffffffe ;  /* 0x0ffffffe05027836 */ /* 0x001fcc0000000000 */
[----:B------:R0:W1:Y:S02]  /*0b80*/  F2I.FTZ.U32.TRUNC.NTZ R3, R2 ;  /* 0x0000000200037305 */ /* 0x000064000021f000 */
[----:B0-----:R-:W-:Y:S01]  /*0b90*/  IMAD.MOV.U32 R2, RZ, RZ, RZ ;  /* 0x000000ffff027224 */ /* 0x001fe200078e00ff */
[----:B-1----:R-:W-:-:S05]  /*0ba0*/  IADD3 R7, PT, PT, RZ, -R3, RZ ;  /* 0x80000003ff077210 */ /* 0x002fca0007ffe0ff */
[----:B------:R-:W-:-:S04]  /*0bb0*/  IMAD R7, R7, R6, RZ ;  /* 0x0000000607077224 */ /* 0x000fc800078e02ff */
[----:B------:R-:W-:Y:S01]  /*0bc0*/  IMAD.HI.U32 R3, R3, R7, R2 ;  /* 0x0000000703037227 */ /* 0x000fe200078e0002 */
[----:B------:R-:W-:-:S03]  /*0bd0*/  LOP3.LUT R2, R9, R10, RZ, 0x3c, !PT ;  /* 0x0000000a09027212 */ /* 0x000fc600078e3cff */
[----:B------:R-:W-:Y:S01]  /*0be0*/  IMAD.MOV.U32 R7, RZ, RZ, R11 ;  /* 0x000000ffff077224 */ /* 0x000fe200078e000b */
[----:B------:R-:W-:-:S03]  /*0bf0*/  ISETP.GE.AND P1, PT, R2, RZ, PT ;  /* 0x000000ff0200720c */ /* 0x000fc60003f26270 */
        /* <DEDUP_REMOVED lines=15> */
[----:B------:R-:W-:Y:S02]  /*0cf0*/  IMAD.MOV.U32 R9, RZ, RZ, -0x800001 ;  /* 0xff7fffffff097424 */ /* 0x000fe400078e00ff */
[----:B------:R-:W-:-:S07]  /*0d00*/  IMAD.MOV.U32 R3, RZ, RZ, RZ ;  /* 0x000000ffff037224 */ /* 0x000fce00078e00ff */
.L_x_19595:
[----:B012---:R-:W2:Y:S04]  /*0d10*/  LDL R7, [R1+0xc0c] ;  /* 0x000c0c0001077983 */ /* 0x007ea80000100800 */
[----:B------:R-:W3:Y:S01]  /*0d20*/  LDL R5, [R1+0xa0c] ;  /* 0x000a0c0001057983 */ /* 0x000ee20000100800 */
[----:B-----5:R-:W-:Y:S02]  /*0d30*/  ISETP.NE.AND P0, PT, R4, R19, PT ;  /* 0x000000130400720c */ /* 0x020fe40003f05270 */
[----:B------:R-:W-:-:S04]  /*0d40*/  MOV R2, 0x7f7fffff ;  /* 0x7f7fffff00027802 */ /* 0x000fc80000000f00 */
[----:B------:R-:W-:-:S04]  /*0d50*/  FSEL R10, R2, -3.40282346638528859812e+38, !P0 ;  /* 0xff7fffff020a7808 */ /* 0x000fc80004000000 */
[----:B------:R-:W-:-:S04]  /*0d60*/  FSETP.GT.FTZ.AND P2, PT, R9, R10, PT ;  /* 0x0000000a0900720b */ /* 0x000fc80003f54000 */
[----:B------:R-:W-:Y:S02]  /*0d70*/  FSEL R2, R9, R10, P2 ;  /* 0x0000000a09027208 */ /* 0x000fe40001000000 */
[C---:B------:R-:W-:Y:S02]  /*0d80*/  FSEL R6, R3.reuse, 1, !P2 ;  /* 0x3f80000003067808 */ /* 0x040fe40005000000 */
[----:B------:R-:W-:Y:S02]  /*0d90*/  FSEL R3, R3, 1, P2 ;  /* 0x3f80000003037808 */ /* 0x000fe40001000000 */
[CC--:B--2---:R-:W-:Y:S02]  /*0da0*/  FSETP.GT.FTZ.AND P1, PT, R10.reuse, R7.reuse, PT ;  /* 0x000000070a00720b */ /* 0x0c4fe40003f34000 */
[----:B------:R-:W-:Y:S02]  /*0db0*/  FSETP.NEU.FTZ.AND P0, PT, R10, R7, PT ;  /* 0x000000070a00720b */ /* 0x000fe40003f1d000 */
[----:B---3--:R-:W-:-:S02]  /*0dc0*/  ISETP.EQ.OR P1, PT, R5, -0x1, P1 ;  /* 0xffffffff0500780c */ /* 0x008fc40000f22670 */
[----:B------:R-:W-:Y:S02]  /*0dd0*/  ISETP.GE.OR P0, PT, R4, R5, P0 ;  /* 0x000000050400720c */ /* 0x000fe40000706670 */
[----:B------:R-:W-:Y:S02]  /*0de0*/  FSEL R5, R10, R9, P2 ;  /* 0x000000090a057208 */ /* 0x000fe40001000000 */
[----:B------:R-:W-:-:S03]  /*0df0*/  PLOP3.LUT P0, PT, P1, P0, PT, 0x8, 0x80 ;  /* 0x000000000080781c */ /* 0x000fc60000f00170 */
[----:B------:R-:W-:-:S04]  /*0e00*/  FADD.FTZ R5, -R2, R5 ;  /* 0x0000000502057221 */ /* 0x000fc80000010100 */
[----:B------:R-:W-:-:S04]  /*0e10*/  FMUL.FTZ R7, R5, 1.4426950216293334961 ;  /* 0x3fb8aa3b05077820 */ /* 0x000fc80000410000 */
[----:B------:R-:W0:Y:S02]  /*0e20*/  MUFU.EX2 R5, R7 ;  /* 0x0000000700057308 */ /* 0x000e240000000800 */
[----:B------:R1:W-:Y:S04]  /*0e30*/  @!P0 STL [R1+0xc0c], R10 ;  /* 0x000c0c0a01008387 */ /* 0x0003e80000100800 */
[----:B------:R1:W-:Y:S01]  /*0e40*/  @!P0 STL [R1+0xa0c], R4 ;  /* 0x000a0c0401008387 */ /* 0x0003e20000100800 */
[----:B0-----:R-:W-:Y:S01]  /*0e50*/  FFMA.FTZ R3, R6, R5, R3 ;  /* 0x0000000506037223 */ /* 0x001fe20000010003 */
[----:B-1----:R-:W-:-:S07]  /*0e60*/  IMAD.MOV.U32 R5, RZ, RZ, 0x7e ;  /* 0x0000007eff057424 */ /* 0x002fce00078e00ff */
.L_x_19594:
[----:B012-4-:R-:W-:-:S05]  /*0e70*/  IMAD R7, R5, 0x4, R8 ;  /* 0x0000000405077824 */ /* 0x017fca00078e0208 */
[----:B------:R-:W2:Y:S01]  /*0e80*/  LDL.64 R10, [R7+0x208] ;  /* 0x00020800070a7983 */ /* 0x000ea20000100a00 */
[----:B------:R-:W-:Y:S04]  /*0e90*/  BSSY.RECONVERGENT B2, `(.L_x_19573) ;  /* 0x0000019000027945 */ /* 0x000fe80003800200 */
[----:B------:R-:W-:Y:S01]  /*0ea0*/  BSSY.RELIABLE B3, `(.L_x_19574) ;  /* 0x0000011000037945 */ /* 0x000fe20003800100 */
[----:B--2---:R-:W-:-:S13]  /*0eb0*/  FSETP.GT.FTZ.AND P0, PT, R11, R10, PT ;  /* 0x0000000a0b00720b */ /* 0x004fda0003f14000 */
[----:B---3--:R-:W-:Y:S05]  /*0ec0*/  @!P0 BRA `(.L_x_19575) ;  /* 0x0000000000088947 */ /* 0x008fea0003800000 */
[----:B------:R0:W5:Y:S01]  /*0ed0*/  LDL R13, [R7+0x8] ;  /* 0x00000800070d7983 */ /* 0x0001620000100800 */
[----:B------:R-:W-:Y:S05]  /*0ee0*/  BRA `(.L_x_19576) ;  /* 0x0000000000307947 */ /* 0x000fea0003800000 */
.L_x_19575:
[----:B------:R-:W2:Y:S01]  /*0ef0*/  LDL R12, [R7+0x8] ;  /* 0x00000800070c7983 */ /* 0x000ea20000100800 */
        /* <DEDUP_REMOVED lines=10> */
[----:B------:R-:W-:-:S07]  /*0fa0*/  IMAD.MOV.U32 R13, RZ, RZ, R12 ;  /* 0x000000ffff0d7224 */ /* 0x000fce00078e000c */
.L_x_19576:
[----:B------:R-:W-:Y:S05]  /*0fb0*/  BSYNC.RELIABLE B3 ;  /* 0x0000000000037941 */ /* 0x000fea0003800100 */
.L_x_19574:
[----:B------:R-:W2:Y:S01]  /*0fc0*/  LDL R12, [R7+0xc] ;  /* 0x00000c00070c7983 */ /* 0x000ea20000100800 */
[----:B------:R-:W-:Y:S02]  /*0fd0*/  IMAD.MOV.U32 R15, RZ, RZ, R10 ;  /* 0x000000ffff0f7224 */ /* 0x000fe400078e000a */
[--C-:B------:R-:W-:Y:S02]  /*0fe0*/  IMAD.MOV.U32 R14, RZ, RZ, R11.reuse ;  /* 0x000000ffff0e7224 */ /* 0x100fe400078e000b */
[----:B------:R-:W-:-:S03]  /*0ff0*/  IMAD.MOV.U32 R10, RZ, RZ, R11 ;  /* 0x000000ffff0a7224 */ /* 0x000fc600078e000b */
[----:B------:R1:W-:Y:S04]  /*1000*/  STL.64 [R7+0x208], R14 ;  /* 0x0002080e07007387 */ /* 0x0003e80000100a00 */
[----:B--2--5:R1:W-:Y:S02]  /*1010*/  STL.64 [R7+0x8], R12 ;  /* 0x0000080c07007387 */ /* 0x0243e40000100a00 */
.L_x_19577:
[----:B------:R-:W-:Y:S05]  /*1020*/  BSYNC.RECONVERGENT B2 ;  /* 0x0000000000027941 */ /* 0x000fea0003800200 */
.L_x_19573:
[----:B-1----:R-:W2:Y:S01]  /*1030*/  LDL R14, [R7+0x204] ;  /* 0x00020400070e7983 */ /* 0x002ea20000100800 */
[----:B------:R-:W-:Y:S04]  /*1040*/  BSSY.RECONVERGENT B2, `(.L_x_19578) ;  /* 0x0000016000027945 */ /* 0x000fe80003800200 */
[----:B------:R-:W-:Y:S01]  /*1050*/  BSSY.RELIABLE B3, `(.L_x_19579) ;  /* 0x000000e000037945 */ /* 0x000fe20003800100 */
[----:B--2---:R-:W-:-:S13]  /*1060*/  FSETP.GT.FTZ.AND P0, PT, R10, R14, PT ;  /* 0x0000000e0a00720b */ /* 0x004fda0003f14000 */
[----:B------:R-:W-:Y:S05]  /*1070*/  @!P0 BRA `(.L_x_19580) ;  /* 0x0000000000088947 */ /* 0x000fea0003800000 */
[----:B------:R1:W5:Y:S01]  /*1080*/  LDL R6, [R7+0x4] ;  /* 0x0000040007067983 */ /* 0x0003620000100800 */
[----:B------:R-:W-:Y:S05]  /*1090*/  BRA `(.L_x_19581) ;  /* 0x0000000000247947 */ /* 0x000fea0003800000 */
.L_x_19580:
[----:B------:R-:W2:Y:S01]  /*10a0*/  LDL R16, [R7+0x4] ;  /* 0x0000040007107983 */ /* 0x000ea20000100800 */
        /* <DEDUP_REMOVED lines=8> */
.L_x_19581:
[----:B------:R-:W-:Y:S05]  /*1130*/  BSYNC.RELIABLE B3 ;  /* 0x0000000000037941 */ /* 0x000fea0003800100 */
.L_x_19579:
[----:B-----5:R-:W-:Y:S01]  /*1140*/  STL [R7+0x8], R6 ;  /* 0x0000080607007387 */ /* 0x020fe20000100800 */
[----:B------:R-:W-:-:S03]  /*1150*/  MOV R16, R12 ;  /* 0x0000000c00107202 */ /* 0x000fc60000000f00 */
[----:B------:R-:W-:Y:S04]  /*1160*/  STL [R7+0x204], R10 ;  /* 0x0002040a07007387 */ /* 0x000fe80000100800 */
[----:B------:R-:W-:Y:S04]  /*1170*/  STL [R7+0x4], R12 ;  /* 0x0000040c07007387 */ /* 0x000fe80000100800 */
[----:B------:R2:W-:Y:S02]  /*1180*/  STL [R7+0x208], R14 ;  /* 0x0002080e07007387 */ /* 0x0005e40000100800 */
[----:B--2---:R-:W-:-:S07]  /*1190*/  IMAD.MOV.U32 R14, RZ, RZ, R10 ;  /* 0x000000ffff0e7224 */ /* 0x004fce00078e000a */
.L_x_19582:
[----:B------:R-:W-:Y:S05]  /*11a0*/  BSYNC.RECONVERGENT B2 ;  /* 0x0000000000027941 */ /* 0x000fea0003800200 */
.L_x_19578:
[----:B------:R-:W2:Y:S01]  /*11b0*/  LDL R15, [R7+0x200] ;  /* 0x00020000070f7983 */ /* 0x000ea20000100800 */
[----:B------:R-:W-:Y:S04]  /*11c0*/  BSSY.RECONVERGENT B2, `(.L_x_19583) ;  /* 0x0000016000027945 */ /* 0x000fe80003800200 */
[----:B------:R-:W-:Y:S01]  /*11d0*/  BSSY.RELIABLE B3, `(.L_x_19584) ;  /* 0x0000010000037945 */ /* 0x000fe20003800100 */
[----:B--2---:R-:W-:-:S13]  /*11e0*/  FSETP.GT.FTZ.AND P0, PT, R14, R15, PT ;  /* 0x0000000f0e00720b */ /* 0x004fda0003f14000 */
[----:B------:R-:W-:Y:S05]  /*11f0*/  @!P0 BRA `(.L_x_19585) ;  /* 0x0000000000088947 */ /* 0x000fea0003800000 */
[----:B------:R2:W5:Y:S01]  /*1200*/  LDL R17, [R7] ;  /* 0x0000000007117983 */ /* 0x0005620000100800 */
[----:B------:R-:W-:Y:S05]  /*1210*/  BRA `(.L_x_19586) ;  /* 0x00000000002c7947 */ /* 0x000fea0003800000 */
.L_x_19585:
        /* <DEDUP_REMOVED lines=11> */
.L_x_19586:
[----:B------:R-:W-:Y:S05]  /*12d0*/  BSYNC.RELIABLE B3 ;  /* 0x0000000000037941 */ /* 0x000fea0003800100 */
.L_x_19584:
[----:B-----5:R-:W-:Y:S01]  /*12e0*/  STL.64 [R7], R16 ;  /* 0x0000001007007387 */ /* 0x020fe20000100a00 */
[----:B------:R-:W-:-:S03]  /*12f0*/  IMAD.MOV.U32 R9, RZ, RZ, R16 ;  /* 0x000000ffff097224 */ /* 0x000fc600078e0010 */
[----:B------:R3:W-:Y:S02]  /*1300*/  STL.64 [R7+0x200], R14 ;  /* 0x0002000e07007387 */ /* 0x0007e40000100a00 */
[----:B---3--:R-:W-:-:S07]  /*1310*/  IMAD.MOV.U32 R15, RZ, RZ, R14 ;  /* 0x000000ffff0f7224 */ /* 0x008fce00078e000e */
.L_x_19587:
[----:B------:R-:W-:Y:S05]  /*1320*/  BSYNC.RECONVERGENT B2 ;  /* 0x0000000000027941 */ /* 0x000fea0003800200 */
.L_x_19583:
        /* <DEDUP_REMOVED lines=9> */
[----:B------:R3:W5:Y:S01]  /*13c0*/  LDL R10, [R6+0x8] ;  /* 0x00000800060a7983 */ /* 0x0007620000100800 */
[----:B------:R-:W-:Y:S05]  /*13d0*/  BRA `(.L_x_19592) ;  /* 0x00000000002c7947 */ /* 0x000fea0003800000 */
.L_x_19591:
[----:B------:R-:W3:Y:S01]  /*13e0*/  LDL R14, [R6+0x8] ;  /* 0x00000800060e7983 */ /* 0x000ee20000100800 */
        /* <DEDUP_REMOVED lines=10> */
.L_x_19592:
[----:B------:R-:W-:Y:S05]  /*1490*/  BSYNC.RELIABLE B3 ;  /* 0x0000000000037941 */ /* 0x000fea0003800100 */
.L_x_19590:
[----:B------:R4:W-:Y:S04]  /*14a0*/  STL [R6+0x208], R15 ;  /* 0x0002080f06007387 */ /* 0x0009e80000100800 */
[----:B------:R-:W2:Y:S04]  /*14b0*/  LDL R9, [R7] ;  /* 0x0000000007097983 */ /* 0x000ea80000100800 */
[----:B--2---:R4:W-:Y:S04]  /*14c0*/  STL [R6+0x8], R9 ;  /* 0x0000080906007387 */ /* 0x0049e80000100800 */
[----:B------:R4:W-:Y:S04]  /*14d0*/  STL [R7+0x200], R12 ;  /* 0x0002000c07007387 */ /* 0x0009e80000100800 */
[----:B-----5:R4:W-:Y:S02]  /*14e0*/  STL [R7], R10 ;  /* 0x0000000a07007387 */ /* 0x0209e40000100800 */
.L_x_19593:
[----:B------:R-:W-:Y:S05]  /*14f0*/  BSYNC.RECONVERGENT B2 ;  /* 0x0000000000027941 */ /* 0x000fea0003800200 */
.L_x_19589:
[----:B------:R-:W-:Y:S01]  /*1500*/  IADD3 R5, PT, PT, R5, -0x4, RZ ;  /* 0xfffffffc05057810 */ /* 0x000fe20007ffe0ff */
[----:B------:R-:W-:Y:S06]  /*1510*/  BRA `(.L_x_19594) ;  /* 0xfffffff800547947 */ /* 0x000fec000383ffff */
.L_x_19588:
[----:B------:R-:W-:Y:S02]  /*1520*/  VIADD R4, R4, 0x40 ;  /* 0x0000004004047836 */ /* 0x000fe40000000000 */
[----:B------:R-:W-:-:S03]  /*1530*/  IMAD.MOV.U32 R9, RZ, RZ, R2 ;  /* 0x000000ffff097224 */ /* 0x000fc600078e0002 */
[----:B------:R-:W-:-:S13]  /*1540*/  ISETP.GE.AND P0, PT, R4, R0, PT ;  /* 0x000000000400720c */ /* 0x000fda0003f06270 */
[----:B------:R-:W-:Y:S05]  /*1550*/  @!P0 BRA `(.L_x_19595) ;  /* 0xfffffff400ec8947 */ /* 0x000fea000383ffff */
[----:B------:R-:W-:Y:S05]  /*1560*/  BSYNC.RECONVERGENT B1 ;  /* 0x0000000000017941 */ /* 0x000fea0003800200 */
.L_x_19572:
[----:B------:R3:W-:Y:S01]  /*1570*/  STL.64 [R1+0x808], R2 ;  /* 0x0008080201007387 */ /* 0x0007e20000100a00 */
[----:B------:R-:W-:Y:S05]  /*1580*/  BRA `(.L_x_19571) ;  /* 0x0000000800687947 */ /* 0x000fea0003800000 */
.L_x_19570:
[----:B------:R-:W-:-:S05]  /*1590*/  IMAD.IADD R5, R5, 0x1, R6 ;  /* 0x0000000105057824 */ /* 0x000fca00078e0206 */
[----:B------:R-:W-:-:S13]  /*15a0*/  ISETP.GE.AND P0, PT, R5, R0, PT ;  /* 0x000000000500720c */ /* 0x000fda0003f06270 */
[----:B------:R-:W-:Y:S05]  /*15b0*/  @P0 BRA `(.L_x_19571) ;  /* 0x00000008005c0947 */ /* 0x000fea0003800000 */
[----:B------:R-:W-:Y:S01]  /*15c0*/  UMOV UR4, URZ ;  /* 0x000000ff00047c82 */ /* 0x000fe20008000000 */
[----:B------:R-:W-:Y:S01]  /*15d0*/  BSSY.RECONVERGENT B1, `(.L_x_19596) ;  /* 0x0000094000017945 */ /* 0x000fe20003800200 */
[----:B------:R-:W-:Y:S02]  /*15e0*/  IMAD.MOV.U32 R9, RZ, RZ, -0x800001 ;  /* 0xff7fffffff097424 */ /* 0x000fe400078e00ff */
[----:B------:R-:W-:-:S07]  /*15f0*/  IMAD.U32 R3, RZ, RZ, UR4 ;  /* 0x00000004ff037e24 */ /* 0x000fce000f8e00ff */
.L_x_19619:
[----:B0-----:R-:W0:Y:S01]  /*1600*/  LDCU.64 UR4, c[0x0][0x388] ;  /* 0x00007100ff0477ac */ /* 0x001e220008000a00 */
[----:B-12---:R-:W-:Y:S01]  /*1610*/  SHF.R.S32.HI R7, RZ, 0x1f, R5 ;  /* 0x0000001fff077819 */ /* 0x006fe20000011405 */
[----:B------:R-:W-:Y:S01]  /*1620*/  IMAD.MOV.U32 R10, RZ, RZ, RZ ;  /* 0x000000ffff0a7224 */ /* 0x000fe200078e00ff */
[----:B------:R-:W-:-:S04]  /*1630*/  IADD3 R2, P1, PT, R4, R5, RZ ;  /* 0x0000000504027210 */ /* 0x000fc80007f3e0ff */
[----:B------:R-:W-:Y:S02]  /*1640*/  LEA.HI.X.SX32 R7, R4, R7, 0x1, P1 ;  /* 0x0000000704077211 */ /* 0x000fe400008f0eff */
[----:B0-----:R-:W-:-:S04]  /*1650*/  ISETP.NE.U32.AND P0, PT, RZ, UR4, PT ;  /* 0x00000004ff007c0c */ /* 0x001fc8000bf05070 */
[----:B------:R-:W-:Y:S01]  /*1660*/  ISETP.NE.AND.EX P0, PT, RZ, UR5, PT, P0 ;  /* 0x00000005ff007c0c */ /* 0x000fe2000bf05300 */
[----:B------:R-:W0:-:S12]  /*1670*/  LDCU.64 UR4, c[0x0][0x380] ;  /* 0x00007000ff0477ac */ /* 0x000e180008000a00 */
[----:B------:R-:W1:Y:S01]  /*1680*/  @P0 LDC.64 R12, c[0x0][0x388] ;  /* 0x0000e200ff0c0b82 */ /* 0x000e620000000a00 */
[----:B0-----:R-:W-:-:S04]  /*1690*/  LEA R14, P1, R2, UR4, 0x2 ;  /* 0x00000004020e7c11 */ /* 0x001fc8000f8210ff */
[----:B------:R-:W-:Y:S02]  /*16a0*/  LEA.HI.X R15, R2, UR5, R7, 0x2, P1 ;  /* 0x00000005020f7c11 */ /* 0x000fe400088f1407 */
[----:B------:R-:W2:Y:S04]  /*16b0*/  LDL R7, [R1+0xc0c] ;  /* 0x000c0c0001077983 */ /* 0x000ea80000100800 */
[----:B------:R-:W3:Y:S04]  /*16c0*/  LDG.E.CONSTANT R15, desc[UR8][R14.64] ;  /* 0x000000080e0f7981 */ /* 0x000ee8000c1e9900 */
[----:B------:R-:W4:Y:S01]  /*16d0*/  LDL R2, [R1+0xa0c] ;  /* 0x000a0c0001027983 */ /* 0x000f220000100800 */
[----:B-1----:R-:W-:-:S05]  /*16e0*/  @P0 IMAD.WIDE R12, R5, 0x4, R12 ;  /* 0x00000004050c0825 */ /* 0x002fca00078e020c */
[----:B------:R-:W3:Y:S02]  /*16f0*/  @P0 LDG.E.CONSTANT R10, desc[UR8][R12.64] ;  /* 0x000000080c0a0981 */ /* 0x000ee4000c1e9900 */
[----:B---3--:R-:W-:-:S05]  /*1700*/  FADD.FTZ R10, R15, R10 ;  /* 0x0000000a0f0a7221 */ /* 0x008fca0000010000 */
[CC--:B--2---:R-:W-:Y:S02]  /*1710*/  FSETP.GT.FTZ.AND P1, PT, R10.reuse, R7.reuse, PT ;  /* 0x000000070a00720b */ /* 0x0c4fe40003f34000 */
[----:B------:R-:W-:Y:S02]  /*1720*/  FSETP.NEU.FTZ.AND P0, PT, R10, R7, PT ;  /* 0x000000070a00720b */ /* 0x000fe40003f1d000 */
[----:B------:R-:W-:Y:S02]  /*1730*/  FSETP.GT.FTZ.AND P2, PT, R9, R10, PT ;  /* 0x0000000a0900720b */ /* 0x000fe40003f54000 */
[----:B----4-:R-:W-:Y:S02]  /*1740*/  ISETP.EQ.OR P1, PT, R2, -0x1, P1 ;  /* 0xffffffff0200780c */ /* 0x010fe40000f22670 */
[----:B------:R-:W-:Y:S02]  /*1750*/  ISETP.GE.OR P0, PT, R5, R2, P0 ;  /* 0x000000020500720c */ /* 0x000fe40000706670 */
[----:B------:R-:W-:-:S02]  /*1760*/  FSEL R7, R10, R9, P2 ;  /* 0x000000090a077208 */ /* 0x000fc40001000000 */
[----:B------:R-:W-:Y:S02]  /*1770*/  PLOP3.LUT P0, PT, P1, P0, PT, 0x8, 0x80 ;  /* 0x000000000080781c */ /* 0x000fe40000f00170 */
[----:B------:R-:W-:-:S05]  /*1780*/  FSEL R2, R9, R10, P2 ;  /* 0x0000000a09027208 */ /* 0x000fca0001000000 */
[----:B------:R-:W-:-:S04]  /*1790*/  FADD.FTZ R7, -R2, R7 ;  /* 0x0000000702077221 */ /* 0x000fc80000010100 */
[----:B------:R-:W-:Y:S02]  /*17a0*/  FMUL.FTZ R7, R7, 1.4426950216293334961 ;  /* 0x3fb8aa3b07077820 */ /* 0x000fe40000410000 */
[----:B------:R0:W-:Y:S04]  /*17b0*/  @!P0 STL [R1+0xc0c], R10 ;  /* 0x000c0c0a01008387 */ /* 0x0001e80000100800 */
[----:B------:R0:W-:Y:S01]  /*17c0*/  @!P0 STL [R1+0xa0c], R5 ;  /* 0x000a0c0501008387 */ /* 0x0001e20000100800 */
[----:B------:R-:W1:Y:S01]  /*17d0*/  MUFU.EX2 R7, R7 ;  /* 0x0000000700077308 */ /* 0x000e620000000800 */
[C---:B------:R-:W-:Y:S02]  /*17e0*/  FSEL R6, R3.reuse, 1, !P2 ;  /* 0x3f80000003067808 */ /* 0x040fe40005000000 */
[----:B------:R-:W-:-:S05]  /*17f0*/  FSEL R3, R3, 1, P2 ;  /* 0x3f80000003037808 */ /* 0x000fca0001000000 */
[----:B-1----:R-:W-:Y:S01]  /*1800*/  FFMA.FTZ R3, R6, R7, R3 ;  /* 0x0000000706037223 */ /* 0x002fe20000010003 */
[----:B0-----:R-:W-:-:S07]  /*1810*/  IMAD.MOV.U32 R6, RZ, RZ, 0x7e ;  /* 0x0000007eff067424 */ /* 0x001fce00078e00ff */
.L_x_19618:
[----:B012-4-:R-:W-:-:S05]  /*1820*/  IMAD R7, R6, 0x4, R8 ;  /* 0x0000000406077824 */ /* 0x017fca00078e0208 */
[----:B---3--:R-:W2:Y:S01]  /*1830*/  LDL.64 R10, [R7+0x208] ;  /* 0x00020800070a7983 */ /* 0x008ea20000100a00 */
[----:B------:R-:W-:Y:S04]  /*1840*/  BSSY.RECONVERGENT B2, `(.L_x_19597) ;  /* 0x0000019000027945 */ /* 0x000fe80003800200 */
[----:B------:R-:W-:Y:S01]  /*1850*/  BSSY.RELIABLE B3, `(.L_x_19598) ;  /* 0x0000011000037945 */ /* 0x000fe20003800100 */
[----:B--2---:R-:W-:-:S13]  /*1860*/  FSETP.GT.FTZ.AND P0, PT, R11, R10, PT ;  /* 0x0000000a0b00720b */ /* 0x004fda0003f14000 */
[----:B------:R-:W-:Y:S05]  /*1870*/  @!P0 BRA `(.L_x_19599) ;  /* 0x0000000000088947 */ /* 0x000fea0003800000 */
[----:B------:R0:W5:Y:S01]  /*1880*/  LDL R13, [R7+0x8] ;  /* 0x00000800070d7983 */ /* 0x0001620000100800 */
[----:B------:R-:W-:Y:S05]  /*1890*/  BRA `(.L_x_19600) ;  /* 0x0000000000307947 */ /* 0x000fea0003800000 */
.L_x_19599:
        /* <DEDUP_REMOVED lines=12> */
.L_x_19600:
[----:B------:R-:W-:Y:S05]  /*1960*/  BSYNC.RELIABLE B3 ;  /* 0x0000000000037941 */ /* 0x000fea0003800100 */
.L_x_19598:
[----:B------:R-:W2:Y:S01]  /*1970*/  LDL R12, [R7+0xc] ;  /* 0x00000c00070c7983 */ /* 0x000ea20000100800 */
[----:B------:R-:W-:Y:S02]  /*1980*/  IMAD.MOV.U32 R15, RZ, RZ, R10 ;  /* 0x000000ffff0f7224 */ /* 0x000fe400078e000a */
[--C-:B------:R-:W-:Y:S02]  /*1990*/  IMAD.MOV.U32 R14, RZ, RZ, R11.reuse ;  /* 0x000000ffff0e7224 */ /* 0x100fe400078e000b */
[----:B------:R-:W-:-:S03]  /*19a0*/  IMAD.MOV.U32 R10, RZ, RZ, R11 ;  /* 0x000000ffff0a7224 */ /* 0x000fc600078e000b */
[----:B------:R1:W-:Y:S04]  /*19b0*/  STL.64 [R7+0x208], R14 ;  /* 0x0002080e07007387 */ /* 0x0003e80000100a00 */
[----:B--2--5:R1:W-:Y:S02]  /*19c0*/  STL.64 [R7+0x8], R12 ;  /* 0x0000080c07007387 */ /* 0x0243e40000100a00 */
.L_x_19601:
[----:B------:R-:W-:Y:S05]  /*19d0*/  BSYNC.RECONVERGENT B2 ;  /* 0x0000000000027941 */ /* 0x000fea0003800200 */
.L_x_19597:
[----:B-1----:R-:W2:Y:S01]  /*19e0*/  LDL R14, [R7+0x204] ;  /* 0x00020400070e7983 */ /* 0x002ea20000100800 */
[----:B------:R-:W-:Y:S04]  /*19f0*/  BSSY.RECONVERGENT B2, `(.L_x_19602) ;  /* 0x0000016000027945 */ /* 0x000fe80003800200 */
[----:B------:R-:W-:Y:S01]  /*1a00*/  BSSY.RELIABLE B3, `(.L_x_19603) ;  /* 0x000000e000037945 */ /* 0x000fe20003800100 */
[----:B--2---:R-:W-:-:S13]  /*1a10*/  FSETP.GT.FTZ.AND P0, PT, R10, R14, PT ;  /* 0x0000000e0a00720b */ /* 0x004fda0003f14000 */
[----:B------:R-:W-:Y:S05]  /*1a20*/  @!P0 BRA `(.L_x_19604) ;  /* 0x0000000000088947 */ /* 0x000fea0003800000 */
[----:B------:R1:W5:Y:S01]  /*1a30*/  LDL R16, [R7+0x4] ;  /* 0x0000040007107983 */ /* 0x0003620000100800 */
[----:B------:R-:W-:Y:S05]  /*1a40*/  BRA `(.L_x_19605) ;  /* 0x0000000000247947 */ /* 0x000fea0003800000 */
.L_x_19604:
        /* <DEDUP_REMOVED lines=9> */
.L_x_19605:
[----:B------:R-:W-:Y:S05]  /*1ae0*/  BSYNC.RELIABLE B3 ;  /* 0x0000000000037941 */ /* 0x000fea0003800100 */
.L_x_19603:
[----:B-----5:R-:W-:Y:S01]  /*1af0*/  STL [R7+0x8], R16 ;  /* 0x0000081007007387 */ /* 0x020fe20000100800 */
[----:B------:R-:W-:-:S03]  /*1b00*/  IMAD.MOV.U32 R18, RZ, RZ, R12 ;  /* 0x000000ffff127224 */ /* 0x000fc600078e000c */
[----:B------:R-:W-:Y:S04]  /*1b10*/  STL [R7+0x204], R10 ;  /* 0x0002040a07007387 */ /* 0x000fe80000100800 */
[----:B------:R-:W-:Y:S04]  /*1b20*/  STL [R7+0x4], R12 ;  /* 0x0000040c07007387 */ /* 0x000fe80000100800 */
[----:B------:R2:W-:Y:S02]  /*1b30*/  STL [R7+0x208], R14 ;  /* 0x0002080e07007387 */ /* 0x0005e40000100800 */
[----:B--2---:R-:W-:-:S07]  /*1b40*/  IMAD.MOV.U32 R14, RZ, RZ, R10 ;  /* 0x000000ffff0e7224 */ /* 0x004fce00078e000a */
.L_x_19606:
[----:B------:R-:W-:Y:S05]  /*1b50*/  BSYNC.RECONVERGENT B2 ;  /* 0x0000000000027941 */ /* 0x000fea0003800200 */
.L_x_19602:
[----:B------:R-:W2:Y:S01]  /*1b60*/  LDL R15, [R7+0x200] ;  /* 0x00020000070f7983 */ /* 0x000ea20000100800 */
[----:B------:R-:W-:Y:S04]  /*1b70*/  BSSY.RECONVERGENT B2, `(.L_x_19607) ;  /* 0x0000016000027945 */ /* 0x000fe80003800200 */
[----:B------:R-:W-:Y:S01]  /*1b80*/  BSSY.RELIABLE B3, `(.L_x_19608) ;  /* 0x0000010000037945 */ /* 0x000fe20003800100 */
[----:B--2---:R-:W-:-:S13]  /*1b90*/  FSETP.GT.FTZ.AND P0, PT, R14, R15, PT ;  /* 0x0000000f0e00720b */ /* 0x004fda0003f14000 */
[----:B------:R-:W-:Y:S05]  /*1ba0*/  @!P0 BRA `(.L_x_19609) ;  /* 0x0000000000088947 */ /* 0x000fea0003800000 */
[----:B------:R2:W5:Y:S01]  /*1bb0*/  LDL R19, [R7] ;  /* 0x0000000007137983 */ /* 0x0005620000100800 */
[----:B------:R-:W-:Y:S05]  /*1bc0*/  BRA `(.L_x_19610) ;  /* 0x00000000002c7947 */ /* 0x000fea0003800000 */
.L_x_19609:
        /* <DEDUP_REMOVED lines=11> */
.L_x_19610:
[----:B------:R-:W-:Y:S05]  /*1c80*/  BSYNC.RELIABLE B3 ;  /* 0x0000000000037941 */ /* 0x000fea0003800100 */
.L_x_19608:
[----:B-----5:R-:W-:Y:S01]  /*1c90*/  STL.64 [R7], R18 ;  /* 0x0000001207007387 */ /* 0x020fe20000100a00 */
[----:B------:R-:W-:-:S03]  /*1ca0*/  MOV R9, R18 ;  /* 0x0000001200097202 */ /* 0x000fc60000000f00 */
[----:B------:R3:W-:Y:S02]  /*1cb0*/  STL.64 [R7+0x200], R14 ;  /* 0x0002000e07007387 */ /* 0x0007e40000100a00 */
[----:B---3--:R-:W-:-:S07]  /*1cc0*/  IMAD.MOV.U32 R15, RZ, RZ, R14 ;  /* 0x000000ffff0f7224 */ /* 0x008fce00078e000e */
.L_x_19611:
[----:B------:R-:W-:Y:S05]  /*1cd0*/  BSYNC.RECONVERGENT B2 ;  /* 0x0000000000027941 */ /* 0x000fea0003800200 */
.L_x_19607:
        /* <DEDUP_REMOVED lines=11> */
.L_x_19615:
        /* <DEDUP_REMOVED lines=11> */
.L_x_19616:
[----:B------:R-:W-:Y:S05]  /*1e40*/  BSYNC.RELIABLE B3 ;  /* 0x0000000000037941 */ /* 0x000fea0003800100 */
.L_x_19614:
[----:B------:R4:W-:Y:S04]  /*1e50*/  STL [R10+0x208], R15 ;  /* 0x0002080f0a007387 */ /* 0x0009e80000100800 */
[----:B------:R-:W2:Y:S04]  /*1e60*/  LDL R9, [R7] ;  /* 0x0000000007097983 */ /* 0x000ea80000100800 */
[----:B--2---:R4:W-:Y:S04]  /*1e70*/  STL [R10+0x8], R9 ;  /* 0x000008090a007387 */ /* 0x0049e80000100800 */
[----:B------:R4:W-:Y:S04]  /*1e80*/  STL [R7+0x200], R14 ;  /* 0x0002000e07007387 */ /* 0x0009e80000100800 */
[----:B-----5:R4:W-:Y:S02]  /*1e90*/  STL [R7], R12 ;  /* 0x0000000c07007387 */ /* 0x0209e40000100800 */
.L_x_19617:
[----:B------:R-:W-:Y:S05]  /*1ea0*/  BSYNC.RECONVERGENT B2 ;  /* 0x0000000000027941 */ /* 0x000fea0003800200 */
.L_x_19613:
[----:B------:R-:W-:Y:S01]  /*1eb0*/  VIADD R6, R6, 0xfffffffc ;  /* 0xfffffffc06067836 */ /* 0x000fe20000000000 */
[----:B------:R-:W-:Y:S06]  /*1ec0*/  BRA `(.L_x_19618) ;  /* 0xfffffff800547947 */ /* 0x000fec000383ffff */
.L_x_19612:
[----:B------:R-:W-:Y:S02]  /*1ed0*/  VIADD R5, R5, 0x40 ;  /* 0x0000004005057836 */ /* 0x000fe40000000000 */
[----:B------:R-:W-:-:S03]  /*1ee0*/  IMAD.MOV.U32 R9, RZ, RZ, R2 ;  /* 0x000000ffff097224 */ /* 0x000fc600078e0002 */
[----:B------:R-:W-:-:S13]  /*1ef0*/  ISETP.GE.AND P0, PT, R5, R0, PT ;  /* 0x000000000500720c */ /* 0x000fda0003f06270 */
[----:B------:R-:W-:Y:S05]  /*1f00*/  @!P0 BRA `(.L_x_19619) ;  /* 0xfffffff400bc8947 */ /* 0x000fea000383ffff */
[----:B------:R-:W-:Y:S05]  /*1f10*/  BSYNC.RECONVERGENT B1 ;  /* 0x0000000000017941 */ /* 0x000fea0003800200 */
.L_x_19596:
[----:B------:R4:W-:Y:S02]  /*1f20*/  STL.64 [R1+0x808], R2 ;  /* 0x0008080201007387 */ /* 0x0009e40000100a00 */
.L_x_19571:
[----:B------:R-:W-:Y:S05]  /*1f30*/  BSYNC.RECONVERGENT B0 ;  /* 0x0000000000007941 */ /* 0x000fea0003800200 */
.L_x_19569:
[----:B------:R-:W-:Y:S05]  /*1f40*/  WARPSYNC.ALL ;  /* 0x0000000000007948 */ /* 0x000fea0003800000 */
[----:B------:R-:W3:Y:S04]  /*1f50*/  LDL.64 R4, [R1+0x810] ;  /* 0x0008100001047983 */ /* 0x000ee80000100a00 */
[----:B------:R-:W4:Y:S04]  /*1f60*/  LDL.64 R30, [R1+0x898] ;  /* 0x00089800011e7983 */ /* 0x000f280000100a00 */
[----:B012---:R-:W2:Y:S04]  /*1f70*/  LDL.64 R6, [R1+0x838] ;  /* 0x0008380001067983 */ /* 0x007ea80000100a00 */
        /* <DEDUP_REMOVED lines=71> */
[----:B------:R-:W2:Y:S01]  /*23f0*/  LDL.64 R154, [R1+0xa88] ;  /* 0x000a8800019a7983 */ /* 0x000ea20000100a00 */
[----:B---3--:R-:W-:-:S03]  /*2400*/  IMAD.MOV.U32 R194, RZ, RZ, R4 ;  /* 0x000000ffffc27224 */ /* 0x008fc600078e0004 */
[----:B------:R0:W-:Y:S01]  /*2410*/  STL.64 [R1+0x1030], R4 ;  /* 0x0010300401007387 */ /* 0x0001e20000100a00 */
[----:B------:R-:W-:-:S03]  /*2420*/  MOV R195, R5 ;  /* 0x0000000500c37202 */ /* 0x000fc60000000f00 */
[----:B------:R-:W3:Y:S04]  /*2430*/  LDL.64 R156, [R1+0xa90] ;  /* 0x000a9000019c7983 */ /* 0x000ee80000100a00 */
[----:B------:R-:W3:Y:S04]  /*2440*/  LDL.64 R158, [R1+0xa98] ;  /* 0x000a9800019e7983 */ /* 0x000ee80000100a00 */
[----:B0-----:R-:W4:Y:S04]  /*2450*/  LDL.64 R4, [R1+0x818] ;  /* 0x0008180001047983 */ /* 0x001f280000100a00 */
        /* <DEDUP_REMOVED lines=18> */
[----:B------:R0:W-:Y:S01]  /*2580*/  STL.64 [R1+0x1028], R4 ;  /* 0x0010280401007387 */ /* 0x0001e20000100a00 */
[----:B------:R-:W-:-:S03]  /*2590*/  IMAD.MOV.U32 R197, RZ, RZ, R5 ;  /* 0x000000ffffc57224 */ /* 0x000fc600078e0005 */
[----:B0-----:R-:W4:Y:S02]  /*25a0*/  LDL.64 R4, [R1+0x820] ;  /* 0x0008200001047983 */ /* 0x001f240000100a00 */
[----:B----4-:R-:W-:Y:S02]  /*25b0*/  IMAD.MOV.U32 R198, RZ, RZ, R4 ;  /* 0x000000ffffc67224 */ /* 0x010fe400078e0004 */
[----:B------:R0:W-:Y:S01]  /*25c0*/  STL.64 [R1+0x1020], R4 ;  /* 0x0010200401007387 */ /* 0x0001e20000100a00 */
[----:B------:R-:W-:-:S03]  /*25d0*/  IMAD.MOV.U32 R193, RZ, RZ, R5 ;  /* 0x000000ffffc17224 */ /* 0x000fc600078e0005 */
[----:B0-----:R-:W4:Y:S04]  /*25e0*/  LDL.64 R4, [R1+0x828] ;  /* 0x0008280001047983 */ /* 0x001f280000100a00 */
[----:B------:R-:W-:Y:S04]  /*25f0*/  SHFL.DOWN PT, R199, R193, 0x1, 0x1f ;  /* 0x08201f00c1c77f89 */ /* 0x000fe800000e0000 */
[----:B------:R-:W-:Y:S04]  /*2600*/  SHFL.DOWN PT, R194, R194, 0x1, 0x1f ;  /* 0x08201f00c2c27f89 */ /* 0x000fe800000e0000 */
[----:B------:R-:W0:Y:S04]  /*2610*/  SHFL.DOWN PT, R195, R195, 0x1, 0x1f ;  /* 0x08201f00c3c37f89 */ /* 0x000e2800000e0000 */
[----:B------:R-:W-:Y:S04]  /*2620*/  SHFL.DOWN PT, R196, R196, 0x1, 0x1f ;  /* 0x08201f00c4c47f89 */ /* 0x000fe800000e0000 */
[----:B------:R-:W1:Y:S04]  /*2630*/  SHFL.DOWN PT, R197, R197, 0x1, 0x1f ;  /* 0x08201f00c5c57f89 */ /* 0x000e6800000e0000 */
[----:B------:R-:W2:Y:S04]  /*2640*/  SHFL.DOWN PT, R198, R198, 0x1, 0x1f ;  /* 0x08201f00c6c67f89 */ /* 0x000ea800000e0000 */
[----:B0-----:R0:W-:Y:S04]  /*2650*/  STL.64 [R1+0x408], R194 ;  /* 0x000408c201007387 */ /* 0x0011e80000100a00 */
[----:B0-----:R-:W3:Y:S01]  /*2660*/  LDL.64 R194, [R1+0xb28] ;  /* 0x000b280001c27983 */ /* 0x001ee20000100a00 */
[----:B----4-:R-:W-:-:S03]  /*2670*/  IMAD.MOV.U32 R192, RZ, RZ, R4 ;  /* 0x000000ffffc07224 */ /* 0x010fc600078e0004 */
[----:B------:R0:W-:Y:S01]  /*2680*/  STL.64 [R1+0x1018], R4 ;  /* 0x0010180401007387 */ /* 0x0001e20000100a00 */
[----:B------:R-:W-:-:S03]  /*2690*/  IMAD.MOV.U32 R0, RZ, RZ, R5 ;  /* 0x000000ffff007224 */ /* 0x000fc600078e0005 */
[----:B0-----:R-:W4:Y:S04]  /*26a0*/  LDL.64 R4, [R1+0x830] ;  /* 0x0008300001047983 */ /* 0x001f280000100a00 */
[----:B------:R0:W-:Y:S04]  /*26b0*/  SHFL.DOWN PT, R200, R192, 0x1, 0x1f ;  /* 0x08201f00c0c87f89 */ /* 0x0001e800000e0000 */
[----:B0-----:R-:W3:Y:S04]  /*26c0*/  LDL.64 R192, [R1+0xb20] ;  /* 0x000b200001c07983 */ /* 0x001ee80000100a00 */
[----:B-1----:R0:W-:Y:S04]  /*26d0*/  STL.64 [R1+0x410], R196 ;  /* 0x000410c401007387 */ /* 0x0021e80000100a00 */
[----:B--2---:R-:W-:Y:S04]  /*26e0*/  STL.64 [R1+0x418], R198 ;  /* 0x000418c601007387 */ /* 0x004fe80000100a00 */
[----:B------:R-:W1:Y:S04]  /*26f0*/  SHFL.DOWN PT, R201, R0, 0x1, 0x1f ;  /* 0x08201f0000c97f89 */ /* 0x000e6800000e0000 */
[----:B0-----:R-:W2:Y:S04]  /*2700*/  LDL.64 R196, [R1+0xb30] ;  /* 0x000b300001c47983 */ /* 0x001ea80000100a00 */
[----:B------:R-:W-:Y:S04]  /*2710*/  SHFL.DOWN PT, R198, R30, 0x1, 0x1f ;  /* 0x08201f001ec67f89 */ /* 0x000fe800000e0000 */
[----:B------:R-:W0:Y:S04]  /*2720*/  SHFL.DOWN PT, R199, R31, 0x1, 0x1f ;  /* 0x08201f001fc77f89 */ /* 0x000e2800000e0000 */
[----:B------:R-:W-:Y:S04]  /*2730*/  SHFL.DOWN PT, R204, R6, 0x1, 0x1f ;  /* 0x08201f0006cc7f89 */ /* 0x000fe800000e0000 */
[----:B------:R-:W0:Y:S04]  /*2740*/  SHFL.DOWN PT, R205, R7, 0x1, 0x1f ;  /* 0x08201f0007cd7f89 */ /* 0x000e2800000e0000 */
[----:B-1----:R-:W-:Y:S04]  /*2750*/  STL.64 [R1+0x420], R200 ;  /* 0x000420c801007387 */ /* 0x002fe80000100a00 */
[----:B------:R-:W-:Y:S04]  /*2760*/  SHFL.DOWN PT, R200, R32, 0x1, 0x1f ;  /* 0x08201f0020c87f89 */ /* 0x000fe800000e0000 */
[----:B------:R-:W1:Y:S04]  /*2770*/  SHFL.DOWN PT, R201, R33, 0x1, 0x1f ;  /* 0x08201f0021c97f89 */ /* 0x000e6800000e0000 */
[----:B0-----:R0:W-:Y:S04]  /*2780*/  STL.64 [R1+0x490], R198 ;  /* 0x000490c601007387 */ /* 0x0011e80000100a00 */
[----:B0-----:R-:W2:Y:S04]  /*2790*/  LDL.64 R198, [R1+0xb38] ;  /* 0x000b380001c67983 */ /* 0x001ea80000100a00 */
[----:B------:R-:W-:Y:S04]  /*27a0*/  STL.64 [R1+0x430], R204 ;  /* 0x000430cc01007387 */ /* 0x000fe80000100a00 */
[----:B-1----:R0:W-:Y:S04]  /*27b0*/  STL.64 [R1+0x498], R200 ;  /* 0x000498c801007387 */ /* 0x0021e80000100a00 */
[----:B------:R-:W-:Y:S04]  /*27c0*/  SHFL.DOWN PT, R206, R8, 0x1, 0x1f ;  /* 0x08201f0008ce7f89 */ /* 0x000fe800000e0000 */
[----:B------:R-:W1:Y:S04]  /*27d0*/  SHFL.DOWN PT, R207, R9, 0x1, 0x1f ;  /* 0x08201f0009cf7f89 */ /* 0x000e6800000e0000 */
[----:B------:R-:W-:Y:S04]  /*27e0*/  SHFL.DOWN PT, R208, R10, 0x1, 0x1f ;  /* 0x08201f000ad07f89 */ /* 0x000fe800000e0000 */
[----:B------:R-:W1:Y:S04]  /*27f0*/  SHFL.DOWN PT, R209, R11, 0x1, 0x1f ;  /* 0x08201f000bd17f89 */ /* 0x000e6800000e0000 */
[----:B------:R-:W-:Y:S04]  /*2800*/  SHFL.DOWN PT, R204, R36, 0x1, 0x1f ;  /* 0x08201f0024cc7f89 */ /* 0x000fe800000e0000 */
[----:B------:R-:W1:Y:S04]  /*2810*/  SHFL.DOWN PT, R205, R37, 0x1, 0x1f ;  /* 0x08201f0025cd7f89 */ /* 0x000e6800000e0000 */
[----:B0-----:R-:W2:Y:S04]  /*2820*/  LDL.64 R200, [R1+0xb40] ;  /* 0x000b400001c87983 */ /* 0x001ea80000100a00 */
[----:B-1----:R-:W-:Y:S04]  /*2830*/  STL.64 [R1+0x438], R206 ;  /* 0x000438ce01007387 */ /* 0x002fe80000100a00 */
[----:B------:R-:W-:Y:S04]  /*2840*/  SHFL.DOWN PT, R210, R12, 0x1, 0x1f ;  /* 0x08201f000cd27f89 */ /* 0x000fe800000e0000 */
[----:B------:R-:W-:Y:S04]  /*2850*/  STL.64 [R1+0x440], R208 ;  /* 0x000440d001007387 */ /* 0x000fe80000100a00 */
        /* <DEDUP_REMOVED lines=22> */
[----:B0-----:R-:W-:Y:S04]  /*29c0*/  STL.64 [R1+0x448], R210 ;  /* 0x000448d201007387 */ /* 0x001fe80000100a00 */
[----:B-1----:R-:W-:Y:S04]  /*29d0*/  STL.64 [R1+0x450], R212 ;  /* 0x000450d401007387 */ /* 0x002fe80000100a00 */
[----:B------:R-:W-:Y:S04]  /*29e0*/  STL.64 [R1+0x4b0], R206 ;  /* 0x0004b0ce01007387 */ /* 0x000fe80000100a00 */
[----:B------:R-:W-:Y:S04]  /*29f0*/  STL.64 [R1+0x4b8], R208 ;  /* 0x0004b8d001007387 */ /* 0x000fe80000100a00 */
[----:B----4-:R-:W-:Y:S04]  /*2a00*/  SHFL.DOWN PT, R202, R4, 0x1, 0x1f ;  /* 0x08201f0004ca7f89 */ /* 0x010fe800000e0000 */
[----:B------:R-:W0:Y:S04]  /*2a10*/  SHFL.DOWN PT, R203, R5, 0x1, 0x1f ;  /* 0x08201f0005cb7f89 */ /* 0x000e2800000e0000 */
[----:B0-----:R-:W-:Y:S04]  /*2a20*/  STL.64 [R1+0x428], R202 ;  /* 0x000428ca01007387 */ /* 0x001fe80000100a00 */
[----:B------:R-:W-:Y:S04]  /*2a30*/  SHFL.DOWN PT, R202, R34, 0x1, 0x1f ;  /* 0x08201f0022ca7f89 */ /* 0x000fe800000e0000 */
[----:B------:R-:W0:Y:S04]  /*2a40*/  SHFL.DOWN PT, R203, R35, 0x1, 0x1f ;  /* 0x08201f0023cb7f89 */ /* 0x000e2800000e0000 */
[----:B0-----:R0:W-:Y:S04]  /*2a50*/  STL.64 [R1+0x4a0], R202 ;  /* 0x0004a0ca01007387 */ /* 0x0011e80000100a00 */
[----:B0-----:R-:W4:Y:S04]  /*2a60*/  LDL.64 R202, [R1+0xb48] ;  /* 0x000b480001ca7983 */ /* 0x001f280000100a00 */
[----:B------:R0:W-:Y:S04]  /*2a70*/  STL.64 [R1+0x530], R204 ;  /* 0x000530cc01007387 */ /* 0x0001e80000100a00 */
[----:B------:R-:W-:Y:S04]  /*2a80*/  SHFL.DOWN PT, R214, R16, 0x1, 0x1f ;  /* 0x08201f0010d67f89 */ /* 0x000fe800000e0000 */
[----:B------:R-:W1:Y:S04]  /*2a90*/  SHFL.DOWN PT, R215, R17, 0x1, 0x1f ;  /* 0x08201f0011d77f89 */ /* 0x000e6800000e0000 */
[----:B------:R-:W-:Y:S04]  /*2aa0*/  SHFL.DOWN PT, R210, R42, 0x1, 0x1f ;  /* 0x08201f002ad27f89 */ /* 0x000fe800000e0000 */
[----:B------:R-:W3:Y:S04]  /*2ab0*/  SHFL.DOWN PT, R211, R43, 0x1, 0x1f ;  /* 0x08201f002bd37f89 */ /* 0x000ee800000e0000 */
[----:B------:R-:W-:Y:S04]  /*2ac0*/  SHFL.DOWN PT, R212, R44, 0x1, 0x1f ;  /* 0x08201f002cd47f89 */ /* 0x000fe800000e0000 */
[----:B------:R-:W2:Y:S04]  /*2ad0*/  SHFL.DOWN PT, R213, R45, 0x1, 0x1f ;  /* 0x08201f002dd57f89 */ /* 0x000ea800000e0000 */
[----:B------:R-:W-:Y:S04]  /*2ae0*/  SHFL.DOWN PT, R206, R72, 0x1, 0x1f ;  /* 0x08201f0048ce7f89 */ /* 0x000fe800000e0000 */
[----:B------:R-:W2:Y:S04]  /*2af0*/  SHFL.DOWN PT, R207, R73, 0x1, 0x1f ;  /* 0x08201f0049cf7f89 */ /* 0x000ea800000e0000 */
[----:B------:R-:W-:Y:S04]  /*2b00*/  SHFL.DOWN PT, R208, R74, 0x1, 0x1f ;  /* 0x08201f004ad07f89 */ /* 0x000fe800000e0000 */
[----:B------:R-:W2:Y:S04]  /*2b10*/  SHFL.DOWN PT, R209, R75, 0x1, 0x1f ;  /* 0x08201f004bd17f89 */ /* 0x000ea800000e0000 */
[----:B0-----:R-:W4:Y:S04]  /*2b20*/  LDL.64 R204, [R1+0xb50] ;  /* 0x000b500001cc7983 */ /* 0x001f280000100a00 */
        /* <DEDUP_REMOVED lines=26> */
[----:B-1----:R-:W-:Y:S04]  /*2cd0*/  STL.64 [R1+0x458], R214 ;  /* 0x000458d601007387 */ /* 0x002fe80000100a00 */
[----:B------:R-:W-:Y:S04]  /*2ce0*/  SHFL.DOWN PT, R236, R68, 0x1, 0x1f ;  /* 0x08201f0044ec7f89 */ /* 0x000fe800000e0000 */
[----:B------:R-:W1:Y:S04]  /*2cf0*/  SHFL.DOWN PT, R237, R69, 0x1, 0x1f ;  /* 0x08201f0045ed7f89 */ /* 0x000e6800000e0000 */
[----:B---3--:R-:W-:Y:S04]  /*2d00*/  STL.64 [R1+0x4c0], R210 ;  /* 0x0004c0d201007387 */ /* 0x008fe80000100a00 */
[----:B--2---:R-:W-:Y:S04]  /*2d10*/  STL.64 [R1+0x4c8], R212 ;  /* 0x0004c8d401007387 */ /* 0x004fe80000100a00 */
[----:B------:R2:W-:Y:S04]  /*2d20*/  STL.64 [R1+0x538], R206 ;  /* 0x000538ce01007387 */ /* 0x0005e80000100a00 */
[----:B------:R-:W-:Y:S04]  /*2d30*/  STL.64 [R1+0x540], R208 ;  /* 0x000540d001007387 */ /* 0x000fe80000100a00 */
        /* <DEDUP_REMOVED lines=8> */
[----:B--2---:R-:W2:Y:S04]  /*2dc0*/  LDL.64 R206, [R1+0xb58] ;  /* 0x000b580001ce7983 */ /* 0x004ea80000100a00 */
        /* <DEDUP_REMOVED lines=28> */
[----:B-1----:R-:W-:Y:S04]  /*2f90*/  STL.64 [R1+0x528], R236 ;  /* 0x000528ec01007387 */ /* 0x002fe80000100a00 */
[----:B------:R-:W-:Y:S04]  /*2fa0*/  SHFL.DOWN PT, R234, R100, 0x1, 0x1f ;  /* 0x08201f0064ea7f89 */ /* 0x000fe800000e0000 */
[----:B------:R-:W1:Y:S04]  /*2fb0*/  SHFL.DOWN PT, R235, R101, 0x1, 0x1f ;  /* 0x08201f0065eb7f89 */ /* 0x000e6800000e0000 */
[----:B---3--:R-:W-:Y:S04]  /*2fc0*/  STL.64 [R1+0x4d0], R214 ;  /* 0x0004d0d601007387 */ /* 0x008fe80000100a00 */
[----:B------:R-:W-:Y:S04]  /*2fd0*/  SHFL.DOWN PT, R236, R102, 0x1, 0x1f ;  /* 0x08201f0066ec7f89 */ /* 0x000fe800000e0000 */
[----:B------:R-:W3:Y:S04]  /*2fe0*/  SHFL.DOWN PT, R237, R103, 0x1, 0x1f ;  /* 0x08201f0067ed7f89 */ /* 0x000ee800000e0000 */
[----:B------:R-:W-:Y:S04]  /*2ff0*/  STL.64 [R1+0x548], R210 ;  /* 0x000548d201007387 */ /* 0x000fe80000100a00 */
[----:B------:R-:W-:Y:S04]  /*3000*/  STL.64 [R1+0x550], R212 ;  /* 0x000550d401007387 */ /* 0x000fe80000100a00 */
[----:B------:R0:W-:Y:S04]  /*3010*/  STL.64 [R1+0x5c0], R208 ;  /* 0x0005c0d001007387 */ /* 0x0001e80000100a00 */
        /* <DEDUP_REMOVED lines=8> */
[----:B0-----:R-:W2:Y:S04]  /*30a0*/  LDL.64 R208, [R1+0xb60] ;  /* 0x000b600001d07983 */ /* 0x001ea80000100a00 */
        /* <DEDUP_REMOVED lines=9> */
[----:B------:R-:W-:Y:S04]  /*3140*/  SHFL.DOWN PT, R216, R114, 0x1, 0x1f ;  /* 0x08201f0072d87f89 */ /* 0x000fe800000e0000 */
[----:B------:R-:W0:Y:S04]  /*3150*/  SHFL.DOWN PT, R217, R115, 0x1, 0x1f ;  /* 0x08201f0073d97f89 */ /* 0x000e2800000e0000 */
        /* <DEDUP_REMOVED lines=22> */
[----:B------:R-:W-:Y:S04]  /*32c0*/  SHFL.DOWN PT, R236, R134, 0x1, 0x1f ;  /* 0x08201f0086ec7f89 */ /* 0x000fe800000e0000 */
[----:B------:R-:W3:Y:S04]  /*32d0*/  SHFL.DOWN PT, R237, R135, 0x1, 0x1f ;  /* 0x08201f0087ed7f89 */ /* 0x000ee800000e0000 */
        /* <DEDUP_REMOVED lines=17> */
[----:B-1----:R-:W-:Y:S04]  /*33f0*/  STL.64 [R1+0x620], R232 ;  /* 0x000620e801007387 */ /* 0x002fe80000100a00 */
[----:B------:R-:W-:Y:S04]  /*3400*/  SHFL.DOWN PT, R216, R142, 0x1, 0x1f ;  /* 0x08201f008ed87f89 */ /* 0x000fe800000e0000 */
[----:B------:R-:W0:Y:S04]  /*3410*/  SHFL.DOWN PT, R217, R143, 0x1, 0x1f ;  /* 0x08201f008fd97f89 */ /* 0x000e2800000e0000 */
[----:B------:R-:W-:Y:S04]  /*3420*/  SHFL.DOWN PT, R218, R144, 0x1, 0x1f ;  /* 0x08201f0090da7f89 */ /* 0x000fe800000e0000 */
[----:B------:R-:W1:Y:S04]  /*3430*/  SHFL.DOWN PT, R219, R145, 0x1, 0x1f ;  /* 0x08201f0091db7f89 */ /* 0x000e6800000e0000 */
        /* <DEDUP_REMOVED lines=12> */
[----:B---3--:R-:W-:Y:S04]  /*3500*/  STL.64 [R1+0x628], R234 ;  /* 0x000628ea01007387 */ /* 0x008fe80000100a00 */
[----:B------:R-:W-:Y:S04]  /*3510*/  SHFL.DOWN PT, R232, R158, 0x1, 0x1f ;  /* 0x08201f009ee87f89 */ /* 0x000fe800000e0000 */
[----:B------:R-:W3:Y:S04]  /*3520*/  SHFL.DOWN PT, R233, R159, 0x1, 0x1f ;  /* 0x08201f009fe97f89 */ /* 0x000ee800000e0000 */
[----:B------:R-:W-:Y:S04]  /*3530*/  STL.64 [R1+0x630], R236 ;  /* 0x000630ec01007387 */ /* 0x000fe80000100a00 */
[----:B------:R-:W-:Y:S04]  /*3540*/  SHFL.DOWN PT, R234, R160, 0x1, 0x1f ;  /* 0x08201f00a0ea7f89 */ /* 0x000fe800000e0000 */
[----:B------:R-:W3:Y:S04]  /*3550*/  SHFL.DOWN PT, R235, R161, 0x1, 0x1f ;  /* 0x08201f00a1eb7f89 */ /* 0x000ee800000e0000 */
[----:B------:R-:W-:Y:S04]  /*3560*/  STL.64 [R1+0x5d8], R214 ;  /* 0x0005d8d601007387 */ /* 0x000fe80000100a00 */
[----:B------:R-:W-:Y:S04]  /*3570*/  STL.64 [R1+0x638], R238 ;  /* 0x000638ee01007387 */ /* 0x000fe80000100a00 */
[----:B------:R-:W-:Y:S04]  /*3580*/  SHFL.DOWN PT, R236, R162, 0x1, 0x1f ;  /* 0x08201f00a2ec7f89 */ /* 0x000fe800000e0000 */
[----:B------:R-:W3:Y:S04]  /*3590*/  SHFL.DOWN PT, R237, R163, 0x1, 0x1f ;  /* 0x08201f00a3ed7f89 */ /* 0x000ee800000e0000 */
[----:B------:R0:W-:Y:S04]  /*35a0*/  STL.64 [R1+0x640], R212 ;  /* 0x000640d401007387 */ /* 0x0001e80000100a00 */
[----:B------:R-:W-:Y:S04]  /*35b0*/  SHFL.DOWN PT, R214, R140, 0x1, 0x1f ;  /* 0x08201f008cd67f89 */ /* 0x000fe800000e0000 */
[----:B------:R-:W3:Y:S04]  /*35c0*/  SHFL.DOWN PT, R215, R141, 0x1, 0x1f ;  /* 0x08201f008dd77f89 */ /* 0x000ee800000e0000 */
[----:B------:R-:W-:Y:S04]  /*35d0*/  SHFL.DOWN PT, R238, R164, 0x1, 0x1f ;  /* 0x08201f00a4ee7f89 */ /* 0x000fe800000e0000 */
[----:B------:R-:W3:Y:S04]  /*35e0*/  SHFL.DOWN PT, R239, R165, 0x1, 0x1f ;  /* 0x08201f00a5ef7f89 */ /* 0x000ee800000e0000 */
[----:B0-----:R-:W2:Y:S04]  /*35f0*/  LDL.64 R212, [R1+0xb70] ;  /* 0x000b700001d47983 */ /* 0x001ea80000100a00 */
[----:B------:R-:W-:Y:S04]  /*3600*/  STL.64 [R1+0x650], R216 ;  /* 0x000650d801007387 */ /* 0x000fe80000100a00 */
[----:B-1----:R-:W-:Y:S04]  /*3610*/  STL.64 [R1+0x658], R218 ;  /* 0x000658da01007387 */ /* 0x002fe80000100a00 */
[----:B----4-:R-:W-:Y:S04]  /*3620*/  STL.64 [R1+0x660], R220 ;  /* 0x000660dc01007387 */ /* 0x010fe80000100a00 */
[----:B------:R-:W-:Y:S04]  /*3630*/  STL.64 [R1+0x668], R222 ;  /* 0x000668de01007387 */ /* 0x000fe80000100a00 */
[----:B------:R-:W-:Y:S04]  /*3640*/  STL.64 [R1+0x670], R224 ;  /* 0x000670e001007387 */ /* 0x000fe80000100a00 */
[----:B------:R-:W-:Y:S04]  /*3650*/  STL.64 [R1+0x678], R226 ;  /* 0x000678e201007387 */ /* 0x000fe80000100a00 */
[----:B------:R-:W-:Y:S04]  /*3660*/  STL.64 [R1+0x680], R228 ;  /* 0x000680e401007387 */ /* 0x000fe80000100a00 */
[----:B------:R-:W-:Y:S04]  /*3670*/  STL.64 [R1+0x688], R230 ;  /* 0x000688e601007387 */ /* 0x000fe80000100a00 */
        /* <DEDUP_REMOVED lines=25> */
[----:B------:R0:W-:Y:S04]  /*3810*/  STL.64 [R1+0x648], R214 ;  /* 0x000648d601007387 */ /* 0x0001e80000100a00 */
[----:B------:R-:W-:Y:S04]  /*3820*/  STL.64 [R1+0x6a8], R238 ;  /* 0x0006a8ee01007387 */ /* 0x000fe80000100a00 */
[----:B------:R-:W-:Y:S04]  /*3830*/  SHFL.DOWN PT, R236, R188, 0x1, 0x1f ;  /* 0x08201f00bcec7f89 */ /* 0x000fe800000e0000 */
[----:B------:R-:W4:Y:S04]  /*3840*/  SHFL.DOWN PT, R237, R189, 0x1, 0x1f ;  /* 0x08201f00bded7f89 */ /* 0x000f2800000e0000 */
[----:B------:R-:W-:Y:S04]  /*3850*/  SHFL.DOWN PT, R238, R190, 0x1, 0x1f ;  /* 0x08201f00beee7f89 */ /* 0x000fe800000e0000 */
[----:B------:R-:W4:Y:S04]  /*3860*/  SHFL.DOWN PT, R239, R191, 0x1, 0x1f ;  /* 0x08201f00bfef7f89 */ /* 0x000f2800000e0000 */
[----:B0-----:R-:W2:Y:S04]  /*3870*/  LDL.64 R214, [R1+0xb78] ;  /* 0x000b780001d67983 */ /* 0x001ea80000100a00 */
[----:B------:R-:W-:Y:S04]  /*3880*/  STL.64 [R1+0x6b0], R240 ;  /* 0x0006b0f001007387 */ /* 0x000fe80000100a00 */
[----:B-1----:R0:W-:Y:S04]  /*3890*/  STL.64 [R1+0x6b8], R216 ;  /* 0x0006b8d801007387 */ /* 0x0021e80000100a00 */
        /* <DEDUP_REMOVED lines=9> */
[----:B------:R-:W1:Y:S04]  /*3930*/  SHFL.DOWN PT, R242, R2, 0x1, 0x1f ;  /* 0x08201f0002f27f89 */ /* 0x000e6800000e0000 */
[----:B------:R-:W3:Y:S04]  /*3940*/  SHFL.DOWN PT, R243, R3, 0x1, 0x1f ;  /* 0x08201f0003f37f89 */ /* 0x000ee800000e0000 */
[----:B------:R4:W-:Y:S04]  /*3950*/  STL.64 [R1+0x708], R236 ;  /* 0x000708ec01007387 */ /* 0x0009e80000100a00 */
[----:B------:R-:W-:Y:S04]  /*3960*/  STL.64 [R1+0x1048], R4 ;  /* 0x0010480401007387 */ /* 0x000fe80000100a00 */
[----:B------:R4:W-:Y:S04]  /*3970*/  STL.64 [R1+0x710], R238 ;  /* 0x000710ee01007387 */ /* 0x0009e80000100a00 */
[----:B------:R-:W-:Y:S04]  /*3980*/  SHFL.DOWN PT, R4, R192, 0x1, 0x1f ;  /* 0x08201f00c0047f89 */ /* 0x000fe800000e0000 */
[----:B------:R-:W4:Y:S04]  /*3990*/  SHFL.DOWN PT, R5, R193, 0x1, 0x1f ;  /* 0x08201f00c1057f89 */ /* 0x000f2800000e0000 */
[----:B0-----:R-:W2:Y:S01]  /*39a0*/  LDL.64 R216, [R1+0xb80] ;  /* 0x000b800001d87983 */ /* 0x001ea20000100a00 */
[----:B-1----:R-:W-:-:S03]  /*39b0*/  IMAD.MOV.U32 R252, RZ, RZ, R242 ;  /* 0x000000fffffc7224 */ /* 0x002fc600078e00f2 */
[----:B------:R-:W2:Y:S04]  /*39c0*/  LDL.64 R218, [R1+0xb88] ;  /* 0x000b880001da7983 */ /* 0x000ea80000100a00 */
[----:B------:R-:W2:Y:S04]  /*39d0*/  LDL.64 R220, [R1+0xb90] ;  /* 0x000b900001dc7983 */ /* 0x000ea80000100a00 */
[----:B------:R-:W2:Y:S04]  /*39e0*/  LDL.64 R222, [R1+0xb98] ;  /* 0x000b980001de7983 */ /* 0x000ea80000100a00 */
[----:B------:R-:W2:Y:S04]  /*39f0*/  LDL.64 R224, [R1+0xba0] ;  /* 0x000ba00001e07983 */ /* 0x000ea80000100a00 */
[----:B------:R-:W2:Y:S04]  /*3a00*/  LDL.64 R226, [R1+0xba8] ;  /* 0x000ba80001e27983 */ /* 0x000ea80000100a00 */
[----:B------:R-:W2:Y:S04]  /*3a10*/  LDL.64 R228, [R1+0xbb0] ;  /* 0x000bb00001e47983 */ /* 0x000ea80000100a00 */
[----:B------:R-:W2:Y:S04]  /*3a20*/  LDL.64 R230, [R1+0xbb8] ;  /* 0x000bb80001e67983 */ /* 0x000ea80000100a00 */
[----:B---3--:R-:W-:Y:S04]  /*3a30*/  STL [R1+0x103c], R243 ;  /* 0x00103cf301007387 */ /* 0x008fe80000100800 */
[----:B------:R0:W-:Y:S04]  /*3a40*/  STL.64 [R1+0x400], R242 ;  /* 0x000400f201007387 */ /* 0x0001e80000100a00 */
[----:B------:R-:W3:Y:S04]  /*3a50*/  LDL.64 R232, [R1+0xbc0] ;  /* 0x000bc00001e87983 */ /* 0x000ee80000100a00 */
[----:B------:R-:W3:Y:S04]  /*3a60*/  LDL.64 R234, [R1+0xbc8] ;  /* 0x000bc80001ea7983 */ /* 0x000ee80000100a00 */
[----:B----4-:R-:W4:Y:S04]  /*3a70*/  LDL.64 R236, [R1+0xbd0] ;  /* 0x000bd00001ec7983 */ /* 0x010f280000100a00 */
[----:B------:R-:W4:Y:S04]  /*3a80*/  LDL.64 R238, [R1+0xbd8] ;  /* 0x000bd80001ee7983 */ /* 0x000f280000100a00 */
[----:B------:R-:W4:Y:S04]  /*3a90*/  LDL.64 R240, [R1+0xbe0] ;  /* 0x000be00001f07983 */ /* 0x000f280000100a00 */
[----:B0-----:R-:W4:Y:S04]  /*3aa0*/  LDL.64 R242, [R1+0xbe8] ;  /* 0x000be80001f27983 */ /* 0x001f280000100a00 */
[----:B------:R-:W4:Y:S04]  /*3ab0*/  LDL.64 R244, [R1+0xbf0] ;  /* 0x000bf00001f47983 */ /* 0x000f280000100a00 */
[----:B------:R-:W4:Y:S04]  /*3ac0*/  LDL.64 R246, [R1+0xbf8] ;  /* 0x000bf80001f67983 */ /* 0x000f280000100a00 */
[----:B------:R-:W4:Y:S04]  /*3ad0*/  LDL.64 R248, [R1+0xc00] ;  /* 0x000c000001f87983 */ /* 0x000f280000100a00 */
[----:B------:R-:W4:Y:S04]  /*3ae0*/  LDL.64 R250, [R1+0xc08] ;  /* 0x000c080001fa7983 */ /* 0x000f280000100a00 */
[----:B------:R-:W-:Y:S04]  /*3af0*/  STL.64 [R1+0x718], R4 ;  /* 0x0007180401007387 */ /* 0x000fe80000100a00 */
        /* <DEDUP_REMOVED lines=18> */
[----:B--2---:R-:W-:Y:S04]  /*3c20*/  SHFL.DOWN PT, R4, R206, 0x1, 0x1f ;  /* 0x08201f00ce047f89 */ /* 0x004fe800000e0000 */
        /* <DEDUP_REMOVED lines=38> */
[----:B---3--:R-:W-:Y:S04]  /*3e90*/  SHFL.DOWN PT, R4, R232, 0x1, 0x1f ;  /* 0x08201f00e8047f89 */ /* 0x008fe800000e0000 */
        /* <DEDUP_REMOVED lines=22> */
[----:B------:R1:W-:Y:S04]  /*4000*/  STL [R1+0x1040], R0 ;  /* 0x0010400001007387 */ /* 0x0003e80000100800 */
[----:B0-----:R-:W-:Y:S04]  /*4010*/  STL.64 [R1+0x7f0], R4 ;  /* 0x0007f00401007387 */ /* 0x001fe80000100a00 */
[----:B------:R-:W-:Y:S04]  /*4020*/  SHFL.DOWN PT, R4, R248, 0x1, 0x1f ;  /* 0x08201f00f8047f89 */ /* 0x000fe800000e0000 */
[----:B------:R-:W0:Y:S01]  /*4030*/  SHFL.DOWN PT, R5, R249, 0x1, 0x1f ;  /* 0x08201f00f9057f89 */ /* 0x000e2200000e0000 */
[----:B-1----:R-:W1:Y:S03]  /*4040*/  S2R R0, SR_LANEID ;  /* 0x0000000000007919 */ /* 0x002e660000000000 */
[----:B0-----:R-:W-:Y:S04]  /*4050*/  STL.64 [R1+0x7f8], R4 ;  /* 0x0007f80401007387 */ /* 0x001fe80000100a00 */
[----:B------:R-:W-:Y:S04]  /*4060*/  SHFL.DOWN PT, R4, R250, 0x1, 0x1f ;  /* 0x08201f00fa047f89 */ /* 0x000fe800000e0000 */
[----:B------:R-:W0:Y:S01]  /*4070*/  SHFL.DOWN PT, R5, R251, 0x1, 0x1f ;  /* 0x08201f00fb057f89 */ /* 0x000e2200000e0000 */
[----:B-1----:R-:W-:-:S03]  /*4080*/  ISETP.GT.AND P0, PT, R0, 0x1e, PT ;  /* 0x0000001e0000780c */ /* 0x002fc60003f04270 */
[----:B------:R1:W5:Y:S04]  /*4090*/  LDL.LU R0, [R1+0x1040] ;  /* 0x0010400001007983 */ /* 0x0003680000300800 */
[----:B0-----:R0:W-:Y:S04]  /*40a0*/  STL.64 [R1+0x800], R4 ;  /* 0x0008000401007387 */ /* 0x0011e80000100a00 */
[----:B0-----:R1:W5:Y:S01]  /*40b0*/  LDL.LU.64 R4, [R1+0x1048] ;  /* 0x0010480001047983 */ /* 0x0013620000300a00 */
[----:B------:R-:W-:Y:S04]  /*40c0*/  BSSY.RECONVERGENT B0, `(.L_x_19620) ;  /* 0x00001a3000007945 */ /* 0x000fe80003800200 */
[----:B------:R-:W-:Y:S05]  /*40d0*/  @P0 BRA `(.L_x_19621) ;  /* 0x0000001800840947 */ /* 0x000fea0003800000 */
[----:B------:R0:W-:Y:S04]  /*40e0*/  STL [R1+0x1060], R243 ;  /* 0x001060f301007387 */ /* 0x0001e80000100800 */
[----:B------:R2:W-:Y:S04]  /*40f0*/  STL.64 [R1+0x1058], R244 ;  /* 0x001058f401007387 */ /* 0x0005e80000100a00 */
[----:B------:R3:W-:Y:S04]  /*4100*/  STL.64 [R1+0x1050], R246 ;  /* 0x001050f601007387 */ /* 0x0007e80000100a00 */
[----:B0-----:R-:W4:Y:S04]  /*4110*/  LDL.LU R243, [R1+0x103c] ;  /* 0x00103c0001f37983 */ /* 0x001f280000300800 */
[----:B------:R0:W-:Y:S04]  /*4120*/  STL.64 [R1+0x1048], R248 ;  /* 0x001048f801007387 */ /* 0x0001e80000100a00 */
[----:B------:R1:W-:Y:S04]  /*4130*/  STL.64 [R1+0x1040], R250 ;  /* 0x001040fa01007387 */ /* 0x0003e80000100a00 */
[----:B--2---:R-:W2:Y:S04]  /*4140*/  LDL.LU R244, [R1+0x1030] ;  /* 0x0010300001f47983 */ /* 0x004ea80000300800 */
[----:B------:R-:W2:Y:S04]  /*4150*/  LDL.LU R245, [R1+0x1034] ;  /* 0x0010340001f57983 */ /* 0x000ea80000300800 */
[----:B---3--:R-:W3:Y:S04]  /*4160*/  LDL.LU R246, [R1+0x1028] ;  /* 0x0010280001f67983 */ /* 0x008ee80000300800 */
[----:B------:R-:W3:Y:S04]  /*4170*/  LDL.LU R247, [R1+0x102c] ;  /* 0x00102c0001f77983 */ /* 0x000ee80000300800 */
[----:B0-----:R-:W3:Y:S04]  /*4180*/  LDL.LU R248, [R1+0x1020] ;  /* 0x0010200001f87983 */ /* 0x001ee80000300800 */
[----:B------:R-:W3:Y:S04]  /*4190*/  LDL.LU R249, [R1+0x1024] ;  /* 0x0010240001f97983 */ /* 0x000ee80000300800 */
[----:B-1----:R-:W3:Y:S01]  /*41a0*/  LDL.LU R250, [R1+0x1018] ;  /* 0x0010180001fa7983 */ /* 0x002ee20000300800 */
[----:B------:R-:W-:Y:S01]  /*41b0*/  FSETP.GT.FTZ.AND P0, PT, R2, R252, PT ;  /* 0x000000fc0200720b */ /* 0x000fe20003f14000 */
[----:B-----5:R-:W-:-:S03]  /*41c0*/  IMAD.MOV.U32 R251, RZ, RZ, R0 ;  /* 0x000000fffffb7224 */ /* 0x020fc600078e0000 */
[----:B------:R-:W-:Y:S02]  /*41d0*/  FSEL R0, R2, R252, P0 ;  /* 0x000000fc02007208 */ /* 0x000fe40000000000 */
[----:B------:R-:W-:Y:S02]  /*41e0*/  FSEL R2, R252, R2, P0 ;  /* 0x00000002fc027208 */ /* 0x000fe40000000000 */
[----:B----4-:R-:W-:Y:S02]  /*41f0*/  FSEL R252, R3, R243, P0 ;  /* 0x000000f303fc7208 */ /* 0x010fe40000000000 */
[----:B------:R-:W-:Y:S02]  /*4200*/  FSEL R3, R243, R3, P0 ;  /* 0x00000003f3037208 */ /* 0x000fe40000000000 */
[----:B------:R-:W4:Y:S04]  /*4210*/  LDL.LU R243, [R1+0x1060] ;  /* 0x0010600001f37983 */ /* 0x000f280000300800 */
[----:B--2---:R0:W-:Y:S04]  /*4220*/  STL.64 [R1], R244 ;  /* 0x000000f401007387 */ /* 0x0041e80000100a00 */
[----:B---3--:R1:W-:Y:S04]  /*4230*/  STL.64 [R1+0x8], R246 ;  /* 0x000008f601007387 */ /* 0x0083e80000100a00 */
[----:B0-----:R-:W2:Y:S04]  /*4240*/  LDL.LU.64 R244, [R1+0x1058] ;  /* 0x0010580001f47983 */ /* 0x001ea80000300a00 */
[----:B------:R0:W-:Y:S04]  /*4250*/  STL.64 [R1+0x10], R248 ;  /* 0x000010f801007387 */ /* 0x0001e80000100a00 */
[----:B------:R3:W-:Y:S04]  /*4260*/  STL.64 [R1+0x18], R250 ;  /* 0x000018fa01007387 */ /* 0x0007e80000100a00 */
[----:B-1----:R-:W2:Y:S04]  /*4270*/  LDL.LU.64 R246, [R1+0x1050] ;  /* 0x0010500001f67983 */ /* 0x002ea80000300a00 */
[----:B0-----:R-:W2:Y:S04]  /*4280*/  LDL.LU.64 R248, [R1+0x1048] ;  /* 0x0010480001f87983 */ /* 0x001ea80000300a00 */
[----:B---3--:R-:W3:Y:S01]  /*4290*/  LDL.LU.64 R250, [R1+0x1040] ;  /* 0x0010400001fa7983 */ /* 0x008ee20000300a00 */
        /* <DEDUP_REMOVED lines=122> */
[----:B--2---:R-:W-:Y:S04]  /*4a40*/  STL.64 [R1+0x3e0], R244 ;  /* 0x0003e0f401007387 */ /* 0x004fe80000100a00 */
[----:B------:R-:W-:Y:S04]  /*4a50*/  STL.64 [R1+0x3e8], R246 ;  /* 0x0003e8f601007387 */ /* 0x000fe80000100a00 */
[----:B------:R-:W-:Y:S04]  /*4a60*/  STL.64 [R1+0x3f0], R248 ;  /* 0x0003f0f801007387 */ /* 0x000fe80000100a00 */
[----:B---3--:R-:W-:Y:S04]  /*4a70*/  STL.64 [R1+0x3f8], R250 ;  /* 0x0003f8fa01007387 */ /* 0x008fe80000100a00 */
[----:B------:R0:W-:Y:S04]  /*4a80*/  STL.64 [R1+0x20], R4 ;  /* 0x0000200401007387 */ /* 0x0001e80000100a00 */
[----:B------:R1:W-:Y:S01]  /*4a90*/  STL.64 [R1+0x28], R6 ;  /* 0x0000280601007387 */ /* 0x0003e20000100a00 */
[----:B0-----:R-:W-:Y:S01]  /*4aa0*/  IADD3 R5, PT, PT, R1, 0x200, RZ ;  /* 0x0000020001057810 */ /* 0x001fe20007ffe0ff */
[----:B------:R-:W-:-:S02]  /*4ab0*/  IMAD.MOV.U32 R4, RZ, RZ, RZ ;  /* 0x000000ffff047224 */ /* 0x000fc400078e00ff */
[----:B-1----:R-:W-:-:S07]  /*4ac0*/  VIADD R7, R1, 0x400 ;  /* 0x0000040001077836 */ /* 0x002fce0000000000 */
.L_x_19644:
[C---:B012---:R-:W-:Y:S01]  /*4ad0*/  IMAD R9, R4.reuse, 0x4, R7 ;  /* 0x0000000404097824 */ /* 0x047fe200078e0207 */
        /* <DEDUP_REMOVED lines=14> */
.L_x_19643:
        /* <DEDUP_REMOVED lines=8> */
.L_x_19624:
        /* <DEDUP_REMOVED lines=12> */
.L_x_19625:
[----:B------:R-:W-:Y:S05]  /*4d00*/  BSYNC.RELIABLE B2 ;  /* 0x0000000000027941 */ /* 0x000fea0003800100 */
.L_x_19623:
[----:B------:R-:W2:Y:S04]  /*4d10*/  LDL R8, [R9+-0x1fc] ;  /* 0xfffe040009087983 */ /* 0x000ea80000100800 */
[----:B------:R-:W-:Y:S04]  /*4d20*/  STL [R9], R11 ;  /* 0x0000000b09007387 */ /* 0x000fe80000100800 */
[----:B-----5:R-:W-:Y:S04]  /*4d30*/  STL [R9+-0x1fc], R6 ;  /* 0xfffe040609007387 */ /* 0x020fe80000100800 */
[----:B------:R1:W-:Y:S02]  /*4d40*/  STL [R9+0x4], R10 ;  /* 0x0000040a09007387 */ /* 0x0003e40000100800 */
[----:B-1----:R-:W-:-:S02]  /*4d50*/  IMAD.MOV.U32 R10, RZ, RZ, R11 ;  /* 0x000000ffff0a7224 */ /* 0x002fc400078e000b */
[----:B--2---:R1:W-:Y:S05]  /*4d60*/  STL [R9+-0x200], R8 ;  /* 0xfffe000809007387 */ /* 0x0043ea0000100800 */
.L_x_19626:
[----:B------:R-:W-:Y:S05]  /*4d70*/  BSYNC.RECONVERGENT B1 ;  /* 0x0000000000017941 */ /* 0x000fea0003800200 */
.L_x_19622:
[----:B------:R-:W2:Y:S01]  /*4d80*/  LDL R6, [R9+-0x4] ;  /* 0xfffffc0009067983 */ /* 0x000ea20000100800 */
[----:B------:R-:W-:Y:S04]  /*4d90*/  BSSY.RECONVERGENT B1, `(.L_x_19627) ;  /* 0x0000016000017945 */ /* 0x000fe80003800200 */
[----:B------:R-:W-:Y:S01]  /*4da0*/  BSSY.RELIABLE B2, `(.L_x_19628) ;  /* 0x000000e000027945 */ /* 0x000fe20003800100 */
[----:B--2---:R-:W-:-:S13]  /*4db0*/  FSETP.GT.FTZ.AND P0, PT, R10, R6, PT ;  /* 0x000000060a00720b */ /* 0x004fda0003f14000 */
[----:B------:R-:W-:Y:S05]  /*4dc0*/  @!P0 BRA `(.L_x_19629) ;  /* 0x0000000000088947 */ /* 0x000fea0003800000 */
[----:B------:R2:W5:Y:S01]  /*4dd0*/  LDL R12, [R9+-0x204] ;  /* 0xfffdfc00090c7983 */ /* 0x0005620000100800 */
[----:B------:R-:W-:Y:S05]  /*4de0*/  BRA `(.L_x_19630) ;  /* 0x0000000000247947 */ /* 0x000fea0003800000 */
.L_x_19629:
        /* <DEDUP_REMOVED lines=9> */
.L_x_19630:
[----:B------:R-:W-:Y:S05]  /*4e80*/  BSYNC.RELIABLE B2 ;  /* 0x0000000000027941 */ /* 0x000fea0003800100 */
.L_x_19628:
[----:B-----5:R-:W-:Y:S01]  /*4e90*/  STL [R9+-0x200], R12 ;  /* 0xfffe000c09007387 */ /* 0x020fe20000100800 */
[----:B------:R-:W-:-:S03]  /*4ea0*/  IMAD.MOV.U32 R11, RZ, RZ, R8 ;  /* 0x000000ffff0b7224 */ /* 0x000fc600078e0008 */
[----:B------:R-:W-:Y:S04]  /*4eb0*/  STL [R9+-0x4], R10 ;  /* 0xfffffc0a09007387 */ /* 0x000fe80000100800 */
[----:B------:R-:W-:Y:S04]  /*4ec0*/  STL [R9+-0x204], R8 ;  /* 0xfffdfc0809007387 */ /* 0x000fe80000100800 */
[----:B------:R3:W-:Y:S02]  /*4ed0*/  STL [R9], R6 ;  /* 0x0000000609007387 */ /* 0x0007e40000100800 */
[----:B---3--:R-:W-:-:S07]  /*4ee0*/  IMAD.MOV.U32 R6, RZ, RZ, R10 ;  /* 0x000000ffff067224 */ /* 0x008fce00078e000a */
.L_x_19631:
[----:B------:R-:W-:Y:S05]  /*4ef0*/  BSYNC.RECONVERGENT B1 ;  /* 0x0000000000017941 */ /* 0x000fea0003800200 */
.L_x_19627:
[----:B------:R-:W3:Y:S01]  /*4f00*/  LDL R13, [R9+-0x8] ;  /* 0xfffff800090d7983 */ /* 0x000ee20000100800 */
[----:B------:R-:W-:Y:S04]  /*4f10*/  BSSY.RECONVERGENT B1, `(.L_x_19632) ;  /* 0x0000018000017945 */ /* 0x000fe80003800200 */
[----:B------:R-:W-:Y:S01]  /*4f20*/  BSSY.RELIABLE B2, `(.L_x_19633) ;  /* 0x0000010000027945 */ /* 0x000fe20003800100 */
[----:B---3--:R-:W-:-:S13]  /*4f30*/  FSETP.GT.FTZ.AND P0, PT, R6, R13, PT ;  /* 0x0000000d0600720b */ /* 0x008fda0003f14000 */
[----:B------:R-:W-:Y:S05]  /*4f40*/  @!P0 BRA `(.L_x_19634) ;  /* 0x0000000000088947 */ /* 0x000fea0003800000 */
[----:B-1----:R1:W5:Y:S01]  /*4f50*/  LDL R8, [R9+-0x208] ;  /* 0xfffdf80009087983 */ /* 0x0023620000100800 */
[----:B------:R-:W-:Y:S05]  /*4f60*/  BRA `(.L_x_19635) ;  /* 0x00000000002c7947 */ /* 0x000fea0003800000 */
.L_x_19634:
        /* <DEDUP_REMOVED lines=11> */
.L_x_19635:
[----:B------:R-:W-:Y:S05]  /*5020*/  BSYNC.RELIABLE B2 ;  /* 0x0000000000027941 */ /* 0x000fea0003800100 */
.L_x_19633:
[----:B-----5:R-:W-:Y:S01]  /*5030*/  STL [R9+-0x204], R8 ;  /* 0xfffdfc0809007387 */ /* 0x020fe20000100800 */
[----:B------:R-:W-:-:S03]  /*5040*/  IMAD.MOV.U32 R10, RZ, RZ, R11 ;  /* 0x000000ffff0a7224 */ /* 0x000fc600078e000b */
[----:B------:R-:W-:Y:S04]  /*5050*/  STL [R9+-0x8], R6 ;  /* 0xfffff80609007387 */ /* 0x000fe80000100800 */
[----:B------:R-:W-:Y:S04]  /*5060*/  STL [R9+-0x208], R11 ;  /* 0xfffdf80b09007387 */ /* 0x000fe80000100800 */
[----:B------:R3:W-:Y:S02]  /*5070*/  STL [R9+-0x4], R13 ;  /* 0xfffffc0d09007387 */ /* 0x0007e40000100800 */
[----:B---3--:R-:W-:-:S07]  /*5080*/  IMAD.MOV.U32 R13, RZ, RZ, R6 ;  /* 0x000000ffff0d7224 */ /* 0x008fce00078e0006 */
.L_x_19636:
[----:B------:R-:W-:Y:S05]  /*5090*/  BSYNC.RECONVERGENT B1 ;  /* 0x0000000000017941 */ /* 0x000fea0003800200 */
.L_x_19632:
        /* <DEDUP_REMOVED lines=11> */
.L_x_19640:
        /* <DEDUP_REMOVED lines=11> */
.L_x_19641:
[----:B------:R-:W-:Y:S05]  /*5200*/  BSYNC.RELIABLE B2 ;  /* 0x0000000000027941 */ /* 0x000fea0003800100 */
.L_x_19639:
[----:B------:R4:W-:Y:S04]  /*5210*/  STL [R6+0x200], R13 ;  /* 0x0002000d06007387 */ /* 0x0009e80000100800 */
[----:B------:R-:W2:Y:S04]  /*5220*/  LDL R11, [R9+-0x208] ;  /* 0xfffdf800090b7983 */ /* 0x000ea80000100800 */
[----:B--2---:R4:W-:Y:S04]  /*5230*/  STL [R6], R11 ;  /* 0x0000000b06007387 */ /* 0x0049e80000100800 */
[----:B------:R4:W-:Y:S04]  /*5240*/  STL [R9+-0x8], R12 ;  /* 0xfffff80c09007387 */ /* 0x0009e80000100800 */
[----:B-----5:R4:W-:Y:S02]  /*5250*/  STL [R9+-0x208], R8 ;  /* 0xfffdf80809007387 */ /* 0x0209e40000100800 */
.L_x_19642:
[----:B------:R-:W-:Y:S05]  /*5260*/  BSYNC.RECONVERGENT B1 ;  /* 0x0000000000017941 */ /* 0x000fea0003800200 */
.L_x_19638:
[----:B------:R-:W-:Y:S01]  /*5270*/  VIADD R2, R2, 0xfffffffc ;  /* 0xfffffffc02027836 */ /* 0x000fe20000000000 */
[----:B------:R-:W-:Y:S06]  /*5280*/  BRA `(.L_x_19643) ;  /* 0xfffffff8004c7947 */ /* 0x000fec000383ffff */
.L_x_19637:
[----:B------:R-:W-:Y:S05]  /*5290*/  @P1 BRA `(.L_x_19644) ;  /* 0xfffffff8000c1947 */ /* 0x000fea000383ffff */
[----:B------:R-:W3:Y:S04]  /*52a0*/  LDL.64 R58, [R1] ;  /* 0x00000000013a7983 */ /* 0x000ee80000100a00 */
[----:B------:R-:W4:Y:S04]  /*52b0*/  LDL.64 R60, [R1+0x8] ;  /* 0x00000800013c7983 */ /* 0x000f280000100a00 */
[----:B------:R-:W4:Y:S04]  /*52c0*/  LDL.64 R62, [R1+0x10] ;  /* 0x00001000013e7983 */ /* 0x000f280000100a00 */
[----:B------:R-:W4:Y:S04]  /*52d0*/  LDL.64 R64, [R1+0x18] ;  /* 0x0000180001407983 */ /* 0x000f280000100a00 */
        /* <DEDUP_REMOVED lines=71> */
[----:B---3--:R1:W-:Y:S04]  /*5750*/  STL.64 [R1+0x1030], R58 ;  /* 0x0010303a01007387 */ /* 0x0083e80000100a00 */
[----:B----4-:R2:W-:Y:S04]  /*5760*/  STL.64 [R1+0x1028], R60 ;  /* 0x0010283c01007387 */ /* 0x0105e80000100a00 */
[----:B------:R3:W-:Y:S04]  /*5770*/  STL.64 [R1+0x1020], R62 ;  /* 0x0010203e01007387 */ /* 0x0007e80000100a00 */
[----:B------:R4:W-:Y:S04]  /*5780*/  STL.64 [R1+0x1018], R64 ;  /* 0x0010184001007387 */ /* 0x0009e80000100a00 */
[----:B-1----:R0:W5:Y:S04]  /*5790*/  LDL.64 R58, [R1+0xf8] ;  /* 0x0000f800013a7983 */ /* 0x0021680000100a00 */
[----:B--2---:R0:W5:Y:S04]  /*57a0*/  LDL.64 R60, [R1+0x100] ;  /* 0x00010000013c7983 */ /* 0x0041680000100a00 */
[----:B---3--:R0:W5:Y:S04]  /*57b0*/  LDL.64 R62, [R1+0x108] ;  /* 0x00010800013e7983 */ /* 0x0081680000100a00 */
[----:B----4-:R0:W5:Y:S04]  /*57c0*/  LDL.64 R64, [R1+0x110] ;  /* 0x0001100001407983 */ /* 0x0101680000100a00 */
        /* <DEDUP_REMOVED lines=49> */
[----:B------:R-:W-:-:S07]  /*5ae0*/  IMAD.MOV.U32 R2, RZ, RZ, R0 ;  /* 0x000000ffff027224 */ /* 0x000fce00078e0000 */
.L_x_19621:
[----:B------:R-:W-:Y:S05]  /*5af0*/  BSYNC.RECONVERGENT B0 ;  /* 0x0000000000007941 */ /* 0x000fea0003800200 */
.L_x_19620:
[----:B------:R-:W-:Y:S05]  /*5b00*/  WARPSYNC.ALL ;  /* 0x0000000000007948 */ /* 0x000fea0003800000 */
[----:B-----5:R2:W-:Y:S04]  /*5b10*/  STL.64 [R1+0x1050], R250 ;  /* 0x001050fa01007387 */ /* 0x0205e80000100a00 */
[----:B------:R-:W3:Y:S04]  /*5b20*/  LDL R252, [R1+0x1018] ;  /* 0x0010180001fc7983 */ /* 0x000ee80000100800 */
[----:B------:R-:W4:Y:S04]  /*5b30*/  LDL R0, [R1+0x101c] ;  /* 0x00101c0001007983 */ /* 0x000f280000100800 */
[----:B--2---:R-:W2:Y:S04]  /*5b40*/  LDL R250, [R1+0x1020] ;  /* 0x0010200001fa7983 */ /* 0x004ea80000100800 */
[----:B------:R-:W3:Y:S04]  /*5b50*/  LDL R251, [R1+0x1024] ;  /* 0x0010240001fb7983 */ /* 0x000ee80000100800 */
[----:B------:R-:W-:Y:S04]  /*5b60*/  STL.64 [R1+0x1048], R4 ;  /* 0x0010480401007387 */ /* 0x000fe80000100a00 */
[----:B------:R0:W-:Y:S04]  /*5b70*/  STL.64 [R1+0x1060], R246 ;  /* 0x001060f601007387 */ /* 0x0001e80000100a00 */
[----:B------:R1:W-:Y:S04]  /*5b80*/  STL.64 [R1+0x1058], R248 ;  /* 0x001058f801007387 */ /* 0x0003e80000100a00 */
[----:B0-----:R-:W4:Y:S04]  /*5b90*/  LDL R246, [R1+0x1030] ;  /* 0x0010300001f67983 */ /* 0x001f280000100800 */
[----:B------:R-:W4:Y:S04]  /*5ba0*/  LDL R247, [R1+0x1034] ;  /* 0x0010340001f77983 */ /* 0x000f280000100800 */
[----:B-1----:R-:W4:Y:S04]  /*5bb0*/  LDL R248, [R1+0x1028] ;  /* 0x0010280001f87983 */ /* 0x002f280000100800 */
[----:B------:R-:W4:Y:S04]  /*5bc0*/  LDL R249, [R1+0x102c] ;  /* 0x00102c0001f97983 */ /* 0x000f280000100800 */
[----:B--2---:R-:W-:Y:S04]  /*5bd0*/  SHFL.DOWN PT, R250, R250, 0x2, 0x1f ;  /* 0x08401f00fafa7f89 */ /* 0x004fe800000e0000 */
[----:B---3--:R-:W0:Y:S04]  /*5be0*/  SHFL.DOWN PT, R251, R251, 0x2, 0x1f ;  /* 0x08401f00fbfb7f89 */ /* 0x008e2800000e0000 */
[----:B0-----:R-:W-:Y:S04]  /*5bf0*/  STL.64 [R1+0x418], R250 ;  /* 0x000418fa01007387 */ /* 0x001fe80000100a00 */
[----:B------:R-:W-:Y:S04]  /*5c00*/  SHFL.DOWN PT, R250, R252, 0x2, 0x1f ;  /* 0x08401f00fcfa7f89 */ /* 0x000fe800000e0000 */
[----:B----4-:R-:W0:Y:S04]  /*5c10*/  SHFL.DOWN PT, R251, R0, 0x2, 0x1f ;  /* 0x08401f0000fb7f89 */ /* 0x010e2800000e0000 */
[----:B0-----:R-:W-:Y:S04]  /*5c20*/  STL.64 [R1+0x420], R250 ;  /* 0x000420fa01007387 */ /* 0x001fe80000100a00 */
        /* <DEDUP_REMOVED lines=282> */
[----:B------:R-:W-:Y:S04]  /*6dd0*/  SHFL.DOWN PT, R248, R248, 0x2, 0x1f ;  /* 0x08401f00f8f87f89 */ /* 0x000fe800000e0000 */
[----:B------:R-:W2:Y:S04]  /*6de0*/  SHFL.DOWN PT, R249, R249, 0x2, 0x1f ;  /* 0x08401f00f9f97f89 */ /* 0x000ea800000e0000 */
[----:B------:R-:W-:Y:S04]  /*6df0*/  STL.64 [R1+0x428], R250 ;  /* 0x000428fa01007387 */ /* 0x000fe80000100a00 */
[----:B0-----:R-:W-:Y:S04]  /*6e00*/  STL.64 [R1+0x710], R4 ;  /* 0x0007100401007387 */ /* 0x001fe80000100a00 */
[----:B------:R-:W-:Y:S04]  /*6e10*/  SHFL.DOWN PT, R250, R2, 0x2, 0x1f ;  /* 0x08401f0002fa7f89 */ /* 0x000fe800000e0000 */
[----:B------:R-:W0:Y:S04]  /*6e20*/  SHFL.DOWN PT, R251, R3, 0x2, 0x1f ;  /* 0x08401f0003fb7f89 */ /* 0x000e2800000e0000 */
[----:B------:R-:W-:Y:S04]  /*6e30*/  SHFL.DOWN PT, R4, R192, 0x2, 0x1f ;  /* 0x08401f00c0047f89 */ /* 0x000fe800000e0000 */
[----:B------:R-:W3:Y:S04]  /*6e40*/  SHFL.DOWN PT, R5, R193, 0x2, 0x1f ;  /* 0x08401f00c1057f89 */ /* 0x000ee800000e0000 */
[----:B-1----:R1:W-:Y:S04]  /*6e50*/  STL.64 [R1+0x408], R246 ;  /* 0x000408f601007387 */ /* 0x0023e80000100a00 */
[----:B--2---:R2:W-:Y:S04]  /*6e60*/  STL.64 [R1+0x410], R248 ;  /* 0x000410f801007387 */ /* 0x0045e80000100a00 */
[----:B0-----:R-:W-:Y:S04]  /*6e70*/  STL.64 [R1+0x400], R250 ;  /* 0x000400fa01007387 */ /* 0x001fe80000100a00 */
[----:B-1----:R-:W4:Y:S04]  /*6e80*/  LDL.LU.64 R246, [R1+0x1060] ;  /* 0x0010600001f67983 */ /* 0x002f280000300a00 */
[----:B---3--:R-:W-:Y:S04]  /*6e90*/  STL.64 [R1+0x718], R4 ;  /* 0x0007180401007387 */ /* 0x008fe80000100a00 */
[----:B------:R-:W-:Y:S04]  /*6ea0*/  SHFL.DOWN PT, R4, R194, 0x2, 0x1f ;  /* 0x08401f00c2047f89 */ /* 0x000fe800000e0000 */
[----:B------:R-:W0:Y:S04]  /*6eb0*/  SHFL.DOWN PT, R5, R195, 0x2, 0x1f ;  /* 0x08401f00c3057f89 */ /* 0x000e2800000e0000 */
[----:B--2---:R-:W2:Y:S04]  /*6ec0*/  LDL.LU.64 R248, [R1+0x1058] ;  /* 0x0010580001f87983 */ /* 0x004ea80000300a00 */
        /* <DEDUP_REMOVED lines=44> */
[----:B------:R-:W0:Y:S01]  /*7190*/  SHFL.DOWN PT, R5, R225, 0x2, 0x1f ;  /* 0x08401f00e1057f89 */ /* 0x000e2200000e0000 */
[----:B------:R-:W-:-:S03]  /*71a0*/  IMAD.MOV.U32 R252, RZ, RZ, R250 ;  /* 0x000000fffffc7224 */ /* 0x000fc600078e00fa */
[----:B------:R1:W-:Y:S04]  /*71b0*/  STL.64 [R1+0x1038], R250 ;  /* 0x001038fa01007387 */ /* 0x0003e80000100a00 */
[----:B-1----:R-:W3:Y:S04]  /*71c0*/  LDL.LU.64 R250, [R1+0x1050] ;  /* 0x0010500001fa7983 */ /* 0x002ee80000300a00 */
        /* <DEDUP_REMOVED lines=33> */
[----:B------:R1:W-:Y:S04]  /*73e0*/  STL [R1+0x1040], R0 ;  /* 0x0010400001007387 */ /* 0x0003e80000100800 */
[----:B0-----:R-:W-:Y:S04]  /*73f0*/  STL.64 [R1+0x7f0], R4 ;  /* 0x0007f00401007387 */ /* 0x001fe80000100a00 */
[----:B--2---:R-:W-:Y:S04]  /*7400*/  SHFL.DOWN PT, R4, R248, 0x2, 0x1f ;  /* 0x08401f00f8047f89 */ /* 0x004fe800000e0000 */
[----:B------:R-:W0:Y:S01]  /*7410*/  SHFL.DOWN PT, R5, R249, 0x2, 0x1f ;  /* 0x08401f00f9057f89 */ /* 0x000e2200000e0000 */
[----:B-1----:R-:W1:Y:S03]  /*7420*/  S2R R0, SR_LANEID ;  /* 0x0000000000007919 */ /* 0x002e660000000000 */
[----:B0-----:R-:W-:Y:S04]  /*7430*/  STL.64 [R1+0x7f8], R4 ;  /* 0x0007f80401007387 */ /* 0x001fe80000100a00 */
[----:B---3--:R-:W-:Y:S04]  /*7440*/  SHFL.DOWN PT, R4, R250, 0x2, 0x1f ;  /* 0x08401f00fa047f89 */ /* 0x008fe800000e0000 */
        /* <DEDUP_REMOVED lines=161> */
[----:B------:R1:W-:Y:S04]  /*7e60*/  STL.64 [R1+0x28], R6 ;  /* 0x0000280601007387 */ /* 0x0003e80000100a00 */
[----:B------:R2:W-:Y:S01]  /*7e70*/  STL.64 [R1+0x30], R8 ;  /* 0x0000300801007387 */ /* 0x0005e20000100a00 */
[----:B0-----:R-:W-:-:S02]  /*7e80*/  IMAD.MOV.U32 R4, RZ, RZ, RZ ;  /* 0x000000ffff047224 */ /* 0x001fc400078e00ff */
[C---:B-1----:R-:W-:Y:S02]  /*7e90*/  VIADD R7, R1.reuse, 0x400 ;  /* 0x0000040001077836 */ /* 0x042fe40000000000 */
[----:B--2---:R-:W-:-:S07]  /*7ea0*/  VIADD R9, R1, 0x200 ;  /* 0x0000020001097836 */ /* 0x004fce0000000000 */
.L_x_19669:
[C---:B------:R-:W-:Y:S01]  /*7eb0*/  IMAD R8, R4.reuse, 0x4, R7 ;  /* 0x0000000404087824 */ /* 0x040fe200078e0207 */
[----:B--2---:R-:W2:Y:S04]  /*7ec0*/  LDL R11, [R1+0x3fc] ;  /* 0x0003fc00010b7983 */ /* 0x004ea80000100800 */
[----:B------:R-:W2:Y:S04]  /*7ed0*/  LDL R6, [R8+0x208] ;  /* 0x0002080008067983 */ /* 0x000ea80000100800 */
[----:B------:R-:W3:Y:S04]  /*7ee0*/  LDL R2, [R1+0x1fc] ;  /* 0x0001fc0001027983 */ /* 0x000ee80000100800 */
[----:B01----:R-:W4:Y:S01]  /*7ef0*/  LDL R5, [R8+0x8] ;  /* 0x0000080008057983 */ /* 0x003f220000100800 */
        /* <DEDUP_REMOVED lines=10> */
.L_x_19668:
        /* <DEDUP_REMOVED lines=8> */
.L_x_19649:
        /* <DEDUP_REMOVED lines=12> */
.L_x_19650:
[----:B------:R-:W-:Y:S05]  /*80e0*/  BSYNC.RELIABLE B2 ;  /* 0x0000000000027941 */ /* 0x000fea0003800100 */
.L_x_19648:
[----:B------:R-:W2:Y:S04]  /*80f0*/  LDL R8, [R5+-0x1fc] ;  /* 0xfffe040005087983 */ /* 0x000ea80000100800 */
[----:B------:R-:W-:Y:S04]  /*8100*/  STL [R5], R11 ;  /* 0x0000000b05007387 */ /* 0x000fe80000100800 */
[----:B-----5:R-:W-:Y:S04]  /*8110*/  STL [R5+-0x1fc], R6 ;  /* 0xfffe040605007387 */ /* 0x020fe80000100800 */
[----:B------:R1:W-:Y:S02]  /*8120*/  STL [R5+0x4], R10 ;  /* 0x0000040a05007387 */ /* 0x0003e40000100800 */
[----:B-1----:R-:W-:-:S02]  /*8130*/  IMAD.MOV.U32 R10, RZ, RZ, R11 ;  /* 0x000000ffff0a7224 */ /* 0x002fc400078e000b */
[----:B--2---:R1:W-:Y:S05]  /*8140*/  STL [R5+-0x200], R8 ;  /* 0xfffe000805007387 */ /* 0x0043ea0000100800 */
.L_x_19651:
[----:B------:R-:W-:Y:S05]  /*8150*/  BSYNC.RECONVERGENT B1 ;  /* 0x0000000000017941 */ /* 0x000fea0003800200 */
.L_x_19647:
[----:B------:R-:W2:Y:S01]  /*8160*/  LDL R6, [R5+-0x4] ;  /* 0xfffffc0005067983 */ /* 0x000ea20000100800 */
[----:B------:R-:W-:Y:S04]  /*8170*/  BSSY.RECONVERGENT B1, `(.L_x_19652) ;  /* 0x0000016000017945 */ /* 0x000fe80003800200 */
[----:B------:R-:W-:Y:S01]  /*8180*/  BSSY.RELIABLE B2, `(.L_x_19653) ;  /* 0x000000e000027945 */ /* 0x000fe20003800100 */
[----:B--2---:R-:W-:-:S13]  /*8190*/  FSETP.GT.FTZ.AND P0, PT, R10, R6, PT ;  /* 0x000000060a00720b */ /* 0x004fda0003f14000 */
[----:B------:R-:W-:Y:S05]  /*81a0*/  @!P0 BRA `(.L_x_19654) ;  /* 0x0000000000088947 */ /* 0x000fea0003800000 */
[----:B------:R2:W5:Y:S01]  /*81b0*/  LDL R12, [R5+-0x204] ;  /* 0xfffdfc00050c7983 */ /* 0x0005620000100800 */
[----:B------:R-:W-:Y:S05]  /*81c0*/  BRA `(.L_x_19655) ;  /* 0x0000000000247947 */ /* 0x000fea0003800000 */
.L_x_19654:
        /* <DEDUP_REMOVED lines=9> */
.L_x_19655:
[----:B------:R-:W-:Y:S05]  /*8260*/  BSYNC.RELIABLE B2 ;  /* 0x0000000000027941 */ /* 0x000fea0003800100 */
.L_x_19653:
[----:B-----5:R-:W-:Y:S01]  /*8270*/  STL [R5+-0x200], R12 ;  /* 0xfffe000c05007387 */ /* 0x020fe20000100800 */
[----:B------:R-:W-:-:S03]  /*8280*/  IMAD.MOV.U32 R11, RZ, RZ, R8 ;  /* 0x000000ffff0b7224 */ /* 0x000fc600078e0008 */
[----:B------:R-:W-:Y:S04]  /*8290*/  STL [R5+-0x4], R10 ;  /* 0xfffffc0a05007387 */ /* 0x000fe80000100800 */
[----:B------:R-:W-:Y:S04]  /*82a0*/  STL [R5+-0x204], R8 ;  /* 0xfffdfc0805007387 */ /* 0x000fe80000100800 */
[----:B------:R3:W-:Y:S02]  /*82b0*/  STL [R5], R6 ;  /* 0x0000000605007387 */ /* 0x0007e40000100800 */
[----:B---3--:R-:W-:-:S07]  /*82c0*/  IMAD.MOV.U32 R6, RZ, RZ, R10 ;  /* 0x000000ffff067224 */ /* 0x008fce00078e000a */
.L_x_19656:
[----:B------:R-:W-:Y:S05]  /*82d0*/  BSYNC.RECONVERGENT B1 ;  /* 0x0000000000017941 */ /* 0x000fea0003800200 */
.L_x_19652:
[----:B------:R-:W3:Y:S01]  /*82e0*/  LDL R13, [R5+-0x8] ;  /* 0xfffff800050d7983 */ /* 0x000ee20000100800 */
[----:B------:R-:W-:Y:S04]  /*82f0*/  BSSY.RECONVERGENT B1, `(.L_x_19657) ;  /* 0x0000018000017945 */ /* 0x000fe80003800200 */
[----:B------:R-:W-:Y:S01]  /*8300*/  BSSY.RELIABLE B2, `(.L_x_19658) ;  /* 0x0000010000027945 */ /* 0x000fe20003800100 */
[----:B---3--:R-:W-:-:S13]  /*8310*/  FSETP.GT.FTZ.AND P0, PT, R6, R13, PT ;  /* 0x0000000d0600720b */ /* 0x008fda0003f14000 */
[----:B------:R-:W-:Y:S05]  /*8320*/  @!P0 BRA `(.L_x_19659) ;  /* 0x0000000000088947 */ /* 0x000fea0003800000 */
[----:B-1----:R1:W5:Y:S01]  /*8330*/  LDL R8, [R5+-0x208] ;  /* 0xfffdf80005087983 */ /* 0x0023620000100800 */
[----:B------:R-:W-:Y:S05]  /*8340*/  BRA `(.L_x_19660) ;  /* 0x00000000002c7947 */ /* 0x000fea0003800000 */
.L_x_19659:
        /* <DEDUP_REMOVED lines=11> */
.L_x_19660:
[----:B------:R-:W-:Y:S05]  /*8400*/  BSYNC.RELIABLE B2 ;  /* 0x0000000000027941 */ /* 0x000fea0003800100 */
.L_x_19658:
[----:B-----5:R-:W-:Y:S01]  /*8410*/  STL [R5+-0x204], R8 ;  /* 0xfffdfc0805007387 */ /* 0x020fe20000100800 */
[----:B------:R-:W-:-:S03]  /*8420*/  IMAD.MOV.U32 R10, RZ, RZ, R11 ;  /* 0x000000ffff0a7224 */ /* 0x000fc600078e000b */
[----:B------:R-:W-:Y:S04]  /*8430*/  STL [R5+-0x8], R6 ;  /* 0xfffff80605007387 */ /* 0x000fe80000100800 */
[----:B------:R-:W-:Y:S04]  /*8440*/  STL [R5+-0x208], R11 ;  /* 0xfffdf80b05007387 */ /* 0x000fe80000100800 */
[----:B------:R3:W-:Y:S02]  /*8450*/  STL [R5+-0x4], R13 ;  /* 0xfffffc0d05007387 */ /* 0x0007e40000100800 */
[----:B---3--:R-:W-:-:S07]  /*8460*/  IMAD.MOV.U32 R13, RZ, RZ, R6 ;  /* 0x000000ffff0d7224 */ /* 0x008fce00078e0006 */
.L_x_19661:
[----:B------:R-:W-:Y:S05]  /*8470*/  BSYNC.RECONVERGENT B1 ;  /* 0x0000000000017941 */ /* 0x000fea0003800200 */
.L_x_19657:
        /* <DEDUP_REMOVED lines=11> */
.L_x_19665:
        /* <DEDUP_REMOVED lines=11> */
.L_x_19666:
[----:B------:R-:W-:Y:S05]  /*85e0*/  BSYNC.RELIABLE B2 ;  /* 0x0000000000027941 */ /* 0x000fea0003800100 */
.L_x_19664:
[----:B------:R4:W-:Y:S04]  /*85f0*/  STL [R6+0x200], R13 ;  /* 0x0002000d06007387 */ /* 0x0009e80000100800 */
[----:B------:R-:W2:Y:S04]  /*8600*/  LDL R11, [R5+-0x208] ;  /* 0xfffdf800050b7983 */ /* 0x000ea80000100800 */
[----:B--2---:R4:W-:Y:S04]  /*8610*/  STL [R6], R11 ;  /* 0x0000000b06007387 */ /* 0x0049e80000100800 */
[----:B------:R4:W-:Y:S04]  /*8620*/  STL [R5+-0x8], R12 ;  /* 0xfffff80c05007387 */ /* 0x0009e80000100800 */
[----:B-----5:R4:W-:Y:S02]  /*8630*/  STL [R5+-0x208], R8 ;  /* 0xfffdf80805007387 */ /* 0x0209e40000100800 */
.L_x_19667:
[----:B------:R-:W-:Y:S05]  /*8640*/  BSYNC.RECONVERGENT B1 ;  /* 0x0000000000017941 */ /* 0x000fea0003800200 */
.L_x_19663:
[----:B------:R-:W-:Y:S01]  /*8650*/  VIADD R2, R2, 0xfffffffc ;  /* 0xfffffffc02027836 */ /* 0x000fe20000000000 */
[----:B------:R-:W-:Y:S06]  /*8660*/  BRA `(.L_x_19668) ;  /* 0xfffffff8004c7947 */ /* 0x000fec000383ffff */
.L_x_19662:
[----:B------:R-:W-:Y:S05]  /*8670*/  @P1 BRA `(.L_x_19669) ;  /* 0xfffffff8000c1947 */ /* 0x000fea000383ffff */
[----:B------:R-:W3:Y:S04]  /*8680*/  LDL.64 R58, [R1] ;  /* 0x00000000013a7983 */ /* 0x000ee80000100a00 */
[----:B------:R-:W4:Y:S04]  /*8690*/  LDL.64 R60, [R1+0x8] ;  /* 0x00000800013c7983 */ /* 0x000f280000100a00 */
[----:B------:R-:W4:Y:S04]  /*86a0*/  LDL.64 R62, [R1+0x10] ;  /* 0x00001000013e7983 */ /* 0x000f280000100a00 */
[----:B------:R-:W4:Y:S04]  /*86b0*/  LDL.64 R64, [R1+0x18] ;  /* 0x0000180001407983 */ /* 0x000f280000100a00 */
        /* <DEDUP_REMOVED lines=129> */
.L_x_19646:
[----:B------:R-:W-:Y:S05]  /*8ed0*/  BSYNC.RECONVERGENT B0 ;  /* 0x0000000000007941 */ /* 0x000fea0003800200 */
.L_x_19645:
        /* <DEDUP_REMOVED lines=425> */
[----:B------:R-:W-:-:S02]  /*a970*/  FSETP.GT.FTZ.AND P0, PT, R2, R252, PT ;  /* 0x000000fc0200720b */ /* 0x000fc40003f14000 */
[----:B-----5:R-:W-:Y:S02]  /*a980*/  MOV R251, R0 ;  /* 0x0000000000fb7202 */ /* 0x020fe40000000f00 */
        /* <DEDUP_REMOVED lines=144> */
.L_x_19694:
        /* <DEDUP_REMOVED lines=15> */
.L_x_19693:
        /* <DEDUP_REMOVED lines=8> */
.L_x_19674:
        /* <DEDUP_REMOVED lines=12> */
.L_x_19675:
[----:B------:R-:W-:Y:S05]  /*b4c0*/  BSYNC.RELIABLE B2 ;  /* 0x0000000000027941 */ /* 0x000fea0003800100 */
.L_x_19673:
[----:B------:R-:W2:Y:S04]  /*b4d0*/  LDL R8, [R5+-0x1fc] ;  /* 0xfffe040005087983 */ /* 0x000ea80000100800 */
[----:B------:R-:W-:Y:S04]  /*b4e0*/  STL [R5], R11 ;  /* 0x0000000b05007387 */ /* 0x000fe80000100800 */
[----:B-----5:R-:W-:Y:S04]  /*b4f0*/  STL [R5+-0x1fc], R6 ;  /* 0xfffe040605007387 */ /* 0x020fe80000100800 */
[----:B------:R1:W-:Y:S02]  /*b500*/  STL [R5+0x4], R10 ;  /* 0x0000040a05007387 */ /* 0x0003e40000100800 */
[----:B-1----:R-:W-:-:S02]  /*b510*/  MOV R10, R11 ;  /* 0x0000000b000a7202 */ /* 0x002fc40000000f00 */
[----:B--2---:R1:W-:Y:S05]  /*b520*/  STL [R5+-0x200], R8 ;  /* 0xfffe000805007387 */ /* 0x0043ea0000100800 */
.L_x_19676:
[----:B------:R-:W-:Y:S05]  /*b530*/  BSYNC.RECONVERGENT B1 ;  /* 0x0000000000017941 */ /* 0x000fea0003800200 */
.L_x_19672:
[----:B------:R-:W2:Y:S01]  /*b540*/  LDL R6, [R5+-0x4] ;  /* 0xfffffc0005067983 */ /* 0x000ea20000100800 */
[----:B------:R-:W-:Y:S04]  /*b550*/  BSSY.RECONVERGENT B1, `(.L_x_19677) ;  /* 0x0000016000017945 */ /* 0x000fe80003800200 */
[----:B------:R-:W-:Y:S01]  /*b560*/  BSSY.RELIABLE B2, `(.L_x_19678) ;  /* 0x000000e000027945 */ /* 0x000fe20003800100 */
[----:B--2---:R-:W-:-:S13]  /*b570*/  FSETP.GT.FTZ.AND P0, PT, R10, R6, PT ;  /* 0x000000060a00720b */ /* 0x004fda0003f14000 */
[----:B------:R-:W-:Y:S05]  /*b580*/  @!P0 BRA `(.L_x_19679) ;  /* 0x0000000000088947 */ /* 0x000fea0003800000 */
[----:B------:R2:W5:Y:S01]  /*b590*/  LDL R12, [R5+-0x204] ;  /* 0xfffdfc00050c7983 */ /* 0x0005620000100800 */
[----:B------:R-:W-:Y:S05]  /*b5a0*/  BRA `(.L_x_19680) ;  /* 0x0000000000247947 */ /* 0x000fea0003800000 */
.L_x_19679:
        /* <DEDUP_REMOVED lines=9> */
.L_x_19680:
[----:B------:R-:W-:Y:S05]  /*b640*/  BSYNC.RELIABLE B2 ;  /* 0x0000000000027941 */ /* 0x000fea0003800100 */
.L_x_19678:
[----:B-----5:R-:W-:Y:S01]  /*b650*/  STL [R5+-0x200], R12 ;  /* 0xfffe000c05007387 */ /* 0x020fe20000100800 */
[----:B------:R-:W-:-:S03]  /*b660*/  IMAD.MOV.U32 R11, RZ, RZ, R8 ;  /* 0x000000ffff0b7224 */ /* 0x000fc600078e0008 */
[----:B------:R-:W-:Y:S04]  /*b670*/  STL [R5+-0x4], R10 ;  /* 0xfffffc0a05007387 */ /* 0x000fe80000100800 */
[----:B------:R-:W-:Y:S04]  /*b680*/  STL [R5+-0x204], R8 ;  /* 0xfffdfc0805007387 */ /* 0x000fe80000100800 */
[----:B------:R3:W-:Y:S02]  /*b690*/  STL [R5], R6 ;  /* 0x0000000605007387 */ /* 0x0007e40000100800 */
[----:B---3--:R-:W-:-:S07]  /*b6a0*/  IMAD.MOV.U32 R6, RZ, RZ, R10 ;  /* 0x000000ffff067224 */ /* 0x008fce00078e000a */
.L_x_19681:
[----:B------:R-:W-:Y:S05]  /*b6b0*/  BSYNC.RECONVERGENT B1 ;  /* 0x0000000000017941 */ /* 0x000fea0003800200 */
.L_x_19677:
[----:B------:R-:W3:Y:S01]  /*b6c0*/  LDL R13, [R5+-0x8] ;  /* 0xfffff800050d7983 */ /* 0x000ee20000100800 */
[----:B------:R-:W-:Y:S04]  /*b6d0*/  BSSY.RECONVERGENT B1, `(.L_x_19682) ;  /* 0x0000018000017945 */ /* 0x000fe80003800200 */
[----:B------:R-:W-:Y:S01]  /*b6e0*/  BSSY.RELIABLE B2, `(.L_x_19683) ;  /* 0x0000010000027945 */ /* 0x000fe20003800100 */
[----:B---3--:R-:W-:-:S13]  /*b6f0*/  FSETP.GT.FTZ.AND P0, PT, R6, R13, PT ;  /* 0x0000000d0600720b */ /* 0x008fda0003f14000 */
[----:B------:R-:W-:Y:S05]  /*b700*/  @!P0 BRA `(.L_x_19684) ;  /* 0x0000000000088947 */ /* 0x000fea0003800000 */
[----:B-1----:R1:W5:Y:S01]  /*b710*/  LDL R8, [R5+-0x208] ;  /* 0xfffdf80005087983 */ /* 0x0023620000100800 */
[----:B------:R-:W-:Y:S05]  /*b720*/  BRA `(.L_x_19685) ;  /* 0x00000000002c7947 */ /* 0x000fea0003800000 */
.L_x_19684:
        /* <DEDUP_REMOVED lines=11> */
.L_x_19685:
[----:B------:R-:W-:Y:S05]  /*b7e0*/  BSYNC.RELIABLE B2 ;  /* 0x0000000000027941 */ /* 0x000fea0003800100 */
.L_x_19683:
[----:B-----5:R-:W-:Y:S01]  /*b7f0*/  STL [R5+-0x204], R8 ;  /* 0xfffdfc0805007387 */ /* 0x020fe20000100800 */
[----:B------:R-:W-:-:S03]  /*b800*/  IMAD.MOV.U32 R10, RZ, RZ, R11 ;  /* 0x000000ffff0a7224 */ /* 0x000fc600078e000b */
[----:B------:R-:W-:Y:S04]  /*b810*/  STL [R5+-0x8], R6 ;  /* 0xfffff80605007387 */ /* 0x000fe80000100800 */
[----:B------:R-:W-:Y:S04]  /*b820*/  STL [R5+-0x208], R11 ;  /* 0xfffdf80b05007387 */ /* 0x000fe80000100800 */
[----:B------:R3:W-:Y:S02]  /*b830*/  STL [R5+-0x4], R13 ;  /* 0xfffffc0d05007387 */ /* 0x0007e40000100800 */
[----:B---3--:R-:W-:-:S07]  /*b840*/  IMAD.MOV.U32 R13, RZ, RZ, R6 ;  /* 0x000000ffff0d7224 */ /* 0x008fce00078e0006 */
.L_x_19686:
[----:B------:R-:W-:Y:S05]  /*b850*/  BSYNC.RECONVERGENT B1 ;  /* 0x0000000000017941 */ /* 0x000fea0003800200 */
.L_x_19682:
        /* <DEDUP_REMOVED lines=11> */
.L_x_19690:
        /* <DEDUP_REMOVED lines=11> */
.L_x_19691:
[----:B------:R-:W-:Y:S05]  /*b9c0*/  BSYNC.RELIABLE B2 ;  /* 0x0000000000027941 */ /* 0x000fea0003800100 */
.L_x_19689:
[----:B------:R4:W-:Y:S04]  /*b9d0*/  STL [R6+0x200], R13 ;  /* 0x0002000d06007387 */ /* 0x0009e80000100800 */
[----:B------:R-:W2:Y:S04]  /*b9e0*/  LDL R11, [R5+-0x208] ;  /* 0xfffdf800050b7983 */ /* 0x000ea80000100800 */
[----:B--2---:R4:W-:Y:S04]  /*b9f0*/  STL [R6], R11 ;  /* 0x0000000b06007387 */ /* 0x0049e80000100800 */
[----:B------:R4:W-:Y:S04]  /*ba00*/  STL [R5+-0x8], R12 ;  /* 0xfffff80c05007387 */ /* 0x0009e80000100800 */
[----:B-----5:R4:W-:Y:S02]  /*ba10*/  STL [R5+-0x208], R8 ;  /* 0xfffdf80805007387 */ /* 0x0209e40000100800 */
.L_x_19692:
[----:B------:R-:W-:Y:S05]  /*ba20*/  BSYNC.RECONVERGENT B1 ;  /* 0x0000000000017941 */ /* 0x000fea0003800200 */
.L_x_19688:
[----:B------:R-:W-:Y:S01]  /*ba30*/  VIADD R2, R2, 0xfffffffc ;  /* 0xfffffffc02027836 */ /* 0x000fe20000000000 */
[----:B------:R-:W-:Y:S06]  /*ba40*/  BRA `(.L_x_19693) ;  /* 0xfffffff8004c7947 */ /* 0x000fec000383ffff */
.L_x_19687:
        /* <DEDUP_REMOVED lines=134> */
.L_x_19671:
[----:B------:R-:W-:Y:S05]  /*c2b0*/  BSYNC.RECONVERGENT B0 ;  /* 0x0000000000007941 */ /* 0x000fea0003800200 */
.L_x_19670:
        /* <DEDUP_REMOVED lines=568> */
[----:B0-----:R-:W-:-:S02]  /*e640*/  IMAD.MOV.U32 R4, RZ, RZ, RZ ;  /* 0x000000ffff047224 */ /* 0x001fc400078e00ff */
[----:B-1----:R-:W-:-:S07]  /*e650*/  VIADD R7, R1, 0x200 ;  /* 0x0000020001077836 */ /* 0x002fce0000000000 */
.L_x_19719:
[----:B------:R-:W-:Y:S01]  /*e660*/  VIADD R2, R1, 0x400 ;  /* 0x0000040001027836 */ /* 0x000fe20000000000 */
[----:B--2---:R-:W2:Y:S04]  /*e670*/  LDL R9, [R1+0x3fc] ;  /* 0x0003fc0001097983 */ /* 0x004ea80000100800 */
[C---:B------:R-:W-:Y:S02]  /*e680*/  LEA R8, R4.reuse, R2, 0x2 ;  /* 0x0000000204087211 */ /* 0x040fe400078e10ff */
[----:B---3--:R-:W3:Y:S04]  /*e690*/  LDL R2, [R1+0x1fc] ;  /* 0x0001fc0001027983 */ /* 0x008ee80000100800 */
[----:B------:R-:W2:Y:S04]  /*e6a0*/  LDL R6, [R8+0x208] ;  /* 0x0002080008067983 */ /* 0x000ea80000100800 */
[----:B0-----:R-:W4:Y:S01]  /*e6b0*/  LDL R5, [R8+0x8] ;  /* 0x0000080008057983 */ /* 0x001f220000100800 */
        /* <DEDUP_REMOVED lines=10> */
.L_x_19718:
[----:B0-234-:R-:W-:-:S05]  /*e760*/  IMAD R5, R2, 0x4, R7 ;  /* 0x0000000402057824 */ /* 0x01dfca00078e0207 */
[----:B------:R-:W2:Y:S01]  /*e770*/  LDL.64 R8, [R5] ;  /* 0x0000000005087983 */ /* 0x000ea20000100a00 */
[----:B------:R-:W-:Y:S04]  /*e780*/  BSSY.RECONVERGENT B1, `(.L_x_19697) ;  /* 0x0000019000017945 */ /* 0x000fe80003800200 */
[----:B------:R-:W-:Y:S01]  /*e790*/  BSSY.RELIABLE B2, `(.L_x_19698) ;  /* 0x0000011000027945 */ /* 0x000fe20003800100 */
[----:B--2---:R-:W-:-:S13]  /*e7a0*/  FSETP.GT.FTZ.AND P0, PT, R9, R8, PT ;  /* 0x000000080900720b */ /* 0x004fda0003f14000 */
[----:B-1----:R-:W-:Y:S05]  /*e7b0*/  @!P0 BRA `(.L_x_19699) ;  /* 0x0000000000088947 */ /* 0x002fea0003800000 */
[----:B------:R0:W5:Y:S01]  /*e7c0*/  LDL R6, [R5+-0x200] ;  /* 0xfffe000005067983 */ /* 0x0001620000100800 */
[----:B------:R-:W-:Y:S05]  /*e7d0*/  BRA `(.L_x_19700) ;  /* 0x0000000000307947 */ /* 0x000fea0003800000 */
.L_x_19699:
        /* <DEDUP_REMOVED lines=12> */
.L_x_19700:
[----:B------:R-:W-:Y:S05]  /*e8a0*/  BSYNC.RELIABLE B2 ;  /* 0x0000000000027941 */ /* 0x000fea0003800100 */
.L_x_19698:
[----:B------:R-:W2:Y:S04]  /*e8b0*/  LDL R10, [R5+-0x1fc] ;  /* 0xfffe0400050a7983 */ /* 0x000ea80000100800 */
[----:B------:R-:W-:Y:S04]  /*e8c0*/  STL [R5], R9 ;  /* 0x0000000905007387 */ /* 0x000fe80000100800 */
[----:B-----5:R-:W-:Y:S04]  /*e8d0*/  STL [R5+-0x1fc], R6 ;  /* 0xfffe040605007387 */ /* 0x020fe80000100800 */
[----:B------:R1:W-:Y:S02]  /*e8e0*/  STL [R5+0x4], R8 ;  /* 0x0000040805007387 */ /* 0x0003e40000100800 */
[----:B-1----:R-:W-:-:S02]  /*e8f0*/  IMAD.MOV.U32 R8, RZ, RZ, R9 ;  /* 0x000000ffff087224 */ /* 0x002fc400078e0009 */
[----:B--2---:R1:W-:Y:S05]  /*e900*/  STL [R5+-0x200], R10 ;  /* 0xfffe000a05007387 */ /* 0x0043ea0000100800 */
.L_x_19701:
[----:B------:R-:W-:Y:S05]  /*e910*/  BSYNC.RECONVERGENT B1 ;  /* 0x0000000000017941 */ /* 0x000fea0003800200 */
.L_x_19697:
[----:B------:R-:W2:Y:S01]  /*e920*/  LDL R6, [R5+-0x4] ;  /* 0xfffffc0005067983 */ /* 0x000ea20000100800 */
[----:B------:R-:W-:Y:S04]  /*e930*/  BSSY.RECONVERGENT B1, `(.L_x_19702) ;  /* 0x0000016000017945 */ /* 0x000fe80003800200 */
[----:B------:R-:W-:Y:S01]  /*e940*/  BSSY.RELIABLE B2, `(.L_x_19703) ;  /* 0x000000e000027945 */ /* 0x000fe20003800100 */
[----:B--2---:R-:W-:-:S13]  /*e950*/  FSETP.GT.FTZ.AND P0, PT, R8, R6, PT ;  /* 0x000000060800720b */ /* 0x004fda0003f14000 */
[----:B------:R-:W-:Y:S05]  /*e960*/  @!P0 BRA `(.L_x_19704) ;  /* 0x0000000000088947 */ /* 0x000fea0003800000 */
[----:B------:R2:W5:Y:S01]  /*e970*/  LDL R12, [R5+-0x204] ;  /* 0xfffdfc00050c7983 */ /* 0x0005620000100800 */
[----:B------:R-:W-:Y:S05]  /*e980*/  BRA `(.L_x_19705) ;  /* 0x0000000000247947 */ /* 0x000fea0003800000 */
.L_x_19704:
        /* <DEDUP_REMOVED lines=9> */
.L_x_19705:
[----:B------:R-:W-:Y:S05]  /*ea20*/  BSYNC.RELIABLE B2 ;  /* 0x0000000000027941 */ /* 0x000fea0003800100 */
.L_x_19703:
[----:B-----5:R-:W-:Y:S01]  /*ea30*/  STL [R5+-0x200], R12 ;  /* 0xfffe000c05007387 */ /* 0x020fe20000100800 */
[----:B------:R-:W-:-:S03]  /*ea40*/  MOV R9, R10 ;  /* 0x0000000a00097202 */ /* 0x000fc60000000f00 */
[----:B------:R-:W-:Y:S04]  /*ea50*/  STL [R5+-0x4], R8 ;  /* 0xfffffc0805007387 */ /* 0x000fe80000100800 */
[----:B------:R-:W-:Y:S04]  /*ea60*/  STL [R5+-0x204], R10 ;  /* 0xfffdfc0a05007387 */ /* 0x000fe80000100800 */
[----:B------:R3:W-:Y:S02]  /*ea70*/  STL [R5], R6 ;  /* 0x0000000605007387 */ /* 0x0007e40000100800 */
[----:B---3--:R-:W-:-:S07]  /*ea80*/  IMAD.MOV.U32 R6, RZ, RZ, R8 ;  /* 0x000000ffff067224 */ /* 0x008fce00078e0008 */
.L_x_19706:
[----:B------:R-:W-:Y:S05]  /*ea90*/  BSYNC.RECONVERGENT B1 ;  /* 0x0000000000017941 */ /* 0x000fea0003800200 */
.L_x_19702:
[----:B------:R-:W3:Y:S01]  /*eaa0*/  LDL R11, [R5+-0x8] ;  /* 0xfffff800050b7983 */ /* 0x000ee20000100800 */
[----:B------:R-:W-:Y:S04]  /*eab0*/  BSSY.RECONVERGENT B1, `(.L_x_19707) ;  /* 0x0000018000017945 */ /* 0x000fe80003800200 */
[----:B------:R-:W-:Y:S01]  /*eac0*/  BSSY.RELIABLE B2, `(.L_x_19708) ;  /* 0x0000010000027945 */ /* 0x000fe20003800100 */
[----:B---3--:R-:W-:-:S13]  /*ead0*/  FSETP.GT.FTZ.AND P0, PT, R6, R11, PT ;  /* 0x0000000b0600720b */ /* 0x008fda0003f14000 */
[----:B------:R-:W-:Y:S05]  /*eae0*/  @!P0 BRA `(.L_x_19709) ;  /* 0x0000000000088947 */ /* 0x000fea0003800000 */
[----:B------:R3:W5:Y:S01]  /*eaf0*/  LDL R8, [R5+-0x208] ;  /* 0xfffdf80005087983 */ /* 0x0007620000100800 */
[----:B------:R-:W-:Y:S05]  /*eb00*/  BRA `(.L_x_19710) ;  /* 0x00000000002c7947 */ /* 0x000fea0003800000 */
.L_x_19709:
        /* <DEDUP_REMOVED lines=11> */
.L_x_19710:
[----:B------:R-:W-:Y:S05]  /*ebc0*/  BSYNC.RELIABLE B2 ;  /* 0x0000000000027941 */ /* 0x000fea0003800100 */
.L_x_19708:
[----:B-----5:R-:W-:Y:S01]  /*ebd0*/  STL [R5+-0x204], R8 ;  /* 0xfffdfc0805007387 */ /* 0x020fe20000100800 */
[----:B-1----:R-:W-:-:S03]  /*ebe0*/  IMAD.MOV.U32 R10, RZ, RZ, R9 ;  /* 0x000000ffff0a7224 */ /* 0x002fc600078e0009 */
[----:B------:R-:W-:Y:S04]  /*ebf0*/  STL [R5+-0x8], R6 ;  /* 0xfffff80605007387 */ /* 0x000fe80000100800 */
[----:B------:R-:W-:Y:S04]  /*ec00*/  STL [R5+-0x208], R9 ;  /* 0xfffdf80905007387 */ /* 0x000fe80000100800 */
[----:B------:R1:W-:Y:S02]  /*ec10*/  STL [R5+-0x4], R11 ;  /* 0xfffffc0b05007387 */ /* 0x0003e40000100800 */
[----:B-1----:R-:W-:-:S07]  /*ec20*/  IMAD.MOV.U32 R11, RZ, RZ, R6 ;  /* 0x000000ffff0b7224 */ /* 0x002fce00078e0006 */
.L_x_19711:
[----:B------:R-:W-:Y:S05]  /*ec30*/  BSYNC.RECONVERGENT B1 ;  /* 0x0000000000017941 */ /* 0x000fea0003800200 */
.L_x_19707:
        /* <DEDUP_REMOVED lines=11> */
.L_x_19715:
        /* <DEDUP_REMOVED lines=11> */
.L_x_19716:
[----:B------:R-:W-:Y:S05]  /*eda0*/  BSYNC.RELIABLE B2 ;  /* 0x0000000000027941 */ /* 0x000fea0003800100 */
.L_x_19714:
[----:B------:R4:W-:Y:S04]  /*edb0*/  STL [R6+0x200], R11 ;  /* 0x0002000b06007387 */ /* 0x0009e80000100800 */
[----:B------:R-:W2:Y:S04]  /*edc0*/  LDL R9, [R5+-0x208] ;  /* 0xfffdf80005097983 */ /* 0x000ea80000100800 */
[----:B--2---:R4:W-:Y:S04]  /*edd0*/  STL [R6], R9 ;  /* 0x0000000906007387 */ /* 0x0049e80000100800 */
[----:B------:R4:W-:Y:S04]  /*ede0*/  STL [R5+-0x8], R12 ;  /* 0xfffff80c05007387 */ /* 0x0009e80000100800 */
[----:B-----5:R4:W-:Y:S02]  /*edf0*/  STL [R5+-0x208], R8 ;  /* 0xfffdf80805007387 */ /* 0x0209e40000100800 */
.L_x_19717:
[----:B------:R-:W-:Y:S05]  /*ee00*/  BSYNC.RECONVERGENT B1 ;  /* 0x0000000000017941 */ /* 0x000fea0003800200 */
.L_x_19713:
[----:B------:R-:W-:Y:S01]  /*ee10*/  VIADD R2, R2, 0xfffffffc ;  /* 0xfffffffc02027836 */ /* 0x000fe20000000000 */
[----:B------:R-:W-:Y:S06]  /*ee20*/  BRA `(.L_x_19718) ;  /* 0xfffffff8004c7947 */ /* 0x000fec000383ffff */
.L_x_19712:
[----:B------:R-:W-:Y:S05]  /*ee30*/  @P1 BRA `(.L_x_19719) ;  /* 0xfffffff800081947 */ /* 0x000fea000383ffff */
[----:B------:R-:W4:Y:S04]  /*ee40*/  LDL.64 R58, [R1] ;  /* 0x00000000013a7983 */ /* 0x000f280000100a00 */
[----:B------:R-:W4:Y:S04]  /*ee50*/  LDL.64 R60, [R1+0x8] ;  /* 0x00000800013c7983 */ /* 0x000f280000100a00 */
[----:B------:R-:W4:Y:S04]  /*ee60*/  LDL.64 R62, [R1+0x10] ;  /* 0x00001000013e7983 */ /* 0x000f280000100a00 */
[----:B------:R-:W4:Y:S04]  /*ee70*/  LDL.64 R64, [R1+0x18] ;  /* 0x0000180001407983 */ /* 0x000f280000100a00 */
[----:B0-23--:R0:W5:Y:S04]  /*ee80*/  LDL.64 R4, [R1+0x20] ;  /* 0x0000200001047983 */ /* 0x00d1680000100a00 */
        /* <DEDUP_REMOVED lines=70> */
[----:B----4-:R1:W-:Y:S04]  /*f2f0*/  STL.64 [R1+0x1030], R58 ;  /* 0x0010303a01007387 */ /* 0x0103e80000100a00 */
[----:B------:R2:W-:Y:S04]  /*f300*/  STL.64 [R1+0x1028], R60 ;  /* 0x0010283c01007387 */ /* 0x0005e80000100a00 */
        /* <DEDUP_REMOVED lines=55> */
[----:B------:R-:W-:-:S07]  /*f680*/  MOV R2, R0 ;  /* 0x0000000000027202 */ /* 0x000fce0000000f00 */
.L_x_19696:
[----:B------:R-:W-:Y:S05]  /*f690*/  BSYNC.RECONVERGENT B0 ;  /* 0x0000000000007941 */ /* 0x000fea0003800200 */
.L_x_19695:
        /* <DEDUP_REMOVED lines=570> */
.L_x_19744:
[----:B------:R-:W-:Y:S01]  /*11a40*/  VIADD R2, R1, 0x400 ;  /* 0x0000040001027836 */ /* 0x000fe20000000000 */
[----:B--2---:R-:W2:Y:S03]  /*11a50*/  LDL R9, [R1+0x3fc] ;  /* 0x0003fc0001097983 */ /* 0x004ea60000100800 */
[C---:B------:R-:W-:Y:S02]  /*11a60*/  IMAD R8, R4.reuse, 0x4, R2 ;  /* 0x0000000404087824 */ /* 0x040fe400078e0202 */
        /* <DEDUP_REMOVED lines=13> */
.L_x_19743:
        /* <DEDUP_REMOVED lines=8> */
.L_x_19724:
        /* <DEDUP_REMOVED lines=12> */
.L_x_19725:
[----:B------:R-:W-:Y:S05]  /*11c80*/  BSYNC.RELIABLE B2 ;  /* 0x0000000000027941 */ /* 0x000fea0003800100 */
.L_x_19723:
[----:B------:R-:W2:Y:S04]  /*11c90*/  LDL R10, [R5+-0x1fc] ;  /* 0xfffe0400050a7983 */ /* 0x000ea80000100800 */
[----:B------:R-:W-:Y:S04]  /*11ca0*/  STL [R5], R9 ;  /* 0x0000000905007387 */ /* 0x000fe80000100800 */
[----:B-----5:R-:W-:Y:S04]  /*11cb0*/  STL [R5+-0x1fc], R6 ;  /* 0xfffe040605007387 */ /* 0x020fe80000100800 */
[----:B------:R1:W-:Y:S02]  /*11cc0*/  STL [R5+0x4], R8 ;  /* 0x0000040805007387 */ /* 0x0003e40000100800 */
[----:B-1----:R-:W-:-:S02]  /*11cd0*/  IMAD.MOV.U32 R8, RZ, RZ, R9 ;  /* 0x000000ffff087224 */ /* 0x002fc400078e0009 */
[----:B--2---:R1:W-:Y:S05]  /*11ce0*/  STL [R5+-0x200], R10 ;  /* 0xfffe000a05007387 */ /* 0x0043ea0000100800 */
.L_x_19726:
[----:B------:R-:W-:Y:S05]  /*11cf0*/  BSYNC.RECONVERGENT B1 ;  /* 0x0000000000017941 */ /* 0x000fea0003800200 */
.L_x_19722:
[----:B------:R-:W2:Y:S01]  /*11d00*/  LDL R6, [R5+-0x4] ;  /* 0xfffffc0005067983 */ /* 0x000ea20000100800 */
[----:B------:R-:W-:Y:S04]  /*11d10*/  BSSY.RECONVERGENT B1, `(.L_x_19727) ;  /* 0x0000016000017945 */ /* 0x000fe80003800200 */
[----:B------:R-:W-:Y:S01]  /*11d20*/  BSSY.RELIABLE B2, `(.L_x_19728) ;  /* 0x000000e000027945 */ /* 0x000fe20003800100 */
[----:B--2---:R-:W-:-:S13]  /*11d30*/  FSETP.GT.FTZ.AND P0, PT, R8, R6, PT ;  /* 0x000000060800720b */ /* 0x004fda0003f14000 */
[----:B------:R-:W-:Y:S05]  /*11d40*/  @!P0 BRA `(.L_x_19729) ;  /* 0x0000000000088947 */ /* 0x000fea0003800000 */
[----:B------:R2:W5:Y:S01]  /*11d50*/  LDL R12, [R5+-0x204] ;  /* 0xfffdfc00050c7983 */ /* 0x0005620000100800 */
[----:B------:R-:W-:Y:S05]  /*11d60*/  BRA `(.L_x_19730) ;  /* 0x0000000000247947 */ /* 0x000fea0003800000 */
.L_x_19729:
        /* <DEDUP_REMOVED lines=9> */
.L_x_19730:
[----:B------:R-:W-:Y:S05]  /*11e00*/  BSYNC.RELIABLE B2 ;  /* 0x0000000000027941 */ /* 0x000fea0003800100 */
.L_x_19728:
[----:B-----5:R-:W-:Y:S01]  /*11e10*/  STL [R5+-0x200], R12 ;  /* 0xfffe000c05007387 */ /* 0x020fe20000100800 */
[----:B------:R-:W-:-:S03]  /*11e20*/  IMAD.MOV.U32 R9, RZ, RZ, R10 ;  /* 0x000000ffff097224 */ /* 0x000fc600078e000a */
[----:B------:R-:W-:Y:S04]  /*11e30*/  STL [R5+-0x4], R8 ;  /* 0xfffffc0805007387 */ /* 0x000fe80000100800 */
[----:B------:R-:W-:Y:S04]  /*11e40*/  STL [R5+-0x204], R10 ;  /* 0xfffdfc0a05007387 */ /* 0x000fe80000100800 */
[----:B------:R3:W-:Y:S02]  /*11e50*/  STL [R5], R6 ;  /* 0x0000000605007387 */ /* 0x0007e40000100800 */
[----:B---3--:R-:W-:-:S07]  /*11e60*/  IMAD.MOV.U32 R6, RZ, RZ, R8 ;  /* 0x000000ffff067224 */ /* 0x008fce00078e0008 */
.L_x_19731:
[----:B------:R-:W-:Y:S05]  /*11e70*/  BSYNC.RECONVERGENT B1 ;  /* 0x0000000000017941 */ /* 0x000fea0003800200 */
.L_x_19727:
[----:B------:R-:W3:Y:S01]  /*11e80*/  LDL R11, [R5+-0x8] ;  /* 0xfffff800050b7983 */ /* 0x000ee20000100800 */
[----:B------:R-:W-:Y:S04]  /*11e90*/  BSSY.RECONVERGENT B1, `(.L_x_19732) ;  /* 0x0000018000017945 */ /* 0x000fe80003800200 */
[----:B------:R-:W-:Y:S01]  /*11ea0*/  BSSY.RELIABLE B2, `(.L_x_19733) ;  /* 0x0000010000027945 */ /* 0x000fe20003800100 */
[----:B---3--:R-:W-:-:S13]  /*11eb0*/  FSETP.GT.FTZ.AND P0, PT, R6, R11, PT ;  /* 0x0000000b0600720b */ /* 0x008fda0003f14000 */
[----:B------:R-:W-:Y:S05]  /*11ec0*/  @!P0 BRA `(.L_x_19734) ;  /* 0x0000000000088947 */ /* 0x000fea0003800000 */
[----:B------:R3:W5:Y:S01]  /*11ed0*/  LDL R8, [R5+-0x208] ;  /* 0xfffdf80005087983 */ /* 0x0007620000100800 */
[----:B------:R-:W-:Y:S05]  /*11ee0*/  BRA `(.L_x_19735) ;  /* 0x00000000002c7947 */ /* 0x000fea0003800000 */
.L_x_19734:
        /* <DEDUP_REMOVED lines=11> */
.L_x_19735:
[----:B------:R-:W-:Y:S05]  /*11fa0*/  BSYNC.RELIABLE B2 ;  /* 0x0000000000027941 */ /* 0x000fea0003800100 */
.L_x_19733:
[----:B-----5:R-:W-:Y:S01]  /*11fb0*/  STL [R5+-0x204], R8 ;  /* 0xfffdfc0805007387 */ /* 0x020fe20000100800 */
[----:B-1----:R-:W-:-:S03]  /*11fc0*/  IMAD.MOV.U32 R10, RZ, RZ, R9 ;  /* 0x000000ffff0a7224 */ /* 0x002fc600078e0009 */
[----:B------:R-:W-:Y:S04]  /*11fd0*/  STL [R5+-0x8], R6 ;  /* 0xfffff80605007387 */ /* 0x000fe80000100800 */
[----:B------:R-:W-:Y:S04]  /*11fe0*/  STL [R5+-0x208], R9 ;  /* 0xfffdf80905007387 */ /* 0x000fe80000100800 */
[----:B------:R1:W-:Y:S02]  /*11ff0*/  STL [R5+-0x4], R11 ;  /* 0xfffffc0b05007387 */ /* 0x0003e40000100800 */
[----:B-1----:R-:W-:-:S07]  /*12000*/  MOV R11, R6 ;  /* 0x00000006000b7202 */ /* 0x002fce0000000f00 */
.L_x_19736:
[----:B------:R-:W-:Y:S05]  /*12010*/  BSYNC.RECONVERGENT B1 ;  /* 0x0000000000017941 */ /* 0x000fea0003800200 */
.L_x_19732:
        /* <DEDUP_REMOVED lines=11> */
.L_x_19740:
        /* <DEDUP_REMOVED lines=11> */
.L_x_19741:
[----:B------:R-:W-:Y:S05]  /*12180*/  BSYNC.RELIABLE B2 ;  /* 0x0000000000027941 */ /* 0x000fea0003800100 */
.L_x_19739:
[----:B------:R4:W-:Y:S04]  /*12190*/  STL [R6+0x200], R11 ;  /* 0x0002000b06007387 */ /* 0x0009e80000100800 */
[----:B------:R-:W2:Y:S04]  /*121a0*/  LDL R9, [R5+-0x208] ;  /* 0xfffdf80005097983 */ /* 0x000ea80000100800 */
[----:B--2---:R4:W-:Y:S04]  /*121b0*/  STL [R6], R9 ;  /* 0x0000000906007387 */ /* 0x0049e80000100800 */
[----:B------:R4:W-:Y:S04]  /*121c0*/  STL [R5+-0x8], R12 ;  /* 0xfffff80c05007387 */ /* 0x0009e80000100800 */
[----:B-----5:R4:W-:Y:S02]  /*121d0*/  STL [R5+-0x208], R8 ;  /* 0xfffdf80805007387 */ /* 0x0209e40000100800 */
.L_x_19742:
[----:B------:R-:W-:Y:S05]  /*121e0*/  BSYNC.RECONVERGENT B1 ;  /* 0x0000000000017941 */ /* 0x000fea0003800200 */
.L_x_19738:
[----:B------:R-:W-:Y:S01]  /*121f0*/  VIADD R2, R2, 0xfffffffc ;  /* 0xfffffffc02027836 */ /* 0x000fe20000000000 */
[----:B------:R-:W-:Y:S06]  /*12200*/  BRA `(.L_x_19743) ;  /* 0xfffffff8004c7947 */ /* 0x000fec000383ffff */
.L_x_19737:
        /* <DEDUP_REMOVED lines=134> */
.L_x_19721:
[----:B------:R-:W-:Y:S05]  /*12a70*/  BSYNC.RECONVERGENT B0 ;  /* 0x0000000000007941 */ /* 0x000fea0003800200 */
.L_x_19720:
[----:B------:R-:W-:Y:S05]  /*12a80*/  WARPSYNC.ALL ;  /* 0x0000000000007948 */ /* 0x000fea0003800000 */
[----:B-----5:R-:W2:Y:S01]  /*12a90*/  S2R R0, SR_LANEID ;  /* 0x0000000000007919 */ /* 0x020ea20000000000 */
[----:B------:R-:W-:Y:S01]  /*12aa0*/  BSSY.RECONVERGENT B0, `(.L_x_19745) ;  /* 0x000009a000007945 */ /* 0x000fe20003800200 */
[----:B--2---:R-:W-:-:S13]  /*12ab0*/  ISETP.NE.AND P0, PT, R0, RZ, PT ;  /* 0x000000ff0000720c */ /* 0x004fda0003f05270 */
[----:B------:R-:W-:Y:S05]  /*12ac0*/  @P0 BRA `(.L_x_19746) ;  /* 0x00000008005c0947 */ /* 0x000fea0003800000 */
[----:B------:R2:W-:Y:S04]  /*12ad0*/  STL.64 [R1+0x1058], R244 ;  /* 0x001058f401007387 */ /* 0x0005e80000100a00 */
[----:B------:R3:W-:Y:S04]  /*12ae0*/  STL.64 [R1+0x1050], R246 ;  /* 0x001050f601007387 */ /* 0x0007e80000100a00 */
[----:B------:R4:W-:Y:S04]  /*12af0*/  STL.64 [R1+0x1048], R248 ;  /* 0x001048f801007387 */ /* 0x0009e80000100a00 */
[----:B------:R5:W-:Y:S04]  /*12b00*/  STL.64 [R1+0x1040], R250 ;  /* 0x001040fa01007387 */ /* 0x000be80000100a00 */
[----:B--2---:R-:W2:Y:S04]  /*12b10*/  LDL R244, [R1+0x1030] ;  /* 0x0010300001f47983 */ /* 0x004ea80000100800 */
[----:B------:R-:W2:Y:S04]  /*12b20*/  LDL R245, [R1+0x1034] ;  /* 0x0010340001f57983 */ /* 0x000ea80000100800 */
[----:B---3--:R-:W3:Y:S04]  /*12b30*/  LDL R246, [R1+0x1028] ;  /* 0x0010280001f67983 */ /* 0x008ee80000100800 */
[----:B------:R-:W3:Y:S04]  /*12b40*/  LDL R247, [R1+0x102c] ;  /* 0x00102c0001f77983 */ /* 0x000ee80000100800 */
[----:B----4-:R-:W4:Y:S04]  /*12b50*/  LDL R248, [R1+0x1020] ;  /* 0x0010200001f87983 */ /* 0x010f280000100800 */
[----:B------:R-:W4:Y:S04]  /*12b60*/  LDL R249, [R1+0x1024] ;  /* 0x0010240001f97983 */ /* 0x000f280000100800 */
[----:B-----5:R-:W5:Y:S04]  /*12b70*/  LDL R250, [R1+0x1018] ;  /* 0x0010180001fa7983 */ /* 0x020f680000100800 */
[----:B------:R-:W5:Y:S01]  /*12b80*/  LDL R251, [R1+0x101c] ;  /* 0x00101c0001fb7983 */ /* 0x000f620000100800 */
[----:B------:R-:W-:Y:S01]  /*12b90*/  MOV R252, 0x400 ;  /* 0x0000040000fc7802 */ /* 0x000fe20000000f00 */
[----:B------:R-:W0:Y:S03]  /*12ba0*/  S2R R0, SR_CgaCtaId ;  /* 0x0000000000007919 */ /* 0x000e260000008800 */
[----:B0-----:R-:W-:-:S02]  /*12bb0*/  LEA R0, R0, R252, 0x18 ;  /* 0x000000fc00007211 */ /* 0x001fc400078ec0ff */
[----:B------:R-:W0:Y:S02]  /*12bc0*/  S2R R252, SR_TID.X ;  /* 0x0000000000fc7919 */ /* 0x000e240000002100 */
[----:B0-----:R-:W-:-:S05]  /*12bd0*/  SHF.R.U32.HI R252, RZ, 0x5, R252 ;  /* 0x00000005fffc7819 */ /* 0x001fca00000116fc */
[----:B------:R-:W-:-:S05]  /*12be0*/  IMAD R0, R252, 0x408, R0 ;  /* 0x00000408fc007824 */ /* 0x000fca00078e0200 */
[----:B------:R-:W-:Y:S04]  /*12bf0*/  STS.64 [R0+0x8], R2 ;  /* 0x0000080200007388 */ /* 0x000fe80000000a00 */
[----:B--2---:R0:W-:Y:S04]  /*12c00*/  STS.64 [R0+0x10], R244 ;  /* 0x000010f400007388 */ /* 0x0041e80000000a00 */
[----:B---3--:R2:W-:Y:S04]  /*12c10*/  STS.64 [R0+0x18], R246 ;  /* 0x000018f600007388 */ /* 0x0085e80000000a00 */
[----:B0-----:R-:W3:Y:S04]  /*12c20*/  LDL.LU.64 R244, [R1+0x1058] ;  /* 0x0010580001f47983 */ /* 0x001ee80000300a00 */
[----:B----4-:R0:W-:Y:S04]  /*12c30*/  STS.64 [R0+0x20], R248 ;  /* 0x000020f800007388 */ /* 0x0101e80000000a00 */
[----:B--2---:R-:W2:Y:S04]  /*12c40*/  LDL.LU.64 R246, [R1+0x1050] ;  /* 0x0010500001f67983 */ /* 0x004ea80000300a00 */
[----:B-----5:R4:W-:Y:S04]  /*12c50*/  STS.64 [R0+0x28], R250 ;  /* 0x000028fa00007388 */ /* 0x0209e80000000a00 */
[----:B0-----:R-:W5:Y:S04]  /*12c60*/  LDL.LU.64 R248, [R1+0x1048] ;  /* 0x0010480001f87983 */ /* 0x001f680000300a00 */
[----:B----4-:R-:W4:Y:S04]  /*12c70*/  LDL.LU.64 R250, [R1+0x1040] ;  /* 0x0010400001fa7983 */ /* 0x010f280000300a00 */
        /* <DEDUP_REMOVED lines=120> */
[----:B---3--:R0:W-:Y:S04]  /*13400*/  STS.64 [R0+0x3f0], R244 ;  /* 0x0003f0f400007388 */ /* 0x0081e80000000a00 */
[----:B--2---:R0:W-:Y:S04]  /*13410*/  STS.64 [R0+0x3f8], R246 ;  /* 0x0003f8f600007388 */ /* 0x0041e80000000a00 */
[----:B-----5:R0:W-:Y:S04]  /*13420*/  STS.64 [R0+0x400], R248 ;  /* 0x000400f800007388 */ /* 0x0201e80000000a00 */
[----:B----4-:R0:W-:Y:S02]  /*13430*/  STS.64 [R0+0x408], R250 ;  /* 0x000408fa00007388 */ /* 0x0101e40000000a00 */
.L_x_19746:
[----:B------:R-:W-:Y:S05]  /*13440*/  BSYNC.RECONVERGENT B0 ;  /* 0x0000000000007941 */ /* 0x000fea0003800200 */
.L_x_19745:
[----:B0-----:R-:W0:Y:S01]  /*13450*/  S2R R0, SR_TID.X ;  /* 0x0000000000007919 */ /* 0x001e220000002100 */
[----:B------:R-:W-:Y:S01]  /*13460*/  BSSY.RECONVERGENT B0, `(.L_x_19747) ;  /* 0x0000268000007945 */ /* 0x000fe20003800200 */
[----:B------:R-:W-:Y:S01]  /*13470*/  VIADD R252, R1, 0xc10 ;  /* 0x00000c1001fc7836 */ /* 0x000fe20000000000 */
[----:B------:R-:W-:Y:S01]  /*13480*/  BAR.SYNC.DEFER_BLOCKING 0x0 ;  /* 0x0000000000007b1d */ /* 0x000fe20000010000 */
[----:B0-----:R-:W-:-:S13]  /*13490*/  ISETP.NE.AND P0, PT, R0, RZ, PT ;  /* 0x000000ff0000720c */ /* 0x001fda0003f05270 */
[----:B------:R-:W-:Y:S05]  /*134a0*/  @P0 BRA `(.L_x_19748) ;  /* 0x00000024008c0947 */ /* 0x000fea0003800000 */
[----:B------:R0:W-:Y:S04]  /*134b0*/  STL.64 [R1+0x1058], R244 ;  /* 0x001058f401007387 */ /* 0x0001e80000100a00 */
[----:B------:R2:W-:Y:S04]  /*134c0*/  STL.64 [R1+0x1050], R246 ;  /* 0x001050f601007387 */ /* 0x0005e80000100a00 */
[----:B------:R3:W-:Y:S04]  /*134d0*/  STL.64 [R1+0x1048], R248 ;  /* 0x001048f801007387 */ /* 0x0007e80000100a00 */
[----:B------:R4:W-:Y:S04]  /*134e0*/  STL.64 [R1+0x1040], R250 ;  /* 0x001040fa01007387 */ /* 0x0009e80000100a00 */
[----:B0-----:R-:W5:Y:S04]  /*134f0*/  LDL.LU R244, [R1+0x1030] ;  /* 0x0010300001f47983 */ /* 0x001f680000300800 */
[----:B------:R-:W5:Y:S04]  /*13500*/  LDL.LU R245, [R1+0x1034] ;  /* 0x0010340001f57983 */ /* 0x000f680000300800 */
[----:B--2---:R-:W2:Y:S04]  /*13510*/  LDL.LU R246, [R1+0x1028] ;  /* 0x0010280001f67983 */ /* 0x004ea80000300800 */
[----:B------:R-:W2:Y:S04]  /*13520*/  LDL.LU R247, [R1+0x102c] ;  /* 0x00102c0001f77983 */ /* 0x000ea80000300800 */
[----:B---3--:R-:W3:Y:S04]  /*13530*/  LDL.LU R248, [R1+0x1020] ;  /* 0x0010200001f87983 */ /* 0x008ee80000300800 */
[----:B------:R-:W3:Y:S04]  /*13540*/  LDL.LU R249, [R1+0x1024] ;  /* 0x0010240001f97983 */ /* 0x000ee80000300800 */
[----:B----4-:R-:W4:Y:S04]  /*13550*/  LDL.LU R250, [R1+0x1018] ;  /* 0x0010180001fa7983 */ /* 0x010f280000300800 */
[----:B------:R-:W4:Y:S01]  /*13560*/  LDL.LU R251, [R1+0x101c] ;  /* 0x00101c0001fb7983 */ /* 0x000f220000300800 */
[----:B------:R-:W0:Y:S01]  /*13570*/  S2UR UR5, SR_CgaCtaId ;  /* 0x00000000000579c3 */ /* 0x000e220000008800 */
[----:B------:R-:W-:-:S02]  /*13580*/  UMOV UR4, 0x400 ;  /* 0x0000040000047882 */ /* 0x000fc40000000000 */
[----:B------:R-:W-:Y:S04]  /*13590*/  STL.64 [R1+0x50], R16 ;  /* 0x0000501001007387 */ /* 0x000fe80000100a00 */
[----:B------:R-:W-:Y:S04]  /*135a0*/  STL.64 [R1+0x58], R18 ;  /* 0x0000581201007387 */ /* 0x000fe80000100a00 */
[----:B------:R-:W-:Y:S01]  /*135b0*/  STL.64 [R1+0x20], R4 ;  /* 0x0000200401007387 */ /* 0x000fe20000100a00 */
[----:B0-----:R-:W-:-:S03]  /*135c0*/  ULEA UR4, UR5, UR4, 0x18 ;  /* 0x0000000405047291 */ /* 0x001fc6000f8ec0ff */
[----:B------:R-:W-:Y:S06]  /*135d0*/  STL.64 [R1+0x28], R6 ;  /* 0x0000280601007387 */ /* 0x000fec0000100a00 */
[----:B------:R-:W0:Y:S04]  /*135e0*/  LDS.128 R16, [UR4+0x7d0] ;  /* 0x0007d004ff107984 */ /* 0x000e280008000c00 */
[----:B------:R-:W1:Y:S04]  /*135f0*/  LDS.128 R4, [UR4+0x800] ;  /* 0x00080004ff047984 */ /* 0x000e680008000c00 */
[----:B------:R-:W-:Y:S04]  /*13600*/  STL.64 [R1+0x30], R8 ;  /* 0x0000300801007387 */ /* 0x000fe80000100a00 */
[----:B------:R-:W-:Y:S04]  /*13610*/  STL.64 [R1+0x38], R10 ;  /* 0x0000380a01007387 */ /* 0x000fe80000100a00 */
[----:B------:R-:W-:Y:S04]  /*13620*/  STL.64 [R1+0x40], R12 ;  /* 0x0000400c01007387 */ /* 0x000fe80000100a00 */
[----:B------:R-:W-:Y:S04]  /*13630*/  STL.64 [R1+0x48], R14 ;  /* 0x0000480e01007387 */ /* 0x000fe80000100a00 */
[----:B------:R-:W-:Y:S04]  /*13640*/  STL.64 [R1+0xa0], R36 ;  /* 0x0000a02401007387 */ /* 0x000fe80000100a00 */
[----:B------:R-:W-:Y:S04]  /*13650*/  STL.64 [R1+0xa8], R38 ;  /* 0x0000a82601007387 */ /* 0x000fe80000100a00 */
[----:B------:R-:W4:Y:S04]  /*13660*/  LDS.128 R8, [UR4+0x7f0] ;  /* 0x0007f004ff087984 */ /* 0x000f280008000c00 */
[----:B------:R-:W4:Y:S04]  /*13670*/  LDS.128 R12, [UR4+0x7e0] ;  /* 0x0007e004ff0c7984 */ /* 0x000f280008000c00 */
[----:B------:R-:W4:Y:S04]  /*13680*/  LDS.128 R36, [UR4+0x7c0] ;  /* 0x0007c004ff247984 */ /* 0x000f280008000c00 */
[----:B0-----:R-:W-:Y:S04]  /*13690*/  STL.64 [R1+0x7c0], R16 ;  /* 0x0007c01001007387 */ /* 0x001fe80000100a00 */
[----:B------:R-:W-:Y:S04]  /*136a0*/  STL.64 [R1+0x7c8], R18 ;  /* 0x0007c81201007387 */ /* 0x000fe80000100a00 */
[----:B------:R-:W0:Y:S04]  /*136b0*/  LDS.128 R16, [UR4+0x6f0] ;  /* 0x0006f004ff107984 */ /* 0x000e280008000c00 */
[----:B-1----:R-:W-:Y:S04]  /*136c0*/  STL.64 [R1+0x7f0], R4 ;  /* 0x0007f00401007387 */ /* 0x002fe80000100a00 */
[----:B------:R-:W-:Y:S04]  /*136d0*/  STL.64 [R1+0x7f8], R6 ;  /* 0x0007f80601007387 */ /* 0x000fe80000100a00 */
[----:B------:R-:W1:Y:S04]  /*136e0*/  LDS.128 R4, [UR4+0x720] ;  /* 0x00072004ff047984 */ /* 0x000e680008000c00 */
[----:B-----5:R5:W-:Y:S04]  /*136f0*/  STL.64 [R1], R244 ;  /* 0x000000f401007387 */ /* 0x020be80000100a00 */
[----:B--2---:R2:W-:Y:S04]  /*13700*/  STL.64 [R1+0x8], R246 ;  /* 0x000008f601007387 */ /* 0x0045e80000100a00 */
[----:B-----5:R-:W5:Y:S04]  /*13710*/  LDL.LU.64 R244, [R1+0x1058] ;  /* 0x0010580001f47983 */ /* 0x020f680000300a00 */
[----:B---3--:R3:W-:Y:S04]  /*13720*/  STL.64 [R1+0x10], R248 ;  /* 0x000010f801007387 */ /* 0x0087e80000100a00 */
[----:B--2---:R-:W2:Y:S04]  /*13730*/  LDL.LU.64 R246, [R1+0x1050] ;  /* 0x0010500001f67983 */ /* 0x004ea80000300a00 */
[----:B----4-:R4:W-:Y:S04]  /*13740*/  STL.64 [R1+0x18], R250 ;  /* 0x000018fa01007387 */ /* 0x0109e80000100a00 */
[----:B---3--:R-:W3:Y:S04]  /*13750*/  LDL.LU.64 R248, [R1+0x1048] ;  /* 0x0010480001f87983 */ /* 0x008ee80000300a00 */
[----:B----4-:R-:W4:Y:S04]  /*13760*/  LDL.LU.64 R250, [R1+0x1040] ;  /* 0x0010400001fa7983 */ /* 0x010f280000300a00 */
        /* <DEDUP_REMOVED lines=26> */
[----:B------:R-:W1:Y:S04]  /*13910*/  LDS.128 R56, [UR4+0x7b0] ;  /* 0x0007b004ff387984 */ /* 0x000e680008000c00 */
[----:B------:R-:W1:Y:S04]  /*13920*/  LDS.128 R52, [UR4+0x7a0] ;  /* 0x0007a004ff347984 */ /* 0x000e680008000c00 */
[----:B------:R-:W1:Y:S04]  /*13930*/  LDS.128 R48, [UR4+0x790] ;  /* 0x00079004ff307984 */ /* 0x000e680008000c00 */
[----:B------:R-:W1:Y:S04]  /*13940*/  LDS.128 R44, [UR4+0x780] ;  /* 0x00078004ff2c7984 */ /* 0x000e680008000c00 */
[----:B------:R-:W1:Y:S04]  /*13950*/  LDS.128 R40, [UR4+0x770] ;  /* 0x00077004ff287984 */ /* 0x000e680008000c00 */
[----:B------:R-:W1:Y:S04]  /*13960*/  LDS.128 R32, [UR4+0x760] ;  /* 0x00076004ff207984 */ /* 0x000e680008000c00 */
[----:B------:R-:W5:Y:S04]  /*13970*/  LDS.128 R28, [UR4+0x750] ;  /* 0x00075004ff1c7984 */ /* 0x000f680008000c00 */
        /* <DEDUP_REMOVED lines=8> */
[----:B------:R-:W0:Y:S04]  /*13a00*/  LDS.128 R16, [UR4+0x5a0] ;  /* 0x0005a004ff107984 */ /* 0x000e280008000c00 */
[----:B-1----:R-:W-:Y:S04]  /*13a10*/  STL.64 [R1+0x710], R4 ;  /* 0x0007100401007387 */ /* 0x002fe80000100a00 */
[----:B------:R-:W-:Y:S04]  /*13a20*/  STL.64 [R1+0x718], R6 ;  /* 0x0007180601007387 */ /* 0x000fe80000100a00 */
[----:B------:R-:W1:Y:S04]  /*13a30*/  LDS.128 R4, [UR4+0x5d0] ;  /* 0x0005d004ff047984 */ /* 0x000e680008000c00 */
        /* <DEDUP_REMOVED lines=38> */
[----:B------:R-:W5:Y:S04]  /*13ca0*/  LDS.128 R84, [UR4+0x6c0] ;  /* 0x0006c004ff547984 */ /* 0x000f680008000c00 */
[----:B------:R-:W-:Y:S04]  /*13cb0*/  LDS.128 R76, [UR4+0x6b0] ;  /* 0x0006b004ff4c7984 */ /* 0x000fe80008000c00 */
        /* <DEDUP_REMOVED lines=29> */
[----:B-----5:R-:W-:Y:S01]  /*13e90*/  STL.64 [R1+0x6b0], R84 ;  /* 0x0006b05401007387 */ /* 0x020fe20000100a00 */
[----:B0-----:R-:W-:-:S03]  /*13ea0*/  FSETP.GT.FTZ.AND P0, PT, R2, R16, PT ;  /* 0x000000100200720b */ /* 0x001fc60003f14000 */
[----:B------:R-:W-:Y:S01]  /*13eb0*/  STL.64 [R1+0x6b8], R86 ;  /* 0x0006b85601007387 */ /* 0x000fe20000100a00 */
[----:B------:R-:W-:-:S03]  /*13ec0*/  FSEL R0, R2, R16, P0 ;  /* 0x0000001002007208 */ /* 0x000fc60000000000 */
        /* <DEDUP_REMOVED lines=36> */
[----:B------:R-:W5:Y:S04]  /*14110*/  LDS.128 R88, [UR4+0x560] ;  /* 0x00056004ff587984 */ /* 0x000f680008000c00 */
        /* <DEDUP_REMOVED lines=19> */
[----:B------:R-:W4:Y:S04]  /*14250*/  LDS.64 R80, [UR4+0x810] ;  /* 0x00081004ff507984 */ /* 0x000f280008000a00 */
[----:B-1----:R1:W-:Y:S04]  /*14260*/  STL.64 [R1+0x430], R4 ;  /* 0x0004300401007387 */ /* 0x0023e80000100a00 */
        /* <DEDUP_REMOVED lines=16> */
[----:B-1----:R-:W-:Y:S01]  /*14370*/  FFMA.FTZ R3, R3, R5, R2 ;  /* 0x0000000503037223 */ /* 0x002fe20000010002 */
[----:B------:R-:W-:-:S02]  /*14380*/  HFMA2 R2, -RZ, RZ, 0, 0 ;  /* 0x00000000ff027431 */ /* 0x000fc400000001ff */
        /* <DEDUP_REMOVED lines=12> */
[----:B-----5:R-:W-:Y:S04]  /*14450*/  STL.64 [R1+0x550], R88 ;  /* 0x0005505801007387 */ /* 0x020fe80000100a00 */
        /* <DEDUP_REMOVED lines=39> */
[----:B0-----:R-:W-:-:S03]  /*146d0*/  VIADD R7, R1, 0x400 ;  /* 0x0000040001077836 */ /* 0x001fc60000000000 */
[----:B------:R2:W-:Y:S01]  /*146e0*/  STL.64 [R1+0x418], R14 ;  /* 0x0004180e01007387 */ /* 0x0005e20000100a00 */
[----:B-1----:R-:W-:-:S03]  /*146f0*/  VIADD R9, R1, 0x200 ;  /* 0x0000020001097836 */ /* 0x002fc60000000000 */
        /* <DEDUP_REMOVED lines=60> */
.L_x_19771:
        /* <DEDUP_REMOVED lines=15> */
.L_x_19770:
        /* <DEDUP_REMOVED lines=8> */
.L_x_19751:
        /* <DEDUP_REMOVED lines=12> */
.L_x_19752:
[----:B------:R-:W-:Y:S05]  /*14cf0*/  BSYNC.RELIABLE B2 ;  /* 0x0000000000027941 */ /* 0x000fea0003800100 */
.L_x_19750:
[----:B------:R-:W2:Y:S04]  /*14d00*/  LDL R8, [R5+-0x1fc] ;  /* 0xfffe040005087983 */ /* 0x000ea80000100800 */
[----:B------:R-:W-:Y:S04]  /*14d10*/  STL [R5], R11 ;  /* 0x0000000b05007387 */ /* 0x000fe80000100800 */
[----:B-----5:R-:W-:Y:S04]  /*14d20*/  STL [R5+-0x1fc], R6 ;  /* 0xfffe040605007387 */ /* 0x020fe80000100800 */
[----:B------:R1:W-:Y:S02]  /*14d30*/  STL [R5+0x4], R10 ;  /* 0x0000040a05007387 */ /* 0x0003e40000100800 */
[----:B-1----:R-:W-:-:S02]  /*14d40*/  IMAD.MOV.U32 R10, RZ, RZ, R11 ;  /* 0x000000ffff0a7224 */ /* 0x002fc400078e000b */
[----:B--2---:R1:W-:Y:S05]  /*14d50*/  STL [R5+-0x200], R8 ;  /* 0xfffe000805007387 */ /* 0x0043ea0000100800 */
.L_x_19753:
[----:B------:R-:W-:Y:S05]  /*14d60*/  BSYNC.RECONVERGENT B1 ;  /* 0x0000000000017941 */ /* 0x000fea0003800200 */
.L_x_19749:
[----:B------:R-:W2:Y:S01]  /*14d70*/  LDL R6, [R5+-0x4] ;  /* 0xfffffc0005067983 */ /* 0x000ea20000100800 */
[----:B------:R-:W-:Y:S04]  /*14d80*/  BSSY.RECONVERGENT B1, `(.L_x_19754) ;  /* 0x0000016000017945 */ /* 0x000fe80003800200 */
[----:B------:R-:W-:Y:S01]  /*14d90*/  BSSY.RELIABLE B2, `(.L_x_19755) ;  /* 0x000000e000027945 */ /* 0x000fe20003800100 */
[----:B--2---:R-:W-:-:S13]  /*14da0*/  FSETP.GT.FTZ.AND P0, PT, R10, R6, PT ;  /* 0x000000060a00720b */ /* 0x004fda0003f14000 */
[----:B------:R-:W-:Y:S05]  /*14db0*/  @!P0 BRA `(.L_x_19756) ;  /* 0x0000000000088947 */ /* 0x000fea0003800000 */
[----:B------:R2:W5:Y:S01]  /*14dc0*/  LDL R12, [R5+-0x204] ;  /* 0xfffdfc00050c7983 */ /* 0x0005620000100800 */
[----:B------:R-:W-:Y:S05]  /*14dd0*/  BRA `(.L_x_19757) ;  /* 0x0000000000247947 */ /* 0x000fea0003800000 */
.L_x_19756:
        /* <DEDUP_REMOVED lines=9> */
.L_x_19757:
[----:B------:R-:W-:Y:S05]  /*14e70*/  BSYNC.RELIABLE B2 ;  /* 0x0000000000027941 */ /* 0x000fea0003800100 */
.L_x_19755:
[----:B-----5:R-:W-:Y:S01]  /*14e80*/  STL [R5+-0x200], R12 ;  /* 0xfffe000c05007387 */ /* 0x020fe20000100800 */
[----:B------:R-:W-:-:S03]  /*14e90*/  IMAD.MOV.U32 R11, RZ, RZ, R8 ;  /* 0x000000ffff0b7224 */ /* 0x000fc600078e0008 */
[----:B------:R-:W-:Y:S04]  /*14ea0*/  STL [R5+-0x4], R10 ;  /* 0xfffffc0a05007387 */ /* 0x000fe80000100800 */
[----:B------:R-:W-:Y:S04]  /*14eb0*/  STL [R5+-0x204], R8 ;  /* 0xfffdfc0805007387 */ /* 0x000fe80000100800 */
[----:B------:R3:W-:Y:S02]  /*14ec0*/  STL [R5], R6 ;  /* 0x0000000605007387 */ /* 0x0007e40000100800 */
[----:B---3--:R-:W-:-:S07]  /*14ed0*/  MOV R6, R10 ;  /* 0x0000000a00067202 */ /* 0x008fce0000000f00 */
.L_x_19758:
[----:B------:R-:W-:Y:S05]  /*14ee0*/  BSYNC.RECONVERGENT B1 ;  /* 0x0000000000017941 */ /* 0x000fea0003800200 */
.L_x_19754:
[----:B------:R-:W3:Y:S01]  /*14ef0*/  LDL R13, [R5+-0x8] ;  /* 0xfffff800050d7983 */ /* 0x000ee20000100800 */
[----:B------:R-:W-:Y:S04]  /*14f00*/  BSSY.RECONVERGENT B1, `(.L_x_19759) ;  /* 0x0000018000017945 */ /* 0x000fe80003800200 */
[----:B------:R-:W-:Y:S01]  /*14f10*/  BSSY.RELIABLE B2, `(.L_x_19760) ;  /* 0x0000010000027945 */ /* 0x000fe20003800100 */
[----:B---3--:R-:W-:-:S13]  /*14f20*/  FSETP.GT.FTZ.AND P0, PT, R6, R13, PT ;  /* 0x0000000d0600720b */ /* 0x008fda0003f14000 */
[----:B------:R-:W-:Y:S05]  /*14f30*/  @!P0 BRA `(.L_x_19761) ;  /* 0x0000000000088947 */ /* 0x000fea0003800000 */
[----:B-1----:R1:W5:Y:S01]  /*14f40*/  LDL R8, [R5+-0x208] ;  /* 0xfffdf80005087983 */ /* 0x0023620000100800 */
[----:B------:R-:W-:Y:S05]  /*14f50*/  BRA `(.L_x_19762) ;  /* 0x00000000002c7947 */ /* 0x000fea0003800000 */
.L_x_19761:
        /* <DEDUP_REMOVED lines=11> */
.L_x_19762:
[----:B------:R-:W-:Y:S05]  /*15010*/  BSYNC.RELIABLE B2 ;  /* 0x0000000000027941 */ /* 0x000fea0003800100 */
.L_x_19760:
[----:B-----5:R-:W-:Y:S01]  /*15020*/  STL [R5+-0x204], R8 ;  /* 0xfffdfc0805007387 */ /* 0x020fe20000100800 */
[----:B------:R-:W-:-:S03]  /*15030*/  IMAD.MOV.U32 R10, RZ, RZ, R11 ;  /* 0x000000ffff0a7224 */ /* 0x000fc600078e000b */
[----:B------:R-:W-:Y:S04]  /*15040*/  STL [R5+-0x8], R6 ;  /* 0xfffff80605007387 */ /* 0x000fe80000100800 */
[----:B------:R-:W-:Y:S04]  /*15050*/  STL [R5+-0x208], R11 ;  /* 0xfffdf80b05007387 */ /* 0x000fe80000100800 */
[----:B------:R3:W-:Y:S02]  /*15060*/  STL [R5+-0x4], R13 ;  /* 0xfffffc0d05007387 */ /* 0x0007e40000100800 */
[----:B---3--:R-:W-:-:S07]  /*15070*/  IMAD.MOV.U32 R13, RZ, RZ, R6 ;  /* 0x000000ffff0d7224 */ /* 0x008fce00078e0006 */
.L_x_19763:
[----:B------:R-:W-:Y:S05]  /*15080*/  BSYNC.RECONVERGENT B1 ;  /* 0x0000000000017941 */ /* 0x000fea0003800200 */
.L_x_19759:
        /* <DEDUP_REMOVED lines=11> */
.L_x_19767:
        /* <DEDUP_REMOVED lines=11> */
.L_x_19768:
[----:B------:R-:W-:Y:S05]  /*151f0*/  BSYNC.RELIABLE B2 ;  /* 0x0000000000027941 */ /* 0x000fea0003800100 */
.L_x_19766:
[----:B------:R4:W-:Y:S04]  /*15200*/  STL [R6+0x200], R13 ;  /* 0x0002000d06007387 */ /* 0x0009e80000100800 */
[----:B------:R-:W2:Y:S04]  /*15210*/  LDL R11, [R5+-0x208] ;  /* 0xfffdf800050b7983 */ /* 0x000ea80000100800 */
[----:B--2---:R4:W-:Y:S04]  /*15220*/  STL [R6], R11 ;  /* 0x0000000b06007387 */ /* 0x0049e80000100800 */
[----:B------:R4:W-:Y:S04]  /*15230*/  STL [R5+-0x8], R12 ;  /* 0xfffff80c05007387 */ /* 0x0009e80000100800 */
[----:B-----5:R4:W-:Y:S02]  /*15240*/  STL [R5+-0x208], R8 ;  /* 0xfffdf80805007387 */ /* 0x0209e40000100800 */
.L_x_19769:
[----:B------:R-:W-:Y:S05]  /*15250*/  BSYNC.RECONVERGENT B1 ;  /* 0x0000000000017941 */ /* 0x000fea0003800200 */
.L_x_19765:
[----:B------:R-:W-:Y:S01]  /*15260*/  IADD3 R4, PT, PT, R4, -0x4, RZ ;  /* 0xfffffffc04047810 */ /* 0x000fe20007ffe0ff */
[----:B------:R-:W-:Y:S06]  /*15270*/  BRA `(.L_x_19770) ;  /* 0xfffffff8004c7947 */ /* 0x000fec000383ffff */
.L_x_19764:
        /* <DEDUP_REMOVED lines=134> */
.L_x_19748:
[----:B------:R-:W-:Y:S05]  /*15ae0*/  BSYNC.RECONVERGENT B0 ;  /* 0x0000000000007941 */ /* 0x000fea0003800200 */
.L_x_19747:
[----:B------:R-:W-:Y:S05]  /*15af0*/  WARPSYNC.ALL ;  /* 0x0000000000007948 */ /* 0x000fea0003800000 */
[----:B-----5:R2:W-:Y:S04]  /*15b00*/  STL.64 [R1+0x1058], R246 ;  /* 0x001058f601007387 */ /* 0x0205e80000100a00 */
[----:B------:R3:W-:Y:S04]  /*15b10*/  STL.64 [R1+0x1050], R248 ;  /* 0x001050f801007387 */ /* 0x0007e80000100a00 */
[----:B------:R4:W-:Y:S04]  /*15b20*/  STL.64 [R1+0x1048], R250 ;  /* 0x001048fa01007387 */ /* 0x0009e80000100a00 */
[----:B------:R0:W-:Y:S04]  /*15b30*/  STL.64 [R1+0x1040], R2 ;  /* 0x0010400201007387 */ /* 0x0001e80000100a00 */
[----:B--2---:R-:W2:Y:S04]  /*15b40*/  LDL.LU R246, [R1+0x1030] ;  /* 0x0010300001f67983 */ /* 0x004ea80000300800 */
[----:B------:R-:W2:Y:S04]  /*15b50*/  LDL.LU R247, [R1+0x1034] ;  /* 0x0010340001f77983 */ /* 0x000ea80000300800 */
[----:B---3--:R-:W3:Y:S04]  /*15b60*/  LDL.LU R248, [R1+0x1028] ;  /* 0x0010280001f87983 */ /* 0x008ee80000300800 */
[----:B------:R-:W3:Y:S04]  /*15b70*/  LDL.LU R249, [R1+0x102c] ;  /* 0x00102c0001f97983 */ /* 0x000ee80000300800 */
[----:B----4-:R-:W4:Y:S04]  /*15b80*/  LDL.LU R250, [R1+0x1020] ;  /* 0x0010200001fa7983 */ /* 0x010f280000300800 */
[----:B------:R-:W4:Y:S04]  /*15b90*/  LDL.LU R251, [R1+0x1024] ;  /* 0x0010240001fb7983 */ /* 0x000f280000300800 */
[----:B0-----:R-:W4:Y:S04]  /*15ba0*/  LDL.LU R2, [R1+0x1018] ;  /* 0x0010180001027983 */ /* 0x001f280000300800 */
[----:B------:R-:W4:Y:S04]  /*15bb0*/  LDL.LU R3, [R1+0x101c] ;  /* 0x00101c0001037983 */ /* 0x000f280000300800 */
[----:B--2---:R0:W-:Y:S04]  /*15bc0*/  STL.64 [R1+0xc18], R246 ;  /* 0x000c18f601007387 */ /* 0x0041e80000100a00 */
[----:B---3--:R2:W-:Y:S04]  /*15bd0*/  STL.64 [R1+0xc20], R248 ;  /* 0x000c20f801007387 */ /* 0x0085e80000100a00 */
[----:B0-----:R-:W3:Y:S04]  /*15be0*/  LDL.LU.64 R246, [R1+0x1058] ;  /* 0x0010580001f67983 */ /* 0x001ee80000300a00 */
[----:B----4-:R0:W-:Y:S04]  /*15bf0*/  STL.64 [R1+0xc28], R250 ;  /* 0x000c28fa01007387 */ /* 0x0101e80000100a00 */
[----:B--2---:R-:W2:Y:S04]  /*15c00*/  LDL.LU.64 R248, [R1+0x1050] ;  /* 0x0010500001f87983 */ /* 0x004ea80000300a00 */
[----:B------:R4:W-:Y:S04]  /*15c10*/  STL.64 [R1+0xc30], R2 ;  /* 0x000c300201007387 */ /* 0x0009e80000100a00 */
[----:B0-----:R-:W2:Y:S04]  /*15c20*/  LDL.LU.64 R250, [R1+0x1048] ;  /* 0x0010480001fa7983 */ /* 0x001ea80000300a00 */
[----:B----4-:R-:W4:Y:S01]  /*15c30*/  LDL.LU.64 R2, [R1+0x1040] ;  /* 0x0010400001027983 */ /* 0x010f220000300a00 */
[----:B------:R-:W0:Y:S01]  /*15c40*/  S2UR UR7, SR_CTAID.X ;  /* 0x00000000000779c3 */ /* 0x000e220000002500 */
[----:B------:R-:W-:Y:S01]  /*15c50*/  BSSY.RECONVERGENT B0, `(.L_x_19772) ;  /* 0x0000139000007945 */ /* 0x000fe20003800200 */
[----:B------:R-:W1:Y:S01]  /*15c60*/  S2R R0, SR_TID.X ;  /* 0x0000000000007919 */ /* 0x000e620000002100 */
        /* <DEDUP_REMOVED lines=123> */
[----:B--2---:R1:W-:Y:S04]  /*16420*/  STL.64 [R1+0x1008], R248 ;  /* 0x001008f801007387 */ /* 0x0043e80000100a00 */
[----:B------:R1:W-:Y:S04]  /*16430*/  STL.64 [R1+0x1010], R250 ;  /* 0x001010fa01007387 */ /* 0x0003e80000100a00 */
[----:B----4-:R1:W-:Y:S01]  /*16440*/  STL.64 [R1+0xc10], R2 ;  /* 0x000c100201007387 */ /* 0x0103e20000100a00 */
[----:B0-----:R-:W-:Y:S05]  /*16450*/  @P0 BRA `(.L_x_19773) ;  /* 0x0000000800e00947 */ /* 0x001fea0003800000 */
[----:B------:R-:W0:Y:S02]  /*16460*/  LDC R4, c[0x0][0x3a4] ;  /* 0x0000e900ff047b82 */ /* 0x000e240000000800 */
[----:B0-----:R-:W-:-:S13]  /*16470*/  ISETP.GE.AND P0, PT, R4, 0x1, PT ;  /* 0x000000010400780c */ /* 0x001fda0003f06270 */
[----:B------:R-:W-:Y:S05]  /*16480*/  @!P0 BRA `(.L_x_19774) ;  /* 0x0000000800bc8947 */ /* 0x000fea0003800000 */
[----:B------:R-:W0:Y:S01]  /*16490*/  LDCU UR4, c[0x0][0x3a0] ;  /* 0x00007400ff0477ac */ /* 0x000e220008000800 */
[----:B------:R-:W-:Y:S02]  /*164a0*/  IMAD.SHL.U32 R4, R4, 0x2, RZ ;  /* 0x0000000204047824 */ /* 0x000fe400078e00ff */
[----:B------:R-:W-:-:S03]  /*164b0*/  IMAD.MOV.U32 R7, RZ, RZ, RZ ;  /* 0x000000ffff077224 */ /* 0x000fc600078e00ff */
[C---:B------:R-:W-:Y:S02]  /*164c0*/  ISETP.GE.AND P0, PT, R4.reuse, 0x4, PT ;  /* 0x000000040400780c */ /* 0x040fe40003f06270 */
[----:B------:R-:W-:-:S04]  /*164d0*/  VIMNMX R4, PT, PT, R4, 0x1, !PT ;  /* 0x0000000104047848 */ /* 0x000fc80007fe0100 */
[----:B------:R-:W-:Y:S01]  /*164e0*/  LOP3.LUT R5, R4, 0x3, RZ, 0xc0, !PT ;  /* 0x0000000304057812 */ /* 0x000fe200078ec0ff */
[----:B0-----:R-:W-:-:S06]  /*164f0*/  UIMAD UR5, UR7, UR4, URZ ;  /* 0x00000004070572a4 */ /* 0x001fcc000f8e02ff */
[----:B------:R-:W-:Y:S06]  /*16500*/  @!P0 BRA `(.L_x_19775) ;  /* 0x0000000800488947 */ /* 0x000fec0003800000 */
[----:B------:R-:W0:Y:S01]  /*16510*/  S2UR UR6, SR_CgaCtaId ;  /* 0x00000000000679c3 */ /* 0x000e220000008800 */
[----:B------:R-:W-:Y:S01]  /*16520*/  LOP3.LUT R7, R4, 0x7ffffffc, RZ, 0xc0, !PT ;  /* 0x7ffffffc04077812 */ /* 0x000fe200078ec0ff */
[----:B------:R-:W-:Y:S01]  /*16530*/  UMOV UR4, 0x400 ;  /* 0x0000040000047882 */ /* 0x000fe20000000000 */
[----:B------:R-:W-:Y:S01]  /*16540*/  VIADD R6, R1, 0xe20 ;  /* 0x00000e2001067836 */ /* 0x000fe20000000000 */
[----:B------:R-:W-:Y:S02]  /*16550*/  UIADD3 UR4, UPT, UPT, UR4, 0xc20, URZ ;  /* 0x00000c2004047890 */ /* 0x000fe4000fffe0ff */
        /* <DEDUP_REMOVED lines=10> */
.L_x_19778:
[----:B0-----:R-:W2:Y:S04]  /*16600*/  LDL.64 R8, [R6+-0x208] ;  /* 0xfffdf80006087983 */ /* 0x001ea80000100a00 */
[----:B------:R-:W3:Y:S04]  /*16610*/  LDL.64 R12, [R6+-0x200] ;  /* 0xfffe0000060c7983 */ /* 0x000ee80000100a00 */
[----:B------:R-:W4:Y:S04]  /*16620*/  LDL.64 R16, [R6+-0x1f8] ;  /* 0xfffe080006107983 */ /* 0x000f280000100a00 */
[----:B-1----:R-:W5:Y:S04]  /*16630*/  LDL.64 R20, [R6+-0x1f0] ;  /* 0xfffe100006147983 */ /* 0x002f680000100a00 */
[----:B------:R-:W5:Y:S04]  /*16640*/  LDL.64 R24, [R6+-0x1e8] ;  /* 0xfffe180006187983 */ /* 0x000f680000100a00 */
[----:B------:R-:W5:Y:S04]  /*16650*/  LDL.64 R28, [R6+-0x1e0] ;  /* 0xfffe2000061c7983 */ /* 0x000f680000100a00 */
[----:B------:R-:W5:Y:S04]  /*16660*/  LDL.64 R32, [R6+-0x1d8] ;  /* 0xfffe280006207983 */ /* 0x000f680000100a00 */
[----:B------:R-:W5:Y:S04]  /*16670*/  LDL.64 R36, [R6+-0x1d0] ;  /* 0xfffe300006247983 */ /* 0x000f680000100a00 */
[----:B------:R-:W5:Y:S04]  /*16680*/  LDL.64 R10, [R6+-0x8] ;  /* 0xfffff800060a7983 */ /* 0x000f680000100a00 */
[----:B------:R-:W5:Y:S04]  /*16690*/  LDL.64 R14, [R6] ;  /* 0x00000000060e7983 */ /* 0x000f680000100a00 */
[----:B------:R-:W5:Y:S04]  /*166a0*/  LDL.64 R18, [R6+0x8] ;  /* 0x0000080006127983 */ /* 0x000f680000100a00 */
[----:B------:R-:W5:Y:S04]  /*166b0*/  LDL.64 R22, [R6+0x10] ;  /* 0x0000100006167983 */ /* 0x000f680000100a00 */
[----:B------:R-:W5:Y:S04]  /*166c0*/  LDL.64 R26, [R6+0x18] ;  /* 0x00001800061a7983 */ /* 0x000f680000100a00 */
[----:B------:R-:W5:Y:S04]  /*166d0*/  LDL.64 R30, [R6+0x20] ;  /* 0x00002000061e7983 */ /* 0x000f680000100a00 */
[----:B------:R-:W5:Y:S04]  /*166e0*/  LDL.64 R34, [R6+0x28] ;  /* 0x0000280006227983 */ /* 0x000f680000100a00 */
[----:B------:R0:W5:Y:S01]  /*166f0*/  LDL.64 R38, [R6+0x30] ;  /* 0x0000300006267983 */ /* 0x0001620000100a00 */
[----:B------:R-:W-:-:S05]  /*16700*/  VIADD R4, R4, 0x10 ;  /* 0x0000001004047836 */ /* 0x000fca0000000000 */
[----:B------:R-:W-:Y:S01]  /*16710*/  ISETP.GE.AND P1, PT, R4, -0xc, PT ;  /* 0xfffffff40400780c */ /* 0x000fe20003f26270 */
[----:B0-----:R-:W-:Y:S02]  /*16720*/  VIADD R6, R6, 0x40 ;  /* 0x0000004006067836 */ /* 0x001fe40000000000 */
[----:B--2---:R-:W-:Y:S02]  /*16730*/  VIADD R8, R8, UR5 ;  /* 0x0000000508087c36 */ /* 0x004fe40008000000 */
[----:B------:R-:W-:Y:S02]  /*16740*/  VIADD R9, R9, UR5 ;  /* 0x0000000509097c36 */ /* 0x000fe40008000000 */
[----:B---3--:R-:W-:Y:S01]  /*16750*/  VIADD R12, R12, UR5 ;  /* 0x000000050c0c7c36 */ /* 0x008fe20008000000 */
[----:B------:R-:W-:Y:S01]  /*16760*/  IADD3 R13, PT, PT, R13, UR5, RZ ;  /* 0x000000050d0d7c10 */ /* 0x000fe2000fffe0ff */
[----:B----4-:R-:W-:Y:S02]  /*16770*/  VIADD R16, R16, UR5 ;  /* 0x0000000510107c36 */ /* 0x010fe40008000000 */
[----:B------:R-:W-:-:S02]  /*16780*/  VIADD R17, R17, UR5 ;  /* 0x0000000511117c36 */ /* 0x000fc40008000000 */
[----:B-----5:R-:W-:Y:S02]  /*16790*/  VIADD R20, R20, UR5 ;  /* 0x0000000514147c36 */ /* 0x020fe40008000000 */
[----:B------:R-:W-:Y:S02]  /*167a0*/  VIADD R21, R21, UR5 ;  /* 0x0000000515157c36 */ /* 0x000fe40008000000 */
[----:B------:R-:W-:Y:S02]  /*167b0*/  VIADD R24, R24, UR5 ;  /* 0x0000000518187c36 */ /* 0x000fe40008000000 */
[----:B------:R-:W-:Y:S02]  /*167c0*/  VIADD R25, R25, UR5 ;  /* 0x0000000519197c36 */ /* 0x000fe40008000000 */
[----:B------:R-:W-:Y:S02]  /*167d0*/  VIADD R28, R28, UR5 ;  /* 0x000000051c1c7c36 */ /* 0x000fe40008000000 */
[----:B------:R-:W-:-:S02]  /*167e0*/  VIADD R29, R29, UR5 ;  /* 0x000000051d1d7c36 */ /* 0x000fc40008000000 */
[----:B------:R-:W-:Y:S01]  /*167f0*/  VIADD R32, R32, UR5 ;  /* 0x0000000520207c36 */ /* 0x000fe20008000000 */
[----:B------:R-:W-:Y:S01]  /*16800*/  IADD3 R33, PT, PT, R33, UR5, RZ ;  /* 0x0000000521217c10 */ /* 0x000fe2000fffe0ff */
[----:B------:R-:W-:Y:S02]  /*16810*/  VIADD R36, R36, UR5 ;  /* 0x0000000524247c36 */ /* 0x000fe40008000000 */
[----:B------:R-:W-:Y:S01]  /*16820*/  VIADD R37, R37, UR5 ;  /* 0x0000000525257c36 */ /* 0x000fe20008000000 */
[----:B------:R0:W-:Y:S04]  /*16830*/  STS [UR4+-0x200], R8 ;  /* 0xfffe0008ff007988 */ /* 0x0001e80008000804 */
[----:B------:R0:W-:Y:S04]  /*16840*/  STS [UR4+-0x1fc], R9 ;  /* 0xfffe0409ff007988 */ /* 0x0001e80008000804 */
[----:B------:R0:W-:Y:S04]  /*16850*/  STS [UR4], R10 ;  /* 0x0000000aff007988 */ /* 0x0001e80008000804 */
[----:B------:R0:W-:Y:S04]  /*16860*/  STS [UR4+0x4], R11 ;  /* 0x0000040bff007988 */ /* 0x0001e80008000804 */
[----:B------:R0:W-:Y:S04]  /*16870*/  STS [UR4+-0x1f8], R12 ;  /* 0xfffe080cff007988 */ /* 0x0001e80008000804 */
[----:B------:R0:W-:Y:S04]  /*16880*/  STS [UR4+-0x1f4], R13 ;  /* 0xfffe0c0dff007988 */ /* 0x0001e80008000804 */
[----:B------:R0:W-:Y:S04]  /*16890*/  STS [UR4+0x8], R14 ;  /* 0x0000080eff007988 */ /* 0x0001e80008000804 */
        /* <DEDUP_REMOVED lines=24> */
[----:B------:R0:W-:Y:S01]  /*16a20*/  STS [UR4+0x3c], R39 ;  /* 0x00003c27ff007988 */ /* 0x0001e20008000804 */
[----:B------:R-:W-:Y:S01]  /*16a30*/  UIADD3 UR4, UPT, UPT, UR4, 0x40, URZ ;  /* 0x0000004004047890 */ /* 0x000fe2000fffe0ff */
[----:B------:R-:W-:Y:S11]  /*16a40*/  @!P1 BRA `(.L_x_19778) ;  /* 0xfffffff800ec9947 */ /* 0x000ff6000383ffff */
.L_x_19777:
[----:B0-----:R-:W-:-:S05]  /*16a50*/  IMAD.MOV R8, RZ, RZ, -R4 ;  /* 0x000000ffff087224 */ /* 0x001fca00078e0a04 */
[----:B------:R-:W-:-:S13]  /*16a60*/  ISETP.GT.AND P1, PT, R8, 0x4, PT ;  /* 0x000000040800780c */ /* 0x000fda0003f24270 */
[----:B------:R-:W-:Y:S05]  /*16a70*/  @!P1 BRA `(.L_x_19779) ;  /* 0x0000000000909947 */ /* 0x000fea0003800000 */
[----:B------:R-:W2:Y:S04]  /*16a80*/  LDL.64 R8, [R6+-0x208] ;  /* 0xfffdf80006087983 */ /* 0x000ea80000100a00 */
[----:B------:R-:W3:Y:S04]  /*16a90*/  LDL.64 R12, [R6+-0x200] ;  /* 0xfffe0000060c7983 */ /* 0x000ee80000100a00 */
[----:B------:R-:W4:Y:S04]  /*16aa0*/  LDL.64 R16, [R6+-0x1f8] ;  /* 0xfffe080006107983 */ /* 0x000f280000100a00 */
[----:B-1----:R-:W5:Y:S04]  /*16ab0*/  LDL.64 R20, [R6+-0x1f0] ;  /* 0xfffe100006147983 */ /* 0x002f680000100a00 */
[----:B------:R-:W5:Y:S04]  /*16ac0*/  LDL.64 R10, [R6+-0x8] ;  /* 0xfffff800060a7983 */ /* 0x000f680000100a00 */
[----:B------:R-:W5:Y:S04]  /*16ad0*/  LDL.64 R14, [R6] ;  /* 0x00000000060e7983 */ /* 0x000f680000100a00 */
[----:B------:R-:W5:Y:S04]  /*16ae0*/  LDL.64 R18, [R6+0x8] ;  /* 0x0000080006127983 */ /* 0x000f680000100a00 */
[----:B------:R0:W5:Y:S01]  /*16af0*/  LDL.64 R22, [R6+0x10] ;  /* 0x0000100006167983 */ /* 0x0001620000100a00 */
[----:B------:R-:W-:Y:S01]  /*16b00*/  PLOP3.LUT P0, PT, PT, PT, PT, 0x8, 0x80 ;  /* 0x000000000080781c */ /* 0x000fe20003f0e170 */
[----:B------:R-:W-:-:S02]  /*16b10*/  VIADD R4, R4, 0x8 ;  /* 0x0000000804047836 */ /* 0x000fc40000000000 */
[----:B0-----:R-:W-:Y:S02]  /*16b20*/  VIADD R6, R6, 0x20 ;  /* 0x0000002006067836 */ /* 0x001fe40000000000 */
[----:B--2---:R-:W-:Y:S02]  /*16b30*/  VIADD R8, R8, UR5 ;  /* 0x0000000508087c36 */ /* 0x004fe40008000000 */
[----:B------:R-:W-:Y:S02]  /*16b40*/  VIADD R9, R9, UR5 ;  /* 0x0000000509097c36 */ /* 0x000fe40008000000 */
[----:B---3--:R-:W-:Y:S02]  /*16b50*/  VIADD R12, R12, UR5 ;  /* 0x000000050c0c7c36 */ /* 0x008fe40008000000 */
[----:B------:R-:W-:Y:S01]  /*16b60*/  VIADD R13, R13, UR5 ;  /* 0x000000050d0d7c36 */ /* 0x000fe20008000000 */
[----:B----4-:R-:W-:Y:S01]  /*16b70*/  IADD3 R16, PT, PT, R16, UR5, RZ ;  /* 0x0000000510107c10 */ /* 0x010fe2000fffe0ff */
[----:B------:R-:W-:-:S02]  /*16b80*/  VIADD R17, R17, UR5 ;  /* 0x0000000511117c36 */ /* 0x000fc40008000000 */
[----:B-----5:R-:W-:Y:S02]  /*16b90*/  VIADD R20, R20, UR5 ;  /* 0x0000000514147c36 */ /* 0x020fe40008000000 */
        /* <DEDUP_REMOVED lines=17> */
[----:B------:R-:W-:-:S12]  /*16cb0*/  UIADD3 UR4, UPT, UPT, UR4, 0x20, URZ ;  /* 0x0000002004047890 */ /* 0x000fd8000fffe0ff */
.L_x_19779:
[----:B------:R-:W-:-:S13]  /*16cc0*/  ISETP.NE.OR P0, PT, R4, RZ, P0 ;  /* 0x000000ff0400720c */ /* 0x000fda0000705670 */
[----:B------:R-:W-:Y:S05]  /*16cd0*/  @!P0 BRA `(.L_x_19775) ;  /* 0x0000000000548947 */ /* 0x000fea0003800000 */
.L_x_19776:
[----:B0-2---:R-:W2:Y:S04]  /*16ce0*/  LDL.64 R8, [R6+-0x208] ;  /* 0xfffdf80006087983 */ /* 0x005ea80000100a00 */
[----:B------:R-:W3:Y:S04]  /*16cf0*/  LDL.64 R12, [R6+-0x200] ;  /* 0xfffe0000060c7983 */ /* 0x000ee80000100a00 */
[----:B------:R-:W4:Y:S04]  /*16d00*/  LDL.64 R10, [R6+-0x8] ;  /* 0xfffff800060a7983 */ /* 0x000f280000100a00 */
[----:B------:R0:W5:Y:S01]  /*16d10*/  LDL.64 R14, [R6] ;  /* 0x00000000060e7983 */ /* 0x0001620000100a00 */
[----:B------:R-:W-:-:S05]  /*16d20*/  VIADD R4, R4, 0x4 ;  /* 0x0000000404047836 */ /* 0x000fca0000000000 */
[----:B------:R-:W-:Y:S01]  /*16d30*/  ISETP.NE.AND P0, PT, R4, RZ, PT ;  /* 0x000000ff0400720c */ /* 0x000fe20003f05270 */
[----:B0-----:R-:W-:Y:S02]  /*16d40*/  VIADD R6, R6, 0x10 ;  /* 0x0000001006067836 */ /* 0x001fe40000000000 */
[----:B--2---:R-:W-:Y:S02]  /*16d50*/  VIADD R8, R8, UR5 ;  /* 0x0000000508087c36 */ /* 0x004fe40008000000 */
[----:B------:R-:W-:Y:S02]  /*16d60*/  VIADD R9, R9, UR5 ;  /* 0x0000000509097c36 */ /* 0x000fe40008000000 */
[----:B---3--:R-:W-:Y:S01]  /*16d70*/  VIADD R12, R12, UR5 ;  /* 0x000000050c0c7c36 */ /* 0x008fe20008000000 */
[----:B------:R-:W-:Y:S01]  /*16d80*/  IADD3 R13, PT, PT, R13, UR5, RZ ;  /* 0x000000050d0d7c10 */ /* 0x000fe2000fffe0ff */
[----:B------:R2:W-:Y:S04]  /*16d90*/  STS [UR4+-0x200], R8 ;  /* 0xfffe0008ff007988 */ /* 0x0005e80008000804 */
[----:B------:R2:W-:Y:S04]  /*16da0*/  STS [UR4+-0x1fc], R9 ;  /* 0xfffe0409ff007988 */ /* 0x0005e80008000804 */
[----:B----4-:R2:W-:Y:S04]  /*16db0*/  STS [UR4], R10 ;  /* 0x0000000aff007988 */ /* 0x0105e80008000804 */
[----:B------:R2:W-:Y:S04]  /*16dc0*/  STS [UR4+0x4], R11 ;  /* 0x0000040bff007988 */ /* 0x0005e80008000804 */
[----:B------:R2:W-:Y:S04]  /*16dd0*/  STS [UR4+-0x1f8], R12 ;  /* 0xfffe080cff007988 */ /* 0x0005e80008000804 */
[----:B------:R2:W-:Y:S04]  /*16de0*/  STS [UR4+-0x1f4], R13 ;  /* 0xfffe0c0dff007988 */ /* 0x0005e80008000804 */
[----:B-----5:R2:W-:Y:S04]  /*16df0*/  STS [UR4+0x8], R14 ;  /* 0x0000080eff007988 */ /* 0x0205e80008000804 */
[----:B------:R2:W-:Y:S01]  /*16e00*/  STS [UR4+0xc], R15 ;  /* 0x00000c0fff007988 */ /* 0x0005e20008000804 */
[----:B------:R-:W-:Y:S01]  /*16e10*/  UIADD3 UR4, UPT, UPT, UR4, 0x10, URZ ;  /* 0x0000001004047890 */ /* 0x000fe2000fffe0ff */
[----:B------:R-:W-:Y:S11]  /*16e20*/  @P0 BRA `(.L_x_19776) ;  /* 0xfffffffc00ac0947 */ /* 0x000ff6000383ffff */
.L_x_19775:
[----:B------:R-:W-:-:S13]  /*16e30*/  ISETP.NE.AND P0, PT, R5, RZ, PT ;  /* 0x000000ff0500720c */ /* 0x000fda0003f05270 */
[----:B------:R-:W-:Y:S05]  /*16e40*/  @!P0 BRA `(.L_x_19774) ;  /* 0x00000000004c8947 */ /* 0x000fea0003800000 */
[----:B0-2---:R-:W0:Y:S01]  /*16e50*/  S2R R9, SR_CgaCtaId ;  /* 0x0000000000097919 */ /* 0x005e220000008800 */
[----:B------:R-:W-:Y:S01]  /*16e60*/  MOV R4, 0x400 ;  /* 0x0000040000047802 */ /* 0x000fe20000000f00 */
[----:B------:R-:W-:Y:S02]  /*16e70*/  IMAD R252, R7, 0x4, R252 ;  /* 0x0000000407fc7824 */ /* 0x000fe400078e02fc */
[----:B------:R-:W-:Y:S02]  /*16e80*/  IMAD.MOV R5, RZ, RZ, -R5 ;  /* 0x000000ffff057224 */ /* 0x000fe400078e0a05 */
[----:B------:R-:W-:Y:S02]  /*16e90*/  VIADD R4, R4, 0xc20 ;  /* 0x00000c2004047836 */ /* 0x000fe40000000000 */
[----:B------:R-:W-:-:S03]  /*16ea0*/  VIADD R252, R252, 0x208 ;  /* 0x00000208fcfc7836 */ /* 0x000fc60000000000 */
[----:B0-----:R-:W-:-:S05]  /*16eb0*/  LEA R4, R9, R4, 0x18 ;  /* 0x0000000409047211 */ /* 0x001fca00078ec0ff */
[----:B------:R-:W-:-:S04]  /*16ec0*/  IMAD R7, R7, 0x4, R4 ;  /* 0x0000000407077824 */ /* 0x000fc800078e0204 */
[----:B------:R-:W-:-:S07]  /*16ed0*/  VIADD R7, R7, 0x200 ;  /* 0x0000020007077836 */ /* 0x000fce0000000000 */
.L_x_19780:
[----:B------:R-:W2:Y:S04]  /*16ee0*/  LDL R4, [R252+-0x200] ;  /* 0xfffe0000fc047983 */ /* 0x000ea80000100800 */
[----:B------:R0:W3:Y:S01]  /*16ef0*/  LDL R6, [R252] ;  /* 0x00000000fc067983 */ /* 0x0000e20000100800 */
[----:B------:R-:W-:-:S04]  /*16f00*/  IADD3 R5, PT, PT, R5, 0x1, RZ ;  /* 0x0000000105057810 */ /* 0x000fc80007ffe0ff */
[----:B------:R-:W-:Y:S01]  /*16f10*/  ISETP.NE.AND P0, PT, R5, RZ, PT ;  /* 0x000000ff0500720c */ /* 0x000fe20003f05270 */
[----:B0-----:R-:W-:Y:S02]  /*16f20*/  VIADD R252, R252, 0x4 ;  /* 0x00000004fcfc7836 */ /* 0x001fe40000000000 */
[----:B--2---:R-:W-:Y:S01]  /*16f30*/  VIADD R4, R4, UR5 ;  /* 0x0000000504047c36 */ /* 0x004fe20008000000 */
[----:B---3--:R-:W-:Y:S04]  /*16f40*/  STS [R7], R6 ;  /* 0x0000000607007388 */ /* 0x008fe80000000800 */
[----:B------:R0:W-:Y:S02]  /*16f50*/  STS [R7+-0x200], R4 ;  /* 0xfffe000407007388 */ /* 0x0001e40000000800 */
[----:B0-----:R-:W-:-:S03]  /*16f60*/  VIADD R7, R7, 0x4 ;  /* 0x0000000407077836 */ /* 0x001fc60000000000 */
[----:B------:R-:W-:Y:S05]  /*16f70*/  @P0 BRA `(.L_x_19780) ;  /* 0xfffffffc00d80947 */ /* 0x000fea000383ffff */
.L_x_19774:
[----:B------:R-:W3:Y:S01]  /*16f80*/  S2UR UR5, SR_CgaCtaId ;  /* 0x00000000000579c3 */ /* 0x000ee20000008800 */
[----:B------:R-:W-:Y:S01]  /*16f90*/  UMOV UR4, 0x400 ;  /* 0x0000040000047882 */ /* 0x000fe20000000000 */
[----:B------:R-:W-:Y:S02]  /*16fa0*/  IMAD.MOV.U32 R4, RZ, RZ, R3 ;  /* 0x000000ffff047224 */ /* 0x000fe400078e0003 */
[----:B------:R-:W-:Y:S01]  /*16fb0*/  IMAD.MOV.U32 R5, RZ, RZ, R2 ;  /* 0x000000ffff057224 */ /* 0x000fe200078e0002 */
[----:B---3--:R-:W-:-:S09]  /*16fc0*/  ULEA UR4, UR5, UR4, 0x18 ;  /* 0x0000000405047291 */ /* 0x008fd2000f8ec0ff */
[----:B------:R3:W-:Y:S03]  /*16fd0*/  STS.64 [UR4+0x1020], R4 ;  /* 0x00102004ff007988 */ /* 0x0007e60008000a04 */
.L_x_19773:
[----:B------:R-:W-:Y:S05]  /*16fe0*/  BSYNC.RECONVERGENT B0 ;  /* 0x0000000000007941 */ /* 0x000fea0003800200 */
.L_x_19772:
[----:B------:R-:W-:Y:S01]  /*16ff0*/  BAR.SYNC.DEFER_BLOCKING 0x0 ;  /* 0x0000000000007b1d */ /* 0x000fe20000010000 */
[----:B------:R-:W-:-:S13]  /*17000*/  ISETP.GT.U32.AND P0, PT, R0, 0x101, PT ;  /* 0x000001010000780c */ /* 0x000fda0003f04070 */
[----:B------:R-:W-:Y:S05]  /*17010*/  @P0 EXIT ;  /* 0x000000000000094d */ /* 0x000fea0003800000 */
[----:B-1----:R-:W1:Y:S01]  /*17020*/  S2R R2, SR_CTAID.Y ;  /* 0x0000000000027919 */ /* 0x002e620000002600 */
[----:B------:R-:W4:Y:S01]  /*17030*/  S2UR UR5, SR_CgaCtaId ;  /* 0x00000000000579c3 */ /* 0x000f220000008800 */
[----:B------:R-:W-:Y:S02]  /*17040*/  UMOV UR4, 0x400 ;  /* 0x0000040000047882 */ /* 0x000fe40000000000 */
[----:B------:R-:W-:-:S05]  /*17050*/  UIADD3 UR4, UPT, UPT, UR4, 0xc20, URZ ;  /* 0x00000c2004047890 */ /* 0x000fca000fffe0ff */
[----:B------:R-:W1:Y:S08]  /*17060*/  LDC R3, c[0x0][0x374] ;  /* 0x0000dd00ff037b82 */ /* 0x000e700000000800 */
[----:B---3--:R-:W3:Y:S01]  /*17070*/  LDC.64 R4, c[0x0][0x398] ;  /* 0x0000e600ff047b82 */ /* 0x008ee20000000a00 */
[----:B----4-:R-:W-:-:S06]  /*17080*/  ULEA UR4, UR5, UR4, 0x18 ;  /* 0x0000000405047291 */ /* 0x010fcc000f8ec0ff */
[----:B------:R-:W-:Y:S01]  /*17090*/  LEA R6, R0, UR4, 0x2 ;  /* 0x0000000400067c11 */ /* 0x000fe2000f8e10ff */
[----:B-1----:R-:W-:-:S04]  /*170a0*/  IMAD R3, R3, UR7, R2 ;  /* 0x0000000703037c24 */ /* 0x002fc8000f8e0202 */
[----:B------:R-:W-:-:S07]  /*170b0*/  IMAD R7, R3, 0x102, R0 ;  /* 0x0000010203077824 */ /* 0x000fce00078e0200 */
.L_x_19781:
[----:B012---:R0:W1:Y:S01]  /*170c0*/  LDS R9, [R6] ;  /* 0x0000000006097984 */ /* 0x0070620000000800 */
[----:B---3--:R-:W-:Y:S01]  /*170d0*/  IMAD.WIDE.U32 R2, R7, 0x4, R4 ;  /* 0x0000000407027825 */ /* 0x008fe200078e0004 */
[----:B------:R-:W-:-:S03]  /*170e0*/  ISETP.GE.U32.AND P0, PT, R0, 0xc2, PT ;  /* 0x000000c20000780c */ /* 0x000fc60003f06070 */
[----:B------:R-:W-:Y:S02]  /*170f0*/  VIADD R0, R0, 0x40 ;  /* 0x0000004000007836 */ /* 0x000fe40000000000 */
[----:B------:R-:W-:Y:S02]  /*17100*/  VIADD R7, R7, 0x40 ;  /* 0x0000004007077836 */ /* 0x000fe40000000000 */
[----:B0-----:R-:W-:Y:S01]  /*17110*/  VIADD R6, R6, 0x100 ;  /* 0x0000010006067836 */ /* 0x001fe20000000000 */
[----:B-1----:R1:W-:Y:S05]  /*17120*/  STG.E desc[UR8][R2.64], R9 ;  /* 0x0000000902007986 */ /* 0x0023ea000c101908 */
[----:B------:R-:W-:Y:S05]  /*17130*/  @!P0 BRA `(.L_x_19781) ;  /* 0xfffffffc00e08947 */ /* 0x000fea000383ffff */
[----:B------:R-:W-:Y:S05]  /*17140*/  EXIT ;  /* 0x000000000000794d */ /* 0x000fea0003800000 */
.L_x_19782:
        /* <DEDUP_REMOVED lines=11> */
.L_x_38476:


//--------------------- .text._ZN17fastertransformer17batch_topk_kernelIfLi64ELi32EEEvPKiPKT_PiPfS7_PKbS2_NS_14BeamHypothesesEiiifS3_ --------------------------
	.section	.text._ZN17fastertransformer17batch_topk_kernelIfLi64ELi32EEEvPKiPKT_PiPfS7_PKbS2_NS_14BeamHypothesesEiiifS3_,"ax",@progbits
	.align	128
        .global         _ZN17fastertransformer17batch_topk_kernelIfLi64ELi32EEEvPKiPKT_PiPfS7_PKbS2_NS_14BeamHypothesesEiiifS3_
        .type           _ZN17fastertransformer17batch_topk_kernelIfLi64ELi32EEEvPKiPKT_PiPfS7_PKbS2_NS_14BeamHypothesesEiiifS3_,@function
        .size           _ZN17fastertransformer17batch_topk_kernelIfLi64ELi32EEEvPKiPKT_PiPfS7_PKbS2_NS_14BeamHypothesesEiiifS3_,(.L_x_38477 - _ZN17fastertransformer17batch_topk_kernelIfLi64ELi32EEEvPKiPKT_PiPfS7_PKbS2_NS_14BeamHypothesesEiiifS3_)
        .other          _ZN17fastertransformer17batch_topk_kernelIfLi64ELi32EEEvPKiPKT_PiPfS7_PKbS2_NS_14BeamHypothesesEiiifS3_,@"STO_CUDA_ENTRY STV_DEFAULT"
_ZN17fastertransformer17batch_topk_kernelIfLi64ELi32EEEvPKiPKT_PiPfS7_PKbS2_NS_14BeamHypothesesEiiifS3_:
.text._ZN17fastertransformer17batch_topk_kernelIfLi64ELi32EEEvPKiPKT_PiPfS7_PKbS2_NS_14BeamHypothesesEiiifS3_:
        /* <DEDUP_REMOVED lines=8> */
[----:B------:R-:W5:Y:S01]  /*0080*/  LDCU UR5, c[0x0][0x440] ;  /* 0x00008800ff0577ac */ /* 0x000f620008000800 */
        /* <DEDUP_REMOVED lines=9> */
[----:B-----5:R-:W-:Y:S01]  /*0120*/  IMAD R131, R135, UR5, RZ ;  /* 0x0000000587837c24 */ /* 0x020fe2000f8e02ff */
[----:B------:R-:W-:Y:S02]  /*0130*/  UISETP.NE.AND.EX UP0, UPT, UR11, URZ, UPT, UP0 ;  /* 0x000000ff0b00728c */ /* 0x000fe4000bf05300 */
[----:B------:R-:W-:-:S06]  /*0140*/  @!P1 VIADD R4, R4, 0x4 ;  /* 0x0000000404049836 */ /* 0x000fcc0000000000 */
[----:B------:R-:W0:Y:S01]  /*0150*/  @!P0 S2R R7, SR_CgaCtaId ;  /* 0x0000000000078919 */ /* 0x000e220000008800 */
[----:B------:R-:W-:Y:S02]  /*0160*/  @!P0 MOV R0, 0x400 ;  /* 0x0000040000008802 */ /* 0x000fe40000000f00 */
[----:B-1----:R-:W-:-:S05]  /*0170*/  @!P1 LEA R5, R5, R4, 0x18 ;  /* 0x0000000405059211 */ /* 0x002fca00078ec0ff */
[----:B------:R-:W-:Y:S01]  /*0180*/  @!P1 IMAD R4, R130, 0x4, R5 ;  /* 0x0000000482049824 */ /* 0x000fe200078e0205 */
[----:B0-----:R-:W-:Y:S02]  /*0190*/  @!P0 LEA R2, R7, R0, 0x18 ;  /* 0x0000000007028211 */ /* 0x001fe400078ec0ff */
[----:B----4-:R-:W-:-:S03]  /*01a0*/  IADD3 R0, PT, PT, R1, UR4, RZ ;  /* 0x0000000401007c10 */ /* 0x010fc6000fffe0ff */
        /* <DEDUP_REMOVED lines=19> */
.L_x_19784:
[----:B------:R-:W-:Y:S05]  /*02e0*/  BSYNC.RECONVERGENT B0 ;  /* 0x0000000000007941 */ /* 0x000fea0003800200 */
.L_x_19783:
[----:B------:R-:W-:Y:S01]  /*02f0*/  ISETP.GE.AND P0, PT, R130, UR5, PT ;  /* 0x0000000582007c0c */ /* 0x000fe2000bf06270 */
[----:B------:R-:W1:Y:S01]  /*0300*/  LDCU UR11, c[0x0][0x440] ;  /* 0x00008800ff0b77ac */ /* 0x000e620008000800 */
[----:B------:R-:W-:Y:S01]  /*0310*/  BSSY.RECONVERGENT B0, `(.L_x_19785) ;  /* 0x0000531000007945 */ /* 0x000fe20003800200 */
[----:B------:R-:W-:Y:S01]  /*0320*/  IMAD.MOV.U32 R67, RZ, RZ, -0x1 ;  /* 0xffffffffff437424 */ /* 0x000fe200078e00ff */
[----:B0-----:R-:W-:Y:S01]  /*0330*/  MOV R2, 0xff7fffff ;  /* 0xff7fffff00027802 */ /* 0x001fe20000000f00 */
[----:B------:R-:W0:Y:S01]  /*0340*/  LDCU UR10, c[0x0][0x450] ;  /* 0x00008a00ff0a77ac */ /* 0x000e220008000800 */
        /* <DEDUP_REMOVED lines=126> */
[----:B01----:R-:W-:Y:S06]  /*0b30*/  @P0 BRA `(.L_x_19786) ;  /* 0x0000004800b80947 */ /* 0x003fec0003800000 */
[----:B------:R-:W0:Y:S01]  /*0b40*/  LDCU.64 UR4, c[0x0][0x3a8] ;  /* 0x00007500ff0477ac */ /* 0x000e220008000a00 */
[----:B------:R-:W1:Y:S01]  /*0b50*/  LDC.64 R4, c[0x0][0x3b0] ;  /* 0x0000ec00ff047b82 */ /* 0x000e620000000a00 */
[----:B------:R-:W-:Y:S01]  /*0b60*/  IMAD.WIDE.U32 R2, R130, 0x4, RZ ;  /* 0x0000000482027825 */ /* 0x000fe200078e00ff */
[----:B------:R-:W-:Y:S01]  /*0b70*/  MOV R7, 0xff7fffff ;  /* 0xff7fffff00077802 */ /* 0x000fe20000000f00 */
[----:B------:R-:W2:Y:S01]  /*0b80*/  LDCU.64 UR8, c[0x0][0x388] ;  /* 0x00007100ff0877ac */ /* 0x000ea20008000a00 */
[----:B------:R-:W-:Y:S01]  /*0b90*/  MOV R11, 0xff7fffff ;  /* 0xff7fffff000b7802 */ /* 0x000fe20000000f00 */
[----:B------:R-:W-:Y:S01]  /*0ba0*/  IMAD.MOV.U32 R67, RZ, RZ, -0x1 ;  /* 0xffffffffff437424 */ /* 0x000fe200078e00ff */
[----:B------:R-:W-:Y:S01]  /*0bb0*/  MOV R15, 0xff7fffff ;  /* 0xff7fffff000f7802 */ /* 0x000fe20000000f00 */
[----:B------:R-:W-:Y:S01]  /*0bc0*/  IMAD.WIDE R2, R131, 0x4, R2 ;  /* 0x0000000483027825 */ /* 0x000fe200078e0202 */
[----:B------:R-:W-:Y:S02]  /*0bd0*/  MOV R19, 0xff7fffff ;  /* 0xff7fffff00137802 */ /* 0x000fe40000000f00 */
        /* <DEDUP_REMOVED lines=8> */
[C---:B0-----:R-:W-:Y:S01]  /*0c60*/  IADD3 R132, P0, PT, R135.reuse, UR4, RZ ;  /* 0x0000000487847c10 */ /* 0x041fe2000ff1e0ff */
[----:B------:R-:W0:Y:S01]  /*0c70*/  LDCU UR4, c[0x0][0x44c] ;  /* 0x00008980ff0477ac */ /* 0x000e220008000800 */
[----:B------:R-:W-:Y:S01]  /*0c80*/  IMAD.MOV.U32 R13, RZ, RZ, -0x800001 ;  /* 0xff7fffffff0d7424 */ /* 0x000fe200078e00ff */
[----:B--2---:R-:W-:Y:S01]  /*0c90*/  IADD3 R136, P1, PT, R2, UR8, RZ ;  /* 0x0000000802887c10 */ /* 0x004fe2000ff3e0ff */
[----:B------:R-:W-:Y:S01]  /*0ca0*/  IMAD.MOV.U32 R2, RZ, RZ, -0x800001 ;  /* 0xff7fffffff027424 */ /* 0x000fe200078e00ff */
[----:B------:R-:W-:Y:S01]  /*0cb0*/  MOV R39, 0xff7fffff ;  /* 0xff7fffff00277802 */ /* 0x000fe20000000f00 */
[----:B-1----:R-:W-:Y:S01]  /*0cc0*/  IMAD.WIDE.U32 R134, R135, 0x4, R4 ;  /* 0x0000000487867825 */ /* 0x002fe200078e0004 */
[----:B------:R-:W-:-:S02]  /*0cd0*/  IADD3.X R137, PT, PT, R3, UR9, RZ, P1, !PT ;  /* 0x0000000903897c10 */ /* 0x000fc40008ffe4ff */
[----:B------:R-:W-:Y:S01]  /*0ce0*/  MOV R3, 0xff7fffff ;  /* 0xff7fffff00037802 */ /* 0x000fe20000000f00 */
[----:B------:R-:W-:Y:S01]  /*0cf0*/  IMAD.X R133, RZ, RZ, UR5, P0 ;  /* 0x00000005ff857e24 */ /* 0x000fe200080e06ff */
        /* <DEDUP_REMOVED lines=42> */
[----:B0-----:R-:W-:Y:S01]  /*0fa0*/  FSETP.NEU.FTZ.AND P1, PT, RZ, UR4, PT ;  /* 0x00000004ff007c0b */ /* 0x001fe2000bf3d000 */
        /* <DEDUP_REMOVED lines=68> */
[----:B------:R-:W-:-:S07]  /*13f0*/  IMAD.MOV.U32 R128, RZ, RZ, -0x1 ;  /* 0xffffffffff807424 */ /* 0x000fce00078e00ff */
.L_x_19980:
[----:B------:R0:W5:Y:S01]  /*1400*/  @!P1 LDG.E.CONSTANT R131, desc[UR6][R136.64] ;  /* 0x0000000688839981 */ /* 0x000162000c1e9900 */
[----:B------:R-:W1:Y:S01]  /*1410*/  LDC R143, c[0x0][0x444] ;  /* 0x00011100ff8f7b82 */ /* 0x000e620000000800 */
[----:B------:R-:W-:Y:S02]  /*1420*/  IABS R144, R130 ;  /* 0x0000008200907213 */ /* 0x000fe40000000000 */
[----:B------:R-:W-:Y:S02]  /*1430*/  ISETP.GE.AND P3, PT, R130, RZ, PT ;  /* 0x000000ff8200720c */ /* 0x000fe40003f66270 */
[----:B-1----:R-:W-:-:S04]  /*1440*/  IABS R142, R143 ;  /* 0x0000008f008e7213 */ /* 0x002fc80000000000 */
[----:B------:R-:W1:Y:S08]  /*1450*/  I2F.RP R140, R142 ;  /* 0x0000008e008c7306 */ /* 0x000e700000209400 */
[----:B-1----:R-:W1:Y:S02]  /*1460*/  MUFU.RCP R140, R140 ;  /* 0x0000008c008c7308 */ /* 0x002e640000001000 */
[----:B-1----:R-:W-:-:S06]  /*1470*/  VIADD R138, R140, 0xffffffe ;  /* 0x0ffffffe8c8a7836 */ /* 0x002fcc0000000000 */
[----:B------:R1:W2:Y:S02]  /*1480*/  F2I.FTZ.U32.TRUNC.NTZ R139, R138 ;  /* 0x0000008a008b7305 */ /* 0x0002a4000021f000 */
[----:B-1----:R-:W-:Y:S01]  /*1490*/  IMAD.MOV.U32 R138, RZ, RZ, RZ ;  /* 0x000000ffff8a7224 */ /* 0x002fe200078e00ff */
[----:B--2---:R-:W-:-:S05]  /*14a0*/  IADD3 R141, PT, PT, RZ, -R139, RZ ;  /* 0x8000008bff8d7210 */ /* 0x004fca0007ffe0ff */
[----:B------:R-:W-:-:S04]  /*14b0*/  IMAD R141, R141, R142, RZ ;  /* 0x0000008e8d8d7224 */ /* 0x000fc800078e02ff */
[----:B------:R-:W-:-:S04]  /*14c0*/  IMAD.HI.U32 R139, R139, R141, R138 ;  /* 0x0000008d8b8b7227 */ /* 0x000fc800078e008a */
[----:B------:R-:W-:-:S04]  /*14d0*/  IMAD.MOV.U32 R141, RZ, RZ, R144 ;  /* 0x000000ffff8d7224 */ /* 0x000fc800078e0090 */
[----:B------:R-:W-:-:S04]  /*14e0*/  IMAD.HI.U32 R139, R139, R141, RZ ;  /* 0x0000008d8b8b7227 */ /* 0x000fc800078e00ff */
[----:B------:R-:W-:-:S04]  /*14f0*/  IMAD.MOV R139, RZ, RZ, -R139 ;  /* 0x000000ffff8b7224 */ /* 0x000fc800078e0a8b */
[----:B------:R-:W-:-:S05]  /*1500*/  IMAD R139, R142, R139, R141 ;  /* 0x0000008b8e8b7224 */ /* 0x000fca00078e028d */
[----:B------:R-:W-:-:S13]  /*1510*/  ISETP.GT.U32.AND P0, PT, R142, R139, PT ;  /* 0x0000008b8e00720c */ /* 0x000fda0003f04070 */
[----:B------:R-:W-:Y:S02]  /*1520*/  @!P0 IADD3 R139, PT, PT, R139, -R142, RZ ;  /* 0x8000008e8b8b8210 */ /* 0x000fe40007ffe0ff */
[----:B------:R-:W-:Y:S02]  /*1530*/  ISETP.NE.AND P0, PT, R143, RZ, PT ;  /* 0x000000ff8f00720c */ /* 0x000fe40003f05270 */
[----:B------:R-:W-:-:S13]  /*1540*/  ISETP.GT.U32.AND P2, PT, R142, R139, PT ;  /* 0x0000008b8e00720c */ /* 0x000fda0003f44070 */
[----:B------:R-:W-:-:S04]  /*1550*/  @!P2 IMAD.IADD R139, R139, 0x1, -R142 ;  /* 0x000000018b8ba824 */ /* 0x000fc800078e0a8e */
[----:B------:R-:W-:Y:S01]  /*1560*/  @!P3 IMAD.MOV R139, RZ, RZ, -R139 ;  /* 0x000000ffff8bb224 */ /* 0x000fe200078e0a8b */
[----:B------:R-:W-:-:S04]  /*1570*/  @!P0 LOP3.LUT R139, RZ, R143, RZ, 0x33, !PT ;  /* 0x0000008fff8b8212 */ /* 0x000fc800078e33ff */
[----:B------:R-:W-:Y:S01]  /*1580*/  I2FP.F32.U32 R140, R139 ;  /* 0x0000008b008c7245 */ /* 0x000fe20000201000 */
[----:B0-----:R-:W-:Y:S06]  /*1590*/  @!P1 BRA `(.L_x_19787) ;  /* 0x0000000000309947 */ /* 0x001fec0003800000 */
[----:B------:R-:W2:Y:S04]  /*15a0*/  LDG.E.U8 R139, desc[UR6][R132.64] ;  /* 0x00000006848b7981 */ /* 0x000ea8000c1e1100 */
[----:B------:R-:W3:Y:S04]  /*15b0*/  LDG.E R138, desc[UR6][R134.64] ;  /* 0x00000006868a7981 */ /* 0x000ee8000c1e1900 */
[----:B-----5:R-:W4:Y:S01]  /*15c0*/  LDG.E.CONSTANT R131, desc[UR6][R136.64] ;  /* 0x0000000688837981 */ /* 0x020f22000c1e9900 */
[----:B--2---:R-:W-:-:S13]  /*15d0*/  ISETP.NE.AND P0, PT, R139, RZ, PT ;  /* 0x000000ff8b00720c */ /* 0x004fda0003f05270 */
[----:B---3--:R-:W-:-:S05]  /*15e0*/  @!P0 VIADD R138, R138, 0x1 ;  /* 0x000000018a8a8836 */ /* 0x008fca0000000000 */
[----:B------:R-:W-:-:S13]  /*15f0*/  ISETP.NE.AND P0, PT, R138, 0x1, PT ;  /* 0x000000018a00780c */ /* 0x000fda0003f05270 */
[----:B------:R-:W0:Y:S01]  /*1600*/  @P0 LDC R139, c[0x0][0x44c] ;  /* 0x00011300ff8b0b82 */ /* 0x000e220000000800 */
[----:B------:R-:W-:-:S06]  /*1610*/  @P0 I2FP.F32.S32 R138, R138 ;  /* 0x0000008a008a0245 */ /* 0x000fcc0000201400 */
[----:B------:R-:W0:Y:S02]  /*1620*/  @P0 MUFU.LG2 R138, R138 ;  /* 0x0000008a008a0308 */ /* 0x000e240000000c00 */
[----:B0-----:R-:W-:-:S06]  /*1630*/  @P0 FMUL.FTZ R139, R138, R139 ;  /* 0x0000008b8a8b0220 */ /* 0x001fcc0000410000 */
[----:B------:R-:W4:Y:S02]  /*1640*/  @P0 MUFU.EX2 R142, -R139 ;  /* 0x8000008b008e0308 */ /* 0x000f240000000800 */
[----:B----4-:R-:W-:-:S07]  /*1650*/  @P0 FMUL.FTZ R131, R131, R142 ;  /* 0x0000008e83830220 */ /* 0x010fce0000410000 */
.L_x_19787:
[----:B-----5:R-:W-:Y:S01]  /*1660*/  FFMA.FTZ R140, R140, UR10, R131 ;  /* 0x0000000a8c8c7c23 */ /* 0x020fe20008010083 */
[----:B------:R-:W-:Y:S04]  /*1670*/  BSSY.RECONVERGENT B1, `(.L_x_19788) ;  /* 0x0000009000017945 */ /* 0x000fe80003800200 */
[----:B------:R-:W-:-:S04]  /*1680*/  FSETP.GT.FTZ.AND P0, PT, R140, R3, PT ;  /* 0x000000038c00720b */ /* 0x000fc80003f14000 */
[----:B------:R-:W-:-:S13]  /*1690*/  ISETP.EQ.OR P0, PT, R67, -0x1, P0 ;  /* 0xffffffff4300780c */ /* 0x000fda0000702670 */
[----:B------:R-:W-:Y:S05]  /*16a0*/  @P0 BRA `(.L_x_19789) ;  /* 0x00000000000c0947 */ /* 0x000fea0003800000 */
[----:B------:R-:W-:-:S04]  /*16b0*/  FSETP.NEU.FTZ.AND P0, PT, R140, R3, PT ;  /* 0x000000038c00720b */ /* 0x000fc80003f1d000 */
[----:B------:R-:W-:-:S13]  /*16c0*/  ISETP.GE.OR P0, PT, R130, R67, P0 ;  /* 0x000000438200720c */ /* 0x000fda0000706670 */
[----:B------:R-:W-:Y:S05]  /*16d0*/  @P0 BRA `(.L_x_19790) ;  /* 0x0000000000080947 */ /* 0x000fea0003800000 */
.L_x_19789:
[----:B------:R-:W-:Y:S01]  /*16e0*/  MOV R3, R140 ;  /* 0x0000008c00037202 */ /* 0x000fe20000000f00 */
[----:B------:R-:W-:-:S07]  /*16f0*/  IMAD.MOV.U32 R67, RZ, RZ, R130 ;  /* 0x000000ffff437224 */ /* 0x000fce00078e0082 */
.L_x_19790:
[----:B------:R-:W-:Y:S05]  /*1700*/  BSYNC.RECONVERGENT B1 ;  /* 0x0000000000017941 */ /* 0x000fea0003800200 */
.L_x_19788:
[----:B------:R-:W-:Y:S01]  /*1710*/  FSETP.GT.FTZ.AND P0, PT, R3, R2, PT ;  /* 0x000000020300720b */ /* 0x000fe20003f14000 */
[----:B------:R-:W-:Y:S03]  /*1720*/  BSSY.RECONVERGENT B1, `(.L_x_19791) ;  /* 0x000000c000017945 */ /* 0x000fe60003800200 */
[----:B------:R-:W-:-:S13]  /*1730*/  ISETP.EQ.OR P0, PT, R66, -0x1, P0 ;  /* 0xffffffff4200780c */ /* 0x000fda0000702670 */
[----:B------:R-:W-:Y:S05]  /*1740*/  @P0 BRA `(.L_x_19792) ;  /* 0x0000000000140947 */ /* 0x000fea0003800000 */
[----:B------:R-:W-:Y:S01]  /*1750*/  FSETP.NEU.FTZ.AND P0, PT, R3, R2, PT ;  /* 0x000000020300720b */ /* 0x000fe20003f1d000 */
[----:B------:R-:W-:Y:S02]  /*1760*/  IMAD.MOV.U32 R138, RZ, RZ, R2 ;  /* 0x000000ffff8a7224 */ /* 0x000fe400078e0002 */
[----:B------:R-:W-:Y:S01]  /*1770*/  IMAD.MOV.U32 R140, RZ, RZ, R66 ;  /* 0x000000ffff8c7224 */ /* 0x000fe200078e0042 */
[----:B------:R-:W-:-:S13]  /*1780*/  ISETP.GE.OR P0, PT, R67, R66, P0 ;  /* 0x000000424300720c */ /* 0x000fda0000706670 */
[----:B------:R-:W-:Y:S05]  /*1790*/  @P0 BRA `(.L_x_19793) ;  /* 0x0000000000100947 */ /* 0x000fea0003800000 */
.L_x_19792:
[----:B------:R-:W-:Y:S01]  /*17a0*/  MOV R138, R3 ;  /* 0x00000003008a7202 */ /* 0x000fe20000000f00 */
[----:B------:R-:W-:Y:S02]  /*17b0*/  IMAD.MOV.U32 R140, RZ, RZ, R67 ;  /* 0x000000ffff8c7224 */ /* 0x000fe400078e0043 */
[----:B------:R-:W-:Y:S02]  /*17c0*/  IMAD.MOV.U32 R3, RZ, RZ, R2 ;  /* 0x000000ffff037224 */ /* 0x000fe400078e0002 */
[----:B------:R-:W-:-:S07]  /*17d0*/  IMAD.MOV.U32 R67, RZ, RZ, R66 ;  /* 0x000000ffff437224 */ /* 0x000fce00078e0042 */
.L_x_19793:
[----:B------:R-:W-:Y:S05]  /*17e0*/  BSYNC.RECONVERGENT B1 ;  /* 0x0000000000017941 */ /* 0x000fea0003800200 */
.L_x_19791:
[----:B------:R-:W-:Y:S01]  /*17f0*/  FSETP.GT.FTZ.AND P0, PT, R138, R5, PT ;  /* 0x000000058a00720b */ /* 0x000fe20003f14000 */
[----:B------:R-:W-:Y:S03]  /*1800*/  BSSY.RECONVERGENT B1, `(.L_x_19794) ;  /* 0x000000e000017945 */ /* 0x000fe60003800200 */
[----:B------:R-:W-:-:S13]  /*1810*/  ISETP.EQ.OR P0, PT, R69, -0x1, P0 ;  /* 0xffffffff4500780c */ /* 0x000fda0000702670 */
[----:B------:R-:W-:Y:S05]  /*1820*/  @P0 BRA `(.L_x_19795) ;  /* 0x00000000001c0947 */ /* 0x000fea0003800000 */
[-C--:B------:R-:W-:Y:S01]  /*1830*/  FSETP.NEU.FTZ.AND P0, PT, R138, R5.reuse, PT ;  /* 0x000000058a00720b */ /* 0x080fe20003f1d000 */
[----:B------:R-:W-:Y:S01]  /*1840*/  IMAD.MOV.U32 R139, RZ, RZ, R69 ;  /* 0x000000ffff8b7224 */ /* 0x000fe200078e0045 */
[----:B------:R-:W-:Y:S01]  /*1850*/  MOV R131, R5 ;  /* 0x0000000500837202 */ /* 0x000fe20000000f00 */
[----:B------:R-:W-:Y:S01]  /*1860*/  IMAD.MOV.U32 R2, RZ, RZ, R138 ;  /* 0x000000ffff027224 */ /* 0x000fe200078e008a */
[----:B------:R-:W-:Y:S01]  /*1870*/  ISETP.GE.OR P0, PT, R140, R69, P0 ;  /* 0x000000458c00720c */ /* 0x000fe20000706670 */
[----:B------:R-:W-:-:S12]  /*1880*/  IMAD.MOV.U32 R66, RZ, RZ, R140 ;  /* 0x000000ffff427224 */ /* 0x000fd800078e008c */
[----:B------:R-:W-:Y:S05]  /*1890*/  @P0 BRA `(.L_x_19796) ;  /* 0x0000000000100947 */ /* 0x000fea0003800000 */
.L_x_19795:
[----:B------:R-:W-:Y:S01]  /*18a0*/  MOV R131, R138 ;  /* 0x0000008a00837202 */ /* 0x000fe20000000f00 */
[----:B------:R-:W-:Y:S02]  /*18b0*/  IMAD.MOV.U32 R139, RZ, RZ, R140 ;  /* 0x000000ffff8b7224 */ /* 0x000fe400078e008c */
[----:B------:R-:W-:Y:S02]  /*18c0*/  IMAD.MOV.U32 R2, RZ, RZ, R5 ;  /* 0x000000ffff027224 */ /* 0x000fe400078e0005 */
[----:B------:R-:W-:-:S07]  /*18d0*/  IMAD.MOV.U32 R66, RZ, RZ, R69 ;  /* 0x000000ffff427224 */ /* 0x000fce00078e0045 */
.L_x_19796:
[----:B------:R-:W-:Y:S05]  /*18e0*/  BSYNC.RECONVERGENT B1 ;  /* 0x0000000000017941 */ /* 0x000fea0003800200 */
.L_x_19794:
        /* <DEDUP_REMOVED lines=11> */
.L_x_19798:
[----:B------:R-:W-:Y:S01]  /*19a0*/  MOV R138, R131 ;  /* 0x00000083008a7202 */ /* 0x000fe20000000f00 */
[----:B------:R-:W-:Y:S02]  /*19b0*/  IMAD.MOV.U32 R140, RZ, RZ, R139 ;  /* 0x000000ffff8c7224 */ /* 0x000fe400078e008b */
[----:B------:R-:W-:Y:S02]  /*19c0*/  IMAD.MOV.U32 R5, RZ, RZ, R4 ;  /* 0x000000ffff057224 */ /* 0x000fe400078e0004 */
[----:B------:R-:W-:-:S07]  /*19d0*/  IMAD.MOV.U32 R69, RZ, RZ, R68 ;  /* 0x000000ffff457224 */ /* 0x000fce00078e0044 */
.L_x_19799:
[----:B------:R-:W-:Y:S05]  /*19e0*/  BSYNC.RECONVERGENT B1 ;  /* 0x0000000000017941 */ /* 0x000fea0003800200 */
.L_x_19797:
        /* <DEDUP_REMOVED lines=11> */
.L_x_19801:
[----:B------:R-:W-:Y:S01]  /*1aa0*/  MOV R131, R138 ;  /* 0x0000008a00837202 */ /* 0x000fe20000000f00 */
[----:B------:R-:W-:Y:S02]  /*1ab0*/  IMAD.MOV.U32 R139, RZ, RZ, R140 ;  /* 0x000000ffff8b7224 */ /* 0x000fe400078e008c */
[----:B------:R-:W-:Y:S02]  /*1ac0*/  IMAD.MOV.U32 R4, RZ, RZ, R7 ;  /* 0x000000ffff047224 */ /* 0x000fe400078e0007 */
[----:B------:R-:W-:-:S07]  /*1ad0*/  IMAD.MOV.U32 R68, RZ, RZ, R71 ;  /* 0x000000ffff447224 */ /* 0x000fce00078e0047 */
.L_x_19802:
[----:B------:R-:W-:Y:S05]  /*1ae0*/  BSYNC.RECONVERGENT B1 ;  /* 0x0000000000017941 */ /* 0x000fea0003800200 */
.L_x_19800:
        /* <DEDUP_REMOVED lines=11> */
.L_x_19804:
[----:B------:R-:W-:Y:S01]  /*1ba0*/  MOV R138, R131 ;  /* 0x00000083008a7202 */ /* 0x000fe20000000f00 */
[----:B------:R-:W-:Y:S02]  /*1bb0*/  IMAD.MOV.U32 R140, RZ, RZ, R139 ;  /* 0x000000ffff8c7224 */ /* 0x000fe400078e008b */
[----:B------:R-:W-:Y:S02]  /*1bc0*/  IMAD.MOV.U32 R7, RZ, RZ, R6 ;  /* 0x000000ffff077224 */ /* 0x000fe400078e0006 */
[----:B------:R-:W-:-:S07]  /*1bd0*/  IMAD.MOV.U32 R71, RZ, RZ, R70 ;  /* 0x000000ffff477224 */ /* 0x000fce00078e0046 */
.L_x_19805:
[----:B------:R-:W-:Y:S05]  /*1be0*/  BSYNC.RECONVERGENT B1 ;  /* 0x0000000000017941 */ /* 0x000fea0003800200 */
.L_x_19803:
        /* <DEDUP_REMOVED lines=11> */
.L_x_19807:
[----:B------:R-:W-:Y:S01]  /*1ca0*/  MOV R131, R138 ;  /* 0x0000008a00837202 */ /* 0x000fe20000000f00 */
[----:B------:R-:W-:Y:S02]  /*1cb0*/  IMAD.MOV.U32 R139, RZ, RZ, R140 ;  /* 0x000000ffff8b7224 */ /* 0x000fe400078e008c */
[----:B------:R-:W-:Y:S02]  /*1cc0*/  IMAD.MOV.U32 R6, RZ, RZ, R9 ;  /* 0x000000ffff067224 */ /* 0x000fe400078e0009 */
[----:B------:R-:W-:-:S07]  /*1cd0*/  IMAD.MOV.U32 R70, RZ, RZ, R73 ;  /* 0x000000ffff467224 */ /* 0x000fce00078e0049 */
.L_x_19808:
[----:B------:R-:W-:Y:S05]  /*1ce0*/  BSYNC.RECONVERGENT B1 ;  /* 0x0000000000017941 */ /* 0x000fea0003800200 */
.L_x_19806:
        /* <DEDUP_REMOVED lines=11> */
.L_x_19810:
[----:B------:R-:W-:Y:S01]  /*1da0*/  MOV R138, R131 ;  /* 0x00000083008a7202 */ /* 0x000fe20000000f00 */
[----:B------:R-:W-:Y:S02]  /*1db0*/  IMAD.MOV.U32 R140, RZ, RZ, R139 ;  /* 0x000000ffff8c7224 */ /* 0x000fe400078e008b */
[----:B------:R-:W-:Y:S02]  /*1dc0*/  IMAD.MOV.U32 R9, RZ, RZ, R8 ;  /* 0x000000ffff097224 */ /* 0x000fe400078e0008 */
[----:B------:R-:W-:-:S07]  /*1dd0*/  IMAD.MOV.U32 R73, RZ, RZ, R72 ;  /* 0x000000ffff497224 */ /* 0x000fce00078e0048 */
.L_x_19811:
[----:B------:R-:W-:Y:S05]  /*1de0*/  BSYNC.RECONVERGENT B1 ;  /* 0x0000000000017941 */ /* 0x000fea0003800200 */
.L_x_19809:
        /* <DEDUP_REMOVED lines=11> */
.L_x_19813:
[----:B------:R-:W-:Y:S01]  /*1ea0*/  MOV R131, R138 ;  /* 0x0000008a00837202 */ /* 0x000fe20000000f00 */
[----:B------:R-:W-:Y:S02]  /*1eb0*/  IMAD.MOV.U32 R139, RZ, RZ, R140 ;  /* 0x000000ffff8b7224 */ /* 0x000fe400078e008c */
[----:B------:R-:W-:Y:S02]  /*1ec0*/  IMAD.MOV.U32 R8, RZ, RZ, R11 ;  /* 0x000000ffff087224 */ /* 0x000fe400078e000b */
[----:B------:R-:W-:-:S07]  /*1ed0*/  IMAD.MOV.U32 R72, RZ, RZ, R75 ;  /* 0x000000ffff487224 */ /* 0x000fce00078e004b */
.L_x_19814:
[----:B------:R-:W-:Y:S05]  /*1ee0*/  BSYNC.RECONVERGENT B1 ;  /* 0x0000000000017941 */ /* 0x000fea0003800200 */
.L_x_19812:
        /* <DEDUP_REMOVED lines=11> */
.L_x_19816:
[----:B------:R-:W-:Y:S01]  /*1fa0*/  MOV R138, R131 ;  /* 0x00000083008a7202 */ /* 0x000fe20000000f00 */
[----:B------:R-:W-:Y:S02]  /*1fb0*/  IMAD.MOV.U32 R140, RZ, RZ, R139 ;  /* 0x000000ffff8c7224 */ /* 0x000fe400078e008b */
[----:B------:R-:W-:Y:S02]  /*1fc0*/  IMAD.MOV.U32 R11, RZ, RZ, R10 ;  /* 0x000000ffff0b7224 */ /* 0x000fe400078e000a */
[----:B------:R-:W-:-:S07]  /*1fd0*/  IMAD.MOV.U32 R75, RZ, RZ, R74 ;  /* 0x000000ffff4b7224 */ /* 0x000fce00078e004a */
.L_x_19817:
[----:B------:R-:W-:Y:S05]  /*1fe0*/  BSYNC.RECONVERGENT B1 ;  /* 0x0000000000017941 */ /* 0x000fea0003800200 */
.L_x_19815:
        /* <DEDUP_REMOVED lines=11> */
.L_x_19819:
[----:B------:R-:W-:Y:S01]  /*20a0*/  MOV R131, R138 ;  /* 0x0000008a00837202 */ /* 0x000fe20000000f00 */
[----:B------:R-:W-:Y:S02]  /*20b0*/  IMAD.MOV.U32 R139, RZ, RZ, R140 ;  /* 0x000000ffff8b7224 */ /* 0x000fe400078e008c */
[----:B------:R-:W-:Y:S02]  /*20c0*/  IMAD.MOV.U32 R10, RZ, RZ, R13 ;  /* 0x000000ffff0a7224 */ /* 0x000fe400078e000d */
[----:B------:R-:W-:-:S07]  /*20d0*/  IMAD.MOV.U32 R74, RZ, RZ, R77 ;  /* 0x000000ffff4a7224 */ /* 0x000fce00078e004d */
.L_x_19820:
[----:B------:R-:W-:Y:S05]  /*20e0*/  BSYNC.RECONVERGENT B1 ;  /* 0x0000000000017941 */ /* 0x000fea0003800200 */
.L_x_19818:
        /* <DEDUP_REMOVED lines=11> */
.L_x_19822:
[----:B------:R-:W-:Y:S01]  /*21a0*/  MOV R138, R131 ;  /* 0x00000083008a7202 */ /* 0x000fe20000000f00 */
[----:B------:R-:W-:Y:S02]  /*21b0*/  IMAD.MOV.U32 R140, RZ, RZ, R139 ;  /* 0x000000ffff8c7224 */ /* 0x000fe400078e008b */
[----:B------:R-:W-:Y:S02]  /*21c0*/  IMAD.MOV.U32 R13, RZ, RZ, R12 ;  /* 0x000000ffff0d7224 */ /* 0x000fe400078e000c */
[----:B------:R-:W-:-:S07]  /*21d0*/  IMAD.MOV.U32 R77, RZ, RZ, R76 ;  /* 0x000000ffff4d7224 */ /* 0x000fce00078e004c */
.L_x_19823:
[----:B------:R-:W-:Y:S05]  /*21e0*/  BSYNC.RECONVERGENT B1 ;  /* 0x0000000000017941 */ /* 0x000fea0003800200 */
.L_x_19821:
        /* <DEDUP_REMOVED lines=11> */
.L_x_19825:
[----:B------:R-:W-:Y:S01]  /*22a0*/  MOV R131, R138 ;  /* 0x0000008a00837202 */ /* 0x000fe20000000f00 */
[----:B------:R-:W-:Y:S02]  /*22b0*/  IMAD.MOV.U32 R139, RZ, RZ, R140 ;  /* 0x000000ffff8b7224 */ /* 0x000fe400078e008c */
[----:B------:R-:W-:Y:S02]  /*22c0*/  IMAD.MOV.U32 R12, RZ, RZ, R15 ;  /* 0x000000ffff0c7224 */ /* 0x000fe400078e000f */
[----:B------:R-:W-:-:S07]  /*22d0*/  IMAD.MOV.U32 R76, RZ, RZ, R79 ;  /* 0x000000ffff4c7224 */ /* 0x000fce00078e004f */
.L_x_19826:
[----:B------:R-:W-:Y:S05]  /*22e0*/  BSYNC.RECONVERGENT B1 ;  /* 0x0000000000017941 */ /* 0x000fea0003800200 */
.L_x_19824:
        /* <DEDUP_REMOVED lines=11> */
.L_x_19828:
[----:B------:R-:W-:Y:S01]  /*23a0*/  MOV R138, R131 ;  /* 0x00000083008a7202 */ /* 0x000fe20000000f00 */
[----:B------:R-:W-:Y:S02]  /*23b0*/  IMAD.MOV.U32 R140, RZ, RZ, R139 ;  /* 0x000000ffff8c7224 */ /* 0x000fe400078e008b */
[----:B------:R-:W-:Y:S02]  /*23c0*/  IMAD.MOV.U32 R15, RZ, RZ, R14 ;  /* 0x000000ffff0f7224 */ /* 0x000fe400078e000e */
[----:B------:R-:W-:-:S07]  /*23d0*/  IMAD.MOV.U32 R79, RZ, RZ, R78 ;  /* 0x000000ffff4f7224 */ /* 0x000fce00078e004e */
.L_x_19829:
[----:B------:R-:W-:Y:S05]  /*23e0*/  BSYNC.RECONVERGENT B1 ;  /* 0x0000000000017941 */ /* 0x000fea0003800200 */
.L_x_19827:
        /* <DEDUP_REMOVED lines=11> */
.L_x_19831:
[----:B------:R-:W-:Y:S01]  /*24a0*/  MOV R131, R138 ;  /* 0x0000008a00837202 */ /* 0x000fe20000000f00 */
[----:B------:R-:W-:Y:S02]  /*24b0*/  IMAD.MOV.U32 R139, RZ, RZ, R140 ;  /* 0x000000ffff8b7224 */ /* 0x000fe400078e008c */
[----:B------:R-:W-:Y:S02]  /*24c0*/  IMAD.MOV.U32 R14, RZ, RZ, R17 ;  /* 0x000000ffff0e7224 */ /* 0x000fe400078e0011 */
[----:B------:R-:W-:-:S07]  /*24d0*/  IMAD.MOV.U32 R78, RZ, RZ, R81 ;  /* 0x000000ffff4e7224 */ /* 0x000fce00078e0051 */
.L_x_19832:
[----:B------:R-:W-:Y:S05]  /*24e0*/  BSYNC.RECONVERGENT B1 ;  /* 0x0000000000017941 */ /* 0x000fea0003800200 */
.L_x_19830:
        /* <DEDUP_REMOVED lines=11> */
.L_x_19834:
[----:B------:R-:W-:Y:S01]  /*25a0*/  MOV R138, R131 ;  /* 0x00000083008a7202 */ /* 0x000fe20000000f00 */
[----:B------:R-:W-:Y:S02]  /*25b0*/  IMAD.MOV.U32 R140, RZ, RZ, R139 ;  /* 0x000000ffff8c7224 */ /* 0x000fe400078e008b */
[----:B------:R-:W-:Y:S02]  /*25c0*/  IMAD.MOV.U32 R17, RZ, RZ, R16 ;  /* 0x000000ffff117224 */ /* 0x000fe400078e0010 */
[----:B------:R-:W-:-:S07]  /*25d0*/  IMAD.MOV.U32 R81, RZ, RZ, R80 ;  /* 0x000000ffff517224 */ /* 0x000fce00078e0050 */
.L_x_19835:
[----:B------:R-:W-:Y:S05]  /*25e0*/  BSYNC.RECONVERGENT B1 ;  /* 0x0000000000017941 */ /* 0x000fea0003800200 */
.L_x_19833:
        /* <DEDUP_REMOVED lines=11> */
.L_x_19837:
[----:B------:R-:W-:Y:S01]  /*26a0*/  MOV R131, R138 ;  /* 0x0000008a00837202 */ /* 0x000fe20000000f00 */
[----:B------:R-:W-:Y:S02]  /*26b0*/  IMAD.MOV.U32 R139, RZ, RZ, R140 ;  /* 0x000000ffff8b7224 */ /* 0x000fe400078e008c */
[----:B------:R-:W-:Y:S02]  /*26c0*/  IMAD.MOV.U32 R16, RZ, RZ, R19 ;  /* 0x000000ffff107224 */ /* 0x000fe400078e0013 */
[----:B------:R-:W-:-:S07]  /*26d0*/  IMAD.MOV.U32 R80, RZ, RZ, R83 ;  /* 0x000000ffff507224 */ /* 0x000fce00078e0053 */
.L_x_19838:
[----:B------:R-:W-:Y:S05]  /*26e0*/  BSYNC.RECONVERGENT B1 ;  /* 0x0000000000017941 */ /* 0x000fea0003800200 */
.L_x_19836:
        /* <DEDUP_REMOVED lines=11> */
.L_x_19840:
[----:B------:R-:W-:Y:S01]  /*27a0*/  MOV R138, R131 ;  /* 0x00000083008a7202 */ /* 0x000fe20000000f00 */
[----:B------:R-:W-:Y:S02]  /*27b0*/  IMAD.MOV.U32 R140, RZ, RZ, R139 ;  /* 0x000000ffff8c7224 */ /* 0x000fe400078e008b */
[----:B------:R-:W-:Y:S02]  /*27c0*/  IMAD.MOV.U32 R19, RZ, RZ, R18 ;  /* 0x000000ffff137224 */ /* 0x000fe400078e0012 */
[----:B------:R-:W-:-:S07]  /*27d0*/  IMAD.MOV.U32 R83, RZ, RZ, R82 ;  /* 0x000000ffff537224 */ /* 0x000fce00078e0052 */
.L_x_19841:
[----:B------:R-:W-:Y:S05]  /*27e0*/  BSYNC.RECONVERGENT B1 ;  /* 0x0000000000017941 */ /* 0x000fea0003800200 */
.L_x_19839:
        /* <DEDUP_REMOVED lines=11> */
.L_x_19843:
[----:B------:R-:W-:Y:S01]  /*28a0*/  MOV R131, R138 ;  /* 0x0000008a00837202 */ /* 0x000fe20000000f00 */
[----:B------:R-:W-:Y:S02]  /*28b0*/  IMAD.MOV.U32 R139, RZ, RZ, R140 ;  /* 0x000000ffff8b7224 */ /* 0x000fe400078e008c */
[----:B------:R-:W-:Y:S02]  /*28c0*/  IMAD.MOV.U32 R18, RZ, RZ, R21 ;  /* 0x000000ffff127224 */ /* 0x000fe400078e0015 */
[----:B------:R-:W-:-:S07]  /*28d0*/  IMAD.MOV.U32 R82, RZ, RZ, R85 ;  /* 0x000000ffff527224 */ /* 0x000fce00078e0055 */
.L_x_19844:
[----:B------:R-:W-:Y:S05]  /*28e0*/  BSYNC.RECONVERGENT B1 ;  /* 0x0000000000017941 */ /* 0x000fea0003800200 */
.L_x_19842:
        /* <DEDUP_REMOVED lines=11> */
.L_x_19846:
[----:B------:R-:W-:Y:S01]  /*29a0*/  MOV R138, R131 ;  /* 0x00000083008a7202 */ /* 0x000fe20000000f00 */
[----:B------:R-:W-:Y:S02]  /*29b0*/  IMAD.MOV.U32 R140, RZ, RZ, R139 ;  /* 0x000000ffff8c7224 */ /* 0x000fe400078e008b */
[----:B------:R-:W-:Y:S02]  /*29c0*/  IMAD.MOV.U32 R21, RZ, RZ, R20 ;  /* 0x000000ffff157224 */ /* 0x000fe400078e0014 */
[----:B------:R-:W-:-:S07]  /*29d0*/  IMAD.MOV.U32 R85, RZ, RZ, R84 ;  /* 0x000000ffff557224 */ /* 0x000fce00078e0054 */
.L_x_19847:
[----:B------:R-:W-:Y:S05]  /*29e0*/  BSYNC.RECONVERGENT B1 ;  /* 0x0000000000017941 */ /* 0x000fea0003800200 */
.L_x_19845:
        /* <DEDUP_REMOVED lines=11> */
.L_x_19849:
[----:B------:R-:W-:Y:S01]  /*2aa0*/  MOV R131, R138 ;  /* 0x0000008a00837202 */ /* 0x000fe20000000f00 */
[----:B------:R-:W-:Y:S02]  /*2ab0*/  IMAD.MOV.U32 R139, RZ, RZ, R140 ;  /* 0x000000ffff8b7224 */ /* 0x000fe400078e008c */
[----:B------:R-:W-:Y:S02]  /*2ac0*/  IMAD.MOV.U32 R20, RZ, RZ, R23 ;  /* 0x000000ffff147224 */ /* 0x000fe400078e0017 */
[----:B------:R-:W-:-:S07]  /*2ad0*/  IMAD.MOV.U32 R84, RZ, RZ, R87 ;  /* 0x000000ffff547224 */ /* 0x000fce00078e0057 */
.L_x_19850:
[----:B------:R-:W-:Y:S05]  /*2ae0*/  BSYNC.RECONVERGENT B1 ;  /* 0x0000000000017941 */ /* 0x000fea0003800200 */
.L_x_19848:
        /* <DEDUP_REMOVED lines=11> */
.L_x_19852:
[----:B------:R-:W-:Y:S01]  /*2ba0*/  MOV R138, R131 ;  /* 0x00000083008a7202 */ /* 0x000fe20000000f00 */
[----:B------:R-:W-:Y:S02]  /*2bb0*/  IMAD.MOV.U32 R140, RZ, RZ, R139 ;  /* 0x000000ffff8c7224 */ /* 0x000fe400078e008b */
[----:B------:R-:W-:Y:S02]  /*2bc0*/  IMAD.MOV.U32 R23, RZ, RZ, R22 ;  /* 0x000000ffff177224 */ /* 0x000fe400078e0016 */
[----:B------:R-:W-:-:S07]  /*2bd0*/  IMAD.MOV.U32 R87, RZ, RZ, R86 ;  /* 0x000000ffff577224 */ /* 0x000fce00078e0056 */
.L_x_19853:
[----:B------:R-:W-:Y:S05]  /*2be0*/  BSYNC.RECONVERGENT B1 ;  /* 0x0000000000017941 */ /* 0x000fea0003800200 */
.L_x_19851:
        /* <DEDUP_REMOVED lines=11> */
.L_x_19855:
[----:B------:R-:W-:Y:S01]  /*2ca0*/  MOV R131, R138 ;  /* 0x0000008a00837202 */ /* 0x000fe20000000f00 */
[----:B------:R-:W-:Y:S02]  /*2cb0*/  IMAD.MOV.U32 R139, RZ, RZ, R140 ;  /* 0x000000ffff8b7224 */ /* 0x000fe400078e008c */
[----:B------:R-:W-:Y:S02]  /*2cc0*/  IMAD.MOV.U32 R22, RZ, RZ, R25 ;  /* 0x000000ffff167224 */ /* 0x000fe400078e0019 */
[----:B------:R-:W-:-:S07]  /*2cd0*/  IMAD.MOV.U32 R86, RZ, RZ, R89 ;  /* 0x000000ffff567224 */ /* 0x000fce00078e0059 */
.L_x_19856:
[----:B------:R-:W-:Y:S05]  /*2ce0*/  BSYNC.RECONVERGENT B1 ;  /* 0x0000000000017941 */ /* 0x000fea0003800200 */
.L_x_19854:
        /* <DEDUP_REMOVED lines=11> */
.L_x_19858:
[----:B------:R-:W-:Y:S01]  /*2da0*/  MOV R138, R131 ;  /* 0x00000083008a7202 */ /* 0x000fe20000000f00 */
[----:B------:R-:W-:Y:S02]  /*2db0*/  IMAD.MOV.U32 R140, RZ, RZ, R139 ;  /* 0x000000ffff8c7224 */ /* 0x000fe400078e008b */
[----:B------:R-:W-:Y:S02]  /*2dc0*/  IMAD.MOV.U32 R25, RZ, RZ, R24 ;  /* 0x000000ffff197224 */ /* 0x000fe400078e0018 */
[----:B------:R-:W-:-:S07]  /*2dd0*/  IMAD.MOV.U32 R89, RZ, RZ, R88 ;  /* 0x000000ffff597224 */ /* 0x000fce00078e0058 */
.L_x_19859:
[----:B------:R-:W-:Y:S05]  /*2de0*/  BSYNC.RECONVERGENT B1 ;  /* 0x0000000000017941 */ /* 0x000fea0003800200 */
.L_x_19857:
        /* <DEDUP_REMOVED lines=11> */
.L_x_19861:
[----:B------:R-:W-:Y:S01]  /*2ea0*/  MOV R131, R138 ;  /* 0x0000008a00837202 */ /* 0x000fe20000000f00 */
[----:B------:R-:W-:Y:S02]  /*2eb0*/  IMAD.MOV.U32 R139, RZ, RZ, R140 ;  /* 0x000000ffff8b7224 */ /* 0x000fe400078e008c */
[----:B------:R-:W-:Y:S02]  /*2ec0*/  IMAD.MOV.U32 R24, RZ, RZ, R27 ;  /* 0x000000ffff187224 */ /* 0x000fe400078e001b */
[----:B------:R-:W-:-:S07]  /*2ed0*/  IMAD.MOV.U32 R88, RZ, RZ, R91 ;  /* 0x000000ffff587224 */ /* 0x000fce00078e005b */
.L_x_19862:
[----:B------:R-:W-:Y:S05]  /*2ee0*/  BSYNC.RECONVERGENT B1 ;  /* 0x0000000000017941 */ /* 0x000fea0003800200 */
.L_x_19860:
        /* <DEDUP_REMOVED lines=11> */
.L_x_19864:
[----:B------:R-:W-:Y:S01]  /*2fa0*/  MOV R138, R131 ;  /* 0x00000083008a7202 */ /* 0x000fe20000000f00 */
[----:B------:R-:W-:Y:S02]  /*2fb0*/  IMAD.MOV.U32 R140, RZ, RZ, R139 ;  /* 0x000000ffff8c7224 */ /* 0x000fe400078e008b */
[----:B------:R-:W-:Y:S02]  /*2fc0*/  IMAD.MOV.U32 R27, RZ, RZ, R26 ;  /* 0x000000ffff1b7224 */ /* 0x000fe400078e001a */
[----:B------:R-:W-:-:S07]  /*2fd0*/  IMAD.MOV.U32 R91, RZ, RZ, R90 ;  /* 0x000000ffff5b7224 */ /* 0x000fce00078e005a */
.L_x_19865:
[----:B------:R-:W-:Y:S05]  /*2fe0*/  BSYNC.RECONVERGENT B1 ;  /* 0x0000000000017941 */ /* 0x000fea0003800200 */
.L_x_19863:
        /* <DEDUP_REMOVED lines=11> */
.L_x_19867:
[----:B------:R-:W-:Y:S01]  /*30a0*/  MOV R131, R138 ;  /* 0x0000008a00837202 */ /* 0x000fe20000000f00 */
[----:B------:R-:W-:Y:S02]  /*30b0*/  IMAD.MOV.U32 R139, RZ, RZ, R140 ;  /* 0x000000ffff8b7224 */ /* 0x000fe400078e008c */
[----:B------:R-:W-:Y:S02]  /*30c0*/  IMAD.MOV.U32 R26, RZ, RZ, R29 ;  /* 0x000000ffff1a7224 */ /* 0x000fe400078e001d */
[----:B------:R-:W-:-:S07]  /*30d0*/  IMAD.MOV.U32 R90, RZ, RZ, R93 ;  /* 0x000000ffff5a7224 */ /* 0x000fce00078e005d */
.L_x_19868:
[----:B------:R-:W-:Y:S05]  /*30e0*/  BSYNC.RECONVERGENT B1 ;  /* 0x0000000000017941 */ /* 0x000fea0003800200 */
.L_x_19866:
        /* <DEDUP_REMOVED lines=11> */
.L_x_19870:
[----:B------:R-:W-:Y:S01]  /*31a0*/  MOV R138, R131 ;  /* 0x00000083008a7202 */ /* 0x000fe20000000f00 */
[----:B------:R-:W-:Y:S02]  /*31b0*/  IMAD.MOV.U32 R140, RZ, RZ, R139 ;  /* 0x000000ffff8c7224 */ /* 0x000fe400078e008b */
[----:B------:R-:W-:Y:S02]  /*31c0*/  IMAD.MOV.U32 R29, RZ, RZ, R28 ;  /* 0x000000ffff1d7224 */ /* 0x000fe400078e001c */
[----:B------:R-:W-:-:S07]  /*31d0*/  IMAD.MOV.U32 R93, RZ, RZ, R92 ;  /* 0x000000ffff5d7224 */ /* 0x000fce00078e005c */
.L_x_19871:
[----:B------:R-:W-:Y:S05]  /*31e0*/  BSYNC.RECONVERGENT B1 ;  /* 0x0000000000017941 */ /* 0x000fea0003800200 */
.L_x_19869:
        /* <DEDUP_REMOVED lines=11> */
.L_x_19873:
[----:B------:R-:W-:Y:S01]  /*32a0*/  MOV R131, R138 ;  /* 0x0000008a00837202 */ /* 0x000fe20000000f00 */
[----:B------:R-:W-:Y:S02]  /*32b0*/  IMAD.MOV.U32 R139, RZ, RZ, R140 ;  /* 0x000000ffff8b7224 */ /* 0x000fe400078e008c */
[----:B------:R-:W-:Y:S02]  /*32c0*/  IMAD.MOV.U32 R28, RZ, RZ, R31 ;  /* 0x000000ffff1c7224 */ /* 0x000fe400078e001f */
[----:B------:R-:W-:-:S07]  /*32d0*/  IMAD.MOV.U32 R92, RZ, RZ, R95 ;  /* 0x000000ffff5c7224 */ /* 0x000fce00078e005f */
.L_x_19874:
[----:B------:R-:W-:Y:S05]  /*32e0*/  BSYNC.RECONVERGENT B1 ;  /* 0x0000000000017941 */ /* 0x000fea0003800200 */
.L_x_19872:
        /* <DEDUP_REMOVED lines=11> */
.L_x_19876:
[----:B------:R-:W-:Y:S01]  /*33a0*/  MOV R138, R131 ;  /* 0x00000083008a7202 */ /* 0x000fe20000000f00 */
[----:B------:R-:W-:Y:S02]  /*33b0*/  IMAD.MOV.U32 R140, RZ, RZ, R139 ;  /* 0x000000ffff8c7224 */ /* 0x000fe400078e008b */
[----:B------:R-:W-:Y:S02]  /*33c0*/  IMAD.MOV.U32 R31, RZ, RZ, R30 ;  /* 0x000000ffff1f7224 */ /* 0x000fe400078e001e */
[----:B------:R-:W-:-:S07]  /*33d0*/  IMAD.MOV.U32 R95, RZ, RZ, R94 ;  /* 0x000000ffff5f7224 */ /* 0x000fce00078e005e */
.L_x_19877:
[----:B------:R-:W-:Y:S05]  /*33e0*/  BSYNC.RECONVERGENT B1 ;  /* 0x0000000000017941 */ /* 0x000fea0003800200 */
.L_x_19875:
        /* <DEDUP_REMOVED lines=11> */
.L_x_19879:
[----:B------:R-:W-:Y:S01]  /*34a0*/  MOV R131, R138 ;  /* 0x0000008a00837202 */ /* 0x000fe20000000f00 */
[----:B------:R-:W-:Y:S02]  /*34b0*/  IMAD.MOV.U32 R139, RZ, RZ, R140 ;  /* 0x000000ffff8b7224 */ /* 0x000fe400078e008c */
[----:B------:R-:W-:Y:S02]  /*34c0*/  IMAD.MOV.U32 R30, RZ, RZ, R33 ;  /* 0x000000ffff1e7224 */ /* 0x000fe400078e0021 */
[----:B------:R-:W-:-:S07]  /*34d0*/  IMAD.MOV.U32 R94, RZ, RZ, R97 ;  /* 0x000000ffff5e7224 */ /* 0x000fce00078e0061 */
.L_x_19880:
[----:B------:R-:W-:Y:S05]  /*34e0*/  BSYNC.RECONVERGENT B1 ;  /* 0x0000000000017941 */ /* 0x000fea0003800200 */
.L_x_19878:
        /* <DEDUP_REMOVED lines=11> */
.L_x_19882:
[----:B------:R-:W-:Y:S01]  /*35a0*/  MOV R138, R131 ;  /* 0x00000083008a7202 */ /* 0x000fe20000000f00 */
[----:B------:R-:W-:Y:S02]  /*35b0*/  IMAD.MOV.U32 R140, RZ, RZ, R139 ;  /* 0x000000ffff8c7224 */ /* 0x000fe400078e008b */
[----:B------:R-:W-:Y:S02]  /*35c0*/  IMAD.MOV.U32 R33, RZ, RZ, R32 ;  /* 0x000000ffff217224 */ /* 0x000fe400078e0020 */
[----:B------:R-:W-:-:S07]  /*35d0*/  IMAD.MOV.U32 R97, RZ, RZ, R96 ;  /* 0x000000ffff617224 */ /* 0x000fce00078e0060 */
.L_x_19883:
[----:B------:R-:W-:Y:S05]  /*35e0*/  BSYNC.RECONVERGENT B1 ;  /* 0x0000000000017941 */ /* 0x000fea0003800200 */
.L_x_19881:
        /* <DEDUP_REMOVED lines=11> */
.L_x_19885:
[----:B------:R-:W-:Y:S01]  /*36a0*/  MOV R131, R138 ;  /* 0x0000008a00837202 */ /* 0x000fe20000000f00 */
[----:B------:R-:W-:Y:S02]  /*36b0*/  IMAD.MOV.U32 R139, RZ, RZ, R140 ;  /* 0x000000ffff8b7224 */ /* 0x000fe400078e008c */
[----:B------:R-:W-:Y:S02]  /*36c0*/  IMAD.MOV.U32 R32, RZ, RZ, R35 ;  /* 0x000000ffff207224 */ /* 0x000fe400078e0023 */
[----:B------:R-:W-:-:S07]  /*36d0*/  IMAD.MOV.U32 R96, RZ, RZ, R99 ;  /* 0x000000ffff607224 */ /* 0x000fce00078e0063 */
.L_x_19886:
[----:B------:R-:W-:Y:S05]  /*36e0*/  BSYNC.RECONVERGENT B1 ;  /* 0x0000000000017941 */ /* 0x000fea0003800200 */
.L_x_19884:
        /* <DEDUP_REMOVED lines=11> */
.L_x_19888:
[----:B------:R-:W-:Y:S01]  /*37a0*/  MOV R138, R131 ;  /* 0x00000083008a7202 */ /* 0x000fe20000000f00 */
[----:B------:R-:W-:Y:S02]  /*37b0*/  IMAD.MOV.U32 R140, RZ, RZ, R139 ;  /* 0x000000ffff8c7224 */ /* 0x000fe400078e008b */
[----:B------:R-:W-:Y:S02]  /*37c0*/  IMAD.MOV.U32 R35, RZ, RZ, R34 ;  /* 0x000000ffff237224 */ /* 0x000fe400078e0022 */
[----:B------:R-:W-:-:S07]  /*37d0*/  IMAD.MOV.U32 R99, RZ, RZ, R98 ;  /* 0x000000ffff637224 */ /* 0x000fce00078e0062 */
.L_x_19889:
[----:B------:R-:W-:Y:S05]  /*37e0*/  BSYNC.RECONVERGENT B1 ;  /* 0x0000000000017941 */ /* 0x000fea0003800200 */
.L_x_19887:
        /* <DEDUP_REMOVED lines=11> */
.L_x_19891:
[----:B------:R-:W-:Y:S01]  /*38a0*/  MOV R131, R138 ;  /* 0x0000008a00837202 */ /* 0x000fe20000000f00 */
[----:B------:R-:W-:Y:S02]  /*38b0*/  IMAD.MOV.U32 R139, RZ, RZ, R140 ;  /* 0x000000ffff8b7224 */ /* 0x000fe400078e008c */
[----:B------:R-:W-:Y:S02]  /*38c0*/  IMAD.MOV.U32 R34, RZ, RZ, R37 ;  /* 0x000000ffff227224 */ /* 0x000fe400078e0025 */
[----:B------:R-:W-:-:S07]  /*38d0*/  IMAD.MOV.U32 R98, RZ, RZ, R101 ;  /* 0x000000ffff627224 */ /* 0x000fce00078e0065 */
.L_x_19892:
[----:B------:R-:W-:Y:S05]  /*38e0*/  BSYNC.RECONVERGENT B1 ;  /* 0x0000000000017941 */ /* 0x000fea0003800200 */
.L_x_19890:
        /* <DEDUP_REMOVED lines=11> */
.L_x_19894:
[----:B------:R-:W-:Y:S01]  /*39a0*/  MOV R138, R131 ;  /* 0x00000083008a7202 */ /* 0x000fe20000000f00 */
[----:B------:R-:W-:Y:S02]  /*39b0*/  IMAD.MOV.U32 R140, RZ, RZ, R139 ;  /* 0x000000ffff8c7224 */ /* 0x000fe400078e008b */
[----:B------:R-:W-:Y:S02]  /*39c0*/  IMAD.MOV.U32 R37, RZ, RZ, R36 ;  /* 0x000000ffff257224 */ /* 0x000fe400078e0024 */
[----:B------:R-:W-:-:S07]  /*39d0*/  IMAD.MOV.U32 R101, RZ, RZ, R100 ;  /* 0x000000ffff657224 */ /* 0x000fce00078e0064 */
.L_x_19895:
[----:B------:R-:W-:Y:S05]  /*39e0*/  BSYNC.RECONVERGENT B1 ;  /* 0x0000000000017941 */ /* 0x000fea0003800200 */
.L_x_19893:
        /* <DEDUP_REMOVED lines=11> */
.L_x_19897:
[----:B------:R-:W-:Y:S01]  /*3aa0*/  MOV R131, R138 ;  /* 0x0000008a00837202 */ /* 0x000fe20000000f00 */
[----:B------:R-:W-:Y:S02]  /*3ab0*/  IMAD.MOV.U32 R139, RZ, RZ, R140 ;  /* 0x000000ffff8b7224 */ /* 0x000fe400078e008c */
[----:B------:R-:W-:Y:S02]  /*3ac0*/  IMAD.MOV.U32 R36, RZ, RZ, R39 ;  /* 0x000000ffff247224 */ /* 0x000fe400078e0027 */
[----:B------:R-:W-:-:S07]  /*3ad0*/  IMAD.MOV.U32 R100, RZ, RZ, R103 ;  /* 0x000000ffff647224 */ /* 0x000fce00078e0067 */
.L_x_19898:
[----:B------:R-:W-:Y:S05]  /*3ae0*/  BSYNC.RECONVERGENT B1 ;  /* 0x0000000000017941 */ /* 0x000fea0003800200 */
.L_x_19896:
        /* <DEDUP_REMOVED lines=11> */
.L_x_19900:
[----:B------:R-:W-:Y:S01]  /*3ba0*/  MOV R138, R131 ;  /* 0x00000083008a7202 */ /* 0x000fe20000000f00 */
[----:B------:R-:W-:Y:S02]  /*3bb0*/  IMAD.MOV.U32 R140, RZ, RZ, R139 ;  /* 0x000000ffff8c7224 */ /* 0x000fe400078e008b */
[----:B------:R-:W-:Y:S02]  /*3bc0*/  IMAD.MOV.U32 R39, RZ, RZ, R38 ;  /* 0x000000ffff277224 */ /* 0x000fe400078e0026 */
[----:B------:R-:W-:-:S07]  /*3bd0*/  IMAD.MOV.U32 R103, RZ, RZ, R102 ;  /* 0x000000ffff677224 */ /* 0x000fce00078e0066 */
.L_x_19901:
[----:B------:R-:W-:Y:S05]  /*3be0*/  BSYNC.RECONVERGENT B1 ;  /* 0x0000000000017941 */ /* 0x000fea0003800200 */
.L_x_19899:
        /* <DEDUP_REMOVED lines=11> */
.L_x_19903:
[----:B------:R-:W-:Y:S01]  /*3ca0*/  MOV R131, R138 ;  /* 0x0000008a00837202 */ /* 0x000fe20000000f00 */
[----:B------:R-:W-:Y:S02]  /*3cb0*/  IMAD.MOV.U32 R139, RZ, RZ, R140 ;  /* 0x000000ffff8b7224 */ /* 0x000fe400078e008c */
[----:B------:R-:W-:Y:S02]  /*3cc0*/  IMAD.MOV.U32 R38, RZ, RZ, R41 ;  /* 0x000000ffff267224 */ /* 0x000fe400078e0029 */
[----:B------:R-:W-:-:S07]  /*3cd0*/  IMAD.MOV.U32 R102, RZ, RZ, R105 ;  /* 0x000000ffff667224 */ /* 0x000fce00078e0069 */
.L_x_19904:
[----:B------:R-:W-:Y:S05]  /*3ce0*/  BSYNC.RECONVERGENT B1 ;  /* 0x0000000000017941 */ /* 0x000fea0003800200 */
.L_x_19902:
        /* <DEDUP_REMOVED lines=11> */
.L_x_19906:
[----:B------:R-:W-:Y:S01]  /*3da0*/  MOV R138, R131 ;  /* 0x00000083008a7202 */ /* 0x000fe20000000f00 */
[----:B------:R-:W-:Y:S02]  /*3db0*/  IMAD.MOV.U32 R140, RZ, RZ, R139 ;  /* 0x000000ffff8c7224 */ /* 0x000fe400078e008b */
[----:B------:R-:W-:Y:S02]  /*3dc0*/  IMAD.MOV.U32 R41, RZ, RZ, R40 ;  /* 0x000000ffff297224 */ /* 0x000fe400078e0028 */
[----:B------:R-:W-:-:S07]  /*3dd0*/  IMAD.MOV.U32 R105, RZ, RZ, R104 ;  /* 0x000000ffff697224 */ /* 0x000fce00078e0068 */
.L_x_19907:
[----:B------:R-:W-:Y:S05]  /*3de0*/  BSYNC.RECONVERGENT B1 ;  /* 0x0000000000017941 */ /* 0x000fea0003800200 */
.L_x_19905:
        /* <DEDUP_REMOVED lines=11> */
.L_x_19909:
[----:B------:R-:W-:Y:S01]  /*3ea0*/  MOV R131, R138 ;  /* 0x0000008a00837202 */ /* 0x000fe20000000f00 */
[----:B------:R-:W-:Y:S02]  /*3eb0*/  IMAD.MOV.U32 R139, RZ, RZ, R140 ;  /* 0x000000ffff8b7224 */ /* 0x000fe400078e008c */
[----:B------:R-:W-:Y:S02]  /*3ec0*/  IMAD.MOV.U32 R40, RZ, RZ, R43 ;  /* 0x000000ffff287224 */ /* 0x000fe400078e002b */
[----:B------:R-:W-:-:S07]  /*3ed0*/  IMAD.MOV.U32 R104, RZ, RZ, R107 ;  /* 0x000000ffff687224 */ /* 0x000fce00078e006b */
.L_x_19910:
[----:B------:R-:W-:Y:S05]  /*3ee0*/  BSYNC.RECONVERGENT B1 ;  /* 0x0000000000017941 */ /* 0x000fea0003800200 */
.L_x_19908:
        /* <DEDUP_REMOVED lines=11> */
.L_x_19912:
[----:B------:R-:W-:Y:S01]  /*3fa0*/  MOV R138, R131 ;  /* 0x00000083008a7202 */ /* 0x000fe20000000f00 */
[----:B------:R-:W-:Y:S02]  /*3fb0*/  IMAD.MOV.U32 R140, RZ, RZ, R139 ;  /* 0x000000ffff8c7224 */ /* 0x000fe400078e008b */
[----:B------:R-:W-:Y:S02]  /*3fc0*/  IMAD.MOV.U32 R43, RZ, RZ, R42 ;  /* 0x000000ffff2b7224 */ /* 0x000fe400078e002a */
[----:B------:R-:W-:-:S07]  /*3fd0*/  IMAD.MOV.U32 R107, RZ, RZ, R106 ;  /* 0x000000ffff6b7224 */ /* 0x000fce00078e006a */
.L_x_19913:
[----:B------:R-:W-:Y:S05]  /*3fe0*/  BSYNC.RECONVERGENT B1 ;  /* 0x0000000000017941 */ /* 0x000fea0003800200 */
.L_x_19911:
        /* <DEDUP_REMOVED lines=11> */
.L_x_19915:
[----:B------:R-:W-:Y:S01]  /*40a0*/  MOV R131, R138 ;  /* 0x0000008a00837202 */ /* 0x000fe20000000f00 */
[----:B------:R-:W-:Y:S02]  /*40b0*/  IMAD.MOV.U32 R139, RZ, RZ, R140 ;  /* 0x000000ffff8b7224 */ /* 0x000fe400078e008c */
[----:B------:R-:W-:Y:S02]  /*40c0*/  IMAD.MOV.U32 R42, RZ, RZ, R45 ;  /* 0x000000ffff2a7224 */ /* 0x000fe400078e002d */
[----:B------:R-:W-:-:S07]  /*40d0*/  IMAD.MOV.U32 R106, RZ, RZ, R109 ;  /* 0x000000ffff6a7224 */ /* 0x000fce00078e006d */
.L_x_19916:
[----:B------:R-:W-:Y:S05]  /*40e0*/  BSYNC.RECONVERGENT B1 ;  /* 0x0000000000017941 */ /* 0x000fea0003800200 */
.L_x_19914:
        /* <DEDUP_REMOVED lines=11> */
.L_x_19918:
[----:B------:R-:W-:Y:S01]  /*41a0*/  MOV R138, R131 ;  /* 0x00000083008a7202 */ /* 0x000fe20000000f00 */
[----:B------:R-:W-:Y:S02]  /*41b0*/  IMAD.MOV.U32 R140, RZ, RZ, R139 ;  /* 0x000000ffff8c7224 */ /* 0x000fe400078e008b */
[----:B------:R-:W-:Y:S02]  /*41c0*/  IMAD.MOV.U32 R45, RZ, RZ, R44 ;  /* 0x000000ffff2d7224 */ /* 0x000fe400078e002c */
[----:B------:R-:W-:-:S07]  /*41d0*/  IMAD.MOV.U32 R109, RZ, RZ, R108 ;  /* 0x000000ffff6d7224 */ /* 0x000fce00078e006c */
.L_x_19919:
[----:B------:R-:W-:Y:S05]  /*41e0*/  BSYNC.RECONVERGENT B1 ;  /* 0x0000000000017941 */ /* 0x000fea0003800200 */
.L_x_19917:
        /* <DEDUP_REMOVED lines=11> */
.L_x_19921:
[----:B------:R-:W-:Y:S01]  /*42a0*/  MOV R131, R138 ;  /* 0x0000008a00837202 */ /* 0x000fe20000000f00 */
[----:B------:R-:W-:Y:S02]  /*42b0*/  IMAD.MOV.U32 R139, RZ, RZ, R140 ;  /* 0x000000ffff8b7224 */ /* 0x000fe400078e008c */
[----:B------:R-:W-:Y:S02]  /*42c0*/  IMAD.MOV.U32 R44, RZ, RZ, R47 ;  /* 0x000000ffff2c7224 */ /* 0x000fe400078e002f */
[----:B------:R-:W-:-:S07]  /*42d0*/  IMAD.MOV.U32 R108, RZ, RZ, R111 ;  /* 0x000000ffff6c7224 */ /* 0x000fce00078e006f */
.L_x_19922:
[----:B------:R-:W-:Y:S05]  /*42e0*/  BSYNC.RECONVERGENT B1 ;  /* 0x0000000000017941 */ /* 0x000fea0003800200 */
.L_x_19920:
        /* <DEDUP_REMOVED lines=11> */
.L_x_19924:
[----:B------:R-:W-:Y:S01]  /*43a0*/  MOV R138, R131 ;  /* 0x00000083008a7202 */ /* 0x000fe20000000f00 */
[----:B------:R-:W-:Y:S02]  /*43b0*/  IMAD.MOV.U32 R140, RZ, RZ, R139 ;  /* 0x000000ffff8c7224 */ /* 0x000fe400078e008b */
[----:B------:R-:W-:Y:S02]  /*43c0*/  IMAD.MOV.U32 R47, RZ, RZ, R46 ;  /* 0x000000ffff2f7224 */ /* 0x000fe400078e002e */
[----:B------:R-:W-:-:S07]  /*43d0*/  IMAD.MOV.U32 R111, RZ, RZ, R110 ;  /* 0x000000ffff6f7224 */ /* 0x000fce00078e006e */
.L_x_19925:
[----:B------:R-:W-:Y:S05]  /*43e0*/  BSYNC.RECONVERGENT B1 ;  /* 0x0000000000017941 */ /* 0x000fea0003800200 */
.L_x_19923:
        /* <DEDUP_REMOVED lines=11> */
.L_x_19927:
[----:B------:R-:W-:Y:S01]  /*44a0*/  MOV R131, R138 ;  /* 0x0000008a00837202 */ /* 0x000fe20000000f00 */
[----:B------:R-:W-:Y:S02]  /*44b0*/  IMAD.MOV.U32 R139, RZ, RZ, R140 ;  /* 0x000000ffff8b7224 */ /* 0x000fe400078e008c */
[----:B------:R-:W-:Y:S02]  /*44c0*/  IMAD.MOV.U32 R46, RZ, RZ, R49 ;  /* 0x000000ffff2e7224 */ /* 0x000fe400078e0031 */
[----:B------:R-:W-:-:S07]  /*44d0*/  IMAD.MOV.U32 R110, RZ, RZ, R113 ;  /* 0x000000ffff6e7224 */ /* 0x000fce00078e0071 */
.L_x_19928:
[----:B------:R-:W-:Y:S05]  /*44e0*/  BSYNC.RECONVERGENT B1 ;  /* 0x0000000000017941 */ /* 0x000fea0003800200 */
.L_x_19926:
        /* <DEDUP_REMOVED lines=11> */
.L_x_19930:
[----:B------:R-:W-:Y:S01]  /*45a0*/  MOV R138, R131 ;  /* 0x00000083008a7202 */ /* 0x000fe20000000f00 */
[----:B------:R-:W-:Y:S02]  /*45b0*/  IMAD.MOV.U32 R140, RZ, RZ, R139 ;  /* 0x000000ffff8c7224 */ /* 0x000fe400078e008b */
[----:B------:R-:W-:Y:S02]  /*45c0*/  IMAD.MOV.U32 R49, RZ, RZ, R48 ;  /* 0x000000ffff317224 */ /* 0x000fe400078e0030 */
[----:B------:R-:W-:-:S07]  /*45d0*/  IMAD.MOV.U32 R113, RZ, RZ, R112 ;  /* 0x000000ffff717224 */ /* 0x000fce00078e0070 */
.L_x_19931:
[----:B------:R-:W-:Y:S05]  /*45e0*/  BSYNC.RECONVERGENT B1 ;  /* 0x0000000000017941 */ /* 0x000fea0003800200 */
.L_x_19929:
        /* <DEDUP_REMOVED lines=11> */
.L_x_19933:
[----:B------:R-:W-:Y:S01]  /*46a0*/  MOV R131, R138 ;  /* 0x0000008a00837202 */ /* 0x000fe20000000f00 */
[----:B------:R-:W-:Y:S02]  /*46b0*/  IMAD.MOV.U32 R139, RZ, RZ, R140 ;  /* 0x000000ffff8b7224 */ /* 0x000fe400078e008c */
[----:B------:R-:W-:Y:S02]  /*46c0*/  IMAD.MOV.U32 R48, RZ, RZ, R51 ;  /* 0x000000ffff307224 */ /* 0x000fe400078e0033 */
[----:B------:R-:W-:-:S07]  /*46d0*/  IMAD.MOV.U32 R112, RZ, RZ, R115 ;  /* 0x000000ffff707224 */ /* 0x000fce00078e0073 */
.L_x_19934:
[----:B------:R-:W-:Y:S05]  /*46e0*/  BSYNC.RECONVERGENT B1 ;  /* 0x0000000000017941 */ /* 0x000fea0003800200 */
.L_x_19932:
        /* <DEDUP_REMOVED lines=11> */
.L_x_19936:
[----:B------:R-:W-:Y:S01]  /*47a0*/  MOV R138, R131 ;  /* 0x00000083008a7202 */ /* 0x000fe20000000f00 */
[----:B------:R-:W-:Y:S02]  /*47b0*/  IMAD.MOV.U32 R140, RZ, RZ, R139 ;  /* 0x000000ffff8c7224 */ /* 0x000fe400078e008b */
[----:B------:R-:W-:Y:S02]  /*47c0*/  IMAD.MOV.U32 R51, RZ, RZ, R50 ;  /* 0x000000ffff337224 */ /* 0x000fe400078e0032 */
[----:B------:R-:W-:-:S07]  /*47d0*/  IMAD.MOV.U32 R115, RZ, RZ, R114 ;  /* 0x000000ffff737224 */ /* 0x000fce00078e0072 */
.L_x_19937:
[----:B------:R-:W-:Y:S05]  /*47e0*/  BSYNC.RECONVERGENT B1 ;  /* 0x0000000000017941 */ /* 0x000fea0003800200 */
.L_x_19935:
        /* <DEDUP_REMOVED lines=11> */
.L_x_19939:
[----:B------:R-:W-:Y:S01]  /*48a0*/  MOV R131, R138 ;  /* 0x0000008a00837202 */ /* 0x000fe20000000f00 */
[----:B------:R-:W-:Y:S02]  /*48b0*/  IMAD.MOV.U32 R139, RZ, RZ, R140 ;  /* 0x000000ffff8b7224 */ /* 0x000fe400078e008c */
[----:B------:R-:W-:Y:S02]  /*48c0*/  IMAD.MOV.U32 R50, RZ, RZ, R53 ;  /* 0x000000ffff327224 */ /* 0x000fe400078e0035 */
[----:B------:R-:W-:-:S07]  /*48d0*/  IMAD.MOV.U32 R114, RZ, RZ, R117 ;  /* 0x000000ffff727224 */ /* 0x000fce00078e0075 */
.L_x_19940:
[----:B------:R-:W-:Y:S05]  /*48e0*/  BSYNC.RECONVERGENT B1 ;  /* 0x0000000000017941 */ /* 0x000fea0003800200 */
.L_x_19938:
        /* <DEDUP_REMOVED lines=11> */
.L_x_19942:
[----:B------:R-:W-:Y:S01]  /*49a0*/  MOV R138, R131 ;  /* 0x00000083008a7202 */ /* 0x000fe20000000f00 */
[----:B------:R-:W-:Y:S02]  /*49b0*/  IMAD.MOV.U32 R140, RZ, RZ, R139 ;  /* 0x000000ffff8c7224 */ /* 0x000fe400078e008b */
[----:B------:R-:W-:Y:S02]  /*49c0*/  IMAD.MOV.U32 R53, RZ, RZ, R52 ;  /* 0x000000ffff357224 */ /* 0x000fe400078e0034 */
[----:B------:R-:W-:-:S07]  /*49d0*/  IMAD.MOV.U32 R117, RZ, RZ, R116 ;  /* 0x000000ffff757224 */ /* 0x000fce00078e0074 */
.L_x_19943:
[----:B------:R-:W-:Y:S05]  /*49e0*/  BSYNC.RECONVERGENT B1 ;  /* 0x0000000000017941 */ /* 0x000fea0003800200 */
.L_x_19941:
        /* <DEDUP_REMOVED lines=11> */
.L_x_19945:
[----:B------:R-:W-:Y:S01]  /*4aa0*/  MOV R131, R138 ;  /* 0x0000008a00837202 */ /* 0x000fe20000000f00 */
[----:B------:R-:W-:Y:S02]  /*4ab0*/  IMAD.MOV.U32 R139, RZ, RZ, R140 ;  /* 0x000000ffff8b7224 */ /* 0x000fe400078e008c */
[----:B------:R-:W-:Y:S02]  /*4ac0*/  IMAD.MOV.U32 R52, RZ, RZ, R55 ;  /* 0x000000ffff347224 */ /* 0x000fe400078e0037 */
[----:B------:R-:W-:-:S07]  /*4ad0*/  IMAD.MOV.U32 R116, RZ, RZ, R119 ;  /* 0x000000ffff747224 */ /* 0x000fce00078e0077 */
.L_x_19946:
[----:B------:R-:W-:Y:S05]  /*4ae0*/  BSYNC.RECONVERGENT B1 ;  /* 0x0000000000017941 */ /* 0x000fea0003800200 */
.L_x_19944:
        /* <DEDUP_REMOVED lines=11> */
.L_x_19948:
[----:B------:R-:W-:Y:S01]  /*4ba0*/  MOV R138, R131 ;  /* 0x00000083008a7202 */ /* 0x000fe20000000f00 */
[----:B------:R-:W-:Y:S02]  /*4bb0*/  IMAD.MOV.U32 R140, RZ, RZ, R139 ;  /* 0x000000ffff8c7224 */ /* 0x000fe400078e008b */
[----:B------:R-:W-:Y:S02]  /*4bc0*/  IMAD.MOV.U32 R55, RZ, RZ, R54 ;  /* 0x000000ffff377224 */ /* 0x000fe400078e0036 */
[----:B------:R-:W-:-:S07]  /*4bd0*/  IMAD.MOV.U32 R119, RZ, RZ, R118 ;  /* 0x000000ffff777224 */ /* 0x000fce00078e0076 */
.L_x_19949:
[----:B------:R-:W-:Y:S05]  /*4be0*/  BSYNC.RECONVERGENT B1 ;  /* 0x0000000000017941 */ /* 0x000fea0003800200 */
.L_x_19947:
        /* <DEDUP_REMOVED lines=11> */
.L_x_19951:
[----:B------:R-:W-:Y:S01]  /*4ca0*/  MOV R131, R138 ;  /* 0x0000008a00837202 */ /* 0x000fe20000000f00 */
[----:B------:R-:W-:Y:S02]  /*4cb0*/  IMAD.MOV.U32 R139, RZ, RZ, R140 ;  /* 0x000000ffff8b7224 */ /* 0x000fe400078e008c */
[----:B------:R-:W-:Y:S02]  /*4cc0*/  IMAD.MOV.U32 R54, RZ, RZ, R57 ;  /* 0x000000ffff367224 */ /* 0x000fe400078e0039 */
[----:B------:R-:W-:-:S07]  /*4cd0*/  IMAD.MOV.U32 R118, RZ, RZ, R121 ;  /* 0x000000ffff767224 */ /* 0x000fce00078e0079 */
.L_x_19952:
[----:B------:R-:W-:Y:S05]  /*4ce0*/  BSYNC.RECONVERGENT B1 ;  /* 0x0000000000017941 */ /* 0x000fea0003800200 */
.L_x_19950:
        /* <DEDUP_REMOVED lines=11> */
.L_x_19954:
[----:B------:R-:W-:Y:S01]  /*4da0*/  MOV R138, R131 ;  /* 0x00000083008a7202 */ /* 0x000fe20000000f00 */
[----:B------:R-:W-:Y:S02]  /*4db0*/  IMAD.MOV.U32 R140, RZ, RZ, R139 ;  /* 0x000000ffff8c7224 */ /* 0x000fe400078e008b */
[----:B------:R-:W-:Y:S02]  /*4dc0*/  IMAD.MOV.U32 R57, RZ, RZ, R56 ;  /* 0x000000ffff397224 */ /* 0x000fe400078e0038 */
[----:B------:R-:W-:-:S07]  /*4dd0*/  IMAD.MOV.U32 R121, RZ, RZ, R120 ;  /* 0x000000ffff797224 */ /* 0x000fce00078e0078 */
.L_x_19955:
[----:B------:R-:W-:Y:S05]  /*4de0*/  BSYNC.RECONVERGENT B1 ;  /* 0x0000000000017941 */ /* 0x000fea0003800200 */
.L_x_19953:
        /* <DEDUP_REMOVED lines=11> */
.L_x_19957:
[----:B------:R-:W-:Y:S01]  /*4ea0*/  MOV R131, R138 ;  /* 0x0000008a00837202 */ /* 0x000fe20000000f00 */
[----:B------:R-:W-:Y:S02]  /*4eb0*/  IMAD.MOV.U32 R139, RZ, RZ, R140 ;  /* 0x000000ffff8b7224 */ /* 0x000fe400078e008c */
[----:B------:R-:W-:Y:S02]  /*4ec0*/  IMAD.MOV.U32 R56, RZ, RZ, R59 ;  /* 0x000000ffff387224 */ /* 0x000fe400078e003b */
[----:B------:R-:W-:-:S07]  /*4ed0*/  IMAD.MOV.U32 R120, RZ, RZ, R123 ;  /* 0x000000ffff787224 */ /* 0x000fce00078e007b */
.L_x_19958:
[----:B------:R-:W-:Y:S05]  /*4ee0*/  BSYNC.RECONVERGENT B1 ;  /* 0x0000000000017941 */ /* 0x000fea0003800200 */
.L_x_19956:
        /* <DEDUP_REMOVED lines=11> */
.L_x_19960:
[----:B------:R-:W-:Y:S01]  /*4fa0*/  MOV R138, R131 ;  /* 0x00000083008a7202 */ /* 0x000fe20000000f00 */
[----:B------:R-:W-:Y:S02]  /*4fb0*/  IMAD.MOV.U32 R140, RZ, RZ, R139 ;  /* 0x000000ffff8c7224 */ /* 0x000fe400078e008b */
[----:B------:R-:W-:Y:S02]  /*4fc0*/  IMAD.MOV.U32 R59, RZ, RZ, R58 ;  /* 0x000000ffff3b7224 */ /* 0x000fe400078e003a */
[----:B------:R-:W-:-:S07]  /*4fd0*/  IMAD.MOV.U32 R123, RZ, RZ, R122 ;  /* 0x000000ffff7b7224 */ /* 0x000fce00078e007a */
.L_x_19961:
[----:B------:R-:W-:Y:S05]  /*4fe0*/  BSYNC.RECONVERGENT B1 ;  /* 0x0000000000017941 */ /* 0x000fea0003800200 */
.L_x_19959:
        /* <DEDUP_REMOVED lines=11> */
.L_x_19963:
[----:B------:R-:W-:Y:S01]  /*50a0*/  MOV R131, R138 ;  /* 0x0000008a00837202 */ /* 0x000fe20000000f00 */
[----:B------:R-:W-:Y:S02]  /*50b0*/  IMAD.MOV.U32 R139, RZ, RZ, R140 ;  /* 0x000000ffff8b7224 */ /* 0x000fe400078e008c */
[----:B------:R-:W-:Y:S02]  /*50c0*/  IMAD.MOV.U32 R58, RZ, RZ, R61 ;  /* 0x000000ffff3a7224 */ /* 0x000fe400078e003d */
[----:B------:R-:W-:-:S07]  /*50d0*/  IMAD.MOV.U32 R122, RZ, RZ, R125 ;  /* 0x000000ffff7a7224 */ /* 0x000fce00078e007d */
.L_x_19964:
[----:B------:R-:W-:Y:S05]  /*50e0*/  BSYNC.RECONVERGENT B1 ;  /* 0x0000000000017941 */ /* 0x000fea0003800200 */
.L_x_19962:
        /* <DEDUP_REMOVED lines=11> */
.L_x_19966:
[----:B------:R-:W-:Y:S01]  /*51a0*/  MOV R138, R131 ;  /* 0x00000083008a7202 */ /* 0x000fe20000000f00 */
[----:B------:R-:W-:Y:S02]  /*51b0*/  IMAD.MOV.U32 R140, RZ, RZ, R139 ;  /* 0x000000ffff8c7224 */ /* 0x000fe400078e008b */
[----:B------:R-:W-:Y:S02]  /*51c0*/  IMAD.MOV.U32 R61, RZ, RZ, R60 ;  /* 0x000000ffff3d7224 */ /* 0x000fe400078e003c */
[----:B------:R-:W-:-:S07]  /*51d0*/  IMAD.MOV.U32 R125, RZ, RZ, R124 ;  /* 0x000000ffff7d7224 */ /* 0x000fce00078e007c */
.L_x_19967:
[----:B------:R-:W-:Y:S05]  /*51e0*/  BSYNC.RECONVERGENT B1 ;  /* 0x0000000000017941 */ /* 0x000fea0003800200 */
.L_x_19965:
        /* <DEDUP_REMOVED lines=11> */
.L_x_19969:
[----:B------:R-:W-:Y:S01]  /*52a0*/  MOV R131, R138 ;  /* 0x0000008a00837202 */ /* 0x000fe20000000f00 */
[----:B------:R-:W-:Y:S02]  /*52b0*/  IMAD.MOV.U32 R139, RZ, RZ, R140 ;  /* 0x000000ffff8b7224 */ /* 0x000fe400078e008c */
[----:B------:R-:W-:Y:S02]  /*52c0*/  IMAD.MOV.U32 R60, RZ, RZ, R63 ;  /* 0x000000ffff3c7224 */ /* 0x000fe400078e003f */
[----:B------:R-:W-:-:S07]  /*52d0*/  IMAD.MOV.U32 R124, RZ, RZ, R127 ;  /* 0x000000ffff7c7224 */ /* 0x000fce00078e007f */
.L_x_19970:
[----:B------:R-:W-:Y:S05]  /*52e0*/  BSYNC.RECONVERGENT B1 ;  /* 0x0000000000017941 */ /* 0x000fea0003800200 */
.L_x_19968:
        /* <DEDUP_REMOVED lines=11> */
.L_x_19972:
[----:B------:R-:W-:Y:S01]  /*53a0*/  MOV R138, R131 ;  /* 0x00000083008a7202 */ /* 0x000fe20000000f00 */
[----:B------:R-:W-:Y:S02]  /*53b0*/  IMAD.MOV.U32 R140, RZ, RZ, R139 ;  /* 0x000000ffff8c7224 */ /* 0x000fe400078e008b */
[----:B------:R-:W-:Y:S02]  /*53c0*/  IMAD.MOV.U32 R63, RZ, RZ, R62 ;  /* 0x000000ffff3f7224 */ /* 0x000fe400078e003e */
[----:B------:R-:W-:-:S07]  /*53d0*/  IMAD.MOV.U32 R127, RZ, RZ, R126 ;  /* 0x000000ffff7f7224 */ /* 0x000fce00078e007e */
.L_x_19973:
[----:B------:R-:W-:Y:S05]  /*53e0*/  BSYNC.RECONVERGENT B1 ;  /* 0x0000000000017941 */ /* 0x000fea0003800200 */
.L_x_19971:
        /* <DEDUP_REMOVED lines=11> */
.L_x_19975:
[----:B------:R-:W-:Y:S01]  /*54a0*/  MOV R131, R138 ;  /* 0x0000008a00837202 */ /* 0x000fe20000000f00 */
[----:B------:R-:W-:Y:S02]  /*54b0*/  IMAD.MOV.U32 R139, RZ, RZ, R140 ;  /* 0x000000ffff8b7224 */ /* 0x000fe400078e008c */
[----:B------:R-:W-:Y:S02]  /*54c0*/  IMAD.MOV.U32 R62, RZ, RZ, R65 ;  /* 0x000000ffff3e7224 */ /* 0x000fe400078e0041 */
[----:B------:R-:W-:-:S07]  /*54d0*/  IMAD.MOV.U32 R126, RZ, RZ, R129 ;  /* 0x000000ffff7e7224 */ /* 0x000fce00078e0081 */
.L_x_19976:
[----:B------:R-:W-:Y:S05]  /*54e0*/  BSYNC.RECONVERGENT B1 ;  /* 0x0000000000017941 */ /* 0x000fea0003800200 */
.L_x_19974:
[----:B------:R-:W-:Y:S01]  /*54f0*/  FSETP.GT.FTZ.AND P0, PT, R131, R64, PT ;  /* 0x000000408300720b */ /* 0x000fe20003f14000 */
[----:B------:R-:W-:Y:S03]  /*5500*/  BSSY.RECONVERGENT B1, `(.L_x_19977) ;  /* 0x000000c000017945 */ /* 0x000fe60003800200 */
[----:B------:R-:W-:-:S13]  /*5510*/  ISETP.EQ.OR P0, PT, R128, -0x1, P0 ;  /* 0xffffffff8000780c */ /* 0x000fda0000702670 */
[----:B------:R-:W-:Y:S05]  /*5520*/  @P0 BRA `(.L_x_19978) ;  /* 0x0000000000140947 */ /* 0x000fea0003800000 */
[----:B------:R-:W-:Y:S01]  /*5530*/  FSETP.NEU.FTZ.AND P0, PT, R131, R64, PT ;  /* 0x000000408300720b */ /* 0x000fe20003f1d000 */
[----:B------:R-:W-:Y:S01]  /*5540*/  IMAD.MOV.U32 R129, RZ, RZ, R139 ;  /* 0x000000ffff817224 */ /* 0x000fe200078e008b */
[----:B------:R-:W-:Y:S02]  /*5550*/  MOV R65, R131 ;  /* 0x0000008300417202 */ /* 0x000fe40000000f00 */
[----:B------:R-:W-:-:S13]  /*5560*/  ISETP.GE.OR P0, PT, R139, R128, P0 ;  /* 0x000000808b00720c */ /* 0x000fda0000706670 */
[----:B------:R-:W-:Y:S05]  /*5570*/  @P0 BRA `(.L_x_19979) ;  /* 0x0000000000100947 */ /* 0x000fea0003800000 */
.L_x_19978:
[----:B------:R-:W-:Y:S01]  /*5580*/  IMAD.MOV.U32 R65, RZ, RZ, R64 ;  /* 0x000000ffff417224 */ /* 0x000fe200078e0040 */
[----:B------:R-:W-:Y:S01]  /*5590*/  MOV R64, R131 ;  /* 0x0000008300407202 */ /* 0x000fe20000000f00 */
[----:B------:R-:W-:Y:S02]  /*55a0*/  IMAD.MOV.U32 R129, RZ, RZ, R128 ;  /* 0x000000ffff817224 */ /* 0x000fe400078e0080 */
[----:B------:R-:W-:-:S07]  /*55b0*/  IMAD.MOV.U32 R128, RZ, RZ, R139 ;  /* 0x000000ffff807224 */ /* 0x000fce00078e008b */
.L_x_19979:
[----:B------:R-:W-:Y:S05]  /*55c0*/  BSYNC.RECONVERGENT B1 ;  /* 0x0000000000017941 */ /* 0x000fea0003800200 */
.L_x_19977:
[----:B------:R-:W-:Y:S01]  /*55d0*/  VIADD R130, R130, 0x20 ;  /* 0x0000002082827836 */ /* 0x000fe20000000000 */
[----:B------:R-:W-:-:S04]  /*55e0*/  IADD3 R136, P2, PT, R136, 0x80, RZ ;  /* 0x0000008088887810 */ /* 0x000fc80007f5e0ff */
[----:B------:R-:W-:Y:S01]  /*55f0*/  ISETP.GE.AND P0, PT, R130, UR11, PT ;  /* 0x0000000b82007c0c */ /* 0x000fe2000bf06270 */
[----:B------:R-:W-:-:S12]  /*5600*/  IMAD.X R137, RZ, RZ, R137, P2 ;  /* 0x000000ffff897224 */ /* 0x000fd800010e0689 */
[----:B------:R-:W-:Y:S05]  /*5610*/  @!P0 BRA `(.L_x_19980) ;  /* 0xffffffbc00788947 */ /* 0x000fea000383ffff */
.L_x_19786:
[----:B------:R-:W-:Y:S05]  /*5620*/  BSYNC.RECONVERGENT B0 ;  /* 0x0000000000007941 */ /* 0x000fea0003800200 */
.L_x_19785:
[----:B------:R-:W-:Y:S01]  /*5630*/  SHFL.DOWN PT, R130, R128, 0x1, 0x1f ;  /* 0x08201f0080827f89 */ /* 0x000fe200000e0000 */
        /* <DEDUP_REMOVED lines=195> */
[----:B0-----:R-:W-:Y:S01]  /*6270*/  MOV R133, R128 ;  /* 0x0000008000857202 */ /* 0x001fe20000000f00 */
[----:B------:R-:W-:Y:S02]  /*6280*/  IMAD.MOV.U32 R132, RZ, RZ, R64 ;  /* 0x000000ffff847224 */ /* 0x000fe400078e0040 */
[----:B------:R-:W-:Y:S02]  /*6290*/  VIADD R131, R1, 0x100 ;  /* 0x0000010001837836 */ /* 0x000fe40000000000 */
[----:B------:R-:W-:-:S07]  /*62a0*/  IMAD.MOV.U32 R130, RZ, RZ, RZ ;  /* 0x000000ffff827224 */ /* 0x000fce00078e00ff */
.L_x_20172:
[----:B------:R-:W2:Y:S04]  /*62b0*/  LDL R64, [R131] ;  /* 0x0000000083407983 */ /* 0x000ea80000100800 */
[----:B------:R-:W3:Y:S01]  /*62c0*/  LDL R128, [R131+-0x100] ;  /* 0xffff000083807983 */ /* 0x000ee20000100800 */
[----:B------:R-:W-:Y:S01]  /*62d0*/  VIADD R130, R130, 0x1 ;  /* 0x0000000182827836 */ /* 0x000fe20000000000 */
[----:B------:R-:W-:Y:S01]  /*62e0*/  BSSY.RECONVERGENT B1, `(.L_x_19983) ;  /* 0x0000015000017945 */ /* 0x000fe20003800200 */
[CC--:B--2---:R-:W-:Y:S02]  /*62f0*/  FSETP.GT.FTZ.AND P0, PT, R64.reuse, R3.reuse, PT ;  /* 0x000000034000720b */ /* 0x0c4fe40003f14000 */
[----:B------:R-:W-:Y:S02]  /*6300*/  FSETP.NEU.FTZ.AND P1, PT, R64, R3, PT ;  /* 0x000000034000720b */ /* 0x000fe40003f3d000 */
[----:B------:R-:W-:-:S02]  /*6310*/  ISETP.EQ.OR P0, PT, R67, -0x1, P0 ;  /* 0xffffffff4300780c */ /* 0x000fc40000702670 */
[----:B---3--:R-:W-:-:S04]  /*6320*/  ISETP.GE.OR P1, PT, R128, R67, P1 ;  /* 0x000000438000720c */ /* 0x008fc80000f26670 */
[----:B------:R-:W-:Y:S02]  /*6330*/  PLOP3.LUT P2, PT, P0, P1, PT, 0x8, 0x80 ;  /* 0x000000000080781c */ /* 0x000fe40000742170 */
[----:B------:R-:W-:-:S11]  /*6340*/  ISETP.NE.AND P1, PT, R130, 0x40, PT ;  /* 0x000000408200780c */ /* 0x000fd60003f25270 */
[----:B------:R-:W-:Y:S01]  /*6350*/  @!P2 MOV R3, R64 ;  /* 0x000000400003a202 */ /* 0x000fe20000000f00 */
[----:B------:R-:W-:-:S03]  /*6360*/  @!P2 IMAD.MOV.U32 R67, RZ, RZ, R128 ;  /* 0x000000ffff43a224 */ /* 0x000fc600078e0080 */
[----:B------:R-:W-:-:S04]  /*6370*/  FSETP.GT.FTZ.AND P0, PT, R3, R2, PT ;  /* 0x000000020300720b */ /* 0x000fc80003f14000 */
[----:B------:R-:W-:-:S13]  /*6380*/  ISETP.EQ.OR P0, PT, R66, -0x1, P0 ;  /* 0xffffffff4200780c */ /* 0x000fda0000702670 */
[----:B------:R-:W-:Y:S05]  /*6390*/  @P0 BRA `(.L_x_19984) ;  /* 0x0000000000140947 */ /* 0x000fea0003800000 */
[-C--:B------:R-:W-:Y:S01]  /*63a0*/  FSETP.NEU.FTZ.AND P0, PT, R3, R2.reuse, PT ;  /* 0x000000020300720b */ /* 0x080fe20003f1d000 */
[----:B------:R-:W-:Y:S01]  /*63b0*/  IMAD.MOV.U32 R64, RZ, RZ, R66 ;  /* 0x000000ffff407224 */ /* 0x000fe200078e0042 */
[----:B------:R-:W-:Y:S02]  /*63c0*/  MOV R128, R2 ;  /* 0x0000000200807202 */ /* 0x000fe40000000f00 */
[----:B------:R-:W-:-:S13]  /*63d0*/  ISETP.GE.OR P0, PT, R67, R66, P0 ;  /* 0x000000424300720c */ /* 0x000fda0000706670 */
[----:B------:R-:W-:Y:S05]  /*63e0*/  @P0 BRA `(.L_x_19985) ;  /* 0x0000000000100947 */ /* 0x000fea0003800000 */
.L_x_19984:
[----:B------:R-:W-:Y:S02]  /*63f0*/  IMAD.MOV.U32 R64, RZ, RZ, R67 ;  /* 0x000000ffff407224 */ /* 0x000fe400078e0043 */
[----:B------:R-:W-:Y:S01]  /*6400*/  IMAD.MOV.U32 R128, RZ, RZ, R3 ;  /* 0x000000ffff807224 */ /* 0x000fe200078e0003 */
[----:B------:R-:W-:Y:S01]  /*6410*/  MOV R3, R2 ;  /* 0x0000000200037202 */ /* 0x000fe20000000f00 */
[----:B------:R-:W-:-:S07]  /*6420*/  IMAD.MOV.U32 R67, RZ, RZ, R66 ;  /* 0x000000ffff437224 */ /* 0x000fce00078e0042 */
.L_x_19985:
[----:B------:R-:W-:Y:S05]  /*6430*/  BSYNC.RECONVERGENT B1 ;  /* 0x0000000000017941 */ /* 0x000fea0003800200 */
.L_x_19983:
[----:B------:R-:W-:Y:S01]  /*6440*/  FSETP.GT.FTZ.AND P0, PT, R128, R5, PT ;  /* 0x000000058000720b */ /* 0x000fe20003f14000 */
[----:B------:R-:W-:Y:S03]  /*6450*/  BSSY.RECONVERGENT B1, `(.L_x_19986) ;  /* 0x000000e000017945 */ /* 0x000fe60003800200 */
[----:B------:R-:W-:-:S13]  /*6460*/  ISETP.EQ.OR P0, PT, R69, -0x1, P0 ;  /* 0xffffffff4500780c */ /* 0x000fda0000702670 */
[----:B------:R-:W-:Y:S05]  /*6470*/  @P0 BRA `(.L_x_19987) ;  /* 0x00000000001c0947 */ /* 0x000fea0003800000 */
[----:B------:R-:W-:Y:S01]  /*6480*/  FSETP.NEU.FTZ.AND P0, PT, R128, R5, PT ;  /* 0x000000058000720b */ /* 0x000fe20003f1d000 */
[----:B------:R-:W-:Y:S01]  /*6490*/  IMAD.MOV.U32 R135, RZ, RZ, R69 ;  /* 0x000000ffff877224 */ /* 0x000fe200078e0045 */
[----:B------:R-:W-:Y:S01]  /*64a0*/  MOV R2, R128 ;  /* 0x0000008000027202 */ /* 0x000fe20000000f00 */
[----:B------:R-:W-:Y:S01]  /*64b0*/  IMAD.MOV.U32 R137, RZ, RZ, R5 ;  /* 0x000000ffff897224 */ /* 0x000fe200078e0005 */
[----:B------:R-:W-:Y:S01]  /*64c0*/  ISETP.GE.OR P0, PT, R64, R69, P0 ;  /* 0x000000454000720c */ /* 0x000fe20000706670 */
[----:B------:R-:W-:-:S12]  /*64d0*/  IMAD.MOV.U32 R66, RZ, RZ, R64 ;  /* 0x000000ffff427224 */ /* 0x000fd800078e0040 */
[----:B------:R-:W-:Y:S05]  /*64e0*/  @P0 BRA `(.L_x_19988) ;  /* 0x0000000000100947 */ /* 0x000fea0003800000 */
.L_x_19987:
[----:B------:R-:W-:Y:S01]  /*64f0*/  IMAD.MOV.U32 R135, RZ, RZ, R64 ;  /* 0x000000ffff877224 */ /* 0x000fe200078e0040 */
[----:B------:R-:W-:Y:S01]  /*6500*/  MOV R2, R5 ;  /* 0x0000000500027202 */ /* 0x000fe20000000f00 */
[----:B------:R-:W-:Y:S02]  /*6510*/  IMAD.MOV.U32 R137, RZ, RZ, R128 ;  /* 0x000000ffff897224 */ /* 0x000fe400078e0080 */
[----:B------:R-:W-:-:S07]  /*6520*/  IMAD.MOV.U32 R66, RZ, RZ, R69 ;  /* 0x000000ffff427224 */ /* 0x000fce00078e0045 */
.L_x_19988:
[----:B------:R-:W-:Y:S05]  /*6530*/  BSYNC.RECONVERGENT B1 ;  /* 0x0000000000017941 */ /* 0x000fea0003800200 */
.L_x_19986:
        /* <DEDUP_REMOVED lines=11> */
.L_x_19990:
[----:B------:R-:W-:Y:S01]  /*65f0*/  IMAD.MOV.U32 R64, RZ, RZ, R135 ;  /* 0x000000ffff407224 */ /* 0x000fe200078e0087 */
[----:B------:R-:W-:Y:S01]  /*6600*/  MOV R5, R4 ;  /* 0x0000000400057202 */ /* 0x000fe20000000f00 */
[----:B------:R-:W-:Y:S02]  /*6610*/  IMAD.MOV.U32 R128, RZ, RZ, R137 ;  /* 0x000000ffff807224 */ /* 0x000fe400078e0089 */
[----:B------:R-:W-:-:S07]  /*6620*/  IMAD.MOV.U32 R69, RZ, RZ, R68 ;  /* 0x000000ffff457224 */ /* 0x000fce00078e0044 */
.L_x_19991:
[----:B------:R-:W-:Y:S05]  /*6630*/  BSYNC.RECONVERGENT B1 ;  /* 0x0000000000017941 */ /* 0x000fea0003800200 */
.L_x_19989:
        /* <DEDUP_REMOVED lines=11> */
.L_x_19993:
[----:B------:R-:W-:Y:S01]  /*66f0*/  IMAD.MOV.U32 R135, RZ, RZ, R64 ;  /* 0x000000ffff877224 */ /* 0x000fe200078e0040 */
[----:B------:R-:W-:Y:S01]  /*6700*/  MOV R4, R7 ;  /* 0x0000000700047202 */ /* 0x000fe20000000f00 */
[----:B------:R-:W-:Y:S02]  /*6710*/  IMAD.MOV.U32 R137, RZ, RZ, R128 ;  /* 0x000000ffff897224 */ /* 0x000fe400078e0080 */
[----:B------:R-:W-:-:S07]  /*6720*/  IMAD.MOV.U32 R68, RZ, RZ, R71 ;  /* 0x000000ffff447224 */ /* 0x000fce00078e0047 */
.L_x_19994:
[----:B------:R-:W-:Y:S05]  /*6730*/  BSYNC.RECONVERGENT B1 ;  /* 0x0000000000017941 */ /* 0x000fea0003800200 */
.L_x_19992:
        /* <DEDUP_REMOVED lines=11> */
.L_x_19996:
[----:B------:R-:W-:Y:S01]  /*67f0*/  IMAD.MOV.U32 R64, RZ, RZ, R135 ;  /* 0x000000ffff407224 */ /* 0x000fe200078e0087 */
[----:B------:R-:W-:Y:S01]  /*6800*/  MOV R7, R6 ;  /* 0x0000000600077202 */ /* 0x000fe20000000f00 */
[----:B------:R-:W-:Y:S02]  /*6810*/  IMAD.MOV.U32 R128, RZ, RZ, R137 ;  /* 0x000000ffff807224 */ /* 0x000fe400078e0089 */
[----:B------:R-:W-:-:S07]  /*6820*/  IMAD.MOV.U32 R71, RZ, RZ, R70 ;  /* 0x000000ffff477224 */ /* 0x000fce00078e0046 */
.L_x_19997:
[----:B------:R-:W-:Y:S05]  /*6830*/  BSYNC.RECONVERGENT B1 ;  /* 0x0000000000017941 */ /* 0x000fea0003800200 */
.L_x_19995:
        /* <DEDUP_REMOVED lines=11> */
.L_x_19999:
[----:B------:R-:W-:Y:S01]  /*68f0*/  IMAD.MOV.U32 R135, RZ, RZ, R64 ;  /* 0x000000ffff877224 */ /* 0x000fe200078e0040 */
[----:B------:R-:W-:Y:S01]  /*6900*/  MOV R6, R9 ;  /* 0x0000000900067202 */ /* 0x000fe20000000f00 */
[----:B------:R-:W-:Y:S02]  /*6910*/  IMAD.MOV.U32 R137, RZ, RZ, R128 ;  /* 0x000000ffff897224 */ /* 0x000fe400078e0080 */
[----:B------:R-:W-:-:S07]  /*6920*/  IMAD.MOV.U32 R70, RZ, RZ, R73 ;  /* 0x000000ffff467224 */ /* 0x000fce00078e0049 */
.L_x_20000:
[----:B------:R-:W-:Y:S05]  /*6930*/  BSYNC.RECONVERGENT B1 ;  /* 0x0000000000017941 */ /* 0x000fea0003800200 */
.L_x_19998:
        /* <DEDUP_REMOVED lines=11> */
.L_x_20002:
[----:B------:R-:W-:Y:S01]  /*69f0*/  IMAD.MOV.U32 R64, RZ, RZ, R135 ;  /* 0x000000ffff407224 */ /* 0x000fe200078e0087 */
[----:B------:R-:W-:Y:S01]  /*6a00*/  MOV R9, R8 ;  /* 0x0000000800097202 */ /* 0x000fe20000000f00 */
[----:B------:R-:W-:Y:S02]  /*6a10*/  IMAD.MOV.U32 R128, RZ, RZ, R137 ;  /* 0x000000ffff807224 */ /* 0x000fe400078e0089 */
[----:B------:R-:W-:-:S07]  /*6a20*/  IMAD.MOV.U32 R73, RZ, RZ, R72 ;  /* 0x000000ffff497224 */ /* 0x000fce00078e0048 */
.L_x_20003:
[----:B------:R-:W-:Y:S05]  /*6a30*/  BSYNC.RECONVERGENT B1 ;  /* 0x0000000000017941 */ /* 0x000fea0003800200 */
.L_x_20001:
        /* <DEDUP_REMOVED lines=11> */
.L_x_20005:
[----:B------:R-:W-:Y:S01]  /*6af0*/  IMAD.MOV.U32 R135, RZ, RZ, R64 ;  /* 0x000000ffff877224 */ /* 0x000fe200078e0040 */
[----:B------:R-:W-:Y:S01]  /*6b00*/  MOV R8, R11 ;  /* 0x0000000b00087202 */ /* 0x000fe20000000f00 */
[----:B------:R-:W-:Y:S02]  /*6b10*/  IMAD.MOV.U32 R137, RZ, RZ, R128 ;  /* 0x000000ffff897224 */ /* 0x000fe400078e0080 */
[----:B------:R-:W-:-:S07]  /*6b20*/  IMAD.MOV.U32 R72, RZ, RZ, R75 ;  /* 0x000000ffff487224 */ /* 0x000fce00078e004b */
.L_x_20006:
[----:B------:R-:W-:Y:S05]  /*6b30*/  BSYNC.RECONVERGENT B1 ;  /* 0x0000000000017941 */ /* 0x000fea0003800200 */
.L_x_20004:
        /* <DEDUP_REMOVED lines=11> */
.L_x_20008:
[----:B------:R-:W-:Y:S01]  /*6bf0*/  IMAD.MOV.U32 R64, RZ, RZ, R135 ;  /* 0x000000ffff407224 */ /* 0x000fe200078e0087 */
[----:B------:R-:W-:Y:S01]  /*6c00*/  MOV R11, R10 ;  /* 0x0000000a000b7202 */ /* 0x000fe20000000f00 */
[----:B------:R-:W-:Y:S02]  /*6c10*/  IMAD.MOV.U32 R128, RZ, RZ, R137 ;  /* 0x000000ffff807224 */ /* 0x000fe400078e0089 */
[----:B------:R-:W-:-:S07]  /*6c20*/  IMAD.MOV.U32 R75, RZ, RZ, R74 ;  /* 0x000000ffff4b7224 */ /* 0x000fce00078e004a */
.L_x_20009:
[----:B------:R-:W-:Y:S05]  /*6c30*/  BSYNC.RECONVERGENT B1 ;  /* 0x0000000000017941 */ /* 0x000fea0003800200 */
.L_x_20007:
        /* <DEDUP_REMOVED lines=11> */
.L_x_20011:
[----:B------:R-:W-:Y:S01]  /*6cf0*/  IMAD.MOV.U32 R135, RZ, RZ, R64 ;  /* 0x000000ffff877224 */ /* 0x000fe200078e0040 */
[----:B------:R-:W-:Y:S01]  /*6d00*/  MOV R10, R13 ;  /* 0x0000000d000a7202 */ /* 0x000fe20000000f00 */
[----:B------:R-:W-:Y:S02]  /*6d10*/  IMAD.MOV.U32 R137, RZ, RZ, R128 ;  /* 0x000000ffff897224 */ /* 0x000fe400078e0080 */
[----:B------:R-:W-:-:S07]  /*6d20*/  IMAD.MOV.U32 R74, RZ, RZ, R77 ;  /* 0x000000ffff4a7224 */ /* 0x000fce00078e004d */
.L_x_20012:
[----:B------:R-:W-:Y:S05]  /*6d30*/  BSYNC.RECONVERGENT B1 ;  /* 0x0000000000017941 */ /* 0x000fea0003800200 */
.L_x_20010:
        /* <DEDUP_REMOVED lines=11> */
.L_x_20014:
[----:B------:R-:W-:Y:S01]  /*6df0*/  IMAD.MOV.U32 R64, RZ, RZ, R135 ;  /* 0x000000ffff407224 */ /* 0x000fe200078e0087 */
[----:B------:R-:W-:Y:S01]  /*6e00*/  MOV R13, R12 ;  /* 0x0000000c000d7202 */ /* 0x000fe20000000f00 */
[----:B------:R-:W-:Y:S02]  /*6e10*/  IMAD.MOV.U32 R128, RZ, RZ, R137 ;  /* 0x000000ffff807224 */ /* 0x000fe400078e0089 */
[----:B------:R-:W-:-:S07]  /*6e20*/  IMAD.MOV.U32 R77, RZ, RZ, R76 ;  /* 0x000000ffff4d7224 */ /* 0x000fce00078e004c */
.L_x_20015:
[----:B------:R-:W-:Y:S05]  /*6e30*/  BSYNC.RECONVERGENT B1 ;  /* 0x0000000000017941 */ /* 0x000fea0003800200 */
.L_x_20013:
        /* <DEDUP_REMOVED lines=11> */
.L_x_20017:
[----:B------:R-:W-:Y:S01]  /*6ef0*/  IMAD.MOV.U32 R135, RZ, RZ, R64 ;  /* 0x000000ffff877224 */ /* 0x000fe200078e0040 */
[----:B------:R-:W-:Y:S01]  /*6f00*/  MOV R12, R15 ;  /* 0x0000000f000c7202 */ /* 0x000fe20000000f00 */
[----:B------:R-:W-:Y:S02]  /*6f10*/  IMAD.MOV.U32 R137, RZ, RZ, R128 ;  /* 0x000000ffff897224 */ /* 0x000fe400078e0080 */
[----:B------:R-:W-:-:S07]  /*6f20*/  IMAD.MOV.U32 R76, RZ, RZ, R79 ;  /* 0x000000ffff4c7224 */ /* 0x000fce00078e004f */
.L_x_20018:
[----:B------:R-:W-:Y:S05]  /*6f30*/  BSYNC.RECONVERGENT B1 ;  /* 0x0000000000017941 */ /* 0x000fea0003800200 */
.L_x_20016:
        /* <DEDUP_REMOVED lines=11> */
.L_x_20020:
[----:B------:R-:W-:Y:S01]  /*6ff0*/  IMAD.MOV.U32 R64, RZ, RZ, R135 ;  /* 0x000000ffff407224 */ /* 0x000fe200078e0087 */
[----:B------:R-:W-:Y:S01]  /*7000*/  MOV R15, R14 ;  /* 0x0000000e000f7202 */ /* 0x000fe20000000f00 */
[----:B------:R-:W-:Y:S02]  /*7010*/  IMAD.MOV.U32 R128, RZ, RZ, R137 ;  /* 0x000000ffff807224 */ /* 0x000fe400078e0089 */
[----:B------:R-:W-:-:S07]  /*7020*/  IMAD.MOV.U32 R79, RZ, RZ, R78 ;  /* 0x000000ffff4f7224 */ /* 0x000fce00078e004e */
.L_x_20021:
[----:B------:R-:W-:Y:S05]  /*7030*/  BSYNC.RECONVERGENT B1 ;  /* 0x0000000000017941 */ /* 0x000fea0003800200 */
.L_x_20019:
        /* <DEDUP_REMOVED lines=11> */
.L_x_20023:
[----:B------:R-:W-:Y:S01]  /*70f0*/  IMAD.MOV.U32 R135, RZ, RZ, R64 ;  /* 0x000000ffff877224 */ /* 0x000fe200078e0040 */
[----:B------:R-:W-:Y:S01]  /*7100*/  MOV R14, R17 ;  /* 0x00000011000e7202 */ /* 0x000fe20000000f00 */
[----:B------:R-:W-:Y:S02]  /*7110*/  IMAD.MOV.U32 R137, RZ, RZ, R128 ;  /* 0x000000ffff897224 */ /* 0x000fe400078e0080 */
[----:B------:R-:W-:-:S07]  /*7120*/  IMAD.MOV.U32 R78, RZ, RZ, R81 ;  /* 0x000000ffff4e7224 */ /* 0x000fce00078e0051 */
.L_x_20024:
[----:B------:R-:W-:Y:S05]  /*7130*/  BSYNC.RECONVERGENT B1 ;  /* 0x0000000000017941 */ /* 0x000fea0003800200 */
.L_x_20022:
        /* <DEDUP_REMOVED lines=11> */
.L_x_20026:
[----:B------:R-:W-:Y:S01]  /*71f0*/  IMAD.MOV.U32 R64, RZ, RZ, R135 ;  /* 0x000000ffff407224 */ /* 0x000fe200078e0087 */
[----:B------:R-:W-:Y:S01]  /*7200*/  MOV R17, R16 ;  /* 0x0000001000117202 */ /* 0x000fe20000000f00 */
[----:B------:R-:W-:Y:S02]  /*7210*/  IMAD.MOV.U32 R128, RZ, RZ, R137 ;  /* 0x000000ffff807224 */ /* 0x000fe400078e0089 */
[----:B------:R-:W-:-:S07]  /*7220*/  IMAD.MOV.U32 R81, RZ, RZ, R80 ;  /* 0x000000ffff517224 */ /* 0x000fce00078e0050 */
.L_x_20027:
[----:B------:R-:W-:Y:S05]  /*7230*/  BSYNC.RECONVERGENT B1 ;  /* 0x0000000000017941 */ /* 0x000fea0003800200 */
.L_x_20025:
        /* <DEDUP_REMOVED lines=11> */
.L_x_20029:
[----:B------:R-:W-:Y:S01]  /*72f0*/  IMAD.MOV.U32 R135, RZ, RZ, R64 ;  /* 0x000000ffff877224 */ /* 0x000fe200078e0040 */
[----:B------:R-:W-:Y:S01]  /*7300*/  MOV R16, R19 ;  /* 0x0000001300107202 */ /* 0x000fe20000000f00 */
[----:B------:R-:W-:Y:S02]  /*7310*/  IMAD.MOV.U32 R137, RZ, RZ, R128 ;  /* 0x000000ffff897224 */ /* 0x000fe400078e0080 */
[----:B------:R-:W-:-:S07]  /*7320*/  IMAD.MOV.U32 R80, RZ, RZ, R83 ;  /* 0x000000ffff507224 */ /* 0x000fce00078e0053 */
.L_x_20030:
[----:B------:R-:W-:Y:S05]  /*7330*/  BSYNC.RECONVERGENT B1 ;  /* 0x0000000000017941 */ /* 0x000fea0003800200 */
.L_x_20028:
        /* <DEDUP_REMOVED lines=11> */
.L_x_20032:
[----:B------:R-:W-:Y:S01]  /*73f0*/  IMAD.MOV.U32 R64, RZ, RZ, R135 ;  /* 0x000000ffff407224 */ /* 0x000fe200078e0087 */
[----:B------:R-:W-:Y:S01]  /*7400*/  MOV R19, R18 ;  /* 0x0000001200137202 */ /* 0x000fe20000000f00 */
[----:B------:R-:W-:Y:S02]  /*7410*/  IMAD.MOV.U32 R128, RZ, RZ, R137 ;  /* 0x000000ffff807224 */ /* 0x000fe400078e0089 */
[----:B------:R-:W-:-:S07]  /*7420*/  IMAD.MOV.U32 R83, RZ, RZ, R82 ;  /* 0x000000ffff537224 */ /* 0x000fce00078e0052 */
.L_x_20033:
[----:B------:R-:W-:Y:S05]  /*7430*/  BSYNC.RECONVERGENT B1 ;  /* 0x0000000000017941 */ /* 0x000fea0003800200 */
.L_x_20031:
        /* <DEDUP_REMOVED lines=11> */
.L_x_20035:
[----:B------:R-:W-:Y:S01]  /*74f0*/  IMAD.MOV.U32 R135, RZ, RZ, R64 ;  /* 0x000000ffff877224 */ /* 0x000fe200078e0040 */
[----:B------:R-:W-:Y:S01]  /*7500*/  MOV R18, R21 ;  /* 0x0000001500127202 */ /* 0x000fe20000000f00 */
[----:B------:R-:W-:Y:S02]  /*7510*/  IMAD.MOV.U32 R137, RZ, RZ, R128 ;  /* 0x000000ffff897224 */ /* 0x000fe400078e0080 */
[----:B------:R-:W-:-:S07]  /*7520*/  IMAD.MOV.U32 R82, RZ, RZ, R85 ;  /* 0x000000ffff527224 */ /* 0x000fce00078e0055 */
.L_x_20036:
[----:B------:R-:W-:Y:S05]  /*7530*/  BSYNC.RECONVERGENT B1 ;  /* 0x0000000000017941 */ /* 0x000fea0003800200 */
.L_x_20034:
        /* <DEDUP_REMOVED lines=11> */
.L_x_20038:
[----:B------:R-:W-:Y:S01]  /*75f0*/  IMAD.MOV.U32 R64, RZ, RZ, R135 ;  /* 0x000000ffff407224 */ /* 0x000fe200078e0087 */
[----:B------:R-:W-:Y:S01]  /*7600*/  MOV R21, R20 ;  /* 0x0000001400157202 */ /* 0x000fe20000000f00 */
[----:B------:R-:W-:Y:S02]  /*7610*/  IMAD.MOV.U32 R128, RZ, RZ, R137 ;  /* 0x000000ffff807224 */ /* 0x000fe400078e0089 */
[----:B------:R-:W-:-:S07]  /*7620*/  IMAD.MOV.U32 R85, RZ, RZ, R84 ;  /* 0x000000ffff557224 */ /* 0x000fce00078e0054 */
.L_x_20039:
[----:B------:R-:W-:Y:S05]  /*7630*/  BSYNC.RECONVERGENT B1 ;  /* 0x0000000000017941 */ /* 0x000fea0003800200 */
.L_x_20037:
        /* <DEDUP_REMOVED lines=11> */
.L_x_20041:
[----:B------:R-:W-:Y:S01]  /*76f0*/  IMAD.MOV.U32 R135, RZ, RZ, R64 ;  /* 0x000000ffff877224 */ /* 0x000fe200078e0040 */
[----:B------:R-:W-:Y:S01]  /*7700*/  MOV R20, R23 ;  /* 0x0000001700147202 */ /* 0x000fe20000000f00 */
[----:B------:R-:W-:Y:S02]  /*7710*/  IMAD.MOV.U32 R137, RZ, RZ, R128 ;  /* 0x000000ffff897224 */ /* 0x000fe400078e0080 */
[----:B------:R-:W-:-:S07]  /*7720*/  IMAD.MOV.U32 R84, RZ, RZ, R87 ;  /* 0x000000ffff547224 */ /* 0x000fce00078e0057 */
.L_x_20042:
[----:B------:R-:W-:Y:S05]  /*7730*/  BSYNC.RECONVERGENT B1 ;  /* 0x0000000000017941 */ /* 0x000fea0003800200 */
.L_x_20040:
        /* <DEDUP_REMOVED lines=11> */
.L_x_20044:
[----:B------:R-:W-:Y:S01]  /*77f0*/  IMAD.MOV.U32 R64, RZ, RZ, R135 ;  /* 0x000000ffff407224 */ /* 0x000fe200078e0087 */
[----:B------:R-:W-:Y:S01]  /*7800*/  MOV R23, R22 ;  /* 0x0000001600177202 */ /* 0x000fe20000000f00 */
[----:B------:R-:W-:Y:S02]  /*7810*/  IMAD.MOV.U32 R128, RZ, RZ, R137 ;  /* 0x000000ffff807224 */ /* 0x000fe400078e0089 */
[----:B------:R-:W-:-:S07]  /*7820*/  IMAD.MOV.U32 R87, RZ, RZ, R86 ;  /* 0x000000ffff577224 */ /* 0x000fce00078e0056 */
.L_x_20045:
[----:B------:R-:W-:Y:S05]  /*7830*/  BSYNC.RECONVERGENT B1 ;  /* 0x0000000000017941 */ /* 0x000fea0003800200 */
.L_x_20043:
        /* <DEDUP_REMOVED lines=11> */
.L_x_20047:
[----:B------:R-:W-:Y:S01]  /*78f0*/  IMAD.MOV.U32 R135, RZ, RZ, R64 ;  /* 0x000000ffff877224 */ /* 0x000fe200078e0040 */
[----:B------:R-:W-:Y:S01]  /*7900*/  MOV R22, R25 ;  /* 0x0000001900167202 */ /* 0x000fe20000000f00 */
[----:B------:R-:W-:Y:S02]  /*7910*/  IMAD.MOV.U32 R137, RZ, RZ, R128 ;  /* 0x000000ffff897224 */ /* 0x000fe400078e0080 */
[----:B------:R-:W-:-:S07]  /*7920*/  IMAD.MOV.U32 R86, RZ, RZ, R89 ;  /* 0x000000ffff567224 */ /* 0x000fce00078e0059 */
.L_x_20048:
[----:B------:R-:W-:Y:S05]  /*7930*/  BSYNC.RECONVERGENT B1 ;  /* 0x0000000000017941 */ /* 0x000fea0003800200 */
.L_x_20046:
        /* <DEDUP_REMOVED lines=11> */
.L_x_20050:
[----:B------:R-:W-:Y:S01]  /*79f0*/  IMAD.MOV.U32 R64, RZ, RZ, R135 ;  /* 0x000000ffff407224 */ /* 0x000fe200078e0087 */
[----:B------:R-:W-:Y:S01]  /*7a00*/  MOV R25, R24 ;  /* 0x0000001800197202 */ /* 0x000fe20000000f00 */
[----:B------:R-:W-:Y:S02]  /*7a10*/  IMAD.MOV.U32 R128, RZ, RZ, R137 ;  /* 0x000000ffff807224 */ /* 0x000fe400078e0089 */
[----:B------:R-:W-:-:S07]  /*7a20*/  IMAD.MOV.U32 R89, RZ, RZ, R88 ;  /* 0x000000ffff597224 */ /* 0x000fce00078e0058 */
.L_x_20051:
[----:B------:R-:W-:Y:S05]  /*7a30*/  BSYNC.RECONVERGENT B1 ;  /* 0x0000000000017941 */ /* 0x000fea0003800200 */
.L_x_20049:
        /* <DEDUP_REMOVED lines=11> */
.L_x_20053:
[----:B------:R-:W-:Y:S01]  /*7af0*/  IMAD.MOV.U32 R135, RZ, RZ, R64 ;  /* 0x000000ffff877224 */ /* 0x000fe200078e0040 */
[----:B------:R-:W-:Y:S01]  /*7b00*/  MOV R24, R27 ;  /* 0x0000001b00187202 */ /* 0x000fe20000000f00 */
[----:B------:R-:W-:Y:S02]  /*7b10*/  IMAD.MOV.U32 R137, RZ, RZ, R128 ;  /* 0x000000ffff897224 */ /* 0x000fe400078e0080 */
[----:B------:R-:W-:-:S07]  /*7b20*/  IMAD.MOV.U32 R88, RZ, RZ, R91 ;  /* 0x000000ffff587224 */ /* 0x000fce00078e005b */
.L_x_20054:
[----:B------:R-:W-:Y:S05]  /*7b30*/  BSYNC.RECONVERGENT B1 ;  /* 0x0000000000017941 */ /* 0x000fea0003800200 */
.L_x_20052:
        /* <DEDUP_REMOVED lines=11> */
.L_x_20056:
[----:B------:R-:W-:Y:S01]  /*7bf0*/  IMAD.MOV.U32 R64, RZ, RZ, R135 ;  /* 0x000000ffff407224 */ /* 0x000fe200078e0087 */
[----:B------:R-:W-:Y:S01]  /*7c00*/  MOV R27, R26 ;  /* 0x0000001a001b7202 */ /* 0x000fe20000000f00 */
[----:B------:R-:W-:Y:S02]  /*7c10*/  IMAD.MOV.U32 R128, RZ, RZ, R137 ;  /* 0x000000ffff807224 */ /* 0x000fe400078e0089 */
[----:B------:R-:W-:-:S07]  /*7c20*/  IMAD.MOV.U32 R91, RZ, RZ, R90 ;  /* 0x000000ffff5b7224 */ /* 0x000fce00078e005a */
.L_x_20057:
[----:B------:R-:W-:Y:S05]  /*7c30*/  BSYNC.RECONVERGENT B1 ;  /* 0x0000000000017941 */ /* 0x000fea0003800200 */
.L_x_20055:
        /* <DEDUP_REMOVED lines=11> */
.L_x_20059:
[----:B------:R-:W-:Y:S01]  /*7cf0*/  IMAD.MOV.U32 R135, RZ, RZ, R64 ;  /* 0x000000ffff877224 */ /* 0x000fe200078e0040 */
[----:B------:R-:W-:Y:S01]  /*7d00*/  MOV R26, R29 ;  /* 0x0000001d001a7202 */ /* 0x000fe20000000f00 */
[----:B------:R-:W-:Y:S02]  /*7d10*/  IMAD.MOV.U32 R137, RZ, RZ, R128 ;  /* 0x000000ffff897224 */ /* 0x000fe400078e0080 */
[----:B------:R-:W-:-:S07]  /*7d20*/  IMAD.MOV.U32 R90, RZ, RZ, R93 ;  /* 0x000000ffff5a7224 */ /* 0x000fce00078e005d */
.L_x_20060:
[----:B------:R-:W-:Y:S05]  /*7d30*/  BSYNC.RECONVERGENT B1 ;  /* 0x0000000000017941 */ /* 0x000fea0003800200 */
.L_x_20058:
        /* <DEDUP_REMOVED lines=11> */
.L_x_20062:
[----:B------:R-:W-:Y:S01]  /*7df0*/  IMAD.MOV.U32 R64, RZ, RZ, R135 ;  /* 0x000000ffff407224 */ /* 0x000fe200078e0087 */
[----:B------:R-:W-:Y:S01]  /*7e00*/  MOV R29, R28 ;  /* 0x0000001c001d7202 */ /* 0x000fe20000000f00 */
[----:B------:R-:W-:Y:S02]  /*7e10*/  IMAD.MOV.U32 R128, RZ, RZ, R137 ;  /* 0x000000ffff807224 */ /* 0x000fe400078e0089 */
[----:B------:R-:W-:-:S07]  /*7e20*/  IMAD.MOV.U32 R93, RZ, RZ, R92 ;  /* 0x000000ffff5d7224 */ /* 0x000fce00078e005c */
.L_x_20063:
[----:B------:R-:W-:Y:S05]  /*7e30*/  BSYNC.RECONVERGENT B1 ;  /* 0x0000000000017941 */ /* 0x000fea0003800200 */
.L_x_20061:
        /* <DEDUP_REMOVED lines=11> */
.L_x_20065:
[----:B------:R-:W-:Y:S01]  /*7ef0*/  IMAD.MOV.U32 R135, RZ, RZ, R64 ;  /* 0x000000ffff877224 */ /* 0x000fe200078e0040 */
[----:B------:R-:W-:Y:S01]  /*7f00*/  MOV R28, R31 ;  /* 0x0000001f001c7202 */ /* 0x000fe20000000f00 */
[----:B------:R-:W-:Y:S02]  /*7f10*/  IMAD.MOV.U32 R137, RZ, RZ, R128 ;  /* 0x000000ffff897224 */ /* 0x000fe400078e0080 */
[----:B------:R-:W-:-:S07]  /*7f20*/  IMAD.MOV.U32 R92, RZ, RZ, R95 ;  /* 0x000000ffff5c7224 */ /* 0x000fce00078e005f */
.L_x_20066:
[----:B------:R-:W-:Y:S05]  /*7f30*/  BSYNC.RECONVERGENT B1 ;  /* 0x0000000000017941 */ /* 0x000fea0003800200 */
.L_x_20064:
        /* <DEDUP_REMOVED lines=11> */
.L_x_20068:
[----:B------:R-:W-:Y:S01]  /*7ff0*/  IMAD.MOV.U32 R64, RZ, RZ, R135 ;  /* 0x000000ffff407224 */ /* 0x000fe200078e0087 */
[----:B------:R-:W-:Y:S01]  /*8000*/  MOV R31, R30 ;  /* 0x0000001e001f7202 */ /* 0x000fe20000000f00 */
[----:B------:R-:W-:Y:S02]  /*8010*/  IMAD.MOV.U32 R128, RZ, RZ, R137 ;  /* 0x000000ffff807224 */ /* 0x000fe400078e0089 */
[----:B------:R-:W-:-:S07]  /*8020*/  IMAD.MOV.U32 R95, RZ, RZ, R94 ;  /* 0x000000ffff5f7224 */ /* 0x000fce00078e005e */
.L_x_20069:
[----:B------:R-:W-:Y:S05]  /*8030*/  BSYNC.RECONVERGENT B1 ;  /* 0x0000000000017941 */ /* 0x000fea0003800200 */
.L_x_20067:
        /* <DEDUP_REMOVED lines=11> */
.L_x_20071:
[----:B------:R-:W-:Y:S01]  /*80f0*/  IMAD.MOV.U32 R135, RZ, RZ, R64 ;  /* 0x000000ffff877224 */ /* 0x000fe200078e0040 */
[----:B------:R-:W-:Y:S01]  /*8100*/  MOV R30, R33 ;  /* 0x00000021001e7202 */ /* 0x000fe20000000f00 */
[----:B------:R-:W-:Y:S02]  /*8110*/  IMAD.MOV.U32 R137, RZ, RZ, R128 ;  /* 0x000000ffff897224 */ /* 0x000fe400078e0080 */
[----:B------:R-:W-:-:S07]  /*8120*/  IMAD.MOV.U32 R94, RZ, RZ, R97 ;  /* 0x000000ffff5e7224 */ /* 0x000fce00078e0061 */
.L_x_20072:
[----:B------:R-:W-:Y:S05]  /*8130*/  BSYNC.RECONVERGENT B1 ;  /* 0x0000000000017941 */ /* 0x000fea0003800200 */
.L_x_20070:
        /* <DEDUP_REMOVED lines=11> */
.L_x_20074:
[----:B------:R-:W-:Y:S01]  /*81f0*/  IMAD.MOV.U32 R64, RZ, RZ, R135 ;  /* 0x000000ffff407224 */ /* 0x000fe200078e0087 */
[----:B------:R-:W-:Y:S01]  /*8200*/  MOV R33, R32 ;  /* 0x0000002000217202 */ /* 0x000fe20000000f00 */
[----:B------:R-:W-:Y:S02]  /*8210*/  IMAD.MOV.U32 R128, RZ, RZ, R137 ;  /* 0x000000ffff807224 */ /* 0x000fe400078e0089 */
[----:B------:R-:W-:-:S07]  /*8220*/  IMAD.MOV.U32 R97, RZ, RZ, R96 ;  /* 0x000000ffff617224 */ /* 0x000fce00078e0060 */
.L_x_20075:
[----:B------:R-:W-:Y:S05]  /*8230*/  BSYNC.RECONVERGENT B1 ;  /* 0x0000000000017941 */ /* 0x000fea0003800200 */
.L_x_20073:
        /* <DEDUP_REMOVED lines=11> */
.L_x_20077:
[----:B------:R-:W-:Y:S01]  /*82f0*/  IMAD.MOV.U32 R135, RZ, RZ, R64 ;  /* 0x000000ffff877224 */ /* 0x000fe200078e0040 */
[----:B------:R-:W-:Y:S01]  /*8300*/  MOV R32, R35 ;  /* 0x0000002300207202 */ /* 0x000fe20000000f00 */
[----:B------:R-:W-:Y:S02]  /*8310*/  IMAD.MOV.U32 R137, RZ, RZ, R128 ;  /* 0x000000ffff897224 */ /* 0x000fe400078e0080 */
[----:B------:R-:W-:-:S07]  /*8320*/  IMAD.MOV.U32 R96, RZ, RZ, R99 ;  /* 0x000000ffff607224 */ /* 0x000fce00078e0063 */
.L_x_20078:
[----:B------:R-:W-:Y:S05]  /*8330*/  BSYNC.RECONVERGENT B1 ;  /* 0x0000000000017941 */ /* 0x000fea0003800200 */
.L_x_20076:
        /* <DEDUP_REMOVED lines=11> */
.L_x_20080:
[----:B------:R-:W-:Y:S01]  /*83f0*/  IMAD.MOV.U32 R64, RZ, RZ, R135 ;  /* 0x000000ffff407224 */ /* 0x000fe200078e0087 */
[----:B------:R-:W-:Y:S01]  /*8400*/  MOV R35, R34 ;  /* 0x0000002200237202 */ /* 0x000fe20000000f00 */
[----:B------:R-:W-:Y:S02]  /*8410*/  IMAD.MOV.U32 R128, RZ, RZ, R137 ;  /* 0x000000ffff807224 */ /* 0x000fe400078e0089 */
[----:B------:R-:W-:-:S07]  /*8420*/  IMAD.MOV.U32 R99, RZ, RZ, R98 ;  /* 0x000000ffff637224 */ /* 0x000fce00078e0062 */
.L_x_20081:
[----:B------:R-:W-:Y:S05]  /*8430*/  BSYNC.RECONVERGENT B1 ;  /* 0x0000000000017941 */ /* 0x000fea0003800200 */
.L_x_20079:
        /* <DEDUP_REMOVED lines=11> */
.L_x_20083:
[----:B------:R-:W-:Y:S01]  /*84f0*/  IMAD.MOV.U32 R135, RZ, RZ, R64 ;  /* 0x000000ffff877224 */ /* 0x000fe200078e0040 */
[----:B------:R-:W-:Y:S01]  /*8500*/  MOV R34, R37 ;  /* 0x0000002500227202 */ /* 0x000fe20000000f00 */
[----:B------:R-:W-:Y:S02]  /*8510*/  IMAD.MOV.U32 R137, RZ, RZ, R128 ;  /* 0x000000ffff897224 */ /* 0x000fe400078e0080 */
[----:B------:R-:W-:-:S07]  /*8520*/  IMAD.MOV.U32 R98, RZ, RZ, R101 ;  /* 0x000000ffff627224 */ /* 0x000fce00078e0065 */
.L_x_20084:
[----:B------:R-:W-:Y:S05]  /*8530*/  BSYNC.RECONVERGENT B1 ;  /* 0x0000000000017941 */ /* 0x000fea0003800200 */
.L_x_20082:
        /* <DEDUP_REMOVED lines=11> */
.L_x_20086:
[----:B------:R-:W-:Y:S01]  /*85f0*/  IMAD.MOV.U32 R64, RZ, RZ, R135 ;  /* 0x000000ffff407224 */ /* 0x000fe200078e0087 */
[----:B------:R-:W-:Y:S01]  /*8600*/  MOV R37, R36 ;  /* 0x0000002400257202 */ /* 0x000fe20000000f00 */
[----:B------:R-:W-:Y:S02]  /*8610*/  IMAD.MOV.U32 R128, RZ, RZ, R137 ;  /* 0x000000ffff807224 */ /* 0x000fe400078e0089 */
[----:B------:R-:W-:-:S07]  /*8620*/  IMAD.MOV.U32 R101, RZ, RZ, R100 ;  /* 0x000000ffff657224 */ /* 0x000fce00078e0064 */
.L_x_20087:
[----:B------:R-:W-:Y:S05]  /*8630*/  BSYNC.RECONVERGENT B1 ;  /* 0x0000000000017941 */ /* 0x000fea0003800200 */
.L_x_20085:
        /* <DEDUP_REMOVED lines=11> */
.L_x_20089:
[----:B------:R-:W-:Y:S01]  /*86f0*/  IMAD.MOV.U32 R135, RZ, RZ, R64 ;  /* 0x000000ffff877224 */ /* 0x000fe200078e0040 */
[----:B------:R-:W-:Y:S01]  /*8700*/  MOV R36, R39 ;  /* 0x0000002700247202 */ /* 0x000fe20000000f00 */
[----:B------:R-:W-:Y:S02]  /*8710*/  IMAD.MOV.U32 R137, RZ, RZ, R128 ;  /* 0x000000ffff897224 */ /* 0x000fe400078e0080 */
[----:B------:R-:W-:-:S07]  /*8720*/  IMAD.MOV.U32 R100, RZ, RZ, R103 ;  /* 0x000000ffff647224 */ /* 0x000fce00078e0067 */
.L_x_20090:
[----:B------:R-:W-:Y:S05]  /*8730*/  BSYNC.RECONVERGENT B1 ;  /* 0x0000000000017941 */ /* 0x000fea0003800200 */
.L_x_20088:
        /* <DEDUP_REMOVED lines=11> */
.L_x_20092:
[----:B------:R-:W-:Y:S01]  /*87f0*/  IMAD.MOV.U32 R64, RZ, RZ, R135 ;  /* 0x000000ffff407224 */ /* 0x000fe200078e0087 */
[----:B------:R-:W-:Y:S01]  /*8800*/  MOV R39, R38 ;  /* 0x0000002600277202 */ /* 0x000fe20000000f00 */
[----:B------:R-:W-:Y:S02]  /*8810*/  IMAD.MOV.U32 R128, RZ, RZ, R137 ;  /* 0x000000ffff807224 */ /* 0x000fe400078e0089 */
[----:B------:R-:W-:-:S07]  /*8820*/  IMAD.MOV.U32 R103, RZ, RZ, R102 ;  /* 0x000000ffff677224 */ /* 0x000fce00078e0066 */
.L_x_20093:
[----:B------:R-:W-:Y:S05]  /*8830*/  BSYNC.RECONVERGENT B1 ;  /* 0x0000000000017941 */ /* 0x000fea0003800200 */
.L_x_20091:
        /* <DEDUP_REMOVED lines=11> */
.L_x_20095:
[----:B------:R-:W-:Y:S01]  /*88f0*/  IMAD.MOV.U32 R135, RZ, RZ, R64 ;  /* 0x000000ffff877224 */ /* 0x000fe200078e0040 */
[----:B------:R-:W-:Y:S01]  /*8900*/  MOV R38, R41 ;  /* 0x0000002900267202 */ /* 0x000fe20000000f00 */
[----:B------:R-:W-:Y:S02]  /*8910*/  IMAD.MOV.U32 R137, RZ, RZ, R128 ;  /* 0x000000ffff897224 */ /* 0x000fe400078e0080 */
[----:B------:R-:W-:-:S07]  /*8920*/  IMAD.MOV.U32 R102, RZ, RZ, R105 ;  /* 0x000000ffff667224 */ /* 0x000fce00078e0069 */
.L_x_20096:
[----:B------:R-:W-:Y:S05]  /*8930*/  BSYNC.RECONVERGENT B1 ;  /* 0x0000000000017941 */ /* 0x000fea0003800200 */
.L_x_20094:
        /* <DEDUP_REMOVED lines=11> */
.L_x_20098:
[----:B------:R-:W-:Y:S01]  /*89f0*/  IMAD.MOV.U32 R64, RZ, RZ, R135 ;  /* 0x000000ffff407224 */ /* 0x000fe200078e0087 */
[----:B------:R-:W-:Y:S01]  /*8a00*/  MOV R41, R40 ;  /* 0x0000002800297202 */ /* 0x000fe20000000f00 */
[----:B------:R-:W-:Y:S02]  /*8a10*/  IMAD.MOV.U32 R128, RZ, RZ, R137 ;  /* 0x000000ffff807224 */ /* 0x000fe400078e0089 */
[----:B------:R-:W-:-:S07]  /*8a20*/  IMAD.MOV.U32 R105, RZ, RZ, R104 ;  /* 0x000000ffff697224 */ /* 0x000fce00078e0068 */
.L_x_20099:
[----:B------:R-:W-:Y:S05]  /*8a30*/  BSYNC.RECONVERGENT B1 ;  /* 0x0000000000017941 */ /* 0x000fea0003800200 */
.L_x_20097:
        /* <DEDUP_REMOVED lines=11> */
.L_x_20101:
[----:B------:R-:W-:Y:S01]  /*8af0*/  IMAD.MOV.U32 R135, RZ, RZ, R64 ;  /* 0x000000ffff877224 */ /* 0x000fe200078e0040 */
[----:B------:R-:W-:Y:S01]  /*8b00*/  MOV R40, R43 ;  /* 0x0000002b00287202 */ /* 0x000fe20000000f00 */
[----:B------:R-:W-:Y:S02]  /*8b10*/  IMAD.MOV.U32 R137, RZ, RZ, R128 ;  /* 0x000000ffff897224 */ /* 0x000fe400078e0080 */
[----:B------:R-:W-:-:S07]  /*8b20*/  IMAD.MOV.U32 R104, RZ, RZ, R107 ;  /* 0x000000ffff687224 */ /* 0x000fce00078e006b */
.L_x_20102:
[----:B------:R-:W-:Y:S05]  /*8b30*/  BSYNC.RECONVERGENT B1 ;  /* 0x0000000000017941 */ /* 0x000fea0003800200 */
.L_x_20100:
        /* <DEDUP_REMOVED lines=11> */
.L_x_20104:
[----:B------:R-:W-:Y:S01]  /*8bf0*/  IMAD.MOV.U32 R64, RZ, RZ, R135 ;  /* 0x000000ffff407224 */ /* 0x000fe200078e0087 */
[----:B------:R-:W-:Y:S01]  /*8c00*/  MOV R43, R42 ;  /* 0x0000002a002b7202 */ /* 0x000fe20000000f00 */
[----:B------:R-:W-:Y:S02]  /*8c10*/  IMAD.MOV.U32 R128, RZ, RZ, R137 ;  /* 0x000000ffff807224 */ /* 0x000fe400078e0089 */
[----:B------:R-:W-:-:S07]  /*8c20*/  IMAD.MOV.U32 R107, RZ, RZ, R106 ;  /* 0x000000ffff6b7224 */ /* 0x000fce00078e006a */
.L_x_20105:
[----:B------:R-:W-:Y:S05]  /*8c30*/  BSYNC.RECONVERGENT B1 ;  /* 0x0000000000017941 */ /* 0x000fea0003800200 */
.L_x_20103:
        /* <DEDUP_REMOVED lines=11> */
.L_x_20107:
[----:B------:R-:W-:Y:S01]  /*8cf0*/  IMAD.MOV.U32 R135, RZ, RZ, R64 ;  /* 0x000000ffff877224 */ /* 0x000fe200078e0040 */
[----:B------:R-:W-:Y:S01]  /*8d00*/  MOV R42, R45 ;  /* 0x0000002d002a7202 */ /* 0x000fe20000000f00 */
[----:B------:R-:W-:Y:S02]  /*8d10*/  IMAD.MOV.U32 R137, RZ, RZ, R128 ;  /* 0x000000ffff897224 */ /* 0x000fe400078e0080 */
[----:B------:R-:W-:-:S07]  /*8d20*/  IMAD.MOV.U32 R106, RZ, RZ, R109 ;  /* 0x000000ffff6a7224 */ /* 0x000fce00078e006d */
.L_x_20108:
[----:B------:R-:W-:Y:S05]  /*8d30*/  BSYNC.RECONVERGENT B1 ;  /* 0x0000000000017941 */ /* 0x000fea0003800200 */
.L_x_20106:
        /* <DEDUP_REMOVED lines=11> */
.L_x_20110:
[----:B------:R-:W-:Y:S01]  /*8df0*/  IMAD.MOV.U32 R64, RZ, RZ, R135 ;  /* 0x000000ffff407224 */ /* 0x000fe200078e0087 */
[----:B------:R-:W-:Y:S01]  /*8e00*/  MOV R45, R44 ;  /* 0x0000002c002d7202 */ /* 0x000fe20000000f00 */
[----:B------:R-:W-:Y:S02]  /*8e10*/  IMAD.MOV.U32 R128, RZ, RZ, R137 ;  /* 0x000000ffff807224 */ /* 0x000fe400078e0089 */
[----:B------:R-:W-:-:S07]  /*8e20*/  IMAD.MOV.U32 R109, RZ, RZ, R108 ;  /* 0x000000ffff6d7224 */ /* 0x000fce00078e006c */
.L_x_20111:
[----:B------:R-:W-:Y:S05]  /*8e30*/  BSYNC.RECONVERGENT B1 ;  /* 0x0000000000017941 */ /* 0x000fea0003800200 */
.L_x_20109:
        /* <DEDUP_REMOVED lines=11> */
.L_x_20113:
[----:B------:R-:W-:Y:S01]  /*8ef0*/  IMAD.MOV.U32 R135, RZ, RZ, R64 ;  /* 0x000000ffff877224 */ /* 0x000fe200078e0040 */
[----:B------:R-:W-:Y:S01]  /*8f00*/  MOV R44, R47 ;  /* 0x0000002f002c7202 */ /* 0x000fe20000000f00 */
[----:B------:R-:W-:Y:S02]  /*8f10*/  IMAD.MOV.U32 R137, RZ, RZ, R128 ;  /* 0x000000ffff897224 */ /* 0x000fe400078e0080 */
[----:B------:R-:W-:-:S07]  /*8f20*/  IMAD.MOV.U32 R108, RZ, RZ, R111 ;  /* 0x000000ffff6c7224 */ /* 0x000fce00078e006f */
.L_x_20114:
[----:B------:R-:W-:Y:S05]  /*8f30*/  BSYNC.RECONVERGENT B1 ;  /* 0x0000000000017941 */ /* 0x000fea0003800200 */
.L_x_20112:
        /* <DEDUP_REMOVED lines=11> */
.L_x_20116:
[----:B------:R-:W-:Y:S01]  /*8ff0*/  IMAD.MOV.U32 R64, RZ, RZ, R135 ;  /* 0x000000ffff407224 */ /* 0x000fe200078e0087 */
[----:B------:R-:W-:Y:S01]  /*9000*/  MOV R47, R46 ;  /* 0x0000002e002f7202 */ /* 0x000fe20000000f00 */
[----:B------:R-:W-:Y:S02]  /*9010*/  IMAD.MOV.U32 R128, RZ, RZ, R137 ;  /* 0x000000ffff807224 */ /* 0x000fe400078e0089 */
[----:B------:R-:W-:-:S07]  /*9020*/  IMAD.MOV.U32 R111, RZ, RZ, R110 ;  /* 0x000000ffff6f7224 */ /* 0x000fce00078e006e */
.L_x_20117:
[----:B------:R-:W-:Y:S05]  /*9030*/  BSYNC.RECONVERGENT B1 ;  /* 0x0000000000017941 */ /* 0x000fea0003800200 */
.L_x_20115:
        /* <DEDUP_REMOVED lines=11> */
.L_x_20119:
[----:B------:R-:W-:Y:S01]  /*90f0*/  IMAD.MOV.U32 R135, RZ, RZ, R64 ;  /* 0x000000ffff877224 */ /* 0x000fe200078e0040 */
[----:B------:R-:W-:Y:S01]  /*9100*/  MOV R46, R49 ;  /* 0x00000031002e7202 */ /* 0x000fe20000000f00 */
[----:B------:R-:W-:Y:S02]  /*9110*/  IMAD.MOV.U32 R137, RZ, RZ, R128 ;  /* 0x000000ffff897224 */ /* 0x000fe400078e0080 */
[----:B------:R-:W-:-:S07]  /*9120*/  IMAD.MOV.U32 R110, RZ, RZ, R113 ;  /* 0x000000ffff6e7224 */ /* 0x000fce00078e0071 */
.L_x_20120:
[----:B------:R-:W-:Y:S05]  /*9130*/  BSYNC.RECONVERGENT B1 ;  /* 0x0000000000017941 */ /* 0x000fea0003800200 */
.L_x_20118:
        /* <DEDUP_REMOVED lines=11> */
.L_x_20122:
[----:B------:R-:W-:Y:S01]  /*91f0*/  IMAD.MOV.U32 R64, RZ, RZ, R135 ;  /* 0x000000ffff407224 */ /* 0x000fe200078e0087 */
[----:B------:R-:W-:Y:S01]  /*9200*/  MOV R49, R48 ;  /* 0x0000003000317202 */ /* 0x000fe20000000f00 */
[----:B------:R-:W-:Y:S02]  /*9210*/  IMAD.MOV.U32 R128, RZ, RZ, R137 ;  /* 0x000000ffff807224 */ /* 0x000fe400078e0089 */
[----:B------:R-:W-:-:S07]  /*9220*/  IMAD.MOV.U32 R113, RZ, RZ, R112 ;  /* 0x000000ffff717224 */ /* 0x000fce00078e0070 */
.L_x_20123:
[----:B------:R-:W-:Y:S05]  /*9230*/  BSYNC.RECONVERGENT B1 ;  /* 0x0000000000017941 */ /* 0x000fea0003800200 */
.L_x_20121:
        /* <DEDUP_REMOVED lines=11> */
.L_x_20125:
[----:B------:R-:W-:Y:S01]  /*92f0*/  IMAD.MOV.U32 R135, RZ, RZ, R64 ;  /* 0x000000ffff877224 */ /* 0x000fe200078e0040 */
[----:B------:R-:W-:Y:S01]  /*9300*/  MOV R48, R51 ;  /* 0x0000003300307202 */ /* 0x000fe20000000f00 */
[----:B------:R-:W-:Y:S02]  /*9310*/  IMAD.MOV.U32 R137, RZ, RZ, R128 ;  /* 0x000000ffff897224 */ /* 0x000fe400078e0080 */
[----:B------:R-:W-:-:S07]  /*9320*/  IMAD.MOV.U32 R112, RZ, RZ, R115 ;  /* 0x000000ffff707224 */ /* 0x000fce00078e0073 */
.L_x_20126:
[----:B------:R-:W-:Y:S05]  /*9330*/  BSYNC.RECONVERGENT B1 ;  /* 0x0000000000017941 */ /* 0x000fea0003800200 */
.L_x_20124:
        /* <DEDUP_REMOVED lines=11> */
.L_x_20128:
[----:B------:R-:W-:Y:S01]  /*93f0*/  IMAD.MOV.U32 R64, RZ, RZ, R135 ;  /* 0x000000ffff407224 */ /* 0x000fe200078e0087 */
[----:B------:R-:W-:Y:S01]  /*9400*/  MOV R51, R50 ;  /* 0x0000003200337202 */ /* 0x000fe20000000f00 */
[----:B------:R-:W-:Y:S02]  /*9410*/  IMAD.MOV.U32 R128, RZ, RZ, R137 ;  /* 0x000000ffff807224 */ /* 0x000fe400078e0089 */
[----:B------:R-:W-:-:S07]  /*9420*/  IMAD.MOV.U32 R115, RZ, RZ, R114 ;  /* 0x000000ffff737224 */ /* 0x000fce00078e0072 */
.L_x_20129:
[----:B------:R-:W-:Y:S05]  /*9430*/  BSYNC.RECONVERGENT B1 ;  /* 0x0000000000017941 */ /* 0x000fea0003800200 */
.L_x_20127:
        /* <DEDUP_REMOVED lines=11> */
.L_x_20131:
[----:B------:R-:W-:Y:S01]  /*94f0*/  IMAD.MOV.U32 R135, RZ, RZ, R64 ;  /* 0x000000ffff877224 */ /* 0x000fe200078e0040 */
[----:B------:R-:W-:Y:S01]  /*9500*/  MOV R50, R53 ;  /* 0x0000003500327202 */ /* 0x000fe20000000f00 */
[----:B------:R-:W-:Y:S02]  /*9510*/  IMAD.MOV.U32 R137, RZ, RZ, R128 ;  /* 0x000000ffff897224 */ /* 0x000fe400078e0080 */
[----:B------:R-:W-:-:S07]  /*9520*/  IMAD.MOV.U32 R114, RZ, RZ, R117 ;  /* 0x000000ffff727224 */ /* 0x000fce00078e0075 */
.L_x_20132:
[----:B------:R-:W-:Y:S05]  /*9530*/  BSYNC.RECONVERGENT B1 ;  /* 0x0000000000017941 */ /* 0x000fea0003800200 */
.L_x_20130:
        /* <DEDUP_REMOVED lines=11> */
.L_x_20134:
[----:B------:R-:W-:Y:S01]  /*95f0*/  IMAD.MOV.U32 R64, RZ, RZ, R135 ;  /* 0x000000ffff407224 */ /* 0x000fe200078e0087 */
[----:B------:R-:W-:Y:S01]  /*9600*/  MOV R53, R52 ;  /* 0x0000003400357202 */ /* 0x000fe20000000f00 */
[----:B------:R-:W-:Y:S02]  /*9610*/  IMAD.MOV.U32 R128, RZ, RZ, R137 ;  /* 0x000000ffff807224 */ /* 0x000fe400078e0089 */
[----:B------:R-:W-:-:S07]  /*9620*/  IMAD.MOV.U32 R117, RZ, RZ, R116 ;  /* 0x000000ffff757224 */ /* 0x000fce00078e0074 */
.L_x_20135:
[----:B------:R-:W-:Y:S05]  /*9630*/  BSYNC.RECONVERGENT B1 ;  /* 0x0000000000017941 */ /* 0x000fea0003800200 */
.L_x_20133:
        /* <DEDUP_REMOVED lines=11> */
.L_x_20137:
[----:B------:R-:W-:Y:S01]  /*96f0*/  IMAD.MOV.U32 R135, RZ, RZ, R64 ;  /* 0x000000ffff877224 */ /* 0x000fe200078e0040 */
[----:B------:R-:W-:Y:S01]  /*9700*/  MOV R52, R55 ;  /* 0x0000003700347202 */ /* 0x000fe20000000f00 */
[----:B------:R-:W-:Y:S02]  /*9710*/  IMAD.MOV.U32 R137, RZ, RZ, R128 ;  /* 0x000000ffff897224 */ /* 0x000fe400078e0080 */
[----:B------:R-:W-:-:S07]  /*9720*/  IMAD.MOV.U32 R116, RZ, RZ, R119 ;  /* 0x000000ffff747224 */ /* 0x000fce00078e0077 */
.L_x_20138:
[----:B------:R-:W-:Y:S05]  /*9730*/  BSYNC.RECONVERGENT B1 ;  /* 0x0000000000017941 */ /* 0x000fea0003800200 */
.L_x_20136:
        /* <DEDUP_REMOVED lines=11> */
.L_x_20140:
[----:B------:R-:W-:Y:S01]  /*97f0*/  IMAD.MOV.U32 R64, RZ, RZ, R135 ;  /* 0x000000ffff407224 */ /* 0x000fe200078e0087 */
[----:B------:R-:W-:Y:S01]  /*9800*/  MOV R55, R54 ;  /* 0x0000003600377202 */ /* 0x000fe20000000f00 */
[----:B------:R-:W-:Y:S02]  /*9810*/  IMAD.MOV.U32 R128, RZ, RZ, R137 ;  /* 0x000000ffff807224 */ /* 0x000fe400078e0089 */
[----:B------:R-:W-:-:S07]  /*9820*/  IMAD.MOV.U32 R119, RZ, RZ, R118 ;  /* 0x000000ffff777224 */ /* 0x000fce00078e0076 */
.L_x_20141:
[----:B------:R-:W-:Y:S05]  /*9830*/  BSYNC.RECONVERGENT B1 ;  /* 0x0000000000017941 */ /* 0x000fea0003800200 */
.L_x_20139:
        /* <DEDUP_REMOVED lines=11> */
.L_x_20143:
[----:B------:R-:W-:Y:S01]  /*98f0*/  IMAD.MOV.U32 R135, RZ, RZ, R64 ;  /* 0x000000ffff877224 */ /* 0x000fe200078e0040 */
[----:B------:R-:W-:Y:S01]  /*9900*/  MOV R54, R57 ;  /* 0x0000003900367202 */ /* 0x000fe20000000f00 */
[----:B------:R-:W-:Y:S02]  /*9910*/  IMAD.MOV.U32 R137, RZ, RZ, R128 ;  /* 0x000000ffff897224 */ /* 0x000fe400078e0080 */
[----:B------:R-:W-:-:S07]  /*9920*/  IMAD.MOV.U32 R118, RZ, RZ, R121 ;  /* 0x000000ffff767224 */ /* 0x000fce00078e0079 */
.L_x_20144:
[----:B------:R-:W-:Y:S05]  /*9930*/  BSYNC.RECONVERGENT B1 ;  /* 0x0000000000017941 */ /* 0x000fea0003800200 */
.L_x_20142:
        /* <DEDUP_REMOVED lines=11> */
.L_x_20146:
[----:B------:R-:W-:Y:S01]  /*99f0*/  IMAD.MOV.U32 R64, RZ, RZ, R135 ;  /* 0x000000ffff407224 */ /* 0x000fe200078e0087 */
[----:B------:R-:W-:Y:S01]  /*9a00*/  MOV R57, R56 ;  /* 0x0000003800397202 */ /* 0x000fe20000000f00 */
[----:B------:R-:W-:Y:S02]  /*9a10*/  IMAD.MOV.U32 R128, RZ, RZ, R137 ;  /* 0x000000ffff807224 */ /* 0x000fe400078e0089 */
[----:B------:R-:W-:-:S07]  /*9a20*/  IMAD.MOV.U32 R121, RZ, RZ, R120 ;  /* 0x000000ffff797224 */ /* 0x000fce00078e0078 */
.L_x_20147:
[----:B------:R-:W-:Y:S05]  /*9a30*/  BSYNC.RECONVERGENT B1 ;  /* 0x0000000000017941 */ /* 0x000fea0003800200 */
.L_x_20145:
        /* <DEDUP_REMOVED lines=11> */
.L_x_20149:
[----:B------:R-:W-:Y:S01]  /*9af0*/  IMAD.MOV.U32 R135, RZ, RZ, R64 ;  /* 0x000000ffff877224 */ /* 0x000fe200078e0040 */
[----:B------:R-:W-:Y:S01]  /*9b00*/  MOV R56, R59 ;  /* 0x0000003b00387202 */ /* 0x000fe20000000f00 */
[----:B------:R-:W-:Y:S02]  /*9b10*/  IMAD.MOV.U32 R137, RZ, RZ, R128 ;  /* 0x000000ffff897224 */ /* 0x000fe400078e0080 */
[----:B------:R-:W-:-:S07]  /*9b20*/  IMAD.MOV.U32 R120, RZ, RZ, R123 ;  /* 0x000000ffff787224 */ /* 0x000fce00078e007b */
.L_x_20150:
[----:B------:R-:W-:Y:S05]  /*9b30*/  BSYNC.RECONVERGENT B1 ;  /* 0x0000000000017941 */ /* 0x000fea0003800200 */
.L_x_20148:
        /* <DEDUP_REMOVED lines=11> */
.L_x_20152:
[----:B------:R-:W-:Y:S01]  /*9bf0*/  IMAD.MOV.U32 R64, RZ, RZ, R135 ;  /* 0x000000ffff407224 */ /* 0x000fe200078e0087 */
[----:B------:R-:W-:Y:S01]  /*9c00*/  MOV R59, R58 ;  /* 0x0000003a003b7202 */ /* 0x000fe20000000f00 */
[----:B------:R-:W-:Y:S02]  /*9c10*/  IMAD.MOV.U32 R128, RZ, RZ, R137 ;  /* 0x000000ffff807224 */ /* 0x000fe400078e0089 */
[----:B------:R-:W-:-:S07]  /*9c20*/  IMAD.MOV.U32 R123, RZ, RZ, R122 ;  /* 0x000000ffff7b7224 */ /* 0x000fce00078e007a */
.L_x_20153:
[----:B------:R-:W-:Y:S05]  /*9c30*/  BSYNC.RECONVERGENT B1 ;  /* 0x0000000000017941 */ /* 0x000fea0003800200 */
.L_x_20151:
        /* <DEDUP_REMOVED lines=11> */
.L_x_20155:
[----:B------:R-:W-:Y:S01]  /*9cf0*/  IMAD.MOV.U32 R135, RZ, RZ, R64 ;  /* 0x000000ffff877224 */ /* 0x000fe200078e0040 */
[----:B------:R-:W-:Y:S01]  /*9d00*/  MOV R58, R61 ;  /* 0x0000003d003a7202 */ /* 0x000fe20000000f00 */
[----:B------:R-:W-:Y:S02]  /*9d10*/  IMAD.MOV.U32 R137, RZ, RZ, R128 ;  /* 0x000000ffff897224 */ /* 0x000fe400078e0080 */
[----:B------:R-:W-:-:S07]  /*9d20*/  IMAD.MOV.U32 R122, RZ, RZ, R125 ;  /* 0x000000ffff7a7224 */ /* 0x000fce00078e007d */
.L_x_20156:
[----:B------:R-:W-:Y:S05]  /*9d30*/  BSYNC.RECONVERGENT B1 ;  /* 0x0000000000017941 */ /* 0x000fea0003800200 */
.L_x_20154:
        /* <DEDUP_REMOVED lines=11> */
.L_x_20158:
[----:B------:R-:W-:Y:S01]  /*9df0*/  IMAD.MOV.U32 R64, RZ, RZ, R135 ;  /* 0x000000ffff407224 */ /* 0x000fe200078e0087 */
[----:B------:R-:W-:Y:S01]  /*9e00*/  MOV R61, R60 ;  /* 0x0000003c003d7202 */ /* 0x000fe20000000f00 */
[----:B------:R-:W-:Y:S02]  /*9e10*/  IMAD.MOV.U32 R128, RZ, RZ, R137 ;  /* 0x000000ffff807224 */ /* 0x000fe400078e0089 */
[----:B------:R-:W-:-:S07]  /*9e20*/  IMAD.MOV.U32 R125, RZ, RZ, R124 ;  /* 0x000000ffff7d7224 */ /* 0x000fce00078e007c */
.L_x_20159:
[----:B------:R-:W-:Y:S05]  /*9e30*/  BSYNC.RECONVERGENT B1 ;  /* 0x0000000000017941 */ /* 0x000fea0003800200 */
.L_x_20157:
        /* <DEDUP_REMOVED lines=11> */
.L_x_20161:
[----:B------:R-:W-:Y:S01]  /*9ef0*/  IMAD.MOV.U32 R135, RZ, RZ, R64 ;  /* 0x000000ffff877224 */ /* 0x000fe200078e0040 */
[----:B------:R-:W-:Y:S01]  /*9f00*/  MOV R60, R63 ;  /* 0x0000003f003c7202 */ /* 0x000fe20000000f00 */
[----:B------:R-:W-:Y:S02]  /*9f10*/  IMAD.MOV.U32 R137, RZ, RZ, R128 ;  /* 0x000000ffff897224 */ /* 0x000fe400078e0080 */
[----:B------:R-:W-:-:S07]  /*9f20*/  IMAD.MOV.U32 R124, RZ, RZ, R127 ;  /* 0x000000ffff7c7224 */ /* 0x000fce00078e007f */
.L_x_20162:
[----:B------:R-:W-:Y:S05]  /*9f30*/  BSYNC.RECONVERGENT B1 ;  /* 0x0000000000017941 */ /* 0x000fea0003800200 */
.L_x_20160:
        /* <DEDUP_REMOVED lines=11> */
.L_x_20164:
[----:B------:R-:W-:Y:S01]  /*9ff0*/  IMAD.MOV.U32 R64, RZ, RZ, R135 ;  /* 0x000000ffff407224 */ /* 0x000fe200078e0087 */
[----:B------:R-:W-:Y:S01]  /*a000*/  MOV R63, R62 ;  /* 0x0000003e003f7202 */ /* 0x000fe20000000f00 */
[----:B------:R-:W-:Y:S02]  /*a010*/  IMAD.MOV.U32 R128, RZ, RZ, R137 ;  /* 0x000000ffff807224 */ /* 0x000fe400078e0089 */
[----:B------:R-:W-:-:S07]  /*a020*/  IMAD.MOV.U32 R127, RZ, RZ, R126 ;  /* 0x000000ffff7f7224 */ /* 0x000fce00078e007e */
.L_x_20165:
[----:B------:R-:W-:Y:S05]  /*a030*/  BSYNC.RECONVERGENT B1 ;  /* 0x0000000000017941 */ /* 0x000fea0003800200 */
.L_x_20163:
        /* <DEDUP_REMOVED lines=11> */
.L_x_20167:
[----:B------:R-:W-:Y:S01]  /*a0f0*/  IMAD.MOV.U32 R134, RZ, RZ, R64 ;  /* 0x000000ffff867224 */ /* 0x000fe200078e0040 */
[----:B------:R-:W-:Y:S01]  /*a100*/  MOV R62, R65 ;  /* 0x00000041003e7202 */ /* 0x000fe20000000f00 */
[----:B------:R-:W-:Y:S02]  /*a110*/  IMAD.MOV.U32 R126, RZ, RZ, R129 ;  /* 0x000000ffff7e7224 */ /* 0x000fe400078e0081 */
[----:B------:R-:W-:-:S07]  /*a120*/  IMAD.MOV.U32 R135, RZ, RZ, R128 ;  /* 0x000000ffff877224 */ /* 0x000fce00078e0080 */
.L_x_20168:
[----:B------:R-:W-:Y:S05]  /*a130*/  BSYNC.RECONVERGENT B1 ;  /* 0x0000000000017941 */ /* 0x000fea0003800200 */
.L_x_20166:
        /* <DEDUP_REMOVED lines=11> */
.L_x_20170:
[----:B------:R-:W-:Y:S01]  /*a1f0*/  IMAD.MOV.U32 R129, RZ, RZ, R133 ;  /* 0x000000ffff817224 */ /* 0x000fe200078e0085 */
[----:B------:R-:W-:Y:S01]  /*a200*/  MOV R64, R135 ;  /* 0x0000008700407202 */ /* 0x000fe20000000f00 */
[----:B------:R-:W-:Y:S02]  /*a210*/  IMAD.MOV.U32 R65, RZ, RZ, R132 ;  /* 0x000000ffff417224 */ /* 0x000fe400078e0084 */
[--C-:B------:R-:W-:Y:S02]  /*a220*/  IMAD.MOV.U32 R128, RZ, RZ, R134.reuse ;  /* 0x000000ffff807224 */ /* 0x100fe400078e0086 */
[----:B------:R-:W-:Y:S02]  /*a230*/  IMAD.MOV.U32 R133, RZ, RZ, R134 ;  /* 0x000000ffff857224 */ /* 0x000fe400078e0086 */
[----:B------:R-:W-:-:S07]  /*a240*/  IMAD.MOV.U32 R132, RZ, RZ, R135 ;  /* 0x000000ffff847224 */ /* 0x000fce00078e0087 */
.L_x_20171:
[----:B------:R-:W-:Y:S05]  /*a250*/  BSYNC.RECONVERGENT B1 ;  /* 0x0000000000017941 */ /* 0x000fea0003800200 */
.L_x_20169:
[----:B------:R-:W-:Y:S01]  /*a260*/  VIADD R131, R131, 0x4 ;  /* 0x0000000483837836 */ /* 0x000fe20000000000 */
[----:B------:R-:W-:Y:S06]  /*a270*/  @P1 BRA `(.L_x_20172) ;  /* 0xffffffc0000c1947 */ /* 0x000fec000383ffff */
.L_x_19982:
[----:B------:R-:W-:Y:S05]  /*a280*/  BSYNC.RECONVERGENT B0 ;  /* 0x0000000000007941 */ /* 0x000fea0003800200 */
.L_x_19981:
[----:B0-----:R-:W0:Y:S01]  /*a290*/  SHFL.DOWN PT, R131, R128, 0x2, 0x1f ;  /* 0x08401f0080837f89 */ /* 0x001e2200000e0000 */
[----:B------:R-:W1:Y:S01]  /*a2a0*/  LDCU UR4, c[0x0][0x2f8] ;  /* 0x00005f00ff0477ac */ /* 0x000e620008000800 */
[----:B------:R-:W-:Y:S02]  /*a2b0*/  BSSY.RECONVERGENT B0, `(.L_x_20173) ;  /* 0x0000507000007945 */ /* 0x000fe40003800200 */
[----:B------:R-:W2:Y:S01]  /*a2c0*/  SHFL.DOWN PT, R133, R129, 0x2, 0x1f ;  /* 0x08401f0081857f89 */ /* 0x000ea200000e0000 */
[----:B------:R-:W3:Y:S03]  /*a2d0*/  LDCU UR5, c[0x0][0x2f8] ;  /* 0x00005f00ff0577ac */ /* 0x000ee60008000800 */
[----:B------:R-:W4:Y:S04]  /*a2e0*/  SHFL.DOWN PT, R132, R126, 0x2, 0x1f ;  /* 0x08401f007e847f89 */ /* 0x000f2800000e0000 */
[----:B------:R-:W5:Y:S04]  /*a2f0*/  SHFL.DOWN PT, R135, R127, 0x2, 0x1f ;  /* 0x08401f007f877f89 */ /* 0x000f6800000e0000 */
[----:B------:R-:W5:Y:S01]  /*a300*/  SHFL.DOWN PT, R134, R124, 0x2, 0x1f ;  /* 0x08401f007c867f89 */ /* 0x000f6200000e0000 */
[----:B-1----:R-:W-:-:S03]  /*a310*/  IADD3 R165, PT, PT, R0, -UR4, RZ ;  /* 0x8000000400a57c10 */ /* 0x002fc6000fffe0ff */
[----:B------:R-:W1:Y:S01]  /*a320*/  SHFL.DOWN PT, R137, R125, 0x2, 0x1f ;  /* 0x08401f007d897f89 */ /* 0x000e6200000e0000 */
[----:B---3--:R-:W-:-:S03]  /*a330*/  VIADD R130, R0, -UR5 ;  /* 0x8000000500827c36 */ /* 0x008fc60008000000 */
[----:B------:R-:W3:Y:S04]  /*a340*/  SHFL.DOWN PT, R136, R122, 0x2, 0x1f ;  /* 0x08401f007a887f89 */ /* 0x000ee800000e0000 */
        /* <DEDUP_REMOVED lines=13> */
[----:B0-----:R-:W-:Y:S04]  /*a420*/  STL [R165], R131 ;  /* 0x00000083a5007387 */ /* 0x001fe80000100800 */
[----:B--2---:R-:W-:Y:S04]  /*a430*/  STL [R130+0x4], R133 ;  /* 0x0000048582007387 */ /* 0x004fe80000100800 */
[----:B----4-:R-:W-:Y:S04]  /*a440*/  STL [R165+0x8], R132 ;  /* 0x00000884a5007387 */ /* 0x010fe80000100800 */
[----:B-----5:R-:W-:Y:S04]  /*a450*/  STL [R130+0xc], R135 ;  /* 0x00000c8782007387 */ /* 0x020fe80000100800 */
[----:B------:R-:W-:Y:S04]  /*a460*/  STL [R165+0x10], R134 ;  /* 0x00001086a5007387 */ /* 0x000fe80000100800 */
[----:B-1----:R-:W-:Y:S04]  /*a470*/  STL [R130+0x14], R137 ;  /* 0x0000148982007387 */ /* 0x002fe80000100800 */
[----:B---3--:R-:W-:Y:S04]  /*a480*/  STL [R165+0x18], R136 ;  /* 0x00001888a5007387 */ /* 0x008fe80000100800 */
[----:B------:R-:W-:Y:S04]  /*a490*/  STL [R130+0x1c], R139 ;  /* 0x00001c8b82007387 */ /* 0x000fe80000100800 */
[----:B------:R-:W0:Y:S04]  /*a4a0*/  SHFL.DOWN PT, R136, R88, 0x2, 0x1f ;  /* 0x08401f0058887f89 */ /* 0x000e2800000e0000 */
        /* <DEDUP_REMOVED lines=230> */
[----:B0-----:R-:W-:Y:S01]  /*b310*/  VIADD R133, R130, 0x100 ;  /* 0x0000010082857836 */ /* 0x001fe20000000000 */
[----:B------:R-:W-:Y:S01]  /*b320*/  MOV R131, R64 ;  /* 0x0000004000837202 */ /* 0x000fe20000000f00 */
[----:B------:R-:W-:Y:S02]  /*b330*/  IMAD.MOV.U32 R132, RZ, RZ, R128 ;  /* 0x000000ffff847224 */ /* 0x000fe400078e0080 */
[----:B------:R-:W-:-:S07]  /*b340*/  IMAD.MOV.U32 R130, RZ, RZ, RZ ;  /* 0x000000ffff827224 */ /* 0x000fce00078e00ff */
.L_x_20364:
        /* <DEDUP_REMOVED lines=10> */
[----:B------:R-:W-:Y:S01]  /*b3f0*/  @!P2 IMAD.MOV.U32 R3, RZ, RZ, R64 ;  /* 0x000000ffff03a224 */ /* 0x000fe200078e0040 */
[----:B------:R-:W-:-:S04]  /*b400*/  @!P2 MOV R67, R128 ;  /* 0x000000800043a202 */ /* 0x000fc80000000f00 */
[----:B------:R-:W-:-:S04]  /*b410*/  FSETP.GT.FTZ.AND P0, PT, R3, R2, PT ;  /* 0x000000020300720b */ /* 0x000fc80003f14000 */
[----:B------:R-:W-:-:S13]  /*b420*/  ISETP.EQ.OR P0, PT, R66, -0x1, P0 ;  /* 0xffffffff4200780c */ /* 0x000fda0000702670 */
[----:B------:R-:W-:Y:S05]  /*b430*/  @P0 BRA `(.L_x_20176) ;  /* 0x0000000000140947 */ /* 0x000fea0003800000 */
[----:B------:R-:W-:Y:S01]  /*b440*/  FSETP.NEU.FTZ.AND P0, PT, R3, R2, PT ;  /* 0x000000020300720b */ /* 0x000fe20003f1d000 */
[----:B------:R-:W-:Y:S02]  /*b450*/  IMAD.MOV.U32 R64, RZ, RZ, R66 ;  /* 0x000000ffff407224 */ /* 0x000fe400078e0042 */
[----:B------:R-:W-:Y:S01]  /*b460*/  IMAD.MOV.U32 R128, RZ, RZ, R2 ;  /* 0x000000ffff807224 */ /* 0x000fe200078e0002 */
[----:B------:R-:W-:-:S13]  /*b470*/  ISETP.GE.OR P0, PT, R67, R66, P0 ;  /* 0x000000424300720c */ /* 0x000fda0000706670 */
[----:B------:R-:W-:Y:S05]  /*b480*/  @P0 BRA `(.L_x_20177) ;  /* 0x0000000000100947 */ /* 0x000fea0003800000 */
.L_x_20176:
[----:B------:R-:W-:Y:S01]  /*b490*/  IMAD.MOV.U32 R64, RZ, RZ, R67 ;  /* 0x000000ffff407224 */ /* 0x000fe200078e0043 */
[----:B------:R-:W-:Y:S01]  /*b4a0*/  MOV R128, R3 ;  /* 0x0000000300807202 */ /* 0x000fe20000000f00 */
[----:B------:R-:W-:Y:S02]  /*b4b0*/  IMAD.MOV.U32 R67, RZ, RZ, R66 ;  /* 0x000000ffff437224 */ /* 0x000fe400078e0042 */
[----:B------:R-:W-:-:S07]  /*b4c0*/  IMAD.MOV.U32 R3, RZ, RZ, R2 ;  /* 0x000000ffff037224 */ /* 0x000fce00078e0002 */
.L_x_20177:
[----:B------:R-:W-:Y:S05]  /*b4d0*/  BSYNC.RECONVERGENT B1 ;  /* 0x0000000000017941 */ /* 0x000fea0003800200 */
.L_x_20175:
        /* <DEDUP_REMOVED lines=11> */
.L_x_20179:
[----:B------:R-:W-:Y:S01]  /*b590*/  IMAD.MOV.U32 R135, RZ, RZ, R64 ;  /* 0x000000ffff877224 */ /* 0x000fe200078e0040 */
[----:B------:R-:W-:Y:S01]  /*b5a0*/  MOV R137, R128 ;  /* 0x0000008000897202 */ /* 0x000fe20000000f00 */
[----:B------:R-:W-:Y:S02]  /*b5b0*/  IMAD.MOV.U32 R66, RZ, RZ, R69 ;  /* 0x000000ffff427224 */ /* 0x000fe400078e0045 */
[----:B------:R-:W-:-:S07]  /*b5c0*/  IMAD.MOV.U32 R2, RZ, RZ, R5 ;  /* 0x000000ffff027224 */ /* 0x000fce00078e0005 */
.L_x_20180:
[----:B------:R-:W-:Y:S05]  /*b5d0*/  BSYNC.RECONVERGENT B1 ;  /* 0x0000000000017941 */ /* 0x000fea0003800200 */
.L_x_20178:
        /* <DEDUP_REMOVED lines=11> */
.L_x_20182:
[----:B------:R-:W-:Y:S01]  /*b690*/  IMAD.MOV.U32 R64, RZ, RZ, R135 ;  /* 0x000000ffff407224 */ /* 0x000fe200078e0087 */
[----:B------:R-:W-:Y:S01]  /*b6a0*/  MOV R128, R137 ;  /* 0x0000008900807202 */ /* 0x000fe20000000f00 */
[----:B------:R-:W-:Y:S02]  /*b6b0*/  IMAD.MOV.U32 R69, RZ, RZ, R68 ;  /* 0x000000ffff457224 */ /* 0x000fe400078e0044 */
[----:B------:R-:W-:-:S07]  /*b6c0*/  IMAD.MOV.U32 R5, RZ, RZ, R4 ;  /* 0x000000ffff057224 */ /* 0x000fce00078e0004 */
.L_x_20183:
[----:B------:R-:W-:Y:S05]  /*b6d0*/  BSYNC.RECONVERGENT B1 ;  /* 0x0000000000017941 */ /* 0x000fea0003800200 */
.L_x_20181:
        /* <DEDUP_REMOVED lines=11> */
.L_x_20185:
[----:B------:R-:W-:Y:S01]  /*b790*/  IMAD.MOV.U32 R135, RZ, RZ, R64 ;  /* 0x000000ffff877224 */ /* 0x000fe200078e0040 */
[----:B------:R-:W-:Y:S01]  /*b7a0*/  MOV R137, R128 ;  /* 0x0000008000897202 */ /* 0x000fe20000000f00 */
[----:B------:R-:W-:Y:S02]  /*b7b0*/  IMAD.MOV.U32 R68, RZ, RZ, R71 ;  /* 0x000000ffff447224 */ /* 0x000fe400078e0047 */
[----:B------:R-:W-:-:S07]  /*b7c0*/  IMAD.MOV.U32 R4, RZ, RZ, R7 ;  /* 0x000000ffff047224 */ /* 0x000fce00078e0007 */
.L_x_20186:
[----:B------:R-:W-:Y:S05]  /*b7d0*/  BSYNC.RECONVERGENT B1 ;  /* 0x0000000000017941 */ /* 0x000fea0003800200 */
.L_x_20184:
        /* <DEDUP_REMOVED lines=11> */
.L_x_20188:
[----:B------:R-:W-:Y:S01]  /*b890*/  IMAD.MOV.U32 R64, RZ, RZ, R135 ;  /* 0x000000ffff407224 */ /* 0x000fe200078e0087 */
[----:B------:R-:W-:Y:S01]  /*b8a0*/  MOV R128, R137 ;  /* 0x0000008900807202 */ /* 0x000fe20000000f00 */
[----:B------:R-:W-:Y:S02]  /*b8b0*/  IMAD.MOV.U32 R71, RZ, RZ, R70 ;  /* 0x000000ffff477224 */ /* 0x000fe400078e0046 */
[----:B------:R-:W-:-:S07]  /*b8c0*/  IMAD.MOV.U32 R7, RZ, RZ, R6 ;  /* 0x000000ffff077224 */ /* 0x000fce00078e0006 */
.L_x_20189:
[----:B------:R-:W-:Y:S05]  /*b8d0*/  BSYNC.RECONVERGENT B1 ;  /* 0x0000000000017941 */ /* 0x000fea0003800200 */
.L_x_20187:
        /* <DEDUP_REMOVED lines=11> */
.L_x_20191:
[----:B------:R-:W-:Y:S01]  /*b990*/  IMAD.MOV.U32 R135, RZ, RZ, R64 ;  /* 0x000000ffff877224 */ /* 0x000fe200078e0040 */
[----:B------:R-:W-:Y:S01]  /*b9a0*/  MOV R137, R128 ;  /* 0x0000008000897202 */ /* 0x000fe20000000f00 */
[----:B------:R-:W-:Y:S02]  /*b9b0*/  IMAD.MOV.U32 R70, RZ, RZ, R73 ;  /* 0x000000ffff467224 */ /* 0x000fe400078e0049 */
[----:B------:R-:W-:-:S07]  /*b9c0*/  IMAD.MOV.U32 R6, RZ, RZ, R9 ;  /* 0x000000ffff067224 */ /* 0x000fce00078e0009 */
.L_x_20192:
[----:B------:R-:W-:Y:S05]  /*b9d0*/  BSYNC.RECONVERGENT B1 ;  /* 0x0000000000017941 */ /* 0x000fea0003800200 */
.L_x_20190:
        /* <DEDUP_REMOVED lines=11> */
.L_x_20194:
[----:B------:R-:W-:Y:S01]  /*ba90*/  IMAD.MOV.U32 R64, RZ, RZ, R135 ;  /* 0x000000ffff407224 */ /* 0x000fe200078e0087 */
[----:B------:R-:W-:Y:S01]  /*baa0*/  MOV R128, R137 ;  /* 0x0000008900807202 */ /* 0x000fe20000000f00 */
[----:B------:R-:W-:Y:S02]  /*bab0*/  IMAD.MOV.U32 R73, RZ, RZ, R72 ;  /* 0x000000ffff497224 */ /* 0x000fe400078e0048 */
[----:B------:R-:W-:-:S07]  /*bac0*/  IMAD.MOV.U32 R9, RZ, RZ, R8 ;  /* 0x000000ffff097224 */ /* 0x000fce00078e0008 */
.L_x_20195:
[----:B------:R-:W-:Y:S05]  /*bad0*/  BSYNC.RECONVERGENT B1 ;  /* 0x0000000000017941 */ /* 0x000fea0003800200 */
.L_x_20193:
        /* <DEDUP_REMOVED lines=11> */
.L_x_20197:
[----:B------:R-:W-:Y:S01]  /*bb90*/  IMAD.MOV.U32 R135, RZ, RZ, R64 ;  /* 0x000000ffff877224 */ /* 0x000fe200078e0040 */
[----:B------:R-:W-:Y:S01]  /*bba0*/  MOV R137, R128 ;  /* 0x0000008000897202 */ /* 0x000fe20000000f00 */
[----:B------:R-:W-:Y:S02]  /*bbb0*/  IMAD.MOV.U32 R72, RZ, RZ, R75 ;  /* 0x000000ffff487224 */ /* 0x000fe400078e004b */
[----:B------:R-:W-:-:S07]  /*bbc0*/  IMAD.MOV.U32 R8, RZ, RZ, R11 ;  /* 0x000000ffff087224 */ /* 0x000fce00078e000b */
.L_x_20198:
[----:B------:R-:W-:Y:S05]  /*bbd0*/  BSYNC.RECONVERGENT B1 ;  /* 0x0000000000017941 */ /* 0x000fea0003800200 */
.L_x_20196:
        /* <DEDUP_REMOVED lines=11> */
.L_x_20200:
[----:B------:R-:W-:Y:S01]  /*bc90*/  IMAD.MOV.U32 R64, RZ, RZ, R135 ;  /* 0x000000ffff407224 */ /* 0x000fe200078e0087 */
[----:B------:R-:W-:Y:S01]  /*bca0*/  MOV R128, R137 ;  /* 0x0000008900807202 */ /* 0x000fe20000000f00 */
[----:B------:R-:W-:Y:S02]  /*bcb0*/  IMAD.MOV.U32 R75, RZ, RZ, R74 ;  /* 0x000000ffff4b7224 */ /* 0x000fe400078e004a */
[----:B------:R-:W-:-:S07]  /*bcc0*/  IMAD.MOV.U32 R11, RZ, RZ, R10 ;  /* 0x000000ffff0b7224 */ /* 0x000fce00078e000a */
.L_x_20201:
[----:B------:R-:W-:Y:S05]  /*bcd0*/  BSYNC.RECONVERGENT B1 ;  /* 0x0000000000017941 */ /* 0x000fea0003800200 */
.L_x_20199:
        /* <DEDUP_REMOVED lines=11> */
.L_x_20203:
[----:B------:R-:W-:Y:S01]  /*bd90*/  IMAD.MOV.U32 R135, RZ, RZ, R64 ;  /* 0x000000ffff877224 */ /* 0x000fe200078e0040 */
[----:B------:R-:W-:Y:S01]  /*bda0*/  MOV R137, R128 ;  /* 0x0000008000897202 */ /* 0x000fe20000000f00 */
[----:B------:R-:W-:Y:S02]  /*bdb0*/  IMAD.MOV.U32 R74, RZ, RZ, R77 ;  /* 0x000000ffff4a7224 */ /* 0x000fe400078e004d */
[----:B------:R-:W-:-:S07]  /*bdc0*/  IMAD.MOV.U32 R10, RZ, RZ, R13 ;  /* 0x000000ffff0a7224 */ /* 0x000fce00078e000d */
.L_x_20204:
[----:B------:R-:W-:Y:S05]  /*bdd0*/  BSYNC.RECONVERGENT B1 ;  /* 0x0000000000017941 */ /* 0x000fea0003800200 */
.L_x_20202:
        /* <DEDUP_REMOVED lines=11> */
.L_x_20206:
[----:B------:R-:W-:Y:S01]  /*be90*/  IMAD.MOV.U32 R64, RZ, RZ, R135 ;  /* 0x000000ffff407224 */ /* 0x000fe200078e0087 */
[----:B------:R-:W-:Y:S01]  /*bea0*/  MOV R128, R137 ;  /* 0x0000008900807202 */ /* 0x000fe20000000f00 */
[----:B------:R-:W-:Y:S02]  /*beb0*/  IMAD.MOV.U32 R77, RZ, RZ, R76 ;  /* 0x000000ffff4d7224 */ /* 0x000fe400078e004c */
[----:B------:R-:W-:-:S07]  /*bec0*/  IMAD.MOV.U32 R13, RZ, RZ, R12 ;  /* 0x000000ffff0d7224 */ /* 0x000fce00078e000c */
.L_x_20207:
[----:B------:R-:W-:Y:S05]  /*bed0*/  BSYNC.RECONVERGENT B1 ;  /* 0x0000000000017941 */ /* 0x000fea0003800200 */
.L_x_20205:
        /* <DEDUP_REMOVED lines=11> */
.L_x_20209:
[----:B------:R-:W-:Y:S01]  /*bf90*/  IMAD.MOV.U32 R135, RZ, RZ, R64 ;  /* 0x000000ffff877224 */ /* 0x000fe200078e0040 */
[----:B------:R-:W-:Y:S01]  /*bfa0*/  MOV R137, R128 ;  /* 0x0000008000897202 */ /* 0x000fe20000000f00 */
[----:B------:R-:W-:Y:S02]  /*bfb0*/  IMAD.MOV.U32 R76, RZ, RZ, R79 ;  /* 0x000000ffff4c7224 */ /* 0x000fe400078e004f */
[----:B------:R-:W-:-:S07]  /*bfc0*/  IMAD.MOV.U32 R12, RZ, RZ, R15 ;  /* 0x000000ffff0c7224 */ /* 0x000fce00078e000f */
.L_x_20210:
[----:B------:R-:W-:Y:S05]  /*bfd0*/  BSYNC.RECONVERGENT B1 ;  /* 0x0000000000017941 */ /* 0x000fea0003800200 */
.L_x_20208:
        /* <DEDUP_REMOVED lines=11> */
.L_x_20212:
[----:B------:R-:W-:Y:S01]  /*c090*/  IMAD.MOV.U32 R64, RZ, RZ, R135 ;  /* 0x000000ffff407224 */ /* 0x000fe200078e0087 */
[----:B------:R-:W-:Y:S01]  /*c0a0*/  MOV R128, R137 ;  /* 0x0000008900807202 */ /* 0x000fe20000000f00 */
[----:B------:R-:W-:Y:S02]  /*c0b0*/  IMAD.MOV.U32 R79, RZ, RZ, R78 ;  /* 0x000000ffff4f7224 */ /* 0x000fe400078e004e */
[----:B------:R-:W-:-:S07]  /*c0c0*/  IMAD.MOV.U32 R15, RZ, RZ, R14 ;  /* 0x000000ffff0f7224 */ /* 0x000fce00078e000e */
.L_x_20213:
[----:B------:R-:W-:Y:S05]  /*c0d0*/  BSYNC.RECONVERGENT B1 ;  /* 0x0000000000017941 */ /* 0x000fea0003800200 */
.L_x_20211:
        /* <DEDUP_REMOVED lines=11> */
.L_x_20215:
[----:B------:R-:W-:Y:S01]  /*c190*/  IMAD.MOV.U32 R135, RZ, RZ, R64 ;  /* 0x000000ffff877224 */ /* 0x000fe200078e0040 */
[----:B------:R-:W-:Y:S01]  /*c1a0*/  MOV R137, R128 ;  /* 0x0000008000897202 */ /* 0x000fe20000000f00 */
[----:B------:R-:W-:Y:S02]  /*c1b0*/  IMAD.MOV.U32 R78, RZ, RZ, R81 ;  /* 0x000000ffff4e7224 */ /* 0x000fe400078e0051 */
[----:B------:R-:W-:-:S07]  /*c1c0*/  IMAD.MOV.U32 R14, RZ, RZ, R17 ;  /* 0x000000ffff0e7224 */ /* 0x000fce00078e0011 */
.L_x_20216:
[----:B------:R-:W-:Y:S05]  /*c1d0*/  BSYNC.RECONVERGENT B1 ;  /* 0x0000000000017941 */ /* 0x000fea0003800200 */
.L_x_20214:
        /* <DEDUP_REMOVED lines=11> */
.L_x_20218:
[----:B------:R-:W-:Y:S01]  /*c290*/  IMAD.MOV.U32 R64, RZ, RZ, R135 ;  /* 0x000000ffff407224 */ /* 0x000fe200078e0087 */
[----:B------:R-:W-:Y:S01]  /*c2a0*/  MOV R128, R137 ;  /* 0x0000008900807202 */ /* 0x000fe20000000f00 */
[----:B------:R-:W-:Y:S02]  /*c2b0*/  IMAD.MOV.U32 R81, RZ, RZ, R80 ;  /* 0x000000ffff517224 */ /* 0x000fe400078e0050 */
[----:B------:R-:W-:-:S07]  /*c2c0*/  IMAD.MOV.U32 R17, RZ, RZ, R16 ;  /* 0x000000ffff117224 */ /* 0x000fce00078e0010 */
.L_x_20219:
[----:B------:R-:W-:Y:S05]  /*c2d0*/  BSYNC.RECONVERGENT B1 ;  /* 0x0000000000017941 */ /* 0x000fea0003800200 */
.L_x_20217:
        /* <DEDUP_REMOVED lines=11> */
.L_x_20221:
[----:B------:R-:W-:Y:S01]  /*c390*/  IMAD.MOV.U32 R135, RZ, RZ, R64 ;  /* 0x000000ffff877224 */ /* 0x000fe200078e0040 */
[----:B------:R-:W-:Y:S01]  /*c3a0*/  MOV R137, R128 ;  /* 0x0000008000897202 */ /* 0x000fe20000000f00 */
[----:B------:R-:W-:Y:S02]  /*c3b0*/  IMAD.MOV.U32 R80, RZ, RZ, R83 ;  /* 0x000000ffff507224 */ /* 0x000fe400078e0053 */
[----:B------:R-:W-:-:S07]  /*c3c0*/  IMAD.MOV.U32 R16, RZ, RZ, R19 ;  /* 0x000000ffff107224 */ /* 0x000fce00078e0013 */
.L_x_20222:
[----:B------:R-:W-:Y:S05]  /*c3d0*/  BSYNC.RECONVERGENT B1 ;  /* 0x0000000000017941 */ /* 0x000fea0003800200 */
.L_x_20220:
        /* <DEDUP_REMOVED lines=11> */
.L_x_20224:
[----:B------:R-:W-:Y:S01]  /*c490*/  IMAD.MOV.U32 R64, RZ, RZ, R135 ;  /* 0x000000ffff407224 */ /* 0x000fe200078e0087 */
[----:B------:R-:W-:Y:S01]  /*c4a0*/  MOV R128, R137 ;  /* 0x0000008900807202 */ /* 0x000fe20000000f00 */
[----:B------:R-:W-:Y:S02]  /*c4b0*/  IMAD.MOV.U32 R83, RZ, RZ, R82 ;  /* 0x000000ffff537224 */ /* 0x000fe400078e0052 */
[----:B------:R-:W-:-:S07]  /*c4c0*/  IMAD.MOV.U32 R19, RZ, RZ, R18 ;  /* 0x000000ffff137224 */ /* 0x000fce00078e0012 */
.L_x_20225:
[----:B------:R-:W-:Y:S05]  /*c4d0*/  BSYNC.RECONVERGENT B1 ;  /* 0x0000000000017941 */ /* 0x000fea0003800200 */
.L_x_20223:
        /* <DEDUP_REMOVED lines=11> */
.L_x_20227:
[----:B------:R-:W-:Y:S01]  /*c590*/  IMAD.MOV.U32 R135, RZ, RZ, R64 ;  /* 0x000000ffff877224 */ /* 0x000fe200078e0040 */
[----:B------:R-:W-:Y:S01]  /*c5a0*/  MOV R137, R128 ;  /* 0x0000008000897202 */ /* 0x000fe20000000f00 */
[----:B------:R-:W-:Y:S02]  /*c5b0*/  IMAD.MOV.U32 R82, RZ, RZ, R85 ;  /* 0x000000ffff527224 */ /* 0x000fe400078e0055 */
[----:B------:R-:W-:-:S07]  /*c5c0*/  IMAD.MOV.U32 R18, RZ, RZ, R21 ;  /* 0x000000ffff127224 */ /* 0x000fce00078e0015 */
.L_x_20228:
[----:B------:R-:W-:Y:S05]  /*c5d0*/  BSYNC.RECONVERGENT B1 ;  /* 0x0000000000017941 */ /* 0x000fea0003800200 */
.L_x_20226:
        /* <DEDUP_REMOVED lines=11> */
.L_x_20230:
[----:B------:R-:W-:Y:S01]  /*c690*/  IMAD.MOV.U32 R64, RZ, RZ, R135 ;  /* 0x000000ffff407224 */ /* 0x000fe200078e0087 */
[----:B------:R-:W-:Y:S01]  /*c6a0*/  MOV R128, R137 ;  /* 0x0000008900807202 */ /* 0x000fe20000000f00 */
[----:B------:R-:W-:Y:S02]  /*c6b0*/  IMAD.MOV.U32 R85, RZ, RZ, R84 ;  /* 0x000000ffff557224 */ /* 0x000fe400078e0054 */
[----:B------:R-:W-:-:S07]  /*c6c0*/  IMAD.MOV.U32 R21, RZ, RZ, R20 ;  /* 0x000000ffff157224 */ /* 0x000fce00078e0014 */
.L_x_20231:
[----:B------:R-:W-:Y:S05]  /*c6d0*/  BSYNC.RECONVERGENT B1 ;  /* 0x0000000000017941 */ /* 0x000fea0003800200 */
.L_x_20229:
        /* <DEDUP_REMOVED lines=11> */
.L_x_20233:
[----:B------:R-:W-:Y:S01]  /*c790*/  IMAD.MOV.U32 R135, RZ, RZ, R64 ;  /* 0x000000ffff877224 */ /* 0x000fe200078e0040 */
[----:B------:R-:W-:Y:S01]  /*c7a0*/  MOV R137, R128 ;  /* 0x0000008000897202 */ /* 0x000fe20000000f00 */
[----:B------:R-:W-:Y:S02]  /*c7b0*/  IMAD.MOV.U32 R84, RZ, RZ, R87 ;  /* 0x000000ffff547224 */ /* 0x000fe400078e0057 */
[----:B------:R-:W-:-:S07]  /*c7c0*/  IMAD.MOV.U32 R20, RZ, RZ, R23 ;  /* 0x000000ffff147224 */ /* 0x000fce00078e0017 */
.L_x_20234:
[----:B------:R-:W-:Y:S05]  /*c7d0*/  BSYNC.RECONVERGENT B1 ;  /* 0x0000000000017941 */ /* 0x000fea0003800200 */
.L_x_20232:
        /* <DEDUP_REMOVED lines=11> */
.L_x_20236:
[----:B------:R-:W-:Y:S01]  /*c890*/  IMAD.MOV.U32 R64, RZ, RZ, R135 ;  /* 0x000000ffff407224 */ /* 0x000fe200078e0087 */
[----:B------:R-:W-:Y:S01]  /*c8a0*/  MOV R128, R137 ;  /* 0x0000008900807202 */ /* 0x000fe20000000f00 */
[----:B------:R-:W-:Y:S02]  /*c8b0*/  IMAD.MOV.U32 R87, RZ, RZ, R86 ;  /* 0x000000ffff577224 */ /* 0x000fe400078e0056 */
[----:B------:R-:W-:-:S07]  /*c8c0*/  IMAD.MOV.U32 R23, RZ, RZ, R22 ;  /* 0x000000ffff177224 */ /* 0x000fce00078e0016 */
.L_x_20237:
[----:B------:R-:W-:Y:S05]  /*c8d0*/  BSYNC.RECONVERGENT B1 ;  /* 0x0000000000017941 */ /* 0x000fea0003800200 */
.L_x_20235:
        /* <DEDUP_REMOVED lines=11> */
.L_x_20239:
[----:B------:R-:W-:Y:S01]  /*c990*/  IMAD.MOV.U32 R135, RZ, RZ, R64 ;  /* 0x000000ffff877224 */ /* 0x000fe200078e0040 */
[----:B------:R-:W-:Y:S01]  /*c9a0*/  MOV R137, R128 ;  /* 0x0000008000897202 */ /* 0x000fe20000000f00 */
[----:B------:R-:W-:Y:S02]  /*c9b0*/  IMAD.MOV.U32 R86, RZ, RZ, R89 ;  /* 0x000000ffff567224 */ /* 0x000fe400078e0059 */
[----:B------:R-:W-:-:S07]  /*c9c0*/  IMAD.MOV.U32 R22, RZ, RZ, R25 ;  /* 0x000000ffff167224 */ /* 0x000fce00078e0019 */
.L_x_20240:
[----:B------:R-:W-:Y:S05]  /*c9d0*/  BSYNC.RECONVERGENT B1 ;  /* 0x0000000000017941 */ /* 0x000fea0003800200 */
.L_x_20238:
        /* <DEDUP_REMOVED lines=11> */
.L_x_20242:
[----:B------:R-:W-:Y:S01]  /*ca90*/  IMAD.MOV.U32 R64, RZ, RZ, R135 ;  /* 0x000000ffff407224 */ /* 0x000fe200078e0087 */
[----:B------:R-:W-:Y:S01]  /*caa0*/  MOV R128, R137 ;  /* 0x0000008900807202 */ /* 0x000fe20000000f00 */
[----:B------:R-:W-:Y:S02]  /*cab0*/  IMAD.MOV.U32 R89, RZ, RZ, R88 ;  /* 0x000000ffff597224 */ /* 0x000fe400078e0058 */
[----:B------:R-:W-:-:S07]  /*cac0*/  IMAD.MOV.U32 R25, RZ, RZ, R24 ;  /* 0x000000ffff197224 */ /* 0x000fce00078e0018 */
.L_x_20243:
[----:B------:R-:W-:Y:S05]  /*cad0*/  BSYNC.RECONVERGENT B1 ;  /* 0x0000000000017941 */ /* 0x000fea0003800200 */
.L_x_20241:
        /* <DEDUP_REMOVED lines=11> */
.L_x_20245:
[----:B------:R-:W-:Y:S01]  /*cb90*/  IMAD.MOV.U32 R135, RZ, RZ, R64 ;  /* 0x000000ffff877224 */ /* 0x000fe200078e0040 */
[----:B------:R-:W-:Y:S01]  /*cba0*/  MOV R137, R128 ;  /* 0x0000008000897202 */ /* 0x000fe20000000f00 */
[----:B------:R-:W-:Y:S02]  /*cbb0*/  IMAD.MOV.U32 R88, RZ, RZ, R91 ;  /* 0x000000ffff587224 */ /* 0x000fe400078e005b */
[----:B------:R-:W-:-:S07]  /*cbc0*/  IMAD.MOV.U32 R24, RZ, RZ, R27 ;  /* 0x000000ffff187224 */ /* 0x000fce00078e001b */
.L_x_20246:
[----:B------:R-:W-:Y:S05]  /*cbd0*/  BSYNC.RECONVERGENT B1 ;  /* 0x0000000000017941 */ /* 0x000fea0003800200 */
.L_x_20244:
        /* <DEDUP_REMOVED lines=11> */
.L_x_20248:
[----:B------:R-:W-:Y:S01]  /*cc90*/  IMAD.MOV.U32 R64, RZ, RZ, R135 ;  /* 0x000000ffff407224 */ /* 0x000fe200078e0087 */
[----:B------:R-:W-:Y:S01]  /*cca0*/  MOV R128, R137 ;  /* 0x0000008900807202 */ /* 0x000fe20000000f00 */
[----:B------:R-:W-:Y:S02]  /*ccb0*/  IMAD.MOV.U32 R91, RZ, RZ, R90 ;  /* 0x000000ffff5b7224 */ /* 0x000fe400078e005a */
[----:B------:R-:W-:-:S07]  /*ccc0*/  IMAD.MOV.U32 R27, RZ, RZ, R26 ;  /* 0x000000ffff1b7224 */ /* 0x000fce00078e001a */
.L_x_20249:
[----:B------:R-:W-:Y:S05]  /*ccd0*/  BSYNC.RECONVERGENT B1 ;  /* 0x0000000000017941 */ /* 0x000fea0003800200 */
.L_x_20247:
        /* <DEDUP_REMOVED lines=11> */
.L_x_20251:
[----:B------:R-:W-:Y:S01]  /*cd90*/  IMAD.MOV.U32 R135, RZ, RZ, R64 ;  /* 0x000000ffff877224 */ /* 0x000fe200078e0040 */
[----:B------:R-:W-:Y:S01]  /*cda0*/  MOV R137, R128 ;  /* 0x0000008000897202 */ /* 0x000fe20000000f00 */
[----:B------:R-:W-:Y:S02]  /*cdb0*/  IMAD.MOV.U32 R90, RZ, RZ, R93 ;  /* 0x000000ffff5a7224 */ /* 0x000fe400078e005d */
[----:B------:R-:W-:-:S07]  /*cdc0*/  IMAD.MOV.U32 R26, RZ, RZ, R29 ;  /* 0x000000ffff1a7224 */ /* 0x000fce00078e001d */
.L_x_20252:
[----:B------:R-:W-:Y:S05]  /*cdd0*/  BSYNC.RECONVERGENT B1 ;  /* 0x0000000000017941 */ /* 0x000fea0003800200 */
.L_x_20250:
        /* <DEDUP_REMOVED lines=11> */
.L_x_20254:
[----:B------:R-:W-:Y:S01]  /*ce90*/  IMAD.MOV.U32 R64, RZ, RZ, R135 ;  /* 0x000000ffff407224 */ /* 0x000fe200078e0087 */
[----:B------:R-:W-:Y:S01]  /*cea0*/  MOV R128, R137 ;  /* 0x0000008900807202 */ /* 0x000fe20000000f00 */
[----:B------:R-:W-:Y:S02]  /*ceb0*/  IMAD.MOV.U32 R93, RZ, RZ, R92 ;  /* 0x000000ffff5d7224 */ /* 0x000fe400078e005c */
[----:B------:R-:W-:-:S07]  /*cec0*/  IMAD.MOV.U32 R29, RZ, RZ, R28 ;  /* 0x000000ffff1d7224 */ /* 0x000fce00078e001c */
.L_x_20255:
[----:B------:R-:W-:Y:S05]  /*ced0*/  BSYNC.RECONVERGENT B1 ;  /* 0x0000000000017941 */ /* 0x000fea0003800200 */
.L_x_20253:
        /* <DEDUP_REMOVED lines=11> */
.L_x_20257:
[----:B------:R-:W-:Y:S01]  /*cf90*/  IMAD.MOV.U32 R135, RZ, RZ, R64 ;  /* 0x000000ffff877224 */ /* 0x000fe200078e0040 */
[----:B------:R-:W-:Y:S01]  /*cfa0*/  MOV R137, R128 ;  /* 0x0000008000897202 */ /* 0x000fe20000000f00 */
[----:B------:R-:W-:Y:S02]  /*cfb0*/  IMAD.MOV.U32 R92, RZ, RZ, R95 ;  /* 0x000000ffff5c7224 */ /* 0x000fe400078e005f */
[----:B------:R-:W-:-:S07]  /*cfc0*/  IMAD.MOV.U32 R28, RZ, RZ, R31 ;  /* 0x000000ffff1c7224 */ /* 0x000fce00078e001f */
.L_x_20258:
[----:B------:R-:W-:Y:S05]  /*cfd0*/  BSYNC.RECONVERGENT B1 ;  /* 0x0000000000017941 */ /* 0x000fea0003800200 */
.L_x_20256:
        /* <DEDUP_REMOVED lines=11> */
.L_x_20260:
[----:B------:R-:W-:Y:S01]  /*d090*/  IMAD.MOV.U32 R64, RZ, RZ, R135 ;  /* 0x000000ffff407224 */ /* 0x000fe200078e0087 */
[----:B------:R-:W-:Y:S01]  /*d0a0*/  MOV R128, R137 ;  /* 0x0000008900807202 */ /* 0x000fe20000000f00 */
[----:B------:R-:W-:Y:S02]  /*d0b0*/  IMAD.MOV.U32 R95, RZ, RZ, R94 ;  /* 0x000000ffff5f7224 */ /* 0x000fe400078e005e */
[----:B------:R-:W-:-:S07]  /*d0c0*/  IMAD.MOV.U32 R31, RZ, RZ, R30 ;  /* 0x000000ffff1f7224 */ /* 0x000fce00078e001e */
.L_x_20261:
[----:B------:R-:W-:Y:S05]  /*d0d0*/  BSYNC.RECONVERGENT B1 ;  /* 0x0000000000017941 */ /* 0x000fea0003800200 */
.L_x_20259:
        /* <DEDUP_REMOVED lines=11> */
.L_x_20263:
[----:B------:R-:W-:Y:S01]  /*d190*/  IMAD.MOV.U32 R135, RZ, RZ, R64 ;  /* 0x000000ffff877224 */ /* 0x000fe200078e0040 */
[----:B------:R-:W-:Y:S01]  /*d1a0*/  MOV R137, R128 ;  /* 0x0000008000897202 */ /* 0x000fe20000000f00 */
[----:B------:R-:W-:Y:S02]  /*d1b0*/  IMAD.MOV.U32 R94, RZ, RZ, R97 ;  /* 0x000000ffff5e7224 */ /* 0x000fe400078e0061 */
[----:B------:R-:W-:-:S07]  /*d1c0*/  IMAD.MOV.U32 R30, RZ, RZ, R33 ;  /* 0x000000ffff1e7224 */ /* 0x000fce00078e0021 */
.L_x_20264:
[----:B------:R-:W-:Y:S05]  /*d1d0*/  BSYNC.RECONVERGENT B1 ;  /* 0x0000000000017941 */ /* 0x000fea0003800200 */
.L_x_20262:
        /* <DEDUP_REMOVED lines=11> */
.L_x_20266:
[----:B------:R-:W-:Y:S01]  /*d290*/  IMAD.MOV.U32 R64, RZ, RZ, R135 ;  /* 0x000000ffff407224 */ /* 0x000fe200078e0087 */
[----:B------:R-:W-:Y:S01]  /*d2a0*/  MOV R128, R137 ;  /* 0x0000008900807202 */ /* 0x000fe20000000f00 */
[----:B------:R-:W-:Y:S02]  /*d2b0*/  IMAD.MOV.U32 R97, RZ, RZ, R96 ;  /* 0x000000ffff617224 */ /* 0x000fe400078e0060 */
[----:B------:R-:W-:-:S07]  /*d2c0*/  IMAD.MOV.U32 R33, RZ, RZ, R32 ;  /* 0x000000ffff217224 */ /* 0x000fce00078e0020 */
.L_x_20267:
[----:B------:R-:W-:Y:S05]  /*d2d0*/  BSYNC.RECONVERGENT B1 ;  /* 0x0000000000017941 */ /* 0x000fea0003800200 */
.L_x_20265:
        /* <DEDUP_REMOVED lines=11> */
.L_x_20269:
[----:B------:R-:W-:Y:S01]  /*d390*/  IMAD.MOV.U32 R135, RZ, RZ, R64 ;  /* 0x000000ffff877224 */ /* 0x000fe200078e0040 */
[----:B------:R-:W-:Y:S01]  /*d3a0*/  MOV R137, R128 ;  /* 0x0000008000897202 */ /* 0x000fe20000000f00 */
[----:B------:R-:W-:Y:S02]  /*d3b0*/  IMAD.MOV.U32 R96, RZ, RZ, R99 ;  /* 0x000000ffff607224 */ /* 0x000fe400078e0063 */
[----:B------:R-:W-:-:S07]  /*d3c0*/  IMAD.MOV.U32 R32, RZ, RZ, R35 ;  /* 0x000000ffff207224 */ /* 0x000fce00078e0023 */
.L_x_20270:
[----:B------:R-:W-:Y:S05]  /*d3d0*/  BSYNC.RECONVERGENT B1 ;  /* 0x0000000000017941 */ /* 0x000fea0003800200 */
.L_x_20268:
        /* <DEDUP_REMOVED lines=11> */
.L_x_20272:
[----:B------:R-:W-:Y:S01]  /*d490*/  IMAD.MOV.U32 R64, RZ, RZ, R135 ;  /* 0x000000ffff407224 */ /* 0x000fe200078e0087 */
[----:B------:R-:W-:Y:S01]  /*d4a0*/  MOV R128, R137 ;  /* 0x0000008900807202 */ /* 0x000fe20000000f00 */
[----:B------:R-:W-:Y:S02]  /*d4b0*/  IMAD.MOV.U32 R99, RZ, RZ, R98 ;  /* 0x000000ffff637224 */ /* 0x000fe400078e0062 */
[----:B------:R-:W-:-:S07]  /*d4c0*/  IMAD.MOV.U32 R35, RZ, RZ, R34 ;  /* 0x000000ffff237224 */ /* 0x000fce00078e0022 */
.L_x_20273:
[----:B------:R-:W-:Y:S05]  /*d4d0*/  BSYNC.RECONVERGENT B1 ;  /* 0x0000000000017941 */ /* 0x000fea0003800200 */
.L_x_20271:
        /* <DEDUP_REMOVED lines=11> */
.L_x_20275:
[----:B------:R-:W-:Y:S01]  /*d590*/  IMAD.MOV.U32 R135, RZ, RZ, R64 ;  /* 0x000000ffff877224 */ /* 0x000fe200078e0040 */
[----:B------:R-:W-:Y:S01]  /*d5a0*/  MOV R137, R128 ;  /* 0x0000008000897202 */ /* 0x000fe20000000f00 */
[----:B------:R-:W-:Y:S02]  /*d5b0*/  IMAD.MOV.U32 R98, RZ, RZ, R101 ;  /* 0x000000ffff627224 */ /* 0x000fe400078e0065 */
[----:B------:R-:W-:-:S07]  /*d5c0*/  IMAD.MOV.U32 R34, RZ, RZ, R37 ;  /* 0x000000ffff227224 */ /* 0x000fce00078e0025 */
.L_x_20276:
[----:B------:R-:W-:Y:S05]  /*d5d0*/  BSYNC.RECONVERGENT B1 ;  /* 0x0000000000017941 */ /* 0x000fea0003800200 */
.L_x_20274:
        /* <DEDUP_REMOVED lines=11> */
.L_x_20278:
[----:B------:R-:W-:Y:S01]  /*d690*/  IMAD.MOV.U32 R64, RZ, RZ, R135 ;  /* 0x000000ffff407224 */ /* 0x000fe200078e0087 */
[----:B------:R-:W-:Y:S01]  /*d6a0*/  MOV R128, R137 ;  /* 0x0000008900807202 */ /* 0x000fe20000000f00 */
[----:B------:R-:W-:Y:S02]  /*d6b0*/  IMAD.MOV.U32 R101, RZ, RZ, R100 ;  /* 0x000000ffff657224 */ /* 0x000fe400078e0064 */
[----:B------:R-:W-:-:S07]  /*d6c0*/  IMAD.MOV.U32 R37, RZ, RZ, R36 ;  /* 0x000000ffff257224 */ /* 0x000fce00078e0024 */
.L_x_20279:
[----:B------:R-:W-:Y:S05]  /*d6d0*/  BSYNC.RECONVERGENT B1 ;  /* 0x0000000000017941 */ /* 0x000fea0003800200 */
.L_x_20277:
        /* <DEDUP_REMOVED lines=11> */
.L_x_20281:
[----:B------:R-:W-:Y:S01]  /*d790*/  IMAD.MOV.U32 R135, RZ, RZ, R64 ;  /* 0x000000ffff877224 */ /* 0x000fe200078e0040 */
[----:B------:R-:W-:Y:S01]  /*d7a0*/  MOV R137, R128 ;  /* 0x0000008000897202 */ /* 0x000fe20000000f00 */
[----:B------:R-:W-:Y:S02]  /*d7b0*/  IMAD.MOV.U32 R100, RZ, RZ, R103 ;  /* 0x000000ffff647224 */ /* 0x000fe400078e0067 */
[----:B------:R-:W-:-:S07]  /*d7c0*/  IMAD.MOV.U32 R36, RZ, RZ, R39 ;  /* 0x000000ffff247224 */ /* 0x000fce00078e0027 */
.L_x_20282:
[----:B------:R-:W-:Y:S05]  /*d7d0*/  BSYNC.RECONVERGENT B1 ;  /* 0x0000000000017941 */ /* 0x000fea0003800200 */
.L_x_20280:
        /* <DEDUP_REMOVED lines=11> */
.L_x_20284:
[----:B------:R-:W-:Y:S01]  /*d890*/  IMAD.MOV.U32 R64, RZ, RZ, R135 ;  /* 0x000000ffff407224 */ /* 0x000fe200078e0087 */
[----:B------:R-:W-:Y:S01]  /*d8a0*/  MOV R128, R137 ;  /* 0x0000008900807202 */ /* 0x000fe20000000f00 */
[----:B------:R-:W-:Y:S02]  /*d8b0*/  IMAD.MOV.U32 R103, RZ, RZ, R102 ;  /* 0x000000ffff677224 */ /* 0x000fe400078e0066 */
[----:B------:R-:W-:-:S07]  /*d8c0*/  IMAD.MOV.U32 R39, RZ, RZ, R38 ;  /* 0x000000ffff277224 */ /* 0x000fce00078e0026 */
.L_x_20285:
[----:B------:R-:W-:Y:S05]  /*d8d0*/  BSYNC.RECONVERGENT B1 ;  /* 0x0000000000017941 */ /* 0x000fea0003800200 */
.L_x_20283:
        /* <DEDUP_REMOVED lines=11> */
.L_x_20287:
[----:B------:R-:W-:Y:S01]  /*d990*/  IMAD.MOV.U32 R135, RZ, RZ, R64 ;  /* 0x000000ffff877224 */ /* 0x000fe200078e0040 */
[----:B------:R-:W-:Y:S01]  /*d9a0*/  MOV R137, R128 ;  /* 0x0000008000897202 */ /* 0x000fe20000000f00 */
[----:B------:R-:W-:Y:S02]  /*d9b0*/  IMAD.MOV.U32 R102, RZ, RZ, R105 ;  /* 0x000000ffff667224 */ /* 0x000fe400078e0069 */
[----:B------:R-:W-:-:S07]  /*d9c0*/  IMAD.MOV.U32 R38, RZ, RZ, R41 ;  /* 0x000000ffff267224 */ /* 0x000fce00078e0029 */
.L_x_20288:
[----:B------:R-:W-:Y:S05]  /*d9d0*/  BSYNC.RECONVERGENT B1 ;  /* 0x0000000000017941 */ /* 0x000fea0003800200 */
.L_x_20286:
        /* <DEDUP_REMOVED lines=11> */
.L_x_20290:
[----:B------:R-:W-:Y:S01]  /*da90*/  IMAD.MOV.U32 R64, RZ, RZ, R135 ;  /* 0x000000ffff407224 */ /* 0x000fe200078e0087 */
[----:B------:R-:W-:Y:S01]  /*daa0*/  MOV R128, R137 ;  /* 0x0000008900807202 */ /* 0x000fe20000000f00 */
[----:B------:R-:W-:Y:S02]  /*dab0*/  IMAD.MOV.U32 R105, RZ, RZ, R104 ;  /* 0x000000ffff697224 */ /* 0x000fe400078e0068 */
[----:B------:R-:W-:-:S07]  /*dac0*/  IMAD.MOV.U32 R41, RZ, RZ, R40 ;  /* 0x000000ffff297224 */ /* 0x000fce00078e0028 */
.L_x_20291:
[----:B------:R-:W-:Y:S05]  /*dad0*/  BSYNC.RECONVERGENT B1 ;  /* 0x0000000000017941 */ /* 0x000fea0003800200 */
.L_x_20289:
        /* <DEDUP_REMOVED lines=11> */
.L_x_20293:
[----:B------:R-:W-:Y:S01]  /*db90*/  IMAD.MOV.U32 R135, RZ, RZ, R64 ;  /* 0x000000ffff877224 */ /* 0x000fe200078e0040 */
[----:B------:R-:W-:Y:S01]  /*dba0*/  MOV R137, R128 ;  /* 0x0000008000897202 */ /* 0x000fe20000000f00 */
[----:B------:R-:W-:Y:S02]  /*dbb0*/  IMAD.MOV.U32 R104, RZ, RZ, R107 ;  /* 0x000000ffff687224 */ /* 0x000fe400078e006b */
[----:B------:R-:W-:-:S07]  /*dbc0*/  IMAD.MOV.U32 R40, RZ, RZ, R43 ;  /* 0x000000ffff287224 */ /* 0x000fce00078e002b */
.L_x_20294:
[----:B------:R-:W-:Y:S05]  /*dbd0*/  BSYNC.RECONVERGENT B1 ;  /* 0x0000000000017941 */ /* 0x000fea0003800200 */
.L_x_20292:
        /* <DEDUP_REMOVED lines=11> */
.L_x_20296:
[----:B------:R-:W-:Y:S01]  /*dc90*/  IMAD.MOV.U32 R64, RZ, RZ, R135 ;  /* 0x000000ffff407224 */ /* 0x000fe200078e0087 */
[----:B------:R-:W-:Y:S01]  /*dca0*/  MOV R128, R137 ;  /* 0x0000008900807202 */ /* 0x000fe20000000f00 */
[----:B------:R-:W-:Y:S02]  /*dcb0*/  IMAD.MOV.U32 R107, RZ, RZ, R106 ;  /* 0x000000ffff6b7224 */ /* 0x000fe400078e006a */
[----:B------:R-:W-:-:S07]  /*dcc0*/  IMAD.MOV.U32 R43, RZ, RZ, R42 ;  /* 0x000000ffff2b7224 */ /* 0x000fce00078e002a */
.L_x_20297:
[----:B------:R-:W-:Y:S05]  /*dcd0*/  BSYNC.RECONVERGENT B1 ;  /* 0x0000000000017941 */ /* 0x000fea0003800200 */
.L_x_20295:
        /* <DEDUP_REMOVED lines=11> */
.L_x_20299:
[----:B------:R-:W-:Y:S01]  /*dd90*/  IMAD.MOV.U32 R135, RZ, RZ, R64 ;  /* 0x000000ffff877224 */ /* 0x000fe200078e0040 */
[----:B------:R-:W-:Y:S01]  /*dda0*/  MOV R137, R128 ;  /* 0x0000008000897202 */ /* 0x000fe20000000f00 */
[----:B------:R-:W-:Y:S02]  /*ddb0*/  IMAD.MOV.U32 R106, RZ, RZ, R109 ;  /* 0x000000ffff6a7224 */ /* 0x000fe400078e006d */
[----:B------:R-:W-:-:S07]  /*ddc0*/  IMAD.MOV.U32 R42, RZ, RZ, R45 ;  /* 0x000000ffff2a7224 */ /* 0x000fce00078e002d */
.L_x_20300:
[----:B------:R-:W-:Y:S05]  /*ddd0*/  BSYNC.RECONVERGENT B1 ;  /* 0x0000000000017941 */ /* 0x000fea0003800200 */
.L_x_20298:
        /* <DEDUP_REMOVED lines=11> */
.L_x_20302:
[----:B------:R-:W-:Y:S01]  /*de90*/  IMAD.MOV.U32 R64, RZ, RZ, R135 ;  /* 0x000000ffff407224 */ /* 0x000fe200078e0087 */
[----:B------:R-:W-:Y:S01]  /*dea0*/  MOV R128, R137 ;  /* 0x0000008900807202 */ /* 0x000fe20000000f00 */
[----:B------:R-:W-:Y:S02]  /*deb0*/  IMAD.MOV.U32 R109, RZ, RZ, R108 ;  /* 0x000000ffff6d7224 */ /* 0x000fe400078e006c */
[----:B------:R-:W-:-:S07]  /*dec0*/  IMAD.MOV.U32 R45, RZ, RZ, R44 ;  /* 0x000000ffff2d7224 */ /* 0x000fce00078e002c */
.L_x_20303:
[----:B------:R-:W-:Y:S05]  /*ded0*/  BSYNC.RECONVERGENT B1 ;  /* 0x0000000000017941 */ /* 0x000fea0003800200 */
.L_x_20301:
        /* <DEDUP_REMOVED lines=11> */
.L_x_20305:
[----:B------:R-:W-:Y:S01]  /*df90*/  IMAD.MOV.U32 R135, RZ, RZ, R64 ;  /* 0x000000ffff877224 */ /* 0x000fe200078e0040 */
[----:B------:R-:W-:Y:S01]  /*dfa0*/  MOV R137, R128 ;  /* 0x0000008000897202 */ /* 0x000fe20000000f00 */
[----:B------:R-:W-:Y:S02]  /*dfb0*/  IMAD.MOV.U32 R108, RZ, RZ, R111 ;  /* 0x000000ffff6c7224 */ /* 0x000fe400078e006f */
[----:B------:R-:W-:-:S07]  /*dfc0*/  IMAD.MOV.U32 R44, RZ, RZ, R47 ;  /* 0x000000ffff2c7224 */ /* 0x000fce00078e002f */
.L_x_20306:
[----:B------:R-:W-:Y:S05]  /*dfd0*/  BSYNC.RECONVERGENT B1 ;  /* 0x0000000000017941 */ /* 0x000fea0003800200 */
.L_x_20304:
        /* <DEDUP_REMOVED lines=11> */
.L_x_20308:
[----:B------:R-:W-:Y:S01]  /*e090*/  IMAD.MOV.U32 R64, RZ, RZ, R135 ;  /* 0x000000ffff407224 */ /* 0x000fe200078e0087 */
[----:B------:R-:W-:Y:S01]  /*e0a0*/  MOV R128, R137 ;  /* 0x0000008900807202 */ /* 0x000fe20000000f00 */
[----:B------:R-:W-:Y:S02]  /*e0b0*/  IMAD.MOV.U32 R111, RZ, RZ, R110 ;  /* 0x000000ffff6f7224 */ /* 0x000fe400078e006e */
[----:B------:R-:W-:-:S07]  /*e0c0*/  IMAD.MOV.U32 R47, RZ, RZ, R46 ;  /* 0x000000ffff2f7224 */ /* 0x000fce00078e002e */
.L_x_20309:
[----:B------:R-:W-:Y:S05]  /*e0d0*/  BSYNC.RECONVERGENT B1 ;  /* 0x0000000000017941 */ /* 0x000fea0003800200 */
.L_x_20307:
        /* <DEDUP_REMOVED lines=11> */
.L_x_20311:
[----:B------:R-:W-:Y:S01]  /*e190*/  IMAD.MOV.U32 R135, RZ, RZ, R64 ;  /* 0x000000ffff877224 */ /* 0x000fe200078e0040 */
[----:B------:R-:W-:Y:S01]  /*e1a0*/  MOV R137, R128 ;  /* 0x0000008000897202 */ /* 0x000fe20000000f00 */
[----:B------:R-:W-:Y:S02]  /*e1b0*/  IMAD.MOV.U32 R110, RZ, RZ, R113 ;  /* 0x000000ffff6e7224 */ /* 0x000fe400078e0071 */
[----:B------:R-:W-:-:S07]  /*e1c0*/  IMAD.MOV.U32 R46, RZ, RZ, R49 ;  /* 0x000000ffff2e7224 */ /* 0x000fce00078e0031 */
.L_x_20312:
[----:B------:R-:W-:Y:S05]  /*e1d0*/  BSYNC.RECONVERGENT B1 ;  /* 0x0000000000017941 */ /* 0x000fea0003800200 */
.L_x_20310:
        /* <DEDUP_REMOVED lines=11> */
.L_x_20314:
[----:B------:R-:W-:Y:S01]  /*e290*/  IMAD.MOV.U32 R64, RZ, RZ, R135 ;  /* 0x000000ffff407224 */ /* 0x000fe200078e0087 */
[----:B------:R-:W-:Y:S01]  /*e2a0*/  MOV R128, R137 ;  /* 0x0000008900807202 */ /* 0x000fe20000000f00 */
[----:B------:R-:W-:Y:S02]  /*e2b0*/  IMAD.MOV.U32 R113, RZ, RZ, R112 ;  /* 0x000000ffff717224 */ /* 0x000fe400078e0070 */
[----:B------:R-:W-:-:S07]  /*e2c0*/  IMAD.MOV.U32 R49, RZ, RZ, R48 ;  /* 0x000000ffff317224 */ /* 0x000fce00078e0030 */
.L_x_20315:
[----:B------:R-:W-:Y:S05]  /*e2d0*/  BSYNC.RECONVERGENT B1 ;  /* 0x0000000000017941 */ /* 0x000fea0003800200 */
.L_x_20313:
        /* <DEDUP_REMOVED lines=11> */
.L_x_20317:
[----:B------:R-:W-:Y:S01]  /*e390*/  IMAD.MOV.U32 R135, RZ, RZ, R64 ;  /* 0x000000ffff877224 */ /* 0x000fe200078e0040 */
[----:B------:R-:W-:Y:S01]  /*e3a0*/  MOV R137, R128 ;  /* 0x0000008000897202 */ /* 0x000fe20000000f00 */
[----:B------:R-:W-:Y:S02]  /*e3b0*/  IMAD.MOV.U32 R112, RZ, RZ, R115 ;  /* 0x000000ffff707224 */ /* 0x000fe400078e0073 */
[----:B------:R-:W-:-:S07]  /*e3c0*/  IMAD.MOV.U32 R48, RZ, RZ, R51 ;  /* 0x000000ffff307224 */ /* 0x000fce00078e0033 */
.L_x_20318:
[----:B------:R-:W-:Y:S05]  /*e3d0*/  BSYNC.RECONVERGENT B1 ;  /* 0x0000000000017941 */ /* 0x000fea0003800200 */
.L_x_20316:
        /* <DEDUP_REMOVED lines=11> */
.L_x_20320:
[----:B------:R-:W-:Y:S01]  /*e490*/  IMAD.MOV.U32 R64, RZ, RZ, R135 ;  /* 0x000000ffff407224 */ /* 0x000fe200078e0087 */
[----:B------:R-:W-:Y:S01]  /*e4a0*/  MOV R128, R137 ;  /* 0x0000008900807202 */ /* 0x000fe20000000f00 */
[----:B------:R-:W-:Y:S02]  /*e4b0*/  IMAD.MOV.U32 R115, RZ, RZ, R114 ;  /* 0x000000ffff737224 */ /* 0x000fe400078e0072 */
[----:B------:R-:W-:-:S07]  /*e4c0*/  IMAD.MOV.U32 R51, RZ, RZ, R50 ;  /* 0x000000ffff337224 */ /* 0x000fce00078e0032 */
.L_x_20321:
[----:B------:R-:W-:Y:S05]  /*e4d0*/  BSYNC.RECONVERGENT B1 ;  /* 0x0000000000017941 */ /* 0x000fea0003800200 */
.L_x_20319:
        /* <DEDUP_REMOVED lines=11> */
.L_x_20323:
[----:B------:R-:W-:Y:S01]  /*e590*/  IMAD.MOV.U32 R135, RZ, RZ, R64 ;  /* 0x000000ffff877224 */ /* 0x000fe200078e0040 */
[----:B------:R-:W-:Y:S01]  /*e5a0*/  MOV R137, R128 ;  /* 0x0000008000897202 */ /* 0x000fe20000000f00 */
[----:B------:R-:W-:Y:S02]  /*e5b0*/  IMAD.MOV.U32 R114, RZ, RZ, R117 ;  /* 0x000000ffff727224 */ /* 0x000fe400078e0075 */
[----:B------:R-:W-:-:S07]  /*e5c0*/  IMAD.MOV.U32 R50, RZ, RZ, R53 ;  /* 0x000000ffff327224 */ /* 0x000fce00078e0035 */
.L_x_20324:
[----:B------:R-:W-:Y:S05]  /*e5d0*/  BSYNC.RECONVERGENT B1 ;  /* 0x0000000000017941 */ /* 0x000fea0003800200 */
.L_x_20322:
        /* <DEDUP_REMOVED lines=11> */
.L_x_20326:
[----:B------:R-:W-:Y:S01]  /*e690*/  IMAD.MOV.U32 R64, RZ, RZ, R135 ;  /* 0x000000ffff407224 */ /* 0x000fe200078e0087 */
[----:B------:R-:W-:Y:S01]  /*e6a0*/  MOV R128, R137 ;  /* 0x0000008900807202 */ /* 0x000fe20000000f00 */
[----:B------:R-:W-:Y:S02]  /*e6b0*/  IMAD.MOV.U32 R117, RZ, RZ, R116 ;  /* 0x000000ffff757224 */ /* 0x000fe400078e0074 */
[----:B------:R-:W-:-:S07]  /*e6c0*/  IMAD.MOV.U32 R53, RZ, RZ, R52 ;  /* 0x000000ffff357224 */ /* 0x000fce00078e0034 */
.L_x_20327:
[----:B------:R-:W-:Y:S05]  /*e6d0*/  BSYNC.RECONVERGENT B1 ;  /* 0x0000000000017941 */ /* 0x000fea0003800200 */
.L_x_20325:
        /* <DEDUP_REMOVED lines=11> */
.L_x_20329:
[----:B------:R-:W-:Y:S01]  /*e790*/  IMAD.MOV.U32 R135, RZ, RZ, R64 ;  /* 0x000000ffff877224 */ /* 0x000fe200078e0040 */
[----:B------:R-:W-:Y:S01]  /*e7a0*/  MOV R137, R128 ;  /* 0x0000008000897202 */ /* 0x000fe20000000f00 */
[----:B------:R-:W-:Y:S02]  /*e7b0*/  IMAD.MOV.U32 R116, RZ, RZ, R119 ;  /* 0x000000ffff747224 */ /* 0x000fe400078e0077 */
[----:B------:R-:W-:-:S07]  /*e7c0*/  IMAD.MOV.U32 R52, RZ, RZ, R55 ;  /* 0x000000ffff347224 */ /* 0x000fce00078e0037 */
.L_x_20330:
[----:B------:R-:W-:Y:S05]  /*e7d0*/  BSYNC.RECONVERGENT B1 ;  /* 0x0000000000017941 */ /* 0x000fea0003800200 */
.L_x_20328:
        /* <DEDUP_REMOVED lines=11> */
.L_x_20332:
[----:B------:R-:W-:Y:S01]  /*e890*/  IMAD.MOV.U32 R64, RZ, RZ, R135 ;  /* 0x000000ffff407224 */ /* 0x000fe200078e0087 */
[----:B------:R-:W-:Y:S01]  /*e8a0*/  MOV R128, R137 ;  /* 0x0000008900807202 */ /* 0x000fe20000000f00 */
[----:B------:R-:W-:Y:S02]  /*e8b0*/  IMAD.MOV.U32 R119, RZ, RZ, R118 ;  /* 0x000000ffff777224 */ /* 0x000fe400078e0076 */
[----:B------:R-:W-:-:S07]  /*e8c0*/  IMAD.MOV.U32 R55, RZ, RZ, R54 ;  /* 0x000000ffff377224 */ /* 0x000fce00078e0036 */
.L_x_20333:
[----:B------:R-:W-:Y:S05]  /*e8d0*/  BSYNC.RECONVERGENT B1 ;  /* 0x0000000000017941 */ /* 0x000fea0003800200 */
.L_x_20331:
        /* <DEDUP_REMOVED lines=11> */
.L_x_20335:
[----:B------:R-:W-:Y:S01]  /*e990*/  IMAD.MOV.U32 R135, RZ, RZ, R64 ;  /* 0x000000ffff877224 */ /* 0x000fe200078e0040 */
[----:B------:R-:W-:Y:S01]  /*e9a0*/  MOV R137, R128 ;  /* 0x0000008000897202 */ /* 0x000fe20000000f00 */
[----:B------:R-:W-:Y:S02]  /*e9b0*/  IMAD.MOV.U32 R118, RZ, RZ, R121 ;  /* 0x000000ffff767224 */ /* 0x000fe400078e0079 */
[----:B------:R-:W-:-:S07]  /*e9c0*/  IMAD.MOV.U32 R54, RZ, RZ, R57 ;  /* 0x000000ffff367224 */ /* 0x000fce00078e0039 */
.L_x_20336:
[----:B------:R-:W-:Y:S05]  /*e9d0*/  BSYNC.RECONVERGENT B1 ;  /* 0x0000000000017941 */ /* 0x000fea0003800200 */
.L_x_20334:
        /* <DEDUP_REMOVED lines=11> */
.L_x_20338:
[----:B------:R-:W-:Y:S01]  /*ea90*/  IMAD.MOV.U32 R64, RZ, RZ, R135 ;  /* 0x000000ffff407224 */ /* 0x000fe200078e0087 */
[----:B------:R-:W-:Y:S01]  /*eaa0*/  MOV R128, R137 ;  /* 0x0000008900807202 */ /* 0x000fe20000000f00 */
[----:B------:R-:W-:Y:S02]  /*eab0*/  IMAD.MOV.U32 R121, RZ, RZ, R120 ;  /* 0x000000ffff797224 */ /* 0x000fe400078e0078 */
[----:B------:R-:W-:-:S07]  /*eac0*/  IMAD.MOV.U32 R57, RZ, RZ, R56 ;  /* 0x000000ffff397224 */ /* 0x000fce00078e0038 */
.L_x_20339:
[----:B------:R-:W-:Y:S05]  /*ead0*/  BSYNC.RECONVERGENT B1 ;  /* 0x0000000000017941 */ /* 0x000fea0003800200 */
.L_x_20337:
        /* <DEDUP_REMOVED lines=11> */
.L_x_20341:
[----:B------:R-:W-:Y:S01]  /*eb90*/  IMAD.MOV.U32 R135, RZ, RZ, R64 ;  /* 0x000000ffff877224 */ /* 0x000fe200078e0040 */
[----:B------:R-:W-:Y:S01]  /*eba0*/  MOV R137, R128 ;  /* 0x0000008000897202 */ /* 0x000fe20000000f00 */
[----:B------:R-:W-:Y:S02]  /*ebb0*/  IMAD.MOV.U32 R120, RZ, RZ, R123 ;  /* 0x000000ffff787224 */ /* 0x000fe400078e007b */
[----:B------:R-:W-:-:S07]  /*ebc0*/  IMAD.MOV.U32 R56, RZ, RZ, R59 ;  /* 0x000000ffff387224 */ /* 0x000fce00078e003b */
.L_x_20342:
[----:B------:R-:W-:Y:S05]  /*ebd0*/  BSYNC.RECONVERGENT B1 ;  /* 0x0000000000017941 */ /* 0x000fea0003800200 */
.L_x_20340:
        /* <DEDUP_REMOVED lines=11> */
.L_x_20344:
[----:B------:R-:W-:Y:S01]  /*ec90*/  IMAD.MOV.U32 R64, RZ, RZ, R135 ;  /* 0x000000ffff407224 */ /* 0x000fe200078e0087 */
[----:B------:R-:W-:Y:S01]  /*eca0*/  MOV R128, R137 ;  /* 0x0000008900807202 */ /* 0x000fe20000000f00 */
[----:B------:R-:W-:Y:S02]  /*ecb0*/  IMAD.MOV.U32 R123, RZ, RZ, R122 ;  /* 0x000000ffff7b7224 */ /* 0x000fe400078e007a */
[----:B------:R-:W-:-:S07]  /*ecc0*/  IMAD.MOV.U32 R59, RZ, RZ, R58 ;  /* 0x000000ffff3b7224 */ /* 0x000fce00078e003a */
.L_x_20345:
[----:B------:R-:W-:Y:S05]  /*ecd0*/  BSYNC.RECONVERGENT B1 ;  /* 0x0000000000017941 */ /* 0x000fea0003800200 */
.L_x_20343:
        /* <DEDUP_REMOVED lines=11> */
.L_x_20347:
[----:B------:R-:W-:Y:S01]  /*ed90*/  IMAD.MOV.U32 R135, RZ, RZ, R64 ;  /* 0x000000ffff877224 */ /* 0x000fe200078e0040 */
[----:B------:R-:W-:Y:S01]  /*eda0*/  MOV R137, R128 ;  /* 0x0000008000897202 */ /* 0x000fe20000000f00 */
[----:B------:R-:W-:Y:S02]  /*edb0*/  IMAD.MOV.U32 R122, RZ, RZ, R125 ;  /* 0x000000ffff7a7224 */ /* 0x000fe400078e007d */
[----:B------:R-:W-:-:S07]  /*edc0*/  IMAD.MOV.U32 R58, RZ, RZ, R61 ;  /* 0x000000ffff3a7224 */ /* 0x000fce00078e003d */
.L_x_20348:
[----:B------:R-:W-:Y:S05]  /*edd0*/  BSYNC.RECONVERGENT B1 ;  /* 0x0000000000017941 */ /* 0x000fea0003800200 */
.L_x_20346:
        /* <DEDUP_REMOVED lines=11> */
.L_x_20350:
[----:B------:R-:W-:Y:S01]  /*ee90*/  IMAD.MOV.U32 R64, RZ, RZ, R135 ;  /* 0x000000ffff407224 */ /* 0x000fe200078e0087 */
[----:B------:R-:W-:Y:S01]  /*eea0*/  MOV R128, R137 ;  /* 0x0000008900807202 */ /* 0x000fe20000000f00 */
[----:B------:R-:W-:Y:S02]  /*eeb0*/  IMAD.MOV.U32 R125, RZ, RZ, R124 ;  /* 0x000000ffff7d7224 */ /* 0x000fe400078e007c */
[----:B------:R-:W-:-:S07]  /*eec0*/  IMAD.MOV.U32 R61, RZ, RZ, R60 ;  /* 0x000000ffff3d7224 */ /* 0x000fce00078e003c */
.L_x_20351:
[----:B------:R-:W-:Y:S05]  /*eed0*/  BSYNC.RECONVERGENT B1 ;  /* 0x0000000000017941 */ /* 0x000fea0003800200 */
.L_x_20349:
        /* <DEDUP_REMOVED lines=11> */
.L_x_20353:
[----:B------:R-:W-:Y:S01]  /*ef90*/  IMAD.MOV.U32 R135, RZ, RZ, R64 ;  /* 0x000000ffff877224 */ /* 0x000fe200078e0040 */
[----:B------:R-:W-:Y:S01]  /*efa0*/  MOV R137, R128 ;  /* 0x0000008000897202 */ /* 0x000fe20000000f00 */
[----:B------:R-:W-:Y:S02]  /*efb0*/  IMAD.MOV.U32 R124, RZ, RZ, R127 ;  /* 0x000000ffff7c7224 */ /* 0x000fe400078e007f */
[----:B------:R-:W-:-:S07]  /*efc0*/  IMAD.MOV.U32 R60, RZ, RZ, R63 ;  /* 0x000000ffff3c7224 */ /* 0x000fce00078e003f */
.L_x_20354:
[----:B------:R-:W-:Y:S05]  /*efd0*/  BSYNC.RECONVERGENT B1 ;  /* 0x0000000000017941 */ /* 0x000fea0003800200 */
.L_x_20352:
        /* <DEDUP_REMOVED lines=11> */
.L_x_20356:
[----:B------:R-:W-:Y:S01]  /*f090*/  IMAD.MOV.U32 R64, RZ, RZ, R135 ;  /* 0x000000ffff407224 */ /* 0x000fe200078e0087 */
[----:B------:R-:W-:Y:S01]  /*f0a0*/  MOV R128, R137 ;  /* 0x0000008900807202 */ /* 0x000fe20000000f00 */
[----:B------:R-:W-:Y:S02]  /*f0b0*/  IMAD.MOV.U32 R127, RZ, RZ, R126 ;  /* 0x000000ffff7f7224 */ /* 0x000fe400078e007e */
[----:B------:R-:W-:-:S07]  /*f0c0*/  IMAD.MOV.U32 R63, RZ, RZ, R62 ;  /* 0x000000ffff3f7224 */ /* 0x000fce00078e003e */
.L_x_20357:
[----:B------:R-:W-:Y:S05]  /*f0d0*/  BSYNC.RECONVERGENT B1 ;  /* 0x0000000000017941 */ /* 0x000fea0003800200 */
.L_x_20355:
        /* <DEDUP_REMOVED lines=11> */
.L_x_20359:
[----:B------:R-:W-:Y:S01]  /*f190*/  IMAD.MOV.U32 R135, RZ, RZ, R64 ;  /* 0x000000ffff877224 */ /* 0x000fe200078e0040 */
[----:B------:R-:W-:Y:S01]  /*f1a0*/  MOV R126, R129 ;  /* 0x00000081007e7202 */ /* 0x000fe20000000f00 */
[----:B------:R-:W-:Y:S02]  /*f1b0*/  IMAD.MOV.U32 R134, RZ, RZ, R128 ;  /* 0x000000ffff867224 */ /* 0x000fe400078e0080 */
[----:B------:R-:W-:-:S07]  /*f1c0*/  IMAD.MOV.U32 R62, RZ, RZ, R65 ;  /* 0x000000ffff3e7224 */ /* 0x000fce00078e0041 */
.L_x_20360:
[----:B------:R-:W-:Y:S05]  /*f1d0*/  BSYNC.RECONVERGENT B1 ;  /* 0x0000000000017941 */ /* 0x000fea0003800200 */
.L_x_20358:
        /* <DEDUP_REMOVED lines=11> */
.L_x_20362:
[----:B------:R-:W-:Y:S01]  /*f290*/  IMAD.MOV.U32 R129, RZ, RZ, R132 ;  /* 0x000000ffff817224 */ /* 0x000fe200078e0084 */
[----:B------:R-:W-:Y:S01]  /*f2a0*/  MOV R65, R131 ;  /* 0x0000008300417202 */ /* 0x000fe20000000f00 */
[--C-:B------:R-:W-:Y:S01]  /*f2b0*/  IMAD.MOV.U32 R128, RZ, RZ, R135.reuse ;  /* 0x000000ffff807224 */ /* 0x100fe200078e0087 */
[----:B------:R-:W-:Y:S01]  /*f2c0*/  MOV R131, R134 ;  /* 0x0000008600837202 */ /* 0x000fe20000000f00 */
[----:B------:R-:W-:Y:S02]  /*f2d0*/  IMAD.MOV.U32 R64, RZ, RZ, R134 ;  /* 0x000000ffff407224 */ /* 0x000fe400078e0086 */
[----:B------:R-:W-:-:S07]  /*f2e0*/  IMAD.MOV.U32 R132, RZ, RZ, R135 ;  /* 0x000000ffff847224 */ /* 0x000fce00078e0087 */
.L_x_20363:
[----:B------:R-:W-:Y:S05]  /*f2f0*/  BSYNC.RECONVERGENT B1 ;  /* 0x0000000000017941 */ /* 0x000fea0003800200 */
.L_x_20361:
[----:B------:R-:W-:Y:S01]  /*f300*/  VIADD R133, R133, 0x4 ;  /* 0x0000000485857836 */ /* 0x000fe20000000000 */
[----:B------:R-:W-:Y:S06]  /*f310*/  @P1 BRA `(.L_x_20364) ;  /* 0xffffffc0000c1947 */ /* 0x000fec000383ffff */
.L_x_20174:
[----:B------:R-:W-:Y:S05]  /*f320*/  BSYNC.RECONVERGENT B0 ;  /* 0x0000000000007941 */ /* 0x000fea0003800200 */
.L_x_20173:
        /* <DEDUP_REMOVED lines=8> */
[----:B-1----:R-:W-:-:S03]  /*f3b0*/  VIADD R165, R0, -UR4 ;  /* 0x8000000400a57c36 */ /* 0x002fc60008000000 */
        /* <DEDUP_REMOVED lines=255> */
[----:B0-----:R-:W-:Y:S01]  /*103b0*/  IADD3 R133, PT, PT, R130, 0x100, RZ ;  /* 0x0000010082857810 */ /* 0x001fe20007ffe0ff */
[----:B------:R-:W-:Y:S02]  /*103c0*/  IMAD.MOV.U32 R132, RZ, RZ, R128 ;  /* 0x000000ffff847224 */ /* 0x000fe400078e0080 */
[----:B------:R-:W-:Y:S02]  /*103d0*/  IMAD.MOV.U32 R131, RZ, RZ, R64 ;  /* 0x000000ffff837224 */ /* 0x000fe400078e0040 */
[----:B------:R-:W-:-:S07]  /*103e0*/  IMAD.MOV.U32 R130, RZ, RZ, RZ ;  /* 0x000000ffff827224 */ /* 0x000fce00078e00ff */
.L_x_20556:
        /* <DEDUP_REMOVED lines=20> */
.L_x_20368:
[----:B------:R-:W-:Y:S02]  /*10530*/  IMAD.MOV.U32 R64, RZ, RZ, R67 ;  /* 0x000000ffff407224 */ /* 0x000fe400078e0043 */
[----:B------:R-:W-:Y:S01]  /*10540*/  IMAD.MOV.U32 R128, RZ, RZ, R3 ;  /* 0x000000ffff807224 */ /* 0x000fe200078e0003 */
[----:B------:R-:W-:Y:S01]  /*10550*/  MOV R3, R2 ;  /* 0x0000000200037202 */ /* 0x000fe20000000f00 */
[----:B------:R-:W-:-:S07]  /*10560*/  IMAD.MOV.U32 R67, RZ, RZ, R66 ;  /* 0x000000ffff437224 */ /* 0x000fce00078e0042 */
.L_x_20369:
[----:B------:R-:W-:Y:S05]  /*10570*/  BSYNC.RECONVERGENT B1 ;  /* 0x0000000000017941 */ /* 0x000fea0003800200 */
.L_x_20367:
        /* <DEDUP_REMOVED lines=11> */
.L_x_20371:
[----:B------:R-:W-:Y:S01]  /*10630*/  IMAD.MOV.U32 R135, RZ, RZ, R64 ;  /* 0x000000ffff877224 */ /* 0x000fe200078e0040 */
[----:B------:R-:W-:Y:S01]  /*10640*/  MOV R2, R5 ;  /* 0x0000000500027202 */ /* 0x000fe20000000f00 */
[----:B------:R-:W-:Y:S02]  /*10650*/  IMAD.MOV.U32 R137, RZ, RZ, R128 ;  /* 0x000000ffff897224 */ /* 0x000fe400078e0080 */
[----:B------:R-:W-:-:S07]  /*10660*/  IMAD.MOV.U32 R66, RZ, RZ, R69 ;  /* 0x000000ffff427224 */ /* 0x000fce00078e0045 */
.L_x_20372:
[----:B------:R-:W-:Y:S05]  /*10670*/  BSYNC.RECONVERGENT B1 ;  /* 0x0000000000017941 */ /* 0x000fea0003800200 */
.L_x_20370:
        /* <DEDUP_REMOVED lines=11> */
.L_x_20374:
[----:B------:R-:W-:Y:S01]  /*10730*/  IMAD.MOV.U32 R64, RZ, RZ, R135 ;  /* 0x000000ffff407224 */ /* 0x000fe200078e0087 */
[----:B------:R-:W-:Y:S01]  /*10740*/  MOV R5, R4 ;  /* 0x0000000400057202 */ /* 0x000fe20000000f00 */
[----:B------:R-:W-:Y:S02]  /*10750*/  IMAD.MOV.U32 R128, RZ, RZ, R137 ;  /* 0x000000ffff807224 */ /* 0x000fe400078e0089 */
[----:B------:R-:W-:-:S07]  /*10760*/  IMAD.MOV.U32 R69, RZ, RZ, R68 ;  /* 0x000000ffff457224 */ /* 0x000fce00078e0044 */
.L_x_20375:
[----:B------:R-:W-:Y:S05]  /*10770*/  BSYNC.RECONVERGENT B1 ;  /* 0x0000000000017941 */ /* 0x000fea0003800200 */
.L_x_20373:
        /* <DEDUP_REMOVED lines=11> */
.L_x_20377:
[----:B------:R-:W-:Y:S01]  /*10830*/  IMAD.MOV.U32 R135, RZ, RZ, R64 ;  /* 0x000000ffff877224 */ /* 0x000fe200078e0040 */
[----:B------:R-:W-:Y:S01]  /*10840*/  MOV R4, R7 ;  /* 0x0000000700047202 */ /* 0x000fe20000000f00 */
[----:B------:R-:W-:Y:S02]  /*10850*/  IMAD.MOV.U32 R137, RZ, RZ, R128 ;  /* 0x000000ffff897224 */ /* 0x000fe400078e0080 */
[----:B------:R-:W-:-:S07]  /*10860*/  IMAD.MOV.U32 R68, RZ, RZ, R71 ;  /* 0x000000ffff447224 */ /* 0x000fce00078e0047 */
.L_x_20378:
[----:B------:R-:W-:Y:S05]  /*10870*/  BSYNC.RECONVERGENT B1 ;  /* 0x0000000000017941 */ /* 0x000fea0003800200 */
.L_x_20376:
        /* <DEDUP_REMOVED lines=11> */
.L_x_20380:
[----:B------:R-:W-:Y:S01]  /*10930*/  IMAD.MOV.U32 R64, RZ, RZ, R135 ;  /* 0x000000ffff407224 */ /* 0x000fe200078e0087 */
[----:B------:R-:W-:Y:S01]  /*10940*/  MOV R7, R6 ;  /* 0x0000000600077202 */ /* 0x000fe20000000f00 */
[----:B------:R-:W-:Y:S02]  /*10950*/  IMAD.MOV.U32 R128, RZ, RZ, R137 ;  /* 0x000000ffff807224 */ /* 0x000fe400078e0089 */
[----:B------:R-:W-:-:S07]  /*10960*/  IMAD.MOV.U32 R71, RZ, RZ, R70 ;  /* 0x000000ffff477224 */ /* 0x000fce00078e0046 */
.L_x_20381:
[----:B------:R-:W-:Y:S05]  /*10970*/  BSYNC.RECONVERGENT B1 ;  /* 0x0000000000017941 */ /* 0x000fea0003800200 */
.L_x_20379:
        /* <DEDUP_REMOVED lines=11> */
.L_x_20383:
[----:B------:R-:W-:Y:S01]  /*10a30*/  IMAD.MOV.U32 R135, RZ, RZ, R64 ;  /* 0x000000ffff877224 */ /* 0x000fe200078e0040 */
[----:B------:R-:W-:Y:S01]  /*10a40*/  MOV R6, R9 ;  /* 0x0000000900067202 */ /* 0x000fe20000000f00 */
[----:B------:R-:W-:Y:S02]  /*10a50*/  IMAD.MOV.U32 R137, RZ, RZ, R128 ;  /* 0x000000ffff897224 */ /* 0x000fe400078e0080 */
[----:B------:R-:W-:-:S07]  /*10a60*/  IMAD.MOV.U32 R70, RZ, RZ, R73 ;  /* 0x000000ffff467224 */ /* 0x000fce00078e0049 */
.L_x_20384:
[----:B------:R-:W-:Y:S05]  /*10a70*/  BSYNC.RECONVERGENT B1 ;  /* 0x0000000000017941 */ /* 0x000fea0003800200 */
.L_x_20382:
        /* <DEDUP_REMOVED lines=11> */
.L_x_20386:
[----:B------:R-:W-:Y:S01]  /*10b30*/  IMAD.MOV.U32 R64, RZ, RZ, R135 ;  /* 0x000000ffff407224 */ /* 0x000fe200078e0087 */
[----:B------:R-:W-:Y:S01]  /*10b40*/  MOV R9, R8 ;  /* 0x0000000800097202 */ /* 0x000fe20000000f00 */
[----:B------:R-:W-:Y:S02]  /*10b50*/  IMAD.MOV.U32 R128, RZ, RZ, R137 ;  /* 0x000000ffff807224 */ /* 0x000fe400078e0089 */
[----:B------:R-:W-:-:S07]  /*10b60*/  IMAD.MOV.U32 R73, RZ, RZ, R72 ;  /* 0x000000ffff497224 */ /* 0x000fce00078e0048 */
.L_x_20387:
[----:B------:R-:W-:Y:S05]  /*10b70*/  BSYNC.RECONVERGENT B1 ;  /* 0x0000000000017941 */ /* 0x000fea0003800200 */
.L_x_20385:
        /* <DEDUP_REMOVED lines=11> */
.L_x_20389:
[----:B------:R-:W-:Y:S01]  /*10c30*/  IMAD.MOV.U32 R135, RZ, RZ, R64 ;  /* 0x000000ffff877224 */ /* 0x000fe200078e0040 */
[----:B------:R-:W-:Y:S01]  /*10c40*/  MOV R8, R11 ;  /* 0x0000000b00087202 */ /* 0x000fe20000000f00 */
[----:B------:R-:W-:Y:S02]  /*10c50*/  IMAD.MOV.U32 R137, RZ, RZ, R128 ;  /* 0x000000ffff897224 */ /* 0x000fe400078e0080 */
[----:B------:R-:W-:-:S07]  /*10c60*/  IMAD.MOV.U32 R72, RZ, RZ, R75 ;  /* 0x000000ffff487224 */ /* 0x000fce00078e004b */
.L_x_20390:
[----:B------:R-:W-:Y:S05]  /*10c70*/  BSYNC.RECONVERGENT B1 ;  /* 0x0000000000017941 */ /* 0x000fea0003800200 */
.L_x_20388:
        /* <DEDUP_REMOVED lines=11> */
.L_x_20392:
[----:B------:R-:W-:Y:S01]  /*10d30*/  IMAD.MOV.U32 R64, RZ, RZ, R135 ;  /* 0x000000ffff407224 */ /* 0x000fe200078e0087 */
[----:B------:R-:W-:Y:S01]  /*10d40*/  MOV R11, R10 ;  /* 0x0000000a000b7202 */ /* 0x000fe20000000f00 */
[----:B------:R-:W-:Y:S02]  /*10d50*/  IMAD.MOV.U32 R128, RZ, RZ, R137 ;  /* 0x000000ffff807224 */ /* 0x000fe400078e0089 */
[----:B------:R-:W-:-:S07]  /*10d60*/  IMAD.MOV.U32 R75, RZ, RZ, R74 ;  /* 0x000000ffff4b7224 */ /* 0x000fce00078e004a */
.L_x_20393:
[----:B------:R-:W-:Y:S05]  /*10d70*/  BSYNC.RECONVERGENT B1 ;  /* 0x0000000000017941 */ /* 0x000fea0003800200 */
.L_x_20391:
        /* <DEDUP_REMOVED lines=11> */
.L_x_20395:
[----:B------:R-:W-:Y:S01]  /*10e30*/  IMAD.MOV.U32 R135, RZ, RZ, R64 ;  /* 0x000000ffff877224 */ /* 0x000fe200078e0040 */
[----:B------:R-:W-:Y:S01]  /*10e40*/  MOV R10, R13 ;  /* 0x0000000d000a7202 */ /* 0x000fe20000000f00 */
[----:B------:R-:W-:Y:S02]  /*10e50*/  IMAD.MOV.U32 R137, RZ, RZ, R128 ;  /* 0x000000ffff897224 */ /* 0x000fe400078e0080 */
[----:B------:R-:W-:-:S07]  /*10e60*/  IMAD.MOV.U32 R74, RZ, RZ, R77 ;  /* 0x000000ffff4a7224 */ /* 0x000fce00078e004d */
.L_x_20396:
[----:B------:R-:W-:Y:S05]  /*10e70*/  BSYNC.RECONVERGENT B1 ;  /* 0x0000000000017941 */ /* 0x000fea0003800200 */
.L_x_20394:
        /* <DEDUP_REMOVED lines=11> */
.L_x_20398:
[----:B------:R-:W-:Y:S01]  /*10f30*/  IMAD.MOV.U32 R64, RZ, RZ, R135 ;  /* 0x000000ffff407224 */ /* 0x000fe200078e0087 */
[----:B------:R-:W-:Y:S01]  /*10f40*/  MOV R13, R12 ;  /* 0x0000000c000d7202 */ /* 0x000fe20000000f00 */
[----:B------:R-:W-:Y:S02]  /*10f50*/  IMAD.MOV.U32 R128, RZ, RZ, R137 ;  /* 0x000000ffff807224 */ /* 0x000fe400078e0089 */
[----:B------:R-:W-:-:S07]  /*10f60*/  IMAD.MOV.U32 R77, RZ, RZ, R76 ;  /* 0x000000ffff4d7224 */ /* 0x000fce00078e004c */
.L_x_20399:
[----:B------:R-:W-:Y:S05]  /*10f70*/  BSYNC.RECONVERGENT B1 ;  /* 0x0000000000017941 */ /* 0x000fea0003800200 */
.L_x_20397:
        /* <DEDUP_REMOVED lines=11> */
.L_x_20401:
[----:B------:R-:W-:Y:S01]  /*11030*/  IMAD.MOV.U32 R135, RZ, RZ, R64 ;  /* 0x000000ffff877224 */ /* 0x000fe200078e0040 */
[----:B------:R-:W-:Y:S01]  /*11040*/  MOV R12, R15 ;  /* 0x0000000f000c7202 */ /* 0x000fe20000000f00 */
[----:B------:R-:W-:Y:S02]  /*11050*/  IMAD.MOV.U32 R137, RZ, RZ, R128 ;  /* 0x000000ffff897224 */ /* 0x000fe400078e0080 */
[----:B------:R-:W-:-:S07]  /*11060*/  IMAD.MOV.U32 R76, RZ, RZ, R79 ;  /* 0x000000ffff4c7224 */ /* 0x000fce00078e004f */
.L_x_20402:
[----:B------:R-:W-:Y:S05]  /*11070*/  BSYNC.RECONVERGENT B1 ;  /* 0x0000000000017941 */ /* 0x000fea0003800200 */
.L_x_20400:
        /* <DEDUP_REMOVED lines=11> */
.L_x_20404:
[----:B------:R-:W-:Y:S01]  /*11130*/  IMAD.MOV.U32 R64, RZ, RZ, R135 ;  /* 0x000000ffff407224 */ /* 0x000fe200078e0087 */
[----:B------:R-:W-:Y:S01]  /*11140*/  MOV R15, R14 ;  /* 0x0000000e000f7202 */ /* 0x000fe20000000f00 */
[----:B------:R-:W-:Y:S02]  /*11150*/  IMAD.MOV.U32 R128, RZ, RZ, R137 ;  /* 0x000000ffff807224 */ /* 0x000fe400078e0089 */
[----:B------:R-:W-:-:S07]  /*11160*/  IMAD.MOV.U32 R79, RZ, RZ, R78 ;  /* 0x000000ffff4f7224 */ /* 0x000fce00078e004e */
.L_x_20405:
[----:B------:R-:W-:Y:S05]  /*11170*/  BSYNC.RECONVERGENT B1 ;  /* 0x0000000000017941 */ /* 0x000fea0003800200 */
.L_x_20403:
        /* <DEDUP_REMOVED lines=11> */
.L_x_20407:
[----:B------:R-:W-:Y:S01]  /*11230*/  IMAD.MOV.U32 R135, RZ, RZ, R64 ;  /* 0x000000ffff877224 */ /* 0x000fe200078e0040 */
[----:B------:R-:W-:Y:S01]  /*11240*/  MOV R14, R17 ;  /* 0x00000011000e7202 */ /* 0x000fe20000000f00 */
[----:B------:R-:W-:Y:S02]  /*11250*/  IMAD.MOV.U32 R137, RZ, RZ, R128 ;  /* 0x000000ffff897224 */ /* 0x000fe400078e0080 */
[----:B------:R-:W-:-:S07]  /*11260*/  IMAD.MOV.U32 R78, RZ, RZ, R81 ;  /* 0x000000ffff4e7224 */ /* 0x000fce00078e0051 */
.L_x_20408:
[----:B------:R-:W-:Y:S05]  /*11270*/  BSYNC.RECONVERGENT B1 ;  /* 0x0000000000017941 */ /* 0x000fea0003800200 */
.L_x_20406:
        /* <DEDUP_REMOVED lines=11> */
.L_x_20410:
[----:B------:R-:W-:Y:S01]  /*11330*/  IMAD.MOV.U32 R64, RZ, RZ, R135 ;  /* 0x000000ffff407224 */ /* 0x000fe200078e0087 */
[----:B------:R-:W-:Y:S01]  /*11340*/  MOV R17, R16 ;  /* 0x0000001000117202 */ /* 0x000fe20000000f00 */
[----:B------:R-:W-:Y:S02]  /*11350*/  IMAD.MOV.U32 R128, RZ, RZ, R137 ;  /* 0x000000ffff807224 */ /* 0x000fe400078e0089 */
[----:B------:R-:W-:-:S07]  /*11360*/  IMAD.MOV.U32 R81, RZ, RZ, R80 ;  /* 0x000000ffff517224 */ /* 0x000fce00078e0050 */
.L_x_20411:
[----:B------:R-:W-:Y:S05]  /*11370*/  BSYNC.RECONVERGENT B1 ;  /* 0x0000000000017941 */ /* 0x000fea0003800200 */
.L_x_20409:
        /* <DEDUP_REMOVED lines=11> */
.L_x_20413:
[----:B------:R-:W-:Y:S01]  /*11430*/  IMAD.MOV.U32 R135, RZ, RZ, R64 ;  /* 0x000000ffff877224 */ /* 0x000fe200078e0040 */
[----:B------:R-:W-:Y:S01]  /*11440*/  MOV R16, R19 ;  /* 0x0000001300107202 */ /* 0x000fe20000000f00 */
[----:B------:R-:W-:Y:S02]  /*11450*/  IMAD.MOV.U32 R137, RZ, RZ, R128 ;  /* 0x000000ffff897224 */ /* 0x000fe400078e0080 */
[----:B------:R-:W-:-:S07]  /*11460*/  IMAD.MOV.U32 R80, RZ, RZ, R83 ;  /* 0x000000ffff507224 */ /* 0x000fce00078e0053 */
.L_x_20414:
[----:B------:R-:W-:Y:S05]  /*11470*/  BSYNC.RECONVERGENT B1 ;  /* 0x0000000000017941 */ /* 0x000fea0003800200 */
.L_x_20412:
        /* <DEDUP_REMOVED lines=11> */
.L_x_20416:
[----:B------:R-:W-:Y:S01]  /*11530*/  IMAD.MOV.U32 R64, RZ, RZ, R135 ;  /* 0x000000ffff407224 */ /* 0x000fe200078e0087 */
[----:B------:R-:W-:Y:S01]  /*11540*/  MOV R19, R18 ;  /* 0x0000001200137202 */ /* 0x000fe20000000f00 */
[----:B------:R-:W-:Y:S02]  /*11550*/  IMAD.MOV.U32 R128, RZ, RZ, R137 ;  /* 0x000000ffff807224 */ /* 0x000fe400078e0089 */
[----:B------:R-:W-:-:S07]  /*11560*/  IMAD.MOV.U32 R83, RZ, RZ, R82 ;  /* 0x000000ffff537224 */ /* 0x000fce00078e0052 */
.L_x_20417:
[----:B------:R-:W-:Y:S05]  /*11570*/  BSYNC.RECONVERGENT B1 ;  /* 0x0000000000017941 */ /* 0x000fea0003800200 */
.L_x_20415:
        /* <DEDUP_REMOVED lines=11> */
.L_x_20419:
[----:B------:R-:W-:Y:S01]  /*11630*/  IMAD.MOV.U32 R135, RZ, RZ, R64 ;  /* 0x000000ffff877224 */ /* 0x000fe200078e0040 */
[----:B------:R-:W-:Y:S01]  /*11640*/  MOV R18, R21 ;  /* 0x0000001500127202 */ /* 0x000fe20000000f00 */
[----:B------:R-:W-:Y:S02]  /*11650*/  IMAD.MOV.U32 R137, RZ, RZ, R128 ;  /* 0x000000ffff897224 */ /* 0x000fe400078e0080 */
[----:B------:R-:W-:-:S07]  /*11660*/  IMAD.MOV.U32 R82, RZ, RZ, R85 ;  /* 0x000000ffff527224 */ /* 0x000fce00078e0055 */
.L_x_20420:
[----:B------:R-:W-:Y:S05]  /*11670*/  BSYNC.RECONVERGENT B1 ;  /* 0x0000000000017941 */ /* 0x000fea0003800200 */
.L_x_20418:
        /* <DEDUP_REMOVED lines=11> */
.L_x_20422:
[----:B------:R-:W-:Y:S01]  /*11730*/  IMAD.MOV.U32 R64, RZ, RZ, R135 ;  /* 0x000000ffff407224 */ /* 0x000fe200078e0087 */
[----:B------:R-:W-:Y:S01]  /*11740*/  MOV R21, R20 ;  /* 0x0000001400157202 */ /* 0x000fe20000000f00 */
[----:B------:R-:W-:Y:S02]  /*11750*/  IMAD.MOV.U32 R128, RZ, RZ, R137 ;  /* 0x000000ffff807224 */ /* 0x000fe400078e0089 */
[----:B------:R-:W-:-:S07]  /*11760*/  IMAD.MOV.U32 R85, RZ, RZ, R84 ;  /* 0x000000ffff557224 */ /* 0x000fce00078e0054 */
.L_x_20423:
[----:B------:R-:W-:Y:S05]  /*11770*/  BSYNC.RECONVERGENT B1 ;  /* 0x0000000000017941 */ /* 0x000fea0003800200 */
.L_x_20421:
        /* <DEDUP_REMOVED lines=11> */
.L_x_20425:
[----:B------:R-:W-:Y:S01]  /*11830*/  IMAD.MOV.U32 R135, RZ, RZ, R64 ;  /* 0x000000ffff877224 */ /* 0x000fe200078e0040 */
[----:B------:R-:W-:Y:S01]  /*11840*/  MOV R20, R23 ;  /* 0x0000001700147202 */ /* 0x000fe20000000f00 */
[----:B------:R-:W-:Y:S02]  /*11850*/  IMAD.MOV.U32 R137, RZ, RZ, R128 ;  /* 0x000000ffff897224 */ /* 0x000fe400078e0080 */
[----:B------:R-:W-:-:S07]  /*11860*/  IMAD.MOV.U32 R84, RZ, RZ, R87 ;  /* 0x000000ffff547224 */ /* 0x000fce00078e0057 */
.L_x_20426:
[----:B------:R-:W-:Y:S05]  /*11870*/  BSYNC.RECONVERGENT B1 ;  /* 0x0000000000017941 */ /* 0x000fea0003800200 */
.L_x_20424:
        /* <DEDUP_REMOVED lines=11> */
.L_x_20428:
[----:B------:R-:W-:Y:S01]  /*11930*/  IMAD.MOV.U32 R64, RZ, RZ, R135 ;  /* 0x000000ffff407224 */ /* 0x000fe200078e0087 */
[----:B------:R-:W-:Y:S01]  /*11940*/  MOV R23, R22 ;  /* 0x0000001600177202 */ /* 0x000fe20000000f00 */
[----:B------:R-:W-:Y:S02]  /*11950*/  IMAD.MOV.U32 R128, RZ, RZ, R137 ;  /* 0x000000ffff807224 */ /* 0x000fe400078e0089 */
[----:B------:R-:W-:-:S07]  /*11960*/  IMAD.MOV.U32 R87, RZ, RZ, R86 ;  /* 0x000000ffff577224 */ /* 0x000fce00078e0056 */
.L_x_20429:
[----:B------:R-:W-:Y:S05]  /*11970*/  BSYNC.RECONVERGENT B1 ;  /* 0x0000000000017941 */ /* 0x000fea0003800200 */
.L_x_20427:
        /* <DEDUP_REMOVED lines=11> */
.L_x_20431:
[----:B------:R-:W-:Y:S01]  /*11a30*/  IMAD.MOV.U32 R135, RZ, RZ, R64 ;  /* 0x000000ffff877224 */ /* 0x000fe200078e0040 */
[----:B------:R-:W-:Y:S01]  /*11a40*/  MOV R22, R25 ;  /* 0x0000001900167202 */ /* 0x000fe20000000f00 */
[----:B------:R-:W-:Y:S02]  /*11a50*/  IMAD.MOV.U32 R137, RZ, RZ, R128 ;  /* 0x000000ffff897224 */ /* 0x000fe400078e0080 */
[----:B------:R-:W-:-:S07]  /*11a60*/  IMAD.MOV.U32 R86, RZ, RZ, R89 ;  /* 0x000000ffff567224 */ /* 0x000fce00078e0059 */
.L_x_20432:
[----:B------:R-:W-:Y:S05]  /*11a70*/  BSYNC.RECONVERGENT B1 ;  /* 0x0000000000017941 */ /* 0x000fea0003800200 */
.L_x_20430:
        /* <DEDUP_REMOVED lines=11> */
.L_x_20434:
[----:B------:R-:W-:Y:S01]  /*11b30*/  IMAD.MOV.U32 R64, RZ, RZ, R135 ;  /* 0x000000ffff407224 */ /* 0x000fe200078e0087 */
[----:B------:R-:W-:Y:S01]  /*11b40*/  MOV R25, R24 ;  /* 0x0000001800197202 */ /* 0x000fe20000000f00 */
[----:B------:R-:W-:Y:S02]  /*11b50*/  IMAD.MOV.U32 R128, RZ, RZ, R137 ;  /* 0x000000ffff807224 */ /* 0x000fe400078e0089 */
[----:B------:R-:W-:-:S07]  /*11b60*/  IMAD.MOV.U32 R89, RZ, RZ, R88 ;  /* 0x000000ffff597224 */ /* 0x000fce00078e0058 */
.L_x_20435:
[----:B------:R-:W-:Y:S05]  /*11b70*/  BSYNC.RECONVERGENT B1 ;  /* 0x0000000000017941 */ /* 0x000fea0003800200 */
.L_x_20433:
        /* <DEDUP_REMOVED lines=11> */
.L_x_20437:
[----:B------:R-:W-:Y:S01]  /*11c30*/  IMAD.MOV.U32 R135, RZ, RZ, R64 ;  /* 0x000000ffff877224 */ /* 0x000fe200078e0040 */
[----:B------:R-:W-:Y:S01]  /*11c40*/  MOV R24, R27 ;  /* 0x0000001b00187202 */ /* 0x000fe20000000f00 */
[----:B------:R-:W-:Y:S02]  /*11c50*/  IMAD.MOV.U32 R137, RZ, RZ, R128 ;  /* 0x000000ffff897224 */ /* 0x000fe400078e0080 */
[----:B------:R-:W-:-:S07]  /*11c60*/  IMAD.MOV.U32 R88, RZ, RZ, R91 ;  /* 0x000000ffff587224 */ /* 0x000fce00078e005b */
.L_x_20438:
[----:B------:R-:W-:Y:S05]  /*11c70*/  BSYNC.RECONVERGENT B1 ;  /* 0x0000000000017941 */ /* 0x000fea0003800200 */
.L_x_20436:
        /* <DEDUP_REMOVED lines=11> */
.L_x_20440:
[----:B------:R-:W-:Y:S01]  /*11d30*/  IMAD.MOV.U32 R64, RZ, RZ, R135 ;  /* 0x000000ffff407224 */ /* 0x000fe200078e0087 */
[----:B------:R-:W-:Y:S01]  /*11d40*/  MOV R27, R26 ;  /* 0x0000001a001b7202 */ /* 0x000fe20000000f00 */
[----:B------:R-:W-:Y:S02]  /*11d50*/  IMAD.MOV.U32 R128, RZ, RZ, R137 ;  /* 0x000000ffff807224 */ /* 0x000fe400078e0089 */
[----:B------:R-:W-:-:S07]  /*11d60*/  IMAD.MOV.U32 R91, RZ, RZ, R90 ;  /* 0x000000ffff5b7224 */ /* 0x000fce00078e005a */
.L_x_20441:
[----:B------:R-:W-:Y:S05]  /*11d70*/  BSYNC.RECONVERGENT B1 ;  /* 0x0000000000017941 */ /* 0x000fea0003800200 */
.L_x_20439:
        /* <DEDUP_REMOVED lines=11> */
.L_x_20443:
[----:B------:R-:W-:Y:S01]  /*11e30*/  IMAD.MOV.U32 R135, RZ, RZ, R64 ;  /* 0x000000ffff877224 */ /* 0x000fe200078e0040 */
[----:B------:R-:W-:Y:S01]  /*11e40*/  MOV R26, R29 ;  /* 0x0000001d001a7202 */ /* 0x000fe20000000f00 */
[----:B------:R-:W-:Y:S02]  /*11e50*/  IMAD.MOV.U32 R137, RZ, RZ, R128 ;  /* 0x000000ffff897224 */ /* 0x000fe400078e0080 */
[----:B------:R-:W-:-:S07]  /*11e60*/  IMAD.MOV.U32 R90, RZ, RZ, R93 ;  /* 0x000000ffff5a7224 */ /* 0x000fce00078e005d */
.L_x_20444:
[----:B------:R-:W-:Y:S05]  /*11e70*/  BSYNC.RECONVERGENT B1 ;  /* 0x0000000000017941 */ /* 0x000fea0003800200 */
.L_x_20442:
        /* <DEDUP_REMOVED lines=11> */
.L_x_20446:
[----:B------:R-:W-:Y:S01]  /*11f30*/  IMAD.MOV.U32 R64, RZ, RZ, R135 ;  /* 0x000000ffff407224 */ /* 0x000fe200078e0087 */
[----:B------:R-:W-:Y:S01]  /*11f40*/  MOV R29, R28 ;  /* 0x0000001c001d7202 */ /* 0x000fe20000000f00 */
[----:B------:R-:W-:Y:S02]  /*11f50*/  IMAD.MOV.U32 R128, RZ, RZ, R137 ;  /* 0x000000ffff807224 */ /* 0x000fe400078e0089 */
[----:B------:R-:W-:-:S07]  /*11f60*/  IMAD.MOV.U32 R93, RZ, RZ, R92 ;  /* 0x000000ffff5d7224 */ /* 0x000fce00078e005c */
.L_x_20447:
[----:B------:R-:W-:Y:S05]  /*11f70*/  BSYNC.RECONVERGENT B1 ;  /* 0x0000000000017941 */ /* 0x000fea0003800200 */
.L_x_20445:
        /* <DEDUP_REMOVED lines=11> */
.L_x_20449:
[----:B------:R-:W-:Y:S01]  /*12030*/  IMAD.MOV.U32 R135, RZ, RZ, R64 ;  /* 0x000000ffff877224 */ /* 0x000fe200078e0040 */
[----:B------:R-:W-:Y:S01]  /*12040*/  MOV R28, R31 ;  /* 0x0000001f001c7202 */ /* 0x000fe20000000f00 */
[----:B------:R-:W-:Y:S02]  /*12050*/  IMAD.MOV.U32 R137, RZ, RZ, R128 ;  /* 0x000000ffff897224 */ /* 0x000fe400078e0080 */
[----:B------:R-:W-:-:S07]  /*12060*/  IMAD.MOV.U32 R92, RZ, RZ, R95 ;  /* 0x000000ffff5c7224 */ /* 0x000fce00078e005f */
.L_x_20450:
[----:B------:R-:W-:Y:S05]  /*12070*/  BSYNC.RECONVERGENT B1 ;  /* 0x0000000000017941 */ /* 0x000fea0003800200 */
.L_x_20448:
        /* <DEDUP_REMOVED lines=11> */
.L_x_20452:
[----:B------:R-:W-:Y:S01]  /*12130*/  IMAD.MOV.U32 R64, RZ, RZ, R135 ;  /* 0x000000ffff407224 */ /* 0x000fe200078e0087 */
[----:B------:R-:W-:Y:S01]  /*12140*/  MOV R31, R30 ;  /* 0x0000001e001f7202 */ /* 0x000fe20000000f00 */
[----:B------:R-:W-:Y:S02]  /*12150*/  IMAD.MOV.U32 R128, RZ, RZ, R137 ;  /* 0x000000ffff807224 */ /* 0x000fe400078e0089 */
[----:B------:R-:W-:-:S07]  /*12160*/  IMAD.MOV.U32 R95, RZ, RZ, R94 ;  /* 0x000000ffff5f7224 */ /* 0x000fce00078e005e */
.L_x_20453:
[----:B------:R-:W-:Y:S05]  /*12170*/  BSYNC.RECONVERGENT B1 ;  /* 0x0000000000017941 */ /* 0x000fea0003800200 */
.L_x_20451:
        /* <DEDUP_REMOVED lines=11> */
.L_x_20455:
[----:B------:R-:W-:Y:S01]  /*12230*/  IMAD.MOV.U32 R135, RZ, RZ, R64 ;  /* 0x000000ffff877224 */ /* 0x000fe200078e0040 */
[----:B------:R-:W-:Y:S01]  /*12240*/  MOV R30, R33 ;  /* 0x00000021001e7202 */ /* 0x000fe20000000f00 */
[----:B------:R-:W-:Y:S02]  /*12250*/  IMAD.MOV.U32 R137, RZ, RZ, R128 ;  /* 0x000000ffff897224 */ /* 0x000fe400078e0080 */
[----:B------:R-:W-:-:S07]  /*12260*/  IMAD.MOV.U32 R94, RZ, RZ, R97 ;  /* 0x000000ffff5e7224 */ /* 0x000fce00078e0061 */
.L_x_20456:
[----:B------:R-:W-:Y:S05]  /*12270*/  BSYNC.RECONVERGENT B1 ;  /* 0x0000000000017941 */ /* 0x000fea0003800200 */
.L_x_20454:
        /* <DEDUP_REMOVED lines=11> */
.L_x_20458:
[----:B------:R-:W-:Y:S01]  /*12330*/  IMAD.MOV.U32 R64, RZ, RZ, R135 ;  /* 0x000000ffff407224 */ /* 0x000fe200078e0087 */
[----:B------:R-:W-:Y:S01]  /*12340*/  MOV R33, R32 ;  /* 0x0000002000217202 */ /* 0x000fe20000000f00 */
[----:B------:R-:W-:Y:S02]  /*12350*/  IMAD.MOV.U32 R128, RZ, RZ, R137 ;  /* 0x000000ffff807224 */ /* 0x000fe400078e0089 */
[----:B------:R-:W-:-:S07]  /*12360*/  IMAD.MOV.U32 R97, RZ, RZ, R96 ;  /* 0x000000ffff617224 */ /* 0x000fce00078e0060 */
.L_x_20459:
[----:B------:R-:W-:Y:S05]  /*12370*/  BSYNC.RECONVERGENT B1 ;  /* 0x0000000000017941 */ /* 0x000fea0003800200 */
.L_x_20457:
        /* <DEDUP_REMOVED lines=11> */
.L_x_20461:
[----:B------:R-:W-:Y:S01]  /*12430*/  IMAD.MOV.U32 R135, RZ, RZ, R64 ;  /* 0x000000ffff877224 */ /* 0x000fe200078e0040 */
[----:B------:R-:W-:Y:S01]  /*12440*/  MOV R32, R35 ;  /* 0x0000002300207202 */ /* 0x000fe20000000f00 */
[----:B------:R-:W-:Y:S02]  /*12450*/  IMAD.MOV.U32 R137, RZ, RZ, R128 ;  /* 0x000000ffff897224 */ /* 0x000fe400078e0080 */
[----:B------:R-:W-:-:S07]  /*12460*/  IMAD.MOV.U32 R96, RZ, RZ, R99 ;  /* 0x000000ffff607224 */ /* 0x000fce00078e0063 */
.L_x_20462:
[----:B------:R-:W-:Y:S05]  /*12470*/  BSYNC.RECONVERGENT B1 ;  /* 0x0000000000017941 */ /* 0x000fea0003800200 */
.L_x_20460:
        /* <DEDUP_REMOVED lines=11> */
.L_x_20464:
[----:B------:R-:W-:Y:S01]  /*12530*/  IMAD.MOV.U32 R64, RZ, RZ, R135 ;  /* 0x000000ffff407224 */ /* 0x000fe200078e0087 */
[----:B------:R-:W-:Y:S01]  /*12540*/  MOV R35, R34 ;  /* 0x0000002200237202 */ /* 0x000fe20000000f00 */
[----:B------:R-:W-:Y:S02]  /*12550*/  IMAD.MOV.U32 R128, RZ, RZ, R137 ;  /* 0x000000ffff807224 */ /* 0x000fe400078e0089 */
[----:B------:R-:W-:-:S07]  /*12560*/  IMAD.MOV.U32 R99, RZ, RZ, R98 ;  /* 0x000000ffff637224 */ /* 0x000fce00078e0062 */
.L_x_20465:
[----:B------:R-:W-:Y:S05]  /*12570*/  BSYNC.RECONVERGENT B1 ;  /* 0x0000000000017941 */ /* 0x000fea0003800200 */
.L_x_20463:
        /* <DEDUP_REMOVED lines=11> */
.L_x_20467:
[----:B------:R-:W-:Y:S01]  /*12630*/  IMAD.MOV.U32 R135, RZ, RZ, R64 ;  /* 0x000000ffff877224 */ /* 0x000fe200078e0040 */
[----:B------:R-:W-:Y:S01]  /*12640*/  MOV R34, R37 ;  /* 0x0000002500227202 */ /* 0x000fe20000000f00 */
[----:B------:R-:W-:Y:S02]  /*12650*/  IMAD.MOV.U32 R137, RZ, RZ, R128 ;  /* 0x000000ffff897224 */ /* 0x000fe400078e0080 */
[----:B------:R-:W-:-:S07]  /*12660*/  IMAD.MOV.U32 R98, RZ, RZ, R101 ;  /* 0x000000ffff627224 */ /* 0x000fce00078e0065 */
.L_x_20468:
[----:B------:R-:W-:Y:S05]  /*12670*/  BSYNC.RECONVERGENT B1 ;  /* 0x0000000000017941 */ /* 0x000fea0003800200 */
.L_x_20466:
        /* <DEDUP_REMOVED lines=11> */
.L_x_20470:
[----:B------:R-:W-:Y:S01]  /*12730*/  IMAD.MOV.U32 R64, RZ, RZ, R135 ;  /* 0x000000ffff407224 */ /* 0x000fe200078e0087 */
[----:B------:R-:W-:Y:S01]  /*12740*/  MOV R37, R36 ;  /* 0x0000002400257202 */ /* 0x000fe20000000f00 */
[----:B------:R-:W-:Y:S02]  /*12750*/  IMAD.MOV.U32 R128, RZ, RZ, R137 ;  /* 0x000000ffff807224 */ /* 0x000fe400078e0089 */
[----:B------:R-:W-:-:S07]  /*12760*/  IMAD.MOV.U32 R101, RZ, RZ, R100 ;  /* 0x000000ffff657224 */ /* 0x000fce00078e0064 */
.L_x_20471:
[----:B------:R-:W-:Y:S05]  /*12770*/  BSYNC.RECONVERGENT B1 ;  /* 0x0000000000017941 */ /* 0x000fea0003800200 */
.L_x_20469:
        /* <DEDUP_REMOVED lines=11> */
.L_x_20473:
[----:B------:R-:W-:Y:S01]  /*12830*/  IMAD.MOV.U32 R135, RZ, RZ, R64 ;  /* 0x000000ffff877224 */ /* 0x000fe200078e0040 */
[----:B------:R-:W-:Y:S01]  /*12840*/  MOV R36, R39 ;  /* 0x0000002700247202 */ /* 0x000fe20000000f00 */
[----:B------:R-:W-:Y:S02]  /*12850*/  IMAD.MOV.U32 R137, RZ, RZ, R128 ;  /* 0x000000ffff897224 */ /* 0x000fe400078e0080 */
[----:B------:R-:W-:-:S07]  /*12860*/  IMAD.MOV.U32 R100, RZ, RZ, R103 ;  /* 0x000000ffff647224 */ /* 0x000fce00078e0067 */
.L_x_20474:
[----:B------:R-:W-:Y:S05]  /*12870*/  BSYNC.RECONVERGENT B1 ;  /* 0x0000000000017941 */ /* 0x000fea0003800200 */
.L_x_20472:
        /* <DEDUP_REMOVED lines=11> */
.L_x_20476:
[----:B------:R-:W-:Y:S01]  /*12930*/  IMAD.MOV.U32 R64, RZ, RZ, R135 ;  /* 0x000000ffff407224 */ /* 0x000fe200078e0087 */
[----:B------:R-:W-:Y:S01]  /*12940*/  MOV R39, R38 ;  /* 0x0000002600277202 */ /* 0x000fe20000000f00 */
[----:B------:R-:W-:Y:S02]  /*12950*/  IMAD.MOV.U32 R128, RZ, RZ, R137 ;  /* 0x000000ffff807224 */ /* 0x000fe400078e0089 */
[----:B------:R-:W-:-:S07]  /*12960*/  IMAD.MOV.U32 R103, RZ, RZ, R102 ;  /* 0x000000ffff677224 */ /* 0x000fce00078e0066 */
.L_x_20477:
[----:B------:R-:W-:Y:S05]  /*12970*/  BSYNC.RECONVERGENT B1 ;  /* 0x0000000000017941 */ /* 0x000fea0003800200 */
.L_x_20475:
        /* <DEDUP_REMOVED lines=11> */
.L_x_20479:
[----:B------:R-:W-:Y:S01]  /*12a30*/  IMAD.MOV.U32 R135, RZ, RZ, R64 ;  /* 0x000000ffff877224 */ /* 0x000fe200078e0040 */
[----:B------:R-:W-:Y:S01]  /*12a40*/  MOV R38, R41 ;  /* 0x0000002900267202 */ /* 0x000fe20000000f00 */
[----:B------:R-:W-:Y:S02]  /*12a50*/  IMAD.MOV.U32 R137, RZ, RZ, R128 ;  /* 0x000000ffff897224 */ /* 0x000fe400078e0080 */
[----:B------:R-:W-:-:S07]  /*12a60*/  IMAD.MOV.U32 R102, RZ, RZ, R105 ;  /* 0x000000ffff667224 */ /* 0x000fce00078e0069 */
.L_x_20480:
[----:B------:R-:W-:Y:S05]  /*12a70*/  BSYNC.RECONVERGENT B1 ;  /* 0x0000000000017941 */ /* 0x000fea0003800200 */
.L_x_20478:
        /* <DEDUP_REMOVED lines=11> */
.L_x_20482:
[----:B------:R-:W-:Y:S01]  /*12b30*/  IMAD.MOV.U32 R64, RZ, RZ, R135 ;  /* 0x000000ffff407224 */ /* 0x000fe200078e0087 */
[----:B------:R-:W-:Y:S01]  /*12b40*/  MOV R41, R40 ;  /* 0x0000002800297202 */ /* 0x000fe20000000f00 */
[----:B------:R-:W-:Y:S02]  /*12b50*/  IMAD.MOV.U32 R128, RZ, RZ, R137 ;  /* 0x000000ffff807224 */ /* 0x000fe400078e0089 */
[----:B------:R-:W-:-:S07]  /*12b60*/  IMAD.MOV.U32 R105, RZ, RZ, R104 ;  /* 0x000000ffff697224 */ /* 0x000fce00078e0068 */
.L_x_20483:
[----:B------:R-:W-:Y:S05]  /*12b70*/  BSYNC.RECONVERGENT B1 ;  /* 0x0000000000017941 */ /* 0x000fea0003800200 */
.L_x_20481:
        /* <DEDUP_REMOVED lines=11> */
.L_x_20485:
[----:B------:R-:W-:Y:S01]  /*12c30*/  IMAD.MOV.U32 R135, RZ, RZ, R64 ;  /* 0x000000ffff877224 */ /* 0x000fe200078e0040 */
[----:B------:R-:W-:Y:S01]  /*12c40*/  MOV R40, R43 ;  /* 0x0000002b00287202 */ /* 0x000fe20000000f00 */
[----:B------:R-:W-:Y:S02]  /*12c50*/  IMAD.MOV.U32 R137, RZ, RZ, R128 ;  /* 0x000000ffff897224 */ /* 0x000fe400078e0080 */
[----:B------:R-:W-:-:S07]  /*12c60*/  IMAD.MOV.U32 R104, RZ, RZ, R107 ;  /* 0x000000ffff687224 */ /* 0x000fce00078e006b */
.L_x_20486:
[----:B------:R-:W-:Y:S05]  /*12c70*/  BSYNC.RECONVERGENT B1 ;  /* 0x0000000000017941 */ /* 0x000fea0003800200 */
.L_x_20484:
        /* <DEDUP_REMOVED lines=11> */
.L_x_20488:
[----:B------:R-:W-:Y:S01]  /*12d30*/  IMAD.MOV.U32 R64, RZ, RZ, R135 ;  /* 0x000000ffff407224 */ /* 0x000fe200078e0087 */
[----:B------:R-:W-:Y:S01]  /*12d40*/  MOV R43, R42 ;  /* 0x0000002a002b7202 */ /* 0x000fe20000000f00 */
[----:B------:R-:W-:Y:S02]  /*12d50*/  IMAD.MOV.U32 R128, RZ, RZ, R137 ;  /* 0x000000ffff807224 */ /* 0x000fe400078e0089 */
[----:B------:R-:W-:-:S07]  /*12d60*/  IMAD.MOV.U32 R107, RZ, RZ, R106 ;  /* 0x000000ffff6b7224 */ /* 0x000fce00078e006a */
.L_x_20489:
[----:B------:R-:W-:Y:S05]  /*12d70*/  BSYNC.RECONVERGENT B1 ;  /* 0x0000000000017941 */ /* 0x000fea0003800200 */
.L_x_20487:
        /* <DEDUP_REMOVED lines=11> */
.L_x_20491:
[----:B------:R-:W-:Y:S01]  /*12e30*/  IMAD.MOV.U32 R135, RZ, RZ, R64 ;  /* 0x000000ffff877224 */ /* 0x000fe200078e0040 */
[----:B------:R-:W-:Y:S01]  /*12e40*/  MOV R42, R45 ;  /* 0x0000002d002a7202 */ /* 0x000fe20000000f00 */
[----:B------:R-:W-:Y:S02]  /*12e50*/  IMAD.MOV.U32 R137, RZ, RZ, R128 ;  /* 0x000000ffff897224 */ /* 0x000fe400078e0080 */
[----:B------:R-:W-:-:S07]  /*12e60*/  IMAD.MOV.U32 R106, RZ, RZ, R109 ;  /* 0x000000ffff6a7224 */ /* 0x000fce00078e006d */
.L_x_20492:
[----:B------:R-:W-:Y:S05]  /*12e70*/  BSYNC.RECONVERGENT B1 ;  /* 0x0000000000017941 */ /* 0x000fea0003800200 */
.L_x_20490:
        /* <DEDUP_REMOVED lines=11> */
.L_x_20494:
[----:B------:R-:W-:Y:S01]  /*12f30*/  IMAD.MOV.U32 R64, RZ, RZ, R135 ;  /* 0x000000ffff407224 */ /* 0x000fe200078e0087 */
[----:B------:R-:W-:Y:S01]  /*12f40*/  MOV R45, R44 ;  /* 0x0000002c002d7202 */ /* 0x000fe20000000f00 */
[----:B------:R-:W-:Y:S02]  /*12f50*/  IMAD.MOV.U32 R128, RZ, RZ, R137 ;  /* 0x000000ffff807224 */ /* 0x000fe400078e0089 */
[----:B------:R-:W-:-:S07]  /*12f60*/  IMAD.MOV.U32 R109, RZ, RZ, R108 ;  /* 0x000000ffff6d7224 */ /* 0x000fce00078e006c */
.L_x_20495:
[----:B------:R-:W-:Y:S05]  /*12f70*/  BSYNC.RECONVERGENT B1 ;  /* 0x0000000000017941 */ /* 0x000fea0003800200 */
.L_x_20493:
        /* <DEDUP_REMOVED lines=11> */
.L_x_20497:
[----:B------:R-:W-:Y:S01]  /*13030*/  IMAD.MOV.U32 R135, RZ, RZ, R64 ;  /* 0x000000ffff877224 */ /* 0x000fe200078e0040 */
[----:B------:R-:W-:Y:S01]  /*13040*/  MOV R44, R47 ;  /* 0x0000002f002c7202 */ /* 0x000fe20000000f00 */
[----:B------:R-:W-:Y:S02]  /*13050*/  IMAD.MOV.U32 R137, RZ, RZ, R128 ;  /* 0x000000ffff897224 */ /* 0x000fe400078e0080 */
[----:B------:R-:W-:-:S07]  /*13060*/  IMAD.MOV.U32 R108, RZ, RZ, R111 ;  /* 0x000000ffff6c7224 */ /* 0x000fce00078e006f */
.L_x_20498:
[----:B------:R-:W-:Y:S05]  /*13070*/  BSYNC.RECONVERGENT B1 ;  /* 0x0000000000017941 */ /* 0x000fea0003800200 */
.L_x_20496:
        /* <DEDUP_REMOVED lines=11> */
.L_x_20500:
[----:B------:R-:W-:Y:S01]  /*13130*/  IMAD.MOV.U32 R64, RZ, RZ, R135 ;  /* 0x000000ffff407224 */ /* 0x000fe200078e0087 */
[----:B------:R-:W-:Y:S01]  /*13140*/  MOV R47, R46 ;  /* 0x0000002e002f7202 */ /* 0x000fe20000000f00 */
[----:B------:R-:W-:Y:S02]  /*13150*/  IMAD.MOV.U32 R128, RZ, RZ, R137 ;  /* 0x000000ffff807224 */ /* 0x000fe400078e0089 */
[----:B------:R-:W-:-:S07]  /*13160*/  IMAD.MOV.U32 R111, RZ, RZ, R110 ;  /* 0x000000ffff6f7224 */ /* 0x000fce00078e006e */
.L_x_20501:
[----:B------:R-:W-:Y:S05]  /*13170*/  BSYNC.RECONVERGENT B1 ;  /* 0x0000000000017941 */ /* 0x000fea0003800200 */
.L_x_20499:
        /* <DEDUP_REMOVED lines=11> */
.L_x_20503:
[----:B------:R-:W-:Y:S01]  /*13230*/  IMAD.MOV.U32 R135, RZ, RZ, R64 ;  /* 0x000000ffff877224 */ /* 0x000fe200078e0040 */
[----:B------:R-:W-:Y:S01]  /*13240*/  MOV R46, R49 ;  /* 0x00000031002e7202 */ /* 0x000fe20000000f00 */
[----:B------:R-:W-:Y:S02]  /*13250*/  IMAD.MOV.U32 R137, RZ, RZ, R128 ;  /* 0x000000ffff897224 */ /* 0x000fe400078e0080 */
[----:B------:R-:W-:-:S07]  /*13260*/  IMAD.MOV.U32 R110, RZ, RZ, R113 ;  /* 0x000000ffff6e7224 */ /* 0x000fce00078e0071 */
.L_x_20504:
[----:B------:R-:W-:Y:S05]  /*13270*/  BSYNC.RECONVERGENT B1 ;  /* 0x0000000000017941 */ /* 0x000fea0003800200 */
.L_x_20502:
        /* <DEDUP_REMOVED lines=11> */
.L_x_20506:
[----:B------:R-:W-:Y:S01]  /*13330*/  IMAD.MOV.U32 R64, RZ, RZ, R135 ;  /* 0x000000ffff407224 */ /* 0x000fe200078e0087 */
[----:B------:R-:W-:Y:S01]  /*13340*/  MOV R49, R48 ;  /* 0x0000003000317202 */ /* 0x000fe20000000f00 */
[----:B------:R-:W-:Y:S02]  /*13350*/  IMAD.MOV.U32 R128, RZ, RZ, R137 ;  /* 0x000000ffff807224 */ /* 0x000fe400078e0089 */
[----:B------:R-:W-:-:S07]  /*13360*/  IMAD.MOV.U32 R113, RZ, RZ, R112 ;  /* 0x000000ffff717224 */ /* 0x000fce00078e0070 */
.L_x_20507:
[----:B------:R-:W-:Y:S05]  /*13370*/  BSYNC.RECONVERGENT B1 ;  /* 0x0000000000017941 */ /* 0x000fea0003800200 */
.L_x_20505:
        /* <DEDUP_REMOVED lines=11> */
.L_x_20509:
[----:B------:R-:W-:Y:S01]  /*13430*/  IMAD.MOV.U32 R135, RZ, RZ, R64 ;  /* 0x000000ffff877224 */ /* 0x000fe200078e0040 */
[----:B------:R-:W-:Y:S01]  /*13440*/  MOV R48, R51 ;  /* 0x0000003300307202 */ /* 0x000fe20000000f00 */
[----:B------:R-:W-:Y:S02]  /*13450*/  IMAD.MOV.U32 R137, RZ, RZ, R128 ;  /* 0x000000ffff897224 */ /* 0x000fe400078e0080 */
[----:B------:R-:W-:-:S07]  /*13460*/  IMAD.MOV.U32 R112, RZ, RZ, R115 ;  /* 0x000000ffff707224 */ /* 0x000fce00078e0073 */
.L_x_20510:
[----:B------:R-:W-:Y:S05]  /*13470*/  BSYNC.RECONVERGENT B1 ;  /* 0x0000000000017941 */ /* 0x000fea0003800200 */
.L_x_20508:
        /* <DEDUP_REMOVED lines=11> */
.L_x_20512:
[----:B------:R-:W-:Y:S01]  /*13530*/  IMAD.MOV.U32 R64, RZ, RZ, R135 ;  /* 0x000000ffff407224 */ /* 0x000fe200078e0087 */
[----:B------:R-:W-:Y:S01]  /*13540*/  MOV R51, R50 ;  /* 0x0000003200337202 */ /* 0x000fe20000000f00 */
[----:B------:R-:W-:Y:S02]  /*13550*/  IMAD.MOV.U32 R128, RZ, RZ, R137 ;  /* 0x000000ffff807224 */ /* 0x000fe400078e0089 */
[----:B------:R-:W-:-:S07]  /*13560*/  IMAD.MOV.U32 R115, RZ, RZ, R114 ;  /* 0x000000ffff737224 */ /* 0x000fce00078e0072 */
.L_x_20513:
[----:B------:R-:W-:Y:S05]  /*13570*/  BSYNC.RECONVERGENT B1 ;  /* 0x0000000000017941 */ /* 0x000fea0003800200 */
.L_x_20511:
        /* <DEDUP_REMOVED lines=11> */
.L_x_20515:
[----:B------:R-:W-:Y:S01]  /*13630*/  IMAD.MOV.U32 R135, RZ, RZ, R64 ;  /* 0x000000ffff877224 */ /* 0x000fe200078e0040 */
[----:B------:R-:W-:Y:S01]  /*13640*/  MOV R50, R53 ;  /* 0x0000003500327202 */ /* 0x000fe20000000f00 */
[----:B------:R-:W-:Y:S02]  /*13650*/  IMAD.MOV.U32 R137, RZ, RZ, R128 ;  /* 0x000000ffff897224 */ /* 0x000fe400078e0080 */
[----:B------:R-:W-:-:S07]  /*13660*/  IMAD.MOV.U32 R114, RZ, RZ, R117 ;  /* 0x000000ffff727224 */ /* 0x000fce00078e0075 */
.L_x_20516:
[----:B------:R-:W-:Y:S05]  /*13670*/  BSYNC.RECONVERGENT B1 ;  /* 0x0000000000017941 */ /* 0x000fea0003800200 */
.L_x_20514:
        /* <DEDUP_REMOVED lines=11> */
.L_x_20518:
[----:B------:R-:W-:Y:S01]  /*13730*/  IMAD.MOV.U32 R64, RZ, RZ, R135 ;  /* 0x000000ffff407224 */ /* 0x000fe200078e0087 */
[----:B------:R-:W-:Y:S01]  /*13740*/  MOV R53, R52 ;  /* 0x0000003400357202 */ /* 0x000fe20000000f00 */
[----:B------:R-:W-:Y:S02]  /*13750*/  IMAD.MOV.U32 R128, RZ, RZ, R137 ;  /* 0x000000ffff807224 */ /* 0x000fe400078e0089 */
[----:B------:R-:W-:-:S07]  /*13760*/  IMAD.MOV.U32 R117, RZ, RZ, R116 ;  /* 0x000000ffff757224 */ /* 0x000fce00078e0074 */
.L_x_20519:
[----:B------:R-:W-:Y:S05]  /*13770*/  BSYNC.RECONVERGENT B1 ;  /* 0x0000000000017941 */ /* 0x000fea0003800200 */
.L_x_20517:
        /* <DEDUP_REMOVED lines=11> */
.L_x_20521:
[----:B------:R-:W-:Y:S01]  /*13830*/  IMAD.MOV.U32 R135, RZ, RZ, R64 ;  /* 0x000000ffff877224 */ /* 0x000fe200078e0040 */
[----:B------:R-:W-:Y:S01]  /*13840*/  MOV R52, R55 ;  /* 0x0000003700347202 */ /* 0x000fe20000000f00 */
[----:B------:R-:W-:Y:S02]  /*13850*/  IMAD.MOV.U32 R137, RZ, RZ, R128 ;  /* 0x000000ffff897224 */ /* 0x000fe400078e0080 */
[----:B------:R-:W-:-:S07]  /*13860*/  IMAD.MOV.U32 R116, RZ, RZ, R119 ;  /* 0x000000ffff747224 */ /* 0x000fce00078e0077 */
.L_x_20522:
[----:B------:R-:W-:Y:S05]  /*13870*/  BSYNC.RECONVERGENT B1 ;  /* 0x0000000000017941 */ /* 0x000fea0003800200 */
.L_x_20520:
        /* <DEDUP_REMOVED lines=11> */
.L_x_20524:
[----:B------:R-:W-:Y:S01]  /*13930*/  IMAD.MOV.U32 R64, RZ, RZ, R135 ;  /* 0x000000ffff407224 */ /* 0x000fe200078e0087 */
[----:B------:R-:W-:Y:S01]  /*13940*/  MOV R55, R54 ;  /* 0x0000003600377202 */ /* 0x000fe20000000f00 */
[----:B------:R-:W-:Y:S02]  /*13950*/  IMAD.MOV.U32 R128, RZ, RZ, R137 ;  /* 0x000000ffff807224 */ /* 0x000fe400078e0089 */
[----:B------:R-:W-:-:S07]  /*13960*/  IMAD.MOV.U32 R119, RZ, RZ, R118 ;  /* 0x000000ffff777224 */ /* 0x000fce00078e0076 */
.L_x_20525:
[----:B------:R-:W-:Y:S05]  /*13970*/  BSYNC.RECONVERGENT B1 ;  /* 0x0000000000017941 */ /* 0x000fea0003800200 */
.L_x_20523:
        /* <DEDUP_REMOVED lines=11> */
.L_x_20527:
[----:B------:R-:W-:Y:S01]  /*13a30*/  IMAD.MOV.U32 R135, RZ, RZ, R64 ;  /* 0x000000ffff877224 */ /* 0x000fe200078e0040 */
[----:B------:R-:W-:Y:S01]  /*13a40*/  MOV R54, R57 ;  /* 0x0000003900367202 */ /* 0x000fe20000000f00 */
[----:B------:R-:W-:Y:S02]  /*13a50*/  IMAD.MOV.U32 R137, RZ, RZ, R128 ;  /* 0x000000ffff897224 */ /* 0x000fe400078e0080 */
[----:B------:R-:W-:-:S07]  /*13a60*/  IMAD.MOV.U32 R118, RZ, RZ, R121 ;  /* 0x000000ffff767224 */ /* 0x000fce00078e0079 */
.L_x_20528:
[----:B------:R-:W-:Y:S05]  /*13a70*/  BSYNC.RECONVERGENT B1 ;  /* 0x0000000000017941 */ /* 0x000fea0003800200 */
.L_x_20526:
        /* <DEDUP_REMOVED lines=11> */
.L_x_20530:
[----:B------:R-:W-:Y:S01]  /*13b30*/  IMAD.MOV.U32 R64, RZ, RZ, R135 ;  /* 0x000000ffff407224 */ /* 0x000fe200078e0087 */
[----:B------:R-:W-:Y:S01]  /*13b40*/  MOV R57, R56 ;  /* 0x0000003800397202 */ /* 0x000fe20000000f00 */
[----:B------:R-:W-:Y:S02]  /*13b50*/  IMAD.MOV.U32 R128, RZ, RZ, R137 ;  /* 0x000000ffff807224 */ /* 0x000fe400078e0089 */
[----:B------:R-:W-:-:S07]  /*13b60*/  IMAD.MOV.U32 R121, RZ, RZ, R120 ;  /* 0x000000ffff797224 */ /* 0x000fce00078e0078 */
.L_x_20531:
[----:B------:R-:W-:Y:S05]  /*13b70*/  BSYNC.RECONVERGENT B1 ;  /* 0x0000000000017941 */ /* 0x000fea0003800200 */
.L_x_20529:
        /* <DEDUP_REMOVED lines=11> */
.L_x_20533:
[----:B------:R-:W-:Y:S01]  /*13c30*/  IMAD.MOV.U32 R135, RZ, RZ, R64 ;  /* 0x000000ffff877224 */ /* 0x000fe200078e0040 */
[----:B------:R-:W-:Y:S01]  /*13c40*/  MOV R56, R59 ;  /* 0x0000003b00387202 */ /* 0x000fe20000000f00 */
[----:B------:R-:W-:Y:S02]  /*13c50*/  IMAD.MOV.U32 R137, RZ, RZ, R128 ;  /* 0x000000ffff897224 */ /* 0x000fe400078e0080 */
[----:B------:R-:W-:-:S07]  /*13c60*/  IMAD.MOV.U32 R120, RZ, RZ, R123 ;  /* 0x000000ffff787224 */ /* 0x000fce00078e007b */
.L_x_20534:
[----:B------:R-:W-:Y:S05]  /*13c70*/  BSYNC.RECONVERGENT B1 ;  /* 0x0000000000017941 */ /* 0x000fea0003800200 */
.L_x_20532:
        /* <DEDUP_REMOVED lines=11> */
.L_x_20536:
[----:B------:R-:W-:Y:S01]  /*13d30*/  IMAD.MOV.U32 R64, RZ, RZ, R135 ;  /* 0x000000ffff407224 */ /* 0x000fe200078e0087 */
[----:B------:R-:W-:Y:S01]  /*13d40*/  MOV R59, R58 ;  /* 0x0000003a003b7202 */ /* 0x000fe20000000f00 */
[----:B------:R-:W-:Y:S02]  /*13d50*/  IMAD.MOV.U32 R128, RZ, RZ, R137 ;  /* 0x000000ffff807224 */ /* 0x000fe400078e0089 */
[----:B------:R-:W-:-:S07]  /*13d60*/  IMAD.MOV.U32 R123, RZ, RZ, R122 ;  /* 0x000000ffff7b7224 */ /* 0x000fce00078e007a */
.L_x_20537:
[----:B------:R-:W-:Y:S05]  /*13d70*/  BSYNC.RECONVERGENT B1 ;  /* 0x0000000000017941 */ /* 0x000fea0003800200 */
.L_x_20535:
        /* <DEDUP_REMOVED lines=11> */
.L_x_20539:
[----:B------:R-:W-:Y:S01]  /*13e30*/  IMAD.MOV.U32 R135, RZ, RZ, R64 ;  /* 0x000000ffff877224 */ /* 0x000fe200078e0040 */
[----:B------:R-:W-:Y:S01]  /*13e40*/  MOV R58, R61 ;  /* 0x0000003d003a7202 */ /* 0x000fe20000000f00 */
[----:B------:R-:W-:Y:S02]  /*13e50*/  IMAD.MOV.U32 R137, RZ, RZ, R128 ;  /* 0x000000ffff897224 */ /* 0x000fe400078e0080 */
[----:B------:R-:W-:-:S07]  /*13e60*/  IMAD.MOV.U32 R122, RZ, RZ, R125 ;  /* 0x000000ffff7a7224 */ /* 0x000fce00078e007d */
.L_x_20540:
[----:B------:R-:W-:Y:S05]  /*13e70*/  BSYNC.RECONVERGENT B1 ;  /* 0x0000000000017941 */ /* 0x000fea0003800200 */
.L_x_20538:
        /* <DEDUP_REMOVED lines=11> */
.L_x_20542:
[----:B------:R-:W-:Y:S01]  /*13f30*/  IMAD.MOV.U32 R64, RZ, RZ, R135 ;  /* 0x000000ffff407224 */ /* 0x000fe200078e0087 */
[----:B------:R-:W-:Y:S01]  /*13f40*/  MOV R61, R60 ;  /* 0x0000003c003d7202 */ /* 0x000fe20000000f00 */
[----:B------:R-:W-:Y:S02]  /*13f50*/  IMAD.MOV.U32 R128, RZ, RZ, R137 ;  /* 0x000000ffff807224 */ /* 0x000fe400078e0089 */
[----:B------:R-:W-:-:S07]  /*13f60*/  IMAD.MOV.U32 R125, RZ, RZ, R124 ;  /* 0x000000ffff7d7224 */ /* 0x000fce00078e007c */
.L_x_20543:
[----:B------:R-:W-:Y:S05]  /*13f70*/  BSYNC.RECONVERGENT B1 ;  /* 0x0000000000017941 */ /* 0x000fea0003800200 */
.L_x_20541:
        /* <DEDUP_REMOVED lines=11> */
.L_x_20545:
[----:B------:R-:W-:Y:S01]  /*14030*/  IMAD.MOV.U32 R135, RZ, RZ, R64 ;  /* 0x000000ffff877224 */ /* 0x000fe200078e0040 */
[----:B------:R-:W-:Y:S01]  /*14040*/  MOV R60, R63 ;  /* 0x0000003f003c7202 */ /* 0x000fe20000000f00 */
[----:B------:R-:W-:Y:S02]  /*14050*/  IMAD.MOV.U32 R137, RZ, RZ, R128 ;  /* 0x000000ffff897224 */ /* 0x000fe400078e0080 */
[----:B------:R-:W-:-:S07]  /*14060*/  IMAD.MOV.U32 R124, RZ, RZ, R127 ;  /* 0x000000ffff7c7224 */ /* 0x000fce00078e007f */
.L_x_20546:
[----:B------:R-:W-:Y:S05]  /*14070*/  BSYNC.RECONVERGENT B1 ;  /* 0x0000000000017941 */ /* 0x000fea0003800200 */
.L_x_20544:
        /* <DEDUP_REMOVED lines=11> */
.L_x_20548:
[----:B------:R-:W-:Y:S01]  /*14130*/  IMAD.MOV.U32 R64, RZ, RZ, R135 ;  /* 0x000000ffff407224 */ /* 0x000fe200078e0087 */
[----:B------:R-:W-:Y:S01]  /*14140*/  MOV R63, R62 ;  /* 0x0000003e003f7202 */ /* 0x000fe20000000f00 */
[----:B------:R-:W-:Y:S02]  /*14150*/  IMAD.MOV.U32 R128, RZ, RZ, R137 ;  /* 0x000000ffff807224 */ /* 0x000fe400078e0089 */
[----:B------:R-:W-:-:S07]  /*14160*/  IMAD.MOV.U32 R127, RZ, RZ, R126 ;  /* 0x000000ffff7f7224 */ /* 0x000fce00078e007e */
.L_x_20549:
[----:B------:R-:W-:Y:S05]  /*14170*/  BSYNC.RECONVERGENT B1 ;  /* 0x0000000000017941 */ /* 0x000fea0003800200 */
.L_x_20547:
        /* <DEDUP_REMOVED lines=11> */
.L_x_20551:
[----:B------:R-:W-:Y:S01]  /*14230*/  IMAD.MOV.U32 R135, RZ, RZ, R64 ;  /* 0x000000ffff877224 */ /* 0x000fe200078e0040 */
[----:B------:R-:W-:Y:S01]  /*14240*/  MOV R62, R65 ;  /* 0x00000041003e7202 */ /* 0x000fe20000000f00 */
[----:B------:R-:W-:Y:S02]  /*14250*/  IMAD.MOV.U32 R126, RZ, RZ, R129 ;  /* 0x000000ffff7e7224 */ /* 0x000fe400078e0081 */
[----:B------:R-:W-:-:S07]  /*14260*/  IMAD.MOV.U32 R134, RZ, RZ, R128 ;  /* 0x000000ffff867224 */ /* 0x000fce00078e0080 */
.L_x_20552:
[----:B------:R-:W-:Y:S05]  /*14270*/  BSYNC.RECONVERGENT B1 ;  /* 0x0000000000017941 */ /* 0x000fea0003800200 */
.L_x_20550:
        /* <DEDUP_REMOVED lines=11> */
.L_x_20554:
[----:B------:R-:W-:Y:S01]  /*14330*/  IMAD.MOV.U32 R129, RZ, RZ, R132 ;  /* 0x000000ffff817224 */ /* 0x000fe200078e0084 */
[----:B------:R-:W-:Y:S01]  /*14340*/  MOV R64, R134 ;  /* 0x0000008600407202 */ /* 0x000fe20000000f00 */
[----:B------:R-:W-:Y:S02]  /*14350*/  IMAD.MOV.U32 R65, RZ, RZ, R131 ;  /* 0x000000ffff417224 */ /* 0x000fe400078e0083 */
[--C-:B------:R-:W-:Y:S02]  /*14360*/  IMAD.MOV.U32 R128, RZ, RZ, R135.reuse ;  /* 0x000000ffff807224 */ /* 0x100fe400078e0087 */
[----:B------:R-:W-:Y:S02]  /*14370*/  IMAD.MOV.U32 R132, RZ, RZ, R135 ;  /* 0x000000ffff847224 */ /* 0x000fe400078e0087 */
[----:B------:R-:W-:-:S07]  /*14380*/  IMAD.MOV.U32 R131, RZ, RZ, R134 ;  /* 0x000000ffff837224 */ /* 0x000fce00078e0086 */
.L_x_20555:
[----:B------:R-:W-:Y:S05]  /*14390*/  BSYNC.RECONVERGENT B1 ;  /* 0x0000000000017941 */ /* 0x000fea0003800200 */
.L_x_20553:
[----:B------:R-:W-:Y:S01]  /*143a0*/  VIADD R133, R133, 0x4 ;  /* 0x0000000485857836 */ /* 0x000fe20000000000 */
[----:B------:R-:W-:Y:S06]  /*143b0*/  @P1 BRA `(.L_x_20556) ;  /* 0xffffffc0000c1947 */ /* 0x000fec000383ffff */
.L_x_20366:
[----:B------:R-:W-:Y:S05]  /*143c0*/  BSYNC.RECONVERGENT B0 ;  /* 0x0000000000007941 */ /* 0x000fea0003800200 */
.L_x_20365:
[----:B0-----:R-:W0:Y:S01]  /*143d0*/  SHFL.DOWN PT, R131, R128, 0x8, 0x1f ;  /* 0x09001f0080837f89 */ /* 0x001e2200000e0000 */
[----:B------:R-:W1:Y:S01]  /*143e0*/  LDCU UR4, c[0x0][0x2f8] ;  /* 0x00005f00ff0477ac */ /* 0x000e620008000800 */
[----:B------:R-:W-:Y:S02]  /*143f0*/  BSSY.RECONVERGENT B0, `(.L_x_20557) ;  /* 0x0000505000007945 */ /* 0x000fe40003800200 */
[----:B------:R-:W2:Y:S04]  /*14400*/  SHFL.DOWN PT, R133, R129, 0x8, 0x1f ;  /* 0x09001f0081857f89 */ /* 0x000ea800000e0000 */
[----:B------:R-:W3:Y:S04]  /*14410*/  SHFL.DOWN PT, R135, R126, 0x8, 0x1f ;  /* 0x09001f007e877f89 */ /* 0x000ee800000e0000 */
[----:B------:R-:W4:Y:S04]  /*14420*/  SHFL.DOWN PT, R137, R127, 0x8, 0x1f ;  /* 0x09001f007f897f89 */ /* 0x000f2800000e0000 */
[----:B------:R-:W5:Y:S01]  /*14430*/  SHFL.DOWN PT, R139, R124, 0x8, 0x1f ;  /* 0x09001f007c8b7f89 */ /* 0x000f6200000e0000 */
[----:B-1----:R-:W-:-:S03]  /*14440*/  IADD3 R130, PT, PT, R0, -UR4, RZ ;  /* 0x8000000400827c10 */ /* 0x002fc6000fffe0ff */
[----:B------:R-:W1:Y:S04]  /*14450*/  SHFL.DOWN PT, R141, R125, 0x8, 0x1f ;  /* 0x09001f007d8d7f89 */ /* 0x000e6800000e0000 */
        /* <DEDUP_REMOVED lines=14> */
[----:B0-----:R-:W-:Y:S04]  /*14540*/  STL [R130], R131 ;  /* 0x0000008382007387 */ /* 0x001fe80000100800 */
[----:B--2---:R-:W-:Y:S04]  /*14550*/  STL [R130+0x4], R133 ;  /* 0x0000048582007387 */ /* 0x004fe80000100800 */
[----:B---3--:R-:W-:Y:S04]  /*14560*/  STL [R130+0x8], R135 ;  /* 0x0000088782007387 */ /* 0x008fe80000100800 */
[----:B----4-:R-:W-:Y:S04]  /*14570*/  STL [R130+0xc], R137 ;  /* 0x00000c8982007387 */ /* 0x010fe80000100800 */
[----:B-----5:R-:W-:Y:S04]  /*14580*/  STL [R130+0x10], R139 ;  /* 0x0000108b82007387 */ /* 0x020fe80000100800 */
[----:B-1----:R-:W-:Y:S04]  /*14590*/  STL [R130+0x14], R141 ;  /* 0x0000148d82007387 */ /* 0x002fe80000100800 */
        /* <DEDUP_REMOVED lines=169> */
[----:B--2---:R-:W0:Y:S03]  /*15030*/  S2R R0, SR_LANEID ;  /* 0x0000000000007919 */ /* 0x004e260000000000 */
[----:B------:R-:W-:Y:S04]  /*15040*/  STL [R130+0x15c], R135 ;  /* 0x00015c8782007387 */ /* 0x000fe80000100800 */
[----:B---3--:R-:W-:Y:S04]  /*15050*/  STL [R130+0x160], R137 ;  /* 0x0001608982007387 */ /* 0x008fe80000100800 */
[----:B----4-:R-:W-:Y:S04]  /*15060*/  STL [R130+0x164], R139 ;  /* 0x0001648b82007387 */ /* 0x010fe80000100800 */
[----:B-----5:R-:W-:Y:S04]  /*15070*/  STL [R130+0x168], R141 ;  /* 0x0001688d82007387 */ /* 0x020fe80000100800 */
        /* <DEDUP_REMOVED lines=59> */
[----:B0-----:R-:W-:Y:S02]  /*15430*/  VIADD R133, R130, 0x100 ;  /* 0x0000010082857836 */ /* 0x001fe40000000000 */
[----:B------:R-:W-:Y:S02]  /*15440*/  HFMA2 R130, -RZ, RZ, 0, 0 ;  /* 0x00000000ff827431 */ /* 0x000fe400000001ff */
[----:B------:R-:W-:Y:S02]  /*15450*/  IMAD.MOV.U32 R132, RZ, RZ, R128 ;  /* 0x000000ffff847224 */ /* 0x000fe400078e0080 */
[----:B------:R-:W-:-:S07]  /*15460*/  IMAD.MOV.U32 R131, RZ, RZ, R64 ;  /* 0x000000ffff837224 */ /* 0x000fce00078e0040 */
.L_x_20748:
        /* <DEDUP_REMOVED lines=10> */
[----:B------:R-:W-:Y:S02]  /*15510*/  @!P2 IMAD.MOV.U32 R3, RZ, RZ, R64 ;  /* 0x000000ffff03a224 */ /* 0x000fe400078e0040 */
[----:B------:R-:W-:-:S03]  /*15520*/  @!P2 IMAD.MOV.U32 R67, RZ, RZ, R128 ;  /* 0x000000ffff43a224 */ /* 0x000fc600078e0080 */
[----:B------:R-:W-:-:S04]  /*15530*/  FSETP.GT.FTZ.AND P0, PT, R3, R2, PT ;  /* 0x000000020300720b */ /* 0x000fc80003f14000 */
[----:B------:R-:W-:-:S13]  /*15540*/  ISETP.EQ.OR P0, PT, R66, -0x1, P0 ;  /* 0xffffffff4200780c */ /* 0x000fda0000702670 */
[----:B------:R-:W-:Y:S05]  /*15550*/  @P0 BRA `(.L_x_20560) ;  /* 0x0000000000140947 */ /* 0x000fea0003800000 */
[----:B------:R-:W-:Y:S01]  /*15560*/  FSETP.NEU.FTZ.AND P0, PT, R3, R2, PT ;  /* 0x000000020300720b */ /* 0x000fe20003f1d000 */
[----:B------:R-:W-:Y:S01]  /*15570*/  IMAD.MOV.U32 R128, RZ, RZ, R2 ;  /* 0x000000ffff807224 */ /* 0x000fe200078e0002 */
[-C--:B------:R-:W-:Y:S02]  /*15580*/  MOV R64, R66.reuse ;  /* 0x0000004200407202 */ /* 0x080fe40000000f00 */
[----:B------:R-:W-:-:S13]  /*15590*/  ISETP.GE.OR P0, PT, R67, R66, P0 ;  /* 0x000000424300720c */ /* 0x000fda0000706670 */
[----:B------:R-:W-:Y:S05]  /*155a0*/  @P0 BRA `(.L_x_20561) ;  /* 0x0000000000100947 */ /* 0x000fea0003800000 */
.L_x_20560:
[----:B------:R-:W-:Y:S01]  /*155b0*/  IMAD.MOV.U32 R64, RZ, RZ, R67 ;  /* 0x000000ffff407224 */ /* 0x000fe200078e0043 */
[----:B------:R-:W-:Y:S01]  /*155c0*/  MOV R67, R66 ;  /* 0x0000004200437202 */ /* 0x000fe20000000f00 */
[----:B------:R-:W-:Y:S02]  /*155d0*/  IMAD.MOV.U32 R128, RZ, RZ, R3 ;  /* 0x000000ffff807224 */ /* 0x000fe400078e0003 */
[----:B------:R-:W-:-:S07]  /*155e0*/  IMAD.MOV.U32 R3, RZ, RZ, R2 ;  /* 0x000000ffff037224 */ /* 0x000fce00078e0002 */
.L_x_20561:
[----:B------:R-:W-:Y:S05]  /*155f0*/  BSYNC.RECONVERGENT B1 ;  /* 0x0000000000017941 */ /* 0x000fea0003800200 */
.L_x_20559:
        /* <DEDUP_REMOVED lines=11> */
.L_x_20563:
[----:B------:R-:W-:Y:S01]  /*156b0*/  IMAD.MOV.U32 R135, RZ, RZ, R64 ;  /* 0x000000ffff877224 */ /* 0x000fe200078e0040 */
[----:B------:R-:W-:Y:S01]  /*156c0*/  MOV R66, R69 ;  /* 0x0000004500427202 */ /* 0x000fe20000000f00 */
[----:B------:R-:W-:Y:S02]  /*156d0*/  IMAD.MOV.U32 R137, RZ, RZ, R128 ;  /* 0x000000ffff897224 */ /* 0x000fe400078e0080 */
[----:B------:R-:W-:-:S07]  /*156e0*/  IMAD.MOV.U32 R2, RZ, RZ, R5 ;  /* 0x000000ffff027224 */ /* 0x000fce00078e0005 */
.L_x_20564:
[----:B------:R-:W-:Y:S05]  /*156f0*/  BSYNC.RECONVERGENT B1 ;  /* 0x0000000000017941 */ /* 0x000fea0003800200 */
.L_x_20562:
        /* <DEDUP_REMOVED lines=11> */
.L_x_20566:
[----:B------:R-:W-:Y:S01]  /*157b0*/  IMAD.MOV.U32 R64, RZ, RZ, R135 ;  /* 0x000000ffff407224 */ /* 0x000fe200078e0087 */
[----:B------:R-:W-:Y:S01]  /*157c0*/  MOV R69, R68 ;  /* 0x0000004400457202 */ /* 0x000fe20000000f00 */
[----:B------:R-:W-:Y:S02]  /*157d0*/  IMAD.MOV.U32 R128, RZ, RZ, R137 ;  /* 0x000000ffff807224 */ /* 0x000fe400078e0089 */
[----:B------:R-:W-:-:S07]  /*157e0*/  IMAD.MOV.U32 R5, RZ, RZ, R4 ;  /* 0x000000ffff057224 */ /* 0x000fce00078e0004 */
.L_x_20567:
[----:B------:R-:W-:Y:S05]  /*157f0*/  BSYNC.RECONVERGENT B1 ;  /* 0x0000000000017941 */ /* 0x000fea0003800200 */
.L_x_20565:
        /* <DEDUP_REMOVED lines=11> */
.L_x_20569:
[----:B------:R-:W-:Y:S01]  /*158b0*/  IMAD.MOV.U32 R135, RZ, RZ, R64 ;  /* 0x000000ffff877224 */ /* 0x000fe200078e0040 */
[----:B------:R-:W-:Y:S01]  /*158c0*/  MOV R68, R71 ;  /* 0x0000004700447202 */ /* 0x000fe20000000f00 */
[----:B------:R-:W-:Y:S02]  /*158d0*/  IMAD.MOV.U32 R137, RZ, RZ, R128 ;  /* 0x000000ffff897224 */ /* 0x000fe400078e0080 */
[----:B------:R-:W-:-:S07]  /*158e0*/  IMAD.MOV.U32 R4, RZ, RZ, R7 ;  /* 0x000000ffff047224 */ /* 0x000fce00078e0007 */
.L_x_20570:
[----:B------:R-:W-:Y:S05]  /*158f0*/  BSYNC.RECONVERGENT B1 ;  /* 0x0000000000017941 */ /* 0x000fea0003800200 */
.L_x_20568:
        /* <DEDUP_REMOVED lines=11> */
.L_x_20572:
[----:B------:R-:W-:Y:S01]  /*159b0*/  IMAD.MOV.U32 R64, RZ, RZ, R135 ;  /* 0x000000ffff407224 */ /* 0x000fe200078e0087 */
[----:B------:R-:W-:Y:S01]  /*159c0*/  MOV R71, R70 ;  /* 0x0000004600477202 */ /* 0x000fe20000000f00 */
[----:B------:R-:W-:Y:S02]  /*159d0*/  IMAD.MOV.U32 R128, RZ, RZ, R137 ;  /* 0x000000ffff807224 */ /* 0x000fe400078e0089 */
[----:B------:R-:W-:-:S07]  /*159e0*/  IMAD.MOV.U32 R7, RZ, RZ, R6 ;  /* 0x000000ffff077224 */ /* 0x000fce00078e0006 */
.L_x_20573:
[----:B------:R-:W-:Y:S05]  /*159f0*/  BSYNC.RECONVERGENT B1 ;  /* 0x0000000000017941 */ /* 0x000fea0003800200 */
.L_x_20571:
        /* <DEDUP_REMOVED lines=11> */
.L_x_20575:
[----:B------:R-:W-:Y:S01]  /*15ab0*/  IMAD.MOV.U32 R135, RZ, RZ, R64 ;  /* 0x000000ffff877224 */ /* 0x000fe200078e0040 */
[----:B------:R-:W-:Y:S01]  /*15ac0*/  MOV R70, R73 ;  /* 0x0000004900467202 */ /* 0x000fe20000000f00 */
[----:B------:R-:W-:Y:S02]  /*15ad0*/  IMAD.MOV.U32 R137, RZ, RZ, R128 ;  /* 0x000000ffff897224 */ /* 0x000fe400078e0080 */
[----:B------:R-:W-:-:S07]  /*15ae0*/  IMAD.MOV.U32 R6, RZ, RZ, R9 ;  /* 0x000000ffff067224 */ /* 0x000fce00078e0009 */
.L_x_20576:
[----:B------:R-:W-:Y:S05]  /*15af0*/  BSYNC.RECONVERGENT B1 ;  /* 0x0000000000017941 */ /* 0x000fea0003800200 */
.L_x_20574:
        /* <DEDUP_REMOVED lines=11> */
.L_x_20578:
[----:B------:R-:W-:Y:S01]  /*15bb0*/  IMAD.MOV.U32 R64, RZ, RZ, R135 ;  /* 0x000000ffff407224 */ /* 0x000fe200078e0087 */
[----:B------:R-:W-:Y:S01]  /*15bc0*/  MOV R73, R72 ;  /* 0x0000004800497202 */ /* 0x000fe20000000f00 */
[----:B------:R-:W-:Y:S02]  /*15bd0*/  IMAD.MOV.U32 R128, RZ, RZ, R137 ;  /* 0x000000ffff807224 */ /* 0x000fe400078e0089 */
[----:B------:R-:W-:-:S07]  /*15be0*/  IMAD.MOV.U32 R9, RZ, RZ, R8 ;  /* 0x000000ffff097224 */ /* 0x000fce00078e0008 */
.L_x_20579:
[----:B------:R-:W-:Y:S05]  /*15bf0*/  BSYNC.RECONVERGENT B1 ;  /* 0x0000000000017941 */ /* 0x000fea0003800200 */
.L_x_20577:
        /* <DEDUP_REMOVED lines=11> */
.L_x_20581:
[----:B------:R-:W-:Y:S01]  /*15cb0*/  IMAD.MOV.U32 R135, RZ, RZ, R64 ;  /* 0x000000ffff877224 */ /* 0x000fe200078e0040 */
[----:B------:R-:W-:Y:S01]  /*15cc0*/  MOV R72, R75 ;  /* 0x0000004b00487202 */ /* 0x000fe20000000f00 */
[----:B------:R-:W-:Y:S02]  /*15cd0*/  IMAD.MOV.U32 R137, RZ, RZ, R128 ;  /* 0x000000ffff897224 */ /* 0x000fe400078e0080 */
[----:B------:R-:W-:-:S07]  /*15ce0*/  IMAD.MOV.U32 R8, RZ, RZ, R11 ;  /* 0x000000ffff087224 */ /* 0x000fce00078e000b */
.L_x_20582:
[----:B------:R-:W-:Y:S05]  /*15cf0*/  BSYNC.RECONVERGENT B1 ;  /* 0x0000000000017941 */ /* 0x000fea0003800200 */
.L_x_20580:
        /* <DEDUP_REMOVED lines=11> */
.L_x_20584:
[----:B------:R-:W-:Y:S01]  /*15db0*/  IMAD.MOV.U32 R64, RZ, RZ, R135 ;  /* 0x000000ffff407224 */ /* 0x000fe200078e0087 */
[----:B------:R-:W-:Y:S01]  /*15dc0*/  MOV R75, R74 ;  /* 0x0000004a004b7202 */ /* 0x000fe20000000f00 */
[----:B------:R-:W-:Y:S02]  /*15dd0*/  IMAD.MOV.U32 R128, RZ, RZ, R137 ;  /* 0x000000ffff807224 */ /* 0x000fe400078e0089 */
[----:B------:R-:W-:-:S07]  /*15de0*/  IMAD.MOV.U32 R11, RZ, RZ, R10 ;  /* 0x000000ffff0b7224 */ /* 0x000fce00078e000a */
.L_x_20585:
[----:B------:R-:W-:Y:S05]  /*15df0*/  BSYNC.RECONVERGENT B1 ;  /* 0x0000000000017941 */ /* 0x000fea0003800200 */
.L_x_20583:
        /* <DEDUP_REMOVED lines=11> */
.L_x_20587:
[----:B------:R-:W-:Y:S01]  /*15eb0*/  IMAD.MOV.U32 R135, RZ, RZ, R64 ;  /* 0x000000ffff877224 */ /* 0x000fe200078e0040 */
[----:B------:R-:W-:Y:S01]  /*15ec0*/  MOV R74, R77 ;  /* 0x0000004d004a7202 */ /* 0x000fe20000000f00 */
[----:B------:R-:W-:Y:S02]  /*15ed0*/  IMAD.MOV.U32 R137, RZ, RZ, R128 ;  /* 0x000000ffff897224 */ /* 0x000fe400078e0080 */
[----:B------:R-:W-:-:S07]  /*15ee0*/  IMAD.MOV.U32 R10, RZ, RZ, R13 ;  /* 0x000000ffff0a7224 */ /* 0x000fce00078e000d */
.L_x_20588:
[----:B------:R-:W-:Y:S05]  /*15ef0*/  BSYNC.RECONVERGENT B1 ;  /* 0x0000000000017941 */ /* 0x000fea0003800200 */
.L_x_20586:
        /* <DEDUP_REMOVED lines=11> */
.L_x_20590:
[----:B------:R-:W-:Y:S01]  /*15fb0*/  IMAD.MOV.U32 R64, RZ, RZ, R135 ;  /* 0x000000ffff407224 */ /* 0x000fe200078e0087 */
[----:B------:R-:W-:Y:S01]  /*15fc0*/  MOV R77, R76 ;  /* 0x0000004c004d7202 */ /* 0x000fe20000000f00 */
[----:B------:R-:W-:Y:S02]  /*15fd0*/  IMAD.MOV.U32 R128, RZ, RZ, R137 ;  /* 0x000000ffff807224 */ /* 0x000fe400078e0089 */
[----:B------:R-:W-:-:S07]  /*15fe0*/  IMAD.MOV.U32 R13, RZ, RZ, R12 ;  /* 0x000000ffff0d7224 */ /* 0x000fce00078e000c */
.L_x_20591:
[----:B------:R-:W-:Y:S05]  /*15ff0*/  BSYNC.RECONVERGENT B1 ;  /* 0x0000000000017941 */ /* 0x000fea0003800200 */
.L_x_20589:
        /* <DEDUP_REMOVED lines=11> */
.L_x_20593:
[----:B------:R-:W-:Y:S01]  /*160b0*/  IMAD.MOV.U32 R135, RZ, RZ, R64 ;  /* 0x000000ffff877224 */ /* 0x000fe200078e0040 */
[----:B------:R-:W-:Y:S01]  /*160c0*/  MOV R76, R79 ;  /* 0x0000004f004c7202 */ /* 0x000fe20000000f00 */
[----:B------:R-:W-:Y:S02]  /*160d0*/  IMAD.MOV.U32 R137, RZ, RZ, R128 ;  /* 0x000000ffff897224 */ /* 0x000fe400078e0080 */
[----:B------:R-:W-:-:S07]  /*160e0*/  IMAD.MOV.U32 R12, RZ, RZ, R15 ;  /* 0x000000ffff0c7224 */ /* 0x000fce00078e000f */
.L_x_20594:
[----:B------:R-:W-:Y:S05]  /*160f0*/  BSYNC.RECONVERGENT B1 ;  /* 0x0000000000017941 */ /* 0x000fea0003800200 */
.L_x_20592:
        /* <DEDUP_REMOVED lines=11> */
.L_x_20596:
[----:B------:R-:W-:Y:S01]  /*161b0*/  IMAD.MOV.U32 R64, RZ, RZ, R135 ;  /* 0x000000ffff407224 */ /* 0x000fe200078e0087 */
[----:B------:R-:W-:Y:S01]  /*161c0*/  MOV R79, R78 ;  /* 0x0000004e004f7202 */ /* 0x000fe20000000f00 */
[----:B------:R-:W-:Y:S02]  /*161d0*/  IMAD.MOV.U32 R128, RZ, RZ, R137 ;  /* 0x000000ffff807224 */ /* 0x000fe400078e0089 */
[----:B------:R-:W-:-:S07]  /*161e0*/  IMAD.MOV.U32 R15, RZ, RZ, R14 ;  /* 0x000000ffff0f7224 */ /* 0x000fce00078e000e */
.L_x_20597:
[----:B------:R-:W-:Y:S05]  /*161f0*/  BSYNC.RECONVERGENT B1 ;  /* 0x0000000000017941 */ /* 0x000fea0003800200 */
.L_x_20595:
        /* <DEDUP_REMOVED lines=11> */
.L_x_20599:
[----:B------:R-:W-:Y:S01]  /*162b0*/  IMAD.MOV.U32 R135, RZ, RZ, R64 ;  /* 0x000000ffff877224 */ /* 0x000fe200078e0040 */
[----:B------:R-:W-:Y:S01]  /*162c0*/  MOV R78, R81 ;  /* 0x00000051004e7202 */ /* 0x000fe20000000f00 */
[----:B------:R-:W-:Y:S02]  /*162d0*/  IMAD.MOV.U32 R137, RZ, RZ, R128 ;  /* 0x000000ffff897224 */ /* 0x000fe400078e0080 */
[----:B------:R-:W-:-:S07]  /*162e0*/  IMAD.MOV.U32 R14, RZ, RZ, R17 ;  /* 0x000000ffff0e7224 */ /* 0x000fce00078e0011 */
.L_x_20600:
[----:B------:R-:W-:Y:S05]  /*162f0*/  BSYNC.RECONVERGENT B1 ;  /* 0x0000000000017941 */ /* 0x000fea0003800200 */
.L_x_20598:
        /* <DEDUP_REMOVED lines=11> */
.L_x_20602:
[----:B------:R-:W-:Y:S01]  /*163b0*/  IMAD.MOV.U32 R64, RZ, RZ, R135 ;  /* 0x000000ffff407224 */ /* 0x000fe200078e0087 */
[----:B------:R-:W-:Y:S01]  /*163c0*/  MOV R81, R80 ;  /* 0x0000005000517202 */ /* 0x000fe20000000f00 */
[----:B------:R-:W-:Y:S02]  /*163d0*/  IMAD.MOV.U32 R128, RZ, RZ, R137 ;  /* 0x000000ffff807224 */ /* 0x000fe400078e0089 */
[----:B------:R-:W-:-:S07]  /*163e0*/  IMAD.MOV.U32 R17, RZ, RZ, R16 ;  /* 0x000000ffff117224 */ /* 0x000fce00078e0010 */
.L_x_20603:
[----:B------:R-:W-:Y:S05]  /*163f0*/  BSYNC.RECONVERGENT B1 ;  /* 0x0000000000017941 */ /* 0x000fea0003800200 */
.L_x_20601:
        /* <DEDUP_REMOVED lines=11> */
.L_x_20605:
[----:B------:R-:W-:Y:S01]  /*164b0*/  IMAD.MOV.U32 R135, RZ, RZ, R64 ;  /* 0x000000ffff877224 */ /* 0x000fe200078e0040 */
[----:B------:R-:W-:Y:S01]  /*164c0*/  MOV R80, R83 ;  /* 0x0000005300507202 */ /* 0x000fe20000000f00 */
[----:B------:R-:W-:Y:S02]  /*164d0*/  IMAD.MOV.U32 R137, RZ, RZ, R128 ;  /* 0x000000ffff897224 */ /* 0x000fe400078e0080 */
[----:B------:R-:W-:-:S07]  /*164e0*/  IMAD.MOV.U32 R16, RZ, RZ, R19 ;  /* 0x000000ffff107224 */ /* 0x000fce00078e0013 */
.L_x_20606:
[----:B------:R-:W-:Y:S05]  /*164f0*/  BSYNC.RECONVERGENT B1 ;  /* 0x0000000000017941 */ /* 0x000fea0003800200 */
.L_x_20604:
        /* <DEDUP_REMOVED lines=11> */
.L_x_20608:
[----:B------:R-:W-:Y:S01]  /*165b0*/  IMAD.MOV.U32 R64, RZ, RZ, R135 ;  /* 0x000000ffff407224 */ /* 0x000fe200078e0087 */
[----:B------:R-:W-:Y:S01]  /*165c0*/  MOV R83, R82 ;  /* 0x0000005200537202 */ /* 0x000fe20000000f00 */
[----:B------:R-:W-:Y:S02]  /*165d0*/  IMAD.MOV.U32 R128, RZ, RZ, R137 ;  /* 0x000000ffff807224 */ /* 0x000fe400078e0089 */
[----:B------:R-:W-:-:S07]  /*165e0*/  IMAD.MOV.U32 R19, RZ, RZ, R18 ;  /* 0x000000ffff137224 */ /* 0x000fce00078e0012 */
.L_x_20609:
[----:B------:R-:W-:Y:S05]  /*165f0*/  BSYNC.RECONVERGENT B1 ;  /* 0x0000000000017941 */ /* 0x000fea0003800200 */
.L_x_20607:
        /* <DEDUP_REMOVED lines=11> */
.L_x_20611:
[----:B------:R-:W-:Y:S01]  /*166b0*/  IMAD.MOV.U32 R135, RZ, RZ, R64 ;  /* 0x000000ffff877224 */ /* 0x000fe200078e0040 */
[----:B------:R-:W-:Y:S01]  /*166c0*/  MOV R82, R85 ;  /* 0x0000005500527202 */ /* 0x000fe20000000f00 */
[----:B------:R-:W-:Y:S02]  /*166d0*/  IMAD.MOV.U32 R137, RZ, RZ, R128 ;  /* 0x000000ffff897224 */ /* 0x000fe400078e0080 */
[----:B------:R-:W-:-:S07]  /*166e0*/  IMAD.MOV.U32 R18, RZ, RZ, R21 ;  /* 0x000000ffff127224 */ /* 0x000fce00078e0015 */
.L_x_20612:
[----:B------:R-:W-:Y:S05]  /*166f0*/  BSYNC.RECONVERGENT B1 ;  /* 0x0000000000017941 */ /* 0x000fea0003800200 */
.L_x_20610:
        /* <DEDUP_REMOVED lines=11> */
.L_x_20614:
[----:B------:R-:W-:Y:S01]  /*167b0*/  IMAD.MOV.U32 R64, RZ, RZ, R135 ;  /* 0x000000ffff407224 */ /* 0x000fe200078e0087 */
[----:B------:R-:W-:Y:S01]  /*167c0*/  MOV R85, R84 ;  /* 0x0000005400557202 */ /* 0x000fe20000000f00 */
[----:B------:R-:W-:Y:S02]  /*167d0*/  IMAD.MOV.U32 R128, RZ, RZ, R137 ;  /* 0x000000ffff807224 */ /* 0x000fe400078e0089 */
[----:B------:R-:W-:-:S07]  /*167e0*/  IMAD.MOV.U32 R21, RZ, RZ, R20 ;  /* 0x000000ffff157224 */ /* 0x000fce00078e0014 */
.L_x_20615:
[----:B------:R-:W-:Y:S05]  /*167f0*/  BSYNC.RECONVERGENT B1 ;  /* 0x0000000000017941 */ /* 0x000fea0003800200 */
.L_x_20613:
        /* <DEDUP_REMOVED lines=11> */
.L_x_20617:
[----:B------:R-:W-:Y:S01]  /*168b0*/  IMAD.MOV.U32 R135, RZ, RZ, R64 ;  /* 0x000000ffff877224 */ /* 0x000fe200078e0040 */
[----:B------:R-:W-:Y:S01]  /*168c0*/  MOV R84, R87 ;  /* 0x0000005700547202 */ /* 0x000fe20000000f00 */
[----:B------:R-:W-:Y:S02]  /*168d0*/  IMAD.MOV.U32 R137, RZ, RZ, R128 ;  /* 0x000000ffff897224 */ /* 0x000fe400078e0080 */
[----:B------:R-:W-:-:S07]  /*168e0*/  IMAD.MOV.U32 R20, RZ, RZ, R23 ;  /* 0x000000ffff147224 */ /* 0x000fce00078e0017 */
.L_x_20618:
[----:B------:R-:W-:Y:S05]  /*168f0*/  BSYNC.RECONVERGENT B1 ;  /* 0x0000000000017941 */ /* 0x000fea0003800200 */
.L_x_20616:
        /* <DEDUP_REMOVED lines=11> */
.L_x_20620:
[----:B------:R-:W-:Y:S01]  /*169b0*/  IMAD.MOV.U32 R64, RZ, RZ, R135 ;  /* 0x000000ffff407224 */ /* 0x000fe200078e0087 */
[----:B------:R-:W-:Y:S01]  /*169c0*/  MOV R87, R86 ;  /* 0x0000005600577202 */ /* 0x000fe20000000f00 */
[----:B------:R-:W-:Y:S02]  /*169d0*/  IMAD.MOV.U32 R128, RZ, RZ, R137 ;  /* 0x000000ffff807224 */ /* 0x000fe400078e0089 */
[----:B------:R-:W-:-:S07]  /*169e0*/  IMAD.MOV.U32 R23, RZ, RZ, R22 ;  /* 0x000000ffff177224 */ /* 0x000fce00078e0016 */
.L_x_20621:
[----:B------:R-:W-:Y:S05]  /*169f0*/  BSYNC.RECONVERGENT B1 ;  /* 0x0000000000017941 */ /* 0x000fea0003800200 */
.L_x_20619:
        /* <DEDUP_REMOVED lines=11> */
.L_x_20623:
[----:B------:R-:W-:Y:S01]  /*16ab0*/  IMAD.MOV.U32 R135, RZ, RZ, R64 ;  /* 0x000000ffff877224 */ /* 0x000fe200078e0040 */
[----:B------:R-:W-:Y:S01]  /*16ac0*/  MOV R86, R89 ;  /* 0x0000005900567202 */ /* 0x000fe20000000f00 */
[----:B------:R-:W-:Y:S02]  /*16ad0*/  IMAD.MOV.U32 R137, RZ, RZ, R128 ;  /* 0x000000ffff897224 */ /* 0x000fe400078e0080 */
[----:B------:R-:W-:-:S07]  /*16ae0*/  IMAD.MOV.U32 R22, RZ, RZ, R25 ;  /* 0x000000ffff167224 */ /* 0x000fce00078e0019 */
.L_x_20624:
[----:B------:R-:W-:Y:S05]  /*16af0*/  BSYNC.RECONVERGENT B1 ;  /* 0x0000000000017941 */ /* 0x000fea0003800200 */
.L_x_20622:
        /* <DEDUP_REMOVED lines=11> */
.L_x_20626:
[----:B------:R-:W-:Y:S01]  /*16bb0*/  IMAD.MOV.U32 R64, RZ, RZ, R135 ;  /* 0x000000ffff407224 */ /* 0x000fe200078e0087 */
[----:B------:R-:W-:Y:S01]  /*16bc0*/  MOV R89, R88 ;  /* 0x0000005800597202 */ /* 0x000fe20000000f00 */
[----:B------:R-:W-:Y:S02]  /*16bd0*/  IMAD.MOV.U32 R128, RZ, RZ, R137 ;  /* 0x000000ffff807224 */ /* 0x000fe400078e0089 */
[----:B------:R-:W-:-:S07]  /*16be0*/  IMAD.MOV.U32 R25, RZ, RZ, R24 ;  /* 0x000000ffff197224 */ /* 0x000fce00078e0018 */
.L_x_20627:
[----:B------:R-:W-:Y:S05]  /*16bf0*/  BSYNC.RECONVERGENT B1 ;  /* 0x0000000000017941 */ /* 0x000fea0003800200 */
.L_x_20625:
        /* <DEDUP_REMOVED lines=11> */
.L_x_20629:
[----:B------:R-:W-:Y:S01]  /*16cb0*/  MOV R135, R64 ;  /* 0x0000004000877202 */ /* 0x000fe20000000f00 */
[----:B------:R-:W-:Y:S01]  /*16cc0*/  IMAD.MOV.U32 R137, RZ, RZ, R128 ;  /* 0x000000ffff897224 */ /* 0x000fe200078e0080 */
[----:B------:R-:W-:Y:S01]  /*16cd0*/  MOV R24, R27 ;  /* 0x0000001b00187202 */ /* 0x000fe20000000f00 */
[----:B------:R-:W-:-:S07]  /*16ce0*/  IMAD.MOV.U32 R88, RZ, RZ, R91 ;  /* 0x000000ffff587224 */ /* 0x000fce00078e005b */
.L_x_20630:
[----:B------:R-:W-:Y:S05]  /*16cf0*/  BSYNC.RECONVERGENT B1 ;  /* 0x0000000000017941 */ /* 0x000fea0003800200 */
.L_x_20628:
        /* <DEDUP_REMOVED lines=11> */
.L_x_20632:
[----:B------:R-:W-:Y:S01]  /*16db0*/  IMAD.MOV.U32 R64, RZ, RZ, R135 ;  /* 0x000000ffff407224 */ /* 0x000fe200078e0087 */
[----:B------:R-:W-:Y:S01]  /*16dc0*/  MOV R128, R137 ;  /* 0x0000008900807202 */ /* 0x000fe20000000f00 */
[----:B------:R-:W-:Y:S02]  /*16dd0*/  IMAD.MOV.U32 R91, RZ, RZ, R90 ;  /* 0x000000ffff5b7224 */ /* 0x000fe400078e005a */
[----:B------:R-:W-:-:S07]  /*16de0*/  IMAD.MOV.U32 R27, RZ, RZ, R26 ;  /* 0x000000ffff1b7224 */ /* 0x000fce00078e001a */
.L_x_20633:
[----:B------:R-:W-:Y:S05]  /*16df0*/  BSYNC.RECONVERGENT B1 ;  /* 0x0000000000017941 */ /* 0x000fea0003800200 */
.L_x_20631:
[----:B------:R-:W-:Y:S01]  /*16e00*/  FSETP.GT.FTZ.AND P0, PT, R128, R29, PT ;  /* 0x0000001d8000720b */ /* 0x000fe20003f14000 */
[----:B------:R-:W-:Y:S03]  /*16e10*/  BSSY.RECONVERGENT B1, `(.L_x_20634) ;  /* 0x000000e000017945 */ /* 0x000fe60003800200 */
[----:B------:R-:W-:-:S13]  /*16e20*/  ISETP.EQ.OR P0, PT, R93, -0x1, P0 ;  /* 0xffffffff5d00780c */ /* 0x000fda0000702670 */
[----:B------:R-:W-:Y:S05]  /*16e30*/  @P0 BRA `(.L_x_20635) ;  /* 0x00000000001c0947 */ /* 0x000fea0003800000 */
[----:B------:R-:W-:Y:S01]  /*16e40*/  FSETP.NEU.FTZ.AND P0, PT, R128, R29, PT ;  /* 0x0000001d8000720b */ /* 0x000fe20003f1d000 */
[----:B------:R-:W-:Y:S01]  /*16e50*/  IMAD.MOV.U32 R137, RZ, RZ, R29 ;  /* 0x000000ffff897224 */ /* 0x000fe200078e001d */
[-C--:B------:R-:W-:Y:S01]  /*16e60*/  MOV R135, R93.reuse ;  /* 0x0000005d00877202 */ /* 0x080fe20000000f00 */
[----:B------:R-:W-:Y:S01]  /*16e70*/  IMAD.MOV.U32 R90, RZ, RZ, R64 ;  /* 0x000000ffff5a7224 */ /* 0x000fe200078e0040 */
[----:B------:R-:W-:Y:S02]  /*16e80*/  ISETP.GE.OR P0, PT, R64, R93, P0 ;  /* 0x0000005d4000720c */ /* 0x000fe40000706670 */
[----:B------:R-:W-:-:S11]  /*16e90*/  MOV R26, R128 ;  /* 0x00000080001a7202 */ /* 0x000fd60000000f00 */
[----:B------:R-:W-:Y:S05]  /*16ea0*/  @P0 BRA `(.L_x_20636) ;  /* 0x0000000000100947 */ /* 0x000fea0003800000 */
.L_x_20635:
[----:B------:R-:W-:Y:S01]  /*16eb0*/  IMAD.MOV.U32 R135, RZ, RZ, R64 ;  /* 0x000000ffff877224 */ /* 0x000fe200078e0040 */
[----:B------:R-:W-:Y:S01]  /*16ec0*/  MOV R90, R93 ;  /* 0x0000005d005a7202 */ /* 0x000fe20000000f00 */
[----:B------:R-:W-:Y:S02]  /*16ed0*/  IMAD.MOV.U32 R137, RZ, RZ, R128 ;  /* 0x000000ffff897224 */ /* 0x000fe400078e0080 */
[----:B------:R-:W-:-:S07]  /*16ee0*/  IMAD.MOV.U32 R26, RZ, RZ, R29 ;  /* 0x000000ffff1a7224 */ /* 0x000fce00078e001d */
.L_x_20636:
[----:B------:R-:W-:Y:S05]  /*16ef0*/  BSYNC.RECONVERGENT B1 ;  /* 0x0000000000017941 */ /* 0x000fea0003800200 */
.L_x_20634:
        /* <DEDUP_REMOVED lines=11> */
.L_x_20638:
[----:B------:R-:W-:Y:S01]  /*16fb0*/  MOV R64, R135 ;  /* 0x0000008700407202 */ /* 0x000fe20000000f00 */
[----:B------:R-:W-:Y:S01]  /*16fc0*/  IMAD.MOV.U32 R128, RZ, RZ, R137 ;  /* 0x000000ffff807224 */ /* 0x000fe200078e0089 */
[----:B------:R-:W-:Y:S01]  /*16fd0*/  MOV R29, R28 ;  /* 0x0000001c001d7202 */ /* 0x000fe20000000f00 */
[----:B------:R-:W-:-:S07]  /*16fe0*/  IMAD.MOV.U32 R93, RZ, RZ, R92 ;  /* 0x000000ffff5d7224 */ /* 0x000fce00078e005c */
.L_x_20639:
[----:B------:R-:W-:Y:S05]  /*16ff0*/  BSYNC.RECONVERGENT B1 ;  /* 0x0000000000017941 */ /* 0x000fea0003800200 */
.L_x_20637:
        /* <DEDUP_REMOVED lines=11> */
.L_x_20641:
[----:B------:R-:W-:Y:S01]  /*170b0*/  IMAD.MOV.U32 R135, RZ, RZ, R64 ;  /* 0x000000ffff877224 */ /* 0x000fe200078e0040 */
[----:B------:R-:W-:Y:S01]  /*170c0*/  MOV R137, R128 ;  /* 0x0000008000897202 */ /* 0x000fe20000000f00 */
[----:B------:R-:W-:Y:S02]  /*170d0*/  IMAD.MOV.U32 R92, RZ, RZ, R95 ;  /* 0x000000ffff5c7224 */ /* 0x000fe400078e005f */
[----:B------:R-:W-:-:S07]  /*170e0*/  IMAD.MOV.U32 R28, RZ, RZ, R31 ;  /* 0x000000ffff1c7224 */ /* 0x000fce00078e001f */
.L_x_20642:
[----:B------:R-:W-:Y:S05]  /*170f0*/  BSYNC.RECONVERGENT B1 ;  /* 0x0000000000017941 */ /* 0x000fea0003800200 */
.L_x_20640:
        /* <DEDUP_REMOVED lines=11> */
.L_x_20644:
[----:B------:R-:W-:Y:S01]  /*171b0*/  IMAD.MOV.U32 R64, RZ, RZ, R135 ;  /* 0x000000ffff407224 */ /* 0x000fe200078e0087 */
[----:B------:R-:W-:Y:S01]  /*171c0*/  MOV R95, R94 ;  /* 0x0000005e005f7202 */ /* 0x000fe20000000f00 */
[----:B------:R-:W-:Y:S02]  /*171d0*/  IMAD.MOV.U32 R128, RZ, RZ, R137 ;  /* 0x000000ffff807224 */ /* 0x000fe400078e0089 */
[----:B------:R-:W-:-:S07]  /*171e0*/  IMAD.MOV.U32 R31, RZ, RZ, R30 ;  /* 0x000000ffff1f7224 */ /* 0x000fce00078e001e */
.L_x_20645:
[----:B------:R-:W-:Y:S05]  /*171f0*/  BSYNC.RECONVERGENT B1 ;  /* 0x0000000000017941 */ /* 0x000fea0003800200 */
.L_x_20643:
        /* <DEDUP_REMOVED lines=11> */
.L_x_20647:
[----:B------:R-:W-:Y:S01]  /*172b0*/  MOV R135, R64 ;  /* 0x0000004000877202 */ /* 0x000fe20000000f00 */
[----:B------:R-:W-:Y:S01]  /*172c0*/  IMAD.MOV.U32 R137, RZ, RZ, R128 ;  /* 0x000000ffff897224 */ /* 0x000fe200078e0080 */
[----:B------:R-:W-:Y:S01]  /*172d0*/  MOV R30, R33 ;  /* 0x00000021001e7202 */ /* 0x000fe20000000f00 */
[----:B------:R-:W-:-:S07]  /*172e0*/  IMAD.MOV.U32 R94, RZ, RZ, R97 ;  /* 0x000000ffff5e7224 */ /* 0x000fce00078e0061 */
.L_x_20648:
[----:B------:R-:W-:Y:S05]  /*172f0*/  BSYNC.RECONVERGENT B1 ;  /* 0x0000000000017941 */ /* 0x000fea0003800200 */
.L_x_20646:
        /* <DEDUP_REMOVED lines=11> */
.L_x_20650:
[----:B------:R-:W-:Y:S01]  /*173b0*/  IMAD.MOV.U32 R64, RZ, RZ, R135 ;  /* 0x000000ffff407224 */ /* 0x000fe200078e0087 */
[----:B------:R-:W-:Y:S01]  /*173c0*/  MOV R128, R137 ;  /* 0x0000008900807202 */ /* 0x000fe20000000f00 */
[----:B------:R-:W-:Y:S02]  /*173d0*/  IMAD.MOV.U32 R97, RZ, RZ, R96 ;  /* 0x000000ffff617224 */ /* 0x000fe400078e0060 */
[----:B------:R-:W-:-:S07]  /*173e0*/  IMAD.MOV.U32 R33, RZ, RZ, R32 ;  /* 0x000000ffff217224 */ /* 0x000fce00078e0020 */
.L_x_20651:
[----:B------:R-:W-:Y:S05]  /*173f0*/  BSYNC.RECONVERGENT B1 ;  /* 0x0000000000017941 */ /* 0x000fea0003800200 */
.L_x_20649:
        /* <DEDUP_REMOVED lines=11> */
.L_x_20653:
[----:B------:R-:W-:Y:S01]  /*174b0*/  IMAD.MOV.U32 R135, RZ, RZ, R64 ;  /* 0x000000ffff877224 */ /* 0x000fe200078e0040 */
[----:B------:R-:W-:Y:S01]  /*174c0*/  MOV R96, R99 ;  /* 0x0000006300607202 */ /* 0x000fe20000000f00 */
[----:B------:R-:W-:Y:S02]  /*174d0*/  IMAD.MOV.U32 R137, RZ, RZ, R128 ;  /* 0x000000ffff897224 */ /* 0x000fe400078e0080 */
[----:B------:R-:W-:-:S07]  /*174e0*/  IMAD.MOV.U32 R32, RZ, RZ, R35 ;  /* 0x000000ffff207224 */ /* 0x000fce00078e0023 */
.L_x_20654:
[----:B------:R-:W-:Y:S05]  /*174f0*/  BSYNC.RECONVERGENT B1 ;  /* 0x0000000000017941 */ /* 0x000fea0003800200 */
.L_x_20652:
        /* <DEDUP_REMOVED lines=11> */
.L_x_20656:
[----:B------:R-:W-:Y:S01]  /*175b0*/  MOV R64, R135 ;  /* 0x0000008700407202 */ /* 0x000fe20000000f00 */
[----:B------:R-:W-:Y:S01]  /*175c0*/  IMAD.MOV.U32 R128, RZ, RZ, R137 ;  /* 0x000000ffff807224 */ /* 0x000fe200078e0089 */
[----:B------:R-:W-:Y:S01]  /*175d0*/  MOV R35, R34 ;  /* 0x0000002200237202 */ /* 0x000fe20000000f00 */
[----:B------:R-:W-:-:S07]  /*175e0*/  IMAD.MOV.U32 R99, RZ, RZ, R98 ;  /* 0x000000ffff637224 */ /* 0x000fce00078e0062 */
.L_x_20657:
[----:B------:R-:W-:Y:S05]  /*175f0*/  BSYNC.RECONVERGENT B1 ;  /* 0x0000000000017941 */ /* 0x000fea0003800200 */
.L_x_20655:
        /* <DEDUP_REMOVED lines=11> */
.L_x_20659:
[----:B------:R-:W-:Y:S01]  /*176b0*/  IMAD.MOV.U32 R135, RZ, RZ, R64 ;  /* 0x000000ffff877224 */ /* 0x000fe200078e0040 */
[----:B------:R-:W-:Y:S01]  /*176c0*/  MOV R137, R128 ;  /* 0x0000008000897202 */ /* 0x000fe20000000f00 */
[----:B------:R-:W-:Y:S02]  /*176d0*/  IMAD.MOV.U32 R98, RZ, RZ, R101 ;  /* 0x000000ffff627224 */ /* 0x000fe400078e0065 */
[----:B------:R-:W-:-:S07]  /*176e0*/  IMAD.MOV.U32 R34, RZ, RZ, R37 ;  /* 0x000000ffff227224 */ /* 0x000fce00078e0025 */
.L_x_20660:
[----:B------:R-:W-:Y:S05]  /*176f0*/  BSYNC.RECONVERGENT B1 ;  /* 0x0000000000017941 */ /* 0x000fea0003800200 */
.L_x_20658:
        /* <DEDUP_REMOVED lines=11> */
.L_x_20662:
[----:B------:R-:W-:Y:S01]  /*177b0*/  IMAD.MOV.U32 R64, RZ, RZ, R135 ;  /* 0x000000ffff407224 */ /* 0x000fe200078e0087 */
[----:B------:R-:W-:Y:S01]  /*177c0*/  MOV R101, R100 ;  /* 0x0000006400657202 */ /* 0x000fe20000000f00 */
[----:B------:R-:W-:Y:S02]  /*177d0*/  IMAD.MOV.U32 R128, RZ, RZ, R137 ;  /* 0x000000ffff807224 */ /* 0x000fe400078e0089 */
[----:B------:R-:W-:-:S07]  /*177e0*/  IMAD.MOV.U32 R37, RZ, RZ, R36 ;  /* 0x000000ffff257224 */ /* 0x000fce00078e0024 */
.L_x_20663:
[----:B------:R-:W-:Y:S05]  /*177f0*/  BSYNC.RECONVERGENT B1 ;  /* 0x0000000000017941 */ /* 0x000fea0003800200 */
.L_x_20661:
        /* <DEDUP_REMOVED lines=11> */
.L_x_20665:
[----:B------:R-:W-:Y:S01]  /*178b0*/  MOV R135, R64 ;  /* 0x0000004000877202 */ /* 0x000fe20000000f00 */
[----:B------:R-:W-:Y:S01]  /*178c0*/  IMAD.MOV.U32 R137, RZ, RZ, R128 ;  /* 0x000000ffff897224 */ /* 0x000fe200078e0080 */
[----:B------:R-:W-:Y:S01]  /*178d0*/  MOV R36, R39 ;  /* 0x0000002700247202 */ /* 0x000fe20000000f00 */
[----:B------:R-:W-:-:S07]  /*178e0*/  IMAD.MOV.U32 R100, RZ, RZ, R103 ;  /* 0x000000ffff647224 */ /* 0x000fce00078e0067 */
.L_x_20666:
[----:B------:R-:W-:Y:S05]  /*178f0*/  BSYNC.RECONVERGENT B1 ;  /* 0x0000000000017941 */ /* 0x000fea0003800200 */
.L_x_20664:
        /* <DEDUP_REMOVED lines=11> */
.L_x_20668:
[----:B------:R-:W-:Y:S01]  /*179b0*/  IMAD.MOV.U32 R64, RZ, RZ, R135 ;  /* 0x000000ffff407224 */ /* 0x000fe200078e0087 */
[----:B------:R-:W-:Y:S01]  /*179c0*/  MOV R128, R137 ;  /* 0x0000008900807202 */ /* 0x000fe20000000f00 */
[----:B------:R-:W-:Y:S02]  /*179d0*/  IMAD.MOV.U32 R103, RZ, RZ, R102 ;  /* 0x000000ffff677224 */ /* 0x000fe400078e0066 */
[----:B------:R-:W-:-:S07]  /*179e0*/  IMAD.MOV.U32 R39, RZ, RZ, R38 ;  /* 0x000000ffff277224 */ /* 0x000fce00078e0026 */
.L_x_20669:
[----:B------:R-:W-:Y:S05]  /*179f0*/  BSYNC.RECONVERGENT B1 ;  /* 0x0000000000017941 */ /* 0x000fea0003800200 */
.L_x_20667:
        /* <DEDUP_REMOVED lines=11> */
.L_x_20671:
[----:B------:R-:W-:Y:S01]  /*17ab0*/  IMAD.MOV.U32 R135, RZ, RZ, R64 ;  /* 0x000000ffff877224 */ /* 0x000fe200078e0040 */
[----:B------:R-:W-:Y:S01]  /*17ac0*/  MOV R102, R105 ;  /* 0x0000006900667202 */ /* 0x000fe20000000f00 */
[----:B------:R-:W-:Y:S02]  /*17ad0*/  IMAD.MOV.U32 R137, RZ, RZ, R128 ;  /* 0x000000ffff897224 */ /* 0x000fe400078e0080 */
[----:B------:R-:W-:-:S07]  /*17ae0*/  IMAD.MOV.U32 R38, RZ, RZ, R41 ;  /* 0x000000ffff267224 */ /* 0x000fce00078e0029 */
.L_x_20672:
[----:B------:R-:W-:Y:S05]  /*17af0*/  BSYNC.RECONVERGENT B1 ;  /* 0x0000000000017941 */ /* 0x000fea0003800200 */
.L_x_20670:
        /* <DEDUP_REMOVED lines=11> */
.L_x_20674:
[----:B------:R-:W-:Y:S01]  /*17bb0*/  MOV R64, R135 ;  /* 0x0000008700407202 */ /* 0x000fe20000000f00 */
[----:B------:R-:W-:Y:S01]  /*17bc0*/  IMAD.MOV.U32 R128, RZ, RZ, R137 ;  /* 0x000000ffff807224 */ /* 0x000fe200078e0089 */
[----:B------:R-:W-:Y:S01]  /*17bd0*/  MOV R41, R40 ;  /* 0x0000002800297202 */ /* 0x000fe20000000f00 */
[----:B------:R-:W-:-:S07]  /*17be0*/  IMAD.MOV.U32 R105, RZ, RZ, R104 ;  /* 0x000000ffff697224 */ /* 0x000fce00078e0068 */
.L_x_20675:
[----:B------:R-:W-:Y:S05]  /*17bf0*/  BSYNC.RECONVERGENT B1 ;  /* 0x0000000000017941 */ /* 0x000fea0003800200 */
.L_x_20673:
        /* <DEDUP_REMOVED lines=11> */
.L_x_20677:
[----:B------:R-:W-:Y:S01]  /*17cb0*/  IMAD.MOV.U32 R135, RZ, RZ, R64 ;  /* 0x000000ffff877224 */ /* 0x000fe200078e0040 */
[----:B------:R-:W-:Y:S01]  /*17cc0*/  MOV R137, R128 ;  /* 0x0000008000897202 */ /* 0x000fe20000000f00 */
[----:B------:R-:W-:Y:S02]  /*17cd0*/  IMAD.MOV.U32 R104, RZ, RZ, R107 ;  /* 0x000000ffff687224 */ /* 0x000fe400078e006b */
[----:B------:R-:W-:-:S07]  /*17ce0*/  IMAD.MOV.U32 R40, RZ, RZ, R43 ;  /* 0x000000ffff287224 */ /* 0x000fce00078e002b */
.L_x_20678:
[----:B------:R-:W-:Y:S05]  /*17cf0*/  BSYNC.RECONVERGENT B1 ;  /* 0x0000000000017941 */ /* 0x000fea0003800200 */
.L_x_20676:
        /* <DEDUP_REMOVED lines=11> */
.L_x_20680:
[----:B------:R-:W-:Y:S01]  /*17db0*/  IMAD.MOV.U32 R64, RZ, RZ, R135 ;  /* 0x000000ffff407224 */ /* 0x000fe200078e0087 */
[----:B------:R-:W-:Y:S01]  /*17dc0*/  MOV R107, R106 ;  /* 0x0000006a006b7202 */ /* 0x000fe20000000f00 */
[----:B------:R-:W-:Y:S02]  /*17dd0*/  IMAD.MOV.U32 R128, RZ, RZ, R137 ;  /* 0x000000ffff807224 */ /* 0x000fe400078e0089 */
[----:B------:R-:W-:-:S07]  /*17de0*/  IMAD.MOV.U32 R43, RZ, RZ, R42 ;  /* 0x000000ffff2b7224 */ /* 0x000fce00078e002a */
.L_x_20681:
[----:B------:R-:W-:Y:S05]  /*17df0*/  BSYNC.RECONVERGENT B1 ;  /* 0x0000000000017941 */ /* 0x000fea0003800200 */
.L_x_20679:
        /* <DEDUP_REMOVED lines=11> */
.L_x_20683:
[----:B------:R-:W-:Y:S01]  /*17eb0*/  MOV R135, R64 ;  /* 0x0000004000877202 */ /* 0x000fe20000000f00 */
[----:B------:R-:W-:Y:S01]  /*17ec0*/  IMAD.MOV.U32 R137, RZ, RZ, R128 ;  /* 0x000000ffff897224 */ /* 0x000fe200078e0080 */
[----:B------:R-:W-:Y:S01]  /*17ed0*/  MOV R42, R45 ;  /* 0x0000002d002a7202 */ /* 0x000fe20000000f00 */
[----:B------:R-:W-:-:S07]  /*17ee0*/  IMAD.MOV.U32 R106, RZ, RZ, R109 ;  /* 0x000000ffff6a7224 */ /* 0x000fce00078e006d */
.L_x_20684:
[----:B------:R-:W-:Y:S05]  /*17ef0*/  BSYNC.RECONVERGENT B1 ;  /* 0x0000000000017941 */ /* 0x000fea0003800200 */
.L_x_20682:
        /* <DEDUP_REMOVED lines=11> */
.L_x_20686:
[----:B------:R-:W-:Y:S01]  /*17fb0*/  IMAD.MOV.U32 R64, RZ, RZ, R135 ;  /* 0x000000ffff407224 */ /* 0x000fe200078e0087 */
[----:B------:R-:W-:Y:S01]  /*17fc0*/  MOV R128, R137 ;  /* 0x0000008900807202 */ /* 0x000fe20000000f00 */
[----:B------:R-:W-:Y:S02]  /*17fd0*/  IMAD.MOV.U32 R109, RZ, RZ, R108 ;  /* 0x000000ffff6d7224 */ /* 0x000fe400078e006c */
[----:B------:R-:W-:-:S07]  /*17fe0*/  IMAD.MOV.U32 R45, RZ, RZ, R44 ;  /* 0x000000ffff2d7224 */ /* 0x000fce00078e002c */
.L_x_20687:
[----:B------:R-:W-:Y:S05]  /*17ff0*/  BSYNC.RECONVERGENT B1 ;  /* 0x0000000000017941 */ /* 0x000fea0003800200 */
.L_x_20685:
        /* <DEDUP_REMOVED lines=11> */
.L_x_20689:
[----:B------:R-:W-:Y:S01]  /*180b0*/  IMAD.MOV.U32 R135, RZ, RZ, R64 ;  /* 0x000000ffff877224 */ /* 0x000fe200078e0040 */
[----:B------:R-:W-:Y:S01]  /*180c0*/  MOV R108, R111 ;  /* 0x0000006f006c7202 */ /* 0x000fe20000000f00 */
[----:B------:R-:W-:Y:S02]  /*180d0*/  IMAD.MOV.U32 R137, RZ, RZ, R128 ;  /* 0x000000ffff897224 */ /* 0x000fe400078e0080 */
[----:B------:R-:W-:-:S07]  /*180e0*/  IMAD.MOV.U32 R44, RZ, RZ, R47 ;  /* 0x000000ffff2c7224 */ /* 0x000fce00078e002f */
.L_x_20690:
[----:B------:R-:W-:Y:S05]  /*180f0*/  BSYNC.RECONVERGENT B1 ;  /* 0x0000000000017941 */ /* 0x000fea0003800200 */
.L_x_20688:
        /* <DEDUP_REMOVED lines=11> */
.L_x_20692:
[----:B------:R-:W-:Y:S01]  /*181b0*/  MOV R64, R135 ;  /* 0x0000008700407202 */ /* 0x000fe20000000f00 */
[----:B------:R-:W-:Y:S01]  /*181c0*/  IMAD.MOV.U32 R128, RZ, RZ, R137 ;  /* 0x000000ffff807224 */ /* 0x000fe200078e0089 */
[----:B------:R-:W-:Y:S01]  /*181d0*/  MOV R47, R46 ;  /* 0x0000002e002f7202 */ /* 0x000fe20000000f00 */
[----:B------:R-:W-:-:S07]  /*181e0*/  IMAD.MOV.U32 R111, RZ, RZ, R110 ;  /* 0x000000ffff6f7224 */ /* 0x000fce00078e006e */
.L_x_20693:
[----:B------:R-:W-:Y:S05]  /*181f0*/  BSYNC.RECONVERGENT B1 ;  /* 0x0000000000017941 */ /* 0x000fea0003800200 */
.L_x_20691:
        /* <DEDUP_REMOVED lines=11> */
.L_x_20695:
[----:B------:R-:W-:Y:S01]  /*182b0*/  IMAD.MOV.U32 R135, RZ, RZ, R64 ;  /* 0x000000ffff877224 */ /* 0x000fe200078e0040 */
[----:B------:R-:W-:Y:S01]  /*182c0*/  MOV R137, R128 ;  /* 0x0000008000897202 */ /* 0x000fe20000000f00 */
[----:B------:R-:W-:Y:S02]  /*182d0*/  IMAD.MOV.U32 R110, RZ, RZ, R113 ;  /* 0x000000ffff6e7224 */ /* 0x000fe400078e0071 */
[----:B------:R-:W-:-:S07]  /*182e0*/  IMAD.MOV.U32 R46, RZ, RZ, R49 ;  /* 0x000000ffff2e7224 */ /* 0x000fce00078e0031 */
.L_x_20696:
[----:B------:R-:W-:Y:S05]  /*182f0*/  BSYNC.RECONVERGENT B1 ;  /* 0x0000000000017941 */ /* 0x000fea0003800200 */
.L_x_20694:
        /* <DEDUP_REMOVED lines=11> */
.L_x_20698:
[----:B------:R-:W-:Y:S01]  /*183b0*/  IMAD.MOV.U32 R64, RZ, RZ, R135 ;  /* 0x000000ffff407224 */ /* 0x000fe200078e0087 */
[----:B------:R-:W-:Y:S01]  /*183c0*/  MOV R113, R112 ;  /* 0x0000007000717202 */ /* 0x000fe20000000f00 */
[----:B------:R-:W-:Y:S02]  /*183d0*/  IMAD.MOV.U32 R128, RZ, RZ, R137 ;  /* 0x000000ffff807224 */ /* 0x000fe400078e0089 */
[----:B------:R-:W-:-:S07]  /*183e0*/  IMAD.MOV.U32 R49, RZ, RZ, R48 ;  /* 0x000000ffff317224 */ /* 0x000fce00078e0030 */
.L_x_20699:
[----:B------:R-:W-:Y:S05]  /*183f0*/  BSYNC.RECONVERGENT B1 ;  /* 0x0000000000017941 */ /* 0x000fea0003800200 */
.L_x_20697:
        /* <DEDUP_REMOVED lines=11> */
.L_x_20701:
[----:B------:R-:W-:Y:S01]  /*184b0*/  MOV R135, R64 ;  /* 0x0000004000877202 */ /* 0x000fe20000000f00 */
[----:B------:R-:W-:Y:S01]  /*184c0*/  IMAD.MOV.U32 R137, RZ, RZ, R128 ;  /* 0x000000ffff897224 */ /* 0x000fe200078e0080 */
[----:B------:R-:W-:Y:S01]  /*184d0*/  MOV R48, R51 ;  /* 0x0000003300307202 */ /* 0x000fe20000000f00 */
[----:B------:R-:W-:-:S07]  /*184e0*/  IMAD.MOV.U32 R112, RZ, RZ, R115 ;  /* 0x000000ffff707224 */ /* 0x000fce00078e0073 */
.L_x_20702:
[----:B------:R-:W-:Y:S05]  /*184f0*/  BSYNC.RECONVERGENT B1 ;  /* 0x0000000000017941 */ /* 0x000fea0003800200 */
.L_x_20700:
        /* <DEDUP_REMOVED lines=11> */
.L_x_20704:
[----:B------:R-:W-:Y:S01]  /*185b0*/  IMAD.MOV.U32 R64, RZ, RZ, R135 ;  /* 0x000000ffff407224 */ /* 0x000fe200078e0087 */
[----:B------:R-:W-:Y:S01]  /*185c0*/  MOV R128, R137 ;  /* 0x0000008900807202 */ /* 0x000fe20000000f00 */
[----:B------:R-:W-:Y:S02]  /*185d0*/  IMAD.MOV.U32 R115, RZ, RZ, R114 ;  /* 0x000000ffff737224 */ /* 0x000fe400078e0072 */
[----:B------:R-:W-:-:S07]  /*185e0*/  IMAD.MOV.U32 R51, RZ, RZ, R50 ;  /* 0x000000ffff337224 */ /* 0x000fce00078e0032 */
.L_x_20705:
[----:B------:R-:W-:Y:S05]  /*185f0*/  BSYNC.RECONVERGENT B1 ;  /* 0x0000000000017941 */ /* 0x000fea0003800200 */
.L_x_20703:
        /* <DEDUP_REMOVED lines=11> */
.L_x_20707:
[----:B------:R-:W-:Y:S01]  /*186b0*/  IMAD.MOV.U32 R135, RZ, RZ, R64 ;  /* 0x000000ffff877224 */ /* 0x000fe200078e0040 */
[----:B------:R-:W-:Y:S01]  /*186c0*/  MOV R114, R117 ;  /* 0x0000007500727202 */ /* 0x000fe20000000f00 */
[----:B------:R-:W-:Y:S02]  /*186d0*/  IMAD.MOV.U32 R137, RZ, RZ, R128 ;  /* 0x000000ffff897224 */ /* 0x000fe400078e0080 */
[----:B------:R-:W-:-:S07]  /*186e0*/  IMAD.MOV.U32 R50, RZ, RZ, R53 ;  /* 0x000000ffff327224 */ /* 0x000fce00078e0035 */
.L_x_20708:
[----:B------:R-:W-:Y:S05]  /*186f0*/  BSYNC.RECONVERGENT B1 ;  /* 0x0000000000017941 */ /* 0x000fea0003800200 */
.L_x_20706:
        /* <DEDUP_REMOVED lines=11> */
.L_x_20710:
[----:B------:R-:W-:Y:S01]  /*187b0*/  MOV R64, R135 ;  /* 0x0000008700407202 */ /* 0x000fe20000000f00 */
[----:B------:R-:W-:Y:S01]  /*187c0*/  IMAD.MOV.U32 R128, RZ, RZ, R137 ;  /* 0x000000ffff807224 */ /* 0x000fe200078e0089 */
[----:B------:R-:W-:Y:S01]  /*187d0*/  MOV R53, R52 ;  /* 0x0000003400357202 */ /* 0x000fe20000000f00 */
[----:B------:R-:W-:-:S07]  /*187e0*/  IMAD.MOV.U32 R117, RZ, RZ, R116 ;  /* 0x000000ffff757224 */ /* 0x000fce00078e0074 */
.L_x_20711:
[----:B------:R-:W-:Y:S05]  /*187f0*/  BSYNC.RECONVERGENT B1 ;  /* 0x0000000000017941 */ /* 0x000fea0003800200 */
.L_x_20709:
        /* <DEDUP_REMOVED lines=11> */
.L_x_20713:
[----:B------:R-:W-:Y:S01]  /*188b0*/  IMAD.MOV.U32 R135, RZ, RZ, R64 ;  /* 0x000000ffff877224 */ /* 0x000fe200078e0040 */
[----:B------:R-:W-:Y:S01]  /*188c0*/  MOV R137, R128 ;  /* 0x0000008000897202 */ /* 0x000fe20000000f00 */
[----:B------:R-:W-:Y:S02]  /*188d0*/  IMAD.MOV.U32 R116, RZ, RZ, R119 ;  /* 0x000000ffff747224 */ /* 0x000fe400078e0077 */
[----:B------:R-:W-:-:S07]  /*188e0*/  IMAD.MOV.U32 R52, RZ, RZ, R55 ;  /* 0x000000ffff347224 */ /* 0x000fce00078e0037 */
.L_x_20714:
[----:B------:R-:W-:Y:S05]  /*188f0*/  BSYNC.RECONVERGENT B1 ;  /* 0x0000000000017941 */ /* 0x000fea0003800200 */
.L_x_20712:
        /* <DEDUP_REMOVED lines=11> */
.L_x_20716:
[----:B------:R-:W-:Y:S01]  /*189b0*/  IMAD.MOV.U32 R64, RZ, RZ, R135 ;  /* 0x000000ffff407224 */ /* 0x000fe200078e0087 */
[----:B------:R-:W-:Y:S01]  /*189c0*/  MOV R119, R118 ;  /* 0x0000007600777202 */ /* 0x000fe20000000f00 */
[----:B------:R-:W-:Y:S02]  /*189d0*/  IMAD.MOV.U32 R128, RZ, RZ, R137 ;  /* 0x000000ffff807224 */ /* 0x000fe400078e0089 */
[----:B------:R-:W-:-:S07]  /*189e0*/  IMAD.MOV.U32 R55, RZ, RZ, R54 ;  /* 0x000000ffff377224 */ /* 0x000fce00078e0036 */
.L_x_20717:
[----:B------:R-:W-:Y:S05]  /*189f0*/  BSYNC.RECONVERGENT B1 ;  /* 0x0000000000017941 */ /* 0x000fea0003800200 */
.L_x_20715:
        /* <DEDUP_REMOVED lines=11> */
.L_x_20719:
[----:B------:R-:W-:Y:S01]  /*18ab0*/  MOV R135, R64 ;  /* 0x0000004000877202 */ /* 0x000fe20000000f00 */
[----:B------:R-:W-:Y:S01]  /*18ac0*/  IMAD.MOV.U32 R137, RZ, RZ, R128 ;  /* 0x000000ffff897224 */ /* 0x000fe200078e0080 */
[----:B------:R-:W-:Y:S01]  /*18ad0*/  MOV R54, R57 ;  /* 0x0000003900367202 */ /* 0x000fe20000000f00 */
[----:B------:R-:W-:-:S07]  /*18ae0*/  IMAD.MOV.U32 R118, RZ, RZ, R121 ;  /* 0x000000ffff767224 */ /* 0x000fce00078e0079 */
.L_x_20720:
[----:B------:R-:W-:Y:S05]  /*18af0*/  BSYNC.RECONVERGENT B1 ;  /* 0x0000000000017941 */ /* 0x000fea0003800200 */
.L_x_20718:
        /* <DEDUP_REMOVED lines=11> */
.L_x_20722:
[----:B------:R-:W-:Y:S01]  /*18bb0*/  IMAD.MOV.U32 R64, RZ, RZ, R135 ;  /* 0x000000ffff407224 */ /* 0x000fe200078e0087 */
[----:B------:R-:W-:Y:S01]  /*18bc0*/  MOV R128, R137 ;  /* 0x0000008900807202 */ /* 0x000fe20000000f00 */
[----:B------:R-:W-:Y:S02]  /*18bd0*/  IMAD.MOV.U32 R121, RZ, RZ, R120 ;  /* 0x000000ffff797224 */ /* 0x000fe400078e0078 */
[----:B------:R-:W-:-:S07]  /*18be0*/  IMAD.MOV.U32 R57, RZ, RZ, R56 ;  /* 0x000000ffff397224 */ /* 0x000fce00078e0038 */
.L_x_20723:
[----:B------:R-:W-:Y:S05]  /*18bf0*/  BSYNC.RECONVERGENT B1 ;  /* 0x0000000000017941 */ /* 0x000fea0003800200 */
.L_x_20721:
        /* <DEDUP_REMOVED lines=11> */
.L_x_20725:
[----:B------:R-:W-:Y:S01]  /*18cb0*/  IMAD.MOV.U32 R135, RZ, RZ, R64 ;  /* 0x000000ffff877224 */ /* 0x000fe200078e0040 */
[----:B------:R-:W-:Y:S01]  /*18cc0*/  MOV R120, R123 ;  /* 0x0000007b00787202 */ /* 0x000fe20000000f00 */
[----:B------:R-:W-:Y:S02]  /*18cd0*/  IMAD.MOV.U32 R137, RZ, RZ, R128 ;  /* 0x000000ffff897224 */ /* 0x000fe400078e0080 */
[----:B------:R-:W-:-:S07]  /*18ce0*/  IMAD.MOV.U32 R56, RZ, RZ, R59 ;  /* 0x000000ffff387224 */ /* 0x000fce00078e003b */
.L_x_20726:
[----:B------:R-:W-:Y:S05]  /*18cf0*/  BSYNC.RECONVERGENT B1 ;  /* 0x0000000000017941 */ /* 0x000fea0003800200 */
.L_x_20724:
        /* <DEDUP_REMOVED lines=11> */
.L_x_20728:
[----:B------:R-:W-:Y:S01]  /*18db0*/  MOV R64, R135 ;  /* 0x0000008700407202 */ /* 0x000fe20000000f00 */
[----:B------:R-:W-:Y:S01]  /*18dc0*/  IMAD.MOV.U32 R128, RZ, RZ, R137 ;  /* 0x000000ffff807224 */ /* 0x000fe200078e0089 */
[----:B------:R-:W-:Y:S01]  /*18dd0*/  MOV R59, R58 ;  /* 0x0000003a003b7202 */ /* 0x000fe20000000f00 */
[----:B------:R-:W-:-:S07]  /*18de0*/  IMAD.MOV.U32 R123, RZ, RZ, R122 ;  /* 0x000000ffff7b7224 */ /* 0x000fce00078e007a */
.L_x_20729:
[----:B------:R-:W-:Y:S05]  /*18df0*/  BSYNC.RECONVERGENT B1 ;  /* 0x0000000000017941 */ /* 0x000fea0003800200 */
.L_x_20727:
        /* <DEDUP_REMOVED lines=11> */
.L_x_20731:
[----:B------:R-:W-:Y:S01]  /*18eb0*/  IMAD.MOV.U32 R135, RZ, RZ, R64 ;  /* 0x000000ffff877224 */ /* 0x000fe200078e0040 */
[----:B------:R-:W-:Y:S01]  /*18ec0*/  MOV R137, R128 ;  /* 0x0000008000897202 */ /* 0x000fe20000000f00 */
[----:B------:R-:W-:Y:S02]  /*18ed0*/  IMAD.MOV.U32 R122, RZ, RZ, R125 ;  /* 0x000000ffff7a7224 */ /* 0x000fe400078e007d */
[----:B------:R-:W-:-:S07]  /*18ee0*/  IMAD.MOV.U32 R58, RZ, RZ, R61 ;  /* 0x000000ffff3a7224 */ /* 0x000fce00078e003d */
.L_x_20732:
[----:B------:R-:W-:Y:S05]  /*18ef0*/  BSYNC.RECONVERGENT B1 ;  /* 0x0000000000017941 */ /* 0x000fea0003800200 */
.L_x_20730:
        /* <DEDUP_REMOVED lines=11> */
.L_x_20734:
[----:B------:R-:W-:Y:S01]  /*18fb0*/  IMAD.MOV.U32 R64, RZ, RZ, R135 ;  /* 0x000000ffff407224 */ /* 0x000fe200078e0087 */
[----:B------:R-:W-:Y:S01]  /*18fc0*/  MOV R125, R124 ;  /* 0x0000007c007d7202 */ /* 0x000fe20000000f00 */
[----:B------:R-:W-:Y:S02]  /*18fd0*/  IMAD.MOV.U32 R128, RZ, RZ, R137 ;  /* 0x000000ffff807224 */ /* 0x000fe400078e0089 */
[----:B------:R-:W-:-:S07]  /*18fe0*/  IMAD.MOV.U32 R61, RZ, RZ, R60 ;  /* 0x000000ffff3d7224 */ /* 0x000fce00078e003c */
.L_x_20735:
[----:B------:R-:W-:Y:S05]  /*18ff0*/  BSYNC.RECONVERGENT B1 ;  /* 0x0000000000017941 */ /* 0x000fea0003800200 */
.L_x_20733:
        /* <DEDUP_REMOVED lines=11> */
.L_x_20737:
[----:B------:R-:W-:Y:S01]  /*190b0*/  MOV R135, R64 ;  /* 0x0000004000877202 */ /* 0x000fe20000000f00 */
[----:B------:R-:W-:Y:S01]  /*190c0*/  IMAD.MOV.U32 R137, RZ, RZ, R128 ;  /* 0x000000ffff897224 */ /* 0x000fe200078e0080 */
[----:B------:R-:W-:Y:S01]  /*190d0*/  MOV R60, R63 ;  /* 0x0000003f003c7202 */ /* 0x000fe20000000f00 */
[----:B------:R-:W-:-:S07]  /*190e0*/  IMAD.MOV.U32 R124, RZ, RZ, R127 ;  /* 0x000000ffff7c7224 */ /* 0x000fce00078e007f */
.L_x_20738:
[----:B------:R-:W-:Y:S05]  /*190f0*/  BSYNC.RECONVERGENT B1 ;  /* 0x0000000000017941 */ /* 0x000fea0003800200 */
.L_x_20736:
        /* <DEDUP_REMOVED lines=11> */
.L_x_20740:
[----:B------:R-:W-:Y:S01]  /*191b0*/  IMAD.MOV.U32 R64, RZ, RZ, R135 ;  /* 0x000000ffff407224 */ /* 0x000fe200078e0087 */
[----:B------:R-:W-:Y:S01]  /*191c0*/  MOV R128, R137 ;  /* 0x0000008900807202 */ /* 0x000fe20000000f00 */
[----:B------:R-:W-:Y:S02]  /*191d0*/  IMAD.MOV.U32 R127, RZ, RZ, R126 ;  /* 0x000000ffff7f7224 */ /* 0x000fe400078e007e */
[----:B------:R-:W-:-:S07]  /*191e0*/  IMAD.MOV.U32 R63, RZ, RZ, R62 ;  /* 0x000000ffff3f7224 */ /* 0x000fce00078e003e */
.L_x_20741:
[----:B------:R-:W-:Y:S05]  /*191f0*/  BSYNC.RECONVERGENT B1 ;  /* 0x0000000000017941 */ /* 0x000fea0003800200 */
.L_x_20739:
        /* <DEDUP_REMOVED lines=11> */
.L_x_20743:
[----:B------:R-:W-:Y:S01]  /*192b0*/  IMAD.MOV.U32 R135, RZ, RZ, R64 ;  /* 0x000000ffff877224 */ /* 0x000fe200078e0040 */
[----:B------:R-:W-:Y:S01]  /*192c0*/  MOV R134, R128 ;  /* 0x0000008000867202 */ /* 0x000fe20000000f00 */
[----:B------:R-:W-:Y:S02]  /*192d0*/  IMAD.MOV.U32 R126, RZ, RZ, R129 ;  /* 0x000000ffff7e7224 */ /* 0x000fe400078e0081 */
[----:B------:R-:W-:-:S07]  /*192e0*/  IMAD.MOV.U32 R62, RZ, RZ, R65 ;  /* 0x000000ffff3e7224 */ /* 0x000fce00078e0041 */
.L_x_20744:
[----:B------:R-:W-:Y:S05]  /*192f0*/  BSYNC.RECONVERGENT B1 ;  /* 0x0000000000017941 */ /* 0x000fea0003800200 */
.L_x_20742:
        /* <DEDUP_REMOVED lines=11> */
.L_x_20746:
[----:B------:R-:W-:Y:S01]  /*193b0*/  MOV R129, R132 ;  /* 0x0000008400817202 */ /* 0x000fe20000000f00 */
[----:B------:R-:W-:Y:S01]  /*193c0*/  IMAD.MOV.U32 R65, RZ, RZ, R131 ;  /* 0x000000ffff417224 */ /* 0x000fe200078e0083 */
[----:B------:R-:W-:Y:S01]  /*193d0*/  MOV R64, R134 ;  /* 0x0000008600407202 */ /* 0x000fe20000000f00 */
[--C-:B------:R-:W-:Y:S02]  /*193e0*/  IMAD.MOV.U32 R128, RZ, RZ, R135.reuse ;  /* 0x000000ffff807224 */ /* 0x100fe400078e0087 */
[----:B------:R-:W-:Y:S02]  /*193f0*/  IMAD.MOV.U32 R132, RZ, RZ, R135 ;  /* 0x000000ffff847224 */ /* 0x000fe400078e0087 */
[----:B------:R-:W-:-:S07]  /*19400*/  IMAD.MOV.U32 R131, RZ, RZ, R134 ;  /* 0x000000ffff837224 */ /* 0x000fce00078e0086 */
.L_x_20747:
[----:B------:R-:W-:Y:S05]  /*19410*/  BSYNC.RECONVERGENT B1 ;  /* 0x0000000000017941 */ /* 0x000fea0003800200 */
.L_x_20745:
[----:B------:R-:W-:Y:S01]  /*19420*/  IADD3 R133, PT, PT, R133, 0x4, RZ ;  /* 0x0000000485857810 */ /* 0x000fe20007ffe0ff */
[----:B------:R-:W-:Y:S06]  /*19430*/  @P1 BRA `(.L_x_20748) ;  /* 0xffffffc0000c1947 */ /* 0x000fec000383ffff */
.L_x_20558:
[----:B------:R-:W-:Y:S05]  /*19440*/  BSYNC.RECONVERGENT B0 ;  /* 0x0000000000007941 */ /* 0x000fea0003800200 */
.L_x_20557:
        /* <DEDUP_REMOVED lines=196> */
[----:B0-----:R-:W-:Y:S01]  /*1a090*/  IMAD.MOV.U32 R132, RZ, RZ, R128 ;  /* 0x000000ffff847224 */ /* 0x001fe200078e0080 */
[----:B------:R-:W-:Y:S01]  /*1a0a0*/  MOV R131, R64 ;  /* 0x0000004000837202 */ /* 0x000fe20000000f00 */
[----:B------:R-:W-:-:S07]  /*1a0b0*/  IMAD.MOV.U32 R130, RZ, RZ, RZ ;  /* 0x000000ffff827224 */ /* 0x000fce00078e00ff */
.L_x_20940:
[----:B------:R-:W-:-:S05]  /*1a0c0*/  IMAD R64, R130, 0x4, R1 ;  /* 0x0000000482407824 */ /* 0x000fca00078e0201 */
[----:B------:R-:W2:Y:S04]  /*1a0d0*/  LDL R128, [R64+0x100] ;  /* 0x0001000040807983 */ /* 0x000ea80000100800 */
[----:B------:R-:W3:Y:S01]  /*1a0e0*/  LDL R134, [R64] ;  /* 0x0000000040867983 */ /* 0x000ee20000100800 */
        /* <DEDUP_REMOVED lines=18> */
.L_x_20752:
[----:B------:R-:W-:Y:S01]  /*1a210*/  IMAD.MOV.U32 R64, RZ, RZ, R67 ;  /* 0x000000ffff407224 */ /* 0x000fe200078e0043 */
[----:B------:R-:W-:Y:S01]  /*1a220*/  MOV R128, R3 ;  /* 0x0000000300807202 */ /* 0x000fe20000000f00 */
[----:B------:R-:W-:Y:S02]  /*1a230*/  IMAD.MOV.U32 R67, RZ, RZ, R66 ;  /* 0x000000ffff437224 */ /* 0x000fe400078e0042 */
[----:B------:R-:W-:-:S07]  /*1a240*/  IMAD.MOV.U32 R3, RZ, RZ, R2 ;  /* 0x000000ffff037224 */ /* 0x000fce00078e0002 */
.L_x_20753:
[----:B------:R-:W-:Y:S05]  /*1a250*/  BSYNC.RECONVERGENT B1 ;  /* 0x0000000000017941 */ /* 0x000fea0003800200 */
.L_x_20751:
        /* <DEDUP_REMOVED lines=11> */
.L_x_20755:
[----:B------:R-:W-:Y:S01]  /*1a310*/  IMAD.MOV.U32 R133, RZ, RZ, R64 ;  /* 0x000000ffff857224 */ /* 0x000fe200078e0040 */
[----:B------:R-:W-:Y:S01]  /*1a320*/  MOV R66, R69 ;  /* 0x0000004500427202 */ /* 0x000fe20000000f00 */
[----:B------:R-:W-:Y:S02]  /*1a330*/  IMAD.MOV.U32 R135, RZ, RZ, R128 ;  /* 0x000000ffff877224 */ /* 0x000fe400078e0080 */
[----:B------:R-:W-:-:S07]  /*1a340*/  IMAD.MOV.U32 R2, RZ, RZ, R5 ;  /* 0x000000ffff027224 */ /* 0x000fce00078e0005 */
.L_x_20756:
[----:B------:R-:W-:Y:S05]  /*1a350*/  BSYNC.RECONVERGENT B1 ;  /* 0x0000000000017941 */ /* 0x000fea0003800200 */
.L_x_20754:
        /* <DEDUP_REMOVED lines=11> */
.L_x_20758:
[----:B------:R-:W-:Y:S01]  /*1a410*/  MOV R64, R133 ;  /* 0x0000008500407202 */ /* 0x000fe20000000f00 */
[----:B------:R-:W-:Y:S01]  /*1a420*/  IMAD.MOV.U32 R128, RZ, RZ, R135 ;  /* 0x000000ffff807224 */ /* 0x000fe200078e0087 */
[----:B------:R-:W-:Y:S01]  /*1a430*/  MOV R5, R4 ;  /* 0x0000000400057202 */ /* 0x000fe20000000f00 */
[----:B------:R-:W-:-:S07]  /*1a440*/  IMAD.MOV.U32 R69, RZ, RZ, R68 ;  /* 0x000000ffff457224 */ /* 0x000fce00078e0044 */
.L_x_20759:
[----:B------:R-:W-:Y:S05]  /*1a450*/  BSYNC.RECONVERGENT B1 ;  /* 0x0000000000017941 */ /* 0x000fea0003800200 */
.L_x_20757:
        /* <DEDUP_REMOVED lines=11> */
.L_x_20761:
[----:B------:R-:W-:Y:S01]  /*1a510*/  IMAD.MOV.U32 R133, RZ, RZ, R64 ;  /* 0x000000ffff857224 */ /* 0x000fe200078e0040 */
[----:B------:R-:W-:Y:S01]  /*1a520*/  MOV R135, R128 ;  /* 0x0000008000877202 */ /* 0x000fe20000000f00 */
[----:B------:R-:W-:Y:S02]  /*1a530*/  IMAD.MOV.U32 R68, RZ, RZ, R71 ;  /* 0x000000ffff447224 */ /* 0x000fe400078e0047 */
[----:B------:R-:W-:-:S07]  /*1a540*/  IMAD.MOV.U32 R4, RZ, RZ, R7 ;  /* 0x000000ffff047224 */ /* 0x000fce00078e0007 */
.L_x_20762:
[----:B------:R-:W-:Y:S05]  /*1a550*/  BSYNC.RECONVERGENT B1 ;  /* 0x0000000000017941 */ /* 0x000fea0003800200 */
.L_x_20760:
        /* <DEDUP_REMOVED lines=11> */
.L_x_20764:
[----:B------:R-:W-:Y:S01]  /*1a610*/  IMAD.MOV.U32 R64, RZ, RZ, R133 ;  /* 0x000000ffff407224 */ /* 0x000fe200078e0085 */
[----:B------:R-:W-:Y:S01]  /*1a620*/  MOV R71, R70 ;  /* 0x0000004600477202 */ /* 0x000fe20000000f00 */
[----:B------:R-:W-:Y:S02]  /*1a630*/  IMAD.MOV.U32 R128, RZ, RZ, R135 ;  /* 0x000000ffff807224 */ /* 0x000fe400078e0087 */
[----:B------:R-:W-:-:S07]  /*1a640*/  IMAD.MOV.U32 R7, RZ, RZ, R6 ;  /* 0x000000ffff077224 */ /* 0x000fce00078e0006 */
.L_x_20765:
[----:B------:R-:W-:Y:S05]  /*1a650*/  BSYNC.RECONVERGENT B1 ;  /* 0x0000000000017941 */ /* 0x000fea0003800200 */
.L_x_20763:
        /* <DEDUP_REMOVED lines=11> */
.L_x_20767:
[----:B------:R-:W-:Y:S01]  /*1a710*/  MOV R133, R64 ;  /* 0x0000004000857202 */ /* 0x000fe20000000f00 */
[----:B------:R-:W-:Y:S01]  /*1a720*/  IMAD.MOV.U32 R135, RZ, RZ, R128 ;  /* 0x000000ffff877224 */ /* 0x000fe200078e0080 */
[----:B------:R-:W-:Y:S01]  /*1a730*/  MOV R6, R9 ;  /* 0x0000000900067202 */ /* 0x000fe20000000f00 */
[----:B------:R-:W-:-:S07]  /*1a740*/  IMAD.MOV.U32 R70, RZ, RZ, R73 ;  /* 0x000000ffff467224 */ /* 0x000fce00078e0049 */
.L_x_20768:
[----:B------:R-:W-:Y:S05]  /*1a750*/  BSYNC.RECONVERGENT B1 ;  /* 0x0000000000017941 */ /* 0x000fea0003800200 */
.L_x_20766:
        /* <DEDUP_REMOVED lines=11> */
.L_x_20770:
[----:B------:R-:W-:Y:S01]  /*1a810*/  IMAD.MOV.U32 R64, RZ, RZ, R133 ;  /* 0x000000ffff407224 */ /* 0x000fe200078e0085 */
[----:B------:R-:W-:Y:S01]  /*1a820*/  MOV R128, R135 ;  /* 0x0000008700807202 */ /* 0x000fe20000000f00 */
[----:B------:R-:W-:Y:S02]  /*1a830*/  IMAD.MOV.U32 R73, RZ, RZ, R72 ;  /* 0x000000ffff497224 */ /* 0x000fe400078e0048 */
[----:B------:R-:W-:-:S07]  /*1a840*/  IMAD.MOV.U32 R9, RZ, RZ, R8 ;  /* 0x000000ffff097224 */ /* 0x000fce00078e0008 */
.L_x_20771:
[----:B------:R-:W-:Y:S05]  /*1a850*/  BSYNC.RECONVERGENT B1 ;  /* 0x0000000000017941 */ /* 0x000fea0003800200 */
.L_x_20769:
        /* <DEDUP_REMOVED lines=11> */
.L_x_20773:
[----:B------:R-:W-:Y:S01]  /*1a910*/  IMAD.MOV.U32 R133, RZ, RZ, R64 ;  /* 0x000000ffff857224 */ /* 0x000fe200078e0040 */
[----:B------:R-:W-:Y:S01]  /*1a920*/  MOV R72, R75 ;  /* 0x0000004b00487202 */ /* 0x000fe20000000f00 */
[----:B------:R-:W-:Y:S02]  /*1a930*/  IMAD.MOV.U32 R135, RZ, RZ, R128 ;  /* 0x000000ffff877224 */ /* 0x000fe400078e0080 */
[----:B------:R-:W-:-:S07]  /*1a940*/  IMAD.MOV.U32 R8, RZ, RZ, R11 ;  /* 0x000000ffff087224 */ /* 0x000fce00078e000b */
.L_x_20774:
[----:B------:R-:W-:Y:S05]  /*1a950*/  BSYNC.RECONVERGENT B1 ;  /* 0x0000000000017941 */ /* 0x000fea0003800200 */
.L_x_20772:
        /* <DEDUP_REMOVED lines=11> */
.L_x_20776:
[----:B------:R-:W-:Y:S01]  /*1aa10*/  MOV R64, R133 ;  /* 0x0000008500407202 */ /* 0x000fe20000000f00 */
[----:B------:R-:W-:Y:S01]  /*1aa20*/  IMAD.MOV.U32 R128, RZ, RZ, R135 ;  /* 0x000000ffff807224 */ /* 0x000fe200078e0087 */
[----:B------:R-:W-:Y:S01]  /*1aa30*/  MOV R11, R10 ;  /* 0x0000000a000b7202 */ /* 0x000fe20000000f00 */
[----:B------:R-:W-:-:S07]  /*1aa40*/  IMAD.MOV.U32 R75, RZ, RZ, R74 ;  /* 0x000000ffff4b7224 */ /* 0x000fce00078e004a */
.L_x_20777:
[----:B------:R-:W-:Y:S05]  /*1aa50*/  BSYNC.RECONVERGENT B1 ;  /* 0x0000000000017941 */ /* 0x000fea0003800200 */
.L_x_20775:
        /* <DEDUP_REMOVED lines=11> */
.L_x_20779:
[----:B------:R-:W-:Y:S01]  /*1ab10*/  IMAD.MOV.U32 R133, RZ, RZ, R64 ;  /* 0x000000ffff857224 */ /* 0x000fe200078e0040 */
[----:B------:R-:W-:Y:S01]  /*1ab20*/  MOV R135, R128 ;  /* 0x0000008000877202 */ /* 0x000fe20000000f00 */
[----:B------:R-:W-:Y:S02]  /*1ab30*/  IMAD.MOV.U32 R74, RZ, RZ, R77 ;  /* 0x000000ffff4a7224 */ /* 0x000fe400078e004d */
[----:B------:R-:W-:-:S07]  /*1ab40*/  IMAD.MOV.U32 R10, RZ, RZ, R13 ;  /* 0x000000ffff0a7224 */ /* 0x000fce00078e000d */
.L_x_20780:
[----:B------:R-:W-:Y:S05]  /*1ab50*/  BSYNC.RECONVERGENT B1 ;  /* 0x0000000000017941 */ /* 0x000fea0003800200 */
.L_x_20778:
        /* <DEDUP_REMOVED lines=11> */
.L_x_20782:
[----:B------:R-:W-:Y:S01]  /*1ac10*/  IMAD.MOV.U32 R64, RZ, RZ, R133 ;  /* 0x000000ffff407224 */ /* 0x000fe200078e0085 */
[----:B------:R-:W-:Y:S01]  /*1ac20*/  MOV R77, R76 ;  /* 0x0000004c004d7202 */ /* 0x000fe20000000f00 */
[----:B------:R-:W-:Y:S02]  /*1ac30*/  IMAD.MOV.U32 R128, RZ, RZ, R135 ;  /* 0x000000ffff807224 */ /* 0x000fe400078e0087 */
[----:B------:R-:W-:-:S07]  /*1ac40*/  IMAD.MOV.U32 R13, RZ, RZ, R12 ;  /* 0x000000ffff0d7224 */ /* 0x000fce00078e000c */
.L_x_20783:
[----:B------:R-:W-:Y:S05]  /*1ac50*/  BSYNC.RECONVERGENT B1 ;  /* 0x0000000000017941 */ /* 0x000fea0003800200 */
.L_x_20781:
        /* <DEDUP_REMOVED lines=11> */
.L_x_20785:
[----:B------:R-:W-:Y:S01]  /*1ad10*/  MOV R133, R64 ;  /* 0x0000004000857202 */ /* 0x000fe20000000f00 */
[----:B------:R-:W-:Y:S01]  /*1ad20*/  IMAD.MOV.U32 R135, RZ, RZ, R128 ;  /* 0x000000ffff877224 */ /* 0x000fe200078e0080 */
[----:B------:R-:W-:Y:S01]  /*1ad30*/  MOV R12, R15 ;  /* 0x0000000f000c7202 */ /* 0x000fe20000000f00 */
[----:B------:R-:W-:-:S07]  /*1ad40*/  IMAD.MOV.U32 R76, RZ, RZ, R79 ;  /* 0x000000ffff4c7224 */ /* 0x000fce00078e004f */
.L_x_20786:
[----:B------:R-:W-:Y:S05]  /*1ad50*/  BSYNC.RECONVERGENT B1 ;  /* 0x0000000000017941 */ /* 0x000fea0003800200 */
.L_x_20784:
        /* <DEDUP_REMOVED lines=11> */
.L_x_20788:
[----:B------:R-:W-:Y:S01]  /*1ae10*/  IMAD.MOV.U32 R64, RZ, RZ, R133 ;  /* 0x000000ffff407224 */ /* 0x000fe200078e0085 */
[----:B------:R-:W-:Y:S01]  /*1ae20*/  MOV R128, R135 ;  /* 0x0000008700807202 */ /* 0x000fe20000000f00 */
[----:B------:R-:W-:Y:S02]  /*1ae30*/  IMAD.MOV.U32 R79, RZ, RZ, R78 ;  /* 0x000000ffff4f7224 */ /* 0x000fe400078e004e */
[----:B------:R-:W-:-:S07]  /*1ae40*/  IMAD.MOV.U32 R15, RZ, RZ, R14 ;  /* 0x000000ffff0f7224 */ /* 0x000fce00078e000e */
.L_x_20789:
[----:B------:R-:W-:Y:S05]  /*1ae50*/  BSYNC.RECONVERGENT B1 ;  /* 0x0000000000017941 */ /* 0x000fea0003800200 */
.L_x_20787:
        /* <DEDUP_REMOVED lines=11> */
.L_x_20791:
[----:B------:R-:W-:Y:S01]  /*1af10*/  IMAD.MOV.U32 R133, RZ, RZ, R64 ;  /* 0x000000ffff857224 */ /* 0x000fe200078e0040 */
[----:B------:R-:W-:Y:S01]  /*1af20*/  MOV R78, R81 ;  /* 0x00000051004e7202 */ /* 0x000fe20000000f00 */
[----:B------:R-:W-:Y:S02]  /*1af30*/  IMAD.MOV.U32 R135, RZ, RZ, R128 ;  /* 0x000000ffff877224 */ /* 0x000fe400078e0080 */
[----:B------:R-:W-:-:S07]  /*1af40*/  IMAD.MOV.U32 R14, RZ, RZ, R17 ;  /* 0x000000ffff0e7224 */ /* 0x000fce00078e0011 */
.L_x_20792:
[----:B------:R-:W-:Y:S05]  /*1af50*/  BSYNC.RECONVERGENT B1 ;  /* 0x0000000000017941 */ /* 0x000fea0003800200 */
.L_x_20790:
        /* <DEDUP_REMOVED lines=11> */
.L_x_20794:
[----:B------:R-:W-:Y:S01]  /*1b010*/  MOV R64, R133 ;  /* 0x0000008500407202 */ /* 0x000fe20000000f00 */
[----:B------:R-:W-:Y:S01]  /*1b020*/  IMAD.MOV.U32 R128, RZ, RZ, R135 ;  /* 0x000000ffff807224 */ /* 0x000fe200078e0087 */
[----:B------:R-:W-:Y:S01]  /*1b030*/  MOV R17, R16 ;  /* 0x0000001000117202 */ /* 0x000fe20000000f00 */
[----:B------:R-:W-:-:S07]  /*1b040*/  IMAD.MOV.U32 R81, RZ, RZ, R80 ;  /* 0x000000ffff517224 */ /* 0x000fce00078e0050 */
.L_x_20795:
[----:B------:R-:W-:Y:S05]  /*1b050*/  BSYNC.RECONVERGENT B1 ;  /* 0x0000000000017941 */ /* 0x000fea0003800200 */
.L_x_20793:
        /* <DEDUP_REMOVED lines=11> */
.L_x_20797:
[----:B------:R-:W-:Y:S01]  /*1b110*/  IMAD.MOV.U32 R133, RZ, RZ, R64 ;  /* 0x000000ffff857224 */ /* 0x000fe200078e0040 */
[----:B------:R-:W-:Y:S01]  /*1b120*/  MOV R135, R128 ;  /* 0x0000008000877202 */ /* 0x000fe20000000f00 */
[----:B------:R-:W-:Y:S02]  /*1b130*/  IMAD.MOV.U32 R80, RZ, RZ, R83 ;  /* 0x000000ffff507224 */ /* 0x000fe400078e0053 */
[----:B------:R-:W-:-:S07]  /*1b140*/  IMAD.MOV.U32 R16, RZ, RZ, R19 ;  /* 0x000000ffff107224 */ /* 0x000fce00078e0013 */
.L_x_20798:
[----:B------:R-:W-:Y:S05]  /*1b150*/  BSYNC.RECONVERGENT B1 ;  /* 0x0000000000017941 */ /* 0x000fea0003800200 */
.L_x_20796:
        /* <DEDUP_REMOVED lines=11> */
.L_x_20800:
[----:B------:R-:W-:Y:S01]  /*1b210*/  IMAD.MOV.U32 R64, RZ, RZ, R133 ;  /* 0x000000ffff407224 */ /* 0x000fe200078e0085 */
[----:B------:R-:W-:Y:S01]  /*1b220*/  MOV R83, R82 ;  /* 0x0000005200537202 */ /* 0x000fe20000000f00 */
[----:B------:R-:W-:Y:S02]  /*1b230*/  IMAD.MOV.U32 R128, RZ, RZ, R135 ;  /* 0x000000ffff807224 */ /* 0x000fe400078e0087 */
[----:B------:R-:W-:-:S07]  /*1b240*/  IMAD.MOV.U32 R19, RZ, RZ, R18 ;  /* 0x000000ffff137224 */ /* 0x000fce00078e0012 */
.L_x_20801:
[----:B------:R-:W-:Y:S05]  /*1b250*/  BSYNC.RECONVERGENT B1 ;  /* 0x0000000000017941 */ /* 0x000fea0003800200 */
.L_x_20799:
        /* <DEDUP_REMOVED lines=11> */
.L_x_20803:
[----:B------:R-:W-:Y:S01]  /*1b310*/  MOV R133, R64 ;  /* 0x0000004000857202 */ /* 0x000fe20000000f00 */
[----:B------:R-:W-:Y:S01]  /*1b320*/  IMAD.MOV.U32 R135, RZ, RZ, R128 ;  /* 0x000000ffff877224 */ /* 0x000fe200078e0080 */
[----:B------:R-:W-:Y:S01]  /*1b330*/  MOV R18, R21 ;  /* 0x0000001500127202 */ /* 0x000fe20000000f00 */
[----:B------:R-:W-:-:S07]  /*1b340*/  IMAD.MOV.U32 R82, RZ, RZ, R85 ;  /* 0x000000ffff527224 */ /* 0x000fce00078e0055 */
.L_x_20804:
[----:B------:R-:W-:Y:S05]  /*1b350*/  BSYNC.RECONVERGENT B1 ;  /* 0x0000000000017941 */ /* 0x000fea0003800200 */
.L_x_20802:
        /* <DEDUP_REMOVED lines=11> */
.L_x_20806:
[----:B------:R-:W-:Y:S01]  /*1b410*/  IMAD.MOV.U32 R64, RZ, RZ, R133 ;  /* 0x000000ffff407224 */ /* 0x000fe200078e0085 */
[----:B------:R-:W-:Y:S01]  /*1b420*/  MOV R128, R135 ;  /* 0x0000008700807202 */ /* 0x000fe20000000f00 */
[----:B------:R-:W-:Y:S02]  /*1b430*/  IMAD.MOV.U32 R85, RZ, RZ, R84 ;  /* 0x000000ffff557224 */ /* 0x000fe400078e0054 */
[----:B------:R-:W-:-:S07]  /*1b440*/  IMAD.MOV.U32 R21, RZ, RZ, R20 ;  /* 0x000000ffff157224 */ /* 0x000fce00078e0014 */
.L_x_20807:
[----:B------:R-:W-:Y:S05]  /*1b450*/  BSYNC.RECONVERGENT B1 ;  /* 0x0000000000017941 */ /* 0x000fea0003800200 */
.L_x_20805:
        /* <DEDUP_REMOVED lines=11> */
.L_x_20809:
[----:B------:R-:W-:Y:S01]  /*1b510*/  IMAD.MOV.U32 R133, RZ, RZ, R64 ;  /* 0x000000ffff857224 */ /* 0x000fe200078e0040 */
[----:B------:R-:W-:Y:S01]  /*1b520*/  MOV R84, R87 ;  /* 0x0000005700547202 */ /* 0x000fe20000000f00 */
[----:B------:R-:W-:Y:S02]  /*1b530*/  IMAD.MOV.U32 R135, RZ, RZ, R128 ;  /* 0x000000ffff877224 */ /* 0x000fe400078e0080 */
[----:B------:R-:W-:-:S07]  /*1b540*/  IMAD.MOV.U32 R20, RZ, RZ, R23 ;  /* 0x000000ffff147224 */ /* 0x000fce00078e0017 */
.L_x_20810:
[----:B------:R-:W-:Y:S05]  /*1b550*/  BSYNC.RECONVERGENT B1 ;  /* 0x0000000000017941 */ /* 0x000fea0003800200 */
.L_x_20808:
        /* <DEDUP_REMOVED lines=11> */
.L_x_20812:
[----:B------:R-:W-:Y:S01]  /*1b610*/  MOV R64, R133 ;  /* 0x0000008500407202 */ /* 0x000fe20000000f00 */
[----:B------:R-:W-:Y:S01]  /*1b620*/  IMAD.MOV.U32 R128, RZ, RZ, R135 ;  /* 0x000000ffff807224 */ /* 0x000fe200078e0087 */
[----:B------:R-:W-:Y:S01]  /*1b630*/  MOV R23, R22 ;  /* 0x0000001600177202 */ /* 0x000fe20000000f00 */
[----:B------:R-:W-:-:S07]  /*1b640*/  IMAD.MOV.U32 R87, RZ, RZ, R86 ;  /* 0x000000ffff577224 */ /* 0x000fce00078e0056 */
.L_x_20813:
[----:B------:R-:W-:Y:S05]  /*1b650*/  BSYNC.RECONVERGENT B1 ;  /* 0x0000000000017941 */ /* 0x000fea0003800200 */
.L_x_20811:
        /* <DEDUP_REMOVED lines=11> */
.L_x_20815:
[----:B------:R-:W-:Y:S01]  /*1b710*/  IMAD.MOV.U32 R133, RZ, RZ, R64 ;  /* 0x000000ffff857224 */ /* 0x000fe200078e0040 */
[----:B------:R-:W-:Y:S01]  /*1b720*/  MOV R135, R128 ;  /* 0x0000008000877202 */ /* 0x000fe20000000f00 */
[----:B------:R-:W-:Y:S02]  /*1b730*/  IMAD.MOV.U32 R86, RZ, RZ, R89 ;  /* 0x000000ffff567224 */ /* 0x000fe400078e0059 */
[----:B------:R-:W-:-:S07]  /*1b740*/  IMAD.MOV.U32 R22, RZ, RZ, R25 ;  /* 0x000000ffff167224 */ /* 0x000fce00078e0019 */
.L_x_20816:
[----:B------:R-:W-:Y:S05]  /*1b750*/  BSYNC.RECONVERGENT B1 ;  /* 0x0000000000017941 */ /* 0x000fea0003800200 */
.L_x_20814:
        /* <DEDUP_REMOVED lines=11> */
.L_x_20818:
[----:B------:R-:W-:Y:S01]  /*1b810*/  IMAD.MOV.U32 R64, RZ, RZ, R133 ;  /* 0x000000ffff407224 */ /* 0x000fe200078e0085 */
[----:B------:R-:W-:Y:S01]  /*1b820*/  MOV R89, R88 ;  /* 0x0000005800597202 */ /* 0x000fe20000000f00 */
[----:B------:R-:W-:Y:S02]  /*1b830*/  IMAD.MOV.U32 R128, RZ, RZ, R135 ;  /* 0x000000ffff807224 */ /* 0x000fe400078e0087 */
[----:B------:R-:W-:-:S07]  /*1b840*/  IMAD.MOV.U32 R25, RZ, RZ, R24 ;  /* 0x000000ffff197224 */ /* 0x000fce00078e0018 */
.L_x_20819:
[----:B------:R-:W-:Y:S05]  /*1b850*/  BSYNC.RECONVERGENT B1 ;  /* 0x0000000000017941 */ /* 0x000fea0003800200 */
.L_x_20817:
        /* <DEDUP_REMOVED lines=11> */
.L_x_20821:
[----:B------:R-:W-:Y:S01]  /*1b910*/  MOV R133, R64 ;  /* 0x0000004000857202 */ /* 0x000fe20000000f00 */
[----:B------:R-:W-:Y:S01]  /*1b920*/  IMAD.MOV.U32 R135, RZ, RZ, R128 ;  /* 0x000000ffff877224 */ /* 0x000fe200078e0080 */
[----:B------:R-:W-:Y:S01]  /*1b930*/  MOV R24, R27 ;  /* 0x0000001b00187202 */ /* 0x000fe20000000f00 */
[----:B------:R-:W-:-:S07]  /*1b940*/  IMAD.MOV.U32 R88, RZ, RZ, R91 ;  /* 0x000000ffff587224 */ /* 0x000fce00078e005b */
.L_x_20822:
[----:B------:R-:W-:Y:S05]  /*1b950*/  BSYNC.RECONVERGENT B1 ;  /* 0x0000000000017941 */ /* 0x000fea0003800200 */
.L_x_20820:
        /* <DEDUP_REMOVED lines=11> */
.L_x_20824:
[----:B------:R-:W-:Y:S01]  /*1ba10*/  IMAD.MOV.U32 R64, RZ, RZ, R133 ;  /* 0x000000ffff407224 */ /* 0x000fe200078e0085 */
[----:B------:R-:W-:Y:S01]  /*1ba20*/  MOV R128, R135 ;  /* 0x0000008700807202 */ /* 0x000fe20000000f00 */
[----:B------:R-:W-:Y:S02]  /*1ba30*/  IMAD.MOV.U32 R91, RZ, RZ, R90 ;  /* 0x000000ffff5b7224 */ /* 0x000fe400078e005a */
[----:B------:R-:W-:-:S07]  /*1ba40*/  IMAD.MOV.U32 R27, RZ, RZ, R26 ;  /* 0x000000ffff1b7224 */ /* 0x000fce00078e001a */
.L_x_20825:
[----:B------:R-:W-:Y:S05]  /*1ba50*/  BSYNC.RECONVERGENT B1 ;  /* 0x0000000000017941 */ /* 0x000fea0003800200 */
.L_x_20823:
        /* <DEDUP_REMOVED lines=11> */
.L_x_20827:
[----:B------:R-:W-:Y:S01]  /*1bb10*/  IMAD.MOV.U32 R133, RZ, RZ, R64 ;  /* 0x000000ffff857224 */ /* 0x000fe200078e0040 */
[----:B------:R-:W-:Y:S01]  /*1bb20*/  MOV R90, R93 ;  /* 0x0000005d005a7202 */ /* 0x000fe20000000f00 */
[----:B------:R-:W-:Y:S02]  /*1bb30*/  IMAD.MOV.U32 R135, RZ, RZ, R128 ;  /* 0x000000ffff877224 */ /* 0x000fe400078e0080 */
[----:B------:R-:W-:-:S07]  /*1bb40*/  IMAD.MOV.U32 R26, RZ, RZ, R29 ;  /* 0x000000ffff1a7224 */ /* 0x000fce00078e001d */
.L_x_20828:
[----:B------:R-:W-:Y:S05]  /*1bb50*/  BSYNC.RECONVERGENT B1 ;  /* 0x0000000000017941 */ /* 0x000fea0003800200 */
.L_x_20826:
        /* <DEDUP_REMOVED lines=11> */
.L_x_20830:
[----:B------:R-:W-:Y:S01]  /*1bc10*/  MOV R64, R133 ;  /* 0x0000008500407202 */ /* 0x000fe20000000f00 */
[----:B------:R-:W-:Y:S01]  /*1bc20*/  IMAD.MOV.U32 R128, RZ, RZ, R135 ;  /* 0x000000ffff807224 */ /* 0x000fe200078e0087 */
[----:B------:R-:W-:Y:S01]  /*1bc30*/  MOV R29, R28 ;  /* 0x0000001c001d7202 */ /* 0x000fe20000000f00 */
[----:B------:R-:W-:-:S07]  /*1bc40*/  IMAD.MOV.U32 R93, RZ, RZ, R92 ;  /* 0x000000ffff5d7224 */ /* 0x000fce00078e005c */
.L_x_20831:
[----:B------:R-:W-:Y:S05]  /*1bc50*/  BSYNC.RECONVERGENT B1 ;  /* 0x0000000000017941 */ /* 0x000fea0003800200 */
.L_x_20829:
        /* <DEDUP_REMOVED lines=11> */
.L_x_20833:
[----:B------:R-:W-:Y:S01]  /*1bd10*/  IMAD.MOV.U32 R133, RZ, RZ, R64 ;  /* 0x000000ffff857224 */ /* 0x000fe200078e0040 */
[----:B------:R-:W-:Y:S01]  /*1bd20*/  MOV R135, R128 ;  /* 0x0000008000877202 */ /* 0x000fe20000000f00 */
[----:B------:R-:W-:Y:S02]  /*1bd30*/  IMAD.MOV.U32 R92, RZ, RZ, R95 ;  /* 0x000000ffff5c7224 */ /* 0x000fe400078e005f */
[----:B------:R-:W-:-:S07]  /*1bd40*/  IMAD.MOV.U32 R28, RZ, RZ, R31 ;  /* 0x000000ffff1c7224 */ /* 0x000fce00078e001f */
.L_x_20834:
[----:B------:R-:W-:Y:S05]  /*1bd50*/  BSYNC.RECONVERGENT B1 ;  /* 0x0000000000017941 */ /* 0x000fea0003800200 */
.L_x_20832:
        /* <DEDUP_REMOVED lines=11> */
.L_x_20836:
[----:B------:R-:W-:Y:S01]  /*1be10*/  IMAD.MOV.U32 R64, RZ, RZ, R133 ;  /* 0x000000ffff407224 */ /* 0x000fe200078e0085 */
[----:B------:R-:W-:Y:S01]  /*1be20*/  MOV R95, R94 ;  /* 0x0000005e005f7202 */ /* 0x000fe20000000f00 */
[----:B------:R-:W-:Y:S02]  /*1be30*/  IMAD.MOV.U32 R128, RZ, RZ, R135 ;  /* 0x000000ffff807224 */ /* 0x000fe400078e0087 */
[----:B------:R-:W-:-:S07]  /*1be40*/  IMAD.MOV.U32 R31, RZ, RZ, R30 ;  /* 0x000000ffff1f7224 */ /* 0x000fce00078e001e */
.L_x_20837:
[----:B------:R-:W-:Y:S05]  /*1be50*/  BSYNC.RECONVERGENT B1 ;  /* 0x0000000000017941 */ /* 0x000fea0003800200 */
.L_x_20835:
        /* <DEDUP_REMOVED lines=11> */
.L_x_20839:
[----:B------:R-:W-:Y:S01]  /*1bf10*/  MOV R133, R64 ;  /* 0x0000004000857202 */ /* 0x000fe20000000f00 */
[----:B------:R-:W-:Y:S01]  /*1bf20*/  IMAD.MOV.U32 R135, RZ, RZ, R128 ;  /* 0x000000ffff877224 */ /* 0x000fe200078e0080 */
[----:B------:R-:W-:Y:S01]  /*1bf30*/  MOV R30, R33 ;  /* 0x00000021001e7202 */ /* 0x000fe20000000f00 */
[----:B------:R-:W-:-:S07]  /*1bf40*/  IMAD.MOV.U32 R94, RZ, RZ, R97 ;  /* 0x000000ffff5e7224 */ /* 0x000fce00078e0061 */
.L_x_20840:
[----:B------:R-:W-:Y:S05]  /*1bf50*/  BSYNC.RECONVERGENT B1 ;  /* 0x0000000000017941 */ /* 0x000fea0003800200 */
.L_x_20838:
        /* <DEDUP_REMOVED lines=11> */
.L_x_20842:
[----:B------:R-:W-:Y:S01]  /*1c010*/  IMAD.MOV.U32 R64, RZ, RZ, R133 ;  /* 0x000000ffff407224 */ /* 0x000fe200078e0085 */
[----:B------:R-:W-:Y:S01]  /*1c020*/  MOV R128, R135 ;  /* 0x0000008700807202 */ /* 0x000fe20000000f00 */
[----:B------:R-:W-:Y:S02]  /*1c030*/  IMAD.MOV.U32 R97, RZ, RZ, R96 ;  /* 0x000000ffff617224 */ /* 0x000fe400078e0060 */
[----:B------:R-:W-:-:S07]  /*1c040*/  IMAD.MOV.U32 R33, RZ, RZ, R32 ;  /* 0x000000ffff217224 */ /* 0x000fce00078e0020 */
.L_x_20843:
[----:B------:R-:W-:Y:S05]  /*1c050*/  BSYNC.RECONVERGENT B1 ;  /* 0x0000000000017941 */ /* 0x000fea0003800200 */
.L_x_20841:
        /* <DEDUP_REMOVED lines=11> */
.L_x_20845:
[----:B------:R-:W-:Y:S01]  /*1c110*/  IMAD.MOV.U32 R133, RZ, RZ, R64 ;  /* 0x000000ffff857224 */ /* 0x000fe200078e0040 */
[----:B------:R-:W-:Y:S01]  /*1c120*/  MOV R96, R99 ;  /* 0x0000006300607202 */ /* 0x000fe20000000f00 */
[----:B------:R-:W-:Y:S02]  /*1c130*/  IMAD.MOV.U32 R135, RZ, RZ, R128 ;  /* 0x000000ffff877224 */ /* 0x000fe400078e0080 */
[----:B------:R-:W-:-:S07]  /*1c140*/  IMAD.MOV.U32 R32, RZ, RZ, R35 ;  /* 0x000000ffff207224 */ /* 0x000fce00078e0023 */
.L_x_20846:
[----:B------:R-:W-:Y:S05]  /*1c150*/  BSYNC.RECONVERGENT B1 ;  /* 0x0000000000017941 */ /* 0x000fea0003800200 */
.L_x_20844:
        /* <DEDUP_REMOVED lines=11> */
.L_x_20848:
[----:B------:R-:W-:Y:S01]  /*1c210*/  MOV R64, R133 ;  /* 0x0000008500407202 */ /* 0x000fe20000000f00 */
[----:B------:R-:W-:Y:S01]  /*1c220*/  IMAD.MOV.U32 R128, RZ, RZ, R135 ;  /* 0x000000ffff807224 */ /* 0x000fe200078e0087 */
[----:B------:R-:W-:Y:S01]  /*1c230*/  MOV R35, R34 ;  /* 0x0000002200237202 */ /* 0x000fe20000000f00 */
[----:B------:R-:W-:-:S07]  /*1c240*/  IMAD.MOV.U32 R99, RZ, RZ, R98 ;  /* 0x000000ffff637224 */ /* 0x000fce00078e0062 */
.L_x_20849:
[----:B------:R-:W-:Y:S05]  /*1c250*/  BSYNC.RECONVERGENT B1 ;  /* 0x0000000000017941 */ /* 0x000fea0003800200 */
.L_x_20847:
        /* <DEDUP_REMOVED lines=11> */
.L_x_20851:
[----:B------:R-:W-:Y:S01]  /*1c310*/  IMAD.MOV.U32 R133, RZ, RZ, R64 ;  /* 0x000000ffff857224 */ /* 0x000fe200078e0040 */
[----:B------:R-:W-:Y:S01]  /*1c320*/  MOV R135, R128 ;  /* 0x0000008000877202 */ /* 0x000fe20000000f00 */
[----:B------:R-:W-:Y:S02]  /*1c330*/  IMAD.MOV.U32 R98, RZ, RZ, R101 ;  /* 0x000000ffff627224 */ /* 0x000fe400078e0065 */
[----:B------:R-:W-:-:S07]  /*1c340*/  IMAD.MOV.U32 R34, RZ, RZ, R37 ;  /* 0x000000ffff227224 */ /* 0x000fce00078e0025 */
.L_x_20852:
[----:B------:R-:W-:Y:S05]  /*1c350*/  BSYNC.RECONVERGENT B1 ;  /* 0x0000000000017941 */ /* 0x000fea0003800200 */
.L_x_20850:
        /* <DEDUP_REMOVED lines=11> */
.L_x_20854:
[----:B------:R-:W-:Y:S01]  /*1c410*/  IMAD.MOV.U32 R64, RZ, RZ, R133 ;  /* 0x000000ffff407224 */ /* 0x000fe200078e0085 */
[----:B------:R-:W-:Y:S01]  /*1c420*/  MOV R101, R100 ;  /* 0x0000006400657202 */ /* 0x000fe20000000f00 */
[----:B------:R-:W-:Y:S02]  /*1c430*/  IMAD.MOV.U32 R128, RZ, RZ, R135 ;  /* 0x000000ffff807224 */ /* 0x000fe400078e0087 */
[----:B------:R-:W-:-:S07]  /*1c440*/  IMAD.MOV.U32 R37, RZ, RZ, R36 ;  /* 0x000000ffff257224 */ /* 0x000fce00078e0024 */
.L_x_20855:
[----:B------:R-:W-:Y:S05]  /*1c450*/  BSYNC.RECONVERGENT B1 ;  /* 0x0000000000017941 */ /* 0x000fea0003800200 */
.L_x_20853:
        /* <DEDUP_REMOVED lines=11> */
.L_x_20857:
[----:B------:R-:W-:Y:S01]  /*1c510*/  MOV R133, R64 ;  /* 0x0000004000857202 */ /* 0x000fe20000000f00 */
[----:B------:R-:W-:Y:S01]  /*1c520*/  IMAD.MOV.U32 R135, RZ, RZ, R128 ;  /* 0x000000ffff877224 */ /* 0x000fe200078e0080 */
[----:B------:R-:W-:Y:S01]  /*1c530*/  MOV R36, R39 ;  /* 0x0000002700247202 */ /* 0x000fe20000000f00 */
[----:B------:R-:W-:-:S07]  /*1c540*/  IMAD.MOV.U32 R100, RZ, RZ, R103 ;  /* 0x000000ffff647224 */ /* 0x000fce00078e0067 */
.L_x_20858:
[----:B------:R-:W-:Y:S05]  /*1c550*/  BSYNC.RECONVERGENT B1 ;  /* 0x0000000000017941 */ /* 0x000fea0003800200 */
.L_x_20856:
        /* <DEDUP_REMOVED lines=11> */
.L_x_20860:
[----:B------:R-:W-:Y:S01]  /*1c610*/  IMAD.MOV.U32 R64, RZ, RZ, R133 ;  /* 0x000000ffff407224 */ /* 0x000fe200078e0085 */
[----:B------:R-:W-:Y:S01]  /*1c620*/  MOV R128, R135 ;  /* 0x0000008700807202 */ /* 0x000fe20000000f00 */
[----:B------:R-:W-:Y:S02]  /*1c630*/  IMAD.MOV.U32 R103, RZ, RZ, R102 ;  /* 0x000000ffff677224 */ /* 0x000fe400078e0066 */
[----:B------:R-:W-:-:S07]  /*1c640*/  IMAD.MOV.U32 R39, RZ, RZ, R38 ;  /* 0x000000ffff277224 */ /* 0x000fce00078e0026 */
.L_x_20861:
[----:B------:R-:W-:Y:S05]  /*1c650*/  BSYNC.RECONVERGENT B1 ;  /* 0x0000000000017941 */ /* 0x000fea0003800200 */
.L_x_20859:
        /* <DEDUP_REMOVED lines=11> */
.L_x_20863:
[----:B------:R-:W-:Y:S01]  /*1c710*/  IMAD.MOV.U32 R133, RZ, RZ, R64 ;  /* 0x000000ffff857224 */ /* 0x000fe200078e0040 */
[----:B------:R-:W-:Y:S01]  /*1c720*/  MOV R102, R105 ;  /* 0x0000006900667202 */ /* 0x000fe20000000f00 */
[----:B------:R-:W-:Y:S02]  /*1c730*/  IMAD.MOV.U32 R135, RZ, RZ, R128 ;  /* 0x000000ffff877224 */ /* 0x000fe400078e0080 */
[----:B------:R-:W-:-:S07]  /*1c740*/  IMAD.MOV.U32 R38, RZ, RZ, R41 ;  /* 0x000000ffff267224 */ /* 0x000fce00078e0029 */
.L_x_20864:
[----:B------:R-:W-:Y:S05]  /*1c750*/  BSYNC.RECONVERGENT B1 ;  /* 0x0000000000017941 */ /* 0x000fea0003800200 */
.L_x_20862:
        /* <DEDUP_REMOVED lines=11> */
.L_x_20866:
[----:B------:R-:W-:Y:S01]  /*1c810*/  MOV R64, R133 ;  /* 0x0000008500407202 */ /* 0x000fe20000000f00 */
[----:B------:R-:W-:Y:S01]  /*1c820*/  IMAD.MOV.U32 R128, RZ, RZ, R135 ;  /* 0x000000ffff807224 */ /* 0x000fe200078e0087 */
[----:B------:R-:W-:Y:S01]  /*1c830*/  MOV R41, R40 ;  /* 0x0000002800297202 */ /* 0x000fe20000000f00 */
[----:B------:R-:W-:-:S07]  /*1c840*/  IMAD.MOV.U32 R105, RZ, RZ, R104 ;  /* 0x000000ffff697224 */ /* 0x000fce00078e0068 */
.L_x_20867:
[----:B------:R-:W-:Y:S05]  /*1c850*/  BSYNC.RECONVERGENT B1 ;  /* 0x0000000000017941 */ /* 0x000fea0003800200 */
.L_x_20865:
        /* <DEDUP_REMOVED lines=11> */
.L_x_20869:
[----:B------:R-:W-:Y:S01]  /*1c910*/  IMAD.MOV.U32 R133, RZ, RZ, R64 ;  /* 0x000000ffff857224 */ /* 0x000fe200078e0040 */
[----:B------:R-:W-:Y:S01]  /*1c920*/  MOV R135, R128 ;  /* 0x0000008000877202 */ /* 0x000fe20000000f00 */
[----:B------:R-:W-:Y:S02]  /*1c930*/  IMAD.MOV.U32 R104, RZ, RZ, R107 ;  /* 0x000000ffff687224 */ /* 0x000fe400078e006b */
[----:B------:R-:W-:-:S07]  /*1c940*/  IMAD.MOV.U32 R40, RZ, RZ, R43 ;  /* 0x000000ffff287224 */ /* 0x000fce00078e002b */
.L_x_20870:
[----:B------:R-:W-:Y:S05]  /*1c950*/  BSYNC.RECONVERGENT B1 ;  /* 0x0000000000017941 */ /* 0x000fea0003800200 */
.L_x_20868:
        /* <DEDUP_REMOVED lines=11> */
.L_x_20872:
[----:B------:R-:W-:Y:S01]  /*1ca10*/  IMAD.MOV.U32 R64, RZ, RZ, R133 ;  /* 0x000000ffff407224 */ /* 0x000fe200078e0085 */
[----:B------:R-:W-:Y:S01]  /*1ca20*/  MOV R107, R106 ;  /* 0x0000006a006b7202 */ /* 0x000fe20000000f00 */
[----:B------:R-:W-:Y:S02]  /*1ca30*/  IMAD.MOV.U32 R128, RZ, RZ, R135 ;  /* 0x000000ffff807224 */ /* 0x000fe400078e0087 */
[----:B------:R-:W-:-:S07]  /*1ca40*/  IMAD.MOV.U32 R43, RZ, RZ, R42 ;  /* 0x000000ffff2b7224 */ /* 0x000fce00078e002a */
.L_x_20873:
[----:B------:R-:W-:Y:S05]  /*1ca50*/  BSYNC.RECONVERGENT B1 ;  /* 0x0000000000017941 */ /* 0x000fea0003800200 */
.L_x_20871:
        /* <DEDUP_REMOVED lines=11> */
.L_x_20875:
[----:B------:R-:W-:Y:S01]  /*1cb10*/  MOV R133, R64 ;  /* 0x0000004000857202 */ /* 0x000fe20000000f00 */
[----:B------:R-:W-:Y:S01]  /*1cb20*/  IMAD.MOV.U32 R135, RZ, RZ, R128 ;  /* 0x000000ffff877224 */ /* 0x000fe200078e0080 */
[----:B------:R-:W-:Y:S01]  /*1cb30*/  MOV R42, R45 ;  /* 0x0000002d002a7202 */ /* 0x000fe20000000f00 */
[----:B------:R-:W-:-:S07]  /*1cb40*/  IMAD.MOV.U32 R106, RZ, RZ, R109 ;  /* 0x000000ffff6a7224 */ /* 0x000fce00078e006d */
.L_x_20876:
[----:B------:R-:W-:Y:S05]  /*1cb50*/  BSYNC.RECONVERGENT B1 ;  /* 0x0000000000017941 */ /* 0x000fea0003800200 */
.L_x_20874:
        /* <DEDUP_REMOVED lines=11> */
.L_x_20878:
[----:B------:R-:W-:Y:S01]  /*1cc10*/  IMAD.MOV.U32 R64, RZ, RZ, R133 ;  /* 0x000000ffff407224 */ /* 0x000fe200078e0085 */
[----:B------:R-:W-:Y:S01]  /*1cc20*/  MOV R128, R135 ;  /* 0x0000008700807202 */ /* 0x000fe20000000f00 */
[----:B------:R-:W-:Y:S02]  /*1cc30*/  IMAD.MOV.U32 R109, RZ, RZ, R108 ;  /* 0x000000ffff6d7224 */ /* 0x000fe400078e006c */
[----:B------:R-:W-:-:S07]  /*1cc40*/  IMAD.MOV.U32 R45, RZ, RZ, R44 ;  /* 0x000000ffff2d7224 */ /* 0x000fce00078e002c */
.L_x_20879:
[----:B------:R-:W-:Y:S05]  /*1cc50*/  BSYNC.RECONVERGENT B1 ;  /* 0x0000000000017941 */ /* 0x000fea0003800200 */
.L_x_20877:
        /* <DEDUP_REMOVED lines=11> */
.L_x_20881:
[----:B------:R-:W-:Y:S01]  /*1cd10*/  IMAD.MOV.U32 R133, RZ, RZ, R64 ;  /* 0x000000ffff857224 */ /* 0x000fe200078e0040 */
[----:B------:R-:W-:Y:S01]  /*1cd20*/  MOV R108, R111 ;  /* 0x0000006f006c7202 */ /* 0x000fe20000000f00 */
[----:B------:R-:W-:Y:S02]  /*1cd30*/  IMAD.MOV.U32 R135, RZ, RZ, R128 ;  /* 0x000000ffff877224 */ /* 0x000fe400078e0080 */
[----:B------:R-:W-:-:S07]  /*1cd40*/  IMAD.MOV.U32 R44, RZ, RZ, R47 ;  /* 0x000000ffff2c7224 */ /* 0x000fce00078e002f */
.L_x_20882:
[----:B------:R-:W-:Y:S05]  /*1cd50*/  BSYNC.RECONVERGENT B1 ;  /* 0x0000000000017941 */ /* 0x000fea0003800200 */
.L_x_20880:
        /* <DEDUP_REMOVED lines=11> */
.L_x_20884:
[----:B------:R-:W-:Y:S01]  /*1ce10*/  MOV R64, R133 ;  /* 0x0000008500407202 */ /* 0x000fe20000000f00 */
[----:B------:R-:W-:Y:S01]  /*1ce20*/  IMAD.MOV.U32 R128, RZ, RZ, R135 ;  /* 0x000000ffff807224 */ /* 0x000fe200078e0087 */
[----:B------:R-:W-:Y:S01]  /*1ce30*/  MOV R47, R46 ;  /* 0x0000002e002f7202 */ /* 0x000fe20000000f00 */
[----:B------:R-:W-:-:S07]  /*1ce40*/  IMAD.MOV.U32 R111, RZ, RZ, R110 ;  /* 0x000000ffff6f7224 */ /* 0x000fce00078e006e */
.L_x_20885:
[----:B------:R-:W-:Y:S05]  /*1ce50*/  BSYNC.RECONVERGENT B1 ;  /* 0x0000000000017941 */ /* 0x000fea0003800200 */
.L_x_20883:
        /* <DEDUP_REMOVED lines=11> */
.L_x_20887:
[----:B------:R-:W-:Y:S01]  /*1cf10*/  IMAD.MOV.U32 R133, RZ, RZ, R64 ;  /* 0x000000ffff857224 */ /* 0x000fe200078e0040 */
[----:B------:R-:W-:Y:S01]  /*1cf20*/  MOV R135, R128 ;  /* 0x0000008000877202 */ /* 0x000fe20000000f00 */
[----:B------:R-:W-:Y:S02]  /*1cf30*/  IMAD.MOV.U32 R110, RZ, RZ, R113 ;  /* 0x000000ffff6e7224 */ /* 0x000fe400078e0071 */
[----:B------:R-:W-:-:S07]  /*1cf40*/  IMAD.MOV.U32 R46, RZ, RZ, R49 ;  /* 0x000000ffff2e7224 */ /* 0x000fce00078e0031 */
.L_x_20888:
[----:B------:R-:W-:Y:S05]  /*1cf50*/  BSYNC.RECONVERGENT B1 ;  /* 0x0000000000017941 */ /* 0x000fea0003800200 */
.L_x_20886:
        /* <DEDUP_REMOVED lines=11> */
.L_x_20890:
[----:B------:R-:W-:Y:S01]  /*1d010*/  IMAD.MOV.U32 R64, RZ, RZ, R133 ;  /* 0x000000ffff407224 */ /* 0x000fe200078e0085 */
[----:B------:R-:W-:Y:S01]  /*1d020*/  MOV R113, R112 ;  /* 0x0000007000717202 */ /* 0x000fe20000000f00 */
[----:B------:R-:W-:Y:S02]  /*1d030*/  IMAD.MOV.U32 R128, RZ, RZ, R135 ;  /* 0x000000ffff807224 */ /* 0x000fe400078e0087 */
[----:B------:R-:W-:-:S07]  /*1d040*/  IMAD.MOV.U32 R49, RZ, RZ, R48 ;  /* 0x000000ffff317224 */ /* 0x000fce00078e0030 */
.L_x_20891:
[----:B------:R-:W-:Y:S05]  /*1d050*/  BSYNC.RECONVERGENT B1 ;  /* 0x0000000000017941 */ /* 0x000fea0003800200 */
.L_x_20889:
        /* <DEDUP_REMOVED lines=11> */
.L_x_20893:
[----:B------:R-:W-:Y:S01]  /*1d110*/  MOV R133, R64 ;  /* 0x0000004000857202 */ /* 0x000fe20000000f00 */
[----:B------:R-:W-:Y:S01]  /*1d120*/  IMAD.MOV.U32 R135, RZ, RZ, R128 ;  /* 0x000000ffff877224 */ /* 0x000fe200078e0080 */
[----:B------:R-:W-:Y:S01]  /*1d130*/  MOV R48, R51 ;  /* 0x0000003300307202 */ /* 0x000fe20000000f00 */
[----:B------:R-:W-:-:S07]  /*1d140*/  IMAD.MOV.U32 R112, RZ, RZ, R115 ;  /* 0x000000ffff707224 */ /* 0x000fce00078e0073 */
.L_x_20894:
[----:B------:R-:W-:Y:S05]  /*1d150*/  BSYNC.RECONVERGENT B1 ;  /* 0x0000000000017941 */ /* 0x000fea0003800200 */
.L_x_20892:
        /* <DEDUP_REMOVED lines=11> */
.L_x_20896:
[----:B------:R-:W-:Y:S01]  /*1d210*/  IMAD.MOV.U32 R64, RZ, RZ, R133 ;  /* 0x000000ffff407224 */ /* 0x000fe200078e0085 */
[----:B------:R-:W-:Y:S01]  /*1d220*/  MOV R128, R135 ;  /* 0x0000008700807202 */ /* 0x000fe20000000f00 */
[----:B------:R-:W-:Y:S02]  /*1d230*/  IMAD.MOV.U32 R115, RZ, RZ, R114 ;  /* 0x000000ffff737224 */ /* 0x000fe400078e0072 */
[----:B------:R-:W-:-:S07]  /*1d240*/  IMAD.MOV.U32 R51, RZ, RZ, R50 ;  /* 0x000000ffff337224 */ /* 0x000fce00078e0032 */
.L_x_20897:
[----:B------:R-:W-:Y:S05]  /*1d250*/  BSYNC.RECONVERGENT B1 ;  /* 0x0000000000017941 */ /* 0x000fea0003800200 */
.L_x_20895:
        /* <DEDUP_REMOVED lines=11> */
.L_x_20899:
[----:B------:R-:W-:Y:S01]  /*1d310*/  IMAD.MOV.U32 R133, RZ, RZ, R64 ;  /* 0x000000ffff857224 */ /* 0x000fe200078e0040 */
[----:B------:R-:W-:Y:S01]  /*1d320*/  MOV R114, R117 ;  /* 0x0000007500727202 */ /* 0x000fe20000000f00 */
[----:B------:R-:W-:Y:S02]  /*1d330*/  IMAD.MOV.U32 R135, RZ, RZ, R128 ;  /* 0x000000ffff877224 */ /* 0x000fe400078e0080 */
[----:B------:R-:W-:-:S07]  /*1d340*/  IMAD.MOV.U32 R50, RZ, RZ, R53 ;  /* 0x000000ffff327224 */ /* 0x000fce00078e0035 */
.L_x_20900:
[----:B------:R-:W-:Y:S05]  /*1d350*/  BSYNC.RECONVERGENT B1 ;  /* 0x0000000000017941 */ /* 0x000fea0003800200 */
.L_x_20898:
        /* <DEDUP_REMOVED lines=11> */
.L_x_20902:
[----:B------:R-:W-:Y:S01]  /*1d410*/  MOV R64, R133 ;  /* 0x0000008500407202 */ /* 0x000fe20000000f00 */
[----:B------:R-:W-:Y:S01]  /*1d420*/  IMAD.MOV.U32 R128, RZ, RZ, R135 ;  /* 0x000000ffff807224 */ /* 0x000fe200078e0087 */
[----:B------:R-:W-:Y:S01]  /*1d430*/  MOV R53, R52 ;  /* 0x0000003400357202 */ /* 0x000fe20000000f00 */
[----:B------:R-:W-:-:S07]  /*1d440*/  IMAD.MOV.U32 R117, RZ, RZ, R116 ;  /* 0x000000ffff757224 */ /* 0x000fce00078e0074 */
.L_x_20903:
[----:B------:R-:W-:Y:S05]  /*1d450*/  BSYNC.RECONVERGENT B1 ;  /* 0x0000000000017941 */ /* 0x000fea0003800200 */
.L_x_20901:
        /* <DEDUP_REMOVED lines=11> */
.L_x_20905:
[----:B------:R-:W-:Y:S01]  /*1d510*/  IMAD.MOV.U32 R133, RZ, RZ, R64 ;  /* 0x000000ffff857224 */ /* 0x000fe200078e0040 */
[----:B------:R-:W-:Y:S01]  /*1d520*/  MOV R135, R128 ;  /* 0x0000008000877202 */ /* 0x000fe20000000f00 */
[----:B------:R-:W-:Y:S02]  /*1d530*/  IMAD.MOV.U32 R116, RZ, RZ, R119 ;  /* 0x000000ffff747224 */ /* 0x000fe400078e0077 */
[----:B------:R-:W-:-:S07]  /*1d540*/  IMAD.MOV.U32 R52, RZ, RZ, R55 ;  /* 0x000000ffff347224 */ /* 0x000fce00078e0037 */
.L_x_20906:
[----:B------:R-:W-:Y:S05]  /*1d550*/  BSYNC.RECONVERGENT B1 ;  /* 0x0000000000017941 */ /* 0x000fea0003800200 */
.L_x_20904:
        /* <DEDUP_REMOVED lines=11> */
.L_x_20908:
[----:B------:R-:W-:Y:S01]  /*1d610*/  IMAD.MOV.U32 R64, RZ, RZ, R133 ;  /* 0x000000ffff407224 */ /* 0x000fe200078e0085 */
[----:B------:R-:W-:Y:S01]  /*1d620*/  MOV R119, R118 ;  /* 0x0000007600777202 */ /* 0x000fe20000000f00 */
[----:B------:R-:W-:Y:S02]  /*1d630*/  IMAD.MOV.U32 R128, RZ, RZ, R135 ;  /* 0x000000ffff807224 */ /* 0x000fe400078e0087 */
[----:B------:R-:W-:-:S07]  /*1d640*/  IMAD.MOV.U32 R55, RZ, RZ, R54 ;  /* 0x000000ffff377224 */ /* 0x000fce00078e0036 */
.L_x_20909:
[----:B------:R-:W-:Y:S05]  /*1d650*/  BSYNC.RECONVERGENT B1 ;  /* 0x0000000000017941 */ /* 0x000fea0003800200 */
.L_x_20907:
        /* <DEDUP_REMOVED lines=11> */
.L_x_20911:
[----:B------:R-:W-:Y:S01]  /*1d710*/  MOV R133, R64 ;  /* 0x0000004000857202 */ /* 0x000fe20000000f00 */
[----:B------:R-:W-:Y:S01]  /*1d720*/  IMAD.MOV.U32 R135, RZ, RZ, R128 ;  /* 0x000000ffff877224 */ /* 0x000fe200078e0080 */
[----:B------:R-:W-:Y:S01]  /*1d730*/  MOV R54, R57 ;  /* 0x0000003900367202 */ /* 0x000fe20000000f00 */
[----:B------:R-:W-:-:S07]  /*1d740*/  IMAD.MOV.U32 R118, RZ, RZ, R121 ;  /* 0x000000ffff767224 */ /* 0x000fce00078e0079 */
.L_x_20912:
[----:B------:R-:W-:Y:S05]  /*1d750*/  BSYNC.RECONVERGENT B1 ;  /* 0x0000000000017941 */ /* 0x000fea0003800200 */
.L_x_20910:
        /* <DEDUP_REMOVED lines=11> */
.L_x_20914:
[----:B------:R-:W-:Y:S01]  /*1d810*/  IMAD.MOV.U32 R64, RZ, RZ, R133 ;  /* 0x000000ffff407224 */ /* 0x000fe200078e0085 */
[----:B------:R-:W-:Y:S01]  /*1d820*/  MOV R128, R135 ;  /* 0x0000008700807202 */ /* 0x000fe20000000f00 */
[----:B------:R-:W-:Y:S02]  /*1d830*/  IMAD.MOV.U32 R121, RZ, RZ, R120 ;  /* 0x000000ffff797224 */ /* 0x000fe400078e0078 */
[----:B------:R-:W-:-:S07]  /*1d840*/  IMAD.MOV.U32 R57, RZ, RZ, R56 ;  /* 0x000000ffff397224 */ /* 0x000fce00078e0038 */
.L_x_20915:
[----:B------:R-:W-:Y:S05]  /*1d850*/  BSYNC.RECONVERGENT B1 ;  /* 0x0000000000017941 */ /* 0x000fea0003800200 */
.L_x_20913:
        /* <DEDUP_REMOVED lines=11> */
.L_x_20917:
[----:B------:R-:W-:Y:S01]  /*1d910*/  IMAD.MOV.U32 R133, RZ, RZ, R64 ;  /* 0x000000ffff857224 */ /* 0x000fe200078e0040 */
[----:B------:R-:W-:Y:S01]  /*1d920*/  MOV R120, R123 ;  /* 0x0000007b00787202 */ /* 0x000fe20000000f00 */
[----:B------:R-:W-:Y:S02]  /*1d930*/  IMAD.MOV.U32 R135, RZ, RZ, R128 ;  /* 0x000000ffff877224 */ /* 0x000fe400078e0080 */
[----:B------:R-:W-:-:S07]  /*1d940*/  IMAD.MOV.U32 R56, RZ, RZ, R59 ;  /* 0x000000ffff387224 */ /* 0x000fce00078e003b */
.L_x_20918:
[----:B------:R-:W-:Y:S05]  /*1d950*/  BSYNC.RECONVERGENT B1 ;  /* 0x0000000000017941 */ /* 0x000fea0003800200 */
.L_x_20916:
        /* <DEDUP_REMOVED lines=11> */
.L_x_20920:
[----:B------:R-:W-:Y:S01]  /*1da10*/  MOV R64, R133 ;  /* 0x0000008500407202 */ /* 0x000fe20000000f00 */
[----:B------:R-:W-:Y:S01]  /*1da20*/  IMAD.MOV.U32 R128, RZ, RZ, R135 ;  /* 0x000000ffff807224 */ /* 0x000fe200078e0087 */
[----:B------:R-:W-:Y:S01]  /*1da30*/  MOV R59, R58 ;  /* 0x0000003a003b7202 */ /* 0x000fe20000000f00 */
[----:B------:R-:W-:-:S07]  /*1da40*/  IMAD.MOV.U32 R123, RZ, RZ, R122 ;  /* 0x000000ffff7b7224 */ /* 0x000fce00078e007a */
.L_x_20921:
[----:B------:R-:W-:Y:S05]  /*1da50*/  BSYNC.RECONVERGENT B1 ;  /* 0x0000000000017941 */ /* 0x000fea0003800200 */
.L_x_20919:
        /* <DEDUP_REMOVED lines=11> */
.L_x_20923:
[----:B------:R-:W-:Y:S01]  /*1db10*/  IMAD.MOV.U32 R133, RZ, RZ, R64 ;  /* 0x000000ffff857224 */ /* 0x000fe200078e0040 */
[----:B------:R-:W-:Y:S01]  /*1db20*/  MOV R135, R128 ;  /* 0x0000008000877202 */ /* 0x000fe20000000f00 */
[----:B------:R-:W-:Y:S02]  /*1db30*/  IMAD.MOV.U32 R122, RZ, RZ, R125 ;  /* 0x000000ffff7a7224 */ /* 0x000fe400078e007d */
[----:B------:R-:W-:-:S07]  /*1db40*/  IMAD.MOV.U32 R58, RZ, RZ, R61 ;  /* 0x000000ffff3a7224 */ /* 0x000fce00078e003d */
.L_x_20924:
[----:B------:R-:W-:Y:S05]  /*1db50*/  BSYNC.RECONVERGENT B1 ;  /* 0x0000000000017941 */ /* 0x000fea0003800200 */
.L_x_20922:
        /* <DEDUP_REMOVED lines=11> */
.L_x_20926:
[----:B------:R-:W-:Y:S01]  /*1dc10*/  IMAD.MOV.U32 R64, RZ, RZ, R133 ;  /* 0x000000ffff407224 */ /* 0x000fe200078e0085 */
[----:B------:R-:W-:Y:S01]  /*1dc20*/  MOV R125, R124 ;  /* 0x0000007c007d7202 */ /* 0x000fe20000000f00 */
[----:B------:R-:W-:Y:S02]  /*1dc30*/  IMAD.MOV.U32 R128, RZ, RZ, R135 ;  /* 0x000000ffff807224 */ /* 0x000fe400078e0087 */
[----:B------:R-:W-:-:S07]  /*1dc40*/  IMAD.MOV.U32 R61, RZ, RZ, R60 ;  /* 0x000000ffff3d7224 */ /* 0x000fce00078e003c */
.L_x_20927:
[----:B------:R-:W-:Y:S05]  /*1dc50*/  BSYNC.RECONVERGENT B1 ;  /* 0x0000000000017941 */ /* 0x000fea0003800200 */
.L_x_20925:
        /* <DEDUP_REMOVED lines=11> */
.L_x_20929:
[----:B------:R-:W-:Y:S01]  /*1dd10*/  MOV R133, R64 ;  /* 0x0000004000857202 */ /* 0x000fe20000000f00 */
[----:B------:R-:W-:Y:S01]  /*1dd20*/  IMAD.MOV.U32 R135, RZ, RZ, R128 ;  /* 0x000000ffff877224 */ /* 0x000fe200078e0080 */
[----:B------:R-:W-:Y:S01]  /*1dd30*/  MOV R60, R63 ;  /* 0x0000003f003c7202 */ /* 0x000fe20000000f00 */
[----:B------:R-:W-:-:S07]  /*1dd40*/  IMAD.MOV.U32 R124, RZ, RZ, R127 ;  /* 0x000000ffff7c7224 */ /* 0x000fce00078e007f */
.L_x_20930:
[----:B------:R-:W-:Y:S05]  /*1dd50*/  BSYNC.RECONVERGENT B1 ;  /* 0x0000000000017941 */ /* 0x000fea0003800200 */
.L_x_20928:
        /* <DEDUP_REMOVED lines=11> */
.L_x_20932:
[----:B------:R-:W-:Y:S01]  /*1de10*/  IMAD.MOV.U32 R64, RZ, RZ, R133 ;  /* 0x000000ffff407224 */ /* 0x000fe200078e0085 */
[----:B------:R-:W-:Y:S01]  /*1de20*/  MOV R128, R135 ;  /* 0x0000008700807202 */ /* 0x000fe20000000f00 */
[----:B------:R-:W-:Y:S02]  /*1de30*/  IMAD.MOV.U32 R127, RZ, RZ, R126 ;  /* 0x000000ffff7f7224 */ /* 0x000fe400078e007e */
[----:B------:R-:W-:-:S07]  /*1de40*/  IMAD.MOV.U32 R63, RZ, RZ, R62 ;  /* 0x000000ffff3f7224 */ /* 0x000fce00078e003e */
.L_x_20933:
[----:B------:R-:W-:Y:S05]  /*1de50*/  BSYNC.RECONVERGENT B1 ;  /* 0x0000000000017941 */ /* 0x000fea0003800200 */
.L_x_20931:
        /* <DEDUP_REMOVED lines=11> */
.L_x_20935:
[----:B------:R-:W-:Y:S01]  /*1df10*/  IMAD.MOV.U32 R133, RZ, RZ, R64 ;  /* 0x000000ffff857224 */ /* 0x000fe200078e0040 */
[----:B------:R-:W-:Y:S01]  /*1df20*/  MOV R134, R128 ;  /* 0x0000008000867202 */ /* 0x000fe20000000f00 */
[----:B------:R-:W-:Y:S02]  /*1df30*/  IMAD.MOV.U32 R126, RZ, RZ, R129 ;  /* 0x000000ffff7e7224 */ /* 0x000fe400078e0081 */
[----:B------:R-:W-:-:S07]  /*1df40*/  IMAD.MOV.U32 R62, RZ, RZ, R65 ;  /* 0x000000ffff3e7224 */ /* 0x000fce00078e0041 */
.L_x_20936:
[----:B------:R-:W-:Y:S05]  /*1df50*/  BSYNC.RECONVERGENT B1 ;  /* 0x0000000000017941 */ /* 0x000fea0003800200 */
.L_x_20934:
        /* <DEDUP_REMOVED lines=11> */
.L_x_20938:
[----:B------:R-:W-:Y:S01]  /*1e010*/  MOV R129, R132 ;  /* 0x0000008400817202 */ /* 0x000fe20000000f00 */
[----:B------:R-:W-:Y:S01]  /*1e020*/  IMAD.MOV.U32 R65, RZ, RZ, R131 ;  /* 0x000000ffff417224 */ /* 0x000fe200078e0083 */
[----:B------:R-:W-:Y:S01]  /*1e030*/  MOV R64, R134 ;  /* 0x0000008600407202 */ /* 0x000fe20000000f00 */
[--C-:B------:R-:W-:Y:S02]  /*1e040*/  IMAD.MOV.U32 R128, RZ, RZ, R133.reuse ;  /* 0x000000ffff807224 */ /* 0x100fe400078e0085 */
[----:B------:R-:W-:Y:S02]  /*1e050*/  IMAD.MOV.U32 R132, RZ, RZ, R133 ;  /* 0x000000ffff847224 */ /* 0x000fe400078e0085 */
[----:B------:R-:W-:-:S07]  /*1e060*/  IMAD.MOV.U32 R131, RZ, RZ, R134 ;  /* 0x000000ffff837224 */ /* 0x000fce00078e0086 */
.L_x_20939:
[----:B------:R-:W-:Y:S05]  /*1e070*/  BSYNC.RECONVERGENT B1 ;  /* 0x0000000000017941 */ /* 0x000fea0003800200 */
.L_x_20937:
[----:B------:R-:W-:Y:S05]  /*1e080*/  @P1 BRA `(.L_x_20940) ;  /* 0xffffffc0000c1947 */ /* 0x000fea000383ffff */
.L_x_20750:
[----:B------:R-:W-:Y:S05]  /*1e090*/  BSYNC.RECONVERGENT B0 ;  /* 0x0000000000007941 */ /* 0x000fea0003800200 */
.L_x_20749:
[----:B------:R1:W-:Y:S01]  /*1e0a0*/  STL.64 [R1+0x310], R60 ;  /* 0x0003103c01007387 */ /* 0x0003e20000100a00 */
[----:B------:R-:W-:Y:S03]  /*1e0b0*/  BSSY.RECONVERGENT B0, `(.L_x_20941) ;  /* 0x00003f7000007945 */ /* 0x000fe60003800200 */
        /* <DEDUP_REMOVED lines=58> */
[----:B--2---:R-:W1:Y:S03]  /*1e460*/  S2R R36, SR_CTAID.X ;  /* 0x0000000000247919 */ /* 0x004e660000002500 */
[----:B------:R3:W-:Y:S04]  /*1e470*/  STL.64 [R1+0x3c8], R14 ;  /* 0x0003c80e01007387 */ /* 0x0007e80000100a00 */
[----:B------:R3:W-:Y:S04]  /*1e480*/  STL.64 [R1+0x3d0], R12 ;  /* 0x0003d00c01007387 */ /* 0x0007e80000100a00 */
[----:B------:R3:W-:Y:S04]  /*1e490*/  STL.64 [R1+0x3d8], R10 ;  /* 0x0003d80a01007387 */ /* 0x0007e80000100a00 */
[----:B------:R3:W-:Y:S04]  /*1e4a0*/  STL.64 [R1+0x3e0], R8 ;  /* 0x0003e00801007387 */ /* 0x0007e80000100a00 */
[----:B------:R3:W-:Y:S04]  /*1e4b0*/  STL.64 [R1+0x3e8], R6 ;  /* 0x0003e80601007387 */ /* 0x0007e80000100a00 */
[----:B------:R3:W-:Y:S04]  /*1e4c0*/  STL.64 [R1+0x3f0], R4 ;  /* 0x0003f00401007387 */ /* 0x0007e80000100a00 */
[----:B------:R3:W-:Y:S01]  /*1e4d0*/  STL.64 [R1+0x3f8], R2 ;  /* 0x0003f80201007387 */ /* 0x0007e20000100a00 */
[----:B------:R-:W-:Y:S06]  /*1e4e0*/  BAR.SYNC.DEFER_BLOCKING 0x0 ;  /* 0x0000000000007b1d */ /* 0x000fec0000010000 */
[----:B------:R-:W-:Y:S05]  /*1e4f0*/  @P0 BRA `(.L_x_20942) ;  /* 0x0000003800c80947 */ /* 0x000fea0003800000 */
[----:B------:R-:W2:Y:S01]  /*1e500*/  LDCU.64 UR4, c[0x0][0x418] ;  /* 0x00008300ff0477ac */ /* 0x000ea20008000a00 */
[----:B---3--:R-:W3:Y:S08]  /*1e510*/  LDC.64 R14, c[0x0][0x440] ;  /* 0x00011000ff0e7b82 */ /* 0x008ef00000000a00 */
[----:B------:R-:W4:Y:S08]  /*1e520*/  LDC.64 R18, c[0x0][0x3d8] ;  /* 0x0000f600ff127b82 */ /* 0x000f300000000a00 */
[----:B------:R-:W5:Y:S01]  /*1e530*/  LDC.64 R22, c[0x0][0x420] ;  /* 0x00010800ff167b82 */ /* 0x000f620000000a00 */
[----:B--2---:R-:W-:Y:S01]  /*1e540*/  ISETP.NE.U32.AND P0, PT, RZ, UR4, PT ;  /* 0x00000004ff007c0c */ /* 0x004fe2000bf05070 */
[----:B------:R-:W5:Y:S03]  /*1e550*/  LDCU UR4, c[0x0][0x42c] ;  /* 0x00008580ff0477ac */ /* 0x000f660008000800 */
[----:B------:R-:W-:-:S03]  /*1e560*/  ISETP.NE.AND.EX P0, PT, RZ, UR5, PT, P0 ;  /* 0x00000005ff007c0c */ /* 0x000fc6000bf05300 */
[----:B------:R-:W2:Y:S01]  /*1e570*/  LDC.64 R2, c[0x0][0x380] ;  /* 0x0000e000ff027b82 */ /* 0x000ea20000000a00 */
[C---:B---3--:R-:W-:Y:S01]  /*1e580*/  LOP3.LUT R52, R15.reuse, 0x7, RZ, 0xc0, !PT ;  /* 0x000000070f347812 */ /* 0x048fe200078ec0ff */
[----:B-1----:R-:W-:Y:S01]  /*1e590*/  IMAD R17, R36, R14, RZ ;  /* 0x0000000e24117224 */ /* 0x002fe200078e02ff */
[C---:B------:R-:W-:Y:S02]  /*1e5a0*/  LOP3.LUT R37, R15.reuse, 0xf, RZ, 0xc0, !PT ;  /* 0x0000000f0f257812 */ /* 0x040fe400078ec0ff */
[----:B------:R-:W-:Y:S02]  /*1e5b0*/  LOP3.LUT R20, R15, 0x3, RZ, 0xc0, !PT ;  /* 0x000000030f147812 */ /* 0x000fe400078ec0ff */
[----:B------:R-:W-:Y:S01]  /*1e5c0*/  IADD3 R16, PT, PT, R37, -0x1, RZ ;  /* 0xffffffff25107810 */ /* 0x000fe20007ffe0ff */
[----:B------:R-:W1:Y:S01]  /*1e5d0*/  LDC.64 R4, c[0x0][0x388] ;  /* 0x0000e200ff047b82 */ /* 0x000e620000000a00 */
[----:B----4-:R-:W-:Y:S01]  /*1e5e0*/  ISETP.NE.U32.AND P1, PT, R18, RZ, PT ;  /* 0x000000ff1200720c */ /* 0x010fe20003f25070 */
[----:B------:R-:W-:Y:S01]  /*1e5f0*/  VIADD R18, R52, 0xffffffff ;  /* 0xffffffff34127836 */ /* 0x000fe20000000000 */
[----:B------:R-:W-:Y:S01]  /*1e600*/  ISETP.GE.U32.AND P3, PT, R16, 0x7, PT ;  /* 0x000000071000780c */ /* 0x000fe20003f66070 */
[----:B------:R-:W-:Y:S01]  /*1e610*/  IMAD.SHL.U32 R16, R15, 0x2, RZ ;  /* 0x000000020f107824 */ /* 0x000fe200078e00ff */
[----:B------:R-:W-:-:S02]  /*1e620*/  ISETP.NE.AND.EX P0, PT, R19, RZ, P0, P1 ;  /* 0x000000ff1300720c */ /* 0x000fc40000705310 */
[----:B------:R-:W-:Y:S01]  /*1e630*/  ISETP.GE.U32.AND P4, PT, R18, 0x3, PT ;  /* 0x000000031200780c */ /* 0x000fe20003f86070 */
[----:B------:R-:W3:Y:S01]  /*1e640*/  LDC.64 R6, c[0x0][0x3d0] ;  /* 0x0000f400ff067b82 */ /* 0x000ee20000000a00 */
[----:B-----5:R-:W-:Y:S01]  /*1e650*/  IMAD R21, R23, UR4, RZ ;  /* 0x0000000417157c24 */ /* 0x020fe2000f8e02ff */
[----:B------:R-:W-:Y:S01]  /*1e660*/  IADD3 R19, PT, PT, R15, -0x1, RZ ;  /* 0xffffffff0f137810 */ /* 0x000fe20007ffe0ff */
[----:B------:R-:W-:Y:S01]  /*1e670*/  IMAD R25, R23, UR4, R36 ;  /* 0x0000000417197c24 */ /* 0x000fe2000f8e0224 */
[----:B------:R-:W-:Y:S01]  /*1e680*/  LOP3.LUT R18, R15, 0x7ffffff0, RZ, 0xc0, !PT ;  /* 0x7ffffff00f127812 */ /* 0x000fe200078ec0ff */
[----:B------:R-:W-:Y:S01]  /*1e690*/  IMAD.MOV.U32 R23, RZ, RZ, RZ ;  /* 0x000000ffff177224 */ /* 0x000fe200078e00ff */
[C---:B------:R-:W-:Y:S02]  /*1e6a0*/  LOP3.LUT R53, R22.reuse, 0x7, RZ, 0xc0, !PT ;  /* 0x0000000716357812 */ /* 0x040fe400078ec0ff */
[----:B------:R-:W4:Y:S01]  /*1e6b0*/  LDC.64 R10, c[0x0][0x3e8] ;  /* 0x0000fa00ff0a7b82 */ /* 0x000f220000000a00 */
[----:B--2---:R-:W-:Y:S01]  /*1e6c0*/  IMAD.WIDE R2, R17, 0x4, R2 ;  /* 0x0000000411027825 */ /* 0x004fe200078e0202 */
[----:B------:R-:W-:-:S02]  /*1e6d0*/  LOP3.LUT R54, R22, 0x3, RZ, 0xc0, !PT ;  /* 0x0000000316367812 */ /* 0x000fc400078ec0ff */
[C---:B------:R-:W-:Y:S01]  /*1e6e0*/  LOP3.LUT R55, R22.reuse, 0x7ffffff8, RZ, 0xc0, !PT ;  /* 0x7ffffff816377812 */ /* 0x040fe200078ec0ff */
[----:B------:R-:W-:Y:S01]  /*1e6f0*/  VIADD R56, R53, 0xffffffff ;  /* 0xffffffff35387836 */ /* 0x000fe20000000000 */
[----:B------:R-:W-:Y:S02]  /*1e700*/  LOP3.LUT R22, R22, 0x1, RZ, 0xc0, !PT ;  /* 0x0000000116167812 */ /* 0x000fe400078ec0ff */
[----:B------:R-:W2:Y:S01]  /*1e710*/  LDC.64 R12, c[0x0][0x3e0] ;  /* 0x0000f800ff0c7b82 */ /* 0x000ea20000000a00 */
[----:B-1----:R-:W-:Y:S01]  /*1e720*/  IMAD.WIDE R4, R17, 0x4, R4 ;  /* 0x0000000411047825 */ /* 0x002fe200078e0204 */
[----:B------:R-:W-:Y:S02]  /*1e730*/  IADD3 R24, PT, PT, -R18, RZ, RZ ;  /* 0x000000ff12187210 */ /* 0x000fe40007ffe1ff */
[----:B------:R-:W-:Y:S01]  /*1e740*/  IADD3 R57, PT, PT, R54, -0x1, RZ ;  /* 0xffffffff36397810 */ /* 0x000fe20007ffe0ff */
[----:B------:R-:W-:Y:S02]  /*1e750*/  IMAD R17, R36, R15, RZ ;  /* 0x0000000f24117224 */ /* 0x000fe400078e02ff */
[----:B------:R-:W-:Y:S01]  /*1e760*/  IMAD.IADD R15, R21, 0x1, R36 ;  /* 0x00000001150f7824 */ /* 0x000fe200078e0224 */
[----:B------:R-:W1:Y:S01]  /*1e770*/  LDC.64 R8, c[0x0][0x410] ;  /* 0x00010400ff087b82 */ /* 0x000e620000000a00 */
[----:B---3--:R-:W-:-:S02]  /*1e780*/  IADD3 R6, P1, PT, R6, 0x20, RZ ;  /* 0x0000002006067810 */ /* 0x008fc40007f3e0ff */
[----:B------:R-:W-:-:S03]  /*1e790*/  IMAD R26, R16, R15, RZ ;  /* 0x0000000f101a7224 */ /* 0x000fc600078e02ff */
[----:B------:R-:W-:Y:S02]  /*1e7a0*/  IMAD.X R7, RZ, RZ, R7, P1 ;  /* 0x000000ffff077224 */ /* 0x000fe400008e0607 */
[----:B----4-:R-:W-:-:S04]  /*1e7b0*/  IMAD.WIDE R10, R25, 0x4, R10 ;  /* 0x00000004190a7825 */ /* 0x010fc800078e020a */
[----:B--2---:R-:W-:-:S04]  /*1e7c0*/  IMAD.WIDE R12, R25, 0x4, R12 ;  /* 0x00000004190c7825 */ /* 0x004fc800078e020c */
[----:B------:R-:W-:Y:S02]  /*1e7d0*/  IMAD R25, R25, R16, RZ ;  /* 0x0000001019197224 */ /* 0x000fe400078e02ff */
[----:B-1----:R-:W-:-:S07]  /*1e7e0*/  IMAD.WIDE.U32 R8, R36, 0x4, R8 ;  /* 0x0000000424087825 */ /* 0x002fce00078e0008 */
.L_x_20965:
[----:B------:R-:W1:Y:S02]  /*1e7f0*/  LDC.64 R38, c[0x0][0x3e8] ;  /* 0x0000fa00ff267b82 */ /* 0x000e640000000a00 */
[----:B-1----:R-:W-:-:S04]  /*1e800*/  ISETP.NE.U32.AND P1, PT, R38, RZ, PT ;  /* 0x000000ff2600720c */ /* 0x002fc80003f25070 */
[----:B------:R-:W-:-:S13]  /*1e810*/  ISETP.NE.AND.EX P1, PT, R39, RZ, PT, P1 ;  /* 0x000000ff2700720c */ /* 0x000fda0003f25310 */
[----:B----4-:R-:W-:Y:S05]  /*1e820*/  @!P1 BRA `(.L_x_20943) ;  /* 0x0000003000549947 */ /* 0x010fea0003800000 */
[----:B------:R-:W-:Y:S01]  /*1e830*/  IMAD R27, R23, 0x4, R0 ;  /* 0x00000004171b7824 */ /* 0x000fe200078e0200 */
[----:B------:R-:W2:Y:S01]  /*1e840*/  LDG.E R30, desc[UR6][R8.64] ;  /* 0x00000006081e7981 */ /* 0x000ea2000c1e1900 */
[----:B------:R-:W1:Y:S03]  /*1e850*/  LDC R29, c[0x0][0x448] ;  /* 0x00011200ff1d7b82 */ /* 0x000e660000000800 */
[----:B------:R-:W3:Y:S01]  /*1e860*/  LDL R45, [R27] ;  /* 0x000000001b2d7983 */ /* 0x000ee20000100800 */
[----:B-1----:R-:W-:-:S04]  /*1e870*/  IABS R34, R29 ;  /* 0x0000001d00227213 */ /* 0x002fc80000000000 */
[----:B------:R-:W1:Y:S01]  /*1e880*/  I2F.RP R28, R34 ;  /* 0x00000022001c7306 */ /* 0x000e620000209400 */
[----:B---3--:R-:W-:-:S06]  /*1e890*/  IMAD.WIDE R32, R45, 0x4, R2 ;  /* 0x000000042d207825 */ /* 0x008fcc00078e0202 */
[----:B------:R-:W3:Y:S01]  /*1e8a0*/  LDG.E.CONSTANT R32, desc[UR6][R32.64] ;  /* 0x0000000620207981 */ /* 0x000ee2000c1e9900 */
[----:B-1----:R-:W1:Y:S02]  /*1e8b0*/  MUFU.RCP R28, R28 ;  /* 0x0000001c001c7308 */ /* 0x002e640000001000 */
[----:B-1----:R-:W-:-:S06]  /*1e8c0*/  VIADD R14, R28, 0xffffffe ;  /* 0x0ffffffe1c0e7836 */ /* 0x002fcc0000000000 */
[----:B------:R1:W4:Y:S02]  /*1e8d0*/  F2I.FTZ.U32.TRUNC.NTZ R15, R14 ;  /* 0x0000000e000f7305 */ /* 0x000324000021f000 */
[----:B-1----:R-:W-:Y:S01]  /*1e8e0*/  IMAD.MOV.U32 R14, RZ, RZ, RZ ;  /* 0x000000ffff0e7224 */ /* 0x002fe200078e00ff */
[----:B----4-:R-:W-:-:S05]  /*1e8f0*/  IADD3 R31, PT, PT, RZ, -R15, RZ ;  /* 0x8000000fff1f7210 */ /* 0x010fca0007ffe0ff */
[----:B------:R-:W-:-:S04]  /*1e900*/  IMAD R31, R31, R34, RZ ;  /* 0x000000221f1f7224 */ /* 0x000fc800078e02ff */
[----:B------:R-:W-:Y:S01]  /*1e910*/  IMAD.HI.U32 R15, R15, R31, R14 ;  /* 0x0000001f0f0f7227 */ /* 0x000fe200078e000e */
[----:B---3--:R-:W-:-:S05]  /*1e920*/  IABS R33, R32 ;  /* 0x0000002000217213 */ /* 0x008fca0000000000 */
[----:B------:R-:W-:-:S04]  /*1e930*/  IMAD.MOV.U32 R31, RZ, RZ, R33 ;  /* 0x000000ffff1f7224 */ /* 0x000fc800078e0021 */
[----:B------:R-:W-:-:S05]  /*1e940*/  IMAD.HI.U32 R15, R15, R31, RZ ;  /* 0x0000001f0f0f7227 */ /* 0x000fca00078e00ff */
[----:B------:R-:W-:-:S05]  /*1e950*/  IADD3 R15, PT, PT, -R15, RZ, RZ ;  /* 0x000000ff0f0f7210 */ /* 0x000fca0007ffe1ff */
        /* <DEDUP_REMOVED lines=15> */
[----:B------:R-:W2:Y:S04]  /*1ea50*/  LDG.E R29, desc[UR6][R10.64] ;  /* 0x000000060a1d7981 */ /* 0x000ea8000c1e1900 */
[----:B------:R-:W5:Y:S01]  /*1ea60*/  LDL R27, [R27+0x100] ;  /* 0x000100001b1b7983 */ /* 0x000f620000100800 */
[----:B--2---:R-:W-:-:S13]  /*1ea70*/  ISETP.NE.AND P1, PT, R29, R28, PT ;  /* 0x0000001c1d00720c */ /* 0x004fda0003f25270 */
[----:B------:R-:W-:Y:S05]  /*1ea80*/  @P1 BRA `(.L_x_20945) ;  /* 0x0000000800941947 */ /* 0x000fea0003800000 */
[----:B------:R-:W2:Y:S02]  /*1ea90*/  LDG.E R34, desc[UR6][R12.64] ;  /* 0x000000060c227981 */ /* 0x000ea4000c1e1900 */
[----:B--2--5:R-:W-:-:S13]  /*1eaa0*/  FSETP.GEU.FTZ.AND P1, PT, R27, R34, PT ;  /* 0x000000221b00720b */ /* 0x024fda0003f3e000 */
[----:B------:R-:W-:Y:S05]  /*1eab0*/  @!P1 BRA `(.L_x_20946) ;  /* 0x0000002c009c9947 */ /* 0x000fea0003800000 */
[----:B------:R-:W1:Y:S01]  /*1eac0*/  LDCU UR4, c[0x0][0x444] ;  /* 0x00008880ff0477ac */ /* 0x000e620008000800 */
[----:B------:R-:W-:Y:S01]  /*1ead0*/  ISETP.GE.AND P1, PT, R28, 0x1, PT ;  /* 0x000000011c00780c */ /* 0x000fe20003f26270 */
[----:B-1----:R-:W-:-:S12]  /*1eae0*/  IMAD.U32 R29, RZ, RZ, UR4 ;  /* 0x00000004ff1d7e24 */ /* 0x002fd8000f8e00ff */
[----:B------:R-:W-:Y:S05]  /*1eaf0*/  @!P1 BRA `(.L_x_20945) ;  /* 0x0000000800789947 */ /* 0x000fea0003800000 */
[----:B------:R-:W1:Y:S02]  /*1eb00*/  LDCU.64 UR4, c[0x0][0x3d0] ;  /* 0x00007a00ff0477ac */ /* 0x000e640008000a00 */
[----:B-1----:R-:W-:Y:S01]  /*1eb10*/  MOV R14, UR4 ;  /* 0x00000004000e7c02 */ /* 0x002fe20008000f00 */
[----:B------:R-:W-:-:S04]  /*1eb20*/  IMAD.U32 R15, RZ, RZ, UR5 ;  /* 0x00000005ff0f7e24 */ /* 0x000fc8000f8e00ff */
        /* <DEDUP_REMOVED lines=9> */
.L_x_20948:
[----:B------:R-:W-:Y:S01]  /*1ebc0*/  UIADD3 UR4, UPT, UPT, UR4, 0x1, URZ ;  /* 0x0000000104047890 */ /* 0x000fe2000fffe0ff */
[----:B--2---:R-:W-:Y:S01]  /*1ebd0*/  IMAD.U32 R28, RZ, RZ, UR8 ;  /* 0x00000008ff1c7e24 */ /* 0x004fe2000f8e00ff */
[----:B---3--:R-:W-:-:S04]  /*1ebe0*/  MOV R29, UR5 ;  /* 0x00000005001d7c02 */ /* 0x008fc80008000f00 */
[----:B------:R-:W-:-:S13]  /*1ebf0*/  ISETP.NE.AND P1, PT, R28, UR4, PT ;  /* 0x000000041c007c0c */ /* 0x000fda000bf25270 */
[----:B------:R-:W-:Y:S05]  /*1ec00*/  @!P1 BRA `(.L_x_20945) ;  /* 0x0000000800349947 */ /* 0x000fea0003800000 */
[----:B------:R-:W-:-:S04]  /*1ec10*/  VIADD R31, R25, UR4 ;  /* 0x00000004191f7c36 */ /* 0x000fc80008000000 */
[----:B-1----:R-:W-:-:S05]  /*1ec20*/  IMAD.WIDE R30, R31, 0x4, R14 ;  /* 0x000000041f1e7825 */ /* 0x002fca00078e020e */
[----:B------:R-:W2:Y:S02]  /*1ec30*/  LDG.E R29, desc[UR6][R30.64] ;  /* 0x000000061e1d7981 */ /* 0x000ea4000c1e1900 */
[----:B--2---:R-:W-:-:S13]  /*1ec40*/  FSETP.NEU.FTZ.AND P1, PT, R29, R34, PT ;  /* 0x000000221d00720b */ /* 0x004fda0003f3d000 */
[----:B------:R-:W-:Y:S05]  /*1ec50*/  @P1 BRA `(.L_x_20948) ;  /* 0xfffffffc00d81947 */ /* 0x000fea000383ffff */
.L_x_20947:
[----:B------:R-:W-:Y:S01]  /*1ec60*/  IMAD.MOV.U32 R29, RZ, RZ, 0x7f7fffff ;  /* 0x7f7fffffff1d7424 */ /* 0x000fe200078e00ff */
[----:B------:R1:W-:Y:S01]  /*1ec70*/  STG.E desc[UR6][R10.64], R19 ;  /* 0x000000130a007986 */ /* 0x0003e2000c101906 */
[----:B------:R-:W-:Y:S01]  /*1ec80*/  ISETP.GE.U32.AND P1, PT, R19, 0xf, PT ;  /* 0x0000000f1300780c */ /* 0x000fe20003f26070 */
[----:B------:R-:W-:Y:S02]  /*1ec90*/  HFMA2 R34, -RZ, RZ, 0, 0 ;  /* 0x00000000ff227431 */ /* 0x000fe400000001ff */
[----:B------:R1:W-:Y:S04]  /*1eca0*/  STG.E desc[UR6][R12.64], R29 ;  /* 0x0000001d0c007986 */ /* 0x0003e8000c101906 */
[----:B------:R1:W-:Y:S06]  /*1ecb0*/  STG.E desc[UR6][R30.64], R27 ;  /* 0x0000001b1e007986 */ /* 0x0003ec000c101906 */
[----:B------:R-:W-:Y:S05]  /*1ecc0*/  @!P1 BRA `(.L_x_20949) ;  /* 0x0000000000e49947 */ /* 0x000fea0003800000 */
[----:B-1----:R1:W5:Y:S01]  /*1ecd0*/  LDG.E R29, desc[UR6][R12.64] ;  /* 0x000000060c1d7981 */ /* 0x002362000c1e1900 */
[----:B------:R-:W-:Y:S02]  /*1ece0*/  IMAD.MOV.U32 R33, RZ, RZ, R25 ;  /* 0x000000ffff217224 */ /* 0x000fe400078e0019 */
[----:B------:R-:W-:-:S07]  /*1ecf0*/  IMAD.MOV.U32 R34, RZ, RZ, R24 ;  /* 0x000000ffff227224 */ /* 0x000fce00078e0018 */
.L_x_20950:
        /* <DEDUP_REMOVED lines=47> */
[----:B------:R-:W-:Y:S01]  /*1eff0*/  IADD3 R34, PT, PT, R34, 0x10, RZ ;  /* 0x0000001022227810 */ /* 0x000fe20007ffe0ff */
[----:B------:R-:W-:-:S03]  /*1f000*/  VIADD R33, R33, 0x10 ;  /* 0x0000001021217836 */ /* 0x000fc60000000000 */
[----:B------:R-:W-:Y:S02]  /*1f010*/  ISETP.NE.AND P1, PT, R34, RZ, PT ;  /* 0x000000ff2200720c */ /* 0x000fe40003f25270 */
[----:B--2---:R-:W-:-:S05]  /*1f020*/  FMNMX.FTZ R29, R39, R38, PT ;  /* 0x00000026271d7209 */ /* 0x004fca0003810000 */
[----:B------:R3:W-:Y:S06]  /*1f030*/  STG.E desc[UR6][R12.64], R29 ;  /* 0x0000001d0c007986 */ /* 0x0007ec000c101906 */
[----:B------:R-:W-:Y:S05]  /*1f040*/  @P1 BRA `(.L_x_20950) ;  /* 0xfffffffc002c1947 */ /* 0x000fea000383ffff */
[----:B------:R-:W-:-:S07]  /*1f050*/  IMAD.MOV.U32 R34, RZ, RZ, R18 ;  /* 0x000000ffff227224 */ /* 0x000fce00078e0012 */
.L_x_20949:
[----:B------:R-:W-:Y:S02]  /*1f060*/  ISETP.NE.AND P1, PT, R37, RZ, PT ;  /* 0x000000ff2500720c */ /* 0x000fe40003f25270 */
[----:B-1-3--:R-:W-:-:S11]  /*1f070*/  MOV R29, UR4 ;  /* 0x00000004001d7c02 */ /* 0x00afd60008000f00 */
        /* <DEDUP_REMOVED lines=31> */
.L_x_20951:
[----:B-1----:R-:W-:Y:S01]  /*1f270*/  MOV R29, UR4 ;  /* 0x00000004001d7c02 */ /* 0x002fe20008000f00 */
        /* <DEDUP_REMOVED lines=19> */
.L_x_20952:
[----:B-1----:R-:W-:Y:S01]  /*1f3b0*/  MOV R29, UR4 ;  /* 0x00000004001d7c02 */ /* 0x002fe20008000f00 */
        /* <DEDUP_REMOVED lines=15> */
[----:B--2---:R-:W-:Y:S02]  /*1f4b0*/  @P1 FMNMX.FTZ R31, R30, R29, PT ;  /* 0x0000001d1e1f1209 */ /* 0x004fe40003810000 */
[----:B------:R-:W-:-:S03]  /*1f4c0*/  MOV R29, UR4 ;  /* 0x00000004001d7c02 */ /* 0x000fc60008000f00 */
[----:B------:R3:W-:Y:S04]  /*1f4d0*/  @P1 STG.E desc[UR6][R12.64], R31 ;  /* 0x0000001f0c001986 */ /* 0x0007e8000c101906 */
.L_x_20945:
[----:B------:R-:W4:Y:S01]  /*1f4e0*/  LDG.E R33, desc[UR6][R8.64] ;  /* 0x0000000608217981 */ /* 0x000f22000c1e1900 */
[----:B--23--:R-:W2:Y:S01]  /*1f4f0*/  LDC R30, c[0x0][0x420] ;  /* 0x00010800ff1e7b82 */ /* 0x00cea20000000800 */
[----:B------:R-:W3:Y:S01]  /*1f500*/  LDCU UR4, c[0x0][0x430] ;  /* 0x00008600ff0477ac */ /* 0x000ee20008000800 */
[----:B------:R-:W-:Y:S02]  /*1f510*/  IMAD.IADD R31, R26, 0x1, R29 ;  /* 0x000000011a1f7824 */ /* 0x000fe400078e021d */
[----:B-1----:R-:W-:Y:S01]  /*1f520*/  IMAD.WIDE R14, R45, 0x4, R4 ;  /* 0x000000042d0e7825 */ /* 0x002fe200078e0204 */
[----:B------:R-:W1:Y:S03]  /*1f530*/  LDCU.64 UR12, c[0x0][0x3d8] ;  /* 0x00007b00ff0c77ac */ /* 0x000e660008000a00 */
[----:B------:R-:W0:Y:S01]  /*1f540*/  LDC.64 R34, c[0x0][0x3b8] ;  /* 0x0000ee00ff227b82 */ /* 0x000e220000000a00 */
[----:B---3--:R-:W-:Y:S01]  /*1f550*/  IMAD R31, R31, UR4, RZ ;  /* 0x000000041f1f7c24 */ /* 0x008fe2000f8e02ff */
[----:B-1----:R-:W-:-:S03]  /*1f560*/  UISETP.NE.U32.AND UP0, UPT, UR12, URZ, UPT ;  /* 0x000000ff0c00728c */ /* 0x002fc6000bf05070 */
[----:B--2---:R-:W-:Y:S01]  /*1f570*/  IMAD.IADD R39, R31, 0x1, R30 ;  /* 0x000000011f277824 */ /* 0x004fe200078e021e */
[----:B------:R-:W-:Y:S01]  /*1f580*/  ISETP.GE.AND P1, PT, R30, 0x1, PT ;  /* 0x000000011e00780c */ /* 0x000fe20003f26270 */
[----:B------:R-:W-:Y:S02]  /*1f590*/  UISETP.NE.AND.EX UP0, UPT, UR13, URZ, UPT, UP0 ;  /* 0x000000ff0d00728c */ /* 0x000fe4000bf05300 */
[----:B0-----:R-:W-:-:S05]  /*1f5a0*/  IMAD.WIDE R34, R39, 0x4, R34 ;  /* 0x0000000427227825 */ /* 0x001fca00078e0222 */
[----:B----4-:R0:W-:Y:S02]  /*1f5b0*/  STG.E desc[UR6][R34.64], R33 ;  /* 0x0000002122007986 */ /* 0x0101e4000c101906 */
[----:B------:R-:W-:Y:S05]  /*1f5c0*/  BRA.U !UP0, `(.L_x_20953) ;  /* 0x0000000108e87547 */ /* 0x000fea000b800000 */
[----:B------:R-:W2:Y:S01]  /*1f5d0*/  LDG.E.CONSTANT R38, desc[UR6][R14.64] ;  /* 0x000000060e267981 */ /* 0x000ea2000c1e9900 */
        /* <DEDUP_REMOVED lines=9> */
[----:B0-----:R-:W-:-:S06]  /*1f670*/  IADD3 R34, PT, PT, R40, 0xffffffe, RZ ;  /* 0x0ffffffe28227810 */ /* 0x001fcc0007ffe0ff */
        /* <DEDUP_REMOVED lines=10> */
[----:B------:R-:W0:Y:S01]  /*1f720*/  F2I.FTZ.U32.TRUNC.NTZ R35, R35 ;  /* 0x0000002300237305 */ /* 0x000e22000021f000 */
[----:B------:R-:W-:-:S05]  /*1f730*/  IADD3 R34, PT, PT, -R43, RZ, RZ ;  /* 0x000000ff2b227210 */ /* 0x000fca0007ffe1ff */
[----:B------:R-:W-:-:S05]  /*1f740*/  IMAD R34, R33, R34, R42 ;  /* 0x0000002221227224 */ /* 0x000fca00078e022a */
[----:B------:R-:W-:-:S13]  /*1f750*/  ISETP.GT.U32.AND P6, PT, R33, R34, PT ;  /* 0x000000222100720c */ /* 0x000fda0003fc4070 */
[----:B------:R-:W-:Y:S01]  /*1f760*/  @!P6 IMAD.IADD R34, R34, 0x1, -R33 ;  /* 0x000000012222e824 */ /* 0x000fe200078e0a21 */
[----:B------:R-:W-:Y:S02]  /*1f770*/  @!P6 IADD3 R43, PT, PT, R43, 0x1, RZ ;  /* 0x000000012b2be810 */ /* 0x000fe40007ffe0ff */
[----:B------:R-:W-:Y:S02]  /*1f780*/  ISETP.NE.AND P6, PT, R41, RZ, PT ;  /* 0x000000ff2900720c */ /* 0x000fe40003fc5270 */
[----:B------:R-:W-:Y:S02]  /*1f790*/  ISETP.GE.U32.AND P5, PT, R34, R33, PT ;  /* 0x000000212200720c */ /* 0x000fe40003fa6070 */
[----:B------:R-:W-:Y:S02]  /*1f7a0*/  LOP3.LUT R33, R32, R41, RZ, 0x3c, !PT ;  /* 0x0000002920217212 */ /* 0x000fe400078e3cff */
[----:B0-----:R-:W-:Y:S02]  /*1f7b0*/  IADD3 R34, PT, PT, RZ, -R35, RZ ;  /* 0x80000023ff227210 */ /* 0x001fe40007ffe0ff */
[----:B------:R-:W-:-:S07]  /*1f7c0*/  ISETP.GE.AND P2, PT, R33, RZ, PT ;  /* 0x000000ff2100720c */ /* 0x000fce0003f46270 */
[----:B------:R-:W-:-:S04]  /*1f7d0*/  @P5 VIADD R43, R43, 0x1 ;  /* 0x000000012b2b5836 */ /* 0x000fc80000000000 */
        /* <DEDUP_REMOVED lines=8> */
[----:B------:R-:W-:Y:S01]  /*1f860*/  IMAD.HI.U32 R34, R35, R41, R34 ;  /* 0x0000002923227227 */ /* 0x000fe200078e0022 */
        /* <DEDUP_REMOVED lines=16> */
.L_x_20953:
[----:B------:R-:W-:Y:S05]  /*1f970*/  @!P1 BRA `(.L_x_20954) ;  /* 0x0000001c00a49947 */ /* 0x000fea0003800000 */
[----:B-1----:R-:W0:Y:S01]  /*1f980*/  LDC R39, c[0x0][0x448] ;  /* 0x00011200ff277b82 */ /* 0x002e220000000800 */
        /* <DEDUP_REMOVED lines=11> */
[----:B-1----:R-:W-:Y:S01]  /*1fa40*/  IMAD.MOV.U32 R34, RZ, RZ, RZ ;  /* 0x000000ffff227224 */ /* 0x002fe200078e00ff */
[----:B--2---:R-:W-:-:S05]  /*1fa50*/  IADD3 R40, PT, PT, RZ, -R35, RZ ;  /* 0x80000023ff287210 */ /* 0x004fca0007ffe0ff */
[----:B------:R-:W-:Y:S02]  /*1fa60*/  IMAD R41, R40, R33, RZ ;  /* 0x0000002128297224 */ /* 0x000fe400078e02ff */
[----:B------:R-:W-:Y:S02]  /*1fa70*/  IMAD.MOV.U32 R40, RZ, RZ, R42 ;  /* 0x000000ffff287224 */ /* 0x000fe400078e002a */
[----:B------:R-:W-:-:S06]  /*1fa80*/  IMAD.HI.U32 R41, R35, R41, R34 ;  /* 0x0000002923297227 */ /* 0x000fcc00078e0022 */
[----:B------:R-:W-:-:S05]  /*1fa90*/  IMAD.HI.U32 R34, R41, R40, RZ ;  /* 0x0000002829227227 */ /* 0x000fca00078e00ff */
[----:B------:R-:W-:-:S05]  /*1faa0*/  IADD3 R35, PT, PT, -R34, RZ, RZ ;  /* 0x000000ff22237210 */ /* 0x000fca0007ffe1ff */
[----:B------:R-:W-:Y:S02]  /*1fab0*/  IMAD R40, R33, R35, R40 ;  /* 0x0000002321287224 */ /* 0x000fe400078e0228 */
[----:B0-----:R-:W-:-:S03]  /*1fac0*/  VIADD R35, R38, 0xffffffe ;  /* 0x0ffffffe26237836 */ /* 0x001fc60000000000 */
[----:B------:R-:W-:-:S13]  /*1fad0*/  ISETP.GT.U32.AND P1, PT, R33, R40, PT ;  /* 0x000000282100720c */ /* 0x000fda0003f24070 */
[----:B------:R-:W-:Y:S01]  /*1fae0*/  @!P1 IMAD.IADD R40, R40, 0x1, -R33 ;  /* 0x0000000128289824 */ /* 0x000fe200078e0a21 */
[----:B------:R-:W-:Y:S02]  /*1faf0*/  @!P1 IADD3 R34, PT, PT, R34, 0x1, RZ ;  /* 0x0000000122229810 */ /* 0x000fe40007ffe0ff */
[----:B------:R-:W-:Y:S02]  /*1fb00*/  ISETP.NE.AND P1, PT, R39, RZ, PT ;  /* 0x000000ff2700720c */ /* 0x000fe40003f25270 */
[----:B------:R-:W-:Y:S02]  /*1fb10*/  ISETP.GE.U32.AND P2, PT, R40, R33, PT ;  /* 0x000000212800720c */ /* 0x000fe40003f46070 */
[----:B------:R-:W0:Y:S11]  /*1fb20*/  F2I.FTZ.U32.TRUNC.NTZ R33, R35 ;  /* 0x0000002300217305 */ /* 0x000e36000021f000 */
[----:B------:R-:W-:-:S02]  /*1fb30*/  @P2 VIADD R34, R34, 0x1 ;  /* 0x0000000122222836 */ /* 0x000fc40000000000 */
[----:B0-----:R-:W-:-:S03]  /*1fb40*/  IMAD.MOV R32, RZ, RZ, -R33 ;  /* 0x000000ffff207224 */ /* 0x001fc600078e0a21 */
[----:B------:R-:W-:Y:S02]  /*1fb50*/  @!P5 IADD3 R34, PT, PT, -R34, RZ, RZ ;  /* 0x000000ff2222d210 */ /* 0x000fe40007ffe1ff */
        /* <DEDUP_REMOVED lines=25> */
.L_x_20957:
[----:B--2---:R-:W2:Y:S01]  /*1fcf0*/  LDC R65, c[0x0][0x428] ;  /* 0x00010a00ff417b82 */ /* 0x004ea20000000800 */
[----:B0-----:R-:W-:Y:S01]  /*1fd00*/  UIADD3 UR8, UPT, UPT, UR5, -0x1, URZ ;  /* 0xffffffff05087890 */ /* 0x001fe2000fffe0ff */
[----:B-----5:R-:W-:-:S06]  /*1fd10*/  IMAD.IADD R42, R17, 0x1, R42 ;  /* 0x00000001112a7824 */ /* 0x020fcc00078e022a */
[----:B------:R-:W0:Y:S08]  /*1fd20*/  LDC.64 R32, c[0x0][0x3f8] ;  /* 0x0000fe00ff207b82 */ /* 0x000e300000000a00 */
[----:B------:R-:W3:Y:S01]  /*1fd30*/  LDC.64 R40, c[0x0][0x418] ;  /* 0x00010600ff287b82 */ /* 0x000ee20000000a00 */
[----:B--2---:R-:W-:-:S04]  /*1fd40*/  IMAD R35, R65, UR8, R21 ;  /* 0x0000000841237c24 */ /* 0x004fc8000f8e0215 */
[----:B------:R-:W-:Y:S01]  /*1fd50*/  IMAD R47, R35, R28, R42 ;  /* 0x0000001c232f7224 */ /* 0x000fe200078e022a */
[----:B------:R-:W-:Y:S02]  /*1fd60*/  USHF.R.S32.HI UR9, URZ, 0x1f, UR5 ;  /* 0x0000001fff097899 */ /* 0x000fe40008011405 */
[----:B------:R-:W-:Y:S01]  /*1fd70*/  IADD3 R48, P2, PT, R31, UR5, RZ ;  /* 0x000000051f307c10 */ /* 0x000fe2000ff5e0ff */
[----:B------:R-:W2:Y:S01]  /*1fd80*/  LDC.64 R42, c[0x0][0x400] ;  /* 0x00010000ff2a7b82 */ /* 0x000ea20000000a00 */
[----:B0-----:R-:W-:-:S05]  /*1fd90*/  IMAD.WIDE R38, R47, 0x4, R32 ;  /* 0x000000042f267825 */ /* 0x001fca00078e0220 */
[----:B------:R-:W4:Y:S01]  /*1fda0*/  LDG.E R49, desc[UR6][R38.64] ;  /* 0x0000000626317981 */ /* 0x000f22000c1e1900 */
[----:B------:R-:W-:Y:S02]  /*1fdb0*/  LEA.HI.X.SX32 R35, R31, UR9, 0x1, P2 ;  /* 0x000000091f237c11 */ /* 0x000fe400090f0eff */
[C---:B------:R-:W-:Y:S01]  /*1fdc0*/  SHF.L.U32 R46, R48.reuse, 0x2, RZ ;  /* 0x00000002302e7819 */ /* 0x040fe200000006ff */
[----:B---3--:R-:W-:Y:S01]  /*1fdd0*/  IMAD.WIDE R44, R47, 0x4, R40 ;  /* 0x000000042f2c7825 */ /* 0x008fe200078e0228 */
[----:B------:R-:W-:Y:S02]  /*1fde0*/  SHF.L.U64.HI R48, R48, 0x2, R35 ;  /* 0x0000000230307819 */ /* 0x000fe40000010223 */
[----:B-1----:R-:W-:-:S04]  /*1fdf0*/  IADD3 R34, P2, PT, R46, UR10, RZ ;  /* 0x0000000a2e227c10 */ /* 0x002fc8000ff5e0ff */
[----:B------:R-:W-:-:S05]  /*1fe00*/  IADD3.X R35, PT, PT, R48, UR11, RZ, P2, !PT ;  /* 0x0000000b30237c10 */ /* 0x000fca00097fe4ff */
[----:B----4-:R0:W-:Y:S04]  /*1fe10*/  STG.E desc[UR6][R34.64+-0x4], R49 ;  /* 0xfffffc3122007986 */ /* 0x0101e8000c101906 */
[----:B------:R-:W3:Y:S01]  /*1fe20*/  LDG.E R51, desc[UR6][R44.64] ;  /* 0x000000062c337981 */ /* 0x000ee2000c1e1900 */
[----:B------:R-:W-:Y:S01]  /*1fe30*/  IADD3 R38, P2, PT, R46, UR12, RZ ;  /* 0x0000000c2e267c10 */ /* 0x000fe2000ff5e0ff */
[----:B--2---:R-:W-:-:S03]  /*1fe40*/  IMAD.WIDE R46, R47, 0x4, R42 ;  /* 0x000000042f2e7825 */ /* 0x004fc600078e022a */
        /* <DEDUP_REMOVED lines=8> */
[----:B------:R-:W2:Y:S01]  /*1fed0*/  LDG.E R61, desc[UR6][R44.64] ;  /* 0x000000062c3d7981 */ /* 0x000ea2000c1e1900 */
[----:B0-----:R-:W-:-:S03]  /*1fee0*/  IMAD.WIDE R48, R59, 0x4, R40 ;  /* 0x000000043b307825 */ /* 0x001fc600078e0228 */
[----:B--2---:R-:W-:Y:S04]  /*1fef0*/  STG.E desc[UR6][R34.64+-0x8], R61 ;  /* 0xfffff83d22007986 */ /* 0x004fe8000c101906 */
[----:B------:R-:W2:Y:S01]  /*1ff00*/  LDG.E R49, desc[UR6][R48.64] ;  /* 0x0000000630317981 */ /* 0x000ea2000c1e1900 */
[----:B-1----:R-:W-:Y:S01]  /*1ff10*/  IMAD.WIDE R50, R59, 0x4, R42 ;  /* 0x000000043b327825 */ /* 0x002fe200078e022a */
[----:B------:R-:W-:Y:S02]  /*1ff20*/  IADD3 R58, PT, PT, R58, -R65, RZ ;  /* 0x800000413a3a7210 */ /* 0x000fe40007ffe0ff */
[----:B--2---:R0:W-:Y:S04]  /*1ff30*/  STG.E desc[UR6][R38.64+-0x8], R49 ;  /* 0xfffff83126007986 */ /* 0x0041e8000c101906 */
[----:B------:R-:W2:Y:S01]  /*1ff40*/  LDG.E R50, desc[UR6][R50.64] ;  /* 0x0000000632327981 */ /* 0x000ea2000c1e1900 */
[----:B------:R-:W-:-:S02]  /*1ff50*/  IMAD.IADD R47, R21, 0x1, R58 ;  /* 0x00000001152f7824 */ /* 0x000fc400078e023a */
[----:B--2---:R-:W-:-:S04]  /*1ff60*/  IMAD.IADD R46, R17, 0x1, R50 ;  /* 0x00000001112e7824 */ /* 0x004fc800078e0232 */
[----:B------:R-:W-:-:S04]  /*1ff70*/  IMAD R59, R47, R28, R46 ;  /* 0x0000001c2f3b7224 */ /* 0x000fc800078e022e */
[----:B------:R-:W-:-:S05]  /*1ff80*/  IMAD.WIDE R44, R59, 0x4, R32 ;  /* 0x000000043b2c7825 */ /* 0x000fca00078e0220 */
[----:B------:R-:W2:Y:S01]  /*1ff90*/  LDG.E R63, desc[UR6][R44.64] ;  /* 0x000000062c3f7981 */ /* 0x000ea2000c1e1900 */
[----:B------:R-:W-:-:S03]  /*1ffa0*/  IMAD.WIDE R46, R59, 0x4, R40 ;  /* 0x000000043b2e7825 */ /* 0x000fc600078e0228 */
[----:B--2---:R-:W-:Y:S04]  /*1ffb0*/  STG.E desc[UR6][R34.64+-0xc], R63 ;  /* 0xfffff43f22007986 */ /* 0x004fe8000c101906 */
[----:B------:R-:W2:Y:S01]  /*1ffc0*/  LDG.E R47, desc[UR6][R46.64] ;  /* 0x000000062e2f7981 */ /* 0x000ea2000c1e1900 */
[----:B0-----:R-:W-:Y:S01]  /*1ffd0*/  IMAD.WIDE R48, R59, 0x4, R42 ;  /* 0x000000043b307825 */ /* 0x001fe200078e022a */
        /* <DEDUP_REMOVED lines=62> */
[----:B-----5:R2:W5:Y:S01]  /*203c0*/  LDG.E R42, desc[UR6][R42.64] ;  /* 0x000000062a2a7981 */ /* 0x020562000c1e1900 */
[----:B------:R-:W-:-:S07]  /*203d0*/  UIADD3 UR5, UPT, UPT, UR5, -0x8, URZ ;  /* 0xfffffff805057890 */ /* 0x000fce000fffe0ff */
[----:B------:R-:W-:Y:S05]  /*203e0*/  @P2 BRA `(.L_x_20957) ;  /* 0xfffffff800402947 */ /* 0x000fea000383ffff */
.L_x_20956:
[----:B------:R-:W-:Y:S05]  /*203f0*/  @!P1 BRA `(.L_x_20954) ;  /* 0x0000001400049947 */ /* 0x000fea0003800000 */
[----:B------:R-:W-:Y:S02]  /*20400*/  ISETP.GE.U32.AND P2, PT, R56, 0x3, PT ;  /* 0x000000033800780c */ /* 0x000fe40003f46070 */
[----:B------:R-:W-:-:S11]  /*20410*/  ISETP.NE.AND P1, PT, R54, RZ, PT ;  /* 0x000000ff3600720c */ /* 0x000fd60003f25270 */
[----:B------:R-:W-:Y:S05]  /*20420*/  @!P2 BRA `(.L_x_20958) ;  /* 0x0000000000f8a947 */ /* 0x000fea0003800000 */
[----:B------:R-:W2:Y:S01]  /*20430*/  LDC R62, c[0x0][0x428] ;  /* 0x00010a00ff3e7b82 */ /* 0x000ea20000000800 */
[----:B0-----:R-:W-:Y:S01]  /*20440*/  UIADD3 UR4, UPT, UPT, UR5, -0x1, URZ ;  /* 0xffffffff05047890 */ /* 0x001fe2000fffe0ff */
[----:B-----5:R-:W-:Y:S01]  /*20450*/  IMAD.IADD R42, R17, 0x1, R42 ;  /* 0x00000001112a7824 */ /* 0x020fe200078e022a */
[----:B------:R-:W0:Y:S05]  /*20460*/  LDCU.64 UR10, c[0x0][0x3b8] ;  /* 0x00007700ff0a77ac */ /* 0x000e2a0008000a00 */
[----:B------:R-:W1:Y:S08]  /*20470*/  LDC.64 R46, c[0x0][0x3f8] ;  /* 0x0000fe00ff2e7b82 */ /* 0x000e700000000a00 */
[----:B------:R-:W3:Y:S01]  /*20480*/  LDC.64 R48, c[0x0][0x418] ;  /* 0x00010600ff307b82 */ /* 0x000ee20000000a00 */
[----:B--2---:R-:W-:Y:S01]  /*20490*/  IMAD R33, R62, UR4, R21 ;  /* 0x000000043e217c24 */ /* 0x004fe2000f8e0215 */
[----:B------:R-:W-:-:S06]  /*204a0*/  USHF.R.S32.HI UR8, URZ, 0x1f, UR5 ;  /* 0x0000001fff087899 */ /* 0x000fcc0008011405 */
[----:B------:R-:W2:Y:S01]  /*204b0*/  LDC.64 R50, c[0x0][0x400] ;  /* 0x00010000ff327b82 */ /* 0x000ea20000000a00 */
[----:B------:R-:W-:-:S04]  /*204c0*/  IMAD R41, R33, R28, R42 ;  /* 0x0000001c21297224 */ /* 0x000fc800078e022a */
[----:B-1----:R-:W-:-:S05]  /*204d0*/  IMAD.WIDE R32, R41, 0x4, R46 ;  /* 0x0000000429207825 */ /* 0x002fca00078e022e */
[----:B------:R-:W4:Y:S01]  /*204e0*/  LDG.E R43, desc[UR6][R32.64] ;  /* 0x00000006202b7981 */ /* 0x000f22000c1e1900 */
[----:B------:R-:W-:Y:S01]  /*204f0*/  IADD3 R42, P2, PT, R31, UR5, RZ ;  /* 0x000000051f2a7c10 */ /* 0x000fe2000ff5e0ff */
[----:B---3--:R-:W-:-:S03]  /*20500*/  IMAD.WIDE R38, R41, 0x4, R48 ;  /* 0x0000000429267825 */ /* 0x008fc600078e0230 */
[----:B------:R-:W-:Y:S01]  /*20510*/  LEA.HI.X.SX32 R35, R31, UR8, 0x1, P2 ;  /* 0x000000081f237c11 */ /* 0x000fe200090f0eff */
[----:B------:R-:W-:-:S03]  /*20520*/  IMAD.SHL.U32 R40, R42, 0x4, RZ ;  /* 0x000000042a287824 */ /* 0x000fc600078e00ff */
[----:B------:R-:W-:Y:S02]  /*20530*/  SHF.L.U64.HI R42, R42, 0x2, R35 ;  /* 0x000000022a2a7819 */ /* 0x000fe40000010223 */
[----:B0-----:R-:W-:-:S04]  /*20540*/  IADD3 R34, P2, PT, R40, UR10, RZ ;  /* 0x0000000a28227c10 */ /* 0x001fc8000ff5e0ff */
        /* <DEDUP_REMOVED lines=8> */
[----:B------:R-:W-:-:S05]  /*205d0*/  IMAD R58, R62, UR4, -R62 ;  /* 0x000000043e3a7c24 */ /* 0x000fca000f8e0a3e */
[----:B------:R-:W-:Y:S01]  /*205e0*/  IADD3 R59, PT, PT, R21, R58, RZ ;  /* 0x0000003a153b7210 */ /* 0x000fe20007ffe0ff */
[----:B--2---:R-:W-:-:S04]  /*205f0*/  IMAD.IADD R42, R17, 0x1, R40 ;  /* 0x00000001112a7824 */ /* 0x004fc800078e0228 */
[----:B------:R-:W-:-:S04]  /*20600*/  IMAD R59, R59, R28, R42 ;  /* 0x0000001c3b3b7224 */ /* 0x000fc800078e022a */
[----:B------:R-:W-:-:S05]  /*20610*/  IMAD.WIDE R38, R59, 0x4, R46 ;  /* 0x000000043b267825 */ /* 0x000fca00078e022e */
[----:B------:R-:W2:Y:S01]  /*20620*/  LDG.E R61, desc[UR6][R38.64] ;  /* 0x00000006263d7981 */ /* 0x000ea2000c1e1900 */
[----:B0-----:R-:W-:-:S03]  /*20630*/  IMAD.WIDE R42, R59, 0x4, R48 ;  /* 0x000000043b2a7825 */ /* 0x001fc600078e0230 */
[----:B--2---:R0:W-:Y:S04]  /*20640*/  STG.E desc[UR6][R34.64+-0x8], R61 ;  /* 0xfffff83d22007986 */ /* 0x0041e8000c101906 */
[----:B------:R-:W2:Y:S01]  /*20650*/  LDG.E R43, desc[UR6][R42.64] ;  /* 0x000000062a2b7981 */ /* 0x000ea2000c1e1900 */
[----:B-1----:R-:W-:-:S04]  /*20660*/  IMAD.WIDE R44, R59, 0x4, R50 ;  /* 0x000000043b2c7825 */ /* 0x002fc800078e0232 */
[----:B------:R-:W-:Y:S01]  /*20670*/  IMAD.IADD R58, R58, 0x1, -R62 ;  /* 0x000000013a3a7824 */ /* 0x000fe200078e0a3e */
[----:B--2---:R1:W-:Y:S04]  /*20680*/  STG.E desc[UR6][R32.64+-0x8], R43 ;  /* 0xfffff82b20007986 */ /* 0x0043e8000c101906 */
[----:B------:R-:W2:Y:S01]  /*20690*/  LDG.E R44, desc[UR6][R44.64] ;  /* 0x000000062c2c7981 */ /* 0x000ea2000c1e1900 */
[----:B------:R-:W-:Y:S01]  /*206a0*/  IADD3 R41, PT, PT, R21, R58, RZ ;  /* 0x0000003a15297210 */ /* 0x000fe20007ffe0ff */
[----:B--2---:R-:W-:-:S04]  /*206b0*/  IMAD.IADD R40, R17, 0x1, R44 ;  /* 0x0000000111287824 */ /* 0x004fc800078e022c */
[----:B------:R-:W-:-:S04]  /*206c0*/  IMAD R59, R41, R28, R40 ;  /* 0x0000001c293b7224 */ /* 0x000fc800078e0228 */
[----:B------:R-:W-:-:S05]  /*206d0*/  IMAD.WIDE R38, R59, 0x4, R46 ;  /* 0x000000043b267825 */ /* 0x000fca00078e022e */
[----:B------:R-:W2:Y:S01]  /*206e0*/  LDG.E R63, desc[UR6][R38.64] ;  /* 0x00000006263f7981 */ /* 0x000ea2000c1e1900 */
[----:B------:R-:W-:-:S03]  /*206f0*/  IMAD.WIDE R40, R59, 0x4, R48 ;  /* 0x000000043b287825 */ /* 0x000fc600078e0230 */
[----:B--2---:R3:W-:Y:S04]  /*20700*/  STG.E desc[UR6][R34.64+-0xc], R63 ;  /* 0xfffff43f22007986 */ /* 0x0047e8000c101906 */
[----:B0-----:R-:W2:Y:S01]  /*20710*/  LDG.E R61, desc[UR6][R40.64] ;  /* 0x00000006283d7981 */ /* 0x001ea2000c1e1900 */
        /* <DEDUP_REMOVED lines=15> */
.L_x_20958:
[----:B------:R-:W-:Y:S05]  /*20810*/  @!P1 BRA `(.L_x_20954) ;  /* 0x0000000c00fc9947 */ /* 0x000fea0003800000 */
[----:B------:R-:W-:Y:S02]  /*20820*/  ISETP.NE.AND P2, PT, R57, RZ, PT ;  /* 0x000000ff3900720c */ /* 0x000fe40003f45270 */
[----:B------:R-:W-:-:S11]  /*20830*/  ISETP.NE.AND P1, PT, R22, RZ, PT ;  /* 0x000000ff1600720c */ /* 0x000fd60003f25270 */
[----:B------:R-:W-:Y:S05]  /*20840*/  @!P2 BRA `(.L_x_20959) ;  /* 0x00000000009ca947 */ /* 0x000fea0003800000 */
[----:B------:R-:W1:Y:S01]  /*20850*/  LDC R50, c[0x0][0x428] ;  /* 0x00010a00ff327b82 */ /* 0x000e620000000800 */
[----:B0-----:R-:W-:Y:S01]  /*20860*/  UIADD3 UR4, UPT, UPT, UR5, -0x1, URZ ;  /* 0xffffffff05047890 */ /* 0x001fe2000fffe0ff */
[----:B-----5:R-:W-:Y:S01]  /*20870*/  IADD3 R42, PT, PT, R17, R42, RZ ;  /* 0x0000002a112a7210 */ /* 0x020fe20007ffe0ff */
[----:B------:R-:W0:Y:S05]  /*20880*/  LDCU.64 UR10, c[0x0][0x3b8] ;  /* 0x00007700ff0a77ac */ /* 0x000e2a0008000a00 */
[----:B--23--:R-:W2:Y:S08]  /*20890*/  LDC.64 R32, c[0x0][0x3f8] ;  /* 0x0000fe00ff207b82 */ /* 0x00ceb00000000a00 */
[----:B------:R-:W3:Y:S01]  /*208a0*/  LDC.64 R38, c[0x0][0x418] ;  /* 0x00010600ff267b82 */ /* 0x000ee20000000a00 */
[----:B-1----:R-:W-:Y:S01]  /*208b0*/  IMAD R35, R50, UR4, R21 ;  /* 0x0000000432237c24 */ /* 0x002fe2000f8e0215 */
[----:B------:R-:W-:-:S02]  /*208c0*/  USHF.R.S32.HI UR8, URZ, 0x1f, UR5 ;  /* 0x0000001fff087899 */ /* 0x000fc40008011405 */
[----:B------:R-:W-:-:S04]  /*208d0*/  IADD3 R40, P2, PT, R31, UR5, RZ ;  /* 0x000000051f287c10 */ /* 0x000fc8000ff5e0ff */
[----:B------:R-:W1:Y:S01]  /*208e0*/  LDC.64 R46, c[0x0][0x400] ;  /* 0x00010000ff2e7b82 */ /* 0x000e620000000a00 */
[----:B------:R-:W-:-:S04]  /*208f0*/  IMAD R49, R35, R28, R42 ;  /* 0x0000001c23317224 */ /* 0x000fc800078e022a */
[----:B--2---:R-:W-:-:S06]  /*20900*/  IMAD.WIDE R34, R49, 0x4, R32 ;  /* 0x0000000431227825 */ /* 0x004fcc00078e0220 */
[----:B------:R-:W2:Y:S01]  /*20910*/  LDG.E R35, desc[UR6][R34.64] ;  /* 0x0000000622237981 */ /* 0x000ea2000c1e1900 */
[----:B------:R-:W-:Y:S01]  /*20920*/  LEA.HI.X.SX32 R41, R31, UR8, 0x1, P2 ;  /* 0x000000081f297c11 */ /* 0x000fe200090f0eff */
[C---:B------:R-:W-:Y:S02]  /*20930*/  IMAD.SHL.U32 R44, R40.reuse, 0x4, RZ ;  /* 0x00000004282c7824 */ /* 0x040fe400078e00ff */
[----:B---3--:R-:W-:Y:S01]  /*20940*/  IMAD.WIDE R42, R49, 0x4, R38 ;  /* 0x00000004312a7825 */ /* 0x008fe200078e0226 */
[----:B------:R-:W-:Y:S02]  /*20950*/  SHF.L.U64.HI R45, R40, 0x2, R41 ;  /* 0x00000002282d7819 */ /* 0x000fe40000010229 */
        /* <DEDUP_REMOVED lines=10> */
[----:B------:R-:W-:Y:S01]  /*20a00*/  IMAD.IADD R50, R21, 0x1, R50 ;  /* 0x0000000115327824 */ /* 0x000fe200078e0232 */
[----:B--2---:R-:W-:-:S05]  /*20a10*/  IADD3 R51, PT, PT, R17, R48, RZ ;  /* 0x0000003011337210 */ /* 0x004fca0007ffe0ff */
[----:B------:R-:W-:-:S04]  /*20a20*/  IMAD R51, R50, R28, R51 ;  /* 0x0000001c32337224 */ /* 0x000fc800078e0233 */
[----:B------:R-:W-:-:S06]  /*20a30*/  IMAD.WIDE R32, R51, 0x4, R32 ;  /* 0x0000000433207825 */ /* 0x000fcc00078e0220 */
[----:B------:R-:W2:Y:S01]  /*20a40*/  LDG.E R33, desc[UR6][R32.64] ;  /* 0x0000000620217981 */ /* 0x000ea2000c1e1900 */
[----:B0-----:R-:W-:-:S03]  /*20a50*/  IMAD.WIDE R34, R51, 0x4, R38 ;  /* 0x0000000433227825 */ /* 0x001fc600078e0226 */
[----:B--2---:R1:W-:Y:S04]  /*20a60*/  STG.E desc[UR6][R40.64+-0x8], R33 ;  /* 0xfffff82128007986 */ /* 0x0043e8000c101906 */
[----:B------:R-:W2:Y:S01]  /*20a70*/  LDG.E R35, desc[UR6][R34.64] ;  /* 0x0000000622237981 */ /* 0x000ea2000c1e1900 */
[----:B------:R-:W-:-:S03]  /*20a80*/  IMAD.WIDE R38, R51, 0x4, R46 ;  /* 0x0000000433267825 */ /* 0x000fc600078e022e */
[----:B--2---:R1:W-:Y:S04]  /*20a90*/  STG.E desc[UR6][R44.64+-0x8], R35 ;  /* 0xfffff8232c007986 */ /* 0x0043e8000c101906 */
[----:B------:R1:W5:Y:S01]  /*20aa0*/  LDG.E R42, desc[UR6][R38.64] ;  /* 0x00000006262a7981 */ /* 0x000362000c1e1900 */
[----:B------:R-:W-:-:S12]  /*20ab0*/  UIADD3 UR5, UPT, UPT, UR5, -0x2, URZ ;  /* 0xfffffffe05057890 */ /* 0x000fd8000fffe0ff */
.L_x_20959:
[----:B------:R-:W-:Y:S05]  /*20ac0*/  @!P1 BRA `(.L_x_20954) ;  /* 0x0000000c00509947 */ /* 0x000fea0003800000 */
[----:B--23--:R-:W2:Y:S01]  /*20ad0*/  LDC R34, c[0x0][0x428] ;  /* 0x00010a00ff227b82 */ /* 0x00cea20000000800 */
[----:B0-----:R-:W-:Y:S01]  /*20ae0*/  UIADD3 UR4, UPT, UPT, UR5, -0x1, URZ ;  /* 0xffffffff05047890 */ /* 0x001fe2000fffe0ff */
[----:B-----5:R-:W-:Y:S01]  /*20af0*/  IMAD.IADD R42, R17, 0x1, R42 ;  /* 0x00000001112a7824 */ /* 0x020fe200078e022a */
[----:B------:R-:W0:Y:S05]  /*20b00*/  LDCU.64 UR8, c[0x0][0x3b8] ;  /* 0x00007700ff0877ac */ /* 0x000e2a0008000a00 */
[----:B-1----:R-:W1:Y:S01]  /*20b10*/  LDC.64 R32, c[0x0][0x3f8] ;  /* 0x0000fe00ff207b82 */ /* 0x002e620000000a00 */
[----:B--2---:R-:W-:-:S04]  /*20b20*/  IMAD R35, R34, UR4, R21 ;  /* 0x0000000422237c24 */ /* 0x004fc8000f8e0215 */
[----:B------:R-:W-:-:S03]  /*20b30*/  IMAD R41, R35, R28, R42 ;  /* 0x0000001c23297224 */ /* 0x000fc600078e022a */
[----:B------:R-:W2:Y:S01]  /*20b40*/  LDC.64 R34, c[0x0][0x418] ;  /* 0x00010600ff227b82 */ /* 0x000ea20000000a00 */
[----:B-1----:R-:W-:-:S05]  /*20b50*/  IMAD.WIDE R32, R41, 0x4, R32 ;  /* 0x0000000429207825 */ /* 0x002fca00078e0220 */
[----:B------:R-:W3:Y:S01]  /*20b60*/  LDG.E R43, desc[UR6][R32.64] ;  /* 0x00000006202b7981 */ /* 0x000ee2000c1e1900 */
[----:B------:R-:W-:Y:S02]  /*20b70*/  USHF.R.S32.HI UR4, URZ, 0x1f, UR5 ;  /* 0x0000001fff047899 */ /* 0x000fe40008011405 */
[----:B------:R-:W-:-:S04]  /*20b80*/  IADD3 R40, P1, PT, R31, UR5, RZ ;  /* 0x000000051f287c10 */ /* 0x000fc8000ff3e0ff */
[----:B------:R-:W-:Y:S01]  /*20b90*/  LEA.HI.X.SX32 R39, R31, UR4, 0x1, P1 ;  /* 0x000000041f277c11 */ /* 0x000fe200088f0eff */
[----:B------:R-:W-:-:S03]  /*20ba0*/  IMAD.SHL.U32 R31, R40, 0x4, RZ ;  /* 0x00000004281f7824 */ /* 0x000fc600078e00ff */
[----:B------:R-:W-:Y:S02]  /*20bb0*/  SHF.L.U64.HI R40, R40, 0x2, R39 ;  /* 0x0000000228287819 */ /* 0x000fe40000010227 */
[----:B0-----:R-:W-:-:S04]  /*20bc0*/  IADD3 R38, P1, PT, R31, UR8, RZ ;  /* 0x000000081f267c10 */ /* 0x001fc8000ff3e0ff */
        /* <DEDUP_REMOVED lines=8> */
.L_x_20955:
[----:B------:R-:W0:Y:S01]  /*20c50*/  LDCU UR4, c[0x0][0x420] ;  /* 0x00008400ff0477ac */ /* 0x000e220008000800 */
[----:B------:R-:W-:Y:S02]  /*20c60*/  ISETP.GE.U32.AND P2, PT, R30, 0x8, PT ;  /* 0x000000081e00780c */ /* 0x000fe40003f46070 */
[----:B------:R-:W-:Y:S02]  /*20c70*/  ISETP.NE.AND P1, PT, R53, RZ, PT ;  /* 0x000000ff3500720c */ /* 0x000fe40003f25270 */
[----:B0-----:R-:W-:-:S09]  /*20c80*/  MOV R40, UR4 ;  /* 0x0000000400287c02 */ /* 0x001fd20008000f00 */
[----:B------:R-:W-:Y:S05]  /*20c90*/  @!P2 BRA `(.L_x_20960) ;  /* 0x000000040058a947 */ /* 0x000fea0003800000 */
[----:B------:R-:W-:Y:S01]  /*20ca0*/  SHF.R.S32.HI R51, RZ, 0x1f, R31 ;  /* 0x0000001fff337819 */ /* 0x000fe2000001141f */
[----:B------:R-:W-:Y:S01]  /*20cb0*/  IMAD.U32 R40, RZ, RZ, UR4 ;  /* 0x00000004ff287e24 */ /* 0x000fe2000f8e00ff */
[----:B------:R-:W0:Y:S01]  /*20cc0*/  LDCU.64 UR8, c[0x0][0x3b8] ;  /* 0x00007700ff0877ac */ /* 0x000e220008000a00 */
[----:B------:R-:W-:-:S05]  /*20cd0*/  UMOV UR4, URZ ;  /* 0x000000ff00047c82 */ /* 0x000fca0008000000 */
.L_x_20961:
[----:B-1----:R-:W1:Y:S01]  /*20ce0*/  LDC R59, c[0x0][0x428] ;  /* 0x00010a00ff3b7b82 */ /* 0x002e620000000800 */
[----:B------:R-:W-:Y:S01]  /*20cf0*/  VIADD R46, R40, 0xffffffff ;  /* 0xffffffff282e7836 */ /* 0x000fe20000000000 */
[----:B-----5:R-:W-:-:S06]  /*20d00*/  IADD3 R45, PT, PT, R17, R42, RZ ;  /* 0x0000002a112d7210 */ /* 0x020fcc0007ffe0ff */
[----:B------:R-:W2:Y:S08]  /*20d10*/  LDC.64 R32, c[0x0][0x3f8] ;  /* 0x0000fe00ff207b82 */ /* 0x000eb00000000a00 */
[----:B------:R-:W3:Y:S01]  /*20d20*/  LDC.64 R38, c[0x0][0x400] ;  /* 0x00010000ff267b82 */ /* 0x000ee20000000a00 */
[----:B-1----:R-:W-:-:S04]  /*20d30*/  IMAD R35, R46, R59, R21 ;  /* 0x0000003b2e237224 */ /* 0x002fc800078e0215 */
[----:B------:R-:W-:-:S04]  /*20d40*/  IMAD R45, R35, R28, R45 ;  /* 0x0000001c232d7224 */ /* 0x000fc800078e022d */
[----:B--2---:R-:W-:-:S05]  /*20d50*/  IMAD.WIDE R42, R45, 0x4, R32 ;  /* 0x000000042d2a7825 */ /* 0x004fca00078e0220 */
        /* <DEDUP_REMOVED lines=17> */
[----:B------:R-:W2:Y:S01]  /*20e70*/  LDG.E R46, desc[UR6][R46.64] ;  /* 0x000000062e2e7981 */ /* 0x000ea2000c1e1900 */
[----:B0-----:R-:W-:Y:S02]  /*20e80*/  IMAD.IADD R41, R21, 0x1, R50 ;  /* 0x0000000115297824 */ /* 0x001fe400078e0232 */
        /* <DEDUP_REMOVED lines=8> */
[----:B------:R-:W-:Y:S02]  /*20f10*/  IMAD.IADD R41, R21, 0x1, R50 ;  /* 0x0000000115297824 */ /* 0x000fe400078e0232 */
[----:B--2---:R-:W-:-:S04]  /*20f20*/  IMAD.IADD R42, R17, 0x1, R48 ;  /* 0x00000001112a7824 */ /* 0x004fc800078e0230 */
[----:B------:R-:W-:-:S04]  /*20f30*/  IMAD R41, R41, R28, R42 ;  /* 0x0000001c29297224 */ /* 0x000fc800078e022a */
[----:B-1----:R-:W-:-:S06]  /*20f40*/  IMAD.WIDE R42, R41, 0x4, R32 ;  /* 0x00000004292a7825 */ /* 0x002fcc00078e0220 */
        /* <DEDUP_REMOVED lines=8> */
[----:B0-----:R-:W-:-:S06]  /*20fd0*/  IMAD.WIDE R44, R41, 0x4, R32 ;  /* 0x00000004292c7825 */ /* 0x001fcc00078e0220 */
        /* <DEDUP_REMOVED lines=22> */
[----:B------:R-:W-:Y:S02]  /*21140*/  IADD3 R41, PT, PT, R21, -R59, R50 ;  /* 0x8000003b15297210 */ /* 0x000fe40007ffe032 */
[----:B--2---:R-:W-:-:S05]  /*21150*/  IADD3 R42, PT, PT, R17, R48, RZ ;  /* 0x00000030112a7210 */ /* 0x004fca0007ffe0ff */
[----:B------:R-:W-:-:S04]  /*21160*/  IMAD R41, R41, R28, R42 ;  /* 0x0000001c29297224 */ /* 0x000fc800078e022a */
[----:B------:R-:W-:-:S06]  /*21170*/  IMAD.WIDE R32, R41, 0x4, R32 ;  /* 0x0000000429207825 */ /* 0x000fcc00078e0220 */
[----:B------:R-:W2:Y:S01]  /*21180*/  LDG.E R33, desc[UR6][R32.64] ;  /* 0x0000000620217981 */ /* 0x000ea2000c1e1900 */
[----:B------:R-:W-:Y:S01]  /*21190*/  IMAD.WIDE R38, R41, 0x4, R38 ;  /* 0x0000000429267825 */ /* 0x000fe200078e0226 */
[----:B------:R-:W-:-:S06]  /*211a0*/  UIADD3 UR4, UPT, UPT, UR4, 0x8, URZ ;  /* 0x0000000804047890 */ /* 0x000fcc000fffe0ff */
[----:B------:R-:W-:Y:S01]  /*211b0*/  ISETP.NE.AND P2, PT, R55, UR4, PT ;  /* 0x0000000437007c0c */ /* 0x000fe2000bf45270 */
[----:B--2---:R1:W-:Y:S04]  /*211c0*/  STG.E desc[UR6][R34.64+-0x20], R33 ;  /* 0xffffe02122007986 */ /* 0x0043e8000c101906 */
[----:B-----5:R1:W5:Y:S01]  /*211d0*/  LDG.E R42, desc[UR6][R38.64] ;  /* 0x00000006262a7981 */ /* 0x020362000c1e1900 */
[----:B------:R-:W-:-:S07]  /*211e0*/  VIADD R40, R40, 0xfffffff8 ;  /* 0xfffffff828287836 */ /* 0x000fce0000000000 */
[----:B------:R-:W-:Y:S05]  /*211f0*/  @P2 BRA `(.L_x_20961) ;  /* 0xfffffff800b82947 */ /* 0x000fea000383ffff */
.L_x_20960:
[----:B------:R-:W-:Y:S05]  /*21200*/  @!P1 BRA `(.L_x_20954) ;  /* 0x0000000400809947 */ /* 0x000fea0003800000 */
[----:B------:R-:W-:Y:S02]  /*21210*/  ISETP.GE.U32.AND P1, PT, R56, 0x3, PT ;  /* 0x000000033800780c */ /* 0x000fe40003f26070 */
[----:B------:R-:W-:-:S11]  /*21220*/  ISETP.NE.AND P2, PT, R54, RZ, PT ;  /* 0x000000ff3600720c */ /* 0x000fd60003f45270 */
[----:B------:R-:W-:Y:S05]  /*21230*/  @!P1 BRA `(.L_x_20962) ;  /* 0x0000000000b49947 */ /* 0x000fea0003800000 */
[----:B------:R-:W0:Y:S01]  /*21240*/  LDC R51, c[0x0][0x428] ;  /* 0x00010a00ff337b82 */ /* 0x000e220000000800 */
[----:B------:R-:W-:Y:S01]  /*21250*/  VIADD R44, R40, 0xffffffff ;  /* 0xffffffff282c7836 */ /* 0x000fe20000000000 */
[----:B-1---5:R-:W-:Y:S01]  /*21260*/  IADD3 R39, PT, PT, R17, R42, RZ ;  /* 0x0000002a11277210 */ /* 0x022fe20007ffe0ff */
[----:B------:R-:W1:Y:S05]  /*21270*/  LDCU.64 UR4, c[0x0][0x3b8] ;  /* 0x00007700ff0477ac */ /* 0x000e6a0008000a00 */
[----:B------:R-:W2:Y:S08]  /*21280*/  LDC.64 R46, c[0x0][0x3f8] ;  /* 0x0000fe00ff2e7b82 */ /* 0x000eb00000000a00 */
[----:B------:R-:W3:Y:S01]  /*21290*/  LDC.64 R48, c[0x0][0x400] ;  /* 0x00010000ff307b82 */ /* 0x000ee20000000a00 */
[----:B0-----:R-:W-:-:S04]  /*212a0*/  IMAD R33, R44, R51, R21 ;  /* 0x000000332c217224 */ /* 0x001fc800078e0215 */
[----:B------:R-:W-:-:S04]  /*212b0*/  IMAD R39, R33, R28, R39 ;  /* 0x0000001c21277224 */ /* 0x000fc800078e0227 */
[----:B--2---:R-:W-:-:S05]  /*212c0*/  IMAD.WIDE R32, R39, 0x4, R46 ;  /* 0x0000000427207825 */ /* 0x004fca00078e022e */
[----:B------:R-:W2:Y:S01]  /*212d0*/  LDG.E R41, desc[UR6][R32.64] ;  /* 0x0000000620297981 */ /* 0x000ea2000c1e1900 */
[----:B------:R-:W-:Y:S02]  /*212e0*/  SHF.R.S32.HI R34, RZ, 0x1f, R40 ;  /* 0x0000001fff227819 */ /* 0x000fe40000011428 */
[----:B------:R-:W-:-:S04]  /*212f0*/  IADD3 R35, P1, PT, R31, R40, RZ ;  /* 0x000000281f237210 */ /* 0x000fc80007f3e0ff */
[----:B------:R-:W-:Y:S02]  /*21300*/  LEA.HI.X.SX32 R38, R31, R34, 0x1, P1 ;  /* 0x000000221f267211 */ /* 0x000fe400008f0eff */
[----:B-1----:R-:W-:-:S04]  /*21310*/  LEA R34, P1, R35, UR4, 0x2 ;  /* 0x0000000423227c11 */ /* 0x002fc8000f8210ff */
[----:B------:R-:W-:Y:S01]  /*21320*/  LEA.HI.X R35, R35, UR5, R38, 0x2, P1 ;  /* 0x0000000523237c11 */ /* 0x000fe200088f1426 */
[----:B---3--:R-:W-:-:S04]  /*21330*/  IMAD.WIDE R38, R39, 0x4, R48 ;  /* 0x0000000427267825 */ /* 0x008fc800078e0230 */
[----:B--2---:R-:W-:Y:S04]  /*21340*/  STG.E desc[UR6][R34.64+-0x4], R41 ;  /* 0xfffffc2922007986 */ /* 0x004fe8000c101906 */
        /* <DEDUP_REMOVED lines=19> */
[----:B0-----:R-:W-:Y:S02]  /*21480*/  IADD3 R33, PT, PT, R21, -R51, R50 ;  /* 0x8000003315217210 */ /* 0x001fe40007ffe032 */
[----:B---3--:R-:W-:-:S05]  /*21490*/  IADD3 R32, PT, PT, R17, R44, RZ ;  /* 0x0000002c11207210 */ /* 0x008fca0007ffe0ff */
[----:B------:R-:W-:-:S04]  /*214a0*/  IMAD R43, R33, R28, R32 ;  /* 0x0000001c212b7224 */ /* 0x000fc800078e0220 */
[----:B------:R-:W-:-:S06]  /*214b0*/  IMAD.WIDE R32, R43, 0x4, R46 ;  /* 0x000000042b207825 */ /* 0x000fcc00078e022e */
[----:B------:R-:W3:Y:S01]  /*214c0*/  LDG.E R33, desc[UR6][R32.64] ;  /* 0x0000000620217981 */ /* 0x000ee2000c1e1900 */
[----:B------:R-:W-:-:S03]  /*214d0*/  IMAD.WIDE R42, R43, 0x4, R48 ;  /* 0x000000042b2a7825 */ /* 0x000fc600078e0230 */
[----:B---3--:R2:W-:Y:S04]  /*214e0*/  STG.E desc[UR6][R34.64+-0x10], R33 ;  /* 0xfffff02122007986 */ /* 0x0085e8000c101906 */
[----:B------:R2:W5:Y:S01]  /*214f0*/  LDG.E R42, desc[UR6][R42.64] ;  /* 0x000000062a2a7981 */ /* 0x000562000c1e1900 */
[----:B------:R-:W-:-:S07]  /*21500*/  VIADD R40, R40, 0xfffffffc ;  /* 0xfffffffc28287836 */ /* 0x000fce0000000000 */
.L_x_20962:
[----:B------:R-:W-:Y:S05]  /*21510*/  @!P2 BRA `(.L_x_20954) ;  /* 0x0000000000bca947 */ /* 0x000fea0003800000 */
[----:B------:R-:W-:Y:S02]  /*21520*/  ISETP.NE.AND P1, PT, R57, RZ, PT ;  /* 0x000000ff3900720c */ /* 0x000fe40003f25270 */
[----:B------:R-:W-:-:S11]  /*21530*/  ISETP.NE.AND P2, PT, R22, RZ, PT ;  /* 0x000000ff1600720c */ /* 0x000fd60003f45270 */
[----:B------:R-:W-:Y:S05]  /*21540*/  @!P1 BRA `(.L_x_20963) ;  /* 0x0000000000709947 */ /* 0x000fea0003800000 */
[----:B------:R-:W0:Y:S01]  /*21550*/  LDC R47, c[0x0][0x428] ;  /* 0x00010a00ff2f7b82 */ /* 0x000e220000000800 */
[----:B------:R-:W-:Y:S01]  /*21560*/  VIADD R46, R40, 0xffffffff ;  /* 0xffffffff282e7836 */ /* 0x000fe20000000000 */
[----:B-----5:R-:W-:Y:S01]  /*21570*/  IADD3 R42, PT, PT, R17, R42, RZ ;  /* 0x0000002a112a7210 */ /* 0x020fe20007ffe0ff */
[----:B------:R-:W3:Y:S05]  /*21580*/  LDCU.64 UR4, c[0x0][0x3b8] ;  /* 0x00007700ff0477ac */ /* 0x000eea0008000a00 */
[----:B-12---:R-:W1:Y:S01]  /*21590*/  LDC.64 R32, c[0x0][0x3f8] ;  /* 0x0000fe00ff207b82 */ /* 0x006e620000000a00 */
[----:B0-----:R-:W-:-:S04]  /*215a0*/  IMAD R35, R46, R47, R21 ;  /* 0x0000002f2e237224 */ /* 0x001fc800078e0215 */
[----:B------:R-:W-:-:S03]  /*215b0*/  IMAD R45, R35, R28, R42 ;  /* 0x0000001c232d7224 */ /* 0x000fc600078e022a */
[----:B------:R-:W0:Y:S01]  /*215c0*/  LDC.64 R42, c[0x0][0x400] ;  /* 0x00010000ff2a7b82 */ /* 0x000e220000000a00 */
[----:B-1----:R-:W-:-:S05]  /*215d0*/  IMAD.WIDE R34, R45, 0x4, R32 ;  /* 0x000000042d227825 */ /* 0x002fca00078e0220 */
        /* <DEDUP_REMOVED lines=16> */
[----:B------:R-:W-:Y:S02]  /*216e0*/  IADD3 R40, PT, PT, R40, -0x2, RZ ;  /* 0xfffffffe28287810 */ /* 0x000fe40007ffe0ff */
[----:B--2---:R0:W-:Y:S04]  /*216f0*/  STG.E desc[UR6][R38.64+-0x8], R33 ;  /* 0xfffff82126007986 */ /* 0x0041e8000c101906 */
[----:B------:R0:W5:Y:S02]  /*21700*/  LDG.E R42, desc[UR6][R34.64] ;  /* 0x00000006222a7981 */ /* 0x000164000c1e1900 */
.L_x_20963:
[----:B------:R-:W-:Y:S05]  /*21710*/  @!P2 BRA `(.L_x_20954) ;  /* 0x00000000003ca947 */ /* 0x000fea0003800000 */
[----:B------:R-:W3:Y:S01]  /*21720*/  LDCU UR4, c[0x0][0x428] ;  /* 0x00008500ff0477ac */ /* 0x000ee20008000800 */
[----:B012---:R-:W0:Y:S01]  /*21730*/  LDC.64 R32, c[0x0][0x3f8] ;  /* 0x0000fe00ff207b82 */ /* 0x007e220000000a00 */
[----:B------:R-:W-:Y:S02]  /*21740*/  VIADD R34, R40, 0xffffffff ;  /* 0xffffffff28227836 */ /* 0x000fe40000000000 */
        /* <DEDUP_REMOVED lines=12> */
.L_x_20954:
[----:B01234-:R-:W0:Y:S01]  /*21810*/  LDC.64 R32, c[0x0][0x3c0] ;  /* 0x0000f000ff207b82 */ /* 0x01fe220000000a00 */
[----:B------:R-:W-:Y:S01]  /*21820*/  IADD3 R29, PT, PT, R25, R29, RZ ;  /* 0x0000001d191d7210 */ /* 0x000fe20007ffe0ff */
[----:B------:R-:W2:Y:S06]  /*21830*/  LDG.E.CONSTANT R15, desc[UR6][R14.64] ;  /* 0x000000060e0f7981 */ /* 0x000eac000c1e9900 */
[----:B------:R-:W1:Y:S01]  /*21840*/  LDC.64 R34, c[0x0][0x3d0] ;  /* 0x0000f400ff227b82 */ /* 0x000e620000000a00 */
[----:B0-----:R-:W-:-:S05]  /*21850*/  IMAD.WIDE R32, R29, 0x4, R32 ;  /* 0x000000041d207825 */ /* 0x001fca00078e0220 */
[----:B------:R3:W-:Y:S01]  /*21860*/  STG.E desc[UR6][R32.64], R30 ;  /* 0x0000001e20007986 */ /* 0x0007e2000c101906 */
[----:B-1----:R-:W-:-:S05]  /*21870*/  IMAD.WIDE R34, R29, 0x4, R34 ;  /* 0x000000041d227825 */ /* 0x002fca00078e0222 */
[----:B-----5:R3:W-:Y:S04]  /*21880*/  STG.E desc[UR6][R34.64], R27 ;  /* 0x0000001b22007986 */ /* 0x0207e8000c101906 */
[----:B------:R-:W4:Y:S02]  /*21890*/  LDG.E R38, desc[UR6][R12.64] ;  /* 0x000000060c267981 */ /* 0x000f24000c1e1900 */
[----:B----4-:R-:W-:Y:S02]  /*218a0*/  FMNMX.FTZ R31, R27, R38, PT ;  /* 0x000000261b1f7209 */ /* 0x010fe40003810000 */
[----:B------:R-:W0:Y:S03]  /*218b0*/  LDC.64 R38, c[0x0][0x3c8] ;  /* 0x0000f200ff267b82 */ /* 0x000e260000000a00 */
[----:B------:R3:W-:Y:S04]  /*218c0*/  STG.E desc[UR6][R12.64], R31 ;  /* 0x0000001f0c007986 */ /* 0x0007e8000c101906 */
[----:B------:R-:W4:Y:S01]  /*218d0*/  LDG.E R40, desc[UR6][R10.64] ;  /* 0x000000060a287981 */ /* 0x000f22000c1e1900 */
[----:B0-----:R-:W-:-:S04]  /*218e0*/  IMAD.WIDE R38, R29, 0x4, R38 ;  /* 0x000000041d267825 */ /* 0x001fc800078e0226 */
[----:B----4-:R-:W-:-:S05]  /*218f0*/  VIADD R41, R40, 0x1 ;  /* 0x0000000128297836 */ /* 0x010fca0000000000 */
[----:B------:R3:W-:Y:S04]  /*21900*/  STG.E desc[UR6][R10.64], R41 ;  /* 0x000000290a007986 */ /* 0x0007e8000c101906 */
[----:B--2---:R3:W-:Y:S01]  /*21910*/  STG.E desc[UR6][R38.64], R15 ;  /* 0x0000000f26007986 */ /* 0x0047e2000c101906 */
[----:B------:R-:W-:Y:S05]  /*21920*/  BRA `(.L_x_20944) ;  /* 0x0000000400947947 */ /* 0x000fea0003800000 */
.L_x_20946:
[----:B------:R-:W1:Y:S01]  /*21930*/  S2UR UR5, SR_CgaCtaId ;  /* 0x00000000000579c3 */ /* 0x000e620000008800 */
[----:B------:R-:W-:Y:S02]  /*21940*/  UMOV UR4, 0x400 ;  /* 0x0000040000047882 */ /* 0x000fe40000000000 */
[----:B-1----:R-:W-:-:S09]  /*21950*/  ULEA UR4, UR5, UR4, 0x18 ;  /* 0x0000000405047291 */ /* 0x002fd2000f8ec0ff */
[----:B------:R2:W-:Y:S01]  /*21960*/  STS [UR4], R28 ;  /* 0x0000001cff007988 */ /* 0x0005e20008000804 */
[----:B------:R-:W-:Y:S05]  /*21970*/  BRA `(.L_x_20942) ;  /* 0x0000000400a87947 */ /* 0x000fea0003800000 */
.L_x_20943:
        /* <DEDUP_REMOVED lines=8> */
[----:B------:R-:W-:Y:S01]  /*21a00*/  LEA R33, R23, R0, 0x2 ;  /* 0x0000000017217211 */ /* 0x000fe200078e10ff */
        /* <DEDUP_REMOVED lines=11> */
[----:B------:R3:W2:Y:S01]  /*21ac0*/  LDG.E.CONSTANT R35, desc[UR6][R14.64] ;  /* 0x000000060e237981 */ /* 0x0006a2000c1e9900 */
[----:B-1----:R-:W-:Y:S01]  /*21ad0*/  IADD3 R29, P2, PT, R17, R38, RZ ;  /* 0x00000026111d7210 */ /* 0x002fe20007f5e0ff */
[----:B------:R-:W-:-:S05]  /*21ae0*/  @!P1 IMAD.WIDE R30, R33, 0x4, R4 ;  /* 0x00000004211e9825 */ /* 0x000fca00078e0204 */
[----:B------:R4:W5:Y:S01]  /*21af0*/  @!P1 LDG.E.CONSTANT R27, desc[UR6][R30.64] ;  /* 0x000000061e1b9981 */ /* 0x000962000c1e9900 */
[----:B------:R-:W-:Y:S01]  /*21b00*/  VIADD R34, R38, 0x1 ;  /* 0x0000000126227836 */ /* 0x000fe20000000000 */
[----:B---3--:R-:W-:Y:S01]  /*21b10*/  SHF.R.S32.HI R14, RZ, 0x1f, R38 ;  /* 0x0000001fff0e7819 */ /* 0x008fe20000011426 */
[----:B------:R-:W-:-:S03]  /*21b20*/  IMAD.SHL.U32 R15, R29, 0x4, RZ ;  /* 0x000000041d0f7824 */ /* 0x000fc600078e00ff */
[----:B------:R-:W-:Y:S02]  /*21b30*/  LEA.HI.X.SX32 R14, R17, R14, 0x1, P2 ;  /* 0x0000000e110e7211 */ /* 0x000fe400010f0eff */
[----:B----4-:R-:W-:Y:S02]  /*21b40*/  IADD3 R30, P5, PT, R15, UR10, RZ ;  /* 0x0000000a0f1e7c10 */ /* 0x010fe4000ffbe0ff */
[----:B------:R-:W-:Y:S02]  /*21b50*/  SHF.L.U64.HI R29, R29, 0x2, R14 ;  /* 0x000000021d1d7819 */ /* 0x000fe4000001020e */
[----:B--2---:R-:W-:Y:S02]  /*21b60*/  IADD3 R14, P2, PT, R15, UR8, RZ ;  /* 0x000000080f0e7c10 */ /* 0x004fe4000ff5e0ff */
[C---:B------:R-:W-:Y:S02]  /*21b70*/  IADD3.X R31, PT, PT, R29.reuse, UR11, RZ, P5, !PT ;  /* 0x0000000b1d1f7c10 */ /* 0x040fe4000affe4ff */
[----:B------:R-:W-:-:S05]  /*21b80*/  IADD3.X R15, PT, PT, R29, UR9, RZ, P2, !PT ;  /* 0x000000091d0f7c10 */ /* 0x000fca00097fe4ff */
[----:B------:R1:W-:Y:S01]  /*21b90*/  STG.E desc[UR6][R14.64], R35 ;  /* 0x000000230e007986 */ /* 0x0003e2000c101906 */
[----:B------:R-:W-:Y:S05]  /*21ba0*/  @!P1 BRA `(.L_x_20964) ;  /* 0x0000000000ec9947 */ /* 0x000fea0003800000 */
[----:B-1----:R-:W-:Y:S01]  /*21bb0*/  IMAD.WIDE R14, R33, 0x4, R4 ;  /* 0x00000004210e7825 */ /* 0x002fe200078e0204 */
[----:B------:R-:W1:Y:S04]  /*21bc0*/  LDC R40, c[0x0][0x448] ;  /* 0x00011200ff287b82 */ /* 0x000e680000000800 */
[----:B-----5:R2:W3:Y:S01]  /*21bd0*/  LDG.E.CONSTANT R27, desc[UR6][R14.64] ;  /* 0x000000060e1b7981 */ /* 0x0204e2000c1e9900 */
[----:B------:R-:W-:Y:S01]  /*21be0*/  IABS R41, R28 ;  /* 0x0000001c00297213 */ /* 0x000fe20000000000 */
[----:B------:R-:W-:-:S04]  /*21bf0*/  UIADD3 UR4, UPT, UPT, UR4, 0x4, URZ ;  /* 0x0000000404047890 */ /* 0x000fc8000fffe0ff */
[----:B------:R-:W-:Y:S01]  /*21c00*/  ULEA UR4, UR5, UR4, 0x18 ;  /* 0x0000000405047291 */ /* 0x000fe2000f8ec0ff */
[----:B--2---:R-:W-:Y:S02]  /*21c10*/  IABS R15, R35 ;  /* 0x00000023000f7213 */ /* 0x004fe40000000000 */
[----:B-1----:R-:W-:-:S04]  /*21c20*/  IABS R42, R40 ;  /* 0x00000028002a7213 */ /* 0x002fc80000000000 */
[----:B------:R-:W1:Y:S08]  /*21c30*/  I2F.RP R29, R42 ;  /* 0x0000002a001d7306 */ /* 0x000e700000209400 */
[----:B-1----:R-:W1:Y:S02]  /*21c40*/  MUFU.RCP R29, R29 ;  /* 0x0000001d001d7308 */ /* 0x002e640000001000 */
[----:B-1----:R-:W-:-:S02]  /*21c50*/  IADD3 R32, PT, PT, R29, 0xffffffe, RZ ;  /* 0x0ffffffe1d207810 */ /* 0x002fc40007ffe0ff */
[----:B------:R-:W-:-:S04]  /*21c60*/  LOP3.LUT R29, R35, R40, RZ, 0x3c, !PT ;  /* 0x00000028231d7212 */ /* 0x000fc800078e3cff */
[----:B------:R1:W2:Y:S01]  /*21c70*/  F2I.FTZ.U32.TRUNC.NTZ R33, R32 ;  /* 0x0000002000217305 */ /* 0x0002a2000021f000 */
[----:B------:R-:W-:Y:S01]  /*21c80*/  ISETP.GE.AND P5, PT, R29, RZ, PT ;  /* 0x000000ff1d00720c */ /* 0x000fe20003fa6270 */
        /* <DEDUP_REMOVED lines=8> */
[----:B------:R-:W-:-:S05]  /*21d10*/  IMAD R15, R42, R32, R15 ;  /* 0x000000202a0f7224 */ /* 0x000fca00078e020f */
[----:B------:R-:W-:Y:S01]  /*21d20*/  ISETP.GT.U32.AND P2, PT, R42, R15, PT ;  /* 0x0000000f2a00720c */ /* 0x000fe20003f44070 */
[----:B-1----:R-:W1:-:S12]  /*21d30*/  MUFU.RCP R39, R39 ;  /* 0x0000002700277308 */ /* 0x002e580000001000 */
[----:B------:R-:W-:Y:S02]  /*21d40*/  @!P2 IMAD.IADD R15, R15, 0x1, -R42 ;  /* 0x000000010f0fa824 */ /* 0x000fe400078e0a2a */
[----:B------:R-:W-:Y:S01]  /*21d50*/  @!P2 VIADD R14, R14, 0x1 ;  /* 0x000000010e0ea836 */ /* 0x000fe20000000000 */
[----:B------:R-:W-:Y:S02]  /*21d60*/  ISETP.NE.AND P2, PT, R40, RZ, PT ;  /* 0x000000ff2800720c */ /* 0x000fe40003f45270 */
[----:B-1----:R-:W-:Y:S02]  /*21d70*/  IADD3 R32, PT, PT, R39, 0xffffffe, RZ ;  /* 0x0ffffffe27207810 */ /* 0x002fe40007ffe0ff */
[----:B------:R-:W-:Y:S02]  /*21d80*/  ISETP.GE.U32.AND P1, PT, R15, R42, PT ;  /* 0x0000002a0f00720c */ /* 0x000fe40003f26070 */
[----:B------:R-:W1:Y:S11]  /*21d90*/  F2I.FTZ.U32.TRUNC.NTZ R15, R32 ;  /* 0x00000020000f7305 */ /* 0x000e76000021f000 */
[----:B------:R-:W-:-:S05]  /*21da0*/  @P1 VIADD R14, R14, 0x1 ;  /* 0x000000010e0e1836 */ /* 0x000fca0000000000 */
[----:B------:R-:W-:Y:S01]  /*21db0*/  MOV R29, R14 ;  /* 0x0000000e001d7202 */ /* 0x000fe20000000f00 */
[----:B-1----:R-:W-:-:S04]  /*21dc0*/  IMAD.MOV R14, RZ, RZ, -R15 ;  /* 0x000000ffff0e7224 */ /* 0x002fc800078e0a0f */
[----:B------:R-:W-:Y:S02]  /*21dd0*/  IMAD R35, R14, R33, RZ ;  /* 0x000000210e237224 */ /* 0x000fe400078e02ff */
[----:B------:R-:W-:Y:S02]  /*21de0*/  HFMA2 R14, -RZ, RZ, 0, 0 ;  /* 0x00000000ff0e7431 */ /* 0x000fe400000001ff */
[----:B------:R-:W-:Y:S01]  /*21df0*/  @!P5 IMAD.MOV R29, RZ, RZ, -R29 ;  /* 0x000000ffff1dd224 */ /* 0x000fe200078e0a1d */
[----:B------:R-:W-:Y:S02]  /*21e00*/  @!P2 LOP3.LUT R29, RZ, R40, RZ, 0x33, !PT ;  /* 0x00000028ff1da212 */ /* 0x000fe400078e33ff */
        /* <DEDUP_REMOVED lines=11> */
[----:B------:R-:W-:Y:S01]  /*21ec0*/  @!P1 IMAD.IADD R14, R14, 0x1, -R33 ;  /* 0x000000010e0e9824 */ /* 0x000fe200078e0a21 */
[----:B------:R-:W-:-:S03]  /*21ed0*/  IADD3 R33, PT, PT, R17, R38, RZ ;  /* 0x0000002611217210 */ /* 0x000fc60007ffe0ff */
[----:B------:R-:W-:Y:S01]  /*21ee0*/  @!P2 IMAD.MOV R14, RZ, RZ, -R14 ;  /* 0x000000ffff0ea224 */ /* 0x000fe200078e0a0e */
[----:B------:R-:W-:-:S04]  /*21ef0*/  @!P5 LOP3.LUT R14, RZ, R28, RZ, 0x33, !PT ;  /* 0x0000001cff0ed212 */ /* 0x000fc800078e33ff */
[----:B------:R-:W-:Y:S02]  /*21f00*/  LEA R29, R14, UR4, 0x2 ;  /* 0x000000040e1d7c11 */ /* 0x000fe4000f8e10ff */
[----:B------:R-:W1:Y:S03]  /*21f10*/  LDC.64 R14, c[0x0][0x3a0] ;  /* 0x0000e800ff0e7b82 */ /* 0x000e660000000a00 */
[----:B------:R-:W3:Y:S01]  /*21f20*/  LDS R32, [R29] ;  /* 0x000000001d207984 */ /* 0x000ee20000000800 */
[----:B-1----:R-:W-:-:S04]  /*21f30*/  IMAD.WIDE R14, R33, 0x4, R14 ;  /* 0x00000004210e7825 */ /* 0x002fc800078e020e */
[----:B---3--:R-:W-:-:S05]  /*21f40*/  FADD.FTZ R33, R27, -R32 ;  /* 0x800000201b217221 */ /* 0x008fca0000010000 */
[----:B------:R2:W-:Y:S02]  /*21f50*/  STG.E desc[UR6][R14.64], R33 ;  /* 0x000000210e007986 */ /* 0x0005e4000c101906 */
.L_x_20964:
[----:B-----5:R4:W-:Y:S04]  /*21f60*/  STG.E desc[UR6][R30.64], R27 ;  /* 0x0000001b1e007986 */ /* 0x0209e8000c101906 */
[----:B------:R4:W-:Y:S02]  /*21f70*/  STS [UR12], R34 ;  /* 0x00000022ff007988 */ /* 0x0009e4000800080c */
.L_x_20944:
[----:B------:R-:W-:Y:S05]  /*21f80*/  WARPSYNC.ALL ;  /* 0x0000000000007948 */ /* 0x000fea0003800000 */
[----:B------:R-:W5:Y:S08]  /*21f90*/  S2UR UR5, SR_CgaCtaId ;  /* 0x00000000000579c3 */ /* 0x000f700000008800 */
[----:B------:R-:W-:Y:S01]  /*21fa0*/  BAR.SYNC.DEFER_BLOCKING 0x0 ;  /* 0x0000000000007b1d */ /* 0x000fe20000010000 */
[C---:B------:R-:W-:Y:S01]  /*21fb0*/  ISETP.GE.U32.AND P1, PT, R23.reuse, 0x3f, PT ;  /* 0x0000003f1700780c */ /* 0x040fe20003f26070 */
[----:B------:R-:W-:-:S04]  /*21fc0*/  VIADD R23, R23, 0x1 ;  /* 0x0000000117177836 */ /* 0x000fc80000000000 */
[----:B------:R-:W-:Y:S02]  /*21fd0*/  UMOV UR4, 0x400 ;  /* 0x0000040000047882 */ /* 0x000fe40000000000 */
[----:B-----5:R-:W-:-:S09]  /*21fe0*/  ULEA UR4, UR5, UR4, 0x18 ;  /* 0x0000000405047291 */ /* 0x020fd2000f8ec0ff */
[----:B-123--:R-:W1:Y:S02]  /*21ff0*/  LDS R15, [UR4] ;  /* 0x00000004ff0f7984 */ /* 0x00ee640008000800 */
[----:B-1----:R-:W-:-:S13]  /*22000*/  ISETP.LT.AND P2, PT, R15, R28, PT ;  /* 0x0000001c0f00720c */ /* 0x002fda0003f41270 */
[----:B------:R-:W-:Y:S05]  /*22010*/  @!P1 BRA P2, `(.L_x_20965) ;  /* 0xffffffc400f49947 */ /* 0x000fea000103ffff */
.L_x_20942:
[----:B------:R-:W-:Y:S05]  /*22020*/  BSYNC.RECONVERGENT B0 ;  /* 0x0000000000007941 */ /* 0x000fea0003800200 */
.L_x_20941:
[----:B------:R-:W5:Y:S02]  /*22030*/  LDCU.64 UR4, c[0x0][0x3e8] ;  /* 0x00007d00ff0477ac */ /* 0x000f640008000a00 */
[----:B-----5:R-:W-:-:S04]  /*22040*/  ISETP.NE.U32.AND P0, PT, RZ, UR4, PT ;  /* 0x00000004ff007c0c */ /* 0x020fc8000bf05070 */
[----:B------:R-:W-:-:S04]  /*22050*/  ISETP.NE.AND.EX P0, PT, RZ, UR5, PT, P0 ;  /* 0x00000005ff007c0c */ /* 0x000fc8000bf05300 */
[----:B------:R-:W-:-:S13]  /*22060*/  ISETP.NE.OR P0, PT, R60, RZ, !P0 ;  /* 0x000000ff3c00720c */ /* 0x000fda0004705670 */
[----:B------:R-:W-:Y:S05]  /*22070*/  @P0 EXIT ;  /* 0x000000000000094d */ /* 0x000fea0003800000 */
[----:B---3--:R-:W1:Y:S01]  /*22080*/  LDC.64 R2, c[0x0][0x3e8] ;  /* 0x0000fa00ff027b82 */ /* 0x008e620000000a00 */
[----:B------:R-:W3:Y:S01]  /*22090*/  LDCU UR4, c[0x0][0x444] ;  /* 0x00008880ff0477ac */ /* 0x000ee20008000800 */
[----:B-1----:R-:W-:-:S06]  /*220a0*/  IMAD.WIDE.U32 R2, R36, 0x4, R2 ;  /* 0x0000000424027825 */ /* 0x002fcc00078e0002 */
[----:B------:R-:W3:Y:S02]  /*220b0*/  LDG.E R2, desc[UR6][R2.64] ;  /* 0x0000000602027981 */ /* 0x000ee4000c1e1900 */
[----:B---3--:R-:W-:-:S13]  /*220c0*/  ISETP.GE.AND P0, PT, R2, UR4, PT ;  /* 0x0000000402007c0c */ /* 0x008fda000bf06270 */
[----:B------:R-:W1:Y:S02]  /*220d0*/  @!P0 LDC.64 R4, c[0x0][0x3f0] ;  /* 0x0000fc00ff048b82 */ /* 0x000e640000000a00 */
[----:B-1----:R-:W-:-:S05]  /*220e0*/  @!P0 IADD3 R4, P1, PT, R36, R4, RZ ;  /* 0x0000000424048210 */ /* 0x002fca0007f3e0ff */
[----:B------:R-:W-:-:S05]  /*220f0*/  @!P0 IMAD.X R5, RZ, RZ, R5, P1 ;  /* 0x000000ffff058224 */ /* 0x000fca00008e0605 */
[----:B------:R1:W-:Y:S01]  /*22100*/  @!P0 STG.E.U8 desc[UR6][R4.64], RZ ;  /* 0x000000ff04008986 */ /* 0x0003e2000c101106 */
[----:B------:R-:W-:Y:S05]  /*22110*/  @!P0 EXIT ;  /* 0x000000000000894d */ /* 0x000fea0003800000 */
[----:B------:R-:W3:Y:S02]  /*22120*/  LDCU.U8 UR4, c[0x0][0x438] ;  /* 0x00008700ff0477ac */ /* 0x000ee40008000000 */
[----:B---3--:R-:W-:-:S13]  /*22130*/  ISETP.NE.AND P0, PT, RZ, UR4, PT ;  /* 0x00000004ff007c0c */ /* 0x008fda000bf05270 */
[----:B------:R-:W-:Y:S05]  /*22140*/  @!P0 EXIT ;  /* 0x000000000000894d */ /* 0x000fea0003800000 */
[----:B------:R-:W3:Y:S01]  /*22150*/  LDCU.64 UR4, c[0x0][0x3f0] ;  /* 0x00007e00ff0477ac */ /* 0x000ee20008000a00 */
[----:B------:R-:W-:Y:S02]  /*22160*/  MOV R18, 0x1 ;  /* 0x0000000100127802 */ /* 0x000fe40000000f00 */
[----:B---3--:R-:W-:-:S05]  /*22170*/  IADD3 R36, P0, PT, R36, UR4, RZ ;  /* 0x0000000424247c10 */ /* 0x008fca000ff1e0ff */
[----:B------:R-:W-:-:S05]  /*22180*/  IMAD.X R37, RZ, RZ, UR5, P0 ;  /* 0x00000005ff257e24 */ /* 0x000fca00080e06ff */
[----:B------:R-:W-:Y:S01]  /*22190*/  STG.E.U8 desc[UR6][R36.64], R18 ;  /* 0x0000001224007986 */ /* 0x000fe2000c101106 */
[----:B------:R-:W-:Y:S05]  /*221a0*/  EXIT ;  /* 0x000000000000794d */ /* 0x000fea0003800000 */
.L_x_20966:
        /* <DEDUP_REMOVED lines=13> */
.L_x_38477:


//--------------------- .text._ZN17fastertransformer38beam_online_softmax_topk_stage2_kernelIfLi64ELi128EEEvPKfS2_PiPT_ii --------------------------
	.section	.text._ZN17fastertransformer38beam_online_softmax_topk_stage2_kernelIfLi64ELi128EEEvPKfS2_PiPT_ii,"ax",@progbits
	.align	128
        .global         _ZN17fastertransformer38beam_online_softmax_topk_stage2_kernelIfLi64ELi128EEEvPKfS2_PiPT_ii
        .type           _ZN17fastertransformer38beam_online_softmax_topk_stage2_kernelIfLi64ELi128EEEvPKfS2_PiPT_ii,@function
        .size           _ZN17fastertransformer38beam_online_softmax_topk_stage2_kernelIfLi64ELi128EEEvPKfS2_PiPT_ii,(.L_x_38478 - _ZN17fastertransformer38beam_online_softmax_topk_stage2_kernelIfLi64ELi128EEEvPKfS2_PiPT_ii)
        .other          _ZN17fastertransformer38beam_online_softmax_topk_stage2_kernelIfLi64ELi128EEEvPKfS2_PiPT_ii,@"STO_CUDA_ENTRY STV_DEFAULT"
_ZN17fastertransformer38beam_online_softmax_topk_stage2_kernelIfLi64ELi128EEEvPKfS2_PiPT_ii:
.text._ZN17fastertransformer38beam_online_softmax_topk_stage2_kernelIfLi64ELi128EEEvPKfS2_PiPT_ii:
        /* <DEDUP_REMOVED lines=10> */
[----:B------:R-:W-:Y:S01]  /*00a0*/  IADD3 R0, PT, PT, R1, 0x110, RZ ;  /* 0x0000011001007810 */ /* 0x000fe20007ffe0ff */
[----:B------:R-:W-:Y:S01]  /*00b0*/  IMAD.MOV.U32 R8, RZ, RZ, -0x800001 ;  /* 0xff7fffffff087424 */ /* 0x000fe200078e00ff */
        /* <DEDUP_REMOVED lines=87> */
[----:B------:R-:W-:Y:S01]  /*0630*/  IMAD.SHL.U32 R2, R2, 0x80, RZ ;  /* 0x0000008002027824 */ /* 0x000fe200078e00ff */
[----:B------:R-:W-:Y:S02]  /*0640*/  IADD3.X R8, PT, PT, RZ, R11, RZ, P0, !PT ;  /* 0x0000000bff087210 */ /* 0x000fe400007fe4ff */
[----:B------:R-:W-:-:S02]  /*0650*/  IMAD.MOV R10, RZ, RZ, -R6 ;  /* 0x000000ffff0a7224 */ /* 0x000fc400078e0a06 */
[----:B------:R-:W-:Y:S02]  /*0660*/  LOP3.LUT R7, R2, 0x180, RZ, 0xc0, !PT ;  /* 0x0000018002077812 */ /* 0x000fe400078ec0ff */
[----:B-1----:R-:W-:-:S04]  /*0670*/  LEA R12, P0, R13, UR6, 0x2 ;  /* 0x000000060d0c7c11 */ /* 0x002fc8000f8010ff */
[----:B------:R-:W-:Y:S01]  /*0680*/  LEA.HI.X R13, R13, UR7, R8, 0x2, P0 ;  /* 0x000000070d0d7c11 */ /* 0x000fe200080f1408 */
[----:B0-----:R-:W-:Y:S01]  /*0690*/  ULEA UR4, UR5, UR4, 0x18 ;  /* 0x0000000405047291 */ /* 0x001fe2000f8ec0ff */
[----:B------:R-:W-:-:S05]  /*06a0*/  IMAD.IADD R8, R7, 0x1, R4 ;  /* 0x0000000107087824 */ /* 0x000fca00078e0204 */
[----:B------:R-:W-:-:S07]  /*06b0*/  LEA R2, R4, UR4, 0x2 ;  /* 0x0000000404027c11 */ /* 0x000fce000f8e10ff */
.L_x_20971:
[----:B------:R-:W-:Y:S01]  /*06c0*/  MOV R7, R13 ;  /* 0x0000000d00077202 */ /* 0x000fe20000000f00 */
        /* <DEDUP_REMOVED lines=9> */
.L_x_20970:
[----:B------:R-:W-:Y:S05]  /*0760*/  BSYNC.RECONVERGENT B1 ;  /* 0x0000000000017941 */ /* 0x000fea0003800200 */
.L_x_20969:
[----:B------:R-:W-:Y:S05]  /*0770*/  @!P1 BRA `(.L_x_20968) ;  /* 0x00000004007c9947 */ /* 0x000fea0003800000 */
[----:B------:R-:W0:Y:S01]  /*0780*/  S2UR UR5, SR_CgaCtaId ;  /* 0x00000000000579c3 */ /* 0x000e220000008800 */
[----:B------:R-:W1:Y:S01]  /*0790*/  LDCU.64 UR6, c[0x0][0x380] ;  /* 0x00007000ff0677ac */ /* 0x000e620008000a00 */
[----:B------:R-:W-:Y:S01]  /*07a0*/  IADD3 R2, P0, PT, R9, R8, RZ ;  /* 0x0000000809027210 */ /* 0x000fe20007f1e0ff */
[----:B------:R-:W-:Y:S01]  /*07b0*/  IMAD.IADD R7, R3, 0x1, -R8 ;  /* 0x0000000103077824 */ /* 0x000fe200078e0a08 */
[----:B------:R-:W-:Y:S01]  /*07c0*/  BSSY.RECONVERGENT B1, `(.L_x_20972) ;  /* 0x0000036000017945 */ /* 0x000fe20003800200 */
[----:B------:R-:W-:Y:S01]  /*07d0*/  UMOV UR4, 0x400 ;  /* 0x0000040000047882 */ /* 0x000fe20000000000 */
[----:B------:R-:W-:Y:S01]  /*07e0*/  IADD3.X R11, PT, PT, RZ, R11, RZ, P0, !PT ;  /* 0x0000000bff0b7210 */ /* 0x000fe200007fe4ff */
        /* <DEDUP_REMOVED lines=11> */
[----:B------:R-:W-:Y:S02]  /*08a0*/  PLOP3.LUT P0, PT, PT, PT, PT, 0x8, 0x80 ;  /* 0x000000000080781c */ /* 0x000fe40003f0e170 */
[----:B------:R-:W-:-:S11]  /*08b0*/  IADD3 R41, PT, PT, R3, -0x600, RZ ;  /* 0xfffffa0003297810 */ /* 0x000fd60007ffe0ff */
.L_x_20974:
        /* <DEDUP_REMOVED lines=38> */
.L_x_20973:
[----:B------:R-:W-:Y:S05]  /*0b20*/  BSYNC.RECONVERGENT B1 ;  /* 0x0000000000017941 */ /* 0x000fea0003800200 */
.L_x_20972:
[----:B------:R-:W-:Y:S01]  /*0b30*/  IADD3 R9, PT, PT, R3, -R8, RZ ;  /* 0x8000000803097210 */ /* 0x000fe20007ffe0ff */
[----:B------:R-:W-:Y:S03]  /*0b40*/  BSSY.RECONVERGENT B1, `(.L_x_20975) ;  /* 0x0000018000017945 */ /* 0x000fe60003800200 */
        /* <DEDUP_REMOVED lines=23> */
.L_x_20976:
[----:B------:R-:W-:Y:S05]  /*0cc0*/  BSYNC.RECONVERGENT B1 ;  /* 0x0000000000017941 */ /* 0x000fea0003800200 */
.L_x_20975:
        /* <DEDUP_REMOVED lines=10> */
.L_x_20968:
[----:B------:R-:W-:Y:S05]  /*0d70*/  BSYNC.RECONVERGENT B0 ;  /* 0x0000000000007941 */ /* 0x000fea0003800200 */
.L_x_20967:
[----:B------:R-:W-:Y:S01]  /*0d80*/  ISETP.GE.U32.AND P0, PT, R4, R5, PT ;  /* 0x000000050400720c */ /* 0x000fe20003f06070 */
[----:B------:R-:W-:Y:S01]  /*0d90*/  BAR.SYNC.DEFER_BLOCKING 0x0 ;  /* 0x0000000000007b1d */ /* 0x000fe20000010000 */
[----:B------:R-:W-:Y:S02]  /*0da0*/  HFMA2 R160, -RZ, RZ, 0, 0 ;  /* 0x00000000ffa07431 */ /* 0x000fe400000001ff */
[----:B------:R-:W-:Y:S01]  /*0db0*/  IMAD.MOV.U32 R29, RZ, RZ, -0x1 ;  /* 0xffffffffff1d7424 */ /* 0x000fe200078e00ff */
[----:B------:R-:W-:Y:S01]  /*0dc0*/  MOV R155, 0xff7fffff ;  /* 0xff7fffff009b7802 */ /* 0x000fe20000000f00 */
[----:B------:R-:W-:Y:S01]  /*0dd0*/  IMAD.MOV.U32 R157, RZ, RZ, -0x800001 ;  /* 0xff7fffffff9d7424 */ /* 0x000fe200078e00ff */
[----:B------:R-:W-:Y:S01]  /*0de0*/  MOV R151, 0xff7fffff ;  /* 0xff7fffff00977802 */ /* 0x000fe20000000f00 */
[----:B------:R-:W-:Y:S01]  /*0df0*/  BSSY.RECONVERGENT B0, `(.L_x_20977) ;  /* 0x0000140000007945 */ /* 0x000fe20003800200 */
        /* <DEDUP_REMOVED lines=27> */
[----:B0-----:R-:W-:Y:S01]  /*0fb0*/  MOV R3, 0xff7fffff ;  /* 0xff7fffff00037802 */ /* 0x001fe20000000f00 */
        /* <DEDUP_REMOVED lines=111> */
[----:B------:R-:W-:-:S03]  /*16b0*/  MOV R2, 0x400 ;  /* 0x0000040000027802 */ /* 0x000fc60000000f00 */
[----:B------:R-:W-:Y:S02]  /*16c0*/  UIADD3 UR4, UPT, UPT, -UR5, URZ, URZ ;  /* 0x000000ff05047290 */ /* 0x000fe4000fffe1ff */
[----:B------:R-:W-:Y:S02]  /*16d0*/  VIADD R2, R2, 0xa30 ;  /* 0x00000a3002027836 */ /* 0x000fe40000000000 */
[----:B------:R-:W-:-:S03]  /*16e0*/  UISETP.GE.AND UP0, UPT, UR4, URZ, UPT ;  /* 0x000000ff0400728c */ /* 0x000fc6000bf06270 */
[----:B0-----:R-:W-:Y:S02]  /*16f0*/  LEA R3, R3, R2, 0x18 ;  /* 0x0000000203037211 */ /* 0x001fe400078ec0ff */
[----:B------:R-:W-:Y:S02]  /*1700*/  MOV R2, UR5 ;  /* 0x0000000500027c02 */ /* 0x000fe40008000f00 */
[----:B------:R-:W-:Y:S02]  /*1710*/  IADD3 R3, PT, PT, R160, 0x108, R3 ;  /* 0x00000108a0037810 */ /* 0x000fe40007ffe003 */
[----:B------:R-:W-:Y:S05]  /*1720*/  BRA.U UP0, `(.L_x_20981) ;  /* 0x00000005000c7547 */ /* 0x000fea000b800000 */
[----:B------:R-:W-:Y:S02]  /*1730*/  UIADD3 UR5, UPT, UPT, -UR4, URZ, URZ ;  /* 0x000000ff04057290 */ /* 0x000fe4000fffe1ff */
[----:B------:R-:W-:Y:S02]  /*1740*/  UPLOP3.LUT UP0, UPT, UPT, UPT, UPT, 0x80, 0x8 ;  /* 0x000000000008789c */ /* 0x000fe40003f0f070 */
[----:B------:R-:W-:-:S09]  /*1750*/  UISETP.GT.AND UP1, UPT, UR5, 0xc, UPT ;  /* 0x0000000c0500788c */ /* 0x000fd2000bf24270 */
[----:B------:R-:W-:Y:S05]  /*1760*/  BRA.U !UP1, `(.L_x_20982) ;  /* 0x0000000109987547 */ /* 0x000fea000b800000 */
[----:B------:R-:W-:-:S11]  /*1770*/  UPLOP3.LUT UP0, UPT, UPT, UPT, UPT, 0x40, 0x4 ;  /* 0x000000000004789c */ /* 0x000fd60003f0e870 */
.L_x_20983:
[----:B------:R-:W0:Y:S01]  /*1780*/  LDS.64 R4, [R3+-0x108] ;  /* 0xfffef80003047984 */ /* 0x000e220000000a00 */
[----:B------:R-:W-:-:S03]  /*1790*/  UIADD3 UR4, UPT, UPT, UR4, 0x10, URZ ;  /* 0x0000001004047890 */ /* 0x000fc6000fffe0ff */
[----:B---3--:R-:W1:Y:S01]  /*17a0*/  LDS.64 R6, [R3+-0x8] ;  /* 0xfffff80003067984 */ /* 0x008e620000000a00 */
[----:B------:R-:W-:-:S03]  /*17b0*/  UISETP.GE.AND UP1, UPT, UR4, -0xc, UPT ;  /* 0xfffffff40400788c */ /* 0x000fc6000bf26270 */
[----:B------:R-:W2:Y:S04]  /*17c0*/  LDS.64 R8, [R3+-0x100] ;  /* 0xffff000003087984 */ /* 0x000ea80000000a00 */
[----:B------:R-:W3:Y:S04]  /*17d0*/  LDS.64 R10, [R3] ;  /* 0x00000000030a7984 */ /* 0x000ee80000000a00 */
[----:B------:R-:W4:Y:S04]  /*17e0*/  LDS.64 R12, [R3+-0xf8] ;  /* 0xffff0800030c7984 */ /* 0x000f280000000a00 */
[----:B------:R-:W5:Y:S04]  /*17f0*/  LDS.64 R14, [R3+0x8] ;  /* 0x00000800030e7984 */ /* 0x000f680000000a00 */
[----:B------:R-:W5:Y:S04]  /*1800*/  LDS.64 R16, [R3+-0xf0] ;  /* 0xffff100003107984 */ /* 0x000f680000000a00 */
        /* <DEDUP_REMOVED lines=8> */
[----:B------:R2:W5:Y:S04]  /*1890*/  LDS.64 R34, [R3+0x30] ;  /* 0x0000300003227984 */ /* 0x0005680000000a00 */
[----:B0-----:R-:W-:Y:S04]  /*18a0*/  STL.64 [R0+-0x108], R4 ;  /* 0xfffef80400007387 */ /* 0x001fe80000100a00 */
[----:B-1----:R-:W-:Y:S01]  /*18b0*/  STL.64 [R0+-0x8], R6 ;  /* 0xfffff80600007387 */ /* 0x002fe20000100a00 */
[----:B--2---:R-:W-:-:S03]  /*18c0*/  VIADD R3, R3, 0x40 ;  /* 0x0000004003037836 */ /* 0x004fc60000000000 */
[----:B------:R-:W-:Y:S04]  /*18d0*/  STL.64 [R0+-0x100], R8 ;  /* 0xffff000800007387 */ /* 0x000fe80000100a00 */
[----:B---3--:R-:W-:Y:S04]  /*18e0*/  STL.64 [R0], R10 ;  /* 0x0000000a00007387 */ /* 0x008fe80000100a00 */
[----:B----4-:R-:W-:Y:S04]  /*18f0*/  STL.64 [R0+-0xf8], R12 ;  /* 0xffff080c00007387 */ /* 0x010fe80000100a00 */
[----:B-----5:R-:W-:Y:S04]  /*1900*/  STL.64 [R0+0x8], R14 ;  /* 0x0000080e00007387 */ /* 0x020fe80000100a00 */
[----:B------:R-:W-:Y:S04]  /*1910*/  STL.64 [R0+-0xf0], R16 ;  /* 0xffff101000007387 */ /* 0x000fe80000100a00 */
[----:B------:R-:W-:Y:S04]  /*1920*/  STL.64 [R0+0x10], R18 ;  /* 0x0000101200007387 */ /* 0x000fe80000100a00 */
[----:B------:R-:W-:Y:S04]  /*1930*/  STL.64 [R0+-0xe8], R20 ;  /* 0xffff181400007387 */ /* 0x000fe80000100a00 */
[----:B------:R-:W-:Y:S04]  /*1940*/  STL.64 [R0+0x18], R22 ;  /* 0x0000181600007387 */ /* 0x000fe80000100a00 */
[----:B------:R-:W-:Y:S04]  /*1950*/  STL.64 [R0+-0xe0], R24 ;  /* 0xffff201800007387 */ /* 0x000fe80000100a00 */
[----:B------:R-:W-:Y:S04]  /*1960*/  STL.64 [R0+0x20], R26 ;  /* 0x0000201a00007387 */ /* 0x000fe80000100a00 */
[----:B------:R-:W-:Y:S04]  /*1970*/  STL.64 [R0+-0xd8], R28 ;  /* 0xffff281c00007387 */ /* 0x000fe80000100a00 */
[----:B------:R-:W-:Y:S04]  /*1980*/  STL.64 [R0+0x28], R30 ;  /* 0x0000281e00007387 */ /* 0x000fe80000100a00 */
[----:B------:R-:W-:Y:S04]  /*1990*/  STL.64 [R0+-0xd0], R32 ;  /* 0xffff302000007387 */ /* 0x000fe80000100a00 */
[----:B------:R0:W-:Y:S02]  /*19a0*/  STL.64 [R0+0x30], R34 ;  /* 0x0000302200007387 */ /* 0x0001e40000100a00 */
[----:B0-----:R-:W-:Y:S01]  /*19b0*/  VIADD R0, R0, 0x40 ;  /* 0x0000004000007836 */ /* 0x001fe20000000000 */
[----:B------:R-:W-:Y:S06]  /*19c0*/  BRA.U !UP1, `(.L_x_20983) ;  /* 0xfffffffd096c7547 */ /* 0x000fec000b83ffff */
.L_x_20982:
[----:B------:R-:W-:-:S04]  /*19d0*/  UIADD3 UR5, UPT, UPT, -UR4, URZ, URZ ;  /* 0x000000ff04057290 */ /* 0x000fc8000fffe1ff */
[----:B------:R-:W-:-:S09]  /*19e0*/  UISETP.GT.AND UP1, UPT, UR5, 0x4, UPT ;  /* 0x000000040500788c */ /* 0x000fd2000bf24270 */
[----:B------:R-:W-:Y:S05]  /*19f0*/  BRA.U !UP1, `(.L_x_20984) ;  /* 0x0000000109507547 */ /* 0x000fea000b800000 */
[----:B------:R-:W0:Y:S01]  /*1a00*/  LDS.64 R4, [R3+-0x108] ;  /* 0xfffef80003047984 */ /* 0x000e220000000a00 */
[----:B------:R-:W-:Y:S02]  /*1a10*/  UIADD3 UR4, UPT, UPT, UR4, 0x8, URZ ;  /* 0x0000000804047890 */ /* 0x000fe4000fffe0ff */
[----:B------:R-:W-:Y:S01]  /*1a20*/  UPLOP3.LUT UP0, UPT, UPT, UPT, UPT, 0x40, 0x4 ;  /* 0x000000000004789c */ /* 0x000fe20003f0e870 */
[----:B---3--:R-:W1:Y:S04]  /*1a30*/  LDS.64 R6, [R3+-0x8] ;  /* 0xfffff80003067984 */ /* 0x008e680000000a00 */
[----:B------:R-:W2:Y:S04]  /*1a40*/  LDS.64 R8, [R3+-0x100] ;  /* 0xffff000003087984 */ /* 0x000ea80000000a00 */
[----:B------:R-:W3:Y:S04]  /*1a50*/  LDS.64 R10, [R3] ;  /* 0x00000000030a7984 */ /* 0x000ee80000000a00 */
[----:B------:R-:W4:Y:S04]  /*1a60*/  LDS.64 R12, [R3+-0xf8] ;  /* 0xffff0800030c7984 */ /* 0x000f280000000a00 */
[----:B------:R-:W5:Y:S04]  /*1a70*/  LDS.64 R14, [R3+0x8] ;  /* 0x00000800030e7984 */ /* 0x000f680000000a00 */
[----:B------:R-:W5:Y:S04]  /*1a80*/  LDS.64 R16, [R3+-0xf0] ;  /* 0xffff100003107984 */ /* 0x000f680000000a00 */
[----:B------:R0:W5:Y:S02]  /*1a90*/  LDS.64 R18, [R3+0x10] ;  /* 0x0000100003127984 */ /* 0x0001640000000a00 */
[----:B0-----:R-:W-:-:S02]  /*1aa0*/  VIADD R3, R3, 0x20 ;  /* 0x0000002003037836 */ /* 0x001fc40000000000 */
[----:B------:R-:W-:Y:S04]  /*1ab0*/  STL.64 [R0+-0x108], R4 ;  /* 0xfffef80400007387 */ /* 0x000fe80000100a00 */
[----:B-1----:R-:W-:Y:S04]  /*1ac0*/  STL.64 [R0+-0x8], R6 ;  /* 0xfffff80600007387 */ /* 0x002fe80000100a00 */
[----:B--2---:R-:W-:Y:S04]  /*1ad0*/  STL.64 [R0+-0x100], R8 ;  /* 0xffff000800007387 */ /* 0x004fe80000100a00 */
[----:B---3--:R-:W-:Y:S04]  /*1ae0*/  STL.64 [R0], R10 ;  /* 0x0000000a00007387 */ /* 0x008fe80000100a00 */
[----:B----4-:R-:W-:Y:S04]  /*1af0*/  STL.64 [R0+-0xf8], R12 ;  /* 0xffff080c00007387 */ /* 0x010fe80000100a00 */
[----:B-----5:R-:W-:Y:S04]  /*1b00*/  STL.64 [R0+0x8], R14 ;  /* 0x0000080e00007387 */ /* 0x020fe80000100a00 */
[----:B------:R-:W-:Y:S04]  /*1b10*/  STL.64 [R0+-0xf0], R16 ;  /* 0xffff101000007387 */ /* 0x000fe80000100a00 */
[----:B------:R0:W-:Y:S02]  /*1b20*/  STL.64 [R0+0x10], R18 ;  /* 0x0000101200007387 */ /* 0x0001e40000100a00 */
[----:B0-----:R-:W-:-:S07]  /*1b30*/  IADD3 R0, PT, PT, R0, 0x20, RZ ;  /* 0x0000002000007810 */ /* 0x001fce0007ffe0ff */
.L_x_20984:
[----:B------:R-:W-:-:S09]  /*1b40*/  UISETP.NE.OR UP0, UPT, UR4, URZ, UP0 ;  /* 0x000000ff0400728c */ /* 0x000fd20008705670 */
[----:B------:R-:W-:Y:S05]  /*1b50*/  BRA.U !UP0, `(.L_x_20980) ;  /* 0x0000000108347547 */ /* 0x000fea000b800000 */
.L_x_20981:
[----:B------:R-:W0:Y:S01]  /*1b60*/  LDS.64 R4, [R3+-0x108] ;  /* 0xfffef80003047984 */ /* 0x000e220000000a00 */
[----:B------:R-:W-:-:S03]  /*1b70*/  UIADD3 UR4, UPT, UPT, UR4, 0x4, URZ ;  /* 0x0000000404047890 */ /* 0x000fc6000fffe0ff */
[----:B---3--:R-:W1:Y:S01]  /*1b80*/  LDS.64 R6, [R3+-0x8] ;  /* 0xfffff80003067984 */ /* 0x008e620000000a00 */
[----:B------:R-:W-:-:S03]  /*1b90*/  UISETP.NE.AND UP0, UPT, UR4, URZ, UPT ;  /* 0x000000ff0400728c */ /* 0x000fc6000bf05270 */
[----:B------:R-:W2:Y:S04]  /*1ba0*/  LDS.64 R8, [R3+-0x100] ;  /* 0xffff000003087984 */ /* 0x000ea80000000a00 */
[----:B------:R3:W4:Y:S02]  /*1bb0*/  LDS.64 R10, [R3] ;  /* 0x00000000030a7984 */ /* 0x0007240000000a00 */
[----:B---3--:R-:W-:Y:S02]  /*1bc0*/  VIADD R3, R3, 0x10 ;  /* 0x0000001003037836 */ /* 0x008fe40000000000 */
[----:B0-----:R-:W-:Y:S04]  /*1bd0*/  STL.64 [R0+-0x108], R4 ;  /* 0xfffef80400007387 */ /* 0x001fe80000100a00 */
[----:B-1----:R-:W-:Y:S04]  /*1be0*/  STL.64 [R0+-0x8], R6 ;  /* 0xfffff80600007387 */ /* 0x002fe80000100a00 */
[----:B--2---:R-:W-:Y:S04]  /*1bf0*/  STL.64 [R0+-0x100], R8 ;  /* 0xffff000800007387 */ /* 0x004fe80000100a00 */
[----:B----4-:R0:W-:Y:S02]  /*1c00*/  STL.64 [R0], R10 ;  /* 0x0000000a00007387 */ /* 0x0101e40000100a00 */
[----:B0-----:R-:W-:Y:S01]  /*1c10*/  VIADD R0, R0, 0x10 ;  /* 0x0000001000007836 */ /* 0x001fe20000000000 */
[----:B------:R-:W-:Y:S06]  /*1c20*/  BRA.U UP0, `(.L_x_20981) ;  /* 0xfffffffd00cc7547 */ /* 0x000fec000b83ffff */
.L_x_20980:
[----:B------:R-:W-:-:S09]  /*1c30*/  UISETP.NE.AND UP0, UPT, UR6, URZ, UPT ;  /* 0x000000ff0600728c */ /* 0x000fd2000bf05270 */
[----:B------:R-:W-:Y:S05]  /*1c40*/  BRA.U !UP0, `(.L_x_20979) ;  /* 0x0000000108487547 */ /* 0x000fea000b800000 */
[----:B------:R-:W0:Y:S01]  /*1c50*/  S2R R4, SR_CgaCtaId ;  /* 0x0000000000047919 */ /* 0x000e220000008800 */
[----:B------:R-:W-:Y:S01]  /*1c60*/  MOV R0, 0x400 ;  /* 0x0000040000007802 */ /* 0x000fe20000000f00 */
[----:B------:R-:W-:-:S04]  /*1c70*/  UIADD3 UR6, UPT, UPT, -UR6, URZ, URZ ;  /* 0x000000ff06067290 */ /* 0x000fc8000fffe1ff */
[----:B------:R-:W-:Y:S02]  /*1c80*/  VIADD R3, R0, 0xa30 ;  /* 0x00000a3000037836 */ /* 0x000fe40000000000 */
[C---:B------:R-:W-:Y:S01]  /*1c90*/  IMAD R0, R2.reuse, 0x4, R1 ;  /* 0x0000000402007824 */ /* 0x040fe200078e0201 */
[----:B------:R-:W-:Y:S02]  /*1ca0*/  LEA R2, R2, R160, 0x2 ;  /* 0x000000a002027211 */ /* 0x000fe400078e10ff */
[----:B0-----:R-:W-:Y:S01]  /*1cb0*/  LEA R3, R4, R3, 0x18 ;  /* 0x0000000304037211 */ /* 0x001fe200078ec0ff */
[----:B------:R-:W-:-:S03]  /*1cc0*/  VIADD R4, R0, 0x108 ;  /* 0x0000010800047836 */ /* 0x000fc60000000000 */
[----:B------:R-:W-:-:S07]  /*1cd0*/  IADD3 R2, PT, PT, R2, 0x100, R3 ;  /* 0x0000010002027810 */ /* 0x000fce0007ffe003 */
.L_x_20985:
[----:B------:R-:W0:Y:S01]  /*1ce0*/  LDS R0, [R2+-0x100] ;  /* 0xffff000002007984 */ /* 0x000e220000000800 */
[----:B------:R-:W-:-:S03]  /*1cf0*/  UIADD3 UR6, UPT, UPT, UR6, 0x1, URZ ;  /* 0x0000000106067890 */ /* 0x000fc6000fffe0ff */
[----:B------:R1:W2:Y:S01]  /*1d00*/  LDS R3, [R2] ;  /* 0x0000000002037984 */ /* 0x0002a20000000800 */
[----:B------:R-:W-:Y:S01]  /*1d10*/  UISETP.NE.AND UP0, UPT, UR6, URZ, UPT ;  /* 0x000000ff0600728c */ /* 0x000fe2000bf05270 */
[----:B-1----:R-:W-:Y:S02]  /*1d20*/  VIADD R2, R2, 0x4 ;  /* 0x0000000402027836 */ /* 0x002fe40000000000 */
[----:B0-----:R-:W-:Y:S04]  /*1d30*/  STL [R4+-0x100], R0 ;  /* 0xffff000004007387 */ /* 0x001fe80000100800 */
[----:B--2---:R0:W-:Y:S02]  /*1d40*/  STL [R4], R3 ;  /* 0x0000000304007387 */ /* 0x0041e40000100800 */
[----:B0-----:R-:W-:Y:S01]  /*1d50*/  VIADD R4, R4, 0x4 ;  /* 0x0000000404047836 */ /* 0x001fe20000000000 */
[----:B------:R-:W-:Y:S06]  /*1d60*/  BRA.U UP0, `(.L_x_20985) ;  /* 0xfffffffd00dc7547 */ /* 0x000fec000b83ffff */
.L_x_20979:
        /* <DEDUP_REMOVED lines=69> */
[----:B-1----:R-:W-:Y:S01]  /*21c0*/  MOV R4, R161 ;  /* 0x000000a100047202 */ /* 0x002fe20000000f00 */
[----:B------:R-:W-:-:S05]  /*21d0*/  IMAD.MOV.U32 R5, RZ, RZ, R160 ;  /* 0x000000ffff057224 */ /* 0x000fca00078e00a0 */
[----:B------:R0:W-:Y:S02]  /*21e0*/  STL.64 [R1], R4 ;  /* 0x0000000401007387 */ /* 0x0001e40000100a00 */
.L_x_20978:
[----:B------:R-:W-:Y:S05]  /*21f0*/  BSYNC.RECONVERGENT B0 ;  /* 0x0000000000007941 */ /* 0x000fea0003800200 */
.L_x_20977:
[----:B---3-5:R-:W-:Y:S01]  /*2200*/  SHFL.DOWN PT, R6, R88, 0x1, 0x1f ;  /* 0x08201f0058067f89 */ /* 0x028fe200000e0000 */
        /* <DEDUP_REMOVED lines=12> */
[----:B-1----:R-:W-:Y:S04]  /*22d0*/  STL.64 [R1+0x10], R6 ;  /* 0x0000100601007387 */ /* 0x002fe80000100a00 */
[----:B--2---:R-:W-:Y:S04]  /*22e0*/  STL.64 [R1+0x18], R8 ;  /* 0x0000180801007387 */ /* 0x004fe80000100a00 */
[----:B---3--:R-:W-:Y:S04]  /*22f0*/  STL.64 [R1+0x20], R10 ;  /* 0x0000200a01007387 */ /* 0x008fe80000100a00 */
[----:B----4-:R-:W-:Y:S04]  /*2300*/  STL.64 [R1+0x28], R12 ;  /* 0x0000280c01007387 */ /* 0x010fe80000100a00 */
        /* <DEDUP_REMOVED lines=28> */
[----:B------:R-:W-:Y:S04]  /*24d0*/  SHFL.DOWN PT, R4, R72, 0x1, 0x1f ;  /* 0x08201f0048047f89 */ /* 0x000fe800000e0000 */
[----:B------:R-:W0:Y:S04]  /*24e0*/  SHFL.DOWN PT, R5, R73, 0x1, 0x1f ;  /* 0x08201f0049057f89 */ /* 0x000e2800000e0000 */
[----:B-1----:R-:W-:Y:S04]  /*24f0*/  STL.64 [R1+0x38], R16 ;  /* 0x0000381001007387 */ /* 0x002fe80000100a00 */
[----:B--2---:R-:W-:Y:S04]  /*2500*/  STL.64 [R1+0x40], R18 ;  /* 0x0000401201007387 */ /* 0x004fe80000100a00 */
        /* <DEDUP_REMOVED lines=86> */
[----:B------:R-:W0:Y:S01]  /*2a70*/  SHFL.DOWN PT, R5, R103, 0x1, 0x1f ;  /* 0x08201f0067057f89 */ /* 0x000e2200000e0000 */
[----:B------:R-:W0:Y:S03]  /*2a80*/  S2R R0, SR_LANEID ;  /* 0x0000000000007919 */ /* 0x000e260000000000 */
[----:B-1----:R-:W-:Y:S04]  /*2a90*/  STL.64 [R1+0x120], R158 ;  /* 0x0001209e01007387 */ /* 0x002fe80000100a00 */
[----:B--2---:R-:W-:Y:S04]  /*2aa0*/  STL.64 [R1+0x130], R6 ;  /* 0x0001300601007387 */ /* 0x004fe80000100a00 */
[----:B---3--:R-:W-:Y:S04]  /*2ab0*/  STL.64 [R1+0x138], R8 ;  /* 0x0001380801007387 */ /* 0x008fe80000100a00 */
[----:B----4-:R-:W-:Y:S04]  /*2ac0*/  STL.64 [R1+0x140], R10 ;  /* 0x0001400a01007387 */ /* 0x010fe80000100a00 */
        /* <DEDUP_REMOVED lines=56> */
[----:B------:R0:W-:Y:S02]  /*2e50*/  STL.64 [R1+0x1a0], R4 ;  /* 0x0001a00401007387 */ /* 0x0001e40000100a00 */
[----:B0-----:R-:W-:Y:S01]  /*2e60*/  IMAD.MOV.U32 R5, RZ, RZ, R161 ;  /* 0x000000ffff057224 */ /* 0x001fe200078e00a1 */
[----:B------:R-:W-:Y:S06]  /*2e70*/  BAR.SYNC.DEFER_BLOCKING 0x0 ;  /* 0x0000000000007b1d */ /* 0x000fec0000010000 */
[----:B------:R-:W-:Y:S05]  /*2e80*/  @P0 BRA `(.L_x_20987) ;  /* 0x0000004000280947 */ /* 0x000fea0003800000 */
[C---:B------:R-:W-:Y:S02]  /*2e90*/  FSETP.GT.FTZ.AND P0, PT, R161.reuse, R6, PT ;  /* 0x00000006a100720b */ /* 0x040fe40003f14000 */
[----:B------:R-:W-:Y:S02]  /*2ea0*/  MOV R4, R2 ;  /* 0x0000000200047202 */ /* 0x000fe40000000f00 */
        /* <DEDUP_REMOVED lines=11> */
.L_x_21177:
[----:B------:R-:W2:Y:S04]  /*2f60*/  LDL R2, [R8] ;  /* 0x0000000008027983 */ /* 0x000ea80000100800 */
[----:B------:R-:W3:Y:S01]  /*2f70*/  LDL R10, [R8+-0x100] ;  /* 0xffff0000080a7983 */ /* 0x000ee20000100800 */
[----:B------:R-:W-:Y:S01]  /*2f80*/  IADD3 R7, PT, PT, R7, 0x1, RZ ;  /* 0x0000000107077810 */ /* 0x000fe20007ffe0ff */
        /* <DEDUP_REMOVED lines=17> */
.L_x_20989:
[----:B------:R-:W-:Y:S01]  /*30a0*/  MOV R2, R29 ;  /* 0x0000001d00027202 */ /* 0x000fe20000000f00 */
[----:B------:R-:W-:Y:S02]  /*30b0*/  IMAD.MOV.U32 R10, RZ, RZ, R157 ;  /* 0x000000ffff0a7224 */ /* 0x000fe400078e009d */
[----:B------:R-:W-:Y:S02]  /*30c0*/  IMAD.MOV.U32 R29, RZ, RZ, R28 ;  /* 0x000000ffff1d7224 */ /* 0x000fe400078e001c */
[----:B------:R-:W-:-:S07]  /*30d0*/  IMAD.MOV.U32 R157, RZ, RZ, R156 ;  /* 0x000000ffff9d7224 */ /* 0x000fce00078e009c */
.L_x_20990:
[----:B------:R-:W-:Y:S05]  /*30e0*/  BSYNC.RECONVERGENT B1 ;  /* 0x0000000000017941 */ /* 0x000fea0003800200 */
.L_x_20988:
        /* <DEDUP_REMOVED lines=8> */
[----:B------:R-:W-:Y:S01]  /*3170*/  ISETP.GE.OR P0, PT, R2, R31, P0 ;  /* 0x0000001f0200720c */ /* 0x000fe20000706670 */
[----:B------:R-:W-:-:S12]  /*3180*/  IMAD.MOV.U32 R156, RZ, RZ, R10 ;  /* 0x000000ffff9c7224 */ /* 0x000fd800078e000a */
[----:B------:R-:W-:Y:S05]  /*3190*/  @P0 BRA `(.L_x_20993) ;  /* 0x0000000000100947 */ /* 0x000fea0003800000 */
.L_x_20992:
[----:B------:R-:W-:Y:S01]  /*31a0*/  MOV R9, R2 ;  /* 0x0000000200097202 */ /* 0x000fe20000000f00 */
[----:B------:R-:W-:Y:S02]  /*31b0*/  IMAD.MOV.U32 R11, RZ, RZ, R10 ;  /* 0x000000ffff0b7224 */ /* 0x000fe400078e000a */
[----:B------:R-:W-:Y:S02]  /*31c0*/  IMAD.MOV.U32 R28, RZ, RZ, R31 ;  /* 0x000000ffff1c7224 */ /* 0x000fe400078e001f */
[----:B------:R-:W-:-:S07]  /*31d0*/  IMAD.MOV.U32 R156, RZ, RZ, R155 ;  /* 0x000000ffff9c7224 */ /* 0x000fce00078e009b */
.L_x_20993:
[----:B------:R-:W-:Y:S05]  /*31e0*/  BSYNC.RECONVERGENT B1 ;  /* 0x0000000000017941 */ /* 0x000fea0003800200 */
.L_x_20991:
        /* <DEDUP_REMOVED lines=11> */
.L_x_20995:
[----:B------:R-:W-:Y:S01]  /*32a0*/  MOV R2, R9 ;  /* 0x0000000900027202 */ /* 0x000fe20000000f00 */
[----:B------:R-:W-:Y:S02]  /*32b0*/  IMAD.MOV.U32 R10, RZ, RZ, R11 ;  /* 0x000000ffff0a7224 */ /* 0x000fe400078e000b */
[----:B------:R-:W-:Y:S02]  /*32c0*/  IMAD.MOV.U32 R31, RZ, RZ, R30 ;  /* 0x000000ffff1f7224 */ /* 0x000fe400078e001e */
[----:B------:R-:W-:-:S07]  /*32d0*/  IMAD.MOV.U32 R155, RZ, RZ, R154 ;  /* 0x000000ffff9b7224 */ /* 0x000fce00078e009a */
.L_x_20996:
[----:B------:R-:W-:Y:S05]  /*32e0*/  BSYNC.RECONVERGENT B1 ;  /* 0x0000000000017941 */ /* 0x000fea0003800200 */
.L_x_20994:
        /* <DEDUP_REMOVED lines=11> */
.L_x_20998:
[----:B------:R-:W-:Y:S01]  /*33a0*/  MOV R9, R2 ;  /* 0x0000000200097202 */ /* 0x000fe20000000f00 */
[----:B------:R-:W-:Y:S02]  /*33b0*/  IMAD.MOV.U32 R11, RZ, RZ, R10 ;  /* 0x000000ffff0b7224 */ /* 0x000fe400078e000a */
[----:B------:R-:W-:Y:S02]  /*33c0*/  IMAD.MOV.U32 R30, RZ, RZ, R33 ;  /* 0x000000ffff1e7224 */ /* 0x000fe400078e0021 */
[----:B------:R-:W-:-:S07]  /*33d0*/  IMAD.MOV.U32 R154, RZ, RZ, R153 ;  /* 0x000000ffff9a7224 */ /* 0x000fce00078e0099 */
.L_x_20999:
[----:B------:R-:W-:Y:S05]  /*33e0*/  BSYNC.RECONVERGENT B1 ;  /* 0x0000000000017941 */ /* 0x000fea0003800200 */
.L_x_20997:
        /* <DEDUP_REMOVED lines=11> */
.L_x_21001:
[----:B------:R-:W-:Y:S01]  /*34a0*/  MOV R2, R9 ;  /* 0x0000000900027202 */ /* 0x000fe20000000f00 */
[----:B------:R-:W-:Y:S02]  /*34b0*/  IMAD.MOV.U32 R10, RZ, RZ, R11 ;  /* 0x000000ffff0a7224 */ /* 0x000fe400078e000b */
[----:B------:R-:W-:Y:S02]  /*34c0*/  IMAD.MOV.U32 R33, RZ, RZ, R32 ;  /* 0x000000ffff217224 */ /* 0x000fe400078e0020 */
[----:B------:R-:W-:-:S07]  /*34d0*/  IMAD.MOV.U32 R153, RZ, RZ, R152 ;  /* 0x000000ffff997224 */ /* 0x000fce00078e0098 */
.L_x_21002:
[----:B------:R-:W-:Y:S05]  /*34e0*/  BSYNC.RECONVERGENT B1 ;  /* 0x0000000000017941 */ /* 0x000fea0003800200 */
.L_x_21000:
        /* <DEDUP_REMOVED lines=11> */
.L_x_21004:
[----:B------:R-:W-:Y:S01]  /*35a0*/  MOV R9, R2 ;  /* 0x0000000200097202 */ /* 0x000fe20000000f00 */
[----:B------:R-:W-:Y:S02]  /*35b0*/  IMAD.MOV.U32 R11, RZ, RZ, R10 ;  /* 0x000000ffff0b7224 */ /* 0x000fe400078e000a */
[----:B------:R-:W-:Y:S02]  /*35c0*/  IMAD.MOV.U32 R32, RZ, RZ, R35 ;  /* 0x000000ffff207224 */ /* 0x000fe400078e0023 */
[----:B------:R-:W-:-:S07]  /*35d0*/  IMAD.MOV.U32 R152, RZ, RZ, R151 ;  /* 0x000000ffff987224 */ /* 0x000fce00078e0097 */
.L_x_21005:
[----:B------:R-:W-:Y:S05]  /*35e0*/  BSYNC.RECONVERGENT B1 ;  /* 0x0000000000017941 */ /* 0x000fea0003800200 */
.L_x_21003:
        /* <DEDUP_REMOVED lines=11> */
.L_x_21007:
[----:B------:R-:W-:Y:S01]  /*36a0*/  MOV R2, R9 ;  /* 0x0000000900027202 */ /* 0x000fe20000000f00 */
[----:B------:R-:W-:Y:S02]  /*36b0*/  IMAD.MOV.U32 R10, RZ, RZ, R11 ;  /* 0x000000ffff0a7224 */ /* 0x000fe400078e000b */
[----:B------:R-:W-:Y:S02]  /*36c0*/  IMAD.MOV.U32 R35, RZ, RZ, R34 ;  /* 0x000000ffff237224 */ /* 0x000fe400078e0022 */
[----:B------:R-:W-:-:S07]  /*36d0*/  IMAD.MOV.U32 R151, RZ, RZ, R150 ;  /* 0x000000ffff977224 */ /* 0x000fce00078e0096 */
.L_x_21008:
[----:B------:R-:W-:Y:S05]  /*36e0*/  BSYNC.RECONVERGENT B1 ;  /* 0x0000000000017941 */ /* 0x000fea0003800200 */
.L_x_21006:
        /* <DEDUP_REMOVED lines=11> */
.L_x_21010:
[----:B------:R-:W-:Y:S01]  /*37a0*/  MOV R9, R2 ;  /* 0x0000000200097202 */ /* 0x000fe20000000f00 */
[----:B------:R-:W-:Y:S02]  /*37b0*/  IMAD.MOV.U32 R11, RZ, RZ, R10 ;  /* 0x000000ffff0b7224 */ /* 0x000fe400078e000a */
[----:B------:R-:W-:Y:S02]  /*37c0*/  IMAD.MOV.U32 R34, RZ, RZ, R37 ;  /* 0x000000ffff227224 */ /* 0x000fe400078e0025 */
[----:B------:R-:W-:-:S07]  /*37d0*/  IMAD.MOV.U32 R150, RZ, RZ, R149 ;  /* 0x000000ffff967224 */ /* 0x000fce00078e0095 */
.L_x_21011:
[----:B------:R-:W-:Y:S05]  /*37e0*/  BSYNC.RECONVERGENT B1 ;  /* 0x0000000000017941 */ /* 0x000fea0003800200 */
.L_x_21009:
        /* <DEDUP_REMOVED lines=11> */
.L_x_21013:
[----:B------:R-:W-:Y:S01]  /*38a0*/  MOV R2, R9 ;  /* 0x0000000900027202 */ /* 0x000fe20000000f00 */
[----:B------:R-:W-:Y:S02]  /*38b0*/  IMAD.MOV.U32 R10, RZ, RZ, R11 ;  /* 0x000000ffff0a7224 */ /* 0x000fe400078e000b */
[----:B------:R-:W-:Y:S02]  /*38c0*/  IMAD.MOV.U32 R37, RZ, RZ, R36 ;  /* 0x000000ffff257224 */ /* 0x000fe400078e0024 */
[----:B------:R-:W-:-:S07]  /*38d0*/  IMAD.MOV.U32 R149, RZ, RZ, R148 ;  /* 0x000000ffff957224 */ /* 0x000fce00078e0094 */
.L_x_21014:
[----:B------:R-:W-:Y:S05]  /*38e0*/  BSYNC.RECONVERGENT B1 ;  /* 0x0000000000017941 */ /* 0x000fea0003800200 */
.L_x_21012:
        /* <DEDUP_REMOVED lines=11> */
.L_x_21016:
[----:B------:R-:W-:Y:S01]  /*39a0*/  MOV R9, R2 ;  /* 0x0000000200097202 */ /* 0x000fe20000000f00 */
[----:B------:R-:W-:Y:S02]  /*39b0*/  IMAD.MOV.U32 R11, RZ, RZ, R10 ;  /* 0x000000ffff0b7224 */ /* 0x000fe400078e000a */
[----:B------:R-:W-:Y:S02]  /*39c0*/  IMAD.MOV.U32 R36, RZ, RZ, R39 ;  /* 0x000000ffff247224 */ /* 0x000fe400078e0027 */
[----:B------:R-:W-:-:S07]  /*39d0*/  IMAD.MOV.U32 R148, RZ, RZ, R147 ;  /* 0x000000ffff947224 */ /* 0x000fce00078e0093 */
.L_x_21017:
[----:B------:R-:W-:Y:S05]  /*39e0*/  BSYNC.RECONVERGENT B1 ;  /* 0x0000000000017941 */ /* 0x000fea0003800200 */
.L_x_21015:
        /* <DEDUP_REMOVED lines=11> */
.L_x_21019:
[----:B------:R-:W-:Y:S01]  /*3aa0*/  MOV R2, R9 ;  /* 0x0000000900027202 */ /* 0x000fe20000000f00 */
[----:B------:R-:W-:Y:S02]  /*3ab0*/  IMAD.MOV.U32 R10, RZ, RZ, R11 ;  /* 0x000000ffff0a7224 */ /* 0x000fe400078e000b */
[----:B------:R-:W-:Y:S02]  /*3ac0*/  IMAD.MOV.U32 R39, RZ, RZ, R38 ;  /* 0x000000ffff277224 */ /* 0x000fe400078e0026 */
[----:B------:R-:W-:-:S07]  /*3ad0*/  IMAD.MOV.U32 R147, RZ, RZ, R146 ;  /* 0x000000ffff937224 */ /* 0x000fce00078e0092 */
.L_x_21020:
[----:B------:R-:W-:Y:S05]  /*3ae0*/  BSYNC.RECONVERGENT B1 ;  /* 0x0000000000017941 */ /* 0x000fea0003800200 */
.L_x_21018:
        /* <DEDUP_REMOVED lines=11> */
.L_x_21022:
[----:B------:R-:W-:Y:S01]  /*3ba0*/  MOV R9, R2 ;  /* 0x0000000200097202 */ /* 0x000fe20000000f00 */
[----:B------:R-:W-:Y:S02]  /*3bb0*/  IMAD.MOV.U32 R11, RZ, RZ, R10 ;  /* 0x000000ffff0b7224 */ /* 0x000fe400078e000a */
[----:B------:R-:W-:Y:S02]  /*3bc0*/  IMAD.MOV.U32 R38, RZ, RZ, R41 ;  /* 0x000000ffff267224 */ /* 0x000fe400078e0029 */
[----:B------:R-:W-:-:S07]  /*3bd0*/  IMAD.MOV.U32 R146, RZ, RZ, R145 ;  /* 0x000000ffff927224 */ /* 0x000fce00078e0091 */
.L_x_21023:
[----:B------:R-:W-:Y:S05]  /*3be0*/  BSYNC.RECONVERGENT B1 ;  /* 0x0000000000017941 */ /* 0x000fea0003800200 */
.L_x_21021:
        /* <DEDUP_REMOVED lines=11> */
.L_x_21025:
[----:B------:R-:W-:Y:S01]  /*3ca0*/  MOV R2, R9 ;  /* 0x0000000900027202 */ /* 0x000fe20000000f00 */
[----:B------:R-:W-:Y:S02]  /*3cb0*/  IMAD.MOV.U32 R10, RZ, RZ, R11 ;  /* 0x000000ffff0a7224 */ /* 0x000fe400078e000b */
[----:B------:R-:W-:Y:S02]  /*3cc0*/  IMAD.MOV.U32 R41, RZ, RZ, R40 ;  /* 0x000000ffff297224 */ /* 0x000fe400078e0028 */
[----:B------:R-:W-:-:S07]  /*3cd0*/  IMAD.MOV.U32 R145, RZ, RZ, R144 ;  /* 0x000000ffff917224 */ /* 0x000fce00078e0090 */
.L_x_21026:
[----:B------:R-:W-:Y:S05]  /*3ce0*/  BSYNC.RECONVERGENT B1 ;  /* 0x0000000000017941 */ /* 0x000fea0003800200 */
.L_x_21024:
        /* <DEDUP_REMOVED lines=11> */
.L_x_21028:
[----:B------:R-:W-:Y:S01]  /*3da0*/  MOV R9, R2 ;  /* 0x0000000200097202 */ /* 0x000fe20000000f00 */
[----:B------:R-:W-:Y:S02]  /*3db0*/  IMAD.MOV.U32 R11, RZ, RZ, R10 ;  /* 0x000000ffff0b7224 */ /* 0x000fe400078e000a */
[----:B------:R-:W-:Y:S02]  /*3dc0*/  IMAD.MOV.U32 R40, RZ, RZ, R43 ;  /* 0x000000ffff287224 */ /* 0x000fe400078e002b */
[----:B------:R-:W-:-:S07]  /*3dd0*/  IMAD.MOV.U32 R144, RZ, RZ, R143 ;  /* 0x000000ffff907224 */ /* 0x000fce00078e008f */
.L_x_21029:
[----:B------:R-:W-:Y:S05]  /*3de0*/  BSYNC.RECONVERGENT B1 ;  /* 0x0000000000017941 */ /* 0x000fea0003800200 */
.L_x_21027:
        /* <DEDUP_REMOVED lines=11> */
.L_x_21031:
[----:B------:R-:W-:Y:S01]  /*3ea0*/  MOV R2, R9 ;  /* 0x0000000900027202 */ /* 0x000fe20000000f00 */
[----:B------:R-:W-:Y:S02]  /*3eb0*/  IMAD.MOV.U32 R10, RZ, RZ, R11 ;  /* 0x000000ffff0a7224 */ /* 0x000fe400078e000b */
[----:B------:R-:W-:Y:S02]  /*3ec0*/  IMAD.MOV.U32 R43, RZ, RZ, R42 ;  /* 0x000000ffff2b7224 */ /* 0x000fe400078e002a */
[----:B------:R-:W-:-:S07]  /*3ed0*/  IMAD.MOV.U32 R143, RZ, RZ, R142 ;  /* 0x000000ffff8f7224 */ /* 0x000fce00078e008e */
.L_x_21032:
[----:B------:R-:W-:Y:S05]  /*3ee0*/  BSYNC.RECONVERGENT B1 ;  /* 0x0000000000017941 */ /* 0x000fea0003800200 */
.L_x_21030:
        /* <DEDUP_REMOVED lines=11> */
.L_x_21034:
[----:B------:R-:W-:Y:S01]  /*3fa0*/  MOV R9, R2 ;  /* 0x0000000200097202 */ /* 0x000fe20000000f00 */
[----:B------:R-:W-:Y:S02]  /*3fb0*/  IMAD.MOV.U32 R11, RZ, RZ, R10 ;  /* 0x000000ffff0b7224 */ /* 0x000fe400078e000a */
[----:B------:R-:W-:Y:S02]  /*3fc0*/  IMAD.MOV.U32 R42, RZ, RZ, R45 ;  /* 0x000000ffff2a7224 */ /* 0x000fe400078e002d */
[----:B------:R-:W-:-:S07]  /*3fd0*/  IMAD.MOV.U32 R142, RZ, RZ, R141 ;  /* 0x000000ffff8e7224 */ /* 0x000fce00078e008d */
.L_x_21035:
[----:B------:R-:W-:Y:S05]  /*3fe0*/  BSYNC.RECONVERGENT B1 ;  /* 0x0000000000017941 */ /* 0x000fea0003800200 */
.L_x_21033:
        /* <DEDUP_REMOVED lines=11> */
.L_x_21037:
[----:B------:R-:W-:Y:S01]  /*40a0*/  MOV R2, R9 ;  /* 0x0000000900027202 */ /* 0x000fe20000000f00 */
[----:B------:R-:W-:Y:S02]  /*40b0*/  IMAD.MOV.U32 R10, RZ, RZ, R11 ;  /* 0x000000ffff0a7224 */ /* 0x000fe400078e000b */
[----:B------:R-:W-:Y:S02]  /*40c0*/  IMAD.MOV.U32 R45, RZ, RZ, R44 ;  /* 0x000000ffff2d7224 */ /* 0x000fe400078e002c */
[----:B------:R-:W-:-:S07]  /*40d0*/  IMAD.MOV.U32 R141, RZ, RZ, R140 ;  /* 0x000000ffff8d7224 */ /* 0x000fce00078e008c */
.L_x_21038:
[----:B------:R-:W-:Y:S05]  /*40e0*/  BSYNC.RECONVERGENT B1 ;  /* 0x0000000000017941 */ /* 0x000fea0003800200 */
.L_x_21036:
        /* <DEDUP_REMOVED lines=11> */
.L_x_21040:
[----:B------:R-:W-:Y:S01]  /*41a0*/  MOV R9, R2 ;  /* 0x0000000200097202 */ /* 0x000fe20000000f00 */
[----:B------:R-:W-:Y:S02]  /*41b0*/  IMAD.MOV.U32 R11, RZ, RZ, R10 ;  /* 0x000000ffff0b7224 */ /* 0x000fe400078e000a */
[----:B------:R-:W-:Y:S02]  /*41c0*/  IMAD.MOV.U32 R44, RZ, RZ, R47 ;  /* 0x000000ffff2c7224 */ /* 0x000fe400078e002f */
[----:B------:R-:W-:-:S07]  /*41d0*/  IMAD.MOV.U32 R140, RZ, RZ, R139 ;  /* 0x000000ffff8c7224 */ /* 0x000fce00078e008b */
.L_x_21041:
[----:B------:R-:W-:Y:S05]  /*41e0*/  BSYNC.RECONVERGENT B1 ;  /* 0x0000000000017941 */ /* 0x000fea0003800200 */
.L_x_21039:
        /* <DEDUP_REMOVED lines=11> */
.L_x_21043:
[----:B------:R-:W-:Y:S01]  /*42a0*/  MOV R2, R9 ;  /* 0x0000000900027202 */ /* 0x000fe20000000f00 */
[----:B------:R-:W-:Y:S02]  /*42b0*/  IMAD.MOV.U32 R10, RZ, RZ, R11 ;  /* 0x000000ffff0a7224 */ /* 0x000fe400078e000b */
[----:B------:R-:W-:Y:S02]  /*42c0*/  IMAD.MOV.U32 R47, RZ, RZ, R46 ;  /* 0x000000ffff2f7224 */ /* 0x000fe400078e002e */
[----:B------:R-:W-:-:S07]  /*42d0*/  IMAD.MOV.U32 R139, RZ, RZ, R138 ;  /* 0x000000ffff8b7224 */ /* 0x000fce00078e008a */
.L_x_21044:
[----:B------:R-:W-:Y:S05]  /*42e0*/  BSYNC.RECONVERGENT B1 ;  /* 0x0000000000017941 */ /* 0x000fea0003800200 */
.L_x_21042:
        /* <DEDUP_REMOVED lines=11> */
.L_x_21046:
[----:B------:R-:W-:Y:S01]  /*43a0*/  MOV R9, R2 ;  /* 0x0000000200097202 */ /* 0x000fe20000000f00 */
[----:B------:R-:W-:Y:S02]  /*43b0*/  IMAD.MOV.U32 R11, RZ, RZ, R10 ;  /* 0x000000ffff0b7224 */ /* 0x000fe400078e000a */
[----:B------:R-:W-:Y:S02]  /*43c0*/  IMAD.MOV.U32 R46, RZ, RZ, R49 ;  /* 0x000000ffff2e7224 */ /* 0x000fe400078e0031 */
[----:B------:R-:W-:-:S07]  /*43d0*/  IMAD.MOV.U32 R138, RZ, RZ, R137 ;  /* 0x000000ffff8a7224 */ /* 0x000fce00078e0089 */
.L_x_21047:
[----:B------:R-:W-:Y:S05]  /*43e0*/  BSYNC.RECONVERGENT B1 ;  /* 0x0000000000017941 */ /* 0x000fea0003800200 */
.L_x_21045:
        /* <DEDUP_REMOVED lines=11> */
.L_x_21049:
[----:B------:R-:W-:Y:S01]  /*44a0*/  MOV R2, R9 ;  /* 0x0000000900027202 */ /* 0x000fe20000000f00 */
[----:B------:R-:W-:Y:S02]  /*44b0*/  IMAD.MOV.U32 R10, RZ, RZ, R11 ;  /* 0x000000ffff0a7224 */ /* 0x000fe400078e000b */
[----:B------:R-:W-:Y:S02]  /*44c0*/  IMAD.MOV.U32 R49, RZ, RZ, R48 ;  /* 0x000000ffff317224 */ /* 0x000fe400078e0030 */
[----:B------:R-:W-:-:S07]  /*44d0*/  IMAD.MOV.U32 R137, RZ, RZ, R136 ;  /* 0x000000ffff897224 */ /* 0x000fce00078e0088 */
.L_x_21050:
[----:B------:R-:W-:Y:S05]  /*44e0*/  BSYNC.RECONVERGENT B1 ;  /* 0x0000000000017941 */ /* 0x000fea0003800200 */
.L_x_21048:
        /* <DEDUP_REMOVED lines=11> */
.L_x_21052:
[----:B------:R-:W-:Y:S01]  /*45a0*/  MOV R9, R2 ;  /* 0x0000000200097202 */ /* 0x000fe20000000f00 */
[----:B------:R-:W-:Y:S02]  /*45b0*/  IMAD.MOV.U32 R11, RZ, RZ, R10 ;  /* 0x000000ffff0b7224 */ /* 0x000fe400078e000a */
[----:B------:R-:W-:Y:S02]  /*45c0*/  IMAD.MOV.U32 R48, RZ, RZ, R51 ;  /* 0x000000ffff307224 */ /* 0x000fe400078e0033 */
[----:B------:R-:W-:-:S07]  /*45d0*/  IMAD.MOV.U32 R136, RZ, RZ, R135 ;  /* 0x000000ffff887224 */ /* 0x000fce00078e0087 */
.L_x_21053:
[----:B------:R-:W-:Y:S05]  /*45e0*/  BSYNC.RECONVERGENT B1 ;  /* 0x0000000000017941 */ /* 0x000fea0003800200 */
.L_x_21051:
        /* <DEDUP_REMOVED lines=11> */
.L_x_21055:
[----:B------:R-:W-:Y:S01]  /*46a0*/  MOV R2, R9 ;  /* 0x0000000900027202 */ /* 0x000fe20000000f00 */
[----:B------:R-:W-:Y:S02]  /*46b0*/  IMAD.MOV.U32 R10, RZ, RZ, R11 ;  /* 0x000000ffff0a7224 */ /* 0x000fe400078e000b */
[----:B------:R-:W-:Y:S02]  /*46c0*/  IMAD.MOV.U32 R51, RZ, RZ, R50 ;  /* 0x000000ffff337224 */ /* 0x000fe400078e0032 */
[----:B------:R-:W-:-:S07]  /*46d0*/  IMAD.MOV.U32 R135, RZ, RZ, R134 ;  /* 0x000000ffff877224 */ /* 0x000fce00078e0086 */
.L_x_21056:
[----:B------:R-:W-:Y:S05]  /*46e0*/  BSYNC.RECONVERGENT B1 ;  /* 0x0000000000017941 */ /* 0x000fea0003800200 */
.L_x_21054:
        /* <DEDUP_REMOVED lines=11> */
.L_x_21058:
[----:B------:R-:W-:Y:S01]  /*47a0*/  MOV R9, R2 ;  /* 0x0000000200097202 */ /* 0x000fe20000000f00 */
[----:B------:R-:W-:Y:S02]  /*47b0*/  IMAD.MOV.U32 R11, RZ, RZ, R10 ;  /* 0x000000ffff0b7224 */ /* 0x000fe400078e000a */
[----:B------:R-:W-:Y:S02]  /*47c0*/  IMAD.MOV.U32 R50, RZ, RZ, R53 ;  /* 0x000000ffff327224 */ /* 0x000fe400078e0035 */
[----:B------:R-:W-:-:S07]  /*47d0*/  IMAD.MOV.U32 R134, RZ, RZ, R133 ;  /* 0x000000ffff867224 */ /* 0x000fce00078e0085 */
.L_x_21059:
[----:B------:R-:W-:Y:S05]  /*47e0*/  BSYNC.RECONVERGENT B1 ;  /* 0x0000000000017941 */ /* 0x000fea0003800200 */
.L_x_21057:
        /* <DEDUP_REMOVED lines=11> */
.L_x_21061:
[----:B------:R-:W-:Y:S01]  /*48a0*/  MOV R2, R9 ;  /* 0x0000000900027202 */ /* 0x000fe20000000f00 */
[----:B------:R-:W-:Y:S02]  /*48b0*/  IMAD.MOV.U32 R10, RZ, RZ, R11 ;  /* 0x000000ffff0a7224 */ /* 0x000fe400078e000b */
[----:B------:R-:W-:Y:S02]  /*48c0*/  IMAD.MOV.U32 R53, RZ, RZ, R52 ;  /* 0x000000ffff357224 */ /* 0x000fe400078e0034 */
[----:B------:R-:W-:-:S07]  /*48d0*/  IMAD.MOV.U32 R133, RZ, RZ, R132 ;  /* 0x000000ffff857224 */ /* 0x000fce00078e0084 */
.L_x_21062:
[----:B------:R-:W-:Y:S05]  /*48e0*/  BSYNC.RECONVERGENT B1 ;  /* 0x0000000000017941 */ /* 0x000fea0003800200 */
.L_x_21060:
        /* <DEDUP_REMOVED lines=11> */
.L_x_21064:
[----:B------:R-:W-:Y:S01]  /*49a0*/  MOV R9, R2 ;  /* 0x0000000200097202 */ /* 0x000fe20000000f00 */
[----:B------:R-:W-:Y:S02]  /*49b0*/  IMAD.MOV.U32 R11, RZ, RZ, R10 ;  /* 0x000000ffff0b7224 */ /* 0x000fe400078e000a */
[----:B------:R-:W-:Y:S02]  /*49c0*/  IMAD.MOV.U32 R52, RZ, RZ, R55 ;  /* 0x000000ffff347224 */ /* 0x000fe400078e0037 */
[----:B------:R-:W-:-:S07]  /*49d0*/  IMAD.MOV.U32 R132, RZ, RZ, R131 ;  /* 0x000000ffff847224 */ /* 0x000fce00078e0083 */
.L_x_21065:
[----:B------:R-:W-:Y:S05]  /*49e0*/  BSYNC.RECONVERGENT B1 ;  /* 0x0000000000017941 */ /* 0x000fea0003800200 */
.L_x_21063:
        /* <DEDUP_REMOVED lines=11> */
.L_x_21067:
[----:B------:R-:W-:Y:S01]  /*4aa0*/  MOV R2, R9 ;  /* 0x0000000900027202 */ /* 0x000fe20000000f00 */
[----:B------:R-:W-:Y:S02]  /*4ab0*/  IMAD.MOV.U32 R10, RZ, RZ, R11 ;  /* 0x000000ffff0a7224 */ /* 0x000fe400078e000b */
[----:B------:R-:W-:Y:S02]  /*4ac0*/  IMAD.MOV.U32 R55, RZ, RZ, R54 ;  /* 0x000000ffff377224 */ /* 0x000fe400078e0036 */
[----:B------:R-:W-:-:S07]  /*4ad0*/  IMAD.MOV.U32 R131, RZ, RZ, R130 ;  /* 0x000000ffff837224 */ /* 0x000fce00078e0082 */
.L_x_21068:
[----:B------:R-:W-:Y:S05]  /*4ae0*/  BSYNC.RECONVERGENT B1 ;  /* 0x0000000000017941 */ /* 0x000fea0003800200 */
.L_x_21066:
        /* <DEDUP_REMOVED lines=11> */
.L_x_21070:
[----:B------:R-:W-:Y:S01]  /*4ba0*/  MOV R9, R2 ;  /* 0x0000000200097202 */ /* 0x000fe20000000f00 */
[----:B------:R-:W-:Y:S02]  /*4bb0*/  IMAD.MOV.U32 R11, RZ, RZ, R10 ;  /* 0x000000ffff0b7224 */ /* 0x000fe400078e000a */
[----:B------:R-:W-:Y:S02]  /*4bc0*/  IMAD.MOV.U32 R54, RZ, RZ, R57 ;  /* 0x000000ffff367224 */ /* 0x000fe400078e0039 */
[----:B------:R-:W-:-:S07]  /*4bd0*/  IMAD.MOV.U32 R130, RZ, RZ, R129 ;  /* 0x000000ffff827224 */ /* 0x000fce00078e0081 */
.L_x_21071:
[----:B------:R-:W-:Y:S05]  /*4be0*/  BSYNC.RECONVERGENT B1 ;  /* 0x0000000000017941 */ /* 0x000fea0003800200 */
.L_x_21069:
        /* <DEDUP_REMOVED lines=11> */
.L_x_21073:
[----:B------:R-:W-:Y:S01]  /*4ca0*/  MOV R2, R9 ;  /* 0x0000000900027202 */ /* 0x000fe20000000f00 */
[----:B------:R-:W-:Y:S02]  /*4cb0*/  IMAD.MOV.U32 R10, RZ, RZ, R11 ;  /* 0x000000ffff0a7224 */ /* 0x000fe400078e000b */
[----:B------:R-:W-:Y:S02]  /*4cc0*/  IMAD.MOV.U32 R57, RZ, RZ, R56 ;  /* 0x000000ffff397224 */ /* 0x000fe400078e0038 */
[----:B------:R-:W-:-:S07]  /*4cd0*/  IMAD.MOV.U32 R129, RZ, RZ, R128 ;  /* 0x000000ffff817224 */ /* 0x000fce00078e0080 */
.L_x_21074:
[----:B------:R-:W-:Y:S05]  /*4ce0*/  BSYNC.RECONVERGENT B1 ;  /* 0x0000000000017941 */ /* 0x000fea0003800200 */
.L_x_21072:
        /* <DEDUP_REMOVED lines=11> */
.L_x_21076:
[----:B------:R-:W-:Y:S01]  /*4da0*/  MOV R9, R2 ;  /* 0x0000000200097202 */ /* 0x000fe20000000f00 */
[----:B------:R-:W-:Y:S02]  /*4db0*/  IMAD.MOV.U32 R11, RZ, RZ, R10 ;  /* 0x000000ffff0b7224 */ /* 0x000fe400078e000a */
[----:B------:R-:W-:Y:S02]  /*4dc0*/  IMAD.MOV.U32 R56, RZ, RZ, R59 ;  /* 0x000000ffff387224 */ /* 0x000fe400078e003b */
[----:B------:R-:W-:-:S07]  /*4dd0*/  IMAD.MOV.U32 R128, RZ, RZ, R127 ;  /* 0x000000ffff807224 */ /* 0x000fce00078e007f */
.L_x_21077:
[----:B------:R-:W-:Y:S05]  /*4de0*/  BSYNC.RECONVERGENT B1 ;  /* 0x0000000000017941 */ /* 0x000fea0003800200 */
.L_x_21075:
        /* <DEDUP_REMOVED lines=11> */
.L_x_21079:
[----:B------:R-:W-:Y:S01]  /*4ea0*/  MOV R2, R9 ;  /* 0x0000000900027202 */ /* 0x000fe20000000f00 */
[----:B------:R-:W-:Y:S02]  /*4eb0*/  IMAD.MOV.U32 R10, RZ, RZ, R11 ;  /* 0x000000ffff0a7224 */ /* 0x000fe400078e000b */
[----:B------:R-:W-:Y:S02]  /*4ec0*/  IMAD.MOV.U32 R59, RZ, RZ, R58 ;  /* 0x000000ffff3b7224 */ /* 0x000fe400078e003a */
[----:B------:R-:W-:-:S07]  /*4ed0*/  IMAD.MOV.U32 R127, RZ, RZ, R126 ;  /* 0x000000ffff7f7224 */ /* 0x000fce00078e007e */
.L_x_21080:
[----:B------:R-:W-:Y:S05]  /*4ee0*/  BSYNC.RECONVERGENT B1 ;  /* 0x0000000000017941 */ /* 0x000fea0003800200 */
.L_x_21078:
        /* <DEDUP_REMOVED lines=11> */
.L_x_21082:
[----:B------:R-:W-:Y:S01]  /*4fa0*/  MOV R9, R2 ;  /* 0x0000000200097202 */ /* 0x000fe20000000f00 */
[----:B------:R-:W-:Y:S02]  /*4fb0*/  IMAD.MOV.U32 R11, RZ, RZ, R10 ;  /* 0x000000ffff0b7224 */ /* 0x000fe400078e000a */
[----:B------:R-:W-:Y:S02]  /*4fc0*/  IMAD.MOV.U32 R58, RZ, RZ, R61 ;  /* 0x000000ffff3a7224 */ /* 0x000fe400078e003d */
[----:B------:R-:W-:-:S07]  /*4fd0*/  IMAD.MOV.U32 R126, RZ, RZ, R125 ;  /* 0x000000ffff7e7224 */ /* 0x000fce00078e007d */
.L_x_21083:
[----:B------:R-:W-:Y:S05]  /*4fe0*/  BSYNC.RECONVERGENT B1 ;  /* 0x0000000000017941 */ /* 0x000fea0003800200 */
.L_x_21081:
        /* <DEDUP_REMOVED lines=11> */
.L_x_21085:
[----:B------:R-:W-:Y:S01]  /*50a0*/  MOV R2, R9 ;  /* 0x0000000900027202 */ /* 0x000fe20000000f00 */
[----:B------:R-:W-:Y:S02]  /*50b0*/  IMAD.MOV.U32 R10, RZ, RZ, R11 ;  /* 0x000000ffff0a7224 */ /* 0x000fe400078e000b */
[----:B------:R-:W-:Y:S02]  /*50c0*/  IMAD.MOV.U32 R61, RZ, RZ, R60 ;  /* 0x000000ffff3d7224 */ /* 0x000fe400078e003c */
[----:B------:R-:W-:-:S07]  /*50d0*/  IMAD.MOV.U32 R125, RZ, RZ, R124 ;  /* 0x000000ffff7d7224 */ /* 0x000fce00078e007c */
.L_x_21086:
[----:B------:R-:W-:Y:S05]  /*50e0*/  BSYNC.RECONVERGENT B1 ;  /* 0x0000000000017941 */ /* 0x000fea0003800200 */
.L_x_21084:
        /* <DEDUP_REMOVED lines=11> */
.L_x_21088:
[----:B------:R-:W-:Y:S01]  /*51a0*/  MOV R9, R2 ;  /* 0x0000000200097202 */ /* 0x000fe20000000f00 */
[----:B------:R-:W-:Y:S02]  /*51b0*/  IMAD.MOV.U32 R11, RZ, RZ, R10 ;  /* 0x000000ffff0b7224 */ /* 0x000fe400078e000a */
[----:B------:R-:W-:Y:S02]  /*51c0*/  IMAD.MOV.U32 R60, RZ, RZ, R63 ;  /* 0x000000ffff3c7224 */ /* 0x000fe400078e003f */
[----:B------:R-:W-:-:S07]  /*51d0*/  IMAD.MOV.U32 R124, RZ, RZ, R123 ;  /* 0x000000ffff7c7224 */ /* 0x000fce00078e007b */
.L_x_21089:
[----:B------:R-:W-:Y:S05]  /*51e0*/  BSYNC.RECONVERGENT B1 ;  /* 0x0000000000017941 */ /* 0x000fea0003800200 */
.L_x_21087:
        /* <DEDUP_REMOVED lines=11> */
.L_x_21091:
[----:B------:R-:W-:Y:S01]  /*52a0*/  MOV R2, R9 ;  /* 0x0000000900027202 */ /* 0x000fe20000000f00 */
[----:B------:R-:W-:Y:S02]  /*52b0*/  IMAD.MOV.U32 R10, RZ, RZ, R11 ;  /* 0x000000ffff0a7224 */ /* 0x000fe400078e000b */
[----:B------:R-:W-:Y:S02]  /*52c0*/  IMAD.MOV.U32 R63, RZ, RZ, R62 ;  /* 0x000000ffff3f7224 */ /* 0x000fe400078e003e */
[----:B------:R-:W-:-:S07]  /*52d0*/  IMAD.MOV.U32 R123, RZ, RZ, R122 ;  /* 0x000000ffff7b7224 */ /* 0x000fce00078e007a */
.L_x_21092:
[----:B------:R-:W-:Y:S05]  /*52e0*/  BSYNC.RECONVERGENT B1 ;  /* 0x0000000000017941 */ /* 0x000fea0003800200 */
.L_x_21090:
        /* <DEDUP_REMOVED lines=11> */
.L_x_21094:
[----:B------:R-:W-:Y:S01]  /*53a0*/  MOV R9, R2 ;  /* 0x0000000200097202 */ /* 0x000fe20000000f00 */
[----:B------:R-:W-:Y:S02]  /*53b0*/  IMAD.MOV.U32 R11, RZ, RZ, R10 ;  /* 0x000000ffff0b7224 */ /* 0x000fe400078e000a */
[----:B------:R-:W-:Y:S02]  /*53c0*/  IMAD.MOV.U32 R62, RZ, RZ, R65 ;  /* 0x000000ffff3e7224 */ /* 0x000fe400078e0041 */
[----:B------:R-:W-:-:S07]  /*53d0*/  IMAD.MOV.U32 R122, RZ, RZ, R121 ;  /* 0x000000ffff7a7224 */ /* 0x000fce00078e0079 */
.L_x_21095:
[----:B------:R-:W-:Y:S05]  /*53e0*/  BSYNC.RECONVERGENT B1 ;  /* 0x0000000000017941 */ /* 0x000fea0003800200 */
.L_x_21093:
        /* <DEDUP_REMOVED lines=11> */
.L_x_21097:
[----:B------:R-:W-:Y:S01]  /*54a0*/  MOV R2, R9 ;  /* 0x0000000900027202 */ /* 0x000fe20000000f00 */
[----:B------:R-:W-:Y:S02]  /*54b0*/  IMAD.MOV.U32 R10, RZ, RZ, R11 ;  /* 0x000000ffff0a7224 */ /* 0x000fe400078e000b */
[----:B------:R-:W-:Y:S02]  /*54c0*/  IMAD.MOV.U32 R65, RZ, RZ, R64 ;  /* 0x000000ffff417224 */ /* 0x000fe400078e0040 */
[----:B------:R-:W-:-:S07]  /*54d0*/  IMAD.MOV.U32 R121, RZ, RZ, R120 ;  /* 0x000000ffff797224 */ /* 0x000fce00078e0078 */
.L_x_21098:
[----:B------:R-:W-:Y:S05]  /*54e0*/  BSYNC.RECONVERGENT B1 ;  /* 0x0000000000017941 */ /* 0x000fea0003800200 */
.L_x_21096:
        /* <DEDUP_REMOVED lines=11> */
.L_x_21100:
[----:B------:R-:W-:Y:S01]  /*55a0*/  MOV R9, R2 ;  /* 0x0000000200097202 */ /* 0x000fe20000000f00 */
[----:B------:R-:W-:Y:S02]  /*55b0*/  IMAD.MOV.U32 R11, RZ, RZ, R10 ;  /* 0x000000ffff0b7224 */ /* 0x000fe400078e000a */
[----:B------:R-:W-:Y:S02]  /*55c0*/  IMAD.MOV.U32 R64, RZ, RZ, R67 ;  /* 0x000000ffff407224 */ /* 0x000fe400078e0043 */
[----:B------:R-:W-:-:S07]  /*55d0*/  IMAD.MOV.U32 R120, RZ, RZ, R119 ;  /* 0x000000ffff787224 */ /* 0x000fce00078e0077 */
.L_x_21101:
[----:B------:R-:W-:Y:S05]  /*55e0*/  BSYNC.RECONVERGENT B1 ;  /* 0x0000000000017941 */ /* 0x000fea0003800200 */
.L_x_21099:
        /* <DEDUP_REMOVED lines=11> */
.L_x_21103:
[----:B------:R-:W-:Y:S01]  /*56a0*/  MOV R2, R9 ;  /* 0x0000000900027202 */ /* 0x000fe20000000f00 */
[----:B------:R-:W-:Y:S02]  /*56b0*/  IMAD.MOV.U32 R10, RZ, RZ, R11 ;  /* 0x000000ffff0a7224 */ /* 0x000fe400078e000b */
[----:B------:R-:W-:Y:S02]  /*56c0*/  IMAD.MOV.U32 R67, RZ, RZ, R66 ;  /* 0x000000ffff437224 */ /* 0x000fe400078e0042 */
[----:B------:R-:W-:-:S07]  /*56d0*/  IMAD.MOV.U32 R119, RZ, RZ, R118 ;  /* 0x000000ffff777224 */ /* 0x000fce00078e0076 */
.L_x_21104:
[----:B------:R-:W-:Y:S05]  /*56e0*/  BSYNC.RECONVERGENT B1 ;  /* 0x0000000000017941 */ /* 0x000fea0003800200 */
.L_x_21102:
        /* <DEDUP_REMOVED lines=11> */
.L_x_21106:
[----:B------:R-:W-:Y:S01]  /*57a0*/  MOV R9, R2 ;  /* 0x0000000200097202 */ /* 0x000fe20000000f00 */
[----:B------:R-:W-:Y:S02]  /*57b0*/  IMAD.MOV.U32 R11, RZ, RZ, R10 ;  /* 0x000000ffff0b7224 */ /* 0x000fe400078e000a */
[----:B------:R-:W-:Y:S02]  /*57c0*/  IMAD.MOV.U32 R66, RZ, RZ, R69 ;  /* 0x000000ffff427224 */ /* 0x000fe400078e0045 */
[----:B------:R-:W-:-:S07]  /*57d0*/  IMAD.MOV.U32 R118, RZ, RZ, R117 ;  /* 0x000000ffff767224 */ /* 0x000fce00078e0075 */
.L_x_21107:
[----:B------:R-:W-:Y:S05]  /*57e0*/  BSYNC.RECONVERGENT B1 ;  /* 0x0000000000017941 */ /* 0x000fea0003800200 */
.L_x_21105:
        /* <DEDUP_REMOVED lines=11> */
.L_x_21109:
[----:B------:R-:W-:Y:S01]  /*58a0*/  MOV R2, R9 ;  /* 0x0000000900027202 */ /* 0x000fe20000000f00 */
[----:B------:R-:W-:Y:S02]  /*58b0*/  IMAD.MOV.U32 R10, RZ, RZ, R11 ;  /* 0x000000ffff0a7224 */ /* 0x000fe400078e000b */
[----:B------:R-:W-:Y:S02]  /*58c0*/  IMAD.MOV.U32 R69, RZ, RZ, R68 ;  /* 0x000000ffff457224 */ /* 0x000fe400078e0044 */
[----:B------:R-:W-:-:S07]  /*58d0*/  IMAD.MOV.U32 R117, RZ, RZ, R116 ;  /* 0x000000ffff757224 */ /* 0x000fce00078e0074 */
.L_x_21110:
[----:B------:R-:W-:Y:S05]  /*58e0*/  BSYNC.RECONVERGENT B1 ;  /* 0x0000000000017941 */ /* 0x000fea0003800200 */
.L_x_21108:
        /* <DEDUP_REMOVED lines=11> */
.L_x_21112:
[----:B------:R-:W-:Y:S01]  /*59a0*/  MOV R9, R2 ;  /* 0x0000000200097202 */ /* 0x000fe20000000f00 */
[----:B------:R-:W-:Y:S02]  /*59b0*/  IMAD.MOV.U32 R11, RZ, RZ, R10 ;  /* 0x000000ffff0b7224 */ /* 0x000fe400078e000a */
[----:B------:R-:W-:Y:S02]  /*59c0*/  IMAD.MOV.U32 R68, RZ, RZ, R71 ;  /* 0x000000ffff447224 */ /* 0x000fe400078e0047 */
[----:B------:R-:W-:-:S07]  /*59d0*/  IMAD.MOV.U32 R116, RZ, RZ, R115 ;  /* 0x000000ffff747224 */ /* 0x000fce00078e0073 */
.L_x_21113:
[----:B------:R-:W-:Y:S05]  /*59e0*/  BSYNC.RECONVERGENT B1 ;  /* 0x0000000000017941 */ /* 0x000fea0003800200 */
.L_x_21111:
        /* <DEDUP_REMOVED lines=11> */
.L_x_21115:
[----:B------:R-:W-:Y:S01]  /*5aa0*/  MOV R2, R9 ;  /* 0x0000000900027202 */ /* 0x000fe20000000f00 */
[----:B------:R-:W-:Y:S02]  /*5ab0*/  IMAD.MOV.U32 R10, RZ, RZ, R11 ;  /* 0x000000ffff0a7224 */ /* 0x000fe400078e000b */
[----:B------:R-:W-:Y:S02]  /*5ac0*/  IMAD.MOV.U32 R71, RZ, RZ, R70 ;  /* 0x000000ffff477224 */ /* 0x000fe400078e0046 */
[----:B------:R-:W-:-:S07]  /*5ad0*/  IMAD.MOV.U32 R115, RZ, RZ, R114 ;  /* 0x000000ffff737224 */ /* 0x000fce00078e0072 */
.L_x_21116:
[----:B------:R-:W-:Y:S05]  /*5ae0*/  BSYNC.RECONVERGENT B1 ;  /* 0x0000000000017941 */ /* 0x000fea0003800200 */
.L_x_21114:
        /* <DEDUP_REMOVED lines=11> */
.L_x_21118:
[----:B------:R-:W-:Y:S01]  /*5ba0*/  MOV R9, R2 ;  /* 0x0000000200097202 */ /* 0x000fe20000000f00 */
[----:B------:R-:W-:Y:S02]  /*5bb0*/  IMAD.MOV.U32 R11, RZ, RZ, R10 ;  /* 0x000000ffff0b7224 */ /* 0x000fe400078e000a */
[----:B------:R-:W-:Y:S02]  /*5bc0*/  IMAD.MOV.U32 R70, RZ, RZ, R73 ;  /* 0x000000ffff467224 */ /* 0x000fe400078e0049 */
[----:B------:R-:W-:-:S07]  /*5bd0*/  IMAD.MOV.U32 R114, RZ, RZ, R113 ;  /* 0x000000ffff727224 */ /* 0x000fce00078e0071 */
.L_x_21119:
[----:B------:R-:W-:Y:S05]  /*5be0*/  BSYNC.RECONVERGENT B1 ;  /* 0x0000000000017941 */ /* 0x000fea0003800200 */
.L_x_21117:
        /* <DEDUP_REMOVED lines=11> */
.L_x_21121:
[----:B------:R-:W-:Y:S01]  /*5ca0*/  MOV R2, R9 ;  /* 0x0000000900027202 */ /* 0x000fe20000000f00 */
[----:B------:R-:W-:Y:S02]  /*5cb0*/  IMAD.MOV.U32 R10, RZ, RZ, R11 ;  /* 0x000000ffff0a7224 */ /* 0x000fe400078e000b */
[----:B------:R-:W-:Y:S02]  /*5cc0*/  IMAD.MOV.U32 R73, RZ, RZ, R72 ;  /* 0x000000ffff497224 */ /* 0x000fe400078e0048 */
[----:B------:R-:W-:-:S07]  /*5cd0*/  IMAD.MOV.U32 R113, RZ, RZ, R112 ;  /* 0x000000ffff717224 */ /* 0x000fce00078e0070 */
.L_x_21122:
[----:B------:R-:W-:Y:S05]  /*5ce0*/  BSYNC.RECONVERGENT B1 ;  /* 0x0000000000017941 */ /* 0x000fea0003800200 */
.L_x_21120:
        /* <DEDUP_REMOVED lines=11> */
.L_x_21124:
[----:B------:R-:W-:Y:S01]  /*5da0*/  MOV R9, R2 ;  /* 0x0000000200097202 */ /* 0x000fe20000000f00 */
[----:B------:R-:W-:Y:S02]  /*5db0*/  IMAD.MOV.U32 R11, RZ, RZ, R10 ;  /* 0x000000ffff0b7224 */ /* 0x000fe400078e000a */
[----:B------:R-:W-:Y:S02]  /*5dc0*/  IMAD.MOV.U32 R72, RZ, RZ, R75 ;  /* 0x000000ffff487224 */ /* 0x000fe400078e004b */
[----:B------:R-:W-:-:S07]  /*5dd0*/  IMAD.MOV.U32 R112, RZ, RZ, R111 ;  /* 0x000000ffff707224 */ /* 0x000fce00078e006f */
.L_x_21125:
[----:B------:R-:W-:Y:S05]  /*5de0*/  BSYNC.RECONVERGENT B1 ;  /* 0x0000000000017941 */ /* 0x000fea0003800200 */
.L_x_21123:
        /* <DEDUP_REMOVED lines=11> */
.L_x_21127:
[----:B------:R-:W-:Y:S01]  /*5ea0*/  MOV R2, R9 ;  /* 0x0000000900027202 */ /* 0x000fe20000000f00 */
[----:B------:R-:W-:Y:S02]  /*5eb0*/  IMAD.MOV.U32 R10, RZ, RZ, R11 ;  /* 0x000000ffff0a7224 */ /* 0x000fe400078e000b */
[----:B------:R-:W-:Y:S02]  /*5ec0*/  IMAD.MOV.U32 R75, RZ, RZ, R74 ;  /* 0x000000ffff4b7224 */ /* 0x000fe400078e004a */
[----:B------:R-:W-:-:S07]  /*5ed0*/  IMAD.MOV.U32 R111, RZ, RZ, R110 ;  /* 0x000000ffff6f7224 */ /* 0x000fce00078e006e */
.L_x_21128:
[----:B------:R-:W-:Y:S05]  /*5ee0*/  BSYNC.RECONVERGENT B1 ;  /* 0x0000000000017941 */ /* 0x000fea0003800200 */
.L_x_21126:
        /* <DEDUP_REMOVED lines=11> */
.L_x_21130:
[----:B------:R-:W-:Y:S01]  /*5fa0*/  MOV R9, R2 ;  /* 0x0000000200097202 */ /* 0x000fe20000000f00 */
[----:B------:R-:W-:Y:S02]  /*5fb0*/  IMAD.MOV.U32 R11, RZ, RZ, R10 ;  /* 0x000000ffff0b7224 */ /* 0x000fe400078e000a */
[----:B------:R-:W-:Y:S02]  /*5fc0*/  IMAD.MOV.U32 R74, RZ, RZ, R77 ;  /* 0x000000ffff4a7224 */ /* 0x000fe400078e004d */
[----:B------:R-:W-:-:S07]  /*5fd0*/  IMAD.MOV.U32 R110, RZ, RZ, R109 ;  /* 0x000000ffff6e7224 */ /* 0x000fce00078e006d */
.L_x_21131:
[----:B------:R-:W-:Y:S05]  /*5fe0*/  BSYNC.RECONVERGENT B1 ;  /* 0x0000000000017941 */ /* 0x000fea0003800200 */
.L_x_21129:
        /* <DEDUP_REMOVED lines=11> */
.L_x_21133:
[----:B------:R-:W-:Y:S01]  /*60a0*/  MOV R2, R9 ;  /* 0x0000000900027202 */ /* 0x000fe20000000f00 */
[----:B------:R-:W-:Y:S02]  /*60b0*/  IMAD.MOV.U32 R10, RZ, RZ, R11 ;  /* 0x000000ffff0a7224 */ /* 0x000fe400078e000b */
[----:B------:R-:W-:Y:S02]  /*60c0*/  IMAD.MOV.U32 R77, RZ, RZ, R76 ;  /* 0x000000ffff4d7224 */ /* 0x000fe400078e004c */
[----:B------:R-:W-:-:S07]  /*60d0*/  IMAD.MOV.U32 R109, RZ, RZ, R108 ;  /* 0x000000ffff6d7224 */ /* 0x000fce00078e006c */
.L_x_21134:
[----:B------:R-:W-:Y:S05]  /*60e0*/  BSYNC.RECONVERGENT B1 ;  /* 0x0000000000017941 */ /* 0x000fea0003800200 */
.L_x_21132:
        /* <DEDUP_REMOVED lines=11> */
.L_x_21136:
[----:B------:R-:W-:Y:S01]  /*61a0*/  MOV R9, R2 ;  /* 0x0000000200097202 */ /* 0x000fe20000000f00 */
[----:B------:R-:W-:Y:S02]  /*61b0*/  IMAD.MOV.U32 R11, RZ, RZ, R10 ;  /* 0x000000ffff0b7224 */ /* 0x000fe400078e000a */
[----:B------:R-:W-:Y:S02]  /*61c0*/  IMAD.MOV.U32 R76, RZ, RZ, R79 ;  /* 0x000000ffff4c7224 */ /* 0x000fe400078e004f */
[----:B------:R-:W-:-:S07]  /*61d0*/  IMAD.MOV.U32 R108, RZ, RZ, R107 ;  /* 0x000000ffff6c7224 */ /* 0x000fce00078e006b */
.L_x_21137:
[----:B------:R-:W-:Y:S05]  /*61e0*/  BSYNC.RECONVERGENT B1 ;  /* 0x0000000000017941 */ /* 0x000fea0003800200 */
.L_x_21135:
        /* <DEDUP_REMOVED lines=11> */
.L_x_21139:
[----:B------:R-:W-:Y:S01]  /*62a0*/  MOV R2, R9 ;  /* 0x0000000900027202 */ /* 0x000fe20000000f00 */
[----:B------:R-:W-:Y:S02]  /*62b0*/  IMAD.MOV.U32 R10, RZ, RZ, R11 ;  /* 0x000000ffff0a7224 */ /* 0x000fe400078e000b */
[----:B------:R-:W-:Y:S02]  /*62c0*/  IMAD.MOV.U32 R79, RZ, RZ, R78 ;  /* 0x000000ffff4f7224 */ /* 0x000fe400078e004e */
[----:B------:R-:W-:-:S07]  /*62d0*/  IMAD.MOV.U32 R107, RZ, RZ, R106 ;  /* 0x000000ffff6b7224 */ /* 0x000fce00078e006a */
.L_x_21140:
[----:B------:R-:W-:Y:S05]  /*62e0*/  BSYNC.RECONVERGENT B1 ;  /* 0x0000000000017941 */ /* 0x000fea0003800200 */
.L_x_21138:
        /* <DEDUP_REMOVED lines=11> */
.L_x_21142:
[----:B------:R-:W-:Y:S01]  /*63a0*/  MOV R9, R2 ;  /* 0x0000000200097202 */ /* 0x000fe20000000f00 */
[----:B------:R-:W-:Y:S02]  /*63b0*/  IMAD.MOV.U32 R11, RZ, RZ, R10 ;  /* 0x000000ffff0b7224 */ /* 0x000fe400078e000a */
[----:B------:R-:W-:Y:S02]  /*63c0*/  IMAD.MOV.U32 R78, RZ, RZ, R81 ;  /* 0x000000ffff4e7224 */ /* 0x000fe400078e0051 */
[----:B------:R-:W-:-:S07]  /*63d0*/  IMAD.MOV.U32 R106, RZ, RZ, R105 ;  /* 0x000000ffff6a7224 */ /* 0x000fce00078e0069 */
.L_x_21143:
[----:B------:R-:W-:Y:S05]  /*63e0*/  BSYNC.RECONVERGENT B1 ;  /* 0x0000000000017941 */ /* 0x000fea0003800200 */
.L_x_21141:
        /* <DEDUP_REMOVED lines=11> */
.L_x_21145:
[----:B------:R-:W-:Y:S01]  /*64a0*/  MOV R2, R9 ;  /* 0x0000000900027202 */ /* 0x000fe20000000f00 */
[----:B------:R-:W-:Y:S02]  /*64b0*/  IMAD.MOV.U32 R10, RZ, RZ, R11 ;  /* 0x000000ffff0a7224 */ /* 0x000fe400078e000b */
[----:B------:R-:W-:Y:S02]  /*64c0*/  IMAD.MOV.U32 R81, RZ, RZ, R80 ;  /* 0x000000ffff517224 */ /* 0x000fe400078e0050 */
[----:B------:R-:W-:-:S07]  /*64d0*/  IMAD.MOV.U32 R105, RZ, RZ, R104 ;  /* 0x000000ffff697224 */ /* 0x000fce00078e0068 */
.L_x_21146:
[----:B------:R-:W-:Y:S05]  /*64e0*/  BSYNC.RECONVERGENT B1 ;  /* 0x0000000000017941 */ /* 0x000fea0003800200 */
.L_x_21144:
        /* <DEDUP_REMOVED lines=11> */
.L_x_21148:
[----:B------:R-:W-:Y:S01]  /*65a0*/  MOV R9, R2 ;  /* 0x0000000200097202 */ /* 0x000fe20000000f00 */
[----:B------:R-:W-:Y:S02]  /*65b0*/  IMAD.MOV.U32 R11, RZ, RZ, R10 ;  /* 0x000000ffff0b7224 */ /* 0x000fe400078e000a */
[----:B------:R-:W-:Y:S02]  /*65c0*/  IMAD.MOV.U32 R80, RZ, RZ, R83 ;  /* 0x000000ffff507224 */ /* 0x000fe400078e0053 */
[----:B------:R-:W-:-:S07]  /*65d0*/  IMAD.MOV.U32 R104, RZ, RZ, R103 ;  /* 0x000000ffff687224 */ /* 0x000fce00078e0067 */
.L_x_21149:
[----:B------:R-:W-:Y:S05]  /*65e0*/  BSYNC.RECONVERGENT B1 ;  /* 0x0000000000017941 */ /* 0x000fea0003800200 */
.L_x_21147:
        /* <DEDUP_REMOVED lines=11> */
.L_x_21151:
[----:B------:R-:W-:Y:S01]  /*66a0*/  MOV R2, R9 ;  /* 0x0000000900027202 */ /* 0x000fe20000000f00 */
[----:B------:R-:W-:Y:S02]  /*66b0*/  IMAD.MOV.U32 R10, RZ, RZ, R11 ;  /* 0x000000ffff0a7224 */ /* 0x000fe400078e000b */
[----:B------:R-:W-:Y:S02]  /*66c0*/  IMAD.MOV.U32 R83, RZ, RZ, R82 ;  /* 0x000000ffff537224 */ /* 0x000fe400078e0052 */
[----:B------:R-:W-:-:S07]  /*66d0*/  IMAD.MOV.U32 R103, RZ, RZ, R102 ;  /* 0x000000ffff677224 */ /* 0x000fce00078e0066 */
.L_x_21152:
[----:B------:R-:W-:Y:S05]  /*66e0*/  BSYNC.RECONVERGENT B1 ;  /* 0x0000000000017941 */ /* 0x000fea0003800200 */
.L_x_21150:
        /* <DEDUP_REMOVED lines=11> */
.L_x_21154:
[----:B------:R-:W-:Y:S01]  /*67a0*/  MOV R9, R2 ;  /* 0x0000000200097202 */ /* 0x000fe20000000f00 */
[----:B------:R-:W-:Y:S02]  /*67b0*/  IMAD.MOV.U32 R11, RZ, RZ, R10 ;  /* 0x000000ffff0b7224 */ /* 0x000fe400078e000a */
[----:B------:R-:W-:Y:S02]  /*67c0*/  IMAD.MOV.U32 R82, RZ, RZ, R85 ;  /* 0x000000ffff527224 */ /* 0x000fe400078e0055 */
[----:B------:R-:W-:-:S07]  /*67d0*/  IMAD.MOV.U32 R102, RZ, RZ, R101 ;  /* 0x000000ffff667224 */ /* 0x000fce00078e0065 */
.L_x_21155:
[----:B------:R-:W-:Y:S05]  /*67e0*/  BSYNC.RECONVERGENT B1 ;  /* 0x0000000000017941 */ /* 0x000fea0003800200 */
.L_x_21153:
        /* <DEDUP_REMOVED lines=11> */
.L_x_21157:
[----:B------:R-:W-:Y:S01]  /*68a0*/  MOV R2, R9 ;  /* 0x0000000900027202 */ /* 0x000fe20000000f00 */
[----:B------:R-:W-:Y:S02]  /*68b0*/  IMAD.MOV.U32 R10, RZ, RZ, R11 ;  /* 0x000000ffff0a7224 */ /* 0x000fe400078e000b */
[----:B------:R-:W-:Y:S02]  /*68c0*/  IMAD.MOV.U32 R85, RZ, RZ, R84 ;  /* 0x000000ffff557224 */ /* 0x000fe400078e0054 */
[----:B------:R-:W-:-:S07]  /*68d0*/  IMAD.MOV.U32 R101, RZ, RZ, R100 ;  /* 0x000000ffff657224 */ /* 0x000fce00078e0064 */
.L_x_21158:
[----:B------:R-:W-:Y:S05]  /*68e0*/  BSYNC.RECONVERGENT B1 ;  /* 0x0000000000017941 */ /* 0x000fea0003800200 */
.L_x_21156:
        /* <DEDUP_REMOVED lines=11> */
.L_x_21160:
[----:B------:R-:W-:Y:S01]  /*69a0*/  MOV R9, R2 ;  /* 0x0000000200097202 */ /* 0x000fe20000000f00 */
[----:B------:R-:W-:Y:S02]  /*69b0*/  IMAD.MOV.U32 R11, RZ, RZ, R10 ;  /* 0x000000ffff0b7224 */ /* 0x000fe400078e000a */
[----:B------:R-:W-:Y:S02]  /*69c0*/  IMAD.MOV.U32 R84, RZ, RZ, R87 ;  /* 0x000000ffff547224 */ /* 0x000fe400078e0057 */
[----:B------:R-:W-:-:S07]  /*69d0*/  IMAD.MOV.U32 R100, RZ, RZ, R99 ;  /* 0x000000ffff647224 */ /* 0x000fce00078e0063 */
.L_x_21161:
[----:B------:R-:W-:Y:S05]  /*69e0*/  BSYNC.RECONVERGENT B1 ;  /* 0x0000000000017941 */ /* 0x000fea0003800200 */
.L_x_21159:
        /* <DEDUP_REMOVED lines=11> */
.L_x_21163:
[----:B------:R-:W-:Y:S01]  /*6aa0*/  MOV R2, R9 ;  /* 0x0000000900027202 */ /* 0x000fe20000000f00 */
[----:B------:R-:W-:Y:S02]  /*6ab0*/  IMAD.MOV.U32 R10, RZ, RZ, R11 ;  /* 0x000000ffff0a7224 */ /* 0x000fe400078e000b */
[----:B------:R-:W-:Y:S02]  /*6ac0*/  IMAD.MOV.U32 R87, RZ, RZ, R86 ;  /* 0x000000ffff577224 */ /* 0x000fe400078e0056 */
[----:B------:R-:W-:-:S07]  /*6ad0*/  IMAD.MOV.U32 R99, RZ, RZ, R98 ;  /* 0x000000ffff637224 */ /* 0x000fce00078e0062 */
.L_x_21164:
[----:B------:R-:W-:Y:S05]  /*6ae0*/  BSYNC.RECONVERGENT B1 ;  /* 0x0000000000017941 */ /* 0x000fea0003800200 */
.L_x_21162:
        /* <DEDUP_REMOVED lines=11> */
.L_x_21166:
[----:B------:R-:W-:Y:S01]  /*6ba0*/  MOV R9, R2 ;  /* 0x0000000200097202 */ /* 0x000fe20000000f00 */
[----:B------:R-:W-:Y:S02]  /*6bb0*/  IMAD.MOV.U32 R11, RZ, RZ, R10 ;  /* 0x000000ffff0b7224 */ /* 0x000fe400078e000a */
[----:B------:R-:W-:Y:S02]  /*6bc0*/  IMAD.MOV.U32 R86, RZ, RZ, R89 ;  /* 0x000000ffff567224 */ /* 0x000fe400078e0059 */
[----:B------:R-:W-:-:S07]  /*6bd0*/  IMAD.MOV.U32 R98, RZ, RZ, R97 ;  /* 0x000000ffff627224 */ /* 0x000fce00078e0061 */
.L_x_21167:
[----:B------:R-:W-:Y:S05]  /*6be0*/  BSYNC.RECONVERGENT B1 ;  /* 0x0000000000017941 */ /* 0x000fea0003800200 */
.L_x_21165:
        /* <DEDUP_REMOVED lines=11> */
.L_x_21169:
[----:B------:R-:W-:Y:S01]  /*6ca0*/  MOV R2, R9 ;  /* 0x0000000900027202 */ /* 0x000fe20000000f00 */
[----:B------:R-:W-:Y:S02]  /*6cb0*/  IMAD.MOV.U32 R10, RZ, RZ, R11 ;  /* 0x000000ffff0a7224 */ /* 0x000fe400078e000b */
[----:B------:R-:W-:Y:S02]  /*6cc0*/  IMAD.MOV.U32 R89, RZ, RZ, R88 ;  /* 0x000000ffff597224 */ /* 0x000fe400078e0058 */
[----:B------:R-:W-:-:S07]  /*6cd0*/  IMAD.MOV.U32 R97, RZ, RZ, R96 ;  /* 0x000000ffff617224 */ /* 0x000fce00078e0060 */
.L_x_21170:
[----:B------:R-:W-:Y:S05]  /*6ce0*/  BSYNC.RECONVERGENT B1 ;  /* 0x0000000000017941 */ /* 0x000fea0003800200 */
.L_x_21168:
        /* <DEDUP_REMOVED lines=11> */
.L_x_21172:
[----:B------:R-:W-:Y:S01]  /*6da0*/  MOV R9, R2 ;  /* 0x0000000200097202 */ /* 0x000fe20000000f00 */
[----:B------:R-:W-:Y:S02]  /*6db0*/  IMAD.MOV.U32 R88, RZ, RZ, R91 ;  /* 0x000000ffff587224 */ /* 0x000fe400078e005b */
[----:B------:R-:W-:Y:S02]  /*6dc0*/  IMAD.MOV.U32 R11, RZ, RZ, R10 ;  /* 0x000000ffff0b7224 */ /* 0x000fe400078e000a */
[----:B------:R-:W-:-:S07]  /*6dd0*/  IMAD.MOV.U32 R96, RZ, RZ, R3 ;  /* 0x000000ffff607224 */ /* 0x000fce00078e0003 */
.L_x_21173:
[----:B------:R-:W-:Y:S05]  /*6de0*/  BSYNC.RECONVERGENT B1 ;  /* 0x0000000000017941 */ /* 0x000fea0003800200 */
.L_x_21171:
        /* <DEDUP_REMOVED lines=11> */
.L_x_21175:
[----:B------:R-:W-:Y:S01]  /*6ea0*/  MOV R91, R6 ;  /* 0x00000006005b7202 */ /* 0x000fe20000000f00 */
[----:B------:R-:W-:Y:S01]  /*6eb0*/  IMAD.MOV.U32 R3, RZ, RZ, R4 ;  /* 0x000000ffff037224 */ /* 0x000fe200078e0004 */
[----:B------:R-:W-:Y:S01]  /*6ec0*/  MOV R6, R9 ;  /* 0x0000000900067202 */ /* 0x000fe20000000f00 */
[----:B------:R-:W-:Y:S02]  /*6ed0*/  IMAD.MOV.U32 R90, RZ, RZ, R9 ;  /* 0x000000ffff5a7224 */ /* 0x000fe400078e0009 */
[--C-:B------:R-:W-:Y:S02]  /*6ee0*/  IMAD.MOV.U32 R2, RZ, RZ, R11.reuse ;  /* 0x000000ffff027224 */ /* 0x100fe400078e000b */
[----:B------:R-:W-:-:S07]  /*6ef0*/  IMAD.MOV.U32 R4, RZ, RZ, R11 ;  /* 0x000000ffff047224 */ /* 0x000fce00078e000b */
.L_x_21176:
[----:B------:R-:W-:Y:S05]  /*6f00*/  BSYNC.RECONVERGENT B1 ;  /* 0x0000000000017941 */ /* 0x000fea0003800200 */
.L_x_21174:
[----:B------:R-:W-:Y:S01]  /*6f10*/  VIADD R8, R8, 0x4 ;  /* 0x0000000408087836 */ /* 0x000fe20000000000 */
[----:B------:R-:W-:Y:S06]  /*6f20*/  @P1 BRA `(.L_x_21177) ;  /* 0xffffffc0000c1947 */ /* 0x000fec000383ffff */
.L_x_20987:
[----:B------:R-:W-:Y:S05]  /*6f30*/  BSYNC.RECONVERGENT B0 ;  /* 0x0000000000007941 */ /* 0x000fea0003800200 */
.L_x_20986:
[----:B------:R-:W-:Y:S01]  /*6f40*/  SHFL.DOWN PT, R8, R88, 0x2, 0x1f ;  /* 0x08401f0058087f89 */ /* 0x000fe200000e0000 */
        /* <DEDUP_REMOVED lines=53> */
[----:B------:R-:W-:Y:S04]  /*72a0*/  STL.64 [R1+0x8], R6 ;  /* 0x0000080601007387 */ /* 0x000fe80000100a00 */
        /* <DEDUP_REMOVED lines=143> */
[----:B------:R-:W-:Y:S06]  /*7ba0*/  @P0 BRA `(.L_x_21179) ;  /* 0x0000004000280947 */ /* 0x000fec0003800000 */
[----:B------:R-:W-:Y:S01]  /*7bb0*/  FSETP.GT.FTZ.AND P0, PT, R5, R8, PT ;  /* 0x000000080500720b */ /* 0x000fe20003f14000 */
[----:B------:R-:W-:-:S03]  /*7bc0*/  IMAD.MOV.U32 R4, RZ, RZ, R2 ;  /* 0x000000ffff047224 */ /* 0x000fc600078e0002 */
[----:B------:R-:W-:Y:S02]  /*7bd0*/  FSEL R7, R5, R8, P0 ;  /* 0x0000000805077208 */ /* 0x000fe40000000000 */
[----:B------:R-:W-:Y:S02]  /*7be0*/  FSEL R8, R8, R5, P0 ;  /* 0x0000000508087208 */ /* 0x000fe40000000000 */
[----:B------:R-:W-:Y:S02]  /*7bf0*/  FSEL R6, R160, R9, P0 ;  /* 0x00000009a0067208 */ /* 0x000fe40000000000 */
[----:B------:R-:W-:Y:S01]  /*7c00*/  FSEL R9, R9, R160, P0 ;  /* 0x000000a009097208 */ /* 0x000fe20000000000 */
[----:B------:R-:W-:Y:S01]  /*7c10*/  FADD.FTZ R8, -R7, R8 ;  /* 0x0000000807087221 */ /* 0x000fe20000010100 */
[----:B------:R-:W-:-:S03]  /*7c20*/  MOV R5, R90 ;  /* 0x0000005a00057202 */ /* 0x000fc60000000f00 */
[----:B------:R-:W-:Y:S01]  /*7c30*/  FMUL.FTZ R10, R8, 1.4426950216293334961 ;  /* 0x3fb8aa3b080a7820 */ /* 0x000fe20000410000 */
[----:B------:R-:W-:-:S05]  /*7c40*/  VIADD R8, R1, 0x108 ;  /* 0x0000010801087836 */ /* 0x000fca0000000000 */
[----:B------:R-:W0:Y:S02]  /*7c50*/  MUFU.EX2 R10, R10 ;  /* 0x0000000a000a7308 */ /* 0x000e240000000800 */
[----:B0-----:R-:W-:Y:S01]  /*7c60*/  FFMA.FTZ R160, R9, R10, R6 ;  /* 0x0000000a09a07223 */ /* 0x001fe20000010006 */
[----:B------:R-:W-:-:S07]  /*7c70*/  IMAD.MOV.U32 R6, RZ, RZ, RZ ;  /* 0x000000ffff067224 */ /* 0x000fce00078e00ff */
.L_x_21369:
        /* <DEDUP_REMOVED lines=20> */
.L_x_21181:
[----:B------:R-:W-:Y:S02]  /*7dc0*/  IMAD.MOV.U32 R2, RZ, RZ, R29 ;  /* 0x000000ffff027224 */ /* 0x000fe400078e001d */
[----:B------:R-:W-:Y:S01]  /*7dd0*/  IMAD.MOV.U32 R10, RZ, RZ, R157 ;  /* 0x000000ffff0a7224 */ /* 0x000fe200078e009d */
[----:B------:R-:W-:Y:S01]  /*7de0*/  MOV R157, R156 ;  /* 0x0000009c009d7202 */ /* 0x000fe20000000f00 */
[----:B------:R-:W-:-:S07]  /*7df0*/  IMAD.MOV.U32 R29, RZ, RZ, R28 ;  /* 0x000000ffff1d7224 */ /* 0x000fce00078e001c */
.L_x_21182:
[----:B------:R-:W-:Y:S05]  /*7e00*/  BSYNC.RECONVERGENT B1 ;  /* 0x0000000000017941 */ /* 0x000fea0003800200 */
.L_x_21180:
        /* <DEDUP_REMOVED lines=11> */
.L_x_21184:
[----:B------:R-:W-:Y:S01]  /*7ec0*/  IMAD.MOV.U32 R9, RZ, RZ, R2 ;  /* 0x000000ffff097224 */ /* 0x000fe200078e0002 */
[----:B------:R-:W-:Y:S01]  /*7ed0*/  MOV R156, R155 ;  /* 0x0000009b009c7202 */ /* 0x000fe20000000f00 */
[----:B------:R-:W-:Y:S02]  /*7ee0*/  IMAD.MOV.U32 R11, RZ, RZ, R10 ;  /* 0x000000ffff0b7224 */ /* 0x000fe400078e000a */
[----:B------:R-:W-:-:S07]  /*7ef0*/  IMAD.MOV.U32 R28, RZ, RZ, R31 ;  /* 0x000000ffff1c7224 */ /* 0x000fce00078e001f */
.L_x_21185:
[----:B------:R-:W-:Y:S05]  /*7f00*/  BSYNC.RECONVERGENT B1 ;  /* 0x0000000000017941 */ /* 0x000fea0003800200 */
.L_x_21183:
        /* <DEDUP_REMOVED lines=11> */
.L_x_21187:
[----:B------:R-:W-:Y:S01]  /*7fc0*/  IMAD.MOV.U32 R2, RZ, RZ, R9 ;  /* 0x000000ffff027224 */ /* 0x000fe200078e0009 */
[----:B------:R-:W-:Y:S01]  /*7fd0*/  MOV R155, R154 ;  /* 0x0000009a009b7202 */ /* 0x000fe20000000f00 */
[----:B------:R-:W-:Y:S02]  /*7fe0*/  IMAD.MOV.U32 R10, RZ, RZ, R11 ;  /* 0x000000ffff0a7224 */ /* 0x000fe400078e000b */
[----:B------:R-:W-:-:S07]  /*7ff0*/  IMAD.MOV.U32 R31, RZ, RZ, R30 ;  /* 0x000000ffff1f7224 */ /* 0x000fce00078e001e */
.L_x_21188:
[----:B------:R-:W-:Y:S05]  /*8000*/  BSYNC.RECONVERGENT B1 ;  /* 0x0000000000017941 */ /* 0x000fea0003800200 */
.L_x_21186:
        /* <DEDUP_REMOVED lines=11> */
.L_x_21190:
[----:B------:R-:W-:Y:S01]  /*80c0*/  IMAD.MOV.U32 R9, RZ, RZ, R2 ;  /* 0x000000ffff097224 */ /* 0x000fe200078e0002 */
[----:B------:R-:W-:Y:S01]  /*80d0*/  MOV R154, R153 ;  /* 0x00000099009a7202 */ /* 0x000fe20000000f00 */
[----:B------:R-:W-:Y:S02]  /*80e0*/  IMAD.MOV.U32 R11, RZ, RZ, R10 ;  /* 0x000000ffff0b7224 */ /* 0x000fe400078e000a */
[----:B------:R-:W-:-:S07]  /*80f0*/  IMAD.MOV.U32 R30, RZ, RZ, R33 ;  /* 0x000000ffff1e7224 */ /* 0x000fce00078e0021 */
.L_x_21191:
[----:B------:R-:W-:Y:S05]  /*8100*/  BSYNC.RECONVERGENT B1 ;  /* 0x0000000000017941 */ /* 0x000fea0003800200 */
.L_x_21189:
        /* <DEDUP_REMOVED lines=11> */
.L_x_21193:
[----:B------:R-:W-:Y:S01]  /*81c0*/  IMAD.MOV.U32 R2, RZ, RZ, R9 ;  /* 0x000000ffff027224 */ /* 0x000fe200078e0009 */
[----:B------:R-:W-:Y:S01]  /*81d0*/  MOV R153, R152 ;  /* 0x0000009800997202 */ /* 0x000fe20000000f00 */
[----:B------:R-:W-:Y:S02]  /*81e0*/  IMAD.MOV.U32 R10, RZ, RZ, R11 ;  /* 0x000000ffff0a7224 */ /* 0x000fe400078e000b */
[----:B------:R-:W-:-:S07]  /*81f0*/  IMAD.MOV.U32 R33, RZ, RZ, R32 ;  /* 0x000000ffff217224 */ /* 0x000fce00078e0020 */
.L_x_21194:
[----:B------:R-:W-:Y:S05]  /*8200*/  BSYNC.RECONVERGENT B1 ;  /* 0x0000000000017941 */ /* 0x000fea0003800200 */
.L_x_21192:
        /* <DEDUP_REMOVED lines=11> */
.L_x_21196:
[----:B------:R-:W-:Y:S01]  /*82c0*/  IMAD.MOV.U32 R9, RZ, RZ, R2 ;  /* 0x000000ffff097224 */ /* 0x000fe200078e0002 */
[----:B------:R-:W-:Y:S01]  /*82d0*/  MOV R152, R151 ;  /* 0x0000009700987202 */ /* 0x000fe20000000f00 */
[----:B------:R-:W-:Y:S02]  /*82e0*/  IMAD.MOV.U32 R11, RZ, RZ, R10 ;  /* 0x000000ffff0b7224 */ /* 0x000fe400078e000a */
[----:B------:R-:W-:-:S07]  /*82f0*/  IMAD.MOV.U32 R32, RZ, RZ, R35 ;  /* 0x000000ffff207224 */ /* 0x000fce00078e0023 */
.L_x_21197:
[----:B------:R-:W-:Y:S05]  /*8300*/  BSYNC.RECONVERGENT B1 ;  /* 0x0000000000017941 */ /* 0x000fea0003800200 */
.L_x_21195:
        /* <DEDUP_REMOVED lines=11> */
.L_x_21199:
[----:B------:R-:W-:Y:S01]  /*83c0*/  IMAD.MOV.U32 R2, RZ, RZ, R9 ;  /* 0x000000ffff027224 */ /* 0x000fe200078e0009 */
[----:B------:R-:W-:Y:S01]  /*83d0*/  MOV R151, R150 ;  /* 0x0000009600977202 */ /* 0x000fe20000000f00 */
[----:B------:R-:W-:Y:S02]  /*83e0*/  IMAD.MOV.U32 R10, RZ, RZ, R11 ;  /* 0x000000ffff0a7224 */ /* 0x000fe400078e000b */
[----:B------:R-:W-:-:S07]  /*83f0*/  IMAD.MOV.U32 R35, RZ, RZ, R34 ;  /* 0x000000ffff237224 */ /* 0x000fce00078e0022 */
.L_x_21200:
[----:B------:R-:W-:Y:S05]  /*8400*/  BSYNC.RECONVERGENT B1 ;  /* 0x0000000000017941 */ /* 0x000fea0003800200 */
.L_x_21198:
        /* <DEDUP_REMOVED lines=11> */
.L_x_21202:
[----:B------:R-:W-:Y:S01]  /*84c0*/  IMAD.MOV.U32 R9, RZ, RZ, R2 ;  /* 0x000000ffff097224 */ /* 0x000fe200078e0002 */
[----:B------:R-:W-:Y:S01]  /*84d0*/  MOV R150, R149 ;  /* 0x0000009500967202 */ /* 0x000fe20000000f00 */
[----:B------:R-:W-:Y:S02]  /*84e0*/  IMAD.MOV.U32 R11, RZ, RZ, R10 ;  /* 0x000000ffff0b7224 */ /* 0x000fe400078e000a */
[----:B------:R-:W-:-:S07]  /*84f0*/  IMAD.MOV.U32 R34, RZ, RZ, R37 ;  /* 0x000000ffff227224 */ /* 0x000fce00078e0025 */
.L_x_21203:
[----:B------:R-:W-:Y:S05]  /*8500*/  BSYNC.RECONVERGENT B1 ;  /* 0x0000000000017941 */ /* 0x000fea0003800200 */
.L_x_21201:
        /* <DEDUP_REMOVED lines=11> */
.L_x_21205:
[----:B------:R-:W-:Y:S01]  /*85c0*/  IMAD.MOV.U32 R2, RZ, RZ, R9 ;  /* 0x000000ffff027224 */ /* 0x000fe200078e0009 */
[----:B------:R-:W-:Y:S01]  /*85d0*/  MOV R149, R148 ;  /* 0x0000009400957202 */ /* 0x000fe20000000f00 */
[----:B------:R-:W-:Y:S02]  /*85e0*/  IMAD.MOV.U32 R10, RZ, RZ, R11 ;  /* 0x000000ffff0a7224 */ /* 0x000fe400078e000b */
[----:B------:R-:W-:-:S07]  /*85f0*/  IMAD.MOV.U32 R37, RZ, RZ, R36 ;  /* 0x000000ffff257224 */ /* 0x000fce00078e0024 */
.L_x_21206:
[----:B------:R-:W-:Y:S05]  /*8600*/  BSYNC.RECONVERGENT B1 ;  /* 0x0000000000017941 */ /* 0x000fea0003800200 */
.L_x_21204:
        /* <DEDUP_REMOVED lines=11> */
.L_x_21208:
[----:B------:R-:W-:Y:S01]  /*86c0*/  IMAD.MOV.U32 R9, RZ, RZ, R2 ;  /* 0x000000ffff097224 */ /* 0x000fe200078e0002 */
[----:B------:R-:W-:Y:S01]  /*86d0*/  MOV R148, R147 ;  /* 0x0000009300947202 */ /* 0x000fe20000000f00 */
[----:B------:R-:W-:Y:S02]  /*86e0*/  IMAD.MOV.U32 R11, RZ, RZ, R10 ;  /* 0x000000ffff0b7224 */ /* 0x000fe400078e000a */
[----:B------:R-:W-:-:S07]  /*86f0*/  IMAD.MOV.U32 R36, RZ, RZ, R39 ;  /* 0x000000ffff247224 */ /* 0x000fce00078e0027 */
.L_x_21209:
[----:B------:R-:W-:Y:S05]  /*8700*/  BSYNC.RECONVERGENT B1 ;  /* 0x0000000000017941 */ /* 0x000fea0003800200 */
.L_x_21207:
        /* <DEDUP_REMOVED lines=11> */
.L_x_21211:
[----:B------:R-:W-:Y:S01]  /*87c0*/  IMAD.MOV.U32 R2, RZ, RZ, R9 ;  /* 0x000000ffff027224 */ /* 0x000fe200078e0009 */
[----:B------:R-:W-:Y:S01]  /*87d0*/  MOV R147, R146 ;  /* 0x0000009200937202 */ /* 0x000fe20000000f00 */
[----:B------:R-:W-:Y:S02]  /*87e0*/  IMAD.MOV.U32 R10, RZ, RZ, R11 ;  /* 0x000000ffff0a7224 */ /* 0x000fe400078e000b */
[----:B------:R-:W-:-:S07]  /*87f0*/  IMAD.MOV.U32 R39, RZ, RZ, R38 ;  /* 0x000000ffff277224 */ /* 0x000fce00078e0026 */
.L_x_21212:
[----:B------:R-:W-:Y:S05]  /*8800*/  BSYNC.RECONVERGENT B1 ;  /* 0x0000000000017941 */ /* 0x000fea0003800200 */
.L_x_21210:
        /* <DEDUP_REMOVED lines=11> */
.L_x_21214:
[----:B------:R-:W-:Y:S01]  /*88c0*/  IMAD.MOV.U32 R9, RZ, RZ, R2 ;  /* 0x000000ffff097224 */ /* 0x000fe200078e0002 */
[----:B------:R-:W-:Y:S01]  /*88d0*/  MOV R146, R145 ;  /* 0x0000009100927202 */ /* 0x000fe20000000f00 */
[----:B------:R-:W-:Y:S02]  /*88e0*/  IMAD.MOV.U32 R11, RZ, RZ, R10 ;  /* 0x000000ffff0b7224 */ /* 0x000fe400078e000a */
[----:B------:R-:W-:-:S07]  /*88f0*/  IMAD.MOV.U32 R38, RZ, RZ, R41 ;  /* 0x000000ffff267224 */ /* 0x000fce00078e0029 */
.L_x_21215:
[----:B------:R-:W-:Y:S05]  /*8900*/  BSYNC.RECONVERGENT B1 ;  /* 0x0000000000017941 */ /* 0x000fea0003800200 */
.L_x_21213:
        /* <DEDUP_REMOVED lines=11> */
.L_x_21217:
[----:B------:R-:W-:Y:S01]  /*89c0*/  IMAD.MOV.U32 R2, RZ, RZ, R9 ;  /* 0x000000ffff027224 */ /* 0x000fe200078e0009 */
[----:B------:R-:W-:Y:S01]  /*89d0*/  MOV R145, R144 ;  /* 0x0000009000917202 */ /* 0x000fe20000000f00 */
[----:B------:R-:W-:Y:S02]  /*89e0*/  IMAD.MOV.U32 R10, RZ, RZ, R11 ;  /* 0x000000ffff0a7224 */ /* 0x000fe400078e000b */
[----:B------:R-:W-:-:S07]  /*89f0*/  IMAD.MOV.U32 R41, RZ, RZ, R40 ;  /* 0x000000ffff297224 */ /* 0x000fce00078e0028 */
.L_x_21218:
[----:B------:R-:W-:Y:S05]  /*8a00*/  BSYNC.RECONVERGENT B1 ;  /* 0x0000000000017941 */ /* 0x000fea0003800200 */
.L_x_21216:
        /* <DEDUP_REMOVED lines=11> */
.L_x_21220:
[----:B------:R-:W-:Y:S01]  /*8ac0*/  IMAD.MOV.U32 R9, RZ, RZ, R2 ;  /* 0x000000ffff097224 */ /* 0x000fe200078e0002 */
[----:B------:R-:W-:Y:S01]  /*8ad0*/  MOV R144, R143 ;  /* 0x0000008f00907202 */ /* 0x000fe20000000f00 */
[----:B------:R-:W-:Y:S02]  /*8ae0*/  IMAD.MOV.U32 R11, RZ, RZ, R10 ;  /* 0x000000ffff0b7224 */ /* 0x000fe400078e000a */
[----:B------:R-:W-:-:S07]  /*8af0*/  IMAD.MOV.U32 R40, RZ, RZ, R43 ;  /* 0x000000ffff287224 */ /* 0x000fce00078e002b */
.L_x_21221:
[----:B------:R-:W-:Y:S05]  /*8b00*/  BSYNC.RECONVERGENT B1 ;  /* 0x0000000000017941 */ /* 0x000fea0003800200 */
.L_x_21219:
        /* <DEDUP_REMOVED lines=11> */
.L_x_21223:
[----:B------:R-:W-:Y:S01]  /*8bc0*/  IMAD.MOV.U32 R2, RZ, RZ, R9 ;  /* 0x000000ffff027224 */ /* 0x000fe200078e0009 */
[----:B------:R-:W-:Y:S01]  /*8bd0*/  MOV R143, R142 ;  /* 0x0000008e008f7202 */ /* 0x000fe20000000f00 */
[----:B------:R-:W-:Y:S02]  /*8be0*/  IMAD.MOV.U32 R10, RZ, RZ, R11 ;  /* 0x000000ffff0a7224 */ /* 0x000fe400078e000b */
[----:B------:R-:W-:-:S07]  /*8bf0*/  IMAD.MOV.U32 R43, RZ, RZ, R42 ;  /* 0x000000ffff2b7224 */ /* 0x000fce00078e002a */
.L_x_21224:
[----:B------:R-:W-:Y:S05]  /*8c00*/  BSYNC.RECONVERGENT B1 ;  /* 0x0000000000017941 */ /* 0x000fea0003800200 */
.L_x_21222:
        /* <DEDUP_REMOVED lines=11> */
.L_x_21226:
[----:B------:R-:W-:Y:S01]  /*8cc0*/  IMAD.MOV.U32 R9, RZ, RZ, R2 ;  /* 0x000000ffff097224 */ /* 0x000fe200078e0002 */
[----:B------:R-:W-:Y:S01]  /*8cd0*/  MOV R142, R141 ;  /* 0x0000008d008e7202 */ /* 0x000fe20000000f00 */
[----:B------:R-:W-:Y:S02]  /*8ce0*/  IMAD.MOV.U32 R11, RZ, RZ, R10 ;  /* 0x000000ffff0b7224 */ /* 0x000fe400078e000a */
[----:B------:R-:W-:-:S07]  /*8cf0*/  IMAD.MOV.U32 R42, RZ, RZ, R45 ;  /* 0x000000ffff2a7224 */ /* 0x000fce00078e002d */
.L_x_21227:
[----:B------:R-:W-:Y:S05]  /*8d00*/  BSYNC.RECONVERGENT B1 ;  /* 0x0000000000017941 */ /* 0x000fea0003800200 */
.L_x_21225:
        /* <DEDUP_REMOVED lines=11> */
.L_x_21229:
[----:B------:R-:W-:Y:S01]  /*8dc0*/  IMAD.MOV.U32 R2, RZ, RZ, R9 ;  /* 0x000000ffff027224 */ /* 0x000fe200078e0009 */
[----:B------:R-:W-:Y:S01]  /*8dd0*/  MOV R141, R140 ;  /* 0x0000008c008d7202 */ /* 0x000fe20000000f00 */
[----:B------:R-:W-:Y:S02]  /*8de0*/  IMAD.MOV.U32 R10, RZ, RZ, R11 ;  /* 0x000000ffff0a7224 */ /* 0x000fe400078e000b */
[----:B------:R-:W-:-:S07]  /*8df0*/  IMAD.MOV.U32 R45, RZ, RZ, R44 ;  /* 0x000000ffff2d7224 */ /* 0x000fce00078e002c */
.L_x_21230:
[----:B------:R-:W-:Y:S05]  /*8e00*/  BSYNC.RECONVERGENT B1 ;  /* 0x0000000000017941 */ /* 0x000fea0003800200 */
.L_x_21228:
        /* <DEDUP_REMOVED lines=11> */
.L_x_21232:
[----:B------:R-:W-:Y:S01]  /*8ec0*/  IMAD.MOV.U32 R9, RZ, RZ, R2 ;  /* 0x000000ffff097224 */ /* 0x000fe200078e0002 */
[----:B------:R-:W-:Y:S01]  /*8ed0*/  MOV R140, R139 ;  /* 0x0000008b008c7202 */ /* 0x000fe20000000f00 */
[----:B------:R-:W-:Y:S02]  /*8ee0*/  IMAD.MOV.U32 R11, RZ, RZ, R10 ;  /* 0x000000ffff0b7224 */ /* 0x000fe400078e000a */
[----:B------:R-:W-:-:S07]  /*8ef0*/  IMAD.MOV.U32 R44, RZ, RZ, R47 ;  /* 0x000000ffff2c7224 */ /* 0x000fce00078e002f */
.L_x_21233:
[----:B------:R-:W-:Y:S05]  /*8f00*/  BSYNC.RECONVERGENT B1 ;  /* 0x0000000000017941 */ /* 0x000fea0003800200 */
.L_x_21231:
        /* <DEDUP_REMOVED lines=11> */
.L_x_21235:
[----:B------:R-:W-:Y:S01]  /*8fc0*/  IMAD.MOV.U32 R2, RZ, RZ, R9 ;  /* 0x000000ffff027224 */ /* 0x000fe200078e0009 */
[----:B------:R-:W-:Y:S01]  /*8fd0*/  MOV R139, R138 ;  /* 0x0000008a008b7202 */ /* 0x000fe20000000f00 */
[----:B------:R-:W-:Y:S02]  /*8fe0*/  IMAD.MOV.U32 R10, RZ, RZ, R11 ;  /* 0x000000ffff0a7224 */ /* 0x000fe400078e000b */
[----:B------:R-:W-:-:S07]  /*8ff0*/  IMAD.MOV.U32 R47, RZ, RZ, R46 ;  /* 0x000000ffff2f7224 */ /* 0x000fce00078e002e */
.L_x_21236:
[----:B------:R-:W-:Y:S05]  /*9000*/  BSYNC.RECONVERGENT B1 ;  /* 0x0000000000017941 */ /* 0x000fea0003800200 */
.L_x_21234:
        /* <DEDUP_REMOVED lines=11> */
.L_x_21238:
[----:B------:R-:W-:Y:S01]  /*90c0*/  IMAD.MOV.U32 R9, RZ, RZ, R2 ;  /* 0x000000ffff097224 */ /* 0x000fe200078e0002 */
[----:B------:R-:W-:Y:S01]  /*90d0*/  MOV R138, R137 ;  /* 0x00000089008a7202 */ /* 0x000fe20000000f00 */
[----:B------:R-:W-:Y:S02]  /*90e0*/  IMAD.MOV.U32 R11, RZ, RZ, R10 ;  /* 0x000000ffff0b7224 */ /* 0x000fe400078e000a */
[----:B------:R-:W-:-:S07]  /*90f0*/  IMAD.MOV.U32 R46, RZ, RZ, R49 ;  /* 0x000000ffff2e7224 */ /* 0x000fce00078e0031 */
.L_x_21239:
[----:B------:R-:W-:Y:S05]  /*9100*/  BSYNC.RECONVERGENT B1 ;  /* 0x0000000000017941 */ /* 0x000fea0003800200 */
.L_x_21237:
        /* <DEDUP_REMOVED lines=11> */
.L_x_21241:
[----:B------:R-:W-:Y:S01]  /*91c0*/  IMAD.MOV.U32 R2, RZ, RZ, R9 ;  /* 0x000000ffff027224 */ /* 0x000fe200078e0009 */
[----:B------:R-:W-:Y:S01]  /*91d0*/  MOV R137, R136 ;  /* 0x0000008800897202 */ /* 0x000fe20000000f00 */
[----:B------:R-:W-:Y:S02]  /*91e0*/  IMAD.MOV.U32 R10, RZ, RZ, R11 ;  /* 0x000000ffff0a7224 */ /* 0x000fe400078e000b */
[----:B------:R-:W-:-:S07]  /*91f0*/  IMAD.MOV.U32 R49, RZ, RZ, R48 ;  /* 0x000000ffff317224 */ /* 0x000fce00078e0030 */
.L_x_21242:
[----:B------:R-:W-:Y:S05]  /*9200*/  BSYNC.RECONVERGENT B1 ;  /* 0x0000000000017941 */ /* 0x000fea0003800200 */
.L_x_21240:
        /* <DEDUP_REMOVED lines=11> */
.L_x_21244:
[----:B------:R-:W-:Y:S01]  /*92c0*/  IMAD.MOV.U32 R9, RZ, RZ, R2 ;  /* 0x000000ffff097224 */ /* 0x000fe200078e0002 */
[----:B------:R-:W-:Y:S01]  /*92d0*/  MOV R136, R135 ;  /* 0x0000008700887202 */ /* 0x000fe20000000f00 */
[----:B------:R-:W-:Y:S02]  /*92e0*/  IMAD.MOV.U32 R11, RZ, RZ, R10 ;  /* 0x000000ffff0b7224 */ /* 0x000fe400078e000a */
[----:B------:R-:W-:-:S07]  /*92f0*/  IMAD.MOV.U32 R48, RZ, RZ, R51 ;  /* 0x000000ffff307224 */ /* 0x000fce00078e0033 */
.L_x_21245:
[----:B------:R-:W-:Y:S05]  /*9300*/  BSYNC.RECONVERGENT B1 ;  /* 0x0000000000017941 */ /* 0x000fea0003800200 */
.L_x_21243:
        /* <DEDUP_REMOVED lines=11> */
.L_x_21247:
[----:B------:R-:W-:Y:S01]  /*93c0*/  IMAD.MOV.U32 R2, RZ, RZ, R9 ;  /* 0x000000ffff027224 */ /* 0x000fe200078e0009 */
[----:B------:R-:W-:Y:S01]  /*93d0*/  MOV R135, R134 ;  /* 0x0000008600877202 */ /* 0x000fe20000000f00 */
[----:B------:R-:W-:Y:S02]  /*93e0*/  IMAD.MOV.U32 R10, RZ, RZ, R11 ;  /* 0x000000ffff0a7224 */ /* 0x000fe400078e000b */
[----:B------:R-:W-:-:S07]  /*93f0*/  IMAD.MOV.U32 R51, RZ, RZ, R50 ;  /* 0x000000ffff337224 */ /* 0x000fce00078e0032 */
.L_x_21248:
[----:B------:R-:W-:Y:S05]  /*9400*/  BSYNC.RECONVERGENT B1 ;  /* 0x0000000000017941 */ /* 0x000fea0003800200 */
.L_x_21246:
        /* <DEDUP_REMOVED lines=11> */
.L_x_21250:
[----:B------:R-:W-:Y:S01]  /*94c0*/  IMAD.MOV.U32 R9, RZ, RZ, R2 ;  /* 0x000000ffff097224 */ /* 0x000fe200078e0002 */
[----:B------:R-:W-:Y:S01]  /*94d0*/  MOV R134, R133 ;  /* 0x0000008500867202 */ /* 0x000fe20000000f00 */
[----:B------:R-:W-:Y:S02]  /*94e0*/  IMAD.MOV.U32 R11, RZ, RZ, R10 ;  /* 0x000000ffff0b7224 */ /* 0x000fe400078e000a */
[----:B------:R-:W-:-:S07]  /*94f0*/  IMAD.MOV.U32 R50, RZ, RZ, R53 ;  /* 0x000000ffff327224 */ /* 0x000fce00078e0035 */
.L_x_21251:
[----:B------:R-:W-:Y:S05]  /*9500*/  BSYNC.RECONVERGENT B1 ;  /* 0x0000000000017941 */ /* 0x000fea0003800200 */
.L_x_21249:
        /* <DEDUP_REMOVED lines=11> */
.L_x_21253:
[----:B------:R-:W-:Y:S01]  /*95c0*/  IMAD.MOV.U32 R2, RZ, RZ, R9 ;  /* 0x000000ffff027224 */ /* 0x000fe200078e0009 */
[----:B------:R-:W-:Y:S01]  /*95d0*/  MOV R133, R132 ;  /* 0x0000008400857202 */ /* 0x000fe20000000f00 */
[----:B------:R-:W-:Y:S02]  /*95e0*/  IMAD.MOV.U32 R10, RZ, RZ, R11 ;  /* 0x000000ffff0a7224 */ /* 0x000fe400078e000b */
[----:B------:R-:W-:-:S07]  /*95f0*/  IMAD.MOV.U32 R53, RZ, RZ, R52 ;  /* 0x000000ffff357224 */ /* 0x000fce00078e0034 */
.L_x_21254:
[----:B------:R-:W-:Y:S05]  /*9600*/  BSYNC.RECONVERGENT B1 ;  /* 0x0000000000017941 */ /* 0x000fea0003800200 */
.L_x_21252:
        /* <DEDUP_REMOVED lines=11> */
.L_x_21256:
[----:B------:R-:W-:Y:S01]  /*96c0*/  IMAD.MOV.U32 R9, RZ, RZ, R2 ;  /* 0x000000ffff097224 */ /* 0x000fe200078e0002 */
[----:B------:R-:W-:Y:S01]  /*96d0*/  MOV R132, R131 ;  /* 0x0000008300847202 */ /* 0x000fe20000000f00 */
[----:B------:R-:W-:Y:S02]  /*96e0*/  IMAD.MOV.U32 R11, RZ, RZ, R10 ;  /* 0x000000ffff0b7224 */ /* 0x000fe400078e000a */
[----:B------:R-:W-:-:S07]  /*96f0*/  IMAD.MOV.U32 R52, RZ, RZ, R55 ;  /* 0x000000ffff347224 */ /* 0x000fce00078e0037 */
.L_x_21257:
[----:B------:R-:W-:Y:S05]  /*9700*/  BSYNC.RECONVERGENT B1 ;  /* 0x0000000000017941 */ /* 0x000fea0003800200 */
.L_x_21255:
        /* <DEDUP_REMOVED lines=11> */
.L_x_21259:
[----:B------:R-:W-:Y:S01]  /*97c0*/  IMAD.MOV.U32 R2, RZ, RZ, R9 ;  /* 0x000000ffff027224 */ /* 0x000fe200078e0009 */
[----:B------:R-:W-:Y:S01]  /*97d0*/  MOV R131, R130 ;  /* 0x0000008200837202 */ /* 0x000fe20000000f00 */
[----:B------:R-:W-:Y:S02]  /*97e0*/  IMAD.MOV.U32 R10, RZ, RZ, R11 ;  /* 0x000000ffff0a7224 */ /* 0x000fe400078e000b */
[----:B------:R-:W-:-:S07]  /*97f0*/  IMAD.MOV.U32 R55, RZ, RZ, R54 ;  /* 0x000000ffff377224 */ /* 0x000fce00078e0036 */
.L_x_21260:
[----:B------:R-:W-:Y:S05]  /*9800*/  BSYNC.RECONVERGENT B1 ;  /* 0x0000000000017941 */ /* 0x000fea0003800200 */
.L_x_21258:
        /* <DEDUP_REMOVED lines=11> */
.L_x_21262:
[----:B------:R-:W-:Y:S01]  /*98c0*/  IMAD.MOV.U32 R9, RZ, RZ, R2 ;  /* 0x000000ffff097224 */ /* 0x000fe200078e0002 */
[----:B------:R-:W-:Y:S01]  /*98d0*/  MOV R130, R129 ;  /* 0x0000008100827202 */ /* 0x000fe20000000f00 */
[----:B------:R-:W-:Y:S02]  /*98e0*/  IMAD.MOV.U32 R11, RZ, RZ, R10 ;  /* 0x000000ffff0b7224 */ /* 0x000fe400078e000a */
[----:B------:R-:W-:-:S07]  /*98f0*/  IMAD.MOV.U32 R54, RZ, RZ, R57 ;  /* 0x000000ffff367224 */ /* 0x000fce00078e0039 */
.L_x_21263:
[----:B------:R-:W-:Y:S05]  /*9900*/  BSYNC.RECONVERGENT B1 ;  /* 0x0000000000017941 */ /* 0x000fea0003800200 */
.L_x_21261:
        /* <DEDUP_REMOVED lines=11> */
.L_x_21265:
[----:B------:R-:W-:Y:S01]  /*99c0*/  IMAD.MOV.U32 R2, RZ, RZ, R9 ;  /* 0x000000ffff027224 */ /* 0x000fe200078e0009 */
[----:B------:R-:W-:Y:S01]  /*99d0*/  MOV R129, R128 ;  /* 0x0000008000817202 */ /* 0x000fe20000000f00 */
[----:B------:R-:W-:Y:S02]  /*99e0*/  IMAD.MOV.U32 R10, RZ, RZ, R11 ;  /* 0x000000ffff0a7224 */ /* 0x000fe400078e000b */
[----:B------:R-:W-:-:S07]  /*99f0*/  IMAD.MOV.U32 R57, RZ, RZ, R56 ;  /* 0x000000ffff397224 */ /* 0x000fce00078e0038 */
.L_x_21266:
[----:B------:R-:W-:Y:S05]  /*9a00*/  BSYNC.RECONVERGENT B1 ;  /* 0x0000000000017941 */ /* 0x000fea0003800200 */
.L_x_21264:
        /* <DEDUP_REMOVED lines=11> */
.L_x_21268:
[----:B------:R-:W-:Y:S01]  /*9ac0*/  IMAD.MOV.U32 R9, RZ, RZ, R2 ;  /* 0x000000ffff097224 */ /* 0x000fe200078e0002 */
[----:B------:R-:W-:Y:S01]  /*9ad0*/  MOV R128, R127 ;  /* 0x0000007f00807202 */ /* 0x000fe20000000f00 */
[----:B------:R-:W-:Y:S02]  /*9ae0*/  IMAD.MOV.U32 R11, RZ, RZ, R10 ;  /* 0x000000ffff0b7224 */ /* 0x000fe400078e000a */
[----:B------:R-:W-:-:S07]  /*9af0*/  IMAD.MOV.U32 R56, RZ, RZ, R59 ;  /* 0x000000ffff387224 */ /* 0x000fce00078e003b */
.L_x_21269:
[----:B------:R-:W-:Y:S05]  /*9b00*/  BSYNC.RECONVERGENT B1 ;  /* 0x0000000000017941 */ /* 0x000fea0003800200 */
.L_x_21267:
        /* <DEDUP_REMOVED lines=11> */
.L_x_21271:
[----:B------:R-:W-:Y:S01]  /*9bc0*/  IMAD.MOV.U32 R2, RZ, RZ, R9 ;  /* 0x000000ffff027224 */ /* 0x000fe200078e0009 */
[----:B------:R-:W-:Y:S01]  /*9bd0*/  MOV R127, R126 ;  /* 0x0000007e007f7202 */ /* 0x000fe20000000f00 */
[----:B------:R-:W-:Y:S02]  /*9be0*/  IMAD.MOV.U32 R10, RZ, RZ, R11 ;  /* 0x000000ffff0a7224 */ /* 0x000fe400078e000b */
[----:B------:R-:W-:-:S07]  /*9bf0*/  IMAD.MOV.U32 R59, RZ, RZ, R58 ;  /* 0x000000ffff3b7224 */ /* 0x000fce00078e003a */
.L_x_21272:
[----:B------:R-:W-:Y:S05]  /*9c00*/  BSYNC.RECONVERGENT B1 ;  /* 0x0000000000017941 */ /* 0x000fea0003800200 */
.L_x_21270:
        /* <DEDUP_REMOVED lines=11> */
.L_x_21274:
[----:B------:R-:W-:Y:S01]  /*9cc0*/  IMAD.MOV.U32 R9, RZ, RZ, R2 ;  /* 0x000000ffff097224 */ /* 0x000fe200078e0002 */
[----:B------:R-:W-:Y:S01]  /*9cd0*/  MOV R126, R125 ;  /* 0x0000007d007e7202 */ /* 0x000fe20000000f00 */
[----:B------:R-:W-:Y:S02]  /*9ce0*/  IMAD.MOV.U32 R11, RZ, RZ, R10 ;  /* 0x000000ffff0b7224 */ /* 0x000fe400078e000a */
[----:B------:R-:W-:-:S07]  /*9cf0*/  IMAD.MOV.U32 R58, RZ, RZ, R61 ;  /* 0x000000ffff3a7224 */ /* 0x000fce00078e003d */
.L_x_21275:
[----:B------:R-:W-:Y:S05]  /*9d00*/  BSYNC.RECONVERGENT B1 ;  /* 0x0000000000017941 */ /* 0x000fea0003800200 */
.L_x_21273:
        /* <DEDUP_REMOVED lines=11> */
.L_x_21277:
[----:B------:R-:W-:Y:S01]  /*9dc0*/  IMAD.MOV.U32 R2, RZ, RZ, R9 ;  /* 0x000000ffff027224 */ /* 0x000fe200078e0009 */
[----:B------:R-:W-:Y:S01]  /*9dd0*/  MOV R125, R124 ;  /* 0x0000007c007d7202 */ /* 0x000fe20000000f00 */
[----:B------:R-:W-:Y:S02]  /*9de0*/  IMAD.MOV.U32 R10, RZ, RZ, R11 ;  /* 0x000000ffff0a7224 */ /* 0x000fe400078e000b */
[----:B------:R-:W-:-:S07]  /*9df0*/  IMAD.MOV.U32 R61, RZ, RZ, R60 ;  /* 0x000000ffff3d7224 */ /* 0x000fce00078e003c */
.L_x_21278:
[----:B------:R-:W-:Y:S05]  /*9e00*/  BSYNC.RECONVERGENT B1 ;  /* 0x0000000000017941 */ /* 0x000fea0003800200 */
.L_x_21276:
        /* <DEDUP_REMOVED lines=11> */
.L_x_21280:
[----:B------:R-:W-:Y:S01]  /*9ec0*/  IMAD.MOV.U32 R9, RZ, RZ, R2 ;  /* 0x000000ffff097224 */ /* 0x000fe200078e0002 */
[----:B------:R-:W-:Y:S01]  /*9ed0*/  MOV R124, R123 ;  /* 0x0000007b007c7202 */ /* 0x000fe20000000f00 */
[----:B------:R-:W-:Y:S02]  /*9ee0*/  IMAD.MOV.U32 R11, RZ, RZ, R10 ;  /* 0x000000ffff0b7224 */ /* 0x000fe400078e000a */
[----:B------:R-:W-:-:S07]  /*9ef0*/  IMAD.MOV.U32 R60, RZ, RZ, R63 ;  /* 0x000000ffff3c7224 */ /* 0x000fce00078e003f */
.L_x_21281:
[----:B------:R-:W-:Y:S05]  /*9f00*/  BSYNC.RECONVERGENT B1 ;  /* 0x0000000000017941 */ /* 0x000fea0003800200 */
.L_x_21279:
        /* <DEDUP_REMOVED lines=11> */
.L_x_21283:
[----:B------:R-:W-:Y:S01]  /*9fc0*/  IMAD.MOV.U32 R2, RZ, RZ, R9 ;  /* 0x000000ffff027224 */ /* 0x000fe200078e0009 */
[----:B------:R-:W-:Y:S01]  /*9fd0*/  MOV R123, R122 ;  /* 0x0000007a007b7202 */ /* 0x000fe20000000f00 */
[----:B------:R-:W-:Y:S02]  /*9fe0*/  IMAD.MOV.U32 R10, RZ, RZ, R11 ;  /* 0x000000ffff0a7224 */ /* 0x000fe400078e000b */
[----:B------:R-:W-:-:S07]  /*9ff0*/  IMAD.MOV.U32 R63, RZ, RZ, R62 ;  /* 0x000000ffff3f7224 */ /* 0x000fce00078e003e */
.L_x_21284:
[----:B------:R-:W-:Y:S05]  /*a000*/  BSYNC.RECONVERGENT B1 ;  /* 0x0000000000017941 */ /* 0x000fea0003800200 */
.L_x_21282:
        /* <DEDUP_REMOVED lines=11> */
.L_x_21286:
[----:B------:R-:W-:Y:S01]  /*a0c0*/  IMAD.MOV.U32 R9, RZ, RZ, R2 ;  /* 0x000000ffff097224 */ /* 0x000fe200078e0002 */
[----:B------:R-:W-:Y:S01]  /*a0d0*/  MOV R122, R121 ;  /* 0x00000079007a7202 */ /* 0x000fe20000000f00 */
[----:B------:R-:W-:Y:S02]  /*a0e0*/  IMAD.MOV.U32 R11, RZ, RZ, R10 ;  /* 0x000000ffff0b7224 */ /* 0x000fe400078e000a */
[----:B------:R-:W-:-:S07]  /*a0f0*/  IMAD.MOV.U32 R62, RZ, RZ, R65 ;  /* 0x000000ffff3e7224 */ /* 0x000fce00078e0041 */
.L_x_21287:
[----:B------:R-:W-:Y:S05]  /*a100*/  BSYNC.RECONVERGENT B1 ;  /* 0x0000000000017941 */ /* 0x000fea0003800200 */
.L_x_21285:
        /* <DEDUP_REMOVED lines=11> */
.L_x_21289:
[----:B------:R-:W-:Y:S01]  /*a1c0*/  IMAD.MOV.U32 R2, RZ, RZ, R9 ;  /* 0x000000ffff027224 */ /* 0x000fe200078e0009 */
[----:B------:R-:W-:Y:S01]  /*a1d0*/  MOV R121, R120 ;  /* 0x0000007800797202 */ /* 0x000fe20000000f00 */
[----:B------:R-:W-:Y:S02]  /*a1e0*/  IMAD.MOV.U32 R10, RZ, RZ, R11 ;  /* 0x000000ffff0a7224 */ /* 0x000fe400078e000b */
[----:B------:R-:W-:-:S07]  /*a1f0*/  IMAD.MOV.U32 R65, RZ, RZ, R64 ;  /* 0x000000ffff417224 */ /* 0x000fce00078e0040 */
.L_x_21290:
[----:B------:R-:W-:Y:S05]  /*a200*/  BSYNC.RECONVERGENT B1 ;  /* 0x0000000000017941 */ /* 0x000fea0003800200 */
.L_x_21288:
        /* <DEDUP_REMOVED lines=11> */
.L_x_21292:
[----:B------:R-:W-:Y:S01]  /*a2c0*/  IMAD.MOV.U32 R9, RZ, RZ, R2 ;  /* 0x000000ffff097224 */ /* 0x000fe200078e0002 */
[----:B------:R-:W-:Y:S01]  /*a2d0*/  MOV R120, R119 ;  /* 0x0000007700787202 */ /* 0x000fe20000000f00 */
[----:B------:R-:W-:Y:S02]  /*a2e0*/  IMAD.MOV.U32 R11, RZ, RZ, R10 ;  /* 0x000000ffff0b7224 */ /* 0x000fe400078e000a */
[----:B------:R-:W-:-:S07]  /*a2f0*/  IMAD.MOV.U32 R64, RZ, RZ, R67 ;  /* 0x000000ffff407224 */ /* 0x000fce00078e0043 */
.L_x_21293:
[----:B------:R-:W-:Y:S05]  /*a300*/  BSYNC.RECONVERGENT B1 ;  /* 0x0000000000017941 */ /* 0x000fea0003800200 */
.L_x_21291:
        /* <DEDUP_REMOVED lines=11> */
.L_x_21295:
[----:B------:R-:W-:Y:S01]  /*a3c0*/  IMAD.MOV.U32 R2, RZ, RZ, R9 ;  /* 0x000000ffff027224 */ /* 0x000fe200078e0009 */
[----:B------:R-:W-:Y:S01]  /*a3d0*/  MOV R119, R118 ;  /* 0x0000007600777202 */ /* 0x000fe20000000f00 */
[----:B------:R-:W-:Y:S02]  /*a3e0*/  IMAD.MOV.U32 R10, RZ, RZ, R11 ;  /* 0x000000ffff0a7224 */ /* 0x000fe400078e000b */
[----:B------:R-:W-:-:S07]  /*a3f0*/  IMAD.MOV.U32 R67, RZ, RZ, R66 ;  /* 0x000000ffff437224 */ /* 0x000fce00078e0042 */
.L_x_21296:
[----:B------:R-:W-:Y:S05]  /*a400*/  BSYNC.RECONVERGENT B1 ;  /* 0x0000000000017941 */ /* 0x000fea0003800200 */
.L_x_21294:
        /* <DEDUP_REMOVED lines=11> */
.L_x_21298:
[----:B------:R-:W-:Y:S01]  /*a4c0*/  IMAD.MOV.U32 R9, RZ, RZ, R2 ;  /* 0x000000ffff097224 */ /* 0x000fe200078e0002 */
[----:B------:R-:W-:Y:S01]  /*a4d0*/  MOV R118, R117 ;  /* 0x0000007500767202 */ /* 0x000fe20000000f00 */
[----:B------:R-:W-:Y:S02]  /*a4e0*/  IMAD.MOV.U32 R11, RZ, RZ, R10 ;  /* 0x000000ffff0b7224 */ /* 0x000fe400078e000a */
[----:B------:R-:W-:-:S07]  /*a4f0*/  IMAD.MOV.U32 R66, RZ, RZ, R69 ;  /* 0x000000ffff427224 */ /* 0x000fce00078e0045 */
.L_x_21299:
[----:B------:R-:W-:Y:S05]  /*a500*/  BSYNC.RECONVERGENT B1 ;  /* 0x0000000000017941 */ /* 0x000fea0003800200 */
.L_x_21297:
        /* <DEDUP_REMOVED lines=11> */
.L_x_21301:
[----:B------:R-:W-:Y:S01]  /*a5c0*/  IMAD.MOV.U32 R2, RZ, RZ, R9 ;  /* 0x000000ffff027224 */ /* 0x000fe200078e0009 */
[----:B------:R-:W-:Y:S01]  /*a5d0*/  MOV R117, R116 ;  /* 0x0000007400757202 */ /* 0x000fe20000000f00 */
[----:B------:R-:W-:Y:S02]  /*a5e0*/  IMAD.MOV.U32 R10, RZ, RZ, R11 ;  /* 0x000000ffff0a7224 */ /* 0x000fe400078e000b */
[----:B------:R-:W-:-:S07]  /*a5f0*/  IMAD.MOV.U32 R69, RZ, RZ, R68 ;  /* 0x000000ffff457224 */ /* 0x000fce00078e0044 */
.L_x_21302:
[----:B------:R-:W-:Y:S05]  /*a600*/  BSYNC.RECONVERGENT B1 ;  /* 0x0000000000017941 */ /* 0x000fea0003800200 */
.L_x_21300:
        /* <DEDUP_REMOVED lines=11> */
.L_x_21304:
[----:B------:R-:W-:Y:S01]  /*a6c0*/  IMAD.MOV.U32 R9, RZ, RZ, R2 ;  /* 0x000000ffff097224 */ /* 0x000fe200078e0002 */
[----:B------:R-:W-:Y:S01]  /*a6d0*/  MOV R116, R115 ;  /* 0x0000007300747202 */ /* 0x000fe20000000f00 */
[----:B------:R-:W-:Y:S02]  /*a6e0*/  IMAD.MOV.U32 R11, RZ, RZ, R10 ;  /* 0x000000ffff0b7224 */ /* 0x000fe400078e000a */
[----:B------:R-:W-:-:S07]  /*a6f0*/  IMAD.MOV.U32 R68, RZ, RZ, R71 ;  /* 0x000000ffff447224 */ /* 0x000fce00078e0047 */
.L_x_21305:
[----:B------:R-:W-:Y:S05]  /*a700*/  BSYNC.RECONVERGENT B1 ;  /* 0x0000000000017941 */ /* 0x000fea0003800200 */
.L_x_21303:
        /* <DEDUP_REMOVED lines=11> */
.L_x_21307:
[----:B------:R-:W-:Y:S01]  /*a7c0*/  IMAD.MOV.U32 R2, RZ, RZ, R9 ;  /* 0x000000ffff027224 */ /* 0x000fe200078e0009 */
[----:B------:R-:W-:Y:S01]  /*a7d0*/  MOV R115, R114 ;  /* 0x0000007200737202 */ /* 0x000fe20000000f00 */
[----:B------:R-:W-:Y:S02]  /*a7e0*/  IMAD.MOV.U32 R10, RZ, RZ, R11 ;  /* 0x000000ffff0a7224 */ /* 0x000fe400078e000b */
[----:B------:R-:W-:-:S07]  /*a7f0*/  IMAD.MOV.U32 R71, RZ, RZ, R70 ;  /* 0x000000ffff477224 */ /* 0x000fce00078e0046 */
.L_x_21308:
[----:B------:R-:W-:Y:S05]  /*a800*/  BSYNC.RECONVERGENT B1 ;  /* 0x0000000000017941 */ /* 0x000fea0003800200 */
.L_x_21306:
        /* <DEDUP_REMOVED lines=11> */
.L_x_21310:
[----:B------:R-:W-:Y:S01]  /*a8c0*/  IMAD.MOV.U32 R9, RZ, RZ, R2 ;  /* 0x000000ffff097224 */ /* 0x000fe200078e0002 */
[----:B------:R-:W-:Y:S01]  /*a8d0*/  MOV R114, R113 ;  /* 0x0000007100727202 */ /* 0x000fe20000000f00 */
[----:B------:R-:W-:Y:S02]  /*a8e0*/  IMAD.MOV.U32 R11, RZ, RZ, R10 ;  /* 0x000000ffff0b7224 */ /* 0x000fe400078e000a */
[----:B------:R-:W-:-:S07]  /*a8f0*/  IMAD.MOV.U32 R70, RZ, RZ, R73 ;  /* 0x000000ffff467224 */ /* 0x000fce00078e0049 */
.L_x_21311:
[----:B------:R-:W-:Y:S05]  /*a900*/  BSYNC.RECONVERGENT B1 ;  /* 0x0000000000017941 */ /* 0x000fea0003800200 */
.L_x_21309:
        /* <DEDUP_REMOVED lines=11> */
.L_x_21313:
[----:B------:R-:W-:Y:S01]  /*a9c0*/  IMAD.MOV.U32 R2, RZ, RZ, R9 ;  /* 0x000000ffff027224 */ /* 0x000fe200078e0009 */
[----:B------:R-:W-:Y:S01]  /*a9d0*/  MOV R113, R112 ;  /* 0x0000007000717202 */ /* 0x000fe20000000f00 */
[----:B------:R-:W-:Y:S02]  /*a9e0*/  IMAD.MOV.U32 R10, RZ, RZ, R11 ;  /* 0x000000ffff0a7224 */ /* 0x000fe400078e000b */
[----:B------:R-:W-:-:S07]  /*a9f0*/  IMAD.MOV.U32 R73, RZ, RZ, R72 ;  /* 0x000000ffff497224 */ /* 0x000fce00078e0048 */
.L_x_21314:
[----:B------:R-:W-:Y:S05]  /*aa00*/  BSYNC.RECONVERGENT B1 ;  /* 0x0000000000017941 */ /* 0x000fea0003800200 */
.L_x_21312:
        /* <DEDUP_REMOVED lines=11> */
.L_x_21316:
[----:B------:R-:W-:Y:S01]  /*aac0*/  IMAD.MOV.U32 R9, RZ, RZ, R2 ;  /* 0x000000ffff097224 */ /* 0x000fe200078e0002 */
[----:B------:R-:W-:Y:S01]  /*aad0*/  MOV R112, R111 ;  /* 0x0000006f00707202 */ /* 0x000fe20000000f00 */
[----:B------:R-:W-:Y:S02]  /*aae0*/  IMAD.MOV.U32 R11, RZ, RZ, R10 ;  /* 0x000000ffff0b7224 */ /* 0x000fe400078e000a */
[----:B------:R-:W-:-:S07]  /*aaf0*/  IMAD.MOV.U32 R72, RZ, RZ, R75 ;  /* 0x000000ffff487224 */ /* 0x000fce00078e004b */
.L_x_21317:
[----:B------:R-:W-:Y:S05]  /*ab00*/  BSYNC.RECONVERGENT B1 ;  /* 0x0000000000017941 */ /* 0x000fea0003800200 */
.L_x_21315:
        /* <DEDUP_REMOVED lines=11> */
.L_x_21319:
[----:B------:R-:W-:Y:S01]  /*abc0*/  IMAD.MOV.U32 R2, RZ, RZ, R9 ;  /* 0x000000ffff027224 */ /* 0x000fe200078e0009 */
[----:B------:R-:W-:Y:S01]  /*abd0*/  MOV R111, R110 ;  /* 0x0000006e006f7202 */ /* 0x000fe20000000f00 */
[----:B------:R-:W-:Y:S02]  /*abe0*/  IMAD.MOV.U32 R10, RZ, RZ, R11 ;  /* 0x000000ffff0a7224 */ /* 0x000fe400078e000b */
[----:B------:R-:W-:-:S07]  /*abf0*/  IMAD.MOV.U32 R75, RZ, RZ, R74 ;  /* 0x000000ffff4b7224 */ /* 0x000fce00078e004a */
.L_x_21320:
[----:B------:R-:W-:Y:S05]  /*ac00*/  BSYNC.RECONVERGENT B1 ;  /* 0x0000000000017941 */ /* 0x000fea0003800200 */
.L_x_21318:
        /* <DEDUP_REMOVED lines=11> */
.L_x_21322:
[----:B------:R-:W-:Y:S01]  /*acc0*/  IMAD.MOV.U32 R9, RZ, RZ, R2 ;  /* 0x000000ffff097224 */ /* 0x000fe200078e0002 */
[----:B------:R-:W-:Y:S01]  /*acd0*/  MOV R110, R109 ;  /* 0x0000006d006e7202 */ /* 0x000fe20000000f00 */
[----:B------:R-:W-:Y:S02]  /*ace0*/  IMAD.MOV.U32 R11, RZ, RZ, R10 ;  /* 0x000000ffff0b7224 */ /* 0x000fe400078e000a */
[----:B------:R-:W-:-:S07]  /*acf0*/  IMAD.MOV.U32 R74, RZ, RZ, R77 ;  /* 0x000000ffff4a7224 */ /* 0x000fce00078e004d */
.L_x_21323:
[----:B------:R-:W-:Y:S05]  /*ad00*/  BSYNC.RECONVERGENT B1 ;  /* 0x0000000000017941 */ /* 0x000fea0003800200 */
.L_x_21321:
        /* <DEDUP_REMOVED lines=11> */
.L_x_21325:
[----:B------:R-:W-:Y:S01]  /*adc0*/  IMAD.MOV.U32 R2, RZ, RZ, R9 ;  /* 0x000000ffff027224 */ /* 0x000fe200078e0009 */
[----:B------:R-:W-:Y:S01]  /*add0*/  MOV R109, R108 ;  /* 0x0000006c006d7202 */ /* 0x000fe20000000f00 */
[----:B------:R-:W-:Y:S02]  /*ade0*/  IMAD.MOV.U32 R10, RZ, RZ, R11 ;  /* 0x000000ffff0a7224 */ /* 0x000fe400078e000b */
[----:B------:R-:W-:-:S07]  /*adf0*/  IMAD.MOV.U32 R77, RZ, RZ, R76 ;  /* 0x000000ffff4d7224 */ /* 0x000fce00078e004c */
.L_x_21326:
[----:B------:R-:W-:Y:S05]  /*ae00*/  BSYNC.RECONVERGENT B1 ;  /* 0x0000000000017941 */ /* 0x000fea0003800200 */
.L_x_21324:
        /* <DEDUP_REMOVED lines=11> */
.L_x_21328:
[----:B------:R-:W-:Y:S01]  /*aec0*/  IMAD.MOV.U32 R9, RZ, RZ, R2 ;  /* 0x000000ffff097224 */ /* 0x000fe200078e0002 */
[----:B------:R-:W-:Y:S01]  /*aed0*/  MOV R108, R107 ;  /* 0x0000006b006c7202 */ /* 0x000fe20000000f00 */
[----:B------:R-:W-:Y:S02]  /*aee0*/  IMAD.MOV.U32 R11, RZ, RZ, R10 ;  /* 0x000000ffff0b7224 */ /* 0x000fe400078e000a */
[----:B------:R-:W-:-:S07]  /*aef0*/  IMAD.MOV.U32 R76, RZ, RZ, R79 ;  /* 0x000000ffff4c7224 */ /* 0x000fce00078e004f */
.L_x_21329:
[----:B------:R-:W-:Y:S05]  /*af00*/  BSYNC.RECONVERGENT B1 ;  /* 0x0000000000017941 */ /* 0x000fea0003800200 */
.L_x_21327:
        /* <DEDUP_REMOVED lines=11> */
.L_x_21331:
[----:B------:R-:W-:Y:S01]  /*afc0*/  IMAD.MOV.U32 R2, RZ, RZ, R9 ;  /* 0x000000ffff027224 */ /* 0x000fe200078e0009 */
[----:B------:R-:W-:Y:S01]  /*afd0*/  MOV R107, R106 ;  /* 0x0000006a006b7202 */ /* 0x000fe20000000f00 */
[----:B------:R-:W-:Y:S02]  /*afe0*/  IMAD.MOV.U32 R10, RZ, RZ, R11 ;  /* 0x000000ffff0a7224 */ /* 0x000fe400078e000b */
[----:B------:R-:W-:-:S07]  /*aff0*/  IMAD.MOV.U32 R79, RZ, RZ, R78 ;  /* 0x000000ffff4f7224 */ /* 0x000fce00078e004e */
.L_x_21332:
[----:B------:R-:W-:Y:S05]  /*b000*/  BSYNC.RECONVERGENT B1 ;  /* 0x0000000000017941 */ /* 0x000fea0003800200 */
.L_x_21330:
        /* <DEDUP_REMOVED lines=11> */
.L_x_21334:
[----:B------:R-:W-:Y:S01]  /*b0c0*/  IMAD.MOV.U32 R9, RZ, RZ, R2 ;  /* 0x000000ffff097224 */ /* 0x000fe200078e0002 */
[----:B------:R-:W-:Y:S01]  /*b0d0*/  MOV R106, R105 ;  /* 0x00000069006a7202 */ /* 0x000fe20000000f00 */
[----:B------:R-:W-:Y:S02]  /*b0e0*/  IMAD.MOV.U32 R11, RZ, RZ, R10 ;  /* 0x000000ffff0b7224 */ /* 0x000fe400078e000a */
[----:B------:R-:W-:-:S07]  /*b0f0*/  IMAD.MOV.U32 R78, RZ, RZ, R81 ;  /* 0x000000ffff4e7224 */ /* 0x000fce00078e0051 */
.L_x_21335:
[----:B------:R-:W-:Y:S05]  /*b100*/  BSYNC.RECONVERGENT B1 ;  /* 0x0000000000017941 */ /* 0x000fea0003800200 */
.L_x_21333:
        /* <DEDUP_REMOVED lines=11> */
.L_x_21337:
[----:B------:R-:W-:Y:S01]  /*b1c0*/  IMAD.MOV.U32 R2, RZ, RZ, R9 ;  /* 0x000000ffff027224 */ /* 0x000fe200078e0009 */
[----:B------:R-:W-:Y:S01]  /*b1d0*/  MOV R105, R104 ;  /* 0x0000006800697202 */ /* 0x000fe20000000f00 */
[----:B------:R-:W-:Y:S02]  /*b1e0*/  IMAD.MOV.U32 R10, RZ, RZ, R11 ;  /* 0x000000ffff0a7224 */ /* 0x000fe400078e000b */
[----:B------:R-:W-:-:S07]  /*b1f0*/  IMAD.MOV.U32 R81, RZ, RZ, R80 ;  /* 0x000000ffff517224 */ /* 0x000fce00078e0050 */
.L_x_21338:
[----:B------:R-:W-:Y:S05]  /*b200*/  BSYNC.RECONVERGENT B1 ;  /* 0x0000000000017941 */ /* 0x000fea0003800200 */
.L_x_21336:
        /* <DEDUP_REMOVED lines=11> */
.L_x_21340:
[----:B------:R-:W-:Y:S01]  /*b2c0*/  IMAD.MOV.U32 R9, RZ, RZ, R2 ;  /* 0x000000ffff097224 */ /* 0x000fe200078e0002 */
[----:B------:R-:W-:Y:S01]  /*b2d0*/  MOV R104, R103 ;  /* 0x0000006700687202 */ /* 0x000fe20000000f00 */
[----:B------:R-:W-:Y:S02]  /*b2e0*/  IMAD.MOV.U32 R11, RZ, RZ, R10 ;  /* 0x000000ffff0b7224 */ /* 0x000fe400078e000a */
[----:B------:R-:W-:-:S07]  /*b2f0*/  IMAD.MOV.U32 R80, RZ, RZ, R83 ;  /* 0x000000ffff507224 */ /* 0x000fce00078e0053 */
.L_x_21341:
[----:B------:R-:W-:Y:S05]  /*b300*/  BSYNC.RECONVERGENT B1 ;  /* 0x0000000000017941 */ /* 0x000fea0003800200 */
.L_x_21339:
        /* <DEDUP_REMOVED lines=11> */
.L_x_21343:
[----:B------:R-:W-:Y:S01]  /*b3c0*/  IMAD.MOV.U32 R2, RZ, RZ, R9 ;  /* 0x000000ffff027224 */ /* 0x000fe200078e0009 */
[----:B------:R-:W-:Y:S01]  /*b3d0*/  MOV R103, R102 ;  /* 0x0000006600677202 */ /* 0x000fe20000000f00 */
[----:B------:R-:W-:Y:S02]  /*b3e0*/  IMAD.MOV.U32 R10, RZ, RZ, R11 ;  /* 0x000000ffff0a7224 */ /* 0x000fe400078e000b */
[----:B------:R-:W-:-:S07]  /*b3f0*/  IMAD.MOV.U32 R83, RZ, RZ, R82 ;  /* 0x000000ffff537224 */ /* 0x000fce00078e0052 */
.L_x_21344:
[----:B------:R-:W-:Y:S05]  /*b400*/  BSYNC.RECONVERGENT B1 ;  /* 0x0000000000017941 */ /* 0x000fea0003800200 */
.L_x_21342:
        /* <DEDUP_REMOVED lines=11> */
.L_x_21346:
[----:B------:R-:W-:Y:S01]  /*b4c0*/  IMAD.MOV.U32 R9, RZ, RZ, R2 ;  /* 0x000000ffff097224 */ /* 0x000fe200078e0002 */
[----:B------:R-:W-:Y:S01]  /*b4d0*/  MOV R102, R101 ;  /* 0x0000006500667202 */ /* 0x000fe20000000f00 */
[----:B------:R-:W-:Y:S02]  /*b4e0*/  IMAD.MOV.U32 R11, RZ, RZ, R10 ;  /* 0x000000ffff0b7224 */ /* 0x000fe400078e000a */
[----:B------:R-:W-:-:S07]  /*b4f0*/  IMAD.MOV.U32 R82, RZ, RZ, R85 ;  /* 0x000000ffff527224 */ /* 0x000fce00078e0055 */
.L_x_21347:
[----:B------:R-:W-:Y:S05]  /*b500*/  BSYNC.RECONVERGENT B1 ;  /* 0x0000000000017941 */ /* 0x000fea0003800200 */
.L_x_21345:
        /* <DEDUP_REMOVED lines=11> */
.L_x_21349:
[----:B------:R-:W-:Y:S01]  /*b5c0*/  IMAD.MOV.U32 R2, RZ, RZ, R9 ;  /* 0x000000ffff027224 */ /* 0x000fe200078e0009 */
[----:B------:R-:W-:Y:S01]  /*b5d0*/  MOV R101, R100 ;  /* 0x0000006400657202 */ /* 0x000fe20000000f00 */
[----:B------:R-:W-:Y:S02]  /*b5e0*/  IMAD.MOV.U32 R10, RZ, RZ, R11 ;  /* 0x000000ffff0a7224 */ /* 0x000fe400078e000b */
[----:B------:R-:W-:-:S07]  /*b5f0*/  IMAD.MOV.U32 R85, RZ, RZ, R84 ;  /* 0x000000ffff557224 */ /* 0x000fce00078e0054 */
.L_x_21350:
[----:B------:R-:W-:Y:S05]  /*b600*/  BSYNC.RECONVERGENT B1 ;  /* 0x0000000000017941 */ /* 0x000fea0003800200 */
.L_x_21348:
        /* <DEDUP_REMOVED lines=11> */
.L_x_21352:
[----:B------:R-:W-:Y:S01]  /*b6c0*/  IMAD.MOV.U32 R9, RZ, RZ, R2 ;  /* 0x000000ffff097224 */ /* 0x000fe200078e0002 */
[----:B------:R-:W-:Y:S01]  /*b6d0*/  MOV R100, R99 ;  /* 0x0000006300647202 */ /* 0x000fe20000000f00 */
[----:B------:R-:W-:Y:S02]  /*b6e0*/  IMAD.MOV.U32 R11, RZ, RZ, R10 ;  /* 0x000000ffff0b7224 */ /* 0x000fe400078e000a */
[----:B------:R-:W-:-:S07]  /*b6f0*/  IMAD.MOV.U32 R84, RZ, RZ, R87 ;  /* 0x000000ffff547224 */ /* 0x000fce00078e0057 */
.L_x_21353:
[----:B------:R-:W-:Y:S05]  /*b700*/  BSYNC.RECONVERGENT B1 ;  /* 0x0000000000017941 */ /* 0x000fea0003800200 */
.L_x_21351:
        /* <DEDUP_REMOVED lines=11> */
.L_x_21355:
[----:B------:R-:W-:Y:S01]  /*b7c0*/  IMAD.MOV.U32 R2, RZ, RZ, R9 ;  /* 0x000000ffff027224 */ /* 0x000fe200078e0009 */
[----:B------:R-:W-:Y:S01]  /*b7d0*/  MOV R99, R98 ;  /* 0x0000006200637202 */ /* 0x000fe20000000f00 */
[----:B------:R-:W-:Y:S02]  /*b7e0*/  IMAD.MOV.U32 R10, RZ, RZ, R11 ;  /* 0x000000ffff0a7224 */ /* 0x000fe400078e000b */
[----:B------:R-:W-:-:S07]  /*b7f0*/  IMAD.MOV.U32 R87, RZ, RZ, R86 ;  /* 0x000000ffff577224 */ /* 0x000fce00078e0056 */
.L_x_21356:
[----:B------:R-:W-:Y:S05]  /*b800*/  BSYNC.RECONVERGENT B1 ;  /* 0x0000000000017941 */ /* 0x000fea0003800200 */
.L_x_21354:
        /* <DEDUP_REMOVED lines=11> */
.L_x_21358:
[----:B------:R-:W-:Y:S01]  /*b8c0*/  IMAD.MOV.U32 R9, RZ, RZ, R2 ;  /* 0x000000ffff097224 */ /* 0x000fe200078e0002 */
[----:B------:R-:W-:Y:S01]  /*b8d0*/  MOV R98, R97 ;  /* 0x0000006100627202 */ /* 0x000fe20000000f00 */
[----:B------:R-:W-:Y:S02]  /*b8e0*/  IMAD.MOV.U32 R11, RZ, RZ, R10 ;  /* 0x000000ffff0b7224 */ /* 0x000fe400078e000a */
[----:B------:R-:W-:-:S07]  /*b8f0*/  IMAD.MOV.U32 R86, RZ, RZ, R89 ;  /* 0x000000ffff567224 */ /* 0x000fce00078e0059 */
.L_x_21359:
[----:B------:R-:W-:Y:S05]  /*b900*/  BSYNC.RECONVERGENT B1 ;  /* 0x0000000000017941 */ /* 0x000fea0003800200 */
.L_x_21357:
        /* <DEDUP_REMOVED lines=11> */
.L_x_21361:
[----:B------:R-:W-:Y:S01]  /*b9c0*/  IMAD.MOV.U32 R2, RZ, RZ, R9 ;  /* 0x000000ffff027224 */ /* 0x000fe200078e0009 */
[----:B------:R-:W-:Y:S01]  /*b9d0*/  MOV R97, R96 ;  /* 0x0000006000617202 */ /* 0x000fe20000000f00 */
[----:B------:R-:W-:Y:S02]  /*b9e0*/  IMAD.MOV.U32 R10, RZ, RZ, R11 ;  /* 0x000000ffff0a7224 */ /* 0x000fe400078e000b */
[----:B------:R-:W-:-:S07]  /*b9f0*/  IMAD.MOV.U32 R89, RZ, RZ, R88 ;  /* 0x000000ffff597224 */ /* 0x000fce00078e0058 */
.L_x_21362:
[----:B------:R-:W-:Y:S05]  /*ba00*/  BSYNC.RECONVERGENT B1 ;  /* 0x0000000000017941 */ /* 0x000fea0003800200 */
.L_x_21360:
        /* <DEDUP_REMOVED lines=11> */
.L_x_21364:
[----:B------:R-:W-:Y:S01]  /*bac0*/  IMAD.MOV.U32 R12, RZ, RZ, R2 ;  /* 0x000000ffff0c7224 */ /* 0x000fe200078e0002 */
[----:B------:R-:W-:Y:S01]  /*bad0*/  MOV R96, R3 ;  /* 0x0000000300607202 */ /* 0x000fe20000000f00 */
[----:B------:R-:W-:Y:S02]  /*bae0*/  IMAD.MOV.U32 R88, RZ, RZ, R91 ;  /* 0x000000ffff587224 */ /* 0x000fe400078e005b */
[----:B------:R-:W-:-:S07]  /*baf0*/  IMAD.MOV.U32 R9, RZ, RZ, R10 ;  /* 0x000000ffff097224 */ /* 0x000fce00078e000a */
.L_x_21365:
[----:B------:R-:W-:Y:S05]  /*bb00*/  BSYNC.RECONVERGENT B1 ;  /* 0x0000000000017941 */ /* 0x000fea0003800200 */
.L_x_21363:
        /* <DEDUP_REMOVED lines=11> */
.L_x_21367:
[----:B------:R-:W-:Y:S01]  /*bbc0*/  IMAD.MOV.U32 R91, RZ, RZ, R5 ;  /* 0x000000ffff5b7224 */ /* 0x000fe200078e0005 */
[----:B------:R-:W-:Y:S01]  /*bbd0*/  MOV R2, R9 ;  /* 0x0000000900027202 */ /* 0x000fe20000000f00 */
[----:B------:R-:W-:Y:S02]  /*bbe0*/  IMAD.MOV.U32 R3, RZ, RZ, R4 ;  /* 0x000000ffff037224 */ /* 0x000fe400078e0004 */
[--C-:B------:R-:W-:Y:S02]  /*bbf0*/  IMAD.MOV.U32 R90, RZ, RZ, R12.reuse ;  /* 0x000000ffff5a7224 */ /* 0x100fe400078e000c */
[----:B------:R-:W-:Y:S02]  /*bc00*/  IMAD.MOV.U32 R5, RZ, RZ, R12 ;  /* 0x000000ffff057224 */ /* 0x000fe400078e000c */
[----:B------:R-:W-:-:S07]  /*bc10*/  IMAD.MOV.U32 R4, RZ, RZ, R9 ;  /* 0x000000ffff047224 */ /* 0x000fce00078e0009 */
.L_x_21368:
[----:B------:R-:W-:Y:S05]  /*bc20*/  BSYNC.RECONVERGENT B1 ;  /* 0x0000000000017941 */ /* 0x000fea0003800200 */
.L_x_21366:
[----:B------:R-:W-:Y:S01]  /*bc30*/  VIADD R8, R8, 0x4 ;  /* 0x0000000408087836 */ /* 0x000fe20000000000 */
[----:B------:R-:W-:Y:S06]  /*bc40*/  @P1 BRA `(.L_x_21369) ;  /* 0xffffffc0000c1947 */ /* 0x000fec000383ffff */
.L_x_21179:
[----:B------:R-:W-:Y:S05]  /*bc50*/  BSYNC.RECONVERGENT B0 ;  /* 0x0000000000007941 */ /* 0x000fea0003800200 */
.L_x_21178:
        /* <DEDUP_REMOVED lines=197> */
[----:B0-----:R-:W-:Y:S01]  /*c8b0*/  MOV R5, R7 ;  /* 0x0000000700057202 */ /* 0x001fe20000000f00 */
[----:B------:R-:W-:Y:S06]  /*c8c0*/  @P0 BRA `(.L_x_21371) ;  /* 0x0000004000280947 */ /* 0x000fec0003800000 */
[CC--:B------:R-:W-:Y:S01]  /*c8d0*/  FSETP.GT.FTZ.AND P0, PT, R7.reuse, R8.reuse, PT ;  /* 0x000000080700720b */ /* 0x0c0fe20003f14000 */
[----:B------:R-:W-:Y:S02]  /*c8e0*/  IMAD.MOV.U32 R6, RZ, RZ, R90 ;  /* 0x000000ffff067224 */ /* 0x000fe400078e005a */
[----:B------:R-:W-:Y:S01]  /*c8f0*/  IMAD.MOV.U32 R4, RZ, RZ, R2 ;  /* 0x000000ffff047224 */ /* 0x000fe200078e0002 */
[----:B------:R-:W-:Y:S02]  /*c900*/  FSEL R5, R7, R8, P0 ;  /* 0x0000000807057208 */ /* 0x000fe40000000000 */
[----:B------:R-:W-:Y:S02]  /*c910*/  FSEL R8, R8, R7, P0 ;  /* 0x0000000708087208 */ /* 0x000fe40000000000 */
[----:B------:R-:W-:Y:S02]  /*c920*/  FSEL R7, R160, R9, P0 ;  /* 0x00000009a0077208 */ /* 0x000fe40000000000 */
[----:B------:R-:W-:Y:S01]  /*c930*/  FSEL R160, R9, R160, P0 ;  /* 0x000000a009a07208 */ /* 0x000fe20000000000 */
[----:B------:R-:W-:-:S04]  /*c940*/  FADD.FTZ R8, -R5, R8 ;  /* 0x0000000805087221 */ /* 0x000fc80000010100 */
[----:B------:R-:W-:Y:S01]  /*c950*/  FMUL.FTZ R10, R8, 1.4426950216293334961 ;  /* 0x3fb8aa3b080a7820 */ /* 0x000fe20000410000 */
[----:B------:R-:W-:-:S05]  /*c960*/  VIADD R8, R1, 0x108 ;  /* 0x0000010801087836 */ /* 0x000fca0000000000 */
[----:B------:R-:W0:Y:S02]  /*c970*/  MUFU.EX2 R10, R10 ;  /* 0x0000000a000a7308 */ /* 0x000e240000000800 */
[----:B0-----:R-:W-:Y:S01]  /*c980*/  FFMA.FTZ R160, R160, R10, R7 ;  /* 0x0000000aa0a07223 */ /* 0x001fe20000010007 */
[----:B------:R-:W-:-:S07]  /*c990*/  HFMA2 R7, -RZ, RZ, 0, 0 ;  /* 0x00000000ff077431 */ /* 0x000fce00000001ff */
.L_x_21561:
        /* <DEDUP_REMOVED lines=20> */
.L_x_21373:
[----:B------:R-:W-:Y:S01]  /*cae0*/  IMAD.MOV.U32 R2, RZ, RZ, R29 ;  /* 0x000000ffff027224 */ /* 0x000fe200078e001d */
[----:B------:R-:W-:Y:S01]  /*caf0*/  MOV R29, R28 ;  /* 0x0000001c001d7202 */ /* 0x000fe20000000f00 */
[----:B------:R-:W-:Y:S02]  /*cb00*/  IMAD.MOV.U32 R10, RZ, RZ, R157 ;  /* 0x000000ffff0a7224 */ /* 0x000fe400078e009d */
[----:B------:R-:W-:-:S07]  /*cb10*/  IMAD.MOV.U32 R157, RZ, RZ, R156 ;  /* 0x000000ffff9d7224 */ /* 0x000fce00078e009c */
.L_x_21374:
[----:B------:R-:W-:Y:S05]  /*cb20*/  BSYNC.RECONVERGENT B1 ;  /* 0x0000000000017941 */ /* 0x000fea0003800200 */
.L_x_21372:
        /* <DEDUP_REMOVED lines=11> */
.L_x_21376:
[----:B------:R-:W-:Y:S01]  /*cbe0*/  IMAD.MOV.U32 R9, RZ, RZ, R2 ;  /* 0x000000ffff097224 */ /* 0x000fe200078e0002 */
[----:B------:R-:W-:Y:S01]  /*cbf0*/  MOV R28, R31 ;  /* 0x0000001f001c7202 */ /* 0x000fe20000000f00 */
[----:B------:R-:W-:Y:S02]  /*cc00*/  IMAD.MOV.U32 R11, RZ, RZ, R10 ;  /* 0x000000ffff0b7224 */ /* 0x000fe400078e000a */
[----:B------:R-:W-:-:S07]  /*cc10*/  IMAD.MOV.U32 R156, RZ, RZ, R155 ;  /* 0x000000ffff9c7224 */ /* 0x000fce00078e009b */
.L_x_21377:
[----:B------:R-:W-:Y:S05]  /*cc20*/  BSYNC.RECONVERGENT B1 ;  /* 0x0000000000017941 */ /* 0x000fea0003800200 */
.L_x_21375:
        /* <DEDUP_REMOVED lines=11> */
.L_x_21379:
[----:B------:R-:W-:Y:S01]  /*cce0*/  IMAD.MOV.U32 R2, RZ, RZ, R9 ;  /* 0x000000ffff027224 */ /* 0x000fe200078e0009 */
[----:B------:R-:W-:Y:S01]  /*ccf0*/  MOV R31, R30 ;  /* 0x0000001e001f7202 */ /* 0x000fe20000000f00 */
[----:B------:R-:W-:Y:S02]  /*cd00*/  IMAD.MOV.U32 R10, RZ, RZ, R11 ;  /* 0x000000ffff0a7224 */ /* 0x000fe400078e000b */
[----:B------:R-:W-:-:S07]  /*cd10*/  IMAD.MOV.U32 R155, RZ, RZ, R154 ;  /* 0x000000ffff9b7224 */ /* 0x000fce00078e009a */
.L_x_21380:
[----:B------:R-:W-:Y:S05]  /*cd20*/  BSYNC.RECONVERGENT B1 ;  /* 0x0000000000017941 */ /* 0x000fea0003800200 */
.L_x_21378:
        /* <DEDUP_REMOVED lines=11> */
.L_x_21382:
[----:B------:R-:W-:Y:S01]  /*cde0*/  IMAD.MOV.U32 R9, RZ, RZ, R2 ;  /* 0x000000ffff097224 */ /* 0x000fe200078e0002 */
[----:B------:R-:W-:Y:S01]  /*cdf0*/  MOV R30, R33 ;  /* 0x00000021001e7202 */ /* 0x000fe20000000f00 */
[----:B------:R-:W-:Y:S02]  /*ce00*/  IMAD.MOV.U32 R11, RZ, RZ, R10 ;  /* 0x000000ffff0b7224 */ /* 0x000fe400078e000a */
[----:B------:R-:W-:-:S07]  /*ce10*/  IMAD.MOV.U32 R154, RZ, RZ, R153 ;  /* 0x000000ffff9a7224 */ /* 0x000fce00078e0099 */
.L_x_21383:
[----:B------:R-:W-:Y:S05]  /*ce20*/  BSYNC.RECONVERGENT B1 ;  /* 0x0000000000017941 */ /* 0x000fea0003800200 */
.L_x_21381:
        /* <DEDUP_REMOVED lines=11> */
.L_x_21385:
[----:B------:R-:W-:Y:S01]  /*cee0*/  IMAD.MOV.U32 R2, RZ, RZ, R9 ;  /* 0x000000ffff027224 */ /* 0x000fe200078e0009 */
[----:B------:R-:W-:Y:S01]  /*cef0*/  MOV R33, R32 ;  /* 0x0000002000217202 */ /* 0x000fe20000000f00 */
[----:B------:R-:W-:Y:S02]  /*cf00*/  IMAD.MOV.U32 R10, RZ, RZ, R11 ;  /* 0x000000ffff0a7224 */ /* 0x000fe400078e000b */
[----:B------:R-:W-:-:S07]  /*cf10*/  IMAD.MOV.U32 R153, RZ, RZ, R152 ;  /* 0x000000ffff997224 */ /* 0x000fce00078e0098 */
.L_x_21386:
[----:B------:R-:W-:Y:S05]  /*cf20*/  BSYNC.RECONVERGENT B1 ;  /* 0x0000000000017941 */ /* 0x000fea0003800200 */
.L_x_21384:
        /* <DEDUP_REMOVED lines=11> */
.L_x_21388:
[----:B------:R-:W-:Y:S01]  /*cfe0*/  IMAD.MOV.U32 R9, RZ, RZ, R2 ;  /* 0x000000ffff097224 */ /* 0x000fe200078e0002 */
[----:B------:R-:W-:Y:S01]  /*cff0*/  MOV R32, R35 ;  /* 0x0000002300207202 */ /* 0x000fe20000000f00 */
[----:B------:R-:W-:Y:S02]  /*d000*/  IMAD.MOV.U32 R11, RZ, RZ, R10 ;  /* 0x000000ffff0b7224 */ /* 0x000fe400078e000a */
[----:B------:R-:W-:-:S07]  /*d010*/  IMAD.MOV.U32 R152, RZ, RZ, R151 ;  /* 0x000000ffff987224 */ /* 0x000fce00078e0097 */
.L_x_21389:
[----:B------:R-:W-:Y:S05]  /*d020*/  BSYNC.RECONVERGENT B1 ;  /* 0x0000000000017941 */ /* 0x000fea0003800200 */
.L_x_21387:
        /* <DEDUP_REMOVED lines=11> */
.L_x_21391:
[----:B------:R-:W-:Y:S01]  /*d0e0*/  IMAD.MOV.U32 R2, RZ, RZ, R9 ;  /* 0x000000ffff027224 */ /* 0x000fe200078e0009 */
[----:B------:R-:W-:Y:S01]  /*d0f0*/  MOV R35, R34 ;  /* 0x0000002200237202 */ /* 0x000fe20000000f00 */
[----:B------:R-:W-:Y:S02]  /*d100*/  IMAD.MOV.U32 R10, RZ, RZ, R11 ;  /* 0x000000ffff0a7224 */ /* 0x000fe400078e000b */
[----:B------:R-:W-:-:S07]  /*d110*/  IMAD.MOV.U32 R151, RZ, RZ, R150 ;  /* 0x000000ffff977224 */ /* 0x000fce00078e0096 */
.L_x_21392:
[----:B------:R-:W-:Y:S05]  /*d120*/  BSYNC.RECONVERGENT B1 ;  /* 0x0000000000017941 */ /* 0x000fea0003800200 */
.L_x_21390:
        /* <DEDUP_REMOVED lines=11> */
.L_x_21394:
[----:B------:R-:W-:Y:S01]  /*d1e0*/  IMAD.MOV.U32 R9, RZ, RZ, R2 ;  /* 0x000000ffff097224 */ /* 0x000fe200078e0002 */
[----:B------:R-:W-:Y:S01]  /*d1f0*/  MOV R34, R37 ;  /* 0x0000002500227202 */ /* 0x000fe20000000f00 */
[----:B------:R-:W-:Y:S02]  /*d200*/  IMAD.MOV.U32 R11, RZ, RZ, R10 ;  /* 0x000000ffff0b7224 */ /* 0x000fe400078e000a */
[----:B------:R-:W-:-:S07]  /*d210*/  IMAD.MOV.U32 R150, RZ, RZ, R149 ;  /* 0x000000ffff967224 */ /* 0x000fce00078e0095 */
.L_x_21395:
[----:B------:R-:W-:Y:S05]  /*d220*/  BSYNC.RECONVERGENT B1 ;  /* 0x0000000000017941 */ /* 0x000fea0003800200 */
.L_x_21393:
        /* <DEDUP_REMOVED lines=11> */
.L_x_21397:
[----:B------:R-:W-:Y:S01]  /*d2e0*/  IMAD.MOV.U32 R2, RZ, RZ, R9 ;  /* 0x000000ffff027224 */ /* 0x000fe200078e0009 */
[----:B------:R-:W-:Y:S01]  /*d2f0*/  MOV R37, R36 ;  /* 0x0000002400257202 */ /* 0x000fe20000000f00 */
[----:B------:R-:W-:Y:S02]  /*d300*/  IMAD.MOV.U32 R10, RZ, RZ, R11 ;  /* 0x000000ffff0a7224 */ /* 0x000fe400078e000b */
[----:B------:R-:W-:-:S07]  /*d310*/  IMAD.MOV.U32 R149, RZ, RZ, R148 ;  /* 0x000000ffff957224 */ /* 0x000fce00078e0094 */
.L_x_21398:
[----:B------:R-:W-:Y:S05]  /*d320*/  BSYNC.RECONVERGENT B1 ;  /* 0x0000000000017941 */ /* 0x000fea0003800200 */
.L_x_21396:
        /* <DEDUP_REMOVED lines=11> */
.L_x_21400:
[----:B------:R-:W-:Y:S01]  /*d3e0*/  IMAD.MOV.U32 R9, RZ, RZ, R2 ;  /* 0x000000ffff097224 */ /* 0x000fe200078e0002 */
[----:B------:R-:W-:Y:S01]  /*d3f0*/  MOV R36, R39 ;  /* 0x0000002700247202 */ /* 0x000fe20000000f00 */
[----:B------:R-:W-:Y:S02]  /*d400*/  IMAD.MOV.U32 R11, RZ, RZ, R10 ;  /* 0x000000ffff0b7224 */ /* 0x000fe400078e000a */
[----:B------:R-:W-:-:S07]  /*d410*/  IMAD.MOV.U32 R148, RZ, RZ, R147 ;  /* 0x000000ffff947224 */ /* 0x000fce00078e0093 */
.L_x_21401:
[----:B------:R-:W-:Y:S05]  /*d420*/  BSYNC.RECONVERGENT B1 ;  /* 0x0000000000017941 */ /* 0x000fea0003800200 */
.L_x_21399:
        /* <DEDUP_REMOVED lines=11> */
.L_x_21403:
[----:B------:R-:W-:Y:S01]  /*d4e0*/  IMAD.MOV.U32 R2, RZ, RZ, R9 ;  /* 0x000000ffff027224 */ /* 0x000fe200078e0009 */
[----:B------:R-:W-:Y:S01]  /*d4f0*/  MOV R39, R38 ;  /* 0x0000002600277202 */ /* 0x000fe20000000f00 */
[----:B------:R-:W-:Y:S02]  /*d500*/  IMAD.MOV.U32 R10, RZ, RZ, R11 ;  /* 0x000000ffff0a7224 */ /* 0x000fe400078e000b */
[----:B------:R-:W-:-:S07]  /*d510*/  IMAD.MOV.U32 R147, RZ, RZ, R146 ;  /* 0x000000ffff937224 */ /* 0x000fce00078e0092 */
.L_x_21404:
[----:B------:R-:W-:Y:S05]  /*d520*/  BSYNC.RECONVERGENT B1 ;  /* 0x0000000000017941 */ /* 0x000fea0003800200 */
.L_x_21402:
        /* <DEDUP_REMOVED lines=11> */
.L_x_21406:
[----:B------:R-:W-:Y:S01]  /*d5e0*/  IMAD.MOV.U32 R9, RZ, RZ, R2 ;  /* 0x000000ffff097224 */ /* 0x000fe200078e0002 */
[----:B------:R-:W-:Y:S01]  /*d5f0*/  MOV R38, R41 ;  /* 0x0000002900267202 */ /* 0x000fe20000000f00 */
[----:B------:R-:W-:Y:S02]  /*d600*/  IMAD.MOV.U32 R11, RZ, RZ, R10 ;  /* 0x000000ffff0b7224 */ /* 0x000fe400078e000a */
[----:B------:R-:W-:-:S07]  /*d610*/  IMAD.MOV.U32 R146, RZ, RZ, R145 ;  /* 0x000000ffff927224 */ /* 0x000fce00078e0091 */
.L_x_21407:
[----:B------:R-:W-:Y:S05]  /*d620*/  BSYNC.RECONVERGENT B1 ;  /* 0x0000000000017941 */ /* 0x000fea0003800200 */
.L_x_21405:
        /* <DEDUP_REMOVED lines=11> */
.L_x_21409:
[----:B------:R-:W-:Y:S01]  /*d6e0*/  IMAD.MOV.U32 R2, RZ, RZ, R9 ;  /* 0x000000ffff027224 */ /* 0x000fe200078e0009 */
[----:B------:R-:W-:Y:S01]  /*d6f0*/  MOV R41, R40 ;  /* 0x0000002800297202 */ /* 0x000fe20000000f00 */
[----:B------:R-:W-:Y:S02]  /*d700*/  IMAD.MOV.U32 R10, RZ, RZ, R11 ;  /* 0x000000ffff0a7224 */ /* 0x000fe400078e000b */
[----:B------:R-:W-:-:S07]  /*d710*/  IMAD.MOV.U32 R145, RZ, RZ, R144 ;  /* 0x000000ffff917224 */ /* 0x000fce00078e0090 */
.L_x_21410:
[----:B------:R-:W-:Y:S05]  /*d720*/  BSYNC.RECONVERGENT B1 ;  /* 0x0000000000017941 */ /* 0x000fea0003800200 */
.L_x_21408:
        /* <DEDUP_REMOVED lines=11> */
.L_x_21412:
[----:B------:R-:W-:Y:S01]  /*d7e0*/  IMAD.MOV.U32 R9, RZ, RZ, R2 ;  /* 0x000000ffff097224 */ /* 0x000fe200078e0002 */
[----:B------:R-:W-:Y:S01]  /*d7f0*/  MOV R40, R43 ;  /* 0x0000002b00287202 */ /* 0x000fe20000000f00 */
[----:B------:R-:W-:Y:S02]  /*d800*/  IMAD.MOV.U32 R11, RZ, RZ, R10 ;  /* 0x000000ffff0b7224 */ /* 0x000fe400078e000a */
[----:B------:R-:W-:-:S07]  /*d810*/  IMAD.MOV.U32 R144, RZ, RZ, R143 ;  /* 0x000000ffff907224 */ /* 0x000fce00078e008f */
.L_x_21413:
[----:B------:R-:W-:Y:S05]  /*d820*/  BSYNC.RECONVERGENT B1 ;  /* 0x0000000000017941 */ /* 0x000fea0003800200 */
.L_x_21411:
        /* <DEDUP_REMOVED lines=11> */
.L_x_21415:
[----:B------:R-:W-:Y:S01]  /*d8e0*/  IMAD.MOV.U32 R2, RZ, RZ, R9 ;  /* 0x000000ffff027224 */ /* 0x000fe200078e0009 */
[----:B------:R-:W-:Y:S01]  /*d8f0*/  MOV R43, R42 ;  /* 0x0000002a002b7202 */ /* 0x000fe20000000f00 */
[----:B------:R-:W-:Y:S02]  /*d900*/  IMAD.MOV.U32 R10, RZ, RZ, R11 ;  /* 0x000000ffff0a7224 */ /* 0x000fe400078e000b */
[----:B------:R-:W-:-:S07]  /*d910*/  IMAD.MOV.U32 R143, RZ, RZ, R142 ;  /* 0x000000ffff8f7224 */ /* 0x000fce00078e008e */
.L_x_21416:
[----:B------:R-:W-:Y:S05]  /*d920*/  BSYNC.RECONVERGENT B1 ;  /* 0x0000000000017941 */ /* 0x000fea0003800200 */
.L_x_21414:
        /* <DEDUP_REMOVED lines=11> */
.L_x_21418:
[----:B------:R-:W-:Y:S01]  /*d9e0*/  IMAD.MOV.U32 R9, RZ, RZ, R2 ;  /* 0x000000ffff097224 */ /* 0x000fe200078e0002 */
[----:B------:R-:W-:Y:S01]  /*d9f0*/  MOV R42, R45 ;  /* 0x0000002d002a7202 */ /* 0x000fe20000000f00 */
[----:B------:R-:W-:Y:S02]  /*da00*/  IMAD.MOV.U32 R11, RZ, RZ, R10 ;  /* 0x000000ffff0b7224 */ /* 0x000fe400078e000a */
[----:B------:R-:W-:-:S07]  /*da10*/  IMAD.MOV.U32 R142, RZ, RZ, R141 ;  /* 0x000000ffff8e7224 */ /* 0x000fce00078e008d */
.L_x_21419:
[----:B------:R-:W-:Y:S05]  /*da20*/  BSYNC.RECONVERGENT B1 ;  /* 0x0000000000017941 */ /* 0x000fea0003800200 */
.L_x_21417:
        /* <DEDUP_REMOVED lines=11> */
.L_x_21421:
[----:B------:R-:W-:Y:S01]  /*dae0*/  IMAD.MOV.U32 R2, RZ, RZ, R9 ;  /* 0x000000ffff027224 */ /* 0x000fe200078e0009 */
[----:B------:R-:W-:Y:S01]  /*daf0*/  MOV R45, R44 ;  /* 0x0000002c002d7202 */ /* 0x000fe20000000f00 */
[----:B------:R-:W-:Y:S02]  /*db00*/  IMAD.MOV.U32 R10, RZ, RZ, R11 ;  /* 0x000000ffff0a7224 */ /* 0x000fe400078e000b */
[----:B------:R-:W-:-:S07]  /*db10*/  IMAD.MOV.U32 R141, RZ, RZ, R140 ;  /* 0x000000ffff8d7224 */ /* 0x000fce00078e008c */
.L_x_21422:
[----:B------:R-:W-:Y:S05]  /*db20*/  BSYNC.RECONVERGENT B1 ;  /* 0x0000000000017941 */ /* 0x000fea0003800200 */
.L_x_21420:
        /* <DEDUP_REMOVED lines=11> */
.L_x_21424:
[----:B------:R-:W-:Y:S01]  /*dbe0*/  IMAD.MOV.U32 R9, RZ, RZ, R2 ;  /* 0x000000ffff097224 */ /* 0x000fe200078e0002 */
[----:B------:R-:W-:Y:S01]  /*dbf0*/  MOV R44, R47 ;  /* 0x0000002f002c7202 */ /* 0x000fe20000000f00 */
[----:B------:R-:W-:Y:S02]  /*dc00*/  IMAD.MOV.U32 R11, RZ, RZ, R10 ;  /* 0x000000ffff0b7224 */ /* 0x000fe400078e000a */
[----:B------:R-:W-:-:S07]  /*dc10*/  IMAD.MOV.U32 R140, RZ, RZ, R139 ;  /* 0x000000ffff8c7224 */ /* 0x000fce00078e008b */
.L_x_21425:
[----:B------:R-:W-:Y:S05]  /*dc20*/  BSYNC.RECONVERGENT B1 ;  /* 0x0000000000017941 */ /* 0x000fea0003800200 */
.L_x_21423:
        /* <DEDUP_REMOVED lines=11> */
.L_x_21427:
[----:B------:R-:W-:Y:S01]  /*dce0*/  IMAD.MOV.U32 R2, RZ, RZ, R9 ;  /* 0x000000ffff027224 */ /* 0x000fe200078e0009 */
[----:B------:R-:W-:Y:S01]  /*dcf0*/  MOV R47, R46 ;  /* 0x0000002e002f7202 */ /* 0x000fe20000000f00 */
[----:B------:R-:W-:Y:S02]  /*dd00*/  IMAD.MOV.U32 R10, RZ, RZ, R11 ;  /* 0x000000ffff0a7224 */ /* 0x000fe400078e000b */
[----:B------:R-:W-:-:S07]  /*dd10*/  IMAD.MOV.U32 R139, RZ, RZ, R138 ;  /* 0x000000ffff8b7224 */ /* 0x000fce00078e008a */
.L_x_21428:
[----:B------:R-:W-:Y:S05]  /*dd20*/  BSYNC.RECONVERGENT B1 ;  /* 0x0000000000017941 */ /* 0x000fea0003800200 */
.L_x_21426:
        /* <DEDUP_REMOVED lines=11> */
.L_x_21430:
[----:B------:R-:W-:Y:S01]  /*dde0*/  IMAD.MOV.U32 R9, RZ, RZ, R2 ;  /* 0x000000ffff097224 */ /* 0x000fe200078e0002 */
[----:B------:R-:W-:Y:S01]  /*ddf0*/  MOV R46, R49 ;  /* 0x00000031002e7202 */ /* 0x000fe20000000f00 */
[----:B------:R-:W-:Y:S02]  /*de00*/  IMAD.MOV.U32 R11, RZ, RZ, R10 ;  /* 0x000000ffff0b7224 */ /* 0x000fe400078e000a */
[----:B------:R-:W-:-:S07]  /*de10*/  IMAD.MOV.U32 R138, RZ, RZ, R137 ;  /* 0x000000ffff8a7224 */ /* 0x000fce00078e0089 */
.L_x_21431:
[----:B------:R-:W-:Y:S05]  /*de20*/  BSYNC.RECONVERGENT B1 ;  /* 0x0000000000017941 */ /* 0x000fea0003800200 */
.L_x_21429:
        /* <DEDUP_REMOVED lines=11> */
.L_x_21433:
[----:B------:R-:W-:Y:S01]  /*dee0*/  IMAD.MOV.U32 R2, RZ, RZ, R9 ;  /* 0x000000ffff027224 */ /* 0x000fe200078e0009 */
[----:B------:R-:W-:Y:S01]  /*def0*/  MOV R49, R48 ;  /* 0x0000003000317202 */ /* 0x000fe20000000f00 */
[----:B------:R-:W-:Y:S02]  /*df00*/  IMAD.MOV.U32 R10, RZ, RZ, R11 ;  /* 0x000000ffff0a7224 */ /* 0x000fe400078e000b */
[----:B------:R-:W-:-:S07]  /*df10*/  IMAD.MOV.U32 R137, RZ, RZ, R136 ;  /* 0x000000ffff897224 */ /* 0x000fce00078e0088 */
.L_x_21434:
[----:B------:R-:W-:Y:S05]  /*df20*/  BSYNC.RECONVERGENT B1 ;  /* 0x0000000000017941 */ /* 0x000fea0003800200 */
.L_x_21432:
        /* <DEDUP_REMOVED lines=11> */
.L_x_21436:
[----:B------:R-:W-:Y:S01]  /*dfe0*/  IMAD.MOV.U32 R9, RZ, RZ, R2 ;  /* 0x000000ffff097224 */ /* 0x000fe200078e0002 */
[----:B------:R-:W-:Y:S01]  /*dff0*/  MOV R48, R51 ;  /* 0x0000003300307202 */ /* 0x000fe20000000f00 */
[----:B------:R-:W-:Y:S02]  /*e000*/  IMAD.MOV.U32 R11, RZ, RZ, R10 ;  /* 0x000000ffff0b7224 */ /* 0x000fe400078e000a */
[----:B------:R-:W-:-:S07]  /*e010*/  IMAD.MOV.U32 R136, RZ, RZ, R135 ;  /* 0x000000ffff887224 */ /* 0x000fce00078e0087 */
.L_x_21437:
[----:B------:R-:W-:Y:S05]  /*e020*/  BSYNC.RECONVERGENT B1 ;  /* 0x0000000000017941 */ /* 0x000fea0003800200 */
.L_x_21435:
        /* <DEDUP_REMOVED lines=11> */
.L_x_21439:
[----:B------:R-:W-:Y:S01]  /*e0e0*/  IMAD.MOV.U32 R2, RZ, RZ, R9 ;  /* 0x000000ffff027224 */ /* 0x000fe200078e0009 */
[----:B------:R-:W-:Y:S01]  /*e0f0*/  MOV R51, R50 ;  /* 0x0000003200337202 */ /* 0x000fe20000000f00 */
[----:B------:R-:W-:Y:S02]  /*e100*/  IMAD.MOV.U32 R10, RZ, RZ, R11 ;  /* 0x000000ffff0a7224 */ /* 0x000fe400078e000b */
[----:B------:R-:W-:-:S07]  /*e110*/  IMAD.MOV.U32 R135, RZ, RZ, R134 ;  /* 0x000000ffff877224 */ /* 0x000fce00078e0086 */
.L_x_21440:
[----:B------:R-:W-:Y:S05]  /*e120*/  BSYNC.RECONVERGENT B1 ;  /* 0x0000000000017941 */ /* 0x000fea0003800200 */
.L_x_21438:
        /* <DEDUP_REMOVED lines=11> */
.L_x_21442:
[----:B------:R-:W-:Y:S01]  /*e1e0*/  IMAD.MOV.U32 R9, RZ, RZ, R2 ;  /* 0x000000ffff097224 */ /* 0x000fe200078e0002 */
[----:B------:R-:W-:Y:S01]  /*e1f0*/  MOV R50, R53 ;  /* 0x0000003500327202 */ /* 0x000fe20000000f00 */
[----:B------:R-:W-:Y:S02]  /*e200*/  IMAD.MOV.U32 R11, RZ, RZ, R10 ;  /* 0x000000ffff0b7224 */ /* 0x000fe400078e000a */
[----:B------:R-:W-:-:S07]  /*e210*/  IMAD.MOV.U32 R134, RZ, RZ, R133 ;  /* 0x000000ffff867224 */ /* 0x000fce00078e0085 */
.L_x_21443:
[----:B------:R-:W-:Y:S05]  /*e220*/  BSYNC.RECONVERGENT B1 ;  /* 0x0000000000017941 */ /* 0x000fea0003800200 */
.L_x_21441:
        /* <DEDUP_REMOVED lines=11> */
.L_x_21445:
[----:B------:R-:W-:Y:S01]  /*e2e0*/  IMAD.MOV.U32 R2, RZ, RZ, R9 ;  /* 0x000000ffff027224 */ /* 0x000fe200078e0009 */
[----:B------:R-:W-:Y:S01]  /*e2f0*/  MOV R53, R52 ;  /* 0x0000003400357202 */ /* 0x000fe20000000f00 */
[----:B------:R-:W-:Y:S02]  /*e300*/  IMAD.MOV.U32 R10, RZ, RZ, R11 ;  /* 0x000000ffff0a7224 */ /* 0x000fe400078e000b */
[----:B------:R-:W-:-:S07]  /*e310*/  IMAD.MOV.U32 R133, RZ, RZ, R132 ;  /* 0x000000ffff857224 */ /* 0x000fce00078e0084 */
.L_x_21446:
[----:B------:R-:W-:Y:S05]  /*e320*/  BSYNC.RECONVERGENT B1 ;  /* 0x0000000000017941 */ /* 0x000fea0003800200 */
.L_x_21444:
        /* <DEDUP_REMOVED lines=11> */
.L_x_21448:
[----:B------:R-:W-:Y:S01]  /*e3e0*/  IMAD.MOV.U32 R9, RZ, RZ, R2 ;  /* 0x000000ffff097224 */ /* 0x000fe200078e0002 */
[----:B------:R-:W-:Y:S01]  /*e3f0*/  MOV R52, R55 ;  /* 0x0000003700347202 */ /* 0x000fe20000000f00 */
[----:B------:R-:W-:Y:S02]  /*e400*/  IMAD.MOV.U32 R11, RZ, RZ, R10 ;  /* 0x000000ffff0b7224 */ /* 0x000fe400078e000a */
[----:B------:R-:W-:-:S07]  /*e410*/  IMAD.MOV.U32 R132, RZ, RZ, R131 ;  /* 0x000000ffff847224 */ /* 0x000fce00078e0083 */
.L_x_21449:
[----:B------:R-:W-:Y:S05]  /*e420*/  BSYNC.RECONVERGENT B1 ;  /* 0x0000000000017941 */ /* 0x000fea0003800200 */
.L_x_21447:
        /* <DEDUP_REMOVED lines=11> */
.L_x_21451:
[----:B------:R-:W-:Y:S01]  /*e4e0*/  IMAD.MOV.U32 R2, RZ, RZ, R9 ;  /* 0x000000ffff027224 */ /* 0x000fe200078e0009 */
[----:B------:R-:W-:Y:S01]  /*e4f0*/  MOV R55, R54 ;  /* 0x0000003600377202 */ /* 0x000fe20000000f00 */
[----:B------:R-:W-:Y:S02]  /*e500*/  IMAD.MOV.U32 R10, RZ, RZ, R11 ;  /* 0x000000ffff0a7224 */ /* 0x000fe400078e000b */
[----:B------:R-:W-:-:S07]  /*e510*/  IMAD.MOV.U32 R131, RZ, RZ, R130 ;  /* 0x000000ffff837224 */ /* 0x000fce00078e0082 */
.L_x_21452:
[----:B------:R-:W-:Y:S05]  /*e520*/  BSYNC.RECONVERGENT B1 ;  /* 0x0000000000017941 */ /* 0x000fea0003800200 */
.L_x_21450:
        /* <DEDUP_REMOVED lines=11> */
.L_x_21454:
[----:B------:R-:W-:Y:S01]  /*e5e0*/  IMAD.MOV.U32 R9, RZ, RZ, R2 ;  /* 0x000000ffff097224 */ /* 0x000fe200078e0002 */
[----:B------:R-:W-:Y:S01]  /*e5f0*/  MOV R54, R57 ;  /* 0x0000003900367202 */ /* 0x000fe20000000f00 */
[----:B------:R-:W-:Y:S02]  /*e600*/  IMAD.MOV.U32 R11, RZ, RZ, R10 ;  /* 0x000000ffff0b7224 */ /* 0x000fe400078e000a */
[----:B------:R-:W-:-:S07]  /*e610*/  IMAD.MOV.U32 R130, RZ, RZ, R129 ;  /* 0x000000ffff827224 */ /* 0x000fce00078e0081 */
.L_x_21455:
[----:B------:R-:W-:Y:S05]  /*e620*/  BSYNC.RECONVERGENT B1 ;  /* 0x0000000000017941 */ /* 0x000fea0003800200 */
.L_x_21453:
        /* <DEDUP_REMOVED lines=11> */
.L_x_21457:
[----:B------:R-:W-:Y:S01]  /*e6e0*/  IMAD.MOV.U32 R2, RZ, RZ, R9 ;  /* 0x000000ffff027224 */ /* 0x000fe200078e0009 */
[----:B------:R-:W-:Y:S01]  /*e6f0*/  MOV R57, R56 ;  /* 0x0000003800397202 */ /* 0x000fe20000000f00 */
[----:B------:R-:W-:Y:S02]  /*e700*/  IMAD.MOV.U32 R10, RZ, RZ, R11 ;  /* 0x000000ffff0a7224 */ /* 0x000fe400078e000b */
[----:B------:R-:W-:-:S07]  /*e710*/  IMAD.MOV.U32 R129, RZ, RZ, R128 ;  /* 0x000000ffff817224 */ /* 0x000fce00078e0080 */
.L_x_21458:
[----:B------:R-:W-:Y:S05]  /*e720*/  BSYNC.RECONVERGENT B1 ;  /* 0x0000000000017941 */ /* 0x000fea0003800200 */
.L_x_21456:
        /* <DEDUP_REMOVED lines=11> */
.L_x_21460:
[----:B------:R-:W-:Y:S01]  /*e7e0*/  IMAD.MOV.U32 R9, RZ, RZ, R2 ;  /* 0x000000ffff097224 */ /* 0x000fe200078e0002 */
[----:B------:R-:W-:Y:S01]  /*e7f0*/  MOV R56, R59 ;  /* 0x0000003b00387202 */ /* 0x000fe20000000f00 */
[----:B------:R-:W-:Y:S02]  /*e800*/  IMAD.MOV.U32 R11, RZ, RZ, R10 ;  /* 0x000000ffff0b7224 */ /* 0x000fe400078e000a */
[----:B------:R-:W-:-:S07]  /*e810*/  IMAD.MOV.U32 R128, RZ, RZ, R127 ;  /* 0x000000ffff807224 */ /* 0x000fce00078e007f */
.L_x_21461:
[----:B------:R-:W-:Y:S05]  /*e820*/  BSYNC.RECONVERGENT B1 ;  /* 0x0000000000017941 */ /* 0x000fea0003800200 */
.L_x_21459:
        /* <DEDUP_REMOVED lines=11> */
.L_x_21463:
[----:B------:R-:W-:Y:S01]  /*e8e0*/  IMAD.MOV.U32 R2, RZ, RZ, R9 ;  /* 0x000000ffff027224 */ /* 0x000fe200078e0009 */
[----:B------:R-:W-:Y:S01]  /*e8f0*/  MOV R59, R58 ;  /* 0x0000003a003b7202 */ /* 0x000fe20000000f00 */
[----:B------:R-:W-:Y:S02]  /*e900*/  IMAD.MOV.U32 R10, RZ, RZ, R11 ;  /* 0x000000ffff0a7224 */ /* 0x000fe400078e000b */
[----:B------:R-:W-:-:S07]  /*e910*/  IMAD.MOV.U32 R127, RZ, RZ, R126 ;  /* 0x000000ffff7f7224 */ /* 0x000fce00078e007e */
.L_x_21464:
[----:B------:R-:W-:Y:S05]  /*e920*/  BSYNC.RECONVERGENT B1 ;  /* 0x0000000000017941 */ /* 0x000fea0003800200 */
.L_x_21462:
        /* <DEDUP_REMOVED lines=11> */
.L_x_21466:
[----:B------:R-:W-:Y:S01]  /*e9e0*/  IMAD.MOV.U32 R9, RZ, RZ, R2 ;  /* 0x000000ffff097224 */ /* 0x000fe200078e0002 */
[----:B------:R-:W-:Y:S01]  /*e9f0*/  MOV R58, R61 ;  /* 0x0000003d003a7202 */ /* 0x000fe20000000f00 */
[----:B------:R-:W-:Y:S02]  /*ea00*/  IMAD.MOV.U32 R11, RZ, RZ, R10 ;  /* 0x000000ffff0b7224 */ /* 0x000fe400078e000a */
[----:B------:R-:W-:-:S07]  /*ea10*/  IMAD.MOV.U32 R126, RZ, RZ, R125 ;  /* 0x000000ffff7e7224 */ /* 0x000fce00078e007d */
.L_x_21467:
[----:B------:R-:W-:Y:S05]  /*ea20*/  BSYNC.RECONVERGENT B1 ;  /* 0x0000000000017941 */ /* 0x000fea0003800200 */
.L_x_21465:
        /* <DEDUP_REMOVED lines=11> */
.L_x_21469:
[----:B------:R-:W-:Y:S01]  /*eae0*/  IMAD.MOV.U32 R2, RZ, RZ, R9 ;  /* 0x000000ffff027224 */ /* 0x000fe200078e0009 */
[----:B------:R-:W-:Y:S01]  /*eaf0*/  MOV R61, R60 ;  /* 0x0000003c003d7202 */ /* 0x000fe20000000f00 */
[----:B------:R-:W-:Y:S02]  /*eb00*/  IMAD.MOV.U32 R10, RZ, RZ, R11 ;  /* 0x000000ffff0a7224 */ /* 0x000fe400078e000b */
[----:B------:R-:W-:-:S07]  /*eb10*/  IMAD.MOV.U32 R125, RZ, RZ, R124 ;  /* 0x000000ffff7d7224 */ /* 0x000fce00078e007c */
.L_x_21470:
[----:B------:R-:W-:Y:S05]  /*eb20*/  BSYNC.RECONVERGENT B1 ;  /* 0x0000000000017941 */ /* 0x000fea0003800200 */
.L_x_21468:
        /* <DEDUP_REMOVED lines=11> */
.L_x_21472:
[----:B------:R-:W-:Y:S01]  /*ebe0*/  IMAD.MOV.U32 R9, RZ, RZ, R2 ;  /* 0x000000ffff097224 */ /* 0x000fe200078e0002 */
[----:B------:R-:W-:Y:S01]  /*ebf0*/  MOV R60, R63 ;  /* 0x0000003f003c7202 */ /* 0x000fe20000000f00 */
[----:B------:R-:W-:Y:S02]  /*ec00*/  IMAD.MOV.U32 R11, RZ, RZ, R10 ;  /* 0x000000ffff0b7224 */ /* 0x000fe400078e000a */
[----:B------:R-:W-:-:S07]  /*ec10*/  IMAD.MOV.U32 R124, RZ, RZ, R123 ;  /* 0x000000ffff7c7224 */ /* 0x000fce00078e007b */
.L_x_21473:
[----:B------:R-:W-:Y:S05]  /*ec20*/  BSYNC.RECONVERGENT B1 ;  /* 0x0000000000017941 */ /* 0x000fea0003800200 */
.L_x_21471:
        /* <DEDUP_REMOVED lines=11> */
.L_x_21475:
[----:B------:R-:W-:Y:S01]  /*ece0*/  IMAD.MOV.U32 R2, RZ, RZ, R9 ;  /* 0x000000ffff027224 */ /* 0x000fe200078e0009 */
[----:B------:R-:W-:Y:S01]  /*ecf0*/  MOV R63, R62 ;  /* 0x0000003e003f7202 */ /* 0x000fe20000000f00 */
[----:B------:R-:W-:Y:S02]  /*ed00*/  IMAD.MOV.U32 R10, RZ, RZ, R11 ;  /* 0x000000ffff0a7224 */ /* 0x000fe400078e000b */
[----:B------:R-:W-:-:S07]  /*ed10*/  IMAD.MOV.U32 R123, RZ, RZ, R122 ;  /* 0x000000ffff7b7224 */ /* 0x000fce00078e007a */
.L_x_21476:
[----:B------:R-:W-:Y:S05]  /*ed20*/  BSYNC.RECONVERGENT B1 ;  /* 0x0000000000017941 */ /* 0x000fea0003800200 */
.L_x_21474:
        /* <DEDUP_REMOVED lines=11> */
.L_x_21478:
[----:B------:R-:W-:Y:S01]  /*ede0*/  IMAD.MOV.U32 R9, RZ, RZ, R2 ;  /* 0x000000ffff097224 */ /* 0x000fe200078e0002 */
[----:B------:R-:W-:Y:S01]  /*edf0*/  MOV R62, R65 ;  /* 0x00000041003e7202 */ /* 0x000fe20000000f00 */
[----:B------:R-:W-:Y:S02]  /*ee00*/  IMAD.MOV.U32 R11, RZ, RZ, R10 ;  /* 0x000000ffff0b7224 */ /* 0x000fe400078e000a */
[----:B------:R-:W-:-:S07]  /*ee10*/  IMAD.MOV.U32 R122, RZ, RZ, R121 ;  /* 0x000000ffff7a7224 */ /* 0x000fce00078e0079 */
.L_x_21479:
[----:B------:R-:W-:Y:S05]  /*ee20*/  BSYNC.RECONVERGENT B1 ;  /* 0x0000000000017941 */ /* 0x000fea0003800200 */
.L_x_21477:
        /* <DEDUP_REMOVED lines=11> */
.L_x_21481:
[----:B------:R-:W-:Y:S01]  /*eee0*/  IMAD.MOV.U32 R2, RZ, RZ, R9 ;  /* 0x000000ffff027224 */ /* 0x000fe200078e0009 */
[----:B------:R-:W-:Y:S01]  /*eef0*/  MOV R65, R64 ;  /* 0x0000004000417202 */ /* 0x000fe20000000f00 */
[----:B------:R-:W-:Y:S02]  /*ef00*/  IMAD.MOV.U32 R10, RZ, RZ, R11 ;  /* 0x000000ffff0a7224 */ /* 0x000fe400078e000b */
[----:B------:R-:W-:-:S07]  /*ef10*/  IMAD.MOV.U32 R121, RZ, RZ, R120 ;  /* 0x000000ffff797224 */ /* 0x000fce00078e0078 */
.L_x_21482:
[----:B------:R-:W-:Y:S05]  /*ef20*/  BSYNC.RECONVERGENT B1 ;  /* 0x0000000000017941 */ /* 0x000fea0003800200 */
.L_x_21480:
        /* <DEDUP_REMOVED lines=11> */
.L_x_21484:
[----:B------:R-:W-:Y:S01]  /*efe0*/  IMAD.MOV.U32 R9, RZ, RZ, R2 ;  /* 0x000000ffff097224 */ /* 0x000fe200078e0002 */
[----:B------:R-:W-:Y:S01]  /*eff0*/  MOV R64, R67 ;  /* 0x0000004300407202 */ /* 0x000fe20000000f00 */
[----:B------:R-:W-:Y:S02]  /*f000*/  IMAD.MOV.U32 R11, RZ, RZ, R10 ;  /* 0x000000ffff0b7224 */ /* 0x000fe400078e000a */
[----:B------:R-:W-:-:S07]  /*f010*/  IMAD.MOV.U32 R120, RZ, RZ, R119 ;  /* 0x000000ffff787224 */ /* 0x000fce00078e0077 */
.L_x_21485:
[----:B------:R-:W-:Y:S05]  /*f020*/  BSYNC.RECONVERGENT B1 ;  /* 0x0000000000017941 */ /* 0x000fea0003800200 */
.L_x_21483:
        /* <DEDUP_REMOVED lines=11> */
.L_x_21487:
[----:B------:R-:W-:Y:S01]  /*f0e0*/  IMAD.MOV.U32 R2, RZ, RZ, R9 ;  /* 0x000000ffff027224 */ /* 0x000fe200078e0009 */
[----:B------:R-:W-:Y:S01]  /*f0f0*/  MOV R67, R66 ;  /* 0x0000004200437202 */ /* 0x000fe20000000f00 */
[----:B------:R-:W-:Y:S02]  /*f100*/  IMAD.MOV.U32 R10, RZ, RZ, R11 ;  /* 0x000000ffff0a7224 */ /* 0x000fe400078e000b */
[----:B------:R-:W-:-:S07]  /*f110*/  IMAD.MOV.U32 R119, RZ, RZ, R118 ;  /* 0x000000ffff777224 */ /* 0x000fce00078e0076 */
.L_x_21488:
[----:B------:R-:W-:Y:S05]  /*f120*/  BSYNC.RECONVERGENT B1 ;  /* 0x0000000000017941 */ /* 0x000fea0003800200 */
.L_x_21486:
        /* <DEDUP_REMOVED lines=11> */
.L_x_21490:
[----:B------:R-:W-:Y:S01]  /*f1e0*/  IMAD.MOV.U32 R9, RZ, RZ, R2 ;  /* 0x000000ffff097224 */ /* 0x000fe200078e0002 */
[----:B------:R-:W-:Y:S01]  /*f1f0*/  MOV R66, R69 ;  /* 0x0000004500427202 */ /* 0x000fe20000000f00 */
[----:B------:R-:W-:Y:S02]  /*f200*/  IMAD.MOV.U32 R11, RZ, RZ, R10 ;  /* 0x000000ffff0b7224 */ /* 0x000fe400078e000a */
[----:B------:R-:W-:-:S07]  /*f210*/  IMAD.MOV.U32 R118, RZ, RZ, R117 ;  /* 0x000000ffff767224 */ /* 0x000fce00078e0075 */
.L_x_21491:
[----:B------:R-:W-:Y:S05]  /*f220*/  BSYNC.RECONVERGENT B1 ;  /* 0x0000000000017941 */ /* 0x000fea0003800200 */
.L_x_21489:
        /* <DEDUP_REMOVED lines=11> */
.L_x_21493:
[----:B------:R-:W-:Y:S01]  /*f2e0*/  IMAD.MOV.U32 R2, RZ, RZ, R9 ;  /* 0x000000ffff027224 */ /* 0x000fe200078e0009 */
[----:B------:R-:W-:Y:S01]  /*f2f0*/  MOV R69, R68 ;  /* 0x0000004400457202 */ /* 0x000fe20000000f00 */
[----:B------:R-:W-:Y:S02]  /*f300*/  IMAD.MOV.U32 R10, RZ, RZ, R11 ;  /* 0x000000ffff0a7224 */ /* 0x000fe400078e000b */
[----:B------:R-:W-:-:S07]  /*f310*/  IMAD.MOV.U32 R117, RZ, RZ, R116 ;  /* 0x000000ffff757224 */ /* 0x000fce00078e0074 */
.L_x_21494:
[----:B------:R-:W-:Y:S05]  /*f320*/  BSYNC.RECONVERGENT B1 ;  /* 0x0000000000017941 */ /* 0x000fea0003800200 */
.L_x_21492:
        /* <DEDUP_REMOVED lines=11> */
.L_x_21496:
[----:B------:R-:W-:Y:S01]  /*f3e0*/  IMAD.MOV.U32 R9, RZ, RZ, R2 ;  /* 0x000000ffff097224 */ /* 0x000fe200078e0002 */
[----:B------:R-:W-:Y:S01]  /*f3f0*/  MOV R68, R71 ;  /* 0x0000004700447202 */ /* 0x000fe20000000f00 */
[----:B------:R-:W-:Y:S02]  /*f400*/  IMAD.MOV.U32 R11, RZ, RZ, R10 ;  /* 0x000000ffff0b7224 */ /* 0x000fe400078e000a */
[----:B------:R-:W-:-:S07]  /*f410*/  IMAD.MOV.U32 R116, RZ, RZ, R115 ;  /* 0x000000ffff747224 */ /* 0x000fce00078e0073 */
.L_x_21497:
[----:B------:R-:W-:Y:S05]  /*f420*/  BSYNC.RECONVERGENT B1 ;  /* 0x0000000000017941 */ /* 0x000fea0003800200 */
.L_x_21495:
        /* <DEDUP_REMOVED lines=11> */
.L_x_21499:
[----:B------:R-:W-:Y:S01]  /*f4e0*/  IMAD.MOV.U32 R2, RZ, RZ, R9 ;  /* 0x000000ffff027224 */ /* 0x000fe200078e0009 */
[----:B------:R-:W-:Y:S01]  /*f4f0*/  MOV R71, R70 ;  /* 0x0000004600477202 */ /* 0x000fe20000000f00 */
[----:B------:R-:W-:Y:S02]  /*f500*/  IMAD.MOV.U32 R10, RZ, RZ, R11 ;  /* 0x000000ffff0a7224 */ /* 0x000fe400078e000b */
[----:B------:R-:W-:-:S07]  /*f510*/  IMAD.MOV.U32 R115, RZ, RZ, R114 ;  /* 0x000000ffff737224 */ /* 0x000fce00078e0072 */
.L_x_21500:
[----:B------:R-:W-:Y:S05]  /*f520*/  BSYNC.RECONVERGENT B1 ;  /* 0x0000000000017941 */ /* 0x000fea0003800200 */
.L_x_21498:
        /* <DEDUP_REMOVED lines=11> */
.L_x_21502:
[----:B------:R-:W-:Y:S01]  /*f5e0*/  IMAD.MOV.U32 R9, RZ, RZ, R2 ;  /* 0x000000ffff097224 */ /* 0x000fe200078e0002 */
[----:B------:R-:W-:Y:S01]  /*f5f0*/  MOV R70, R73 ;  /* 0x0000004900467202 */ /* 0x000fe20000000f00 */
[----:B------:R-:W-:Y:S02]  /*f600*/  IMAD.MOV.U32 R11, RZ, RZ, R10 ;  /* 0x000000ffff0b7224 */ /* 0x000fe400078e000a */
[----:B------:R-:W-:-:S07]  /*f610*/  IMAD.MOV.U32 R114, RZ, RZ, R113 ;  /* 0x000000ffff727224 */ /* 0x000fce00078e0071 */
.L_x_21503:
[----:B------:R-:W-:Y:S05]  /*f620*/  BSYNC.RECONVERGENT B1 ;  /* 0x0000000000017941 */ /* 0x000fea0003800200 */
.L_x_21501:
        /* <DEDUP_REMOVED lines=11> */
.L_x_21505:
[----:B------:R-:W-:Y:S01]  /*f6e0*/  IMAD.MOV.U32 R2, RZ, RZ, R9 ;  /* 0x000000ffff027224 */ /* 0x000fe200078e0009 */
[----:B------:R-:W-:Y:S01]  /*f6f0*/  MOV R73, R72 ;  /* 0x0000004800497202 */ /* 0x000fe20000000f00 */
[----:B------:R-:W-:Y:S02]  /*f700*/  IMAD.MOV.U32 R10, RZ, RZ, R11 ;  /* 0x000000ffff0a7224 */ /* 0x000fe400078e000b */
[----:B------:R-:W-:-:S07]  /*f710*/  IMAD.MOV.U32 R113, RZ, RZ, R112 ;  /* 0x000000ffff717224 */ /* 0x000fce00078e0070 */
.L_x_21506:
[----:B------:R-:W-:Y:S05]  /*f720*/  BSYNC.RECONVERGENT B1 ;  /* 0x0000000000017941 */ /* 0x000fea0003800200 */
.L_x_21504:
        /* <DEDUP_REMOVED lines=11> */
.L_x_21508:
[----:B------:R-:W-:Y:S01]  /*f7e0*/  IMAD.MOV.U32 R9, RZ, RZ, R2 ;  /* 0x000000ffff097224 */ /* 0x000fe200078e0002 */
[----:B------:R-:W-:Y:S01]  /*f7f0*/  MOV R72, R75 ;  /* 0x0000004b00487202 */ /* 0x000fe20000000f00 */
[----:B------:R-:W-:Y:S02]  /*f800*/  IMAD.MOV.U32 R11, RZ, RZ, R10 ;  /* 0x000000ffff0b7224 */ /* 0x000fe400078e000a */
[----:B------:R-:W-:-:S07]  /*f810*/  IMAD.MOV.U32 R112, RZ, RZ, R111 ;  /* 0x000000ffff707224 */ /* 0x000fce00078e006f */
.L_x_21509:
[----:B------:R-:W-:Y:S05]  /*f820*/  BSYNC.RECONVERGENT B1 ;  /* 0x0000000000017941 */ /* 0x000fea0003800200 */
.L_x_21507:
        /* <DEDUP_REMOVED lines=11> */
.L_x_21511:
[----:B------:R-:W-:Y:S01]  /*f8e0*/  IMAD.MOV.U32 R2, RZ, RZ, R9 ;  /* 0x000000ffff027224 */ /* 0x000fe200078e0009 */
[----:B------:R-:W-:Y:S01]  /*f8f0*/  MOV R75, R74 ;  /* 0x0000004a004b7202 */ /* 0x000fe20000000f00 */
[----:B------:R-:W-:Y:S02]  /*f900*/  IMAD.MOV.U32 R10, RZ, RZ, R11 ;  /* 0x000000ffff0a7224 */ /* 0x000fe400078e000b */
[----:B------:R-:W-:-:S07]  /*f910*/  IMAD.MOV.U32 R111, RZ, RZ, R110 ;  /* 0x000000ffff6f7224 */ /* 0x000fce00078e006e */
.L_x_21512:
[----:B------:R-:W-:Y:S05]  /*f920*/  BSYNC.RECONVERGENT B1 ;  /* 0x0000000000017941 */ /* 0x000fea0003800200 */
.L_x_21510:
        /* <DEDUP_REMOVED lines=11> */
.L_x_21514:
[----:B------:R-:W-:Y:S01]  /*f9e0*/  IMAD.MOV.U32 R9, RZ, RZ, R2 ;  /* 0x000000ffff097224 */ /* 0x000fe200078e0002 */
[----:B------:R-:W-:Y:S01]  /*f9f0*/  MOV R74, R77 ;  /* 0x0000004d004a7202 */ /* 0x000fe20000000f00 */
[----:B------:R-:W-:Y:S02]  /*fa00*/  IMAD.MOV.U32 R11, RZ, RZ, R10 ;  /* 0x000000ffff0b7224 */ /* 0x000fe400078e000a */
[----:B------:R-:W-:-:S07]  /*fa10*/  IMAD.MOV.U32 R110, RZ, RZ, R109 ;  /* 0x000000ffff6e7224 */ /* 0x000fce00078e006d */
.L_x_21515:
[----:B------:R-:W-:Y:S05]  /*fa20*/  BSYNC.RECONVERGENT B1 ;  /* 0x0000000000017941 */ /* 0x000fea0003800200 */
.L_x_21513:
        /* <DEDUP_REMOVED lines=11> */
.L_x_21517:
[----:B------:R-:W-:Y:S01]  /*fae0*/  IMAD.MOV.U32 R2, RZ, RZ, R9 ;  /* 0x000000ffff027224 */ /* 0x000fe200078e0009 */
[----:B------:R-:W-:Y:S01]  /*faf0*/  MOV R77, R76 ;  /* 0x0000004c004d7202 */ /* 0x000fe20000000f00 */
[----:B------:R-:W-:Y:S02]  /*fb00*/  IMAD.MOV.U32 R10, RZ, RZ, R11 ;  /* 0x000000ffff0a7224 */ /* 0x000fe400078e000b */
[----:B------:R-:W-:-:S07]  /*fb10*/  IMAD.MOV.U32 R109, RZ, RZ, R108 ;  /* 0x000000ffff6d7224 */ /* 0x000fce00078e006c */
.L_x_21518:
[----:B------:R-:W-:Y:S05]  /*fb20*/  BSYNC.RECONVERGENT B1 ;  /* 0x0000000000017941 */ /* 0x000fea0003800200 */
.L_x_21516:
        /* <DEDUP_REMOVED lines=11> */
.L_x_21520:
[----:B------:R-:W-:Y:S01]  /*fbe0*/  IMAD.MOV.U32 R9, RZ, RZ, R2 ;  /* 0x000000ffff097224 */ /* 0x000fe200078e0002 */
[----:B------:R-:W-:Y:S01]  /*fbf0*/  MOV R76, R79 ;  /* 0x0000004f004c7202 */ /* 0x000fe20000000f00 */
[----:B------:R-:W-:Y:S02]  /*fc00*/  IMAD.MOV.U32 R11, RZ, RZ, R10 ;  /* 0x000000ffff0b7224 */ /* 0x000fe400078e000a */
[----:B------:R-:W-:-:S07]  /*fc10*/  IMAD.MOV.U32 R108, RZ, RZ, R107 ;  /* 0x000000ffff6c7224 */ /* 0x000fce00078e006b */
.L_x_21521:
[----:B------:R-:W-:Y:S05]  /*fc20*/  BSYNC.RECONVERGENT B1 ;  /* 0x0000000000017941 */ /* 0x000fea0003800200 */
.L_x_21519:
        /* <DEDUP_REMOVED lines=11> */
.L_x_21523:
[----:B------:R-:W-:Y:S01]  /*fce0*/  IMAD.MOV.U32 R2, RZ, RZ, R9 ;  /* 0x000000ffff027224 */ /* 0x000fe200078e0009 */
[----:B------:R-:W-:Y:S01]  /*fcf0*/  MOV R79, R78 ;  /* 0x0000004e004f7202 */ /* 0x000fe20000000f00 */
[----:B------:R-:W-:Y:S02]  /*fd00*/  IMAD.MOV.U32 R10, RZ, RZ, R11 ;  /* 0x000000ffff0a7224 */ /* 0x000fe400078e000b */
[----:B------:R-:W-:-:S07]  /*fd10*/  IMAD.MOV.U32 R107, RZ, RZ, R106 ;  /* 0x000000ffff6b7224 */ /* 0x000fce00078e006a */
.L_x_21524:
[----:B------:R-:W-:Y:S05]  /*fd20*/  BSYNC.RECONVERGENT B1 ;  /* 0x0000000000017941 */ /* 0x000fea0003800200 */
.L_x_21522:
        /* <DEDUP_REMOVED lines=11> */
.L_x_21526:
[----:B------:R-:W-:Y:S01]  /*fde0*/  IMAD.MOV.U32 R9, RZ, RZ, R2 ;  /* 0x000000ffff097224 */ /* 0x000fe200078e0002 */
[----:B------:R-:W-:Y:S01]  /*fdf0*/  MOV R78, R81 ;  /* 0x00000051004e7202 */ /* 0x000fe20000000f00 */
[----:B------:R-:W-:Y:S02]  /*fe00*/  IMAD.MOV.U32 R11, RZ, RZ, R10 ;  /* 0x000000ffff0b7224 */ /* 0x000fe400078e000a */
[----:B------:R-:W-:-:S07]  /*fe10*/  IMAD.MOV.U32 R106, RZ, RZ, R105 ;  /* 0x000000ffff6a7224 */ /* 0x000fce00078e0069 */
.L_x_21527:
[----:B------:R-:W-:Y:S05]  /*fe20*/  BSYNC.RECONVERGENT B1 ;  /* 0x0000000000017941 */ /* 0x000fea0003800200 */
.L_x_21525:
        /* <DEDUP_REMOVED lines=11> */
.L_x_21529:
[----:B------:R-:W-:Y:S01]  /*fee0*/  IMAD.MOV.U32 R2, RZ, RZ, R9 ;  /* 0x000000ffff027224 */ /* 0x000fe200078e0009 */
[----:B------:R-:W-:Y:S01]  /*fef0*/  MOV R81, R80 ;  /* 0x0000005000517202 */ /* 0x000fe20000000f00 */
[----:B------:R-:W-:Y:S02]  /*ff00*/  IMAD.MOV.U32 R10, RZ, RZ, R11 ;  /* 0x000000ffff0a7224 */ /* 0x000fe400078e000b */
[----:B------:R-:W-:-:S07]  /*ff10*/  IMAD.MOV.U32 R105, RZ, RZ, R104 ;  /* 0x000000ffff697224 */ /* 0x000fce00078e0068 */
.L_x_21530:
[----:B------:R-:W-:Y:S05]  /*ff20*/  BSYNC.RECONVERGENT B1 ;  /* 0x0000000000017941 */ /* 0x000fea0003800200 */
.L_x_21528:
        /* <DEDUP_REMOVED lines=11> */
.L_x_21532:
[----:B------:R-:W-:Y:S01]  /*ffe0*/  IMAD.MOV.U32 R9, RZ, RZ, R2 ;  /* 0x000000ffff097224 */ /* 0x000fe200078e0002 */
[----:B------:R-:W-:Y:S01]  /*fff0*/  MOV R80, R83 ;  /* 0x0000005300507202 */ /* 0x000fe20000000f00 */
[----:B------:R-:W-:Y:S02]  /*10000*/  IMAD.MOV.U32 R11, RZ, RZ, R10 ;  /* 0x000000ffff0b7224 */ /* 0x000fe400078e000a */
[----:B------:R-:W-:-:S07]  /*10010*/  IMAD.MOV.U32 R104, RZ, RZ, R103 ;  /* 0x000000ffff687224 */ /* 0x000fce00078e0067 */
.L_x_21533:
[----:B------:R-:W-:Y:S05]  /*10020*/  BSYNC.RECONVERGENT B1 ;  /* 0x0000000000017941 */ /* 0x000fea0003800200 */
.L_x_21531:
        /* <DEDUP_REMOVED lines=11> */
.L_x_21535:
[----:B------:R-:W-:Y:S01]  /*100e0*/  IMAD.MOV.U32 R2, RZ, RZ, R9 ;  /* 0x000000ffff027224 */ /* 0x000fe200078e0009 */
[----:B------:R-:W-:Y:S01]  /*100f0*/  MOV R83, R82 ;  /* 0x0000005200537202 */ /* 0x000fe20000000f00 */
[----:B------:R-:W-:Y:S02]  /*10100*/  IMAD.MOV.U32 R10, RZ, RZ, R11 ;  /* 0x000000ffff0a7224 */ /* 0x000fe400078e000b */
[----:B------:R-:W-:-:S07]  /*10110*/  IMAD.MOV.U32 R103, RZ, RZ, R102 ;  /* 0x000000ffff677224 */ /* 0x000fce00078e0066 */
.L_x_21536:
[----:B------:R-:W-:Y:S05]  /*10120*/  BSYNC.RECONVERGENT B1 ;  /* 0x0000000000017941 */ /* 0x000fea0003800200 */
.L_x_21534:
        /* <DEDUP_REMOVED lines=11> */
.L_x_21538:
[----:B------:R-:W-:Y:S01]  /*101e0*/  IMAD.MOV.U32 R9, RZ, RZ, R2 ;  /* 0x000000ffff097224 */ /* 0x000fe200078e0002 */
[----:B------:R-:W-:Y:S01]  /*101f0*/  MOV R82, R85 ;  /* 0x0000005500527202 */ /* 0x000fe20000000f00 */
[----:B------:R-:W-:Y:S02]  /*10200*/  IMAD.MOV.U32 R11, RZ, RZ, R10 ;  /* 0x000000ffff0b7224 */ /* 0x000fe400078e000a */
[----:B------:R-:W-:-:S07]  /*10210*/  IMAD.MOV.U32 R102, RZ, RZ, R101 ;  /* 0x000000ffff667224 */ /* 0x000fce00078e0065 */
.L_x_21539:
[----:B------:R-:W-:Y:S05]  /*10220*/  BSYNC.RECONVERGENT B1 ;  /* 0x0000000000017941 */ /* 0x000fea0003800200 */
.L_x_21537:
        /* <DEDUP_REMOVED lines=11> */
.L_x_21541:
[----:B------:R-:W-:Y:S01]  /*102e0*/  IMAD.MOV.U32 R2, RZ, RZ, R9 ;  /* 0x000000ffff027224 */ /* 0x000fe200078e0009 */
[----:B------:R-:W-:Y:S01]  /*102f0*/  MOV R85, R84 ;  /* 0x0000005400557202 */ /* 0x000fe20000000f00 */
[----:B------:R-:W-:Y:S02]  /*10300*/  IMAD.MOV.U32 R10, RZ, RZ, R11 ;  /* 0x000000ffff0a7224 */ /* 0x000fe400078e000b */
[----:B------:R-:W-:-:S07]  /*10310*/  IMAD.MOV.U32 R101, RZ, RZ, R100 ;  /* 0x000000ffff657224 */ /* 0x000fce00078e0064 */
.L_x_21542:
[----:B------:R-:W-:Y:S05]  /*10320*/  BSYNC.RECONVERGENT B1 ;  /* 0x0000000000017941 */ /* 0x000fea0003800200 */
.L_x_21540:
        /* <DEDUP_REMOVED lines=11> */
.L_x_21544:
[----:B------:R-:W-:Y:S01]  /*103e0*/  IMAD.MOV.U32 R9, RZ, RZ, R2 ;  /* 0x000000ffff097224 */ /* 0x000fe200078e0002 */
[----:B------:R-:W-:Y:S01]  /*103f0*/  MOV R84, R87 ;  /* 0x0000005700547202 */ /* 0x000fe20000000f00 */
[----:B------:R-:W-:Y:S02]  /*10400*/  IMAD.MOV.U32 R11, RZ, RZ, R10 ;  /* 0x000000ffff0b7224 */ /* 0x000fe400078e000a */
[----:B------:R-:W-:-:S07]  /*10410*/  IMAD.MOV.U32 R100, RZ, RZ, R99 ;  /* 0x000000ffff647224 */ /* 0x000fce00078e0063 */
.L_x_21545:
[----:B------:R-:W-:Y:S05]  /*10420*/  BSYNC.RECONVERGENT B1 ;  /* 0x0000000000017941 */ /* 0x000fea0003800200 */
.L_x_21543:
        /* <DEDUP_REMOVED lines=11> */
.L_x_21547:
[----:B------:R-:W-:Y:S01]  /*104e0*/  IMAD.MOV.U32 R2, RZ, RZ, R9 ;  /* 0x000000ffff027224 */ /* 0x000fe200078e0009 */
[----:B------:R-:W-:Y:S01]  /*104f0*/  MOV R87, R86 ;  /* 0x0000005600577202 */ /* 0x000fe20000000f00 */
[----:B------:R-:W-:Y:S02]  /*10500*/  IMAD.MOV.U32 R10, RZ, RZ, R11 ;  /* 0x000000ffff0a7224 */ /* 0x000fe400078e000b */
[----:B------:R-:W-:-:S07]  /*10510*/  IMAD.MOV.U32 R99, RZ, RZ, R98 ;  /* 0x000000ffff637224 */ /* 0x000fce00078e0062 */
.L_x_21548:
[----:B------:R-:W-:Y:S05]  /*10520*/  BSYNC.RECONVERGENT B1 ;  /* 0x0000000000017941 */ /* 0x000fea0003800200 */
.L_x_21546:
        /* <DEDUP_REMOVED lines=11> */
.L_x_21550:
[----:B------:R-:W-:Y:S01]  /*105e0*/  IMAD.MOV.U32 R9, RZ, RZ, R2 ;  /* 0x000000ffff097224 */ /* 0x000fe200078e0002 */
[----:B------:R-:W-:Y:S01]  /*105f0*/  MOV R86, R89 ;  /* 0x0000005900567202 */ /* 0x000fe20000000f00 */
[----:B------:R-:W-:Y:S02]  /*10600*/  IMAD.MOV.U32 R11, RZ, RZ, R10 ;  /* 0x000000ffff0b7224 */ /* 0x000fe400078e000a */
[----:B------:R-:W-:-:S07]  /*10610*/  IMAD.MOV.U32 R98, RZ, RZ, R97 ;  /* 0x000000ffff627224 */ /* 0x000fce00078e0061 */
.L_x_21551:
[----:B------:R-:W-:Y:S05]  /*10620*/  BSYNC.RECONVERGENT B1 ;  /* 0x0000000000017941 */ /* 0x000fea0003800200 */
.L_x_21549:
        /* <DEDUP_REMOVED lines=11> */
.L_x_21553:
[----:B------:R-:W-:Y:S01]  /*106e0*/  IMAD.MOV.U32 R2, RZ, RZ, R9 ;  /* 0x000000ffff027224 */ /* 0x000fe200078e0009 */
[----:B------:R-:W-:Y:S01]  /*106f0*/  MOV R89, R88 ;  /* 0x0000005800597202 */ /* 0x000fe20000000f00 */
[----:B------:R-:W-:Y:S02]  /*10700*/  IMAD.MOV.U32 R10, RZ, RZ, R11 ;  /* 0x000000ffff0a7224 */ /* 0x000fe400078e000b */
[----:B------:R-:W-:-:S07]  /*10710*/  IMAD.MOV.U32 R97, RZ, RZ, R96 ;  /* 0x000000ffff617224 */ /* 0x000fce00078e0060 */
.L_x_21554:
[----:B------:R-:W-:Y:S05]  /*10720*/  BSYNC.RECONVERGENT B1 ;  /* 0x0000000000017941 */ /* 0x000fea0003800200 */
.L_x_21552:
        /* <DEDUP_REMOVED lines=11> */
.L_x_21556:
[----:B------:R-:W-:Y:S01]  /*107e0*/  IMAD.MOV.U32 R9, RZ, RZ, R2 ;  /* 0x000000ffff097224 */ /* 0x000fe200078e0002 */
[----:B------:R-:W-:Y:S01]  /*107f0*/  MOV R11, R10 ;  /* 0x0000000a000b7202 */ /* 0x000fe20000000f00 */
[----:B------:R-:W-:Y:S02]  /*10800*/  IMAD.MOV.U32 R88, RZ, RZ, R91 ;  /* 0x000000ffff587224 */ /* 0x000fe400078e005b */
[----:B------:R-:W-:-:S07]  /*10810*/  IMAD.MOV.U32 R96, RZ, RZ, R3 ;  /* 0x000000ffff607224 */ /* 0x000fce00078e0003 */
.L_x_21557:
[----:B------:R-:W-:Y:S05]  /*10820*/  BSYNC.RECONVERGENT B1 ;  /* 0x0000000000017941 */ /* 0x000fea0003800200 */
.L_x_21555:
        /* <DEDUP_REMOVED lines=11> */
.L_x_21559:
[----:B------:R-:W-:Y:S01]  /*108e0*/  IMAD.MOV.U32 R91, RZ, RZ, R6 ;  /* 0x000000ffff5b7224 */ /* 0x000fe200078e0006 */
[----:B------:R-:W-:Y:S01]  /*108f0*/  MOV R90, R9 ;  /* 0x00000009005a7202 */ /* 0x000fe20000000f00 */
[----:B------:R-:W-:Y:S02]  /*10900*/  IMAD.MOV.U32 R3, RZ, RZ, R4 ;  /* 0x000000ffff037224 */ /* 0x000fe400078e0004 */
[----:B------:R-:W-:Y:S02]  /*10910*/  IMAD.MOV.U32 R2, RZ, RZ, R11 ;  /* 0x000000ffff027224 */ /* 0x000fe400078e000b */
[----:B------:R-:W-:Y:S02]  /*10920*/  IMAD.MOV.U32 R6, RZ, RZ, R9 ;  /* 0x000000ffff067224 */ /* 0x000fe400078e0009 */
[----:B------:R-:W-:-:S07]  /*10930*/  IMAD.MOV.U32 R4, RZ, RZ, R11 ;  /* 0x000000ffff047224 */ /* 0x000fce00078e000b */
.L_x_21560:
[----:B------:R-:W-:Y:S05]  /*10940*/  BSYNC.RECONVERGENT B1 ;  /* 0x0000000000017941 */ /* 0x000fea0003800200 */
.L_x_21558:
[----:B------:R-:W-:Y:S01]  /*10950*/  IADD3 R8, PT, PT, R8, 0x4, RZ ;  /* 0x0000000408087810 */ /* 0x000fe20007ffe0ff */
[----:B------:R-:W-:Y:S06]  /*10960*/  @P1 BRA `(.L_x_21561) ;  /* 0xffffffc0000c1947 */ /* 0x000fec000383ffff */
.L_x_21371:
[----:B------:R-:W-:Y:S05]  /*10970*/  BSYNC.RECONVERGENT B0 ;  /* 0x0000000000007941 */ /* 0x000fea0003800200 */
.L_x_21370:
        /* <DEDUP_REMOVED lines=199> */
[CC--:B------:R-:W-:Y:S01]  /*115f0*/  FSETP.GT.FTZ.AND P0, PT, R5.reuse, R6.reuse, PT ;  /* 0x000000060500720b */ /* 0x0c0fe20003f14000 */
[----:B------:R-:W-:Y:S02]  /*11600*/  IMAD.MOV.U32 R4, RZ, RZ, R90 ;  /* 0x000000ffff047224 */ /* 0x000fe400078e005a */
[----:B------:R-:W-:Y:S01]  /*11610*/  IMAD.MOV.U32 R0, RZ, RZ, R2 ;  /* 0x000000ffff007224 */ /* 0x000fe200078e0002 */
[----:B------:R-:W-:Y:S02]  /*11620*/  FSEL R158, R5, R6, P0 ;  /* 0x00000006059e7208 */ /* 0x000fe40000000000 */
[----:B------:R-:W-:Y:S02]  /*11630*/  FSEL R5, R6, R5, P0 ;  /* 0x0000000506057208 */ /* 0x000fe40000000000 */
[----:B------:R-:W-:-:S03]  /*11640*/  IADD3 R6, PT, PT, R1, 0x108, RZ ;  /* 0x0000010801067810 */ /* 0x000fc60007ffe0ff */
[----:B------:R-:W-:-:S04]  /*11650*/  FADD.FTZ R5, -R158, R5 ;  /* 0x000000059e057221 */ /* 0x000fc80000010100 */
[----:B------:R-:W-:Y:S01]  /*11660*/  FMUL.FTZ R8, R5, 1.4426950216293334961 ;  /* 0x3fb8aa3b05087820 */ /* 0x000fe20000410000 */
[----:B------:R-:W-:Y:S02]  /*11670*/  FSEL R5, R160, R7, P0 ;  /* 0x00000007a0057208 */ /* 0x000fe40000000000 */
[----:B------:R-:W-:-:S03]  /*11680*/  FSEL R160, R7, R160, P0 ;  /* 0x000000a007a07208 */ /* 0x000fc60000000000 */
[----:B------:R-:W0:Y:S02]  /*11690*/  MUFU.EX2 R8, R8 ;  /* 0x0000000800087308 */ /* 0x000e240000000800 */
[----:B0-----:R-:W-:Y:S01]  /*116a0*/  FFMA.FTZ R160, R160, R8, R5 ;  /* 0x00000008a0a07223 */ /* 0x001fe20000010005 */
[----:B------:R-:W-:-:S07]  /*116b0*/  IMAD.MOV.U32 R5, RZ, RZ, RZ ;  /* 0x000000ffff057224 */ /* 0x000fce00078e00ff */
.L_x_21753:
        /* <DEDUP_REMOVED lines=20> */
.L_x_21565:
[----:B------:R-:W-:Y:S01]  /*11800*/  IMAD.MOV.U32 R2, RZ, RZ, R29 ;  /* 0x000000ffff027224 */ /* 0x000fe200078e001d */
[----:B------:R-:W-:Y:S01]  /*11810*/  MOV R8, R157 ;  /* 0x0000009d00087202 */ /* 0x000fe20000000f00 */
[----:B------:R-:W-:Y:S02]  /*11820*/  IMAD.MOV.U32 R29, RZ, RZ, R28 ;  /* 0x000000ffff1d7224 */ /* 0x000fe400078e001c */
[----:B------:R-:W-:-:S07]  /*11830*/  IMAD.MOV.U32 R157, RZ, RZ, R156 ;  /* 0x000000ffff9d7224 */ /* 0x000fce00078e009c */
.L_x_21566:
[----:B------:R-:W-:Y:S05]  /*11840*/  BSYNC.RECONVERGENT B1 ;  /* 0x0000000000017941 */ /* 0x000fea0003800200 */
.L_x_21564:
        /* <DEDUP_REMOVED lines=11> */
.L_x_21568:
[----:B------:R-:W-:Y:S01]  /*11900*/  IMAD.MOV.U32 R7, RZ, RZ, R2 ;  /* 0x000000ffff077224 */ /* 0x000fe200078e0002 */
[----:B------:R-:W-:Y:S01]  /*11910*/  MOV R9, R8 ;  /* 0x0000000800097202 */ /* 0x000fe20000000f00 */
[----:B------:R-:W-:Y:S02]  /*11920*/  IMAD.MOV.U32 R28, RZ, RZ, R31 ;  /* 0x000000ffff1c7224 */ /* 0x000fe400078e001f */
[----:B------:R-:W-:-:S07]  /*11930*/  IMAD.MOV.U32 R156, RZ, RZ, R155 ;  /* 0x000000ffff9c7224 */ /* 0x000fce00078e009b */
.L_x_21569:
[----:B------:R-:W-:Y:S05]  /*11940*/  BSYNC.RECONVERGENT B1 ;  /* 0x0000000000017941 */ /* 0x000fea0003800200 */
.L_x_21567:
        /* <DEDUP_REMOVED lines=11> */
.L_x_21571:
[----:B------:R-:W-:Y:S01]  /*11a00*/  IMAD.MOV.U32 R2, RZ, RZ, R7 ;  /* 0x000000ffff027224 */ /* 0x000fe200078e0007 */
[----:B------:R-:W-:Y:S01]  /*11a10*/  MOV R8, R9 ;  /* 0x0000000900087202 */ /* 0x000fe20000000f00 */
[----:B------:R-:W-:Y:S02]  /*11a20*/  IMAD.MOV.U32 R31, RZ, RZ, R30 ;  /* 0x000000ffff1f7224 */ /* 0x000fe400078e001e */
[----:B------:R-:W-:-:S07]  /*11a30*/  IMAD.MOV.U32 R155, RZ, RZ, R154 ;  /* 0x000000ffff9b7224 */ /* 0x000fce00078e009a */
.L_x_21572:
[----:B------:R-:W-:Y:S05]  /*11a40*/  BSYNC.RECONVERGENT B1 ;  /* 0x0000000000017941 */ /* 0x000fea0003800200 */
.L_x_21570:
        /* <DEDUP_REMOVED lines=11> */
.L_x_21574:
[----:B------:R-:W-:Y:S01]  /*11b00*/  IMAD.MOV.U32 R7, RZ, RZ, R2 ;  /* 0x000000ffff077224 */ /* 0x000fe200078e0002 */
[----:B------:R-:W-:Y:S01]  /*11b10*/  MOV R9, R8 ;  /* 0x0000000800097202 */ /* 0x000fe20000000f00 */
[----:B------:R-:W-:Y:S02]  /*11b20*/  IMAD.MOV.U32 R30, RZ, RZ, R33 ;  /* 0x000000ffff1e7224 */ /* 0x000fe400078e0021 */
[----:B------:R-:W-:-:S07]  /*11b30*/  IMAD.MOV.U32 R154, RZ, RZ, R153 ;  /* 0x000000ffff9a7224 */ /* 0x000fce00078e0099 */
.L_x_21575:
[----:B------:R-:W-:Y:S05]  /*11b40*/  BSYNC.RECONVERGENT B1 ;  /* 0x0000000000017941 */ /* 0x000fea0003800200 */
.L_x_21573:
        /* <DEDUP_REMOVED lines=11> */
.L_x_21577:
[----:B------:R-:W-:Y:S01]  /*11c00*/  IMAD.MOV.U32 R2, RZ, RZ, R7 ;  /* 0x000000ffff027224 */ /* 0x000fe200078e0007 */
[----:B------:R-:W-:Y:S01]  /*11c10*/  MOV R8, R9 ;  /* 0x0000000900087202 */ /* 0x000fe20000000f00 */
[----:B------:R-:W-:Y:S02]  /*11c20*/  IMAD.MOV.U32 R33, RZ, RZ, R32 ;  /* 0x000000ffff217224 */ /* 0x000fe400078e0020 */
[----:B------:R-:W-:-:S07]  /*11c30*/  IMAD.MOV.U32 R153, RZ, RZ, R152 ;  /* 0x000000ffff997224 */ /* 0x000fce00078e0098 */
.L_x_21578:
[----:B------:R-:W-:Y:S05]  /*11c40*/  BSYNC.RECONVERGENT B1 ;  /* 0x0000000000017941 */ /* 0x000fea0003800200 */
.L_x_21576:
        /* <DEDUP_REMOVED lines=11> */
.L_x_21580:
[----:B------:R-:W-:Y:S01]  /*11d00*/  IMAD.MOV.U32 R7, RZ, RZ, R2 ;  /* 0x000000ffff077224 */ /* 0x000fe200078e0002 */
[----:B------:R-:W-:Y:S01]  /*11d10*/  MOV R9, R8 ;  /* 0x0000000800097202 */ /* 0x000fe20000000f00 */
[----:B------:R-:W-:Y:S02]  /*11d20*/  IMAD.MOV.U32 R32, RZ, RZ, R35 ;  /* 0x000000ffff207224 */ /* 0x000fe400078e0023 */
[----:B------:R-:W-:-:S07]  /*11d30*/  IMAD.MOV.U32 R152, RZ, RZ, R151 ;  /* 0x000000ffff987224 */ /* 0x000fce00078e0097 */
.L_x_21581:
[----:B------:R-:W-:Y:S05]  /*11d40*/  BSYNC.RECONVERGENT B1 ;  /* 0x0000000000017941 */ /* 0x000fea0003800200 */
.L_x_21579:
        /* <DEDUP_REMOVED lines=11> */
.L_x_21583:
[----:B------:R-:W-:Y:S01]  /*11e00*/  IMAD.MOV.U32 R2, RZ, RZ, R7 ;  /* 0x000000ffff027224 */ /* 0x000fe200078e0007 */
[----:B------:R-:W-:Y:S01]  /*11e10*/  MOV R8, R9 ;  /* 0x0000000900087202 */ /* 0x000fe20000000f00 */
[----:B------:R-:W-:Y:S02]  /*11e20*/  IMAD.MOV.U32 R35, RZ, RZ, R34 ;  /* 0x000000ffff237224 */ /* 0x000fe400078e0022 */
[----:B------:R-:W-:-:S07]  /*11e30*/  IMAD.MOV.U32 R151, RZ, RZ, R150 ;  /* 0x000000ffff977224 */ /* 0x000fce00078e0096 */
.L_x_21584:
[----:B------:R-:W-:Y:S05]  /*11e40*/  BSYNC.RECONVERGENT B1 ;  /* 0x0000000000017941 */ /* 0x000fea0003800200 */
.L_x_21582:
        /* <DEDUP_REMOVED lines=11> */
.L_x_21586:
[----:B------:R-:W-:Y:S01]  /*11f00*/  IMAD.MOV.U32 R7, RZ, RZ, R2 ;  /* 0x000000ffff077224 */ /* 0x000fe200078e0002 */
[----:B------:R-:W-:Y:S01]  /*11f10*/  MOV R9, R8 ;  /* 0x0000000800097202 */ /* 0x000fe20000000f00 */
[----:B------:R-:W-:Y:S02]  /*11f20*/  IMAD.MOV.U32 R34, RZ, RZ, R37 ;  /* 0x000000ffff227224 */ /* 0x000fe400078e0025 */
[----:B------:R-:W-:-:S07]  /*11f30*/  IMAD.MOV.U32 R150, RZ, RZ, R149 ;  /* 0x000000ffff967224 */ /* 0x000fce00078e0095 */
.L_x_21587:
[----:B------:R-:W-:Y:S05]  /*11f40*/  BSYNC.RECONVERGENT B1 ;  /* 0x0000000000017941 */ /* 0x000fea0003800200 */
.L_x_21585:
        /* <DEDUP_REMOVED lines=11> */
.L_x_21589:
[----:B------:R-:W-:Y:S01]  /*12000*/  IMAD.MOV.U32 R2, RZ, RZ, R7 ;  /* 0x000000ffff027224 */ /* 0x000fe200078e0007 */
[----:B------:R-:W-:Y:S01]  /*12010*/  MOV R8, R9 ;  /* 0x0000000900087202 */ /* 0x000fe20000000f00 */
[----:B------:R-:W-:Y:S02]  /*12020*/  IMAD.MOV.U32 R37, RZ, RZ, R36 ;  /* 0x000000ffff257224 */ /* 0x000fe400078e0024 */
[----:B------:R-:W-:-:S07]  /*12030*/  IMAD.MOV.U32 R149, RZ, RZ, R148 ;  /* 0x000000ffff957224 */ /* 0x000fce00078e0094 */
.L_x_21590:
[----:B------:R-:W-:Y:S05]  /*12040*/  BSYNC.RECONVERGENT B1 ;  /* 0x0000000000017941 */ /* 0x000fea0003800200 */
.L_x_21588:
        /* <DEDUP_REMOVED lines=11> */
.L_x_21592:
[----:B------:R-:W-:Y:S01]  /*12100*/  IMAD.MOV.U32 R7, RZ, RZ, R2 ;  /* 0x000000ffff077224 */ /* 0x000fe200078e0002 */
[----:B------:R-:W-:Y:S01]  /*12110*/  MOV R9, R8 ;  /* 0x0000000800097202 */ /* 0x000fe20000000f00 */
[----:B------:R-:W-:Y:S02]  /*12120*/  IMAD.MOV.U32 R36, RZ, RZ, R39 ;  /* 0x000000ffff247224 */ /* 0x000fe400078e0027 */
[----:B------:R-:W-:-:S07]  /*12130*/  IMAD.MOV.U32 R148, RZ, RZ, R147 ;  /* 0x000000ffff947224 */ /* 0x000fce00078e0093 */
.L_x_21593:
[----:B------:R-:W-:Y:S05]  /*12140*/  BSYNC.RECONVERGENT B1 ;  /* 0x0000000000017941 */ /* 0x000fea0003800200 */
.L_x_21591:
        /* <DEDUP_REMOVED lines=11> */
.L_x_21595:
[----:B------:R-:W-:Y:S01]  /*12200*/  IMAD.MOV.U32 R2, RZ, RZ, R7 ;  /* 0x000000ffff027224 */ /* 0x000fe200078e0007 */
[----:B------:R-:W-:Y:S01]  /*12210*/  MOV R8, R9 ;  /* 0x0000000900087202 */ /* 0x000fe20000000f00 */
[----:B------:R-:W-:Y:S02]  /*12220*/  IMAD.MOV.U32 R39, RZ, RZ, R38 ;  /* 0x000000ffff277224 */ /* 0x000fe400078e0026 */
[----:B------:R-:W-:-:S07]  /*12230*/  IMAD.MOV.U32 R147, RZ, RZ, R146 ;  /* 0x000000ffff937224 */ /* 0x000fce00078e0092 */
.L_x_21596:
[----:B------:R-:W-:Y:S05]  /*12240*/  BSYNC.RECONVERGENT B1 ;  /* 0x0000000000017941 */ /* 0x000fea0003800200 */
.L_x_21594:
        /* <DEDUP_REMOVED lines=11> */
.L_x_21598:
[----:B------:R-:W-:Y:S01]  /*12300*/  IMAD.MOV.U32 R7, RZ, RZ, R2 ;  /* 0x000000ffff077224 */ /* 0x000fe200078e0002 */
[----:B------:R-:W-:Y:S01]  /*12310*/  MOV R9, R8 ;  /* 0x0000000800097202 */ /* 0x000fe20000000f00 */
[----:B------:R-:W-:Y:S02]  /*12320*/  IMAD.MOV.U32 R38, RZ, RZ, R41 ;  /* 0x000000ffff267224 */ /* 0x000fe400078e0029 */
[----:B------:R-:W-:-:S07]  /*12330*/  IMAD.MOV.U32 R146, RZ, RZ, R145 ;  /* 0x000000ffff927224 */ /* 0x000fce00078e0091 */
.L_x_21599:
[----:B------:R-:W-:Y:S05]  /*12340*/  BSYNC.RECONVERGENT B1 ;  /* 0x0000000000017941 */ /* 0x000fea0003800200 */
.L_x_21597:
        /* <DEDUP_REMOVED lines=11> */
.L_x_21601:
[----:B------:R-:W-:Y:S01]  /*12400*/  IMAD.MOV.U32 R2, RZ, RZ, R7 ;  /* 0x000000ffff027224 */ /* 0x000fe200078e0007 */
[----:B------:R-:W-:Y:S01]  /*12410*/  MOV R8, R9 ;  /* 0x0000000900087202 */ /* 0x000fe20000000f00 */
[----:B------:R-:W-:Y:S02]  /*12420*/  IMAD.MOV.U32 R41, RZ, RZ, R40 ;  /* 0x000000ffff297224 */ /* 0x000fe400078e0028 */
[----:B------:R-:W-:-:S07]  /*12430*/  IMAD.MOV.U32 R145, RZ, RZ, R144 ;  /* 0x000000ffff917224 */ /* 0x000fce00078e0090 */
.L_x_21602:
[----:B------:R-:W-:Y:S05]  /*12440*/  BSYNC.RECONVERGENT B1 ;  /* 0x0000000000017941 */ /* 0x000fea0003800200 */
.L_x_21600:
        /* <DEDUP_REMOVED lines=11> */
.L_x_21604:
[----:B------:R-:W-:Y:S01]  /*12500*/  IMAD.MOV.U32 R7, RZ, RZ, R2 ;  /* 0x000000ffff077224 */ /* 0x000fe200078e0002 */
[----:B------:R-:W-:Y:S01]  /*12510*/  MOV R9, R8 ;  /* 0x0000000800097202 */ /* 0x000fe20000000f00 */
[----:B------:R-:W-:Y:S02]  /*12520*/  IMAD.MOV.U32 R40, RZ, RZ, R43 ;  /* 0x000000ffff287224 */ /* 0x000fe400078e002b */
[----:B------:R-:W-:-:S07]  /*12530*/  IMAD.MOV.U32 R144, RZ, RZ, R143 ;  /* 0x000000ffff907224 */ /* 0x000fce00078e008f */
.L_x_21605:
[----:B------:R-:W-:Y:S05]  /*12540*/  BSYNC.RECONVERGENT B1 ;  /* 0x0000000000017941 */ /* 0x000fea0003800200 */
.L_x_21603:
        /* <DEDUP_REMOVED lines=11> */
.L_x_21607:
[----:B------:R-:W-:Y:S01]  /*12600*/  IMAD.MOV.U32 R2, RZ, RZ, R7 ;  /* 0x000000ffff027224 */ /* 0x000fe200078e0007 */
[----:B------:R-:W-:Y:S01]  /*12610*/  MOV R8, R9 ;  /* 0x0000000900087202 */ /* 0x000fe20000000f00 */
[----:B------:R-:W-:Y:S02]  /*12620*/  IMAD.MOV.U32 R43, RZ, RZ, R42 ;  /* 0x000000ffff2b7224 */ /* 0x000fe400078e002a */
[----:B------:R-:W-:-:S07]  /*12630*/  IMAD.MOV.U32 R143, RZ, RZ, R142 ;  /* 0x000000ffff8f7224 */ /* 0x000fce00078e008e */
.L_x_21608:
[----:B------:R-:W-:Y:S05]  /*12640*/  BSYNC.RECONVERGENT B1 ;  /* 0x0000000000017941 */ /* 0x000fea0003800200 */
.L_x_21606:
        /* <DEDUP_REMOVED lines=11> */
.L_x_21610:
[----:B------:R-:W-:Y:S01]  /*12700*/  IMAD.MOV.U32 R7, RZ, RZ, R2 ;  /* 0x000000ffff077224 */ /* 0x000fe200078e0002 */
[----:B------:R-:W-:Y:S01]  /*12710*/  MOV R9, R8 ;  /* 0x0000000800097202 */ /* 0x000fe20000000f00 */
[----:B------:R-:W-:Y:S02]  /*12720*/  IMAD.MOV.U32 R42, RZ, RZ, R45 ;  /* 0x000000ffff2a7224 */ /* 0x000fe400078e002d */
[----:B------:R-:W-:-:S07]  /*12730*/  IMAD.MOV.U32 R142, RZ, RZ, R141 ;  /* 0x000000ffff8e7224 */ /* 0x000fce00078e008d */
.L_x_21611:
[----:B------:R-:W-:Y:S05]  /*12740*/  BSYNC.RECONVERGENT B1 ;  /* 0x0000000000017941 */ /* 0x000fea0003800200 */
.L_x_21609:
        /* <DEDUP_REMOVED lines=11> */
.L_x_21613:
[----:B------:R-:W-:Y:S01]  /*12800*/  IMAD.MOV.U32 R2, RZ, RZ, R7 ;  /* 0x000000ffff027224 */ /* 0x000fe200078e0007 */
[----:B------:R-:W-:Y:S01]  /*12810*/  MOV R8, R9 ;  /* 0x0000000900087202 */ /* 0x000fe20000000f00 */
[----:B------:R-:W-:Y:S02]  /*12820*/  IMAD.MOV.U32 R45, RZ, RZ, R44 ;  /* 0x000000ffff2d7224 */ /* 0x000fe400078e002c */
[----:B------:R-:W-:-:S07]  /*12830*/  IMAD.MOV.U32 R141, RZ, RZ, R140 ;  /* 0x000000ffff8d7224 */ /* 0x000fce00078e008c */
.L_x_21614:
[----:B------:R-:W-:Y:S05]  /*12840*/  BSYNC.RECONVERGENT B1 ;  /* 0x0000000000017941 */ /* 0x000fea0003800200 */
.L_x_21612:
        /* <DEDUP_REMOVED lines=11> */
.L_x_21616:
[----:B------:R-:W-:Y:S01]  /*12900*/  IMAD.MOV.U32 R7, RZ, RZ, R2 ;  /* 0x000000ffff077224 */ /* 0x000fe200078e0002 */
[----:B------:R-:W-:Y:S01]  /*12910*/  MOV R9, R8 ;  /* 0x0000000800097202 */ /* 0x000fe20000000f00 */
[----:B------:R-:W-:Y:S02]  /*12920*/  IMAD.MOV.U32 R44, RZ, RZ, R47 ;  /* 0x000000ffff2c7224 */ /* 0x000fe400078e002f */
[----:B------:R-:W-:-:S07]  /*12930*/  IMAD.MOV.U32 R140, RZ, RZ, R139 ;  /* 0x000000ffff8c7224 */ /* 0x000fce00078e008b */
.L_x_21617:
[----:B------:R-:W-:Y:S05]  /*12940*/  BSYNC.RECONVERGENT B1 ;  /* 0x0000000000017941 */ /* 0x000fea0003800200 */
.L_x_21615:
        /* <DEDUP_REMOVED lines=11> */
.L_x_21619:
[----:B------:R-:W-:Y:S01]  /*12a00*/  IMAD.MOV.U32 R2, RZ, RZ, R7 ;  /* 0x000000ffff027224 */ /* 0x000fe200078e0007 */
[----:B------:R-:W-:Y:S01]  /*12a10*/  MOV R8, R9 ;  /* 0x0000000900087202 */ /* 0x000fe20000000f00 */
[----:B------:R-:W-:Y:S02]  /*12a20*/  IMAD.MOV.U32 R47, RZ, RZ, R46 ;  /* 0x000000ffff2f7224 */ /* 0x000fe400078e002e */
[----:B------:R-:W-:-:S07]  /*12a30*/  IMAD.MOV.U32 R139, RZ, RZ, R138 ;  /* 0x000000ffff8b7224 */ /* 0x000fce00078e008a */
.L_x_21620:
[----:B------:R-:W-:Y:S05]  /*12a40*/  BSYNC.RECONVERGENT B1 ;  /* 0x0000000000017941 */ /* 0x000fea0003800200 */
.L_x_21618:
        /* <DEDUP_REMOVED lines=11> */
.L_x_21622:
[----:B------:R-:W-:Y:S01]  /*12b00*/  IMAD.MOV.U32 R7, RZ, RZ, R2 ;  /* 0x000000ffff077224 */ /* 0x000fe200078e0002 */
[----:B------:R-:W-:Y:S01]  /*12b10*/  MOV R9, R8 ;  /* 0x0000000800097202 */ /* 0x000fe20000000f00 */
[----:B------:R-:W-:Y:S02]  /*12b20*/  IMAD.MOV.U32 R46, RZ, RZ, R49 ;  /* 0x000000ffff2e7224 */ /* 0x000fe400078e0031 */
[----:B------:R-:W-:-:S07]  /*12b30*/  IMAD.MOV.U32 R138, RZ, RZ, R137 ;  /* 0x000000ffff8a7224 */ /* 0x000fce00078e0089 */
.L_x_21623:
[----:B------:R-:W-:Y:S05]  /*12b40*/  BSYNC.RECONVERGENT B1 ;  /* 0x0000000000017941 */ /* 0x000fea0003800200 */
.L_x_21621:
        /* <DEDUP_REMOVED lines=11> */
.L_x_21625:
[----:B------:R-:W-:Y:S01]  /*12c00*/  IMAD.MOV.U32 R2, RZ, RZ, R7 ;  /* 0x000000ffff027224 */ /* 0x000fe200078e0007 */
[----:B------:R-:W-:Y:S01]  /*12c10*/  MOV R8, R9 ;  /* 0x0000000900087202 */ /* 0x000fe20000000f00 */
[----:B------:R-:W-:Y:S02]  /*12c20*/  IMAD.MOV.U32 R49, RZ, RZ, R48 ;  /* 0x000000ffff317224 */ /* 0x000fe400078e0030 */
[----:B------:R-:W-:-:S07]  /*12c30*/  IMAD.MOV.U32 R137, RZ, RZ, R136 ;  /* 0x000000ffff897224 */ /* 0x000fce00078e0088 */
.L_x_21626:
[----:B------:R-:W-:Y:S05]  /*12c40*/  BSYNC.RECONVERGENT B1 ;  /* 0x0000000000017941 */ /* 0x000fea0003800200 */
.L_x_21624:
        /* <DEDUP_REMOVED lines=11> */
.L_x_21628:
[----:B------:R-:W-:Y:S01]  /*12d00*/  IMAD.MOV.U32 R7, RZ, RZ, R2 ;  /* 0x000000ffff077224 */ /* 0x000fe200078e0002 */
[----:B------:R-:W-:Y:S01]  /*12d10*/  MOV R9, R8 ;  /* 0x0000000800097202 */ /* 0x000fe20000000f00 */
[----:B------:R-:W-:Y:S02]  /*12d20*/  IMAD.MOV.U32 R48, RZ, RZ, R51 ;  /* 0x000000ffff307224 */ /* 0x000fe400078e0033 */
[----:B------:R-:W-:-:S07]  /*12d30*/  IMAD.MOV.U32 R136, RZ, RZ, R135 ;  /* 0x000000ffff887224 */ /* 0x000fce00078e0087 */
.L_x_21629:
[----:B------:R-:W-:Y:S05]  /*12d40*/  BSYNC.RECONVERGENT B1 ;  /* 0x0000000000017941 */ /* 0x000fea0003800200 */
.L_x_21627:
        /* <DEDUP_REMOVED lines=11> */
.L_x_21631:
[----:B------:R-:W-:Y:S01]  /*12e00*/  IMAD.MOV.U32 R2, RZ, RZ, R7 ;  /* 0x000000ffff027224 */ /* 0x000fe200078e0007 */
[----:B------:R-:W-:Y:S01]  /*12e10*/  MOV R8, R9 ;  /* 0x0000000900087202 */ /* 0x000fe20000000f00 */
[----:B------:R-:W-:Y:S02]  /*12e20*/  IMAD.MOV.U32 R51, RZ, RZ, R50 ;  /* 0x000000ffff337224 */ /* 0x000fe400078e0032 */
[----:B------:R-:W-:-:S07]  /*12e30*/  IMAD.MOV.U32 R135, RZ, RZ, R134 ;  /* 0x000000ffff877224 */ /* 0x000fce00078e0086 */
.L_x_21632:
[----:B------:R-:W-:Y:S05]  /*12e40*/  BSYNC.RECONVERGENT B1 ;  /* 0x0000000000017941 */ /* 0x000fea0003800200 */
.L_x_21630:
        /* <DEDUP_REMOVED lines=11> */
.L_x_21634:
[----:B------:R-:W-:Y:S01]  /*12f00*/  IMAD.MOV.U32 R7, RZ, RZ, R2 ;  /* 0x000000ffff077224 */ /* 0x000fe200078e0002 */
[----:B------:R-:W-:Y:S01]  /*12f10*/  MOV R9, R8 ;  /* 0x0000000800097202 */ /* 0x000fe20000000f00 */
[----:B------:R-:W-:Y:S02]  /*12f20*/  IMAD.MOV.U32 R50, RZ, RZ, R53 ;  /* 0x000000ffff327224 */ /* 0x000fe400078e0035 */
[----:B------:R-:W-:-:S07]  /*12f30*/  IMAD.MOV.U32 R134, RZ, RZ, R133 ;  /* 0x000000ffff867224 */ /* 0x000fce00078e0085 */
.L_x_21635:
[----:B------:R-:W-:Y:S05]  /*12f40*/  BSYNC.RECONVERGENT B1 ;  /* 0x0000000000017941 */ /* 0x000fea0003800200 */
.L_x_21633:
        /* <DEDUP_REMOVED lines=11> */
.L_x_21637:
[----:B------:R-:W-:Y:S01]  /*13000*/  IMAD.MOV.U32 R2, RZ, RZ, R7 ;  /* 0x000000ffff027224 */ /* 0x000fe200078e0007 */
[----:B------:R-:W-:Y:S01]  /*13010*/  MOV R8, R9 ;  /* 0x0000000900087202 */ /* 0x000fe20000000f00 */
[----:B------:R-:W-:Y:S02]  /*13020*/  IMAD.MOV.U32 R53, RZ, RZ, R52 ;  /* 0x000000ffff357224 */ /* 0x000fe400078e0034 */
[----:B------:R-:W-:-:S07]  /*13030*/  IMAD.MOV.U32 R133, RZ, RZ, R132 ;  /* 0x000000ffff857224 */ /* 0x000fce00078e0084 */
.L_x_21638:
[----:B------:R-:W-:Y:S05]  /*13040*/  BSYNC.RECONVERGENT B1 ;  /* 0x0000000000017941 */ /* 0x000fea0003800200 */
.L_x_21636:
        /* <DEDUP_REMOVED lines=11> */
.L_x_21640:
[----:B------:R-:W-:Y:S01]  /*13100*/  IMAD.MOV.U32 R7, RZ, RZ, R2 ;  /* 0x000000ffff077224 */ /* 0x000fe200078e0002 */
[----:B------:R-:W-:Y:S01]  /*13110*/  MOV R9, R8 ;  /* 0x0000000800097202 */ /* 0x000fe20000000f00 */
[----:B------:R-:W-:Y:S02]  /*13120*/  IMAD.MOV.U32 R52, RZ, RZ, R55 ;  /* 0x000000ffff347224 */ /* 0x000fe400078e0037 */
[----:B------:R-:W-:-:S07]  /*13130*/  IMAD.MOV.U32 R132, RZ, RZ, R131 ;  /* 0x000000ffff847224 */ /* 0x000fce00078e0083 */
.L_x_21641:
[----:B------:R-:W-:Y:S05]  /*13140*/  BSYNC.RECONVERGENT B1 ;  /* 0x0000000000017941 */ /* 0x000fea0003800200 */
.L_x_21639:
        /* <DEDUP_REMOVED lines=11> */
.L_x_21643:
[----:B------:R-:W-:Y:S01]  /*13200*/  IMAD.MOV.U32 R2, RZ, RZ, R7 ;  /* 0x000000ffff027224 */ /* 0x000fe200078e0007 */
[----:B------:R-:W-:Y:S01]  /*13210*/  MOV R8, R9 ;  /* 0x0000000900087202 */ /* 0x000fe20000000f00 */
[----:B------:R-:W-:Y:S02]  /*13220*/  IMAD.MOV.U32 R55, RZ, RZ, R54 ;  /* 0x000000ffff377224 */ /* 0x000fe400078e0036 */
[----:B------:R-:W-:-:S07]  /*13230*/  IMAD.MOV.U32 R131, RZ, RZ, R130 ;  /* 0x000000ffff837224 */ /* 0x000fce00078e0082 */
.L_x_21644:
[----:B------:R-:W-:Y:S05]  /*13240*/  BSYNC.RECONVERGENT B1 ;  /* 0x0000000000017941 */ /* 0x000fea0003800200 */
.L_x_21642:
        /* <DEDUP_REMOVED lines=11> */
.L_x_21646:
[----:B------:R-:W-:Y:S01]  /*13300*/  IMAD.MOV.U32 R7, RZ, RZ, R2 ;  /* 0x000000ffff077224 */ /* 0x000fe200078e0002 */
[----:B------:R-:W-:Y:S01]  /*13310*/  MOV R9, R8 ;  /* 0x0000000800097202 */ /* 0x000fe20000000f00 */
[----:B------:R-:W-:Y:S02]  /*13320*/  IMAD.MOV.U32 R54, RZ, RZ, R57 ;  /* 0x000000ffff367224 */ /* 0x000fe400078e0039 */
[----:B------:R-:W-:-:S07]  /*13330*/  IMAD.MOV.U32 R130, RZ, RZ, R129 ;  /* 0x000000ffff827224 */ /* 0x000fce00078e0081 */
.L_x_21647:
[----:B------:R-:W-:Y:S05]  /*13340*/  BSYNC.RECONVERGENT B1 ;  /* 0x0000000000017941 */ /* 0x000fea0003800200 */
.L_x_21645:
        /* <DEDUP_REMOVED lines=11> */
.L_x_21649:
[----:B------:R-:W-:Y:S01]  /*13400*/  IMAD.MOV.U32 R2, RZ, RZ, R7 ;  /* 0x000000ffff027224 */ /* 0x000fe200078e0007 */
[----:B------:R-:W-:Y:S01]  /*13410*/  MOV R8, R9 ;  /* 0x0000000900087202 */ /* 0x000fe20000000f00 */
[----:B------:R-:W-:Y:S02]  /*13420*/  IMAD.MOV.U32 R57, RZ, RZ, R56 ;  /* 0x000000ffff397224 */ /* 0x000fe400078e0038 */
[----:B------:R-:W-:-:S07]  /*13430*/  IMAD.MOV.U32 R129, RZ, RZ, R128 ;  /* 0x000000ffff817224 */ /* 0x000fce00078e0080 */
.L_x_21650:
[----:B------:R-:W-:Y:S05]  /*13440*/  BSYNC.RECONVERGENT B1 ;  /* 0x0000000000017941 */ /* 0x000fea0003800200 */
.L_x_21648:
        /* <DEDUP_REMOVED lines=11> */
.L_x_21652:
[----:B------:R-:W-:Y:S01]  /*13500*/  IMAD.MOV.U32 R7, RZ, RZ, R2 ;  /* 0x000000ffff077224 */ /* 0x000fe200078e0002 */
[----:B------:R-:W-:Y:S01]  /*13510*/  MOV R9, R8 ;  /* 0x0000000800097202 */ /* 0x000fe20000000f00 */
[----:B------:R-:W-:Y:S02]  /*13520*/  IMAD.MOV.U32 R56, RZ, RZ, R59 ;  /* 0x000000ffff387224 */ /* 0x000fe400078e003b */
[----:B------:R-:W-:-:S07]  /*13530*/  IMAD.MOV.U32 R128, RZ, RZ, R127 ;  /* 0x000000ffff807224 */ /* 0x000fce00078e007f */
.L_x_21653:
[----:B------:R-:W-:Y:S05]  /*13540*/  BSYNC.RECONVERGENT B1 ;  /* 0x0000000000017941 */ /* 0x000fea0003800200 */
.L_x_21651:
        /* <DEDUP_REMOVED lines=11> */
.L_x_21655:
[----:B------:R-:W-:Y:S01]  /*13600*/  IMAD.MOV.U32 R2, RZ, RZ, R7 ;  /* 0x000000ffff027224 */ /* 0x000fe200078e0007 */
[----:B------:R-:W-:Y:S01]  /*13610*/  MOV R8, R9 ;  /* 0x0000000900087202 */ /* 0x000fe20000000f00 */
[----:B------:R-:W-:Y:S02]  /*13620*/  IMAD.MOV.U32 R59, RZ, RZ, R58 ;  /* 0x000000ffff3b7224 */ /* 0x000fe400078e003a */
[----:B------:R-:W-:-:S07]  /*13630*/  IMAD.MOV.U32 R127, RZ, RZ, R126 ;  /* 0x000000ffff7f7224 */ /* 0x000fce00078e007e */
.L_x_21656:
[----:B------:R-:W-:Y:S05]  /*13640*/  BSYNC.RECONVERGENT B1 ;  /* 0x0000000000017941 */ /* 0x000fea0003800200 */
.L_x_21654:
        /* <DEDUP_REMOVED lines=11> */
.L_x_21658:
[----:B------:R-:W-:Y:S01]  /*13700*/  IMAD.MOV.U32 R7, RZ, RZ, R2 ;  /* 0x000000ffff077224 */ /* 0x000fe200078e0002 */
[----:B------:R-:W-:Y:S01]  /*13710*/  MOV R9, R8 ;  /* 0x0000000800097202 */ /* 0x000fe20000000f00 */
[----:B------:R-:W-:Y:S02]  /*13720*/  IMAD.MOV.U32 R58, RZ, RZ, R61 ;  /* 0x000000ffff3a7224 */ /* 0x000fe400078e003d */
[----:B------:R-:W-:-:S07]  /*13730*/  IMAD.MOV.U32 R126, RZ, RZ, R125 ;  /* 0x000000ffff7e7224 */ /* 0x000fce00078e007d */
.L_x_21659:
[----:B------:R-:W-:Y:S05]  /*13740*/  BSYNC.RECONVERGENT B1 ;  /* 0x0000000000017941 */ /* 0x000fea0003800200 */
.L_x_21657:
        /* <DEDUP_REMOVED lines=11> */
.L_x_21661:
[----:B------:R-:W-:Y:S01]  /*13800*/  IMAD.MOV.U32 R2, RZ, RZ, R7 ;  /* 0x000000ffff027224 */ /* 0x000fe200078e0007 */
[----:B------:R-:W-:Y:S01]  /*13810*/  MOV R8, R9 ;  /* 0x0000000900087202 */ /* 0x000fe20000000f00 */
[----:B------:R-:W-:Y:S02]  /*13820*/  IMAD.MOV.U32 R61, RZ, RZ, R60 ;  /* 0x000000ffff3d7224 */ /* 0x000fe400078e003c */
[----:B------:R-:W-:-:S07]  /*13830*/  IMAD.MOV.U32 R125, RZ, RZ, R124 ;  /* 0x000000ffff7d7224 */ /* 0x000fce00078e007c */
.L_x_21662:
[----:B------:R-:W-:Y:S05]  /*13840*/  BSYNC.RECONVERGENT B1 ;  /* 0x0000000000017941 */ /* 0x000fea0003800200 */
.L_x_21660:
        /* <DEDUP_REMOVED lines=11> */
.L_x_21664:
[----:B------:R-:W-:Y:S01]  /*13900*/  IMAD.MOV.U32 R7, RZ, RZ, R2 ;  /* 0x000000ffff077224 */ /* 0x000fe200078e0002 */
[----:B------:R-:W-:Y:S01]  /*13910*/  MOV R9, R8 ;  /* 0x0000000800097202 */ /* 0x000fe20000000f00 */
[----:B------:R-:W-:Y:S02]  /*13920*/  IMAD.MOV.U32 R60, RZ, RZ, R63 ;  /* 0x000000ffff3c7224 */ /* 0x000fe400078e003f */
[----:B------:R-:W-:-:S07]  /*13930*/  IMAD.MOV.U32 R124, RZ, RZ, R123 ;  /* 0x000000ffff7c7224 */ /* 0x000fce00078e007b */
.L_x_21665:
[----:B------:R-:W-:Y:S05]  /*13940*/  BSYNC.RECONVERGENT B1 ;  /* 0x0000000000017941 */ /* 0x000fea0003800200 */
.L_x_21663:
        /* <DEDUP_REMOVED lines=11> */
.L_x_21667:
[----:B------:R-:W-:Y:S01]  /*13a00*/  IMAD.MOV.U32 R2, RZ, RZ, R7 ;  /* 0x000000ffff027224 */ /* 0x000fe200078e0007 */
[----:B------:R-:W-:Y:S01]  /*13a10*/  MOV R8, R9 ;  /* 0x0000000900087202 */ /* 0x000fe20000000f00 */
[----:B------:R-:W-:Y:S02]  /*13a20*/  IMAD.MOV.U32 R63, RZ, RZ, R62 ;  /* 0x000000ffff3f7224 */ /* 0x000fe400078e003e */
[----:B------:R-:W-:-:S07]  /*13a30*/  IMAD.MOV.U32 R123, RZ, RZ, R122 ;  /* 0x000000ffff7b7224 */ /* 0x000fce00078e007a */
.L_x_21668:
[----:B------:R-:W-:Y:S05]  /*13a40*/  BSYNC.RECONVERGENT B1 ;  /* 0x0000000000017941 */ /* 0x000fea0003800200 */
.L_x_21666:
        /* <DEDUP_REMOVED lines=11> */
.L_x_21670:
[----:B------:R-:W-:Y:S01]  /*13b00*/  IMAD.MOV.U32 R7, RZ, RZ, R2 ;  /* 0x000000ffff077224 */ /* 0x000fe200078e0002 */
[----:B------:R-:W-:Y:S01]  /*13b10*/  MOV R9, R8 ;  /* 0x0000000800097202 */ /* 0x000fe20000000f00 */
[----:B------:R-:W-:Y:S02]  /*13b20*/  IMAD.MOV.U32 R62, RZ, RZ, R65 ;  /* 0x000000ffff3e7224 */ /* 0x000fe400078e0041 */
[----:B------:R-:W-:-:S07]  /*13b30*/  IMAD.MOV.U32 R122, RZ, RZ, R121 ;  /* 0x000000ffff7a7224 */ /* 0x000fce00078e0079 */
.L_x_21671:
[----:B------:R-:W-:Y:S05]  /*13b40*/  BSYNC.RECONVERGENT B1 ;  /* 0x0000000000017941 */ /* 0x000fea0003800200 */
.L_x_21669:
        /* <DEDUP_REMOVED lines=11> */
.L_x_21673:
[----:B------:R-:W-:Y:S01]  /*13c00*/  IMAD.MOV.U32 R2, RZ, RZ, R7 ;  /* 0x000000ffff027224 */ /* 0x000fe200078e0007 */
[----:B------:R-:W-:Y:S01]  /*13c10*/  MOV R8, R9 ;  /* 0x0000000900087202 */ /* 0x000fe20000000f00 */
[----:B------:R-:W-:Y:S02]  /*13c20*/  IMAD.MOV.U32 R65, RZ, RZ, R64 ;  /* 0x000000ffff417224 */ /* 0x000fe400078e0040 */
[----:B------:R-:W-:-:S07]  /*13c30*/  IMAD.MOV.U32 R121, RZ, RZ, R120 ;  /* 0x000000ffff797224 */ /* 0x000fce00078e0078 */
.L_x_21674:
[----:B------:R-:W-:Y:S05]  /*13c40*/  BSYNC.RECONVERGENT B1 ;  /* 0x0000000000017941 */ /* 0x000fea0003800200 */
.L_x_21672:
        /* <DEDUP_REMOVED lines=11> */
.L_x_21676:
[----:B------:R-:W-:Y:S01]  /*13d00*/  IMAD.MOV.U32 R7, RZ, RZ, R2 ;  /* 0x000000ffff077224 */ /* 0x000fe200078e0002 */
[----:B------:R-:W-:Y:S01]  /*13d10*/  MOV R9, R8 ;  /* 0x0000000800097202 */ /* 0x000fe20000000f00 */
[----:B------:R-:W-:Y:S02]  /*13d20*/  IMAD.MOV.U32 R64, RZ, RZ, R67 ;  /* 0x000000ffff407224 */ /* 0x000fe400078e0043 */
[----:B------:R-:W-:-:S07]  /*13d30*/  IMAD.MOV.U32 R120, RZ, RZ, R119 ;  /* 0x000000ffff787224 */ /* 0x000fce00078e0077 */
.L_x_21677:
[----:B------:R-:W-:Y:S05]  /*13d40*/  BSYNC.RECONVERGENT B1 ;  /* 0x0000000000017941 */ /* 0x000fea0003800200 */
.L_x_21675:
        /* <DEDUP_REMOVED lines=11> */
.L_x_21679:
[----:B------:R-:W-:Y:S01]  /*13e00*/  IMAD.MOV.U32 R2, RZ, RZ, R7 ;  /* 0x000000ffff027224 */ /* 0x000fe200078e0007 */
[----:B------:R-:W-:Y:S01]  /*13e10*/  MOV R8, R9 ;  /* 0x0000000900087202 */ /* 0x000fe20000000f00 */
[----:B------:R-:W-:Y:S02]  /*13e20*/  IMAD.MOV.U32 R67, RZ, RZ, R66 ;  /* 0x000000ffff437224 */ /* 0x000fe400078e0042 */
[----:B------:R-:W-:-:S07]  /*13e30*/  IMAD.MOV.U32 R119, RZ, RZ, R118 ;  /* 0x000000ffff777224 */ /* 0x000fce00078e0076 */
.L_x_21680:
[----:B------:R-:W-:Y:S05]  /*13e40*/  BSYNC.RECONVERGENT B1 ;  /* 0x0000000000017941 */ /* 0x000fea0003800200 */
.L_x_21678:
        /* <DEDUP_REMOVED lines=11> */
.L_x_21682:
[----:B------:R-:W-:Y:S01]  /*13f00*/  IMAD.MOV.U32 R7, RZ, RZ, R2 ;  /* 0x000000ffff077224 */ /* 0x000fe200078e0002 */
[----:B------:R-:W-:Y:S01]  /*13f10*/  MOV R9, R8 ;  /* 0x0000000800097202 */ /* 0x000fe20000000f00 */
[----:B------:R-:W-:Y:S02]  /*13f20*/  IMAD.MOV.U32 R66, RZ, RZ, R69 ;  /* 0x000000ffff427224 */ /* 0x000fe400078e0045 */
[----:B------:R-:W-:-:S07]  /*13f30*/  IMAD.MOV.U32 R118, RZ, RZ, R117 ;  /* 0x000000ffff767224 */ /* 0x000fce00078e0075 */
.L_x_21683:
[----:B------:R-:W-:Y:S05]  /*13f40*/  BSYNC.RECONVERGENT B1 ;  /* 0x0000000000017941 */ /* 0x000fea0003800200 */
.L_x_21681:
        /* <DEDUP_REMOVED lines=11> */
.L_x_21685:
[----:B------:R-:W-:Y:S01]  /*14000*/  IMAD.MOV.U32 R2, RZ, RZ, R7 ;  /* 0x000000ffff027224 */ /* 0x000fe200078e0007 */
[----:B------:R-:W-:Y:S01]  /*14010*/  MOV R8, R9 ;  /* 0x0000000900087202 */ /* 0x000fe20000000f00 */
[----:B------:R-:W-:Y:S02]  /*14020*/  IMAD.MOV.U32 R69, RZ, RZ, R68 ;  /* 0x000000ffff457224 */ /* 0x000fe400078e0044 */
[----:B------:R-:W-:-:S07]  /*14030*/  IMAD.MOV.U32 R117, RZ, RZ, R116 ;  /* 0x000000ffff757224 */ /* 0x000fce00078e0074 */
.L_x_21686:
[----:B------:R-:W-:Y:S05]  /*14040*/  BSYNC.RECONVERGENT B1 ;  /* 0x0000000000017941 */ /* 0x000fea0003800200 */
.L_x_21684:
        /* <DEDUP_REMOVED lines=11> */
.L_x_21688:
[----:B------:R-:W-:Y:S01]  /*14100*/  IMAD.MOV.U32 R7, RZ, RZ, R2 ;  /* 0x000000ffff077224 */ /* 0x000fe200078e0002 */
[----:B------:R-:W-:Y:S01]  /*14110*/  MOV R9, R8 ;  /* 0x0000000800097202 */ /* 0x000fe20000000f00 */
[----:B------:R-:W-:Y:S02]  /*14120*/  IMAD.MOV.U32 R68, RZ, RZ, R71 ;  /* 0x000000ffff447224 */ /* 0x000fe400078e0047 */
[----:B------:R-:W-:-:S07]  /*14130*/  IMAD.MOV.U32 R116, RZ, RZ, R115 ;  /* 0x000000ffff747224 */ /* 0x000fce00078e0073 */
.L_x_21689:
[----:B------:R-:W-:Y:S05]  /*14140*/  BSYNC.RECONVERGENT B1 ;  /* 0x0000000000017941 */ /* 0x000fea0003800200 */
.L_x_21687:
        /* <DEDUP_REMOVED lines=11> */
.L_x_21691:
[----:B------:R-:W-:Y:S01]  /*14200*/  IMAD.MOV.U32 R2, RZ, RZ, R7 ;  /* 0x000000ffff027224 */ /* 0x000fe200078e0007 */
[----:B------:R-:W-:Y:S01]  /*14210*/  MOV R8, R9 ;  /* 0x0000000900087202 */ /* 0x000fe20000000f00 */
[----:B------:R-:W-:Y:S02]  /*14220*/  IMAD.MOV.U32 R71, RZ, RZ, R70 ;  /* 0x000000ffff477224 */ /* 0x000fe400078e0046 */
[----:B------:R-:W-:-:S07]  /*14230*/  IMAD.MOV.U32 R115, RZ, RZ, R114 ;  /* 0x000000ffff737224 */ /* 0x000fce00078e0072 */
.L_x_21692:
[----:B------:R-:W-:Y:S05]  /*14240*/  BSYNC.RECONVERGENT B1 ;  /* 0x0000000000017941 */ /* 0x000fea0003800200 */
.L_x_21690:
        /* <DEDUP_REMOVED lines=11> */
.L_x_21694:
[----:B------:R-:W-:Y:S01]  /*14300*/  IMAD.MOV.U32 R7, RZ, RZ, R2 ;  /* 0x000000ffff077224 */ /* 0x000fe200078e0002 */
[----:B------:R-:W-:Y:S01]  /*14310*/  MOV R9, R8 ;  /* 0x0000000800097202 */ /* 0x000fe20000000f00 */
[----:B------:R-:W-:Y:S02]  /*14320*/  IMAD.MOV.U32 R70, RZ, RZ, R73 ;  /* 0x000000ffff467224 */ /* 0x000fe400078e0049 */
[----:B------:R-:W-:-:S07]  /*14330*/  IMAD.MOV.U32 R114, RZ, RZ, R113 ;  /* 0x000000ffff727224 */ /* 0x000fce00078e0071 */
.L_x_21695:
[----:B------:R-:W-:Y:S05]  /*14340*/  BSYNC.RECONVERGENT B1 ;  /* 0x0000000000017941 */ /* 0x000fea0003800200 */
.L_x_21693:
        /* <DEDUP_REMOVED lines=11> */
.L_x_21697:
[----:B------:R-:W-:Y:S01]  /*14400*/  IMAD.MOV.U32 R2, RZ, RZ, R7 ;  /* 0x000000ffff027224 */ /* 0x000fe200078e0007 */
[----:B------:R-:W-:Y:S01]  /*14410*/  MOV R8, R9 ;  /* 0x0000000900087202 */ /* 0x000fe20000000f00 */
[----:B------:R-:W-:Y:S02]  /*14420*/  IMAD.MOV.U32 R73, RZ, RZ, R72 ;  /* 0x000000ffff497224 */ /* 0x000fe400078e0048 */
[----:B------:R-:W-:-:S07]  /*14430*/  IMAD.MOV.U32 R113, RZ, RZ, R112 ;  /* 0x000000ffff717224 */ /* 0x000fce00078e0070 */
.L_x_21698:
[----:B------:R-:W-:Y:S05]  /*14440*/  BSYNC.RECONVERGENT B1 ;  /* 0x0000000000017941 */ /* 0x000fea0003800200 */
.L_x_21696:
        /* <DEDUP_REMOVED lines=11> */
.L_x_21700:
[----:B------:R-:W-:Y:S01]  /*14500*/  IMAD.MOV.U32 R7, RZ, RZ, R2 ;  /* 0x000000ffff077224 */ /* 0x000fe200078e0002 */
[----:B------:R-:W-:Y:S01]  /*14510*/  MOV R9, R8 ;  /* 0x0000000800097202 */ /* 0x000fe20000000f00 */
[----:B------:R-:W-:Y:S02]  /*14520*/  IMAD.MOV.U32 R72, RZ, RZ, R75 ;  /* 0x000000ffff487224 */ /* 0x000fe400078e004b */
[----:B------:R-:W-:-:S07]  /*14530*/  IMAD.MOV.U32 R112, RZ, RZ, R111 ;  /* 0x000000ffff707224 */ /* 0x000fce00078e006f */
.L_x_21701:
[----:B------:R-:W-:Y:S05]  /*14540*/  BSYNC.RECONVERGENT B1 ;  /* 0x0000000000017941 */ /* 0x000fea0003800200 */
.L_x_21699:
        /* <DEDUP_REMOVED lines=11> */
.L_x_21703:
[----:B------:R-:W-:Y:S01]  /*14600*/  IMAD.MOV.U32 R2, RZ, RZ, R7 ;  /* 0x000000ffff027224 */ /* 0x000fe200078e0007 */
[----:B------:R-:W-:Y:S01]  /*14610*/  MOV R8, R9 ;  /* 0x0000000900087202 */ /* 0x000fe20000000f00 */
[----:B------:R-:W-:Y:S02]  /*14620*/  IMAD.MOV.U32 R75, RZ, RZ, R74 ;  /* 0x000000ffff4b7224 */ /* 0x000fe400078e004a */
[----:B------:R-:W-:-:S07]  /*14630*/  IMAD.MOV.U32 R111, RZ, RZ, R110 ;  /* 0x000000ffff6f7224 */ /* 0x000fce00078e006e */
.L_x_21704:
[----:B------:R-:W-:Y:S05]  /*14640*/  BSYNC.RECONVERGENT B1 ;  /* 0x0000000000017941 */ /* 0x000fea0003800200 */
.L_x_21702:
        /* <DEDUP_REMOVED lines=11> */
.L_x_21706:
[----:B------:R-:W-:Y:S01]  /*14700*/  IMAD.MOV.U32 R7, RZ, RZ, R2 ;  /* 0x000000ffff077224 */ /* 0x000fe200078e0002 */
[----:B------:R-:W-:Y:S01]  /*14710*/  MOV R9, R8 ;  /* 0x0000000800097202 */ /* 0x000fe20000000f00 */
[----:B------:R-:W-:Y:S02]  /*14720*/  IMAD.MOV.U32 R74, RZ, RZ, R77 ;  /* 0x000000ffff4a7224 */ /* 0x000fe400078e004d */
[----:B------:R-:W-:-:S07]  /*14730*/  IMAD.MOV.U32 R110, RZ, RZ, R109 ;  /* 0x000000ffff6e7224 */ /* 0x000fce00078e006d */
.L_x_21707:
[----:B------:R-:W-:Y:S05]  /*14740*/  BSYNC.RECONVERGENT B1 ;  /* 0x0000000000017941 */ /* 0x000fea0003800200 */
.L_x_21705:
        /* <DEDUP_REMOVED lines=11> */
.L_x_21709:
[----:B------:R-:W-:Y:S01]  /*14800*/  IMAD.MOV.U32 R2, RZ, RZ, R7 ;  /* 0x000000ffff027224 */ /* 0x000fe200078e0007 */
[----:B------:R-:W-:Y:S01]  /*14810*/  MOV R8, R9 ;  /* 0x0000000900087202 */ /* 0x000fe20000000f00 */
[----:B------:R-:W-:Y:S02]  /*14820*/  IMAD.MOV.U32 R77, RZ, RZ, R76 ;  /* 0x000000ffff4d7224 */ /* 0x000fe400078e004c */
[----:B------:R-:W-:-:S07]  /*14830*/  IMAD.MOV.U32 R109, RZ, RZ, R108 ;  /* 0x000000ffff6d7224 */ /* 0x000fce00078e006c */
.L_x_21710:
[----:B------:R-:W-:Y:S05]  /*14840*/  BSYNC.RECONVERGENT B1 ;  /* 0x0000000000017941 */ /* 0x000fea0003800200 */
.L_x_21708:
        /* <DEDUP_REMOVED lines=11> */
.L_x_21712:
[----:B------:R-:W-:Y:S01]  /*14900*/  IMAD.MOV.U32 R7, RZ, RZ, R2 ;  /* 0x000000ffff077224 */ /* 0x000fe200078e0002 */
[----:B------:R-:W-:Y:S01]  /*14910*/  MOV R9, R8 ;  /* 0x0000000800097202 */ /* 0x000fe20000000f00 */
[----:B------:R-:W-:Y:S02]  /*14920*/  IMAD.MOV.U32 R76, RZ, RZ, R79 ;  /* 0x000000ffff4c7224 */ /* 0x000fe400078e004f */
[----:B------:R-:W-:-:S07]  /*14930*/  IMAD.MOV.U32 R108, RZ, RZ, R107 ;  /* 0x000000ffff6c7224 */ /* 0x000fce00078e006b */
.L_x_21713:
[----:B------:R-:W-:Y:S05]  /*14940*/  BSYNC.RECONVERGENT B1 ;  /* 0x0000000000017941 */ /* 0x000fea0003800200 */
.L_x_21711:
        /* <DEDUP_REMOVED lines=11> */
.L_x_21715:
[----:B------:R-:W-:Y:S01]  /*14a00*/  IMAD.MOV.U32 R2, RZ, RZ, R7 ;  /* 0x000000ffff027224 */ /* 0x000fe200078e0007 */
[----:B------:R-:W-:Y:S01]  /*14a10*/  MOV R8, R9 ;  /* 0x0000000900087202 */ /* 0x000fe20000000f00 */
[----:B------:R-:W-:Y:S02]  /*14a20*/  IMAD.MOV.U32 R79, RZ, RZ, R78 ;  /* 0x000000ffff4f7224 */ /* 0x000fe400078e004e */
[----:B------:R-:W-:-:S07]  /*14a30*/  IMAD.MOV.U32 R107, RZ, RZ, R106 ;  /* 0x000000ffff6b7224 */ /* 0x000fce00078e006a */
.L_x_21716:
[----:B------:R-:W-:Y:S05]  /*14a40*/  BSYNC.RECONVERGENT B1 ;  /* 0x0000000000017941 */ /* 0x000fea0003800200 */
.L_x_21714:
        /* <DEDUP_REMOVED lines=11> */
.L_x_21718:
[----:B------:R-:W-:Y:S01]  /*14b00*/  IMAD.MOV.U32 R7, RZ, RZ, R2 ;  /* 0x000000ffff077224 */ /* 0x000fe200078e0002 */
[----:B------:R-:W-:Y:S01]  /*14b10*/  MOV R9, R8 ;  /* 0x0000000800097202 */ /* 0x000fe20000000f00 */
[----:B------:R-:W-:Y:S02]  /*14b20*/  IMAD.MOV.U32 R78, RZ, RZ, R81 ;  /* 0x000000ffff4e7224 */ /* 0x000fe400078e0051 */
[----:B------:R-:W-:-:S07]  /*14b30*/  IMAD.MOV.U32 R106, RZ, RZ, R105 ;  /* 0x000000ffff6a7224 */ /* 0x000fce00078e0069 */
.L_x_21719:
[----:B------:R-:W-:Y:S05]  /*14b40*/  BSYNC.RECONVERGENT B1 ;  /* 0x0000000000017941 */ /* 0x000fea0003800200 */
.L_x_21717:
        /* <DEDUP_REMOVED lines=11> */
.L_x_21721:
[----:B------:R-:W-:Y:S01]  /*14c00*/  IMAD.MOV.U32 R2, RZ, RZ, R7 ;  /* 0x000000ffff027224 */ /* 0x000fe200078e0007 */
[----:B------:R-:W-:Y:S01]  /*14c10*/  MOV R8, R9 ;  /* 0x0000000900087202 */ /* 0x000fe20000000f00 */
[----:B------:R-:W-:Y:S02]  /*14c20*/  IMAD.MOV.U32 R81, RZ, RZ, R80 ;  /* 0x000000ffff517224 */ /* 0x000fe400078e0050 */
[----:B------:R-:W-:-:S07]  /*14c30*/  IMAD.MOV.U32 R105, RZ, RZ, R104 ;  /* 0x000000ffff697224 */ /* 0x000fce00078e0068 */
.L_x_21722:
[----:B------:R-:W-:Y:S05]  /*14c40*/  BSYNC.RECONVERGENT B1 ;  /* 0x0000000000017941 */ /* 0x000fea0003800200 */
.L_x_21720:
        /* <DEDUP_REMOVED lines=11> */
.L_x_21724:
[----:B------:R-:W-:Y:S01]  /*14d00*/  IMAD.MOV.U32 R7, RZ, RZ, R2 ;  /* 0x000000ffff077224 */ /* 0x000fe200078e0002 */
[----:B------:R-:W-:Y:S01]  /*14d10*/  MOV R9, R8 ;  /* 0x0000000800097202 */ /* 0x000fe20000000f00 */
[----:B------:R-:W-:Y:S02]  /*14d20*/  IMAD.MOV.U32 R80, RZ, RZ, R83 ;  /* 0x000000ffff507224 */ /* 0x000fe400078e0053 */
[----:B------:R-:W-:-:S07]  /*14d30*/  IMAD.MOV.U32 R104, RZ, RZ, R103 ;  /* 0x000000ffff687224 */ /* 0x000fce00078e0067 */
.L_x_21725:
[----:B------:R-:W-:Y:S05]  /*14d40*/  BSYNC.RECONVERGENT B1 ;  /* 0x0000000000017941 */ /* 0x000fea0003800200 */
.L_x_21723:
        /* <DEDUP_REMOVED lines=11> */
.L_x_21727:
[----:B------:R-:W-:Y:S01]  /*14e00*/  IMAD.MOV.U32 R2, RZ, RZ, R7 ;  /* 0x000000ffff027224 */ /* 0x000fe200078e0007 */
[----:B------:R-:W-:Y:S01]  /*14e10*/  MOV R8, R9 ;  /* 0x0000000900087202 */ /* 0x000fe20000000f00 */
[----:B------:R-:W-:Y:S02]  /*14e20*/  IMAD.MOV.U32 R83, RZ, RZ, R82 ;  /* 0x000000ffff537224 */ /* 0x000fe400078e0052 */
[----:B------:R-:W-:-:S07]  /*14e30*/  IMAD.MOV.U32 R103, RZ, RZ, R102 ;  /* 0x000000ffff677224 */ /* 0x000fce00078e0066 */
.L_x_21728:
[----:B------:R-:W-:Y:S05]  /*14e40*/  BSYNC.RECONVERGENT B1 ;  /* 0x0000000000017941 */ /* 0x000fea0003800200 */
.L_x_21726:
        /* <DEDUP_REMOVED lines=11> */
.L_x_21730:
[----:B------:R-:W-:Y:S01]  /*14f00*/  IMAD.MOV.U32 R7, RZ, RZ, R2 ;  /* 0x000000ffff077224 */ /* 0x000fe200078e0002 */
[----:B------:R-:W-:Y:S01]  /*14f10*/  MOV R9, R8 ;  /* 0x0000000800097202 */ /* 0x000fe20000000f00 */
[----:B------:R-:W-:Y:S02]  /*14f20*/  IMAD.MOV.U32 R82, RZ, RZ, R85 ;  /* 0x000000ffff527224 */ /* 0x000fe400078e0055 */
[----:B------:R-:W-:-:S07]  /*14f30*/  IMAD.MOV.U32 R102, RZ, RZ, R101 ;  /* 0x000000ffff667224 */ /* 0x000fce00078e0065 */
.L_x_21731:
[----:B------:R-:W-:Y:S05]  /*14f40*/  BSYNC.RECONVERGENT B1 ;  /* 0x0000000000017941 */ /* 0x000fea0003800200 */
.L_x_21729:
        /* <DEDUP_REMOVED lines=11> */
.L_x_21733:
[----:B------:R-:W-:Y:S01]  /*15000*/  IMAD.MOV.U32 R2, RZ, RZ, R7 ;  /* 0x000000ffff027224 */ /* 0x000fe200078e0007 */
[----:B------:R-:W-:Y:S01]  /*15010*/  MOV R8, R9 ;  /* 0x0000000900087202 */ /* 0x000fe20000000f00 */
[----:B------:R-:W-:Y:S02]  /*15020*/  IMAD.MOV.U32 R85, RZ, RZ, R84 ;  /* 0x000000ffff557224 */ /* 0x000fe400078e0054 */
[----:B------:R-:W-:-:S07]  /*15030*/  IMAD.MOV.U32 R101, RZ, RZ, R100 ;  /* 0x000000ffff657224 */ /* 0x000fce00078e0064 */
.L_x_21734:
[----:B------:R-:W-:Y:S05]  /*15040*/  BSYNC.RECONVERGENT B1 ;  /* 0x0000000000017941 */ /* 0x000fea0003800200 */
.L_x_21732:
        /* <DEDUP_REMOVED lines=11> */
.L_x_21736:
[----:B------:R-:W-:Y:S01]  /*15100*/  IMAD.MOV.U32 R7, RZ, RZ, R2 ;  /* 0x000000ffff077224 */ /* 0x000fe200078e0002 */
[----:B------:R-:W-:Y:S01]  /*15110*/  MOV R9, R8 ;  /* 0x0000000800097202 */ /* 0x000fe20000000f00 */
[----:B------:R-:W-:Y:S02]  /*15120*/  IMAD.MOV.U32 R84, RZ, RZ, R87 ;  /* 0x000000ffff547224 */ /* 0x000fe400078e0057 */
[----:B------:R-:W-:-:S07]  /*15130*/  IMAD.MOV.U32 R100, RZ, RZ, R99 ;  /* 0x000000ffff647224 */ /* 0x000fce00078e0063 */
.L_x_21737:
[----:B------:R-:W-:Y:S05]  /*15140*/  BSYNC.RECONVERGENT B1 ;  /* 0x0000000000017941 */ /* 0x000fea0003800200 */
.L_x_21735:
        /* <DEDUP_REMOVED lines=11> */
.L_x_21739:
[----:B------:R-:W-:Y:S01]  /*15200*/  IMAD.MOV.U32 R2, RZ, RZ, R7 ;  /* 0x000000ffff027224 */ /* 0x000fe200078e0007 */
[----:B------:R-:W-:Y:S01]  /*15210*/  MOV R8, R9 ;  /* 0x0000000900087202 */ /* 0x000fe20000000f00 */
[----:B------:R-:W-:Y:S02]  /*15220*/  IMAD.MOV.U32 R87, RZ, RZ, R86 ;  /* 0x000000ffff577224 */ /* 0x000fe400078e0056 */
[----:B------:R-:W-:-:S07]  /*15230*/  IMAD.MOV.U32 R99, RZ, RZ, R98 ;  /* 0x000000ffff637224 */ /* 0x000fce00078e0062 */
.L_x_21740:
[----:B------:R-:W-:Y:S05]  /*15240*/  BSYNC.RECONVERGENT B1 ;  /* 0x0000000000017941 */ /* 0x000fea0003800200 */
.L_x_21738:
        /* <DEDUP_REMOVED lines=11> */
.L_x_21742:
[----:B------:R-:W-:Y:S01]  /*15300*/  IMAD.MOV.U32 R7, RZ, RZ, R2 ;  /* 0x000000ffff077224 */ /* 0x000fe200078e0002 */
[----:B------:R-:W-:Y:S01]  /*15310*/  MOV R9, R8 ;  /* 0x0000000800097202 */ /* 0x000fe20000000f00 */
[----:B------:R-:W-:Y:S02]  /*15320*/  IMAD.MOV.U32 R86, RZ, RZ, R89 ;  /* 0x000000ffff567224 */ /* 0x000fe400078e0059 */
[----:B------:R-:W-:-:S07]  /*15330*/  IMAD.MOV.U32 R98, RZ, RZ, R97 ;  /* 0x000000ffff627224 */ /* 0x000fce00078e0061 */
.L_x_21743:
[----:B------:R-:W-:Y:S05]  /*15340*/  BSYNC.RECONVERGENT B1 ;  /* 0x0000000000017941 */ /* 0x000fea0003800200 */
.L_x_21741:
        /* <DEDUP_REMOVED lines=11> */
.L_x_21745:
[----:B------:R-:W-:Y:S01]  /*15400*/  IMAD.MOV.U32 R2, RZ, RZ, R7 ;  /* 0x000000ffff027224 */ /* 0x000fe200078e0007 */
[----:B------:R-:W-:Y:S01]  /*15410*/  MOV R8, R9 ;  /* 0x0000000900087202 */ /* 0x000fe20000000f00 */
[----:B------:R-:W-:Y:S02]  /*15420*/  IMAD.MOV.U32 R89, RZ, RZ, R88 ;  /* 0x000000ffff597224 */ /* 0x000fe400078e0058 */
[----:B------:R-:W-:-:S07]  /*15430*/  IMAD.MOV.U32 R97, RZ, RZ, R96 ;  /* 0x000000ffff617224 */ /* 0x000fce00078e0060 */
.L_x_21746:
[----:B------:R-:W-:Y:S05]  /*15440*/  BSYNC.RECONVERGENT B1 ;  /* 0x0000000000017941 */ /* 0x000fea0003800200 */
.L_x_21744:
        /* <DEDUP_REMOVED lines=11> */
.L_x_21748:
[----:B------:R-:W-:Y:S01]  /*15500*/  IMAD.MOV.U32 R7, RZ, RZ, R2 ;  /* 0x000000ffff077224 */ /* 0x000fe200078e0002 */
[----:B------:R-:W-:Y:S01]  /*15510*/  MOV R88, R91 ;  /* 0x0000005b00587202 */ /* 0x000fe20000000f00 */
[----:B------:R-:W-:Y:S02]  /*15520*/  IMAD.MOV.U32 R9, RZ, RZ, R8 ;  /* 0x000000ffff097224 */ /* 0x000fe400078e0008 */
[----:B------:R-:W-:-:S07]  /*15530*/  IMAD.MOV.U32 R96, RZ, RZ, R3 ;  /* 0x000000ffff607224 */ /* 0x000fce00078e0003 */
.L_x_21749:
[----:B------:R-:W-:Y:S05]  /*15540*/  BSYNC.RECONVERGENT B1 ;  /* 0x0000000000017941 */ /* 0x000fea0003800200 */
.L_x_21747:
        /* <DEDUP_REMOVED lines=11> */
.L_x_21751:
[----:B------:R-:W-:Y:S01]  /*15600*/  IMAD.MOV.U32 R91, RZ, RZ, R4 ;  /* 0x000000ffff5b7224 */ /* 0x000fe200078e0004 */
[----:B------:R-:W-:Y:S01]  /*15610*/  MOV R3, R0 ;  /* 0x0000000000037202 */ /* 0x000fe20000000f00 */
[----:B------:R-:W-:Y:S01]  /*15620*/  IMAD.MOV.U32 R90, RZ, RZ, R7 ;  /* 0x000000ffff5a7224 */ /* 0x000fe200078e0007 */
[----:B------:R-:W-:Y:S01]  /*15630*/  MOV R0, R9 ;  /* 0x0000000900007202 */ /* 0x000fe20000000f00 */
[----:B------:R-:W-:Y:S02]  /*15640*/  IMAD.MOV.U32 R2, RZ, RZ, R9 ;  /* 0x000000ffff027224 */ /* 0x000fe400078e0009 */
[----:B------:R-:W-:-:S07]  /*15650*/  IMAD.MOV.U32 R4, RZ, RZ, R7 ;  /* 0x000000ffff047224 */ /* 0x000fce00078e0007 */
.L_x_21752:
[----:B------:R-:W-:Y:S05]  /*15660*/  BSYNC.RECONVERGENT B1 ;  /* 0x0000000000017941 */ /* 0x000fea0003800200 */
.L_x_21750:
[----:B------:R-:W-:Y:S01]  /*15670*/  VIADD R6, R6, 0x4 ;  /* 0x0000000406067836 */ /* 0x000fe20000000000 */
[----:B------:R-:W-:Y:S06]  /*15680*/  @P1 BRA `(.L_x_21753) ;  /* 0xffffffc0000c1947 */ /* 0x000fec000383ffff */
.L_x_21563:
[----:B------:R-:W-:Y:S05]  /*15690*/  BSYNC.RECONVERGENT B0 ;  /* 0x0000000000007941 */ /* 0x000fea0003800200 */
.L_x_21562:
[----:B------:R-:W-:Y:S01]  /*156a0*/  SHFL.DOWN PT, R4, R90, 0x10, 0x1f ;  /* 0x0a001f005a047f89 */ /* 0x000fe200000e0000 */
        /* <DEDUP_REMOVED lines=199> */
[----:B------:R-:W-:-:S04]  /*16320*/  FSETP.GT.FTZ.AND P0, PT, R158, R4, PT ;  /* 0x000000049e00720b */ /* 0x000fc80003f14000 */
[----:B0-----:R-:W-:Y:S02]  /*16330*/  FSEL R7, R4, R158, P0 ;  /* 0x0000009e04077208 */ /* 0x001fe40000000000 */
[----:B------:R-:W-:Y:S02]  /*16340*/  FSEL R158, R158, R4, P0 ;  /* 0x000000049e9e7208 */ /* 0x000fe40000000000 */
[----:B------:R-:W-:Y:S02]  /*16350*/  FSEL R6, R160, R5, P0 ;  /* 0x00000005a0067208 */ /* 0x000fe40000000000 */
[----:B------:R-:W-:Y:S01]  /*16360*/  MOV R4, R2 ;  /* 0x0000000200047202 */ /* 0x000fe20000000f00 */
[----:B------:R-:W-:-:S04]  /*16370*/  FADD.FTZ R7, -R158, R7 ;  /* 0x000000079e077221 */ /* 0x000fc80000010100 */
[----:B------:R-:W-:Y:S01]  /*16380*/  FMUL.FTZ R8, R7, 1.4426950216293334961 ;  /* 0x3fb8aa3b07087820 */ /* 0x000fe20000410000 */
[----:B------:R-:W-:Y:S01]  /*16390*/  FSEL R7, R5, R160, P0 ;  /* 0x000000a005077208 */ /* 0x000fe20000000000 */
[----:B------:R-:W-:-:S04]  /*163a0*/  IMAD.MOV.U32 R5, RZ, RZ, R90 ;  /* 0x000000ffff057224 */ /* 0x000fc800078e005a */
[----:B------:R-:W0:Y:S02]  /*163b0*/  MUFU.EX2 R8, R8 ;  /* 0x0000000800087308 */ /* 0x000e240000000800 */
[----:B0-----:R-:W-:Y:S01]  /*163c0*/  FFMA.FTZ R160, R7, R8, R6 ;  /* 0x0000000807a07223 */ /* 0x001fe20000010006 */
[----:B------:R-:W-:Y:S02]  /*163d0*/  IMAD.MOV.U32 R7, RZ, RZ, RZ ;  /* 0x000000ffff077224 */ /* 0x000fe400078e00ff */
[----:B------:R-:W-:-:S07]  /*163e0*/  IMAD.MOV.U32 R6, RZ, RZ, R0 ;  /* 0x000000ffff067224 */ /* 0x000fce00078e0000 */
.L_x_21945:
        /* <DEDUP_REMOVED lines=20> */
.L_x_21757:
[----:B------:R-:W-:Y:S01]  /*16530*/  MOV R2, R29 ;  /* 0x0000001d00027202 */ /* 0x000fe20000000f00 */
[----:B------:R-:W-:Y:S02]  /*16540*/  IMAD.MOV.U32 R8, RZ, RZ, R157 ;  /* 0x000000ffff087224 */ /* 0x000fe400078e009d */
[----:B------:R-:W-:Y:S02]  /*16550*/  IMAD.MOV.U32 R29, RZ, RZ, R28 ;  /* 0x000000ffff1d7224 */ /* 0x000fe400078e001c */
[----:B------:R-:W-:-:S07]  /*16560*/  IMAD.MOV.U32 R157, RZ, RZ, R156 ;  /* 0x000000ffff9d7224 */ /* 0x000fce00078e009c */
.L_x_21758:
[----:B------:R-:W-:Y:S05]  /*16570*/  BSYNC.RECONVERGENT B1 ;  /* 0x0000000000017941 */ /* 0x000fea0003800200 */
.L_x_21756:
        /* <DEDUP_REMOVED lines=11> */
.L_x_21760:
[----:B------:R-:W-:Y:S01]  /*16630*/  MOV R9, R2 ;  /* 0x0000000200097202 */ /* 0x000fe20000000f00 */
[----:B------:R-:W-:Y:S02]  /*16640*/  IMAD.MOV.U32 R11, RZ, RZ, R8 ;  /* 0x000000ffff0b7224 */ /* 0x000fe400078e0008 */
[----:B------:R-:W-:Y:S02]  /*16650*/  IMAD.MOV.U32 R28, RZ, RZ, R31 ;  /* 0x000000ffff1c7224 */ /* 0x000fe400078e001f */
[----:B------:R-:W-:-:S07]  /*16660*/  IMAD.MOV.U32 R156, RZ, RZ, R155 ;  /* 0x000000ffff9c7224 */ /* 0x000fce00078e009b */
.L_x_21761:
[----:B------:R-:W-:Y:S05]  /*16670*/  BSYNC.RECONVERGENT B1 ;  /* 0x0000000000017941 */ /* 0x000fea0003800200 */
.L_x_21759:
        /* <DEDUP_REMOVED lines=11> */
.L_x_21763:
[----:B------:R-:W-:Y:S01]  /*16730*/  MOV R2, R9 ;  /* 0x0000000900027202 */ /* 0x000fe20000000f00 */
[----:B------:R-:W-:Y:S02]  /*16740*/  IMAD.MOV.U32 R8, RZ, RZ, R11 ;  /* 0x000000ffff087224 */ /* 0x000fe400078e000b */
[----:B------:R-:W-:Y:S02]  /*16750*/  IMAD.MOV.U32 R31, RZ, RZ, R30 ;  /* 0x000000ffff1f7224 */ /* 0x000fe400078e001e */
[----:B------:R-:W-:-:S07]  /*16760*/  IMAD.MOV.U32 R155, RZ, RZ, R154 ;  /* 0x000000ffff9b7224 */ /* 0x000fce00078e009a */
.L_x_21764:
[----:B------:R-:W-:Y:S05]  /*16770*/  BSYNC.RECONVERGENT B1 ;  /* 0x0000000000017941 */ /* 0x000fea0003800200 */
.L_x_21762:
        /* <DEDUP_REMOVED lines=11> */
.L_x_21766:
[----:B------:R-:W-:Y:S01]  /*16830*/  MOV R9, R2 ;  /* 0x0000000200097202 */ /* 0x000fe20000000f00 */
[----:B------:R-:W-:Y:S02]  /*16840*/  IMAD.MOV.U32 R11, RZ, RZ, R8 ;  /* 0x000000ffff0b7224 */ /* 0x000fe400078e0008 */
[----:B------:R-:W-:Y:S02]  /*16850*/  IMAD.MOV.U32 R30, RZ, RZ, R33 ;  /* 0x000000ffff1e7224 */ /* 0x000fe400078e0021 */
[----:B------:R-:W-:-:S07]  /*16860*/  IMAD.MOV.U32 R154, RZ, RZ, R153 ;  /* 0x000000ffff9a7224 */ /* 0x000fce00078e0099 */
.L_x_21767:
[----:B------:R-:W-:Y:S05]  /*16870*/  BSYNC.RECONVERGENT B1 ;  /* 0x0000000000017941 */ /* 0x000fea0003800200 */
.L_x_21765:
        /* <DEDUP_REMOVED lines=11> */
.L_x_21769:
[----:B------:R-:W-:Y:S01]  /*16930*/  MOV R2, R9 ;  /* 0x0000000900027202 */ /* 0x000fe20000000f00 */
[----:B------:R-:W-:Y:S02]  /*16940*/  IMAD.MOV.U32 R8, RZ, RZ, R11 ;  /* 0x000000ffff087224 */ /* 0x000fe400078e000b */
[----:B------:R-:W-:Y:S02]  /*16950*/  IMAD.MOV.U32 R33, RZ, RZ, R32 ;  /* 0x000000ffff217224 */ /* 0x000fe400078e0020 */
[----:B------:R-:W-:-:S07]  /*16960*/  IMAD.MOV.U32 R153, RZ, RZ, R152 ;  /* 0x000000ffff997224 */ /* 0x000fce00078e0098 */
.L_x_21770:
[----:B------:R-:W-:Y:S05]  /*16970*/  BSYNC.RECONVERGENT B1 ;  /* 0x0000000000017941 */ /* 0x000fea0003800200 */
.L_x_21768:
        /* <DEDUP_REMOVED lines=11> */
.L_x_21772:
[----:B------:R-:W-:Y:S01]  /*16a30*/  MOV R9, R2 ;  /* 0x0000000200097202 */ /* 0x000fe20000000f00 */
[----:B------:R-:W-:Y:S02]  /*16a40*/  IMAD.MOV.U32 R11, RZ, RZ, R8 ;  /* 0x000000ffff0b7224 */ /* 0x000fe400078e0008 */
[----:B------:R-:W-:Y:S02]  /*16a50*/  IMAD.MOV.U32 R32, RZ, RZ, R35 ;  /* 0x000000ffff207224 */ /* 0x000fe400078e0023 */
[----:B------:R-:W-:-:S07]  /*16a60*/  IMAD.MOV.U32 R152, RZ, RZ, R151 ;  /* 0x000000ffff987224 */ /* 0x000fce00078e0097 */
.L_x_21773:
[----:B------:R-:W-:Y:S05]  /*16a70*/  BSYNC.RECONVERGENT B1 ;  /* 0x0000000000017941 */ /* 0x000fea0003800200 */
.L_x_21771:
        /* <DEDUP_REMOVED lines=11> */
.L_x_21775:
[----:B------:R-:W-:Y:S01]  /*16b30*/  MOV R2, R9 ;  /* 0x0000000900027202 */ /* 0x000fe20000000f00 */
[----:B------:R-:W-:Y:S02]  /*16b40*/  IMAD.MOV.U32 R8, RZ, RZ, R11 ;  /* 0x000000ffff087224 */ /* 0x000fe400078e000b */
[----:B------:R-:W-:Y:S02]  /*16b50*/  IMAD.MOV.U32 R35, RZ, RZ, R34 ;  /* 0x000000ffff237224 */ /* 0x000fe400078e0022 */
[----:B------:R-:W-:-:S07]  /*16b60*/  IMAD.MOV.U32 R151, RZ, RZ, R150 ;  /* 0x000000ffff977224 */ /* 0x000fce00078e0096 */
.L_x_21776:
[----:B------:R-:W-:Y:S05]  /*16b70*/  BSYNC.RECONVERGENT B1 ;  /* 0x0000000000017941 */ /* 0x000fea0003800200 */
.L_x_21774:
        /* <DEDUP_REMOVED lines=11> */
.L_x_21778:
[----:B------:R-:W-:Y:S01]  /*16c30*/  MOV R9, R2 ;  /* 0x0000000200097202 */ /* 0x000fe20000000f00 */
[----:B------:R-:W-:Y:S02]  /*16c40*/  IMAD.MOV.U32 R11, RZ, RZ, R8 ;  /* 0x000000ffff0b7224 */ /* 0x000fe400078e0008 */
[----:B------:R-:W-:Y:S02]  /*16c50*/  IMAD.MOV.U32 R34, RZ, RZ, R37 ;  /* 0x000000ffff227224 */ /* 0x000fe400078e0025 */
[----:B------:R-:W-:-:S07]  /*16c60*/  IMAD.MOV.U32 R150, RZ, RZ, R149 ;  /* 0x000000ffff967224 */ /* 0x000fce00078e0095 */
.L_x_21779:
[----:B------:R-:W-:Y:S05]  /*16c70*/  BSYNC.RECONVERGENT B1 ;  /* 0x0000000000017941 */ /* 0x000fea0003800200 */
.L_x_21777:
        /* <DEDUP_REMOVED lines=11> */
.L_x_21781:
[----:B------:R-:W-:Y:S01]  /*16d30*/  MOV R2, R9 ;  /* 0x0000000900027202 */ /* 0x000fe20000000f00 */
[----:B------:R-:W-:Y:S02]  /*16d40*/  IMAD.MOV.U32 R8, RZ, RZ, R11 ;  /* 0x000000ffff087224 */ /* 0x000fe400078e000b */
[----:B------:R-:W-:Y:S02]  /*16d50*/  IMAD.MOV.U32 R37, RZ, RZ, R36 ;  /* 0x000000ffff257224 */ /* 0x000fe400078e0024 */
[----:B------:R-:W-:-:S07]  /*16d60*/  IMAD.MOV.U32 R149, RZ, RZ, R148 ;  /* 0x000000ffff957224 */ /* 0x000fce00078e0094 */
.L_x_21782:
[----:B------:R-:W-:Y:S05]  /*16d70*/  BSYNC.RECONVERGENT B1 ;  /* 0x0000000000017941 */ /* 0x000fea0003800200 */
.L_x_21780:
        /* <DEDUP_REMOVED lines=11> */
.L_x_21784:
[----:B------:R-:W-:Y:S01]  /*16e30*/  MOV R9, R2 ;  /* 0x0000000200097202 */ /* 0x000fe20000000f00 */
[----:B------:R-:W-:Y:S02]  /*16e40*/  IMAD.MOV.U32 R11, RZ, RZ, R8 ;  /* 0x000000ffff0b7224 */ /* 0x000fe400078e0008 */
[----:B------:R-:W-:Y:S02]  /*16e50*/  IMAD.MOV.U32 R36, RZ, RZ, R39 ;  /* 0x000000ffff247224 */ /* 0x000fe400078e0027 */
[----:B------:R-:W-:-:S07]  /*16e60*/  IMAD.MOV.U32 R148, RZ, RZ, R147 ;  /* 0x000000ffff947224 */ /* 0x000fce00078e0093 */
.L_x_21785:
[----:B------:R-:W-:Y:S05]  /*16e70*/  BSYNC.RECONVERGENT B1 ;  /* 0x0000000000017941 */ /* 0x000fea0003800200 */
.L_x_21783:
        /* <DEDUP_REMOVED lines=11> */
.L_x_21787:
[----:B------:R-:W-:Y:S01]  /*16f30*/  MOV R2, R9 ;  /* 0x0000000900027202 */ /* 0x000fe20000000f00 */
[----:B------:R-:W-:Y:S02]  /*16f40*/  IMAD.MOV.U32 R8, RZ, RZ, R11 ;  /* 0x000000ffff087224 */ /* 0x000fe400078e000b */
[----:B------:R-:W-:Y:S02]  /*16f50*/  IMAD.MOV.U32 R39, RZ, RZ, R38 ;  /* 0x000000ffff277224 */ /* 0x000fe400078e0026 */
[----:B------:R-:W-:-:S07]  /*16f60*/  IMAD.MOV.U32 R147, RZ, RZ, R146 ;  /* 0x000000ffff937224 */ /* 0x000fce00078e0092 */
.L_x_21788:
[----:B------:R-:W-:Y:S05]  /*16f70*/  BSYNC.RECONVERGENT B1 ;  /* 0x0000000000017941 */ /* 0x000fea0003800200 */
.L_x_21786:
        /* <DEDUP_REMOVED lines=11> */
.L_x_21790:
[----:B------:R-:W-:Y:S01]  /*17030*/  MOV R9, R2 ;  /* 0x0000000200097202 */ /* 0x000fe20000000f00 */
[----:B------:R-:W-:Y:S02]  /*17040*/  IMAD.MOV.U32 R11, RZ, RZ, R8 ;  /* 0x000000ffff0b7224 */ /* 0x000fe400078e0008 */
[----:B------:R-:W-:Y:S02]  /*17050*/  IMAD.MOV.U32 R38, RZ, RZ, R41 ;  /* 0x000000ffff267224 */ /* 0x000fe400078e0029 */
[----:B------:R-:W-:-:S07]  /*17060*/  IMAD.MOV.U32 R146, RZ, RZ, R145 ;  /* 0x000000ffff927224 */ /* 0x000fce00078e0091 */
.L_x_21791:
[----:B------:R-:W-:Y:S05]  /*17070*/  BSYNC.RECONVERGENT B1 ;  /* 0x0000000000017941 */ /* 0x000fea0003800200 */
.L_x_21789:
        /* <DEDUP_REMOVED lines=11> */
.L_x_21793:
[----:B------:R-:W-:Y:S01]  /*17130*/  MOV R2, R9 ;  /* 0x0000000900027202 */ /* 0x000fe20000000f00 */
[----:B------:R-:W-:Y:S02]  /*17140*/  IMAD.MOV.U32 R8, RZ, RZ, R11 ;  /* 0x000000ffff087224 */ /* 0x000fe400078e000b */
[----:B------:R-:W-:Y:S02]  /*17150*/  IMAD.MOV.U32 R41, RZ, RZ, R40 ;  /* 0x000000ffff297224 */ /* 0x000fe400078e0028 */
[----:B------:R-:W-:-:S07]  /*17160*/  IMAD.MOV.U32 R145, RZ, RZ, R144 ;  /* 0x000000ffff917224 */ /* 0x000fce00078e0090 */
.L_x_21794:
[----:B------:R-:W-:Y:S05]  /*17170*/  BSYNC.RECONVERGENT B1 ;  /* 0x0000000000017941 */ /* 0x000fea0003800200 */
.L_x_21792:
        /* <DEDUP_REMOVED lines=11> */
.L_x_21796:
[----:B------:R-:W-:Y:S01]  /*17230*/  MOV R9, R2 ;  /* 0x0000000200097202 */ /* 0x000fe20000000f00 */
[----:B------:R-:W-:Y:S02]  /*17240*/  IMAD.MOV.U32 R11, RZ, RZ, R8 ;  /* 0x000000ffff0b7224 */ /* 0x000fe400078e0008 */
[----:B------:R-:W-:Y:S02]  /*17250*/  IMAD.MOV.U32 R40, RZ, RZ, R43 ;  /* 0x000000ffff287224 */ /* 0x000fe400078e002b */
[----:B------:R-:W-:-:S07]  /*17260*/  IMAD.MOV.U32 R144, RZ, RZ, R143 ;  /* 0x000000ffff907224 */ /* 0x000fce00078e008f */
.L_x_21797:
[----:B------:R-:W-:Y:S05]  /*17270*/  BSYNC.RECONVERGENT B1 ;  /* 0x0000000000017941 */ /* 0x000fea0003800200 */
.L_x_21795:
        /* <DEDUP_REMOVED lines=11> */
.L_x_21799:
[----:B------:R-:W-:Y:S01]  /*17330*/  MOV R2, R9 ;  /* 0x0000000900027202 */ /* 0x000fe20000000f00 */
[----:B------:R-:W-:Y:S02]  /*17340*/  IMAD.MOV.U32 R8, RZ, RZ, R11 ;  /* 0x000000ffff087224 */ /* 0x000fe400078e000b */
[----:B------:R-:W-:Y:S02]  /*17350*/  IMAD.MOV.U32 R43, RZ, RZ, R42 ;  /* 0x000000ffff2b7224 */ /* 0x000fe400078e002a */
[----:B------:R-:W-:-:S07]  /*17360*/  IMAD.MOV.U32 R143, RZ, RZ, R142 ;  /* 0x000000ffff8f7224 */ /* 0x000fce00078e008e */
.L_x_21800:
[----:B------:R-:W-:Y:S05]  /*17370*/  BSYNC.RECONVERGENT B1 ;  /* 0x0000000000017941 */ /* 0x000fea0003800200 */
.L_x_21798:
        /* <DEDUP_REMOVED lines=11> */
.L_x_21802:
[----:B------:R-:W-:Y:S01]  /*17430*/  MOV R9, R2 ;  /* 0x0000000200097202 */ /* 0x000fe20000000f00 */
[----:B------:R-:W-:Y:S02]  /*17440*/  IMAD.MOV.U32 R11, RZ, RZ, R8 ;  /* 0x000000ffff0b7224 */ /* 0x000fe400078e0008 */
[----:B------:R-:W-:Y:S02]  /*17450*/  IMAD.MOV.U32 R42, RZ, RZ, R45 ;  /* 0x000000ffff2a7224 */ /* 0x000fe400078e002d */
[----:B------:R-:W-:-:S07]  /*17460*/  IMAD.MOV.U32 R142, RZ, RZ, R141 ;  /* 0x000000ffff8e7224 */ /* 0x000fce00078e008d */
.L_x_21803:
[----:B------:R-:W-:Y:S05]  /*17470*/  BSYNC.RECONVERGENT B1 ;  /* 0x0000000000017941 */ /* 0x000fea0003800200 */
.L_x_21801:
        /* <DEDUP_REMOVED lines=11> */
.L_x_21805:
[----:B------:R-:W-:Y:S01]  /*17530*/  MOV R2, R9 ;  /* 0x0000000900027202 */ /* 0x000fe20000000f00 */
[----:B------:R-:W-:Y:S02]  /*17540*/  IMAD.MOV.U32 R8, RZ, RZ, R11 ;  /* 0x000000ffff087224 */ /* 0x000fe400078e000b */
[----:B------:R-:W-:Y:S02]  /*17550*/  IMAD.MOV.U32 R45, RZ, RZ, R44 ;  /* 0x000000ffff2d7224 */ /* 0x000fe400078e002c */
[----:B------:R-:W-:-:S07]  /*17560*/  IMAD.MOV.U32 R141, RZ, RZ, R140 ;  /* 0x000000ffff8d7224 */ /* 0x000fce00078e008c */
.L_x_21806:
[----:B------:R-:W-:Y:S05]  /*17570*/  BSYNC.RECONVERGENT B1 ;  /* 0x0000000000017941 */ /* 0x000fea0003800200 */
.L_x_21804:
        /* <DEDUP_REMOVED lines=11> */
.L_x_21808:
[----:B------:R-:W-:Y:S01]  /*17630*/  MOV R9, R2 ;  /* 0x0000000200097202 */ /* 0x000fe20000000f00 */
[----:B------:R-:W-:Y:S02]  /*17640*/  IMAD.MOV.U32 R11, RZ, RZ, R8 ;  /* 0x000000ffff0b7224 */ /* 0x000fe400078e0008 */
[----:B------:R-:W-:Y:S02]  /*17650*/  IMAD.MOV.U32 R44, RZ, RZ, R47 ;  /* 0x000000ffff2c7224 */ /* 0x000fe400078e002f */
[----:B------:R-:W-:-:S07]  /*17660*/  IMAD.MOV.U32 R140, RZ, RZ, R139 ;  /* 0x000000ffff8c7224 */ /* 0x000fce00078e008b */
.L_x_21809:
[----:B------:R-:W-:Y:S05]  /*17670*/  BSYNC.RECONVERGENT B1 ;  /* 0x0000000000017941 */ /* 0x000fea0003800200 */
.L_x_21807:
        /* <DEDUP_REMOVED lines=11> */
.L_x_21811:
[----:B------:R-:W-:Y:S01]  /*17730*/  MOV R2, R9 ;  /* 0x0000000900027202 */ /* 0x000fe20000000f00 */
[----:B------:R-:W-:Y:S02]  /*17740*/  IMAD.MOV.U32 R8, RZ, RZ, R11 ;  /* 0x000000ffff087224 */ /* 0x000fe400078e000b */
[----:B------:R-:W-:Y:S02]  /*17750*/  IMAD.MOV.U32 R47, RZ, RZ, R46 ;  /* 0x000000ffff2f7224 */ /* 0x000fe400078e002e */
[----:B------:R-:W-:-:S07]  /*17760*/  IMAD.MOV.U32 R139, RZ, RZ, R138 ;  /* 0x000000ffff8b7224 */ /* 0x000fce00078e008a */
.L_x_21812:
[----:B------:R-:W-:Y:S05]  /*17770*/  BSYNC.RECONVERGENT B1 ;  /* 0x0000000000017941 */ /* 0x000fea0003800200 */
.L_x_21810:
        /* <DEDUP_REMOVED lines=11> */
.L_x_21814:
[----:B------:R-:W-:Y:S01]  /*17830*/  MOV R9, R2 ;  /* 0x0000000200097202 */ /* 0x000fe20000000f00 */
[----:B------:R-:W-:Y:S02]  /*17840*/  IMAD.MOV.U32 R11, RZ, RZ, R8 ;  /* 0x000000ffff0b7224 */ /* 0x000fe400078e0008 */
[----:B------:R-:W-:Y:S02]  /*17850*/  IMAD.MOV.U32 R46, RZ, RZ, R49 ;  /* 0x000000ffff2e7224 */ /* 0x000fe400078e0031 */
[----:B------:R-:W-:-:S07]  /*17860*/  IMAD.MOV.U32 R138, RZ, RZ, R137 ;  /* 0x000000ffff8a7224 */ /* 0x000fce00078e0089 */
.L_x_21815:
[----:B------:R-:W-:Y:S05]  /*17870*/  BSYNC.RECONVERGENT B1 ;  /* 0x0000000000017941 */ /* 0x000fea0003800200 */
.L_x_21813:
        /* <DEDUP_REMOVED lines=11> */
.L_x_21817:
[----:B------:R-:W-:Y:S01]  /*17930*/  MOV R2, R9 ;  /* 0x0000000900027202 */ /* 0x000fe20000000f00 */
[----:B------:R-:W-:Y:S02]  /*17940*/  IMAD.MOV.U32 R8, RZ, RZ, R11 ;  /* 0x000000ffff087224 */ /* 0x000fe400078e000b */
[----:B------:R-:W-:Y:S02]  /*17950*/  IMAD.MOV.U32 R49, RZ, RZ, R48 ;  /* 0x000000ffff317224 */ /* 0x000fe400078e0030 */
[----:B------:R-:W-:-:S07]  /*17960*/  IMAD.MOV.U32 R137, RZ, RZ, R136 ;  /* 0x000000ffff897224 */ /* 0x000fce00078e0088 */
.L_x_21818:
[----:B------:R-:W-:Y:S05]  /*17970*/  BSYNC.RECONVERGENT B1 ;  /* 0x0000000000017941 */ /* 0x000fea0003800200 */
.L_x_21816:
        /* <DEDUP_REMOVED lines=11> */
.L_x_21820:
[----:B------:R-:W-:Y:S01]  /*17a30*/  MOV R9, R2 ;  /* 0x0000000200097202 */ /* 0x000fe20000000f00 */
[----:B------:R-:W-:Y:S02]  /*17a40*/  IMAD.MOV.U32 R11, RZ, RZ, R8 ;  /* 0x000000ffff0b7224 */ /* 0x000fe400078e0008 */
[----:B------:R-:W-:Y:S02]  /*17a50*/  IMAD.MOV.U32 R48, RZ, RZ, R51 ;  /* 0x000000ffff307224 */ /* 0x000fe400078e0033 */
[----:B------:R-:W-:-:S07]  /*17a60*/  IMAD.MOV.U32 R136, RZ, RZ, R135 ;  /* 0x000000ffff887224 */ /* 0x000fce00078e0087 */
.L_x_21821:
[----:B------:R-:W-:Y:S05]  /*17a70*/  BSYNC.RECONVERGENT B1 ;  /* 0x0000000000017941 */ /* 0x000fea0003800200 */
.L_x_21819:
        /* <DEDUP_REMOVED lines=11> */
.L_x_21823:
[----:B------:R-:W-:Y:S01]  /*17b30*/  MOV R2, R9 ;  /* 0x0000000900027202 */ /* 0x000fe20000000f00 */
[----:B------:R-:W-:Y:S02]  /*17b40*/  IMAD.MOV.U32 R8, RZ, RZ, R11 ;  /* 0x000000ffff087224 */ /* 0x000fe400078e000b */
[----:B------:R-:W-:Y:S02]  /*17b50*/  IMAD.MOV.U32 R51, RZ, RZ, R50 ;  /* 0x000000ffff337224 */ /* 0x000fe400078e0032 */
[----:B------:R-:W-:-:S07]  /*17b60*/  IMAD.MOV.U32 R135, RZ, RZ, R134 ;  /* 0x000000ffff877224 */ /* 0x000fce00078e0086 */
.L_x_21824:
[----:B------:R-:W-:Y:S05]  /*17b70*/  BSYNC.RECONVERGENT B1 ;  /* 0x0000000000017941 */ /* 0x000fea0003800200 */
.L_x_21822:
        /* <DEDUP_REMOVED lines=11> */
.L_x_21826:
[----:B------:R-:W-:Y:S01]  /*17c30*/  MOV R9, R2 ;  /* 0x0000000200097202 */ /* 0x000fe20000000f00 */
[----:B------:R-:W-:Y:S02]  /*17c40*/  IMAD.MOV.U32 R11, RZ, RZ, R8 ;  /* 0x000000ffff0b7224 */ /* 0x000fe400078e0008 */
[----:B------:R-:W-:Y:S02]  /*17c50*/  IMAD.MOV.U32 R50, RZ, RZ, R53 ;  /* 0x000000ffff327224 */ /* 0x000fe400078e0035 */
[----:B------:R-:W-:-:S07]  /*17c60*/  IMAD.MOV.U32 R134, RZ, RZ, R133 ;  /* 0x000000ffff867224 */ /* 0x000fce00078e0085 */
.L_x_21827:
[----:B------:R-:W-:Y:S05]  /*17c70*/  BSYNC.RECONVERGENT B1 ;  /* 0x0000000000017941 */ /* 0x000fea0003800200 */
.L_x_21825:
        /* <DEDUP_REMOVED lines=11> */
.L_x_21829:
[----:B------:R-:W-:Y:S01]  /*17d30*/  MOV R2, R9 ;  /* 0x0000000900027202 */ /* 0x000fe20000000f00 */
[----:B------:R-:W-:Y:S02]  /*17d40*/  IMAD.MOV.U32 R8, RZ, RZ, R11 ;  /* 0x000000ffff087224 */ /* 0x000fe400078e000b */
[----:B------:R-:W-:Y:S02]  /*17d50*/  IMAD.MOV.U32 R53, RZ, RZ, R52 ;  /* 0x000000ffff357224 */ /* 0x000fe400078e0034 */
[----:B------:R-:W-:-:S07]  /*17d60*/  IMAD.MOV.U32 R133, RZ, RZ, R132 ;  /* 0x000000ffff857224 */ /* 0x000fce00078e0084 */
.L_x_21830:
[----:B------:R-:W-:Y:S05]  /*17d70*/  BSYNC.RECONVERGENT B1 ;  /* 0x0000000000017941 */ /* 0x000fea0003800200 */
.L_x_21828:
        /* <DEDUP_REMOVED lines=11> */
.L_x_21832:
[----:B------:R-:W-:Y:S01]  /*17e30*/  MOV R9, R2 ;  /* 0x0000000200097202 */ /* 0x000fe20000000f00 */
[----:B------:R-:W-:Y:S02]  /*17e40*/  IMAD.MOV.U32 R11, RZ, RZ, R8 ;  /* 0x000000ffff0b7224 */ /* 0x000fe400078e0008 */
[----:B------:R-:W-:Y:S02]  /*17e50*/  IMAD.MOV.U32 R52, RZ, RZ, R55 ;  /* 0x000000ffff347224 */ /* 0x000fe400078e0037 */
[----:B------:R-:W-:-:S07]  /*17e60*/  IMAD.MOV.U32 R132, RZ, RZ, R131 ;  /* 0x000000ffff847224 */ /* 0x000fce00078e0083 */
.L_x_21833:
[----:B------:R-:W-:Y:S05]  /*17e70*/  BSYNC.RECONVERGENT B1 ;  /* 0x0000000000017941 */ /* 0x000fea0003800200 */
.L_x_21831:
        /* <DEDUP_REMOVED lines=11> */
.L_x_21835:
[----:B------:R-:W-:Y:S01]  /*17f30*/  MOV R2, R9 ;  /* 0x0000000900027202 */ /* 0x000fe20000000f00 */
[----:B------:R-:W-:Y:S02]  /*17f40*/  IMAD.MOV.U32 R8, RZ, RZ, R11 ;  /* 0x000000ffff087224 */ /* 0x000fe400078e000b */
[----:B------:R-:W-:Y:S02]  /*17f50*/  IMAD.MOV.U32 R55, RZ, RZ, R54 ;  /* 0x000000ffff377224 */ /* 0x000fe400078e0036 */
[----:B------:R-:W-:-:S07]  /*17f60*/  IMAD.MOV.U32 R131, RZ, RZ, R130 ;  /* 0x000000ffff837224 */ /* 0x000fce00078e0082 */
.L_x_21836:
[----:B------:R-:W-:Y:S05]  /*17f70*/  BSYNC.RECONVERGENT B1 ;  /* 0x0000000000017941 */ /* 0x000fea0003800200 */
.L_x_21834:
        /* <DEDUP_REMOVED lines=11> */
.L_x_21838:
[----:B------:R-:W-:Y:S01]  /*18030*/  MOV R9, R2 ;  /* 0x0000000200097202 */ /* 0x000fe20000000f00 */
[----:B------:R-:W-:Y:S02]  /*18040*/  IMAD.MOV.U32 R11, RZ, RZ, R8 ;  /* 0x000000ffff0b7224 */ /* 0x000fe400078e0008 */
[----:B------:R-:W-:Y:S02]  /*18050*/  IMAD.MOV.U32 R54, RZ, RZ, R57 ;  /* 0x000000ffff367224 */ /* 0x000fe400078e0039 */
[----:B------:R-:W-:-:S07]  /*18060*/  IMAD.MOV.U32 R130, RZ, RZ, R129 ;  /* 0x000000ffff827224 */ /* 0x000fce00078e0081 */
.L_x_21839:
[----:B------:R-:W-:Y:S05]  /*18070*/  BSYNC.RECONVERGENT B1 ;  /* 0x0000000000017941 */ /* 0x000fea0003800200 */
.L_x_21837:
        /* <DEDUP_REMOVED lines=11> */
.L_x_21841:
[----:B------:R-:W-:Y:S01]  /*18130*/  MOV R2, R9 ;  /* 0x0000000900027202 */ /* 0x000fe20000000f00 */
[----:B------:R-:W-:Y:S02]  /*18140*/  IMAD.MOV.U32 R8, RZ, RZ, R11 ;  /* 0x000000ffff087224 */ /* 0x000fe400078e000b */
[----:B------:R-:W-:Y:S02]  /*18150*/  IMAD.MOV.U32 R57, RZ, RZ, R56 ;  /* 0x000000ffff397224 */ /* 0x000fe400078e0038 */
[----:B------:R-:W-:-:S07]  /*18160*/  IMAD.MOV.U32 R129, RZ, RZ, R128 ;  /* 0x000000ffff817224 */ /* 0x000fce00078e0080 */
.L_x_21842:
[----:B------:R-:W-:Y:S05]  /*18170*/  BSYNC.RECONVERGENT B1 ;  /* 0x0000000000017941 */ /* 0x000fea0003800200 */
.L_x_21840:
        /* <DEDUP_REMOVED lines=11> */
.L_x_21844:
[----:B------:R-:W-:Y:S01]  /*18230*/  MOV R9, R2 ;  /* 0x0000000200097202 */ /* 0x000fe20000000f00 */
[----:B------:R-:W-:Y:S02]  /*18240*/  IMAD.MOV.U32 R11, RZ, RZ, R8 ;  /* 0x000000ffff0b7224 */ /* 0x000fe400078e0008 */
[----:B------:R-:W-:Y:S02]  /*18250*/  IMAD.MOV.U32 R56, RZ, RZ, R59 ;  /* 0x000000ffff387224 */ /* 0x000fe400078e003b */
[----:B------:R-:W-:-:S07]  /*18260*/  IMAD.MOV.U32 R128, RZ, RZ, R127 ;  /* 0x000000ffff807224 */ /* 0x000fce00078e007f */
.L_x_21845:
[----:B------:R-:W-:Y:S05]  /*18270*/  BSYNC.RECONVERGENT B1 ;  /* 0x0000000000017941 */ /* 0x000fea0003800200 */
.L_x_21843:
        /* <DEDUP_REMOVED lines=11> */
.L_x_21847:
[----:B------:R-:W-:Y:S01]  /*18330*/  MOV R2, R9 ;  /* 0x0000000900027202 */ /* 0x000fe20000000f00 */
[----:B------:R-:W-:Y:S02]  /*18340*/  IMAD.MOV.U32 R8, RZ, RZ, R11 ;  /* 0x000000ffff087224 */ /* 0x000fe400078e000b */
[----:B------:R-:W-:Y:S02]  /*18350*/  IMAD.MOV.U32 R59, RZ, RZ, R58 ;  /* 0x000000ffff3b7224 */ /* 0x000fe400078e003a */
[----:B------:R-:W-:-:S07]  /*18360*/  IMAD.MOV.U32 R127, RZ, RZ, R126 ;  /* 0x000000ffff7f7224 */ /* 0x000fce00078e007e */
.L_x_21848:
[----:B------:R-:W-:Y:S05]  /*18370*/  BSYNC.RECONVERGENT B1 ;  /* 0x0000000000017941 */ /* 0x000fea0003800200 */
.L_x_21846:
        /* <DEDUP_REMOVED lines=11> */
.L_x_21850:
[----:B------:R-:W-:Y:S01]  /*18430*/  MOV R9, R2 ;  /* 0x0000000200097202 */ /* 0x000fe20000000f00 */
[----:B------:R-:W-:Y:S02]  /*18440*/  IMAD.MOV.U32 R11, RZ, RZ, R8 ;  /* 0x000000ffff0b7224 */ /* 0x000fe400078e0008 */
[----:B------:R-:W-:Y:S02]  /*18450*/  IMAD.MOV.U32 R58, RZ, RZ, R61 ;  /* 0x000000ffff3a7224 */ /* 0x000fe400078e003d */
[----:B------:R-:W-:-:S07]  /*18460*/  IMAD.MOV.U32 R126, RZ, RZ, R125 ;  /* 0x000000ffff7e7224 */ /* 0x000fce00078e007d */
.L_x_21851:
[----:B------:R-:W-:Y:S05]  /*18470*/  BSYNC.RECONVERGENT B1 ;  /* 0x0000000000017941 */ /* 0x000fea0003800200 */
.L_x_21849:
        /* <DEDUP_REMOVED lines=11> */
.L_x_21853:
[----:B------:R-:W-:Y:S01]  /*18530*/  MOV R2, R9 ;  /* 0x0000000900027202 */ /* 0x000fe20000000f00 */
[----:B------:R-:W-:Y:S02]  /*18540*/  IMAD.MOV.U32 R8, RZ, RZ, R11 ;  /* 0x000000ffff087224 */ /* 0x000fe400078e000b */
[----:B------:R-:W-:Y:S02]  /*18550*/  IMAD.MOV.U32 R61, RZ, RZ, R60 ;  /* 0x000000ffff3d7224 */ /* 0x000fe400078e003c */
[----:B------:R-:W-:-:S07]  /*18560*/  IMAD.MOV.U32 R125, RZ, RZ, R124 ;  /* 0x000000ffff7d7224 */ /* 0x000fce00078e007c */
.L_x_21854:
[----:B------:R-:W-:Y:S05]  /*18570*/  BSYNC.RECONVERGENT B1 ;  /* 0x0000000000017941 */ /* 0x000fea0003800200 */
.L_x_21852:
        /* <DEDUP_REMOVED lines=11> */
.L_x_21856:
[----:B------:R-:W-:Y:S01]  /*18630*/  MOV R9, R2 ;  /* 0x0000000200097202 */ /* 0x000fe20000000f00 */
[----:B------:R-:W-:Y:S02]  /*18640*/  IMAD.MOV.U32 R11, RZ, RZ, R8 ;  /* 0x000000ffff0b7224 */ /* 0x000fe400078e0008 */
[----:B------:R-:W-:Y:S02]  /*18650*/  IMAD.MOV.U32 R60, RZ, RZ, R63 ;  /* 0x000000ffff3c7224 */ /* 0x000fe400078e003f */
[----:B------:R-:W-:-:S07]  /*18660*/  IMAD.MOV.U32 R124, RZ, RZ, R123 ;  /* 0x000000ffff7c7224 */ /* 0x000fce00078e007b */
.L_x_21857:
[----:B------:R-:W-:Y:S05]  /*18670*/  BSYNC.RECONVERGENT B1 ;  /* 0x0000000000017941 */ /* 0x000fea0003800200 */
.L_x_21855:
        /* <DEDUP_REMOVED lines=11> */
.L_x_21859:
[----:B------:R-:W-:Y:S01]  /*18730*/  MOV R2, R9 ;  /* 0x0000000900027202 */ /* 0x000fe20000000f00 */
[----:B------:R-:W-:Y:S02]  /*18740*/  IMAD.MOV.U32 R8, RZ, RZ, R11 ;  /* 0x000000ffff087224 */ /* 0x000fe400078e000b */
[----:B------:R-:W-:Y:S02]  /*18750*/  IMAD.MOV.U32 R63, RZ, RZ, R62 ;  /* 0x000000ffff3f7224 */ /* 0x000fe400078e003e */
[----:B------:R-:W-:-:S07]  /*18760*/  IMAD.MOV.U32 R123, RZ, RZ, R122 ;  /* 0x000000ffff7b7224 */ /* 0x000fce00078e007a */
.L_x_21860:
[----:B------:R-:W-:Y:S05]  /*18770*/  BSYNC.RECONVERGENT B1 ;  /* 0x0000000000017941 */ /* 0x000fea0003800200 */
.L_x_21858:
        /* <DEDUP_REMOVED lines=11> */
.L_x_21862:
[----:B------:R-:W-:Y:S01]  /*18830*/  MOV R9, R2 ;  /* 0x0000000200097202 */ /* 0x000fe20000000f00 */
[----:B------:R-:W-:Y:S02]  /*18840*/  IMAD.MOV.U32 R11, RZ, RZ, R8 ;  /* 0x000000ffff0b7224 */ /* 0x000fe400078e0008 */
[----:B------:R-:W-:Y:S02]  /*18850*/  IMAD.MOV.U32 R62, RZ, RZ, R65 ;  /* 0x000000ffff3e7224 */ /* 0x000fe400078e0041 */
[----:B------:R-:W-:-:S07]  /*18860*/  IMAD.MOV.U32 R122, RZ, RZ, R121 ;  /* 0x000000ffff7a7224 */ /* 0x000fce00078e0079 */
.L_x_21863:
[----:B------:R-:W-:Y:S05]  /*18870*/  BSYNC.RECONVERGENT B1 ;  /* 0x0000000000017941 */ /* 0x000fea0003800200 */
.L_x_21861:
        /* <DEDUP_REMOVED lines=11> */
.L_x_21865:
[----:B------:R-:W-:Y:S01]  /*18930*/  MOV R2, R9 ;  /* 0x0000000900027202 */ /* 0x000fe20000000f00 */
[----:B------:R-:W-:Y:S02]  /*18940*/  IMAD.MOV.U32 R8, RZ, RZ, R11 ;  /* 0x000000ffff087224 */ /* 0x000fe400078e000b */
[----:B------:R-:W-:Y:S02]  /*18950*/  IMAD.MOV.U32 R65, RZ, RZ, R64 ;  /* 0x000000ffff417224 */ /* 0x000fe400078e0040 */
[----:B------:R-:W-:-:S07]  /*18960*/  IMAD.MOV.U32 R121, RZ, RZ, R120 ;  /* 0x000000ffff797224 */ /* 0x000fce00078e0078 */
.L_x_21866:
[----:B------:R-:W-:Y:S05]  /*18970*/  BSYNC.RECONVERGENT B1 ;  /* 0x0000000000017941 */ /* 0x000fea0003800200 */
.L_x_21864:
        /* <DEDUP_REMOVED lines=11> */
.L_x_21868:
[----:B------:R-:W-:Y:S01]  /*18a30*/  MOV R9, R2 ;  /* 0x0000000200097202 */ /* 0x000fe20000000f00 */
[----:B------:R-:W-:Y:S02]  /*18a40*/  IMAD.MOV.U32 R11, RZ, RZ, R8 ;  /* 0x000000ffff0b7224 */ /* 0x000fe400078e0008 */
[----:B------:R-:W-:Y:S02]  /*18a50*/  IMAD.MOV.U32 R64, RZ, RZ, R67 ;  /* 0x000000ffff407224 */ /* 0x000fe400078e0043 */
[----:B------:R-:W-:-:S07]  /*18a60*/  IMAD.MOV.U32 R120, RZ, RZ, R119 ;  /* 0x000000ffff787224 */ /* 0x000fce00078e0077 */
.L_x_21869:
[----:B------:R-:W-:Y:S05]  /*18a70*/  BSYNC.RECONVERGENT B1 ;  /* 0x0000000000017941 */ /* 0x000fea0003800200 */
.L_x_21867:
        /* <DEDUP_REMOVED lines=11> */
.L_x_21871:
[----:B------:R-:W-:Y:S01]  /*18b30*/  MOV R2, R9 ;  /* 0x0000000900027202 */ /* 0x000fe20000000f00 */
[----:B------:R-:W-:Y:S02]  /*18b40*/  IMAD.MOV.U32 R8, RZ, RZ, R11 ;  /* 0x000000ffff087224 */ /* 0x000fe400078e000b */
[----:B------:R-:W-:Y:S02]  /*18b50*/  IMAD.MOV.U32 R67, RZ, RZ, R66 ;  /* 0x000000ffff437224 */ /* 0x000fe400078e0042 */
[----:B------:R-:W-:-:S07]  /*18b60*/  IMAD.MOV.U32 R119, RZ, RZ, R118 ;  /* 0x000000ffff777224 */ /* 0x000fce00078e0076 */
.L_x_21872:
[----:B------:R-:W-:Y:S05]  /*18b70*/  BSYNC.RECONVERGENT B1 ;  /* 0x0000000000017941 */ /* 0x000fea0003800200 */
.L_x_21870:
        /* <DEDUP_REMOVED lines=11> */
.L_x_21874:
[----:B------:R-:W-:Y:S01]  /*18c30*/  MOV R9, R2 ;  /* 0x0000000200097202 */ /* 0x000fe20000000f00 */
[----:B------:R-:W-:Y:S02]  /*18c40*/  IMAD.MOV.U32 R11, RZ, RZ, R8 ;  /* 0x000000ffff0b7224 */ /* 0x000fe400078e0008 */
[----:B------:R-:W-:Y:S02]  /*18c50*/  IMAD.MOV.U32 R66, RZ, RZ, R69 ;  /* 0x000000ffff427224 */ /* 0x000fe400078e0045 */
[----:B------:R-:W-:-:S07]  /*18c60*/  IMAD.MOV.U32 R118, RZ, RZ, R117 ;  /* 0x000000ffff767224 */ /* 0x000fce00078e0075 */
.L_x_21875:
[----:B------:R-:W-:Y:S05]  /*18c70*/  BSYNC.RECONVERGENT B1 ;  /* 0x0000000000017941 */ /* 0x000fea0003800200 */
.L_x_21873:
        /* <DEDUP_REMOVED lines=11> */
.L_x_21877:
[----:B------:R-:W-:Y:S01]  /*18d30*/  MOV R2, R9 ;  /* 0x0000000900027202 */ /* 0x000fe20000000f00 */
[----:B------:R-:W-:Y:S02]  /*18d40*/  IMAD.MOV.U32 R8, RZ, RZ, R11 ;  /* 0x000000ffff087224 */ /* 0x000fe400078e000b */
[----:B------:R-:W-:Y:S02]  /*18d50*/  IMAD.MOV.U32 R69, RZ, RZ, R68 ;  /* 0x000000ffff457224 */ /* 0x000fe400078e0044 */
[----:B------:R-:W-:-:S07]  /*18d60*/  IMAD.MOV.U32 R117, RZ, RZ, R116 ;  /* 0x000000ffff757224 */ /* 0x000fce00078e0074 */
.L_x_21878:
[----:B------:R-:W-:Y:S05]  /*18d70*/  BSYNC.RECONVERGENT B1 ;  /* 0x0000000000017941 */ /* 0x000fea0003800200 */
.L_x_21876:
        /* <DEDUP_REMOVED lines=11> */
.L_x_21880:
[----:B------:R-:W-:Y:S01]  /*18e30*/  MOV R9, R2 ;  /* 0x0000000200097202 */ /* 0x000fe20000000f00 */
[----:B------:R-:W-:Y:S02]  /*18e40*/  IMAD.MOV.U32 R11, RZ, RZ, R8 ;  /* 0x000000ffff0b7224 */ /* 0x000fe400078e0008 */
[----:B------:R-:W-:Y:S02]  /*18e50*/  IMAD.MOV.U32 R68, RZ, RZ, R71 ;  /* 0x000000ffff447224 */ /* 0x000fe400078e0047 */
[----:B------:R-:W-:-:S07]  /*18e60*/  IMAD.MOV.U32 R116, RZ, RZ, R115 ;  /* 0x000000ffff747224 */ /* 0x000fce00078e0073 */
.L_x_21881:
[----:B------:R-:W-:Y:S05]  /*18e70*/  BSYNC.RECONVERGENT B1 ;  /* 0x0000000000017941 */ /* 0x000fea0003800200 */
.L_x_21879:
        /* <DEDUP_REMOVED lines=11> */
.L_x_21883:
[----:B------:R-:W-:Y:S01]  /*18f30*/  MOV R2, R9 ;  /* 0x0000000900027202 */ /* 0x000fe20000000f00 */
[----:B------:R-:W-:Y:S02]  /*18f40*/  IMAD.MOV.U32 R8, RZ, RZ, R11 ;  /* 0x000000ffff087224 */ /* 0x000fe400078e000b */
[----:B------:R-:W-:Y:S02]  /*18f50*/  IMAD.MOV.U32 R71, RZ, RZ, R70 ;  /* 0x000000ffff477224 */ /* 0x000fe400078e0046 */
[----:B------:R-:W-:-:S07]  /*18f60*/  IMAD.MOV.U32 R115, RZ, RZ, R114 ;  /* 0x000000ffff737224 */ /* 0x000fce00078e0072 */
.L_x_21884:
[----:B------:R-:W-:Y:S05]  /*18f70*/  BSYNC.RECONVERGENT B1 ;  /* 0x0000000000017941 */ /* 0x000fea0003800200 */
.L_x_21882:
        /* <DEDUP_REMOVED lines=11> */
.L_x_21886:
[----:B------:R-:W-:Y:S01]  /*19030*/  MOV R9, R2 ;  /* 0x0000000200097202 */ /* 0x000fe20000000f00 */
[----:B------:R-:W-:Y:S02]  /*19040*/  IMAD.MOV.U32 R11, RZ, RZ, R8 ;  /* 0x000000ffff0b7224 */ /* 0x000fe400078e0008 */
[----:B------:R-:W-:Y:S02]  /*19050*/  IMAD.MOV.U32 R70, RZ, RZ, R73 ;  /* 0x000000ffff467224 */ /* 0x000fe400078e0049 */
[----:B------:R-:W-:-:S07]  /*19060*/  IMAD.MOV.U32 R114, RZ, RZ, R113 ;  /* 0x000000ffff727224 */ /* 0x000fce00078e0071 */
.L_x_21887:
[----:B------:R-:W-:Y:S05]  /*19070*/  BSYNC.RECONVERGENT B1 ;  /* 0x0000000000017941 */ /* 0x000fea0003800200 */
.L_x_21885:
        /* <DEDUP_REMOVED lines=11> */
.L_x_21889:
[----:B------:R-:W-:Y:S01]  /*19130*/  MOV R2, R9 ;  /* 0x0000000900027202 */ /* 0x000fe20000000f00 */
[----:B------:R-:W-:Y:S02]  /*19140*/  IMAD.MOV.U32 R8, RZ, RZ, R11 ;  /* 0x000000ffff087224 */ /* 0x000fe400078e000b */
[----:B------:R-:W-:Y:S02]  /*19150*/  IMAD.MOV.U32 R73, RZ, RZ, R72 ;  /* 0x000000ffff497224 */ /* 0x000fe400078e0048 */
[----:B------:R-:W-:-:S07]  /*19160*/  IMAD.MOV.U32 R113, RZ, RZ, R112 ;  /* 0x000000ffff717224 */ /* 0x000fce00078e0070 */
.L_x_21890:
[----:B------:R-:W-:Y:S05]  /*19170*/  BSYNC.RECONVERGENT B1 ;  /* 0x0000000000017941 */ /* 0x000fea0003800200 */
.L_x_21888:
        /* <DEDUP_REMOVED lines=11> */
.L_x_21892:
[----:B------:R-:W-:Y:S01]  /*19230*/  MOV R9, R2 ;  /* 0x0000000200097202 */ /* 0x000fe20000000f00 */
[----:B------:R-:W-:Y:S02]  /*19240*/  IMAD.MOV.U32 R11, RZ, RZ, R8 ;  /* 0x000000ffff0b7224 */ /* 0x000fe400078e0008 */
[----:B------:R-:W-:Y:S02]  /*19250*/  IMAD.MOV.U32 R72, RZ, RZ, R75 ;  /* 0x000000ffff487224 */ /* 0x000fe400078e004b */
[----:B------:R-:W-:-:S07]  /*19260*/  IMAD.MOV.U32 R112, RZ, RZ, R111 ;  /* 0x000000ffff707224 */ /* 0x000fce00078e006f */
.L_x_21893:
[----:B------:R-:W-:Y:S05]  /*19270*/  BSYNC.RECONVERGENT B1 ;  /* 0x0000000000017941 */ /* 0x000fea0003800200 */
.L_x_21891:
        /* <DEDUP_REMOVED lines=11> */
.L_x_21895:
[----:B------:R-:W-:Y:S01]  /*19330*/  MOV R2, R9 ;  /* 0x0000000900027202 */ /* 0x000fe20000000f00 */
[----:B------:R-:W-:Y:S02]  /*19340*/  IMAD.MOV.U32 R8, RZ, RZ, R11 ;  /* 0x000000ffff087224 */ /* 0x000fe400078e000b */
[----:B------:R-:W-:Y:S02]  /*19350*/  IMAD.MOV.U32 R75, RZ, RZ, R74 ;  /* 0x000000ffff4b7224 */ /* 0x000fe400078e004a */
[----:B------:R-:W-:-:S07]  /*19360*/  IMAD.MOV.U32 R111, RZ, RZ, R110 ;  /* 0x000000ffff6f7224 */ /* 0x000fce00078e006e */
.L_x_21896:
[----:B------:R-:W-:Y:S05]  /*19370*/  BSYNC.RECONVERGENT B1 ;  /* 0x0000000000017941 */ /* 0x000fea0003800200 */
.L_x_21894:
        /* <DEDUP_REMOVED lines=11> */
.L_x_21898:
[----:B------:R-:W-:Y:S01]  /*19430*/  MOV R9, R2 ;  /* 0x0000000200097202 */ /* 0x000fe20000000f00 */
[----:B------:R-:W-:Y:S02]  /*19440*/  IMAD.MOV.U32 R11, RZ, RZ, R8 ;  /* 0x000000ffff0b7224 */ /* 0x000fe400078e0008 */
[----:B------:R-:W-:Y:S02]  /*19450*/  IMAD.MOV.U32 R74, RZ, RZ, R77 ;  /* 0x000000ffff4a7224 */ /* 0x000fe400078e004d */
[----:B------:R-:W-:-:S07]  /*19460*/  IMAD.MOV.U32 R110, RZ, RZ, R109 ;  /* 0x000000ffff6e7224 */ /* 0x000fce00078e006d */
.L_x_21899:
[----:B------:R-:W-:Y:S05]  /*19470*/  BSYNC.RECONVERGENT B1 ;  /* 0x0000000000017941 */ /* 0x000fea0003800200 */
.L_x_21897:
        /* <DEDUP_REMOVED lines=11> */
.L_x_21901:
[----:B------:R-:W-:Y:S01]  /*19530*/  MOV R2, R9 ;  /* 0x0000000900027202 */ /* 0x000fe20000000f00 */
[----:B------:R-:W-:Y:S02]  /*19540*/  IMAD.MOV.U32 R8, RZ, RZ, R11 ;  /* 0x000000ffff087224 */ /* 0x000fe400078e000b */
[----:B------:R-:W-:Y:S02]  /*19550*/  IMAD.MOV.U32 R77, RZ, RZ, R76 ;  /* 0x000000ffff4d7224 */ /* 0x000fe400078e004c */
[----:B------:R-:W-:-:S07]  /*19560*/  IMAD.MOV.U32 R109, RZ, RZ, R108 ;  /* 0x000000ffff6d7224 */ /* 0x000fce00078e006c */
.L_x_21902:
[----:B------:R-:W-:Y:S05]  /*19570*/  BSYNC.RECONVERGENT B1 ;  /* 0x0000000000017941 */ /* 0x000fea0003800200 */
.L_x_21900:
        /* <DEDUP_REMOVED lines=11> */
.L_x_21904:
[----:B------:R-:W-:Y:S01]  /*19630*/  MOV R9, R2 ;  /* 0x0000000200097202 */ /* 0x000fe20000000f00 */
[----:B------:R-:W-:Y:S02]  /*19640*/  IMAD.MOV.U32 R11, RZ, RZ, R8 ;  /* 0x000000ffff0b7224 */ /* 0x000fe400078e0008 */
[----:B------:R-:W-:Y:S02]  /*19650*/  IMAD.MOV.U32 R76, RZ, RZ, R79 ;  /* 0x000000ffff4c7224 */ /* 0x000fe400078e004f */
[----:B------:R-:W-:-:S07]  /*19660*/  IMAD.MOV.U32 R108, RZ, RZ, R107 ;  /* 0x000000ffff6c7224 */ /* 0x000fce00078e006b */
.L_x_21905:
[----:B------:R-:W-:Y:S05]  /*19670*/  BSYNC.RECONVERGENT B1 ;  /* 0x0000000000017941 */ /* 0x000fea0003800200 */
.L_x_21903:
        /* <DEDUP_REMOVED lines=11> */
.L_x_21907:
[----:B------:R-:W-:Y:S01]  /*19730*/  MOV R2, R9 ;  /* 0x0000000900027202 */ /* 0x000fe20000000f00 */
[----:B------:R-:W-:Y:S02]  /*19740*/  IMAD.MOV.U32 R8, RZ, RZ, R11 ;  /* 0x000000ffff087224 */ /* 0x000fe400078e000b */
[----:B------:R-:W-:Y:S02]  /*19750*/  IMAD.MOV.U32 R79, RZ, RZ, R78 ;  /* 0x000000ffff4f7224 */ /* 0x000fe400078e004e */
[----:B------:R-:W-:-:S07]  /*19760*/  IMAD.MOV.U32 R107, RZ, RZ, R106 ;  /* 0x000000ffff6b7224 */ /* 0x000fce00078e006a */
.L_x_21908:
[----:B------:R-:W-:Y:S05]  /*19770*/  BSYNC.RECONVERGENT B1 ;  /* 0x0000000000017941 */ /* 0x000fea0003800200 */
.L_x_21906:
        /* <DEDUP_REMOVED lines=11> */
.L_x_21910:
[----:B------:R-:W-:Y:S01]  /*19830*/  MOV R9, R2 ;  /* 0x0000000200097202 */ /* 0x000fe20000000f00 */
[----:B------:R-:W-:Y:S02]  /*19840*/  IMAD.MOV.U32 R11, RZ, RZ, R8 ;  /* 0x000000ffff0b7224 */ /* 0x000fe400078e0008 */
[----:B------:R-:W-:Y:S02]  /*19850*/  IMAD.MOV.U32 R78, RZ, RZ, R81 ;  /* 0x000000ffff4e7224 */ /* 0x000fe400078e0051 */
[----:B------:R-:W-:-:S07]  /*19860*/  IMAD.MOV.U32 R106, RZ, RZ, R105 ;  /* 0x000000ffff6a7224 */ /* 0x000fce00078e0069 */
.L_x_21911:
[----:B------:R-:W-:Y:S05]  /*19870*/  BSYNC.RECONVERGENT B1 ;  /* 0x0000000000017941 */ /* 0x000fea0003800200 */
.L_x_21909:
        /* <DEDUP_REMOVED lines=11> */
.L_x_21913:
[----:B------:R-:W-:Y:S01]  /*19930*/  MOV R2, R9 ;  /* 0x0000000900027202 */ /* 0x000fe20000000f00 */
[----:B------:R-:W-:Y:S02]  /*19940*/  IMAD.MOV.U32 R8, RZ, RZ, R11 ;  /* 0x000000ffff087224 */ /* 0x000fe400078e000b */
[----:B------:R-:W-:Y:S02]  /*19950*/  IMAD.MOV.U32 R81, RZ, RZ, R80 ;  /* 0x000000ffff517224 */ /* 0x000fe400078e0050 */
[----:B------:R-:W-:-:S07]  /*19960*/  IMAD.MOV.U32 R105, RZ, RZ, R104 ;  /* 0x000000ffff697224 */ /* 0x000fce00078e0068 */
.L_x_21914:
[----:B------:R-:W-:Y:S05]  /*19970*/  BSYNC.RECONVERGENT B1 ;  /* 0x0000000000017941 */ /* 0x000fea0003800200 */
.L_x_21912:
        /* <DEDUP_REMOVED lines=11> */
.L_x_21916:
[----:B------:R-:W-:Y:S01]  /*19a30*/  MOV R9, R2 ;  /* 0x0000000200097202 */ /* 0x000fe20000000f00 */
[----:B------:R-:W-:Y:S02]  /*19a40*/  IMAD.MOV.U32 R11, RZ, RZ, R8 ;  /* 0x000000ffff0b7224 */ /* 0x000fe400078e0008 */
[----:B------:R-:W-:Y:S02]  /*19a50*/  IMAD.MOV.U32 R80, RZ, RZ, R83 ;  /* 0x000000ffff507224 */ /* 0x000fe400078e0053 */
[----:B------:R-:W-:-:S07]  /*19a60*/  IMAD.MOV.U32 R104, RZ, RZ, R103 ;  /* 0x000000ffff687224 */ /* 0x000fce00078e0067 */
.L_x_21917:
[----:B------:R-:W-:Y:S05]  /*19a70*/  BSYNC.RECONVERGENT B1 ;  /* 0x0000000000017941 */ /* 0x000fea0003800200 */
.L_x_21915:
        /* <DEDUP_REMOVED lines=11> */
.L_x_21919:
[----:B------:R-:W-:Y:S01]  /*19b30*/  MOV R2, R9 ;  /* 0x0000000900027202 */ /* 0x000fe20000000f00 */
[----:B------:R-:W-:Y:S02]  /*19b40*/  IMAD.MOV.U32 R8, RZ, RZ, R11 ;  /* 0x000000ffff087224 */ /* 0x000fe400078e000b */
[----:B------:R-:W-:Y:S02]  /*19b50*/  IMAD.MOV.U32 R83, RZ, RZ, R82 ;  /* 0x000000ffff537224 */ /* 0x000fe400078e0052 */
[----:B------:R-:W-:-:S07]  /*19b60*/  IMAD.MOV.U32 R103, RZ, RZ, R102 ;  /* 0x000000ffff677224 */ /* 0x000fce00078e0066 */
.L_x_21920:
[----:B------:R-:W-:Y:S05]  /*19b70*/  BSYNC.RECONVERGENT B1 ;  /* 0x0000000000017941 */ /* 0x000fea0003800200 */
.L_x_21918:
        /* <DEDUP_REMOVED lines=11> */
.L_x_21922:
[----:B------:R-:W-:Y:S01]  /*19c30*/  MOV R9, R2 ;  /* 0x0000000200097202 */ /* 0x000fe20000000f00 */
[----:B------:R-:W-:Y:S02]  /*19c40*/  IMAD.MOV.U32 R11, RZ, RZ, R8 ;  /* 0x000000ffff0b7224 */ /* 0x000fe400078e0008 */
[----:B------:R-:W-:Y:S02]  /*19c50*/  IMAD.MOV.U32 R82, RZ, RZ, R85 ;  /* 0x000000ffff527224 */ /* 0x000fe400078e0055 */
[----:B------:R-:W-:-:S07]  /*19c60*/  IMAD.MOV.U32 R102, RZ, RZ, R101 ;  /* 0x000000ffff667224 */ /* 0x000fce00078e0065 */
.L_x_21923:
[----:B------:R-:W-:Y:S05]  /*19c70*/  BSYNC.RECONVERGENT B1 ;  /* 0x0000000000017941 */ /* 0x000fea0003800200 */
.L_x_21921:
        /* <DEDUP_REMOVED lines=11> */
.L_x_21925:
[----:B------:R-:W-:Y:S01]  /*19d30*/  MOV R2, R9 ;  /* 0x0000000900027202 */ /* 0x000fe20000000f00 */
[----:B------:R-:W-:Y:S02]  /*19d40*/  IMAD.MOV.U32 R8, RZ, RZ, R11 ;  /* 0x000000ffff087224 */ /* 0x000fe400078e000b */
[----:B------:R-:W-:Y:S02]  /*19d50*/  IMAD.MOV.U32 R85, RZ, RZ, R84 ;  /* 0x000000ffff557224 */ /* 0x000fe400078e0054 */
[----:B------:R-:W-:-:S07]  /*19d60*/  IMAD.MOV.U32 R101, RZ, RZ, R100 ;  /* 0x000000ffff657224 */ /* 0x000fce00078e0064 */
.L_x_21926:
[----:B------:R-:W-:Y:S05]  /*19d70*/  BSYNC.RECONVERGENT B1 ;  /* 0x0000000000017941 */ /* 0x000fea0003800200 */
.L_x_21924:
        /* <DEDUP_REMOVED lines=11> */
.L_x_21928:
[----:B------:R-:W-:Y:S01]  /*19e30*/  MOV R9, R2 ;  /* 0x0000000200097202 */ /* 0x000fe20000000f00 */
[----:B------:R-:W-:Y:S02]  /*19e40*/  IMAD.MOV.U32 R11, RZ, RZ, R8 ;  /* 0x000000ffff0b7224 */ /* 0x000fe400078e0008 */
[----:B------:R-:W-:Y:S02]  /*19e50*/  IMAD.MOV.U32 R84, RZ, RZ, R87 ;  /* 0x000000ffff547224 */ /* 0x000fe400078e0057 */
[----:B------:R-:W-:-:S07]  /*19e60*/  IMAD.MOV.U32 R100, RZ, RZ, R99 ;  /* 0x000000ffff647224 */ /* 0x000fce00078e0063 */
.L_x_21929:
[----:B------:R-:W-:Y:S05]  /*19e70*/  BSYNC.RECONVERGENT B1 ;  /* 0x0000000000017941 */ /* 0x000fea0003800200 */
.L_x_21927:
        /* <DEDUP_REMOVED lines=11> */
.L_x_21931:
[----:B------:R-:W-:Y:S01]  /*19f30*/  MOV R2, R9 ;  /* 0x0000000900027202 */ /* 0x000fe20000000f00 */
[----:B------:R-:W-:Y:S02]  /*19f40*/  IMAD.MOV.U32 R8, RZ, RZ, R11 ;  /* 0x000000ffff087224 */ /* 0x000fe400078e000b */
[----:B------:R-:W-:Y:S02]  /*19f50*/  IMAD.MOV.U32 R87, RZ, RZ, R86 ;  /* 0x000000ffff577224 */ /* 0x000fe400078e0056 */
[----:B------:R-:W-:-:S07]  /*19f60*/  IMAD.MOV.U32 R99, RZ, RZ, R98 ;  /* 0x000000ffff637224 */ /* 0x000fce00078e0062 */
.L_x_21932:
[----:B------:R-:W-:Y:S05]  /*19f70*/  BSYNC.RECONVERGENT B1 ;  /* 0x0000000000017941 */ /* 0x000fea0003800200 */
.L_x_21930:
        /* <DEDUP_REMOVED lines=11> */
.L_x_21934:
[----:B------:R-:W-:Y:S01]  /*1a030*/  MOV R9, R2 ;  /* 0x0000000200097202 */ /* 0x000fe20000000f00 */
[----:B------:R-:W-:Y:S02]  /*1a040*/  IMAD.MOV.U32 R11, RZ, RZ, R8 ;  /* 0x000000ffff0b7224 */ /* 0x000fe400078e0008 */
[----:B------:R-:W-:Y:S02]  /*1a050*/  IMAD.MOV.U32 R86, RZ, RZ, R89 ;  /* 0x000000ffff567224 */ /* 0x000fe400078e0059 */
[----:B------:R-:W-:-:S07]  /*1a060*/  IMAD.MOV.U32 R98, RZ, RZ, R97 ;  /* 0x000000ffff627224 */ /* 0x000fce00078e0061 */
.L_x_21935:
[----:B------:R-:W-:Y:S05]  /*1a070*/  BSYNC.RECONVERGENT B1 ;  /* 0x0000000000017941 */ /* 0x000fea0003800200 */
.L_x_21933:
        /* <DEDUP_REMOVED lines=11> */
.L_x_21937:
[----:B------:R-:W-:Y:S01]  /*1a130*/  MOV R2, R9 ;  /* 0x0000000900027202 */ /* 0x000fe20000000f00 */
[----:B------:R-:W-:Y:S02]  /*1a140*/  IMAD.MOV.U32 R8, RZ, RZ, R11 ;  /* 0x000000ffff087224 */ /* 0x000fe400078e000b */
[----:B------:R-:W-:Y:S02]  /*1a150*/  IMAD.MOV.U32 R89, RZ, RZ, R88 ;  /* 0x000000ffff597224 */ /* 0x000fe400078e0058 */
[----:B------:R-:W-:-:S07]  /*1a160*/  IMAD.MOV.U32 R97, RZ, RZ, R96 ;  /* 0x000000ffff617224 */ /* 0x000fce00078e0060 */
.L_x_21938:
[----:B------:R-:W-:Y:S05]  /*1a170*/  BSYNC.RECONVERGENT B1 ;  /* 0x0000000000017941 */ /* 0x000fea0003800200 */
.L_x_21936:
        /* <DEDUP_REMOVED lines=11> */
.L_x_21940:
[----:B------:R-:W-:Y:S01]  /*1a230*/  MOV R10, R2 ;  /* 0x00000002000a7202 */ /* 0x000fe20000000f00 */
[----:B------:R-:W-:Y:S02]  /*1a240*/  IMAD.MOV.U32 R88, RZ, RZ, R91 ;  /* 0x000000ffff587224 */ /* 0x000fe400078e005b */
[----:B------:R-:W-:Y:S02]  /*1a250*/  IMAD.MOV.U32 R9, RZ, RZ, R8 ;  /* 0x000000ffff097224 */ /* 0x000fe400078e0008 */
[----:B------:R-:W-:-:S07]  /*1a260*/  IMAD.MOV.U32 R96, RZ, RZ, R3 ;  /* 0x000000ffff607224 */ /* 0x000fce00078e0003 */
.L_x_21941:
[----:B------:R-:W-:Y:S05]  /*1a270*/  BSYNC.RECONVERGENT B1 ;  /* 0x0000000000017941 */ /* 0x000fea0003800200 */
.L_x_21939:
        /* <DEDUP_REMOVED lines=11> */
.L_x_21943:
[----:B------:R-:W-:Y:S01]  /*1a330*/  MOV R91, R5 ;  /* 0x00000005005b7202 */ /* 0x000fe20000000f00 */
[----:B------:R-:W-:Y:S01]  /*1a340*/  IMAD.MOV.U32 R3, RZ, RZ, R4 ;  /* 0x000000ffff037224 */ /* 0x000fe200078e0004 */
[----:B------:R-:W-:Y:S01]  /*1a350*/  MOV R5, R10 ;  /* 0x0000000a00057202 */ /* 0x000fe20000000f00 */
[----:B------:R-:W-:Y:S02]  /*1a360*/  IMAD.MOV.U32 R90, RZ, RZ, R10 ;  /* 0x000000ffff5a7224 */ /* 0x000fe400078e000a */
[--C-:B------:R-:W-:Y:S02]  /*1a370*/  IMAD.MOV.U32 R2, RZ, RZ, R9.reuse ;  /* 0x000000ffff027224 */ /* 0x100fe400078e0009 */
[----:B------:R-:W-:-:S07]  /*1a380*/  IMAD.MOV.U32 R4, RZ, RZ, R9 ;  /* 0x000000ffff047224 */ /* 0x000fce00078e0009 */
.L_x_21944:
[----:B------:R-:W-:Y:S05]  /*1a390*/  BSYNC.RECONVERGENT B1 ;  /* 0x0000000000017941 */ /* 0x000fea0003800200 */
.L_x_21942:
[----:B------:R-:W-:Y:S01]  /*1a3a0*/  VIADD R6, R6, 0x4 ;  /* 0x0000000406067836 */ /* 0x000fe20000000000 */
[----:B------:R-:W-:Y:S06]  /*1a3b0*/  @P1 BRA `(.L_x_21945) ;  /* 0xffffffc0000c1947 */ /* 0x000fec000383ffff */
.L_x_21755:
[----:B------:R-:W-:Y:S05]  /*1a3c0*/  BSYNC.RECONVERGENT B0 ;  /* 0x0000000000007941 */ /* 0x000fea0003800200 */
.L_x_21754:
[----:B0-----:R-:W0:Y:S01]  /*1a3d0*/  S2R R7, SR_TID.X ;  /* 0x0000000000077919 */ /* 0x001e220000002100 */
[----:B------:R-:W-:Y:S01]  /*1a3e0*/  ISETP.NE.AND P0, PT, R159, RZ, PT ;  /* 0x000000ff9f00720c */ /* 0x000fe20003f05270 */
[----:B------:R-:W-:-:S12]  /*1a3f0*/  BSSY.RECONVERGENT B0, `(.L_x_21946) ;  /* 0x0000049000007945 */ /* 0x000fd80003800200 */
[----:B------:R-:W-:Y:S05]  /*1a400*/  @P0 BRA `(.L_x_21947) ;  /* 0x00000004001c0947 */ /* 0x000fea0003800000 */
[----:B------:R-:W1:Y:S01]  /*1a410*/  S2R R6, SR_CgaCtaId ;  /* 0x0000000000067919 */ /* 0x000e620000008800 */
[----:B------:R-:W-:Y:S01]  /*1a420*/  MOV R5, 0x400 ;  /* 0x0000040000057802 */ /* 0x000fe20000000f00 */
[----:B------:R-:W-:Y:S01]  /*1a430*/  IMAD.MOV.U32 R159, RZ, RZ, R160 ;  /* 0x000000ffff9f7224 */ /* 0x000fe200078e00a0 */
[----:B0-----:R-:W-:Y:S02]  /*1a440*/  SHF.R.U32.HI R4, RZ, 0x5, R7 ;  /* 0x00000005ff047819 */ /* 0x001fe40000011607 */
[----:B-1----:R-:W-:-:S05]  /*1a450*/  LEA R5, R6, R5, 0x18 ;  /* 0x0000000506057211 */ /* 0x002fca00078ec0ff */
        /* <DEDUP_REMOVED lines=66> */
.L_x_21947:
[----:B------:R-:W-:Y:S05]  /*1a880*/  BSYNC.RECONVERGENT B0 ;  /* 0x0000000000007941 */ /* 0x000fea0003800200 */
.L_x_21946:
[----:B------:R-:W-:Y:S01]  /*1a890*/  BAR.SYNC.DEFER_BLOCKING 0x0 ;  /* 0x0000000000007b1d */ /* 0x000fe20000010000 */
[----:B0-----:R-:W-:-:S05]  /*1a8a0*/  ISETP.NE.AND P0, PT, R7, RZ, PT ;  /* 0x000000ff0700720c */ /* 0x001fca0003f05270 */
[----:B------:R-:W-:Y:S08]  /*1a8b0*/  BSSY.RECONVERGENT B0, `(.L_x_21948) ;  /* 0x0000d48000007945 */ /* 0x000ff00003800200 */
[----:B------:R-:W-:Y:S05]  /*1a8c0*/  @P0 BRA `(.L_x_21949) ;  /* 0x000000d400180947 */ /* 0x000fea0003800000 */
[----:B------:R-:W0:Y:S01]  /*1a8d0*/  S2UR UR5, SR_CgaCtaId ;  /* 0x00000000000579c3 */ /* 0x000e220000008800 */
[----:B------:R-:W-:Y:S02]  /*1a8e0*/  UMOV UR4, 0x400 ;  /* 0x0000040000047882 */ /* 0x000fe40000000000 */
[----:B0-----:R-:W-:-:S09]  /*1a8f0*/  ULEA UR4, UR5, UR4, 0x18 ;  /* 0x0000000405047291 */ /* 0x001fd2000f8ec0ff */
[----:B------:R-:W0:Y:S04]  /*1a900*/  LDS.128 R16, [UR4+0x3d0] ;  /* 0x0003d004ff107984 */ /* 0x000e280008000c00 */
[----:B------:R-:W2:Y:S04]  /*1a910*/  LDS.128 R8, [UR4+0x400] ;  /* 0x00040004ff087984 */ /* 0x000ea80008000c00 */
[----:B------:R-:W3:Y:S04]  /*1a920*/  LDS.128 R12, [UR4+0x3f0] ;  /* 0x0003f004ff0c7984 */ /* 0x000ee80008000c00 */
[----:B------:R-:W4:Y:S04]  /*1a930*/  LDS.128 R20, [UR4+0x3e0] ;  /* 0x0003e004ff147984 */ /* 0x000f280008000c00 */
[----:B-1----:R-:W1:Y:S04]  /*1a940*/  LDS.128 R4, [UR4+0x3c0] ;  /* 0x0003c004ff047984 */ /* 0x002e680008000c00 */
[----:B------:R-:W-:Y:S04]  /*1a950*/  LDS.128 R24, [UR4+0x380] ;  /* 0x00038004ff187984 */ /* 0x000fe80008000c00 */
[----:B------:R-:W-:Y:S04]  /*1a960*/  LDS.128 R92, [UR4+0x370] ;  /* 0x00037004ff5c7984 */ /* 0x000fe80008000c00 */
[----:B------:R-:W-:Y:S04]  /*1a970*/  LDS.64 R162, [UR4+0x410] ;  /* 0x00041004ffa27984 */ /* 0x000fe80008000a00 */
[----:B0-----:R-:W-:Y:S04]  /*1a980*/  STL.64 [R1+0x1c0], R16 ;  /* 0x0001c01001007387 */ /* 0x001fe80000100a00 */
        /* <DEDUP_REMOVED lines=8> */
[----:B-1----:R-:W-:Y:S04]  /*1aa10*/  STL.64 [R1+0x1b0], R4 ;  /* 0x0001b00401007387 */ /* 0x002fe80000100a00 */
[----:B------:R-:W-:Y:S04]  /*1aa20*/  STL.64 [R1+0x1b8], R6 ;  /* 0x0001b80601007387 */ /* 0x000fe80000100a00 */
[----:B------:R-:W1:Y:S04]  /*1aa30*/  LDS.128 R8, [UR4+0x3b0] ;  /* 0x0003b004ff087984 */ /* 0x000e680008000c00 */
[----:B------:R-:W2:Y:S04]  /*1aa40*/  LDS.128 R12, [UR4+0x3a0] ;  /* 0x0003a004ff0c7984 */ /* 0x000ea80008000c00 */
[----:B------:R-:W3:Y:S04]  /*1aa50*/  LDS.128 R20, [UR4+0x390] ;  /* 0x00039004ff147984 */ /* 0x000ee80008000c00 */
[----:B------:R-:W4:Y:S04]  /*1aa60*/  LDS.128 R4, [UR4+0x350] ;  /* 0x00035004ff047984 */ /* 0x000f280008000c00 */
[----:B0-----:R-:W-:Y:S04]  /*1aa70*/  STL.64 [R1+0x150], R16 ;  /* 0x0001501001007387 */ /* 0x001fe80000100a00 */
[----:B------:R-:W-:Y:S04]  /*1aa80*/  STL.64 [R1+0x158], R18 ;  /* 0x0001581201007387 */ /* 0x000fe80000100a00 */
[----:B------:R-:W0:Y:S04]  /*1aa90*/  LDS.128 R16, [UR4+0x2f0] ;  /* 0x0002f004ff107984 */ /* 0x000e280008000c00 */
[----:B------:R-:W-:Y:S04]  /*1aaa0*/  STL.64 [R1+0x170], R24 ;  /* 0x0001701801007387 */ /* 0x000fe80000100a00 */
[----:B------:R-:W-:Y:S04]  /*1aab0*/  STL.64 [R1+0x178], R26 ;  /* 0x0001781a01007387 */ /* 0x000fe80000100a00 */
[----:B------:R-:W5:Y:S04]  /*1aac0*/  LDS.128 R24, [UR4+0x320] ;  /* 0x00032004ff187984 */ /* 0x000f680008000c00 */
        /* <DEDUP_REMOVED lines=17> */
[----:B-----5:R-:W-:Y:S04]  /*1abe0*/  STL.64 [R1+0x110], R24 ;  /* 0x0001101801007387 */ /* 0x020fe80000100a00 */
        /* <DEDUP_REMOVED lines=13> */
[----:B------:R-:W5:Y:S04]  /*1acc0*/  LDS.128 R24, [UR4+0x290] ;  /* 0x00029004ff187984 */ /* 0x000f680008000c00 */
[----:B------:R-:W-:Y:S04]  /*1acd0*/  LDS.128 R4, [UR4+0x280] ;  /* 0x00028004ff047984 */ /* 0x000fe80008000c00 */
[----:B0-----:R-:W-:Y:S04]  /*1ace0*/  STL.64 [R1+0xa0], R16 ;  /* 0x0000a01001007387 */ /* 0x001fe80000100a00 */
[----:B------:R-:W-:Y:S04]  /*1acf0*/  STL.64 [R1+0xa8], R18 ;  /* 0x0000a81201007387 */ /* 0x000fe80000100a00 */
        /* <DEDUP_REMOVED lines=10> */
[----:B-----5:R-:W-:Y:S01]  /*1ada0*/  STL.64 [R1+0x80], R24 ;  /* 0x0000801801007387 */ /* 0x020fe20000100a00 */
[----:B0-----:R-:W-:-:S03]  /*1adb0*/  FSETP.GT.FTZ.AND P0, PT, R158, R16, PT ;  /* 0x000000109e00720b */ /* 0x001fc60003f14000 */
[----:B------:R-:W-:Y:S01]  /*1adc0*/  STL.64 [R1+0x88], R26 ;  /* 0x0000881a01007387 */ /* 0x000fe20000100a00 */
[----:B------:R-:W-:Y:S02]  /*1add0*/  FSEL R161, R158, R16, P0 ;  /* 0x000000109ea17208 */ /* 0x000fe40000000000 */
[----:B------:R-:W-:Y:S01]  /*1ade0*/  FSEL R158, R16, R158, P0 ;  /* 0x0000009e109e7208 */ /* 0x000fe20000000000 */
[----:B------:R-:W-:Y:S01]  /*1adf0*/  STL.64 [R1+0x70], R4 ;  /* 0x0000700401007387 */ /* 0x000fe20000100a00 */
[----:B------:R-:W-:-:S03]  /*1ae00*/  FSEL R164, R160, R17, P0 ;  /* 0x00000011a0a47208 */ /* 0x000fc60000000000 */
[----:B------:R-:W-:Y:S01]  /*1ae10*/  STL.64 [R1+0x78], R6 ;  /* 0x0000780601007387 */ /* 0x000fe20000100a00 */
[----:B------:R-:W-:-:S03]  /*1ae20*/  FADD.FTZ R158, -R161, R158 ;  /* 0x0000009ea19e7221 */ /* 0x000fc60000010100 */
[----:B------:R-:W0:Y:S01]  /*1ae30*/  LDS.128 R92, [UR4+0x270] ;  /* 0x00027004ff5c7984 */ /* 0x000e220008000c00 */
[----:B------:R-:W-:-:S03]  /*1ae40*/  FMUL.FTZ R158, R158, 1.4426950216293334961 ;  /* 0x3fb8aa3b9e9e7820 */ /* 0x000fc60000410000 */
[----:B------:R-:W1:Y:S03]  /*1ae50*/  LDS.128 R8, [UR4+0x260] ;  /* 0x00026004ff087984 */ /* 0x000e660008000c00 */
[----:B------:R-:W2:Y:S01]  /*1ae60*/  MUFU.EX2 R158, R158 ;  /* 0x0000009e009e7308 */ /* 0x000ea20000000800 */
[----:B------:R-:W3:Y:S04]  /*1ae70*/  LDS.128 R12, [UR4+0x250] ;  /* 0x00025004ff0c7984 */ /* 0x000ee80008000c00 */
[----:B------:R-:W4:Y:S04]  /*1ae80*/  LDS.128 R4, [UR4+0x240] ;  /* 0x00024004ff047984 */ /* 0x000f280008000c00 */
[----:B------:R-:W5:Y:S04]  /*1ae90*/  LDS.128 R20, [UR4+0x230] ;  /* 0x00023004ff147984 */ /* 0x000f680008000c00 */
[----:B------:R-:W2:Y:S04]  /*1aea0*/  LDS.128 R24, [UR4+0x220] ;  /* 0x00022004ff187984 */ /* 0x000ea80008000c00 */
[----:B------:R-:W-:Y:S04]  /*1aeb0*/  STL.64 [R1+0x8], R18 ;  /* 0x0000081201007387 */ /* 0x000fe80000100a00 */
[----:B------:R-:W-:Y:S04]  /*1aec0*/  STL.64 [R1], R16 ;  /* 0x0000001001007387 */ /* 0x000fe80000100a00 */
[----:B0-----:R-:W-:Y:S04]  /*1aed0*/  STL.64 [R1+0x60], R92 ;  /* 0x0000605c01007387 */ /* 0x001fe80000100a00 */
[----:B------:R-:W-:Y:S04]  /*1aee0*/  STL.64 [R1+0x68], R94 ;  /* 0x0000685e01007387 */ /* 0x000fe80000100a00 */
[----:B-1----:R-:W-:Y:S04]  /*1aef0*/  STL.64 [R1+0x50], R8 ;  /* 0x0000500801007387 */ /* 0x002fe80000100a00 */
[----:B------:R-:W-:Y:S04]  /*1af00*/  STL.64 [R1+0x58], R10 ;  /* 0x0000580a01007387 */ /* 0x000fe80000100a00 */
[----:B---3--:R-:W-:Y:S04]  /*1af10*/  STL.64 [R1+0x40], R12 ;  /* 0x0000400c01007387 */ /* 0x008fe80000100a00 */
[----:B------:R-:W-:Y:S04]  /*1af20*/  STL.64 [R1+0x48], R14 ;  /* 0x0000480e01007387 */ /* 0x000fe80000100a00 */
[----:B----4-:R-:W-:Y:S04]  /*1af30*/  STL.64 [R1+0x38], R6 ;  /* 0x0000380601007387 */ /* 0x010fe80000100a00 */
[----:B-----5:R-:W-:Y:S04]  /*1af40*/  STL.64 [R1+0x20], R20 ;  /* 0x0000201401007387 */ /* 0x020fe80000100a00 */
[----:B------:R-:W-:Y:S04]  /*1af50*/  STL.64 [R1+0x28], R22 ;  /* 0x0000281601007387 */ /* 0x000fe80000100a00 */
[----:B--2---:R-:W-:Y:S04]  /*1af60*/  STL.64 [R1+0x10], R24 ;  /* 0x0000101801007387 */ /* 0x004fe80000100a00 */
[----:B------:R-:W-:Y:S04]  /*1af70*/  STL.64 [R1+0x18], R26 ;  /* 0x0000181a01007387 */ /* 0x000fe80000100a00 */
[----:B------:R0:W-:Y:S02]  /*1af80*/  STL.64 [R1+0x30], R4 ;  /* 0x0000300401007387 */ /* 0x0001e40000100a00 */
[----:B0-----:R-:W-:Y:S01]  /*1af90*/  FSEL R5, R17, R160, P0 ;  /* 0x000000a011057208 */ /* 0x001fe20000000000 */
[----:B------:R-:W-:-:S04]  /*1afa0*/  IMAD.MOV.U32 R4, RZ, RZ, R0 ;  /* 0x000000ffff047224 */ /* 0x000fc800078e0000 */
[----:B------:R-:W-:Y:S01]  /*1afb0*/  FFMA.FTZ R164, R5, R158, R164 ;  /* 0x0000009e05a47223 */ /* 0x000fe200000100a4 */
[----:B------:R-:W-:-:S07]  /*1afc0*/  HFMA2 R5, -RZ, RZ, 0, 0 ;  /* 0x00000000ff057431 */ /* 0x000fce00000001ff */
.L_x_22139:
        /* <DEDUP_REMOVED lines=20> */
.L_x_21951:
[----:B------:R-:W-:Y:S01]  /*1b110*/  IMAD.MOV.U32 R6, RZ, RZ, R29 ;  /* 0x000000ffff067224 */ /* 0x000fe200078e001d */
[----:B------:R-:W-:Y:S01]  /*1b120*/  MOV R8, R157 ;  /* 0x0000009d00087202 */ /* 0x000fe20000000f00 */
[----:B------:R-:W-:Y:S02]  /*1b130*/  IMAD.MOV.U32 R29, RZ, RZ, R28 ;  /* 0x000000ffff1d7224 */ /* 0x000fe400078e001c */
[----:B------:R-:W-:-:S07]  /*1b140*/  IMAD.MOV.U32 R157, RZ, RZ, R156 ;  /* 0x000000ffff9d7224 */ /* 0x000fce00078e009c */
.L_x_21952:
[----:B------:R-:W-:Y:S05]  /*1b150*/  BSYNC.RECONVERGENT B1 ;  /* 0x0000000000017941 */ /* 0x000fea0003800200 */
.L_x_21950:
        /* <DEDUP_REMOVED lines=11> */
.L_x_21954:
[----:B------:R-:W-:Y:S01]  /*1b210*/  IMAD.MOV.U32 R7, RZ, RZ, R6 ;  /* 0x000000ffff077224 */ /* 0x000fe200078e0006 */
[----:B------:R-:W-:Y:S01]  /*1b220*/  MOV R9, R8 ;  /* 0x0000000800097202 */ /* 0x000fe20000000f00 */
[----:B------:R-:W-:Y:S02]  /*1b230*/  IMAD.MOV.U32 R28, RZ, RZ, R31 ;  /* 0x000000ffff1c7224 */ /* 0x000fe400078e001f */
[----:B------:R-:W-:-:S07]  /*1b240*/  IMAD.MOV.U32 R156, RZ, RZ, R155 ;  /* 0x000000ffff9c7224 */ /* 0x000fce00078e009b */
.L_x_21955:
[----:B------:R-:W-:Y:S05]  /*1b250*/  BSYNC.RECONVERGENT B1 ;  /* 0x0000000000017941 */ /* 0x000fea0003800200 */
.L_x_21953:
        /* <DEDUP_REMOVED lines=11> */
.L_x_21957:
[----:B------:R-:W-:Y:S01]  /*1b310*/  IMAD.MOV.U32 R6, RZ, RZ, R7 ;  /* 0x000000ffff067224 */ /* 0x000fe200078e0007 */
[----:B------:R-:W-:Y:S01]  /*1b320*/  MOV R8, R9 ;  /* 0x0000000900087202 */ /* 0x000fe20000000f00 */
[----:B------:R-:W-:Y:S02]  /*1b330*/  IMAD.MOV.U32 R31, RZ, RZ, R30 ;  /* 0x000000ffff1f7224 */ /* 0x000fe400078e001e */
[----:B------:R-:W-:-:S07]  /*1b340*/  IMAD.MOV.U32 R155, RZ, RZ, R154 ;  /* 0x000000ffff9b7224 */ /* 0x000fce00078e009a */
.L_x_21958:
[----:B------:R-:W-:Y:S05]  /*1b350*/  BSYNC.RECONVERGENT B1 ;  /* 0x0000000000017941 */ /* 0x000fea0003800200 */
.L_x_21956:
        /* <DEDUP_REMOVED lines=11> */
.L_x_21960:
[----:B------:R-:W-:Y:S01]  /*1b410*/  IMAD.MOV.U32 R7, RZ, RZ, R6 ;  /* 0x000000ffff077224 */ /* 0x000fe200078e0006 */
[----:B------:R-:W-:Y:S01]  /*1b420*/  MOV R9, R8 ;  /* 0x0000000800097202 */ /* 0x000fe20000000f00 */
[----:B------:R-:W-:Y:S02]  /*1b430*/  IMAD.MOV.U32 R30, RZ, RZ, R33 ;  /* 0x000000ffff1e7224 */ /* 0x000fe400078e0021 */
[----:B------:R-:W-:-:S07]  /*1b440*/  IMAD.MOV.U32 R154, RZ, RZ, R153 ;  /* 0x000000ffff9a7224 */ /* 0x000fce00078e0099 */
.L_x_21961:
[----:B------:R-:W-:Y:S05]  /*1b450*/  BSYNC.RECONVERGENT B1 ;  /* 0x0000000000017941 */ /* 0x000fea0003800200 */
.L_x_21959:
        /* <DEDUP_REMOVED lines=11> */
.L_x_21963:
[----:B------:R-:W-:Y:S01]  /*1b510*/  IMAD.MOV.U32 R6, RZ, RZ, R7 ;  /* 0x000000ffff067224 */ /* 0x000fe200078e0007 */
[----:B------:R-:W-:Y:S01]  /*1b520*/  MOV R8, R9 ;  /* 0x0000000900087202 */ /* 0x000fe20000000f00 */
[----:B------:R-:W-:Y:S02]  /*1b530*/  IMAD.MOV.U32 R33, RZ, RZ, R32 ;  /* 0x000000ffff217224 */ /* 0x000fe400078e0020 */
[----:B------:R-:W-:-:S07]  /*1b540*/  IMAD.MOV.U32 R153, RZ, RZ, R152 ;  /* 0x000000ffff997224 */ /* 0x000fce00078e0098 */
.L_x_21964:
[----:B------:R-:W-:Y:S05]  /*1b550*/  BSYNC.RECONVERGENT B1 ;  /* 0x0000000000017941 */ /* 0x000fea0003800200 */
.L_x_21962:
        /* <DEDUP_REMOVED lines=11> */
.L_x_21966:
[----:B------:R-:W-:Y:S01]  /*1b610*/  IMAD.MOV.U32 R7, RZ, RZ, R6 ;  /* 0x000000ffff077224 */ /* 0x000fe200078e0006 */
[----:B------:R-:W-:Y:S01]  /*1b620*/  MOV R9, R8 ;  /* 0x0000000800097202 */ /* 0x000fe20000000f00 */
[----:B------:R-:W-:Y:S02]  /*1b630*/  IMAD.MOV.U32 R32, RZ, RZ, R35 ;  /* 0x000000ffff207224 */ /* 0x000fe400078e0023 */
[----:B------:R-:W-:-:S07]  /*1b640*/  IMAD.MOV.U32 R152, RZ, RZ, R151 ;  /* 0x000000ffff987224 */ /* 0x000fce00078e0097 */
.L_x_21967:
[----:B------:R-:W-:Y:S05]  /*1b650*/  BSYNC.RECONVERGENT B1 ;  /* 0x0000000000017941 */ /* 0x000fea0003800200 */
.L_x_21965:
        /* <DEDUP_REMOVED lines=11> */
.L_x_21969:
[----:B------:R-:W-:Y:S01]  /*1b710*/  IMAD.MOV.U32 R6, RZ, RZ, R7 ;  /* 0x000000ffff067224 */ /* 0x000fe200078e0007 */
[----:B------:R-:W-:Y:S01]  /*1b720*/  MOV R8, R9 ;  /* 0x0000000900087202 */ /* 0x000fe20000000f00 */
[----:B------:R-:W-:Y:S02]  /*1b730*/  IMAD.MOV.U32 R35, RZ, RZ, R34 ;  /* 0x000000ffff237224 */ /* 0x000fe400078e0022 */
[----:B------:R-:W-:-:S07]  /*1b740*/  IMAD.MOV.U32 R151, RZ, RZ, R150 ;  /* 0x000000ffff977224 */ /* 0x000fce00078e0096 */
.L_x_21970:
[----:B------:R-:W-:Y:S05]  /*1b750*/  BSYNC.RECONVERGENT B1 ;  /* 0x0000000000017941 */ /* 0x000fea0003800200 */
.L_x_21968:
        /* <DEDUP_REMOVED lines=11> */
.L_x_21972:
[----:B------:R-:W-:Y:S01]  /*1b810*/  IMAD.MOV.U32 R7, RZ, RZ, R6 ;  /* 0x000000ffff077224 */ /* 0x000fe200078e0006 */
[----:B------:R-:W-:Y:S01]  /*1b820*/  MOV R9, R8 ;  /* 0x0000000800097202 */ /* 0x000fe20000000f00 */
[----:B------:R-:W-:Y:S02]  /*1b830*/  IMAD.MOV.U32 R34, RZ, RZ, R37 ;  /* 0x000000ffff227224 */ /* 0x000fe400078e0025 */
[----:B------:R-:W-:-:S07]  /*1b840*/  IMAD.MOV.U32 R150, RZ, RZ, R149 ;  /* 0x000000ffff967224 */ /* 0x000fce00078e0095 */
.L_x_21973:
[----:B------:R-:W-:Y:S05]  /*1b850*/  BSYNC.RECONVERGENT B1 ;  /* 0x0000000000017941 */ /* 0x000fea0003800200 */
.L_x_21971:
        /* <DEDUP_REMOVED lines=11> */
.L_x_21975:
[----:B------:R-:W-:Y:S01]  /*1b910*/  IMAD.MOV.U32 R6, RZ, RZ, R7 ;  /* 0x000000ffff067224 */ /* 0x000fe200078e0007 */
[----:B------:R-:W-:Y:S01]  /*1b920*/  MOV R8, R9 ;  /* 0x0000000900087202 */ /* 0x000fe20000000f00 */
[----:B------:R-:W-:Y:S02]  /*1b930*/  IMAD.MOV.U32 R37, RZ, RZ, R36 ;  /* 0x000000ffff257224 */ /* 0x000fe400078e0024 */
[----:B------:R-:W-:-:S07]  /*1b940*/  IMAD.MOV.U32 R149, RZ, RZ, R148 ;  /* 0x000000ffff957224 */ /* 0x000fce00078e0094 */
.L_x_21976:
[----:B------:R-:W-:Y:S05]  /*1b950*/  BSYNC.RECONVERGENT B1 ;  /* 0x0000000000017941 */ /* 0x000fea0003800200 */
.L_x_21974:
        /* <DEDUP_REMOVED lines=11> */
.L_x_21978:
[----:B------:R-:W-:Y:S01]  /*1ba10*/  IMAD.MOV.U32 R7, RZ, RZ, R6 ;  /* 0x000000ffff077224 */ /* 0x000fe200078e0006 */
[----:B------:R-:W-:Y:S01]  /*1ba20*/  MOV R9, R8 ;  /* 0x0000000800097202 */ /* 0x000fe20000000f00 */
[----:B------:R-:W-:Y:S02]  /*1ba30*/  IMAD.MOV.U32 R36, RZ, RZ, R39 ;  /* 0x000000ffff247224 */ /* 0x000fe400078e0027 */
[----:B------:R-:W-:-:S07]  /*1ba40*/  IMAD.MOV.U32 R148, RZ, RZ, R147 ;  /* 0x000000ffff947224 */ /* 0x000fce00078e0093 */
.L_x_21979:
[----:B------:R-:W-:Y:S05]  /*1ba50*/  BSYNC.RECONVERGENT B1 ;  /* 0x0000000000017941 */ /* 0x000fea0003800200 */
.L_x_21977:
        /* <DEDUP_REMOVED lines=11> */
.L_x_21981:
[----:B------:R-:W-:Y:S01]  /*1bb10*/  IMAD.MOV.U32 R6, RZ, RZ, R7 ;  /* 0x000000ffff067224 */ /* 0x000fe200078e0007 */
[----:B------:R-:W-:Y:S01]  /*1bb20*/  MOV R8, R9 ;  /* 0x0000000900087202 */ /* 0x000fe20000000f00 */
[----:B------:R-:W-:Y:S02]  /*1bb30*/  IMAD.MOV.U32 R39, RZ, RZ, R38 ;  /* 0x000000ffff277224 */ /* 0x000fe400078e0026 */
[----:B------:R-:W-:-:S07]  /*1bb40*/  IMAD.MOV.U32 R147, RZ, RZ, R146 ;  /* 0x000000ffff937224 */ /* 0x000fce00078e0092 */
.L_x_21982:
[----:B------:R-:W-:Y:S05]  /*1bb50*/  BSYNC.RECONVERGENT B1 ;  /* 0x0000000000017941 */ /* 0x000fea0003800200 */
.L_x_21980:
        /* <DEDUP_REMOVED lines=11> */
.L_x_21984:
[----:B------:R-:W-:Y:S01]  /*1bc10*/  IMAD.MOV.U32 R7, RZ, RZ, R6 ;  /* 0x000000ffff077224 */ /* 0x000fe200078e0006 */
[----:B------:R-:W-:Y:S01]  /*1bc20*/  MOV R9, R8 ;  /* 0x0000000800097202 */ /* 0x000fe20000000f00 */
[----:B------:R-:W-:Y:S02]  /*1bc30*/  IMAD.MOV.U32 R38, RZ, RZ, R41 ;  /* 0x000000ffff267224 */ /* 0x000fe400078e0029 */
[----:B------:R-:W-:-:S07]  /*1bc40*/  IMAD.MOV.U32 R146, RZ, RZ, R145 ;  /* 0x000000ffff927224 */ /* 0x000fce00078e0091 */
.L_x_21985:
[----:B------:R-:W-:Y:S05]  /*1bc50*/  BSYNC.RECONVERGENT B1 ;  /* 0x0000000000017941 */ /* 0x000fea0003800200 */
.L_x_21983:
        /* <DEDUP_REMOVED lines=11> */
.L_x_21987:
[----:B------:R-:W-:Y:S01]  /*1bd10*/  IMAD.MOV.U32 R6, RZ, RZ, R7 ;  /* 0x000000ffff067224 */ /* 0x000fe200078e0007 */
[----:B------:R-:W-:Y:S01]  /*1bd20*/  MOV R8, R9 ;  /* 0x0000000900087202 */ /* 0x000fe20000000f00 */
[----:B------:R-:W-:Y:S02]  /*1bd30*/  IMAD.MOV.U32 R41, RZ, RZ, R40 ;  /* 0x000000ffff297224 */ /* 0x000fe400078e0028 */
[----:B------:R-:W-:-:S07]  /*1bd40*/  IMAD.MOV.U32 R145, RZ, RZ, R144 ;  /* 0x000000ffff917224 */ /* 0x000fce00078e0090 */
.L_x_21988:
[----:B------:R-:W-:Y:S05]  /*1bd50*/  BSYNC.RECONVERGENT B1 ;  /* 0x0000000000017941 */ /* 0x000fea0003800200 */
.L_x_21986:
        /* <DEDUP_REMOVED lines=11> */
.L_x_21990:
[----:B------:R-:W-:Y:S01]  /*1be10*/  IMAD.MOV.U32 R7, RZ, RZ, R6 ;  /* 0x000000ffff077224 */ /* 0x000fe200078e0006 */
[----:B------:R-:W-:Y:S01]  /*1be20*/  MOV R9, R8 ;  /* 0x0000000800097202 */ /* 0x000fe20000000f00 */
[----:B------:R-:W-:Y:S02]  /*1be30*/  IMAD.MOV.U32 R40, RZ, RZ, R43 ;  /* 0x000000ffff287224 */ /* 0x000fe400078e002b */
[----:B------:R-:W-:-:S07]  /*1be40*/  IMAD.MOV.U32 R144, RZ, RZ, R143 ;  /* 0x000000ffff907224 */ /* 0x000fce00078e008f */
.L_x_21991:
[----:B------:R-:W-:Y:S05]  /*1be50*/  BSYNC.RECONVERGENT B1 ;  /* 0x0000000000017941 */ /* 0x000fea0003800200 */
.L_x_21989:
        /* <DEDUP_REMOVED lines=11> */
.L_x_21993:
[----:B------:R-:W-:Y:S01]  /*1bf10*/  IMAD.MOV.U32 R6, RZ, RZ, R7 ;  /* 0x000000ffff067224 */ /* 0x000fe200078e0007 */
[----:B------:R-:W-:Y:S01]  /*1bf20*/  MOV R8, R9 ;  /* 0x0000000900087202 */ /* 0x000fe20000000f00 */
[----:B------:R-:W-:Y:S02]  /*1bf30*/  IMAD.MOV.U32 R43, RZ, RZ, R42 ;  /* 0x000000ffff2b7224 */ /* 0x000fe400078e002a */
[----:B------:R-:W-:-:S07]  /*1bf40*/  IMAD.MOV.U32 R143, RZ, RZ, R142 ;  /* 0x000000ffff8f7224 */ /* 0x000fce00078e008e */
.L_x_21994:
[----:B------:R-:W-:Y:S05]  /*1bf50*/  BSYNC.RECONVERGENT B1 ;  /* 0x0000000000017941 */ /* 0x000fea0003800200 */
.L_x_21992:
        /* <DEDUP_REMOVED lines=11> */
.L_x_21996:
[----:B------:R-:W-:Y:S01]  /*1c010*/  IMAD.MOV.U32 R7, RZ, RZ, R6 ;  /* 0x000000ffff077224 */ /* 0x000fe200078e0006 */
[----:B------:R-:W-:Y:S01]  /*1c020*/  MOV R9, R8 ;  /* 0x0000000800097202 */ /* 0x000fe20000000f00 */
[----:B------:R-:W-:Y:S02]  /*1c030*/  IMAD.MOV.U32 R42, RZ, RZ, R45 ;  /* 0x000000ffff2a7224 */ /* 0x000fe400078e002d */
[----:B------:R-:W-:-:S07]  /*1c040*/  IMAD.MOV.U32 R142, RZ, RZ, R141 ;  /* 0x000000ffff8e7224 */ /* 0x000fce00078e008d */
.L_x_21997:
[----:B------:R-:W-:Y:S05]  /*1c050*/  BSYNC.RECONVERGENT B1 ;  /* 0x0000000000017941 */ /* 0x000fea0003800200 */
.L_x_21995:
        /* <DEDUP_REMOVED lines=11> */
.L_x_21999:
[----:B------:R-:W-:Y:S01]  /*1c110*/  IMAD.MOV.U32 R6, RZ, RZ, R7 ;  /* 0x000000ffff067224 */ /* 0x000fe200078e0007 */
[----:B------:R-:W-:Y:S01]  /*1c120*/  MOV R8, R9 ;  /* 0x0000000900087202 */ /* 0x000fe20000000f00 */
[----:B------:R-:W-:Y:S02]  /*1c130*/  IMAD.MOV.U32 R45, RZ, RZ, R44 ;  /* 0x000000ffff2d7224 */ /* 0x000fe400078e002c */
[----:B------:R-:W-:-:S07]  /*1c140*/  IMAD.MOV.U32 R141, RZ, RZ, R140 ;  /* 0x000000ffff8d7224 */ /* 0x000fce00078e008c */
.L_x_22000:
[----:B------:R-:W-:Y:S05]  /*1c150*/  BSYNC.RECONVERGENT B1 ;  /* 0x0000000000017941 */ /* 0x000fea0003800200 */
.L_x_21998:
        /* <DEDUP_REMOVED lines=11> */
.L_x_22002:
[----:B------:R-:W-:Y:S01]  /*1c210*/  IMAD.MOV.U32 R7, RZ, RZ, R6 ;  /* 0x000000ffff077224 */ /* 0x000fe200078e0006 */
[----:B------:R-:W-:Y:S01]  /*1c220*/  MOV R9, R8 ;  /* 0x0000000800097202 */ /* 0x000fe20000000f00 */
[----:B------:R-:W-:Y:S02]  /*1c230*/  IMAD.MOV.U32 R44, RZ, RZ, R47 ;  /* 0x000000ffff2c7224 */ /* 0x000fe400078e002f */
[----:B------:R-:W-:-:S07]  /*1c240*/  IMAD.MOV.U32 R140, RZ, RZ, R139 ;  /* 0x000000ffff8c7224 */ /* 0x000fce00078e008b */
.L_x_22003:
[----:B------:R-:W-:Y:S05]  /*1c250*/  BSYNC.RECONVERGENT B1 ;  /* 0x0000000000017941 */ /* 0x000fea0003800200 */
.L_x_22001:
        /* <DEDUP_REMOVED lines=11> */
.L_x_22005:
[----:B------:R-:W-:Y:S01]  /*1c310*/  IMAD.MOV.U32 R6, RZ, RZ, R7 ;  /* 0x000000ffff067224 */ /* 0x000fe200078e0007 */
[----:B------:R-:W-:Y:S01]  /*1c320*/  MOV R8, R9 ;  /* 0x0000000900087202 */ /* 0x000fe20000000f00 */
[----:B------:R-:W-:Y:S02]  /*1c330*/  IMAD.MOV.U32 R47, RZ, RZ, R46 ;  /* 0x000000ffff2f7224 */ /* 0x000fe400078e002e */
[----:B------:R-:W-:-:S07]  /*1c340*/  IMAD.MOV.U32 R139, RZ, RZ, R138 ;  /* 0x000000ffff8b7224 */ /* 0x000fce00078e008a */
.L_x_22006:
[----:B------:R-:W-:Y:S05]  /*1c350*/  BSYNC.RECONVERGENT B1 ;  /* 0x0000000000017941 */ /* 0x000fea0003800200 */
.L_x_22004:
        /* <DEDUP_REMOVED lines=11> */
.L_x_22008:
[----:B------:R-:W-:Y:S01]  /*1c410*/  IMAD.MOV.U32 R7, RZ, RZ, R6 ;  /* 0x000000ffff077224 */ /* 0x000fe200078e0006 */
[----:B------:R-:W-:Y:S01]  /*1c420*/  MOV R9, R8 ;  /* 0x0000000800097202 */ /* 0x000fe20000000f00 */
[----:B------:R-:W-:Y:S02]  /*1c430*/  IMAD.MOV.U32 R46, RZ, RZ, R49 ;  /* 0x000000ffff2e7224 */ /* 0x000fe400078e0031 */
[----:B------:R-:W-:-:S07]  /*1c440*/  IMAD.MOV.U32 R138, RZ, RZ, R137 ;  /* 0x000000ffff8a7224 */ /* 0x000fce00078e0089 */
.L_x_22009:
[----:B------:R-:W-:Y:S05]  /*1c450*/  BSYNC.RECONVERGENT B1 ;  /* 0x0000000000017941 */ /* 0x000fea0003800200 */
.L_x_22007:
        /* <DEDUP_REMOVED lines=11> */
.L_x_22011:
[----:B------:R-:W-:Y:S01]  /*1c510*/  IMAD.MOV.U32 R6, RZ, RZ, R7 ;  /* 0x000000ffff067224 */ /* 0x000fe200078e0007 */
[----:B------:R-:W-:Y:S01]  /*1c520*/  MOV R8, R9 ;  /* 0x0000000900087202 */ /* 0x000fe20000000f00 */
[----:B------:R-:W-:Y:S02]  /*1c530*/  IMAD.MOV.U32 R49, RZ, RZ, R48 ;  /* 0x000000ffff317224 */ /* 0x000fe400078e0030 */
[----:B------:R-:W-:-:S07]  /*1c540*/  IMAD.MOV.U32 R137, RZ, RZ, R136 ;  /* 0x000000ffff897224 */ /* 0x000fce00078e0088 */
.L_x_22012:
[----:B------:R-:W-:Y:S05]  /*1c550*/  BSYNC.RECONVERGENT B1 ;  /* 0x0000000000017941 */ /* 0x000fea0003800200 */
.L_x_22010:
        /* <DEDUP_REMOVED lines=11> */
.L_x_22014:
[----:B------:R-:W-:Y:S01]  /*1c610*/  IMAD.MOV.U32 R7, RZ, RZ, R6 ;  /* 0x000000ffff077224 */ /* 0x000fe200078e0006 */
[----:B------:R-:W-:Y:S01]  /*1c620*/  MOV R9, R8 ;  /* 0x0000000800097202 */ /* 0x000fe20000000f00 */
[----:B------:R-:W-:Y:S02]  /*1c630*/  IMAD.MOV.U32 R48, RZ, RZ, R51 ;  /* 0x000000ffff307224 */ /* 0x000fe400078e0033 */
[----:B------:R-:W-:-:S07]  /*1c640*/  IMAD.MOV.U32 R136, RZ, RZ, R135 ;  /* 0x000000ffff887224 */ /* 0x000fce00078e0087 */
.L_x_22015:
[----:B------:R-:W-:Y:S05]  /*1c650*/  BSYNC.RECONVERGENT B1 ;  /* 0x0000000000017941 */ /* 0x000fea0003800200 */
.L_x_22013:
        /* <DEDUP_REMOVED lines=11> */
.L_x_22017:
[----:B------:R-:W-:Y:S01]  /*1c710*/  IMAD.MOV.U32 R6, RZ, RZ, R7 ;  /* 0x000000ffff067224 */ /* 0x000fe200078e0007 */
[----:B------:R-:W-:Y:S01]  /*1c720*/  MOV R8, R9 ;  /* 0x0000000900087202 */ /* 0x000fe20000000f00 */
[----:B------:R-:W-:Y:S02]  /*1c730*/  IMAD.MOV.U32 R51, RZ, RZ, R50 ;  /* 0x000000ffff337224 */ /* 0x000fe400078e0032 */
[----:B------:R-:W-:-:S07]  /*1c740*/  IMAD.MOV.U32 R135, RZ, RZ, R134 ;  /* 0x000000ffff877224 */ /* 0x000fce00078e0086 */
.L_x_22018:
[----:B------:R-:W-:Y:S05]  /*1c750*/  BSYNC.RECONVERGENT B1 ;  /* 0x0000000000017941 */ /* 0x000fea0003800200 */
.L_x_22016:
        /* <DEDUP_REMOVED lines=11> */
.L_x_22020:
[----:B------:R-:W-:Y:S01]  /*1c810*/  IMAD.MOV.U32 R7, RZ, RZ, R6 ;  /* 0x000000ffff077224 */ /* 0x000fe200078e0006 */
[----:B------:R-:W-:Y:S01]  /*1c820*/  MOV R9, R8 ;  /* 0x0000000800097202 */ /* 0x000fe20000000f00 */
[----:B------:R-:W-:Y:S02]  /*1c830*/  IMAD.MOV.U32 R50, RZ, RZ, R53 ;  /* 0x000000ffff327224 */ /* 0x000fe400078e0035 */
[----:B------:R-:W-:-:S07]  /*1c840*/  IMAD.MOV.U32 R134, RZ, RZ, R133 ;  /* 0x000000ffff867224 */ /* 0x000fce00078e0085 */
.L_x_22021:
[----:B------:R-:W-:Y:S05]  /*1c850*/  BSYNC.RECONVERGENT B1 ;  /* 0x0000000000017941 */ /* 0x000fea0003800200 */
.L_x_22019:
        /* <DEDUP_REMOVED lines=11> */
.L_x_22023:
[----:B------:R-:W-:Y:S01]  /*1c910*/  IMAD.MOV.U32 R6, RZ, RZ, R7 ;  /* 0x000000ffff067224 */ /* 0x000fe200078e0007 */
[----:B------:R-:W-:Y:S01]  /*1c920*/  MOV R8, R9 ;  /* 0x0000000900087202 */ /* 0x000fe20000000f00 */
[----:B------:R-:W-:Y:S02]  /*1c930*/  IMAD.MOV.U32 R53, RZ, RZ, R52 ;  /* 0x000000ffff357224 */ /* 0x000fe400078e0034 */
[----:B------:R-:W-:-:S07]  /*1c940*/  IMAD.MOV.U32 R133, RZ, RZ, R132 ;  /* 0x000000ffff857224 */ /* 0x000fce00078e0084 */
.L_x_22024:
[----:B------:R-:W-:Y:S05]  /*1c950*/  BSYNC.RECONVERGENT B1 ;  /* 0x0000000000017941 */ /* 0x000fea0003800200 */
.L_x_22022:
        /* <DEDUP_REMOVED lines=11> */
.L_x_22026:
[----:B------:R-:W-:Y:S01]  /*1ca10*/  IMAD.MOV.U32 R7, RZ, RZ, R6 ;  /* 0x000000ffff077224 */ /* 0x000fe200078e0006 */
[----:B------:R-:W-:Y:S01]  /*1ca20*/  MOV R9, R8 ;  /* 0x0000000800097202 */ /* 0x000fe20000000f00 */
[----:B------:R-:W-:Y:S02]  /*1ca30*/  IMAD.MOV.U32 R52, RZ, RZ, R55 ;  /* 0x000000ffff347224 */ /* 0x000fe400078e0037 */
[----:B------:R-:W-:-:S07]  /*1ca40*/  IMAD.MOV.U32 R132, RZ, RZ, R131 ;  /* 0x000000ffff847224 */ /* 0x000fce00078e0083 */
.L_x_22027:
[----:B------:R-:W-:Y:S05]  /*1ca50*/  BSYNC.RECONVERGENT B1 ;  /* 0x0000000000017941 */ /* 0x000fea0003800200 */
.L_x_22025:
        /* <DEDUP_REMOVED lines=11> */
.L_x_22029:
[----:B------:R-:W-:Y:S01]  /*1cb10*/  IMAD.MOV.U32 R6, RZ, RZ, R7 ;  /* 0x000000ffff067224 */ /* 0x000fe200078e0007 */
[----:B------:R-:W-:Y:S01]  /*1cb20*/  MOV R8, R9 ;  /* 0x0000000900087202 */ /* 0x000fe20000000f00 */
[----:B------:R-:W-:Y:S02]  /*1cb30*/  IMAD.MOV.U32 R55, RZ, RZ, R54 ;  /* 0x000000ffff377224 */ /* 0x000fe400078e0036 */
[----:B------:R-:W-:-:S07]  /*1cb40*/  IMAD.MOV.U32 R131, RZ, RZ, R130 ;  /* 0x000000ffff837224 */ /* 0x000fce00078e0082 */
.L_x_22030:
[----:B------:R-:W-:Y:S05]  /*1cb50*/  BSYNC.RECONVERGENT B1 ;  /* 0x0000000000017941 */ /* 0x000fea0003800200 */
.L_x_22028:
        /* <DEDUP_REMOVED lines=11> */
.L_x_22032:
[----:B------:R-:W-:Y:S01]  /*1cc10*/  IMAD.MOV.U32 R7, RZ, RZ, R6 ;  /* 0x000000ffff077224 */ /* 0x000fe200078e0006 */
[----:B------:R-:W-:Y:S01]  /*1cc20*/  MOV R9, R8 ;  /* 0x0000000800097202 */ /* 0x000fe20000000f00 */
[----:B------:R-:W-:Y:S02]  /*1cc30*/  IMAD.MOV.U32 R54, RZ, RZ, R57 ;  /* 0x000000ffff367224 */ /* 0x000fe400078e0039 */
[----:B------:R-:W-:-:S07]  /*1cc40*/  IMAD.MOV.U32 R130, RZ, RZ, R129 ;  /* 0x000000ffff827224 */ /* 0x000fce00078e0081 */
.L_x_22033:
[----:B------:R-:W-:Y:S05]  /*1cc50*/  BSYNC.RECONVERGENT B1 ;  /* 0x0000000000017941 */ /* 0x000fea0003800200 */
.L_x_22031:
        /* <DEDUP_REMOVED lines=11> */
.L_x_22035:
[----:B------:R-:W-:Y:S01]  /*1cd10*/  IMAD.MOV.U32 R6, RZ, RZ, R7 ;  /* 0x000000ffff067224 */ /* 0x000fe200078e0007 */
[----:B------:R-:W-:Y:S01]  /*1cd20*/  MOV R8, R9 ;  /* 0x0000000900087202 */ /* 0x000fe20000000f00 */
[----:B------:R-:W-:Y:S02]  /*1cd30*/  IMAD.MOV.U32 R57, RZ, RZ, R56 ;  /* 0x000000ffff397224 */ /* 0x000fe400078e0038 */
[----:B------:R-:W-:-:S07]  /*1cd40*/  IMAD.MOV.U32 R129, RZ, RZ, R128 ;  /* 0x000000ffff817224 */ /* 0x000fce00078e0080 */
.L_x_22036:
[----:B------:R-:W-:Y:S05]  /*1cd50*/  BSYNC.RECONVERGENT B1 ;  /* 0x0000000000017941 */ /* 0x000fea0003800200 */
.L_x_22034:
        /* <DEDUP_REMOVED lines=11> */
.L_x_22038:
[----:B------:R-:W-:Y:S01]  /*1ce10*/  IMAD.MOV.U32 R7, RZ, RZ, R6 ;  /* 0x000000ffff077224 */ /* 0x000fe200078e0006 */
[----:B------:R-:W-:Y:S01]  /*1ce20*/  MOV R9, R8 ;  /* 0x0000000800097202 */ /* 0x000fe20000000f00 */
[----:B------:R-:W-:Y:S02]  /*1ce30*/  IMAD.MOV.U32 R56, RZ, RZ, R59 ;  /* 0x000000ffff387224 */ /* 0x000fe400078e003b */
[----:B------:R-:W-:-:S07]  /*1ce40*/  IMAD.MOV.U32 R128, RZ, RZ, R127 ;  /* 0x000000ffff807224 */ /* 0x000fce00078e007f */
.L_x_22039:
[----:B------:R-:W-:Y:S05]  /*1ce50*/  BSYNC.RECONVERGENT B1 ;  /* 0x0000000000017941 */ /* 0x000fea0003800200 */
.L_x_22037:
        /* <DEDUP_REMOVED lines=11> */
.L_x_22041:
[----:B------:R-:W-:Y:S01]  /*1cf10*/  IMAD.MOV.U32 R6, RZ, RZ, R7 ;  /* 0x000000ffff067224 */ /* 0x000fe200078e0007 */
[----:B------:R-:W-:Y:S01]  /*1cf20*/  MOV R8, R9 ;  /* 0x0000000900087202 */ /* 0x000fe20000000f00 */
[----:B------:R-:W-:Y:S02]  /*1cf30*/  IMAD.MOV.U32 R59, RZ, RZ, R58 ;  /* 0x000000ffff3b7224 */ /* 0x000fe400078e003a */
[----:B------:R-:W-:-:S07]  /*1cf40*/  IMAD.MOV.U32 R127, RZ, RZ, R126 ;  /* 0x000000ffff7f7224 */ /* 0x000fce00078e007e */
.L_x_22042:
[----:B------:R-:W-:Y:S05]  /*1cf50*/  BSYNC.RECONVERGENT B1 ;  /* 0x0000000000017941 */ /* 0x000fea0003800200 */
.L_x_22040:
        /* <DEDUP_REMOVED lines=11> */
.L_x_22044:
[----:B------:R-:W-:Y:S01]  /*1d010*/  IMAD.MOV.U32 R7, RZ, RZ, R6 ;  /* 0x000000ffff077224 */ /* 0x000fe200078e0006 */
[----:B------:R-:W-:Y:S01]  /*1d020*/  MOV R9, R8 ;  /* 0x0000000800097202 */ /* 0x000fe20000000f00 */
[----:B------:R-:W-:Y:S02]  /*1d030*/  IMAD.MOV.U32 R58, RZ, RZ, R61 ;  /* 0x000000ffff3a7224 */ /* 0x000fe400078e003d */
[----:B------:R-:W-:-:S07]  /*1d040*/  IMAD.MOV.U32 R126, RZ, RZ, R125 ;  /* 0x000000ffff7e7224 */ /* 0x000fce00078e007d */
.L_x_22045:
[----:B------:R-:W-:Y:S05]  /*1d050*/  BSYNC.RECONVERGENT B1 ;  /* 0x0000000000017941 */ /* 0x000fea0003800200 */
.L_x_22043:
        /* <DEDUP_REMOVED lines=11> */
.L_x_22047:
[----:B------:R-:W-:Y:S01]  /*1d110*/  IMAD.MOV.U32 R6, RZ, RZ, R7 ;  /* 0x000000ffff067224 */ /* 0x000fe200078e0007 */
[----:B------:R-:W-:Y:S01]  /*1d120*/  MOV R8, R9 ;  /* 0x0000000900087202 */ /* 0x000fe20000000f00 */
[----:B------:R-:W-:Y:S02]  /*1d130*/  IMAD.MOV.U32 R61, RZ, RZ, R60 ;  /* 0x000000ffff3d7224 */ /* 0x000fe400078e003c */
[----:B------:R-:W-:-:S07]  /*1d140*/  IMAD.MOV.U32 R125, RZ, RZ, R124 ;  /* 0x000000ffff7d7224 */ /* 0x000fce00078e007c */
.L_x_22048:
[----:B------:R-:W-:Y:S05]  /*1d150*/  BSYNC.RECONVERGENT B1 ;  /* 0x0000000000017941 */ /* 0x000fea0003800200 */
.L_x_22046:
        /* <DEDUP_REMOVED lines=11> */
.L_x_22050:
[----:B------:R-:W-:Y:S01]  /*1d210*/  IMAD.MOV.U32 R7, RZ, RZ, R6 ;  /* 0x000000ffff077224 */ /* 0x000fe200078e0006 */
[----:B------:R-:W-:Y:S01]  /*1d220*/  MOV R9, R8 ;  /* 0x0000000800097202 */ /* 0x000fe20000000f00 */
[----:B------:R-:W-:Y:S02]  /*1d230*/  IMAD.MOV.U32 R60, RZ, RZ, R63 ;  /* 0x000000ffff3c7224 */ /* 0x000fe400078e003f */
[----:B------:R-:W-:-:S07]  /*1d240*/  IMAD.MOV.U32 R124, RZ, RZ, R123 ;  /* 0x000000ffff7c7224 */ /* 0x000fce00078e007b */
.L_x_22051:
[----:B------:R-:W-:Y:S05]  /*1d250*/  BSYNC.RECONVERGENT B1 ;  /* 0x0000000000017941 */ /* 0x000fea0003800200 */
.L_x_22049:
        /* <DEDUP_REMOVED lines=11> */
.L_x_22053:
[----:B------:R-:W-:Y:S01]  /*1d310*/  IMAD.MOV.U32 R6, RZ, RZ, R7 ;  /* 0x000000ffff067224 */ /* 0x000fe200078e0007 */
[----:B------:R-:W-:Y:S01]  /*1d320*/  MOV R8, R9 ;  /* 0x0000000900087202 */ /* 0x000fe20000000f00 */
[----:B------:R-:W-:Y:S02]  /*1d330*/  IMAD.MOV.U32 R63, RZ, RZ, R62 ;  /* 0x000000ffff3f7224 */ /* 0x000fe400078e003e */
[----:B------:R-:W-:-:S07]  /*1d340*/  IMAD.MOV.U32 R123, RZ, RZ, R122 ;  /* 0x000000ffff7b7224 */ /* 0x000fce00078e007a */
.L_x_22054:
[----:B------:R-:W-:Y:S05]  /*1d350*/  BSYNC.RECONVERGENT B1 ;  /* 0x0000000000017941 */ /* 0x000fea0003800200 */
.L_x_22052:
        /* <DEDUP_REMOVED lines=11> */
.L_x_22056:
[----:B------:R-:W-:Y:S01]  /*1d410*/  IMAD.MOV.U32 R7, RZ, RZ, R6 ;  /* 0x000000ffff077224 */ /* 0x000fe200078e0006 */
[----:B------:R-:W-:Y:S01]  /*1d420*/  MOV R9, R8 ;  /* 0x0000000800097202 */ /* 0x000fe20000000f00 */
[----:B------:R-:W-:Y:S02]  /*1d430*/  IMAD.MOV.U32 R62, RZ, RZ, R65 ;  /* 0x000000ffff3e7224 */ /* 0x000fe400078e0041 */
[----:B------:R-:W-:-:S07]  /*1d440*/  IMAD.MOV.U32 R122, RZ, RZ, R121 ;  /* 0x000000ffff7a7224 */ /* 0x000fce00078e0079 */
.L_x_22057:
[----:B------:R-:W-:Y:S05]  /*1d450*/  BSYNC.RECONVERGENT B1 ;  /* 0x0000000000017941 */ /* 0x000fea0003800200 */
.L_x_22055:
        /* <DEDUP_REMOVED lines=11> */
.L_x_22059:
[----:B------:R-:W-:Y:S01]  /*1d510*/  IMAD.MOV.U32 R6, RZ, RZ, R7 ;  /* 0x000000ffff067224 */ /* 0x000fe200078e0007 */
[----:B------:R-:W-:Y:S01]  /*1d520*/  MOV R8, R9 ;  /* 0x0000000900087202 */ /* 0x000fe20000000f00 */
[----:B------:R-:W-:Y:S02]  /*1d530*/  IMAD.MOV.U32 R65, RZ, RZ, R64 ;  /* 0x000000ffff417224 */ /* 0x000fe400078e0040 */
[----:B------:R-:W-:-:S07]  /*1d540*/  IMAD.MOV.U32 R121, RZ, RZ, R120 ;  /* 0x000000ffff797224 */ /* 0x000fce00078e0078 */
.L_x_22060:
[----:B------:R-:W-:Y:S05]  /*1d550*/  BSYNC.RECONVERGENT B1 ;  /* 0x0000000000017941 */ /* 0x000fea0003800200 */
.L_x_22058:
        /* <DEDUP_REMOVED lines=11> */
.L_x_22062:
[----:B------:R-:W-:Y:S01]  /*1d610*/  IMAD.MOV.U32 R7, RZ, RZ, R6 ;  /* 0x000000ffff077224 */ /* 0x000fe200078e0006 */
[----:B------:R-:W-:Y:S01]  /*1d620*/  MOV R9, R8 ;  /* 0x0000000800097202 */ /* 0x000fe20000000f00 */
[----:B------:R-:W-:Y:S02]  /*1d630*/  IMAD.MOV.U32 R64, RZ, RZ, R67 ;  /* 0x000000ffff407224 */ /* 0x000fe400078e0043 */
[----:B------:R-:W-:-:S07]  /*1d640*/  IMAD.MOV.U32 R120, RZ, RZ, R119 ;  /* 0x000000ffff787224 */ /* 0x000fce00078e0077 */
.L_x_22063:
[----:B------:R-:W-:Y:S05]  /*1d650*/  BSYNC.RECONVERGENT B1 ;  /* 0x0000000000017941 */ /* 0x000fea0003800200 */
.L_x_22061:
        /* <DEDUP_REMOVED lines=11> */
.L_x_22065:
[----:B------:R-:W-:Y:S01]  /*1d710*/  IMAD.MOV.U32 R6, RZ, RZ, R7 ;  /* 0x000000ffff067224 */ /* 0x000fe200078e0007 */
[----:B------:R-:W-:Y:S01]  /*1d720*/  MOV R8, R9 ;  /* 0x0000000900087202 */ /* 0x000fe20000000f00 */
[----:B------:R-:W-:Y:S02]  /*1d730*/  IMAD.MOV.U32 R67, RZ, RZ, R66 ;  /* 0x000000ffff437224 */ /* 0x000fe400078e0042 */
[----:B------:R-:W-:-:S07]  /*1d740*/  IMAD.MOV.U32 R119, RZ, RZ, R118 ;  /* 0x000000ffff777224 */ /* 0x000fce00078e0076 */
.L_x_22066:
[----:B------:R-:W-:Y:S05]  /*1d750*/  BSYNC.RECONVERGENT B1 ;  /* 0x0000000000017941 */ /* 0x000fea0003800200 */
.L_x_22064:
        /* <DEDUP_REMOVED lines=11> */
.L_x_22068:
[----:B------:R-:W-:Y:S01]  /*1d810*/  IMAD.MOV.U32 R7, RZ, RZ, R6 ;  /* 0x000000ffff077224 */ /* 0x000fe200078e0006 */
[----:B------:R-:W-:Y:S01]  /*1d820*/  MOV R9, R8 ;  /* 0x0000000800097202 */ /* 0x000fe20000000f00 */
[----:B------:R-:W-:Y:S02]  /*1d830*/  IMAD.MOV.U32 R66, RZ, RZ, R69 ;  /* 0x000000ffff427224 */ /* 0x000fe400078e0045 */
[----:B------:R-:W-:-:S07]  /*1d840*/  IMAD.MOV.U32 R118, RZ, RZ, R117 ;  /* 0x000000ffff767224 */ /* 0x000fce00078e0075 */
.L_x_22069:
[----:B------:R-:W-:Y:S05]  /*1d850*/  BSYNC.RECONVERGENT B1 ;  /* 0x0000000000017941 */ /* 0x000fea0003800200 */
.L_x_22067:
        /* <DEDUP_REMOVED lines=11> */
.L_x_22071:
[----:B------:R-:W-:Y:S01]  /*1d910*/  IMAD.MOV.U32 R6, RZ, RZ, R7 ;  /* 0x000000ffff067224 */ /* 0x000fe200078e0007 */
[----:B------:R-:W-:Y:S01]  /*1d920*/  MOV R8, R9 ;  /* 0x0000000900087202 */ /* 0x000fe20000000f00 */
[----:B------:R-:W-:Y:S02]  /*1d930*/  IMAD.MOV.U32 R69, RZ, RZ, R68 ;  /* 0x000000ffff457224 */ /* 0x000fe400078e0044 */
[----:B------:R-:W-:-:S07]  /*1d940*/  IMAD.MOV.U32 R117, RZ, RZ, R116 ;  /* 0x000000ffff757224 */ /* 0x000fce00078e0074 */
.L_x_22072:
[----:B------:R-:W-:Y:S05]  /*1d950*/  BSYNC.RECONVERGENT B1 ;  /* 0x0000000000017941 */ /* 0x000fea0003800200 */
.L_x_22070:
        /* <DEDUP_REMOVED lines=11> */
.L_x_22074:
[----:B------:R-:W-:Y:S01]  /*1da10*/  IMAD.MOV.U32 R7, RZ, RZ, R6 ;  /* 0x000000ffff077224 */ /* 0x000fe200078e0006 */
[----:B------:R-:W-:Y:S01]  /*1da20*/  MOV R9, R8 ;  /* 0x0000000800097202 */ /* 0x000fe20000000f00 */
[----:B------:R-:W-:Y:S02]  /*1da30*/  IMAD.MOV.U32 R68, RZ, RZ, R71 ;  /* 0x000000ffff447224 */ /* 0x000fe400078e0047 */
[----:B------:R-:W-:-:S07]  /*1da40*/  IMAD.MOV.U32 R116, RZ, RZ, R115 ;  /* 0x000000ffff747224 */ /* 0x000fce00078e0073 */
.L_x_22075:
[----:B------:R-:W-:Y:S05]  /*1da50*/  BSYNC.RECONVERGENT B1 ;  /* 0x0000000000017941 */ /* 0x000fea0003800200 */
.L_x_22073:
        /* <DEDUP_REMOVED lines=11> */
.L_x_22077:
[----:B------:R-:W-:Y:S01]  /*1db10*/  IMAD.MOV.U32 R6, RZ, RZ, R7 ;  /* 0x000000ffff067224 */ /* 0x000fe200078e0007 */
[----:B------:R-:W-:Y:S01]  /*1db20*/  MOV R8, R9 ;  /* 0x0000000900087202 */ /* 0x000fe20000000f00 */
[----:B------:R-:W-:Y:S02]  /*1db30*/  IMAD.MOV.U32 R71, RZ, RZ, R70 ;  /* 0x000000ffff477224 */ /* 0x000fe400078e0046 */
[----:B------:R-:W-:-:S07]  /*1db40*/  IMAD.MOV.U32 R115, RZ, RZ, R114 ;  /* 0x000000ffff737224 */ /* 0x000fce00078e0072 */
.L_x_22078:
[----:B------:R-:W-:Y:S05]  /*1db50*/  BSYNC.RECONVERGENT B1 ;  /* 0x0000000000017941 */ /* 0x000fea0003800200 */
.L_x_22076:
        /* <DEDUP_REMOVED lines=11> */
.L_x_22080:
[----:B------:R-:W-:Y:S01]  /*1dc10*/  IMAD.MOV.U32 R7, RZ, RZ, R6 ;  /* 0x000000ffff077224 */ /* 0x000fe200078e0006 */
[----:B------:R-:W-:Y:S01]  /*1dc20*/  MOV R9, R8 ;  /* 0x0000000800097202 */ /* 0x000fe20000000f00 */
[----:B------:R-:W-:Y:S02]  /*1dc30*/  IMAD.MOV.U32 R70, RZ, RZ, R73 ;  /* 0x000000ffff467224 */ /* 0x000fe400078e0049 */
[----:B------:R-:W-:-:S07]  /*1dc40*/  IMAD.MOV.U32 R114, RZ, RZ, R113 ;  /* 0x000000ffff727224 */ /* 0x000fce00078e0071 */
.L_x_22081:
[----:B------:R-:W-:Y:S05]  /*1dc50*/  BSYNC.RECONVERGENT B1 ;  /* 0x0000000000017941 */ /* 0x000fea0003800200 */
.L_x_22079:
        /* <DEDUP_REMOVED lines=11> */
.L_x_22083:
[----:B------:R-:W-:Y:S01]  /*1dd10*/  IMAD.MOV.U32 R6, RZ, RZ, R7 ;  /* 0x000000ffff067224 */ /* 0x000fe200078e0007 */
[----:B------:R-:W-:Y:S01]  /*1dd20*/  MOV R8, R9 ;  /* 0x0000000900087202 */ /* 0x000fe20000000f00 */
[----:B------:R-:W-:Y:S02]  /*1dd30*/  IMAD.MOV.U32 R73, RZ, RZ, R72 ;  /* 0x000000ffff497224 */ /* 0x000fe400078e0048 */
[----:B------:R-:W-:-:S07]  /*1dd40*/  IMAD.MOV.U32 R113, RZ, RZ, R112 ;  /* 0x000000ffff717224 */ /* 0x000fce00078e0070 */
.L_x_22084:
[----:B------:R-:W-:Y:S05]  /*1dd50*/  BSYNC.RECONVERGENT B1 ;  /* 0x0000000000017941 */ /* 0x000fea0003800200 */
.L_x_22082:
        /* <DEDUP_REMOVED lines=11> */
.L_x_22086:
[----:B------:R-:W-:Y:S01]  /*1de10*/  IMAD.MOV.U32 R7, RZ, RZ, R6 ;  /* 0x000000ffff077224 */ /* 0x000fe200078e0006 */
[----:B------:R-:W-:Y:S01]  /*1de20*/  MOV R9, R8 ;  /* 0x0000000800097202 */ /* 0x000fe20000000f00 */
[----:B------:R-:W-:Y:S02]  /*1de30*/  IMAD.MOV.U32 R72, RZ, RZ, R75 ;  /* 0x000000ffff487224 */ /* 0x000fe400078e004b */
[----:B------:R-:W-:-:S07]  /*1de40*/  IMAD.MOV.U32 R112, RZ, RZ, R111 ;  /* 0x000000ffff707224 */ /* 0x000fce00078e006f */
.L_x_22087:
[----:B------:R-:W-:Y:S05]  /*1de50*/  BSYNC.RECONVERGENT B1 ;  /* 0x0000000000017941 */ /* 0x000fea0003800200 */
.L_x_22085:
        /* <DEDUP_REMOVED lines=11> */
.L_x_22089:
[----:B------:R-:W-:Y:S01]  /*1df10*/  IMAD.MOV.U32 R6, RZ, RZ, R7 ;  /* 0x000000ffff067224 */ /* 0x000fe200078e0007 */
[----:B------:R-:W-:Y:S01]  /*1df20*/  MOV R8, R9 ;  /* 0x0000000900087202 */ /* 0x000fe20000000f00 */
[----:B------:R-:W-:Y:S02]  /*1df30*/  IMAD.MOV.U32 R75, RZ, RZ, R74 ;  /* 0x000000ffff4b7224 */ /* 0x000fe400078e004a */
[----:B------:R-:W-:-:S07]  /*1df40*/  IMAD.MOV.U32 R111, RZ, RZ, R110 ;  /* 0x000000ffff6f7224 */ /* 0x000fce00078e006e */
.L_x_22090:
[----:B------:R-:W-:Y:S05]  /*1df50*/  BSYNC.RECONVERGENT B1 ;  /* 0x0000000000017941 */ /* 0x000fea0003800200 */
.L_x_22088:
        /* <DEDUP_REMOVED lines=11> */
.L_x_22092:
[----:B------:R-:W-:Y:S01]  /*1e010*/  IMAD.MOV.U32 R7, RZ, RZ, R6 ;  /* 0x000000ffff077224 */ /* 0x000fe200078e0006 */
[----:B------:R-:W-:Y:S01]  /*1e020*/  MOV R9, R8 ;  /* 0x0000000800097202 */ /* 0x000fe20000000f00 */
[----:B------:R-:W-:Y:S02]  /*1e030*/  IMAD.MOV.U32 R74, RZ, RZ, R77 ;  /* 0x000000ffff4a7224 */ /* 0x000fe400078e004d */
[----:B------:R-:W-:-:S07]  /*1e040*/  IMAD.MOV.U32 R110, RZ, RZ, R109 ;  /* 0x000000ffff6e7224 */ /* 0x000fce00078e006d */
.L_x_22093:
[----:B------:R-:W-:Y:S05]  /*1e050*/  BSYNC.RECONVERGENT B1 ;  /* 0x0000000000017941 */ /* 0x000fea0003800200 */
.L_x_22091:
        /* <DEDUP_REMOVED lines=11> */
.L_x_22095:
[----:B------:R-:W-:Y:S01]  /*1e110*/  IMAD.MOV.U32 R6, RZ, RZ, R7 ;  /* 0x000000ffff067224 */ /* 0x000fe200078e0007 */
[----:B------:R-:W-:Y:S01]  /*1e120*/  MOV R8, R9 ;  /* 0x0000000900087202 */ /* 0x000fe20000000f00 */
[----:B------:R-:W-:Y:S02]  /*1e130*/  IMAD.MOV.U32 R77, RZ, RZ, R76 ;  /* 0x000000ffff4d7224 */ /* 0x000fe400078e004c */
[----:B------:R-:W-:-:S07]  /*1e140*/  IMAD.MOV.U32 R109, RZ, RZ, R108 ;  /* 0x000000ffff6d7224 */ /* 0x000fce00078e006c */
.L_x_22096:
[----:B------:R-:W-:Y:S05]  /*1e150*/  BSYNC.RECONVERGENT B1 ;  /* 0x0000000000017941 */ /* 0x000fea0003800200 */
.L_x_22094:
        /* <DEDUP_REMOVED lines=11> */
.L_x_22098:
[----:B------:R-:W-:Y:S01]  /*1e210*/  IMAD.MOV.U32 R7, RZ, RZ, R6 ;  /* 0x000000ffff077224 */ /* 0x000fe200078e0006 */
[----:B------:R-:W-:Y:S01]  /*1e220*/  MOV R9, R8 ;  /* 0x0000000800097202 */ /* 0x000fe20000000f00 */
[----:B------:R-:W-:Y:S02]  /*1e230*/  IMAD.MOV.U32 R76, RZ, RZ, R79 ;  /* 0x000000ffff4c7224 */ /* 0x000fe400078e004f */
[----:B------:R-:W-:-:S07]  /*1e240*/  IMAD.MOV.U32 R108, RZ, RZ, R107 ;  /* 0x000000ffff6c7224 */ /* 0x000fce00078e006b */
.L_x_22099:
[----:B------:R-:W-:Y:S05]  /*1e250*/  BSYNC.RECONVERGENT B1 ;  /* 0x0000000000017941 */ /* 0x000fea0003800200 */
.L_x_22097:
        /* <DEDUP_REMOVED lines=11> */
.L_x_22101:
[----:B------:R-:W-:Y:S01]  /*1e310*/  IMAD.MOV.U32 R6, RZ, RZ, R7 ;  /* 0x000000ffff067224 */ /* 0x000fe200078e0007 */
[----:B------:R-:W-:Y:S01]  /*1e320*/  MOV R8, R9 ;  /* 0x0000000900087202 */ /* 0x000fe20000000f00 */
[----:B------:R-:W-:Y:S02]  /*1e330*/  IMAD.MOV.U32 R79, RZ, RZ, R78 ;  /* 0x000000ffff4f7224 */ /* 0x000fe400078e004e */
[----:B------:R-:W-:-:S07]  /*1e340*/  IMAD.MOV.U32 R107, RZ, RZ, R106 ;  /* 0x000000ffff6b7224 */ /* 0x000fce00078e006a */
.L_x_22102:
[----:B------:R-:W-:Y:S05]  /*1e350*/  BSYNC.RECONVERGENT B1 ;  /* 0x0000000000017941 */ /* 0x000fea0003800200 */
.L_x_22100:
        /* <DEDUP_REMOVED lines=11> */
.L_x_22104:
[----:B------:R-:W-:Y:S01]  /*1e410*/  IMAD.MOV.U32 R7, RZ, RZ, R6 ;  /* 0x000000ffff077224 */ /* 0x000fe200078e0006 */
[----:B------:R-:W-:Y:S01]  /*1e420*/  MOV R9, R8 ;  /* 0x0000000800097202 */ /* 0x000fe20000000f00 */
[----:B------:R-:W-:Y:S02]  /*1e430*/  IMAD.MOV.U32 R78, RZ, RZ, R81 ;  /* 0x000000ffff4e7224 */ /* 0x000fe400078e0051 */
[----:B------:R-:W-:-:S07]  /*1e440*/  IMAD.MOV.U32 R106, RZ, RZ, R105 ;  /* 0x000000ffff6a7224 */ /* 0x000fce00078e0069 */
.L_x_22105:
[----:B------:R-:W-:Y:S05]  /*1e450*/  BSYNC.RECONVERGENT B1 ;  /* 0x0000000000017941 */ /* 0x000fea0003800200 */
.L_x_22103:
        /* <DEDUP_REMOVED lines=11> */
.L_x_22107:
[----:B------:R-:W-:Y:S01]  /*1e510*/  IMAD.MOV.U32 R6, RZ, RZ, R7 ;  /* 0x000000ffff067224 */ /* 0x000fe200078e0007 */
[----:B------:R-:W-:Y:S01]  /*1e520*/  MOV R8, R9 ;  /* 0x0000000900087202 */ /* 0x000fe20000000f00 */
[----:B------:R-:W-:Y:S02]  /*1e530*/  IMAD.MOV.U32 R81, RZ, RZ, R80 ;  /* 0x000000ffff517224 */ /* 0x000fe400078e0050 */
[----:B------:R-:W-:-:S07]  /*1e540*/  IMAD.MOV.U32 R105, RZ, RZ, R104 ;  /* 0x000000ffff697224 */ /* 0x000fce00078e0068 */
.L_x_22108:
[----:B------:R-:W-:Y:S05]  /*1e550*/  BSYNC.RECONVERGENT B1 ;  /* 0x0000000000017941 */ /* 0x000fea0003800200 */
.L_x_22106:
        /* <DEDUP_REMOVED lines=11> */
.L_x_22110:
[----:B------:R-:W-:Y:S01]  /*1e610*/  IMAD.MOV.U32 R7, RZ, RZ, R6 ;  /* 0x000000ffff077224 */ /* 0x000fe200078e0006 */
[----:B------:R-:W-:Y:S01]  /*1e620*/  MOV R9, R8 ;  /* 0x0000000800097202 */ /* 0x000fe20000000f00 */
[----:B------:R-:W-:Y:S02]  /*1e630*/  IMAD.MOV.U32 R80, RZ, RZ, R83 ;  /* 0x000000ffff507224 */ /* 0x000fe400078e0053 */
[----:B------:R-:W-:-:S07]  /*1e640*/  IMAD.MOV.U32 R104, RZ, RZ, R103 ;  /* 0x000000ffff687224 */ /* 0x000fce00078e0067 */
.L_x_22111:
[----:B------:R-:W-:Y:S05]  /*1e650*/  BSYNC.RECONVERGENT B1 ;  /* 0x0000000000017941 */ /* 0x000fea0003800200 */
.L_x_22109:
        /* <DEDUP_REMOVED lines=11> */
.L_x_22113:
[----:B------:R-:W-:Y:S01]  /*1e710*/  MOV R6, R7 ;  /* 0x0000000700067202 */ /* 0x000fe20000000f00 */
[----:B------:R-:W-:Y:S01]  /*1e720*/  IMAD.MOV.U32 R8, RZ, RZ, R9 ;  /* 0x000000ffff087224 */ /* 0x000fe200078e0009 */
[----:B------:R-:W-:Y:S01]  /*1e730*/  MOV R103, R102 ;  /* 0x0000006600677202 */ /* 0x000fe20000000f00 */
[----:B------:R-:W-:-:S07]  /*1e740*/  IMAD.MOV.U32 R83, RZ, RZ, R82 ;  /* 0x000000ffff537224 */ /* 0x000fce00078e0052 */
.L_x_22114:
[----:B------:R-:W-:Y:S05]  /*1e750*/  BSYNC.RECONVERGENT B1 ;  /* 0x0000000000017941 */ /* 0x000fea0003800200 */
.L_x_22112:
        /* <DEDUP_REMOVED lines=11> */
.L_x_22116:
[----:B------:R-:W-:Y:S01]  /*1e810*/  IMAD.MOV.U32 R7, RZ, RZ, R6 ;  /* 0x000000ffff077224 */ /* 0x000fe200078e0006 */
[----:B------:R-:W-:Y:S01]  /*1e820*/  MOV R9, R8 ;  /* 0x0000000800097202 */ /* 0x000fe20000000f00 */
[----:B------:R-:W-:Y:S02]  /*1e830*/  IMAD.MOV.U32 R82, RZ, RZ, R85 ;  /* 0x000000ffff527224 */ /* 0x000fe400078e0055 */
[----:B------:R-:W-:-:S07]  /*1e840*/  IMAD.MOV.U32 R102, RZ, RZ, R101 ;  /* 0x000000ffff667224 */ /* 0x000fce00078e0065 */
.L_x_22117:
[----:B------:R-:W-:Y:S05]  /*1e850*/  BSYNC.RECONVERGENT B1 ;  /* 0x0000000000017941 */ /* 0x000fea0003800200 */
.L_x_22115:
        /* <DEDUP_REMOVED lines=11> */
.L_x_22119:
[----:B------:R-:W-:Y:S01]  /*1e910*/  IMAD.MOV.U32 R6, RZ, RZ, R7 ;  /* 0x000000ffff067224 */ /* 0x000fe200078e0007 */
[----:B------:R-:W-:Y:S01]  /*1e920*/  MOV R85, R84 ;  /* 0x0000005400557202 */ /* 0x000fe20000000f00 */
[----:B------:R-:W-:Y:S02]  /*1e930*/  IMAD.MOV.U32 R8, RZ, RZ, R9 ;  /* 0x000000ffff087224 */ /* 0x000fe400078e0009 */
[----:B------:R-:W-:-:S07]  /*1e940*/  IMAD.MOV.U32 R101, RZ, RZ, R100 ;  /* 0x000000ffff657224 */ /* 0x000fce00078e0064 */
.L_x_22120:
[----:B------:R-:W-:Y:S05]  /*1e950*/  BSYNC.RECONVERGENT B1 ;  /* 0x0000000000017941 */ /* 0x000fea0003800200 */
.L_x_22118:
        /* <DEDUP_REMOVED lines=11> */
.L_x_22122:
[----:B------:R-:W-:Y:S01]  /*1ea10*/  MOV R7, R6 ;  /* 0x0000000600077202 */ /* 0x000fe20000000f00 */
[----:B------:R-:W-:Y:S01]  /*1ea20*/  IMAD.MOV.U32 R9, RZ, RZ, R8 ;  /* 0x000000ffff097224 */ /* 0x000fe200078e0008 */
[----:B------:R-:W-:Y:S01]  /*1ea30*/  MOV R100, R99 ;  /* 0x0000006300647202 */ /* 0x000fe20000000f00 */
[----:B------:R-:W-:-:S07]  /*1ea40*/  IMAD.MOV.U32 R84, RZ, RZ, R87 ;  /* 0x000000ffff547224 */ /* 0x000fce00078e0057 */
.L_x_22123:
[----:B------:R-:W-:Y:S05]  /*1ea50*/  BSYNC.RECONVERGENT B1 ;  /* 0x0000000000017941 */ /* 0x000fea0003800200 */
.L_x_22121:
        /* <DEDUP_REMOVED lines=11> */
.L_x_22125:
[----:B------:R-:W-:Y:S01]  /*1eb10*/  IMAD.MOV.U32 R6, RZ, RZ, R7 ;  /* 0x000000ffff067224 */ /* 0x000fe200078e0007 */
[----:B------:R-:W-:Y:S01]  /*1eb20*/  MOV R8, R9 ;  /* 0x0000000900087202 */ /* 0x000fe20000000f00 */
[----:B------:R-:W-:Y:S02]  /*1eb30*/  IMAD.MOV.U32 R87, RZ, RZ, R86 ;  /* 0x000000ffff577224 */ /* 0x000fe400078e0056 */
[----:B------:R-:W-:-:S07]  /*1eb40*/  IMAD.MOV.U32 R99, RZ, RZ, R98 ;  /* 0x000000ffff637224 */ /* 0x000fce00078e0062 */
.L_x_22126:
[----:B------:R-:W-:Y:S05]  /*1eb50*/  BSYNC.RECONVERGENT B1 ;  /* 0x0000000000017941 */ /* 0x000fea0003800200 */
.L_x_22124:
        /* <DEDUP_REMOVED lines=11> */
.L_x_22128:
[----:B------:R-:W-:Y:S01]  /*1ec10*/  IMAD.MOV.U32 R7, RZ, RZ, R6 ;  /* 0x000000ffff077224 */ /* 0x000fe200078e0006 */
[----:B------:R-:W-:Y:S01]  /*1ec20*/  MOV R86, R89 ;  /* 0x0000005900567202 */ /* 0x000fe20000000f00 */
[----:B------:R-:W-:Y:S02]  /*1ec30*/  IMAD.MOV.U32 R9, RZ, RZ, R8 ;  /* 0x000000ffff097224 */ /* 0x000fe400078e0008 */
[----:B------:R-:W-:-:S07]  /*1ec40*/  IMAD.MOV.U32 R98, RZ, RZ, R97 ;  /* 0x000000ffff627224 */ /* 0x000fce00078e0061 */
.L_x_22129:
[----:B------:R-:W-:Y:S05]  /*1ec50*/  BSYNC.RECONVERGENT B1 ;  /* 0x0000000000017941 */ /* 0x000fea0003800200 */
.L_x_22127:
        /* <DEDUP_REMOVED lines=11> */
.L_x_22131:
[----:B------:R-:W-:Y:S01]  /*1ed10*/  MOV R6, R7 ;  /* 0x0000000700067202 */ /* 0x000fe20000000f00 */
[----:B------:R-:W-:Y:S01]  /*1ed20*/  IMAD.MOV.U32 R8, RZ, RZ, R9 ;  /* 0x000000ffff087224 */ /* 0x000fe200078e0009 */
[----:B------:R-:W-:Y:S01]  /*1ed30*/  MOV R97, R96 ;  /* 0x0000006000617202 */ /* 0x000fe20000000f00 */
[----:B------:R-:W-:-:S07]  /*1ed40*/  IMAD.MOV.U32 R89, RZ, RZ, R88 ;  /* 0x000000ffff597224 */ /* 0x000fce00078e0058 */
.L_x_22132:
[----:B------:R-:W-:Y:S05]  /*1ed50*/  BSYNC.RECONVERGENT B1 ;  /* 0x0000000000017941 */ /* 0x000fea0003800200 */
.L_x_22130:
        /* <DEDUP_REMOVED lines=11> */
.L_x_22134:
[----:B------:R-:W-:Y:S01]  /*1ee10*/  IMAD.MOV.U32 R7, RZ, RZ, R6 ;  /* 0x000000ffff077224 */ /* 0x000fe200078e0006 */
[----:B------:R-:W-:Y:S01]  /*1ee20*/  MOV R9, R8 ;  /* 0x0000000800097202 */ /* 0x000fe20000000f00 */
[----:B------:R-:W-:Y:S02]  /*1ee30*/  IMAD.MOV.U32 R88, RZ, RZ, R91 ;  /* 0x000000ffff587224 */ /* 0x000fe400078e005b */
[----:B------:R-:W-:-:S07]  /*1ee40*/  IMAD.MOV.U32 R96, RZ, RZ, R3 ;  /* 0x000000ffff607224 */ /* 0x000fce00078e0003 */
.L_x_22135:
[----:B------:R-:W-:Y:S05]  /*1ee50*/  BSYNC.RECONVERGENT B1 ;  /* 0x0000000000017941 */ /* 0x000fea0003800200 */
.L_x_22133:
        /* <DEDUP_REMOVED lines=11> */
.L_x_22137:
[----:B------:R-:W-:Y:S01]  /*1ef10*/  MOV R91, R90 ;  /* 0x0000005a005b7202 */ /* 0x000fe20000000f00 */
[----:B------:R-:W-:Y:S01]  /*1ef20*/  IMAD.MOV.U32 R3, RZ, RZ, R2 ;  /* 0x000000ffff037224 */ /* 0x000fe200078e0002 */
[----:B------:R-:W-:Y:S01]  /*1ef30*/  MOV R2, R9 ;  /* 0x0000000900027202 */ /* 0x000fe20000000f00 */
[----:B------:R-:W-:Y:S02]  /*1ef40*/  IMAD.MOV.U32 R162, RZ, RZ, R7 ;  /* 0x000000ffffa27224 */ /* 0x000fe400078e0007 */
[----:B------:R-:W-:Y:S02]  /*1ef50*/  IMAD.MOV.U32 R160, RZ, RZ, R9 ;  /* 0x000000ffffa07224 */ /* 0x000fe400078e0009 */
[----:B------:R-:W-:-:S07]  /*1ef60*/  IMAD.MOV.U32 R90, RZ, RZ, R7 ;  /* 0x000000ffff5a7224 */ /* 0x000fce00078e0007 */
.L_x_22138:
[----:B------:R-:W-:Y:S05]  /*1ef70*/  BSYNC.RECONVERGENT B1 ;  /* 0x0000000000017941 */ /* 0x000fea0003800200 */
.L_x_22136:
        /* <DEDUP_REMOVED lines=11> */
[----:B------:R-:W-:Y:S04]  /*1f030*/  LDS.128 R92, [UR4+0x580] ;  /* 0x00058004ff5c7984 */ /* 0x000fe80008000c00 */
[----:B------:R-:W4:Y:S04]  /*1f040*/  LDS.64 R158, [UR4+0x418] ;  /* 0x00041804ff9e7984 */ /* 0x000f280008000a00 */
[----:B0-----:R-:W-:Y:S04]  /*1f050*/  STL.64 [R1+0x1f8], R8 ;  /* 0x0001f80801007387 */ /* 0x001fe80000100a00 */
[----:B------:R-:W-:Y:S04]  /*1f060*/  STL.64 [R1+0x200], R10 ;  /* 0x0002000a01007387 */ /* 0x000fe80000100a00 */
[----:B-1----:R-:W-:Y:S04]  /*1f070*/  STL.64 [R1+0x1e8], R12 ;  /* 0x0001e80c01007387 */ /* 0x002fe80000100a00 */
[----:B------:R-:W-:Y:S04]  /*1f080*/  STL.64 [R1+0x1f0], R14 ;  /* 0x0001f00e01007387 */ /* 0x000fe80000100a00 */
[----:B--2---:R-:W-:Y:S04]  /*1f090*/  STL.64 [R1+0x1d8], R20 ;  /* 0x0001d81401007387 */ /* 0x004fe80000100a00 */
[----:B------:R-:W-:Y:S04]  /*1f0a0*/  STL.64 [R1+0x1e0], R22 ;  /* 0x0001e01601007387 */ /* 0x000fe80000100a00 */
[----:B---3--:R-:W-:Y:S04]  /*1f0b0*/  STL.64 [R1+0x1c8], R16 ;  /* 0x0001c81001007387 */ /* 0x008fe80000100a00 */
[----:B------:R-:W-:Y:S01]  /*1f0c0*/  STL.64 [R1+0x1d0], R18 ;  /* 0x0001d01201007387 */ /* 0x000fe20000100a00 */
[----:B----4-:R-:W-:-:S03]  /*1f0d0*/  FSETP.GT.FTZ.AND P0, PT, R161, R158, PT ;  /* 0x0000009ea100720b */ /* 0x010fc60003f14000 */
[----:B------:R-:W-:Y:S01]  /*1f0e0*/  STL.64 [R1+0x1b8], R4 ;  /* 0x0001b80401007387 */ /* 0x000fe20000100a00 */
[----:B------:R-:W-:Y:S02]  /*1f0f0*/  FSEL R2, R161, R158, P0 ;  /* 0x0000009ea1027208 */ /* 0x000fe40000000000 */
[----:B------:R-:W-:Y:S01]  /*1f100*/  FSEL R161, R158, R161, P0 ;  /* 0x000000a19ea17208 */ /* 0x000fe20000000000 */
[----:B------:R-:W-:Y:S01]  /*1f110*/  STL.64 [R1+0x1c0], R6 ;  /* 0x0001c00601007387 */ /* 0x000fe20000100a00 */
[----:B------:R-:W-:-:S03]  /*1f120*/  FSEL R90, R164, R159, P0 ;  /* 0x0000009fa45a7208 */ /* 0x000fc60000000000 */
[----:B------:R-:W0:Y:S01]  /*1f130*/  LDS.128 R8, [UR4+0x5c0] ;  /* 0x0005c004ff087984 */ /* 0x000e220008000c00 */
[----:B------:R-:W-:-:S03]  /*1f140*/  FADD.FTZ R161, -R2, R161 ;  /* 0x000000a102a17221 */ /* 0x000fc60000010100 */
[----:B------:R-:W1:Y:S01]  /*1f150*/  LDS.128 R12, [UR4+0x5b0] ;  /* 0x0005b004ff0c7984 */ /* 0x000e620008000c00 */
[----:B------:R-:W-:-:S03]  /*1f160*/  FMUL.FTZ R161, R161, 1.4426950216293334961 ;  /* 0x3fb8aa3ba1a17820 */ /* 0x000fc60000410000 */
[----:B------:R-:W2:Y:S03]  /*1f170*/  LDS.128 R20, [UR4+0x5a0] ;  /* 0x0005a004ff147984 */ /* 0x000ea60008000c00 */
[----:B------:R-:W3:Y:S01]  /*1f180*/  MUFU.EX2 R161, R161 ;  /* 0x000000a100a17308 */ /* 0x000ee20000000800 */
[----:B------:R-:W4:Y:S04]  /*1f190*/  LDS.128 R16, [UR4+0x570] ;  /* 0x00057004ff107984 */ /* 0x000f280008000c00 */
[----:B------:R-:W5:Y:S04]  /*1f1a0*/  LDS.128 R4, [UR4+0x560] ;  /* 0x00056004ff047984 */ /* 0x000f680008000c00 */
[----:B------:R-:W-:Y:S04]  /*1f1b0*/  STL.64 [R1+0x178], R24 ;  /* 0x0001781801007387 */ /* 0x000fe80000100a00 */
[----:B------:R-:W-:Y:S04]  /*1f1c0*/  STL.64 [R1+0x180], R26 ;  /* 0x0001801a01007387 */ /* 0x000fe80000100a00 */
[----:B------:R-:W3:Y:S04]  /*1f1d0*/  LDS.128 R24, [UR4+0x530] ;  /* 0x00053004ff187984 */ /* 0x000ee80008000c00 */
        /* <DEDUP_REMOVED lines=12> */
[----:B------:R-:W0:Y:S04]  /*1f2a0*/  LDS.128 R8, [UR4+0x550] ;  /* 0x00055004ff087984 */ /* 0x000e280008000c00 */
[----:B------:R-:W1:Y:S04]  /*1f2b0*/  LDS.128 R12, [UR4+0x540] ;  /* 0x00054004ff0c7984 */ /* 0x000e680008000c00 */
[----:B------:R-:W2:Y:S04]  /*1f2c0*/  LDS.128 R20, [UR4+0x520] ;  /* 0x00052004ff147984 */ /* 0x000ea80008000c00 */
[----:B------:R-:W4:Y:S04]  /*1f2d0*/  LDS.128 R16, [UR4+0x500] ;  /* 0x00050004ff107984 */ /* 0x000f280008000c00 */
[----:B------:R-:W5:Y:S04]  /*1f2e0*/  LDS.128 R4, [UR4+0x4f0] ;  /* 0x0004f004ff047984 */ /* 0x000f680008000c00 */
[----:B---3--:R-:W-:Y:S04]  /*1f2f0*/  STL.64 [R1+0x118], R24 ;  /* 0x0001181801007387 */ /* 0x008fe80000100a00 */
[----:B------:R-:W-:Y:S04]  /*1f300*/  STL.64 [R1+0x120], R26 ;  /* 0x0001201a01007387 */ /* 0x000fe80000100a00 */
[----:B------:R-:W3:Y:S04]  /*1f310*/  LDS.128 R92, [UR4+0x510] ;  /* 0x00051004ff5c7984 */ /* 0x000ee80008000c00 */
[----:B------:R-:W3:Y:S04]  /*1f320*/  LDS.128 R24, [UR4+0x4c0] ;  /* 0x0004c004ff187984 */ /* 0x000ee80008000c00 */
[----:B------:R-:W-:Y:S04]  /*1f330*/  STL.64 [R1], R158 ;  /* 0x0000009e01007387 */ /* 0x000fe80000100a00 */
        /* <DEDUP_REMOVED lines=35> */
[----:B------:R-:W5:Y:S04]  /*1f570*/  LDS.128 R24, [UR4+0x420] ;  /* 0x00042004ff187984 */ /* 0x000f680008000c00 */
[----:B---3--:R-:W-:Y:S04]  /*1f580*/  STL.64 [R1+0x68], R92 ;  /* 0x0000685c01007387 */ /* 0x008fe80000100a00 */
[----:B------:R-:W-:Y:S04]  /*1f590*/  STL.64 [R1+0x70], R94 ;  /* 0x0000705e01007387 */ /* 0x000fe80000100a00 */
[----:B0-----:R-:W-:Y:S04]  /*1f5a0*/  STL.64 [R1+0x58], R8 ;  /* 0x0000580801007387 */ /* 0x001fe80000100a00 */
[----:B------:R-:W-:Y:S04]  /*1f5b0*/  STL.64 [R1+0x60], R10 ;  /* 0x0000600a01007387 */ /* 0x000fe80000100a00 */
[----:B-1----:R-:W-:Y:S04]  /*1f5c0*/  STL.64 [R1+0x48], R12 ;  /* 0x0000480c01007387 */ /* 0x002fe80000100a00 */
[----:B------:R-:W-:Y:S04]  /*1f5d0*/  STL.64 [R1+0x50], R14 ;  /* 0x0000500e01007387 */ /* 0x000fe80000100a00 */
[----:B--2---:R-:W-:Y:S04]  /*1f5e0*/  STL.64 [R1+0x40], R6 ;  /* 0x0000400601007387 */ /* 0x004fe80000100a00 */
[----:B----4-:R-:W-:Y:S04]  /*1f5f0*/  STL.64 [R1+0x28], R16 ;  /* 0x0000281001007387 */ /* 0x010fe80000100a00 */
[----:B------:R-:W-:Y:S04]  /*1f600*/  STL.64 [R1+0x30], R18 ;  /* 0x0000301201007387 */ /* 0x000fe80000100a00 */
[----:B-----5:R-:W-:Y:S04]  /*1f610*/  STL.64 [R1+0x18], R20 ;  /* 0x0000181401007387 */ /* 0x020fe80000100a00 */
[----:B------:R-:W-:Y:S04]  /*1f620*/  STL.64 [R1+0x20], R22 ;  /* 0x0000201601007387 */ /* 0x000fe80000100a00 */
[----:B------:R-:W-:Y:S04]  /*1f630*/  STL.64 [R1+0x8], R24 ;  /* 0x0000081801007387 */ /* 0x000fe80000100a00 */
[----:B------:R-:W-:Y:S04]  /*1f640*/  STL.64 [R1+0x10], R26 ;  /* 0x0000101a01007387 */ /* 0x000fe80000100a00 */
[----:B------:R0:W-:Y:S02]  /*1f650*/  STL.64 [R1+0x38], R4 ;  /* 0x0000380401007387 */ /* 0x0001e40000100a00 */
[----:B0-----:R-:W-:-:S02]  /*1f660*/  FSEL R5, R159, R164, P0 ;  /* 0x000000a49f057208 */ /* 0x001fc40000000000 */
[----:B------:R-:W-:-:S03]  /*1f670*/  MOV R4, R0 ;  /* 0x0000000000047202 */ /* 0x000fc60000000f00 */
[----:B------:R-:W-:Y:S01]  /*1f680*/  FFMA.FTZ R90, R5, R161, R90 ;  /* 0x000000a1055a7223 */ /* 0x000fe2000001005a */
[----:B------:R-:W-:-:S07]  /*1f690*/  IMAD.MOV.U32 R5, RZ, RZ, RZ ;  /* 0x000000ffff057224 */ /* 0x000fce00078e00ff */
.L_x_22329:
        /* <DEDUP_REMOVED lines=20> */
.L_x_22141:
[----:B------:R-:W-:Y:S01]  /*1f7e0*/  MOV R6, R29 ;  /* 0x0000001d00067202 */ /* 0x000fe20000000f00 */
[----:B------:R-:W-:Y:S01]  /*1f7f0*/  IMAD.MOV.U32 R8, RZ, RZ, R157 ;  /* 0x000000ffff087224 */ /* 0x000fe200078e009d */
[----:B------:R-:W-:Y:S01]  /*1f800*/  MOV R157, R156 ;  /* 0x0000009c009d7202 */ /* 0x000fe20000000f00 */
[----:B------:R-:W-:-:S07]  /*1f810*/  IMAD.MOV.U32 R29, RZ, RZ, R28 ;  /* 0x000000ffff1d7224 */ /* 0x000fce00078e001c */
.L_x_22142:
[----:B------:R-:W-:Y:S05]  /*1f820*/  BSYNC.RECONVERGENT B1 ;  /* 0x0000000000017941 */ /* 0x000fea0003800200 */
.L_x_22140:
        /* <DEDUP_REMOVED lines=11> */
.L_x_22144:
[----:B------:R-:W-:Y:S01]  /*1f8e0*/  IMAD.MOV.U32 R7, RZ, RZ, R6 ;  /* 0x000000ffff077224 */ /* 0x000fe200078e0006 */
[----:B------:R-:W-:Y:S01]  /*1f8f0*/  MOV R9, R8 ;  /* 0x0000000800097202 */ /* 0x000fe20000000f00 */
[----:B------:R-:W-:Y:S02]  /*1f900*/  IMAD.MOV.U32 R28, RZ, RZ, R31 ;  /* 0x000000ffff1c7224 */ /* 0x000fe400078e001f */
[----:B------:R-:W-:-:S07]  /*1f910*/  IMAD.MOV.U32 R156, RZ, RZ, R155 ;  /* 0x000000ffff9c7224 */ /* 0x000fce00078e009b */
.L_x_22145:
[----:B------:R-:W-:Y:S05]  /*1f920*/  BSYNC.RECONVERGENT B1 ;  /* 0x0000000000017941 */ /* 0x000fea0003800200 */
.L_x_22143:
        /* <DEDUP_REMOVED lines=11> */
.L_x_22147:
[----:B------:R-:W-:Y:S01]  /*1f9e0*/  IMAD.MOV.U32 R6, RZ, RZ, R7 ;  /* 0x000000ffff067224 */ /* 0x000fe200078e0007 */
[----:B------:R-:W-:Y:S01]  /*1f9f0*/  MOV R31, R30 ;  /* 0x0000001e001f7202 */ /* 0x000fe20000000f00 */
[----:B------:R-:W-:Y:S02]  /*1fa00*/  IMAD.MOV.U32 R8, RZ, RZ, R9 ;  /* 0x000000ffff087224 */ /* 0x000fe400078e0009 */
[----:B------:R-:W-:-:S07]  /*1fa10*/  IMAD.MOV.U32 R155, RZ, RZ, R154 ;  /* 0x000000ffff9b7224 */ /* 0x000fce00078e009a */
.L_x_22148:
[----:B------:R-:W-:Y:S05]  /*1fa20*/  BSYNC.RECONVERGENT B1 ;  /* 0x0000000000017941 */ /* 0x000fea0003800200 */
.L_x_22146:
        /* <DEDUP_REMOVED lines=11> */
.L_x_22150:
[----:B------:R-:W-:Y:S01]  /*1fae0*/  MOV R7, R6 ;  /* 0x0000000600077202 */ /* 0x000fe20000000f00 */
[----:B------:R-:W-:Y:S01]  /*1faf0*/  IMAD.MOV.U32 R9, RZ, RZ, R8 ;  /* 0x000000ffff097224 */ /* 0x000fe200078e0008 */
[----:B------:R-:W-:Y:S01]  /*1fb00*/  MOV R154, R153 ;  /* 0x00000099009a7202 */ /* 0x000fe20000000f00 */
[----:B------:R-:W-:-:S07]  /*1fb10*/  IMAD.MOV.U32 R30, RZ, RZ, R33 ;  /* 0x000000ffff1e7224 */ /* 0x000fce00078e0021 */
.L_x_22151:
[----:B------:R-:W-:Y:S05]  /*1fb20*/  BSYNC.RECONVERGENT B1 ;  /* 0x0000000000017941 */ /* 0x000fea0003800200 */
.L_x_22149:
        /* <DEDUP_REMOVED lines=11> */
.L_x_22153:
[----:B------:R-:W-:Y:S01]  /*1fbe0*/  IMAD.MOV.U32 R6, RZ, RZ, R7 ;  /* 0x000000ffff067224 */ /* 0x000fe200078e0007 */
[----:B------:R-:W-:Y:S01]  /*1fbf0*/  MOV R8, R9 ;  /* 0x0000000900087202 */ /* 0x000fe20000000f00 */
[----:B------:R-:W-:Y:S02]  /*1fc00*/  IMAD.MOV.U32 R33, RZ, RZ, R32 ;  /* 0x000000ffff217224 */ /* 0x000fe400078e0020 */
[----:B------:R-:W-:-:S07]  /*1fc10*/  IMAD.MOV.U32 R153, RZ, RZ, R152 ;  /* 0x000000ffff997224 */ /* 0x000fce00078e0098 */
.L_x_22154:
[----:B------:R-:W-:Y:S05]  /*1fc20*/  BSYNC.RECONVERGENT B1 ;  /* 0x0000000000017941 */ /* 0x000fea0003800200 */
.L_x_22152:
        /* <DEDUP_REMOVED lines=11> */
.L_x_22156:
[----:B------:R-:W-:Y:S01]  /*1fce0*/  IMAD.MOV.U32 R7, RZ, RZ, R6 ;  /* 0x000000ffff077224 */ /* 0x000fe200078e0006 */
[----:B------:R-:W-:Y:S01]  /*1fcf0*/  MOV R32, R35 ;  /* 0x0000002300207202 */ /* 0x000fe20000000f00 */
[----:B------:R-:W-:Y:S02]  /*1fd00*/  IMAD.MOV.U32 R9, RZ, RZ, R8 ;  /* 0x000000ffff097224 */ /* 0x000fe400078e0008 */
[----:B------:R-:W-:-:S07]  /*1fd10*/  IMAD.MOV.U32 R152, RZ, RZ, R151 ;  /* 0x000000ffff987224 */ /* 0x000fce00078e0097 */
.L_x_22157:
[----:B------:R-:W-:Y:S05]  /*1fd20*/  BSYNC.RECONVERGENT B1 ;  /* 0x0000000000017941 */ /* 0x000fea0003800200 */
.L_x_22155:
        /* <DEDUP_REMOVED lines=11> */
.L_x_22159:
[----:B------:R-:W-:Y:S01]  /*1fde0*/  MOV R6, R7 ;  /* 0x0000000700067202 */ /* 0x000fe20000000f00 */
[----:B------:R-:W-:Y:S01]  /*1fdf0*/  IMAD.MOV.U32 R8, RZ, RZ, R9 ;  /* 0x000000ffff087224 */ /* 0x000fe200078e0009 */
[----:B------:R-:W-:Y:S01]  /*1fe00*/  MOV R151, R150 ;  /* 0x0000009600977202 */ /* 0x000fe20000000f00 */
[----:B------:R-:W-:-:S07]  /*1fe10*/  IMAD.MOV.U32 R35, RZ, RZ, R34 ;  /* 0x000000ffff237224 */ /* 0x000fce00078e0022 */
.L_x_22160:
[----:B------:R-:W-:Y:S05]  /*1fe20*/  BSYNC.RECONVERGENT B1 ;  /* 0x0000000000017941 */ /* 0x000fea0003800200 */
.L_x_22158:
        /* <DEDUP_REMOVED lines=11> */
.L_x_22162:
[----:B------:R-:W-:Y:S01]  /*1fee0*/  IMAD.MOV.U32 R7, RZ, RZ, R6 ;  /* 0x000000ffff077224 */ /* 0x000fe200078e0006 */
[----:B------:R-:W-:Y:S01]  /*1fef0*/  MOV R9, R8 ;  /* 0x0000000800097202 */ /* 0x000fe20000000f00 */
[----:B------:R-:W-:Y:S02]  /*1ff00*/  IMAD.MOV.U32 R34, RZ, RZ, R37 ;  /* 0x000000ffff227224 */ /* 0x000fe400078e0025 */
[----:B------:R-:W-:-:S07]  /*1ff10*/  IMAD.MOV.U32 R150, RZ, RZ, R149 ;  /* 0x000000ffff967224 */ /* 0x000fce00078e0095 */
.L_x_22163:
[----:B------:R-:W-:Y:S05]  /*1ff20*/  BSYNC.RECONVERGENT B1 ;  /* 0x0000000000017941 */ /* 0x000fea0003800200 */
.L_x_22161:
        /* <DEDUP_REMOVED lines=11> */
.L_x_22165:
[----:B------:R-:W-:Y:S01]  /*1ffe0*/  IMAD.MOV.U32 R6, RZ, RZ, R7 ;  /* 0x000000ffff067224 */ /* 0x000fe200078e0007 */
[----:B------:R-:W-:Y:S01]  /*1fff0*/  MOV R37, R36 ;  /* 0x0000002400257202 */ /* 0x000fe20000000f00 */
[----:B------:R-:W-:Y:S02]  /*20000*/  IMAD.MOV.U32 R8, RZ, RZ, R9 ;  /* 0x000000ffff087224 */ /* 0x000fe400078e0009 */
[----:B------:R-:W-:-:S07]  /*20010*/  IMAD.MOV.U32 R149, RZ, RZ, R148 ;  /* 0x000000ffff957224 */ /* 0x000fce00078e0094 */
.L_x_22166:
[----:B------:R-:W-:Y:S05]  /*20020*/  BSYNC.RECONVERGENT B1 ;  /* 0x0000000000017941 */ /* 0x000fea0003800200 */
.L_x_22164:
        /* <DEDUP_REMOVED lines=11> */
.L_x_22168:
[----:B------:R-:W-:Y:S01]  /*200e0*/  MOV R7, R6 ;  /* 0x0000000600077202 */ /* 0x000fe20000000f00 */
[----:B------:R-:W-:Y:S01]  /*200f0*/  IMAD.MOV.U32 R9, RZ, RZ, R8 ;  /* 0x000000ffff097224 */ /* 0x000fe200078e0008 */
[----:B------:R-:W-:Y:S01]  /*20100*/  MOV R148, R147 ;  /* 0x0000009300947202 */ /* 0x000fe20000000f00 */
[----:B------:R-:W-:-:S07]  /*20110*/  IMAD.MOV.U32 R36, RZ, RZ, R39 ;  /* 0x000000ffff247224 */ /* 0x000fce00078e0027 */
.L_x_22169:
[----:B------:R-:W-:Y:S05]  /*20120*/  BSYNC.RECONVERGENT B1 ;  /* 0x0000000000017941 */ /* 0x000fea0003800200 */
.L_x_22167:
        /* <DEDUP_REMOVED lines=11> */
.L_x_22171:
[----:B------:R-:W-:Y:S01]  /*201e0*/  IMAD.MOV.U32 R6, RZ, RZ, R7 ;  /* 0x000000ffff067224 */ /* 0x000fe200078e0007 */
[----:B------:R-:W-:Y:S01]  /*201f0*/  MOV R8, R9 ;  /* 0x0000000900087202 */ /* 0x000fe20000000f00 */
[----:B------:R-:W-:Y:S02]  /*20200*/  IMAD.MOV.U32 R39, RZ, RZ, R38 ;  /* 0x000000ffff277224 */ /* 0x000fe400078e0026 */
[----:B------:R-:W-:-:S07]  /*20210*/  IMAD.MOV.U32 R147, RZ, RZ, R146 ;  /* 0x000000ffff937224 */ /* 0x000fce00078e0092 */
.L_x_22172:
[----:B------:R-:W-:Y:S05]  /*20220*/  BSYNC.RECONVERGENT B1 ;  /* 0x0000000000017941 */ /* 0x000fea0003800200 */
.L_x_22170:
        /* <DEDUP_REMOVED lines=11> */
.L_x_22174:
[----:B------:R-:W-:Y:S01]  /*202e0*/  IMAD.MOV.U32 R7, RZ, RZ, R6 ;  /* 0x000000ffff077224 */ /* 0x000fe200078e0006 */
[----:B------:R-:W-:Y:S01]  /*202f0*/  MOV R38, R41 ;  /* 0x0000002900267202 */ /* 0x000fe20000000f00 */
[----:B------:R-:W-:Y:S02]  /*20300*/  IMAD.MOV.U32 R9, RZ, RZ, R8 ;  /* 0x000000ffff097224 */ /* 0x000fe400078e0008 */
[----:B------:R-:W-:-:S07]  /*20310*/  IMAD.MOV.U32 R146, RZ, RZ, R145 ;  /* 0x000000ffff927224 */ /* 0x000fce00078e0091 */
.L_x_22175:
[----:B------:R-:W-:Y:S05]  /*20320*/  BSYNC.RECONVERGENT B1 ;  /* 0x0000000000017941 */ /* 0x000fea0003800200 */
.L_x_22173:
        /* <DEDUP_REMOVED lines=11> */
.L_x_22177:
[----:B------:R-:W-:Y:S01]  /*203e0*/  MOV R6, R7 ;  /* 0x0000000700067202 */ /* 0x000fe20000000f00 */
[----:B------:R-:W-:Y:S01]  /*203f0*/  IMAD.MOV.U32 R8, RZ, RZ, R9 ;  /* 0x000000ffff087224 */ /* 0x000fe200078e0009 */
[----:B------:R-:W-:Y:S01]  /*20400*/  MOV R145, R144 ;  /* 0x0000009000917202 */ /* 0x000fe20000000f00 */
[----:B------:R-:W-:-:S07]  /*20410*/  IMAD.MOV.U32 R41, RZ, RZ, R40 ;  /* 0x000000ffff297224 */ /* 0x000fce00078e0028 */
.L_x_22178:
[----:B------:R-:W-:Y:S05]  /*20420*/  BSYNC.RECONVERGENT B1 ;  /* 0x0000000000017941 */ /* 0x000fea0003800200 */
.L_x_22176:
        /* <DEDUP_REMOVED lines=11> */
.L_x_22180:
[----:B------:R-:W-:Y:S01]  /*204e0*/  IMAD.MOV.U32 R7, RZ, RZ, R6 ;  /* 0x000000ffff077224 */ /* 0x000fe200078e0006 */
[----:B------:R-:W-:Y:S01]  /*204f0*/  MOV R9, R8 ;  /* 0x0000000800097202 */ /* 0x000fe20000000f00 */
[----:B------:R-:W-:Y:S02]  /*20500*/  IMAD.MOV.U32 R40, RZ, RZ, R43 ;  /* 0x000000ffff287224 */ /* 0x000fe400078e002b */
[----:B------:R-:W-:-:S07]  /*20510*/  IMAD.MOV.U32 R144, RZ, RZ, R143 ;  /* 0x000000ffff907224 */ /* 0x000fce00078e008f */
.L_x_22181:
[----:B------:R-:W-:Y:S05]  /*20520*/  BSYNC.RECONVERGENT B1 ;  /* 0x0000000000017941 */ /* 0x000fea0003800200 */
.L_x_22179:
        /* <DEDUP_REMOVED lines=11> */
.L_x_22183:
[----:B------:R-:W-:Y:S01]  /*205e0*/  IMAD.MOV.U32 R6, RZ, RZ, R7 ;  /* 0x000000ffff067224 */ /* 0x000fe200078e0007 */
[----:B------:R-:W-:Y:S01]  /*205f0*/  MOV R43, R42 ;  /* 0x0000002a002b7202 */ /* 0x000fe20000000f00 */
[----:B------:R-:W-:Y:S02]  /*20600*/  IMAD.MOV.U32 R8, RZ, RZ, R9 ;  /* 0x000000ffff087224 */ /* 0x000fe400078e0009 */
[----:B------:R-:W-:-:S07]  /*20610*/  IMAD.MOV.U32 R143, RZ, RZ, R142 ;  /* 0x000000ffff8f7224 */ /* 0x000fce00078e008e */
.L_x_22184:
[----:B------:R-:W-:Y:S05]  /*20620*/  BSYNC.RECONVERGENT B1 ;  /* 0x0000000000017941 */ /* 0x000fea0003800200 */
.L_x_22182:
        /* <DEDUP_REMOVED lines=11> */
.L_x_22186:
[----:B------:R-:W-:Y:S01]  /*206e0*/  MOV R7, R6 ;  /* 0x0000000600077202 */ /* 0x000fe20000000f00 */
[----:B------:R-:W-:Y:S01]  /*206f0*/  IMAD.MOV.U32 R9, RZ, RZ, R8 ;  /* 0x000000ffff097224 */ /* 0x000fe200078e0008 */
[----:B------:R-:W-:Y:S01]  /*20700*/  MOV R142, R141 ;  /* 0x0000008d008e7202 */ /* 0x000fe20000000f00 */
[----:B------:R-:W-:-:S07]  /*20710*/  IMAD.MOV.U32 R42, RZ, RZ, R45 ;  /* 0x000000ffff2a7224 */ /* 0x000fce00078e002d */
.L_x_22187:
[----:B------:R-:W-:Y:S05]  /*20720*/  BSYNC.RECONVERGENT B1 ;  /* 0x0000000000017941 */ /* 0x000fea0003800200 */
.L_x_22185:
        /* <DEDUP_REMOVED lines=11> */
.L_x_22189:
[----:B------:R-:W-:Y:S01]  /*207e0*/  IMAD.MOV.U32 R6, RZ, RZ, R7 ;  /* 0x000000ffff067224 */ /* 0x000fe200078e0007 */
[----:B------:R-:W-:Y:S01]  /*207f0*/  MOV R8, R9 ;  /* 0x0000000900087202 */ /* 0x000fe20000000f00 */
[----:B------:R-:W-:Y:S02]  /*20800*/  IMAD.MOV.U32 R45, RZ, RZ, R44 ;  /* 0x000000ffff2d7224 */ /* 0x000fe400078e002c */
[----:B------:R-:W-:-:S07]  /*20810*/  IMAD.MOV.U32 R141, RZ, RZ, R140 ;  /* 0x000000ffff8d7224 */ /* 0x000fce00078e008c */
.L_x_22190:
[----:B------:R-:W-:Y:S05]  /*20820*/  BSYNC.RECONVERGENT B1 ;  /* 0x0000000000017941 */ /* 0x000fea0003800200 */
.L_x_22188:
        /* <DEDUP_REMOVED lines=11> */
.L_x_22192:
[----:B------:R-:W-:Y:S01]  /*208e0*/  IMAD.MOV.U32 R7, RZ, RZ, R6 ;  /* 0x000000ffff077224 */ /* 0x000fe200078e0006 */
[----:B------:R-:W-:Y:S01]  /*208f0*/  MOV R44, R47 ;  /* 0x0000002f002c7202 */ /* 0x000fe20000000f00 */
[----:B------:R-:W-:Y:S02]  /*20900*/  IMAD.MOV.U32 R9, RZ, RZ, R8 ;  /* 0x000000ffff097224 */ /* 0x000fe400078e0008 */
[----:B------:R-:W-:-:S07]  /*20910*/  IMAD.MOV.U32 R140, RZ, RZ, R139 ;  /* 0x000000ffff8c7224 */ /* 0x000fce00078e008b */
.L_x_22193:
[----:B------:R-:W-:Y:S05]  /*20920*/  BSYNC.RECONVERGENT B1 ;  /* 0x0000000000017941 */ /* 0x000fea0003800200 */
.L_x_22191:
        /* <DEDUP_REMOVED lines=11> */
.L_x_22195:
[----:B------:R-:W-:Y:S01]  /*209e0*/  MOV R6, R7 ;  /* 0x0000000700067202 */ /* 0x000fe20000000f00 */
[----:B------:R-:W-:Y:S01]  /*209f0*/  IMAD.MOV.U32 R8, RZ, RZ, R9 ;  /* 0x000000ffff087224 */ /* 0x000fe200078e0009 */
[----:B------:R-:W-:Y:S01]  /*20a00*/  MOV R139, R138 ;  /* 0x0000008a008b7202 */ /* 0x000fe20000000f00 */
[----:B------:R-:W-:-:S07]  /*20a10*/  IMAD.MOV.U32 R47, RZ, RZ, R46 ;  /* 0x000000ffff2f7224 */ /* 0x000fce00078e002e */
.L_x_22196:
[----:B------:R-:W-:Y:S05]  /*20a20*/  BSYNC.RECONVERGENT B1 ;  /* 0x0000000000017941 */ /* 0x000fea0003800200 */
.L_x_22194:
        /* <DEDUP_REMOVED lines=11> */
.L_x_22198:
[----:B------:R-:W-:Y:S01]  /*20ae0*/  IMAD.MOV.U32 R7, RZ, RZ, R6 ;  /* 0x000000ffff077224 */ /* 0x000fe200078e0006 */
[----:B------:R-:W-:Y:S01]  /*20af0*/  MOV R9, R8 ;  /* 0x0000000800097202 */ /* 0x000fe20000000f00 */
[----:B------:R-:W-:Y:S02]  /*20b00*/  IMAD.MOV.U32 R46, RZ, RZ, R49 ;  /* 0x000000ffff2e7224 */ /* 0x000fe400078e0031 */
[----:B------:R-:W-:-:S07]  /*20b10*/  IMAD.MOV.U32 R138, RZ, RZ, R137 ;  /* 0x000000ffff8a7224 */ /* 0x000fce00078e0089 */
.L_x_22199:
[----:B------:R-:W-:Y:S05]  /*20b20*/  BSYNC.RECONVERGENT B1 ;  /* 0x0000000000017941 */ /* 0x000fea0003800200 */
.L_x_22197:
        /* <DEDUP_REMOVED lines=11> */
.L_x_22201:
[----:B------:R-:W-:Y:S01]  /*20be0*/  IMAD.MOV.U32 R6, RZ, RZ, R7 ;  /* 0x000000ffff067224 */ /* 0x000fe200078e0007 */
[----:B------:R-:W-:Y:S01]  /*20bf0*/  MOV R49, R48 ;  /* 0x0000003000317202 */ /* 0x000fe20000000f00 */
[----:B------:R-:W-:Y:S02]  /*20c00*/  IMAD.MOV.U32 R8, RZ, RZ, R9 ;  /* 0x000000ffff087224 */ /* 0x000fe400078e0009 */
[----:B------:R-:W-:-:S07]  /*20c10*/  IMAD.MOV.U32 R137, RZ, RZ, R136 ;  /* 0x000000ffff897224 */ /* 0x000fce00078e0088 */
.L_x_22202:
[----:B------:R-:W-:Y:S05]  /*20c20*/  BSYNC.RECONVERGENT B1 ;  /* 0x0000000000017941 */ /* 0x000fea0003800200 */
.L_x_22200:
        /* <DEDUP_REMOVED lines=11> */
.L_x_22204:
[----:B------:R-:W-:Y:S01]  /*20ce0*/  MOV R7, R6 ;  /* 0x0000000600077202 */ /* 0x000fe20000000f00 */
[----:B------:R-:W-:Y:S01]  /*20cf0*/  IMAD.MOV.U32 R9, RZ, RZ, R8 ;  /* 0x000000ffff097224 */ /* 0x000fe200078e0008 */
[----:B------:R-:W-:Y:S01]  /*20d00*/  MOV R136, R135 ;  /* 0x0000008700887202 */ /* 0x000fe20000000f00 */
[----:B------:R-:W-:-:S07]  /*20d10*/  IMAD.MOV.U32 R48, RZ, RZ, R51 ;  /* 0x000000ffff307224 */ /* 0x000fce00078e0033 */
.L_x_22205:
[----:B------:R-:W-:Y:S05]  /*20d20*/  BSYNC.RECONVERGENT B1 ;  /* 0x0000000000017941 */ /* 0x000fea0003800200 */
.L_x_22203:
        /* <DEDUP_REMOVED lines=11> */
.L_x_22207:
[----:B------:R-:W-:Y:S01]  /*20de0*/  IMAD.MOV.U32 R6, RZ, RZ, R7 ;  /* 0x000000ffff067224 */ /* 0x000fe200078e0007 */
[----:B------:R-:W-:Y:S01]  /*20df0*/  MOV R8, R9 ;  /* 0x0000000900087202 */ /* 0x000fe20000000f00 */
[----:B------:R-:W-:Y:S02]  /*20e00*/  IMAD.MOV.U32 R51, RZ, RZ, R50 ;  /* 0x000000ffff337224 */ /* 0x000fe400078e0032 */
[----:B------:R-:W-:-:S07]  /*20e10*/  IMAD.MOV.U32 R135, RZ, RZ, R134 ;  /* 0x000000ffff877224 */ /* 0x000fce00078e0086 */
.L_x_22208:
[----:B------:R-:W-:Y:S05]  /*20e20*/  BSYNC.RECONVERGENT B1 ;  /* 0x0000000000017941 */ /* 0x000fea0003800200 */
.L_x_22206:
        /* <DEDUP_REMOVED lines=11> */
.L_x_22210:
[----:B------:R-:W-:Y:S01]  /*20ee0*/  IMAD.MOV.U32 R7, RZ, RZ, R6 ;  /* 0x000000ffff077224 */ /* 0x000fe200078e0006 */
[----:B------:R-:W-:Y:S01]  /*20ef0*/  MOV R50, R53 ;  /* 0x0000003500327202 */ /* 0x000fe20000000f00 */
[----:B------:R-:W-:Y:S02]  /*20f00*/  IMAD.MOV.U32 R9, RZ, RZ, R8 ;  /* 0x000000ffff097224 */ /* 0x000fe400078e0008 */
[----:B------:R-:W-:-:S07]  /*20f10*/  IMAD.MOV.U32 R134, RZ, RZ, R133 ;  /* 0x000000ffff867224 */ /* 0x000fce00078e0085 */
.L_x_22211:
[----:B------:R-:W-:Y:S05]  /*20f20*/  BSYNC.RECONVERGENT B1 ;  /* 0x0000000000017941 */ /* 0x000fea0003800200 */
.L_x_22209:
        /* <DEDUP_REMOVED lines=11> */
.L_x_22213:
[----:B------:R-:W-:Y:S01]  /*20fe0*/  MOV R6, R7 ;  /* 0x0000000700067202 */ /* 0x000fe20000000f00 */
[----:B------:R-:W-:Y:S01]  /*20ff0*/  IMAD.MOV.U32 R8, RZ, RZ, R9 ;  /* 0x000000ffff087224 */ /* 0x000fe200078e0009 */
[----:B------:R-:W-:Y:S01]  /*21000*/  MOV R133, R132 ;  /* 0x0000008400857202 */ /* 0x000fe20000000f00 */
[----:B------:R-:W-:-:S07]  /*21010*/  IMAD.MOV.U32 R53, RZ, RZ, R52 ;  /* 0x000000ffff357224 */ /* 0x000fce00078e0034 */
.L_x_22214:
[----:B------:R-:W-:Y:S05]  /*21020*/  BSYNC.RECONVERGENT B1 ;  /* 0x0000000000017941 */ /* 0x000fea0003800200 */
.L_x_22212:
        /* <DEDUP_REMOVED lines=11> */
.L_x_22216:
[----:B------:R-:W-:Y:S01]  /*210e0*/  IMAD.MOV.U32 R7, RZ, RZ, R6 ;  /* 0x000000ffff077224 */ /* 0x000fe200078e0006 */
[----:B------:R-:W-:Y:S01]  /*210f0*/  MOV R9, R8 ;  /* 0x0000000800097202 */ /* 0x000fe20000000f00 */
[----:B------:R-:W-:Y:S02]  /*21100*/  IMAD.MOV.U32 R52, RZ, RZ, R55 ;  /* 0x000000ffff347224 */ /* 0x000fe400078e0037 */
[----:B------:R-:W-:-:S07]  /*21110*/  IMAD.MOV.U32 R132, RZ, RZ, R131 ;  /* 0x000000ffff847224 */ /* 0x000fce00078e0083 */
.L_x_22217:
[----:B------:R-:W-:Y:S05]  /*21120*/  BSYNC.RECONVERGENT B1 ;  /* 0x0000000000017941 */ /* 0x000fea0003800200 */
.L_x_22215:
        /* <DEDUP_REMOVED lines=11> */
.L_x_22219:
[----:B------:R-:W-:Y:S01]  /*211e0*/  IMAD.MOV.U32 R6, RZ, RZ, R7 ;  /* 0x000000ffff067224 */ /* 0x000fe200078e0007 */
[----:B------:R-:W-:Y:S01]  /*211f0*/  MOV R55, R54 ;  /* 0x0000003600377202 */ /* 0x000fe20000000f00 */
[----:B------:R-:W-:Y:S02]  /*21200*/  IMAD.MOV.U32 R8, RZ, RZ, R9 ;  /* 0x000000ffff087224 */ /* 0x000fe400078e0009 */
[----:B------:R-:W-:-:S07]  /*21210*/  IMAD.MOV.U32 R131, RZ, RZ, R130 ;  /* 0x000000ffff837224 */ /* 0x000fce00078e0082 */
.L_x_22220:
[----:B------:R-:W-:Y:S05]  /*21220*/  BSYNC.RECONVERGENT B1 ;  /* 0x0000000000017941 */ /* 0x000fea0003800200 */
.L_x_22218:
        /* <DEDUP_REMOVED lines=11> */
.L_x_22222:
[----:B------:R-:W-:Y:S01]  /*212e0*/  MOV R7, R6 ;  /* 0x0000000600077202 */ /* 0x000fe20000000f00 */
[----:B------:R-:W-:Y:S01]  /*212f0*/  IMAD.MOV.U32 R9, RZ, RZ, R8 ;  /* 0x000000ffff097224 */ /* 0x000fe200078e0008 */
[----:B------:R-:W-:Y:S01]  /*21300*/  MOV R130, R129 ;  /* 0x0000008100827202 */ /* 0x000fe20000000f00 */
[----:B------:R-:W-:-:S07]  /*21310*/  IMAD.MOV.U32 R54, RZ, RZ, R57 ;  /* 0x000000ffff367224 */ /* 0x000fce00078e0039 */
.L_x_22223:
[----:B------:R-:W-:Y:S05]  /*21320*/  BSYNC.RECONVERGENT B1 ;  /* 0x0000000000017941 */ /* 0x000fea0003800200 */
.L_x_22221:
        /* <DEDUP_REMOVED lines=11> */
.L_x_22225:
[----:B------:R-:W-:Y:S01]  /*213e0*/  IMAD.MOV.U32 R6, RZ, RZ, R7 ;  /* 0x000000ffff067224 */ /* 0x000fe200078e0007 */
[----:B------:R-:W-:Y:S01]  /*213f0*/  MOV R8, R9 ;  /* 0x0000000900087202 */ /* 0x000fe20000000f00 */
[----:B------:R-:W-:Y:S02]  /*21400*/  IMAD.MOV.U32 R57, RZ, RZ, R56 ;  /* 0x000000ffff397224 */ /* 0x000fe400078e0038 */
[----:B------:R-:W-:-:S07]  /*21410*/  IMAD.MOV.U32 R129, RZ, RZ, R128 ;  /* 0x000000ffff817224 */ /* 0x000fce00078e0080 */
.L_x_22226:
[----:B------:R-:W-:Y:S05]  /*21420*/  BSYNC.RECONVERGENT B1 ;  /* 0x0000000000017941 */ /* 0x000fea0003800200 */
.L_x_22224:
        /* <DEDUP_REMOVED lines=11> */
.L_x_22228:
[----:B------:R-:W-:Y:S01]  /*214e0*/  IMAD.MOV.U32 R7, RZ, RZ, R6 ;  /* 0x000000ffff077224 */ /* 0x000fe200078e0006 */
[----:B------:R-:W-:Y:S01]  /*214f0*/  MOV R56, R59 ;  /* 0x0000003b00387202 */ /* 0x000fe20000000f00 */
[----:B------:R-:W-:Y:S02]  /*21500*/  IMAD.MOV.U32 R9, RZ, RZ, R8 ;  /* 0x000000ffff097224 */ /* 0x000fe400078e0008 */
[----:B------:R-:W-:-:S07]  /*21510*/  IMAD.MOV.U32 R128, RZ, RZ, R127 ;  /* 0x000000ffff807224 */ /* 0x000fce00078e007f */
.L_x_22229:
[----:B------:R-:W-:Y:S05]  /*21520*/  BSYNC.RECONVERGENT B1 ;  /* 0x0000000000017941 */ /* 0x000fea0003800200 */
.L_x_22227:
        /* <DEDUP_REMOVED lines=11> */
.L_x_22231:
[----:B------:R-:W-:Y:S01]  /*215e0*/  MOV R6, R7 ;  /* 0x0000000700067202 */ /* 0x000fe20000000f00 */
[----:B------:R-:W-:Y:S01]  /*215f0*/  IMAD.MOV.U32 R8, RZ, RZ, R9 ;  /* 0x000000ffff087224 */ /* 0x000fe200078e0009 */
[----:B------:R-:W-:Y:S01]  /*21600*/  MOV R127, R126 ;  /* 0x0000007e007f7202 */ /* 0x000fe20000000f00 */
[----:B------:R-:W-:-:S07]  /*21610*/  IMAD.MOV.U32 R59, RZ, RZ, R58 ;  /* 0x000000ffff3b7224 */ /* 0x000fce00078e003a */
.L_x_22232:
[----:B------:R-:W-:Y:S05]  /*21620*/  BSYNC.RECONVERGENT B1 ;  /* 0x0000000000017941 */ /* 0x000fea0003800200 */
.L_x_22230:
        /* <DEDUP_REMOVED lines=11> */
.L_x_22234:
[----:B------:R-:W-:Y:S01]  /*216e0*/  IMAD.MOV.U32 R7, RZ, RZ, R6 ;  /* 0x000000ffff077224 */ /* 0x000fe200078e0006 */
[----:B------:R-:W-:Y:S01]  /*216f0*/  MOV R9, R8 ;  /* 0x0000000800097202 */ /* 0x000fe20000000f00 */
[----:B------:R-:W-:Y:S02]  /*21700*/  IMAD.MOV.U32 R58, RZ, RZ, R61 ;  /* 0x000000ffff3a7224 */ /* 0x000fe400078e003d */
[----:B------:R-:W-:-:S07]  /*21710*/  IMAD.MOV.U32 R126, RZ, RZ, R125 ;  /* 0x000000ffff7e7224 */ /* 0x000fce00078e007d */
.L_x_22235:
[----:B------:R-:W-:Y:S05]  /*21720*/  BSYNC.RECONVERGENT B1 ;  /* 0x0000000000017941 */ /* 0x000fea0003800200 */
.L_x_22233:
        /* <DEDUP_REMOVED lines=11> */
.L_x_22237:
[----:B------:R-:W-:Y:S01]  /*217e0*/  IMAD.MOV.U32 R6, RZ, RZ, R7 ;  /* 0x000000ffff067224 */ /* 0x000fe200078e0007 */
[----:B------:R-:W-:Y:S01]  /*217f0*/  MOV R61, R60 ;  /* 0x0000003c003d7202 */ /* 0x000fe20000000f00 */
[----:B------:R-:W-:Y:S02]  /*21800*/  IMAD.MOV.U32 R8, RZ, RZ, R9 ;  /* 0x000000ffff087224 */ /* 0x000fe400078e0009 */
[----:B------:R-:W-:-:S07]  /*21810*/  IMAD.MOV.U32 R125, RZ, RZ, R124 ;  /* 0x000000ffff7d7224 */ /* 0x000fce00078e007c */
.L_x_22238:
[----:B------:R-:W-:Y:S05]  /*21820*/  BSYNC.RECONVERGENT B1 ;  /* 0x0000000000017941 */ /* 0x000fea0003800200 */
.L_x_22236:
        /* <DEDUP_REMOVED lines=11> */
.L_x_22240:
[----:B------:R-:W-:Y:S01]  /*218e0*/  MOV R7, R6 ;  /* 0x0000000600077202 */ /* 0x000fe20000000f00 */
[----:B------:R-:W-:Y:S01]  /*218f0*/  IMAD.MOV.U32 R9, RZ, RZ, R8 ;  /* 0x000000ffff097224 */ /* 0x000fe200078e0008 */
[----:B------:R-:W-:Y:S01]  /*21900*/  MOV R124, R123 ;  /* 0x0000007b007c7202 */ /* 0x000fe20000000f00 */
[----:B------:R-:W-:-:S07]  /*21910*/  IMAD.MOV.U32 R60, RZ, RZ, R63 ;  /* 0x000000ffff3c7224 */ /* 0x000fce00078e003f */
.L_x_22241:
[----:B------:R-:W-:Y:S05]  /*21920*/  BSYNC.RECONVERGENT B1 ;  /* 0x0000000000017941 */ /* 0x000fea0003800200 */
.L_x_22239:
        /* <DEDUP_REMOVED lines=11> */
.L_x_22243:
[----:B------:R-:W-:Y:S01]  /*219e0*/  IMAD.MOV.U32 R6, RZ, RZ, R7 ;  /* 0x000000ffff067224 */ /* 0x000fe200078e0007 */
[----:B------:R-:W-:Y:S01]  /*219f0*/  MOV R8, R9 ;  /* 0x0000000900087202 */ /* 0x000fe20000000f00 */
[----:B------:R-:W-:Y:S02]  /*21a00*/  IMAD.MOV.U32 R63, RZ, RZ, R62 ;  /* 0x000000ffff3f7224 */ /* 0x000fe400078e003e */
[----:B------:R-:W-:-:S07]  /*21a10*/  IMAD.MOV.U32 R123, RZ, RZ, R122 ;  /* 0x000000ffff7b7224 */ /* 0x000fce00078e007a */
.L_x_22244:
[----:B------:R-:W-:Y:S05]  /*21a20*/  BSYNC.RECONVERGENT B1 ;  /* 0x0000000000017941 */ /* 0x000fea0003800200 */
.L_x_22242:
        /* <DEDUP_REMOVED lines=11> */
.L_x_22246:
[----:B------:R-:W-:Y:S01]  /*21ae0*/  IMAD.MOV.U32 R7, RZ, RZ, R6 ;  /* 0x000000ffff077224 */ /* 0x000fe200078e0006 */
[----:B------:R-:W-:Y:S01]  /*21af0*/  MOV R62, R65 ;  /* 0x00000041003e7202 */ /* 0x000fe20000000f00 */
[----:B------:R-:W-:Y:S02]  /*21b00*/  IMAD.MOV.U32 R9, RZ, RZ, R8 ;  /* 0x000000ffff097224 */ /* 0x000fe400078e0008 */
[----:B------:R-:W-:-:S07]  /*21b10*/  IMAD.MOV.U32 R122, RZ, RZ, R121 ;  /* 0x000000ffff7a7224 */ /* 0x000fce00078e0079 */
.L_x_22247:
[----:B------:R-:W-:Y:S05]  /*21b20*/  BSYNC.RECONVERGENT B1 ;  /* 0x0000000000017941 */ /* 0x000fea0003800200 */
.L_x_22245:
        /* <DEDUP_REMOVED lines=11> */
.L_x_22249:
[----:B------:R-:W-:Y:S01]  /*21be0*/  MOV R6, R7 ;  /* 0x0000000700067202 */ /* 0x000fe20000000f00 */
[----:B------:R-:W-:Y:S01]  /*21bf0*/  IMAD.MOV.U32 R8, RZ, RZ, R9 ;  /* 0x000000ffff087224 */ /* 0x000fe200078e0009 */
[----:B------:R-:W-:Y:S01]  /*21c00*/  MOV R121, R120 ;  /* 0x0000007800797202 */ /* 0x000fe20000000f00 */
[----:B------:R-:W-:-:S07]  /*21c10*/  IMAD.MOV.U32 R65, RZ, RZ, R64 ;  /* 0x000000ffff417224 */ /* 0x000fce00078e0040 */
.L_x_22250:
[----:B------:R-:W-:Y:S05]  /*21c20*/  BSYNC.RECONVERGENT B1 ;  /* 0x0000000000017941 */ /* 0x000fea0003800200 */
.L_x_22248:
        /* <DEDUP_REMOVED lines=11> */
.L_x_22252:
[----:B------:R-:W-:Y:S01]  /*21ce0*/  IMAD.MOV.U32 R7, RZ, RZ, R6 ;  /* 0x000000ffff077224 */ /* 0x000fe200078e0006 */
[----:B------:R-:W-:Y:S01]  /*21cf0*/  MOV R9, R8 ;  /* 0x0000000800097202 */ /* 0x000fe20000000f00 */
[----:B------:R-:W-:Y:S02]  /*21d00*/  IMAD.MOV.U32 R64, RZ, RZ, R67 ;  /* 0x000000ffff407224 */ /* 0x000fe400078e0043 */
[----:B------:R-:W-:-:S07]  /*21d10*/  IMAD.MOV.U32 R120, RZ, RZ, R119 ;  /* 0x000000ffff787224 */ /* 0x000fce00078e0077 */
.L_x_22253:
[----:B------:R-:W-:Y:S05]  /*21d20*/  BSYNC.RECONVERGENT B1 ;  /* 0x0000000000017941 */ /* 0x000fea0003800200 */
.L_x_22251:
        /* <DEDUP_REMOVED lines=11> */
.L_x_22255:
[----:B------:R-:W-:Y:S01]  /*21de0*/  IMAD.MOV.U32 R6, RZ, RZ, R7 ;  /* 0x000000ffff067224 */ /* 0x000fe200078e0007 */
[----:B------:R-:W-:Y:S01]  /*21df0*/  MOV R67, R66 ;  /* 0x0000004200437202 */ /* 0x000fe20000000f00 */
[----:B------:R-:W-:Y:S02]  /*21e00*/  IMAD.MOV.U32 R8, RZ, RZ, R9 ;  /* 0x000000ffff087224 */ /* 0x000fe400078e0009 */
[----:B------:R-:W-:-:S07]  /*21e10*/  IMAD.MOV.U32 R119, RZ, RZ, R118 ;  /* 0x000000ffff777224 */ /* 0x000fce00078e0076 */
.L_x_22256:
[----:B------:R-:W-:Y:S05]  /*21e20*/  BSYNC.RECONVERGENT B1 ;  /* 0x0000000000017941 */ /* 0x000fea0003800200 */
.L_x_22254:
        /* <DEDUP_REMOVED lines=11> */
.L_x_22258:
[----:B------:R-:W-:Y:S01]  /*21ee0*/  MOV R7, R6 ;  /* 0x0000000600077202 */ /* 0x000fe20000000f00 */
[----:B------:R-:W-:Y:S01]  /*21ef0*/  IMAD.MOV.U32 R9, RZ, RZ, R8 ;  /* 0x000000ffff097224 */ /* 0x000fe200078e0008 */
[----:B------:R-:W-:Y:S01]  /*21f00*/  MOV R118, R117 ;  /* 0x0000007500767202 */ /* 0x000fe20000000f00 */
[----:B------:R-:W-:-:S07]  /*21f10*/  IMAD.MOV.U32 R66, RZ, RZ, R69 ;  /* 0x000000ffff427224 */ /* 0x000fce00078e0045 */
.L_x_22259:
[----:B------:R-:W-:Y:S05]  /*21f20*/  BSYNC.RECONVERGENT B1 ;  /* 0x0000000000017941 */ /* 0x000fea0003800200 */
.L_x_22257:
        /* <DEDUP_REMOVED lines=11> */
.L_x_22261:
[----:B------:R-:W-:Y:S01]  /*21fe0*/  IMAD.MOV.U32 R6, RZ, RZ, R7 ;  /* 0x000000ffff067224 */ /* 0x000fe200078e0007 */
[----:B------:R-:W-:Y:S01]  /*21ff0*/  MOV R8, R9 ;  /* 0x0000000900087202 */ /* 0x000fe20000000f00 */
[----:B------:R-:W-:Y:S02]  /*22000*/  IMAD.MOV.U32 R69, RZ, RZ, R68 ;  /* 0x000000ffff457224 */ /* 0x000fe400078e0044 */
[----:B------:R-:W-:-:S07]  /*22010*/  IMAD.MOV.U32 R117, RZ, RZ, R116 ;  /* 0x000000ffff757224 */ /* 0x000fce00078e0074 */
.L_x_22262:
[----:B------:R-:W-:Y:S05]  /*22020*/  BSYNC.RECONVERGENT B1 ;  /* 0x0000000000017941 */ /* 0x000fea0003800200 */
.L_x_22260:
        /* <DEDUP_REMOVED lines=11> */
.L_x_22264:
[----:B------:R-:W-:Y:S01]  /*220e0*/  IMAD.MOV.U32 R7, RZ, RZ, R6 ;  /* 0x000000ffff077224 */ /* 0x000fe200078e0006 */
[----:B------:R-:W-:Y:S01]  /*220f0*/  MOV R68, R71 ;  /* 0x0000004700447202 */ /* 0x000fe20000000f00 */
[----:B------:R-:W-:Y:S02]  /*22100*/  IMAD.MOV.U32 R9, RZ, RZ, R8 ;  /* 0x000000ffff097224 */ /* 0x000fe400078e0008 */
[----:B------:R-:W-:-:S07]  /*22110*/  IMAD.MOV.U32 R116, RZ, RZ, R115 ;  /* 0x000000ffff747224 */ /* 0x000fce00078e0073 */
.L_x_22265:
[----:B------:R-:W-:Y:S05]  /*22120*/  BSYNC.RECONVERGENT B1 ;  /* 0x0000000000017941 */ /* 0x000fea0003800200 */
.L_x_22263:
        /* <DEDUP_REMOVED lines=11> */
.L_x_22267:
[----:B------:R-:W-:Y:S01]  /*221e0*/  MOV R6, R7 ;  /* 0x0000000700067202 */ /* 0x000fe20000000f00 */
[----:B------:R-:W-:Y:S01]  /*221f0*/  IMAD.MOV.U32 R8, RZ, RZ, R9 ;  /* 0x000000ffff087224 */ /* 0x000fe200078e0009 */
[----:B------:R-:W-:Y:S01]  /*22200*/  MOV R115, R114 ;  /* 0x0000007200737202 */ /* 0x000fe20000000f00 */
[----:B------:R-:W-:-:S07]  /*22210*/  IMAD.MOV.U32 R71, RZ, RZ, R70 ;  /* 0x000000ffff477224 */ /* 0x000fce00078e0046 */
.L_x_22268:
[----:B------:R-:W-:Y:S05]  /*22220*/  BSYNC.RECONVERGENT B1 ;  /* 0x0000000000017941 */ /* 0x000fea0003800200 */
.L_x_22266:
        /* <DEDUP_REMOVED lines=11> */
.L_x_22270:
[----:B------:R-:W-:Y:S01]  /*222e0*/  IMAD.MOV.U32 R7, RZ, RZ, R6 ;  /* 0x000000ffff077224 */ /* 0x000fe200078e0006 */
[----:B------:R-:W-:Y:S01]  /*222f0*/  MOV R9, R8 ;  /* 0x0000000800097202 */ /* 0x000fe20000000f00 */
[----:B------:R-:W-:Y:S02]  /*22300*/  IMAD.MOV.U32 R70, RZ, RZ, R73 ;  /* 0x000000ffff467224 */ /* 0x000fe400078e0049 */
[----:B------:R-:W-:-:S07]  /*22310*/  IMAD.MOV.U32 R114, RZ, RZ, R113 ;  /* 0x000000ffff727224 */ /* 0x000fce00078e0071 */
.L_x_22271:
[----:B------:R-:W-:Y:S05]  /*22320*/  BSYNC.RECONVERGENT B1 ;  /* 0x0000000000017941 */ /* 0x000fea0003800200 */
.L_x_22269:
        /* <DEDUP_REMOVED lines=11> */
.L_x_22273:
[----:B------:R-:W-:Y:S01]  /*223e0*/  IMAD.MOV.U32 R6, RZ, RZ, R7 ;  /* 0x000000ffff067224 */ /* 0x000fe200078e0007 */
[----:B------:R-:W-:Y:S01]  /*223f0*/  MOV R73, R72 ;  /* 0x0000004800497202 */ /* 0x000fe20000000f00 */
[----:B------:R-:W-:Y:S02]  /*22400*/  IMAD.MOV.U32 R8, RZ, RZ, R9 ;  /* 0x000000ffff087224 */ /* 0x000fe400078e0009 */
[----:B------:R-:W-:-:S07]  /*22410*/  IMAD.MOV.U32 R113, RZ, RZ, R112 ;  /* 0x000000ffff717224 */ /* 0x000fce00078e0070 */
.L_x_22274:
[----:B------:R-:W-:Y:S05]  /*22420*/  BSYNC.RECONVERGENT B1 ;  /* 0x0000000000017941 */ /* 0x000fea0003800200 */
.L_x_22272:
        /* <DEDUP_REMOVED lines=11> */
.L_x_22276:
[----:B------:R-:W-:Y:S01]  /*224e0*/  MOV R7, R6 ;  /* 0x0000000600077202 */ /* 0x000fe20000000f00 */
[----:B------:R-:W-:Y:S01]  /*224f0*/  IMAD.MOV.U32 R9, RZ, RZ, R8 ;  /* 0x000000ffff097224 */ /* 0x000fe200078e0008 */
[----:B------:R-:W-:Y:S01]  /*22500*/  MOV R112, R111 ;  /* 0x0000006f00707202 */ /* 0x000fe20000000f00 */
[----:B------:R-:W-:-:S07]  /*22510*/  IMAD.MOV.U32 R72, RZ, RZ, R75 ;  /* 0x000000ffff487224 */ /* 0x000fce00078e004b */
.L_x_22277:
[----:B------:R-:W-:Y:S05]  /*22520*/  BSYNC.RECONVERGENT B1 ;  /* 0x0000000000017941 */ /* 0x000fea0003800200 */
.L_x_22275:
        /* <DEDUP_REMOVED lines=11> */
.L_x_22279:
[----:B------:R-:W-:Y:S01]  /*225e0*/  IMAD.MOV.U32 R6, RZ, RZ, R7 ;  /* 0x000000ffff067224 */ /* 0x000fe200078e0007 */
[----:B------:R-:W-:Y:S01]  /*225f0*/  MOV R8, R9 ;  /* 0x0000000900087202 */ /* 0x000fe20000000f00 */
[----:B------:R-:W-:Y:S02]  /*22600*/  IMAD.MOV.U32 R75, RZ, RZ, R74 ;  /* 0x000000ffff4b7224 */ /* 0x000fe400078e004a */
[----:B------:R-:W-:-:S07]  /*22610*/  IMAD.MOV.U32 R111, RZ, RZ, R110 ;  /* 0x000000ffff6f7224 */ /* 0x000fce00078e006e */
.L_x_22280:
[----:B------:R-:W-:Y:S05]  /*22620*/  BSYNC.RECONVERGENT B1 ;  /* 0x0000000000017941 */ /* 0x000fea0003800200 */
.L_x_22278:
        /* <DEDUP_REMOVED lines=11> */
.L_x_22282:
[----:B------:R-:W-:Y:S01]  /*226e0*/  IMAD.MOV.U32 R7, RZ, RZ, R6 ;  /* 0x000000ffff077224 */ /* 0x000fe200078e0006 */
[----:B------:R-:W-:Y:S01]  /*226f0*/  MOV R74, R77 ;  /* 0x0000004d004a7202 */ /* 0x000fe20000000f00 */
[----:B------:R-:W-:Y:S02]  /*22700*/  IMAD.MOV.U32 R9, RZ, RZ, R8 ;  /* 0x000000ffff097224 */ /* 0x000fe400078e0008 */
[----:B------:R-:W-:-:S07]  /*22710*/  IMAD.MOV.U32 R110, RZ, RZ, R109 ;  /* 0x000000ffff6e7224 */ /* 0x000fce00078e006d */
.L_x_22283:
[----:B------:R-:W-:Y:S05]  /*22720*/  BSYNC.RECONVERGENT B1 ;  /* 0x0000000000017941 */ /* 0x000fea0003800200 */
.L_x_22281:
        /* <DEDUP_REMOVED lines=11> */
.L_x_22285:
[----:B------:R-:W-:Y:S01]  /*227e0*/  MOV R6, R7 ;  /* 0x0000000700067202 */ /* 0x000fe20000000f00 */
[----:B------:R-:W-:Y:S01]  /*227f0*/  IMAD.MOV.U32 R8, RZ, RZ, R9 ;  /* 0x000000ffff087224 */ /* 0x000fe200078e0009 */
[----:B------:R-:W-:Y:S01]  /*22800*/  MOV R109, R108 ;  /* 0x0000006c006d7202 */ /* 0x000fe20000000f00 */
[----:B------:R-:W-:-:S07]  /*22810*/  IMAD.MOV.U32 R77, RZ, RZ, R76 ;  /* 0x000000ffff4d7224 */ /* 0x000fce00078e004c */
.L_x_22286:
[----:B------:R-:W-:Y:S05]  /*22820*/  BSYNC.RECONVERGENT B1 ;  /* 0x0000000000017941 */ /* 0x000fea0003800200 */
.L_x_22284:
        /* <DEDUP_REMOVED lines=11> */
.L_x_22288:
[----:B------:R-:W-:Y:S01]  /*228e0*/  IMAD.MOV.U32 R7, RZ, RZ, R6 ;  /* 0x000000ffff077224 */ /* 0x000fe200078e0006 */
[----:B------:R-:W-:Y:S01]  /*228f0*/  MOV R9, R8 ;  /* 0x0000000800097202 */ /* 0x000fe20000000f00 */
[----:B------:R-:W-:Y:S02]  /*22900*/  IMAD.MOV.U32 R76, RZ, RZ, R79 ;  /* 0x000000ffff4c7224 */ /* 0x000fe400078e004f */
[----:B------:R-:W-:-:S07]  /*22910*/  IMAD.MOV.U32 R108, RZ, RZ, R107 ;  /* 0x000000ffff6c7224 */ /* 0x000fce00078e006b */
.L_x_22289:
[----:B------:R-:W-:Y:S05]  /*22920*/  BSYNC.RECONVERGENT B1 ;  /* 0x0000000000017941 */ /* 0x000fea0003800200 */
.L_x_22287:
        /* <DEDUP_REMOVED lines=11> */
.L_x_22291:
[----:B------:R-:W-:Y:S01]  /*229e0*/  IMAD.MOV.U32 R6, RZ, RZ, R7 ;  /* 0x000000ffff067224 */ /* 0x000fe200078e0007 */
[----:B------:R-:W-:Y:S01]  /*229f0*/  MOV R79, R78 ;  /* 0x0000004e004f7202 */ /* 0x000fe20000000f00 */
[----:B------:R-:W-:Y:S02]  /*22a00*/  IMAD.MOV.U32 R8, RZ, RZ, R9 ;  /* 0x000000ffff087224 */ /* 0x000fe400078e0009 */
[----:B------:R-:W-:-:S07]  /*22a10*/  IMAD.MOV.U32 R107, RZ, RZ, R106 ;  /* 0x000000ffff6b7224 */ /* 0x000fce00078e006a */
.L_x_22292:
[----:B------:R-:W-:Y:S05]  /*22a20*/  BSYNC.RECONVERGENT B1 ;  /* 0x0000000000017941 */ /* 0x000fea0003800200 */
.L_x_22290:
        /* <DEDUP_REMOVED lines=11> */
.L_x_22294:
[----:B------:R-:W-:Y:S01]  /*22ae0*/  MOV R7, R6 ;  /* 0x0000000600077202 */ /* 0x000fe20000000f00 */
[----:B------:R-:W-:Y:S01]  /*22af0*/  IMAD.MOV.U32 R9, RZ, RZ, R8 ;  /* 0x000000ffff097224 */ /* 0x000fe200078e0008 */
[----:B------:R-:W-:Y:S01]  /*22b00*/  MOV R106, R105 ;  /* 0x00000069006a7202 */ /* 0x000fe20000000f00 */
[----:B------:R-:W-:-:S07]  /*22b10*/  IMAD.MOV.U32 R78, RZ, RZ, R81 ;  /* 0x000000ffff4e7224 */ /* 0x000fce00078e0051 */
.L_x_22295:
[----:B------:R-:W-:Y:S05]  /*22b20*/  BSYNC.RECONVERGENT B1 ;  /* 0x0000000000017941 */ /* 0x000fea0003800200 */
.L_x_22293:
        /* <DEDUP_REMOVED lines=11> */
.L_x_22297:
[----:B------:R-:W-:Y:S01]  /*22be0*/  IMAD.MOV.U32 R6, RZ, RZ, R7 ;  /* 0x000000ffff067224 */ /* 0x000fe200078e0007 */
[----:B------:R-:W-:Y:S01]  /*22bf0*/  MOV R8, R9 ;  /* 0x0000000900087202 */ /* 0x000fe20000000f00 */
[----:B------:R-:W-:Y:S02]  /*22c00*/  IMAD.MOV.U32 R81, RZ, RZ, R80 ;  /* 0x000000ffff517224 */ /* 0x000fe400078e0050 */
[----:B------:R-:W-:-:S07]  /*22c10*/  IMAD.MOV.U32 R105, RZ, RZ, R104 ;  /* 0x000000ffff697224 */ /* 0x000fce00078e0068 */
.L_x_22298:
[----:B------:R-:W-:Y:S05]  /*22c20*/  BSYNC.RECONVERGENT B1 ;  /* 0x0000000000017941 */ /* 0x000fea0003800200 */
.L_x_22296:
        /* <DEDUP_REMOVED lines=11> */
.L_x_22300:
[----:B------:R-:W-:Y:S01]  /*22ce0*/  IMAD.MOV.U32 R7, RZ, RZ, R6 ;  /* 0x000000ffff077224 */ /* 0x000fe200078e0006 */
[----:B------:R-:W-:Y:S01]  /*22cf0*/  MOV R80, R83 ;  /* 0x0000005300507202 */ /* 0x000fe20000000f00 */
[----:B------:R-:W-:Y:S02]  /*22d00*/  IMAD.MOV.U32 R9, RZ, RZ, R8 ;  /* 0x000000ffff097224 */ /* 0x000fe400078e0008 */
[----:B------:R-:W-:-:S07]  /*22d10*/  IMAD.MOV.U32 R104, RZ, RZ, R103 ;  /* 0x000000ffff687224 */ /* 0x000fce00078e0067 */
.L_x_22301:
[----:B------:R-:W-:Y:S05]  /*22d20*/  BSYNC.RECONVERGENT B1 ;  /* 0x0000000000017941 */ /* 0x000fea0003800200 */
.L_x_22299:
        /* <DEDUP_REMOVED lines=11> */
.L_x_22303:
[----:B------:R-:W-:Y:S01]  /*22de0*/  MOV R6, R7 ;  /* 0x0000000700067202 */ /* 0x000fe20000000f00 */
[----:B------:R-:W-:Y:S01]  /*22df0*/  IMAD.MOV.U32 R8, RZ, RZ, R9 ;  /* 0x000000ffff087224 */ /* 0x000fe200078e0009 */
[----:B------:R-:W-:Y:S01]  /*22e00*/  MOV R103, R102 ;  /* 0x0000006600677202 */ /* 0x000fe20000000f00 */
[----:B------:R-:W-:-:S07]  /*22e10*/  IMAD.MOV.U32 R83, RZ, RZ, R82 ;  /* 0x000000ffff537224 */ /* 0x000fce00078e0052 */
.L_x_22304:
[----:B------:R-:W-:Y:S05]  /*22e20*/  BSYNC.RECONVERGENT B1 ;  /* 0x0000000000017941 */ /* 0x000fea0003800200 */
.L_x_22302:
        /* <DEDUP_REMOVED lines=11> */
.L_x_22306:
[----:B------:R-:W-:Y:S01]  /*22ee0*/  IMAD.MOV.U32 R7, RZ, RZ, R6 ;  /* 0x000000ffff077224 */ /* 0x000fe200078e0006 */
[----:B------:R-:W-:Y:S01]  /*22ef0*/  MOV R9, R8 ;  /* 0x0000000800097202 */ /* 0x000fe20000000f00 */
[----:B------:R-:W-:Y:S02]  /*22f00*/  IMAD.MOV.U32 R82, RZ, RZ, R85 ;  /* 0x000000ffff527224 */ /* 0x000fe400078e0055 */
[----:B------:R-:W-:-:S07]  /*22f10*/  IMAD.MOV.U32 R102, RZ, RZ, R101 ;  /* 0x000000ffff667224 */ /* 0x000fce00078e0065 */
.L_x_22307:
[----:B------:R-:W-:Y:S05]  /*22f20*/  BSYNC.RECONVERGENT B1 ;  /* 0x0000000000017941 */ /* 0x000fea0003800200 */
.L_x_22305:
        /* <DEDUP_REMOVED lines=11> */
.L_x_22309:
[----:B------:R-:W-:Y:S01]  /*22fe0*/  IMAD.MOV.U32 R6, RZ, RZ, R7 ;  /* 0x000000ffff067224 */ /* 0x000fe200078e0007 */
[----:B------:R-:W-:Y:S01]  /*22ff0*/  MOV R85, R84 ;  /* 0x0000005400557202 */ /* 0x000fe20000000f00 */
[----:B------:R-:W-:Y:S02]  /*23000*/  IMAD.MOV.U32 R8, RZ, RZ, R9 ;  /* 0x000000ffff087224 */ /* 0x000fe400078e0009 */
[----:B------:R-:W-:-:S07]  /*23010*/  IMAD.MOV.U32 R101, RZ, RZ, R100 ;  /* 0x000000ffff657224 */ /* 0x000fce00078e0064 */
.L_x_22310:
[----:B------:R-:W-:Y:S05]  /*23020*/  BSYNC.RECONVERGENT B1 ;  /* 0x0000000000017941 */ /* 0x000fea0003800200 */
.L_x_22308:
        /* <DEDUP_REMOVED lines=11> */
.L_x_22312:
[----:B------:R-:W-:Y:S01]  /*230e0*/  MOV R7, R6 ;  /* 0x0000000600077202 */ /* 0x000fe20000000f00 */
[----:B------:R-:W-:Y:S01]  /*230f0*/  IMAD.MOV.U32 R9, RZ, RZ, R8 ;  /* 0x000000ffff097224 */ /* 0x000fe200078e0008 */
[----:B------:R-:W-:Y:S01]  /*23100*/  MOV R100, R99 ;  /* 0x0000006300647202 */ /* 0x000fe20000000f00 */
[----:B------:R-:W-:-:S07]  /*23110*/  IMAD.MOV.U32 R84, RZ, RZ, R87 ;  /* 0x000000ffff547224 */ /* 0x000fce00078e0057 */
.L_x_22313:
[----:B------:R-:W-:Y:S05]  /*23120*/  BSYNC.RECONVERGENT B1 ;  /* 0x0000000000017941 */ /* 0x000fea0003800200 */
.L_x_22311:
        /* <DEDUP_REMOVED lines=11> */
.L_x_22315:
[----:B------:R-:W-:Y:S01]  /*231e0*/  IMAD.MOV.U32 R6, RZ, RZ, R7 ;  /* 0x000000ffff067224 */ /* 0x000fe200078e0007 */
[----:B------:R-:W-:Y:S01]  /*231f0*/  MOV R8, R9 ;  /* 0x0000000900087202 */ /* 0x000fe20000000f00 */
[----:B------:R-:W-:Y:S02]  /*23200*/  IMAD.MOV.U32 R87, RZ, RZ, R86 ;  /* 0x000000ffff577224 */ /* 0x000fe400078e0056 */
[----:B------:R-:W-:-:S07]  /*23210*/  IMAD.MOV.U32 R99, RZ, RZ, R98 ;  /* 0x000000ffff637224 */ /* 0x000fce00078e0062 */
.L_x_22316:
[----:B------:R-:W-:Y:S05]  /*23220*/  BSYNC.RECONVERGENT B1 ;  /* 0x0000000000017941 */ /* 0x000fea0003800200 */
.L_x_22314:
        /* <DEDUP_REMOVED lines=11> */
.L_x_22318:
[----:B------:R-:W-:Y:S01]  /*232e0*/  IMAD.MOV.U32 R7, RZ, RZ, R6 ;  /* 0x000000ffff077224 */ /* 0x000fe200078e0006 */
[----:B------:R-:W-:Y:S01]  /*232f0*/  MOV R86, R89 ;  /* 0x0000005900567202 */ /* 0x000fe20000000f00 */
[----:B------:R-:W-:Y:S02]  /*23300*/  IMAD.MOV.U32 R9, RZ, RZ, R8 ;  /* 0x000000ffff097224 */ /* 0x000fe400078e0008 */
[----:B------:R-:W-:-:S07]  /*23310*/  IMAD.MOV.U32 R98, RZ, RZ, R97 ;  /* 0x000000ffff627224 */ /* 0x000fce00078e0061 */
.L_x_22319:
[----:B------:R-:W-:Y:S05]  /*23320*/  BSYNC.RECONVERGENT B1 ;  /* 0x0000000000017941 */ /* 0x000fea0003800200 */
.L_x_22317:
        /* <DEDUP_REMOVED lines=11> */
.L_x_22321:
[----:B------:R-:W-:Y:S01]  /*233e0*/  MOV R6, R7 ;  /* 0x0000000700067202 */ /* 0x000fe20000000f00 */
[----:B------:R-:W-:Y:S01]  /*233f0*/  IMAD.MOV.U32 R8, RZ, RZ, R9 ;  /* 0x000000ffff087224 */ /* 0x000fe200078e0009 */
[----:B------:R-:W-:Y:S01]  /*23400*/  MOV R97, R96 ;  /* 0x0000006000617202 */ /* 0x000fe20000000f00 */
[----:B------:R-:W-:-:S07]  /*23410*/  IMAD.MOV.U32 R89, RZ, RZ, R88 ;  /* 0x000000ffff597224 */ /* 0x000fce00078e0058 */
.L_x_22322:
[----:B------:R-:W-:Y:S05]  /*23420*/  BSYNC.RECONVERGENT B1 ;  /* 0x0000000000017941 */ /* 0x000fea0003800200 */
.L_x_22320:
        /* <DEDUP_REMOVED lines=11> */
.L_x_22324:
[----:B------:R-:W-:Y:S01]  /*234e0*/  IMAD.MOV.U32 R7, RZ, RZ, R6 ;  /* 0x000000ffff077224 */ /* 0x000fe200078e0006 */
[----:B------:R-:W-:Y:S01]  /*234f0*/  MOV R88, R91 ;  /* 0x0000005b00587202 */ /* 0x000fe20000000f00 */
[----:B------:R-:W-:Y:S02]  /*23500*/  IMAD.MOV.U32 R9, RZ, RZ, R8 ;  /* 0x000000ffff097224 */ /* 0x000fe400078e0008 */
[----:B------:R-:W-:-:S07]  /*23510*/  IMAD.MOV.U32 R96, RZ, RZ, R3 ;  /* 0x000000ffff607224 */ /* 0x000fce00078e0003 */
.L_x_22325:
[----:B------:R-:W-:Y:S05]  /*23520*/  BSYNC.RECONVERGENT B1 ;  /* 0x0000000000017941 */ /* 0x000fea0003800200 */
.L_x_22323:
        /* <DEDUP_REMOVED lines=11> */
.L_x_22327:
[----:B------:R-:W-:Y:S01]  /*235e0*/  MOV R91, R162 ;  /* 0x000000a2005b7202 */ /* 0x000fe20000000f00 */
[----:B------:R-:W-:Y:S01]  /*235f0*/  IMAD.MOV.U32 R3, RZ, RZ, R160 ;  /* 0x000000ffff037224 */ /* 0x000fe200078e00a0 */
[----:B------:R-:W-:Y:S01]  /*23600*/  MOV R160, R9 ;  /* 0x0000000900a07202 */ /* 0x000fe20000000f00 */
[----:B------:R-:W-:Y:S02]  /*23610*/  IMAD.MOV.U32 R161, RZ, RZ, R7 ;  /* 0x000000ffffa17224 */ /* 0x000fe400078e0007 */
[----:B------:R-:W-:Y:S02]  /*23620*/  IMAD.MOV.U32 R159, RZ, RZ, R9 ;  /* 0x000000ffff9f7224 */ /* 0x000fe400078e0009 */
[----:B------:R-:W-:-:S07]  /*23630*/  IMAD.MOV.U32 R162, RZ, RZ, R7 ;  /* 0x000000ffffa27224 */ /* 0x000fce00078e0007 */
.L_x_22328:
[----:B------:R-:W-:Y:S05]  /*23640*/  BSYNC.RECONVERGENT B1 ;  /* 0x0000000000017941 */ /* 0x000fea0003800200 */
.L_x_22326:
        /* <DEDUP_REMOVED lines=10> */
[----:B------:R-:W-:Y:S04]  /*236f0*/  LDS.128 R24, [UR4+0x790] ;  /* 0x00079004ff187984 */ /* 0x000fe80008000c00 */
[----:B------:R-:W-:Y:S04]  /*23700*/  LDS.128 R92, [UR4+0x780] ;  /* 0x00078004ff5c7984 */ /* 0x000fe80008000c00 */
[----:B0-----:R-:W-:Y:S04]  /*23710*/  STL.64 [R1+0x1c0], R16 ;  /* 0x0001c01001007387 */ /* 0x001fe80000100a00 */
[----:B------:R-:W-:Y:S04]  /*23720*/  STL.64 [R1+0x1c8], R18 ;  /* 0x0001c81201007387 */ /* 0x000fe80000100a00 */
[----:B------:R-:W0:Y:S04]  /*23730*/  LDS.128 R16, [UR4+0x770] ;  /* 0x00077004ff107984 */ /* 0x000e280008000c00 */
        /* <DEDUP_REMOVED lines=17> */
[----:B------:R-:W-:Y:S04]  /*23850*/  STL.64 [R1+0x160], R92 ;  /* 0x0001605c01007387 */ /* 0x000fe80000100a00 */
[----:B-1----:R-:W-:Y:S04]  /*23860*/  STL.64 [R1+0x1a0], R8 ;  /* 0x0001a00801007387 */ /* 0x002fe80000100a00 */
[----:B------:R-:W-:Y:S04]  /*23870*/  STL.64 [R1+0x1a8], R10 ;  /* 0x0001a80a01007387 */ /* 0x000fe80000100a00 */
[----:B--2---:R-:W-:Y:S04]  /*23880*/  STL.64 [R1+0x190], R12 ;  /* 0x0001900c01007387 */ /* 0x004fe80000100a00 */
[----:B------:R-:W-:Y:S04]  /*23890*/  STL.64 [R1+0x198], R14 ;  /* 0x0001980e01007387 */ /* 0x000fe80000100a00 */
[----:B---3--:R-:W-:Y:S04]  /*238a0*/  STL.64 [R1+0x180], R20 ;  /* 0x0001801401007387 */ /* 0x008fe80000100a00 */
[----:B------:R-:W-:Y:S04]  /*238b0*/  STL.64 [R1+0x188], R22 ;  /* 0x0001881601007387 */ /* 0x000fe80000100a00 */
        /* <DEDUP_REMOVED lines=8> */
[----:B------:R-:W5:Y:S04]  /*23940*/  LDS.128 R4, [UR4+0x6f0] ;  /* 0x0006f004ff047984 */ /* 0x000f680008000c00 */
        /* <DEDUP_REMOVED lines=45> */
[----:B------:R-:W-:Y:S04]  /*23c20*/  LDS.64 R24, [UR4+0x820] ;  /* 0x00082004ff187984 */ /* 0x000fe80008000a00 */
[----:B------:R-:W4:Y:S04]  /*23c30*/  LDS.128 R20, [UR4+0x640] ;  /* 0x00064004ff147984 */ /* 0x000f280008000c00 */
[----:B------:R-:W5:Y:S04]  /*23c40*/  LDS.128 R92, [UR4+0x630] ;  /* 0x00063004ff5c7984 */ /* 0x000f680008000c00 */
[----:B------:R-:W-:Y:S04]  /*23c50*/  STL.64 [R1+0x68], R26 ;  /* 0x0000681a01007387 */ /* 0x000fe80000100a00 */
[----:B------:R-:W-:Y:S04]  /*23c60*/  STL.64 [R1+0x8], R18 ;  /* 0x0000081201007387 */ /* 0x000fe80000100a00 */
[----:B------:R-:W-:Y:S04]  /*23c70*/  STL.64 [R1], R16 ;  /* 0x0000001001007387 */ /* 0x000fe80000100a00 */
        /* <DEDUP_REMOVED lines=10> */
[----:B------:R0:W-:Y:S02]  /*23d20*/  STL.64 [R1+0x30], R4 ;  /* 0x0000300401007387 */ /* 0x0001e40000100a00 */
[----:B0-----:R-:W-:Y:S01]  /*23d30*/  FSEL R5, R17, R90, P0 ;  /* 0x0000005a11057208 */ /* 0x001fe20000000000 */
[----:B------:R-:W-:-:S04]  /*23d40*/  IMAD.MOV.U32 R4, RZ, RZ, RZ ;  /* 0x000000ffff047224 */ /* 0x000fc800078e00ff */
[----:B---3--:R-:W-:-:S07]  /*23d50*/  FFMA.FTZ R160, R5, R163, R160 ;  /* 0x000000a305a07223 */ /* 0x008fce00000100a0 */
.L_x_22519:
        /* <DEDUP_REMOVED lines=20> */
.L_x_22331:
[----:B------:R-:W-:Y:S01]  /*23ea0*/  IMAD.MOV.U32 R2, RZ, RZ, R29 ;  /* 0x000000ffff027224 */ /* 0x000fe200078e001d */
[----:B------:R-:W-:Y:S01]  /*23eb0*/  MOV R6, R157 ;  /* 0x0000009d00067202 */ /* 0x000fe20000000f00 */
[----:B------:R-:W-:Y:S02]  /*23ec0*/  IMAD.MOV.U32 R29, RZ, RZ, R28 ;  /* 0x000000ffff1d7224 */ /* 0x000fe400078e001c */
[----:B------:R-:W-:-:S07]  /*23ed0*/  IMAD.MOV.U32 R157, RZ, RZ, R156 ;  /* 0x000000ffff9d7224 */ /* 0x000fce00078e009c */
.L_x_22332:
[----:B------:R-:W-:Y:S05]  /*23ee0*/  BSYNC.RECONVERGENT B1 ;  /* 0x0000000000017941 */ /* 0x000fea0003800200 */
.L_x_22330:
        /* <DEDUP_REMOVED lines=11> */
.L_x_22334:
[----:B------:R-:W-:Y:S01]  /*23fa0*/  IMAD.MOV.U32 R5, RZ, RZ, R2 ;  /* 0x000000ffff057224 */ /* 0x000fe200078e0002 */
[----:B------:R-:W-:Y:S01]  /*23fb0*/  MOV R28, R31 ;  /* 0x0000001f001c7202 */ /* 0x000fe20000000f00 */
[----:B------:R-:W-:Y:S02]  /*23fc0*/  IMAD.MOV.U32 R7, RZ, RZ, R6 ;  /* 0x000000ffff077224 */ /* 0x000fe400078e0006 */
[----:B------:R-:W-:-:S07]  /*23fd0*/  IMAD.MOV.U32 R156, RZ, RZ, R155 ;  /* 0x000000ffff9c7224 */ /* 0x000fce00078e009b */
.L_x_22335:
[----:B------:R-:W-:Y:S05]  /*23fe0*/  BSYNC.RECONVERGENT B1 ;  /* 0x0000000000017941 */ /* 0x000fea0003800200 */
.L_x_22333:
        /* <DEDUP_REMOVED lines=11> */
.L_x_22337:
[----:B------:R-:W-:Y:S01]  /*240a0*/  MOV R2, R5 ;  /* 0x0000000500027202 */ /* 0x000fe20000000f00 */
[----:B------:R-:W-:Y:S01]  /*240b0*/  IMAD.MOV.U32 R6, RZ, RZ, R7 ;  /* 0x000000ffff067224 */ /* 0x000fe200078e0007 */
[----:B------:R-:W-:Y:S01]  /*240c0*/  MOV R155, R154 ;  /* 0x0000009a009b7202 */ /* 0x000fe20000000f00 */
[----:B------:R-:W-:-:S07]  /*240d0*/  IMAD.MOV.U32 R31, RZ, RZ, R30 ;  /* 0x000000ffff1f7224 */ /* 0x000fce00078e001e */
.L_x_22338:
[----:B------:R-:W-:Y:S05]  /*240e0*/  BSYNC.RECONVERGENT B1 ;  /* 0x0000000000017941 */ /* 0x000fea0003800200 */
.L_x_22336:
        /* <DEDUP_REMOVED lines=11> */
.L_x_22340:
[----:B------:R-:W-:Y:S01]  /*241a0*/  IMAD.MOV.U32 R5, RZ, RZ, R2 ;  /* 0x000000ffff057224 */ /* 0x000fe200078e0002 */
[----:B------:R-:W-:Y:S01]  /*241b0*/  MOV R7, R6 ;  /* 0x0000000600077202 */ /* 0x000fe20000000f00 */
[----:B------:R-:W-:Y:S02]  /*241c0*/  IMAD.MOV.U32 R30, RZ, RZ, R33 ;  /* 0x000000ffff1e7224 */ /* 0x000fe400078e0021 */
[----:B------:R-:W-:-:S07]  /*241d0*/  IMAD.MOV.U32 R154, RZ, RZ, R153 ;  /* 0x000000ffff9a7224 */ /* 0x000fce00078e0099 */
.L_x_22341:
[----:B------:R-:W-:Y:S05]  /*241e0*/  BSYNC.RECONVERGENT B1 ;  /* 0x0000000000017941 */ /* 0x000fea0003800200 */
.L_x_22339:
        /* <DEDUP_REMOVED lines=11> */
.L_x_22343:
[----:B------:R-:W-:Y:S01]  /*242a0*/  IMAD.MOV.U32 R2, RZ, RZ, R5 ;  /* 0x000000ffff027224 */ /* 0x000fe200078e0005 */
[----:B------:R-:W-:Y:S01]  /*242b0*/  MOV R33, R32 ;  /* 0x0000002000217202 */ /* 0x000fe20000000f00 */
[----:B------:R-:W-:Y:S02]  /*242c0*/  IMAD.MOV.U32 R6, RZ, RZ, R7 ;  /* 0x000000ffff067224 */ /* 0x000fe400078e0007 */
[----:B------:R-:W-:-:S07]  /*242d0*/  IMAD.MOV.U32 R153, RZ, RZ, R152 ;  /* 0x000000ffff997224 */ /* 0x000fce00078e0098 */
.L_x_22344:
[----:B------:R-:W-:Y:S05]  /*242e0*/  BSYNC.RECONVERGENT B1 ;  /* 0x0000000000017941 */ /* 0x000fea0003800200 */
.L_x_22342:
        /* <DEDUP_REMOVED lines=11> */
.L_x_22346:
[----:B------:R-:W-:Y:S01]  /*243a0*/  MOV R5, R2 ;  /* 0x0000000200057202 */ /* 0x000fe20000000f00 */
[----:B------:R-:W-:Y:S01]  /*243b0*/  IMAD.MOV.U32 R7, RZ, RZ, R6 ;  /* 0x000000ffff077224 */ /* 0x000fe200078e0006 */
[----:B------:R-:W-:Y:S01]  /*243c0*/  MOV R152, R151 ;  /* 0x0000009700987202 */ /* 0x000fe20000000f00 */
[----:B------:R-:W-:-:S07]  /*243d0*/  IMAD.MOV.U32 R32, RZ, RZ, R35 ;  /* 0x000000ffff207224 */ /* 0x000fce00078e0023 */
.L_x_22347:
[----:B------:R-:W-:Y:S05]  /*243e0*/  BSYNC.RECONVERGENT B1 ;  /* 0x0000000000017941 */ /* 0x000fea0003800200 */
.L_x_22345:
        /* <DEDUP_REMOVED lines=11> */
.L_x_22349:
[----:B------:R-:W-:Y:S01]  /*244a0*/  IMAD.MOV.U32 R2, RZ, RZ, R5 ;  /* 0x000000ffff027224 */ /* 0x000fe200078e0005 */
[----:B------:R-:W-:Y:S01]  /*244b0*/  MOV R6, R7 ;  /* 0x0000000700067202 */ /* 0x000fe20000000f00 */
[----:B------:R-:W-:Y:S02]  /*244c0*/  IMAD.MOV.U32 R35, RZ, RZ, R34 ;  /* 0x000000ffff237224 */ /* 0x000fe400078e0022 */
[----:B------:R-:W-:-:S07]  /*244d0*/  IMAD.MOV.U32 R151, RZ, RZ, R150 ;  /* 0x000000ffff977224 */ /* 0x000fce00078e0096 */
.L_x_22350:
[----:B------:R-:W-:Y:S05]  /*244e0*/  BSYNC.RECONVERGENT B1 ;  /* 0x0000000000017941 */ /* 0x000fea0003800200 */
.L_x_22348:
        /* <DEDUP_REMOVED lines=11> */
.L_x_22352:
[----:B------:R-:W-:Y:S01]  /*245a0*/  IMAD.MOV.U32 R5, RZ, RZ, R2 ;  /* 0x000000ffff057224 */ /* 0x000fe200078e0002 */
[----:B------:R-:W-:Y:S01]  /*245b0*/  MOV R34, R37 ;  /* 0x0000002500227202 */ /* 0x000fe20000000f00 */
[----:B------:R-:W-:Y:S02]  /*245c0*/  IMAD.MOV.U32 R7, RZ, RZ, R6 ;  /* 0x000000ffff077224 */ /* 0x000fe400078e0006 */
[----:B------:R-:W-:-:S07]  /*245d0*/  IMAD.MOV.U32 R150, RZ, RZ, R149 ;  /* 0x000000ffff967224 */ /* 0x000fce00078e0095 */
.L_x_22353:
[----:B------:R-:W-:Y:S05]  /*245e0*/  BSYNC.RECONVERGENT B1 ;  /* 0x0000000000017941 */ /* 0x000fea0003800200 */
.L_x_22351:
        /* <DEDUP_REMOVED lines=11> */
.L_x_22355:
[----:B------:R-:W-:Y:S01]  /*246a0*/  MOV R2, R5 ;  /* 0x0000000500027202 */ /* 0x000fe20000000f00 */
[----:B------:R-:W-:Y:S01]  /*246b0*/  IMAD.MOV.U32 R6, RZ, RZ, R7 ;  /* 0x000000ffff067224 */ /* 0x000fe200078e0007 */
[----:B------:R-:W-:Y:S01]  /*246c0*/  MOV R149, R148 ;  /* 0x0000009400957202 */ /* 0x000fe20000000f00 */
[----:B------:R-:W-:-:S07]  /*246d0*/  IMAD.MOV.U32 R37, RZ, RZ, R36 ;  /* 0x000000ffff257224 */ /* 0x000fce00078e0024 */
.L_x_22356:
[----:B------:R-:W-:Y:S05]  /*246e0*/  BSYNC.RECONVERGENT B1 ;  /* 0x0000000000017941 */ /* 0x000fea0003800200 */
.L_x_22354:
        /* <DEDUP_REMOVED lines=11> */
.L_x_22358:
[----:B------:R-:W-:Y:S01]  /*247a0*/  IMAD.MOV.U32 R5, RZ, RZ, R2 ;  /* 0x000000ffff057224 */ /* 0x000fe200078e0002 */
[----:B------:R-:W-:Y:S01]  /*247b0*/  MOV R7, R6 ;  /* 0x0000000600077202 */ /* 0x000fe20000000f00 */
[----:B------:R-:W-:Y:S02]  /*247c0*/  IMAD.MOV.U32 R36, RZ, RZ, R39 ;  /* 0x000000ffff247224 */ /* 0x000fe400078e0027 */
[----:B------:R-:W-:-:S07]  /*247d0*/  IMAD.MOV.U32 R148, RZ, RZ, R147 ;  /* 0x000000ffff947224 */ /* 0x000fce00078e0093 */
.L_x_22359:
[----:B------:R-:W-:Y:S05]  /*247e0*/  BSYNC.RECONVERGENT B1 ;  /* 0x0000000000017941 */ /* 0x000fea0003800200 */
.L_x_22357:
        /* <DEDUP_REMOVED lines=11> */
.L_x_22361:
[----:B------:R-:W-:Y:S01]  /*248a0*/  IMAD.MOV.U32 R2, RZ, RZ, R5 ;  /* 0x000000ffff027224 */ /* 0x000fe200078e0005 */
[----:B------:R-:W-:Y:S01]  /*248b0*/  MOV R39, R38 ;  /* 0x0000002600277202 */ /* 0x000fe20000000f00 */
[----:B------:R-:W-:Y:S02]  /*248c0*/  IMAD.MOV.U32 R6, RZ, RZ, R7 ;  /* 0x000000ffff067224 */ /* 0x000fe400078e0007 */
[----:B------:R-:W-:-:S07]  /*248d0*/  IMAD.MOV.U32 R147, RZ, RZ, R146 ;  /* 0x000000ffff937224 */ /* 0x000fce00078e0092 */
.L_x_22362:
[----:B------:R-:W-:Y:S05]  /*248e0*/  BSYNC.RECONVERGENT B1 ;  /* 0x0000000000017941 */ /* 0x000fea0003800200 */
.L_x_22360:
        /* <DEDUP_REMOVED lines=11> */
.L_x_22364:
[----:B------:R-:W-:Y:S01]  /*249a0*/  MOV R5, R2 ;  /* 0x0000000200057202 */ /* 0x000fe20000000f00 */
[----:B------:R-:W-:Y:S01]  /*249b0*/  IMAD.MOV.U32 R7, RZ, RZ, R6 ;  /* 0x000000ffff077224 */ /* 0x000fe200078e0006 */
[----:B------:R-:W-:Y:S01]  /*249c0*/  MOV R146, R145 ;  /* 0x0000009100927202 */ /* 0x000fe20000000f00 */
[----:B------:R-:W-:-:S07]  /*249d0*/  IMAD.MOV.U32 R38, RZ, RZ, R41 ;  /* 0x000000ffff267224 */ /* 0x000fce00078e0029 */
.L_x_22365:
[----:B------:R-:W-:Y:S05]  /*249e0*/  BSYNC.RECONVERGENT B1 ;  /* 0x0000000000017941 */ /* 0x000fea0003800200 */
.L_x_22363:
        /* <DEDUP_REMOVED lines=11> */
.L_x_22367:
[----:B------:R-:W-:Y:S01]  /*24aa0*/  IMAD.MOV.U32 R2, RZ, RZ, R5 ;  /* 0x000000ffff027224 */ /* 0x000fe200078e0005 */
[----:B------:R-:W-:Y:S01]  /*24ab0*/  MOV R6, R7 ;  /* 0x0000000700067202 */ /* 0x000fe20000000f00 */
[----:B------:R-:W-:Y:S02]  /*24ac0*/  IMAD.MOV.U32 R41, RZ, RZ, R40 ;  /* 0x000000ffff297224 */ /* 0x000fe400078e0028 */
[----:B------:R-:W-:-:S07]  /*24ad0*/  IMAD.MOV.U32 R145, RZ, RZ, R144 ;  /* 0x000000ffff917224 */ /* 0x000fce00078e0090 */
.L_x_22368:
[----:B------:R-:W-:Y:S05]  /*24ae0*/  BSYNC.RECONVERGENT B1 ;  /* 0x0000000000017941 */ /* 0x000fea0003800200 */
.L_x_22366:
        /* <DEDUP_REMOVED lines=11> */
.L_x_22370:
[----:B------:R-:W-:Y:S01]  /*24ba0*/  IMAD.MOV.U32 R5, RZ, RZ, R2 ;  /* 0x000000ffff057224 */ /* 0x000fe200078e0002 */
[----:B------:R-:W-:Y:S01]  /*24bb0*/  MOV R40, R43 ;  /* 0x0000002b00287202 */ /* 0x000fe20000000f00 */
[----:B------:R-:W-:Y:S02]  /*24bc0*/  IMAD.MOV.U32 R7, RZ, RZ, R6 ;  /* 0x000000ffff077224 */ /* 0x000fe400078e0006 */
[----:B------:R-:W-:-:S07]  /*24bd0*/  IMAD.MOV.U32 R144, RZ, RZ, R143 ;  /* 0x000000ffff907224 */ /* 0x000fce00078e008f */
.L_x_22371:
[----:B------:R-:W-:Y:S05]  /*24be0*/  BSYNC.RECONVERGENT B1 ;  /* 0x0000000000017941 */ /* 0x000fea0003800200 */
.L_x_22369:
        /* <DEDUP_REMOVED lines=11> */
.L_x_22373:
[----:B------:R-:W-:Y:S01]  /*24ca0*/  MOV R2, R5 ;  /* 0x0000000500027202 */ /* 0x000fe20000000f00 */
[----:B------:R-:W-:Y:S01]  /*24cb0*/  IMAD.MOV.U32 R6, RZ, RZ, R7 ;  /* 0x000000ffff067224 */ /* 0x000fe200078e0007 */
[----:B------:R-:W-:Y:S01]  /*24cc0*/  MOV R143, R142 ;  /* 0x0000008e008f7202 */ /* 0x000fe20000000f00 */
[----:B------:R-:W-:-:S07]  /*24cd0*/  IMAD.MOV.U32 R43, RZ, RZ, R42 ;  /* 0x000000ffff2b7224 */ /* 0x000fce00078e002a */
.L_x_22374:
[----:B------:R-:W-:Y:S05]  /*24ce0*/  BSYNC.RECONVERGENT B1 ;  /* 0x0000000000017941 */ /* 0x000fea0003800200 */
.L_x_22372:
        /* <DEDUP_REMOVED lines=11> */
.L_x_22376:
[----:B------:R-:W-:Y:S01]  /*24da0*/  IMAD.MOV.U32 R5, RZ, RZ, R2 ;  /* 0x000000ffff057224 */ /* 0x000fe200078e0002 */
[----:B------:R-:W-:Y:S01]  /*24db0*/  MOV R7, R6 ;  /* 0x0000000600077202 */ /* 0x000fe20000000f00 */
[----:B------:R-:W-:Y:S02]  /*24dc0*/  IMAD.MOV.U32 R42, RZ, RZ, R45 ;  /* 0x000000ffff2a7224 */ /* 0x000fe400078e002d */
[----:B------:R-:W-:-:S07]  /*24dd0*/  IMAD.MOV.U32 R142, RZ, RZ, R141 ;  /* 0x000000ffff8e7224 */ /* 0x000fce00078e008d */
.L_x_22377:
[----:B------:R-:W-:Y:S05]  /*24de0*/  BSYNC.RECONVERGENT B1 ;  /* 0x0000000000017941 */ /* 0x000fea0003800200 */
.L_x_22375:
        /* <DEDUP_REMOVED lines=11> */
.L_x_22379:
[----:B------:R-:W-:Y:S01]  /*24ea0*/  IMAD.MOV.U32 R2, RZ, RZ, R5 ;  /* 0x000000ffff027224 */ /* 0x000fe200078e0005 */
[----:B------:R-:W-:Y:S01]  /*24eb0*/  MOV R45, R44 ;  /* 0x0000002c002d7202 */ /* 0x000fe20000000f00 */
[----:B------:R-:W-:Y:S02]  /*24ec0*/  IMAD.MOV.U32 R6, RZ, RZ, R7 ;  /* 0x000000ffff067224 */ /* 0x000fe400078e0007 */
[----:B------:R-:W-:-:S07]  /*24ed0*/  IMAD.MOV.U32 R141, RZ, RZ, R140 ;  /* 0x000000ffff8d7224 */ /* 0x000fce00078e008c */
.L_x_22380:
[----:B------:R-:W-:Y:S05]  /*24ee0*/  BSYNC.RECONVERGENT B1 ;  /* 0x0000000000017941 */ /* 0x000fea0003800200 */
.L_x_22378:
        /* <DEDUP_REMOVED lines=11> */
.L_x_22382:
[----:B------:R-:W-:Y:S01]  /*24fa0*/  MOV R5, R2 ;  /* 0x0000000200057202 */ /* 0x000fe20000000f00 */
[----:B------:R-:W-:Y:S01]  /*24fb0*/  IMAD.MOV.U32 R7, RZ, RZ, R6 ;  /* 0x000000ffff077224 */ /* 0x000fe200078e0006 */
[----:B------:R-:W-:Y:S01]  /*24fc0*/  MOV R140, R139 ;  /* 0x0000008b008c7202 */ /* 0x000fe20000000f00 */
[----:B------:R-:W-:-:S07]  /*24fd0*/  IMAD.MOV.U32 R44, RZ, RZ, R47 ;  /* 0x000000ffff2c7224 */ /* 0x000fce00078e002f */
.L_x_22383:
[----:B------:R-:W-:Y:S05]  /*24fe0*/  BSYNC.RECONVERGENT B1 ;  /* 0x0000000000017941 */ /* 0x000fea0003800200 */
.L_x_22381:
        /* <DEDUP_REMOVED lines=11> */
.L_x_22385:
[----:B------:R-:W-:Y:S01]  /*250a0*/  IMAD.MOV.U32 R2, RZ, RZ, R5 ;  /* 0x000000ffff027224 */ /* 0x000fe200078e0005 */
[----:B------:R-:W-:Y:S01]  /*250b0*/  MOV R6, R7 ;  /* 0x0000000700067202 */ /* 0x000fe20000000f00 */
[----:B------:R-:W-:Y:S02]  /*250c0*/  IMAD.MOV.U32 R47, RZ, RZ, R46 ;  /* 0x000000ffff2f7224 */ /* 0x000fe400078e002e */
[----:B------:R-:W-:-:S07]  /*250d0*/  IMAD.MOV.U32 R139, RZ, RZ, R138 ;  /* 0x000000ffff8b7224 */ /* 0x000fce00078e008a */
.L_x_22386:
[----:B------:R-:W-:Y:S05]  /*250e0*/  BSYNC.RECONVERGENT B1 ;  /* 0x0000000000017941 */ /* 0x000fea0003800200 */
.L_x_22384:
        /* <DEDUP_REMOVED lines=11> */
.L_x_22388:
[----:B------:R-:W-:Y:S01]  /*251a0*/  IMAD.MOV.U32 R5, RZ, RZ, R2 ;  /* 0x000000ffff057224 */ /* 0x000fe200078e0002 */
[----:B------:R-:W-:Y:S01]  /*251b0*/  MOV R46, R49 ;  /* 0x00000031002e7202 */ /* 0x000fe20000000f00 */
[----:B------:R-:W-:Y:S02]  /*251c0*/  IMAD.MOV.U32 R7, RZ, RZ, R6 ;  /* 0x000000ffff077224 */ /* 0x000fe400078e0006 */
[----:B------:R-:W-:-:S07]  /*251d0*/  IMAD.MOV.U32 R138, RZ, RZ, R137 ;  /* 0x000000ffff8a7224 */ /* 0x000fce00078e0089 */
.L_x_22389:
[----:B------:R-:W-:Y:S05]  /*251e0*/  BSYNC.RECONVERGENT B1 ;  /* 0x0000000000017941 */ /* 0x000fea0003800200 */
.L_x_22387:
        /* <DEDUP_REMOVED lines=11> */
.L_x_22391:
[----:B------:R-:W-:Y:S01]  /*252a0*/  MOV R2, R5 ;  /* 0x0000000500027202 */ /* 0x000fe20000000f00 */
[----:B------:R-:W-:Y:S01]  /*252b0*/  IMAD.MOV.U32 R6, RZ, RZ, R7 ;  /* 0x000000ffff067224 */ /* 0x000fe200078e0007 */
[----:B------:R-:W-:Y:S01]  /*252c0*/  MOV R137, R136 ;  /* 0x0000008800897202 */ /* 0x000fe20000000f00 */
[----:B------:R-:W-:-:S07]  /*252d0*/  IMAD.MOV.U32 R49, RZ, RZ, R48 ;  /* 0x000000ffff317224 */ /* 0x000fce00078e0030 */
.L_x_22392:
[----:B------:R-:W-:Y:S05]  /*252e0*/  BSYNC.RECONVERGENT B1 ;  /* 0x0000000000017941 */ /* 0x000fea0003800200 */
.L_x_22390:
        /* <DEDUP_REMOVED lines=11> */
.L_x_22394:
[----:B------:R-:W-:Y:S01]  /*253a0*/  IMAD.MOV.U32 R5, RZ, RZ, R2 ;  /* 0x000000ffff057224 */ /* 0x000fe200078e0002 */
[----:B------:R-:W-:Y:S01]  /*253b0*/  MOV R7, R6 ;  /* 0x0000000600077202 */ /* 0x000fe20000000f00 */
[----:B------:R-:W-:Y:S02]  /*253c0*/  IMAD.MOV.U32 R48, RZ, RZ, R51 ;  /* 0x000000ffff307224 */ /* 0x000fe400078e0033 */
[----:B------:R-:W-:-:S07]  /*253d0*/  IMAD.MOV.U32 R136, RZ, RZ, R135 ;  /* 0x000000ffff887224 */ /* 0x000fce00078e0087 */
.L_x_22395:
[----:B------:R-:W-:Y:S05]  /*253e0*/  BSYNC.RECONVERGENT B1 ;  /* 0x0000000000017941 */ /* 0x000fea0003800200 */
.L_x_22393:
        /* <DEDUP_REMOVED lines=11> */
.L_x_22397:
[----:B------:R-:W-:Y:S01]  /*254a0*/  IMAD.MOV.U32 R2, RZ, RZ, R5 ;  /* 0x000000ffff027224 */ /* 0x000fe200078e0005 */
[----:B------:R-:W-:Y:S01]  /*254b0*/  MOV R51, R50 ;  /* 0x0000003200337202 */ /* 0x000fe20000000f00 */
[----:B------:R-:W-:Y:S02]  /*254c0*/  IMAD.MOV.U32 R6, RZ, RZ, R7 ;  /* 0x000000ffff067224 */ /* 0x000fe400078e0007 */
[----:B------:R-:W-:-:S07]  /*254d0*/  IMAD.MOV.U32 R135, RZ, RZ, R134 ;  /* 0x000000ffff877224 */ /* 0x000fce00078e0086 */
.L_x_22398:
[----:B------:R-:W-:Y:S05]  /*254e0*/  BSYNC.RECONVERGENT B1 ;  /* 0x0000000000017941 */ /* 0x000fea0003800200 */
.L_x_22396:
        /* <DEDUP_REMOVED lines=11> */
.L_x_22400:
[----:B------:R-:W-:Y:S01]  /*255a0*/  MOV R5, R2 ;  /* 0x0000000200057202 */ /* 0x000fe20000000f00 */
[----:B------:R-:W-:Y:S01]  /*255b0*/  IMAD.MOV.U32 R7, RZ, RZ, R6 ;  /* 0x000000ffff077224 */ /* 0x000fe200078e0006 */
[----:B------:R-:W-:Y:S01]  /*255c0*/  MOV R134, R133 ;  /* 0x0000008500867202 */ /* 0x000fe20000000f00 */
[----:B------:R-:W-:-:S07]  /*255d0*/  IMAD.MOV.U32 R50, RZ, RZ, R53 ;  /* 0x000000ffff327224 */ /* 0x000fce00078e0035 */
.L_x_22401:
[----:B------:R-:W-:Y:S05]  /*255e0*/  BSYNC.RECONVERGENT B1 ;  /* 0x0000000000017941 */ /* 0x000fea0003800200 */
.L_x_22399:
        /* <DEDUP_REMOVED lines=11> */
.L_x_22403:
[----:B------:R-:W-:Y:S01]  /*256a0*/  IMAD.MOV.U32 R2, RZ, RZ, R5 ;  /* 0x000000ffff027224 */ /* 0x000fe200078e0005 */
[----:B------:R-:W-:Y:S01]  /*256b0*/  MOV R6, R7 ;  /* 0x0000000700067202 */ /* 0x000fe20000000f00 */
[----:B------:R-:W-:Y:S02]  /*256c0*/  IMAD.MOV.U32 R53, RZ, RZ, R52 ;  /* 0x000000ffff357224 */ /* 0x000fe400078e0034 */
[----:B------:R-:W-:-:S07]  /*256d0*/  IMAD.MOV.U32 R133, RZ, RZ, R132 ;  /* 0x000000ffff857224 */ /* 0x000fce00078e0084 */
.L_x_22404:
[----:B------:R-:W-:Y:S05]  /*256e0*/  BSYNC.RECONVERGENT B1 ;  /* 0x0000000000017941 */ /* 0x000fea0003800200 */
.L_x_22402:
        /* <DEDUP_REMOVED lines=11> */
.L_x_22406:
[----:B------:R-:W-:Y:S01]  /*257a0*/  IMAD.MOV.U32 R5, RZ, RZ, R2 ;  /* 0x000000ffff057224 */ /* 0x000fe200078e0002 */
[----:B------:R-:W-:Y:S01]  /*257b0*/  MOV R52, R55 ;  /* 0x0000003700347202 */ /* 0x000fe20000000f00 */
[----:B------:R-:W-:Y:S02]  /*257c0*/  IMAD.MOV.U32 R7, RZ, RZ, R6 ;  /* 0x000000ffff077224 */ /* 0x000fe400078e0006 */
[----:B------:R-:W-:-:S07]  /*257d0*/  IMAD.MOV.U32 R132, RZ, RZ, R131 ;  /* 0x000000ffff847224 */ /* 0x000fce00078e0083 */
.L_x_22407:
[----:B------:R-:W-:Y:S05]  /*257e0*/  BSYNC.RECONVERGENT B1 ;  /* 0x0000000000017941 */ /* 0x000fea0003800200 */
.L_x_22405:
        /* <DEDUP_REMOVED lines=11> */
.L_x_22409:
[----:B------:R-:W-:Y:S01]  /*258a0*/  MOV R2, R5 ;  /* 0x0000000500027202 */ /* 0x000fe20000000f00 */
[----:B------:R-:W-:Y:S01]  /*258b0*/  IMAD.MOV.U32 R6, RZ, RZ, R7 ;  /* 0x000000ffff067224 */ /* 0x000fe200078e0007 */
[----:B------:R-:W-:Y:S01]  /*258c0*/  MOV R131, R130 ;  /* 0x0000008200837202 */ /* 0x000fe20000000f00 */
[----:B------:R-:W-:-:S07]  /*258d0*/  IMAD.MOV.U32 R55, RZ, RZ, R54 ;  /* 0x000000ffff377224 */ /* 0x000fce00078e0036 */
.L_x_22410:
[----:B------:R-:W-:Y:S05]  /*258e0*/  BSYNC.RECONVERGENT B1 ;  /* 0x0000000000017941 */ /* 0x000fea0003800200 */
.L_x_22408:
        /* <DEDUP_REMOVED lines=11> */
.L_x_22412:
[----:B------:R-:W-:Y:S01]  /*259a0*/  IMAD.MOV.U32 R5, RZ, RZ, R2 ;  /* 0x000000ffff057224 */ /* 0x000fe200078e0002 */
[----:B------:R-:W-:Y:S01]  /*259b0*/  MOV R7, R6 ;  /* 0x0000000600077202 */ /* 0x000fe20000000f00 */
[----:B------:R-:W-:Y:S02]  /*259c0*/  IMAD.MOV.U32 R54, RZ, RZ, R57 ;  /* 0x000000ffff367224 */ /* 0x000fe400078e0039 */
[----:B------:R-:W-:-:S07]  /*259d0*/  IMAD.MOV.U32 R130, RZ, RZ, R129 ;  /* 0x000000ffff827224 */ /* 0x000fce00078e0081 */
.L_x_22413:
[----:B------:R-:W-:Y:S05]  /*259e0*/  BSYNC.RECONVERGENT B1 ;  /* 0x0000000000017941 */ /* 0x000fea0003800200 */
.L_x_22411:
        /* <DEDUP_REMOVED lines=11> */
.L_x_22415:
[----:B------:R-:W-:Y:S01]  /*25aa0*/  IMAD.MOV.U32 R2, RZ, RZ, R5 ;  /* 0x000000ffff027224 */ /* 0x000fe200078e0005 */
[----:B------:R-:W-:Y:S01]  /*25ab0*/  MOV R57, R56 ;  /* 0x0000003800397202 */ /* 0x000fe20000000f00 */
[----:B------:R-:W-:Y:S02]  /*25ac0*/  IMAD.MOV.U32 R6, RZ, RZ, R7 ;  /* 0x000000ffff067224 */ /* 0x000fe400078e0007 */
[----:B------:R-:W-:-:S07]  /*25ad0*/  IMAD.MOV.U32 R129, RZ, RZ, R128 ;  /* 0x000000ffff817224 */ /* 0x000fce00078e0080 */
.L_x_22416:
[----:B------:R-:W-:Y:S05]  /*25ae0*/  BSYNC.RECONVERGENT B1 ;  /* 0x0000000000017941 */ /* 0x000fea0003800200 */
.L_x_22414:
        /* <DEDUP_REMOVED lines=11> */
.L_x_22418:
[----:B------:R-:W-:Y:S01]  /*25ba0*/  MOV R5, R2 ;  /* 0x0000000200057202 */ /* 0x000fe20000000f00 */
[----:B------:R-:W-:Y:S01]  /*25bb0*/  IMAD.MOV.U32 R7, RZ, RZ, R6 ;  /* 0x000000ffff077224 */ /* 0x000fe200078e0006 */
[----:B------:R-:W-:Y:S01]  /*25bc0*/  MOV R128, R127 ;  /* 0x0000007f00807202 */ /* 0x000fe20000000f00 */
[----:B------:R-:W-:-:S07]  /*25bd0*/  IMAD.MOV.U32 R56, RZ, RZ, R59 ;  /* 0x000000ffff387224 */ /* 0x000fce00078e003b */
.L_x_22419:
[----:B------:R-:W-:Y:S05]  /*25be0*/  BSYNC.RECONVERGENT B1 ;  /* 0x0000000000017941 */ /* 0x000fea0003800200 */
.L_x_22417:
        /* <DEDUP_REMOVED lines=11> */
.L_x_22421:
[----:B------:R-:W-:Y:S01]  /*25ca0*/  IMAD.MOV.U32 R2, RZ, RZ, R5 ;  /* 0x000000ffff027224 */ /* 0x000fe200078e0005 */
[----:B------:R-:W-:Y:S01]  /*25cb0*/  MOV R6, R7 ;  /* 0x0000000700067202 */ /* 0x000fe20000000f00 */
[----:B------:R-:W-:Y:S02]  /*25cc0*/  IMAD.MOV.U32 R59, RZ, RZ, R58 ;  /* 0x000000ffff3b7224 */ /* 0x000fe400078e003a */
[----:B------:R-:W-:-:S07]  /*25cd0*/  IMAD.MOV.U32 R127, RZ, RZ, R126 ;  /* 0x000000ffff7f7224 */ /* 0x000fce00078e007e */
.L_x_22422:
[----:B------:R-:W-:Y:S05]  /*25ce0*/  BSYNC.RECONVERGENT B1 ;  /* 0x0000000000017941 */ /* 0x000fea0003800200 */
.L_x_22420:
        /* <DEDUP_REMOVED lines=11> */
.L_x_22424:
[----:B------:R-:W-:Y:S01]  /*25da0*/  IMAD.MOV.U32 R5, RZ, RZ, R2 ;  /* 0x000000ffff057224 */ /* 0x000fe200078e0002 */
[----:B------:R-:W-:Y:S01]  /*25db0*/  MOV R58, R61 ;  /* 0x0000003d003a7202 */ /* 0x000fe20000000f00 */
[----:B------:R-:W-:Y:S02]  /*25dc0*/  IMAD.MOV.U32 R7, RZ, RZ, R6 ;  /* 0x000000ffff077224 */ /* 0x000fe400078e0006 */
[----:B------:R-:W-:-:S07]  /*25dd0*/  IMAD.MOV.U32 R126, RZ, RZ, R125 ;  /* 0x000000ffff7e7224 */ /* 0x000fce00078e007d */
.L_x_22425:
[----:B------:R-:W-:Y:S05]  /*25de0*/  BSYNC.RECONVERGENT B1 ;  /* 0x0000000000017941 */ /* 0x000fea0003800200 */
.L_x_22423:
        /* <DEDUP_REMOVED lines=11> */
.L_x_22427:
[----:B------:R-:W-:Y:S01]  /*25ea0*/  MOV R2, R5 ;  /* 0x0000000500027202 */ /* 0x000fe20000000f00 */
[----:B------:R-:W-:Y:S01]  /*25eb0*/  IMAD.MOV.U32 R6, RZ, RZ, R7 ;  /* 0x000000ffff067224 */ /* 0x000fe200078e0007 */
[----:B------:R-:W-:Y:S01]  /*25ec0*/  MOV R125, R124 ;  /* 0x0000007c007d7202 */ /* 0x000fe20000000f00 */
[----:B------:R-:W-:-:S07]  /*25ed0*/  IMAD.MOV.U32 R61, RZ, RZ, R60 ;  /* 0x000000ffff3d7224 */ /* 0x000fce00078e003c */
.L_x_22428:
[----:B------:R-:W-:Y:S05]  /*25ee0*/  BSYNC.RECONVERGENT B1 ;  /* 0x0000000000017941 */ /* 0x000fea0003800200 */
.L_x_22426:
        /* <DEDUP_REMOVED lines=11> */
.L_x_22430:
[----:B------:R-:W-:Y:S01]  /*25fa0*/  IMAD.MOV.U32 R5, RZ, RZ, R2 ;  /* 0x000000ffff057224 */ /* 0x000fe200078e0002 */
[----:B------:R-:W-:Y:S01]  /*25fb0*/  MOV R7, R6 ;  /* 0x0000000600077202 */ /* 0x000fe20000000f00 */
[----:B------:R-:W-:Y:S02]  /*25fc0*/  IMAD.MOV.U32 R60, RZ, RZ, R63 ;  /* 0x000000ffff3c7224 */ /* 0x000fe400078e003f */
[----:B------:R-:W-:-:S07]  /*25fd0*/  IMAD.MOV.U32 R124, RZ, RZ, R123 ;  /* 0x000000ffff7c7224 */ /* 0x000fce00078e007b */
.L_x_22431:
[----:B------:R-:W-:Y:S05]  /*25fe0*/  BSYNC.RECONVERGENT B1 ;  /* 0x0000000000017941 */ /* 0x000fea0003800200 */
.L_x_22429:
        /* <DEDUP_REMOVED lines=11> */
.L_x_22433:
[----:B------:R-:W-:Y:S01]  /*260a0*/  IMAD.MOV.U32 R2, RZ, RZ, R5 ;  /* 0x000000ffff027224 */ /* 0x000fe200078e0005 */
[----:B------:R-:W-:Y:S01]  /*260b0*/  MOV R63, R62 ;  /* 0x0000003e003f7202 */ /* 0x000fe20000000f00 */
[----:B------:R-:W-:Y:S02]  /*260c0*/  IMAD.MOV.U32 R6, RZ, RZ, R7 ;  /* 0x000000ffff067224 */ /* 0x000fe400078e0007 */
[----:B------:R-:W-:-:S07]  /*260d0*/  IMAD.MOV.U32 R123, RZ, RZ, R122 ;  /* 0x000000ffff7b7224 */ /* 0x000fce00078e007a */
.L_x_22434:
[----:B------:R-:W-:Y:S05]  /*260e0*/  BSYNC.RECONVERGENT B1 ;  /* 0x0000000000017941 */ /* 0x000fea0003800200 */
.L_x_22432:
        /* <DEDUP_REMOVED lines=11> */
.L_x_22436:
[----:B------:R-:W-:Y:S01]  /*261a0*/  MOV R5, R2 ;  /* 0x0000000200057202 */ /* 0x000fe20000000f00 */
[----:B------:R-:W-:Y:S01]  /*261b0*/  IMAD.MOV.U32 R7, RZ, RZ, R6 ;  /* 0x000000ffff077224 */ /* 0x000fe200078e0006 */
[----:B------:R-:W-:Y:S01]  /*261c0*/  MOV R122, R121 ;  /* 0x00000079007a7202 */ /* 0x000fe20000000f00 */
[----:B------:R-:W-:-:S07]  /*261d0*/  IMAD.MOV.U32 R62, RZ, RZ, R65 ;  /* 0x000000ffff3e7224 */ /* 0x000fce00078e0041 */
.L_x_22437:
[----:B------:R-:W-:Y:S05]  /*261e0*/  BSYNC.RECONVERGENT B1 ;  /* 0x0000000000017941 */ /* 0x000fea0003800200 */
.L_x_22435:
        /* <DEDUP_REMOVED lines=11> */
.L_x_22439:
[----:B------:R-:W-:Y:S01]  /*262a0*/  IMAD.MOV.U32 R2, RZ, RZ, R5 ;  /* 0x000000ffff027224 */ /* 0x000fe200078e0005 */
[----:B------:R-:W-:Y:S01]  /*262b0*/  MOV R6, R7 ;  /* 0x0000000700067202 */ /* 0x000fe20000000f00 */
[----:B------:R-:W-:Y:S02]  /*262c0*/  IMAD.MOV.U32 R65, RZ, RZ, R64 ;  /* 0x000000ffff417224 */ /* 0x000fe400078e0040 */
[----:B------:R-:W-:-:S07]  /*262d0*/  IMAD.MOV.U32 R121, RZ, RZ, R120 ;  /* 0x000000ffff797224 */ /* 0x000fce00078e0078 */
.L_x_22440:
[----:B------:R-:W-:Y:S05]  /*262e0*/  BSYNC.RECONVERGENT B1 ;  /* 0x0000000000017941 */ /* 0x000fea0003800200 */
.L_x_22438:
        /* <DEDUP_REMOVED lines=11> */
.L_x_22442:
[----:B------:R-:W-:Y:S01]  /*263a0*/  IMAD.MOV.U32 R5, RZ, RZ, R2 ;  /* 0x000000ffff057224 */ /* 0x000fe200078e0002 */
[----:B------:R-:W-:Y:S01]  /*263b0*/  MOV R64, R67 ;  /* 0x0000004300407202 */ /* 0x000fe20000000f00 */
[----:B------:R-:W-:Y:S02]  /*263c0*/  IMAD.MOV.U32 R7, RZ, RZ, R6 ;  /* 0x000000ffff077224 */ /* 0x000fe400078e0006 */
[----:B------:R-:W-:-:S07]  /*263d0*/  IMAD.MOV.U32 R120, RZ, RZ, R119 ;  /* 0x000000ffff787224 */ /* 0x000fce00078e0077 */
.L_x_22443:
[----:B------:R-:W-:Y:S05]  /*263e0*/  BSYNC.RECONVERGENT B1 ;  /* 0x0000000000017941 */ /* 0x000fea0003800200 */
.L_x_22441:
        /* <DEDUP_REMOVED lines=11> */
.L_x_22445:
[----:B------:R-:W-:Y:S01]  /*264a0*/  MOV R2, R5 ;  /* 0x0000000500027202 */ /* 0x000fe20000000f00 */
[----:B------:R-:W-:Y:S01]  /*264b0*/  IMAD.MOV.U32 R6, RZ, RZ, R7 ;  /* 0x000000ffff067224 */ /* 0x000fe200078e0007 */
[----:B------:R-:W-:Y:S01]  /*264c0*/  MOV R119, R118 ;  /* 0x0000007600777202 */ /* 0x000fe20000000f00 */
[----:B------:R-:W-:-:S07]  /*264d0*/  IMAD.MOV.U32 R67, RZ, RZ, R66 ;  /* 0x000000ffff437224 */ /* 0x000fce00078e0042 */
.L_x_22446:
[----:B------:R-:W-:Y:S05]  /*264e0*/  BSYNC.RECONVERGENT B1 ;  /* 0x0000000000017941 */ /* 0x000fea0003800200 */
.L_x_22444:
        /* <DEDUP_REMOVED lines=11> */
.L_x_22448:
[----:B------:R-:W-:Y:S01]  /*265a0*/  IMAD.MOV.U32 R5, RZ, RZ, R2 ;  /* 0x000000ffff057224 */ /* 0x000fe200078e0002 */
[----:B------:R-:W-:Y:S01]  /*265b0*/  MOV R7, R6 ;  /* 0x0000000600077202 */ /* 0x000fe20000000f00 */
[----:B------:R-:W-:Y:S02]  /*265c0*/  IMAD.MOV.U32 R66, RZ, RZ, R69 ;  /* 0x000000ffff427224 */ /* 0x000fe400078e0045 */
[----:B------:R-:W-:-:S07]  /*265d0*/  IMAD.MOV.U32 R118, RZ, RZ, R117 ;  /* 0x000000ffff767224 */ /* 0x000fce00078e0075 */
.L_x_22449:
[----:B------:R-:W-:Y:S05]  /*265e0*/  BSYNC.RECONVERGENT B1 ;  /* 0x0000000000017941 */ /* 0x000fea0003800200 */
.L_x_22447:
        /* <DEDUP_REMOVED lines=11> */
.L_x_22451:
[----:B------:R-:W-:Y:S01]  /*266a0*/  IMAD.MOV.U32 R2, RZ, RZ, R5 ;  /* 0x000000ffff027224 */ /* 0x000fe200078e0005 */
[----:B------:R-:W-:Y:S01]  /*266b0*/  MOV R69, R68 ;  /* 0x0000004400457202 */ /* 0x000fe20000000f00 */
[----:B------:R-:W-:Y:S02]  /*266c0*/  IMAD.MOV.U32 R6, RZ, RZ, R7 ;  /* 0x000000ffff067224 */ /* 0x000fe400078e0007 */
[----:B------:R-:W-:-:S07]  /*266d0*/  IMAD.MOV.U32 R117, RZ, RZ, R116 ;  /* 0x000000ffff757224 */ /* 0x000fce00078e0074 */
.L_x_22452:
[----:B------:R-:W-:Y:S05]  /*266e0*/  BSYNC.RECONVERGENT B1 ;  /* 0x0000000000017941 */ /* 0x000fea0003800200 */
.L_x_22450:
        /* <DEDUP_REMOVED lines=11> */
.L_x_22454:
[----:B------:R-:W-:Y:S01]  /*267a0*/  MOV R5, R2 ;  /* 0x0000000200057202 */ /* 0x000fe20000000f00 */
[----:B------:R-:W-:Y:S01]  /*267b0*/  IMAD.MOV.U32 R7, RZ, RZ, R6 ;  /* 0x000000ffff077224 */ /* 0x000fe200078e0006 */
[----:B------:R-:W-:Y:S01]  /*267c0*/  MOV R116, R115 ;  /* 0x0000007300747202 */ /* 0x000fe20000000f00 */
[----:B------:R-:W-:-:S07]  /*267d0*/  IMAD.MOV.U32 R68, RZ, RZ, R71 ;  /* 0x000000ffff447224 */ /* 0x000fce00078e0047 */
.L_x_22455:
[----:B------:R-:W-:Y:S05]  /*267e0*/  BSYNC.RECONVERGENT B1 ;  /* 0x0000000000017941 */ /* 0x000fea0003800200 */
.L_x_22453:
        /* <DEDUP_REMOVED lines=11> */
.L_x_22457:
[----:B------:R-:W-:Y:S01]  /*268a0*/  IMAD.MOV.U32 R2, RZ, RZ, R5 ;  /* 0x000000ffff027224 */ /* 0x000fe200078e0005 */
[----:B------:R-:W-:Y:S01]  /*268b0*/  MOV R6, R7 ;  /* 0x0000000700067202 */ /* 0x000fe20000000f00 */
[----:B------:R-:W-:Y:S02]  /*268c0*/  IMAD.MOV.U32 R71, RZ, RZ, R70 ;  /* 0x000000ffff477224 */ /* 0x000fe400078e0046 */
[----:B------:R-:W-:-:S07]  /*268d0*/  IMAD.MOV.U32 R115, RZ, RZ, R114 ;  /* 0x000000ffff737224 */ /* 0x000fce00078e0072 */
.L_x_22458:
[----:B------:R-:W-:Y:S05]  /*268e0*/  BSYNC.RECONVERGENT B1 ;  /* 0x0000000000017941 */ /* 0x000fea0003800200 */
.L_x_22456:
        /* <DEDUP_REMOVED lines=11> */
.L_x_22460:
[----:B------:R-:W-:Y:S01]  /*269a0*/  IMAD.MOV.U32 R5, RZ, RZ, R2 ;  /* 0x000000ffff057224 */ /* 0x000fe200078e0002 */
[----:B------:R-:W-:Y:S01]  /*269b0*/  MOV R70, R73 ;  /* 0x0000004900467202 */ /* 0x000fe20000000f00 */
[----:B------:R-:W-:Y:S02]  /*269c0*/  IMAD.MOV.U32 R7, RZ, RZ, R6 ;  /* 0x000000ffff077224 */ /* 0x000fe400078e0006 */
[----:B------:R-:W-:-:S07]  /*269d0*/  IMAD.MOV.U32 R114, RZ, RZ, R113 ;  /* 0x000000ffff727224 */ /* 0x000fce00078e0071 */
.L_x_22461:
[----:B------:R-:W-:Y:S05]  /*269e0*/  BSYNC.RECONVERGENT B1 ;  /* 0x0000000000017941 */ /* 0x000fea0003800200 */
.L_x_22459:
        /* <DEDUP_REMOVED lines=11> */
.L_x_22463:
[----:B------:R-:W-:Y:S01]  /*26aa0*/  MOV R2, R5 ;  /* 0x0000000500027202 */ /* 0x000fe20000000f00 */
[----:B------:R-:W-:Y:S01]  /*26ab0*/  IMAD.MOV.U32 R6, RZ, RZ, R7 ;  /* 0x000000ffff067224 */ /* 0x000fe200078e0007 */
[----:B------:R-:W-:Y:S01]  /*26ac0*/  MOV R113, R112 ;  /* 0x0000007000717202 */ /* 0x000fe20000000f00 */
[----:B------:R-:W-:-:S07]  /*26ad0*/  IMAD.MOV.U32 R73, RZ, RZ, R72 ;  /* 0x000000ffff497224 */ /* 0x000fce00078e0048 */
.L_x_22464:
[----:B------:R-:W-:Y:S05]  /*26ae0*/  BSYNC.RECONVERGENT B1 ;  /* 0x0000000000017941 */ /* 0x000fea0003800200 */
.L_x_22462:
        /* <DEDUP_REMOVED lines=11> */
.L_x_22466:
[----:B------:R-:W-:Y:S01]  /*26ba0*/  IMAD.MOV.U32 R5, RZ, RZ, R2 ;  /* 0x000000ffff057224 */ /* 0x000fe200078e0002 */
[----:B------:R-:W-:Y:S01]  /*26bb0*/  MOV R7, R6 ;  /* 0x0000000600077202 */ /* 0x000fe20000000f00 */
[----:B------:R-:W-:Y:S02]  /*26bc0*/  IMAD.MOV.U32 R72, RZ, RZ, R75 ;  /* 0x000000ffff487224 */ /* 0x000fe400078e004b */
[----:B------:R-:W-:-:S07]  /*26bd0*/  IMAD.MOV.U32 R112, RZ, RZ, R111 ;  /* 0x000000ffff707224 */ /* 0x000fce00078e006f */
.L_x_22467:
[----:B------:R-:W-:Y:S05]  /*26be0*/  BSYNC.RECONVERGENT B1 ;  /* 0x0000000000017941 */ /* 0x000fea0003800200 */
.L_x_22465:
        /* <DEDUP_REMOVED lines=11> */
.L_x_22469:
[----:B------:R-:W-:Y:S01]  /*26ca0*/  IMAD.MOV.U32 R2, RZ, RZ, R5 ;  /* 0x000000ffff027224 */ /* 0x000fe200078e0005 */
[----:B------:R-:W-:Y:S01]  /*26cb0*/  MOV R75, R74 ;  /* 0x0000004a004b7202 */ /* 0x000fe20000000f00 */
[----:B------:R-:W-:Y:S02]  /*26cc0*/  IMAD.MOV.U32 R6, RZ, RZ, R7 ;  /* 0x000000ffff067224 */ /* 0x000fe400078e0007 */
[----:B------:R-:W-:-:S07]  /*26cd0*/  IMAD.MOV.U32 R111, RZ, RZ, R110 ;  /* 0x000000ffff6f7224 */ /* 0x000fce00078e006e */
.L_x_22470:
[----:B------:R-:W-:Y:S05]  /*26ce0*/  BSYNC.RECONVERGENT B1 ;  /* 0x0000000000017941 */ /* 0x000fea0003800200 */
.L_x_22468:
        /* <DEDUP_REMOVED lines=11> */
.L_x_22472:
[----:B------:R-:W-:Y:S01]  /*26da0*/  MOV R5, R2 ;  /* 0x0000000200057202 */ /* 0x000fe20000000f00 */
[----:B------:R-:W-:Y:S01]  /*26db0*/  IMAD.MOV.U32 R7, RZ, RZ, R6 ;  /* 0x000000ffff077224 */ /* 0x000fe200078e0006 */
[----:B------:R-:W-:Y:S01]  /*26dc0*/  MOV R110, R109 ;  /* 0x0000006d006e7202 */ /* 0x000fe20000000f00 */
[----:B------:R-:W-:-:S07]  /*26dd0*/  IMAD.MOV.U32 R74, RZ, RZ, R77 ;  /* 0x000000ffff4a7224 */ /* 0x000fce00078e004d */
.L_x_22473:
[----:B------:R-:W-:Y:S05]  /*26de0*/  BSYNC.RECONVERGENT B1 ;  /* 0x0000000000017941 */ /* 0x000fea0003800200 */
.L_x_22471:
        /* <DEDUP_REMOVED lines=11> */
.L_x_22475:
[----:B------:R-:W-:Y:S01]  /*26ea0*/  IMAD.MOV.U32 R2, RZ, RZ, R5 ;  /* 0x000000ffff027224 */ /* 0x000fe200078e0005 */
[----:B------:R-:W-:Y:S01]  /*26eb0*/  MOV R6, R7 ;  /* 0x0000000700067202 */ /* 0x000fe20000000f00 */
[----:B------:R-:W-:Y:S02]  /*26ec0*/  IMAD.MOV.U32 R77, RZ, RZ, R76 ;  /* 0x000000ffff4d7224 */ /* 0x000fe400078e004c */
[----:B------:R-:W-:-:S07]  /*26ed0*/  IMAD.MOV.U32 R109, RZ, RZ, R108 ;  /* 0x000000ffff6d7224 */ /* 0x000fce00078e006c */
.L_x_22476:
[----:B------:R-:W-:Y:S05]  /*26ee0*/  BSYNC.RECONVERGENT B1 ;  /* 0x0000000000017941 */ /* 0x000fea0003800200 */
.L_x_22474:
        /* <DEDUP_REMOVED lines=11> */
.L_x_22478:
[----:B------:R-:W-:Y:S01]  /*26fa0*/  IMAD.MOV.U32 R5, RZ, RZ, R2 ;  /* 0x000000ffff057224 */ /* 0x000fe200078e0002 */
[----:B------:R-:W-:Y:S01]  /*26fb0*/  MOV R76, R79 ;  /* 0x0000004f004c7202 */ /* 0x000fe20000000f00 */
[----:B------:R-:W-:Y:S02]  /*26fc0*/  IMAD.MOV.U32 R7, RZ, RZ, R6 ;  /* 0x000000ffff077224 */ /* 0x000fe400078e0006 */
[----:B------:R-:W-:-:S07]  /*26fd0*/  IMAD.MOV.U32 R108, RZ, RZ, R107 ;  /* 0x000000ffff6c7224 */ /* 0x000fce00078e006b */
.L_x_22479:
[----:B------:R-:W-:Y:S05]  /*26fe0*/  BSYNC.RECONVERGENT B1 ;  /* 0x0000000000017941 */ /* 0x000fea0003800200 */
.L_x_22477:
        /* <DEDUP_REMOVED lines=11> */
.L_x_22481:
[----:B------:R-:W-:Y:S01]  /*270a0*/  MOV R2, R5 ;  /* 0x0000000500027202 */ /* 0x000fe20000000f00 */
[----:B------:R-:W-:Y:S01]  /*270b0*/  IMAD.MOV.U32 R6, RZ, RZ, R7 ;  /* 0x000000ffff067224 */ /* 0x000fe200078e0007 */
[----:B------:R-:W-:Y:S01]  /*270c0*/  MOV R107, R106 ;  /* 0x0000006a006b7202 */ /* 0x000fe20000000f00 */
[----:B------:R-:W-:-:S07]  /*270d0*/  IMAD.MOV.U32 R79, RZ, RZ, R78 ;  /* 0x000000ffff4f7224 */ /* 0x000fce00078e004e */
.L_x_22482:
[----:B------:R-:W-:Y:S05]  /*270e0*/  BSYNC.RECONVERGENT B1 ;  /* 0x0000000000017941 */ /* 0x000fea0003800200 */
.L_x_22480:
        /* <DEDUP_REMOVED lines=11> */
.L_x_22484:
[----:B------:R-:W-:Y:S01]  /*271a0*/  IMAD.MOV.U32 R5, RZ, RZ, R2 ;  /* 0x000000ffff057224 */ /* 0x000fe200078e0002 */
[----:B------:R-:W-:Y:S01]  /*271b0*/  MOV R7, R6 ;  /* 0x0000000600077202 */ /* 0x000fe20000000f00 */
[----:B------:R-:W-:Y:S02]  /*271c0*/  IMAD.MOV.U32 R78, RZ, RZ, R81 ;  /* 0x000000ffff4e7224 */ /* 0x000fe400078e0051 */
[----:B------:R-:W-:-:S07]  /*271d0*/  IMAD.MOV.U32 R106, RZ, RZ, R105 ;  /* 0x000000ffff6a7224 */ /* 0x000fce00078e0069 */
.L_x_22485:
[----:B------:R-:W-:Y:S05]  /*271e0*/  BSYNC.RECONVERGENT B1 ;  /* 0x0000000000017941 */ /* 0x000fea0003800200 */
.L_x_22483:
        /* <DEDUP_REMOVED lines=11> */
.L_x_22487:
[----:B------:R-:W-:Y:S01]  /*272a0*/  IMAD.MOV.U32 R2, RZ, RZ, R5 ;  /* 0x000000ffff027224 */ /* 0x000fe200078e0005 */
[----:B------:R-:W-:Y:S01]  /*272b0*/  MOV R81, R80 ;  /* 0x0000005000517202 */ /* 0x000fe20000000f00 */
[----:B------:R-:W-:Y:S02]  /*272c0*/  IMAD.MOV.U32 R6, RZ, RZ, R7 ;  /* 0x000000ffff067224 */ /* 0x000fe400078e0007 */
[----:B------:R-:W-:-:S07]  /*272d0*/  IMAD.MOV.U32 R105, RZ, RZ, R104 ;  /* 0x000000ffff697224 */ /* 0x000fce00078e0068 */
.L_x_22488:
[----:B------:R-:W-:Y:S05]  /*272e0*/  BSYNC.RECONVERGENT B1 ;  /* 0x0000000000017941 */ /* 0x000fea0003800200 */
.L_x_22486:
        /* <DEDUP_REMOVED lines=11> */
.L_x_22490:
[----:B------:R-:W-:Y:S01]  /*273a0*/  MOV R5, R2 ;  /* 0x0000000200057202 */ /* 0x000fe20000000f00 */
[----:B------:R-:W-:Y:S01]  /*273b0*/  IMAD.MOV.U32 R7, RZ, RZ, R6 ;  /* 0x000000ffff077224 */ /* 0x000fe200078e0006 */
[----:B------:R-:W-:Y:S01]  /*273c0*/  MOV R104, R103 ;  /* 0x0000006700687202 */ /* 0x000fe20000000f00 */
[----:B------:R-:W-:-:S07]  /*273d0*/  IMAD.MOV.U32 R80, RZ, RZ, R83 ;  /* 0x000000ffff507224 */ /* 0x000fce00078e0053 */
.L_x_22491:
[----:B------:R-:W-:Y:S05]  /*273e0*/  BSYNC.RECONVERGENT B1 ;  /* 0x0000000000017941 */ /* 0x000fea0003800200 */
.L_x_22489:
        /* <DEDUP_REMOVED lines=11> */
.L_x_22493:
[----:B------:R-:W-:Y:S01]  /*274a0*/  IMAD.MOV.U32 R2, RZ, RZ, R5 ;  /* 0x000000ffff027224 */ /* 0x000fe200078e0005 */
[----:B------:R-:W-:Y:S01]  /*274b0*/  MOV R6, R7 ;  /* 0x0000000700067202 */ /* 0x000fe20000000f00 */
[----:B------:R-:W-:Y:S02]  /*274c0*/  IMAD.MOV.U32 R83, RZ, RZ, R82 ;  /* 0x000000ffff537224 */ /* 0x000fe400078e0052 */
[----:B------:R-:W-:-:S07]  /*274d0*/  IMAD.MOV.U32 R103, RZ, RZ, R102 ;  /* 0x000000ffff677224 */ /* 0x000fce00078e0066 */
.L_x_22494:
[----:B------:R-:W-:Y:S05]  /*274e0*/  BSYNC.RECONVERGENT B1 ;  /* 0x0000000000017941 */ /* 0x000fea0003800200 */
.L_x_22492:
        /* <DEDUP_REMOVED lines=11> */
.L_x_22496:
[----:B------:R-:W-:Y:S01]  /*275a0*/  IMAD.MOV.U32 R5, RZ, RZ, R2 ;  /* 0x000000ffff057224 */ /* 0x000fe200078e0002 */
[----:B------:R-:W-:Y:S01]  /*275b0*/  MOV R82, R85 ;  /* 0x0000005500527202 */ /* 0x000fe20000000f00 */
[----:B------:R-:W-:Y:S02]  /*275c0*/  IMAD.MOV.U32 R7, RZ, RZ, R6 ;  /* 0x000000ffff077224 */ /* 0x000fe400078e0006 */
[----:B------:R-:W-:-:S07]  /*275d0*/  IMAD.MOV.U32 R102, RZ, RZ, R101 ;  /* 0x000000ffff667224 */ /* 0x000fce00078e0065 */
.L_x_22497:
[----:B------:R-:W-:Y:S05]  /*275e0*/  BSYNC.RECONVERGENT B1 ;  /* 0x0000000000017941 */ /* 0x000fea0003800200 */
.L_x_22495:
        /* <DEDUP_REMOVED lines=11> */
.L_x_22499:
[----:B------:R-:W-:Y:S01]  /*276a0*/  MOV R2, R5 ;  /* 0x0000000500027202 */ /* 0x000fe20000000f00 */
[----:B------:R-:W-:Y:S01]  /*276b0*/  IMAD.MOV.U32 R6, RZ, RZ, R7 ;  /* 0x000000ffff067224 */ /* 0x000fe200078e0007 */
[----:B------:R-:W-:Y:S01]  /*276c0*/  MOV R101, R100 ;  /* 0x0000006400657202 */ /* 0x000fe20000000f00 */
[----:B------:R-:W-:-:S07]  /*276d0*/  IMAD.MOV.U32 R85, RZ, RZ, R84 ;  /* 0x000000ffff557224 */ /* 0x000fce00078e0054 */
.L_x_22500:
[----:B------:R-:W-:Y:S05]  /*276e0*/  BSYNC.RECONVERGENT B1 ;  /* 0x0000000000017941 */ /* 0x000fea0003800200 */
.L_x_22498:
        /* <DEDUP_REMOVED lines=11> */
.L_x_22502:
[----:B------:R-:W-:Y:S01]  /*277a0*/  IMAD.MOV.U32 R5, RZ, RZ, R2 ;  /* 0x000000ffff057224 */ /* 0x000fe200078e0002 */
[----:B------:R-:W-:Y:S01]  /*277b0*/  MOV R7, R6 ;  /* 0x0000000600077202 */ /* 0x000fe20000000f00 */
[----:B------:R-:W-:Y:S02]  /*277c0*/  IMAD.MOV.U32 R84, RZ, RZ, R87 ;  /* 0x000000ffff547224 */ /* 0x000fe400078e0057 */
[----:B------:R-:W-:-:S07]  /*277d0*/  IMAD.MOV.U32 R100, RZ, RZ, R99 ;  /* 0x000000ffff647224 */ /* 0x000fce00078e0063 */
.L_x_22503:
[----:B------:R-:W-:Y:S05]  /*277e0*/  BSYNC.RECONVERGENT B1 ;  /* 0x0000000000017941 */ /* 0x000fea0003800200 */
.L_x_22501:
        /* <DEDUP_REMOVED lines=11> */
.L_x_22505:
[----:B------:R-:W-:Y:S01]  /*278a0*/  IMAD.MOV.U32 R2, RZ, RZ, R5 ;  /* 0x000000ffff027224 */ /* 0x000fe200078e0005 */
[----:B------:R-:W-:Y:S01]  /*278b0*/  MOV R87, R86 ;  /* 0x0000005600577202 */ /* 0x000fe20000000f00 */
[----:B------:R-:W-:Y:S02]  /*278c0*/  IMAD.MOV.U32 R6, RZ, RZ, R7 ;  /* 0x000000ffff067224 */ /* 0x000fe400078e0007 */
[----:B------:R-:W-:-:S07]  /*278d0*/  IMAD.MOV.U32 R99, RZ, RZ, R98 ;  /* 0x000000ffff637224 */ /* 0x000fce00078e0062 */
.L_x_22506:
[----:B------:R-:W-:Y:S05]  /*278e0*/  BSYNC.RECONVERGENT B1 ;  /* 0x0000000000017941 */ /* 0x000fea0003800200 */
.L_x_22504:
        /* <DEDUP_REMOVED lines=11> */
.L_x_22508:
[----:B------:R-:W-:Y:S01]  /*279a0*/  MOV R5, R2 ;  /* 0x0000000200057202 */ /* 0x000fe20000000f00 */
[----:B------:R-:W-:Y:S01]  /*279b0*/  IMAD.MOV.U32 R7, RZ, RZ, R6 ;  /* 0x000000ffff077224 */ /* 0x000fe200078e0006 */
[----:B------:R-:W-:Y:S01]  /*279c0*/  MOV R98, R97 ;  /* 0x0000006100627202 */ /* 0x000fe20000000f00 */
[----:B------:R-:W-:-:S07]  /*279d0*/  IMAD.MOV.U32 R86, RZ, RZ, R89 ;  /* 0x000000ffff567224 */ /* 0x000fce00078e0059 */
.L_x_22509:
[----:B------:R-:W-:Y:S05]  /*279e0*/  BSYNC.RECONVERGENT B1 ;  /* 0x0000000000017941 */ /* 0x000fea0003800200 */
.L_x_22507:
        /* <DEDUP_REMOVED lines=11> */
.L_x_22511:
[----:B------:R-:W-:Y:S01]  /*27aa0*/  IMAD.MOV.U32 R2, RZ, RZ, R5 ;  /* 0x000000ffff027224 */ /* 0x000fe200078e0005 */
[----:B------:R-:W-:Y:S01]  /*27ab0*/  MOV R6, R7 ;  /* 0x0000000700067202 */ /* 0x000fe20000000f00 */
[----:B------:R-:W-:Y:S02]  /*27ac0*/  IMAD.MOV.U32 R89, RZ, RZ, R88 ;  /* 0x000000ffff597224 */ /* 0x000fe400078e0058 */
[----:B------:R-:W-:-:S07]  /*27ad0*/  IMAD.MOV.U32 R97, RZ, RZ, R96 ;  /* 0x000000ffff617224 */ /* 0x000fce00078e0060 */
.L_x_22512:
[----:B------:R-:W-:Y:S05]  /*27ae0*/  BSYNC.RECONVERGENT B1 ;  /* 0x0000000000017941 */ /* 0x000fea0003800200 */
.L_x_22510:
        /* <DEDUP_REMOVED lines=11> */
.L_x_22514:
[----:B------:R-:W-:Y:S01]  /*27ba0*/  IMAD.MOV.U32 R8, RZ, RZ, R2 ;  /* 0x000000ffff087224 */ /* 0x000fe200078e0002 */
[----:B------:R-:W-:Y:S01]  /*27bb0*/  MOV R10, R6 ;  /* 0x00000006000a7202 */ /* 0x000fe20000000f00 */
[----:B------:R-:W-:Y:S02]  /*27bc0*/  IMAD.MOV.U32 R88, RZ, RZ, R91 ;  /* 0x000000ffff587224 */ /* 0x000fe400078e005b */
[----:B------:R-:W-:-:S07]  /*27bd0*/  IMAD.MOV.U32 R96, RZ, RZ, R3 ;  /* 0x000000ffff607224 */ /* 0x000fce00078e0003 */
.L_x_22515:
[----:B------:R-:W-:Y:S05]  /*27be0*/  BSYNC.RECONVERGENT B1 ;  /* 0x0000000000017941 */ /* 0x000fea0003800200 */
.L_x_22513:
        /* <DEDUP_REMOVED lines=11> */
.L_x_22517:
[----:B------:R-:W-:Y:S01]  /*27ca0*/  MOV R91, R161 ;  /* 0x000000a1005b7202 */ /* 0x000fe20000000f00 */
[----:B------:R-:W-:Y:S01]  /*27cb0*/  IMAD.MOV.U32 R3, RZ, RZ, R159 ;  /* 0x000000ffff037224 */ /* 0x000fe200078e009f */
[----:B------:R-:W-:Y:S01]  /*27cc0*/  MOV R2, R10 ;  /* 0x0000000a00027202 */ /* 0x000fe20000000f00 */
[--C-:B------:R-:W-:Y:S02]  /*27cd0*/  IMAD.MOV.U32 R90, RZ, RZ, R8.reuse ;  /* 0x000000ffff5a7224 */ /* 0x100fe400078e0008 */
[----:B------:R-:W-:Y:S02]  /*27ce0*/  IMAD.MOV.U32 R161, RZ, RZ, R8 ;  /* 0x000000ffffa17224 */ /* 0x000fe400078e0008 */
[----:B------:R-:W-:-:S07]  /*27cf0*/  IMAD.MOV.U32 R159, RZ, RZ, R10 ;  /* 0x000000ffff9f7224 */ /* 0x000fce00078e000a */
.L_x_22518:
[----:B------:R-:W-:Y:S05]  /*27d00*/  BSYNC.RECONVERGENT B1 ;  /* 0x0000000000017941 */ /* 0x000fea0003800200 */
.L_x_22516:
[----:B------:R-:W-:Y:S01]  /*27d10*/  IADD3 R0, PT, PT, R0, 0x4, RZ ;  /* 0x0000000400007810 */ /* 0x000fe20007ffe0ff */
[----:B------:R-:W-:Y:S06]  /*27d20*/  @P1 BRA `(.L_x_22519) ;  /* 0xffffffc0000c1947 */ /* 0x000fec000383ffff */
.L_x_21949:
[----:B------:R-:W-:Y:S05]  /*27d30*/  BSYNC.RECONVERGENT B0 ;  /* 0x0000000000007941 */ /* 0x000fea0003800200 */
.L_x_21948:
[----:B------:R-:W0:Y:S02]  /*27d40*/  S2R R0, SR_TID.X ;  /* 0x0000000000007919 */ /* 0x000e240000002100 */
[----:B0-----:R-:W-:-:S13]  /*27d50*/  ISETP.NE.AND P0, PT, R0, RZ, PT ;  /* 0x000000ff0000720c */ /* 0x001fda0003f05270 */
[----:B------:R-:W-:Y:S05]  /*27d60*/  @P0 EXIT ;  /* 0x000000000000094d */ /* 0x000fea0003800000 */
[----:B------:R-:W0:Y:S01]  /*27d70*/  LDC R0, c[0x0][0x3a0] ;  /* 0x0000e800ff007b82 */ /* 0x000e220000000800 */
[----:B------:R-:W2:Y:S07]  /*27d80*/  S2R R17, SR_CTAID.X ;  /* 0x0000000000117919 */ /* 0x000eae0000002500 */
[----:B-1----:R-:W2:Y:S08]  /*27d90*/  LDC.64 R4, c[0x0][0x388] ;  /* 0x0000e200ff047b82 */ /* 0x002eb00000000a00 */
[----:B------:R-:W1:Y:S01]  /*27da0*/  LDC.64 R8, c[0x0][0x390] ;  /* 0x0000e400ff087b82 */ /* 0x000e620000000a00 */
[----:B0-----:R-:W-:-:S07]  /*27db0*/  ISETP.GE.AND P2, PT, R0, 0x1, PT ;  /* 0x000000010000780c */ /* 0x001fce0003f46270 */
[----:B------:R-:W0:Y:S01]  /*27dc0*/  LDC.64 R6, c[0x0][0x398] ;  /* 0x0000e600ff067b82 */ /* 0x000e220000000a00 */
[----:B------:R-:W-:Y:S01]  /*27dd0*/  ISETP.GE.AND P3, PT, R0, 0x2, PT ;  /* 0x000000020000780c */ /* 0x000fe20003f66270 */
[----:B--2---:R-:W-:-:S05]  /*27de0*/  IMAD.WIDE.U32 R4, R17, 0x4, R4 ;  /* 0x0000000411047825 */ /* 0x004fca00078e0004 */
[----:B------:R-:W2:Y:S04]  /*27df0*/  @P2 LDG.E.CONSTANT R20, desc[UR8][R4.64] ;  /* 0x0000000804142981 */ /* 0x000ea8000c1e9900 */
[----:B------:R-:W3:Y:S01]  /*27e00*/  @P2 LDG.E.CONSTANT R23, desc[UR8][R4.64] ;  /* 0x0000000804172981 */ /* 0x000ee2000c1e9900 */
[----:B------:R-:W-:-:S03]  /*27e10*/  ISETP.GE.AND P4, PT, R0, 0x3, PT ;  /* 0x000000030000780c */ /* 0x000fc60003f86270 */
[----:B------:R-:W4:Y:S04]  /*27e20*/  @P3 LDG.E.CONSTANT R19, desc[UR8][R4.64] ;  /* 0x0000000804133981 */ /* 0x000f28000c1e9900 */
[----:B------:R-:W5:Y:S01]  /*27e30*/  @P3 LDG.E.CONSTANT R18, desc[UR8][R4.64] ;  /* 0x0000000804123981 */ /* 0x000f62000c1e9900 */
[----:B------:R-:W-:-:S05]  /*27e40*/  ISETP.GE.AND P5, PT, R0, 0x4, PT ;  /* 0x000000040000780c */ /* 0x000fca0003fa6270 */
[----:B------:R-:W5:Y:S04]  /*27e50*/  @P4 LDG.E.CONSTANT R15, desc[UR8][R4.64] ;  /* 0x00000008040f4981 */ /* 0x000f68000c1e9900 */
[----:B------:R-:W5:Y:S04]  /*27e60*/  @P4 LDG.E.CONSTANT R16, desc[UR8][R4.64] ;  /* 0x0000000804104981 */ /* 0x000f68000c1e9900 */
[----:B------:R-:W5:Y:S04]  /*27e70*/  @P5 LDG.E.CONSTANT R12, desc[UR8][R4.64] ;  /* 0x00000008040c5981 */ /* 0x000f68000c1e9900 */
[----:B------:R-:W5:Y:S01]  /*27e80*/  @P5 LDG.E.CONSTANT R13, desc[UR8][R4.64] ;  /* 0x00000008040d5981 */ /* 0x000f62000c1e9900 */
[----:B------:R-:W1:Y:S01]  /*27e90*/  MUFU.LG2 R160, R160 ;  /* 0x000000a000a07308 */ /* 0x000e620000000c00 */
[C---:B------:R-:W-:Y:S01]  /*27ea0*/  ISETP.GE.AND P6, PT, R0.reuse, 0x5, PT ;  /* 0x000000050000780c */ /* 0x040fe20003fc6270 */
[----:B------:R-:W-:Y:S01]  /*27eb0*/  IMAD R14, R17, R0, RZ ;  /* 0x00000000110e7224 */ /* 0x000fe200078e02ff */
[----:B------:R-:W-:Y:S01]  /*27ec0*/  ISETP.GE.AND P0, PT, R0, 0x6, PT ;  /* 0x000000060000780c */ /* 0x000fe20003f06270 */
[C---:B------:R-:W-:Y:S01]  /*27ed0*/  FADD.FTZ R21, -R158.reuse, R2 ;  /* 0x000000029e157221 */ /* 0x040fe20000010100 */
[----:B------:R-:W-:Y:S01]  /*27ee0*/  FADD.FTZ R3, -R158, R3 ;  /* 0x000000039e037221 */ /* 0x000fe20000010100 */
[----:B------:R-:W-:Y:S01]  /*27ef0*/  IMAD.SHL.U32 R17, R14, 0x2, RZ ;  /* 0x000000020e117824 */ /* 0x000fe200078e00ff */
[----:B------:R-:W-:-:S07]  /*27f00*/  ISETP.GE.AND P1, PT, R0, 0x7, PT ;  /* 0x000000070000780c */ /* 0x000fce0003f26270 */
[----:B------:R-:W5:Y:S01]  /*27f10*/  @P6 LDG.E.CONSTANT R10, desc[UR8][R4.64] ;  /* 0x00000008040a6981 */ /* 0x000f62000c1e9900 */
[----:B-1----:R-:W-:-:S03]  /*27f20*/  @P2 FFMA.FTZ R21, R160, -0.69314718246459960938, R21 ;  /* 0xbf317218a0152823 */ /* 0x002fc60000010015 */
[----:B------:R-:W5:Y:S01]  /*27f30*/  @P6 LDG.E.CONSTANT R11, desc[UR8][R4.64] ;  /* 0x00000008040b6981 */ /* 0x000f62000c1e9900 */
[----:B------:R-:W-:Y:S01]  /*27f40*/  @P2 FFMA.FTZ R22, R160, -0.69314718246459960938, R3 ;  /* 0xbf317218a0162823 */ /* 0x000fe20000010003 */
[----:B------:R-:W-:-:S04]  /*27f50*/  IMAD.WIDE R2, R17, 0x4, R8 ;  /* 0x0000000411027825 */ /* 0x000fc800078e0208 */
[C---:B------:R-:W-:Y:S01]  /*27f60*/  FADD.FTZ R25, -R158.reuse, R96 ;  /* 0x000000609e197221 */ /* 0x040fe20000010100 */
[----:B------:R-:W-:Y:S01]  /*27f70*/  FADD.FTZ R27, -R158, R97 ;  /* 0x000000619e1b7221 */ /* 0x000fe20000010100 */
[----:B------:R-:W5:Y:S01]  /*27f80*/  @P0 LDG.E.CONSTANT R14, desc[UR8][R4.64] ;  /* 0x00000008040e0981 */ /* 0x000f62000c1e9900 */
[----:B0-----:R-:W-:-:S03]  /*27f90*/  IMAD.WIDE R6, R17, 0x4, R6 ;  /* 0x0000000411067825 */ /* 0x001fc600078e0206 */
[----:B------:R-:W-:Y:S01]  /*27fa0*/  @P2 STG.E desc[UR8][R2.64], R90 ;  /* 0x0000005a02002986 */ /* 0x000fe2000c101908 */
[----:B------:R-:W-:-:S03]  /*27fb0*/  @P3 FFMA.FTZ R27, R160, -0.69314718246459960938, R27 ;  /* 0xbf317218a01b3823 */ /* 0x000fc6000001001b */
[----:B------:R-:W5:Y:S04]  /*27fc0*/  @P0 LDG.E.CONSTANT R8, desc[UR8][R4.64] ;  /* 0x0000000804080981 */ /* 0x000f68000c1e9900 */
[----:B------:R-:W5:Y:S04]  /*27fd0*/  @P1 LDG.E.CONSTANT R9, desc[UR8][R4.64] ;  /* 0x0000000804091981 */ /* 0x000f68000c1e9900 */
[----:B------:R-:W5:Y:S01]  /*27fe0*/  @P1 LDG.E.CONSTANT R17, desc[UR8][R4.64] ;  /* 0x0000000804111981 */ /* 0x000f62000c1e9900 */
[----:B--2---:R-:W-:Y:S01]  /*27ff0*/  @P2 FADD.FTZ R21, R20, R21 ;  /* 0x0000001514152221 */ /* 0x004fe20000010000 */
[----:B---3--:R-:W-:-:S04]  /*28000*/  @P2 FADD.FTZ R23, R23, R22 ;  /* 0x0000001617172221 */ /* 0x008fc80000010000 */
[----:B------:R0:W-:Y:S01]  /*28010*/  @P2 STG.E desc[UR8][R6.64], R21 ;  /* 0x0000001506002986 */ /* 0x0001e2000c101908 */
[----:B------:R-:W-:-:S03]  /*28020*/  @P3 FFMA.FTZ R20, R160, -0.69314718246459960938, R25 ;  /* 0xbf317218a0143823 */ /* 0x000fc60000010019 */
[----:B------:R-:W-:Y:S01]  /*28030*/  @P2 STG.E desc[UR8][R2.64+0x4], R91 ;  /* 0x0000045b02002986 */ /* 0x000fe2000c101908 */
[----:B----4-:R-:W-:-:S03]  /*28040*/  @P3 FADD.FTZ R25, R19, R20 ;  /* 0x0000001413193221 */ /* 0x010fc60000010000 */
[----:B------:R1:W-:Y:S01]  /*28050*/  @P2 STG.E desc[UR8][R6.64+0x4], R23 ;  /* 0x0000041706002986 */ /* 0x0003e2000c101908 */
[----:B------:R-:W-:Y:S01]  /*28060*/  ISETP.GE.AND P2, PT, R0, 0x8, PT ;  /* 0x000000080000780c */ /* 0x000fe20003f46270 */
[----:B-----5:R-:W-:Y:S01]  /*28070*/  @P3 FADD.FTZ R27, R18, R27 ;  /* 0x0000001b121b3221 */ /* 0x020fe20000010000 */
[----:B0-----:R-:W-:Y:S01]  /*28080*/  FADD.FTZ R21, -R158, R98 ;  /* 0x000000629e157221 */ /* 0x001fe20000010100 */
[----:B------:R-:W-:Y:S03]  /*28090*/  @P3 STG.E desc[UR8][R2.64+0x8], R88 ;  /* 0x0000085802003986 */ /* 0x000fe6000c101908 */
[----:B------:R-:W-:Y:S01]  /*280a0*/  @P4 FFMA.FTZ R20, R160, -0.69314718246459960938, R21 ;  /* 0xbf317218a0144823 */ /* 0x000fe20000010015 */
[----:B------:R0:W-:Y:S01]  /*280b0*/  @P3 STG.E desc[UR8][R6.64+0x8], R25 ;  /* 0x0000081906003986 */ /* 0x0001e2000c101908 */
[----:B-1----:R-:W-:-:S03]  /*280c0*/  FADD.FTZ R23, -R158, R99 ;  /* 0x000000639e177221 */ /* 0x002fc60000010100 */
[----:B------:R-:W-:Y:S01]  /*280d0*/  @P3 STG.E desc[UR8][R2.64+0xc], R89 ;  /* 0x00000c5902003986 */ /* 0x000fe2000c101908 */
[----:B------:R-:W-:Y:S01]  /*280e0*/  @P4 FADD.FTZ R21, R15, R20 ;  /* 0x000000140f154221 */ /* 0x000fe20000010000 */
[----:B------:R-:W-:Y:S02]  /*280f0*/  @P4 FFMA.FTZ R23, R160, -0.69314718246459960938, R23 ;  /* 0xbf317218a0174823 */ /* 0x000fe40000010017 */
[----:B------:R1:W-:Y:S01]  /*28100*/  @P3 STG.E desc[UR8][R6.64+0xc], R27 ;  /* 0x00000c1b06003986 */ /* 0x0003e2000c101908 */
[----:B------:R-:W-:Y:S01]  /*28110*/  ISETP.GE.AND P3, PT, R0, 0x9, PT ;  /* 0x000000090000780c */ /* 0x000fe20003f66270 */
[----:B------:R-:W-:Y:S02]  /*28120*/  @P4 FADD.FTZ R23, R16, R23 ;  /* 0x0000001710174221 */ /* 0x000fe40000010000 */
[----:B------:R-:W2:Y:S01]  /*28130*/  @P2 LDG.E.CONSTANT R18, desc[UR8][R4.64] ;  /* 0x0000000804122981 */ /* 0x000ea2000c1e9900 */
[----:B0-----:R-:W-:-:S03]  /*28140*/  FADD.FTZ R25, -R158, R100 ;  /* 0x000000649e197221 */ /* 0x001fc60000010100 */
[----:B------:R-:W3:Y:S01]  /*28150*/  @P2 LDG.E.CONSTANT R19, desc[UR8][R4.64] ;  /* 0x0000000804132981 */ /* 0x000ee2000c1e9900 */
[----:B------:R-:W-:-:S03]  /*28160*/  @P5 FFMA.FTZ R25, R160, -0.69314718246459960938, R25 ;  /* 0xbf317218a0195823 */ /* 0x000fc60000010019 */
[----:B------:R-:W-:Y:S01]  /*28170*/  @P4 STG.E desc[UR8][R2.64+0x10], R86 ;  /* 0x0000105602004986 */ /* 0x000fe2000c101908 */
[----:B-1----:R-:W-:-:S03]  /*28180*/  FADD.FTZ R27, -R158, R101 ;  /* 0x000000659e1b7221 */ /* 0x002fc60000010100 */
[----:B------:R0:W-:Y:S01]  /*28190*/  @P4 STG.E desc[UR8][R6.64+0x10], R21 ;  /* 0x0000101506004986 */ /* 0x0001e2000c101908 */
[----:B------:R-:W-:-:S03]  /*281a0*/  @P5 FFMA.FTZ R22, R160, -0.69314718246459960938, R27 ;  /* 0xbf317218a0165823 */ /* 0x000fc6000001001b */
[----:B------:R-:W-:Y:S01]  /*281b0*/  @P4 STG.E desc[UR8][R2.64+0x14], R87 ;  /* 0x0000145702004986 */ /* 0x000fe2000c101908 */
[----:B------:R-:W-:-:S03]  /*281c0*/  @P5 FADD.FTZ R25, R12, R25 ;  /* 0x000000190c195221 */ /* 0x000fc60000010000 */
[----:B------:R1:W-:Y:S01]  /*281d0*/  @P4 STG.E desc[UR8][R6.64+0x14], R23 ;  /* 0x0000141706004986 */ /* 0x0003e2000c101908 */
[C---:B------:R-:W-:Y:S01]  /*281e0*/  ISETP.GE.AND P4, PT, R0.reuse, 0xa, PT ;  /* 0x0000000a0000780c */ /* 0x040fe20003f86270 */
[----:B------:R-:W-:Y:S02]  /*281f0*/  @P5 FADD.FTZ R27, R13, R22 ;  /* 0x000000160d1b5221 */ /* 0x000fe40000010000 */
[----:B------:R-:W4:Y:S04]  /*28200*/  @P3 LDG.E.CONSTANT R15, desc[UR8][R4.64] ;  /* 0x00000008040f3981 */ /* 0x000f28000c1e9900 */
[----:B------:R-:W5:Y:S04]  /*28210*/  @P3 LDG.E.CONSTANT R16, desc[UR8][R4.64] ;  /* 0x0000000804103981 */ /* 0x000f68000c1e9900 */
[----:B------:R-:W-:Y:S04]  /*28220*/  @P5 STG.E desc[UR8][R2.64+0x18], R84 ;  /* 0x0000185402005986 */ /* 0x000fe8000c101908 */
[----:B------:R1:W-:Y:S04]  /*28230*/  @P5 STG.E desc[UR8][R6.64+0x18], R25 ;  /* 0x0000181906005986 */ /* 0x0003e8000c101908 */
[----:B------:R-:W-:Y:S04]  /*28240*/  @P5 STG.E desc[UR8][R2.64+0x1c], R85 ;  /* 0x00001c5502005986 */ /* 0x000fe8000c101908 */
[----:B------:R1:W-:Y:S01]  /*28250*/  @P5 STG.E desc[UR8][R6.64+0x1c], R27 ;  /* 0x00001c1b06005986 */ /* 0x0003e2000c101908 */
[----:B------:R-:W-:-:S03]  /*28260*/  ISETP.GE.AND P5, PT, R0, 0xb, PT ;  /* 0x0000000b0000780c */ /* 0x000fc60003fa6270 */
[----:B------:R-:W5:Y:S04]  /*28270*/  @P4 LDG.E.CONSTANT R20, desc[UR8][R4.64] ;  /* 0x0000000804144981 */ /* 0x000f68000c1e9900 */
[----:B------:R-:W5:Y:S06]  /*28280*/  @P4 LDG.E.CONSTANT R13, desc[UR8][R4.64] ;  /* 0x00000008040d4981 */ /* 0x000f6c000c1e9900 */
[----:B0-----:R-:W5:Y:S04]  /*28290*/  @P5 LDG.E.CONSTANT R21, desc[UR8][R4.64] ;  /* 0x0000000804155981 */ /* 0x001f68000c1e9900 */
[----:B------:R-:W5:Y:S01]  /*282a0*/  @P5 LDG.E.CONSTANT R12, desc[UR8][R4.64] ;  /* 0x00000008040c5981 */ /* 0x000f62000c1e9900 */
[C---:B-1----:R-:W-:Y:S01]  /*282b0*/  FADD.FTZ R23, -R158.reuse, R102 ;  /* 0x000000669e177221 */ /* 0x042fe20000010100 */
[----:B------:R-:W-:-:S03]  /*282c0*/  FADD.FTZ R87, -R158, R103 ;  /* 0x000000679e577221 */ /* 0x000fc60000010100 */
[C---:B------:R-:W-:Y:S01]  /*282d0*/  @P6 FFMA.FTZ R23, R160.reuse, -0.69314718246459960938, R23 ;  /* 0xbf317218a0176823 */ /* 0x040fe20000010017 */
[----:B------:R-:W-:Y:S01]  /*282e0*/  @P6 FFMA.FTZ R22, R160, -0.69314718246459960938, R87 ;  /* 0xbf317218a0166823 */ /* 0x000fe20000010057 */
[----:B------:R-:W-:Y:S02]  /*282f0*/  FADD.FTZ R25, -R158, R104 ;  /* 0x000000689e197221 */ /* 0x000fe40000010100 */
[----:B------:R-:W-:Y:S01]  /*28300*/  @P6 FADD.FTZ R23, R10, R23 ;  /* 0x000000170a176221 */ /* 0x000fe20000010000 */
[----:B------:R-:W-:Y:S01]  /*28310*/  @P6 FADD.FTZ R11, R11, R22 ;  /* 0x000000160b0b6221 */ /* 0x000fe20000010000 */
[----:B------:R-:W-:Y:S01]  /*28320*/  @P6 STG.E desc[UR8][R2.64+0x20], R82 ;  /* 0x0000205202006986 */ /* 0x000fe2000c101908 */
[----:B------:R-:W-:Y:S01]  /*28330*/  FADD.FTZ R27, -R158, R105 ;  /* 0x000000699e1b7221 */ /* 0x000fe20000010100 */
[C---:B------:R-:W-:Y:S02]  /*28340*/  @P0 FFMA.FTZ R25, R160.reuse, -0.69314718246459960938, R25 ;  /* 0xbf317218a0190823 */ /* 0x040fe40000010019 */
[----:B------:R0:W-:Y:S01]  /*28350*/  @P6 STG.E desc[UR8][R6.64+0x20], R23 ;  /* 0x0000201706006986 */ /* 0x0001e2000c101908 */
[----:B------:R-:W-:-:S03]  /*28360*/  @P0 FFMA.FTZ R27, R160, -0.69314718246459960938, R27 ;  /* 0xbf317218a01b0823 */ /* 0x000fc6000001001b */
[----:B------:R-:W-:Y:S01]  /*28370*/  @P6 STG.E desc[UR8][R2.64+0x24], R83 ;  /* 0x0000245302006986 */ /* 0x000fe2000c101908 */
[----:B------:R-:W-:-:S03]  /*28380*/  FADD.FTZ R85, -R158, R106 ;  /* 0x0000006a9e557221 */ /* 0x000fc60000010100 */
[----:B------:R1:W-:Y:S01]  /*28390*/  @P6 STG.E desc[UR8][R6.64+0x24], R11 ;  /* 0x0000240b06006986 */ /* 0x0003e2000c101908 */
[----:B------:R-:W-:Y:S01]  /*283a0*/  ISETP.GE.AND P6, PT, R0, 0xc, PT ;  /* 0x0000000c0000780c */ /* 0x000fe20003fc6270 */
[----:B------:R-:W-:Y:S01]  /*283b0*/  @P0 FADD.FTZ R25, R14, R25 ;  /* 0x000000190e190221 */ /* 0x000fe20000010000 */
[----:B------:R-:W-:Y:S01]  /*283c0*/  @P0 FADD.FTZ R27, R8, R27 ;  /* 0x0000001b081b0221 */ /* 0x000fe20000010000 */
[----:B0-----:R-:W-:Y:S01]  /*283d0*/  FADD.FTZ R23, -R158, R107 ;  /* 0x0000006b9e177221 */ /* 0x001fe20000010100 */
[----:B------:R-:W-:Y:S01]  /*283e0*/  @P0 STG.E desc[UR8][R2.64+0x28], R80 ;  /* 0x0000285002000986 */ /* 0x000fe2000c101908 */
[C---:B------:R-:W-:Y:S02]  /*283f0*/  @P1 FFMA.FTZ R10, R160.reuse, -0.69314718246459960938, R85 ;  /* 0xbf317218a00a1823 */ /* 0x040fe40000010055 */
[----:B------:R-:W-:Y:S01]  /*28400*/  @P1 FFMA.FTZ R8, R160, -0.69314718246459960938, R23 ;  /* 0xbf317218a0081823 */ /* 0x000fe20000010017 */
[----:B------:R-:W-:Y:S01]  /*28410*/  @P0 STG.E desc[UR8][R6.64+0x28], R25 ;  /* 0x0000281906000986 */ /* 0x000fe2000c101908 */
[----:B------:R-:W-:-:S03]  /*28420*/  @P1 FADD.FTZ R9, R9, R10 ;  /* 0x0000000a09091221 */ /* 0x000fc60000010000 */
[----:B------:R-:W-:Y:S01]  /*28430*/  @P0 STG.E desc[UR8][R2.64+0x2c], R81 ;  /* 0x00002c5102000986 */ /* 0x000fe2000c101908 */
[----:B-1----:R-:W-:-:S03]  /*28440*/  FADD.FTZ R11, -R158, R108 ;  /* 0x0000006c9e0b7221 */ /* 0x002fc60000010100 */
[----:B------:R-:W-:Y:S01]  /*28450*/  @P0 STG.E desc[UR8][R6.64+0x2c], R27 ;  /* 0x00002c1b06000986 */ /* 0x000fe2000c101908 */
[----:B------:R-:W-:Y:S01]  /*28460*/  ISETP.GE.AND P0, PT, R0, 0xd, PT ;  /* 0x0000000d0000780c */ /* 0x000fe20003f06270 */
[----:B------:R-:W-:Y:S01]  /*28470*/  @P1 FADD.FTZ R17, R17, R8 ;  /* 0x0000000811111221 */ /* 0x000fe20000010000 */
[----:B------:R-:W-:Y:S01]  /*28480*/  FADD.FTZ R23, -R158, R109 ;  /* 0x0000006d9e177221 */ /* 0x000fe20000010100 */
[----:B------:R-:W5:Y:S01]  /*28490*/  @P6 LDG.E.CONSTANT R83, desc[UR8][R4.64] ;  /* 0x0000000804536981 */ /* 0x000f62000c1e9900 */
[----:B------:R-:W-:-:S03]  /*284a0*/  @P2 FFMA.FTZ R11, R160, -0.69314718246459960938, R11 ;  /* 0xbf317218a00b2823 */ /* 0x000fc6000001000b */
[----:B------:R-:W-:Y:S01]  /*284b0*/  @P1 STG.E desc[UR8][R2.64+0x30], R78 ;  /* 0x0000304e02001986 */ /* 0x000fe2000c101908 */
[----:B------:R-:W-:-:S03]  /*284c0*/  @P2 FFMA.FTZ R8, R160, -0.69314718246459960938, R23 ;  /* 0xbf317218a0082823 */ /* 0x000fc60000010017 */
[----:B------:R0:W-:Y:S04]  /*284d0*/  @P1 STG.E desc[UR8][R6.64+0x30], R9 ;  /* 0x0000300906001986 */ /* 0x0001e8000c101908 */
[----:B------:R-:W-:Y:S04]  /*284e0*/  @P1 STG.E desc[UR8][R2.64+0x34], R79 ;  /* 0x0000344f02001986 */ /* 0x000fe8000c101908 */
[----:B------:R1:W-:Y:S01]  /*284f0*/  @P1 STG.E desc[UR8][R6.64+0x34], R17 ;  /* 0x0000341106001986 */ /* 0x0003e2000c101908 */
[----:B------:R-:W-:Y:S01]  /*28500*/  ISETP.GE.AND P1, PT, R0, 0xe, PT ;  /* 0x0000000e0000780c */ /* 0x000fe20003f26270 */
[----:B0-----:R-:W-:-:S02]  /*28510*/  FADD.FTZ R9, -R158, R110 ;  /* 0x0000006e9e097221 */ /* 0x001fc40000010100 */
[----:B------:R-:W5:Y:S04]  /*28520*/  @P6 LDG.E.CONSTANT R25, desc[UR8][R4.64] ;  /* 0x0000000804196981 */ /* 0x000f68000c1e9900 */
[----:B------:R-:W-:Y:S04]  /*28530*/  @P2 STG.E desc[UR8][R2.64+0x38], R76 ;  /* 0x0000384c02002986 */ /* 0x000fe8000c101908 */
[----:B------:R-:W5:Y:S04]  /*28540*/  @P0 LDG.E.CONSTANT R23, desc[UR8][R4.64] ;  /* 0x0000000804170981 */ /* 0x000f68000c1e9900 */
[----:B------:R-:W5:Y:S01]  /*28550*/  @P0 LDG.E.CONSTANT R27, desc[UR8][R4.64] ;  /* 0x00000008041b0981 */ /* 0x000f62000c1e9900 */
[----:B-1----:R-:W-:-:S03]  /*28560*/  FADD.FTZ R17, -R158, R113 ;  /* 0x000000719e117221 */ /* 0x002fc60000010100 */
[----:B------:R-:W5:Y:S04]  /*28570*/  @P1 LDG.E.CONSTANT R79, desc[UR8][R4.64] ;  /* 0x00000008044f1981 */ /* 0x000f68000c1e9900 */
[----:B------:R-:W5:Y:S01]  /*28580*/  @P1 LDG.E.CONSTANT R81, desc[UR8][R4.64] ;  /* 0x0000000804511981 */ /* 0x000f62000c1e9900 */
[----:B--2---:R-:W-:Y:S01]  /*28590*/  @P2 FADD.FTZ R11, R18, R11 ;  /* 0x0000000b120b2221 */ /* 0x004fe20000010000 */
[----:B---3--:R-:W-:Y:S01]  /*285a0*/  @P2 FADD.FTZ R19, R19, R8 ;  /* 0x0000000813132221 */ /* 0x008fe20000010000 */
[----:B------:R-:W-:Y:S01]  /*285b0*/  @P3 FFMA.FTZ R8, R160, -0.69314718246459960938, R9 ;  /* 0xbf317218a0083823 */ /* 0x000fe20000010009 */
[----:B------:R-:W-:Y:S02]  /*285c0*/  FADD.FTZ R9, -R158, R111 ;  /* 0x0000006f9e097221 */ /* 0x000fe40000010100 */
[----:B------:R0:W-:Y:S04]  /*285d0*/  @P2 STG.E desc[UR8][R6.64+0x38], R11 ;  /* 0x0000380b06002986 */ /* 0x0001e8000c101908 */
[----:B------:R-:W-:Y:S01]  /*285e0*/  @P2 STG.E desc[UR8][R2.64+0x3c], R77 ;  /* 0x00003c4d02002986 */ /* 0x000fe2000c101908 */
[----:B------:R-:W-:-:S03]  /*285f0*/  @P3 FFMA.FTZ R9, R160, -0.69314718246459960938, R9 ;  /* 0xbf317218a0093823 */ /* 0x000fc60000010009 */
[----:B------:R1:W-:Y:S01]  /*28600*/  @P2 STG.E desc[UR8][R6.64+0x3c], R19 ;  /* 0x00003c1306002986 */ /* 0x0003e2000c101908 */
[----:B------:R-:W-:Y:S01]  /*28610*/  ISETP.GE.AND P2, PT, R0, 0xf, PT ;  /* 0x0000000f0000780c */ /* 0x000fe20003f46270 */
[----:B0-----:R-:W-:Y:S02]  /*28620*/  FADD.FTZ R11, -R158, R112 ;  /* 0x000000709e0b7221 */ /* 0x001fe40000010100 */
[----:B------:R-:W-:Y:S01]  /*28630*/  @P3 STG.E desc[UR8][R2.64+0x40], R74 ;  /* 0x0000404a02003986 */ /* 0x000fe2000c101908 */
[----:B----4-:R-:W-:Y:S01]  /*28640*/  @P3 FADD.FTZ R15, R15, R8 ;  /* 0x000000080f0f3221 */ /* 0x010fe20000010000 */
[----:B-----5:R-:W-:-:S04]  /*28650*/  @P3 FADD.FTZ R9, R16, R9 ;  /* 0x0000000910093221 */ /* 0x020fc80000010000 */
[----:B------:R0:W-:Y:S01]  /*28660*/  @P3 STG.E desc[UR8][R6.64+0x40], R15 ;  /* 0x0000400f06003986 */ /* 0x0001e2000c101908 */
[C---:B------:R-:W-:Y:S01]  /*28670*/  @P4 FFMA.FTZ R11, R160.reuse, -0.69314718246459960938, R11 ;  /* 0xbf317218a00b4823 */ /* 0x040fe2000001000b */
[----:B------:R-:W-:Y:S02]  /*28680*/  @P4 FFMA.FTZ R8, R160, -0.69314718246459960938, R17 ;  /* 0xbf317218a0084823 */ /* 0x000fe40000010011 */
[----:B------:R-:W-:Y:S04]  /*28690*/  @P3 STG.E desc[UR8][R2.64+0x44], R75 ;  /* 0x0000444b02003986 */ /* 0x000fe8000c101908 */
[----:B------:R2:W-:Y:S01]  /*286a0*/  @P3 STG.E desc[UR8][R6.64+0x44], R9 ;  /* 0x0000440906003986 */ /* 0x0005e2000c101908 */
[----:B------:R-:W-:-:S03]  /*286b0*/  ISETP.GE.AND P3, PT, R0, 0x10, PT ;  /* 0x000000100000780c */ /* 0x000fc60003f66270 */
[----:B-1----:R-:W3:Y:S01]  /*286c0*/  @P2 LDG.E.CONSTANT R19, desc[UR8][R4.64] ;  /* 0x0000000804132981 */ /* 0x002ee2000c1e9900 */
[----:B0-----:R-:W-:-:S03]  /*286d0*/  FADD.FTZ R15, -R158, R115 ;  /* 0x000000739e0f7221 */ /* 0x001fc60000010100 */
[----:B------:R-:W4:Y:S01]  /*286e0*/  @P2 LDG.E.CONSTANT R77, desc[UR8][R4.64] ;  /* 0x00000008044d2981 */ /* 0x000f22000c1e9900 */
[----:B------:R-:W-:Y:S01]  /*286f0*/  @P4 FADD.FTZ R11, R20, R11 ;  /* 0x0000000b140b4221 */ /* 0x000fe20000010000 */
[----:B--2---:R-:W-:Y:S02]  /*28700*/  FADD.FTZ R9, -R158, R114 ;  /* 0x000000729e097221 */ /* 0x004fe40000010100 */
[----:B------:R-:W-:Y:S01]  /*28710*/  @P4 STG.E desc[UR8][R2.64+0x48], R72 ;  /* 0x0000484802004986 */ /* 0x000fe2000c101908 */
[----:B------:R-:W-:Y:S01]  /*28720*/  @P4 FADD.FTZ R13, R13, R8 ;  /* 0x000000080d0d4221 */ /* 0x000fe20000010000 */
[C---:B------:R-:W-:Y:S02]  /*28730*/  @P5 FFMA.FTZ R8, R160.reuse, -0.69314718246459960938, R9 ;  /* 0xbf317218a0085823 */ /* 0x040fe40000010009 */
[----:B------:R-:W-:Y:S01]  /*28740*/  @P4 STG.E desc[UR8][R6.64+0x48], R11 ;  /* 0x0000480b06004986 */ /* 0x000fe2000c101908 */
[----:B------:R-:W-:-:S03]  /*28750*/  @P5 FFMA.FTZ R9, R160, -0.69314718246459960938, R15 ;  /* 0xbf317218a0095823 */ /* 0x000fc6000001000f */
[----:B------:R0:W-:Y:S01]  /*28760*/  @P4 STG.E desc[UR8][R2.64+0x4c], R73 ;  /* 0x00004c4902004986 */ /* 0x0001e2000c101908 */
[----:B------:R-:W-:-:S03]  /*28770*/  @P5 FADD.FTZ R21, R21, R8 ;  /* 0x0000000815155221 */ /* 0x000fc60000010000 */
[----:B------:R1:W-:Y:S01]  /*28780*/  @P4 STG.E desc[UR8][R6.64+0x4c], R13 ;  /* 0x00004c0d06004986 */ /* 0x0003e2000c101908 */
[----:B------:R-:W-:Y:S01]  /*28790*/  ISETP.GE.AND P4, PT, R0, 0x11, PT ;  /* 0x000000110000780c */ /* 0x000fe20003f86270 */
[----:B------:R-:W-:Y:S02]  /*287a0*/  @P5 FADD.FTZ R9, R12, R9 ;  /* 0x000000090c095221 */ /* 0x000fe40000010000 */
[----:B------:R-:W2:Y:S04]  /*287b0*/  @P3 LDG.E.CONSTANT R75, desc[UR8][R4.64] ;  /* 0x00000008044b3981 */ /* 0x000ea8000c1e9900 */
[----:B------:R-:W5:Y:S04]  /*287c0*/  @P3 LDG.E.CONSTANT R85, desc[UR8][R4.64] ;  /* 0x0000000804553981 */ /* 0x000f68000c1e9900 */
[----:B------:R-:W-:Y:S04]  /*287d0*/  @P5 STG.E desc[UR8][R2.64+0x50], R70 ;  /* 0x0000504602005986 */ /* 0x000fe8000c101908 */
[----:B------:R-:W-:Y:S04]  /*287e0*/  @P5 STG.E desc[UR8][R6.64+0x50], R21 ;  /* 0x0000501506005986 */ /* 0x000fe8000c101908 */
[----:B------:R-:W-:Y:S04]  /*287f0*/  @P5 STG.E desc[UR8][R2.64+0x54], R71 ;  /* 0x0000544702005986 */ /* 0x000fe8000c101908 */
[----:B------:R1:W-:Y:S01]  /*28800*/  @P5 STG.E desc[UR8][R6.64+0x54], R9 ;  /* 0x0000540906005986 */ /* 0x0003e2000c101908 */
[----:B------:R-:W-:-:S03]  /*28810*/  ISETP.GE.AND P5, PT, R0, 0x12, PT ;  /* 0x000000120000780c */ /* 0x000fc60003fa6270 */
[----:B------:R-:W5:Y:S04]  /*28820*/  @P4 LDG.E.CONSTANT R87, desc[UR8][R4.64] ;  /* 0x0000000804574981 */ /* 0x000f68000c1e9900 */
[----:B0-----:R-:W5:Y:S06]  /*28830*/  @P4 LDG.E.CONSTANT R73, desc[UR8][R4.64] ;  /* 0x0000000804494981 */ /* 0x001f6c000c1e9900 */
[----:B------:R-:W5:Y:S04]  /*28840*/  @P5 LDG.E.CONSTANT R89, desc[UR8][R4.64] ;  /* 0x0000000804595981 */ /* 0x000f68000c1e9900 */
[----:B------:R-:W5:Y:S01]  /*28850*/  @P5 LDG.E.CONSTANT R91, desc[UR8][R4.64] ;  /* 0x00000008045b5981 */ /* 0x000f62000c1e9900 */
[C---:B------:R-:W-:Y:S01]  /*28860*/  FADD.FTZ R11, -R158.reuse, R116 ;  /* 0x000000749e0b7221 */ /* 0x040fe20000010100 */
[----:B-1----:R-:W-:-:S03]  /*28870*/  FADD.FTZ R13, -R158, R117 ;  /* 0x000000759e0d7221 */ /* 0x002fc60000010100 */
[----:B------:R-:W-:-:S04]  /*28880*/  @P6 FFMA.FTZ R8, R160, -0.69314718246459960938, R11 ;  /* 0xbf317218a0086823 */ /* 0x000fc8000001000b */
[----:B------:R-:W-:Y:S01]  /*28890*/  @P6 FADD.FTZ R11, R83, R8 ;  /* 0x00000008530b6221 */ /* 0x000fe20000010000 */
[----:B------:R-:W-:Y:S01]  /*288a0*/  @P6 FFMA.FTZ R8, R160, -0.69314718246459960938, R13 ;  /* 0xbf317218a0086823 */ /* 0x000fe2000001000d */
[C---:B------:R-:W-:Y:S01]  /*288b0*/  FADD.FTZ R13, -R158.reuse, R118 ;  /* 0x000000769e0d7221 */ /* 0x040fe20000010100 */
[C---:B------:R-:W-:Y:S01]  /*288c0*/  FADD.FTZ R15, -R158.reuse, R119 ;  /* 0x000000779e0f7221 */ /* 0x040fe20000010100 */
[----:B------:R-:W-:Y:S01]  /*288d0*/  FADD.FTZ R17, -R158, R120 ;  /* 0x000000789e117221 */ /* 0x000fe20000010100 */
[----:B------:R-:W-:Y:S03]  /*288e0*/  @P6 STG.E desc[UR8][R2.64+0x58], R68 ;  /* 0x0000584402006986 */ /* 0x000fe6000c101908 */
[C---:B------:R-:W-:Y:S01]  /*288f0*/  @P1 FFMA.FTZ R10, R160.reuse, -0.69314718246459960938, R17 ;  /* 0xbf317218a00a1823 */ /* 0x040fe20000010011 */
[----:B------:R-:W-:Y:S01]  /*28900*/  @P6 FADD.FTZ R9, R25, R8 ;  /* 0x0000000819096221 */ /* 0x000fe20000010000 */
[----:B------:R-:W-:Y:S01]  /*28910*/  @P0 FFMA.FTZ R8, R160, -0.69314718246459960938, R13 ;  /* 0xbf317218a0080823 */ /* 0x000fe2000001000d */
[----:B------:R-:W-:Y:S01]  /*28920*/  FADD.FTZ R17, -R158, R121 ;  /* 0x000000799e117221 */ /* 0x000fe20000010100 */
[----:B------:R0:W-:Y:S02]  /*28930*/  @P6 STG.E desc[UR8][R6.64+0x58], R11 ;  /* 0x0000580b06006986 */ /* 0x0001e4000c101908 */
[----:B------:R-:W-:Y:S01]  /*28940*/  @P0 FADD.FTZ R13, R23, R8 ;  /* 0x00000008170d0221 */ /* 0x000fe20000010000 */
[----:B------:R-:W-:Y:S01]  /*28950*/  @P0 FFMA.FTZ R8, R160, -0.69314718246459960938, R15 ;  /* 0xbf317218a0080823 */ /* 0x000fe2000001000f */
[----:B------:R-:W-:Y:S04]  /*28960*/  @P6 STG.E desc[UR8][R2.64+0x5c], R69 ;  /* 0x00005c4502006986 */ /* 0x000fe8000c101908 */
[----:B------:R1:W-:Y:S01]  /*28970*/  @P6 STG.E desc[UR8][R6.64+0x5c], R9 ;  /* 0x00005c0906006986 */ /* 0x0003e2000c101908 */
[----:B0-----:R-:W-:Y:S01]  /*28980*/  @P0 FADD.FTZ R11, R27, R8 ;  /* 0x000000081b0b0221 */ /* 0x001fe20000010000 */
[----:B------:R-:W-:Y:S01]  /*28990*/  ISETP.GE.AND P6, PT, R0, 0x13, PT ;  /* 0x000000130000780c */ /* 0x000fe20003fc6270 */
[----:B------:R-:W-:Y:S01]  /*289a0*/  @P1 FFMA.FTZ R8, R160, -0.69314718246459960938, R17 ;  /* 0xbf317218a0081823 */ /* 0x000fe20000010011 */
[----:B------:R-:W-:Y:S01]  /*289b0*/  @P0 STG.E desc[UR8][R2.64+0x60], R66 ;  /* 0x0000604202000986 */ /* 0x000fe2000c101908 */
[----:B------:R-:W-:Y:S01]  /*289c0*/  @P1 FADD.FTZ R15, R79, R10 ;  /* 0x0000000a4f0f1221 */ /* 0x000fe20000010000 */
[----:B------:R-:W-:-:S02]  /*289d0*/  FADD.FTZ R17, -R158, R122 ;  /* 0x0000007a9e117221 */ /* 0x000fc40000010100 */
[----:B------:R0:W-:Y:S04]  /*289e0*/  @P0 STG.E desc[UR8][R6.64+0x60], R13 ;  /* 0x0000600d06000986 */ /* 0x0001e8000c101908 */
[----:B------:R-:W-:Y:S01]  /*289f0*/  @P0 STG.E desc[UR8][R2.64+0x64], R67 ;  /* 0x0000644302000986 */ /* 0x000fe2000c101908 */
[----:B-1----:R-:W-:Y:S01]  /*28a00*/  @P1 FADD.FTZ R9, R81, R8 ;  /* 0x0000000851091221 */ /* 0x002fe20000010000 */
[----:B------:R-:W-:Y:S02]  /*28a10*/  @P2 FFMA.FTZ R8, R160, -0.69314718246459960938, R17 ;  /* 0xbf317218a0082823 */ /* 0x000fe40000010011 */
[----:B------:R-:W-:Y:S01]  /*28a20*/  @P0 STG.E desc[UR8][R6.64+0x64], R11 ;  /* 0x0000640b06000986 */ /* 0x000fe2000c101908 */
[----:B------:R-:W-:-:S03]  /*28a30*/  ISETP.GE.AND P0, PT, R0, 0x14, PT ;  /* 0x000000140000780c */ /* 0x000fc60003f06270 */
[----:B------:R-:W-:Y:S01]  /*28a40*/  @P1 STG.E desc[UR8][R2.64+0x68], R64 ;  /* 0x0000684002001986 */ /* 0x000fe2000c101908 */
[----:B0-----:R-:W-:-:S03]  /*28a50*/  FADD.FTZ R13, -R158, R123 ;  /* 0x0000007b9e0d7221 */ /* 0x001fc60000010100 */
[----:B------:R0:W-:Y:S04]  /*28a60*/  @P1 STG.E desc[UR8][R6.64+0x68], R15 ;  /* 0x0000680f06001986 */ /* 0x0001e8000c101908 */
[----:B------:R-:W-:Y:S04]  /*28a70*/  @P1 STG.E desc[UR8][R2.64+0x6c], R65 ;  /* 0x00006c4102001986 */ /* 0x000fe8000c101908 */
[----:B------:R-:W-:Y:S01]  /*28a80*/  @P1 STG.E desc[UR8][R6.64+0x6c], R9 ;  /* 0x00006c0906001986 */ /* 0x000fe2000c101908 */
[----:B------:R-:W-:Y:S01]  /*28a90*/  ISETP.GE.AND P1, PT, R0, 0x15, PT ;  /* 0x000000150000780c */ /* 0x000fe20003f26270 */
[C---:B------:R-:W-:Y:S01]  /*28aa0*/  FADD.FTZ R17, -R158.reuse, R125 ;  /* 0x0000007d9e117221 */ /* 0x040fe20000010100 */
[----:B0-----:R-:W-:Y:S01]  /*28ab0*/  FADD.FTZ R15, -R158, R124 ;  /* 0x0000007c9e0f7221 */ /* 0x001fe20000010100 */
[----:B------:R-:W5:Y:S02]  /*28ac0*/  @P6 LDG.E.CONSTANT R21, desc[UR8][R4.64] ;  /* 0x0000000804156981 */ /* 0x000f64000c1e9900 */
[----:B------:R-:W-:-:S02]  /*28ad0*/  @P3 FFMA.FTZ R10, R160, -0.69314718246459960938, R17 ;  /* 0xbf317218a00a3823 */ /* 0x000fc40000010011 */
[----:B------:R-:W-:Y:S04]  /*28ae0*/  @P2 STG.E desc[UR8][R2.64+0x70], R62 ;  /* 0x0000703e02002986 */ /* 0x000fe8000c101908 */
[----:B------:R-:W5:Y:S04]  /*28af0*/  @P0 LDG.E.CONSTANT R23, desc[UR8][R4.64] ;  /* 0x0000000804170981 */ /* 0x000f68000c1e9900 */
[----:B------:R-:W5:Y:S04]  /*28b00*/  @P0 LDG.E.CONSTANT R25, desc[UR8][R4.64] ;  /* 0x0000000804190981 */ /* 0x000f68000c1e9900 */
[----:B------:R-:W5:Y:S01]  /*28b10*/  @P1 LDG.E.CONSTANT R27, desc[UR8][R4.64] ;  /* 0x00000008041b1981 */ /* 0x000f62000c1e9900 */
[----:B---3--:R-:W-:Y:S01]  /*28b20*/  @P2 FADD.FTZ R11, R19, R8 ;  /* 0x00000008130b2221 */ /* 0x008fe20000010000 */
[----:B------:R-:W-:-:S02]  /*28b30*/  @P2 FFMA.FTZ R8, R160, -0.69314718246459960938, R13 ;  /* 0xbf317218a0082823 */ /* 0x000fc4000001000d */
[----:B------:R-:W3:Y:S02]  /*28b40*/  @P6 LDG.E.CONSTANT R19, desc[UR8][R4.64] ;  /* 0x0000000804136981 */ /* 0x000ee4000c1e9900 */
[----:B----4-:R-:W-:Y:S01]  /*28b50*/  @P2 FADD.FTZ R13, R77, R8 ;  /* 0x000000084d0d2221 */ /* 0x010fe20000010000 */
[----:B------:R-:W-:Y:S01]  /*28b60*/  @P3 FFMA.FTZ R8, R160, -0.69314718246459960938, R15 ;  /* 0xbf317218a0083823 */ /* 0x000fe2000001000f */
[----:B------:R-:W-:Y:S04]  /*28b70*/  @P2 STG.E desc[UR8][R6.64+0x70], R11 ;  /* 0x0000700b06002986 */ /* 0x000fe8000c101908 */
[----:B------:R0:W-:Y:S01]  /*28b80*/  @P2 STG.E desc[UR8][R2.64+0x74], R63 ;  /* 0x0000743f02002986 */ /* 0x0001e2000c101908 */
[----:B------:R-:W-:-:S03]  /*28b90*/  FADD.FTZ R15, -R158, R127 ;  /* 0x0000007f9e0f7221 */ /* 0x000fc60000010100 */
[----:B------:R1:W-:Y:S01]  /*28ba0*/  @P2 STG.E desc[UR8][R6.64+0x74], R13 ;  /* 0x0000740d06002986 */ /* 0x0003e2000c101908 */
[----:B------:R-:W-:-:S03]  /*28bb0*/  ISETP.GE.AND P2, PT, R0, 0x16, PT ;  /* 0x000000160000780c */ /* 0x000fc60003f46270 */
[----:B------:R-:W-:Y:S04]  /*28bc0*/  @P3 STG.E desc[UR8][R2.64+0x78], R60 ;  /* 0x0000783c02003986 */ /* 0x000fe8000c101908 */
[----:B0-----:R-:W4:Y:S01]  /*28bd0*/  @P1 LDG.E.CONSTANT R63, desc[UR8][R4.64] ;  /* 0x00000008043f1981 */ /* 0x001f22000c1e9900 */
[----:B--2---:R-:W-:Y:S01]  /*28be0*/  @P3 FADD.FTZ R9, R75, R8 ;  /* 0x000000084b093221 */ /* 0x004fe20000010000 */
[----:B-1----:R-:W-:Y:S01]  /*28bf0*/  FADD.FTZ R13, -R158, R126 ;  /* 0x0000007e9e0d7221 */ /* 0x002fe20000010100 */
[----:B-----5:R-:W-:-:S03]  /*28c00*/  @P3 FADD.FTZ R11, R85, R10 ;  /* 0x0000000a550b3221 */ /* 0x020fc60000010000 */
[----:B------:R-:W-:Y:S01]  /*28c10*/  @P3 STG.E desc[UR8][R6.64+0x78], R9 ;  /* 0x0000780906003986 */ /* 0x000fe2000c101908 */
[C---:B------:R-:W-:Y:S01]  /*28c20*/  @P4 FFMA.FTZ R8, R160.reuse, -0.69314718246459960938, R13 ;  /* 0xbf317218a0084823 */ /* 0x040fe2000001000d */
[----:B------:R-:W-:Y:S02]  /*28c30*/  @P4 FFMA.FTZ R10, R160, -0.69314718246459960938, R15 ;  /* 0xbf317218a00a4823 */ /* 0x000fe4000001000f */
[----:B------:R-:W-:Y:S04]  /*28c40*/  @P3 STG.E desc[UR8][R2.64+0x7c], R61 ;  /* 0x00007c3d02003986 */ /* 0x000fe8000c101908 */
[----:B------:R0:W-:Y:S01]  /*28c50*/  @P3 STG.E desc[UR8][R6.64+0x7c], R11 ;  /* 0x00007c0b06003986 */ /* 0x0001e2000c101908 */
[----:B------:R-:W-:Y:S01]  /*28c60*/  ISETP.GE.AND P3, PT, R0, 0x17, PT ;  /* 0x000000170000780c */ /* 0x000fe20003f66270 */
[----:B------:R-:W-:-:S02]  /*28c70*/  FADD.FTZ R15, -R158, R129 ;  /* 0x000000819e0f7221 */ /* 0x000fc40000010100 */
[----:B------:R-:W-:Y:S04]  /*28c80*/  @P4 STG.E desc[UR8][R2.64+0x80], R58 ;  /* 0x0000803a02004986 */ /* 0x000fe8000c101908 */
[----:B------:R-:W2:Y:S01]  /*28c90*/  @P2 LDG.E.CONSTANT R65, desc[UR8][R4.64] ;  /* 0x0000000804412981 */ /* 0x000ea2000c1e9900 */
[----:B------:R-:W-:Y:S01]  /*28ca0*/  @P4 FADD.FTZ R13, R87, R8 ;  /* 0x00000008570d4221 */ /* 0x000fe20000010000 */
[----:B0-----:R-:W-:Y:S02]  /*28cb0*/  FADD.FTZ R11, -R158, R128 ;  /* 0x000000809e0b7221 */ /* 0x001fe40000010100 */
[----:B------:R-:W5:Y:S01]  /*28cc0*/  @P2 LDG.E.CONSTANT R61, desc[UR8][R4.64] ;  /* 0x00000008043d2981 */ /* 0x000f62000c1e9900 */
[----:B------:R-:W-:Y:S01]  /*28cd0*/  @P4 FADD.FTZ R9, R73, R10 ;  /* 0x0000000a49094221 */ /* 0x000fe20000010000 */
[----:B------:R-:W-:-:S02]  /*28ce0*/  @P5 FFMA.FTZ R8, R160, -0.69314718246459960938, R11 ;  /* 0xbf317218a0085823 */ /* 0x000fc4000001000b */
[----:B------:R0:W-:Y:S01]  /*28cf0*/  @P4 STG.E desc[UR8][R6.64+0x80], R13 ;  /* 0x0000800d06004986 */ /* 0x0001e2000c101908 */
[----:B------:R-:W-:-:S03]  /*28d00*/  @P5 FFMA.FTZ R10, R160, -0.69314718246459960938, R15 ;  /* 0xbf317218a00a5823 */ /* 0x000fc6000001000f */
[----:B------:R1:W-:Y:S01]  /*28d10*/  @P4 STG.E desc[UR8][R2.64+0x84], R59 ;  /* 0x0000843b02004986 */ /* 0x0003e2000c101908 */
[----:B------:R-:W-:-:S03]  /*28d20*/  @P5 FADD.FTZ R11, R89, R8 ;  /* 0x00000008590b5221 */ /* 0x000fc60000010000 */
[----:B------:R1:W-:Y:S01]  /*28d30*/  @P4 STG.E desc[UR8][R6.64+0x84], R9 ;  /* 0x0000840906004986 */ /* 0x0003e2000c101908 */
[----:B------:R-:W-:-:S03]  /*28d40*/  ISETP.GE.AND P4, PT, R0, 0x18, PT ;  /* 0x000000180000780c */ /* 0x000fc60003f86270 */
[----:B------:R-:W5:Y:S01]  /*28d50*/  @P3 LDG.E.CONSTANT R67, desc[UR8][R4.64] ;  /* 0x0000000804433981 */ /* 0x000f62000c1e9900 */
[----:B0-----:R-:W-:-:S03]  /*28d60*/  @P5 FADD.FTZ R13, R91, R10 ;  /* 0x0000000a5b0d5221 */ /* 0x001fc60000010000 */
[----:B------:R-:W-:Y:S04]  /*28d70*/  @P5 STG.E desc[UR8][R2.64+0x88], R56 ;  /* 0x0000883802005986 */ /* 0x000fe8000c101908 */
[----:B------:R-:W-:Y:S04]  /*28d80*/  @P5 STG.E desc[UR8][R6.64+0x88], R11 ;  /* 0x0000880b06005986 */ /* 0x000fe8000c101908 */
[----:B------:R-:W5:Y:S04]  /*28d90*/  @P3 LDG.E.CONSTANT R69, desc[UR8][R4.64] ;  /* 0x0000000804453981 */ /* 0x000f68000c1e9900 */
[----:B------:R-:W-:Y:S04]  /*28da0*/  @P5 STG.E desc[UR8][R2.64+0x8c], R57 ;  /* 0x00008c3902005986 */ /* 0x000fe8000c101908 */
[----:B------:R0:W-:Y:S01]  /*28db0*/  @P5 STG.E desc[UR8][R6.64+0x8c], R13 ;  /* 0x00008c0d06005986 */ /* 0x0001e2000c101908 */
[----:B------:R-:W-:-:S03]  /*28dc0*/  ISETP.GE.AND P5, PT, R0, 0x19, PT ;  /* 0x000000190000780c */ /* 0x000fc60003fa6270 */
[----:B-1----:R-:W5:Y:S04]  /*28dd0*/  @P4 LDG.E.CONSTANT R59, desc[UR8][R4.64] ;  /* 0x00000008043b4981 */ /* 0x002f68000c1e9900 */
[----:B------:R-:W5:Y:S06]  /*28de0*/  @P4 LDG.E.CONSTANT R71, desc[UR8][R4.64] ;  /* 0x0000000804474981 */ /* 0x000f6c000c1e9900 */
[----:B------:R-:W5:Y:S04]  /*28df0*/  @P5 LDG.E.CONSTANT R73, desc[UR8][R4.64] ;  /* 0x0000000804495981 */ /* 0x000f68000c1e9900 */
[----:B------:R-:W5:Y:S01]  /*28e00*/  @P5 LDG.E.CONSTANT R75, desc[UR8][R4.64] ;  /* 0x00000008044b5981 */ /* 0x000f62000c1e9900 */
[C---:B------:R-:W-:Y:S01]  /*28e10*/  FADD.FTZ R9, -R158.reuse, R130 ;  /* 0x000000829e097221 */ /* 0x040fe20000010100 */
[C---:B------:R-:W-:Y:S01]  /*28e20*/  FADD.FTZ R15, -R158.reuse, R131 ;  /* 0x000000839e0f7221 */ /* 0x040fe20000010100 */
[----:B0-----:R-:W-:-:S02]  /*28e30*/  FADD.FTZ R13, -R158, R132 ;  /* 0x000000849e0d7221 */ /* 0x001fc40000010100 */
[C---:B------:R-:W-:Y:S01]  /*28e40*/  @P6 FFMA.FTZ R8, R160.reuse, -0.69314718246459960938, R9 ;  /* 0xbf317218a0086823 */ /* 0x040fe20000010009 */
[----:B------:R-:W-:Y:S01]  /*28e50*/  @P6 FFMA.FTZ R10, R160, -0.69314718246459960938, R15 ;  /* 0xbf317218a00a6823 */ /* 0x000fe2000001000f */
[C---:B------:R-:W-:Y:S01]  /*28e60*/  FADD.FTZ R15, -R158.reuse, R133 ;  /* 0x000000859e0f7221 */ /* 0x040fe20000010100 */
[----:B------:R-:W-:Y:S01]  /*28e70*/  FADD.FTZ R17, -R158, R134 ;  /* 0x000000869e117221 */ /* 0x000fe20000010100 */
[----:B------:R-:W-:Y:S01]  /*28e80*/  @P6 STG.E desc[UR8][R2.64+0x90], R54 ;  /* 0x0000903602006986 */ /* 0x000fe2000c101908 */
[----:B------:R-:W-:Y:S01]  /*28e90*/  @P6 FADD.FTZ R9, R21, R8 ;  /* 0x0000000815096221 */ /* 0x000fe20000010000 */
[----:B------:R-:W-:-:S04]  /*28ea0*/  @P0 FFMA.FTZ R8, R160, -0.69314718246459960938, R13 ;  /* 0xbf317218a0080823 */ /* 0x000fc8000001000d */
[----:B------:R-:W-:Y:S01]  /*28eb0*/  @P0 FADD.FTZ R13, R23, R8 ;  /* 0x00000008170d0221 */ /* 0x000fe20000010000 */
[----:B------:R-:W-:Y:S01]  /*28ec0*/  @P1 FFMA.FTZ R8, R160, -0.69314718246459960938, R17 ;  /* 0xbf317218a0081823 */ /* 0x000fe20000010011 */
[----:B------:R-:W-:Y:S01]  /*28ed0*/  FADD.FTZ R17, -R158, R135 ;  /* 0x000000879e117221 */ /* 0x000fe20000010100 */
[----:B------:R0:W-:Y:S04]  /*28ee0*/  @P6 STG.E desc[UR8][R6.64+0x90], R9 ;  /* 0x0000900906006986 */ /* 0x0001e8000c101908 */
[----:B------:R-:W-:Y:S01]  /*28ef0*/  @P6 STG.E desc[UR8][R2.64+0x94], R55 ;  /* 0x0000943702006986 */ /* 0x000fe2000c101908 */
[----:B0-----:R-:W-:Y:S01]  /*28f00*/  @P1 FADD.FTZ R9, R27, R8 ;  /* 0x000000081b091221 */ /* 0x001fe20000010000 */
[----:B------:R-:W-:Y:S01]  /*28f10*/  @P1 FFMA.FTZ R8, R160, -0.69314718246459960938, R17 ;  /* 0xbf317218a0081823 */ /* 0x000fe20000010011 */
[----:B------:R-:W-:Y:S01]  /*28f20*/  FADD.FTZ R17, -R158, R136 ;  /* 0x000000889e117221 */ /* 0x000fe20000010100 */
[----:B---3--:R-:W-:Y:S01]  /*28f30*/  @P6 FADD.FTZ R11, R19, R10 ;  /* 0x0000000a130b6221 */ /* 0x008fe20000010000 */
[----:B------:R-:W-:-:S04]  /*28f40*/  @P0 FFMA.FTZ R10, R160, -0.69314718246459960938, R15 ;  /* 0xbf317218a00a0823 */ /* 0x000fc8000001000f */
[----:B------:R-:W-:Y:S01]  /*28f50*/  @P0 FADD.FTZ R15, R25, R10 ;  /* 0x0000000a190f0221 */ /* 0x000fe20000010000 */
[----:B------:R4:W-:Y:S04]  /*28f60*/  @P6 STG.E desc[UR8][R6.64+0x94], R11 ;  /* 0x0000940b06006986 */ /* 0x0009e8000c101908 */
[----:B------:R-:W-:Y:S04]  /*28f70*/  @P0 STG.E desc[UR8][R2.64+0x98], R52 ;  /* 0x0000983402000986 */ /* 0x000fe8000c101908 */
[----:B------:R0:W-:Y:S04]  /*28f80*/  @P0 STG.E desc[UR8][R6.64+0x98], R13 ;  /* 0x0000980d06000986 */ /* 0x0001e8000c101908 */
[----:B------:R-:W-:Y:S01]  /*28f90*/  @P0 STG.E desc[UR8][R2.64+0x9c], R53 ;  /* 0x00009c3502000986 */ /* 0x000fe2000c101908 */
[----:B----4-:R-:W-:-:S03]  /*28fa0*/  @P1 FADD.FTZ R11, R63, R8 ;  /* 0x000000083f0b1221 */ /* 0x010fc60000010000 */
[----:B------:R1:W-:Y:S01]  /*28fb0*/  @P0 STG.E desc[UR8][R6.64+0x9c], R15 ;  /* 0x00009c0f06000986 */ /* 0x0003e2000c101908 */
[----:B------:R-:W-:Y:S01]  /*28fc0*/  ISETP.GE.AND P0, PT, R0, 0x1a, PT ;  /* 0x0000001a0000780c */ /* 0x000fe20003f06270 */
[----:B------:R-:W-:Y:S02]  /*28fd0*/  @P2 FFMA.FTZ R8, R160, -0.69314718246459960938, R17 ;  /* 0xbf317218a0082823 */ /* 0x000fe40000010011 */
[----:B------:R-:W-:Y:S04]  /*28fe0*/  @P1 STG.E desc[UR8][R2.64+0xa0], R50 ;  /* 0x0000a03202001986 */ /* 0x000fe8000c101908 */
[----:B------:R2:W-:Y:S01]  /*28ff0*/  @P1 STG.E desc[UR8][R6.64+0xa0], R9 ;  /* 0x0000a00906001986 */ /* 0x0005e2000c101908 */
[----:B0-----:R-:W-:-:S03]  /*29000*/  FADD.FTZ R13, -R158, R137 ;  /* 0x000000899e0d7221 */ /* 0x001fc60000010100 */
[----:B------:R-:W-:Y:S01]  /*29010*/  @P1 STG.E desc[UR8][R2.64+0xa4], R51 ;  /* 0x0000a43302001986 */ /* 0x000fe2000c101908 */
[----:B-1----:R-:W-:-:S03]  /*29020*/  FADD.FTZ R15, -R158, R138 ;  /* 0x0000008a9e0f7221 */ /* 0x002fc60000010100 */
[----:B------:R0:W-:Y:S01]  /*29030*/  @P1 STG.E desc[UR8][R6.64+0xa4], R11 ;  /* 0x0000a40b06001986 */ /* 0x0001e2000c101908 */
[----:B------:R-:W-:Y:S01]  /*29040*/  ISETP.GE.AND P1, PT, R0, 0x1b, PT ;  /* 0x0000001b0000780c */ /* 0x000fe20003f26270 */
[C---:B------:R-:W-:Y:S02]  /*29050*/  @P2 FFMA.FTZ R10, R160.reuse, -0.69314718246459960938, R13 ;  /* 0xbf317218a00a2823 */ /* 0x040fe4000001000d */
[----:B------:R-:W3:Y:S01]  /*29060*/  @P0 LDG.E.CONSTANT R19, desc[UR8][R4.64] ;  /* 0x0000000804130981 */ /* 0x000ee2000c1e9900 */
[----:B--2---:R-:W-:Y:S01]  /*29070*/  @P2 FADD.FTZ R9, R65, R8 ;  /* 0x0000000841092221 */ /* 0x004fe20000010000 */
[----:B------:R-:W-:Y:S01]  /*29080*/  @P3 FFMA.FTZ R8, R160, -0.69314718246459960938, R15 ;  /* 0xbf317218a0083823 */ /* 0x000fe2000001000f */
[C---:B------:R-:W-:Y:S01]  /*29090*/  FADD.FTZ R15, -R158.reuse, R139 ;  /* 0x0000008b9e0f7221 */ /* 0x040fe20000010100 */
[----:B------:R-:W-:Y:S01]  /*290a0*/  FADD.FTZ R17, -R158, R140 ;  /* 0x0000008c9e117221 */ /* 0x000fe20000010100 */
[----:B------:R-:W-:Y:S01]  /*290b0*/  @P2 STG.E desc[UR8][R2.64+0xa8], R48 ;  /* 0x0000a83002002986 */ /* 0x000fe2000c101908 */
[----:B-----5:R-:W-:Y:S01]  /*290c0*/  @P2 FADD.FTZ R13, R61, R10 ;  /* 0x0000000a3d0d2221 */ /* 0x020fe20000010000 */
[----:B------:R-:W-:-:S02]  /*290d0*/  ISETP.GE.AND P6, PT, R0, 0x1c, PT ;  /* 0x0000001c0000780c */ /* 0x000fc40003fc6270 */
[----:B------:R1:W-:Y:S04]  /*290e0*/  @P2 STG.E desc[UR8][R6.64+0xa8], R9 ;  /* 0x0000a80906002986 */ /* 0x0003e8000c101908 */
[----:B------:R2:W-:Y:S04]  /*290f0*/  @P2 STG.E desc[UR8][R2.64+0xac], R49 ;  /* 0x0000ac3102002986 */ /* 0x0005e8000c101908 */
[----:B------:R-:W4:Y:S04]  /*29100*/  @P0 LDG.E.CONSTANT R21, desc[UR8][R4.64] ;  /* 0x0000000804150981 */ /* 0x000f28000c1e9900 */
[----:B------:R-:W5:Y:S01]  /*29110*/  @P1 LDG.E.CONSTANT R23, desc[UR8][R4.64] ;  /* 0x0000000804171981 */ /* 0x000f62000c1e9900 */
[----:B0-----:R-:W-:Y:S01]  /*29120*/  @P3 FADD.FTZ R11, R67, R8 ;  /* 0x00000008430b3221 */ /* 0x001fe20000010000 */
[----:B------:R-:W-:Y:S01]  /*29130*/  @P3 FFMA.FTZ R8, R160, -0.69314718246459960938, R15 ;  /* 0xbf317218a0083823 */ /* 0x000fe2000001000f */
[----:B------:R-:W-:Y:S01]  /*29140*/  FADD.FTZ R15, -R158, R141 ;  /* 0x0000008d9e0f7221 */ /* 0x000fe20000010100 */
[----:B------:R0:W-:Y:S01]  /*29150*/  @P2 STG.E desc[UR8][R6.64+0xac], R13 ;  /* 0x0000ac0d06002986 */ /* 0x0001e2000c101908 */
[----:B------:R-:W-:-:S03]  /*29160*/  ISETP.GE.AND P2, PT, R0, 0x1d, PT ;  /* 0x0000001d0000780c */ /* 0x000fc60003f46270 */
[----:B------:R-:W-:Y:S04]  /*29170*/  @P3 STG.E desc[UR8][R2.64+0xb0], R46 ;  /* 0x0000b02e02003986 */ /* 0x000fe8000c101908 */
[----:B------:R-:W5:Y:S01]  /*29180*/  @P1 LDG.E.CONSTANT R25, desc[UR8][R4.64] ;  /* 0x0000000804191981 */ /* 0x000f62000c1e9900 */
[----:B-1----:R-:W-:Y:S01]  /*29190*/  @P3 FADD.FTZ R9, R69, R8 ;  /* 0x0000000845093221 */ /* 0x002fe20000010000 */
[----:B------:R-:W-:Y:S02]  /*291a0*/  @P4 FFMA.FTZ R8, R160, -0.69314718246459960938, R17 ;  /* 0xbf317218a0084823 */ /* 0x000fe40000010011 */
[----:B------:R1:W-:Y:S01]  /*291b0*/  @P3 STG.E desc[UR8][R6.64+0xb0], R11 ;  /* 0x0000b00b06003986 */ /* 0x0003e2000c101908 */
[----:B------:R-:W-:-:S03]  /*291c0*/  FADD.FTZ R17, -R158, R143 ;  /* 0x0000008f9e117221 */ /* 0x000fc60000010100 */
[----:B------:R-:W-:Y:S04]  /*291d0*/  @P3 STG.E desc[UR8][R2.64+0xb4], R47 ;  /* 0x0000b42f02003986 */ /* 0x000fe8000c101908 */
[----:B--2---:R-:W2:Y:S01]  /*291e0*/  @P6 LDG.E.CONSTANT R49, desc[UR8][R4.64] ;  /* 0x0000000804316981 */ /* 0x004ea2000c1e9900 */
[----:B0-----:R-:W-:Y:S01]  /*291f0*/  @P4 FADD.FTZ R13, R59, R8 ;  /* 0x000000083b0d4221 */ /* 0x001fe20000010000 */
[----:B------:R-:W-:Y:S01]  /*29200*/  @P4 FFMA.FTZ R8, R160, -0.69314718246459960938, R15 ;  /* 0xbf317218a0084823 */ /* 0x000fe2000001000f */
[----:B------:R-:W-:Y:S01]  /*29210*/  FADD.FTZ R15, -R158, R142 ;  /* 0x0000008e9e0f7221 */ /* 0x000fe20000010100 */
[----:B------:R0:W-:Y:S01]  /*29220*/  @P3 STG.E desc[UR8][R6.64+0xb4], R9 ;  /* 0x0000b40906003986 */ /* 0x0001e2000c101908 */
[----:B------:R-:W-:Y:S01]  /*29230*/  ISETP.GE.AND P3, PT, R0, 0x1e, PT ;  /* 0x0000001e0000780c */ /* 0x000fe20003f66270 */
[----:B-1----:R-:W-:Y:S01]  /*29240*/  @P4 FADD.FTZ R11, R71, R8 ;  /* 0x00000008470b4221 */ /* 0x002fe20000010000 */
[C---:B------:R-:W-:Y:S01]  /*29250*/  @P5 FFMA.FTZ R8, R160.reuse, -0.69314718246459960938, R15 ;  /* 0xbf317218a0085823 */ /* 0x040fe2000001000f */
[----:B------:R-:W-:Y:S01]  /*29260*/  @P5 FFMA.FTZ R10, R160, -0.69314718246459960938, R17 ;  /* 0xbf317218a00a5823 */ /* 0x000fe20000010011 */
[----:B------:R-:W-:Y:S04]  /*29270*/  @P4 STG.E desc[UR8][R2.64+0xb8], R44 ;  /* 0x0000b82c02004986 */ /* 0x000fe8000c101908 */
[----:B------:R-:W2:Y:S01]  /*29280*/  @P6 LDG.E.CONSTANT R27, desc[UR8][R4.64] ;  /* 0x00000008041b6981 */ /* 0x000ea2000c1e9900 */
[----:B0-----:R-:W-:-:S03]  /*29290*/  @P5 FADD.FTZ R9, R73, R8 ;  /* 0x0000000849095221 */ /* 0x001fc60000010000 */
[----:B------:R0:W-:Y:S04]  /*292a0*/  @P4 STG.E desc[UR8][R6.64+0xb8], R13 ;  /* 0x0000b80d06004986 */ /* 0x0001e8000c101908 */
[----:B------:R1:W-:Y:S04]  /*292b0*/  @P4 STG.E desc[UR8][R2.64+0xbc], R45 ;  /* 0x0000bc2d02004986 */ /* 0x0003e8000c101908 */
[----:B------:R-:W2:Y:S04]  /*292c0*/  @P2 LDG.E.CONSTANT R47, desc[UR8][R4.64] ;  /* 0x00000008042f2981 */ /* 0x000ea8000c1e9900 */
[----:B------:R1:W-:Y:S01]  /*292d0*/  @P4 STG.E desc[UR8][R6.64+0xbc], R11 ;  /* 0x0000bc0b06004986 */ /* 0x0003e2000c101908 */
[----:B0-----:R-:W-:Y:S01]  /*292e0*/  @P5 FADD.FTZ R13, R75, R10 ;  /* 0x0000000a4b0d5221 */ /* 0x001fe20000010000 */
[----:B------:R-:W-:-:S02]  /*292f0*/  ISETP.GE.AND P4, PT, R0, 0x1f, PT ;  /* 0x0000001f0000780c */ /* 0x000fc40003f86270 */
[----:B------:R-:W-:Y:S04]  /*29300*/  @P5 STG.E desc[UR8][R2.64+0xc0], R42 ;  /* 0x0000c02a02005986 */ /* 0x000fe8000c101908 */
[----:B------:R3:W-:Y:S04]  /*29310*/  @P5 STG.E desc[UR8][R6.64+0xc0], R9 ;  /* 0x0000c00906005986 */ /* 0x0007e8000c101908 */
[----:B------:R-:W2:Y:S04]  /*29320*/  @P3 LDG.E.CONSTANT R53, desc[UR8][R4.64] ;  /* 0x0000000804353981 */ /* 0x000ea8000c1e9900 */
[----:B------:R-:W-:Y:S04]  /*29330*/  @P5 STG.E desc[UR8][R2.64+0xc4], R43 ;  /* 0x0000c42b02005986 */ /* 0x000fe8000c101908 */
[----:B------:R-:W2:Y:S04]  /*29340*/  @P2 LDG.E.CONSTANT R51, desc[UR8][R4.64] ;  /* 0x0000000804332981 */ /* 0x000ea8000c1e9900 */
[----:B------:R5:W-:Y:S01]  /*29350*/  @P5 STG.E desc[UR8][R6.64+0xc4], R13 ;  /* 0x0000c40d06005986 */ /* 0x000be2000c101908 */
[----:B------:R-:W-:-:S03]  /*29360*/  ISETP.GE.AND P5, PT, R0, 0x20, PT ;  /* 0x000000200000780c */ /* 0x000fc60003fa6270 */
[----:B-1----:R-:W2:Y:S04]  /*29370*/  @P3 LDG.E.CONSTANT R45, desc[UR8][R4.64] ;  /* 0x00000008042d3981 */ /* 0x002ea8000c1e9900 */
[----:B------:R-:W2:Y:S04]  /*29380*/  @P4 LDG.E.CONSTANT R55, desc[UR8][R4.64] ;  /* 0x0000000804374981 */ /* 0x000ea8000c1e9900 */
[----:B------:R-:W2:Y:S04]  /*29390*/  @P4 LDG.E.CONSTANT R57, desc[UR8][R4.64] ;  /* 0x0000000804394981 */ /* 0x000ea8000c1e9900 */
[----:B------:R-:W2:Y:S01]  /*293a0*/  @P5 LDG.E.CONSTANT R59, desc[UR8][R4.64] ;  /* 0x00000008043b5981 */ /* 0x000ea2000c1e9900 */
[C---:B------:R-:W-:Y:S01]  /*293b0*/  FADD.FTZ R11, -R158.reuse, R144 ;  /* 0x000000909e0b7221 */ /* 0x040fe20000010100 */
[----:B------:R-:W-:-:S03]  /*293c0*/  FADD.FTZ R15, -R158, R146 ;  /* 0x000000929e0f7221 */ /* 0x000fc60000010100 */
[----:B------:R-:W-:Y:S01]  /*293d0*/  @P0 FFMA.FTZ R0, R160, -0.69314718246459960938, R11 ;  /* 0xbf317218a0000823 */ /* 0x000fe2000001000b */
[----:B------:R-:W-:Y:S01]  /*293e0*/  FADD.FTZ R11, -R158, R145 ;  /* 0x000000919e0b7221 */ /* 0x000fe20000010100 */
[----:B------:R-:W-:Y:S01]  /*293f0*/  @P1 FFMA.FTZ R8, R160, -0.69314718246459960938, R15 ;  /* 0xbf317218a0081823 */ /* 0x000fe2000001000f */
[C---:B------:R-:W-:Y:S01]  /*29400*/  FADD.FTZ R15, -R158.reuse, R147 ;  /* 0x000000939e0f7221 */ /* 0x040fe20000010100 */
[----:B------:R-:W-:Y:S01]  /*29410*/  FADD.FTZ R17, -R158, R148 ;  /* 0x000000949e117221 */ /* 0x000fe20000010100 */
[----:B------:R-:W-:Y:S01]  /*29420*/  @P0 STG.E desc[UR8][R2.64+0xc8], R40 ;  /* 0x0000c82802000986 */ /* 0x000fe2000c101908 */
[----:B---3--:R-:W-:Y:S01]  /*29430*/  @P0 FADD.FTZ R9, R19, R0 ;  /* 0x0000000013090221 */ /* 0x008fe20000010000 */
[----:B------:R-:W-:-:S04]  /*29440*/  @P0 FFMA.FTZ R0, R160, -0.69314718246459960938, R11 ;  /* 0xbf317218a0000823 */ /* 0x000fc8000001000b */
[----:B------:R0:W-:Y:S04]  /*29450*/  @P0 STG.E desc[UR8][R6.64+0xc8], R9 ;  /* 0x0000c80906000986 */ /* 0x0001e8000c101908 */
[----:B------:R-:W-:Y:S01]  /*29460*/  @P0 STG.E desc[UR8][R2.64+0xcc], R41 ;  /* 0x0000cc2902000986 */ /* 0x000fe2000c101908 */
[----:B----4-:R-:W-:Y:S01]  /*29470*/  @P0 FADD.FTZ R11, R21, R0 ;  /* 0x00000000150b0221 */ /* 0x010fe20000010000 */
[C---:B------:R-:W-:Y:S01]  /*29480*/  @P1 FFMA.FTZ R0, R160.reuse, -0.69314718246459960938, R15 ;  /* 0xbf317218a0001823 */ /* 0x040fe2000001000f */
[----:B-----5:R-:W-:Y:S01]  /*29490*/  @P1 FADD.FTZ R13, R23, R8 ;  /* 0x00000008170d1221 */ /* 0x020fe20000010000 */
[----:B------:R-:W-:Y:S01]  /*294a0*/  @P6 FFMA.FTZ R8, R160, -0.69314718246459960938, R17 ;  /* 0xbf317218a0086823 */ /* 0x000fe20000010011 */
[C---:B------:R-:W-:Y:S01]  /*294b0*/  FADD.FTZ R17, -R158.reuse, R149 ;  /* 0x000000959e117221 */ /* 0x040fe20000010100 */
[----:B------:R2:W-:Y:S01]  /*294c0*/  @P0 STG.E desc[UR8][R6.64+0xcc], R11 ;  /* 0x0000cc0b06000986 */ /* 0x0005e2000c101908 */
[----:B------:R-:W-:Y:S01]  /*294d0*/  FADD.FTZ R19, -R158, R150 ;  /* 0x000000969e137221 */ /* 0x000fe20000010100 */
[----:B0-----:R-:W-:Y:S01]  /*294e0*/  @P1 FADD.FTZ R9, R25, R0 ;  /* 0x0000000019091221 */ /* 0x001fe20000010000 */
[----:B------:R-:W-:Y:S01]  /*294f0*/  @P6 FFMA.FTZ R0, R160, -0.69314718246459960938, R17 ;  /* 0xbf317218a0006823 */ /* 0x000fe20000010011 */
[----:B------:R-:W-:Y:S01]  /*29500*/  FADD.FTZ R17, -R158, R151 ;  /* 0x000000979e117221 */ /* 0x000fe20000010100 */
[----:B------:R-:W-:Y:S04]  /*29510*/  @P1 STG.E desc[UR8][R2.64+0xd0], R38 ;  /* 0x0000d02602001986 */ /* 0x000fe8000c101908 */
[----:B------:R-:W-:Y:S01]  /*29520*/  @P1 STG.E desc[UR8][R6.64+0xd0], R13 ;  /* 0x0000d00d06001986 */ /* 0x000fe2000c101908 */
[----:B--2---:R-:W-:Y:S01]  /*29530*/  @P6 FADD.FTZ R11, R49, R0 ;  /* 0x00000000310b6221 */ /* 0x004fe20000010000 */
[----:B------:R-:W-:Y:S01]  /*29540*/  @P2 FFMA.FTZ R0, R160, -0.69314718246459960938, R17 ;  /* 0xbf317218a0002823 */ /* 0x000fe20000010011 */
[----:B------:R-:W-:Y:S01]  /*29550*/  FADD.FTZ R17, -R158, R152 ;  /* 0x000000989e117221 */ /* 0x000fe20000010100 */
[----:B------:R-:W-:Y:S04]  /*29560*/  @P1 STG.E desc[UR8][R2.64+0xd4], R39 ;  /* 0x0000d42702001986 */ /* 0x000fe8000c101908 */
[----:B------:R0:W-:Y:S01]  /*29570*/  @P1 STG.E desc[UR8][R6.64+0xd4], R9 ;  /* 0x0000d40906001986 */ /* 0x0001e2000c101908 */
[----:B------:R-:W-:Y:S01]  /*29580*/  @P6 FADD.FTZ R15, R27, R8 ;  /* 0x000000081b0f6221 */ /* 0x000fe20000010000 */
[----:B------:R-:W-:-:S02]  /*29590*/  @P2 FFMA.FTZ R8, R160, -0.69314718246459960938, R19 ;  /* 0xbf317218a0082823 */ /* 0x000fc40000010013 */
[----:B------:R-:W-:Y:S04]  /*295a0*/  @P6 STG.E desc[UR8][R2.64+0xd8], R36 ;  /* 0x0000d82402006986 */ /* 0x000fe8000c101908 */
[----:B------:R1:W-:Y:S01]  /*295b0*/  @P6 STG.E desc[UR8][R6.64+0xd8], R15 ;  /* 0x0000d80f06006986 */ /* 0x0003e2000c101908 */
[----:B0-----:R-:W-:Y:S01]  /*295c0*/  @P2 FADD.FTZ R9, R47, R0 ;  /* 0x000000002f092221 */ /* 0x001fe20000010000 */
[----:B------:R-:W-:Y:S01]  /*295d0*/  @P3 FFMA.FTZ R0, R160, -0.69314718246459960938, R17 ;  /* 0xbf317218a0003823 */ /* 0x000fe20000010011 */
[C---:B------:R-:W-:Y:S01]  /*295e0*/  FADD.FTZ R17, -R158.reuse, R153 ;  /* 0x000000999e117221 */ /* 0x040fe20000010100 */
[----:B------:R-:W-:Y:S01]  /*295f0*/  @P6 STG.E desc[UR8][R2.64+0xdc], R37 ;  /* 0x0000dc2502006986 */ /* 0x000fe2000c101908 */
[----:B------:R-:W-:-:S03]  /*29600*/  FADD.FTZ R19, -R158, R155 ;  /* 0x0000009b9e137221 */ /* 0x000fc60000010100 */
[----:B------:R0:W-:Y:S04]  /*29610*/  @P6 STG.E desc[UR8][R6.64+0xdc], R11 ;  /* 0x0000dc0b06006986 */ /* 0x0001e8000c101908 */
[----:B------:R-:W-:Y:S01]  /*29620*/  @P2 STG.E desc[UR8][R2.64+0xe0], R34 ;  /* 0x0000e02202002986 */ /* 0x000fe2000c101908 */
[----:B-1----:R-:W-:Y:S01]  /*29630*/  @P3 FADD.FTZ R15, R53, R0 ;  /* 0x00000000350f3221 */ /* 0x002fe20000010000 */
[----:B------:R-:W-:Y:S01]  /*29640*/  @P3 FFMA.FTZ R0, R160, -0.69314718246459960938, R17 ;  /* 0xbf317218a0003823 */ /* 0x000fe20000010011 */
[----:B------:R-:W-:Y:S01]  /*29650*/  FADD.FTZ R17, -R158, R154 ;  /* 0x0000009a9e117221 */ /* 0x000fe20000010100 */
[----:B------:R-:W-:Y:S01]  /*29660*/  @P2 FADD.FTZ R13, R51, R8 ;  /* 0x00000008330d2221 */ /* 0x000fe20000010000 */
[----:B------:R-:W-:-:S04]  /*29670*/  @P4 FFMA.FTZ R8, R160, -0.69314718246459960938, R19 ;  /* 0xbf317218a0084823 */ /* 0x000fc80000010013 */
[----:B------:R1:W-:Y:S01]  /*29680*/  @P2 STG.E desc[UR8][R6.64+0xe0], R13 ;  /* 0x0000e00d06002986 */ /* 0x0003e2000c101908 */
[----:B0-----:R-:W-:Y:S01]  /*29690*/  @P3 FADD.FTZ R11, R45, R0 ;  /* 0x000000002d0b3221 */ /* 0x001fe20000010000 */
[----:B------:R-:W-:Y:S02]  /*296a0*/  @P4 FFMA.FTZ R0, R160, -0.69314718246459960938, R17 ;  /* 0xbf317218a0004823 */ /* 0x000fe40000010011 */
[----:B------:R-:W-:Y:S04]  /*296b0*/  @P2 STG.E desc[UR8][R2.64+0xe4], R35 ;  /* 0x0000e42302002986 */ /* 0x000fe8000c101908 */
[----:B------:R0:W-:Y:S01]  /*296c0*/  @P2 STG.E desc[UR8][R6.64+0xe4], R9 ;  /* 0x0000e40906002986 */ /* 0x0001e2000c101908 */
[----:B-1----:R-:W-:-:S03]  /*296d0*/  FADD.FTZ R13, -R158, R156 ;  /* 0x0000009c9e0d7221 */ /* 0x002fc60000010100 */
[----:B------:R-:W-:Y:S04]  /*296e0*/  @P3 STG.E desc[UR8][R2.64+0xe8], R32 ;  /* 0x0000e82002003986 */ /* 0x000fe8000c101908 */
[----:B------:R1:W-:Y:S01]  /*296f0*/  @P3 STG.E desc[UR8][R6.64+0xe8], R15 ;  /* 0x0000e80f06003986 */ /* 0x0003e2000c101908 */
[----:B0-----:R-:W-:Y:S01]  /*29700*/  @P4 FADD.FTZ R9, R55, R0 ;  /* 0x0000000037094221 */ /* 0x001fe20000010000 */
[----:B------:R-:W-:Y:S02]  /*29710*/  @P5 FFMA.FTZ R0, R160, -0.69314718246459960938, R13 ;  /* 0xbf317218a0005823 */ /* 0x000fe4000001000d */
[----:B------:R0:W-:Y:S01]  /*29720*/  @P3 STG.E desc[UR8][R2.64+0xec], R33 ;  /* 0x0000ec2102003986 */ /* 0x0001e2000c101908 */
[----:B------:R-:W-:-:S03]  /*29730*/  @P4 FADD.FTZ R13, R57, R8 ;  /* 0x00000008390d4221 */ /* 0x000fc60000010000 */
[----:B------:R0:W-:Y:S01]  /*29740*/  @P3 STG.E desc[UR8][R6.64+0xec], R11 ;  /* 0x0000ec0b06003986 */ /* 0x0001e2000c101908 */
[----:B-1----:R-:W-:-:S03]  /*29750*/  @P5 FADD.FTZ R15, R59, R0 ;  /* 0x000000003b0f5221 */ /* 0x002fc60000010000 */
[----:B------:R0:W-:Y:S04]  /*29760*/  @P4 STG.E desc[UR8][R2.64+0xf0], R30 ;  /* 0x0000f01e02004986 */ /* 0x0001e8000c101908 */
[----:B------:R0:W-:Y:S04]  /*29770*/  @P4 STG.E desc[UR8][R6.64+0xf0], R9 ;  /* 0x0000f00906004986 */ /* 0x0001e8000c101908 */
[----:B------:R0:W-:Y:S04]  /*29780*/  @P4 STG.E desc[UR8][R2.64+0xf4], R31 ;  /* 0x0000f41f02004986 */ /* 0x0001e8000c101908 */
[----:B------:R0:W-:Y:S04]  /*29790*/  @P4 STG.E desc[UR8][R6.64+0xf4], R13 ;  /* 0x0000f40d06004986 */ /* 0x0001e8000c101908 */
[----:B------:R0:W-:Y:S04]  /*297a0*/  @P5 STG.E desc[UR8][R2.64+0xf8], R28 ;  /* 0x0000f81c02005986 */ /* 0x0001e8000c101908 */
[----:B------:R0:W-:Y:S01]  /*297b0*/  @P5 STG.E desc[UR8][R6.64+0xf8], R15 ;  /* 0x0000f80f06005986 */ /* 0x0001e2000c101908 */
[----:B------:R-:W-:Y:S05]  /*297c0*/  @!P5 EXIT ;  /* 0x000000000000d94d */ /* 0x000fea0003800000 */
[----:B------:R-:W2:Y:S01]  /*297d0*/  LDG.E.CONSTANT R4, desc[UR8][R4.64] ;  /* 0x0000000804047981 */ /* 0x000ea2000c1e9900 */
[----:B------:R-:W-:-:S03]  /*297e0*/  FADD.FTZ R157, -R158, R157 ;  /* 0x0000009d9e9d7221 */ /* 0x000fc60000010100 */
[----:B------:R-:W-:Y:S01]  /*297f0*/  STG.E desc[UR8][R2.64+0xfc], R29 ;  /* 0x0000fc1d02007986 */ /* 0x000fe2000c101908 */
[----:B0-----:R-:W-:-:S04]  /*29800*/  FFMA.FTZ R9, R160, -0.69314718246459960938, R157 ;  /* 0xbf317218a0097823 */ /* 0x001fc8000001009d */
[----:B--2---:R-:W-:-:S05]  /*29810*/  FADD.FTZ R9, R4, R9 ;  /* 0x0000000904097221 */ /* 0x004fca0000010000 */
[----:B------:R-:W-:Y:S01]  /*29820*/  STG.E desc[UR8][R6.64+0xfc], R9 ;  /* 0x0000fc0906007986 */ /* 0x000fe2000c101908 */
[----:B------:R-:W-:Y:S05]  /*29830*/  EXIT ;  /* 0x000000000000794d */ /* 0x000fea0003800000 */
.L_x_22520:
        /* <DEDUP_REMOVED lines=12> */
.L_x_38478:


//--------------------- .text._ZN17fastertransformer38beam_online_softmax_topk_stage2_kernelIfLi64ELi64EEEvPKfS2_PiPT_ii --------------------------
	.section	.text._ZN17fastertransformer38beam_online_softmax_topk_stage2_kernelIfLi64ELi64EEEvPKfS2_PiPT_ii,"ax",@progbits
	.align	128
        .global         _ZN17fastertransformer38beam_online_softmax_topk_stage2_kernelIfLi64ELi64EEEvPKfS2_PiPT_ii
        .type           _ZN17fastertransformer38beam_online_softmax_topk_stage2_kernelIfLi64ELi64EEEvPKfS2_PiPT_ii,@function
        .size           _ZN17fastertransformer38beam_online_softmax_topk_stage2_kernelIfLi64ELi64EEEvPKfS2_PiPT_ii,(.L_x_38479 - _ZN17fastertransformer38beam_online_softmax_topk_stage2_kernelIfLi64ELi64EEEvPKfS2_PiPT_ii)
        .other          _ZN17fastertransformer38beam_online_softmax_topk_stage2_kernelIfLi64ELi64EEEvPKfS2_PiPT_ii,@"STO_CUDA_ENTRY STV_DEFAULT"
_ZN17fastertransformer38beam_online_softmax_topk_stage2_kernelIfLi64ELi64EEEvPKfS2_PiPT_ii:
.text._ZN17fastertransformer38beam_online_softmax_topk_stage2_kernelIfLi64ELi64EEEvPKfS2_PiPT_ii:
[----:B------:R-:W0:Y:S01]  /*0000*/  LDC R1, c[0x0][0x37c] ;  /* 0x0000df00ff017b82 */ /* 0x000e220000000800 */
[----:B------:R-:W1:Y:S07]  /*0010*/  S2R R6, SR_TID.X ;  /* 0x0000000000067919 */ /* 0x000e6e0000002100 */
[----:B------:R-:W2:Y:S01]  /*0020*/  LDC R7, c[0x0][0x3a4] ;  /* 0x0000e900ff077b82 */ /* 0x000ea20000000800 */
[----:B0-----:R-:W-:Y:S01]  /*0030*/  VIADD R1, R1, 0xfffffbf0 ;  /* 0xfffffbf001017836 */ /* 0x001fe20000000000 */
[----:B------:R-:W-:Y:S01]  /*0040*/  MOV R8, 0xff7fffff ;  /* 0xff7fffff00087802 */ /* 0x000fe20000000f00 */
[----:B------:R-:W-:Y:S01]  /*0050*/  IMAD.MOV.U32 R2, RZ, RZ, -0x1 ;  /* 0xffffffffff027424 */ /* 0x000fe200078e00ff */
[----:B------:R-:W0:Y:S01]  /*0060*/  LDCU UR4, c[0x0][0x2f8] ;  /* 0x00005f00ff0477ac */ /* 0x000e220008000800 */
[----:B------:R-:W-:Y:S01]  /*0070*/  IMAD.MOV.U32 R3, RZ, RZ, -0x1 ;  /* 0xffffffffff037424 */ /* 0x000fe200078e00ff */
[----:B------:R-:W-:Y:S01]  /*0080*/  BSSY.RECONVERGENT B0, `(.L_x_22521) ;  /* 0x00000d2000007945 */ /* 0x000fe20003800200 */
[----:B------:R-:W-:Y:S01]  /*0090*/  IMAD.MOV.U32 R9, RZ, RZ, -0x800001 ;  /* 0xff7fffffff097424 */ /* 0x000fe200078e00ff */
[----:B------:R-:W3:Y:S01]  /*00a0*/  LDCU.64 UR6, c[0x0][0x358] ;  /* 0x00006b00ff0677ac */ /* 0x000ee20008000a00 */
[----:B------:R-:W-:Y:S01]  /*00b0*/  IMAD.MOV.U32 R10, RZ, RZ, -0x800001 ;  /* 0xff7fffffff0a7424 */ /* 0x000fe200078e00ff */
[----:B------:R-:W-:Y:S01]  /*00c0*/  STL.64 [R1+0x210], R2 ;  /* 0x0002100201007387 */ /* 0x000fe20000100a00 */
[----:B------:R-:W-:Y:S01]  /*00d0*/  IMAD.MOV.U32 R11, RZ, RZ, RZ ;  /* 0x000000ffff0b7224 */ /* 0x000fe200078e00ff */
[C---:B------:R-:W-:Y:S01]  /*00e0*/  IADD3 R4, PT, PT, R1.reuse, 0x208, RZ ;  /* 0x0000020801047810 */ /* 0x040fe20007ffe0ff */
[C---:B------:R-:W-:Y:S01]  /*00f0*/  VIADD R5, R1.reuse, 0x318 ;  /* 0x0000031801057836 */ /* 0x040fe20000000000 */
[----:B------:R-:W-:Y:S04]  /*0100*/  STL.64 [R1+0x218], R2 ;  /* 0x0002180201007387 */ /* 0x000fe80000100a00 */
[----:B------:R-:W-:Y:S04]  /*0110*/  STL.64 [R1+0x220], R2 ;  /* 0x0002200201007387 */ /* 0x000fe80000100a00 */
[----:B------:R-:W-:Y:S01]  /*0120*/  STL.64 [R1+0x228], R2 ;  /* 0x0002280201007387 */ /* 0x000fe20000100a00 */
[----:B0-----:R-:W-:-:S03]  /*0130*/  VIADD R0, R1, UR4 ;  /* 0x0000000401007c36 */ /* 0x001fc60008000000 */
        /* <DEDUP_REMOVED lines=63> */
[----:B---3--:R-:W-:Y:S05]  /*0530*/  @P0 BRA `(.L_x_22522) ;  /* 0x0000000800180947 */ /* 0x008fea0003800000 */
[----:B------:R-:W1:Y:S01]  /*0540*/  S2UR UR4, SR_CTAID.X ;  /* 0x00000000000479c3 */ /* 0x000e620000002500 */
[-C--:B------:R-:W-:Y:S01]  /*0550*/  LOP3.LUT R2, RZ, R6.reuse, RZ, 0x33, !PT ;  /* 0x00000006ff027212 */ /* 0x080fe200078e33ff */
[----:B------:R-:W-:Y:S01]  /*0560*/  BSSY.RECONVERGENT B1, `(.L_x_22523) ;  /* 0x0000023000017945 */ /* 0x000fe20003800200 */
[----:B0-----:R-:W-:-:S03]  /*0570*/  MOV R10, R6 ;  /* 0x00000006000a7202 */ /* 0x001fc60000000f00 */
[----:B------:R-:W-:-:S05]  /*0580*/  IMAD.IADD R2, R3, 0x1, R2 ;  /* 0x0000000103027824 */ /* 0x000fca00078e0202 */
[C---:B------:R-:W-:Y:S02]  /*0590*/  LOP3.LUT R8, R2.reuse, 0xc0, RZ, 0xc0, !PT ;  /* 0x000000c002087812 */ /* 0x040fe400078ec0ff */
[----:B------:R-:W-:Y:S02]  /*05a0*/  ISETP.GE.U32.AND P1, PT, R2, 0xc0, PT ;  /* 0x000000c00200780c */ /* 0x000fe40003f26070 */
[----:B------:R-:W-:Y:S01]  /*05b0*/  ISETP.NE.AND P0, PT, R8, 0xc0, PT ;  /* 0x000000c00800780c */ /* 0x000fe20003f05270 */
[----:B-1----:R-:W-:-:S05]  /*05c0*/  IMAD R11, R3, UR4, RZ ;  /* 0x00000004030b7c24 */ /* 0x002fca000f8e02ff */
        /* <DEDUP_REMOVED lines=12> */
[----:B------:R-:W-:Y:S02]  /*0690*/  LOP3.LUT R9, R2, 0xc0, RZ, 0xc0, !PT ;  /* 0x000000c002097812 */ /* 0x000fe400078ec0ff */
[----:B-1----:R-:W-:-:S04]  /*06a0*/  LEA R14, P0, R15, UR8, 0x2 ;  /* 0x000000080f0e7c11 */ /* 0x002fc8000f8010ff */
[----:B------:R-:W-:Y:S01]  /*06b0*/  LEA.HI.X R15, R15, UR9, R10, 0x2, P0 ;  /* 0x000000090f0f7c11 */ /* 0x000fe200080f140a */
[----:B0-----:R-:W-:Y:S01]  /*06c0*/  ULEA UR4, UR5, UR4, 0x18 ;  /* 0x0000000405047291 */ /* 0x001fe2000f8ec0ff */
[----:B------:R-:W-:-:S05]  /*06d0*/  IADD3 R10, PT, PT, R9, R6, RZ ;  /* 0x00000006090a7210 */ /* 0x000fca0007ffe0ff */
[----:B------:R-:W-:-:S07]  /*06e0*/  LEA R2, R6, UR4, 0x2 ;  /* 0x0000000406027c11 */ /* 0x000fce000f8e10ff */
.L_x_22525:
[----:B------:R-:W-:Y:S02]  /*06f0*/  IMAD.MOV.U32 R9, RZ, RZ, R15 ;  /* 0x000000ffff097224 */ /* 0x000fe400078e000f */
[----:B------:R-:W-:-:S05]  /*0700*/  IMAD.MOV.U32 R8, RZ, RZ, R14 ;  /* 0x000000ffff087224 */ /* 0x000fca00078e000e */
[----:B------:R-:W2:Y:S01]  /*0710*/  LDG.E.CONSTANT R9, desc[UR6][R8.64] ;  /* 0x0000000608097981 */ /* 0x000ea2000c1e9900 */
[----:B------:R-:W-:Y:S01]  /*0720*/  VIADD R12, R12, 0x1 ;  /* 0x000000010c0c7836 */ /* 0x000fe20000000000 */
[----:B------:R-:W-:-:S04]  /*0730*/  IADD3 R14, P2, PT, R14, 0x100, RZ ;  /* 0x000001000e0e7810 */ /* 0x000fc80007f5e0ff */
[----:B------:R-:W-:Y:S02]  /*0740*/  ISETP.NE.AND P0, PT, R12, RZ, PT ;  /* 0x000000ff0c00720c */ /* 0x000fe40003f05270 */
[----:B------:R-:W-:Y:S01]  /*0750*/  IADD3.X R15, PT, PT, RZ, R15, RZ, P2, !PT ;  /* 0x0000000fff0f7210 */ /* 0x000fe200017fe4ff */
[----:B--2---:R0:W-:Y:S02]  /*0760*/  STS [R2], R9 ;  /* 0x0000000902007388 */ /* 0x0041e40000000800 */
[----:B0-----:R-:W-:-:S08]  /*0770*/  VIADD R2, R2, 0x100 ;  /* 0x0000010002027836 */ /* 0x001fd00000000000 */
[----:B------:R-:W-:Y:S05]  /*0780*/  @P0 BRA `(.L_x_22525) ;  /* 0xfffffffc00d80947 */ /* 0x000fea000383ffff */
.L_x_22524:
[----:B------:R-:W-:Y:S05]  /*0790*/  BSYNC.RECONVERGENT B1 ;  /* 0x0000000000017941 */ /* 0x000fea0003800200 */
.L_x_22523:
        /* <DEDUP_REMOVED lines=13> */
[----:B------:R-:W-:-:S04]  /*0870*/  IADD3 R8, P0, PT, R8, 0x200, RZ ;  /* 0x0000020008087810 */ /* 0x000fc80007f1e0ff */
[----:B------:R-:W-:Y:S02]  /*0880*/  IADD3.X R9, PT, PT, RZ, R2, RZ, P0, !PT ;  /* 0x00000002ff097210 */ /* 0x000fe400007fe4ff */
[----:B------:R-:W-:Y:S02]  /*0890*/  LEA R2, R10, UR4, 0x2 ;  /* 0x000000040a027c11 */ /* 0x000fe4000f8e10ff */
[----:B------:R-:W-:-:S03]  /*08a0*/  PLOP3.LUT P0, PT, PT, PT, PT, 0x80, 0x8 ;  /* 0x000000000008781c */ /* 0x000fc60003f0f070 */
[----:B------:R-:W-:Y:S01]  /*08b0*/  VIADD R2, R2, 0x200 ;  /* 0x0000020002027836 */ /* 0x000fe20000000000 */
[----:B------:R-:W-:Y:S09]  /*08c0*/  @!P1 BRA `(.L_x_22527) ;  /* 0x0000000000a09947 */ /* 0x000ff20003800000 */
[----:B------:R-:W-:Y:S01]  /*08d0*/  PLOP3.LUT P0, PT, PT, PT, PT, 0x8, 0x80 ;  /* 0x000000000080781c */ /* 0x000fe20003f0e170 */
[----:B------:R-:W-:-:S12]  /*08e0*/  VIADD R43, R3, 0xfffffd00 ;  /* 0xfffffd00032b7836 */ /* 0x000fd80000000000 */
.L_x_22528:
        /* <DEDUP_REMOVED lines=18> */
[----:B0-----:R-:W-:-:S04]  /*0a10*/  IADD3 R8, P2, PT, R8, 0x1000, RZ ;  /* 0x0000100008087810 */ /* 0x001fc80007f5e0ff */
[----:B------:R-:W-:Y:S01]  /*0a20*/  IADD3.X R9, PT, PT, RZ, R9, RZ, P2, !PT ;  /* 0x00000009ff097210 */ /* 0x000fe200017fe4ff */
        /* <DEDUP_REMOVED lines=18> */
.L_x_22527:
[----:B------:R-:W-:Y:S05]  /*0b50*/  BSYNC.RECONVERGENT B1 ;  /* 0x0000000000017941 */ /* 0x000fea0003800200 */
.L_x_22526:
        /* <DEDUP_REMOVED lines=12> */
[----:B------:R-:W-:-:S02]  /*0c20*/  PLOP3.LUT P0, PT, PT, PT, PT, 0x8, 0x80 ;  /* 0x000000000080781c */ /* 0x000fc40003f0e170 */
[----:B------:R-:W-:Y:S02]  /*0c30*/  IADD3 R10, PT, PT, R10, 0x200, RZ ;  /* 0x000002000a0a7810 */ /* 0x000fe40007ffe0ff */
        /* <DEDUP_REMOVED lines=11> */
.L_x_22530:
[----:B------:R-:W-:Y:S05]  /*0cf0*/  BSYNC.RECONVERGENT B1 ;  /* 0x0000000000017941 */ /* 0x000fea0003800200 */
.L_x_22529:
        /* <DEDUP_REMOVED lines=10> */
.L_x_22522:
[----:B------:R-:W-:Y:S05]  /*0da0*/  BSYNC.RECONVERGENT B0 ;  /* 0x0000000000007941 */ /* 0x000fea0003800200 */
.L_x_22521:
[----:B------:R-:W-:Y:S01]  /*0db0*/  ISETP.GE.U32.AND P0, PT, R6, R7, PT ;  /* 0x000000070600720c */ /* 0x000fe20003f06070 */
[----:B------:R-:W-:Y:S01]  /*0dc0*/  BAR.SYNC.DEFER_BLOCKING 0x0 ;  /* 0x0000000000007b1d */ /* 0x000fe20000010000 */
[----:B------:R-:W-:Y:S01]  /*0dd0*/  IMAD.MOV.U32 R160, RZ, RZ, RZ ;  /* 0x000000ffffa07224 */ /* 0x000fe200078e00ff */
[----:B------:R-:W-:Y:S01]  /*0de0*/  MOV R159, 0xff7fffff ;  /* 0xff7fffff009f7802 */ /* 0x000fe20000000f00 */
[----:B-1----:R-:W-:Y:S01]  /*0df0*/  IMAD.MOV.U32 R3, RZ, RZ, -0x1 ;  /* 0xffffffffff037424 */ /* 0x002fe200078e00ff */
[----:B------:R-:W-:Y:S01]  /*0e00*/  MOV R155, 0xff7fffff ;  /* 0xff7fffff009b7802 */ /* 0x000fe20000000f00 */
[----:B------:R-:W-:Y:S01]  /*0e10*/  IMAD.MOV.U32 R158, RZ, RZ, -0x800001 ;  /* 0xff7fffffff9e7424 */ /* 0x000fe200078e00ff */
        /* <DEDUP_REMOVED lines=127> */
[----:B------:R-:W1:Y:S01]  /*1610*/  LDC R2, c[0x0][0x3a0] ;  /* 0x0000e800ff027b82 */ /* 0x000e620000000800 */
[----:B------:R-:W-:Y:S01]  /*1620*/  IMAD R6, R6, 0x208, RZ ;  /* 0x0000020806067824 */ /* 0x000fe200078e02ff */
[----:B-1----:R-:W-:-:S13]  /*1630*/  ISETP.GE.AND P0, PT, R2, 0x1, PT ;  /* 0x000000010200780c */ /* 0x002fda0003f06270 */
[----:B------:R-:W-:Y:S05]  /*1640*/  @!P0 BRA `(.L_x_22533) ;  /* 0x0000000400cc8947 */ /* 0x000fea0003800000 */
[----:B------:R-:W-:Y:S01]  /*1650*/  SHF.L.U32 R2, R2, 0x1, RZ ;  /* 0x0000000102027819 */ /* 0x000fe200000006ff */
[----:B------:R-:W-:-:S03]  /*1660*/  IMAD.MOV.U32 R7, RZ, RZ, RZ ;  /* 0x000000ffff077224 */ /* 0x000fc600078e00ff */
[C---:B------:R-:W-:Y:S02]  /*1670*/  ISETP.GE.AND P0, PT, R2.reuse, 0x4, PT ;  /* 0x000000040200780c */ /* 0x040fe40003f06270 */
[----:B------:R-:W-:-:S04]  /*1680*/  VIMNMX R2, PT, PT, R2, 0x1, !PT ;  /* 0x0000000102027848 */ /* 0x000fc80007fe0100 */
[----:B------:R-:W-:-:S07]  /*1690*/  LOP3.LUT R3, R2, 0x3, RZ, 0xc0, !PT ;  /* 0x0000000302037812 */ /* 0x000fce00078ec0ff */
[----:B------:R-:W-:Y:S05]  /*16a0*/  @!P0 BRA `(.L_x_22534) ;  /* 0x0000000400648947 */ /* 0x000fea0003800000 */
[----:B0-----:R-:W0:Y:S01]  /*16b0*/  S2R R9, SR_CgaCtaId ;  /* 0x0000000000097919 */ /* 0x001e220000008800 */
[----:B------:R-:W-:Y:S02]  /*16c0*/  LOP3.LUT R7, R2, 0x7ffffffc, RZ, 0xc0, !PT ;  /* 0x7ffffffc02077812 */ /* 0x000fe400078ec0ff */
[----:B------:R-:W-:-:S03]  /*16d0*/  MOV R8, 0x400 ;  /* 0x0000040000087802 */ /* 0x000fc60000000f00 */
[----:B------:R-:W-:Y:S02]  /*16e0*/  IMAD.MOV R2, RZ, RZ, -R7 ;  /* 0x000000ffff027224 */ /* 0x000fe400078e0a07 */
[----:B------:R-:W-:-:S03]  /*16f0*/  VIADD R8, R8, 0x620 ;  /* 0x0000062008087836 */ /* 0x000fc60000000000 */
[----:B------:R-:W-:Y:S02]  /*1700*/  ISETP.GE.AND P0, PT, R2, RZ, PT ;  /* 0x000000ff0200720c */ /* 0x000fe40003f06270 */
[----:B0-----:R-:W-:-:S04]  /*1710*/  LEA R9, R9, R8, 0x18 ;  /* 0x0000000809097211 */ /* 0x001fc800078ec0ff */
[----:B------:R-:W-:-:S07]  /*1720*/  IADD3 R8, PT, PT, R6, 0x108, R9 ;  /* 0x0000010806087810 */ /* 0x000fce0007ffe009 */
[----:B------:R-:W-:Y:S05]  /*1730*/  @P0 BRA `(.L_x_22535) ;  /* 0x00000004000c0947 */ /* 0x000fea0003800000 */
[----:B------:R-:W-:Y:S02]  /*1740*/  IADD3 R9, PT, PT, -R2, RZ, RZ ;  /* 0x000000ff02097210 */ /* 0x000fe40007ffe1ff */
[----:B------:R-:W-:Y:S02]  /*1750*/  PLOP3.LUT P0, PT, PT, PT, PT, 0x80, 0x8 ;  /* 0x000000000008781c */ /* 0x000fe40003f0f070 */
[----:B------:R-:W-:-:S13]  /*1760*/  ISETP.GT.AND P1, PT, R9, 0xc, PT ;  /* 0x0000000c0900780c */ /* 0x000fda0003f24270 */
[----:B------:R-:W-:Y:S05]  /*1770*/  @!P1 BRA `(.L_x_22536) ;  /* 0x0000000000989947 */ /* 0x000fea0003800000 */
[----:B------:R-:W-:-:S13]  /*1780*/  PLOP3.LUT P0, PT, PT, PT, PT, 0x8, 0x80 ;  /* 0x000000000080781c */ /* 0x000fda0003f0e170 */
.L_x_22537:
[----:B------:R-:W0:Y:S01]  /*1790*/  LDS.64 R10, [R8+-0x108] ;  /* 0xfffef800080a7984 */ /* 0x000e220000000a00 */
[----:B------:R-:W-:-:S03]  /*17a0*/  VIADD R2, R2, 0x10 ;  /* 0x0000001002027836 */ /* 0x000fc60000000000 */
[----:B------:R-:W1:Y:S02]  /*17b0*/  LDS.64 R12, [R8+-0x8] ;  /* 0xfffff800080c7984 */ /* 0x000e640000000a00 */
[----:B------:R-:W-:Y:S02]  /*17c0*/  ISETP.GE.AND P1, PT, R2, -0xc, PT ;  /* 0xfffffff40200780c */ /* 0x000fe40003f26270 */
        /* <DEDUP_REMOVED lines=32> */
[----:B------:R-:W-:Y:S06]  /*19d0*/  @!P1 BRA `(.L_x_22537) ;  /* 0xfffffffc006c9947 */ /* 0x000fec000383ffff */
.L_x_22536:
[----:B------:R-:W-:-:S04]  /*19e0*/  IADD3 R9, PT, PT, -R2, RZ, RZ ;  /* 0x000000ff02097210 */ /* 0x000fc80007ffe1ff */
[----:B------:R-:W-:-:S13]  /*19f0*/  ISETP.GT.AND P1, PT, R9, 0x4, PT ;  /* 0x000000040900780c */ /* 0x000fda0003f24270 */
[----:B------:R-:W-:Y:S05]  /*1a00*/  @!P1 BRA `(.L_x_22538) ;  /* 0x0000000000509947 */ /* 0x000fea0003800000 */
[----:B------:R-:W0:Y:S01]  /*1a10*/  LDS.64 R10, [R8+-0x108] ;  /* 0xfffef800080a7984 */ /* 0x000e220000000a00 */
[----:B------:R-:W-:Y:S01]  /*1a20*/  PLOP3.LUT P0, PT, PT, PT, PT, 0x8, 0x80 ;  /* 0x000000000080781c */ /* 0x000fe20003f0e170 */
[----:B------:R-:W-:Y:S02]  /*1a30*/  VIADD R2, R2, 0x8 ;  /* 0x0000000802027836 */ /* 0x000fe40000000000 */
[----:B------:R-:W1:Y:S04]  /*1a40*/  LDS.64 R12, [R8+-0x8] ;  /* 0xfffff800080c7984 */ /* 0x000e680000000a00 */
        /* <DEDUP_REMOVED lines=15> */
[----:B0-----:R-:W-:-:S07]  /*1b40*/  VIADD R5, R5, 0x20 ;  /* 0x0000002005057836 */ /* 0x001fce0000000000 */
.L_x_22538:
[----:B------:R-:W-:-:S13]  /*1b50*/  ISETP.NE.OR P0, PT, R2, RZ, P0 ;  /* 0x000000ff0200720c */ /* 0x000fda0000705670 */
[----:B------:R-:W-:Y:S05]  /*1b60*/  @!P0 BRA `(.L_x_22534) ;  /* 0x0000000000348947 */ /* 0x000fea0003800000 */
.L_x_22535:
[----:B------:R-:W0:Y:S01]  /*1b70*/  LDS.64 R10, [R8+-0x108] ;  /* 0xfffef800080a7984 */ /* 0x000e220000000a00 */
[----:B------:R-:W-:-:S03]  /*1b80*/  IADD3 R2, PT, PT, R2, 0x4, RZ ;  /* 0x0000000402027810 */ /* 0x000fc60007ffe0ff */
[----:B------:R-:W1:Y:S01]  /*1b90*/  LDS.64 R12, [R8+-0x8] ;  /* 0xfffff800080c7984 */ /* 0x000e620000000a00 */
[----:B------:R-:W-:-:S03]  /*1ba0*/  ISETP.NE.AND P0, PT, R2, RZ, PT ;  /* 0x000000ff0200720c */ /* 0x000fc60003f05270 */
        /* <DEDUP_REMOVED lines=8> */
[----:B------:R-:W-:Y:S06]  /*1c30*/  @P0 BRA `(.L_x_22535) ;  /* 0xfffffffc00cc0947 */ /* 0x000fec000383ffff */
.L_x_22534:
[----:B------:R-:W-:-:S13]  /*1c40*/  ISETP.NE.AND P0, PT, R3, RZ, PT ;  /* 0x000000ff0300720c */ /* 0x000fda0003f05270 */
[----:B------:R-:W-:Y:S05]  /*1c50*/  @!P0 BRA `(.L_x_22533) ;  /* 0x0000000000488947 */ /* 0x000fea0003800000 */
[----:B------:R-:W1:Y:S01]  /*1c60*/  S2R R5, SR_CgaCtaId ;  /* 0x0000000000057919 */ /* 0x000e620000008800 */
[----:B------:R-:W-:Y:S01]  /*1c70*/  MOV R2, 0x400 ;  /* 0x0000040000027802 */ /* 0x000fe20000000f00 */
[C---:B------:R-:W-:Y:S01]  /*1c80*/  IMAD R4, R7.reuse, 0x4, R4 ;  /* 0x0000000407047824 */ /* 0x040fe200078e0204 */
[----:B------:R-:W-:Y:S01]  /*1c90*/  LEA R7, R7, R6, 0x2 ;  /* 0x0000000607077211 */ /* 0x000fe200078e10ff */
[----:B------:R-:W-:Y:S02]  /*1ca0*/  IMAD.MOV R3, RZ, RZ, -R3 ;  /* 0x000000ffff037224 */ /* 0x000fe400078e0a03 */
[----:B------:R-:W-:-:S05]  /*1cb0*/  VIADD R2, R2, 0x620 ;  /* 0x0000062002027836 */ /* 0x000fca0000000000 */
[----:B-1----:R-:W-:Y:S01]  /*1cc0*/  LEA R2, R5, R2, 0x18 ;  /* 0x0000000205027211 */ /* 0x002fe200078ec0ff */
[----:B------:R-:W-:-:S03]  /*1cd0*/  VIADD R5, R4, 0x108 ;  /* 0x0000010804057836 */ /* 0x000fc60000000000 */
[----:B------:R-:W-:-:S07]  /*1ce0*/  IADD3 R7, PT, PT, R7, 0x100, R2 ;  /* 0x0000010007077810 */ /* 0x000fce0007ffe002 */
.L_x_22539:
[----:B------:R-:W1:Y:S01]  /*1cf0*/  LDS R2, [R7+-0x100] ;  /* 0xffff000007027984 */ /* 0x000e620000000800 */
[----:B------:R-:W-:-:S03]  /*1d00*/  VIADD R3, R3, 0x1 ;  /* 0x0000000103037836 */ /* 0x000fc60000000000 */
[----:B------:R2:W3:Y:S02]  /*1d10*/  LDS R4, [R7] ;  /* 0x0000000007047984 */ /* 0x0004e40000000800 */
[----:B------:R-:W-:Y:S02]  /*1d20*/  ISETP.NE.AND P0, PT, R3, RZ, PT ;  /* 0x000000ff0300720c */ /* 0x000fe40003f05270 */
[----:B--2---:R-:W-:Y:S01]  /*1d30*/  IADD3 R7, PT, PT, R7, 0x4, RZ ;  /* 0x0000000407077810 */ /* 0x004fe20007ffe0ff */
[----:B-1----:R-:W-:Y:S04]  /*1d40*/  STL [R5+-0x100], R2 ;  /* 0xffff000205007387 */ /* 0x002fe80000100800 */
[----:B---3--:R1:W-:Y:S02]  /*1d50*/  STL [R5], R4 ;  /* 0x0000000405007387 */ /* 0x0083e40000100800 */
[----:B-1----:R-:W-:-:S04]  /*1d60*/  VIADD R5, R5, 0x4 ;  /* 0x0000000405057836 */ /* 0x002fc80000000000 */
[----:B------:R-:W-:Y:S05]  /*1d70*/  @P0 BRA `(.L_x_22539) ;  /* 0xfffffffc00dc0947 */ /* 0x000fea000383ffff */
.L_x_22533:
        /* <DEDUP_REMOVED lines=64> */
[----:B------:R-:W2:Y:S01]  /*2180*/  S2UR UR5, SR_CgaCtaId ;  /* 0x00000000000579c3 */ /* 0x000ea20000008800 */
[----:B------:R-:W-:-:S02]  /*2190*/  UMOV UR4, 0x400 ;  /* 0x0000040000047882 */ /* 0x000fc40000000000 */
[----:B------:R-:W-:-:S04]  /*21a0*/  UIADD3 UR4, UPT, UPT, UR4, 0x620, URZ ;  /* 0x0000062004047890 */ /* 0x000fc8000fffe0ff */
[----:B--2---:R-:W-:-:S09]  /*21b0*/  ULEA UR4, UR5, UR4, 0x18 ;  /* 0x0000000405047291 */ /* 0x004fd2000f8ec0ff */
[----:B------:R-:W2:Y:S02]  /*21c0*/  LDS.64 R160, [R6+UR4+0x200] ;  /* 0x0002000406a07984 */ /* 0x000ea40008000a00 */
[----:B--2---:R-:W-:Y:S02]  /*21d0*/  IMAD.MOV.U32 R4, RZ, RZ, R161 ;  /* 0x000000ffff047224 */ /* 0x004fe400078e00a1 */
[----:B------:R-:W-:-:S05]  /*21e0*/  IMAD.MOV.U32 R5, RZ, RZ, R160 ;  /* 0x000000ffff057224 */ /* 0x000fca00078e00a0 */
[----:B------:R1:W-:Y:S02]  /*21f0*/  STL.64 [R1+0x208], R4 ;  /* 0x0002080401007387 */ /* 0x0003e40000100a00 */
.L_x_22532:
[----:B------:R-:W-:Y:S05]  /*2200*/  BSYNC.RECONVERGENT B0 ;  /* 0x0000000000007941 */ /* 0x000fea0003800200 */
.L_x_22531:
[----:B-1---5:R-:W-:Y:S01]  /*2210*/  SHFL.DOWN PT, R4, R94, 0x1, 0x1f ;  /* 0x08201f005e047f89 */ /* 0x022fe200000e0000 */
[----:B------:R-:W-:Y:S03]  /*2220*/  BSSY.RECONVERGENT B0, `(.L_x_22540) ;  /* 0x00004d2000007945 */ /* 0x000fe60003800200 */
[----:B------:R-:W1:Y:S04]  /*2230*/  SHFL.DOWN PT, R5, R95, 0x1, 0x1f ;  /* 0x08201f005f057f89 */ /* 0x000e6800000e0000 */
[----:B0-----:R-:W-:Y:S04]  /*2240*/  SHFL.DOWN PT, R8, R88, 0x1, 0x1f ;  /* 0x08201f0058087f89 */ /* 0x001fe800000e0000 */
[----:B------:R-:W0:Y:S04]  /*2250*/  SHFL.DOWN PT, R9, R89, 0x1, 0x1f ;  /* 0x08201f0059097f89 */ /* 0x000e2800000e0000 */
        /* <DEDUP_REMOVED lines=15> */
[----:B0-----:R-:W-:Y:S04]  /*2350*/  STL.64 [R1+0x18], R8 ;  /* 0x0000180801007387 */ /* 0x001fe80000100a00 */
[----:B--2---:R-:W-:Y:S04]  /*2360*/  STL.64 [R1+0x20], R10 ;  /* 0x0000200a01007387 */ /* 0x004fe80000100a00 */
[----:B---3--:R-:W-:Y:S04]  /*2370*/  STL.64 [R1+0x28], R12 ;  /* 0x0000280c01007387 */ /* 0x008fe80000100a00 */
[----:B----4-:R-:W-:Y:S04]  /*2380*/  STL.64 [R1+0x30], R14 ;  /* 0x0000300e01007387 */ /* 0x010fe80000100a00 */
        /* <DEDUP_REMOVED lines=115> */
[----:B------:R-:W4:Y:S01]  /*2ac0*/  SHFL.DOWN PT, R7, R109, 0x1, 0x1f ;  /* 0x08201f006d077f89 */ /* 0x000f2200000e0000 */
[----:B------:R-:W4:Y:S03]  /*2ad0*/  S2R R92, SR_LANEID ;  /* 0x00000000005c7919 */ /* 0x000f260000000000 */
[----:B0-----:R-:W-:Y:S04]  /*2ae0*/  STL.64 [R1+0x130], R4 ;  /* 0x0001300401007387 */ /* 0x001fe80000100a00 */
[----:B-1----:R-:W-:Y:S04]  /*2af0*/  STL.64 [R1+0x140], R8 ;  /* 0x0001400801007387 */ /* 0x002fe80000100a00 */
[----:B--2---:R-:W-:Y:S04]  /*2b00*/  STL.64 [R1+0x148], R10 ;  /* 0x0001480a01007387 */ /* 0x004fe80000100a00 */
[----:B---3--:R-:W-:Y:S04]  /*2b10*/  STL.64 [R1+0x150], R12 ;  /* 0x0001500c01007387 */ /* 0x008fe80000100a00 */
[----:B----4-:R-:W-:Y:S04]  /*2b20*/  STL.64 [R1+0x158], R14 ;  /* 0x0001580e01007387 */ /* 0x010fe80000100a00 */
[----:B------:R-:W-:Y:S04]  /*2b30*/  STL.64 [R1+0x160], R16 ;  /* 0x0001601001007387 */ /* 0x000fe80000100a00 */
        /* <DEDUP_REMOVED lines=52> */
[----:B------:R-:W-:Y:S06]  /*2e80*/  BAR.SYNC.DEFER_BLOCKING 0x0 ;  /* 0x0000000000007b1d */ /* 0x000fec0000010000 */
[----:B------:R-:W-:Y:S05]  /*2e90*/  @P0 BRA `(.L_x_22541) ;  /* 0x0000004000280947 */ /* 0x000fea0003800000 */
[----:B------:R-:W-:Y:S01]  /*2ea0*/  FSETP.GT.FTZ.AND P0, PT, R161, R4, PT ;  /* 0x00000004a100720b */ /* 0x000fe20003f14000 */
[----:B------:R-:W-:-:S03]  /*2eb0*/  VIADD R8, R1, 0x108 ;  /* 0x0000010801087836 */ /* 0x000fc60000000000 */
        /* <DEDUP_REMOVED lines=10> */
[----:B------:R-:W-:-:S07]  /*2f60*/  HFMA2 R6, -RZ, RZ, 0, 0 ;  /* 0x00000000ff067431 */ /* 0x000fce00000001ff */
.L_x_22731:
        /* <DEDUP_REMOVED lines=20> */
.L_x_22543:
[----:B------:R-:W-:Y:S01]  /*30b0*/  IMAD.MOV.U32 R10, RZ, RZ, R3 ;  /* 0x000000ffff0a7224 */ /* 0x000fe200078e0003 */
[----:B------:R-:W-:Y:S01]  /*30c0*/  MOV R3, R2 ;  /* 0x0000000200037202 */ /* 0x000fe20000000f00 */
[----:B------:R-:W-:Y:S02]  /*30d0*/  IMAD.MOV.U32 R12, RZ, RZ, R159 ;  /* 0x000000ffff0c7224 */ /* 0x000fe400078e009f */
[----:B------:R-:W-:-:S07]  /*30e0*/  IMAD.MOV.U32 R159, RZ, RZ, R158 ;  /* 0x000000ffff9f7224 */ /* 0x000fce00078e009e */
.L_x_22544:
[----:B------:R-:W-:Y:S05]  /*30f0*/  BSYNC.RECONVERGENT B1 ;  /* 0x0000000000017941 */ /* 0x000fea0003800200 */
.L_x_22542:
        /* <DEDUP_REMOVED lines=11> */
.L_x_22546:
[----:B------:R-:W-:Y:S01]  /*31b0*/  IMAD.MOV.U32 R9, RZ, RZ, R10 ;  /* 0x000000ffff097224 */ /* 0x000fe200078e000a */
[----:B------:R-:W-:Y:S01]  /*31c0*/  MOV R2, R33 ;  /* 0x0000002100027202 */ /* 0x000fe20000000f00 */
[----:B------:R-:W-:Y:S02]  /*31d0*/  IMAD.MOV.U32 R11, RZ, RZ, R12 ;  /* 0x000000ffff0b7224 */ /* 0x000fe400078e000c */
[----:B------:R-:W-:-:S07]  /*31e0*/  IMAD.MOV.U32 R158, RZ, RZ, R157 ;  /* 0x000000ffff9e7224 */ /* 0x000fce00078e009d */
.L_x_22547:
[----:B------:R-:W-:Y:S05]  /*31f0*/  BSYNC.RECONVERGENT B1 ;  /* 0x0000000000017941 */ /* 0x000fea0003800200 */
.L_x_22545:
        /* <DEDUP_REMOVED lines=11> */
.L_x_22549:
[----:B------:R-:W-:Y:S01]  /*32b0*/  IMAD.MOV.U32 R10, RZ, RZ, R9 ;  /* 0x000000ffff0a7224 */ /* 0x000fe200078e0009 */
[----:B------:R-:W-:Y:S01]  /*32c0*/  MOV R33, R32 ;  /* 0x0000002000217202 */ /* 0x000fe20000000f00 */
[----:B------:R-:W-:Y:S02]  /*32d0*/  IMAD.MOV.U32 R12, RZ, RZ, R11 ;  /* 0x000000ffff0c7224 */ /* 0x000fe400078e000b */
[----:B------:R-:W-:-:S07]  /*32e0*/  IMAD.MOV.U32 R157, RZ, RZ, R156 ;  /* 0x000000ffff9d7224 */ /* 0x000fce00078e009c */
.L_x_22550:
[----:B------:R-:W-:Y:S05]  /*32f0*/  BSYNC.RECONVERGENT B1 ;  /* 0x0000000000017941 */ /* 0x000fea0003800200 */
.L_x_22548:
        /* <DEDUP_REMOVED lines=11> */
.L_x_22552:
[----:B------:R-:W-:Y:S01]  /*33b0*/  IMAD.MOV.U32 R9, RZ, RZ, R10 ;  /* 0x000000ffff097224 */ /* 0x000fe200078e000a */
[----:B------:R-:W-:Y:S01]  /*33c0*/  MOV R32, R35 ;  /* 0x0000002300207202 */ /* 0x000fe20000000f00 */
[----:B------:R-:W-:Y:S02]  /*33d0*/  IMAD.MOV.U32 R11, RZ, RZ, R12 ;  /* 0x000000ffff0b7224 */ /* 0x000fe400078e000c */
[----:B------:R-:W-:-:S07]  /*33e0*/  IMAD.MOV.U32 R156, RZ, RZ, R155 ;  /* 0x000000ffff9c7224 */ /* 0x000fce00078e009b */
.L_x_22553:
[----:B------:R-:W-:Y:S05]  /*33f0*/  BSYNC.RECONVERGENT B1 ;  /* 0x0000000000017941 */ /* 0x000fea0003800200 */
.L_x_22551:
        /* <DEDUP_REMOVED lines=11> */
.L_x_22555:
[----:B------:R-:W-:Y:S01]  /*34b0*/  IMAD.MOV.U32 R10, RZ, RZ, R9 ;  /* 0x000000ffff0a7224 */ /* 0x000fe200078e0009 */
[----:B------:R-:W-:Y:S01]  /*34c0*/  MOV R35, R34 ;  /* 0x0000002200237202 */ /* 0x000fe20000000f00 */
[----:B------:R-:W-:Y:S02]  /*34d0*/  IMAD.MOV.U32 R12, RZ, RZ, R11 ;  /* 0x000000ffff0c7224 */ /* 0x000fe400078e000b */
[----:B------:R-:W-:-:S07]  /*34e0*/  IMAD.MOV.U32 R155, RZ, RZ, R154 ;  /* 0x000000ffff9b7224 */ /* 0x000fce00078e009a */
.L_x_22556:
[----:B------:R-:W-:Y:S05]  /*34f0*/  BSYNC.RECONVERGENT B1 ;  /* 0x0000000000017941 */ /* 0x000fea0003800200 */
.L_x_22554:
        /* <DEDUP_REMOVED lines=11> */
.L_x_22558:
[----:B------:R-:W-:Y:S01]  /*35b0*/  IMAD.MOV.U32 R9, RZ, RZ, R10 ;  /* 0x000000ffff097224 */ /* 0x000fe200078e000a */
[----:B------:R-:W-:Y:S01]  /*35c0*/  MOV R34, R37 ;  /* 0x0000002500227202 */ /* 0x000fe20000000f00 */
[----:B------:R-:W-:Y:S02]  /*35d0*/  IMAD.MOV.U32 R11, RZ, RZ, R12 ;  /* 0x000000ffff0b7224 */ /* 0x000fe400078e000c */
[----:B------:R-:W-:-:S07]  /*35e0*/  IMAD.MOV.U32 R154, RZ, RZ, R153 ;  /* 0x000000ffff9a7224 */ /* 0x000fce00078e0099 */
.L_x_22559:
[----:B------:R-:W-:Y:S05]  /*35f0*/  BSYNC.RECONVERGENT B1 ;  /* 0x0000000000017941 */ /* 0x000fea0003800200 */
.L_x_22557:
        /* <DEDUP_REMOVED lines=11> */
.L_x_22561:
[----:B------:R-:W-:Y:S01]  /*36b0*/  IMAD.MOV.U32 R10, RZ, RZ, R9 ;  /* 0x000000ffff0a7224 */ /* 0x000fe200078e0009 */
[----:B------:R-:W-:Y:S01]  /*36c0*/  MOV R37, R36 ;  /* 0x0000002400257202 */ /* 0x000fe20000000f00 */
[----:B------:R-:W-:Y:S02]  /*36d0*/  IMAD.MOV.U32 R12, RZ, RZ, R11 ;  /* 0x000000ffff0c7224 */ /* 0x000fe400078e000b */
[----:B------:R-:W-:-:S07]  /*36e0*/  IMAD.MOV.U32 R153, RZ, RZ, R152 ;  /* 0x000000ffff997224 */ /* 0x000fce00078e0098 */
.L_x_22562:
[----:B------:R-:W-:Y:S05]  /*36f0*/  BSYNC.RECONVERGENT B1 ;  /* 0x0000000000017941 */ /* 0x000fea0003800200 */
.L_x_22560:
        /* <DEDUP_REMOVED lines=11> */
.L_x_22564:
[----:B------:R-:W-:Y:S01]  /*37b0*/  IMAD.MOV.U32 R9, RZ, RZ, R10 ;  /* 0x000000ffff097224 */ /* 0x000fe200078e000a */
[----:B------:R-:W-:Y:S01]  /*37c0*/  MOV R36, R39 ;  /* 0x0000002700247202 */ /* 0x000fe20000000f00 */
[----:B------:R-:W-:Y:S02]  /*37d0*/  IMAD.MOV.U32 R11, RZ, RZ, R12 ;  /* 0x000000ffff0b7224 */ /* 0x000fe400078e000c */
[----:B------:R-:W-:-:S07]  /*37e0*/  IMAD.MOV.U32 R152, RZ, RZ, R151 ;  /* 0x000000ffff987224 */ /* 0x000fce00078e0097 */
.L_x_22565:
[----:B------:R-:W-:Y:S05]  /*37f0*/  BSYNC.RECONVERGENT B1 ;  /* 0x0000000000017941 */ /* 0x000fea0003800200 */
.L_x_22563:
        /* <DEDUP_REMOVED lines=11> */
.L_x_22567:
[----:B------:R-:W-:Y:S01]  /*38b0*/  IMAD.MOV.U32 R10, RZ, RZ, R9 ;  /* 0x000000ffff0a7224 */ /* 0x000fe200078e0009 */
[----:B------:R-:W-:Y:S01]  /*38c0*/  MOV R39, R38 ;  /* 0x0000002600277202 */ /* 0x000fe20000000f00 */
[----:B------:R-:W-:Y:S02]  /*38d0*/  IMAD.MOV.U32 R12, RZ, RZ, R11 ;  /* 0x000000ffff0c7224 */ /* 0x000fe400078e000b */
[----:B------:R-:W-:-:S07]  /*38e0*/  IMAD.MOV.U32 R151, RZ, RZ, R150 ;  /* 0x000000ffff977224 */ /* 0x000fce00078e0096 */
.L_x_22568:
[----:B------:R-:W-:Y:S05]  /*38f0*/  BSYNC.RECONVERGENT B1 ;  /* 0x0000000000017941 */ /* 0x000fea0003800200 */
.L_x_22566:
        /* <DEDUP_REMOVED lines=11> */
.L_x_22570:
[----:B------:R-:W-:Y:S01]  /*39b0*/  IMAD.MOV.U32 R9, RZ, RZ, R10 ;  /* 0x000000ffff097224 */ /* 0x000fe200078e000a */
[----:B------:R-:W-:Y:S01]  /*39c0*/  MOV R38, R41 ;  /* 0x0000002900267202 */ /* 0x000fe20000000f00 */
[----:B------:R-:W-:Y:S02]  /*39d0*/  IMAD.MOV.U32 R11, RZ, RZ, R12 ;  /* 0x000000ffff0b7224 */ /* 0x000fe400078e000c */
[----:B------:R-:W-:-:S07]  /*39e0*/  IMAD.MOV.U32 R150, RZ, RZ, R149 ;  /* 0x000000ffff967224 */ /* 0x000fce00078e0095 */
.L_x_22571:
[----:B------:R-:W-:Y:S05]  /*39f0*/  BSYNC.RECONVERGENT B1 ;  /* 0x0000000000017941 */ /* 0x000fea0003800200 */
.L_x_22569:
        /* <DEDUP_REMOVED lines=11> */
.L_x_22573:
[----:B------:R-:W-:Y:S01]  /*3ab0*/  IMAD.MOV.U32 R10, RZ, RZ, R9 ;  /* 0x000000ffff0a7224 */ /* 0x000fe200078e0009 */
[----:B------:R-:W-:Y:S01]  /*3ac0*/  MOV R41, R40 ;  /* 0x0000002800297202 */ /* 0x000fe20000000f00 */
[----:B------:R-:W-:Y:S02]  /*3ad0*/  IMAD.MOV.U32 R12, RZ, RZ, R11 ;  /* 0x000000ffff0c7224 */ /* 0x000fe400078e000b */
[----:B------:R-:W-:-:S07]  /*3ae0*/  IMAD.MOV.U32 R149, RZ, RZ, R148 ;  /* 0x000000ffff957224 */ /* 0x000fce00078e0094 */
.L_x_22574:
[----:B------:R-:W-:Y:S05]  /*3af0*/  BSYNC.RECONVERGENT B1 ;  /* 0x0000000000017941 */ /* 0x000fea0003800200 */
.L_x_22572:
        /* <DEDUP_REMOVED lines=11> */
.L_x_22576:
[----:B------:R-:W-:Y:S01]  /*3bb0*/  IMAD.MOV.U32 R9, RZ, RZ, R10 ;  /* 0x000000ffff097224 */ /* 0x000fe200078e000a */
[----:B------:R-:W-:Y:S01]  /*3bc0*/  MOV R40, R43 ;  /* 0x0000002b00287202 */ /* 0x000fe20000000f00 */
[----:B------:R-:W-:Y:S02]  /*3bd0*/  IMAD.MOV.U32 R11, RZ, RZ, R12 ;  /* 0x000000ffff0b7224 */ /* 0x000fe400078e000c */
[----:B------:R-:W-:-:S07]  /*3be0*/  IMAD.MOV.U32 R148, RZ, RZ, R147 ;  /* 0x000000ffff947224 */ /* 0x000fce00078e0093 */
.L_x_22577:
[----:B------:R-:W-:Y:S05]  /*3bf0*/  BSYNC.RECONVERGENT B1 ;  /* 0x0000000000017941 */ /* 0x000fea0003800200 */
.L_x_22575:
        /* <DEDUP_REMOVED lines=11> */
.L_x_22579:
[----:B------:R-:W-:Y:S01]  /*3cb0*/  IMAD.MOV.U32 R10, RZ, RZ, R9 ;  /* 0x000000ffff0a7224 */ /* 0x000fe200078e0009 */
[----:B------:R-:W-:Y:S01]  /*3cc0*/  MOV R43, R42 ;  /* 0x0000002a002b7202 */ /* 0x000fe20000000f00 */
[----:B------:R-:W-:Y:S02]  /*3cd0*/  IMAD.MOV.U32 R12, RZ, RZ, R11 ;  /* 0x000000ffff0c7224 */ /* 0x000fe400078e000b */
[----:B------:R-:W-:-:S07]  /*3ce0*/  IMAD.MOV.U32 R147, RZ, RZ, R146 ;  /* 0x000000ffff937224 */ /* 0x000fce00078e0092 */
.L_x_22580:
[----:B------:R-:W-:Y:S05]  /*3cf0*/  BSYNC.RECONVERGENT B1 ;  /* 0x0000000000017941 */ /* 0x000fea0003800200 */
.L_x_22578:
        /* <DEDUP_REMOVED lines=11> */
.L_x_22582:
[----:B------:R-:W-:Y:S01]  /*3db0*/  IMAD.MOV.U32 R9, RZ, RZ, R10 ;  /* 0x000000ffff097224 */ /* 0x000fe200078e000a */
[----:B------:R-:W-:Y:S01]  /*3dc0*/  MOV R42, R45 ;  /* 0x0000002d002a7202 */ /* 0x000fe20000000f00 */
[----:B------:R-:W-:Y:S02]  /*3dd0*/  IMAD.MOV.U32 R11, RZ, RZ, R12 ;  /* 0x000000ffff0b7224 */ /* 0x000fe400078e000c */
[----:B------:R-:W-:-:S07]  /*3de0*/  IMAD.MOV.U32 R146, RZ, RZ, R145 ;  /* 0x000000ffff927224 */ /* 0x000fce00078e0091 */
.L_x_22583:
[----:B------:R-:W-:Y:S05]  /*3df0*/  BSYNC.RECONVERGENT B1 ;  /* 0x0000000000017941 */ /* 0x000fea0003800200 */
.L_x_22581:
        /* <DEDUP_REMOVED lines=11> */
.L_x_22585:
[----:B------:R-:W-:Y:S01]  /*3eb0*/  IMAD.MOV.U32 R10, RZ, RZ, R9 ;  /* 0x000000ffff0a7224 */ /* 0x000fe200078e0009 */
[----:B------:R-:W-:Y:S01]  /*3ec0*/  MOV R45, R44 ;  /* 0x0000002c002d7202 */ /* 0x000fe20000000f00 */
[----:B------:R-:W-:Y:S02]  /*3ed0*/  IMAD.MOV.U32 R12, RZ, RZ, R11 ;  /* 0x000000ffff0c7224 */ /* 0x000fe400078e000b */
[----:B------:R-:W-:-:S07]  /*3ee0*/  IMAD.MOV.U32 R145, RZ, RZ, R144 ;  /* 0x000000ffff917224 */ /* 0x000fce00078e0090 */
.L_x_22586:
[----:B------:R-:W-:Y:S05]  /*3ef0*/  BSYNC.RECONVERGENT B1 ;  /* 0x0000000000017941 */ /* 0x000fea0003800200 */
.L_x_22584:
        /* <DEDUP_REMOVED lines=11> */
.L_x_22588:
[----:B------:R-:W-:Y:S01]  /*3fb0*/  IMAD.MOV.U32 R9, RZ, RZ, R10 ;  /* 0x000000ffff097224 */ /* 0x000fe200078e000a */
[----:B------:R-:W-:Y:S01]  /*3fc0*/  MOV R44, R47 ;  /* 0x0000002f002c7202 */ /* 0x000fe20000000f00 */
[----:B------:R-:W-:Y:S02]  /*3fd0*/  IMAD.MOV.U32 R11, RZ, RZ, R12 ;  /* 0x000000ffff0b7224 */ /* 0x000fe400078e000c */
[----:B------:R-:W-:-:S07]  /*3fe0*/  IMAD.MOV.U32 R144, RZ, RZ, R143 ;  /* 0x000000ffff907224 */ /* 0x000fce00078e008f */
.L_x_22589:
[----:B------:R-:W-:Y:S05]  /*3ff0*/  BSYNC.RECONVERGENT B1 ;  /* 0x0000000000017941 */ /* 0x000fea0003800200 */
.L_x_22587:
        /* <DEDUP_REMOVED lines=11> */
.L_x_22591:
[----:B------:R-:W-:Y:S01]  /*40b0*/  IMAD.MOV.U32 R10, RZ, RZ, R9 ;  /* 0x000000ffff0a7224 */ /* 0x000fe200078e0009 */
[----:B------:R-:W-:Y:S01]  /*40c0*/  MOV R47, R46 ;  /* 0x0000002e002f7202 */ /* 0x000fe20000000f00 */
[----:B------:R-:W-:Y:S02]  /*40d0*/  IMAD.MOV.U32 R12, RZ, RZ, R11 ;  /* 0x000000ffff0c7224 */ /* 0x000fe400078e000b */
[----:B------:R-:W-:-:S07]  /*40e0*/  IMAD.MOV.U32 R143, RZ, RZ, R142 ;  /* 0x000000ffff8f7224 */ /* 0x000fce00078e008e */
.L_x_22592:
[----:B------:R-:W-:Y:S05]  /*40f0*/  BSYNC.RECONVERGENT B1 ;  /* 0x0000000000017941 */ /* 0x000fea0003800200 */
.L_x_22590:
        /* <DEDUP_REMOVED lines=11> */
.L_x_22594:
[----:B------:R-:W-:Y:S01]  /*41b0*/  IMAD.MOV.U32 R9, RZ, RZ, R10 ;  /* 0x000000ffff097224 */ /* 0x000fe200078e000a */
[----:B------:R-:W-:Y:S01]  /*41c0*/  MOV R46, R49 ;  /* 0x00000031002e7202 */ /* 0x000fe20000000f00 */
[----:B------:R-:W-:Y:S02]  /*41d0*/  IMAD.MOV.U32 R11, RZ, RZ, R12 ;  /* 0x000000ffff0b7224 */ /* 0x000fe400078e000c */
[----:B------:R-:W-:-:S07]  /*41e0*/  IMAD.MOV.U32 R142, RZ, RZ, R141 ;  /* 0x000000ffff8e7224 */ /* 0x000fce00078e008d */
.L_x_22595:
[----:B------:R-:W-:Y:S05]  /*41f0*/  BSYNC.RECONVERGENT B1 ;  /* 0x0000000000017941 */ /* 0x000fea0003800200 */
.L_x_22593:
        /* <DEDUP_REMOVED lines=11> */
.L_x_22597:
[----:B------:R-:W-:Y:S01]  /*42b0*/  IMAD.MOV.U32 R10, RZ, RZ, R9 ;  /* 0x000000ffff0a7224 */ /* 0x000fe200078e0009 */
[----:B------:R-:W-:Y:S01]  /*42c0*/  MOV R49, R48 ;  /* 0x0000003000317202 */ /* 0x000fe20000000f00 */
[----:B------:R-:W-:Y:S02]  /*42d0*/  IMAD.MOV.U32 R12, RZ, RZ, R11 ;  /* 0x000000ffff0c7224 */ /* 0x000fe400078e000b */
[----:B------:R-:W-:-:S07]  /*42e0*/  IMAD.MOV.U32 R141, RZ, RZ, R140 ;  /* 0x000000ffff8d7224 */ /* 0x000fce00078e008c */
.L_x_22598:
[----:B------:R-:W-:Y:S05]  /*42f0*/  BSYNC.RECONVERGENT B1 ;  /* 0x0000000000017941 */ /* 0x000fea0003800200 */
.L_x_22596:
        /* <DEDUP_REMOVED lines=11> */
.L_x_22600:
[----:B------:R-:W-:Y:S01]  /*43b0*/  IMAD.MOV.U32 R9, RZ, RZ, R10 ;  /* 0x000000ffff097224 */ /* 0x000fe200078e000a */
[----:B------:R-:W-:Y:S01]  /*43c0*/  MOV R48, R51 ;  /* 0x0000003300307202 */ /* 0x000fe20000000f00 */
[----:B------:R-:W-:Y:S02]  /*43d0*/  IMAD.MOV.U32 R11, RZ, RZ, R12 ;  /* 0x000000ffff0b7224 */ /* 0x000fe400078e000c */
[----:B------:R-:W-:-:S07]  /*43e0*/  IMAD.MOV.U32 R140, RZ, RZ, R139 ;  /* 0x000000ffff8c7224 */ /* 0x000fce00078e008b */
.L_x_22601:
[----:B------:R-:W-:Y:S05]  /*43f0*/  BSYNC.RECONVERGENT B1 ;  /* 0x0000000000017941 */ /* 0x000fea0003800200 */
.L_x_22599:
        /* <DEDUP_REMOVED lines=11> */
.L_x_22603:
[----:B------:R-:W-:Y:S01]  /*44b0*/  IMAD.MOV.U32 R10, RZ, RZ, R9 ;  /* 0x000000ffff0a7224 */ /* 0x000fe200078e0009 */
[----:B------:R-:W-:Y:S01]  /*44c0*/  MOV R51, R50 ;  /* 0x0000003200337202 */ /* 0x000fe20000000f00 */
[----:B------:R-:W-:Y:S02]  /*44d0*/  IMAD.MOV.U32 R12, RZ, RZ, R11 ;  /* 0x000000ffff0c7224 */ /* 0x000fe400078e000b */
[----:B------:R-:W-:-:S07]  /*44e0*/  IMAD.MOV.U32 R139, RZ, RZ, R138 ;  /* 0x000000ffff8b7224 */ /* 0x000fce00078e008a */
.L_x_22604:
[----:B------:R-:W-:Y:S05]  /*44f0*/  BSYNC.RECONVERGENT B1 ;  /* 0x0000000000017941 */ /* 0x000fea0003800200 */
.L_x_22602:
        /* <DEDUP_REMOVED lines=11> */
.L_x_22606:
[----:B------:R-:W-:Y:S01]  /*45b0*/  IMAD.MOV.U32 R9, RZ, RZ, R10 ;  /* 0x000000ffff097224 */ /* 0x000fe200078e000a */
[----:B------:R-:W-:Y:S01]  /*45c0*/  MOV R50, R53 ;  /* 0x0000003500327202 */ /* 0x000fe20000000f00 */
[----:B------:R-:W-:Y:S02]  /*45d0*/  IMAD.MOV.U32 R11, RZ, RZ, R12 ;  /* 0x000000ffff0b7224 */ /* 0x000fe400078e000c */
[----:B------:R-:W-:-:S07]  /*45e0*/  IMAD.MOV.U32 R138, RZ, RZ, R137 ;  /* 0x000000ffff8a7224 */ /* 0x000fce00078e0089 */
.L_x_22607:
[----:B------:R-:W-:Y:S05]  /*45f0*/  BSYNC.RECONVERGENT B1 ;  /* 0x0000000000017941 */ /* 0x000fea0003800200 */
.L_x_22605:
        /* <DEDUP_REMOVED lines=11> */
.L_x_22609:
[----:B------:R-:W-:Y:S01]  /*46b0*/  IMAD.MOV.U32 R10, RZ, RZ, R9 ;  /* 0x000000ffff0a7224 */ /* 0x000fe200078e0009 */
[----:B------:R-:W-:Y:S01]  /*46c0*/  MOV R53, R52 ;  /* 0x0000003400357202 */ /* 0x000fe20000000f00 */
[----:B------:R-:W-:Y:S02]  /*46d0*/  IMAD.MOV.U32 R12, RZ, RZ, R11 ;  /* 0x000000ffff0c7224 */ /* 0x000fe400078e000b */
[----:B------:R-:W-:-:S07]  /*46e0*/  IMAD.MOV.U32 R137, RZ, RZ, R136 ;  /* 0x000000ffff897224 */ /* 0x000fce00078e0088 */
.L_x_22610:
[----:B------:R-:W-:Y:S05]  /*46f0*/  BSYNC.RECONVERGENT B1 ;  /* 0x0000000000017941 */ /* 0x000fea0003800200 */
.L_x_22608:
        /* <DEDUP_REMOVED lines=11> */
.L_x_22612:
[----:B------:R-:W-:Y:S01]  /*47b0*/  IMAD.MOV.U32 R9, RZ, RZ, R10 ;  /* 0x000000ffff097224 */ /* 0x000fe200078e000a */
[----:B------:R-:W-:Y:S01]  /*47c0*/  MOV R52, R55 ;  /* 0x0000003700347202 */ /* 0x000fe20000000f00 */
[----:B------:R-:W-:Y:S02]  /*47d0*/  IMAD.MOV.U32 R11, RZ, RZ, R12 ;  /* 0x000000ffff0b7224 */ /* 0x000fe400078e000c */
[----:B------:R-:W-:-:S07]  /*47e0*/  IMAD.MOV.U32 R136, RZ, RZ, R135 ;  /* 0x000000ffff887224 */ /* 0x000fce00078e0087 */
.L_x_22613:
[----:B------:R-:W-:Y:S05]  /*47f0*/  BSYNC.RECONVERGENT B1 ;  /* 0x0000000000017941 */ /* 0x000fea0003800200 */
.L_x_22611:
        /* <DEDUP_REMOVED lines=11> */
.L_x_22615:
[----:B------:R-:W-:Y:S01]  /*48b0*/  IMAD.MOV.U32 R10, RZ, RZ, R9 ;  /* 0x000000ffff0a7224 */ /* 0x000fe200078e0009 */
[----:B------:R-:W-:Y:S01]  /*48c0*/  MOV R55, R54 ;  /* 0x0000003600377202 */ /* 0x000fe20000000f00 */
[----:B------:R-:W-:Y:S02]  /*48d0*/  IMAD.MOV.U32 R12, RZ, RZ, R11 ;  /* 0x000000ffff0c7224 */ /* 0x000fe400078e000b */
[----:B------:R-:W-:-:S07]  /*48e0*/  IMAD.MOV.U32 R135, RZ, RZ, R134 ;  /* 0x000000ffff877224 */ /* 0x000fce00078e0086 */
.L_x_22616:
[----:B------:R-:W-:Y:S05]  /*48f0*/  BSYNC.RECONVERGENT B1 ;  /* 0x0000000000017941 */ /* 0x000fea0003800200 */
.L_x_22614:
        /* <DEDUP_REMOVED lines=11> */
.L_x_22618:
[----:B------:R-:W-:Y:S01]  /*49b0*/  IMAD.MOV.U32 R9, RZ, RZ, R10 ;  /* 0x000000ffff097224 */ /* 0x000fe200078e000a */
[----:B------:R-:W-:Y:S01]  /*49c0*/  MOV R54, R57 ;  /* 0x0000003900367202 */ /* 0x000fe20000000f00 */
[----:B------:R-:W-:Y:S02]  /*49d0*/  IMAD.MOV.U32 R11, RZ, RZ, R12 ;  /* 0x000000ffff0b7224 */ /* 0x000fe400078e000c */
[----:B------:R-:W-:-:S07]  /*49e0*/  IMAD.MOV.U32 R134, RZ, RZ, R133 ;  /* 0x000000ffff867224 */ /* 0x000fce00078e0085 */
.L_x_22619:
[----:B------:R-:W-:Y:S05]  /*49f0*/  BSYNC.RECONVERGENT B1 ;  /* 0x0000000000017941 */ /* 0x000fea0003800200 */
.L_x_22617:
        /* <DEDUP_REMOVED lines=11> */
.L_x_22621:
[----:B------:R-:W-:Y:S01]  /*4ab0*/  IMAD.MOV.U32 R10, RZ, RZ, R9 ;  /* 0x000000ffff0a7224 */ /* 0x000fe200078e0009 */
[----:B------:R-:W-:Y:S01]  /*4ac0*/  MOV R57, R56 ;  /* 0x0000003800397202 */ /* 0x000fe20000000f00 */
[----:B------:R-:W-:Y:S02]  /*4ad0*/  IMAD.MOV.U32 R12, RZ, RZ, R11 ;  /* 0x000000ffff0c7224 */ /* 0x000fe400078e000b */
[----:B------:R-:W-:-:S07]  /*4ae0*/  IMAD.MOV.U32 R133, RZ, RZ, R132 ;  /* 0x000000ffff857224 */ /* 0x000fce00078e0084 */
.L_x_22622:
[----:B------:R-:W-:Y:S05]  /*4af0*/  BSYNC.RECONVERGENT B1 ;  /* 0x0000000000017941 */ /* 0x000fea0003800200 */
.L_x_22620:
        /* <DEDUP_REMOVED lines=11> */
.L_x_22624:
[----:B------:R-:W-:Y:S01]  /*4bb0*/  IMAD.MOV.U32 R9, RZ, RZ, R10 ;  /* 0x000000ffff097224 */ /* 0x000fe200078e000a */
[----:B------:R-:W-:Y:S01]  /*4bc0*/  MOV R56, R59 ;  /* 0x0000003b00387202 */ /* 0x000fe20000000f00 */
[----:B------:R-:W-:Y:S02]  /*4bd0*/  IMAD.MOV.U32 R11, RZ, RZ, R12 ;  /* 0x000000ffff0b7224 */ /* 0x000fe400078e000c */
[----:B------:R-:W-:-:S07]  /*4be0*/  IMAD.MOV.U32 R132, RZ, RZ, R131 ;  /* 0x000000ffff847224 */ /* 0x000fce00078e0083 */
.L_x_22625:
[----:B------:R-:W-:Y:S05]  /*4bf0*/  BSYNC.RECONVERGENT B1 ;  /* 0x0000000000017941 */ /* 0x000fea0003800200 */
.L_x_22623:
        /* <DEDUP_REMOVED lines=11> */
.L_x_22627:
[----:B------:R-:W-:Y:S01]  /*4cb0*/  IMAD.MOV.U32 R10, RZ, RZ, R9 ;  /* 0x000000ffff0a7224 */ /* 0x000fe200078e0009 */
[----:B------:R-:W-:Y:S01]  /*4cc0*/  MOV R59, R58 ;  /* 0x0000003a003b7202 */ /* 0x000fe20000000f00 */
[----:B------:R-:W-:Y:S02]  /*4cd0*/  IMAD.MOV.U32 R12, RZ, RZ, R11 ;  /* 0x000000ffff0c7224 */ /* 0x000fe400078e000b */
[----:B------:R-:W-:-:S07]  /*4ce0*/  IMAD.MOV.U32 R131, RZ, RZ, R130 ;  /* 0x000000ffff837224 */ /* 0x000fce00078e0082 */
.L_x_22628:
[----:B------:R-:W-:Y:S05]  /*4cf0*/  BSYNC.RECONVERGENT B1 ;  /* 0x0000000000017941 */ /* 0x000fea0003800200 */
.L_x_22626:
        /* <DEDUP_REMOVED lines=11> */
.L_x_22630:
[----:B------:R-:W-:Y:S01]  /*4db0*/  IMAD.MOV.U32 R9, RZ, RZ, R10 ;  /* 0x000000ffff097224 */ /* 0x000fe200078e000a */
[----:B------:R-:W-:Y:S01]  /*4dc0*/  MOV R58, R61 ;  /* 0x0000003d003a7202 */ /* 0x000fe20000000f00 */
[----:B------:R-:W-:Y:S02]  /*4dd0*/  IMAD.MOV.U32 R11, RZ, RZ, R12 ;  /* 0x000000ffff0b7224 */ /* 0x000fe400078e000c */
[----:B------:R-:W-:-:S07]  /*4de0*/  IMAD.MOV.U32 R130, RZ, RZ, R129 ;  /* 0x000000ffff827224 */ /* 0x000fce00078e0081 */
.L_x_22631:
[----:B------:R-:W-:Y:S05]  /*4df0*/  BSYNC.RECONVERGENT B1 ;  /* 0x0000000000017941 */ /* 0x000fea0003800200 */
.L_x_22629:
        /* <DEDUP_REMOVED lines=11> */
.L_x_22633:
[----:B------:R-:W-:Y:S01]  /*4eb0*/  IMAD.MOV.U32 R10, RZ, RZ, R9 ;  /* 0x000000ffff0a7224 */ /* 0x000fe200078e0009 */
[----:B------:R-:W-:Y:S01]  /*4ec0*/  MOV R61, R60 ;  /* 0x0000003c003d7202 */ /* 0x000fe20000000f00 */
[----:B------:R-:W-:Y:S02]  /*4ed0*/  IMAD.MOV.U32 R12, RZ, RZ, R11 ;  /* 0x000000ffff0c7224 */ /* 0x000fe400078e000b */
[----:B------:R-:W-:-:S07]  /*4ee0*/  IMAD.MOV.U32 R129, RZ, RZ, R128 ;  /* 0x000000ffff817224 */ /* 0x000fce00078e0080 */
.L_x_22634:
[----:B------:R-:W-:Y:S05]  /*4ef0*/  BSYNC.RECONVERGENT B1 ;  /* 0x0000000000017941 */ /* 0x000fea0003800200 */
.L_x_22632:
        /* <DEDUP_REMOVED lines=11> */
.L_x_22636:
[----:B------:R-:W-:Y:S01]  /*4fb0*/  IMAD.MOV.U32 R9, RZ, RZ, R10 ;  /* 0x000000ffff097224 */ /* 0x000fe200078e000a */
[----:B------:R-:W-:Y:S01]  /*4fc0*/  MOV R60, R63 ;  /* 0x0000003f003c7202 */ /* 0x000fe20000000f00 */
[----:B------:R-:W-:Y:S02]  /*4fd0*/  IMAD.MOV.U32 R11, RZ, RZ, R12 ;  /* 0x000000ffff0b7224 */ /* 0x000fe400078e000c */
[----:B------:R-:W-:-:S07]  /*4fe0*/  IMAD.MOV.U32 R128, RZ, RZ, R127 ;  /* 0x000000ffff807224 */ /* 0x000fce00078e007f */
.L_x_22637:
[----:B------:R-:W-:Y:S05]  /*4ff0*/  BSYNC.RECONVERGENT B1 ;  /* 0x0000000000017941 */ /* 0x000fea0003800200 */
.L_x_22635:
        /* <DEDUP_REMOVED lines=11> */
.L_x_22639:
[----:B------:R-:W-:Y:S01]  /*50b0*/  IMAD.MOV.U32 R10, RZ, RZ, R9 ;  /* 0x000000ffff0a7224 */ /* 0x000fe200078e0009 */
[----:B------:R-:W-:Y:S01]  /*50c0*/  MOV R63, R62 ;  /* 0x0000003e003f7202 */ /* 0x000fe20000000f00 */
[----:B------:R-:W-:Y:S02]  /*50d0*/  IMAD.MOV.U32 R12, RZ, RZ, R11 ;  /* 0x000000ffff0c7224 */ /* 0x000fe400078e000b */
[----:B------:R-:W-:-:S07]  /*50e0*/  IMAD.MOV.U32 R127, RZ, RZ, R126 ;  /* 0x000000ffff7f7224 */ /* 0x000fce00078e007e */
.L_x_22640:
[----:B------:R-:W-:Y:S05]  /*50f0*/  BSYNC.RECONVERGENT B1 ;  /* 0x0000000000017941 */ /* 0x000fea0003800200 */
.L_x_22638:
        /* <DEDUP_REMOVED lines=11> */
.L_x_22642:
[----:B------:R-:W-:Y:S01]  /*51b0*/  IMAD.MOV.U32 R9, RZ, RZ, R10 ;  /* 0x000000ffff097224 */ /* 0x000fe200078e000a */
[----:B------:R-:W-:Y:S01]  /*51c0*/  MOV R62, R65 ;  /* 0x00000041003e7202 */ /* 0x000fe20000000f00 */
[----:B------:R-:W-:Y:S02]  /*51d0*/  IMAD.MOV.U32 R11, RZ, RZ, R12 ;  /* 0x000000ffff0b7224 */ /* 0x000fe400078e000c */
[----:B------:R-:W-:-:S07]  /*51e0*/  IMAD.MOV.U32 R126, RZ, RZ, R125 ;  /* 0x000000ffff7e7224 */ /* 0x000fce00078e007d */
.L_x_22643:
[----:B------:R-:W-:Y:S05]  /*51f0*/  BSYNC.RECONVERGENT B1 ;  /* 0x0000000000017941 */ /* 0x000fea0003800200 */
.L_x_22641:
        /* <DEDUP_REMOVED lines=11> */
.L_x_22645:
[----:B------:R-:W-:Y:S01]  /*52b0*/  IMAD.MOV.U32 R10, RZ, RZ, R9 ;  /* 0x000000ffff0a7224 */ /* 0x000fe200078e0009 */
[----:B------:R-:W-:Y:S01]  /*52c0*/  MOV R65, R64 ;  /* 0x0000004000417202 */ /* 0x000fe20000000f00 */
[----:B------:R-:W-:Y:S02]  /*52d0*/  IMAD.MOV.U32 R12, RZ, RZ, R11 ;  /* 0x000000ffff0c7224 */ /* 0x000fe400078e000b */
[----:B------:R-:W-:-:S07]  /*52e0*/  IMAD.MOV.U32 R125, RZ, RZ, R124 ;  /* 0x000000ffff7d7224 */ /* 0x000fce00078e007c */
.L_x_22646:
[----:B------:R-:W-:Y:S05]  /*52f0*/  BSYNC.RECONVERGENT B1 ;  /* 0x0000000000017941 */ /* 0x000fea0003800200 */
.L_x_22644:
        /* <DEDUP_REMOVED lines=11> */
.L_x_22648:
[----:B------:R-:W-:Y:S01]  /*53b0*/  IMAD.MOV.U32 R9, RZ, RZ, R10 ;  /* 0x000000ffff097224 */ /* 0x000fe200078e000a */
[----:B------:R-:W-:Y:S01]  /*53c0*/  MOV R64, R67 ;  /* 0x0000004300407202 */ /* 0x000fe20000000f00 */
[----:B------:R-:W-:Y:S02]  /*53d0*/  IMAD.MOV.U32 R11, RZ, RZ, R12 ;  /* 0x000000ffff0b7224 */ /* 0x000fe400078e000c */
[----:B------:R-:W-:-:S07]  /*53e0*/  IMAD.MOV.U32 R124, RZ, RZ, R123 ;  /* 0x000000ffff7c7224 */ /* 0x000fce00078e007b */
.L_x_22649:
[----:B------:R-:W-:Y:S05]  /*53f0*/  BSYNC.RECONVERGENT B1 ;  /* 0x0000000000017941 */ /* 0x000fea0003800200 */
.L_x_22647:
        /* <DEDUP_REMOVED lines=11> */
.L_x_22651:
[----:B------:R-:W-:Y:S01]  /*54b0*/  IMAD.MOV.U32 R10, RZ, RZ, R9 ;  /* 0x000000ffff0a7224 */ /* 0x000fe200078e0009 */
[----:B------:R-:W-:Y:S01]  /*54c0*/  MOV R67, R66 ;  /* 0x0000004200437202 */ /* 0x000fe20000000f00 */
[----:B------:R-:W-:Y:S02]  /*54d0*/  IMAD.MOV.U32 R12, RZ, RZ, R11 ;  /* 0x000000ffff0c7224 */ /* 0x000fe400078e000b */
[----:B------:R-:W-:-:S07]  /*54e0*/  IMAD.MOV.U32 R123, RZ, RZ, R122 ;  /* 0x000000ffff7b7224 */ /* 0x000fce00078e007a */
.L_x_22652:
[----:B------:R-:W-:Y:S05]  /*54f0*/  BSYNC.RECONVERGENT B1 ;  /* 0x0000000000017941 */ /* 0x000fea0003800200 */
.L_x_22650:
        /* <DEDUP_REMOVED lines=11> */
.L_x_22654:
[----:B------:R-:W-:Y:S01]  /*55b0*/  IMAD.MOV.U32 R9, RZ, RZ, R10 ;  /* 0x000000ffff097224 */ /* 0x000fe200078e000a */
[----:B------:R-:W-:Y:S01]  /*55c0*/  MOV R66, R69 ;  /* 0x0000004500427202 */ /* 0x000fe20000000f00 */
[----:B------:R-:W-:Y:S02]  /*55d0*/  IMAD.MOV.U32 R11, RZ, RZ, R12 ;  /* 0x000000ffff0b7224 */ /* 0x000fe400078e000c */
[----:B------:R-:W-:-:S07]  /*55e0*/  IMAD.MOV.U32 R122, RZ, RZ, R121 ;  /* 0x000000ffff7a7224 */ /* 0x000fce00078e0079 */
.L_x_22655:
[----:B------:R-:W-:Y:S05]  /*55f0*/  BSYNC.RECONVERGENT B1 ;  /* 0x0000000000017941 */ /* 0x000fea0003800200 */
.L_x_22653:
        /* <DEDUP_REMOVED lines=11> */
.L_x_22657:
[----:B------:R-:W-:Y:S01]  /*56b0*/  IMAD.MOV.U32 R10, RZ, RZ, R9 ;  /* 0x000000ffff0a7224 */ /* 0x000fe200078e0009 */
[----:B------:R-:W-:Y:S01]  /*56c0*/  MOV R69, R68 ;  /* 0x0000004400457202 */ /* 0x000fe20000000f00 */
[----:B------:R-:W-:Y:S02]  /*56d0*/  IMAD.MOV.U32 R12, RZ, RZ, R11 ;  /* 0x000000ffff0c7224 */ /* 0x000fe400078e000b */
[----:B------:R-:W-:-:S07]  /*56e0*/  IMAD.MOV.U32 R121, RZ, RZ, R120 ;  /* 0x000000ffff797224 */ /* 0x000fce00078e0078 */
.L_x_22658:
[----:B------:R-:W-:Y:S05]  /*56f0*/  BSYNC.RECONVERGENT B1 ;  /* 0x0000000000017941 */ /* 0x000fea0003800200 */
.L_x_22656:
        /* <DEDUP_REMOVED lines=11> */
.L_x_22660:
[----:B------:R-:W-:Y:S01]  /*57b0*/  IMAD.MOV.U32 R9, RZ, RZ, R10 ;  /* 0x000000ffff097224 */ /* 0x000fe200078e000a */
[----:B------:R-:W-:Y:S01]  /*57c0*/  MOV R68, R71 ;  /* 0x0000004700447202 */ /* 0x000fe20000000f00 */
[----:B------:R-:W-:Y:S02]  /*57d0*/  IMAD.MOV.U32 R11, RZ, RZ, R12 ;  /* 0x000000ffff0b7224 */ /* 0x000fe400078e000c */
[----:B------:R-:W-:-:S07]  /*57e0*/  IMAD.MOV.U32 R120, RZ, RZ, R119 ;  /* 0x000000ffff787224 */ /* 0x000fce00078e0077 */
.L_x_22661:
[----:B------:R-:W-:Y:S05]  /*57f0*/  BSYNC.RECONVERGENT B1 ;  /* 0x0000000000017941 */ /* 0x000fea0003800200 */
.L_x_22659:
        /* <DEDUP_REMOVED lines=11> */
.L_x_22663:
[----:B------:R-:W-:Y:S01]  /*58b0*/  IMAD.MOV.U32 R10, RZ, RZ, R9 ;  /* 0x000000ffff0a7224 */ /* 0x000fe200078e0009 */
[----:B------:R-:W-:Y:S01]  /*58c0*/  MOV R71, R70 ;  /* 0x0000004600477202 */ /* 0x000fe20000000f00 */
[----:B------:R-:W-:Y:S02]  /*58d0*/  IMAD.MOV.U32 R12, RZ, RZ, R11 ;  /* 0x000000ffff0c7224 */ /* 0x000fe400078e000b */
[----:B------:R-:W-:-:S07]  /*58e0*/  IMAD.MOV.U32 R119, RZ, RZ, R118 ;  /* 0x000000ffff777224 */ /* 0x000fce00078e0076 */
.L_x_22664:
[----:B------:R-:W-:Y:S05]  /*58f0*/  BSYNC.RECONVERGENT B1 ;  /* 0x0000000000017941 */ /* 0x000fea0003800200 */
.L_x_22662:
        /* <DEDUP_REMOVED lines=11> */
.L_x_22666:
[----:B------:R-:W-:Y:S01]  /*59b0*/  IMAD.MOV.U32 R9, RZ, RZ, R10 ;  /* 0x000000ffff097224 */ /* 0x000fe200078e000a */
[----:B------:R-:W-:Y:S01]  /*59c0*/  MOV R70, R73 ;  /* 0x0000004900467202 */ /* 0x000fe20000000f00 */
[----:B------:R-:W-:Y:S02]  /*59d0*/  IMAD.MOV.U32 R11, RZ, RZ, R12 ;  /* 0x000000ffff0b7224 */ /* 0x000fe400078e000c */
[----:B------:R-:W-:-:S07]  /*59e0*/  IMAD.MOV.U32 R118, RZ, RZ, R117 ;  /* 0x000000ffff767224 */ /* 0x000fce00078e0075 */
.L_x_22667:
[----:B------:R-:W-:Y:S05]  /*59f0*/  BSYNC.RECONVERGENT B1 ;  /* 0x0000000000017941 */ /* 0x000fea0003800200 */
.L_x_22665:
        /* <DEDUP_REMOVED lines=11> */
.L_x_22669:
[----:B------:R-:W-:Y:S01]  /*5ab0*/  IMAD.MOV.U32 R10, RZ, RZ, R9 ;  /* 0x000000ffff0a7224 */ /* 0x000fe200078e0009 */
[----:B------:R-:W-:Y:S01]  /*5ac0*/  MOV R73, R72 ;  /* 0x0000004800497202 */ /* 0x000fe20000000f00 */
[----:B------:R-:W-:Y:S02]  /*5ad0*/  IMAD.MOV.U32 R12, RZ, RZ, R11 ;  /* 0x000000ffff0c7224 */ /* 0x000fe400078e000b */
[----:B------:R-:W-:-:S07]  /*5ae0*/  IMAD.MOV.U32 R117, RZ, RZ, R116 ;  /* 0x000000ffff757224 */ /* 0x000fce00078e0074 */
.L_x_22670:
[----:B------:R-:W-:Y:S05]  /*5af0*/  BSYNC.RECONVERGENT B1 ;  /* 0x0000000000017941 */ /* 0x000fea0003800200 */
.L_x_22668:
        /* <DEDUP_REMOVED lines=11> */
.L_x_22672:
[----:B------:R-:W-:Y:S01]  /*5bb0*/  IMAD.MOV.U32 R9, RZ, RZ, R10 ;  /* 0x000000ffff097224 */ /* 0x000fe200078e000a */
[----:B------:R-:W-:Y:S01]  /*5bc0*/  MOV R72, R75 ;  /* 0x0000004b00487202 */ /* 0x000fe20000000f00 */
[----:B------:R-:W-:Y:S02]  /*5bd0*/  IMAD.MOV.U32 R11, RZ, RZ, R12 ;  /* 0x000000ffff0b7224 */ /* 0x000fe400078e000c */
[----:B------:R-:W-:-:S07]  /*5be0*/  IMAD.MOV.U32 R116, RZ, RZ, R115 ;  /* 0x000000ffff747224 */ /* 0x000fce00078e0073 */
.L_x_22673:
[----:B------:R-:W-:Y:S05]  /*5bf0*/  BSYNC.RECONVERGENT B1 ;  /* 0x0000000000017941 */ /* 0x000fea0003800200 */
.L_x_22671:
        /* <DEDUP_REMOVED lines=11> */
.L_x_22675:
[----:B------:R-:W-:Y:S01]  /*5cb0*/  IMAD.MOV.U32 R10, RZ, RZ, R9 ;  /* 0x000000ffff0a7224 */ /* 0x000fe200078e0009 */
[----:B------:R-:W-:Y:S01]  /*5cc0*/  MOV R75, R74 ;  /* 0x0000004a004b7202 */ /* 0x000fe20000000f00 */
[----:B------:R-:W-:Y:S02]  /*5cd0*/  IMAD.MOV.U32 R12, RZ, RZ, R11 ;  /* 0x000000ffff0c7224 */ /* 0x000fe400078e000b */
[----:B------:R-:W-:-:S07]  /*5ce0*/  IMAD.MOV.U32 R115, RZ, RZ, R114 ;  /* 0x000000ffff737224 */ /* 0x000fce00078e0072 */
.L_x_22676:
[----:B------:R-:W-:Y:S05]  /*5cf0*/  BSYNC.RECONVERGENT B1 ;  /* 0x0000000000017941 */ /* 0x000fea0003800200 */
.L_x_22674:
        /* <DEDUP_REMOVED lines=11> */
.L_x_22678:
[----:B------:R-:W-:Y:S01]  /*5db0*/  IMAD.MOV.U32 R9, RZ, RZ, R10 ;  /* 0x000000ffff097224 */ /* 0x000fe200078e000a */
[----:B------:R-:W-:Y:S01]  /*5dc0*/  MOV R74, R77 ;  /* 0x0000004d004a7202 */ /* 0x000fe20000000f00 */
[----:B------:R-:W-:Y:S02]  /*5dd0*/  IMAD.MOV.U32 R11, RZ, RZ, R12 ;  /* 0x000000ffff0b7224 */ /* 0x000fe400078e000c */
[----:B------:R-:W-:-:S07]  /*5de0*/  IMAD.MOV.U32 R114, RZ, RZ, R113 ;  /* 0x000000ffff727224 */ /* 0x000fce00078e0071 */
.L_x_22679:
[----:B------:R-:W-:Y:S05]  /*5df0*/  BSYNC.RECONVERGENT B1 ;  /* 0x0000000000017941 */ /* 0x000fea0003800200 */
.L_x_22677:
        /* <DEDUP_REMOVED lines=11> */
.L_x_22681:
[----:B------:R-:W-:Y:S01]  /*5eb0*/  IMAD.MOV.U32 R10, RZ, RZ, R9 ;  /* 0x000000ffff0a7224 */ /* 0x000fe200078e0009 */
[----:B------:R-:W-:Y:S01]  /*5ec0*/  MOV R77, R76 ;  /* 0x0000004c004d7202 */ /* 0x000fe20000000f00 */
[----:B------:R-:W-:Y:S02]  /*5ed0*/  IMAD.MOV.U32 R12, RZ, RZ, R11 ;  /* 0x000000ffff0c7224 */ /* 0x000fe400078e000b */
[----:B------:R-:W-:-:S07]  /*5ee0*/  IMAD.MOV.U32 R113, RZ, RZ, R112 ;  /* 0x000000ffff717224 */ /* 0x000fce00078e0070 */
.L_x_22682:
[----:B------:R-:W-:Y:S05]  /*5ef0*/  BSYNC.RECONVERGENT B1 ;  /* 0x0000000000017941 */ /* 0x000fea0003800200 */
.L_x_22680:
        /* <DEDUP_REMOVED lines=11> */
.L_x_22684:
[----:B------:R-:W-:Y:S01]  /*5fb0*/  IMAD.MOV.U32 R9, RZ, RZ, R10 ;  /* 0x000000ffff097224 */ /* 0x000fe200078e000a */
[----:B------:R-:W-:Y:S01]  /*5fc0*/  MOV R76, R79 ;  /* 0x0000004f004c7202 */ /* 0x000fe20000000f00 */
[----:B------:R-:W-:Y:S02]  /*5fd0*/  IMAD.MOV.U32 R11, RZ, RZ, R12 ;  /* 0x000000ffff0b7224 */ /* 0x000fe400078e000c */
[----:B------:R-:W-:-:S07]  /*5fe0*/  IMAD.MOV.U32 R112, RZ, RZ, R111 ;  /* 0x000000ffff707224 */ /* 0x000fce00078e006f */
.L_x_22685:
[----:B------:R-:W-:Y:S05]  /*5ff0*/  BSYNC.RECONVERGENT B1 ;  /* 0x0000000000017941 */ /* 0x000fea0003800200 */
.L_x_22683:
        /* <DEDUP_REMOVED lines=11> */
.L_x_22687:
[----:B------:R-:W-:Y:S01]  /*60b0*/  IMAD.MOV.U32 R10, RZ, RZ, R9 ;  /* 0x000000ffff0a7224 */ /* 0x000fe200078e0009 */
[----:B------:R-:W-:Y:S01]  /*60c0*/  MOV R79, R78 ;  /* 0x0000004e004f7202 */ /* 0x000fe20000000f00 */
[----:B------:R-:W-:Y:S02]  /*60d0*/  IMAD.MOV.U32 R12, RZ, RZ, R11 ;  /* 0x000000ffff0c7224 */ /* 0x000fe400078e000b */
[----:B------:R-:W-:-:S07]  /*60e0*/  IMAD.MOV.U32 R111, RZ, RZ, R110 ;  /* 0x000000ffff6f7224 */ /* 0x000fce00078e006e */
.L_x_22688:
[----:B------:R-:W-:Y:S05]  /*60f0*/  BSYNC.RECONVERGENT B1 ;  /* 0x0000000000017941 */ /* 0x000fea0003800200 */
.L_x_22686:
        /* <DEDUP_REMOVED lines=11> */
.L_x_22690:
[----:B------:R-:W-:Y:S01]  /*61b0*/  IMAD.MOV.U32 R9, RZ, RZ, R10 ;  /* 0x000000ffff097224 */ /* 0x000fe200078e000a */
[----:B------:R-:W-:Y:S01]  /*61c0*/  MOV R78, R81 ;  /* 0x00000051004e7202 */ /* 0x000fe20000000f00 */
[----:B------:R-:W-:Y:S02]  /*61d0*/  IMAD.MOV.U32 R11, RZ, RZ, R12 ;  /* 0x000000ffff0b7224 */ /* 0x000fe400078e000c */
[----:B------:R-:W-:-:S07]  /*61e0*/  IMAD.MOV.U32 R110, RZ, RZ, R109 ;  /* 0x000000ffff6e7224 */ /* 0x000fce00078e006d */
.L_x_22691:
[----:B------:R-:W-:Y:S05]  /*61f0*/  BSYNC.RECONVERGENT B1 ;  /* 0x0000000000017941 */ /* 0x000fea0003800200 */
.L_x_22689:
        /* <DEDUP_REMOVED lines=11> */
.L_x_22693:
[----:B------:R-:W-:Y:S01]  /*62b0*/  IMAD.MOV.U32 R10, RZ, RZ, R9 ;  /* 0x000000ffff0a7224 */ /* 0x000fe200078e0009 */
[----:B------:R-:W-:Y:S01]  /*62c0*/  MOV R81, R80 ;  /* 0x0000005000517202 */ /* 0x000fe20000000f00 */
[----:B------:R-:W-:Y:S02]  /*62d0*/  IMAD.MOV.U32 R12, RZ, RZ, R11 ;  /* 0x000000ffff0c7224 */ /* 0x000fe400078e000b */
[----:B------:R-:W-:-:S07]  /*62e0*/  IMAD.MOV.U32 R109, RZ, RZ, R108 ;  /* 0x000000ffff6d7224 */ /* 0x000fce00078e006c */
.L_x_22694:
[----:B------:R-:W-:Y:S05]  /*62f0*/  BSYNC.RECONVERGENT B1 ;  /* 0x0000000000017941 */ /* 0x000fea0003800200 */
.L_x_22692:
        /* <DEDUP_REMOVED lines=11> */
.L_x_22696:
[----:B------:R-:W-:Y:S01]  /*63b0*/  IMAD.MOV.U32 R9, RZ, RZ, R10 ;  /* 0x000000ffff097224 */ /* 0x000fe200078e000a */
[----:B------:R-:W-:Y:S01]  /*63c0*/  MOV R80, R83 ;  /* 0x0000005300507202 */ /* 0x000fe20000000f00 */
[----:B------:R-:W-:Y:S02]  /*63d0*/  IMAD.MOV.U32 R11, RZ, RZ, R12 ;  /* 0x000000ffff0b7224 */ /* 0x000fe400078e000c */
[----:B------:R-:W-:-:S07]  /*63e0*/  IMAD.MOV.U32 R108, RZ, RZ, R107 ;  /* 0x000000ffff6c7224 */ /* 0x000fce00078e006b */
.L_x_22697:
[----:B------:R-:W-:Y:S05]  /*63f0*/  BSYNC.RECONVERGENT B1 ;  /* 0x0000000000017941 */ /* 0x000fea0003800200 */
.L_x_22695:
        /* <DEDUP_REMOVED lines=11> */
.L_x_22699:
[----:B------:R-:W-:Y:S01]  /*64b0*/  IMAD.MOV.U32 R10, RZ, RZ, R9 ;  /* 0x000000ffff0a7224 */ /* 0x000fe200078e0009 */
[----:B------:R-:W-:Y:S01]  /*64c0*/  MOV R83, R82 ;  /* 0x0000005200537202 */ /* 0x000fe20000000f00 */
[----:B------:R-:W-:Y:S02]  /*64d0*/  IMAD.MOV.U32 R12, RZ, RZ, R11 ;  /* 0x000000ffff0c7224 */ /* 0x000fe400078e000b */
[----:B------:R-:W-:-:S07]  /*64e0*/  IMAD.MOV.U32 R107, RZ, RZ, R106 ;  /* 0x000000ffff6b7224 */ /* 0x000fce00078e006a */
.L_x_22700:
[----:B------:R-:W-:Y:S05]  /*64f0*/  BSYNC.RECONVERGENT B1 ;  /* 0x0000000000017941 */ /* 0x000fea0003800200 */
.L_x_22698:
        /* <DEDUP_REMOVED lines=11> */
.L_x_22702:
[----:B------:R-:W-:Y:S01]  /*65b0*/  IMAD.MOV.U32 R9, RZ, RZ, R10 ;  /* 0x000000ffff097224 */ /* 0x000fe200078e000a */
[----:B------:R-:W-:Y:S01]  /*65c0*/  MOV R82, R85 ;  /* 0x0000005500527202 */ /* 0x000fe20000000f00 */
[----:B------:R-:W-:Y:S02]  /*65d0*/  IMAD.MOV.U32 R11, RZ, RZ, R12 ;  /* 0x000000ffff0b7224 */ /* 0x000fe400078e000c */
[----:B------:R-:W-:-:S07]  /*65e0*/  IMAD.MOV.U32 R106, RZ, RZ, R105 ;  /* 0x000000ffff6a7224 */ /* 0x000fce00078e0069 */
.L_x_22703:
[----:B------:R-:W-:Y:S05]  /*65f0*/  BSYNC.RECONVERGENT B1 ;  /* 0x0000000000017941 */ /* 0x000fea0003800200 */
.L_x_22701:
        /* <DEDUP_REMOVED lines=11> */
.L_x_22705:
[----:B------:R-:W-:Y:S01]  /*66b0*/  IMAD.MOV.U32 R10, RZ, RZ, R9 ;  /* 0x000000ffff0a7224 */ /* 0x000fe200078e0009 */
[----:B------:R-:W-:Y:S01]  /*66c0*/  MOV R85, R84 ;  /* 0x0000005400557202 */ /* 0x000fe20000000f00 */
[----:B------:R-:W-:Y:S02]  /*66d0*/  IMAD.MOV.U32 R12, RZ, RZ, R11 ;  /* 0x000000ffff0c7224 */ /* 0x000fe400078e000b */
[----:B------:R-:W-:-:S07]  /*66e0*/  IMAD.MOV.U32 R105, RZ, RZ, R104 ;  /* 0x000000ffff697224 */ /* 0x000fce00078e0068 */
.L_x_22706:
[----:B------:R-:W-:Y:S05]  /*66f0*/  BSYNC.RECONVERGENT B1 ;  /* 0x0000000000017941 */ /* 0x000fea0003800200 */
.L_x_22704:
        /* <DEDUP_REMOVED lines=11> */
.L_x_22708:
[----:B------:R-:W-:Y:S01]  /*67b0*/  IMAD.MOV.U32 R9, RZ, RZ, R10 ;  /* 0x000000ffff097224 */ /* 0x000fe200078e000a */
[----:B------:R-:W-:Y:S01]  /*67c0*/  MOV R84, R87 ;  /* 0x0000005700547202 */ /* 0x000fe20000000f00 */
[----:B------:R-:W-:Y:S02]  /*67d0*/  IMAD.MOV.U32 R11, RZ, RZ, R12 ;  /* 0x000000ffff0b7224 */ /* 0x000fe400078e000c */
[----:B------:R-:W-:-:S07]  /*67e0*/  IMAD.MOV.U32 R104, RZ, RZ, R103 ;  /* 0x000000ffff687224 */ /* 0x000fce00078e0067 */
.L_x_22709:
[----:B------:R-:W-:Y:S05]  /*67f0*/  BSYNC.RECONVERGENT B1 ;  /* 0x0000000000017941 */ /* 0x000fea0003800200 */
.L_x_22707:
        /* <DEDUP_REMOVED lines=11> */
.L_x_22711:
[----:B------:R-:W-:Y:S01]  /*68b0*/  IMAD.MOV.U32 R10, RZ, RZ, R9 ;  /* 0x000000ffff0a7224 */ /* 0x000fe200078e0009 */
[----:B------:R-:W-:Y:S01]  /*68c0*/  MOV R87, R86 ;  /* 0x0000005600577202 */ /* 0x000fe20000000f00 */
[----:B------:R-:W-:Y:S02]  /*68d0*/  IMAD.MOV.U32 R12, RZ, RZ, R11 ;  /* 0x000000ffff0c7224 */ /* 0x000fe400078e000b */
[----:B------:R-:W-:-:S07]  /*68e0*/  IMAD.MOV.U32 R103, RZ, RZ, R102 ;  /* 0x000000ffff677224 */ /* 0x000fce00078e0066 */
.L_x_22712:
[----:B------:R-:W-:Y:S05]  /*68f0*/  BSYNC.RECONVERGENT B1 ;  /* 0x0000000000017941 */ /* 0x000fea0003800200 */
.L_x_22710:
        /* <DEDUP_REMOVED lines=11> */
.L_x_22714:
[----:B------:R-:W-:Y:S01]  /*69b0*/  IMAD.MOV.U32 R9, RZ, RZ, R10 ;  /* 0x000000ffff097224 */ /* 0x000fe200078e000a */
[----:B------:R-:W-:Y:S01]  /*69c0*/  MOV R86, R89 ;  /* 0x0000005900567202 */ /* 0x000fe20000000f00 */
[----:B------:R-:W-:Y:S02]  /*69d0*/  IMAD.MOV.U32 R11, RZ, RZ, R12 ;  /* 0x000000ffff0b7224 */ /* 0x000fe400078e000c */
[----:B------:R-:W-:-:S07]  /*69e0*/  IMAD.MOV.U32 R102, RZ, RZ, R101 ;  /* 0x000000ffff667224 */ /* 0x000fce00078e0065 */
.L_x_22715:
[----:B------:R-:W-:Y:S05]  /*69f0*/  BSYNC.RECONVERGENT B1 ;  /* 0x0000000000017941 */ /* 0x000fea0003800200 */
.L_x_22713:
        /* <DEDUP_REMOVED lines=11> */
.L_x_22717:
[----:B------:R-:W-:Y:S01]  /*6ab0*/  IMAD.MOV.U32 R10, RZ, RZ, R9 ;  /* 0x000000ffff0a7224 */ /* 0x000fe200078e0009 */
[----:B------:R-:W-:Y:S01]  /*6ac0*/  MOV R89, R88 ;  /* 0x0000005800597202 */ /* 0x000fe20000000f00 */
[----:B------:R-:W-:Y:S02]  /*6ad0*/  IMAD.MOV.U32 R12, RZ, RZ, R11 ;  /* 0x000000ffff0c7224 */ /* 0x000fe400078e000b */
[----:B------:R-:W-:-:S07]  /*6ae0*/  IMAD.MOV.U32 R101, RZ, RZ, R100 ;  /* 0x000000ffff657224 */ /* 0x000fce00078e0064 */
.L_x_22718:
[----:B------:R-:W-:Y:S05]  /*6af0*/  BSYNC.RECONVERGENT B1 ;  /* 0x0000000000017941 */ /* 0x000fea0003800200 */
.L_x_22716:
        /* <DEDUP_REMOVED lines=11> */
.L_x_22720:
[----:B------:R-:W-:Y:S01]  /*6bb0*/  IMAD.MOV.U32 R9, RZ, RZ, R10 ;  /* 0x000000ffff097224 */ /* 0x000fe200078e000a */
[----:B------:R-:W-:Y:S01]  /*6bc0*/  MOV R88, R91 ;  /* 0x0000005b00587202 */ /* 0x000fe20000000f00 */
[----:B------:R-:W-:Y:S02]  /*6bd0*/  IMAD.MOV.U32 R11, RZ, RZ, R12 ;  /* 0x000000ffff0b7224 */ /* 0x000fe400078e000c */
[----:B------:R-:W-:-:S07]  /*6be0*/  IMAD.MOV.U32 R100, RZ, RZ, R99 ;  /* 0x000000ffff647224 */ /* 0x000fce00078e0063 */
.L_x_22721:
[----:B------:R-:W-:Y:S05]  /*6bf0*/  BSYNC.RECONVERGENT B1 ;  /* 0x0000000000017941 */ /* 0x000fea0003800200 */
.L_x_22719:
        /* <DEDUP_REMOVED lines=11> */
.L_x_22723:
[----:B------:R-:W-:Y:S01]  /*6cb0*/  IMAD.MOV.U32 R10, RZ, RZ, R9 ;  /* 0x000000ffff0a7224 */ /* 0x000fe200078e0009 */
[----:B------:R-:W-:Y:S01]  /*6cc0*/  MOV R91, R90 ;  /* 0x0000005a005b7202 */ /* 0x000fe20000000f00 */
[----:B------:R-:W-:Y:S02]  /*6cd0*/  IMAD.MOV.U32 R12, RZ, RZ, R11 ;  /* 0x000000ffff0c7224 */ /* 0x000fe400078e000b */
[----:B------:R-:W-:-:S07]  /*6ce0*/  IMAD.MOV.U32 R99, RZ, RZ, R98 ;  /* 0x000000ffff637224 */ /* 0x000fce00078e0062 */
.L_x_22724:
[----:B------:R-:W-:Y:S05]  /*6cf0*/  BSYNC.RECONVERGENT B1 ;  /* 0x0000000000017941 */ /* 0x000fea0003800200 */
.L_x_22722:
        /* <DEDUP_REMOVED lines=11> */
.L_x_22726:
[----:B------:R-:W-:Y:S01]  /*6db0*/  IMAD.MOV.U32 R14, RZ, RZ, R10 ;  /* 0x000000ffff0e7224 */ /* 0x000fe200078e000a */
[----:B------:R-:W-:Y:S01]  /*6dc0*/  MOV R9, R12 ;  /* 0x0000000c00097202 */ /* 0x000fe20000000f00 */
[----:B------:R-:W-:Y:S02]  /*6dd0*/  IMAD.MOV.U32 R90, RZ, RZ, R95 ;  /* 0x000000ffff5a7224 */ /* 0x000fe400078e005f */
[----:B------:R-:W-:-:S07]  /*6de0*/  IMAD.MOV.U32 R98, RZ, RZ, R97 ;  /* 0x000000ffff627224 */ /* 0x000fce00078e0061 */
.L_x_22727:
[----:B------:R-:W-:Y:S05]  /*6df0*/  BSYNC.RECONVERGENT B1 ;  /* 0x0000000000017941 */ /* 0x000fea0003800200 */
.L_x_22725:
        /* <DEDUP_REMOVED lines=11> */
.L_x_22729:
[----:B------:R-:W-:Y:S01]  /*6eb0*/  IMAD.MOV.U32 R95, RZ, RZ, R5 ;  /* 0x000000ffff5f7224 */ /* 0x000fe200078e0005 */
[----:B------:R-:W-:Y:S01]  /*6ec0*/  MOV R94, R14 ;  /* 0x0000000e005e7202 */ /* 0x000fe20000000f00 */
[----:B------:R-:W-:Y:S02]  /*6ed0*/  IMAD.MOV.U32 R97, RZ, RZ, R4 ;  /* 0x000000ffff617224 */ /* 0x000fe400078e0004 */
[--C-:B------:R-:W-:Y:S02]  /*6ee0*/  IMAD.MOV.U32 R96, RZ, RZ, R9.reuse ;  /* 0x000000ffff607224 */ /* 0x100fe400078e0009 */
[----:B------:R-:W-:Y:S02]  /*6ef0*/  IMAD.MOV.U32 R5, RZ, RZ, R14 ;  /* 0x000000ffff057224 */ /* 0x000fe400078e000e */
[----:B------:R-:W-:-:S07]  /*6f00*/  IMAD.MOV.U32 R4, RZ, RZ, R9 ;  /* 0x000000ffff047224 */ /* 0x000fce00078e0009 */
.L_x_22730:
[----:B------:R-:W-:Y:S05]  /*6f10*/  BSYNC.RECONVERGENT B1 ;  /* 0x0000000000017941 */ /* 0x000fea0003800200 */
.L_x_22728:
[----:B------:R-:W-:Y:S01]  /*6f20*/  IADD3 R8, PT, PT, R8, 0x4, RZ ;  /* 0x0000000408087810 */ /* 0x000fe20007ffe0ff */
[----:B------:R-:W-:Y:S06]  /*6f30*/  @P1 BRA `(.L_x_22731) ;  /* 0xffffffc0000c1947 */ /* 0x000fec000383ffff */
.L_x_22541:
[----:B------:R-:W-:Y:S05]  /*6f40*/  BSYNC.RECONVERGENT B0 ;  /* 0x0000000000007941 */ /* 0x000fea0003800200 */
.L_x_22540:
[----:B------:R-:W-:Y:S01]  /*6f50*/  SHFL.DOWN PT, R8, R94, 0x2, 0x1f ;  /* 0x08401f005e087f89 */ /* 0x000fe200000e0000 */
[----:B------:R-:W0:Y:S01]  /*6f60*/  LDCU UR4, c[0x0][0x2f8] ;  /* 0x00005f00ff0477ac */ /* 0x000e220008000800 */
[----:B------:R-:W-:Y:S02]  /*6f70*/  BSSY.RECONVERGENT B0, `(.L_x_22732) ;  /* 0x00004d2000007945 */ /* 0x000fe40003800200 */
[----:B------:R-:W1:Y:S04]  /*6f80*/  SHFL.DOWN PT, R9, R95, 0x2, 0x1f ;  /* 0x08401f005f097f89 */ /* 0x000e6800000e0000 */
[----:B------:R-:W-:Y:S04]  /*6f90*/  SHFL.DOWN PT, R10, R90, 0x2, 0x1f ;  /* 0x08401f005a0a7f89 */ /* 0x000fe800000e0000 */
[----:B------:R-:W2:Y:S04]  /*6fa0*/  SHFL.DOWN PT, R11, R91, 0x2, 0x1f ;  /* 0x08401f005b0b7f89 */ /* 0x000ea800000e0000 */
[----:B------:R-:W-:Y:S01]  /*6fb0*/  SHFL.DOWN PT, R12, R88, 0x2, 0x1f ;  /* 0x08401f00580c7f89 */ /* 0x000fe200000e0000 */
[----:B0-----:R-:W-:-:S03]  /*6fc0*/  VIADD R4, R0, -UR4 ;  /* 0x8000000400047c36 */ /* 0x001fc60008000000 */
[----:B------:R-:W0:Y:S04]  /*6fd0*/  SHFL.DOWN PT, R13, R89, 0x2, 0x1f ;  /* 0x08401f00590d7f89 */ /* 0x000e2800000e0000 */
        /* <DEDUP_REMOVED lines=14> */
[----:B-1----:R-:W-:Y:S04]  /*70c0*/  STL.64 [R4+0x8], R8 ;  /* 0x0000080804007387 */ /* 0x002fe80000100a00 */
[----:B--2---:R-:W-:Y:S04]  /*70d0*/  STL.64 [R4+0x10], R10 ;  /* 0x0000100a04007387 */ /* 0x004fe80000100a00 */
[----:B0-----:R-:W-:Y:S04]  /*70e0*/  STL.64 [R4+0x18], R12 ;  /* 0x0000180c04007387 */ /* 0x001fe80000100a00 */
[----:B---3--:R-:W-:Y:S04]  /*70f0*/  STL.64 [R4+0x20], R14 ;  /* 0x0000200e04007387 */ /* 0x008fe80000100a00 */
[----:B----4-:R-:W-:Y:S04]  /*7100*/  STL.64 [R4+0x28], R16 ;  /* 0x0000281004007387 */ /* 0x010fe80000100a00 */
[----:B-----5:R-:W-:Y:S04]  /*7110*/  STL.64 [R4+0x30], R18 ;  /* 0x0000301204007387 */ /* 0x020fe80000100a00 */
        /* <DEDUP_REMOVED lines=122> */
[----:B------:R-:W-:Y:S01]  /*78c0*/  ISETP.GT.AND P0, PT, R5, 0x1d, PT ;  /* 0x0000001d0500780c */ /* 0x000fe20003f04270 */
[----:B------:R-:W-:-:S02]  /*78d0*/  IMAD.MOV.U32 R5, RZ, RZ, R7 ;  /* 0x000000ffff057224 */ /* 0x000fc400078e0007 */
        /* <DEDUP_REMOVED lines=49> */
[C---:B------:R-:W-:Y:S01]  /*7bf0*/  FSETP.GT.FTZ.AND P0, PT, R7.reuse, R8, PT ;  /* 0x000000080700720b */ /* 0x040fe20003f14000 */
[----:B------:R-:W-:Y:S01]  /*7c00*/  VIADD R6, R4, 0x108 ;  /* 0x0000010804067836 */ /* 0x000fe20000000000 */
[----:B0-----:R-:W-:Y:S02]  /*7c10*/  MOV R4, R94 ;  /* 0x0000005e00047202 */ /* 0x001fe40000000f00 */
        /* <DEDUP_REMOVED lines=9> */
[----:B------:R-:W-:-:S07]  /*7cb0*/  IMAD.MOV.U32 R7, RZ, RZ, RZ ;  /* 0x000000ffff077224 */ /* 0x000fce00078e00ff */
.L_x_22923:
        /* <DEDUP_REMOVED lines=20> */
.L_x_22735:
[----:B------:R-:W-:Y:S01]  /*7e00*/  MOV R10, R3 ;  /* 0x00000003000a7202 */ /* 0x000fe20000000f00 */
[----:B------:R-:W-:Y:S02]  /*7e10*/  IMAD.MOV.U32 R12, RZ, RZ, R159 ;  /* 0x000000ffff0c7224 */ /* 0x000fe400078e009f */
[----:B------:R-:W-:Y:S02]  /*7e20*/  IMAD.MOV.U32 R3, RZ, RZ, R2 ;  /* 0x000000ffff037224 */ /* 0x000fe400078e0002 */
[----:B------:R-:W-:-:S07]  /*7e30*/  IMAD.MOV.U32 R159, RZ, RZ, R158 ;  /* 0x000000ffff9f7224 */ /* 0x000fce00078e009e */
.L_x_22736:
[----:B------:R-:W-:Y:S05]  /*7e40*/  BSYNC.RECONVERGENT B1 ;  /* 0x0000000000017941 */ /* 0x000fea0003800200 */
.L_x_22734:
        /* <DEDUP_REMOVED lines=11> */
.L_x_22738:
[----:B------:R-:W-:Y:S01]  /*7f00*/  MOV R9, R10 ;  /* 0x0000000a00097202 */ /* 0x000fe20000000f00 */
[----:B------:R-:W-:Y:S02]  /*7f10*/  IMAD.MOV.U32 R11, RZ, RZ, R12 ;  /* 0x000000ffff0b7224 */ /* 0x000fe400078e000c */
[----:B------:R-:W-:Y:S02]  /*7f20*/  IMAD.MOV.U32 R2, RZ, RZ, R33 ;  /* 0x000000ffff027224 */ /* 0x000fe400078e0021 */
[----:B------:R-:W-:-:S07]  /*7f30*/  IMAD.MOV.U32 R158, RZ, RZ, R157 ;  /* 0x000000ffff9e7224 */ /* 0x000fce00078e009d */
.L_x_22739:
[----:B------:R-:W-:Y:S05]  /*7f40*/  BSYNC.RECONVERGENT B1 ;  /* 0x0000000000017941 */ /* 0x000fea0003800200 */
.L_x_22737:
        /* <DEDUP_REMOVED lines=11> */
.L_x_22741:
[----:B------:R-:W-:Y:S01]  /*8000*/  MOV R10, R9 ;  /* 0x00000009000a7202 */ /* 0x000fe20000000f00 */
[----:B------:R-:W-:Y:S02]  /*8010*/  IMAD.MOV.U32 R12, RZ, RZ, R11 ;  /* 0x000000ffff0c7224 */ /* 0x000fe400078e000b */
[----:B------:R-:W-:Y:S02]  /*8020*/  IMAD.MOV.U32 R33, RZ, RZ, R32 ;  /* 0x000000ffff217224 */ /* 0x000fe400078e0020 */
[----:B------:R-:W-:-:S07]  /*8030*/  IMAD.MOV.U32 R157, RZ, RZ, R156 ;  /* 0x000000ffff9d7224 */ /* 0x000fce00078e009c */
.L_x_22742:
[----:B------:R-:W-:Y:S05]  /*8040*/  BSYNC.RECONVERGENT B1 ;  /* 0x0000000000017941 */ /* 0x000fea0003800200 */
.L_x_22740:
        /* <DEDUP_REMOVED lines=11> */
.L_x_22744:
[----:B------:R-:W-:Y:S01]  /*8100*/  MOV R9, R10 ;  /* 0x0000000a00097202 */ /* 0x000fe20000000f00 */
[----:B------:R-:W-:Y:S02]  /*8110*/  IMAD.MOV.U32 R11, RZ, RZ, R12 ;  /* 0x000000ffff0b7224 */ /* 0x000fe400078e000c */
[----:B------:R-:W-:Y:S02]  /*8120*/  IMAD.MOV.U32 R32, RZ, RZ, R35 ;  /* 0x000000ffff207224 */ /* 0x000fe400078e0023 */
[----:B------:R-:W-:-:S07]  /*8130*/  IMAD.MOV.U32 R156, RZ, RZ, R155 ;  /* 0x000000ffff9c7224 */ /* 0x000fce00078e009b */
.L_x_22745:
[----:B------:R-:W-:Y:S05]  /*8140*/  BSYNC.RECONVERGENT B1 ;  /* 0x0000000000017941 */ /* 0x000fea0003800200 */
.L_x_22743:
        /* <DEDUP_REMOVED lines=11> */
.L_x_22747:
[----:B------:R-:W-:Y:S01]  /*8200*/  MOV R10, R9 ;  /* 0x00000009000a7202 */ /* 0x000fe20000000f00 */
[----:B------:R-:W-:Y:S02]  /*8210*/  IMAD.MOV.U32 R12, RZ, RZ, R11 ;  /* 0x000000ffff0c7224 */ /* 0x000fe400078e000b */
[----:B------:R-:W-:Y:S02]  /*8220*/  IMAD.MOV.U32 R35, RZ, RZ, R34 ;  /* 0x000000ffff237224 */ /* 0x000fe400078e0022 */
[----:B------:R-:W-:-:S07]  /*8230*/  IMAD.MOV.U32 R155, RZ, RZ, R154 ;  /* 0x000000ffff9b7224 */ /* 0x000fce00078e009a */
.L_x_22748:
[----:B------:R-:W-:Y:S05]  /*8240*/  BSYNC.RECONVERGENT B1 ;  /* 0x0000000000017941 */ /* 0x000fea0003800200 */
.L_x_22746:
        /* <DEDUP_REMOVED lines=11> */
.L_x_22750:
[----:B------:R-:W-:Y:S01]  /*8300*/  MOV R9, R10 ;  /* 0x0000000a00097202 */ /* 0x000fe20000000f00 */
[----:B------:R-:W-:Y:S02]  /*8310*/  IMAD.MOV.U32 R11, RZ, RZ, R12 ;  /* 0x000000ffff0b7224 */ /* 0x000fe400078e000c */
[----:B------:R-:W-:Y:S02]  /*8320*/  IMAD.MOV.U32 R34, RZ, RZ, R37 ;  /* 0x000000ffff227224 */ /* 0x000fe400078e0025 */
[----:B------:R-:W-:-:S07]  /*8330*/  IMAD.MOV.U32 R154, RZ, RZ, R153 ;  /* 0x000000ffff9a7224 */ /* 0x000fce00078e0099 */
.L_x_22751:
[----:B------:R-:W-:Y:S05]  /*8340*/  BSYNC.RECONVERGENT B1 ;  /* 0x0000000000017941 */ /* 0x000fea0003800200 */
.L_x_22749:
        /* <DEDUP_REMOVED lines=11> */
.L_x_22753:
[----:B------:R-:W-:Y:S01]  /*8400*/  MOV R10, R9 ;  /* 0x00000009000a7202 */ /* 0x000fe20000000f00 */
[----:B------:R-:W-:Y:S02]  /*8410*/  IMAD.MOV.U32 R12, RZ, RZ, R11 ;  /* 0x000000ffff0c7224 */ /* 0x000fe400078e000b */
[----:B------:R-:W-:Y:S02]  /*8420*/  IMAD.MOV.U32 R37, RZ, RZ, R36 ;  /* 0x000000ffff257224 */ /* 0x000fe400078e0024 */
[----:B------:R-:W-:-:S07]  /*8430*/  IMAD.MOV.U32 R153, RZ, RZ, R152 ;  /* 0x000000ffff997224 */ /* 0x000fce00078e0098 */
.L_x_22754:
[----:B------:R-:W-:Y:S05]  /*8440*/  BSYNC.RECONVERGENT B1 ;  /* 0x0000000000017941 */ /* 0x000fea0003800200 */
.L_x_22752:
        /* <DEDUP_REMOVED lines=11> */
.L_x_22756:
[----:B------:R-:W-:Y:S01]  /*8500*/  MOV R9, R10 ;  /* 0x0000000a00097202 */ /* 0x000fe20000000f00 */
[----:B------:R-:W-:Y:S02]  /*8510*/  IMAD.MOV.U32 R11, RZ, RZ, R12 ;  /* 0x000000ffff0b7224 */ /* 0x000fe400078e000c */
[----:B------:R-:W-:Y:S02]  /*8520*/  IMAD.MOV.U32 R36, RZ, RZ, R39 ;  /* 0x000000ffff247224 */ /* 0x000fe400078e0027 */
[----:B------:R-:W-:-:S07]  /*8530*/  IMAD.MOV.U32 R152, RZ, RZ, R151 ;  /* 0x000000ffff987224 */ /* 0x000fce00078e0097 */
.L_x_22757:
[----:B------:R-:W-:Y:S05]  /*8540*/  BSYNC.RECONVERGENT B1 ;  /* 0x0000000000017941 */ /* 0x000fea0003800200 */
.L_x_22755:
        /* <DEDUP_REMOVED lines=11> */
.L_x_22759:
[----:B------:R-:W-:Y:S01]  /*8600*/  MOV R10, R9 ;  /* 0x00000009000a7202 */ /* 0x000fe20000000f00 */
[----:B------:R-:W-:Y:S02]  /*8610*/  IMAD.MOV.U32 R12, RZ, RZ, R11 ;  /* 0x000000ffff0c7224 */ /* 0x000fe400078e000b */
[----:B------:R-:W-:Y:S02]  /*8620*/  IMAD.MOV.U32 R39, RZ, RZ, R38 ;  /* 0x000000ffff277224 */ /* 0x000fe400078e0026 */
[----:B------:R-:W-:-:S07]  /*8630*/  IMAD.MOV.U32 R151, RZ, RZ, R150 ;  /* 0x000000ffff977224 */ /* 0x000fce00078e0096 */
.L_x_22760:
[----:B------:R-:W-:Y:S05]  /*8640*/  BSYNC.RECONVERGENT B1 ;  /* 0x0000000000017941 */ /* 0x000fea0003800200 */
.L_x_22758:
        /* <DEDUP_REMOVED lines=11> */
.L_x_22762:
[----:B------:R-:W-:Y:S01]  /*8700*/  MOV R9, R10 ;  /* 0x0000000a00097202 */ /* 0x000fe20000000f00 */
[----:B------:R-:W-:Y:S02]  /*8710*/  IMAD.MOV.U32 R11, RZ, RZ, R12 ;  /* 0x000000ffff0b7224 */ /* 0x000fe400078e000c */
[----:B------:R-:W-:Y:S02]  /*8720*/  IMAD.MOV.U32 R38, RZ, RZ, R41 ;  /* 0x000000ffff267224 */ /* 0x000fe400078e0029 */
[----:B------:R-:W-:-:S07]  /*8730*/  IMAD.MOV.U32 R150, RZ, RZ, R149 ;  /* 0x000000ffff967224 */ /* 0x000fce00078e0095 */
.L_x_22763:
[----:B------:R-:W-:Y:S05]  /*8740*/  BSYNC.RECONVERGENT B1 ;  /* 0x0000000000017941 */ /* 0x000fea0003800200 */
.L_x_22761:
        /* <DEDUP_REMOVED lines=11> */
.L_x_22765:
[----:B------:R-:W-:Y:S01]  /*8800*/  MOV R10, R9 ;  /* 0x00000009000a7202 */ /* 0x000fe20000000f00 */
[----:B------:R-:W-:Y:S02]  /*8810*/  IMAD.MOV.U32 R12, RZ, RZ, R11 ;  /* 0x000000ffff0c7224 */ /* 0x000fe400078e000b */
[----:B------:R-:W-:Y:S02]  /*8820*/  IMAD.MOV.U32 R41, RZ, RZ, R40 ;  /* 0x000000ffff297224 */ /* 0x000fe400078e0028 */
[----:B------:R-:W-:-:S07]  /*8830*/  IMAD.MOV.U32 R149, RZ, RZ, R148 ;  /* 0x000000ffff957224 */ /* 0x000fce00078e0094 */
.L_x_22766:
[----:B------:R-:W-:Y:S05]  /*8840*/  BSYNC.RECONVERGENT B1 ;  /* 0x0000000000017941 */ /* 0x000fea0003800200 */
.L_x_22764:
        /* <DEDUP_REMOVED lines=11> */
.L_x_22768:
[----:B------:R-:W-:Y:S01]  /*8900*/  MOV R9, R10 ;  /* 0x0000000a00097202 */ /* 0x000fe20000000f00 */
[----:B------:R-:W-:Y:S02]  /*8910*/  IMAD.MOV.U32 R11, RZ, RZ, R12 ;  /* 0x000000ffff0b7224 */ /* 0x000fe400078e000c */
[----:B------:R-:W-:Y:S02]  /*8920*/  IMAD.MOV.U32 R40, RZ, RZ, R43 ;  /* 0x000000ffff287224 */ /* 0x000fe400078e002b */
[----:B------:R-:W-:-:S07]  /*8930*/  IMAD.MOV.U32 R148, RZ, RZ, R147 ;  /* 0x000000ffff947224 */ /* 0x000fce00078e0093 */
.L_x_22769:
[----:B------:R-:W-:Y:S05]  /*8940*/  BSYNC.RECONVERGENT B1 ;  /* 0x0000000000017941 */ /* 0x000fea0003800200 */
.L_x_22767:
        /* <DEDUP_REMOVED lines=11> */
.L_x_22771:
[----:B------:R-:W-:Y:S01]  /*8a00*/  MOV R10, R9 ;  /* 0x00000009000a7202 */ /* 0x000fe20000000f00 */
[----:B------:R-:W-:Y:S02]  /*8a10*/  IMAD.MOV.U32 R12, RZ, RZ, R11 ;  /* 0x000000ffff0c7224 */ /* 0x000fe400078e000b */
[----:B------:R-:W-:Y:S02]  /*8a20*/  IMAD.MOV.U32 R43, RZ, RZ, R42 ;  /* 0x000000ffff2b7224 */ /* 0x000fe400078e002a */
[----:B------:R-:W-:-:S07]  /*8a30*/  IMAD.MOV.U32 R147, RZ, RZ, R146 ;  /* 0x000000ffff937224 */ /* 0x000fce00078e0092 */
.L_x_22772:
[----:B------:R-:W-:Y:S05]  /*8a40*/  BSYNC.RECONVERGENT B1 ;  /* 0x0000000000017941 */ /* 0x000fea0003800200 */
.L_x_22770:
        /* <DEDUP_REMOVED lines=11> */
.L_x_22774:
[----:B------:R-:W-:Y:S01]  /*8b00*/  MOV R9, R10 ;  /* 0x0000000a00097202 */ /* 0x000fe20000000f00 */
[----:B------:R-:W-:Y:S02]  /*8b10*/  IMAD.MOV.U32 R11, RZ, RZ, R12 ;  /* 0x000000ffff0b7224 */ /* 0x000fe400078e000c */
[----:B------:R-:W-:Y:S02]  /*8b20*/  IMAD.MOV.U32 R42, RZ, RZ, R45 ;  /* 0x000000ffff2a7224 */ /* 0x000fe400078e002d */
[----:B------:R-:W-:-:S07]  /*8b30*/  IMAD.MOV.U32 R146, RZ, RZ, R145 ;  /* 0x000000ffff927224 */ /* 0x000fce00078e0091 */
.L_x_22775:
[----:B------:R-:W-:Y:S05]  /*8b40*/  BSYNC.RECONVERGENT B1 ;  /* 0x0000000000017941 */ /* 0x000fea0003800200 */
.L_x_22773:
        /* <DEDUP_REMOVED lines=11> */
.L_x_22777:
[----:B------:R-:W-:Y:S01]  /*8c00*/  MOV R10, R9 ;  /* 0x00000009000a7202 */ /* 0x000fe20000000f00 */
[----:B------:R-:W-:Y:S02]  /*8c10*/  IMAD.MOV.U32 R12, RZ, RZ, R11 ;  /* 0x000000ffff0c7224 */ /* 0x000fe400078e000b */
[----:B------:R-:W-:Y:S02]  /*8c20*/  IMAD.MOV.U32 R45, RZ, RZ, R44 ;  /* 0x000000ffff2d7224 */ /* 0x000fe400078e002c */
[----:B------:R-:W-:-:S07]  /*8c30*/  IMAD.MOV.U32 R145, RZ, RZ, R144 ;  /* 0x000000ffff917224 */ /* 0x000fce00078e0090 */
.L_x_22778:
[----:B------:R-:W-:Y:S05]  /*8c40*/  BSYNC.RECONVERGENT B1 ;  /* 0x0000000000017941 */ /* 0x000fea0003800200 */
.L_x_22776:
        /* <DEDUP_REMOVED lines=11> */
.L_x_22780:
[----:B------:R-:W-:Y:S01]  /*8d00*/  MOV R9, R10 ;  /* 0x0000000a00097202 */ /* 0x000fe20000000f00 */
[----:B------:R-:W-:Y:S02]  /*8d10*/  IMAD.MOV.U32 R11, RZ, RZ, R12 ;  /* 0x000000ffff0b7224 */ /* 0x000fe400078e000c */
[----:B------:R-:W-:Y:S02]  /*8d20*/  IMAD.MOV.U32 R44, RZ, RZ, R47 ;  /* 0x000000ffff2c7224 */ /* 0x000fe400078e002f */
[----:B------:R-:W-:-:S07]  /*8d30*/  IMAD.MOV.U32 R144, RZ, RZ, R143 ;  /* 0x000000ffff907224 */ /* 0x000fce00078e008f */
.L_x_22781:
[----:B------:R-:W-:Y:S05]  /*8d40*/  BSYNC.RECONVERGENT B1 ;  /* 0x0000000000017941 */ /* 0x000fea0003800200 */
.L_x_22779:
        /* <DEDUP_REMOVED lines=11> */
.L_x_22783:
[----:B------:R-:W-:Y:S01]  /*8e00*/  MOV R10, R9 ;  /* 0x00000009000a7202 */ /* 0x000fe20000000f00 */
[----:B------:R-:W-:Y:S02]  /*8e10*/  IMAD.MOV.U32 R12, RZ, RZ, R11 ;  /* 0x000000ffff0c7224 */ /* 0x000fe400078e000b */
[----:B------:R-:W-:Y:S02]  /*8e20*/  IMAD.MOV.U32 R47, RZ, RZ, R46 ;  /* 0x000000ffff2f7224 */ /* 0x000fe400078e002e */
[----:B------:R-:W-:-:S07]  /*8e30*/  IMAD.MOV.U32 R143, RZ, RZ, R142 ;  /* 0x000000ffff8f7224 */ /* 0x000fce00078e008e */
.L_x_22784:
[----:B------:R-:W-:Y:S05]  /*8e40*/  BSYNC.RECONVERGENT B1 ;  /* 0x0000000000017941 */ /* 0x000fea0003800200 */
.L_x_22782:
        /* <DEDUP_REMOVED lines=11> */
.L_x_22786:
[----:B------:R-:W-:Y:S01]  /*8f00*/  MOV R9, R10 ;  /* 0x0000000a00097202 */ /* 0x000fe20000000f00 */
[----:B------:R-:W-:Y:S02]  /*8f10*/  IMAD.MOV.U32 R11, RZ, RZ, R12 ;  /* 0x000000ffff0b7224 */ /* 0x000fe400078e000c */
[----:B------:R-:W-:Y:S02]  /*8f20*/  IMAD.MOV.U32 R46, RZ, RZ, R49 ;  /* 0x000000ffff2e7224 */ /* 0x000fe400078e0031 */
[----:B------:R-:W-:-:S07]  /*8f30*/  IMAD.MOV.U32 R142, RZ, RZ, R141 ;  /* 0x000000ffff8e7224 */ /* 0x000fce00078e008d */
.L_x_22787:
[----:B------:R-:W-:Y:S05]  /*8f40*/  BSYNC.RECONVERGENT B1 ;  /* 0x0000000000017941 */ /* 0x000fea0003800200 */
.L_x_22785:
        /* <DEDUP_REMOVED lines=11> */
.L_x_22789:
[----:B------:R-:W-:Y:S01]  /*9000*/  MOV R10, R9 ;  /* 0x00000009000a7202 */ /* 0x000fe20000000f00 */
[----:B------:R-:W-:Y:S02]  /*9010*/  IMAD.MOV.U32 R12, RZ, RZ, R11 ;  /* 0x000000ffff0c7224 */ /* 0x000fe400078e000b */
[----:B------:R-:W-:Y:S02]  /*9020*/  IMAD.MOV.U32 R49, RZ, RZ, R48 ;  /* 0x000000ffff317224 */ /* 0x000fe400078e0030 */
[----:B------:R-:W-:-:S07]  /*9030*/  IMAD.MOV.U32 R141, RZ, RZ, R140 ;  /* 0x000000ffff8d7224 */ /* 0x000fce00078e008c */
.L_x_22790:
[----:B------:R-:W-:Y:S05]  /*9040*/  BSYNC.RECONVERGENT B1 ;  /* 0x0000000000017941 */ /* 0x000fea0003800200 */
.L_x_22788:
        /* <DEDUP_REMOVED lines=11> */
.L_x_22792:
[----:B------:R-:W-:Y:S01]  /*9100*/  MOV R9, R10 ;  /* 0x0000000a00097202 */ /* 0x000fe20000000f00 */
[----:B------:R-:W-:Y:S02]  /*9110*/  IMAD.MOV.U32 R11, RZ, RZ, R12 ;  /* 0x000000ffff0b7224 */ /* 0x000fe400078e000c */
[----:B------:R-:W-:Y:S02]  /*9120*/  IMAD.MOV.U32 R48, RZ, RZ, R51 ;  /* 0x000000ffff307224 */ /* 0x000fe400078e0033 */
[----:B------:R-:W-:-:S07]  /*9130*/  IMAD.MOV.U32 R140, RZ, RZ, R139 ;  /* 0x000000ffff8c7224 */ /* 0x000fce00078e008b */
.L_x_22793:
[----:B------:R-:W-:Y:S05]  /*9140*/  BSYNC.RECONVERGENT B1 ;  /* 0x0000000000017941 */ /* 0x000fea0003800200 */
.L_x_22791:
        /* <DEDUP_REMOVED lines=11> */
.L_x_22795:
[----:B------:R-:W-:Y:S01]  /*9200*/  MOV R10, R9 ;  /* 0x00000009000a7202 */ /* 0x000fe20000000f00 */
[----:B------:R-:W-:Y:S02]  /*9210*/  IMAD.MOV.U32 R12, RZ, RZ, R11 ;  /* 0x000000ffff0c7224 */ /* 0x000fe400078e000b */
[----:B------:R-:W-:Y:S02]  /*9220*/  IMAD.MOV.U32 R51, RZ, RZ, R50 ;  /* 0x000000ffff337224 */ /* 0x000fe400078e0032 */
[----:B------:R-:W-:-:S07]  /*9230*/  IMAD.MOV.U32 R139, RZ, RZ, R138 ;  /* 0x000000ffff8b7224 */ /* 0x000fce00078e008a */
.L_x_22796:
[----:B------:R-:W-:Y:S05]  /*9240*/  BSYNC.RECONVERGENT B1 ;  /* 0x0000000000017941 */ /* 0x000fea0003800200 */
.L_x_22794:
        /* <DEDUP_REMOVED lines=11> */
.L_x_22798:
[----:B------:R-:W-:Y:S01]  /*9300*/  MOV R9, R10 ;  /* 0x0000000a00097202 */ /* 0x000fe20000000f00 */
[----:B------:R-:W-:Y:S02]  /*9310*/  IMAD.MOV.U32 R11, RZ, RZ, R12 ;  /* 0x000000ffff0b7224 */ /* 0x000fe400078e000c */
[----:B------:R-:W-:Y:S02]  /*9320*/  IMAD.MOV.U32 R50, RZ, RZ, R53 ;  /* 0x000000ffff327224 */ /* 0x000fe400078e0035 */
[----:B------:R-:W-:-:S07]  /*9330*/  IMAD.MOV.U32 R138, RZ, RZ, R137 ;  /* 0x000000ffff8a7224 */ /* 0x000fce00078e0089 */
.L_x_22799:
[----:B------:R-:W-:Y:S05]  /*9340*/  BSYNC.RECONVERGENT B1 ;  /* 0x0000000000017941 */ /* 0x000fea0003800200 */
.L_x_22797:
        /* <DEDUP_REMOVED lines=11> */
.L_x_22801:
[----:B------:R-:W-:Y:S01]  /*9400*/  MOV R10, R9 ;  /* 0x00000009000a7202 */ /* 0x000fe20000000f00 */
[----:B------:R-:W-:Y:S02]  /*9410*/  IMAD.MOV.U32 R12, RZ, RZ, R11 ;  /* 0x000000ffff0c7224 */ /* 0x000fe400078e000b */
[----:B------:R-:W-:Y:S02]  /*9420*/  IMAD.MOV.U32 R53, RZ, RZ, R52 ;  /* 0x000000ffff357224 */ /* 0x000fe400078e0034 */
[----:B------:R-:W-:-:S07]  /*9430*/  IMAD.MOV.U32 R137, RZ, RZ, R136 ;  /* 0x000000ffff897224 */ /* 0x000fce00078e0088 */
.L_x_22802:
[----:B------:R-:W-:Y:S05]  /*9440*/  BSYNC.RECONVERGENT B1 ;  /* 0x0000000000017941 */ /* 0x000fea0003800200 */
.L_x_22800:
        /* <DEDUP_REMOVED lines=11> */
.L_x_22804:
[----:B------:R-:W-:Y:S01]  /*9500*/  MOV R9, R10 ;  /* 0x0000000a00097202 */ /* 0x000fe20000000f00 */
[----:B------:R-:W-:Y:S02]  /*9510*/  IMAD.MOV.U32 R11, RZ, RZ, R12 ;  /* 0x000000ffff0b7224 */ /* 0x000fe400078e000c */
[----:B------:R-:W-:Y:S02]  /*9520*/  IMAD.MOV.U32 R52, RZ, RZ, R55 ;  /* 0x000000ffff347224 */ /* 0x000fe400078e0037 */
[----:B------:R-:W-:-:S07]  /*9530*/  IMAD.MOV.U32 R136, RZ, RZ, R135 ;  /* 0x000000ffff887224 */ /* 0x000fce00078e0087 */
.L_x_22805:
[----:B------:R-:W-:Y:S05]  /*9540*/  BSYNC.RECONVERGENT B1 ;  /* 0x0000000000017941 */ /* 0x000fea0003800200 */
.L_x_22803:
        /* <DEDUP_REMOVED lines=11> */
.L_x_22807:
[----:B------:R-:W-:Y:S01]  /*9600*/  MOV R10, R9 ;  /* 0x00000009000a7202 */ /* 0x000fe20000000f00 */
[----:B------:R-:W-:Y:S02]  /*9610*/  IMAD.MOV.U32 R12, RZ, RZ, R11 ;  /* 0x000000ffff0c7224 */ /* 0x000fe400078e000b */
[----:B------:R-:W-:Y:S02]  /*9620*/  IMAD.MOV.U32 R55, RZ, RZ, R54 ;  /* 0x000000ffff377224 */ /* 0x000fe400078e0036 */
[----:B------:R-:W-:-:S07]  /*9630*/  IMAD.MOV.U32 R135, RZ, RZ, R134 ;  /* 0x000000ffff877224 */ /* 0x000fce00078e0086 */
.L_x_22808:
[----:B------:R-:W-:Y:S05]  /*9640*/  BSYNC.RECONVERGENT B1 ;  /* 0x0000000000017941 */ /* 0x000fea0003800200 */
.L_x_22806:
        /* <DEDUP_REMOVED lines=11> */
.L_x_22810:
[----:B------:R-:W-:Y:S01]  /*9700*/  MOV R9, R10 ;  /* 0x0000000a00097202 */ /* 0x000fe20000000f00 */
[----:B------:R-:W-:Y:S02]  /*9710*/  IMAD.MOV.U32 R11, RZ, RZ, R12 ;  /* 0x000000ffff0b7224 */ /* 0x000fe400078e000c */
[----:B------:R-:W-:Y:S02]  /*9720*/  IMAD.MOV.U32 R54, RZ, RZ, R57 ;  /* 0x000000ffff367224 */ /* 0x000fe400078e0039 */
[----:B------:R-:W-:-:S07]  /*9730*/  IMAD.MOV.U32 R134, RZ, RZ, R133 ;  /* 0x000000ffff867224 */ /* 0x000fce00078e0085 */
.L_x_22811:
[----:B------:R-:W-:Y:S05]  /*9740*/  BSYNC.RECONVERGENT B1 ;  /* 0x0000000000017941 */ /* 0x000fea0003800200 */
.L_x_22809:
        /* <DEDUP_REMOVED lines=11> */
.L_x_22813:
[----:B------:R-:W-:Y:S01]  /*9800*/  MOV R10, R9 ;  /* 0x00000009000a7202 */ /* 0x000fe20000000f00 */
[----:B------:R-:W-:Y:S02]  /*9810*/  IMAD.MOV.U32 R12, RZ, RZ, R11 ;  /* 0x000000ffff0c7224 */ /* 0x000fe400078e000b */
[----:B------:R-:W-:Y:S02]  /*9820*/  IMAD.MOV.U32 R57, RZ, RZ, R56 ;  /* 0x000000ffff397224 */ /* 0x000fe400078e0038 */
[----:B------:R-:W-:-:S07]  /*9830*/  IMAD.MOV.U32 R133, RZ, RZ, R132 ;  /* 0x000000ffff857224 */ /* 0x000fce00078e0084 */
.L_x_22814:
[----:B------:R-:W-:Y:S05]  /*9840*/  BSYNC.RECONVERGENT B1 ;  /* 0x0000000000017941 */ /* 0x000fea0003800200 */
.L_x_22812:
        /* <DEDUP_REMOVED lines=11> */
.L_x_22816:
[----:B------:R-:W-:Y:S01]  /*9900*/  MOV R9, R10 ;  /* 0x0000000a00097202 */ /* 0x000fe20000000f00 */
[----:B------:R-:W-:Y:S02]  /*9910*/  IMAD.MOV.U32 R11, RZ, RZ, R12 ;  /* 0x000000ffff0b7224 */ /* 0x000fe400078e000c */
[----:B------:R-:W-:Y:S02]  /*9920*/  IMAD.MOV.U32 R56, RZ, RZ, R59 ;  /* 0x000000ffff387224 */ /* 0x000fe400078e003b */
[----:B------:R-:W-:-:S07]  /*9930*/  IMAD.MOV.U32 R132, RZ, RZ, R131 ;  /* 0x000000ffff847224 */ /* 0x000fce00078e0083 */
.L_x_22817:
[----:B------:R-:W-:Y:S05]  /*9940*/  BSYNC.RECONVERGENT B1 ;  /* 0x0000000000017941 */ /* 0x000fea0003800200 */
.L_x_22815:
        /* <DEDUP_REMOVED lines=11> */
.L_x_22819:
[----:B------:R-:W-:Y:S01]  /*9a00*/  MOV R10, R9 ;  /* 0x00000009000a7202 */ /* 0x000fe20000000f00 */
[----:B------:R-:W-:Y:S02]  /*9a10*/  IMAD.MOV.U32 R12, RZ, RZ, R11 ;  /* 0x000000ffff0c7224 */ /* 0x000fe400078e000b */
[----:B------:R-:W-:Y:S02]  /*9a20*/  IMAD.MOV.U32 R59, RZ, RZ, R58 ;  /* 0x000000ffff3b7224 */ /* 0x000fe400078e003a */
[----:B------:R-:W-:-:S07]  /*9a30*/  IMAD.MOV.U32 R131, RZ, RZ, R130 ;  /* 0x000000ffff837224 */ /* 0x000fce00078e0082 */
.L_x_22820:
[----:B------:R-:W-:Y:S05]  /*9a40*/  BSYNC.RECONVERGENT B1 ;  /* 0x0000000000017941 */ /* 0x000fea0003800200 */
.L_x_22818:
        /* <DEDUP_REMOVED lines=11> */
.L_x_22822:
[----:B------:R-:W-:Y:S01]  /*9b00*/  MOV R9, R10 ;  /* 0x0000000a00097202 */ /* 0x000fe20000000f00 */
[----:B------:R-:W-:Y:S02]  /*9b10*/  IMAD.MOV.U32 R11, RZ, RZ, R12 ;  /* 0x000000ffff0b7224 */ /* 0x000fe400078e000c */
[----:B------:R-:W-:Y:S02]  /*9b20*/  IMAD.MOV.U32 R58, RZ, RZ, R61 ;  /* 0x000000ffff3a7224 */ /* 0x000fe400078e003d */
[----:B------:R-:W-:-:S07]  /*9b30*/  IMAD.MOV.U32 R130, RZ, RZ, R129 ;  /* 0x000000ffff827224 */ /* 0x000fce00078e0081 */
.L_x_22823:
[----:B------:R-:W-:Y:S05]  /*9b40*/  BSYNC.RECONVERGENT B1 ;  /* 0x0000000000017941 */ /* 0x000fea0003800200 */
.L_x_22821:
        /* <DEDUP_REMOVED lines=11> */
.L_x_22825:
[----:B------:R-:W-:Y:S01]  /*9c00*/  MOV R10, R9 ;  /* 0x00000009000a7202 */ /* 0x000fe20000000f00 */
[----:B------:R-:W-:Y:S02]  /*9c10*/  IMAD.MOV.U32 R12, RZ, RZ, R11 ;  /* 0x000000ffff0c7224 */ /* 0x000fe400078e000b */
[----:B------:R-:W-:Y:S02]  /*9c20*/  IMAD.MOV.U32 R61, RZ, RZ, R60 ;  /* 0x000000ffff3d7224 */ /* 0x000fe400078e003c */
[----:B------:R-:W-:-:S07]  /*9c30*/  IMAD.MOV.U32 R129, RZ, RZ, R128 ;  /* 0x000000ffff817224 */ /* 0x000fce00078e0080 */
.L_x_22826:
[----:B------:R-:W-:Y:S05]  /*9c40*/  BSYNC.RECONVERGENT B1 ;  /* 0x0000000000017941 */ /* 0x000fea0003800200 */
.L_x_22824:
        /* <DEDUP_REMOVED lines=11> */
.L_x_22828:
[----:B------:R-:W-:Y:S01]  /*9d00*/  MOV R9, R10 ;  /* 0x0000000a00097202 */ /* 0x000fe20000000f00 */
[----:B------:R-:W-:Y:S02]  /*9d10*/  IMAD.MOV.U32 R11, RZ, RZ, R12 ;  /* 0x000000ffff0b7224 */ /* 0x000fe400078e000c */
[----:B------:R-:W-:Y:S02]  /*9d20*/  IMAD.MOV.U32 R60, RZ, RZ, R63 ;  /* 0x000000ffff3c7224 */ /* 0x000fe400078e003f */
[----:B------:R-:W-:-:S07]  /*9d30*/  IMAD.MOV.U32 R128, RZ, RZ, R127 ;  /* 0x000000ffff807224 */ /* 0x000fce00078e007f */
.L_x_22829:
[----:B------:R-:W-:Y:S05]  /*9d40*/  BSYNC.RECONVERGENT B1 ;  /* 0x0000000000017941 */ /* 0x000fea0003800200 */
.L_x_22827:
        /* <DEDUP_REMOVED lines=11> */
.L_x_22831:
[----:B------:R-:W-:Y:S01]  /*9e00*/  MOV R10, R9 ;  /* 0x00000009000a7202 */ /* 0x000fe20000000f00 */
[----:B------:R-:W-:Y:S02]  /*9e10*/  IMAD.MOV.U32 R12, RZ, RZ, R11 ;  /* 0x000000ffff0c7224 */ /* 0x000fe400078e000b */
[----:B------:R-:W-:Y:S02]  /*9e20*/  IMAD.MOV.U32 R63, RZ, RZ, R62 ;  /* 0x000000ffff3f7224 */ /* 0x000fe400078e003e */
[----:B------:R-:W-:-:S07]  /*9e30*/  IMAD.MOV.U32 R127, RZ, RZ, R126 ;  /* 0x000000ffff7f7224 */ /* 0x000fce00078e007e */
.L_x_22832:
[----:B------:R-:W-:Y:S05]  /*9e40*/  BSYNC.RECONVERGENT B1 ;  /* 0x0000000000017941 */ /* 0x000fea0003800200 */
.L_x_22830:
        /* <DEDUP_REMOVED lines=11> */
.L_x_22834:
[----:B------:R-:W-:Y:S01]  /*9f00*/  MOV R9, R10 ;  /* 0x0000000a00097202 */ /* 0x000fe20000000f00 */
[----:B------:R-:W-:Y:S02]  /*9f10*/  IMAD.MOV.U32 R11, RZ, RZ, R12 ;  /* 0x000000ffff0b7224 */ /* 0x000fe400078e000c */
[----:B------:R-:W-:Y:S02]  /*9f20*/  IMAD.MOV.U32 R62, RZ, RZ, R65 ;  /* 0x000000ffff3e7224 */ /* 0x000fe400078e0041 */
[----:B------:R-:W-:-:S07]  /*9f30*/  IMAD.MOV.U32 R126, RZ, RZ, R125 ;  /* 0x000000ffff7e7224 */ /* 0x000fce00078e007d */
.L_x_22835:
[----:B------:R-:W-:Y:S05]  /*9f40*/  BSYNC.RECONVERGENT B1 ;  /* 0x0000000000017941 */ /* 0x000fea0003800200 */
.L_x_22833:
        /* <DEDUP_REMOVED lines=11> */
.L_x_22837:
[----:B------:R-:W-:Y:S01]  /*a000*/  MOV R10, R9 ;  /* 0x00000009000a7202 */ /* 0x000fe20000000f00 */
[----:B------:R-:W-:Y:S02]  /*a010*/  IMAD.MOV.U32 R12, RZ, RZ, R11 ;  /* 0x000000ffff0c7224 */ /* 0x000fe400078e000b */
[----:B------:R-:W-:Y:S02]  /*a020*/  IMAD.MOV.U32 R65, RZ, RZ, R64 ;  /* 0x000000ffff417224 */ /* 0x000fe400078e0040 */
[----:B------:R-:W-:-:S07]  /*a030*/  IMAD.MOV.U32 R125, RZ, RZ, R124 ;  /* 0x000000ffff7d7224 */ /* 0x000fce00078e007c */
.L_x_22838:
[----:B------:R-:W-:Y:S05]  /*a040*/  BSYNC.RECONVERGENT B1 ;  /* 0x0000000000017941 */ /* 0x000fea0003800200 */
.L_x_22836:
        /* <DEDUP_REMOVED lines=11> */
.L_x_22840:
[----:B------:R-:W-:Y:S01]  /*a100*/  MOV R9, R10 ;  /* 0x0000000a00097202 */ /* 0x000fe20000000f00 */
[----:B------:R-:W-:Y:S02]  /*a110*/  IMAD.MOV.U32 R11, RZ, RZ, R12 ;  /* 0x000000ffff0b7224 */ /* 0x000fe400078e000c */
[----:B------:R-:W-:Y:S02]  /*a120*/  IMAD.MOV.U32 R64, RZ, RZ, R67 ;  /* 0x000000ffff407224 */ /* 0x000fe400078e0043 */
[----:B------:R-:W-:-:S07]  /*a130*/  IMAD.MOV.U32 R124, RZ, RZ, R123 ;  /* 0x000000ffff7c7224 */ /* 0x000fce00078e007b */
.L_x_22841:
[----:B------:R-:W-:Y:S05]  /*a140*/  BSYNC.RECONVERGENT B1 ;  /* 0x0000000000017941 */ /* 0x000fea0003800200 */
.L_x_22839:
        /* <DEDUP_REMOVED lines=11> */
.L_x_22843:
[----:B------:R-:W-:Y:S01]  /*a200*/  MOV R10, R9 ;  /* 0x00000009000a7202 */ /* 0x000fe20000000f00 */
[----:B------:R-:W-:Y:S02]  /*a210*/  IMAD.MOV.U32 R12, RZ, RZ, R11 ;  /* 0x000000ffff0c7224 */ /* 0x000fe400078e000b */
[----:B------:R-:W-:Y:S02]  /*a220*/  IMAD.MOV.U32 R67, RZ, RZ, R66 ;  /* 0x000000ffff437224 */ /* 0x000fe400078e0042 */
[----:B------:R-:W-:-:S07]  /*a230*/  IMAD.MOV.U32 R123, RZ, RZ, R122 ;  /* 0x000000ffff7b7224 */ /* 0x000fce00078e007a */
.L_x_22844:
[----:B------:R-:W-:Y:S05]  /*a240*/  BSYNC.RECONVERGENT B1 ;  /* 0x0000000000017941 */ /* 0x000fea0003800200 */
.L_x_22842:
        /* <DEDUP_REMOVED lines=11> */
.L_x_22846:
[----:B------:R-:W-:Y:S01]  /*a300*/  MOV R9, R10 ;  /* 0x0000000a00097202 */ /* 0x000fe20000000f00 */
[----:B------:R-:W-:Y:S02]  /*a310*/  IMAD.MOV.U32 R11, RZ, RZ, R12 ;  /* 0x000000ffff0b7224 */ /* 0x000fe400078e000c */
[----:B------:R-:W-:Y:S02]  /*a320*/  IMAD.MOV.U32 R66, RZ, RZ, R69 ;  /* 0x000000ffff427224 */ /* 0x000fe400078e0045 */
[----:B------:R-:W-:-:S07]  /*a330*/  IMAD.MOV.U32 R122, RZ, RZ, R121 ;  /* 0x000000ffff7a7224 */ /* 0x000fce00078e0079 */
.L_x_22847:
[----:B------:R-:W-:Y:S05]  /*a340*/  BSYNC.RECONVERGENT B1 ;  /* 0x0000000000017941 */ /* 0x000fea0003800200 */
.L_x_22845:
        /* <DEDUP_REMOVED lines=11> */
.L_x_22849:
[----:B------:R-:W-:Y:S01]  /*a400*/  MOV R10, R9 ;  /* 0x00000009000a7202 */ /* 0x000fe20000000f00 */
[----:B------:R-:W-:Y:S02]  /*a410*/  IMAD.MOV.U32 R12, RZ, RZ, R11 ;  /* 0x000000ffff0c7224 */ /* 0x000fe400078e000b */
[----:B------:R-:W-:Y:S02]  /*a420*/  IMAD.MOV.U32 R69, RZ, RZ, R68 ;  /* 0x000000ffff457224 */ /* 0x000fe400078e0044 */
[----:B------:R-:W-:-:S07]  /*a430*/  IMAD.MOV.U32 R121, RZ, RZ, R120 ;  /* 0x000000ffff797224 */ /* 0x000fce00078e0078 */
.L_x_22850:
[----:B------:R-:W-:Y:S05]  /*a440*/  BSYNC.RECONVERGENT B1 ;  /* 0x0000000000017941 */ /* 0x000fea0003800200 */
.L_x_22848:
        /* <DEDUP_REMOVED lines=11> */
.L_x_22852:
[----:B------:R-:W-:Y:S01]  /*a500*/  MOV R9, R10 ;  /* 0x0000000a00097202 */ /* 0x000fe20000000f00 */
[----:B------:R-:W-:Y:S02]  /*a510*/  IMAD.MOV.U32 R11, RZ, RZ, R12 ;  /* 0x000000ffff0b7224 */ /* 0x000fe400078e000c */
[----:B------:R-:W-:Y:S02]  /*a520*/  IMAD.MOV.U32 R68, RZ, RZ, R71 ;  /* 0x000000ffff447224 */ /* 0x000fe400078e0047 */
[----:B------:R-:W-:-:S07]  /*a530*/  IMAD.MOV.U32 R120, RZ, RZ, R119 ;  /* 0x000000ffff787224 */ /* 0x000fce00078e0077 */
.L_x_22853:
[----:B------:R-:W-:Y:S05]  /*a540*/  BSYNC.RECONVERGENT B1 ;  /* 0x0000000000017941 */ /* 0x000fea0003800200 */
.L_x_22851:
        /* <DEDUP_REMOVED lines=11> */
.L_x_22855:
[----:B------:R-:W-:Y:S01]  /*a600*/  MOV R10, R9 ;  /* 0x00000009000a7202 */ /* 0x000fe20000000f00 */
[----:B------:R-:W-:Y:S02]  /*a610*/  IMAD.MOV.U32 R12, RZ, RZ, R11 ;  /* 0x000000ffff0c7224 */ /* 0x000fe400078e000b */
[----:B------:R-:W-:Y:S02]  /*a620*/  IMAD.MOV.U32 R71, RZ, RZ, R70 ;  /* 0x000000ffff477224 */ /* 0x000fe400078e0046 */
[----:B------:R-:W-:-:S07]  /*a630*/  IMAD.MOV.U32 R119, RZ, RZ, R118 ;  /* 0x000000ffff777224 */ /* 0x000fce00078e0076 */
.L_x_22856:
[----:B------:R-:W-:Y:S05]  /*a640*/  BSYNC.RECONVERGENT B1 ;  /* 0x0000000000017941 */ /* 0x000fea0003800200 */
.L_x_22854:
        /* <DEDUP_REMOVED lines=11> */
.L_x_22858:
[----:B------:R-:W-:Y:S01]  /*a700*/  MOV R9, R10 ;  /* 0x0000000a00097202 */ /* 0x000fe20000000f00 */
[----:B------:R-:W-:Y:S02]  /*a710*/  IMAD.MOV.U32 R11, RZ, RZ, R12 ;  /* 0x000000ffff0b7224 */ /* 0x000fe400078e000c */
[----:B------:R-:W-:Y:S02]  /*a720*/  IMAD.MOV.U32 R70, RZ, RZ, R73 ;  /* 0x000000ffff467224 */ /* 0x000fe400078e0049 */
[----:B------:R-:W-:-:S07]  /*a730*/  IMAD.MOV.U32 R118, RZ, RZ, R117 ;  /* 0x000000ffff767224 */ /* 0x000fce00078e0075 */
.L_x_22859:
[----:B------:R-:W-:Y:S05]  /*a740*/  BSYNC.RECONVERGENT B1 ;  /* 0x0000000000017941 */ /* 0x000fea0003800200 */
.L_x_22857:
        /* <DEDUP_REMOVED lines=11> */
.L_x_22861:
[----:B------:R-:W-:Y:S01]  /*a800*/  MOV R10, R9 ;  /* 0x00000009000a7202 */ /* 0x000fe20000000f00 */
[----:B------:R-:W-:Y:S02]  /*a810*/  IMAD.MOV.U32 R12, RZ, RZ, R11 ;  /* 0x000000ffff0c7224 */ /* 0x000fe400078e000b */
[----:B------:R-:W-:Y:S02]  /*a820*/  IMAD.MOV.U32 R73, RZ, RZ, R72 ;  /* 0x000000ffff497224 */ /* 0x000fe400078e0048 */
[----:B------:R-:W-:-:S07]  /*a830*/  IMAD.MOV.U32 R117, RZ, RZ, R116 ;  /* 0x000000ffff757224 */ /* 0x000fce00078e0074 */
.L_x_22862:
[----:B------:R-:W-:Y:S05]  /*a840*/  BSYNC.RECONVERGENT B1 ;  /* 0x0000000000017941 */ /* 0x000fea0003800200 */
.L_x_22860:
        /* <DEDUP_REMOVED lines=11> */
.L_x_22864:
[----:B------:R-:W-:Y:S01]  /*a900*/  MOV R9, R10 ;  /* 0x0000000a00097202 */ /* 0x000fe20000000f00 */
[----:B------:R-:W-:Y:S02]  /*a910*/  IMAD.MOV.U32 R11, RZ, RZ, R12 ;  /* 0x000000ffff0b7224 */ /* 0x000fe400078e000c */
[----:B------:R-:W-:Y:S02]  /*a920*/  IMAD.MOV.U32 R72, RZ, RZ, R75 ;  /* 0x000000ffff487224 */ /* 0x000fe400078e004b */
[----:B------:R-:W-:-:S07]  /*a930*/  IMAD.MOV.U32 R116, RZ, RZ, R115 ;  /* 0x000000ffff747224 */ /* 0x000fce00078e0073 */
.L_x_22865:
[----:B------:R-:W-:Y:S05]  /*a940*/  BSYNC.RECONVERGENT B1 ;  /* 0x0000000000017941 */ /* 0x000fea0003800200 */
.L_x_22863:
        /* <DEDUP_REMOVED lines=11> */
.L_x_22867:
[----:B------:R-:W-:Y:S01]  /*aa00*/  MOV R10, R9 ;  /* 0x00000009000a7202 */ /* 0x000fe20000000f00 */
[----:B------:R-:W-:Y:S02]  /*aa10*/  IMAD.MOV.U32 R12, RZ, RZ, R11 ;  /* 0x000000ffff0c7224 */ /* 0x000fe400078e000b */
[----:B------:R-:W-:Y:S02]  /*aa20*/  IMAD.MOV.U32 R75, RZ, RZ, R74 ;  /* 0x000000ffff4b7224 */ /* 0x000fe400078e004a */
[----:B------:R-:W-:-:S07]  /*aa30*/  IMAD.MOV.U32 R115, RZ, RZ, R114 ;  /* 0x000000ffff737224 */ /* 0x000fce00078e0072 */
.L_x_22868:
[----:B------:R-:W-:Y:S05]  /*aa40*/  BSYNC.RECONVERGENT B1 ;  /* 0x0000000000017941 */ /* 0x000fea0003800200 */
.L_x_22866:
        /* <DEDUP_REMOVED lines=11> */
.L_x_22870:
[----:B------:R-:W-:Y:S01]  /*ab00*/  MOV R9, R10 ;  /* 0x0000000a00097202 */ /* 0x000fe20000000f00 */
[----:B------:R-:W-:Y:S02]  /*ab10*/  IMAD.MOV.U32 R11, RZ, RZ, R12 ;  /* 0x000000ffff0b7224 */ /* 0x000fe400078e000c */
[----:B------:R-:W-:Y:S02]  /*ab20*/  IMAD.MOV.U32 R74, RZ, RZ, R77 ;  /* 0x000000ffff4a7224 */ /* 0x000fe400078e004d */
[----:B------:R-:W-:-:S07]  /*ab30*/  IMAD.MOV.U32 R114, RZ, RZ, R113 ;  /* 0x000000ffff727224 */ /* 0x000fce00078e0071 */
.L_x_22871:
[----:B------:R-:W-:Y:S05]  /*ab40*/  BSYNC.RECONVERGENT B1 ;  /* 0x0000000000017941 */ /* 0x000fea0003800200 */
.L_x_22869:
        /* <DEDUP_REMOVED lines=11> */
.L_x_22873:
[----:B------:R-:W-:Y:S01]  /*ac00*/  MOV R10, R9 ;  /* 0x00000009000a7202 */ /* 0x000fe20000000f00 */
[----:B------:R-:W-:Y:S02]  /*ac10*/  IMAD.MOV.U32 R12, RZ, RZ, R11 ;  /* 0x000000ffff0c7224 */ /* 0x000fe400078e000b */
[----:B------:R-:W-:Y:S02]  /*ac20*/  IMAD.MOV.U32 R77, RZ, RZ, R76 ;  /* 0x000000ffff4d7224 */ /* 0x000fe400078e004c */
[----:B------:R-:W-:-:S07]  /*ac30*/  IMAD.MOV.U32 R113, RZ, RZ, R112 ;  /* 0x000000ffff717224 */ /* 0x000fce00078e0070 */
.L_x_22874:
[----:B------:R-:W-:Y:S05]  /*ac40*/  BSYNC.RECONVERGENT B1 ;  /* 0x0000000000017941 */ /* 0x000fea0003800200 */
.L_x_22872:
        /* <DEDUP_REMOVED lines=11> */
.L_x_22876:
[----:B------:R-:W-:Y:S01]  /*ad00*/  MOV R9, R10 ;  /* 0x0000000a00097202 */ /* 0x000fe20000000f00 */
[----:B------:R-:W-:Y:S02]  /*ad10*/  IMAD.MOV.U32 R11, RZ, RZ, R12 ;  /* 0x000000ffff0b7224 */ /* 0x000fe400078e000c */
[----:B------:R-:W-:Y:S02]  /*ad20*/  IMAD.MOV.U32 R76, RZ, RZ, R79 ;  /* 0x000000ffff4c7224 */ /* 0x000fe400078e004f */
[----:B------:R-:W-:-:S07]  /*ad30*/  IMAD.MOV.U32 R112, RZ, RZ, R111 ;  /* 0x000000ffff707224 */ /* 0x000fce00078e006f */
.L_x_22877:
[----:B------:R-:W-:Y:S05]  /*ad40*/  BSYNC.RECONVERGENT B1 ;  /* 0x0000000000017941 */ /* 0x000fea0003800200 */
.L_x_22875:
        /* <DEDUP_REMOVED lines=11> */
.L_x_22879:
[----:B------:R-:W-:Y:S01]  /*ae00*/  MOV R10, R9 ;  /* 0x00000009000a7202 */ /* 0x000fe20000000f00 */
[----:B------:R-:W-:Y:S02]  /*ae10*/  IMAD.MOV.U32 R12, RZ, RZ, R11 ;  /* 0x000000ffff0c7224 */ /* 0x000fe400078e000b */
[----:B------:R-:W-:Y:S02]  /*ae20*/  IMAD.MOV.U32 R79, RZ, RZ, R78 ;  /* 0x000000ffff4f7224 */ /* 0x000fe400078e004e */
[----:B------:R-:W-:-:S07]  /*ae30*/  IMAD.MOV.U32 R111, RZ, RZ, R110 ;  /* 0x000000ffff6f7224 */ /* 0x000fce00078e006e */
.L_x_22880:
[----:B------:R-:W-:Y:S05]  /*ae40*/  BSYNC.RECONVERGENT B1 ;  /* 0x0000000000017941 */ /* 0x000fea0003800200 */
.L_x_22878:
        /* <DEDUP_REMOVED lines=11> */
.L_x_22882:
[----:B------:R-:W-:Y:S01]  /*af00*/  MOV R9, R10 ;  /* 0x0000000a00097202 */ /* 0x000fe20000000f00 */
[----:B------:R-:W-:Y:S02]  /*af10*/  IMAD.MOV.U32 R11, RZ, RZ, R12 ;  /* 0x000000ffff0b7224 */ /* 0x000fe400078e000c */
[----:B------:R-:W-:Y:S02]  /*af20*/  IMAD.MOV.U32 R78, RZ, RZ, R81 ;  /* 0x000000ffff4e7224 */ /* 0x000fe400078e0051 */
[----:B------:R-:W-:-:S07]  /*af30*/  IMAD.MOV.U32 R110, RZ, RZ, R109 ;  /* 0x000000ffff6e7224 */ /* 0x000fce00078e006d */
.L_x_22883:
[----:B------:R-:W-:Y:S05]  /*af40*/  BSYNC.RECONVERGENT B1 ;  /* 0x0000000000017941 */ /* 0x000fea0003800200 */
.L_x_22881:
        /* <DEDUP_REMOVED lines=11> */
.L_x_22885:
[----:B------:R-:W-:Y:S01]  /*b000*/  MOV R10, R9 ;  /* 0x00000009000a7202 */ /* 0x000fe20000000f00 */
[----:B------:R-:W-:Y:S02]  /*b010*/  IMAD.MOV.U32 R12, RZ, RZ, R11 ;  /* 0x000000ffff0c7224 */ /* 0x000fe400078e000b */
[----:B------:R-:W-:Y:S02]  /*b020*/  IMAD.MOV.U32 R81, RZ, RZ, R80 ;  /* 0x000000ffff517224 */ /* 0x000fe400078e0050 */
[----:B------:R-:W-:-:S07]  /*b030*/  IMAD.MOV.U32 R109, RZ, RZ, R108 ;  /* 0x000000ffff6d7224 */ /* 0x000fce00078e006c */
.L_x_22886:
[----:B------:R-:W-:Y:S05]  /*b040*/  BSYNC.RECONVERGENT B1 ;  /* 0x0000000000017941 */ /* 0x000fea0003800200 */
.L_x_22884:
        /* <DEDUP_REMOVED lines=11> */
.L_x_22888:
[----:B------:R-:W-:Y:S01]  /*b100*/  MOV R9, R10 ;  /* 0x0000000a00097202 */ /* 0x000fe20000000f00 */
[----:B------:R-:W-:Y:S02]  /*b110*/  IMAD.MOV.U32 R11, RZ, RZ, R12 ;  /* 0x000000ffff0b7224 */ /* 0x000fe400078e000c */
[----:B------:R-:W-:Y:S02]  /*b120*/  IMAD.MOV.U32 R80, RZ, RZ, R83 ;  /* 0x000000ffff507224 */ /* 0x000fe400078e0053 */
[----:B------:R-:W-:-:S07]  /*b130*/  IMAD.MOV.U32 R108, RZ, RZ, R107 ;  /* 0x000000ffff6c7224 */ /* 0x000fce00078e006b */
.L_x_22889:
[----:B------:R-:W-:Y:S05]  /*b140*/  BSYNC.RECONVERGENT B1 ;  /* 0x0000000000017941 */ /* 0x000fea0003800200 */
.L_x_22887:
        /* <DEDUP_REMOVED lines=11> */
.L_x_22891:
[----:B------:R-:W-:Y:S01]  /*b200*/  MOV R10, R9 ;  /* 0x00000009000a7202 */ /* 0x000fe20000000f00 */
[----:B------:R-:W-:Y:S02]  /*b210*/  IMAD.MOV.U32 R12, RZ, RZ, R11 ;  /* 0x000000ffff0c7224 */ /* 0x000fe400078e000b */
[----:B------:R-:W-:Y:S02]  /*b220*/  IMAD.MOV.U32 R83, RZ, RZ, R82 ;  /* 0x000000ffff537224 */ /* 0x000fe400078e0052 */
[----:B------:R-:W-:-:S07]  /*b230*/  IMAD.MOV.U32 R107, RZ, RZ, R106 ;  /* 0x000000ffff6b7224 */ /* 0x000fce00078e006a */
.L_x_22892:
[----:B------:R-:W-:Y:S05]  /*b240*/  BSYNC.RECONVERGENT B1 ;  /* 0x0000000000017941 */ /* 0x000fea0003800200 */
.L_x_22890:
        /* <DEDUP_REMOVED lines=11> */
.L_x_22894:
[----:B------:R-:W-:Y:S01]  /*b300*/  MOV R9, R10 ;  /* 0x0000000a00097202 */ /* 0x000fe20000000f00 */
[----:B------:R-:W-:Y:S02]  /*b310*/  IMAD.MOV.U32 R11, RZ, RZ, R12 ;  /* 0x000000ffff0b7224 */ /* 0x000fe400078e000c */
[----:B------:R-:W-:Y:S02]  /*b320*/  IMAD.MOV.U32 R82, RZ, RZ, R85 ;  /* 0x000000ffff527224 */ /* 0x000fe400078e0055 */
[----:B------:R-:W-:-:S07]  /*b330*/  IMAD.MOV.U32 R106, RZ, RZ, R105 ;  /* 0x000000ffff6a7224 */ /* 0x000fce00078e0069 */
.L_x_22895:
[----:B------:R-:W-:Y:S05]  /*b340*/  BSYNC.RECONVERGENT B1 ;  /* 0x0000000000017941 */ /* 0x000fea0003800200 */
.L_x_22893:
        /* <DEDUP_REMOVED lines=11> */
.L_x_22897:
[----:B------:R-:W-:Y:S01]  /*b400*/  MOV R10, R9 ;  /* 0x00000009000a7202 */ /* 0x000fe20000000f00 */
[----:B------:R-:W-:Y:S02]  /*b410*/  IMAD.MOV.U32 R12, RZ, RZ, R11 ;  /* 0x000000ffff0c7224 */ /* 0x000fe400078e000b */
[----:B------:R-:W-:Y:S02]  /*b420*/  IMAD.MOV.U32 R85, RZ, RZ, R84 ;  /* 0x000000ffff557224 */ /* 0x000fe400078e0054 */
[----:B------:R-:W-:-:S07]  /*b430*/  IMAD.MOV.U32 R105, RZ, RZ, R104 ;  /* 0x000000ffff697224 */ /* 0x000fce00078e0068 */
.L_x_22898:
[----:B------:R-:W-:Y:S05]  /*b440*/  BSYNC.RECONVERGENT B1 ;  /* 0x0000000000017941 */ /* 0x000fea0003800200 */
.L_x_22896:
        /* <DEDUP_REMOVED lines=11> */
.L_x_22900:
[----:B------:R-:W-:Y:S01]  /*b500*/  MOV R9, R10 ;  /* 0x0000000a00097202 */ /* 0x000fe20000000f00 */
[----:B------:R-:W-:Y:S02]  /*b510*/  IMAD.MOV.U32 R11, RZ, RZ, R12 ;  /* 0x000000ffff0b7224 */ /* 0x000fe400078e000c */
[----:B------:R-:W-:Y:S02]  /*b520*/  IMAD.MOV.U32 R84, RZ, RZ, R87 ;  /* 0x000000ffff547224 */ /* 0x000fe400078e0057 */
[----:B------:R-:W-:-:S07]  /*b530*/  IMAD.MOV.U32 R104, RZ, RZ, R103 ;  /* 0x000000ffff687224 */ /* 0x000fce00078e0067 */
.L_x_22901:
[----:B------:R-:W-:Y:S05]  /*b540*/  BSYNC.RECONVERGENT B1 ;  /* 0x0000000000017941 */ /* 0x000fea0003800200 */
.L_x_22899:
        /* <DEDUP_REMOVED lines=11> */
.L_x_22903:
[----:B------:R-:W-:Y:S01]  /*b600*/  MOV R10, R9 ;  /* 0x00000009000a7202 */ /* 0x000fe20000000f00 */
[----:B------:R-:W-:Y:S02]  /*b610*/  IMAD.MOV.U32 R12, RZ, RZ, R11 ;  /* 0x000000ffff0c7224 */ /* 0x000fe400078e000b */
[----:B------:R-:W-:Y:S02]  /*b620*/  IMAD.MOV.U32 R87, RZ, RZ, R86 ;  /* 0x000000ffff577224 */ /* 0x000fe400078e0056 */
[----:B------:R-:W-:-:S07]  /*b630*/  IMAD.MOV.U32 R103, RZ, RZ, R102 ;  /* 0x000000ffff677224 */ /* 0x000fce00078e0066 */
.L_x_22904:
[----:B------:R-:W-:Y:S05]  /*b640*/  BSYNC.RECONVERGENT B1 ;  /* 0x0000000000017941 */ /* 0x000fea0003800200 */
.L_x_22902:
        /* <DEDUP_REMOVED lines=11> */
.L_x_22906:
[----:B------:R-:W-:Y:S01]  /*b700*/  MOV R9, R10 ;  /* 0x0000000a00097202 */ /* 0x000fe20000000f00 */
[----:B------:R-:W-:Y:S02]  /*b710*/  IMAD.MOV.U32 R11, RZ, RZ, R12 ;  /* 0x000000ffff0b7224 */ /* 0x000fe400078e000c */
[----:B------:R-:W-:Y:S02]  /*b720*/  IMAD.MOV.U32 R86, RZ, RZ, R89 ;  /* 0x000000ffff567224 */ /* 0x000fe400078e0059 */
[----:B------:R-:W-:-:S07]  /*b730*/  IMAD.MOV.U32 R102, RZ, RZ, R101 ;  /* 0x000000ffff667224 */ /* 0x000fce00078e0065 */
.L_x_22907:
[----:B------:R-:W-:Y:S05]  /*b740*/  BSYNC.RECONVERGENT B1 ;  /* 0x0000000000017941 */ /* 0x000fea0003800200 */
.L_x_22905:
        /* <DEDUP_REMOVED lines=11> */
.L_x_22909:
[----:B------:R-:W-:Y:S01]  /*b800*/  MOV R10, R9 ;  /* 0x00000009000a7202 */ /* 0x000fe20000000f00 */
[----:B------:R-:W-:Y:S02]  /*b810*/  IMAD.MOV.U32 R12, RZ, RZ, R11 ;  /* 0x000000ffff0c7224 */ /* 0x000fe400078e000b */
[----:B------:R-:W-:Y:S02]  /*b820*/  IMAD.MOV.U32 R89, RZ, RZ, R88 ;  /* 0x000000ffff597224 */ /* 0x000fe400078e0058 */
[----:B------:R-:W-:-:S07]  /*b830*/  IMAD.MOV.U32 R101, RZ, RZ, R100 ;  /* 0x000000ffff657224 */ /* 0x000fce00078e0064 */
.L_x_22910:
[----:B------:R-:W-:Y:S05]  /*b840*/  BSYNC.RECONVERGENT B1 ;  /* 0x0000000000017941 */ /* 0x000fea0003800200 */
.L_x_22908:
        /* <DEDUP_REMOVED lines=11> */
.L_x_22912:
[----:B------:R-:W-:Y:S01]  /*b900*/  MOV R9, R10 ;  /* 0x0000000a00097202 */ /* 0x000fe20000000f00 */
[----:B------:R-:W-:Y:S02]  /*b910*/  IMAD.MOV.U32 R11, RZ, RZ, R12 ;  /* 0x000000ffff0b7224 */ /* 0x000fe400078e000c */
[----:B------:R-:W-:Y:S02]  /*b920*/  IMAD.MOV.U32 R88, RZ, RZ, R91 ;  /* 0x000000ffff587224 */ /* 0x000fe400078e005b */
[----:B------:R-:W-:-:S07]  /*b930*/  IMAD.MOV.U32 R100, RZ, RZ, R99 ;  /* 0x000000ffff647224 */ /* 0x000fce00078e0063 */
.L_x_22913:
[----:B------:R-:W-:Y:S05]  /*b940*/  BSYNC.RECONVERGENT B1 ;  /* 0x0000000000017941 */ /* 0x000fea0003800200 */
.L_x_22911:
        /* <DEDUP_REMOVED lines=11> */
.L_x_22915:
[----:B------:R-:W-:Y:S01]  /*ba00*/  MOV R10, R9 ;  /* 0x00000009000a7202 */ /* 0x000fe20000000f00 */
[----:B------:R-:W-:Y:S02]  /*ba10*/  IMAD.MOV.U32 R12, RZ, RZ, R11 ;  /* 0x000000ffff0c7224 */ /* 0x000fe400078e000b */
[----:B------:R-:W-:Y:S02]  /*ba20*/  IMAD.MOV.U32 R91, RZ, RZ, R90 ;  /* 0x000000ffff5b7224 */ /* 0x000fe400078e005a */
[----:B------:R-:W-:-:S07]  /*ba30*/  IMAD.MOV.U32 R99, RZ, RZ, R98 ;  /* 0x000000ffff637224 */ /* 0x000fce00078e0062 */
.L_x_22916:
[----:B------:R-:W-:Y:S05]  /*ba40*/  BSYNC.RECONVERGENT B1 ;  /* 0x0000000000017941 */ /* 0x000fea0003800200 */
.L_x_22914:
        /* <DEDUP_REMOVED lines=11> */
.L_x_22918:
[----:B------:R-:W-:Y:S01]  /*bb00*/  MOV R9, R10 ;  /* 0x0000000a00097202 */ /* 0x000fe20000000f00 */
[----:B------:R-:W-:Y:S02]  /*bb10*/  IMAD.MOV.U32 R90, RZ, RZ, R95 ;  /* 0x000000ffff5a7224 */ /* 0x000fe400078e005f */
[----:B------:R-:W-:Y:S02]  /*bb20*/  IMAD.MOV.U32 R11, RZ, RZ, R12 ;  /* 0x000000ffff0b7224 */ /* 0x000fe400078e000c */
[----:B------:R-:W-:-:S07]  /*bb30*/  IMAD.MOV.U32 R98, RZ, RZ, R97 ;  /* 0x000000ffff627224 */ /* 0x000fce00078e0061 */
.L_x_22919:
[----:B------:R-:W-:Y:S05]  /*bb40*/  BSYNC.RECONVERGENT B1 ;  /* 0x0000000000017941 */ /* 0x000fea0003800200 */
.L_x_22917:
        /* <DEDUP_REMOVED lines=11> */
.L_x_22921:
[----:B------:R-:W-:Y:S01]  /*bc00*/  MOV R95, R4 ;  /* 0x00000004005f7202 */ /* 0x000fe20000000f00 */
[----:B------:R-:W-:Y:S01]  /*bc10*/  IMAD.MOV.U32 R97, RZ, RZ, R8 ;  /* 0x000000ffff617224 */ /* 0x000fe200078e0008 */
[----:B------:R-:W-:Y:S01]  /*bc20*/  MOV R4, R9 ;  /* 0x0000000900047202 */ /* 0x000fe20000000f00 */
[----:B------:R-:W-:Y:S02]  /*bc30*/  IMAD.MOV.U32 R94, RZ, RZ, R9 ;  /* 0x000000ffff5e7224 */ /* 0x000fe400078e0009 */
[--C-:B------:R-:W-:Y:S02]  /*bc40*/  IMAD.MOV.U32 R96, RZ, RZ, R11.reuse ;  /* 0x000000ffff607224 */ /* 0x100fe400078e000b */
[----:B------:R-:W-:-:S07]  /*bc50*/  IMAD.MOV.U32 R8, RZ, RZ, R11 ;  /* 0x000000ffff087224 */ /* 0x000fce00078e000b */
.L_x_22922:
[----:B------:R-:W-:Y:S05]  /*bc60*/  BSYNC.RECONVERGENT B1 ;  /* 0x0000000000017941 */ /* 0x000fea0003800200 */
.L_x_22920:
[----:B------:R-:W-:Y:S01]  /*bc70*/  VIADD R6, R6, 0x4 ;  /* 0x0000000406067836 */ /* 0x000fe20000000000 */
[----:B------:R-:W-:Y:S06]  /*bc80*/  @P1 BRA `(.L_x_22923) ;  /* 0xffffffc0000c1947 */ /* 0x000fec000383ffff */
.L_x_22733:
[----:B------:R-:W-:Y:S05]  /*bc90*/  BSYNC.RECONVERGENT B0 ;  /* 0x0000000000007941 */ /* 0x000fea0003800200 */
.L_x_22732:
[----:B------:R-:W-:Y:S01]  /*bca0*/  SHFL.DOWN PT, R6, R94, 0x4, 0x1f ;  /* 0x08801f005e067f89 */ /* 0x000fe200000e0000 */
[----:B------:R-:W1:Y:S01]  /*bcb0*/  LDCU UR4, c[0x0][0x2f8] ;  /* 0x00005f00ff0477ac */ /* 0x000e620008000800 */
[----:B------:R-:W-:Y:S02]  /*bcc0*/  BSSY.RECONVERGENT B0, `(.L_x_22924) ;  /* 0x00004d2000007945 */ /* 0x000fe40003800200 */
[----:B------:R-:W2:Y:S04]  /*bcd0*/  SHFL.DOWN PT, R7, R95, 0x4, 0x1f ;  /* 0x08801f005f077f89 */ /* 0x000ea800000e0000 */
[----:B0-----:R-:W-:Y:S04]  /*bce0*/  SHFL.DOWN PT, R10, R88, 0x4, 0x1f ;  /* 0x08801f00580a7f89 */ /* 0x001fe800000e0000 */
[----:B------:R-:W0:Y:S04]  /*bcf0*/  SHFL.DOWN PT, R11, R89, 0x4, 0x1f ;  /* 0x08801f00590b7f89 */ /* 0x000e2800000e0000 */
[----:B------:R-:W-:Y:S01]  /*bd00*/  SHFL.DOWN PT, R12, R86, 0x4, 0x1f ;  /* 0x08801f00560c7f89 */ /* 0x000fe200000e0000 */
[----:B-1----:R-:W-:-:S03]  /*bd10*/  VIADD R4, R0, -UR4 ;  /* 0x8000000400047c36 */ /* 0x002fc60008000000 */
[----:B------:R-:W1:Y:S04]  /*bd20*/  SHFL.DOWN PT, R13, R87, 0x4, 0x1f ;  /* 0x08801f00570d7f89 */ /* 0x000e6800000e0000 */
        /* <DEDUP_REMOVED lines=16> */
[----:B--2---:R-:W-:Y:S04]  /*be30*/  STL.64 [R4+0x8], R6 ;  /* 0x0000080604007387 */ /* 0x004fe80000100a00 */
[----:B0-----:R-:W-:Y:S04]  /*be40*/  STL.64 [R4+0x18], R10 ;  /* 0x0000180a04007387 */ /* 0x001fe80000100a00 */
[----:B-1----:R-:W-:Y:S04]  /*be50*/  STL.64 [R4+0x20], R12 ;  /* 0x0000200c04007387 */ /* 0x002fe80000100a00 */
        /* <DEDUP_REMOVED lines=117> */
[----:B------:R2:W-:Y:S04]  /*c5b0*/  STL.64 [R4+0x1a0], R92 ;  /* 0x0001a05c04007387 */ /* 0x0005e80000100a00 */
[----:B0-----:R-:W-:Y:S04]  /*c5c0*/  STL.64 [R4+0x138], R6 ;  /* 0x0001380604007387 */ /* 0x001fe80000100a00 */
[----:B-1----:R-:W-:Y:S01]  /*c5d0*/  STL.64 [R4+0x148], R10 ;  /* 0x0001480a04007387 */ /* 0x002fe20000100a00 */
[----:B--2---:R-:W0:Y:S03]  /*c5e0*/  S2R R92, SR_LANEID ;  /* 0x00000000005c7919 */ /* 0x004e260000000000 */
[----:B------:R-:W-:Y:S04]  /*c5f0*/  STL.64 [R4+0x150], R12 ;  /* 0x0001500c04007387 */ /* 0x000fe80000100a00 */
[----:B---3--:R-:W-:Y:S04]  /*c600*/  STL.64 [R4+0x158], R14 ;  /* 0x0001580e04007387 */ /* 0x008fe80000100a00 */
[----:B----4-:R-:W-:Y:S04]  /*c610*/  STL.64 [R4+0x160], R16 ;  /* 0x0001601004007387 */ /* 0x010fe80000100a00 */
[----:B-----5:R-:W-:Y:S04]  /*c620*/  STL.64 [R4+0x168], R18 ;  /* 0x0001681204007387 */ /* 0x020fe80000100a00 */
[----:B------:R-:W-:Y:S04]  /*c630*/  STL.64 [R4+0x170], R20 ;  /* 0x0001701404007387 */ /* 0x000fe80000100a00 */
[----:B------:R-:W-:Y:S04]  /*c640*/  STL.64 [R4+0x178], R22 ;  /* 0x0001781604007387 */ /* 0x000fe80000100a00 */
[----:B------:R-:W-:Y:S04]  /*c650*/  STL.64 [R4+0x180], R24 ;  /* 0x0001801804007387 */ /* 0x000fe80000100a00 */
[----:B------:R-:W-:Y:S01]  /*c660*/  STL.64 [R4+0x188], R26 ;  /* 0x0001881a04007387 */ /* 0x000fe20000100a00 */
[----:B0-----:R-:W-:-:S03]  /*c670*/  ISETP.GT.AND P0, PT, R92, 0x1b, PT ;  /* 0x0000001b5c00780c */ /* 0x001fc60003f04270 */
        /* <DEDUP_REMOVED lines=44> */
[----:B------:R-:W-:-:S04]  /*c940*/  FSETP.GT.FTZ.AND P0, PT, R5, R6, PT ;  /* 0x000000060500720b */ /* 0x000fc80003f14000 */
[----:B------:R-:W-:Y:S02]  /*c950*/  FSEL R9, R5, R6, P0 ;  /* 0x0000000605097208 */ /* 0x000fe40000000000 */
[----:B------:R-:W-:Y:S01]  /*c960*/  FSEL R6, R6, R5, P0 ;  /* 0x0000000506067208 */ /* 0x000fe20000000000 */
[----:B------:R-:W-:Y:S02]  /*c970*/  VIADD R5, R4, 0x108 ;  /* 0x0000010804057836 */ /* 0x000fe40000000000 */
[----:B------:R-:W-:Y:S02]  /*c980*/  IMAD.MOV.U32 R4, RZ, RZ, R94 ;  /* 0x000000ffff047224 */ /* 0x000fe400078e005e */
[----:B------:R-:W-:-:S04]  /*c990*/  FADD.FTZ R6, -R9, R6 ;  /* 0x0000000609067221 */ /* 0x000fc80000010100 */
[----:B------:R-:W-:Y:S01]  /*c9a0*/  FMUL.FTZ R8, R6, 1.4426950216293334961 ;  /* 0x3fb8aa3b06087820 */ /* 0x000fe20000410000 */
[----:B------:R-:W-:Y:S02]  /*c9b0*/  FSEL R6, R160, R7, P0 ;  /* 0x00000007a0067208 */ /* 0x000fe40000000000 */
[----:B------:R-:W-:-:S03]  /*c9c0*/  FSEL R7, R7, R160, P0 ;  /* 0x000000a007077208 */ /* 0x000fc60000000000 */
[----:B------:R-:W0:Y:S02]  /*c9d0*/  MUFU.EX2 R8, R8 ;  /* 0x0000000800087308 */ /* 0x000e240000000800 */
[----:B0-----:R-:W-:Y:S01]  /*c9e0*/  FFMA.FTZ R160, R7, R8, R6 ;  /* 0x0000000807a07223 */ /* 0x001fe20000010006 */
[----:B------:R-:W-:Y:S02]  /*c9f0*/  HFMA2 R6, -RZ, RZ, 0, 0 ;  /* 0x00000000ff067431 */ /* 0x000fe400000001ff */
[----:B------:R-:W-:-:S07]  /*ca00*/  IMAD.MOV.U32 R7, RZ, RZ, R96 ;  /* 0x000000ffff077224 */ /* 0x000fce00078e0060 */
.L_x_23115:
        /* <DEDUP_REMOVED lines=20> */
.L_x_22927:
[----:B------:R-:W-:Y:S01]  /*cb50*/  IMAD.MOV.U32 R8, RZ, RZ, R3 ;  /* 0x000000ffff087224 */ /* 0x000fe200078e0003 */
[----:B------:R-:W-:Y:S01]  /*cb60*/  MOV R3, R2 ;  /* 0x0000000200037202 */ /* 0x000fe20000000f00 */
[----:B------:R-:W-:Y:S02]  /*cb70*/  IMAD.MOV.U32 R10, RZ, RZ, R159 ;  /* 0x000000ffff0a7224 */ /* 0x000fe400078e009f */
[----:B------:R-:W-:-:S07]  /*cb80*/  IMAD.MOV.U32 R159, RZ, RZ, R158 ;  /* 0x000000ffff9f7224 */ /* 0x000fce00078e009e */
.L_x_22928:
[----:B------:R-:W-:Y:S05]  /*cb90*/  BSYNC.RECONVERGENT B1 ;  /* 0x0000000000017941 */ /* 0x000fea0003800200 */
.L_x_22926:
        /* <DEDUP_REMOVED lines=11> */
.L_x_22930:
[----:B------:R-:W-:Y:S01]  /*cc50*/  IMAD.MOV.U32 R11, RZ, RZ, R8 ;  /* 0x000000ffff0b7224 */ /* 0x000fe200078e0008 */
[----:B------:R-:W-:Y:S01]  /*cc60*/  MOV R2, R33 ;  /* 0x0000002100027202 */ /* 0x000fe20000000f00 */
[----:B------:R-:W-:Y:S02]  /*cc70*/  IMAD.MOV.U32 R13, RZ, RZ, R10 ;  /* 0x000000ffff0d7224 */ /* 0x000fe400078e000a */
[----:B------:R-:W-:-:S07]  /*cc80*/  IMAD.MOV.U32 R158, RZ, RZ, R157 ;  /* 0x000000ffff9e7224 */ /* 0x000fce00078e009d */
.L_x_22931:
[----:B------:R-:W-:Y:S05]  /*cc90*/  BSYNC.RECONVERGENT B1 ;  /* 0x0000000000017941 */ /* 0x000fea0003800200 */
.L_x_22929:
        /* <DEDUP_REMOVED lines=11> */
.L_x_22933:
[----:B------:R-:W-:Y:S01]  /*cd50*/  IMAD.MOV.U32 R8, RZ, RZ, R11 ;  /* 0x000000ffff087224 */ /* 0x000fe200078e000b */
[----:B------:R-:W-:Y:S01]  /*cd60*/  MOV R33, R32 ;  /* 0x0000002000217202 */ /* 0x000fe20000000f00 */
[----:B------:R-:W-:Y:S02]  /*cd70*/  IMAD.MOV.U32 R10, RZ, RZ, R13 ;  /* 0x000000ffff0a7224 */ /* 0x000fe400078e000d */
[----:B------:R-:W-:-:S07]  /*cd80*/  IMAD.MOV.U32 R157, RZ, RZ, R156 ;  /* 0x000000ffff9d7224 */ /* 0x000fce00078e009c */
.L_x_22934:
[----:B------:R-:W-:Y:S05]  /*cd90*/  BSYNC.RECONVERGENT B1 ;  /* 0x0000000000017941 */ /* 0x000fea0003800200 */
.L_x_22932:
        /* <DEDUP_REMOVED lines=11> */
.L_x_22936:
[----:B------:R-:W-:Y:S01]  /*ce50*/  IMAD.MOV.U32 R11, RZ, RZ, R8 ;  /* 0x000000ffff0b7224 */ /* 0x000fe200078e0008 */
[----:B------:R-:W-:Y:S01]  /*ce60*/  MOV R32, R35 ;  /* 0x0000002300207202 */ /* 0x000fe20000000f00 */
[----:B------:R-:W-:Y:S02]  /*ce70*/  IMAD.MOV.U32 R13, RZ, RZ, R10 ;  /* 0x000000ffff0d7224 */ /* 0x000fe400078e000a */
[----:B------:R-:W-:-:S07]  /*ce80*/  IMAD.MOV.U32 R156, RZ, RZ, R155 ;  /* 0x000000ffff9c7224 */ /* 0x000fce00078e009b */
.L_x_22937:
[----:B------:R-:W-:Y:S05]  /*ce90*/  BSYNC.RECONVERGENT B1 ;  /* 0x0000000000017941 */ /* 0x000fea0003800200 */
.L_x_22935:
        /* <DEDUP_REMOVED lines=11> */
.L_x_22939:
[----:B------:R-:W-:Y:S01]  /*cf50*/  IMAD.MOV.U32 R8, RZ, RZ, R11 ;  /* 0x000000ffff087224 */ /* 0x000fe200078e000b */
[----:B------:R-:W-:Y:S01]  /*cf60*/  MOV R35, R34 ;  /* 0x0000002200237202 */ /* 0x000fe20000000f00 */
[----:B------:R-:W-:Y:S02]  /*cf70*/  IMAD.MOV.U32 R10, RZ, RZ, R13 ;  /* 0x000000ffff0a7224 */ /* 0x000fe400078e000d */
[----:B------:R-:W-:-:S07]  /*cf80*/  IMAD.MOV.U32 R155, RZ, RZ, R154 ;  /* 0x000000ffff9b7224 */ /* 0x000fce00078e009a */
.L_x_22940:
[----:B------:R-:W-:Y:S05]  /*cf90*/  BSYNC.RECONVERGENT B1 ;  /* 0x0000000000017941 */ /* 0x000fea0003800200 */
.L_x_22938:
        /* <DEDUP_REMOVED lines=11> */
.L_x_22942:
[----:B------:R-:W-:Y:S01]  /*d050*/  IMAD.MOV.U32 R11, RZ, RZ, R8 ;  /* 0x000000ffff0b7224 */ /* 0x000fe200078e0008 */
[----:B------:R-:W-:Y:S01]  /*d060*/  MOV R34, R37 ;  /* 0x0000002500227202 */ /* 0x000fe20000000f00 */
[----:B------:R-:W-:Y:S02]  /*d070*/  IMAD.MOV.U32 R13, RZ, RZ, R10 ;  /* 0x000000ffff0d7224 */ /* 0x000fe400078e000a */
[----:B------:R-:W-:-:S07]  /*d080*/  IMAD.MOV.U32 R154, RZ, RZ, R153 ;  /* 0x000000ffff9a7224 */ /* 0x000fce00078e0099 */
.L_x_22943:
[----:B------:R-:W-:Y:S05]  /*d090*/  BSYNC.RECONVERGENT B1 ;  /* 0x0000000000017941 */ /* 0x000fea0003800200 */
.L_x_22941:
        /* <DEDUP_REMOVED lines=11> */
.L_x_22945:
[----:B------:R-:W-:Y:S01]  /*d150*/  IMAD.MOV.U32 R8, RZ, RZ, R11 ;  /* 0x000000ffff087224 */ /* 0x000fe200078e000b */
[----:B------:R-:W-:Y:S01]  /*d160*/  MOV R37, R36 ;  /* 0x0000002400257202 */ /* 0x000fe20000000f00 */
[----:B------:R-:W-:Y:S02]  /*d170*/  IMAD.MOV.U32 R10, RZ, RZ, R13 ;  /* 0x000000ffff0a7224 */ /* 0x000fe400078e000d */
[----:B------:R-:W-:-:S07]  /*d180*/  IMAD.MOV.U32 R153, RZ, RZ, R152 ;  /* 0x000000ffff997224 */ /* 0x000fce00078e0098 */
.L_x_22946:
[----:B------:R-:W-:Y:S05]  /*d190*/  BSYNC.RECONVERGENT B1 ;  /* 0x0000000000017941 */ /* 0x000fea0003800200 */
.L_x_22944:
        /* <DEDUP_REMOVED lines=11> */
.L_x_22948:
[----:B------:R-:W-:Y:S01]  /*d250*/  IMAD.MOV.U32 R11, RZ, RZ, R8 ;  /* 0x000000ffff0b7224 */ /* 0x000fe200078e0008 */
[----:B------:R-:W-:Y:S01]  /*d260*/  MOV R36, R39 ;  /* 0x0000002700247202 */ /* 0x000fe20000000f00 */
[----:B------:R-:W-:Y:S02]  /*d270*/  IMAD.MOV.U32 R13, RZ, RZ, R10 ;  /* 0x000000ffff0d7224 */ /* 0x000fe400078e000a */
[----:B------:R-:W-:-:S07]  /*d280*/  IMAD.MOV.U32 R152, RZ, RZ, R151 ;  /* 0x000000ffff987224 */ /* 0x000fce00078e0097 */
.L_x_22949:
[----:B------:R-:W-:Y:S05]  /*d290*/  BSYNC.RECONVERGENT B1 ;  /* 0x0000000000017941 */ /* 0x000fea0003800200 */
.L_x_22947:
        /* <DEDUP_REMOVED lines=11> */
.L_x_22951:
[----:B------:R-:W-:Y:S01]  /*d350*/  IMAD.MOV.U32 R8, RZ, RZ, R11 ;  /* 0x000000ffff087224 */ /* 0x000fe200078e000b */
[----:B------:R-:W-:Y:S01]  /*d360*/  MOV R39, R38 ;  /* 0x0000002600277202 */ /* 0x000fe20000000f00 */
[----:B------:R-:W-:Y:S02]  /*d370*/  IMAD.MOV.U32 R10, RZ, RZ, R13 ;  /* 0x000000ffff0a7224 */ /* 0x000fe400078e000d */
[----:B------:R-:W-:-:S07]  /*d380*/  IMAD.MOV.U32 R151, RZ, RZ, R150 ;  /* 0x000000ffff977224 */ /* 0x000fce00078e0096 */
.L_x_22952:
[----:B------:R-:W-:Y:S05]  /*d390*/  BSYNC.RECONVERGENT B1 ;  /* 0x0000000000017941 */ /* 0x000fea0003800200 */
.L_x_22950:
        /* <DEDUP_REMOVED lines=11> */
.L_x_22954:
[----:B------:R-:W-:Y:S01]  /*d450*/  IMAD.MOV.U32 R11, RZ, RZ, R8 ;  /* 0x000000ffff0b7224 */ /* 0x000fe200078e0008 */
[----:B------:R-:W-:Y:S01]  /*d460*/  MOV R38, R41 ;  /* 0x0000002900267202 */ /* 0x000fe20000000f00 */
[----:B------:R-:W-:Y:S02]  /*d470*/  IMAD.MOV.U32 R13, RZ, RZ, R10 ;  /* 0x000000ffff0d7224 */ /* 0x000fe400078e000a */
[----:B------:R-:W-:-:S07]  /*d480*/  IMAD.MOV.U32 R150, RZ, RZ, R149 ;  /* 0x000000ffff967224 */ /* 0x000fce00078e0095 */
.L_x_22955:
[----:B------:R-:W-:Y:S05]  /*d490*/  BSYNC.RECONVERGENT B1 ;  /* 0x0000000000017941 */ /* 0x000fea0003800200 */
.L_x_22953:
        /* <DEDUP_REMOVED lines=11> */
.L_x_22957:
[----:B------:R-:W-:Y:S01]  /*d550*/  IMAD.MOV.U32 R8, RZ, RZ, R11 ;  /* 0x000000ffff087224 */ /* 0x000fe200078e000b */
[----:B------:R-:W-:Y:S01]  /*d560*/  MOV R41, R40 ;  /* 0x0000002800297202 */ /* 0x000fe20000000f00 */
[----:B------:R-:W-:Y:S02]  /*d570*/  IMAD.MOV.U32 R10, RZ, RZ, R13 ;  /* 0x000000ffff0a7224 */ /* 0x000fe400078e000d */
[----:B------:R-:W-:-:S07]  /*d580*/  IMAD.MOV.U32 R149, RZ, RZ, R148 ;  /* 0x000000ffff957224 */ /* 0x000fce00078e0094 */
.L_x_22958:
[----:B------:R-:W-:Y:S05]  /*d590*/  BSYNC.RECONVERGENT B1 ;  /* 0x0000000000017941 */ /* 0x000fea0003800200 */
.L_x_22956:
        /* <DEDUP_REMOVED lines=11> */
.L_x_22960:
[----:B------:R-:W-:Y:S01]  /*d650*/  IMAD.MOV.U32 R11, RZ, RZ, R8 ;  /* 0x000000ffff0b7224 */ /* 0x000fe200078e0008 */
[----:B------:R-:W-:Y:S01]  /*d660*/  MOV R40, R43 ;  /* 0x0000002b00287202 */ /* 0x000fe20000000f00 */
[----:B------:R-:W-:Y:S02]  /*d670*/  IMAD.MOV.U32 R13, RZ, RZ, R10 ;  /* 0x000000ffff0d7224 */ /* 0x000fe400078e000a */
[----:B------:R-:W-:-:S07]  /*d680*/  IMAD.MOV.U32 R148, RZ, RZ, R147 ;  /* 0x000000ffff947224 */ /* 0x000fce00078e0093 */
.L_x_22961:
[----:B------:R-:W-:Y:S05]  /*d690*/  BSYNC.RECONVERGENT B1 ;  /* 0x0000000000017941 */ /* 0x000fea0003800200 */
.L_x_22959:
        /* <DEDUP_REMOVED lines=11> */
.L_x_22963:
[----:B------:R-:W-:Y:S01]  /*d750*/  IMAD.MOV.U32 R8, RZ, RZ, R11 ;  /* 0x000000ffff087224 */ /* 0x000fe200078e000b */
[----:B------:R-:W-:Y:S01]  /*d760*/  MOV R43, R42 ;  /* 0x0000002a002b7202 */ /* 0x000fe20000000f00 */
[----:B------:R-:W-:Y:S02]  /*d770*/  IMAD.MOV.U32 R10, RZ, RZ, R13 ;  /* 0x000000ffff0a7224 */ /* 0x000fe400078e000d */
[----:B------:R-:W-:-:S07]  /*d780*/  IMAD.MOV.U32 R147, RZ, RZ, R146 ;  /* 0x000000ffff937224 */ /* 0x000fce00078e0092 */
.L_x_22964:
[----:B------:R-:W-:Y:S05]  /*d790*/  BSYNC.RECONVERGENT B1 ;  /* 0x0000000000017941 */ /* 0x000fea0003800200 */
.L_x_22962:
        /* <DEDUP_REMOVED lines=11> */
.L_x_22966:
[----:B------:R-:W-:Y:S01]  /*d850*/  IMAD.MOV.U32 R11, RZ, RZ, R8 ;  /* 0x000000ffff0b7224 */ /* 0x000fe200078e0008 */
[----:B------:R-:W-:Y:S01]  /*d860*/  MOV R42, R45 ;  /* 0x0000002d002a7202 */ /* 0x000fe20000000f00 */
[----:B------:R-:W-:Y:S02]  /*d870*/  IMAD.MOV.U32 R13, RZ, RZ, R10 ;  /* 0x000000ffff0d7224 */ /* 0x000fe400078e000a */
[----:B------:R-:W-:-:S07]  /*d880*/  IMAD.MOV.U32 R146, RZ, RZ, R145 ;  /* 0x000000ffff927224 */ /* 0x000fce00078e0091 */
.L_x_22967:
[----:B------:R-:W-:Y:S05]  /*d890*/  BSYNC.RECONVERGENT B1 ;  /* 0x0000000000017941 */ /* 0x000fea0003800200 */
.L_x_22965:
        /* <DEDUP_REMOVED lines=11> */
.L_x_22969:
[----:B------:R-:W-:Y:S01]  /*d950*/  IMAD.MOV.U32 R8, RZ, RZ, R11 ;  /* 0x000000ffff087224 */ /* 0x000fe200078e000b */
[----:B------:R-:W-:Y:S01]  /*d960*/  MOV R45, R44 ;  /* 0x0000002c002d7202 */ /* 0x000fe20000000f00 */
[----:B------:R-:W-:Y:S02]  /*d970*/  IMAD.MOV.U32 R10, RZ, RZ, R13 ;  /* 0x000000ffff0a7224 */ /* 0x000fe400078e000d */
[----:B------:R-:W-:-:S07]  /*d980*/  IMAD.MOV.U32 R145, RZ, RZ, R144 ;  /* 0x000000ffff917224 */ /* 0x000fce00078e0090 */
.L_x_22970:
[----:B------:R-:W-:Y:S05]  /*d990*/  BSYNC.RECONVERGENT B1 ;  /* 0x0000000000017941 */ /* 0x000fea0003800200 */
.L_x_22968:
        /* <DEDUP_REMOVED lines=11> */
.L_x_22972:
[----:B------:R-:W-:Y:S01]  /*da50*/  IMAD.MOV.U32 R11, RZ, RZ, R8 ;  /* 0x000000ffff0b7224 */ /* 0x000fe200078e0008 */
[----:B------:R-:W-:Y:S01]  /*da60*/  MOV R44, R47 ;  /* 0x0000002f002c7202 */ /* 0x000fe20000000f00 */
[----:B------:R-:W-:Y:S02]  /*da70*/  IMAD.MOV.U32 R13, RZ, RZ, R10 ;  /* 0x000000ffff0d7224 */ /* 0x000fe400078e000a */
[----:B------:R-:W-:-:S07]  /*da80*/  IMAD.MOV.U32 R144, RZ, RZ, R143 ;  /* 0x000000ffff907224 */ /* 0x000fce00078e008f */
.L_x_22973:
[----:B------:R-:W-:Y:S05]  /*da90*/  BSYNC.RECONVERGENT B1 ;  /* 0x0000000000017941 */ /* 0x000fea0003800200 */
.L_x_22971:
        /* <DEDUP_REMOVED lines=11> */
.L_x_22975:
[----:B------:R-:W-:Y:S01]  /*db50*/  IMAD.MOV.U32 R8, RZ, RZ, R11 ;  /* 0x000000ffff087224 */ /* 0x000fe200078e000b */
[----:B------:R-:W-:Y:S01]  /*db60*/  MOV R47, R46 ;  /* 0x0000002e002f7202 */ /* 0x000fe20000000f00 */
[----:B------:R-:W-:Y:S02]  /*db70*/  IMAD.MOV.U32 R10, RZ, RZ, R13 ;  /* 0x000000ffff0a7224 */ /* 0x000fe400078e000d */
[----:B------:R-:W-:-:S07]  /*db80*/  IMAD.MOV.U32 R143, RZ, RZ, R142 ;  /* 0x000000ffff8f7224 */ /* 0x000fce00078e008e */
.L_x_22976:
[----:B------:R-:W-:Y:S05]  /*db90*/  BSYNC.RECONVERGENT B1 ;  /* 0x0000000000017941 */ /* 0x000fea0003800200 */
.L_x_22974:
        /* <DEDUP_REMOVED lines=11> */
.L_x_22978:
[----:B------:R-:W-:Y:S01]  /*dc50*/  IMAD.MOV.U32 R11, RZ, RZ, R8 ;  /* 0x000000ffff0b7224 */ /* 0x000fe200078e0008 */
[----:B------:R-:W-:Y:S01]  /*dc60*/  MOV R46, R49 ;  /* 0x00000031002e7202 */ /* 0x000fe20000000f00 */
[----:B------:R-:W-:Y:S02]  /*dc70*/  IMAD.MOV.U32 R13, RZ, RZ, R10 ;  /* 0x000000ffff0d7224 */ /* 0x000fe400078e000a */
[----:B------:R-:W-:-:S07]  /*dc80*/  IMAD.MOV.U32 R142, RZ, RZ, R141 ;  /* 0x000000ffff8e7224 */ /* 0x000fce00078e008d */
.L_x_22979:
[----:B------:R-:W-:Y:S05]  /*dc90*/  BSYNC.RECONVERGENT B1 ;  /* 0x0000000000017941 */ /* 0x000fea0003800200 */
.L_x_22977:
        /* <DEDUP_REMOVED lines=11> */
.L_x_22981:
[----:B------:R-:W-:Y:S01]  /*dd50*/  IMAD.MOV.U32 R8, RZ, RZ, R11 ;  /* 0x000000ffff087224 */ /* 0x000fe200078e000b */
[----:B------:R-:W-:Y:S01]  /*dd60*/  MOV R49, R48 ;  /* 0x0000003000317202 */ /* 0x000fe20000000f00 */
[----:B------:R-:W-:Y:S02]  /*dd70*/  IMAD.MOV.U32 R10, RZ, RZ, R13 ;  /* 0x000000ffff0a7224 */ /* 0x000fe400078e000d */
[----:B------:R-:W-:-:S07]  /*dd80*/  IMAD.MOV.U32 R141, RZ, RZ, R140 ;  /* 0x000000ffff8d7224 */ /* 0x000fce00078e008c */
.L_x_22982:
[----:B------:R-:W-:Y:S05]  /*dd90*/  BSYNC.RECONVERGENT B1 ;  /* 0x0000000000017941 */ /* 0x000fea0003800200 */
.L_x_22980:
        /* <DEDUP_REMOVED lines=11> */
.L_x_22984:
[----:B------:R-:W-:Y:S01]  /*de50*/  IMAD.MOV.U32 R11, RZ, RZ, R8 ;  /* 0x000000ffff0b7224 */ /* 0x000fe200078e0008 */
[----:B------:R-:W-:Y:S01]  /*de60*/  MOV R48, R51 ;  /* 0x0000003300307202 */ /* 0x000fe20000000f00 */
[----:B------:R-:W-:Y:S02]  /*de70*/  IMAD.MOV.U32 R13, RZ, RZ, R10 ;  /* 0x000000ffff0d7224 */ /* 0x000fe400078e000a */
[----:B------:R-:W-:-:S07]  /*de80*/  IMAD.MOV.U32 R140, RZ, RZ, R139 ;  /* 0x000000ffff8c7224 */ /* 0x000fce00078e008b */
.L_x_22985:
[----:B------:R-:W-:Y:S05]  /*de90*/  BSYNC.RECONVERGENT B1 ;  /* 0x0000000000017941 */ /* 0x000fea0003800200 */
.L_x_22983:
        /* <DEDUP_REMOVED lines=11> */
.L_x_22987:
[----:B------:R-:W-:Y:S01]  /*df50*/  IMAD.MOV.U32 R8, RZ, RZ, R11 ;  /* 0x000000ffff087224 */ /* 0x000fe200078e000b */
[----:B------:R-:W-:Y:S01]  /*df60*/  MOV R51, R50 ;  /* 0x0000003200337202 */ /* 0x000fe20000000f00 */
[----:B------:R-:W-:Y:S02]  /*df70*/  IMAD.MOV.U32 R10, RZ, RZ, R13 ;  /* 0x000000ffff0a7224 */ /* 0x000fe400078e000d */
[----:B------:R-:W-:-:S07]  /*df80*/  IMAD.MOV.U32 R139, RZ, RZ, R138 ;  /* 0x000000ffff8b7224 */ /* 0x000fce00078e008a */
.L_x_22988:
[----:B------:R-:W-:Y:S05]  /*df90*/  BSYNC.RECONVERGENT B1 ;  /* 0x0000000000017941 */ /* 0x000fea0003800200 */
.L_x_22986:
        /* <DEDUP_REMOVED lines=11> */
.L_x_22990:
[----:B------:R-:W-:Y:S01]  /*e050*/  IMAD.MOV.U32 R11, RZ, RZ, R8 ;  /* 0x000000ffff0b7224 */ /* 0x000fe200078e0008 */
[----:B------:R-:W-:Y:S01]  /*e060*/  MOV R50, R53 ;  /* 0x0000003500327202 */ /* 0x000fe20000000f00 */
[----:B------:R-:W-:Y:S02]  /*e070*/  IMAD.MOV.U32 R13, RZ, RZ, R10 ;  /* 0x000000ffff0d7224 */ /* 0x000fe400078e000a */
[----:B------:R-:W-:-:S07]  /*e080*/  IMAD.MOV.U32 R138, RZ, RZ, R137 ;  /* 0x000000ffff8a7224 */ /* 0x000fce00078e0089 */
.L_x_22991:
[----:B------:R-:W-:Y:S05]  /*e090*/  BSYNC.RECONVERGENT B1 ;  /* 0x0000000000017941 */ /* 0x000fea0003800200 */
.L_x_22989:
        /* <DEDUP_REMOVED lines=11> */
.L_x_22993:
[----:B------:R-:W-:Y:S01]  /*e150*/  IMAD.MOV.U32 R8, RZ, RZ, R11 ;  /* 0x000000ffff087224 */ /* 0x000fe200078e000b */
[----:B------:R-:W-:Y:S01]  /*e160*/  MOV R53, R52 ;  /* 0x0000003400357202 */ /* 0x000fe20000000f00 */
[----:B------:R-:W-:Y:S02]  /*e170*/  IMAD.MOV.U32 R10, RZ, RZ, R13 ;  /* 0x000000ffff0a7224 */ /* 0x000fe400078e000d */
[----:B------:R-:W-:-:S07]  /*e180*/  IMAD.MOV.U32 R137, RZ, RZ, R136 ;  /* 0x000000ffff897224 */ /* 0x000fce00078e0088 */
.L_x_22994:
[----:B------:R-:W-:Y:S05]  /*e190*/  BSYNC.RECONVERGENT B1 ;  /* 0x0000000000017941 */ /* 0x000fea0003800200 */
.L_x_22992:
        /* <DEDUP_REMOVED lines=11> */
.L_x_22996:
[----:B------:R-:W-:Y:S01]  /*e250*/  IMAD.MOV.U32 R11, RZ, RZ, R8 ;  /* 0x000000ffff0b7224 */ /* 0x000fe200078e0008 */
[----:B------:R-:W-:Y:S01]  /*e260*/  MOV R52, R55 ;  /* 0x0000003700347202 */ /* 0x000fe20000000f00 */
[----:B------:R-:W-:Y:S02]  /*e270*/  IMAD.MOV.U32 R13, RZ, RZ, R10 ;  /* 0x000000ffff0d7224 */ /* 0x000fe400078e000a */
[----:B------:R-:W-:-:S07]  /*e280*/  IMAD.MOV.U32 R136, RZ, RZ, R135 ;  /* 0x000000ffff887224 */ /* 0x000fce00078e0087 */
.L_x_22997:
[----:B------:R-:W-:Y:S05]  /*e290*/  BSYNC.RECONVERGENT B1 ;  /* 0x0000000000017941 */ /* 0x000fea0003800200 */
.L_x_22995:
        /* <DEDUP_REMOVED lines=11> */
.L_x_22999:
[----:B------:R-:W-:Y:S01]  /*e350*/  IMAD.MOV.U32 R8, RZ, RZ, R11 ;  /* 0x000000ffff087224 */ /* 0x000fe200078e000b */
[----:B------:R-:W-:Y:S01]  /*e360*/  MOV R55, R54 ;  /* 0x0000003600377202 */ /* 0x000fe20000000f00 */
[----:B------:R-:W-:Y:S02]  /*e370*/  IMAD.MOV.U32 R10, RZ, RZ, R13 ;  /* 0x000000ffff0a7224 */ /* 0x000fe400078e000d */
[----:B------:R-:W-:-:S07]  /*e380*/  IMAD.MOV.U32 R135, RZ, RZ, R134 ;  /* 0x000000ffff877224 */ /* 0x000fce00078e0086 */
.L_x_23000:
[----:B------:R-:W-:Y:S05]  /*e390*/  BSYNC.RECONVERGENT B1 ;  /* 0x0000000000017941 */ /* 0x000fea0003800200 */
.L_x_22998:
        /* <DEDUP_REMOVED lines=11> */
.L_x_23002:
[----:B------:R-:W-:Y:S01]  /*e450*/  IMAD.MOV.U32 R11, RZ, RZ, R8 ;  /* 0x000000ffff0b7224 */ /* 0x000fe200078e0008 */
[----:B------:R-:W-:Y:S01]  /*e460*/  MOV R54, R57 ;  /* 0x0000003900367202 */ /* 0x000fe20000000f00 */
[----:B------:R-:W-:Y:S02]  /*e470*/  IMAD.MOV.U32 R13, RZ, RZ, R10 ;  /* 0x000000ffff0d7224 */ /* 0x000fe400078e000a */
[----:B------:R-:W-:-:S07]  /*e480*/  IMAD.MOV.U32 R134, RZ, RZ, R133 ;  /* 0x000000ffff867224 */ /* 0x000fce00078e0085 */
.L_x_23003:
[----:B------:R-:W-:Y:S05]  /*e490*/  BSYNC.RECONVERGENT B1 ;  /* 0x0000000000017941 */ /* 0x000fea0003800200 */
.L_x_23001:
        /* <DEDUP_REMOVED lines=11> */
.L_x_23005:
[----:B------:R-:W-:Y:S01]  /*e550*/  IMAD.MOV.U32 R8, RZ, RZ, R11 ;  /* 0x000000ffff087224 */ /* 0x000fe200078e000b */
[----:B------:R-:W-:Y:S01]  /*e560*/  MOV R57, R56 ;  /* 0x0000003800397202 */ /* 0x000fe20000000f00 */
[----:B------:R-:W-:Y:S02]  /*e570*/  IMAD.MOV.U32 R10, RZ, RZ, R13 ;  /* 0x000000ffff0a7224 */ /* 0x000fe400078e000d */
[----:B------:R-:W-:-:S07]  /*e580*/  IMAD.MOV.U32 R133, RZ, RZ, R132 ;  /* 0x000000ffff857224 */ /* 0x000fce00078e0084 */
.L_x_23006:
[----:B------:R-:W-:Y:S05]  /*e590*/  BSYNC.RECONVERGENT B1 ;  /* 0x0000000000017941 */ /* 0x000fea0003800200 */
.L_x_23004:
        /* <DEDUP_REMOVED lines=11> */
.L_x_23008:
[----:B------:R-:W-:Y:S01]  /*e650*/  IMAD.MOV.U32 R11, RZ, RZ, R8 ;  /* 0x000000ffff0b7224 */ /* 0x000fe200078e0008 */
[----:B------:R-:W-:Y:S01]  /*e660*/  MOV R56, R59 ;  /* 0x0000003b00387202 */ /* 0x000fe20000000f00 */
[----:B------:R-:W-:Y:S02]  /*e670*/  IMAD.MOV.U32 R13, RZ, RZ, R10 ;  /* 0x000000ffff0d7224 */ /* 0x000fe400078e000a */
[----:B------:R-:W-:-:S07]  /*e680*/  IMAD.MOV.U32 R132, RZ, RZ, R131 ;  /* 0x000000ffff847224 */ /* 0x000fce00078e0083 */
.L_x_23009:
[----:B------:R-:W-:Y:S05]  /*e690*/  BSYNC.RECONVERGENT B1 ;  /* 0x0000000000017941 */ /* 0x000fea0003800200 */
.L_x_23007:
        /* <DEDUP_REMOVED lines=11> */
.L_x_23011:
[----:B------:R-:W-:Y:S01]  /*e750*/  IMAD.MOV.U32 R8, RZ, RZ, R11 ;  /* 0x000000ffff087224 */ /* 0x000fe200078e000b */
[----:B------:R-:W-:Y:S01]  /*e760*/  MOV R59, R58 ;  /* 0x0000003a003b7202 */ /* 0x000fe20000000f00 */
[----:B------:R-:W-:Y:S02]  /*e770*/  IMAD.MOV.U32 R10, RZ, RZ, R13 ;  /* 0x000000ffff0a7224 */ /* 0x000fe400078e000d */
[----:B------:R-:W-:-:S07]  /*e780*/  IMAD.MOV.U32 R131, RZ, RZ, R130 ;  /* 0x000000ffff837224 */ /* 0x000fce00078e0082 */
.L_x_23012:
[----:B------:R-:W-:Y:S05]  /*e790*/  BSYNC.RECONVERGENT B1 ;  /* 0x0000000000017941 */ /* 0x000fea0003800200 */
.L_x_23010:
        /* <DEDUP_REMOVED lines=11> */
.L_x_23014:
[----:B------:R-:W-:Y:S01]  /*e850*/  IMAD.MOV.U32 R11, RZ, RZ, R8 ;  /* 0x000000ffff0b7224 */ /* 0x000fe200078e0008 */
[----:B------:R-:W-:Y:S01]  /*e860*/  MOV R58, R61 ;  /* 0x0000003d003a7202 */ /* 0x000fe20000000f00 */
[----:B------:R-:W-:Y:S02]  /*e870*/  IMAD.MOV.U32 R13, RZ, RZ, R10 ;  /* 0x000000ffff0d7224 */ /* 0x000fe400078e000a */
[----:B------:R-:W-:-:S07]  /*e880*/  IMAD.MOV.U32 R130, RZ, RZ, R129 ;  /* 0x000000ffff827224 */ /* 0x000fce00078e0081 */
.L_x_23015:
[----:B------:R-:W-:Y:S05]  /*e890*/  BSYNC.RECONVERGENT B1 ;  /* 0x0000000000017941 */ /* 0x000fea0003800200 */
.L_x_23013:
        /* <DEDUP_REMOVED lines=11> */
.L_x_23017:
[----:B------:R-:W-:Y:S01]  /*e950*/  IMAD.MOV.U32 R8, RZ, RZ, R11 ;  /* 0x000000ffff087224 */ /* 0x000fe200078e000b */
[----:B------:R-:W-:Y:S01]  /*e960*/  MOV R61, R60 ;  /* 0x0000003c003d7202 */ /* 0x000fe20000000f00 */
[----:B------:R-:W-:Y:S02]  /*e970*/  IMAD.MOV.U32 R10, RZ, RZ, R13 ;  /* 0x000000ffff0a7224 */ /* 0x000fe400078e000d */
[----:B------:R-:W-:-:S07]  /*e980*/  IMAD.MOV.U32 R129, RZ, RZ, R128 ;  /* 0x000000ffff817224 */ /* 0x000fce00078e0080 */
.L_x_23018:
[----:B------:R-:W-:Y:S05]  /*e990*/  BSYNC.RECONVERGENT B1 ;  /* 0x0000000000017941 */ /* 0x000fea0003800200 */
.L_x_23016:
        /* <DEDUP_REMOVED lines=11> */
.L_x_23020:
[----:B------:R-:W-:Y:S01]  /*ea50*/  IMAD.MOV.U32 R11, RZ, RZ, R8 ;  /* 0x000000ffff0b7224 */ /* 0x000fe200078e0008 */
[----:B------:R-:W-:Y:S01]  /*ea60*/  MOV R60, R63 ;  /* 0x0000003f003c7202 */ /* 0x000fe20000000f00 */
[----:B------:R-:W-:Y:S02]  /*ea70*/  IMAD.MOV.U32 R13, RZ, RZ, R10 ;  /* 0x000000ffff0d7224 */ /* 0x000fe400078e000a */
[----:B------:R-:W-:-:S07]  /*ea80*/  IMAD.MOV.U32 R128, RZ, RZ, R127 ;  /* 0x000000ffff807224 */ /* 0x000fce00078e007f */
.L_x_23021:
[----:B------:R-:W-:Y:S05]  /*ea90*/  BSYNC.RECONVERGENT B1 ;  /* 0x0000000000017941 */ /* 0x000fea0003800200 */
.L_x_23019:
        /* <DEDUP_REMOVED lines=11> */
.L_x_23023:
[----:B------:R-:W-:Y:S01]  /*eb50*/  IMAD.MOV.U32 R8, RZ, RZ, R11 ;  /* 0x000000ffff087224 */ /* 0x000fe200078e000b */
[----:B------:R-:W-:Y:S01]  /*eb60*/  MOV R63, R62 ;  /* 0x0000003e003f7202 */ /* 0x000fe20000000f00 */
[----:B------:R-:W-:Y:S02]  /*eb70*/  IMAD.MOV.U32 R10, RZ, RZ, R13 ;  /* 0x000000ffff0a7224 */ /* 0x000fe400078e000d */
[----:B------:R-:W-:-:S07]  /*eb80*/  IMAD.MOV.U32 R127, RZ, RZ, R126 ;  /* 0x000000ffff7f7224 */ /* 0x000fce00078e007e */
.L_x_23024:
[----:B------:R-:W-:Y:S05]  /*eb90*/  BSYNC.RECONVERGENT B1 ;  /* 0x0000000000017941 */ /* 0x000fea0003800200 */
.L_x_23022:
        /* <DEDUP_REMOVED lines=11> */
.L_x_23026:
[----:B------:R-:W-:Y:S01]  /*ec50*/  IMAD.MOV.U32 R11, RZ, RZ, R8 ;  /* 0x000000ffff0b7224 */ /* 0x000fe200078e0008 */
[----:B------:R-:W-:Y:S01]  /*ec60*/  MOV R62, R65 ;  /* 0x00000041003e7202 */ /* 0x000fe20000000f00 */
[----:B------:R-:W-:Y:S02]  /*ec70*/  IMAD.MOV.U32 R13, RZ, RZ, R10 ;  /* 0x000000ffff0d7224 */ /* 0x000fe400078e000a */
[----:B------:R-:W-:-:S07]  /*ec80*/  IMAD.MOV.U32 R126, RZ, RZ, R125 ;  /* 0x000000ffff7e7224 */ /* 0x000fce00078e007d */
.L_x_23027:
[----:B------:R-:W-:Y:S05]  /*ec90*/  BSYNC.RECONVERGENT B1 ;  /* 0x0000000000017941 */ /* 0x000fea0003800200 */
.L_x_23025:
        /* <DEDUP_REMOVED lines=11> */
.L_x_23029:
[----:B------:R-:W-:Y:S01]  /*ed50*/  IMAD.MOV.U32 R8, RZ, RZ, R11 ;  /* 0x000000ffff087224 */ /* 0x000fe200078e000b */
[----:B------:R-:W-:Y:S01]  /*ed60*/  MOV R65, R64 ;  /* 0x0000004000417202 */ /* 0x000fe20000000f00 */
[----:B------:R-:W-:Y:S02]  /*ed70*/  IMAD.MOV.U32 R10, RZ, RZ, R13 ;  /* 0x000000ffff0a7224 */ /* 0x000fe400078e000d */
[----:B------:R-:W-:-:S07]  /*ed80*/  IMAD.MOV.U32 R125, RZ, RZ, R124 ;  /* 0x000000ffff7d7224 */ /* 0x000fce00078e007c */
.L_x_23030:
[----:B------:R-:W-:Y:S05]  /*ed90*/  BSYNC.RECONVERGENT B1 ;  /* 0x0000000000017941 */ /* 0x000fea0003800200 */
.L_x_23028:
        /* <DEDUP_REMOVED lines=11> */
.L_x_23032:
[----:B------:R-:W-:Y:S01]  /*ee50*/  IMAD.MOV.U32 R11, RZ, RZ, R8 ;  /* 0x000000ffff0b7224 */ /* 0x000fe200078e0008 */
[----:B------:R-:W-:Y:S01]  /*ee60*/  MOV R64, R67 ;  /* 0x0000004300407202 */ /* 0x000fe20000000f00 */
[----:B------:R-:W-:Y:S02]  /*ee70*/  IMAD.MOV.U32 R13, RZ, RZ, R10 ;  /* 0x000000ffff0d7224 */ /* 0x000fe400078e000a */
[----:B------:R-:W-:-:S07]  /*ee80*/  IMAD.MOV.U32 R124, RZ, RZ, R123 ;  /* 0x000000ffff7c7224 */ /* 0x000fce00078e007b */
.L_x_23033:
[----:B------:R-:W-:Y:S05]  /*ee90*/  BSYNC.RECONVERGENT B1 ;  /* 0x0000000000017941 */ /* 0x000fea0003800200 */
.L_x_23031:
        /* <DEDUP_REMOVED lines=11> */
.L_x_23035:
[----:B------:R-:W-:Y:S01]  /*ef50*/  IMAD.MOV.U32 R8, RZ, RZ, R11 ;  /* 0x000000ffff087224 */ /* 0x000fe200078e000b */
[----:B------:R-:W-:Y:S01]  /*ef60*/  MOV R67, R66 ;  /* 0x0000004200437202 */ /* 0x000fe20000000f00 */
[----:B------:R-:W-:Y:S02]  /*ef70*/  IMAD.MOV.U32 R10, RZ, RZ, R13 ;  /* 0x000000ffff0a7224 */ /* 0x000fe400078e000d */
[----:B------:R-:W-:-:S07]  /*ef80*/  IMAD.MOV.U32 R123, RZ, RZ, R122 ;  /* 0x000000ffff7b7224 */ /* 0x000fce00078e007a */
.L_x_23036:
[----:B------:R-:W-:Y:S05]  /*ef90*/  BSYNC.RECONVERGENT B1 ;  /* 0x0000000000017941 */ /* 0x000fea0003800200 */
.L_x_23034:
        /* <DEDUP_REMOVED lines=11> */
.L_x_23038:
[----:B------:R-:W-:Y:S01]  /*f050*/  IMAD.MOV.U32 R11, RZ, RZ, R8 ;  /* 0x000000ffff0b7224 */ /* 0x000fe200078e0008 */
[----:B------:R-:W-:Y:S01]  /*f060*/  MOV R66, R69 ;  /* 0x0000004500427202 */ /* 0x000fe20000000f00 */
[----:B------:R-:W-:Y:S02]  /*f070*/  IMAD.MOV.U32 R13, RZ, RZ, R10 ;  /* 0x000000ffff0d7224 */ /* 0x000fe400078e000a */
[----:B------:R-:W-:-:S07]  /*f080*/  IMAD.MOV.U32 R122, RZ, RZ, R121 ;  /* 0x000000ffff7a7224 */ /* 0x000fce00078e0079 */
.L_x_23039:
[----:B------:R-:W-:Y:S05]  /*f090*/  BSYNC.RECONVERGENT B1 ;  /* 0x0000000000017941 */ /* 0x000fea0003800200 */
.L_x_23037:
        /* <DEDUP_REMOVED lines=11> */
.L_x_23041:
[----:B------:R-:W-:Y:S01]  /*f150*/  IMAD.MOV.U32 R8, RZ, RZ, R11 ;  /* 0x000000ffff087224 */ /* 0x000fe200078e000b */
[----:B------:R-:W-:Y:S01]  /*f160*/  MOV R69, R68 ;  /* 0x0000004400457202 */ /* 0x000fe20000000f00 */
[----:B------:R-:W-:Y:S02]  /*f170*/  IMAD.MOV.U32 R10, RZ, RZ, R13 ;  /* 0x000000ffff0a7224 */ /* 0x000fe400078e000d */
[----:B------:R-:W-:-:S07]  /*f180*/  IMAD.MOV.U32 R121, RZ, RZ, R120 ;  /* 0x000000ffff797224 */ /* 0x000fce00078e0078 */
.L_x_23042:
[----:B------:R-:W-:Y:S05]  /*f190*/  BSYNC.RECONVERGENT B1 ;  /* 0x0000000000017941 */ /* 0x000fea0003800200 */
.L_x_23040:
        /* <DEDUP_REMOVED lines=11> */
.L_x_23044:
[----:B------:R-:W-:Y:S01]  /*f250*/  IMAD.MOV.U32 R11, RZ, RZ, R8 ;  /* 0x000000ffff0b7224 */ /* 0x000fe200078e0008 */
[----:B------:R-:W-:Y:S01]  /*f260*/  MOV R68, R71 ;  /* 0x0000004700447202 */ /* 0x000fe20000000f00 */
[----:B------:R-:W-:Y:S02]  /*f270*/  IMAD.MOV.U32 R13, RZ, RZ, R10 ;  /* 0x000000ffff0d7224 */ /* 0x000fe400078e000a */
[----:B------:R-:W-:-:S07]  /*f280*/  IMAD.MOV.U32 R120, RZ, RZ, R119 ;  /* 0x000000ffff787224 */ /* 0x000fce00078e0077 */
.L_x_23045:
[----:B------:R-:W-:Y:S05]  /*f290*/  BSYNC.RECONVERGENT B1 ;  /* 0x0000000000017941 */ /* 0x000fea0003800200 */
.L_x_23043:
        /* <DEDUP_REMOVED lines=11> */
.L_x_23047:
[----:B------:R-:W-:Y:S01]  /*f350*/  IMAD.MOV.U32 R8, RZ, RZ, R11 ;  /* 0x000000ffff087224 */ /* 0x000fe200078e000b */
[----:B------:R-:W-:Y:S01]  /*f360*/  MOV R71, R70 ;  /* 0x0000004600477202 */ /* 0x000fe20000000f00 */
[----:B------:R-:W-:Y:S02]  /*f370*/  IMAD.MOV.U32 R10, RZ, RZ, R13 ;  /* 0x000000ffff0a7224 */ /* 0x000fe400078e000d */
[----:B------:R-:W-:-:S07]  /*f380*/  IMAD.MOV.U32 R119, RZ, RZ, R118 ;  /* 0x000000ffff777224 */ /* 0x000fce00078e0076 */
.L_x_23048:
[----:B------:R-:W-:Y:S05]  /*f390*/  BSYNC.RECONVERGENT B1 ;  /* 0x0000000000017941 */ /* 0x000fea0003800200 */
.L_x_23046:
        /* <DEDUP_REMOVED lines=11> */
.L_x_23050:
[----:B------:R-:W-:Y:S01]  /*f450*/  IMAD.MOV.U32 R11, RZ, RZ, R8 ;  /* 0x000000ffff0b7224 */ /* 0x000fe200078e0008 */
[----:B------:R-:W-:Y:S01]  /*f460*/  MOV R70, R73 ;  /* 0x0000004900467202 */ /* 0x000fe20000000f00 */
[----:B------:R-:W-:Y:S02]  /*f470*/  IMAD.MOV.U32 R13, RZ, RZ, R10 ;  /* 0x000000ffff0d7224 */ /* 0x000fe400078e000a */
[----:B------:R-:W-:-:S07]  /*f480*/  IMAD.MOV.U32 R118, RZ, RZ, R117 ;  /* 0x000000ffff767224 */ /* 0x000fce00078e0075 */
.L_x_23051:
[----:B------:R-:W-:Y:S05]  /*f490*/  BSYNC.RECONVERGENT B1 ;  /* 0x0000000000017941 */ /* 0x000fea0003800200 */
.L_x_23049:
        /* <DEDUP_REMOVED lines=11> */
.L_x_23053:
[----:B------:R-:W-:Y:S01]  /*f550*/  IMAD.MOV.U32 R8, RZ, RZ, R11 ;  /* 0x000000ffff087224 */ /* 0x000fe200078e000b */
[----:B------:R-:W-:Y:S01]  /*f560*/  MOV R73, R72 ;  /* 0x0000004800497202 */ /* 0x000fe20000000f00 */
[----:B------:R-:W-:Y:S02]  /*f570*/  IMAD.MOV.U32 R10, RZ, RZ, R13 ;  /* 0x000000ffff0a7224 */ /* 0x000fe400078e000d */
[----:B------:R-:W-:-:S07]  /*f580*/  IMAD.MOV.U32 R117, RZ, RZ, R116 ;  /* 0x000000ffff757224 */ /* 0x000fce00078e0074 */
.L_x_23054:
[----:B------:R-:W-:Y:S05]  /*f590*/  BSYNC.RECONVERGENT B1 ;  /* 0x0000000000017941 */ /* 0x000fea0003800200 */
.L_x_23052:
        /* <DEDUP_REMOVED lines=11> */
.L_x_23056:
[----:B------:R-:W-:Y:S01]  /*f650*/  IMAD.MOV.U32 R11, RZ, RZ, R8 ;  /* 0x000000ffff0b7224 */ /* 0x000fe200078e0008 */
[----:B------:R-:W-:Y:S01]  /*f660*/  MOV R72, R75 ;  /* 0x0000004b00487202 */ /* 0x000fe20000000f00 */
[----:B------:R-:W-:Y:S02]  /*f670*/  IMAD.MOV.U32 R13, RZ, RZ, R10 ;  /* 0x000000ffff0d7224 */ /* 0x000fe400078e000a */
[----:B------:R-:W-:-:S07]  /*f680*/  IMAD.MOV.U32 R116, RZ, RZ, R115 ;  /* 0x000000ffff747224 */ /* 0x000fce00078e0073 */
.L_x_23057:
[----:B------:R-:W-:Y:S05]  /*f690*/  BSYNC.RECONVERGENT B1 ;  /* 0x0000000000017941 */ /* 0x000fea0003800200 */
.L_x_23055:
        /* <DEDUP_REMOVED lines=11> */
.L_x_23059:
[----:B------:R-:W-:Y:S01]  /*f750*/  IMAD.MOV.U32 R8, RZ, RZ, R11 ;  /* 0x000000ffff087224 */ /* 0x000fe200078e000b */
[----:B------:R-:W-:Y:S01]  /*f760*/  MOV R75, R74 ;  /* 0x0000004a004b7202 */ /* 0x000fe20000000f00 */
[----:B------:R-:W-:Y:S02]  /*f770*/  IMAD.MOV.U32 R10, RZ, RZ, R13 ;  /* 0x000000ffff0a7224 */ /* 0x000fe400078e000d */
[----:B------:R-:W-:-:S07]  /*f780*/  IMAD.MOV.U32 R115, RZ, RZ, R114 ;  /* 0x000000ffff737224 */ /* 0x000fce00078e0072 */
.L_x_23060:
[----:B------:R-:W-:Y:S05]  /*f790*/  BSYNC.RECONVERGENT B1 ;  /* 0x0000000000017941 */ /* 0x000fea0003800200 */
.L_x_23058:
        /* <DEDUP_REMOVED lines=11> */
.L_x_23062:
[----:B------:R-:W-:Y:S01]  /*f850*/  IMAD.MOV.U32 R11, RZ, RZ, R8 ;  /* 0x000000ffff0b7224 */ /* 0x000fe200078e0008 */
[----:B------:R-:W-:Y:S01]  /*f860*/  MOV R74, R77 ;  /* 0x0000004d004a7202 */ /* 0x000fe20000000f00 */
[----:B------:R-:W-:Y:S02]  /*f870*/  IMAD.MOV.U32 R13, RZ, RZ, R10 ;  /* 0x000000ffff0d7224 */ /* 0x000fe400078e000a */
[----:B------:R-:W-:-:S07]  /*f880*/  IMAD.MOV.U32 R114, RZ, RZ, R113 ;  /* 0x000000ffff727224 */ /* 0x000fce00078e0071 */
.L_x_23063:
[----:B------:R-:W-:Y:S05]  /*f890*/  BSYNC.RECONVERGENT B1 ;  /* 0x0000000000017941 */ /* 0x000fea0003800200 */
.L_x_23061:
        /* <DEDUP_REMOVED lines=11> */
.L_x_23065:
[----:B------:R-:W-:Y:S01]  /*f950*/  IMAD.MOV.U32 R8, RZ, RZ, R11 ;  /* 0x000000ffff087224 */ /* 0x000fe200078e000b */
[----:B------:R-:W-:Y:S01]  /*f960*/  MOV R77, R76 ;  /* 0x0000004c004d7202 */ /* 0x000fe20000000f00 */
[----:B------:R-:W-:Y:S02]  /*f970*/  IMAD.MOV.U32 R10, RZ, RZ, R13 ;  /* 0x000000ffff0a7224 */ /* 0x000fe400078e000d */
[----:B------:R-:W-:-:S07]  /*f980*/  IMAD.MOV.U32 R113, RZ, RZ, R112 ;  /* 0x000000ffff717224 */ /* 0x000fce00078e0070 */
.L_x_23066:
[----:B------:R-:W-:Y:S05]  /*f990*/  BSYNC.RECONVERGENT B1 ;  /* 0x0000000000017941 */ /* 0x000fea0003800200 */
.L_x_23064:
        /* <DEDUP_REMOVED lines=11> */
.L_x_23068:
[----:B------:R-:W-:Y:S01]  /*fa50*/  IMAD.MOV.U32 R11, RZ, RZ, R8 ;  /* 0x000000ffff0b7224 */ /* 0x000fe200078e0008 */
[----:B------:R-:W-:Y:S01]  /*fa60*/  MOV R76, R79 ;  /* 0x0000004f004c7202 */ /* 0x000fe20000000f00 */
[----:B------:R-:W-:Y:S02]  /*fa70*/  IMAD.MOV.U32 R13, RZ, RZ, R10 ;  /* 0x000000ffff0d7224 */ /* 0x000fe400078e000a */
[----:B------:R-:W-:-:S07]  /*fa80*/  IMAD.MOV.U32 R112, RZ, RZ, R111 ;  /* 0x000000ffff707224 */ /* 0x000fce00078e006f */
.L_x_23069:
[----:B------:R-:W-:Y:S05]  /*fa90*/  BSYNC.RECONVERGENT B1 ;  /* 0x0000000000017941 */ /* 0x000fea0003800200 */
.L_x_23067:
        /* <DEDUP_REMOVED lines=11> */
.L_x_23071:
[----:B------:R-:W-:Y:S01]  /*fb50*/  IMAD.MOV.U32 R8, RZ, RZ, R11 ;  /* 0x000000ffff087224 */ /* 0x000fe200078e000b */
[----:B------:R-:W-:Y:S01]  /*fb60*/  MOV R79, R78 ;  /* 0x0000004e004f7202 */ /* 0x000fe20000000f00 */
[----:B------:R-:W-:Y:S02]  /*fb70*/  IMAD.MOV.U32 R10, RZ, RZ, R13 ;  /* 0x000000ffff0a7224 */ /* 0x000fe400078e000d */
[----:B------:R-:W-:-:S07]  /*fb80*/  IMAD.MOV.U32 R111, RZ, RZ, R110 ;  /* 0x000000ffff6f7224 */ /* 0x000fce00078e006e */
.L_x_23072:
[----:B------:R-:W-:Y:S05]  /*fb90*/  BSYNC.RECONVERGENT B1 ;  /* 0x0000000000017941 */ /* 0x000fea0003800200 */
.L_x_23070:
        /* <DEDUP_REMOVED lines=11> */
.L_x_23074:
[----:B------:R-:W-:Y:S01]  /*fc50*/  IMAD.MOV.U32 R11, RZ, RZ, R8 ;  /* 0x000000ffff0b7224 */ /* 0x000fe200078e0008 */
[----:B------:R-:W-:Y:S01]  /*fc60*/  MOV R78, R81 ;  /* 0x00000051004e7202 */ /* 0x000fe20000000f00 */
[----:B------:R-:W-:Y:S02]  /*fc70*/  IMAD.MOV.U32 R13, RZ, RZ, R10 ;  /* 0x000000ffff0d7224 */ /* 0x000fe400078e000a */
[----:B------:R-:W-:-:S07]  /*fc80*/  IMAD.MOV.U32 R110, RZ, RZ, R109 ;  /* 0x000000ffff6e7224 */ /* 0x000fce00078e006d */
.L_x_23075:
[----:B------:R-:W-:Y:S05]  /*fc90*/  BSYNC.RECONVERGENT B1 ;  /* 0x0000000000017941 */ /* 0x000fea0003800200 */
.L_x_23073:
        /* <DEDUP_REMOVED lines=11> */
.L_x_23077:
[----:B------:R-:W-:Y:S01]  /*fd50*/  IMAD.MOV.U32 R8, RZ, RZ, R11 ;  /* 0x000000ffff087224 */ /* 0x000fe200078e000b */
[----:B------:R-:W-:Y:S01]  /*fd60*/  MOV R81, R80 ;  /* 0x0000005000517202 */ /* 0x000fe20000000f00 */
[----:B------:R-:W-:Y:S02]  /*fd70*/  IMAD.MOV.U32 R10, RZ, RZ, R13 ;  /* 0x000000ffff0a7224 */ /* 0x000fe400078e000d */
[----:B------:R-:W-:-:S07]  /*fd80*/  IMAD.MOV.U32 R109, RZ, RZ, R108 ;  /* 0x000000ffff6d7224 */ /* 0x000fce00078e006c */
.L_x_23078:
[----:B------:R-:W-:Y:S05]  /*fd90*/  BSYNC.RECONVERGENT B1 ;  /* 0x0000000000017941 */ /* 0x000fea0003800200 */
.L_x_23076:
        /* <DEDUP_REMOVED lines=11> */
.L_x_23080:
[----:B------:R-:W-:Y:S01]  /*fe50*/  IMAD.MOV.U32 R11, RZ, RZ, R8 ;  /* 0x000000ffff0b7224 */ /* 0x000fe200078e0008 */
[----:B------:R-:W-:Y:S01]  /*fe60*/  MOV R80, R83 ;  /* 0x0000005300507202 */ /* 0x000fe20000000f00 */
[----:B------:R-:W-:Y:S02]  /*fe70*/  IMAD.MOV.U32 R13, RZ, RZ, R10 ;  /* 0x000000ffff0d7224 */ /* 0x000fe400078e000a */
[----:B------:R-:W-:-:S07]  /*fe80*/  IMAD.MOV.U32 R108, RZ, RZ, R107 ;  /* 0x000000ffff6c7224 */ /* 0x000fce00078e006b */
.L_x_23081:
[----:B------:R-:W-:Y:S05]  /*fe90*/  BSYNC.RECONVERGENT B1 ;  /* 0x0000000000017941 */ /* 0x000fea0003800200 */
.L_x_23079:
        /* <DEDUP_REMOVED lines=11> */
.L_x_23083:
[----:B------:R-:W-:Y:S01]  /*ff50*/  IMAD.MOV.U32 R8, RZ, RZ, R11 ;  /* 0x000000ffff087224 */ /* 0x000fe200078e000b */
[----:B------:R-:W-:Y:S01]  /*ff60*/  MOV R83, R82 ;  /* 0x0000005200537202 */ /* 0x000fe20000000f00 */
[----:B------:R-:W-:Y:S02]  /*ff70*/  IMAD.MOV.U32 R10, RZ, RZ, R13 ;  /* 0x000000ffff0a7224 */ /* 0x000fe400078e000d */
[----:B------:R-:W-:-:S07]  /*ff80*/  IMAD.MOV.U32 R107, RZ, RZ, R106 ;  /* 0x000000ffff6b7224 */ /* 0x000fce00078e006a */
.L_x_23084:
[----:B------:R-:W-:Y:S05]  /*ff90*/  BSYNC.RECONVERGENT B1 ;  /* 0x0000000000017941 */ /* 0x000fea0003800200 */
.L_x_23082:
        /* <DEDUP_REMOVED lines=11> */
.L_x_23086:
[----:B------:R-:W-:Y:S01]  /*10050*/  IMAD.MOV.U32 R11, RZ, RZ, R8 ;  /* 0x000000ffff0b7224 */ /* 0x000fe200078e0008 */
[----:B------:R-:W-:Y:S01]  /*10060*/  MOV R82, R85 ;  /* 0x0000005500527202 */ /* 0x000fe20000000f00 */
[----:B------:R-:W-:Y:S02]  /*10070*/  IMAD.MOV.U32 R13, RZ, RZ, R10 ;  /* 0x000000ffff0d7224 */ /* 0x000fe400078e000a */
[----:B------:R-:W-:-:S07]  /*10080*/  IMAD.MOV.U32 R106, RZ, RZ, R105 ;  /* 0x000000ffff6a7224 */ /* 0x000fce00078e0069 */
.L_x_23087:
[----:B------:R-:W-:Y:S05]  /*10090*/  BSYNC.RECONVERGENT B1 ;  /* 0x0000000000017941 */ /* 0x000fea0003800200 */
.L_x_23085:
        /* <DEDUP_REMOVED lines=11> */
.L_x_23089:
[----:B------:R-:W-:Y:S01]  /*10150*/  IMAD.MOV.U32 R8, RZ, RZ, R11 ;  /* 0x000000ffff087224 */ /* 0x000fe200078e000b */
[----:B------:R-:W-:Y:S01]  /*10160*/  MOV R85, R84 ;  /* 0x0000005400557202 */ /* 0x000fe20000000f00 */
[----:B------:R-:W-:Y:S02]  /*10170*/  IMAD.MOV.U32 R10, RZ, RZ, R13 ;  /* 0x000000ffff0a7224 */ /* 0x000fe400078e000d */
[----:B------:R-:W-:-:S07]  /*10180*/  IMAD.MOV.U32 R105, RZ, RZ, R104 ;  /* 0x000000ffff697224 */ /* 0x000fce00078e0068 */
.L_x_23090:
[----:B------:R-:W-:Y:S05]  /*10190*/  BSYNC.RECONVERGENT B1 ;  /* 0x0000000000017941 */ /* 0x000fea0003800200 */
.L_x_23088:
        /* <DEDUP_REMOVED lines=11> */
.L_x_23092:
[----:B------:R-:W-:Y:S01]  /*10250*/  IMAD.MOV.U32 R11, RZ, RZ, R8 ;  /* 0x000000ffff0b7224 */ /* 0x000fe200078e0008 */
[----:B------:R-:W-:Y:S01]  /*10260*/  MOV R84, R87 ;  /* 0x0000005700547202 */ /* 0x000fe20000000f00 */
[----:B------:R-:W-:Y:S02]  /*10270*/  IMAD.MOV.U32 R13, RZ, RZ, R10 ;  /* 0x000000ffff0d7224 */ /* 0x000fe400078e000a */
[----:B------:R-:W-:-:S07]  /*10280*/  IMAD.MOV.U32 R104, RZ, RZ, R103 ;  /* 0x000000ffff687224 */ /* 0x000fce00078e0067 */
.L_x_23093:
[----:B------:R-:W-:Y:S05]  /*10290*/  BSYNC.RECONVERGENT B1 ;  /* 0x0000000000017941 */ /* 0x000fea0003800200 */
.L_x_23091:
        /* <DEDUP_REMOVED lines=11> */
.L_x_23095:
[----:B------:R-:W-:Y:S01]  /*10350*/  IMAD.MOV.U32 R8, RZ, RZ, R11 ;  /* 0x000000ffff087224 */ /* 0x000fe200078e000b */
[----:B------:R-:W-:Y:S01]  /*10360*/  MOV R87, R86 ;  /* 0x0000005600577202 */ /* 0x000fe20000000f00 */
[----:B------:R-:W-:Y:S02]  /*10370*/  IMAD.MOV.U32 R10, RZ, RZ, R13 ;  /* 0x000000ffff0a7224 */ /* 0x000fe400078e000d */
[----:B------:R-:W-:-:S07]  /*10380*/  IMAD.MOV.U32 R103, RZ, RZ, R102 ;  /* 0x000000ffff677224 */ /* 0x000fce00078e0066 */
.L_x_23096:
[----:B------:R-:W-:Y:S05]  /*10390*/  BSYNC.RECONVERGENT B1 ;  /* 0x0000000000017941 */ /* 0x000fea0003800200 */
.L_x_23094:
        /* <DEDUP_REMOVED lines=11> */
.L_x_23098:
[----:B------:R-:W-:Y:S01]  /*10450*/  IMAD.MOV.U32 R11, RZ, RZ, R8 ;  /* 0x000000ffff0b7224 */ /* 0x000fe200078e0008 */
[----:B------:R-:W-:Y:S01]  /*10460*/  MOV R86, R89 ;  /* 0x0000005900567202 */ /* 0x000fe20000000f00 */
[----:B------:R-:W-:Y:S02]  /*10470*/  IMAD.MOV.U32 R13, RZ, RZ, R10 ;  /* 0x000000ffff0d7224 */ /* 0x000fe400078e000a */
[----:B------:R-:W-:-:S07]  /*10480*/  IMAD.MOV.U32 R102, RZ, RZ, R101 ;  /* 0x000000ffff667224 */ /* 0x000fce00078e0065 */
.L_x_23099:
[----:B------:R-:W-:Y:S05]  /*10490*/  BSYNC.RECONVERGENT B1 ;  /* 0x0000000000017941 */ /* 0x000fea0003800200 */
.L_x_23097:
        /* <DEDUP_REMOVED lines=11> */
.L_x_23101:
[----:B------:R-:W-:Y:S01]  /*10550*/  IMAD.MOV.U32 R8, RZ, RZ, R11 ;  /* 0x000000ffff087224 */ /* 0x000fe200078e000b */
[----:B------:R-:W-:Y:S01]  /*10560*/  MOV R89, R88 ;  /* 0x0000005800597202 */ /* 0x000fe20000000f00 */
[----:B------:R-:W-:Y:S02]  /*10570*/  IMAD.MOV.U32 R10, RZ, RZ, R13 ;  /* 0x000000ffff0a7224 */ /* 0x000fe400078e000d */
[----:B------:R-:W-:-:S07]  /*10580*/  IMAD.MOV.U32 R101, RZ, RZ, R100 ;  /* 0x000000ffff657224 */ /* 0x000fce00078e0064 */
.L_x_23102:
[----:B------:R-:W-:Y:S05]  /*10590*/  BSYNC.RECONVERGENT B1 ;  /* 0x0000000000017941 */ /* 0x000fea0003800200 */
.L_x_23100:
        /* <DEDUP_REMOVED lines=11> */
.L_x_23104:
[----:B------:R-:W-:Y:S01]  /*10650*/  IMAD.MOV.U32 R11, RZ, RZ, R8 ;  /* 0x000000ffff0b7224 */ /* 0x000fe200078e0008 */
[----:B------:R-:W-:Y:S01]  /*10660*/  MOV R88, R91 ;  /* 0x0000005b00587202 */ /* 0x000fe20000000f00 */
[----:B------:R-:W-:Y:S02]  /*10670*/  IMAD.MOV.U32 R13, RZ, RZ, R10 ;  /* 0x000000ffff0d7224 */ /* 0x000fe400078e000a */
[----:B------:R-:W-:-:S07]  /*10680*/  IMAD.MOV.U32 R100, RZ, RZ, R99 ;  /* 0x000000ffff647224 */ /* 0x000fce00078e0063 */
.L_x_23105:
[----:B------:R-:W-:Y:S05]  /*10690*/  BSYNC.RECONVERGENT B1 ;  /* 0x0000000000017941 */ /* 0x000fea0003800200 */
.L_x_23103:
        /* <DEDUP_REMOVED lines=11> */
.L_x_23107:
[----:B------:R-:W-:Y:S01]  /*10750*/  IMAD.MOV.U32 R8, RZ, RZ, R11 ;  /* 0x000000ffff087224 */ /* 0x000fe200078e000b */
[----:B------:R-:W-:Y:S01]  /*10760*/  MOV R91, R90 ;  /* 0x0000005a005b7202 */ /* 0x000fe20000000f00 */
[----:B------:R-:W-:Y:S02]  /*10770*/  IMAD.MOV.U32 R10, RZ, RZ, R13 ;  /* 0x000000ffff0a7224 */ /* 0x000fe400078e000d */
[----:B------:R-:W-:-:S07]  /*10780*/  IMAD.MOV.U32 R99, RZ, RZ, R98 ;  /* 0x000000ffff637224 */ /* 0x000fce00078e0062 */
.L_x_23108:
[----:B------:R-:W-:Y:S05]  /*10790*/  BSYNC.RECONVERGENT B1 ;  /* 0x0000000000017941 */ /* 0x000fea0003800200 */
.L_x_23106:
        /* <DEDUP_REMOVED lines=11> */
.L_x_23110:
[----:B------:R-:W-:Y:S01]  /*10850*/  IMAD.MOV.U32 R11, RZ, RZ, R8 ;  /* 0x000000ffff0b7224 */ /* 0x000fe200078e0008 */
[----:B------:R-:W-:Y:S01]  /*10860*/  MOV R12, R10 ;  /* 0x0000000a000c7202 */ /* 0x000fe20000000f00 */
[----:B------:R-:W-:Y:S02]  /*10870*/  IMAD.MOV.U32 R90, RZ, RZ, R95 ;  /* 0x000000ffff5a7224 */ /* 0x000fe400078e005f */
[----:B------:R-:W-:-:S07]  /*10880*/  IMAD.MOV.U32 R98, RZ, RZ, R97 ;  /* 0x000000ffff627224 */ /* 0x000fce00078e0061 */
.L_x_23111:
[----:B------:R-:W-:Y:S05]  /*10890*/  BSYNC.RECONVERGENT B1 ;  /* 0x0000000000017941 */ /* 0x000fea0003800200 */
.L_x_23109:
        /* <DEDUP_REMOVED lines=11> */
.L_x_23113:
[----:B------:R-:W-:Y:S01]  /*10950*/  IMAD.MOV.U32 R95, RZ, RZ, R4 ;  /* 0x000000ffff5f7224 */ /* 0x000fe200078e0004 */
[----:B------:R-:W-:Y:S01]  /*10960*/  MOV R94, R11 ;  /* 0x0000000b005e7202 */ /* 0x000fe20000000f00 */
[----:B------:R-:W-:Y:S02]  /*10970*/  IMAD.MOV.U32 R97, RZ, RZ, R7 ;  /* 0x000000ffff617224 */ /* 0x000fe400078e0007 */
[--C-:B------:R-:W-:Y:S02]  /*10980*/  IMAD.MOV.U32 R96, RZ, RZ, R12.reuse ;  /* 0x000000ffff607224 */ /* 0x100fe400078e000c */
[----:B------:R-:W-:Y:S02]  /*10990*/  IMAD.MOV.U32 R4, RZ, RZ, R11 ;  /* 0x000000ffff047224 */ /* 0x000fe400078e000b */
[----:B------:R-:W-:-:S07]  /*109a0*/  IMAD.MOV.U32 R7, RZ, RZ, R12 ;  /* 0x000000ffff077224 */ /* 0x000fce00078e000c */
.L_x_23114:
[----:B------:R-:W-:Y:S05]  /*109b0*/  BSYNC.RECONVERGENT B1 ;  /* 0x0000000000017941 */ /* 0x000fea0003800200 */
.L_x_23112:
[----:B------:R-:W-:Y:S01]  /*109c0*/  IADD3 R5, PT, PT, R5, 0x4, RZ ;  /* 0x0000000405057810 */ /* 0x000fe20007ffe0ff */
[----:B------:R-:W-:Y:S06]  /*109d0*/  @P1 BRA `(.L_x_23115) ;  /* 0xffffffc0000c1947 */ /* 0x000fec000383ffff */
.L_x_22925:
[----:B------:R-:W-:Y:S05]  /*109e0*/  BSYNC.RECONVERGENT B0 ;  /* 0x0000000000007941 */ /* 0x000fea0003800200 */
.L_x_22924:
        /* <DEDUP_REMOVED lines=202> */
[----:B------:R-:W-:-:S04]  /*11690*/  FSETP.GT.FTZ.AND P0, PT, R9, R6, PT ;  /* 0x000000060900720b */ /* 0x000fc80003f14000 */
[----:B------:R-:W-:Y:S02]  /*116a0*/  FSEL R92, R9, R6, P0 ;  /* 0x00000006095c7208 */ /* 0x000fe40000000000 */
[----:B------:R-:W-:Y:S01]  /*116b0*/  FSEL R9, R6, R9, P0 ;  /* 0x0000000906097208 */ /* 0x000fe20000000000 */
[----:B------:R-:W-:Y:S01]  /*116c0*/  VIADD R6, R4, 0x108 ;  /* 0x0000010804067836 */ /* 0x000fe20000000000 */
[----:B------:R-:W-:Y:S02]  /*116d0*/  FSEL R8, R160, R7, P0 ;  /* 0x00000007a0087208 */ /* 0x000fe40000000000 */
[----:B------:R-:W-:Y:S01]  /*116e0*/  FSEL R7, R7, R160, P0 ;  /* 0x000000a007077208 */ /* 0x000fe20000000000 */
[----:B------:R-:W-:Y:S01]  /*116f0*/  FADD.FTZ R9, -R92, R9 ;  /* 0x000000095c097221 */ /* 0x000fe20000010100 */
[----:B------:R-:W-:-:S03]  /*11700*/  MOV R4, R94 ;  /* 0x0000005e00047202 */ /* 0x000fc60000000f00 */
[----:B------:R-:W-:-:S06]  /*11710*/  FMUL.FTZ R9, R9, 1.4426950216293334961 ;  /* 0x3fb8aa3b09097820 */ /* 0x000fcc0000410000 */
[----:B------:R-:W0:Y:S02]  /*11720*/  MUFU.EX2 R9, R9 ;  /* 0x0000000900097308 */ /* 0x000e240000000800 */
[----:B0-----:R-:W-:Y:S01]  /*11730*/  FFMA.FTZ R160, R7, R9, R8 ;  /* 0x0000000907a07223 */ /* 0x001fe20000010008 */
[----:B------:R-:W-:Y:S02]  /*11740*/  IMAD.MOV.U32 R8, RZ, RZ, R96 ;  /* 0x000000ffff087224 */ /* 0x000fe400078e0060 */
[----:B------:R-:W-:-:S07]  /*11750*/  IMAD.MOV.U32 R7, RZ, RZ, RZ ;  /* 0x000000ffff077224 */ /* 0x000fce00078e00ff */
.L_x_23307:
        /* <DEDUP_REMOVED lines=20> */
.L_x_23119:
[----:B------:R-:W-:Y:S01]  /*118a0*/  MOV R10, R3 ;  /* 0x00000003000a7202 */ /* 0x000fe20000000f00 */
[----:B------:R-:W-:Y:S02]  /*118b0*/  IMAD.MOV.U32 R12, RZ, RZ, R159 ;  /* 0x000000ffff0c7224 */ /* 0x000fe400078e009f */
[----:B------:R-:W-:Y:S02]  /*118c0*/  IMAD.MOV.U32 R3, RZ, RZ, R2 ;  /* 0x000000ffff037224 */ /* 0x000fe400078e0002 */
[----:B------:R-:W-:-:S07]  /*118d0*/  IMAD.MOV.U32 R159, RZ, RZ, R158 ;  /* 0x000000ffff9f7224 */ /* 0x000fce00078e009e */
.L_x_23120:
[----:B------:R-:W-:Y:S05]  /*118e0*/  BSYNC.RECONVERGENT B1 ;  /* 0x0000000000017941 */ /* 0x000fea0003800200 */
.L_x_23118:
        /* <DEDUP_REMOVED lines=11> */
.L_x_23122:
[----:B------:R-:W-:Y:S01]  /*119a0*/  MOV R9, R10 ;  /* 0x0000000a00097202 */ /* 0x000fe20000000f00 */
[----:B------:R-:W-:Y:S02]  /*119b0*/  IMAD.MOV.U32 R11, RZ, RZ, R12 ;  /* 0x000000ffff0b7224 */ /* 0x000fe400078e000c */
[----:B------:R-:W-:Y:S02]  /*119c0*/  IMAD.MOV.U32 R2, RZ, RZ, R33 ;  /* 0x000000ffff027224 */ /* 0x000fe400078e0021 */
[----:B------:R-:W-:-:S07]  /*119d0*/  IMAD.MOV.U32 R158, RZ, RZ, R157 ;  /* 0x000000ffff9e7224 */ /* 0x000fce00078e009d */
.L_x_23123:
[----:B------:R-:W-:Y:S05]  /*119e0*/  BSYNC.RECONVERGENT B1 ;  /* 0x0000000000017941 */ /* 0x000fea0003800200 */
.L_x_23121:
        /* <DEDUP_REMOVED lines=11> */
.L_x_23125:
[----:B------:R-:W-:Y:S01]  /*11aa0*/  MOV R10, R9 ;  /* 0x00000009000a7202 */ /* 0x000fe20000000f00 */
[----:B------:R-:W-:Y:S02]  /*11ab0*/  IMAD.MOV.U32 R12, RZ, RZ, R11 ;  /* 0x000000ffff0c7224 */ /* 0x000fe400078e000b */
[----:B------:R-:W-:Y:S02]  /*11ac0*/  IMAD.MOV.U32 R33, RZ, RZ, R32 ;  /* 0x000000ffff217224 */ /* 0x000fe400078e0020 */
[----:B------:R-:W-:-:S07]  /*11ad0*/  IMAD.MOV.U32 R157, RZ, RZ, R156 ;  /* 0x000000ffff9d7224 */ /* 0x000fce00078e009c */
.L_x_23126:
[----:B------:R-:W-:Y:S05]  /*11ae0*/  BSYNC.RECONVERGENT B1 ;  /* 0x0000000000017941 */ /* 0x000fea0003800200 */
.L_x_23124:
        /* <DEDUP_REMOVED lines=11> */
.L_x_23128:
[----:B------:R-:W-:Y:S01]  /*11ba0*/  MOV R9, R10 ;  /* 0x0000000a00097202 */ /* 0x000fe20000000f00 */
[----:B------:R-:W-:Y:S02]  /*11bb0*/  IMAD.MOV.U32 R11, RZ, RZ, R12 ;  /* 0x000000ffff0b7224 */ /* 0x000fe400078e000c */
[----:B------:R-:W-:Y:S02]  /*11bc0*/  IMAD.MOV.U32 R32, RZ, RZ, R35 ;  /* 0x000000ffff207224 */ /* 0x000fe400078e0023 */
[----:B------:R-:W-:-:S07]  /*11bd0*/  IMAD.MOV.U32 R156, RZ, RZ, R155 ;  /* 0x000000ffff9c7224 */ /* 0x000fce00078e009b */
.L_x_23129:
[----:B------:R-:W-:Y:S05]  /*11be0*/  BSYNC.RECONVERGENT B1 ;  /* 0x0000000000017941 */ /* 0x000fea0003800200 */
.L_x_23127:
        /* <DEDUP_REMOVED lines=11> */
.L_x_23131:
[----:B------:R-:W-:Y:S01]  /*11ca0*/  MOV R10, R9 ;  /* 0x00000009000a7202 */ /* 0x000fe20000000f00 */
[----:B------:R-:W-:Y:S02]  /*11cb0*/  IMAD.MOV.U32 R12, RZ, RZ, R11 ;  /* 0x000000ffff0c7224 */ /* 0x000fe400078e000b */
[----:B------:R-:W-:Y:S02]  /*11cc0*/  IMAD.MOV.U32 R35, RZ, RZ, R34 ;  /* 0x000000ffff237224 */ /* 0x000fe400078e0022 */
[----:B------:R-:W-:-:S07]  /*11cd0*/  IMAD.MOV.U32 R155, RZ, RZ, R154 ;  /* 0x000000ffff9b7224 */ /* 0x000fce00078e009a */
.L_x_23132:
[----:B------:R-:W-:Y:S05]  /*11ce0*/  BSYNC.RECONVERGENT B1 ;  /* 0x0000000000017941 */ /* 0x000fea0003800200 */
.L_x_23130:
        /* <DEDUP_REMOVED lines=11> */
.L_x_23134:
[----:B------:R-:W-:Y:S01]  /*11da0*/  MOV R9, R10 ;  /* 0x0000000a00097202 */ /* 0x000fe20000000f00 */
[----:B------:R-:W-:Y:S02]  /*11db0*/  IMAD.MOV.U32 R11, RZ, RZ, R12 ;  /* 0x000000ffff0b7224 */ /* 0x000fe400078e000c */
[----:B------:R-:W-:Y:S02]  /*11dc0*/  IMAD.MOV.U32 R34, RZ, RZ, R37 ;  /* 0x000000ffff227224 */ /* 0x000fe400078e0025 */
[----:B------:R-:W-:-:S07]  /*11dd0*/  IMAD.MOV.U32 R154, RZ, RZ, R153 ;  /* 0x000000ffff9a7224 */ /* 0x000fce00078e0099 */
.L_x_23135:
[----:B------:R-:W-:Y:S05]  /*11de0*/  BSYNC.RECONVERGENT B1 ;  /* 0x0000000000017941 */ /* 0x000fea0003800200 */
.L_x_23133:
        /* <DEDUP_REMOVED lines=11> */
.L_x_23137:
[----:B------:R-:W-:Y:S01]  /*11ea0*/  MOV R10, R9 ;  /* 0x00000009000a7202 */ /* 0x000fe20000000f00 */
[----:B------:R-:W-:Y:S02]  /*11eb0*/  IMAD.MOV.U32 R12, RZ, RZ, R11 ;  /* 0x000000ffff0c7224 */ /* 0x000fe400078e000b */
[----:B------:R-:W-:Y:S02]  /*11ec0*/  IMAD.MOV.U32 R37, RZ, RZ, R36 ;  /* 0x000000ffff257224 */ /* 0x000fe400078e0024 */
[----:B------:R-:W-:-:S07]  /*11ed0*/  IMAD.MOV.U32 R153, RZ, RZ, R152 ;  /* 0x000000ffff997224 */ /* 0x000fce00078e0098 */
.L_x_23138:
[----:B------:R-:W-:Y:S05]  /*11ee0*/  BSYNC.RECONVERGENT B1 ;  /* 0x0000000000017941 */ /* 0x000fea0003800200 */
.L_x_23136:
        /* <DEDUP_REMOVED lines=11> */
.L_x_23140:
[----:B------:R-:W-:Y:S01]  /*11fa0*/  MOV R9, R10 ;  /* 0x0000000a00097202 */ /* 0x000fe20000000f00 */
[----:B------:R-:W-:Y:S02]  /*11fb0*/  IMAD.MOV.U32 R11, RZ, RZ, R12 ;  /* 0x000000ffff0b7224 */ /* 0x000fe400078e000c */
[----:B------:R-:W-:Y:S02]  /*11fc0*/  IMAD.MOV.U32 R36, RZ, RZ, R39 ;  /* 0x000000ffff247224 */ /* 0x000fe400078e0027 */
[----:B------:R-:W-:-:S07]  /*11fd0*/  IMAD.MOV.U32 R152, RZ, RZ, R151 ;  /* 0x000000ffff987224 */ /* 0x000fce00078e0097 */
.L_x_23141:
[----:B------:R-:W-:Y:S05]  /*11fe0*/  BSYNC.RECONVERGENT B1 ;  /* 0x0000000000017941 */ /* 0x000fea0003800200 */
.L_x_23139:
        /* <DEDUP_REMOVED lines=11> */
.L_x_23143:
[----:B------:R-:W-:Y:S01]  /*120a0*/  MOV R10, R9 ;  /* 0x00000009000a7202 */ /* 0x000fe20000000f00 */
[----:B------:R-:W-:Y:S02]  /*120b0*/  IMAD.MOV.U32 R12, RZ, RZ, R11 ;  /* 0x000000ffff0c7224 */ /* 0x000fe400078e000b */
[----:B------:R-:W-:Y:S02]  /*120c0*/  IMAD.MOV.U32 R39, RZ, RZ, R38 ;  /* 0x000000ffff277224 */ /* 0x000fe400078e0026 */
[----:B------:R-:W-:-:S07]  /*120d0*/  IMAD.MOV.U32 R151, RZ, RZ, R150 ;  /* 0x000000ffff977224 */ /* 0x000fce00078e0096 */
.L_x_23144:
[----:B------:R-:W-:Y:S05]  /*120e0*/  BSYNC.RECONVERGENT B1 ;  /* 0x0000000000017941 */ /* 0x000fea0003800200 */
.L_x_23142:
        /* <DEDUP_REMOVED lines=11> */
.L_x_23146:
[----:B------:R-:W-:Y:S01]  /*121a0*/  MOV R9, R10 ;  /* 0x0000000a00097202 */ /* 0x000fe20000000f00 */
[----:B------:R-:W-:Y:S02]  /*121b0*/  IMAD.MOV.U32 R11, RZ, RZ, R12 ;  /* 0x000000ffff0b7224 */ /* 0x000fe400078e000c */
[----:B------:R-:W-:Y:S02]  /*121c0*/  IMAD.MOV.U32 R38, RZ, RZ, R41 ;  /* 0x000000ffff267224 */ /* 0x000fe400078e0029 */
[----:B------:R-:W-:-:S07]  /*121d0*/  IMAD.MOV.U32 R150, RZ, RZ, R149 ;  /* 0x000000ffff967224 */ /* 0x000fce00078e0095 */
.L_x_23147:
[----:B------:R-:W-:Y:S05]  /*121e0*/  BSYNC.RECONVERGENT B1 ;  /* 0x0000000000017941 */ /* 0x000fea0003800200 */
.L_x_23145:
        /* <DEDUP_REMOVED lines=11> */
.L_x_23149:
[----:B------:R-:W-:Y:S01]  /*122a0*/  MOV R10, R9 ;  /* 0x00000009000a7202 */ /* 0x000fe20000000f00 */
[----:B------:R-:W-:Y:S02]  /*122b0*/  IMAD.MOV.U32 R12, RZ, RZ, R11 ;  /* 0x000000ffff0c7224 */ /* 0x000fe400078e000b */
[----:B------:R-:W-:Y:S02]  /*122c0*/  IMAD.MOV.U32 R41, RZ, RZ, R40 ;  /* 0x000000ffff297224 */ /* 0x000fe400078e0028 */
[----:B------:R-:W-:-:S07]  /*122d0*/  IMAD.MOV.U32 R149, RZ, RZ, R148 ;  /* 0x000000ffff957224 */ /* 0x000fce00078e0094 */
.L_x_23150:
[----:B------:R-:W-:Y:S05]  /*122e0*/  BSYNC.RECONVERGENT B1 ;  /* 0x0000000000017941 */ /* 0x000fea0003800200 */
.L_x_23148:
        /* <DEDUP_REMOVED lines=11> */
.L_x_23152:
[----:B------:R-:W-:Y:S01]  /*123a0*/  MOV R9, R10 ;  /* 0x0000000a00097202 */ /* 0x000fe20000000f00 */
[----:B------:R-:W-:Y:S02]  /*123b0*/  IMAD.MOV.U32 R11, RZ, RZ, R12 ;  /* 0x000000ffff0b7224 */ /* 0x000fe400078e000c */
[----:B------:R-:W-:Y:S02]  /*123c0*/  IMAD.MOV.U32 R40, RZ, RZ, R43 ;  /* 0x000000ffff287224 */ /* 0x000fe400078e002b */
[----:B------:R-:W-:-:S07]  /*123d0*/  IMAD.MOV.U32 R148, RZ, RZ, R147 ;  /* 0x000000ffff947224 */ /* 0x000fce00078e0093 */
.L_x_23153:
[----:B------:R-:W-:Y:S05]  /*123e0*/  BSYNC.RECONVERGENT B1 ;  /* 0x0000000000017941 */ /* 0x000fea0003800200 */
.L_x_23151:
        /* <DEDUP_REMOVED lines=11> */
.L_x_23155:
[----:B------:R-:W-:Y:S01]  /*124a0*/  MOV R10, R9 ;  /* 0x00000009000a7202 */ /* 0x000fe20000000f00 */
[----:B------:R-:W-:Y:S02]  /*124b0*/  IMAD.MOV.U32 R12, RZ, RZ, R11 ;  /* 0x000000ffff0c7224 */ /* 0x000fe400078e000b */
[----:B------:R-:W-:Y:S02]  /*124c0*/  IMAD.MOV.U32 R43, RZ, RZ, R42 ;  /* 0x000000ffff2b7224 */ /* 0x000fe400078e002a */
[----:B------:R-:W-:-:S07]  /*124d0*/  IMAD.MOV.U32 R147, RZ, RZ, R146 ;  /* 0x000000ffff937224 */ /* 0x000fce00078e0092 */
.L_x_23156:
[----:B------:R-:W-:Y:S05]  /*124e0*/  BSYNC.RECONVERGENT B1 ;  /* 0x0000000000017941 */ /* 0x000fea0003800200 */
.L_x_23154:
        /* <DEDUP_REMOVED lines=11> */
.L_x_23158:
[----:B------:R-:W-:Y:S01]  /*125a0*/  MOV R9, R10 ;  /* 0x0000000a00097202 */ /* 0x000fe20000000f00 */
[----:B------:R-:W-:Y:S02]  /*125b0*/  IMAD.MOV.U32 R11, RZ, RZ, R12 ;  /* 0x000000ffff0b7224 */ /* 0x000fe400078e000c */
[----:B------:R-:W-:Y:S02]  /*125c0*/  IMAD.MOV.U32 R42, RZ, RZ, R45 ;  /* 0x000000ffff2a7224 */ /* 0x000fe400078e002d */
[----:B------:R-:W-:-:S07]  /*125d0*/  IMAD.MOV.U32 R146, RZ, RZ, R145 ;  /* 0x000000ffff927224 */ /* 0x000fce00078e0091 */
.L_x_23159:
[----:B------:R-:W-:Y:S05]  /*125e0*/  BSYNC.RECONVERGENT B1 ;  /* 0x0000000000017941 */ /* 0x000fea0003800200 */
.L_x_23157:
        /* <DEDUP_REMOVED lines=11> */
.L_x_23161:
[----:B------:R-:W-:Y:S01]  /*126a0*/  MOV R10, R9 ;  /* 0x00000009000a7202 */ /* 0x000fe20000000f00 */
[----:B------:R-:W-:Y:S02]  /*126b0*/  IMAD.MOV.U32 R12, RZ, RZ, R11 ;  /* 0x000000ffff0c7224 */ /* 0x000fe400078e000b */
[----:B------:R-:W-:Y:S02]  /*126c0*/  IMAD.MOV.U32 R45, RZ, RZ, R44 ;  /* 0x000000ffff2d7224 */ /* 0x000fe400078e002c */
[----:B------:R-:W-:-:S07]  /*126d0*/  IMAD.MOV.U32 R145, RZ, RZ, R144 ;  /* 0x000000ffff917224 */ /* 0x000fce00078e0090 */
.L_x_23162:
[----:B------:R-:W-:Y:S05]  /*126e0*/  BSYNC.RECONVERGENT B1 ;  /* 0x0000000000017941 */ /* 0x000fea0003800200 */
.L_x_23160:
        /* <DEDUP_REMOVED lines=11> */
.L_x_23164:
[----:B------:R-:W-:Y:S01]  /*127a0*/  MOV R9, R10 ;  /* 0x0000000a00097202 */ /* 0x000fe20000000f00 */
[----:B------:R-:W-:Y:S02]  /*127b0*/  IMAD.MOV.U32 R11, RZ, RZ, R12 ;  /* 0x000000ffff0b7224 */ /* 0x000fe400078e000c */
[----:B------:R-:W-:Y:S02]  /*127c0*/  IMAD.MOV.U32 R44, RZ, RZ, R47 ;  /* 0x000000ffff2c7224 */ /* 0x000fe400078e002f */
[----:B------:R-:W-:-:S07]  /*127d0*/  IMAD.MOV.U32 R144, RZ, RZ, R143 ;  /* 0x000000ffff907224 */ /* 0x000fce00078e008f */
.L_x_23165:
[----:B------:R-:W-:Y:S05]  /*127e0*/  BSYNC.RECONVERGENT B1 ;  /* 0x0000000000017941 */ /* 0x000fea0003800200 */
.L_x_23163:
        /* <DEDUP_REMOVED lines=11> */
.L_x_23167:
[----:B------:R-:W-:Y:S01]  /*128a0*/  MOV R10, R9 ;  /* 0x00000009000a7202 */ /* 0x000fe20000000f00 */
[----:B------:R-:W-:Y:S02]  /*128b0*/  IMAD.MOV.U32 R12, RZ, RZ, R11 ;  /* 0x000000ffff0c7224 */ /* 0x000fe400078e000b */
[----:B------:R-:W-:Y:S02]  /*128c0*/  IMAD.MOV.U32 R47, RZ, RZ, R46 ;  /* 0x000000ffff2f7224 */ /* 0x000fe400078e002e */
[----:B------:R-:W-:-:S07]  /*128d0*/  IMAD.MOV.U32 R143, RZ, RZ, R142 ;  /* 0x000000ffff8f7224 */ /* 0x000fce00078e008e */
.L_x_23168:
[----:B------:R-:W-:Y:S05]  /*128e0*/  BSYNC.RECONVERGENT B1 ;  /* 0x0000000000017941 */ /* 0x000fea0003800200 */
.L_x_23166:
        /* <DEDUP_REMOVED lines=11> */
.L_x_23170:
[----:B------:R-:W-:Y:S01]  /*129a0*/  MOV R9, R10 ;  /* 0x0000000a00097202 */ /* 0x000fe20000000f00 */
[----:B------:R-:W-:Y:S02]  /*129b0*/  IMAD.MOV.U32 R11, RZ, RZ, R12 ;  /* 0x000000ffff0b7224 */ /* 0x000fe400078e000c */
[----:B------:R-:W-:Y:S02]  /*129c0*/  IMAD.MOV.U32 R46, RZ, RZ, R49 ;  /* 0x000000ffff2e7224 */ /* 0x000fe400078e0031 */
[----:B------:R-:W-:-:S07]  /*129d0*/  IMAD.MOV.U32 R142, RZ, RZ, R141 ;  /* 0x000000ffff8e7224 */ /* 0x000fce00078e008d */
.L_x_23171:
[----:B------:R-:W-:Y:S05]  /*129e0*/  BSYNC.RECONVERGENT B1 ;  /* 0x0000000000017941 */ /* 0x000fea0003800200 */
.L_x_23169:
        /* <DEDUP_REMOVED lines=11> */
.L_x_23173:
[----:B------:R-:W-:Y:S01]  /*12aa0*/  MOV R10, R9 ;  /* 0x00000009000a7202 */ /* 0x000fe20000000f00 */
[----:B------:R-:W-:Y:S02]  /*12ab0*/  IMAD.MOV.U32 R12, RZ, RZ, R11 ;  /* 0x000000ffff0c7224 */ /* 0x000fe400078e000b */
[----:B------:R-:W-:Y:S02]  /*12ac0*/  IMAD.MOV.U32 R49, RZ, RZ, R48 ;  /* 0x000000ffff317224 */ /* 0x000fe400078e0030 */
[----:B------:R-:W-:-:S07]  /*12ad0*/  IMAD.MOV.U32 R141, RZ, RZ, R140 ;  /* 0x000000ffff8d7224 */ /* 0x000fce00078e008c */
.L_x_23174:
[----:B------:R-:W-:Y:S05]  /*12ae0*/  BSYNC.RECONVERGENT B1 ;  /* 0x0000000000017941 */ /* 0x000fea0003800200 */
.L_x_23172:
        /* <DEDUP_REMOVED lines=11> */
.L_x_23176:
[----:B------:R-:W-:Y:S01]  /*12ba0*/  MOV R9, R10 ;  /* 0x0000000a00097202 */ /* 0x000fe20000000f00 */
[----:B------:R-:W-:Y:S02]  /*12bb0*/  IMAD.MOV.U32 R11, RZ, RZ, R12 ;  /* 0x000000ffff0b7224 */ /* 0x000fe400078e000c */
[----:B------:R-:W-:Y:S02]  /*12bc0*/  IMAD.MOV.U32 R48, RZ, RZ, R51 ;  /* 0x000000ffff307224 */ /* 0x000fe400078e0033 */
[----:B------:R-:W-:-:S07]  /*12bd0*/  IMAD.MOV.U32 R140, RZ, RZ, R139 ;  /* 0x000000ffff8c7224 */ /* 0x000fce00078e008b */
.L_x_23177:
[----:B------:R-:W-:Y:S05]  /*12be0*/  BSYNC.RECONVERGENT B1 ;  /* 0x0000000000017941 */ /* 0x000fea0003800200 */
.L_x_23175:
        /* <DEDUP_REMOVED lines=11> */
.L_x_23179:
[----:B------:R-:W-:Y:S01]  /*12ca0*/  MOV R10, R9 ;  /* 0x00000009000a7202 */ /* 0x000fe20000000f00 */
[----:B------:R-:W-:Y:S02]  /*12cb0*/  IMAD.MOV.U32 R12, RZ, RZ, R11 ;  /* 0x000000ffff0c7224 */ /* 0x000fe400078e000b */
[----:B------:R-:W-:Y:S02]  /*12cc0*/  IMAD.MOV.U32 R51, RZ, RZ, R50 ;  /* 0x000000ffff337224 */ /* 0x000fe400078e0032 */
[----:B------:R-:W-:-:S07]  /*12cd0*/  IMAD.MOV.U32 R139, RZ, RZ, R138 ;  /* 0x000000ffff8b7224 */ /* 0x000fce00078e008a */
.L_x_23180:
[----:B------:R-:W-:Y:S05]  /*12ce0*/  BSYNC.RECONVERGENT B1 ;  /* 0x0000000000017941 */ /* 0x000fea0003800200 */
.L_x_23178:
        /* <DEDUP_REMOVED lines=11> */
.L_x_23182:
[----:B------:R-:W-:Y:S01]  /*12da0*/  MOV R9, R10 ;  /* 0x0000000a00097202 */ /* 0x000fe20000000f00 */
[----:B------:R-:W-:Y:S02]  /*12db0*/  IMAD.MOV.U32 R11, RZ, RZ, R12 ;  /* 0x000000ffff0b7224 */ /* 0x000fe400078e000c */
[----:B------:R-:W-:Y:S02]  /*12dc0*/  IMAD.MOV.U32 R50, RZ, RZ, R53 ;  /* 0x000000ffff327224 */ /* 0x000fe400078e0035 */
[----:B------:R-:W-:-:S07]  /*12dd0*/  IMAD.MOV.U32 R138, RZ, RZ, R137 ;  /* 0x000000ffff8a7224 */ /* 0x000fce00078e0089 */
.L_x_23183:
[----:B------:R-:W-:Y:S05]  /*12de0*/  BSYNC.RECONVERGENT B1 ;  /* 0x0000000000017941 */ /* 0x000fea0003800200 */
.L_x_23181:
        /* <DEDUP_REMOVED lines=11> */
.L_x_23185:
[----:B------:R-:W-:Y:S01]  /*12ea0*/  MOV R10, R9 ;  /* 0x00000009000a7202 */ /* 0x000fe20000000f00 */
[----:B------:R-:W-:Y:S02]  /*12eb0*/  IMAD.MOV.U32 R12, RZ, RZ, R11 ;  /* 0x000000ffff0c7224 */ /* 0x000fe400078e000b */
[----:B------:R-:W-:Y:S02]  /*12ec0*/  IMAD.MOV.U32 R53, RZ, RZ, R52 ;  /* 0x000000ffff357224 */ /* 0x000fe400078e0034 */
[----:B------:R-:W-:-:S07]  /*12ed0*/  IMAD.MOV.U32 R137, RZ, RZ, R136 ;  /* 0x000000ffff897224 */ /* 0x000fce00078e0088 */
.L_x_23186:
[----:B------:R-:W-:Y:S05]  /*12ee0*/  BSYNC.RECONVERGENT B1 ;  /* 0x0000000000017941 */ /* 0x000fea0003800200 */
.L_x_23184:
        /* <DEDUP_REMOVED lines=11> */
.L_x_23188:
[----:B------:R-:W-:Y:S01]  /*12fa0*/  MOV R9, R10 ;  /* 0x0000000a00097202 */ /* 0x000fe20000000f00 */
[----:B------:R-:W-:Y:S02]  /*12fb0*/  IMAD.MOV.U32 R11, RZ, RZ, R12 ;  /* 0x000000ffff0b7224 */ /* 0x000fe400078e000c */
[----:B------:R-:W-:Y:S02]  /*12fc0*/  IMAD.MOV.U32 R52, RZ, RZ, R55 ;  /* 0x000000ffff347224 */ /* 0x000fe400078e0037 */
[----:B------:R-:W-:-:S07]  /*12fd0*/  IMAD.MOV.U32 R136, RZ, RZ, R135 ;  /* 0x000000ffff887224 */ /* 0x000fce00078e0087 */
.L_x_23189:
[----:B------:R-:W-:Y:S05]  /*12fe0*/  BSYNC.RECONVERGENT B1 ;  /* 0x0000000000017941 */ /* 0x000fea0003800200 */
.L_x_23187:
        /* <DEDUP_REMOVED lines=11> */
.L_x_23191:
[----:B------:R-:W-:Y:S01]  /*130a0*/  MOV R10, R9 ;  /* 0x00000009000a7202 */ /* 0x000fe20000000f00 */
[----:B------:R-:W-:Y:S02]  /*130b0*/  IMAD.MOV.U32 R12, RZ, RZ, R11 ;  /* 0x000000ffff0c7224 */ /* 0x000fe400078e000b */
[----:B------:R-:W-:Y:S02]  /*130c0*/  IMAD.MOV.U32 R55, RZ, RZ, R54 ;  /* 0x000000ffff377224 */ /* 0x000fe400078e0036 */
[----:B------:R-:W-:-:S07]  /*130d0*/  IMAD.MOV.U32 R135, RZ, RZ, R134 ;  /* 0x000000ffff877224 */ /* 0x000fce00078e0086 */
.L_x_23192:
[----:B------:R-:W-:Y:S05]  /*130e0*/  BSYNC.RECONVERGENT B1 ;  /* 0x0000000000017941 */ /* 0x000fea0003800200 */
.L_x_23190:
        /* <DEDUP_REMOVED lines=11> */
.L_x_23194:
[----:B------:R-:W-:Y:S01]  /*131a0*/  MOV R9, R10 ;  /* 0x0000000a00097202 */ /* 0x000fe20000000f00 */
[----:B------:R-:W-:Y:S02]  /*131b0*/  IMAD.MOV.U32 R11, RZ, RZ, R12 ;  /* 0x000000ffff0b7224 */ /* 0x000fe400078e000c */
[----:B------:R-:W-:Y:S02]  /*131c0*/  IMAD.MOV.U32 R54, RZ, RZ, R57 ;  /* 0x000000ffff367224 */ /* 0x000fe400078e0039 */
[----:B------:R-:W-:-:S07]  /*131d0*/  IMAD.MOV.U32 R134, RZ, RZ, R133 ;  /* 0x000000ffff867224 */ /* 0x000fce00078e0085 */
.L_x_23195:
[----:B------:R-:W-:Y:S05]  /*131e0*/  BSYNC.RECONVERGENT B1 ;  /* 0x0000000000017941 */ /* 0x000fea0003800200 */
.L_x_23193:
        /* <DEDUP_REMOVED lines=11> */
.L_x_23197:
[----:B------:R-:W-:Y:S01]  /*132a0*/  MOV R10, R9 ;  /* 0x00000009000a7202 */ /* 0x000fe20000000f00 */
[----:B------:R-:W-:Y:S02]  /*132b0*/  IMAD.MOV.U32 R12, RZ, RZ, R11 ;  /* 0x000000ffff0c7224 */ /* 0x000fe400078e000b */
[----:B------:R-:W-:Y:S02]  /*132c0*/  IMAD.MOV.U32 R57, RZ, RZ, R56 ;  /* 0x000000ffff397224 */ /* 0x000fe400078e0038 */
[----:B------:R-:W-:-:S07]  /*132d0*/  IMAD.MOV.U32 R133, RZ, RZ, R132 ;  /* 0x000000ffff857224 */ /* 0x000fce00078e0084 */
.L_x_23198:
[----:B------:R-:W-:Y:S05]  /*132e0*/  BSYNC.RECONVERGENT B1 ;  /* 0x0000000000017941 */ /* 0x000fea0003800200 */
.L_x_23196:
        /* <DEDUP_REMOVED lines=11> */
.L_x_23200:
[----:B------:R-:W-:Y:S01]  /*133a0*/  MOV R9, R10 ;  /* 0x0000000a00097202 */ /* 0x000fe20000000f00 */
[----:B------:R-:W-:Y:S02]  /*133b0*/  IMAD.MOV.U32 R11, RZ, RZ, R12 ;  /* 0x000000ffff0b7224 */ /* 0x000fe400078e000c */
[----:B------:R-:W-:Y:S02]  /*133c0*/  IMAD.MOV.U32 R56, RZ, RZ, R59 ;  /* 0x000000ffff387224 */ /* 0x000fe400078e003b */
[----:B------:R-:W-:-:S07]  /*133d0*/  IMAD.MOV.U32 R132, RZ, RZ, R131 ;  /* 0x000000ffff847224 */ /* 0x000fce00078e0083 */
.L_x_23201:
[----:B------:R-:W-:Y:S05]  /*133e0*/  BSYNC.RECONVERGENT B1 ;  /* 0x0000000000017941 */ /* 0x000fea0003800200 */
.L_x_23199:
        /* <DEDUP_REMOVED lines=11> */
.L_x_23203:
[----:B------:R-:W-:Y:S01]  /*134a0*/  MOV R10, R9 ;  /* 0x00000009000a7202 */ /* 0x000fe20000000f00 */
[----:B------:R-:W-:Y:S02]  /*134b0*/  IMAD.MOV.U32 R12, RZ, RZ, R11 ;  /* 0x000000ffff0c7224 */ /* 0x000fe400078e000b */
[----:B------:R-:W-:Y:S02]  /*134c0*/  IMAD.MOV.U32 R59, RZ, RZ, R58 ;  /* 0x000000ffff3b7224 */ /* 0x000fe400078e003a */
[----:B------:R-:W-:-:S07]  /*134d0*/  IMAD.MOV.U32 R131, RZ, RZ, R130 ;  /* 0x000000ffff837224 */ /* 0x000fce00078e0082 */
.L_x_23204:
[----:B------:R-:W-:Y:S05]  /*134e0*/  BSYNC.RECONVERGENT B1 ;  /* 0x0000000000017941 */ /* 0x000fea0003800200 */
.L_x_23202:
        /* <DEDUP_REMOVED lines=11> */
.L_x_23206:
[----:B------:R-:W-:Y:S01]  /*135a0*/  MOV R9, R10 ;  /* 0x0000000a00097202 */ /* 0x000fe20000000f00 */
[----:B------:R-:W-:Y:S02]  /*135b0*/  IMAD.MOV.U32 R11, RZ, RZ, R12 ;  /* 0x000000ffff0b7224 */ /* 0x000fe400078e000c */
[----:B------:R-:W-:Y:S02]  /*135c0*/  IMAD.MOV.U32 R58, RZ, RZ, R61 ;  /* 0x000000ffff3a7224 */ /* 0x000fe400078e003d */
[----:B------:R-:W-:-:S07]  /*135d0*/  IMAD.MOV.U32 R130, RZ, RZ, R129 ;  /* 0x000000ffff827224 */ /* 0x000fce00078e0081 */
.L_x_23207:
[----:B------:R-:W-:Y:S05]  /*135e0*/  BSYNC.RECONVERGENT B1 ;  /* 0x0000000000017941 */ /* 0x000fea0003800200 */
.L_x_23205:
        /* <DEDUP_REMOVED lines=11> */
.L_x_23209:
[----:B------:R-:W-:Y:S01]  /*136a0*/  MOV R10, R9 ;  /* 0x00000009000a7202 */ /* 0x000fe20000000f00 */
[----:B------:R-:W-:Y:S02]  /*136b0*/  IMAD.MOV.U32 R12, RZ, RZ, R11 ;  /* 0x000000ffff0c7224 */ /* 0x000fe400078e000b */
[----:B------:R-:W-:Y:S02]  /*136c0*/  IMAD.MOV.U32 R61, RZ, RZ, R60 ;  /* 0x000000ffff3d7224 */ /* 0x000fe400078e003c */
[----:B------:R-:W-:-:S07]  /*136d0*/  IMAD.MOV.U32 R129, RZ, RZ, R128 ;  /* 0x000000ffff817224 */ /* 0x000fce00078e0080 */
.L_x_23210:
[----:B------:R-:W-:Y:S05]  /*136e0*/  BSYNC.RECONVERGENT B1 ;  /* 0x0000000000017941 */ /* 0x000fea0003800200 */
.L_x_23208:
        /* <DEDUP_REMOVED lines=11> */
.L_x_23212:
[----:B------:R-:W-:Y:S01]  /*137a0*/  MOV R9, R10 ;  /* 0x0000000a00097202 */ /* 0x000fe20000000f00 */
[----:B------:R-:W-:Y:S02]  /*137b0*/  IMAD.MOV.U32 R11, RZ, RZ, R12 ;  /* 0x000000ffff0b7224 */ /* 0x000fe400078e000c */
[----:B------:R-:W-:Y:S02]  /*137c0*/  IMAD.MOV.U32 R60, RZ, RZ, R63 ;  /* 0x000000ffff3c7224 */ /* 0x000fe400078e003f */
[----:B------:R-:W-:-:S07]  /*137d0*/  IMAD.MOV.U32 R128, RZ, RZ, R127 ;  /* 0x000000ffff807224 */ /* 0x000fce00078e007f */
.L_x_23213:
[----:B------:R-:W-:Y:S05]  /*137e0*/  BSYNC.RECONVERGENT B1 ;  /* 0x0000000000017941 */ /* 0x000fea0003800200 */
.L_x_23211:
        /* <DEDUP_REMOVED lines=11> */
.L_x_23215:
[----:B------:R-:W-:Y:S01]  /*138a0*/  MOV R10, R9 ;  /* 0x00000009000a7202 */ /* 0x000fe20000000f00 */
[----:B------:R-:W-:Y:S02]  /*138b0*/  IMAD.MOV.U32 R12, RZ, RZ, R11 ;  /* 0x000000ffff0c7224 */ /* 0x000fe400078e000b */
[----:B------:R-:W-:Y:S02]  /*138c0*/  IMAD.MOV.U32 R63, RZ, RZ, R62 ;  /* 0x000000ffff3f7224 */ /* 0x000fe400078e003e */
[----:B------:R-:W-:-:S07]  /*138d0*/  IMAD.MOV.U32 R127, RZ, RZ, R126 ;  /* 0x000000ffff7f7224 */ /* 0x000fce00078e007e */
.L_x_23216:
[----:B------:R-:W-:Y:S05]  /*138e0*/  BSYNC.RECONVERGENT B1 ;  /* 0x0000000000017941 */ /* 0x000fea0003800200 */
.L_x_23214:
        /* <DEDUP_REMOVED lines=11> */
.L_x_23218:
[----:B------:R-:W-:Y:S01]  /*139a0*/  MOV R9, R10 ;  /* 0x0000000a00097202 */ /* 0x000fe20000000f00 */
[----:B------:R-:W-:Y:S02]  /*139b0*/  IMAD.MOV.U32 R11, RZ, RZ, R12 ;  /* 0x000000ffff0b7224 */ /* 0x000fe400078e000c */
[----:B------:R-:W-:Y:S02]  /*139c0*/  IMAD.MOV.U32 R62, RZ, RZ, R65 ;  /* 0x000000ffff3e7224 */ /* 0x000fe400078e0041 */
[----:B------:R-:W-:-:S07]  /*139d0*/  IMAD.MOV.U32 R126, RZ, RZ, R125 ;  /* 0x000000ffff7e7224 */ /* 0x000fce00078e007d */
.L_x_23219:
[----:B------:R-:W-:Y:S05]  /*139e0*/  BSYNC.RECONVERGENT B1 ;  /* 0x0000000000017941 */ /* 0x000fea0003800200 */
.L_x_23217:
        /* <DEDUP_REMOVED lines=11> */
.L_x_23221:
[----:B------:R-:W-:Y:S01]  /*13aa0*/  MOV R10, R9 ;  /* 0x00000009000a7202 */ /* 0x000fe20000000f00 */
[----:B------:R-:W-:Y:S02]  /*13ab0*/  IMAD.MOV.U32 R12, RZ, RZ, R11 ;  /* 0x000000ffff0c7224 */ /* 0x000fe400078e000b */
[----:B------:R-:W-:Y:S02]  /*13ac0*/  IMAD.MOV.U32 R65, RZ, RZ, R64 ;  /* 0x000000ffff417224 */ /* 0x000fe400078e0040 */
[----:B------:R-:W-:-:S07]  /*13ad0*/  IMAD.MOV.U32 R125, RZ, RZ, R124 ;  /* 0x000000ffff7d7224 */ /* 0x000fce00078e007c */
.L_x_23222:
[----:B------:R-:W-:Y:S05]  /*13ae0*/  BSYNC.RECONVERGENT B1 ;  /* 0x0000000000017941 */ /* 0x000fea0003800200 */
.L_x_23220:
        /* <DEDUP_REMOVED lines=11> */
.L_x_23224:
[----:B------:R-:W-:Y:S01]  /*13ba0*/  MOV R9, R10 ;  /* 0x0000000a00097202 */ /* 0x000fe20000000f00 */
[----:B------:R-:W-:Y:S02]  /*13bb0*/  IMAD.MOV.U32 R11, RZ, RZ, R12 ;  /* 0x000000ffff0b7224 */ /* 0x000fe400078e000c */
[----:B------:R-:W-:Y:S02]  /*13bc0*/  IMAD.MOV.U32 R64, RZ, RZ, R67 ;  /* 0x000000ffff407224 */ /* 0x000fe400078e0043 */
[----:B------:R-:W-:-:S07]  /*13bd0*/  IMAD.MOV.U32 R124, RZ, RZ, R123 ;  /* 0x000000ffff7c7224 */ /* 0x000fce00078e007b */
.L_x_23225:
[----:B------:R-:W-:Y:S05]  /*13be0*/  BSYNC.RECONVERGENT B1 ;  /* 0x0000000000017941 */ /* 0x000fea0003800200 */
.L_x_23223:
        /* <DEDUP_REMOVED lines=11> */
.L_x_23227:
[----:B------:R-:W-:Y:S01]  /*13ca0*/  MOV R10, R9 ;  /* 0x00000009000a7202 */ /* 0x000fe20000000f00 */
[----:B------:R-:W-:Y:S02]  /*13cb0*/  IMAD.MOV.U32 R12, RZ, RZ, R11 ;  /* 0x000000ffff0c7224 */ /* 0x000fe400078e000b */
[----:B------:R-:W-:Y:S02]  /*13cc0*/  IMAD.MOV.U32 R67, RZ, RZ, R66 ;  /* 0x000000ffff437224 */ /* 0x000fe400078e0042 */
[----:B------:R-:W-:-:S07]  /*13cd0*/  IMAD.MOV.U32 R123, RZ, RZ, R122 ;  /* 0x000000ffff7b7224 */ /* 0x000fce00078e007a */
.L_x_23228:
[----:B------:R-:W-:Y:S05]  /*13ce0*/  BSYNC.RECONVERGENT B1 ;  /* 0x0000000000017941 */ /* 0x000fea0003800200 */
.L_x_23226:
        /* <DEDUP_REMOVED lines=11> */
.L_x_23230:
[----:B------:R-:W-:Y:S01]  /*13da0*/  MOV R9, R10 ;  /* 0x0000000a00097202 */ /* 0x000fe20000000f00 */
[----:B------:R-:W-:Y:S02]  /*13db0*/  IMAD.MOV.U32 R11, RZ, RZ, R12 ;  /* 0x000000ffff0b7224 */ /* 0x000fe400078e000c */
[----:B------:R-:W-:Y:S02]  /*13dc0*/  IMAD.MOV.U32 R66, RZ, RZ, R69 ;  /* 0x000000ffff427224 */ /* 0x000fe400078e0045 */
[----:B------:R-:W-:-:S07]  /*13dd0*/  IMAD.MOV.U32 R122, RZ, RZ, R121 ;  /* 0x000000ffff7a7224 */ /* 0x000fce00078e0079 */
.L_x_23231:
[----:B------:R-:W-:Y:S05]  /*13de0*/  BSYNC.RECONVERGENT B1 ;  /* 0x0000000000017941 */ /* 0x000fea0003800200 */
.L_x_23229:
        /* <DEDUP_REMOVED lines=11> */
.L_x_23233:
[----:B------:R-:W-:Y:S01]  /*13ea0*/  MOV R10, R9 ;  /* 0x00000009000a7202 */ /* 0x000fe20000000f00 */
[----:B------:R-:W-:Y:S02]  /*13eb0*/  IMAD.MOV.U32 R12, RZ, RZ, R11 ;  /* 0x000000ffff0c7224 */ /* 0x000fe400078e000b */
[----:B------:R-:W-:Y:S02]  /*13ec0*/  IMAD.MOV.U32 R69, RZ, RZ, R68 ;  /* 0x000000ffff457224 */ /* 0x000fe400078e0044 */
[----:B------:R-:W-:-:S07]  /*13ed0*/  IMAD.MOV.U32 R121, RZ, RZ, R120 ;  /* 0x000000ffff797224 */ /* 0x000fce00078e0078 */
.L_x_23234:
[----:B------:R-:W-:Y:S05]  /*13ee0*/  BSYNC.RECONVERGENT B1 ;  /* 0x0000000000017941 */ /* 0x000fea0003800200 */
.L_x_23232:
        /* <DEDUP_REMOVED lines=11> */
.L_x_23236:
[----:B------:R-:W-:Y:S01]  /*13fa0*/  MOV R9, R10 ;  /* 0x0000000a00097202 */ /* 0x000fe20000000f00 */
[----:B------:R-:W-:Y:S02]  /*13fb0*/  IMAD.MOV.U32 R11, RZ, RZ, R12 ;  /* 0x000000ffff0b7224 */ /* 0x000fe400078e000c */
[----:B------:R-:W-:Y:S02]  /*13fc0*/  IMAD.MOV.U32 R68, RZ, RZ, R71 ;  /* 0x000000ffff447224 */ /* 0x000fe400078e0047 */
[----:B------:R-:W-:-:S07]  /*13fd0*/  IMAD.MOV.U32 R120, RZ, RZ, R119 ;  /* 0x000000ffff787224 */ /* 0x000fce00078e0077 */
.L_x_23237:
[----:B------:R-:W-:Y:S05]  /*13fe0*/  BSYNC.RECONVERGENT B1 ;  /* 0x0000000000017941 */ /* 0x000fea0003800200 */
.L_x_23235:
        /* <DEDUP_REMOVED lines=11> */
.L_x_23239:
[----:B------:R-:W-:Y:S01]  /*140a0*/  MOV R10, R9 ;  /* 0x00000009000a7202 */ /* 0x000fe20000000f00 */
[----:B------:R-:W-:Y:S02]  /*140b0*/  IMAD.MOV.U32 R12, RZ, RZ, R11 ;  /* 0x000000ffff0c7224 */ /* 0x000fe400078e000b */
[----:B------:R-:W-:Y:S02]  /*140c0*/  IMAD.MOV.U32 R71, RZ, RZ, R70 ;  /* 0x000000ffff477224 */ /* 0x000fe400078e0046 */
[----:B------:R-:W-:-:S07]  /*140d0*/  IMAD.MOV.U32 R119, RZ, RZ, R118 ;  /* 0x000000ffff777224 */ /* 0x000fce00078e0076 */
.L_x_23240:
[----:B------:R-:W-:Y:S05]  /*140e0*/  BSYNC.RECONVERGENT B1 ;  /* 0x0000000000017941 */ /* 0x000fea0003800200 */
.L_x_23238:
        /* <DEDUP_REMOVED lines=11> */
.L_x_23242:
[----:B------:R-:W-:Y:S01]  /*141a0*/  MOV R9, R10 ;  /* 0x0000000a00097202 */ /* 0x000fe20000000f00 */
[----:B------:R-:W-:Y:S02]  /*141b0*/  IMAD.MOV.U32 R11, RZ, RZ, R12 ;  /* 0x000000ffff0b7224 */ /* 0x000fe400078e000c */
[----:B------:R-:W-:Y:S02]  /*141c0*/  IMAD.MOV.U32 R70, RZ, RZ, R73 ;  /* 0x000000ffff467224 */ /* 0x000fe400078e0049 */
[----:B------:R-:W-:-:S07]  /*141d0*/  IMAD.MOV.U32 R118, RZ, RZ, R117 ;  /* 0x000000ffff767224 */ /* 0x000fce00078e0075 */
.L_x_23243:
[----:B------:R-:W-:Y:S05]  /*141e0*/  BSYNC.RECONVERGENT B1 ;  /* 0x0000000000017941 */ /* 0x000fea0003800200 */
.L_x_23241:
        /* <DEDUP_REMOVED lines=11> */
.L_x_23245:
[----:B------:R-:W-:Y:S01]  /*142a0*/  MOV R10, R9 ;  /* 0x00000009000a7202 */ /* 0x000fe20000000f00 */
[----:B------:R-:W-:Y:S02]  /*142b0*/  IMAD.MOV.U32 R12, RZ, RZ, R11 ;  /* 0x000000ffff0c7224 */ /* 0x000fe400078e000b */
[----:B------:R-:W-:Y:S02]  /*142c0*/  IMAD.MOV.U32 R73, RZ, RZ, R72 ;  /* 0x000000ffff497224 */ /* 0x000fe400078e0048 */
[----:B------:R-:W-:-:S07]  /*142d0*/  IMAD.MOV.U32 R117, RZ, RZ, R116 ;  /* 0x000000ffff757224 */ /* 0x000fce00078e0074 */
.L_x_23246:
[----:B------:R-:W-:Y:S05]  /*142e0*/  BSYNC.RECONVERGENT B1 ;  /* 0x0000000000017941 */ /* 0x000fea0003800200 */
.L_x_23244:
        /* <DEDUP_REMOVED lines=11> */
.L_x_23248:
[----:B------:R-:W-:Y:S01]  /*143a0*/  MOV R9, R10 ;  /* 0x0000000a00097202 */ /* 0x000fe20000000f00 */
[----:B------:R-:W-:Y:S02]  /*143b0*/  IMAD.MOV.U32 R11, RZ, RZ, R12 ;  /* 0x000000ffff0b7224 */ /* 0x000fe400078e000c */
[----:B------:R-:W-:Y:S02]  /*143c0*/  IMAD.MOV.U32 R72, RZ, RZ, R75 ;  /* 0x000000ffff487224 */ /* 0x000fe400078e004b */
[----:B------:R-:W-:-:S07]  /*143d0*/  IMAD.MOV.U32 R116, RZ, RZ, R115 ;  /* 0x000000ffff747224 */ /* 0x000fce00078e0073 */
.L_x_23249:
[----:B------:R-:W-:Y:S05]  /*143e0*/  BSYNC.RECONVERGENT B1 ;  /* 0x0000000000017941 */ /* 0x000fea0003800200 */
.L_x_23247:
        /* <DEDUP_REMOVED lines=11> */
.L_x_23251:
[----:B------:R-:W-:Y:S01]  /*144a0*/  MOV R10, R9 ;  /* 0x00000009000a7202 */ /* 0x000fe20000000f00 */
[----:B------:R-:W-:Y:S02]  /*144b0*/  IMAD.MOV.U32 R12, RZ, RZ, R11 ;  /* 0x000000ffff0c7224 */ /* 0x000fe400078e000b */
[----:B------:R-:W-:Y:S02]  /*144c0*/  IMAD.MOV.U32 R75, RZ, RZ, R74 ;  /* 0x000000ffff4b7224 */ /* 0x000fe400078e004a */
[----:B------:R-:W-:-:S07]  /*144d0*/  IMAD.MOV.U32 R115, RZ, RZ, R114 ;  /* 0x000000ffff737224 */ /* 0x000fce00078e0072 */
.L_x_23252:
[----:B------:R-:W-:Y:S05]  /*144e0*/  BSYNC.RECONVERGENT B1 ;  /* 0x0000000000017941 */ /* 0x000fea0003800200 */
.L_x_23250:
        /* <DEDUP_REMOVED lines=11> */
.L_x_23254:
[----:B------:R-:W-:Y:S01]  /*145a0*/  MOV R9, R10 ;  /* 0x0000000a00097202 */ /* 0x000fe20000000f00 */
[----:B------:R-:W-:Y:S02]  /*145b0*/  IMAD.MOV.U32 R11, RZ, RZ, R12 ;  /* 0x000000ffff0b7224 */ /* 0x000fe400078e000c */
[----:B------:R-:W-:Y:S02]  /*145c0*/  IMAD.MOV.U32 R74, RZ, RZ, R77 ;  /* 0x000000ffff4a7224 */ /* 0x000fe400078e004d */
[----:B------:R-:W-:-:S07]  /*145d0*/  IMAD.MOV.U32 R114, RZ, RZ, R113 ;  /* 0x000000ffff727224 */ /* 0x000fce00078e0071 */
.L_x_23255:
[----:B------:R-:W-:Y:S05]  /*145e0*/  BSYNC.RECONVERGENT B1 ;  /* 0x0000000000017941 */ /* 0x000fea0003800200 */
.L_x_23253:
        /* <DEDUP_REMOVED lines=11> */
.L_x_23257:
[----:B------:R-:W-:Y:S01]  /*146a0*/  MOV R10, R9 ;  /* 0x00000009000a7202 */ /* 0x000fe20000000f00 */
[----:B------:R-:W-:Y:S02]  /*146b0*/  IMAD.MOV.U32 R12, RZ, RZ, R11 ;  /* 0x000000ffff0c7224 */ /* 0x000fe400078e000b */
[----:B------:R-:W-:Y:S02]  /*146c0*/  IMAD.MOV.U32 R77, RZ, RZ, R76 ;  /* 0x000000ffff4d7224 */ /* 0x000fe400078e004c */
[----:B------:R-:W-:-:S07]  /*146d0*/  IMAD.MOV.U32 R113, RZ, RZ, R112 ;  /* 0x000000ffff717224 */ /* 0x000fce00078e0070 */
.L_x_23258:
[----:B------:R-:W-:Y:S05]  /*146e0*/  BSYNC.RECONVERGENT B1 ;  /* 0x0000000000017941 */ /* 0x000fea0003800200 */
.L_x_23256:
        /* <DEDUP_REMOVED lines=11> */
.L_x_23260:
[----:B------:R-:W-:Y:S01]  /*147a0*/  MOV R9, R10 ;  /* 0x0000000a00097202 */ /* 0x000fe20000000f00 */
[----:B------:R-:W-:Y:S02]  /*147b0*/  IMAD.MOV.U32 R11, RZ, RZ, R12 ;  /* 0x000000ffff0b7224 */ /* 0x000fe400078e000c */
[----:B------:R-:W-:Y:S02]  /*147c0*/  IMAD.MOV.U32 R76, RZ, RZ, R79 ;  /* 0x000000ffff4c7224 */ /* 0x000fe400078e004f */
[----:B------:R-:W-:-:S07]  /*147d0*/  IMAD.MOV.U32 R112, RZ, RZ, R111 ;  /* 0x000000ffff707224 */ /* 0x000fce00078e006f */
.L_x_23261:
[----:B------:R-:W-:Y:S05]  /*147e0*/  BSYNC.RECONVERGENT B1 ;  /* 0x0000000000017941 */ /* 0x000fea0003800200 */
.L_x_23259:
        /* <DEDUP_REMOVED lines=11> */
.L_x_23263:
[----:B------:R-:W-:Y:S01]  /*148a0*/  MOV R10, R9 ;  /* 0x00000009000a7202 */ /* 0x000fe20000000f00 */
[----:B------:R-:W-:Y:S02]  /*148b0*/  IMAD.MOV.U32 R12, RZ, RZ, R11 ;  /* 0x000000ffff0c7224 */ /* 0x000fe400078e000b */
[----:B------:R-:W-:Y:S02]  /*148c0*/  IMAD.MOV.U32 R79, RZ, RZ, R78 ;  /* 0x000000ffff4f7224 */ /* 0x000fe400078e004e */
[----:B------:R-:W-:-:S07]  /*148d0*/  IMAD.MOV.U32 R111, RZ, RZ, R110 ;  /* 0x000000ffff6f7224 */ /* 0x000fce00078e006e */
.L_x_23264:
[----:B------:R-:W-:Y:S05]  /*148e0*/  BSYNC.RECONVERGENT B1 ;  /* 0x0000000000017941 */ /* 0x000fea0003800200 */
.L_x_23262:
        /* <DEDUP_REMOVED lines=11> */
.L_x_23266:
[----:B------:R-:W-:Y:S01]  /*149a0*/  MOV R9, R10 ;  /* 0x0000000a00097202 */ /* 0x000fe20000000f00 */
[----:B------:R-:W-:Y:S02]  /*149b0*/  IMAD.MOV.U32 R11, RZ, RZ, R12 ;  /* 0x000000ffff0b7224 */ /* 0x000fe400078e000c */
[----:B------:R-:W-:Y:S02]  /*149c0*/  IMAD.MOV.U32 R78, RZ, RZ, R81 ;  /* 0x000000ffff4e7224 */ /* 0x000fe400078e0051 */
[----:B------:R-:W-:-:S07]  /*149d0*/  IMAD.MOV.U32 R110, RZ, RZ, R109 ;  /* 0x000000ffff6e7224 */ /* 0x000fce00078e006d */
.L_x_23267:
[----:B------:R-:W-:Y:S05]  /*149e0*/  BSYNC.RECONVERGENT B1 ;  /* 0x0000000000017941 */ /* 0x000fea0003800200 */
.L_x_23265:
        /* <DEDUP_REMOVED lines=11> */
.L_x_23269:
[----:B------:R-:W-:Y:S01]  /*14aa0*/  MOV R10, R9 ;  /* 0x00000009000a7202 */ /* 0x000fe20000000f00 */
[----:B------:R-:W-:Y:S02]  /*14ab0*/  IMAD.MOV.U32 R12, RZ, RZ, R11 ;  /* 0x000000ffff0c7224 */ /* 0x000fe400078e000b */
[----:B------:R-:W-:Y:S02]  /*14ac0*/  IMAD.MOV.U32 R81, RZ, RZ, R80 ;  /* 0x000000ffff517224 */ /* 0x000fe400078e0050 */
[----:B------:R-:W-:-:S07]  /*14ad0*/  IMAD.MOV.U32 R109, RZ, RZ, R108 ;  /* 0x000000ffff6d7224 */ /* 0x000fce00078e006c */
.L_x_23270:
[----:B------:R-:W-:Y:S05]  /*14ae0*/  BSYNC.RECONVERGENT B1 ;  /* 0x0000000000017941 */ /* 0x000fea0003800200 */
.L_x_23268:
        /* <DEDUP_REMOVED lines=11> */
.L_x_23272:
[----:B------:R-:W-:Y:S01]  /*14ba0*/  MOV R9, R10 ;  /* 0x0000000a00097202 */ /* 0x000fe20000000f00 */
[----:B------:R-:W-:Y:S02]  /*14bb0*/  IMAD.MOV.U32 R11, RZ, RZ, R12 ;  /* 0x000000ffff0b7224 */ /* 0x000fe400078e000c */
[----:B------:R-:W-:Y:S02]  /*14bc0*/  IMAD.MOV.U32 R80, RZ, RZ, R83 ;  /* 0x000000ffff507224 */ /* 0x000fe400078e0053 */
[----:B------:R-:W-:-:S07]  /*14bd0*/  IMAD.MOV.U32 R108, RZ, RZ, R107 ;  /* 0x000000ffff6c7224 */ /* 0x000fce00078e006b */
.L_x_23273:
[----:B------:R-:W-:Y:S05]  /*14be0*/  BSYNC.RECONVERGENT B1 ;  /* 0x0000000000017941 */ /* 0x000fea0003800200 */
.L_x_23271:
        /* <DEDUP_REMOVED lines=11> */
.L_x_23275:
[----:B------:R-:W-:Y:S01]  /*14ca0*/  MOV R10, R9 ;  /* 0x00000009000a7202 */ /* 0x000fe20000000f00 */
[----:B------:R-:W-:Y:S02]  /*14cb0*/  IMAD.MOV.U32 R12, RZ, RZ, R11 ;  /* 0x000000ffff0c7224 */ /* 0x000fe400078e000b */
[----:B------:R-:W-:Y:S02]  /*14cc0*/  IMAD.MOV.U32 R83, RZ, RZ, R82 ;  /* 0x000000ffff537224 */ /* 0x000fe400078e0052 */
[----:B------:R-:W-:-:S07]  /*14cd0*/  IMAD.MOV.U32 R107, RZ, RZ, R106 ;  /* 0x000000ffff6b7224 */ /* 0x000fce00078e006a */
.L_x_23276:
[----:B------:R-:W-:Y:S05]  /*14ce0*/  BSYNC.RECONVERGENT B1 ;  /* 0x0000000000017941 */ /* 0x000fea0003800200 */
.L_x_23274:
        /* <DEDUP_REMOVED lines=11> */
.L_x_23278:
[----:B------:R-:W-:Y:S01]  /*14da0*/  MOV R9, R10 ;  /* 0x0000000a00097202 */ /* 0x000fe20000000f00 */
[----:B------:R-:W-:Y:S02]  /*14db0*/  IMAD.MOV.U32 R11, RZ, RZ, R12 ;  /* 0x000000ffff0b7224 */ /* 0x000fe400078e000c */
[----:B------:R-:W-:Y:S02]  /*14dc0*/  IMAD.MOV.U32 R82, RZ, RZ, R85 ;  /* 0x000000ffff527224 */ /* 0x000fe400078e0055 */
[----:B------:R-:W-:-:S07]  /*14dd0*/  IMAD.MOV.U32 R106, RZ, RZ, R105 ;  /* 0x000000ffff6a7224 */ /* 0x000fce00078e0069 */
.L_x_23279:
[----:B------:R-:W-:Y:S05]  /*14de0*/  BSYNC.RECONVERGENT B1 ;  /* 0x0000000000017941 */ /* 0x000fea0003800200 */
.L_x_23277:
        /* <DEDUP_REMOVED lines=11> */
.L_x_23281:
[----:B------:R-:W-:Y:S01]  /*14ea0*/  IMAD.MOV.U32 R10, RZ, RZ, R9 ;  /* 0x000000ffff0a7224 */ /* 0x000fe200078e0009 */
[----:B------:R-:W-:Y:S01]  /*14eb0*/  MOV R85, R84 ;  /* 0x0000005400557202 */ /* 0x000fe20000000f00 */
[----:B------:R-:W-:Y:S02]  /*14ec0*/  IMAD.MOV.U32 R12, RZ, RZ, R11 ;  /* 0x000000ffff0c7224 */ /* 0x000fe400078e000b */
[----:B------:R-:W-:-:S07]  /*14ed0*/  IMAD.MOV.U32 R105, RZ, RZ, R104 ;  /* 0x000000ffff697224 */ /* 0x000fce00078e0068 */
.L_x_23282:
[----:B------:R-:W-:Y:S05]  /*14ee0*/  BSYNC.RECONVERGENT B1 ;  /* 0x0000000000017941 */ /* 0x000fea0003800200 */
.L_x_23280:
        /* <DEDUP_REMOVED lines=11> */
.L_x_23284:
[----:B------:R-:W-:Y:S01]  /*14fa0*/  MOV R9, R10 ;  /* 0x0000000a00097202 */ /* 0x000fe20000000f00 */
[----:B------:R-:W-:Y:S01]  /*14fb0*/  IMAD.MOV.U32 R11, RZ, RZ, R12 ;  /* 0x000000ffff0b7224 */ /* 0x000fe200078e000c */
[----:B------:R-:W-:Y:S01]  /*14fc0*/  MOV R104, R103 ;  /* 0x0000006700687202 */ /* 0x000fe20000000f00 */
[----:B------:R-:W-:-:S07]  /*14fd0*/  IMAD.MOV.U32 R84, RZ, RZ, R87 ;  /* 0x000000ffff547224 */ /* 0x000fce00078e0057 */
.L_x_23285:
[----:B------:R-:W-:Y:S05]  /*14fe0*/  BSYNC.RECONVERGENT B1 ;  /* 0x0000000000017941 */ /* 0x000fea0003800200 */
.L_x_23283:
        /* <DEDUP_REMOVED lines=11> */
.L_x_23287:
[----:B------:R-:W-:Y:S01]  /*150a0*/  IMAD.MOV.U32 R10, RZ, RZ, R9 ;  /* 0x000000ffff0a7224 */ /* 0x000fe200078e0009 */
[----:B------:R-:W-:Y:S01]  /*150b0*/  MOV R12, R11 ;  /* 0x0000000b000c7202 */ /* 0x000fe20000000f00 */
[----:B------:R-:W-:Y:S02]  /*150c0*/  IMAD.MOV.U32 R87, RZ, RZ, R86 ;  /* 0x000000ffff577224 */ /* 0x000fe400078e0056 */
[----:B------:R-:W-:-:S07]  /*150d0*/  IMAD.MOV.U32 R103, RZ, RZ, R102 ;  /* 0x000000ffff677224 */ /* 0x000fce00078e0066 */
.L_x_23288:
[----:B------:R-:W-:Y:S05]  /*150e0*/  BSYNC.RECONVERGENT B1 ;  /* 0x0000000000017941 */ /* 0x000fea0003800200 */
.L_x_23286:
        /* <DEDUP_REMOVED lines=11> */
.L_x_23290:
[----:B------:R-:W-:Y:S01]  /*151a0*/  IMAD.MOV.U32 R9, RZ, RZ, R10 ;  /* 0x000000ffff097224 */ /* 0x000fe200078e000a */
[----:B------:R-:W-:Y:S01]  /*151b0*/  MOV R86, R89 ;  /* 0x0000005900567202 */ /* 0x000fe20000000f00 */
[----:B------:R-:W-:Y:S02]  /*151c0*/  IMAD.MOV.U32 R11, RZ, RZ, R12 ;  /* 0x000000ffff0b7224 */ /* 0x000fe400078e000c */
[----:B------:R-:W-:-:S07]  /*151d0*/  IMAD.MOV.U32 R102, RZ, RZ, R101 ;  /* 0x000000ffff667224 */ /* 0x000fce00078e0065 */
.L_x_23291:
[----:B------:R-:W-:Y:S05]  /*151e0*/  BSYNC.RECONVERGENT B1 ;  /* 0x0000000000017941 */ /* 0x000fea0003800200 */
.L_x_23289:
        /* <DEDUP_REMOVED lines=11> */
.L_x_23293:
[----:B------:R-:W-:Y:S01]  /*152a0*/  MOV R10, R9 ;  /* 0x00000009000a7202 */ /* 0x000fe20000000f00 */
[----:B------:R-:W-:Y:S01]  /*152b0*/  IMAD.MOV.U32 R12, RZ, RZ, R11 ;  /* 0x000000ffff0c7224 */ /* 0x000fe200078e000b */
[----:B------:R-:W-:Y:S01]  /*152c0*/  MOV R101, R100 ;  /* 0x0000006400657202 */ /* 0x000fe20000000f00 */
[----:B------:R-:W-:-:S07]  /*152d0*/  IMAD.MOV.U32 R89, RZ, RZ, R88 ;  /* 0x000000ffff597224 */ /* 0x000fce00078e0058 */
.L_x_23294:
[----:B------:R-:W-:Y:S05]  /*152e0*/  BSYNC.RECONVERGENT B1 ;  /* 0x0000000000017941 */ /* 0x000fea0003800200 */
.L_x_23292:
        /* <DEDUP_REMOVED lines=11> */
.L_x_23296:
[----:B------:R-:W-:Y:S01]  /*153a0*/  IMAD.MOV.U32 R9, RZ, RZ, R10 ;  /* 0x000000ffff097224 */ /* 0x000fe200078e000a */
[----:B------:R-:W-:Y:S01]  /*153b0*/  MOV R11, R12 ;  /* 0x0000000c000b7202 */ /* 0x000fe20000000f00 */
[----:B------:R-:W-:Y:S02]  /*153c0*/  IMAD.MOV.U32 R88, RZ, RZ, R91 ;  /* 0x000000ffff587224 */ /* 0x000fe400078e005b */
[----:B------:R-:W-:-:S07]  /*153d0*/  IMAD.MOV.U32 R100, RZ, RZ, R99 ;  /* 0x000000ffff647224 */ /* 0x000fce00078e0063 */
.L_x_23297:
[----:B------:R-:W-:Y:S05]  /*153e0*/  BSYNC.RECONVERGENT B1 ;  /* 0x0000000000017941 */ /* 0x000fea0003800200 */
.L_x_23295:
        /* <DEDUP_REMOVED lines=11> */
.L_x_23299:
[----:B------:R-:W-:Y:S01]  /*154a0*/  IMAD.MOV.U32 R10, RZ, RZ, R9 ;  /* 0x000000ffff0a7224 */ /* 0x000fe200078e0009 */
[----:B------:R-:W-:Y:S01]  /*154b0*/  MOV R91, R90 ;  /* 0x0000005a005b7202 */ /* 0x000fe20000000f00 */
[----:B------:R-:W-:Y:S02]  /*154c0*/  IMAD.MOV.U32 R12, RZ, RZ, R11 ;  /* 0x000000ffff0c7224 */ /* 0x000fe400078e000b */
[----:B------:R-:W-:-:S07]  /*154d0*/  IMAD.MOV.U32 R99, RZ, RZ, R98 ;  /* 0x000000ffff637224 */ /* 0x000fce00078e0062 */
.L_x_23300:
[----:B------:R-:W-:Y:S05]  /*154e0*/  BSYNC.RECONVERGENT B1 ;  /* 0x0000000000017941 */ /* 0x000fea0003800200 */
.L_x_23298:
        /* <DEDUP_REMOVED lines=11> */
.L_x_23302:
[----:B------:R-:W-:Y:S01]  /*155a0*/  MOV R9, R10 ;  /* 0x0000000a00097202 */ /* 0x000fe20000000f00 */
[----:B------:R-:W-:Y:S01]  /*155b0*/  IMAD.MOV.U32 R90, RZ, RZ, R95 ;  /* 0x000000ffff5a7224 */ /* 0x000fe200078e005f */
[----:B------:R-:W-:Y:S01]  /*155c0*/  MOV R98, R97 ;  /* 0x0000006100627202 */ /* 0x000fe20000000f00 */
[----:B------:R-:W-:-:S07]  /*155d0*/  IMAD.MOV.U32 R11, RZ, RZ, R12 ;  /* 0x000000ffff0b7224 */ /* 0x000fce00078e000c */
.L_x_23303:
[----:B------:R-:W-:Y:S05]  /*155e0*/  BSYNC.RECONVERGENT B1 ;  /* 0x0000000000017941 */ /* 0x000fea0003800200 */
.L_x_23301:
        /* <DEDUP_REMOVED lines=11> */
.L_x_23305:
[----:B------:R-:W-:Y:S01]  /*156a0*/  IMAD.MOV.U32 R95, RZ, RZ, R4 ;  /* 0x000000ffff5f7224 */ /* 0x000fe200078e0004 */
[----:B------:R-:W-:Y:S01]  /*156b0*/  MOV R97, R8 ;  /* 0x0000000800617202 */ /* 0x000fe20000000f00 */
[----:B------:R-:W-:Y:S01]  /*156c0*/  IMAD.MOV.U32 R94, RZ, RZ, R9 ;  /* 0x000000ffff5e7224 */ /* 0x000fe200078e0009 */
[----:B------:R-:W-:Y:S01]  /*156d0*/  MOV R4, R9 ;  /* 0x0000000900047202 */ /* 0x000fe20000000f00 */
[--C-:B------:R-:W-:Y:S02]  /*156e0*/  IMAD.MOV.U32 R96, RZ, RZ, R11.reuse ;  /* 0x000000ffff607224 */ /* 0x100fe400078e000b */
[----:B------:R-:W-:-:S07]  /*156f0*/  IMAD.MOV.U32 R8, RZ, RZ, R11 ;  /* 0x000000ffff087224 */ /* 0x000fce00078e000b */
.L_x_23306:
[----:B------:R-:W-:Y:S05]  /*15700*/  BSYNC.RECONVERGENT B1 ;  /* 0x0000000000017941 */ /* 0x000fea0003800200 */
.L_x_23304:
[----:B------:R-:W-:Y:S01]  /*15710*/  VIADD R6, R6, 0x4 ;  /* 0x0000000406067836 */ /* 0x000fe20000000000 */
[----:B------:R-:W-:Y:S06]  /*15720*/  @P1 BRA `(.L_x_23307) ;  /* 0xffffffc0000c1947 */ /* 0x000fec000383ffff */
.L_x_23117:
[----:B------:R-:W-:Y:S05]  /*15730*/  BSYNC.RECONVERGENT B0 ;  /* 0x0000000000007941 */ /* 0x000fea0003800200 */
.L_x_23116:
[----:B------:R-:W-:Y:S01]  /*15740*/  SHFL.DOWN PT, R6, R94, 0x10, 0x1f ;  /* 0x0a001f005e067f89 */ /* 0x000fe200000e0000 */
[----:B------:R-:W0:Y:S01]  /*15750*/  LDCU UR4, c[0x0][0x2f8] ;  /* 0x00005f00ff0477ac */ /* 0x000e220008000800 */
[----:B------:R-:W-:Y:S01]  /*15760*/  ISETP.GT.AND P0, PT, R5, 0xf, PT ;  /* 0x0000000f0500780c */ /* 0x000fe20003f04270 */
[----:B------:R-:W-:Y:S01]  /*15770*/  BSSY.RECONVERGENT B0, `(.L_x_23308) ;  /* 0x00004cf000007945 */ /* 0x000fe20003800200 */
[----:B------:R-:W1:Y:S04]  /*15780*/  SHFL.DOWN PT, R7, R95, 0x10, 0x1f ;  /* 0x0a001f005f077f89 */ /* 0x000e6800000e0000 */
[----:B------:R-:W-:Y:S04]  /*15790*/  SHFL.DOWN PT, R8, R90, 0x10, 0x1f ;  /* 0x0a001f005a087f89 */ /* 0x000fe800000e0000 */
[----:B------:R-:W2:Y:S04]  /*157a0*/  SHFL.DOWN PT, R9, R91, 0x10, 0x1f ;  /* 0x0a001f005b097f89 */ /* 0x000ea800000e0000 */
[----:B------:R-:W-:Y:S01]  /*157b0*/  SHFL.DOWN PT, R10, R88, 0x10, 0x1f ;  /* 0x0a001f00580a7f89 */ /* 0x000fe200000e0000 */
[----:B0-----:R-:W-:-:S03]  /*157c0*/  IADD3 R0, PT, PT, R0, -UR4, RZ ;  /* 0x8000000400007c10 */ /* 0x001fc6000fffe0ff */
        /* <DEDUP_REMOVED lines=192> */
[----:B------:R-:W-:Y:S02]  /*163d0*/  VIADD R4, R0, 0x108 ;  /* 0x0000010800047836 */ /* 0x000fe40000000000 */
[----:B0-----:R-:W-:Y:S01]  /*163e0*/  IMAD.MOV.U32 R0, RZ, RZ, R94 ;  /* 0x000000ffff007224 */ /* 0x001fe200078e005e */
        /* <DEDUP_REMOVED lines=8> */
[----:B------:R-:W-:Y:S01]  /*16470*/  MOV R7, R96 ;  /* 0x0000006000077202 */ /* 0x000fe20000000f00 */
[----:B------:R-:W-:-:S07]  /*16480*/  IMAD.MOV.U32 R6, RZ, RZ, RZ ;  /* 0x000000ffff067224 */ /* 0x000fce00078e00ff */
.L_x_23499:
        /* <DEDUP_REMOVED lines=20> */
.L_x_23311:
[----:B------:R-:W-:Y:S01]  /*165d0*/  IMAD.MOV.U32 R8, RZ, RZ, R3 ;  /* 0x000000ffff087224 */ /* 0x000fe200078e0003 */
[----:B------:R-:W-:Y:S01]  /*165e0*/  MOV R3, R2 ;  /* 0x0000000200037202 */ /* 0x000fe20000000f00 */
[----:B------:R-:W-:Y:S02]  /*165f0*/  IMAD.MOV.U32 R10, RZ, RZ, R159 ;  /* 0x000000ffff0a7224 */ /* 0x000fe400078e009f */
[----:B------:R-:W-:-:S07]  /*16600*/  IMAD.MOV.U32 R159, RZ, RZ, R158 ;  /* 0x000000ffff9f7224 */ /* 0x000fce00078e009e */
.L_x_23312:
[----:B------:R-:W-:Y:S05]  /*16610*/  BSYNC.RECONVERGENT B1 ;  /* 0x0000000000017941 */ /* 0x000fea0003800200 */
.L_x_23310:
        /* <DEDUP_REMOVED lines=11> */
.L_x_23314:
[----:B------:R-:W-:Y:S01]  /*166d0*/  MOV R9, R8 ;  /* 0x0000000800097202 */ /* 0x000fe20000000f00 */
[----:B------:R-:W-:Y:S01]  /*166e0*/  IMAD.MOV.U32 R11, RZ, RZ, R10 ;  /* 0x000000ffff0b7224 */ /* 0x000fe200078e000a */
[----:B------:R-:W-:Y:S01]  /*166f0*/  MOV R158, R157 ;  /* 0x0000009d009e7202 */ /* 0x000fe20000000f00 */
[----:B------:R-:W-:-:S07]  /*16700*/  IMAD.MOV.U32 R2, RZ, RZ, R33 ;  /* 0x000000ffff027224 */ /* 0x000fce00078e0021 */
.L_x_23315:
[----:B------:R-:W-:Y:S05]  /*16710*/  BSYNC.RECONVERGENT B1 ;  /* 0x0000000000017941 */ /* 0x000fea0003800200 */
.L_x_23313:
        /* <DEDUP_REMOVED lines=11> */
.L_x_23317:
[----:B------:R-:W-:Y:S01]  /*167d0*/  IMAD.MOV.U32 R8, RZ, RZ, R9 ;  /* 0x000000ffff087224 */ /* 0x000fe200078e0009 */
[----:B------:R-:W-:Y:S01]  /*167e0*/  MOV R10, R11 ;  /* 0x0000000b000a7202 */ /* 0x000fe20000000f00 */
[----:B------:R-:W-:Y:S02]  /*167f0*/  IMAD.MOV.U32 R33, RZ, RZ, R32 ;  /* 0x000000ffff217224 */ /* 0x000fe400078e0020 */
[----:B------:R-:W-:-:S07]  /*16800*/  IMAD.MOV.U32 R157, RZ, RZ, R156 ;  /* 0x000000ffff9d7224 */ /* 0x000fce00078e009c */
.L_x_23318:
[----:B------:R-:W-:Y:S05]  /*16810*/  BSYNC.RECONVERGENT B1 ;  /* 0x0000000000017941 */ /* 0x000fea0003800200 */
.L_x_23316:
        /* <DEDUP_REMOVED lines=11> */
.L_x_23320:
[----:B------:R-:W-:Y:S01]  /*168d0*/  IMAD.MOV.U32 R9, RZ, RZ, R8 ;  /* 0x000000ffff097224 */ /* 0x000fe200078e0008 */
[----:B------:R-:W-:Y:S01]  /*168e0*/  MOV R32, R35 ;  /* 0x0000002300207202 */ /* 0x000fe20000000f00 */
[----:B------:R-:W-:Y:S02]  /*168f0*/  IMAD.MOV.U32 R11, RZ, RZ, R10 ;  /* 0x000000ffff0b7224 */ /* 0x000fe400078e000a */
[----:B------:R-:W-:-:S07]  /*16900*/  IMAD.MOV.U32 R156, RZ, RZ, R155 ;  /* 0x000000ffff9c7224 */ /* 0x000fce00078e009b */
.L_x_23321:
[----:B------:R-:W-:Y:S05]  /*16910*/  BSYNC.RECONVERGENT B1 ;  /* 0x0000000000017941 */ /* 0x000fea0003800200 */
.L_x_23319:
        /* <DEDUP_REMOVED lines=11> */
.L_x_23323:
[----:B------:R-:W-:Y:S01]  /*169d0*/  MOV R8, R9 ;  /* 0x0000000900087202 */ /* 0x000fe20000000f00 */
[----:B------:R-:W-:Y:S01]  /*169e0*/  IMAD.MOV.U32 R10, RZ, RZ, R11 ;  /* 0x000000ffff0a7224 */ /* 0x000fe200078e000b */
[----:B------:R-:W-:Y:S01]  /*169f0*/  MOV R155, R154 ;  /* 0x0000009a009b7202 */ /* 0x000fe20000000f00 */
[----:B------:R-:W-:-:S07]  /*16a00*/  IMAD.MOV.U32 R35, RZ, RZ, R34 ;  /* 0x000000ffff237224 */ /* 0x000fce00078e0022 */
.L_x_23324:
[----:B------:R-:W-:Y:S05]  /*16a10*/  BSYNC.RECONVERGENT B1 ;  /* 0x0000000000017941 */ /* 0x000fea0003800200 */
.L_x_23322:
        /* <DEDUP_REMOVED lines=11> */
.L_x_23326:
[----:B------:R-:W-:Y:S01]  /*16ad0*/  IMAD.MOV.U32 R9, RZ, RZ, R8 ;  /* 0x000000ffff097224 */ /* 0x000fe200078e0008 */
[----:B------:R-:W-:Y:S01]  /*16ae0*/  MOV R11, R10 ;  /* 0x0000000a000b7202 */ /* 0x000fe20000000f00 */
[----:B------:R-:W-:Y:S02]  /*16af0*/  IMAD.MOV.U32 R34, RZ, RZ, R37 ;  /* 0x000000ffff227224 */ /* 0x000fe400078e0025 */
[----:B------:R-:W-:-:S07]  /*16b00*/  IMAD.MOV.U32 R154, RZ, RZ, R153 ;  /* 0x000000ffff9a7224 */ /* 0x000fce00078e0099 */
.L_x_23327:
[----:B------:R-:W-:Y:S05]  /*16b10*/  BSYNC.RECONVERGENT B1 ;  /* 0x0000000000017941 */ /* 0x000fea0003800200 */
.L_x_23325:
        /* <DEDUP_REMOVED lines=11> */
.L_x_23329:
[----:B------:R-:W-:Y:S01]  /*16bd0*/  IMAD.MOV.U32 R8, RZ, RZ, R9 ;  /* 0x000000ffff087224 */ /* 0x000fe200078e0009 */
[----:B------:R-:W-:Y:S01]  /*16be0*/  MOV R37, R36 ;  /* 0x0000002400257202 */ /* 0x000fe20000000f00 */
[----:B------:R-:W-:Y:S02]  /*16bf0*/  IMAD.MOV.U32 R10, RZ, RZ, R11 ;  /* 0x000000ffff0a7224 */ /* 0x000fe400078e000b */
[----:B------:R-:W-:-:S07]  /*16c00*/  IMAD.MOV.U32 R153, RZ, RZ, R152 ;  /* 0x000000ffff997224 */ /* 0x000fce00078e0098 */
.L_x_23330:
[----:B------:R-:W-:Y:S05]  /*16c10*/  BSYNC.RECONVERGENT B1 ;  /* 0x0000000000017941 */ /* 0x000fea0003800200 */
.L_x_23328:
        /* <DEDUP_REMOVED lines=11> */
.L_x_23332:
[----:B------:R-:W-:Y:S01]  /*16cd0*/  MOV R9, R8 ;  /* 0x0000000800097202 */ /* 0x000fe20000000f00 */
[----:B------:R-:W-:Y:S01]  /*16ce0*/  IMAD.MOV.U32 R11, RZ, RZ, R10 ;  /* 0x000000ffff0b7224 */ /* 0x000fe200078e000a */
[----:B------:R-:W-:Y:S01]  /*16cf0*/  MOV R152, R151 ;  /* 0x0000009700987202 */ /* 0x000fe20000000f00 */
[----:B------:R-:W-:-:S07]  /*16d00*/  IMAD.MOV.U32 R36, RZ, RZ, R39 ;  /* 0x000000ffff247224 */ /* 0x000fce00078e0027 */
.L_x_23333:
[----:B------:R-:W-:Y:S05]  /*16d10*/  BSYNC.RECONVERGENT B1 ;  /* 0x0000000000017941 */ /* 0x000fea0003800200 */
.L_x_23331:
        /* <DEDUP_REMOVED lines=11> */
.L_x_23335:
[----:B------:R-:W-:Y:S01]  /*16dd0*/  IMAD.MOV.U32 R8, RZ, RZ, R9 ;  /* 0x000000ffff087224 */ /* 0x000fe200078e0009 */
[----:B------:R-:W-:Y:S01]  /*16de0*/  MOV R10, R11 ;  /* 0x0000000b000a7202 */ /* 0x000fe20000000f00 */
[----:B------:R-:W-:Y:S02]  /*16df0*/  IMAD.MOV.U32 R39, RZ, RZ, R38 ;  /* 0x000000ffff277224 */ /* 0x000fe400078e0026 */
[----:B------:R-:W-:-:S07]  /*16e00*/  IMAD.MOV.U32 R151, RZ, RZ, R150 ;  /* 0x000000ffff977224 */ /* 0x000fce00078e0096 */
.L_x_23336:
[----:B------:R-:W-:Y:S05]  /*16e10*/  BSYNC.RECONVERGENT B1 ;  /* 0x0000000000017941 */ /* 0x000fea0003800200 */
.L_x_23334:
        /* <DEDUP_REMOVED lines=11> */
.L_x_23338:
[----:B------:R-:W-:Y:S01]  /*16ed0*/  IMAD.MOV.U32 R9, RZ, RZ, R8 ;  /* 0x000000ffff097224 */ /* 0x000fe200078e0008 */
[----:B------:R-:W-:Y:S01]  /*16ee0*/  MOV R38, R41 ;  /* 0x0000002900267202 */ /* 0x000fe20000000f00 */
[----:B------:R-:W-:Y:S02]  /*16ef0*/  IMAD.MOV.U32 R11, RZ, RZ, R10 ;  /* 0x000000ffff0b7224 */ /* 0x000fe400078e000a */
[----:B------:R-:W-:-:S07]  /*16f00*/  IMAD.MOV.U32 R150, RZ, RZ, R149 ;  /* 0x000000ffff967224 */ /* 0x000fce00078e0095 */
.L_x_23339:
[----:B------:R-:W-:Y:S05]  /*16f10*/  BSYNC.RECONVERGENT B1 ;  /* 0x0000000000017941 */ /* 0x000fea0003800200 */
.L_x_23337:
        /* <DEDUP_REMOVED lines=11> */
.L_x_23341:
[----:B------:R-:W-:Y:S01]  /*16fd0*/  MOV R8, R9 ;  /* 0x0000000900087202 */ /* 0x000fe20000000f00 */
[----:B------:R-:W-:Y:S01]  /*16fe0*/  IMAD.MOV.U32 R10, RZ, RZ, R11 ;  /* 0x000000ffff0a7224 */ /* 0x000fe200078e000b */
[----:B------:R-:W-:Y:S01]  /*16ff0*/  MOV R149, R148 ;  /* 0x0000009400957202 */ /* 0x000fe20000000f00 */
[----:B------:R-:W-:-:S07]  /*17000*/  IMAD.MOV.U32 R41, RZ, RZ, R40 ;  /* 0x000000ffff297224 */ /* 0x000fce00078e0028 */
.L_x_23342:
[----:B------:R-:W-:Y:S05]  /*17010*/  BSYNC.RECONVERGENT B1 ;  /* 0x0000000000017941 */ /* 0x000fea0003800200 */
.L_x_23340:
        /* <DEDUP_REMOVED lines=11> */
.L_x_23344:
[----:B------:R-:W-:Y:S01]  /*170d0*/  IMAD.MOV.U32 R9, RZ, RZ, R8 ;  /* 0x000000ffff097224 */ /* 0x000fe200078e0008 */
[----:B------:R-:W-:Y:S01]  /*170e0*/  MOV R11, R10 ;  /* 0x0000000a000b7202 */ /* 0x000fe20000000f00 */
[----:B------:R-:W-:Y:S02]  /*170f0*/  IMAD.MOV.U32 R40, RZ, RZ, R43 ;  /* 0x000000ffff287224 */ /* 0x000fe400078e002b */
[----:B------:R-:W-:-:S07]  /*17100*/  IMAD.MOV.U32 R148, RZ, RZ, R147 ;  /* 0x000000ffff947224 */ /* 0x000fce00078e0093 */
.L_x_23345:
[----:B------:R-:W-:Y:S05]  /*17110*/  BSYNC.RECONVERGENT B1 ;  /* 0x0000000000017941 */ /* 0x000fea0003800200 */
.L_x_23343:
        /* <DEDUP_REMOVED lines=11> */
.L_x_23347:
[----:B------:R-:W-:Y:S01]  /*171d0*/  IMAD.MOV.U32 R8, RZ, RZ, R9 ;  /* 0x000000ffff087224 */ /* 0x000fe200078e0009 */
[----:B------:R-:W-:Y:S01]  /*171e0*/  MOV R43, R42 ;  /* 0x0000002a002b7202 */ /* 0x000fe20000000f00 */
[----:B------:R-:W-:Y:S02]  /*171f0*/  IMAD.MOV.U32 R10, RZ, RZ, R11 ;  /* 0x000000ffff0a7224 */ /* 0x000fe400078e000b */
[----:B------:R-:W-:-:S07]  /*17200*/  IMAD.MOV.U32 R147, RZ, RZ, R146 ;  /* 0x000000ffff937224 */ /* 0x000fce00078e0092 */
.L_x_23348:
[----:B------:R-:W-:Y:S05]  /*17210*/  BSYNC.RECONVERGENT B1 ;  /* 0x0000000000017941 */ /* 0x000fea0003800200 */
.L_x_23346:
        /* <DEDUP_REMOVED lines=11> */
.L_x_23350:
[----:B------:R-:W-:Y:S01]  /*172d0*/  MOV R9, R8 ;  /* 0x0000000800097202 */ /* 0x000fe20000000f00 */
[----:B------:R-:W-:Y:S01]  /*172e0*/  IMAD.MOV.U32 R11, RZ, RZ, R10 ;  /* 0x000000ffff0b7224 */ /* 0x000fe200078e000a */
[----:B------:R-:W-:Y:S01]  /*172f0*/  MOV R146, R145 ;  /* 0x0000009100927202 */ /* 0x000fe20000000f00 */
[----:B------:R-:W-:-:S07]  /*17300*/  IMAD.MOV.U32 R42, RZ, RZ, R45 ;  /* 0x000000ffff2a7224 */ /* 0x000fce00078e002d */
.L_x_23351:
[----:B------:R-:W-:Y:S05]  /*17310*/  BSYNC.RECONVERGENT B1 ;  /* 0x0000000000017941 */ /* 0x000fea0003800200 */
.L_x_23349:
        /* <DEDUP_REMOVED lines=11> */
.L_x_23353:
[----:B------:R-:W-:Y:S01]  /*173d0*/  IMAD.MOV.U32 R8, RZ, RZ, R9 ;  /* 0x000000ffff087224 */ /* 0x000fe200078e0009 */
[----:B------:R-:W-:Y:S01]  /*173e0*/  MOV R10, R11 ;  /* 0x0000000b000a7202 */ /* 0x000fe20000000f00 */
[----:B------:R-:W-:Y:S02]  /*173f0*/  IMAD.MOV.U32 R45, RZ, RZ, R44 ;  /* 0x000000ffff2d7224 */ /* 0x000fe400078e002c */
[----:B------:R-:W-:-:S07]  /*17400*/  IMAD.MOV.U32 R145, RZ, RZ, R144 ;  /* 0x000000ffff917224 */ /* 0x000fce00078e0090 */
.L_x_23354:
[----:B------:R-:W-:Y:S05]  /*17410*/  BSYNC.RECONVERGENT B1 ;  /* 0x0000000000017941 */ /* 0x000fea0003800200 */
.L_x_23352:
        /* <DEDUP_REMOVED lines=11> */
.L_x_23356:
[----:B------:R-:W-:Y:S01]  /*174d0*/  IMAD.MOV.U32 R9, RZ, RZ, R8 ;  /* 0x000000ffff097224 */ /* 0x000fe200078e0008 */
[----:B------:R-:W-:Y:S01]  /*174e0*/  MOV R44, R47 ;  /* 0x0000002f002c7202 */ /* 0x000fe20000000f00 */
[----:B------:R-:W-:Y:S02]  /*174f0*/  IMAD.MOV.U32 R11, RZ, RZ, R10 ;  /* 0x000000ffff0b7224 */ /* 0x000fe400078e000a */
[----:B------:R-:W-:-:S07]  /*17500*/  IMAD.MOV.U32 R144, RZ, RZ, R143 ;  /* 0x000000ffff907224 */ /* 0x000fce00078e008f */
.L_x_23357:
[----:B------:R-:W-:Y:S05]  /*17510*/  BSYNC.RECONVERGENT B1 ;  /* 0x0000000000017941 */ /* 0x000fea0003800200 */
.L_x_23355:
        /* <DEDUP_REMOVED lines=11> */
.L_x_23359:
[----:B------:R-:W-:Y:S01]  /*175d0*/  MOV R8, R9 ;  /* 0x0000000900087202 */ /* 0x000fe20000000f00 */
[----:B------:R-:W-:Y:S01]  /*175e0*/  IMAD.MOV.U32 R10, RZ, RZ, R11 ;  /* 0x000000ffff0a7224 */ /* 0x000fe200078e000b */
[----:B------:R-:W-:Y:S01]  /*175f0*/  MOV R143, R142 ;  /* 0x0000008e008f7202 */ /* 0x000fe20000000f00 */
[----:B------:R-:W-:-:S07]  /*17600*/  IMAD.MOV.U32 R47, RZ, RZ, R46 ;  /* 0x000000ffff2f7224 */ /* 0x000fce00078e002e */
.L_x_23360:
[----:B------:R-:W-:Y:S05]  /*17610*/  BSYNC.RECONVERGENT B1 ;  /* 0x0000000000017941 */ /* 0x000fea0003800200 */
.L_x_23358:
        /* <DEDUP_REMOVED lines=11> */
.L_x_23362:
[----:B------:R-:W-:Y:S01]  /*176d0*/  IMAD.MOV.U32 R9, RZ, RZ, R8 ;  /* 0x000000ffff097224 */ /* 0x000fe200078e0008 */
[----:B------:R-:W-:Y:S01]  /*176e0*/  MOV R11, R10 ;  /* 0x0000000a000b7202 */ /* 0x000fe20000000f00 */
[----:B------:R-:W-:Y:S02]  /*176f0*/  IMAD.MOV.U32 R46, RZ, RZ, R49 ;  /* 0x000000ffff2e7224 */ /* 0x000fe400078e0031 */
[----:B------:R-:W-:-:S07]  /*17700*/  IMAD.MOV.U32 R142, RZ, RZ, R141 ;  /* 0x000000ffff8e7224 */ /* 0x000fce00078e008d */
.L_x_23363:
[----:B------:R-:W-:Y:S05]  /*17710*/  BSYNC.RECONVERGENT B1 ;  /* 0x0000000000017941 */ /* 0x000fea0003800200 */
.L_x_23361:
        /* <DEDUP_REMOVED lines=11> */
.L_x_23365:
[----:B------:R-:W-:Y:S01]  /*177d0*/  IMAD.MOV.U32 R8, RZ, RZ, R9 ;  /* 0x000000ffff087224 */ /* 0x000fe200078e0009 */
[----:B------:R-:W-:Y:S01]  /*177e0*/  MOV R49, R48 ;  /* 0x0000003000317202 */ /* 0x000fe20000000f00 */
[----:B------:R-:W-:Y:S02]  /*177f0*/  IMAD.MOV.U32 R10, RZ, RZ, R11 ;  /* 0x000000ffff0a7224 */ /* 0x000fe400078e000b */
[----:B------:R-:W-:-:S07]  /*17800*/  IMAD.MOV.U32 R141, RZ, RZ, R140 ;  /* 0x000000ffff8d7224 */ /* 0x000fce00078e008c */
.L_x_23366:
[----:B------:R-:W-:Y:S05]  /*17810*/  BSYNC.RECONVERGENT B1 ;  /* 0x0000000000017941 */ /* 0x000fea0003800200 */
.L_x_23364:
        /* <DEDUP_REMOVED lines=11> */
.L_x_23368:
[----:B------:R-:W-:Y:S01]  /*178d0*/  MOV R9, R8 ;  /* 0x0000000800097202 */ /* 0x000fe20000000f00 */
[----:B------:R-:W-:Y:S01]  /*178e0*/  IMAD.MOV.U32 R11, RZ, RZ, R10 ;  /* 0x000000ffff0b7224 */ /* 0x000fe200078e000a */
[----:B------:R-:W-:Y:S01]  /*178f0*/  MOV R140, R139 ;  /* 0x0000008b008c7202 */ /* 0x000fe20000000f00 */
[----:B------:R-:W-:-:S07]  /*17900*/  IMAD.MOV.U32 R48, RZ, RZ, R51 ;  /* 0x000000ffff307224 */ /* 0x000fce00078e0033 */
.L_x_23369:
[----:B------:R-:W-:Y:S05]  /*17910*/  BSYNC.RECONVERGENT B1 ;  /* 0x0000000000017941 */ /* 0x000fea0003800200 */
.L_x_23367:
        /* <DEDUP_REMOVED lines=11> */
.L_x_23371:
[----:B------:R-:W-:Y:S01]  /*179d0*/  IMAD.MOV.U32 R8, RZ, RZ, R9 ;  /* 0x000000ffff087224 */ /* 0x000fe200078e0009 */
[----:B------:R-:W-:Y:S01]  /*179e0*/  MOV R10, R11 ;  /* 0x0000000b000a7202 */ /* 0x000fe20000000f00 */
[----:B------:R-:W-:Y:S02]  /*179f0*/  IMAD.MOV.U32 R51, RZ, RZ, R50 ;  /* 0x000000ffff337224 */ /* 0x000fe400078e0032 */
[----:B------:R-:W-:-:S07]  /*17a00*/  IMAD.MOV.U32 R139, RZ, RZ, R138 ;  /* 0x000000ffff8b7224 */ /* 0x000fce00078e008a */
.L_x_23372:
[----:B------:R-:W-:Y:S05]  /*17a10*/  BSYNC.RECONVERGENT B1 ;  /* 0x0000000000017941 */ /* 0x000fea0003800200 */
.L_x_23370:
        /* <DEDUP_REMOVED lines=11> */
.L_x_23374:
[----:B------:R-:W-:Y:S01]  /*17ad0*/  IMAD.MOV.U32 R9, RZ, RZ, R8 ;  /* 0x000000ffff097224 */ /* 0x000fe200078e0008 */
[----:B------:R-:W-:Y:S01]  /*17ae0*/  MOV R50, R53 ;  /* 0x0000003500327202 */ /* 0x000fe20000000f00 */
[----:B------:R-:W-:Y:S02]  /*17af0*/  IMAD.MOV.U32 R11, RZ, RZ, R10 ;  /* 0x000000ffff0b7224 */ /* 0x000fe400078e000a */
[----:B------:R-:W-:-:S07]  /*17b00*/  IMAD.MOV.U32 R138, RZ, RZ, R137 ;  /* 0x000000ffff8a7224 */ /* 0x000fce00078e0089 */
.L_x_23375:
[----:B------:R-:W-:Y:S05]  /*17b10*/  BSYNC.RECONVERGENT B1 ;  /* 0x0000000000017941 */ /* 0x000fea0003800200 */
.L_x_23373:
        /* <DEDUP_REMOVED lines=11> */
.L_x_23377:
[----:B------:R-:W-:Y:S01]  /*17bd0*/  MOV R8, R9 ;  /* 0x0000000900087202 */ /* 0x000fe20000000f00 */
[----:B------:R-:W-:Y:S01]  /*17be0*/  IMAD.MOV.U32 R10, RZ, RZ, R11 ;  /* 0x000000ffff0a7224 */ /* 0x000fe200078e000b */
[----:B------:R-:W-:Y:S01]  /*17bf0*/  MOV R137, R136 ;  /* 0x0000008800897202 */ /* 0x000fe20000000f00 */
[----:B------:R-:W-:-:S07]  /*17c00*/  IMAD.MOV.U32 R53, RZ, RZ, R52 ;  /* 0x000000ffff357224 */ /* 0x000fce00078e0034 */
.L_x_23378:
[----:B------:R-:W-:Y:S05]  /*17c10*/  BSYNC.RECONVERGENT B1 ;  /* 0x0000000000017941 */ /* 0x000fea0003800200 */
.L_x_23376:
        /* <DEDUP_REMOVED lines=11> */
.L_x_23380:
[----:B------:R-:W-:Y:S01]  /*17cd0*/  IMAD.MOV.U32 R9, RZ, RZ, R8 ;  /* 0x000000ffff097224 */ /* 0x000fe200078e0008 */
[----:B------:R-:W-:Y:S01]  /*17ce0*/  MOV R11, R10 ;  /* 0x0000000a000b7202 */ /* 0x000fe20000000f00 */
[----:B------:R-:W-:Y:S02]  /*17cf0*/  IMAD.MOV.U32 R52, RZ, RZ, R55 ;  /* 0x000000ffff347224 */ /* 0x000fe400078e0037 */
[----:B------:R-:W-:-:S07]  /*17d00*/  IMAD.MOV.U32 R136, RZ, RZ, R135 ;  /* 0x000000ffff887224 */ /* 0x000fce00078e0087 */
.L_x_23381:
[----:B------:R-:W-:Y:S05]  /*17d10*/  BSYNC.RECONVERGENT B1 ;  /* 0x0000000000017941 */ /* 0x000fea0003800200 */
.L_x_23379:
        /* <DEDUP_REMOVED lines=11> */
.L_x_23383:
[----:B------:R-:W-:Y:S01]  /*17dd0*/  IMAD.MOV.U32 R8, RZ, RZ, R9 ;  /* 0x000000ffff087224 */ /* 0x000fe200078e0009 */
[----:B------:R-:W-:Y:S01]  /*17de0*/  MOV R55, R54 ;  /* 0x0000003600377202 */ /* 0x000fe20000000f00 */
[----:B------:R-:W-:Y:S02]  /*17df0*/  IMAD.MOV.U32 R10, RZ, RZ, R11 ;  /* 0x000000ffff0a7224 */ /* 0x000fe400078e000b */
[----:B------:R-:W-:-:S07]  /*17e00*/  IMAD.MOV.U32 R135, RZ, RZ, R134 ;  /* 0x000000ffff877224 */ /* 0x000fce00078e0086 */
.L_x_23384:
[----:B------:R-:W-:Y:S05]  /*17e10*/  BSYNC.RECONVERGENT B1 ;  /* 0x0000000000017941 */ /* 0x000fea0003800200 */
.L_x_23382:
        /* <DEDUP_REMOVED lines=11> */
.L_x_23386:
[----:B------:R-:W-:Y:S01]  /*17ed0*/  MOV R9, R8 ;  /* 0x0000000800097202 */ /* 0x000fe20000000f00 */
[----:B------:R-:W-:Y:S01]  /*17ee0*/  IMAD.MOV.U32 R11, RZ, RZ, R10 ;  /* 0x000000ffff0b7224 */ /* 0x000fe200078e000a */
[----:B------:R-:W-:Y:S01]  /*17ef0*/  MOV R134, R133 ;  /* 0x0000008500867202 */ /* 0x000fe20000000f00 */
[----:B------:R-:W-:-:S07]  /*17f00*/  IMAD.MOV.U32 R54, RZ, RZ, R57 ;  /* 0x000000ffff367224 */ /* 0x000fce00078e0039 */
.L_x_23387:
[----:B------:R-:W-:Y:S05]  /*17f10*/  BSYNC.RECONVERGENT B1 ;  /* 0x0000000000017941 */ /* 0x000fea0003800200 */
.L_x_23385:
        /* <DEDUP_REMOVED lines=11> */
.L_x_23389:
[----:B------:R-:W-:Y:S01]  /*17fd0*/  IMAD.MOV.U32 R8, RZ, RZ, R9 ;  /* 0x000000ffff087224 */ /* 0x000fe200078e0009 */
[----:B------:R-:W-:Y:S01]  /*17fe0*/  MOV R10, R11 ;  /* 0x0000000b000a7202 */ /* 0x000fe20000000f00 */
[----:B------:R-:W-:Y:S02]  /*17ff0*/  IMAD.MOV.U32 R57, RZ, RZ, R56 ;  /* 0x000000ffff397224 */ /* 0x000fe400078e0038 */
[----:B------:R-:W-:-:S07]  /*18000*/  IMAD.MOV.U32 R133, RZ, RZ, R132 ;  /* 0x000000ffff857224 */ /* 0x000fce00078e0084 */
.L_x_23390:
[----:B------:R-:W-:Y:S05]  /*18010*/  BSYNC.RECONVERGENT B1 ;  /* 0x0000000000017941 */ /* 0x000fea0003800200 */
.L_x_23388:
        /* <DEDUP_REMOVED lines=11> */
.L_x_23392:
[----:B------:R-:W-:Y:S01]  /*180d0*/  IMAD.MOV.U32 R9, RZ, RZ, R8 ;  /* 0x000000ffff097224 */ /* 0x000fe200078e0008 */
[----:B------:R-:W-:Y:S01]  /*180e0*/  MOV R56, R59 ;  /* 0x0000003b00387202 */ /* 0x000fe20000000f00 */
[----:B------:R-:W-:Y:S02]  /*180f0*/  IMAD.MOV.U32 R11, RZ, RZ, R10 ;  /* 0x000000ffff0b7224 */ /* 0x000fe400078e000a */
[----:B------:R-:W-:-:S07]  /*18100*/  IMAD.MOV.U32 R132, RZ, RZ, R131 ;  /* 0x000000ffff847224 */ /* 0x000fce00078e0083 */
.L_x_23393:
[----:B------:R-:W-:Y:S05]  /*18110*/  BSYNC.RECONVERGENT B1 ;  /* 0x0000000000017941 */ /* 0x000fea0003800200 */
.L_x_23391:
        /* <DEDUP_REMOVED lines=11> */
.L_x_23395:
[----:B------:R-:W-:Y:S01]  /*181d0*/  MOV R8, R9 ;  /* 0x0000000900087202 */ /* 0x000fe20000000f00 */
[----:B------:R-:W-:Y:S01]  /*181e0*/  IMAD.MOV.U32 R10, RZ, RZ, R11 ;  /* 0x000000ffff0a7224 */ /* 0x000fe200078e000b */
[----:B------:R-:W-:Y:S01]  /*181f0*/  MOV R131, R130 ;  /* 0x0000008200837202 */ /* 0x000fe20000000f00 */
[----:B------:R-:W-:-:S07]  /*18200*/  IMAD.MOV.U32 R59, RZ, RZ, R58 ;  /* 0x000000ffff3b7224 */ /* 0x000fce00078e003a */
.L_x_23396:
[----:B------:R-:W-:Y:S05]  /*18210*/  BSYNC.RECONVERGENT B1 ;  /* 0x0000000000017941 */ /* 0x000fea0003800200 */
.L_x_23394:
        /* <DEDUP_REMOVED lines=11> */
.L_x_23398:
[----:B------:R-:W-:Y:S01]  /*182d0*/  IMAD.MOV.U32 R9, RZ, RZ, R8 ;  /* 0x000000ffff097224 */ /* 0x000fe200078e0008 */
[----:B------:R-:W-:Y:S01]  /*182e0*/  MOV R11, R10 ;  /* 0x0000000a000b7202 */ /* 0x000fe20000000f00 */
[----:B------:R-:W-:Y:S02]  /*182f0*/  IMAD.MOV.U32 R58, RZ, RZ, R61 ;  /* 0x000000ffff3a7224 */ /* 0x000fe400078e003d */
[----:B------:R-:W-:-:S07]  /*18300*/  IMAD.MOV.U32 R130, RZ, RZ, R129 ;  /* 0x000000ffff827224 */ /* 0x000fce00078e0081 */
.L_x_23399:
[----:B------:R-:W-:Y:S05]  /*18310*/  BSYNC.RECONVERGENT B1 ;  /* 0x0000000000017941 */ /* 0x000fea0003800200 */
.L_x_23397:
        /* <DEDUP_REMOVED lines=11> */
.L_x_23401:
[----:B------:R-:W-:Y:S01]  /*183d0*/  IMAD.MOV.U32 R8, RZ, RZ, R9 ;  /* 0x000000ffff087224 */ /* 0x000fe200078e0009 */
[----:B------:R-:W-:Y:S01]  /*183e0*/  MOV R61, R60 ;  /* 0x0000003c003d7202 */ /* 0x000fe20000000f00 */
[----:B------:R-:W-:Y:S02]  /*183f0*/  IMAD.MOV.U32 R10, RZ, RZ, R11 ;  /* 0x000000ffff0a7224 */ /* 0x000fe400078e000b */
[----:B------:R-:W-:-:S07]  /*18400*/  IMAD.MOV.U32 R129, RZ, RZ, R128 ;  /* 0x000000ffff817224 */ /* 0x000fce00078e0080 */
.L_x_23402:
[----:B------:R-:W-:Y:S05]  /*18410*/  BSYNC.RECONVERGENT B1 ;  /* 0x0000000000017941 */ /* 0x000fea0003800200 */
.L_x_23400:
        /* <DEDUP_REMOVED lines=11> */
.L_x_23404:
[----:B------:R-:W-:Y:S01]  /*184d0*/  MOV R9, R8 ;  /* 0x0000000800097202 */ /* 0x000fe20000000f00 */
[----:B------:R-:W-:Y:S01]  /*184e0*/  IMAD.MOV.U32 R11, RZ, RZ, R10 ;  /* 0x000000ffff0b7224 */ /* 0x000fe200078e000a */
[----:B------:R-:W-:Y:S01]  /*184f0*/  MOV R128, R127 ;  /* 0x0000007f00807202 */ /* 0x000fe20000000f00 */
[----:B------:R-:W-:-:S07]  /*18500*/  IMAD.MOV.U32 R60, RZ, RZ, R63 ;  /* 0x000000ffff3c7224 */ /* 0x000fce00078e003f */
.L_x_23405:
[----:B------:R-:W-:Y:S05]  /*18510*/  BSYNC.RECONVERGENT B1 ;  /* 0x0000000000017941 */ /* 0x000fea0003800200 */
.L_x_23403:
        /* <DEDUP_REMOVED lines=11> */
.L_x_23407:
[----:B------:R-:W-:Y:S01]  /*185d0*/  IMAD.MOV.U32 R8, RZ, RZ, R9 ;  /* 0x000000ffff087224 */ /* 0x000fe200078e0009 */
[----:B------:R-:W-:Y:S01]  /*185e0*/  MOV R10, R11 ;  /* 0x0000000b000a7202 */ /* 0x000fe20000000f00 */
[----:B------:R-:W-:Y:S02]  /*185f0*/  IMAD.MOV.U32 R63, RZ, RZ, R62 ;  /* 0x000000ffff3f7224 */ /* 0x000fe400078e003e */
[----:B------:R-:W-:-:S07]  /*18600*/  IMAD.MOV.U32 R127, RZ, RZ, R126 ;  /* 0x000000ffff7f7224 */ /* 0x000fce00078e007e */
.L_x_23408:
[----:B------:R-:W-:Y:S05]  /*18610*/  BSYNC.RECONVERGENT B1 ;  /* 0x0000000000017941 */ /* 0x000fea0003800200 */
.L_x_23406:
        /* <DEDUP_REMOVED lines=11> */
.L_x_23410:
[----:B------:R-:W-:Y:S01]  /*186d0*/  IMAD.MOV.U32 R9, RZ, RZ, R8 ;  /* 0x000000ffff097224 */ /* 0x000fe200078e0008 */
[----:B------:R-:W-:Y:S01]  /*186e0*/  MOV R62, R65 ;  /* 0x00000041003e7202 */ /* 0x000fe20000000f00 */
[----:B------:R-:W-:Y:S02]  /*186f0*/  IMAD.MOV.U32 R11, RZ, RZ, R10 ;  /* 0x000000ffff0b7224 */ /* 0x000fe400078e000a */
[----:B------:R-:W-:-:S07]  /*18700*/  IMAD.MOV.U32 R126, RZ, RZ, R125 ;  /* 0x000000ffff7e7224 */ /* 0x000fce00078e007d */
.L_x_23411:
[----:B------:R-:W-:Y:S05]  /*18710*/  BSYNC.RECONVERGENT B1 ;  /* 0x0000000000017941 */ /* 0x000fea0003800200 */
.L_x_23409:
        /* <DEDUP_REMOVED lines=11> */
.L_x_23413:
[----:B------:R-:W-:Y:S01]  /*187d0*/  MOV R8, R9 ;  /* 0x0000000900087202 */ /* 0x000fe20000000f00 */
[----:B------:R-:W-:Y:S01]  /*187e0*/  IMAD.MOV.U32 R10, RZ, RZ, R11 ;  /* 0x000000ffff0a7224 */ /* 0x000fe200078e000b */
[----:B------:R-:W-:Y:S01]  /*187f0*/  MOV R125, R124 ;  /* 0x0000007c007d7202 */ /* 0x000fe20000000f00 */
[----:B------:R-:W-:-:S07]  /*18800*/  IMAD.MOV.U32 R65, RZ, RZ, R64 ;  /* 0x000000ffff417224 */ /* 0x000fce00078e0040 */
.L_x_23414:
[----:B------:R-:W-:Y:S05]  /*18810*/  BSYNC.RECONVERGENT B1 ;  /* 0x0000000000017941 */ /* 0x000fea0003800200 */
.L_x_23412:
        /* <DEDUP_REMOVED lines=11> */
.L_x_23416:
[----:B------:R-:W-:Y:S01]  /*188d0*/  IMAD.MOV.U32 R9, RZ, RZ, R8 ;  /* 0x000000ffff097224 */ /* 0x000fe200078e0008 */
[----:B------:R-:W-:Y:S01]  /*188e0*/  MOV R11, R10 ;  /* 0x0000000a000b7202 */ /* 0x000fe20000000f00 */
[----:B------:R-:W-:Y:S02]  /*188f0*/  IMAD.MOV.U32 R64, RZ, RZ, R67 ;  /* 0x000000ffff407224 */ /* 0x000fe400078e0043 */
[----:B------:R-:W-:-:S07]  /*18900*/  IMAD.MOV.U32 R124, RZ, RZ, R123 ;  /* 0x000000ffff7c7224 */ /* 0x000fce00078e007b */
.L_x_23417:
[----:B------:R-:W-:Y:S05]  /*18910*/  BSYNC.RECONVERGENT B1 ;  /* 0x0000000000017941 */ /* 0x000fea0003800200 */
.L_x_23415:
        /* <DEDUP_REMOVED lines=11> */
.L_x_23419:
[----:B------:R-:W-:Y:S01]  /*189d0*/  IMAD.MOV.U32 R8, RZ, RZ, R9 ;  /* 0x000000ffff087224 */ /* 0x000fe200078e0009 */
[----:B------:R-:W-:Y:S01]  /*189e0*/  MOV R67, R66 ;  /* 0x0000004200437202 */ /* 0x000fe20000000f00 */
[----:B------:R-:W-:Y:S02]  /*189f0*/  IMAD.MOV.U32 R10, RZ, RZ, R11 ;  /* 0x000000ffff0a7224 */ /* 0x000fe400078e000b */
[----:B------:R-:W-:-:S07]  /*18a00*/  IMAD.MOV.U32 R123, RZ, RZ, R122 ;  /* 0x000000ffff7b7224 */ /* 0x000fce00078e007a */
.L_x_23420:
[----:B------:R-:W-:Y:S05]  /*18a10*/  BSYNC.RECONVERGENT B1 ;  /* 0x0000000000017941 */ /* 0x000fea0003800200 */
.L_x_23418:
        /* <DEDUP_REMOVED lines=11> */
.L_x_23422:
[----:B------:R-:W-:Y:S01]  /*18ad0*/  MOV R9, R8 ;  /* 0x0000000800097202 */ /* 0x000fe20000000f00 */
[----:B------:R-:W-:Y:S01]  /*18ae0*/  IMAD.MOV.U32 R11, RZ, RZ, R10 ;  /* 0x000000ffff0b7224 */ /* 0x000fe200078e000a */
[----:B------:R-:W-:Y:S01]  /*18af0*/  MOV R122, R121 ;  /* 0x00000079007a7202 */ /* 0x000fe20000000f00 */
[----:B------:R-:W-:-:S07]  /*18b00*/  IMAD.MOV.U32 R66, RZ, RZ, R69 ;  /* 0x000000ffff427224 */ /* 0x000fce00078e0045 */
.L_x_23423:
[----:B------:R-:W-:Y:S05]  /*18b10*/  BSYNC.RECONVERGENT B1 ;  /* 0x0000000000017941 */ /* 0x000fea0003800200 */
.L_x_23421:
        /* <DEDUP_REMOVED lines=11> */
.L_x_23425:
[----:B------:R-:W-:Y:S01]  /*18bd0*/  IMAD.MOV.U32 R8, RZ, RZ, R9 ;  /* 0x000000ffff087224 */ /* 0x000fe200078e0009 */
[----:B------:R-:W-:Y:S01]  /*18be0*/  MOV R10, R11 ;  /* 0x0000000b000a7202 */ /* 0x000fe20000000f00 */
[----:B------:R-:W-:Y:S02]  /*18bf0*/  IMAD.MOV.U32 R69, RZ, RZ, R68 ;  /* 0x000000ffff457224 */ /* 0x000fe400078e0044 */
[----:B------:R-:W-:-:S07]  /*18c00*/  IMAD.MOV.U32 R121, RZ, RZ, R120 ;  /* 0x000000ffff797224 */ /* 0x000fce00078e0078 */
.L_x_23426:
[----:B------:R-:W-:Y:S05]  /*18c10*/  BSYNC.RECONVERGENT B1 ;  /* 0x0000000000017941 */ /* 0x000fea0003800200 */
.L_x_23424:
        /* <DEDUP_REMOVED lines=11> */
.L_x_23428:
[----:B------:R-:W-:Y:S01]  /*18cd0*/  IMAD.MOV.U32 R9, RZ, RZ, R8 ;  /* 0x000000ffff097224 */ /* 0x000fe200078e0008 */
[----:B------:R-:W-:Y:S01]  /*18ce0*/  MOV R68, R71 ;  /* 0x0000004700447202 */ /* 0x000fe20000000f00 */
[----:B------:R-:W-:Y:S02]  /*18cf0*/  IMAD.MOV.U32 R11, RZ, RZ, R10 ;  /* 0x000000ffff0b7224 */ /* 0x000fe400078e000a */
[----:B------:R-:W-:-:S07]  /*18d00*/  IMAD.MOV.U32 R120, RZ, RZ, R119 ;  /* 0x000000ffff787224 */ /* 0x000fce00078e0077 */
.L_x_23429:
[----:B------:R-:W-:Y:S05]  /*18d10*/  BSYNC.RECONVERGENT B1 ;  /* 0x0000000000017941 */ /* 0x000fea0003800200 */
.L_x_23427:
        /* <DEDUP_REMOVED lines=11> */
.L_x_23431:
[----:B------:R-:W-:Y:S01]  /*18dd0*/  MOV R8, R9 ;  /* 0x0000000900087202 */ /* 0x000fe20000000f00 */
[----:B------:R-:W-:Y:S01]  /*18de0*/  IMAD.MOV.U32 R10, RZ, RZ, R11 ;  /* 0x000000ffff0a7224 */ /* 0x000fe200078e000b */
[----:B------:R-:W-:Y:S01]  /*18df0*/  MOV R119, R118 ;  /* 0x0000007600777202 */ /* 0x000fe20000000f00 */
[----:B------:R-:W-:-:S07]  /*18e00*/  IMAD.MOV.U32 R71, RZ, RZ, R70 ;  /* 0x000000ffff477224 */ /* 0x000fce00078e0046 */
.L_x_23432:
[----:B------:R-:W-:Y:S05]  /*18e10*/  BSYNC.RECONVERGENT B1 ;  /* 0x0000000000017941 */ /* 0x000fea0003800200 */
.L_x_23430:
        /* <DEDUP_REMOVED lines=11> */
.L_x_23434:
[----:B------:R-:W-:Y:S01]  /*18ed0*/  IMAD.MOV.U32 R9, RZ, RZ, R8 ;  /* 0x000000ffff097224 */ /* 0x000fe200078e0008 */
[----:B------:R-:W-:Y:S01]  /*18ee0*/  MOV R11, R10 ;  /* 0x0000000a000b7202 */ /* 0x000fe20000000f00 */
[----:B------:R-:W-:Y:S02]  /*18ef0*/  IMAD.MOV.U32 R70, RZ, RZ, R73 ;  /* 0x000000ffff467224 */ /* 0x000fe400078e0049 */
[----:B------:R-:W-:-:S07]  /*18f00*/  IMAD.MOV.U32 R118, RZ, RZ, R117 ;  /* 0x000000ffff767224 */ /* 0x000fce00078e0075 */
.L_x_23435:
[----:B------:R-:W-:Y:S05]  /*18f10*/  BSYNC.RECONVERGENT B1 ;  /* 0x0000000000017941 */ /* 0x000fea0003800200 */
.L_x_23433:
        /* <DEDUP_REMOVED lines=11> */
.L_x_23437:
[----:B------:R-:W-:Y:S01]  /*18fd0*/  IMAD.MOV.U32 R8, RZ, RZ, R9 ;  /* 0x000000ffff087224 */ /* 0x000fe200078e0009 */
[----:B------:R-:W-:Y:S01]  /*18fe0*/  MOV R73, R72 ;  /* 0x0000004800497202 */ /* 0x000fe20000000f00 */
[----:B------:R-:W-:Y:S02]  /*18ff0*/  IMAD.MOV.U32 R10, RZ, RZ, R11 ;  /* 0x000000ffff0a7224 */ /* 0x000fe400078e000b */
[----:B------:R-:W-:-:S07]  /*19000*/  IMAD.MOV.U32 R117, RZ, RZ, R116 ;  /* 0x000000ffff757224 */ /* 0x000fce00078e0074 */
.L_x_23438:
[----:B------:R-:W-:Y:S05]  /*19010*/  BSYNC.RECONVERGENT B1 ;  /* 0x0000000000017941 */ /* 0x000fea0003800200 */
.L_x_23436:
        /* <DEDUP_REMOVED lines=11> */
.L_x_23440:
[----:B------:R-:W-:Y:S01]  /*190d0*/  MOV R9, R8 ;  /* 0x0000000800097202 */ /* 0x000fe20000000f00 */
[----:B------:R-:W-:Y:S01]  /*190e0*/  IMAD.MOV.U32 R11, RZ, RZ, R10 ;  /* 0x000000ffff0b7224 */ /* 0x000fe200078e000a */
[----:B------:R-:W-:Y:S01]  /*190f0*/  MOV R116, R115 ;  /* 0x0000007300747202 */ /* 0x000fe20000000f00 */
[----:B------:R-:W-:-:S07]  /*19100*/  IMAD.MOV.U32 R72, RZ, RZ, R75 ;  /* 0x000000ffff487224 */ /* 0x000fce00078e004b */
.L_x_23441:
[----:B------:R-:W-:Y:S05]  /*19110*/  BSYNC.RECONVERGENT B1 ;  /* 0x0000000000017941 */ /* 0x000fea0003800200 */
.L_x_23439:
        /* <DEDUP_REMOVED lines=11> */
.L_x_23443:
[----:B------:R-:W-:Y:S01]  /*191d0*/  IMAD.MOV.U32 R8, RZ, RZ, R9 ;  /* 0x000000ffff087224 */ /* 0x000fe200078e0009 */
[----:B------:R-:W-:Y:S01]  /*191e0*/  MOV R10, R11 ;  /* 0x0000000b000a7202 */ /* 0x000fe20000000f00 */
[----:B------:R-:W-:Y:S02]  /*191f0*/  IMAD.MOV.U32 R75, RZ, RZ, R74 ;  /* 0x000000ffff4b7224 */ /* 0x000fe400078e004a */
[----:B------:R-:W-:-:S07]  /*19200*/  IMAD.MOV.U32 R115, RZ, RZ, R114 ;  /* 0x000000ffff737224 */ /* 0x000fce00078e0072 */
.L_x_23444:
[----:B------:R-:W-:Y:S05]  /*19210*/  BSYNC.RECONVERGENT B1 ;  /* 0x0000000000017941 */ /* 0x000fea0003800200 */
.L_x_23442:
        /* <DEDUP_REMOVED lines=11> */
.L_x_23446:
[----:B------:R-:W-:Y:S01]  /*192d0*/  IMAD.MOV.U32 R9, RZ, RZ, R8 ;  /* 0x000000ffff097224 */ /* 0x000fe200078e0008 */
[----:B------:R-:W-:Y:S01]  /*192e0*/  MOV R74, R77 ;  /* 0x0000004d004a7202 */ /* 0x000fe20000000f00 */
[----:B------:R-:W-:Y:S02]  /*192f0*/  IMAD.MOV.U32 R11, RZ, RZ, R10 ;  /* 0x000000ffff0b7224 */ /* 0x000fe400078e000a */
[----:B------:R-:W-:-:S07]  /*19300*/  IMAD.MOV.U32 R114, RZ, RZ, R113 ;  /* 0x000000ffff727224 */ /* 0x000fce00078e0071 */
.L_x_23447:
[----:B------:R-:W-:Y:S05]  /*19310*/  BSYNC.RECONVERGENT B1 ;  /* 0x0000000000017941 */ /* 0x000fea0003800200 */
.L_x_23445:
        /* <DEDUP_REMOVED lines=11> */
.L_x_23449:
[----:B------:R-:W-:Y:S01]  /*193d0*/  MOV R8, R9 ;  /* 0x0000000900087202 */ /* 0x000fe20000000f00 */
[----:B------:R-:W-:Y:S01]  /*193e0*/  IMAD.MOV.U32 R10, RZ, RZ, R11 ;  /* 0x000000ffff0a7224 */ /* 0x000fe200078e000b */
[----:B------:R-:W-:Y:S01]  /*193f0*/  MOV R113, R112 ;  /* 0x0000007000717202 */ /* 0x000fe20000000f00 */
[----:B------:R-:W-:-:S07]  /*19400*/  IMAD.MOV.U32 R77, RZ, RZ, R76 ;  /* 0x000000ffff4d7224 */ /* 0x000fce00078e004c */
.L_x_23450:
[----:B------:R-:W-:Y:S05]  /*19410*/  BSYNC.RECONVERGENT B1 ;  /* 0x0000000000017941 */ /* 0x000fea0003800200 */
.L_x_23448:
        /* <DEDUP_REMOVED lines=11> */
.L_x_23452:
[----:B------:R-:W-:Y:S01]  /*194d0*/  IMAD.MOV.U32 R9, RZ, RZ, R8 ;  /* 0x000000ffff097224 */ /* 0x000fe200078e0008 */
[----:B------:R-:W-:Y:S01]  /*194e0*/  MOV R11, R10 ;  /* 0x0000000a000b7202 */ /* 0x000fe20000000f00 */
[----:B------:R-:W-:Y:S02]  /*194f0*/  IMAD.MOV.U32 R76, RZ, RZ, R79 ;  /* 0x000000ffff4c7224 */ /* 0x000fe400078e004f */
[----:B------:R-:W-:-:S07]  /*19500*/  IMAD.MOV.U32 R112, RZ, RZ, R111 ;  /* 0x000000ffff707224 */ /* 0x000fce00078e006f */
.L_x_23453:
[----:B------:R-:W-:Y:S05]  /*19510*/  BSYNC.RECONVERGENT B1 ;  /* 0x0000000000017941 */ /* 0x000fea0003800200 */
.L_x_23451:
        /* <DEDUP_REMOVED lines=11> */
.L_x_23455:
[----:B------:R-:W-:Y:S01]  /*195d0*/  IMAD.MOV.U32 R8, RZ, RZ, R9 ;  /* 0x000000ffff087224 */ /* 0x000fe200078e0009 */
[----:B------:R-:W-:Y:S01]  /*195e0*/  MOV R79, R78 ;  /* 0x0000004e004f7202 */ /* 0x000fe20000000f00 */
[----:B------:R-:W-:Y:S02]  /*195f0*/  IMAD.MOV.U32 R10, RZ, RZ, R11 ;  /* 0x000000ffff0a7224 */ /* 0x000fe400078e000b */
[----:B------:R-:W-:-:S07]  /*19600*/  IMAD.MOV.U32 R111, RZ, RZ, R110 ;  /* 0x000000ffff6f7224 */ /* 0x000fce00078e006e */
.L_x_23456:
[----:B------:R-:W-:Y:S05]  /*19610*/  BSYNC.RECONVERGENT B1 ;  /* 0x0000000000017941 */ /* 0x000fea0003800200 */
.L_x_23454:
        /* <DEDUP_REMOVED lines=11> */
.L_x_23458:
[----:B------:R-:W-:Y:S01]  /*196d0*/  MOV R9, R8 ;  /* 0x0000000800097202 */ /* 0x000fe20000000f00 */
[----:B------:R-:W-:Y:S01]  /*196e0*/  IMAD.MOV.U32 R11, RZ, RZ, R10 ;  /* 0x000000ffff0b7224 */ /* 0x000fe200078e000a */
[----:B------:R-:W-:Y:S01]  /*196f0*/  MOV R110, R109 ;  /* 0x0000006d006e7202 */ /* 0x000fe20000000f00 */
[----:B------:R-:W-:-:S07]  /*19700*/  IMAD.MOV.U32 R78, RZ, RZ, R81 ;  /* 0x000000ffff4e7224 */ /* 0x000fce00078e0051 */
.L_x_23459:
[----:B------:R-:W-:Y:S05]  /*19710*/  BSYNC.RECONVERGENT B1 ;  /* 0x0000000000017941 */ /* 0x000fea0003800200 */
.L_x_23457:
        /* <DEDUP_REMOVED lines=11> */
.L_x_23461:
[----:B------:R-:W-:Y:S01]  /*197d0*/  IMAD.MOV.U32 R8, RZ, RZ, R9 ;  /* 0x000000ffff087224 */ /* 0x000fe200078e0009 */
[----:B------:R-:W-:Y:S01]  /*197e0*/  MOV R10, R11 ;  /* 0x0000000b000a7202 */ /* 0x000fe20000000f00 */
[----:B------:R-:W-:Y:S02]  /*197f0*/  IMAD.MOV.U32 R81, RZ, RZ, R80 ;  /* 0x000000ffff517224 */ /* 0x000fe400078e0050 */
[----:B------:R-:W-:-:S07]  /*19800*/  IMAD.MOV.U32 R109, RZ, RZ, R108 ;  /* 0x000000ffff6d7224 */ /* 0x000fce00078e006c */
.L_x_23462:
[----:B------:R-:W-:Y:S05]  /*19810*/  BSYNC.RECONVERGENT B1 ;  /* 0x0000000000017941 */ /* 0x000fea0003800200 */
.L_x_23460:
        /* <DEDUP_REMOVED lines=11> */
.L_x_23464:
[----:B------:R-:W-:Y:S01]  /*198d0*/  IMAD.MOV.U32 R9, RZ, RZ, R8 ;  /* 0x000000ffff097224 */ /* 0x000fe200078e0008 */
[----:B------:R-:W-:Y:S01]  /*198e0*/  MOV R80, R83 ;  /* 0x0000005300507202 */ /* 0x000fe20000000f00 */
[----:B------:R-:W-:Y:S02]  /*198f0*/  IMAD.MOV.U32 R11, RZ, RZ, R10 ;  /* 0x000000ffff0b7224 */ /* 0x000fe400078e000a */
[----:B------:R-:W-:-:S07]  /*19900*/  IMAD.MOV.U32 R108, RZ, RZ, R107 ;  /* 0x000000ffff6c7224 */ /* 0x000fce00078e006b */
.L_x_23465:
[----:B------:R-:W-:Y:S05]  /*19910*/  BSYNC.RECONVERGENT B1 ;  /* 0x0000000000017941 */ /* 0x000fea0003800200 */
.L_x_23463:
        /* <DEDUP_REMOVED lines=11> */
.L_x_23467:
[----:B------:R-:W-:Y:S01]  /*199d0*/  MOV R8, R9 ;  /* 0x0000000900087202 */ /* 0x000fe20000000f00 */
[----:B------:R-:W-:Y:S01]  /*199e0*/  IMAD.MOV.U32 R10, RZ, RZ, R11 ;  /* 0x000000ffff0a7224 */ /* 0x000fe200078e000b */
[----:B------:R-:W-:Y:S01]  /*199f0*/  MOV R107, R106 ;  /* 0x0000006a006b7202 */ /* 0x000fe20000000f00 */
[----:B------:R-:W-:-:S07]  /*19a00*/  IMAD.MOV.U32 R83, RZ, RZ, R82 ;  /* 0x000000ffff537224 */ /* 0x000fce00078e0052 */
.L_x_23468:
[----:B------:R-:W-:Y:S05]  /*19a10*/  BSYNC.RECONVERGENT B1 ;  /* 0x0000000000017941 */ /* 0x000fea0003800200 */
.L_x_23466:
        /* <DEDUP_REMOVED lines=11> */
.L_x_23470:
[----:B------:R-:W-:Y:S01]  /*19ad0*/  IMAD.MOV.U32 R9, RZ, RZ, R8 ;  /* 0x000000ffff097224 */ /* 0x000fe200078e0008 */
[----:B------:R-:W-:Y:S01]  /*19ae0*/  MOV R11, R10 ;  /* 0x0000000a000b7202 */ /* 0x000fe20000000f00 */
[----:B------:R-:W-:Y:S02]  /*19af0*/  IMAD.MOV.U32 R82, RZ, RZ, R85 ;  /* 0x000000ffff527224 */ /* 0x000fe400078e0055 */
[----:B------:R-:W-:-:S07]  /*19b00*/  IMAD.MOV.U32 R106, RZ, RZ, R105 ;  /* 0x000000ffff6a7224 */ /* 0x000fce00078e0069 */
.L_x_23471:
[----:B------:R-:W-:Y:S05]  /*19b10*/  BSYNC.RECONVERGENT B1 ;  /* 0x0000000000017941 */ /* 0x000fea0003800200 */
.L_x_23469:
        /* <DEDUP_REMOVED lines=11> */
.L_x_23473:
[----:B------:R-:W-:Y:S01]  /*19bd0*/  IMAD.MOV.U32 R8, RZ, RZ, R9 ;  /* 0x000000ffff087224 */ /* 0x000fe200078e0009 */
[----:B------:R-:W-:Y:S01]  /*19be0*/  MOV R85, R84 ;  /* 0x0000005400557202 */ /* 0x000fe20000000f00 */
[----:B------:R-:W-:Y:S02]  /*19bf0*/  IMAD.MOV.U32 R10, RZ, RZ, R11 ;  /* 0x000000ffff0a7224 */ /* 0x000fe400078e000b */
[----:B------:R-:W-:-:S07]  /*19c00*/  IMAD.MOV.U32 R105, RZ, RZ, R104 ;  /* 0x000000ffff697224 */ /* 0x000fce00078e0068 */
.L_x_23474:
[----:B------:R-:W-:Y:S05]  /*19c10*/  BSYNC.RECONVERGENT B1 ;  /* 0x0000000000017941 */ /* 0x000fea0003800200 */
.L_x_23472:
        /* <DEDUP_REMOVED lines=11> */
.L_x_23476:
[----:B------:R-:W-:Y:S01]  /*19cd0*/  MOV R9, R8 ;  /* 0x0000000800097202 */ /* 0x000fe20000000f00 */
[----:B------:R-:W-:Y:S01]  /*19ce0*/  IMAD.MOV.U32 R11, RZ, RZ, R10 ;  /* 0x000000ffff0b7224 */ /* 0x000fe200078e000a */
[----:B------:R-:W-:Y:S01]  /*19cf0*/  MOV R104, R103 ;  /* 0x0000006700687202 */ /* 0x000fe20000000f00 */
[----:B------:R-:W-:-:S07]  /*19d00*/  IMAD.MOV.U32 R84, RZ, RZ, R87 ;  /* 0x000000ffff547224 */ /* 0x000fce00078e0057 */
.L_x_23477:
[----:B------:R-:W-:Y:S05]  /*19d10*/  BSYNC.RECONVERGENT B1 ;  /* 0x0000000000017941 */ /* 0x000fea0003800200 */
.L_x_23475:
        /* <DEDUP_REMOVED lines=11> */
.L_x_23479:
[----:B------:R-:W-:Y:S01]  /*19dd0*/  IMAD.MOV.U32 R8, RZ, RZ, R9 ;  /* 0x000000ffff087224 */ /* 0x000fe200078e0009 */
[----:B------:R-:W-:Y:S01]  /*19de0*/  MOV R10, R11 ;  /* 0x0000000b000a7202 */ /* 0x000fe20000000f00 */
[----:B------:R-:W-:Y:S02]  /*19df0*/  IMAD.MOV.U32 R87, RZ, RZ, R86 ;  /* 0x000000ffff577224 */ /* 0x000fe400078e0056 */
[----:B------:R-:W-:-:S07]  /*19e00*/  IMAD.MOV.U32 R103, RZ, RZ, R102 ;  /* 0x000000ffff677224 */ /* 0x000fce00078e0066 */
.L_x_23480:
[----:B------:R-:W-:Y:S05]  /*19e10*/  BSYNC.RECONVERGENT B1 ;  /* 0x0000000000017941 */ /* 0x000fea0003800200 */
.L_x_23478:
        /* <DEDUP_REMOVED lines=11> */
.L_x_23482:
[----:B------:R-:W-:Y:S01]  /*19ed0*/  IMAD.MOV.U32 R9, RZ, RZ, R8 ;  /* 0x000000ffff097224 */ /* 0x000fe200078e0008 */
[----:B------:R-:W-:Y:S01]  /*19ee0*/  MOV R86, R89 ;  /* 0x0000005900567202 */ /* 0x000fe20000000f00 */
[----:B------:R-:W-:Y:S02]  /*19ef0*/  IMAD.MOV.U32 R11, RZ, RZ, R10 ;  /* 0x000000ffff0b7224 */ /* 0x000fe400078e000a */
[----:B------:R-:W-:-:S07]  /*19f00*/  IMAD.MOV.U32 R102, RZ, RZ, R101 ;  /* 0x000000ffff667224 */ /* 0x000fce00078e0065 */
.L_x_23483:
[----:B------:R-:W-:Y:S05]  /*19f10*/  BSYNC.RECONVERGENT B1 ;  /* 0x0000000000017941 */ /* 0x000fea0003800200 */
.L_x_23481:
        /* <DEDUP_REMOVED lines=11> */
.L_x_23485:
[----:B------:R-:W-:Y:S01]  /*19fd0*/  MOV R8, R9 ;  /* 0x0000000900087202 */ /* 0x000fe20000000f00 */
[----:B------:R-:W-:Y:S01]  /*19fe0*/  IMAD.MOV.U32 R10, RZ, RZ, R11 ;  /* 0x000000ffff0a7224 */ /* 0x000fe200078e000b */
[----:B------:R-:W-:Y:S01]  /*19ff0*/  MOV R101, R100 ;  /* 0x0000006400657202 */ /* 0x000fe20000000f00 */
[----:B------:R-:W-:-:S07]  /*1a000*/  IMAD.MOV.U32 R89, RZ, RZ, R88 ;  /* 0x000000ffff597224 */ /* 0x000fce00078e0058 */
.L_x_23486:
[----:B------:R-:W-:Y:S05]  /*1a010*/  BSYNC.RECONVERGENT B1 ;  /* 0x0000000000017941 */ /* 0x000fea0003800200 */
.L_x_23484:
        /* <DEDUP_REMOVED lines=11> */
.L_x_23488:
[----:B------:R-:W-:Y:S01]  /*1a0d0*/  IMAD.MOV.U32 R9, RZ, RZ, R8 ;  /* 0x000000ffff097224 */ /* 0x000fe200078e0008 */
[----:B------:R-:W-:Y:S01]  /*1a0e0*/  MOV R11, R10 ;  /* 0x0000000a000b7202 */ /* 0x000fe20000000f00 */
[----:B------:R-:W-:Y:S02]  /*1a0f0*/  IMAD.MOV.U32 R88, RZ, RZ, R91 ;  /* 0x000000ffff587224 */ /* 0x000fe400078e005b */
[----:B------:R-:W-:-:S07]  /*1a100*/  IMAD.MOV.U32 R100, RZ, RZ, R99 ;  /* 0x000000ffff647224 */ /* 0x000fce00078e0063 */
.L_x_23489:
[----:B------:R-:W-:Y:S05]  /*1a110*/  BSYNC.RECONVERGENT B1 ;  /* 0x0000000000017941 */ /* 0x000fea0003800200 */
.L_x_23487:
        /* <DEDUP_REMOVED lines=11> */
.L_x_23491:
[----:B------:R-:W-:Y:S01]  /*1a1d0*/  IMAD.MOV.U32 R8, RZ, RZ, R9 ;  /* 0x000000ffff087224 */ /* 0x000fe200078e0009 */
[----:B------:R-:W-:Y:S01]  /*1a1e0*/  MOV R91, R90 ;  /* 0x0000005a005b7202 */ /* 0x000fe20000000f00 */
[----:B------:R-:W-:Y:S02]  /*1a1f0*/  IMAD.MOV.U32 R10, RZ, RZ, R11 ;  /* 0x000000ffff0a7224 */ /* 0x000fe400078e000b */
[----:B------:R-:W-:-:S07]  /*1a200*/  IMAD.MOV.U32 R99, RZ, RZ, R98 ;  /* 0x000000ffff637224 */ /* 0x000fce00078e0062 */
.L_x_23492:
[----:B------:R-:W-:Y:S05]  /*1a210*/  BSYNC.RECONVERGENT B1 ;  /* 0x0000000000017941 */ /* 0x000fea0003800200 */
.L_x_23490:
        /* <DEDUP_REMOVED lines=11> */
.L_x_23494:
[----:B------:R-:W-:Y:S01]  /*1a2d0*/  MOV R9, R8 ;  /* 0x0000000800097202 */ /* 0x000fe20000000f00 */
[----:B------:R-:W-:Y:S01]  /*1a2e0*/  IMAD.MOV.U32 R90, RZ, RZ, R95 ;  /* 0x000000ffff5a7224 */ /* 0x000fe200078e005f */
[----:B------:R-:W-:Y:S01]  /*1a2f0*/  MOV R98, R97 ;  /* 0x0000006100627202 */ /* 0x000fe20000000f00 */
[----:B------:R-:W-:-:S07]  /*1a300*/  IMAD.MOV.U32 R12, RZ, RZ, R10 ;  /* 0x000000ffff0c7224 */ /* 0x000fce00078e000a */
.L_x_23495:
[----:B------:R-:W-:Y:S05]  /*1a310*/  BSYNC.RECONVERGENT B1 ;  /* 0x0000000000017941 */ /* 0x000fea0003800200 */
.L_x_23493:
        /* <DEDUP_REMOVED lines=11> */
.L_x_23497:
[----:B------:R-:W-:Y:S01]  /*1a3d0*/  IMAD.MOV.U32 R95, RZ, RZ, R0 ;  /* 0x000000ffff5f7224 */ /* 0x000fe200078e0000 */
[----:B------:R-:W-:Y:S01]  /*1a3e0*/  MOV R97, R7 ;  /* 0x0000000700617202 */ /* 0x000fe20000000f00 */
[----:B------:R-:W-:Y:S01]  /*1a3f0*/  IMAD.MOV.U32 R94, RZ, RZ, R9 ;  /* 0x000000ffff5e7224 */ /* 0x000fe200078e0009 */
[----:B------:R-:W-:Y:S01]  /*1a400*/  MOV R0, R9 ;  /* 0x0000000900007202 */ /* 0x000fe20000000f00 */
[--C-:B------:R-:W-:Y:S02]  /*1a410*/  IMAD.MOV.U32 R96, RZ, RZ, R12.reuse ;  /* 0x000000ffff607224 */ /* 0x100fe400078e000c */
[----:B------:R-:W-:-:S07]  /*1a420*/  IMAD.MOV.U32 R7, RZ, RZ, R12 ;  /* 0x000000ffff077224 */ /* 0x000fce00078e000c */
.L_x_23498:
[----:B------:R-:W-:Y:S05]  /*1a430*/  BSYNC.RECONVERGENT B1 ;  /* 0x0000000000017941 */ /* 0x000fea0003800200 */
.L_x_23496:
[----:B------:R-:W-:Y:S01]  /*1a440*/  VIADD R4, R4, 0x4 ;  /* 0x0000000404047836 */ /* 0x000fe20000000000 */
[----:B------:R-:W-:Y:S06]  /*1a450*/  @P1 BRA `(.L_x_23499) ;  /* 0xffffffc0000c1947 */ /* 0x000fec000383ffff */
.L_x_23309:
[----:B------:R-:W-:Y:S05]  /*1a460*/  BSYNC.RECONVERGENT B0 ;  /* 0x0000000000007941 */ /* 0x000fea0003800200 */
.L_x_23308:
[----:B0-----:R-:W0:Y:S01]  /*1a470*/  S2R R0, SR_TID.X ;  /* 0x0000000000007919 */ /* 0x001e220000002100 */
[----:B------:R-:W-:Y:S01]  /*1a480*/  ISETP.NE.AND P0, PT, R5, RZ, PT ;  /* 0x000000ff0500720c */ /* 0x000fe20003f05270 */
[----:B------:R-:W-:-:S12]  /*1a490*/  BSSY.RECONVERGENT B0, `(.L_x_23500) ;  /* 0x0000049000007945 */ /* 0x000fd80003800200 */
[----:B------:R-:W-:Y:S05]  /*1a4a0*/  @P0 BRA `(.L_x_23501) ;  /* 0x00000004001c0947 */ /* 0x000fea0003800000 */
[----:B------:R-:W1:Y:S01]  /*1a4b0*/  S2R R6, SR_CgaCtaId ;  /* 0x0000000000067919 */ /* 0x000e620000008800 */
[----:B------:R-:W-:Y:S02]  /*1a4c0*/  MOV R5, 0x400 ;  /* 0x0000040000057802 */ /* 0x000fe40000000f00 */
[----:B0-----:R-:W-:Y:S02]  /*1a4d0*/  SHF.R.U32.HI R4, RZ, 0x5, R0 ;  /* 0x00000005ff047819 */ /* 0x001fe40000011600 */
[----:B------:R-:W-:Y:S02]  /*1a4e0*/  MOV R93, R160 ;  /* 0x000000a0005d7202 */ /* 0x000fe40000000f00 */
        /* <DEDUP_REMOVED lines=67> */
.L_x_23501:
[----:B------:R-:W-:Y:S05]  /*1a920*/  BSYNC.RECONVERGENT B0 ;  /* 0x0000000000007941 */ /* 0x000fea0003800200 */
.L_x_23500:
        /* <DEDUP_REMOVED lines=11> */
[----:B-1----:R-:W-:Y:S04]  /*1a9e0*/  LDS.128 R4, [UR4+0x3c0] ;  /* 0x0003c004ff047984 */ /* 0x002fe80008000c00 */
        /* <DEDUP_REMOVED lines=15> */
[----:B0-----:R-:W-:Y:S04]  /*1aae0*/  STL.64 [R1+0x150], R8 ;  /* 0x0001500801007387 */ /* 0x001fe80000100a00 */
[----:B------:R-:W-:Y:S04]  /*1aaf0*/  STL.64 [R1+0x158], R10 ;  /* 0x0001580a01007387 */ /* 0x000fe80000100a00 */
[----:B------:R-:W0:Y:S04]  /*1ab00*/  LDS.128 R8, [UR4+0x2f0] ;  /* 0x0002f004ff087984 */ /* 0x000e280008000c00 */
[----:B------:R-:W-:Y:S04]  /*1ab10*/  STL.64 [R1+0x1b0], R4 ;  /* 0x0001b00401007387 */ /* 0x000fe80000100a00 */
[----:B------:R-:W-:Y:S04]  /*1ab20*/  STL.64 [R1+0x1b8], R6 ;  /* 0x0001b80601007387 */ /* 0x000fe80000100a00 */
[----:B------:R-:W4:Y:S04]  /*1ab30*/  LDS.128 R4, [UR4+0x350] ;  /* 0x00035004ff047984 */ /* 0x000f280008000c00 */
        /* <DEDUP_REMOVED lines=8> */
[----:B------:R-:W-:Y:S04]  /*1abc0*/  STL.64 [R1+0x160], R28 ;  /* 0x0001601c01007387 */ /* 0x000fe80000100a00 */
[----:B------:R-:W-:Y:S04]  /*1abd0*/  STL.64 [R1+0x168], R30 ;  /* 0x0001681e01007387 */ /* 0x000fe80000100a00 */
[----:B------:R-:W1:Y:S04]  /*1abe0*/  LDS.128 R12, [UR4+0x340] ;  /* 0x00034004ff0c7984 */ /* 0x000e680008000c00 */
[----:B------:R-:W2:Y:S04]  /*1abf0*/  LDS.128 R16, [UR4+0x330] ;  /* 0x00033004ff107984 */ /* 0x000ea80008000c00 */
[----:B------:R-:W3:Y:S04]  /*1ac00*/  LDS.128 R20, [UR4+0x320] ;  /* 0x00032004ff147984 */ /* 0x000ee80008000c00 */
[----:B------:R-:W5:Y:S04]  /*1ac10*/  LDS.128 R24, [UR4+0x310] ;  /* 0x00031004ff187984 */ /* 0x000f680008000c00 */
[----:B------:R-:W5:Y:S04]  /*1ac20*/  LDS.128 R28, [UR4+0x300] ;  /* 0x00030004ff1c7984 */ /* 0x000f680008000c00 */
[----:B0-----:R-:W-:Y:S04]  /*1ac30*/  STL.64 [R1+0xe0], R8 ;  /* 0x0000e00801007387 */ /* 0x001fe80000100a00 */
[----:B------:R-:W-:Y:S04]  /*1ac40*/  STL.64 [R1+0xe8], R10 ;  /* 0x0000e80a01007387 */ /* 0x000fe80000100a00 */
[----:B------:R-:W0:Y:S04]  /*1ac50*/  LDS.128 R8, [UR4+0x290] ;  /* 0x00029004ff087984 */ /* 0x000e280008000c00 */
[----:B----4-:R-:W-:Y:S04]  /*1ac60*/  STL.64 [R1+0x140], R4 ;  /* 0x0001400401007387 */ /* 0x010fe80000100a00 */
[----:B------:R-:W-:Y:S04]  /*1ac70*/  STL.64 [R1+0x148], R6 ;  /* 0x0001480601007387 */ /* 0x000fe80000100a00 */
[----:B------:R-:W4:Y:S04]  /*1ac80*/  LDS.128 R4, [UR4+0x2e0] ;  /* 0x0002e004ff047984 */ /* 0x000f280008000c00 */
[----:B-1----:R-:W-:Y:S04]  /*1ac90*/  STL.64 [R1+0x130], R12 ;  /* 0x0001300c01007387 */ /* 0x002fe80000100a00 */
[----:B------:R-:W-:Y:S04]  /*1aca0*/  STL.64 [R1+0x138], R14 ;  /* 0x0001380e01007387 */ /* 0x000fe80000100a00 */
[----:B--2---:R-:W-:Y:S04]  /*1acb0*/  STL.64 [R1+0x120], R16 ;  /* 0x0001201001007387 */ /* 0x004fe80000100a00 */
[----:B------:R-:W-:Y:S04]  /*1acc0*/  STL.64 [R1+0x128], R18 ;  /* 0x0001281201007387 */ /* 0x000fe80000100a00 */
[----:B---3--:R-:W-:Y:S04]  /*1acd0*/  STL.64 [R1+0x110], R20 ;  /* 0x0001101401007387 */ /* 0x008fe80000100a00 */
        /* <DEDUP_REMOVED lines=8> */
[----:B------:R-:W5:Y:S04]  /*1ad60*/  LDS.128 R28, [UR4+0x2a0] ;  /* 0x0002a004ff1c7984 */ /* 0x000f680008000c00 */
[----:B------:R-:W-:Y:S04]  /*1ad70*/  LDS.128 R12, [UR4+0x280] ;  /* 0x00028004ff0c7984 */ /* 0x000fe80008000c00 */
        /* <DEDUP_REMOVED lines=12> */
[----:B-----5:R-:W-:Y:S01]  /*1ae40*/  STL.64 [R1+0x90], R28 ;  /* 0x0000901c01007387 */ /* 0x020fe20000100a00 */
[----:B0-----:R-:W-:-:S03]  /*1ae50*/  FSETP.GT.FTZ.AND P0, PT, R92, R8, PT ;  /* 0x000000085c00720b */ /* 0x001fc60003f14000 */
[----:B------:R-:W-:Y:S04]  /*1ae60*/  STL.64 [R1+0x98], R30 ;  /* 0x0000981e01007387 */ /* 0x000fe80000100a00 */
[----:B------:R-:W-:Y:S04]  /*1ae70*/  STL.64 [R1+0x70], R12 ;  /* 0x0000700c01007387 */ /* 0x000fe80000100a00 */
[----:B------:R-:W-:Y:S04]  /*1ae80*/  STL.64 [R1+0x78], R14 ;  /* 0x0000780e01007387 */ /* 0x000fe80000100a00 */
[----:B------:R-:W0:Y:S04]  /*1ae90*/  LDS.128 R16, [UR4+0x260] ;  /* 0x00026004ff107984 */ /* 0x000e280008000c00 */
[----:B------:R-:W1:Y:S04]  /*1aea0*/  LDS.128 R20, [UR4+0x250] ;  /* 0x00025004ff147984 */ /* 0x000e680008000c00 */
[----:B------:R-:W2:Y:S04]  /*1aeb0*/  LDS.128 R12, [UR4+0x240] ;  /* 0x00024004ff0c7984 */ /* 0x000ea80008000c00 */
[----:B------:R-:W3:Y:S04]  /*1aec0*/  LDS.128 R24, [UR4+0x230] ;  /* 0x00023004ff187984 */ /* 0x000ee80008000c00 */
[----:B------:R-:W5:Y:S04]  /*1aed0*/  LDS.128 R28, [UR4+0x220] ;  /* 0x00022004ff1c7984 */ /* 0x000f680008000c00 */
[----:B----4-:R4:W-:Y:S04]  /*1aee0*/  STL.64 [R1+0x60], R4 ;  /* 0x0000600401007387 */ /* 0x0109e80000100a00 */
[----:B------:R0:W-:Y:S04]  /*1aef0*/  STL.64 [R1+0x68], R6 ;  /* 0x0000680601007387 */ /* 0x0001e80000100a00 */
[----:B------:R1:W-:Y:S01]  /*1af00*/  STL.64 [R1+0x200], R162 ;  /* 0x000200a201007387 */ /* 0x0003e20000100a00 */
[----:B----4-:R-:W-:-:S03]  /*1af10*/  FSEL R4, R92, R8, P0 ;  /* 0x000000085c047208 */ /* 0x010fc60000000000 */
[----:B------:R4:W-:Y:S01]  /*1af20*/  STL.64 [R1+0x8], R10 ;  /* 0x0000080a01007387 */ /* 0x0009e20000100a00 */
[----:B------:R-:W-:Y:S01]  /*1af30*/  FSEL R5, R8, R92, P0 ;  /* 0x0000005c08057208 */ /* 0x000fe20000000000 */
[----:B0-----:R-:W-:Y:S02]  /*1af40*/  VIADD R6, R1, 0x108 ;  /* 0x0000010801067836 */ /* 0x001fe40000000000 */
[----:B------:R4:W-:Y:S02]  /*1af50*/  STL.64 [R1], R8 ;  /* 0x0000000801007387 */ /* 0x0009e40000100a00 */
[----:B------:R-:W-:Y:S02]  /*1af60*/  FADD.FTZ R5, -R4, R5 ;  /* 0x0000000504057221 */ /* 0x000fe40000010100 */
[----:B------:R4:W-:Y:S02]  /*1af70*/  STL.64 [R1+0x50], R16 ;  /* 0x0000501001007387 */ /* 0x0009e40000100a00 */
[----:B------:R-:W-:Y:S01]  /*1af80*/  FMUL.FTZ R7, R5, 1.4426950216293334961 ;  /* 0x3fb8aa3b05077820 */ /* 0x000fe20000410000 */
[----:B------:R-:W-:Y:S01]  /*1af90*/  FSEL R5, R160, R9, P0 ;  /* 0x00000009a0057208 */ /* 0x000fe20000000000 */
[----:B------:R4:W-:Y:S01]  /*1afa0*/  STL.64 [R1+0x58], R18 ;  /* 0x0000581201007387 */ /* 0x0009e20000100a00 */
[----:B------:R-:W-:-:S03]  /*1afb0*/  FSEL R160, R9, R160, P0 ;  /* 0x000000a009a07208 */ /* 0x000fc60000000000 */
[----:B-1----:R4:W-:Y:S01]  /*1afc0*/  STL.64 [R1+0x40], R20 ;  /* 0x0000401401007387 */ /* 0x0029e20000100a00 */
[----:B------:R-:W0:Y:S03]  /*1afd0*/  MUFU.EX2 R7, R7 ;  /* 0x0000000700077308 */ /* 0x000e260000000800 */
[----:B------:R4:W-:Y:S04]  /*1afe0*/  STL.64 [R1+0x48], R22 ;  /* 0x0000481601007387 */ /* 0x0009e80000100a00 */
[----:B--2---:R4:W-:Y:S04]  /*1aff0*/  STL.64 [R1+0x30], R12 ;  /* 0x0000300c01007387 */ /* 0x0049e80000100a00 */
[----:B------:R4:W-:Y:S04]  /*1b000*/  STL.64 [R1+0x38], R14 ;  /* 0x0000380e01007387 */ /* 0x0009e80000100a00 */
[----:B---3--:R4:W-:Y:S01]  /*1b010*/  STL.64 [R1+0x20], R24 ;  /* 0x0000201801007387 */ /* 0x0089e20000100a00 */
[----:B0-----:R-:W-:Y:S01]  /*1b020*/  FFMA.FTZ R160, R160, R7, R5 ;  /* 0x00000007a0a07223 */ /* 0x001fe20000010005 */
[----:B------:R-:W-:-:S02]  /*1b030*/  IMAD.MOV.U32 R5, RZ, RZ, RZ ;  /* 0x000000ffff057224 */ /* 0x000fc400078e00ff */
[----:B------:R4:W-:Y:S04]  /*1b040*/  STL.64 [R1+0x28], R26 ;  /* 0x0000281a01007387 */ /* 0x0009e80000100a00 */
[----:B-----5:R4:W-:Y:S04]  /*1b050*/  STL.64 [R1+0x10], R28 ;  /* 0x0000101c01007387 */ /* 0x0209e80000100a00 */
[----:B------:R4:W-:Y:S02]  /*1b060*/  STL.64 [R1+0x18], R30 ;  /* 0x0000181e01007387 */ /* 0x0009e40000100a00 */
.L_x_23693:
[----:B----4-:R-:W2:Y:S04]  /*1b070*/  LDL R8, [R6] ;  /* 0x0000000006087983 */ /* 0x010ea80000100800 */
        /* <DEDUP_REMOVED lines=19> */
.L_x_23505:
[----:B------:R-:W-:Y:S01]  /*1b1b0*/  IMAD.MOV.U32 R8, RZ, RZ, R3 ;  /* 0x000000ffff087224 */ /* 0x000fe200078e0003 */
[----:B------:R-:W-:Y:S01]  /*1b1c0*/  MOV R10, R159 ;  /* 0x0000009f000a7202 */ /* 0x000fe20000000f00 */
[----:B------:R-:W-:Y:S02]  /*1b1d0*/  IMAD.MOV.U32 R3, RZ, RZ, R2 ;  /* 0x000000ffff037224 */ /* 0x000fe400078e0002 */
[----:B------:R-:W-:-:S07]  /*1b1e0*/  IMAD.MOV.U32 R159, RZ, RZ, R158 ;  /* 0x000000ffff9f7224 */ /* 0x000fce00078e009e */
.L_x_23506:
[----:B------:R-:W-:Y:S05]  /*1b1f0*/  BSYNC.RECONVERGENT B1 ;  /* 0x0000000000017941 */ /* 0x000fea0003800200 */
.L_x_23504:
        /* <DEDUP_REMOVED lines=11> */
.L_x_23508:
[----:B------:R-:W-:Y:S01]  /*1b2b0*/  IMAD.MOV.U32 R7, RZ, RZ, R8 ;  /* 0x000000ffff077224 */ /* 0x000fe200078e0008 */
[----:B------:R-:W-:Y:S01]  /*1b2c0*/  MOV R2, R33 ;  /* 0x0000002100027202 */ /* 0x000fe20000000f00 */
[----:B------:R-:W-:Y:S02]  /*1b2d0*/  IMAD.MOV.U32 R9, RZ, RZ, R10 ;  /* 0x000000ffff097224 */ /* 0x000fe400078e000a */
[----:B------:R-:W-:-:S07]  /*1b2e0*/  IMAD.MOV.U32 R158, RZ, RZ, R157 ;  /* 0x000000ffff9e7224 */ /* 0x000fce00078e009d */
.L_x_23509:
[----:B------:R-:W-:Y:S05]  /*1b2f0*/  BSYNC.RECONVERGENT B1 ;  /* 0x0000000000017941 */ /* 0x000fea0003800200 */
.L_x_23507:
        /* <DEDUP_REMOVED lines=11> */
.L_x_23511:
[----:B------:R-:W-:Y:S01]  /*1b3b0*/  MOV R8, R7 ;  /* 0x0000000700087202 */ /* 0x000fe20000000f00 */
[----:B------:R-:W-:Y:S01]  /*1b3c0*/  IMAD.MOV.U32 R10, RZ, RZ, R9 ;  /* 0x000000ffff0a7224 */ /* 0x000fe200078e0009 */
[----:B------:R-:W-:Y:S01]  /*1b3d0*/  MOV R157, R156 ;  /* 0x0000009c009d7202 */ /* 0x000fe20000000f00 */
[----:B------:R-:W-:-:S07]  /*1b3e0*/  IMAD.MOV.U32 R33, RZ, RZ, R32 ;  /* 0x000000ffff217224 */ /* 0x000fce00078e0020 */
.L_x_23512:
[----:B------:R-:W-:Y:S05]  /*1b3f0*/  BSYNC.RECONVERGENT B1 ;  /* 0x0000000000017941 */ /* 0x000fea0003800200 */
.L_x_23510:
        /* <DEDUP_REMOVED lines=11> */
.L_x_23514:
[----:B------:R-:W-:Y:S01]  /*1b4b0*/  IMAD.MOV.U32 R7, RZ, RZ, R8 ;  /* 0x000000ffff077224 */ /* 0x000fe200078e0008 */
[----:B------:R-:W-:Y:S01]  /*1b4c0*/  MOV R9, R10 ;  /* 0x0000000a00097202 */ /* 0x000fe20000000f00 */
[----:B------:R-:W-:Y:S02]  /*1b4d0*/  IMAD.MOV.U32 R32, RZ, RZ, R35 ;  /* 0x000000ffff207224 */ /* 0x000fe400078e0023 */
[----:B------:R-:W-:-:S07]  /*1b4e0*/  IMAD.MOV.U32 R156, RZ, RZ, R155 ;  /* 0x000000ffff9c7224 */ /* 0x000fce00078e009b */
.L_x_23515:
[----:B------:R-:W-:Y:S05]  /*1b4f0*/  BSYNC.RECONVERGENT B1 ;  /* 0x0000000000017941 */ /* 0x000fea0003800200 */
.L_x_23513:
        /* <DEDUP_REMOVED lines=11> */
.L_x_23517:
[----:B------:R-:W-:Y:S01]  /*1b5b0*/  IMAD.MOV.U32 R8, RZ, RZ, R7 ;  /* 0x000000ffff087224 */ /* 0x000fe200078e0007 */
[----:B------:R-:W-:Y:S01]  /*1b5c0*/  MOV R35, R34 ;  /* 0x0000002200237202 */ /* 0x000fe20000000f00 */
[----:B------:R-:W-:Y:S02]  /*1b5d0*/  IMAD.MOV.U32 R10, RZ, RZ, R9 ;  /* 0x000000ffff0a7224 */ /* 0x000fe400078e0009 */
[----:B------:R-:W-:-:S07]  /*1b5e0*/  IMAD.MOV.U32 R155, RZ, RZ, R154 ;  /* 0x000000ffff9b7224 */ /* 0x000fce00078e009a */
.L_x_23518:
[----:B------:R-:W-:Y:S05]  /*1b5f0*/  BSYNC.RECONVERGENT B1 ;  /* 0x0000000000017941 */ /* 0x000fea0003800200 */
.L_x_23516:
        /* <DEDUP_REMOVED lines=11> */
.L_x_23520:
[----:B------:R-:W-:Y:S01]  /*1b6b0*/  MOV R7, R8 ;  /* 0x0000000800077202 */ /* 0x000fe20000000f00 */
[----:B------:R-:W-:Y:S01]  /*1b6c0*/  IMAD.MOV.U32 R9, RZ, RZ, R10 ;  /* 0x000000ffff097224 */ /* 0x000fe200078e000a */
[----:B------:R-:W-:Y:S01]  /*1b6d0*/  MOV R154, R153 ;  /* 0x00000099009a7202 */ /* 0x000fe20000000f00 */
[----:B------:R-:W-:-:S07]  /*1b6e0*/  IMAD.MOV.U32 R34, RZ, RZ, R37 ;  /* 0x000000ffff227224 */ /* 0x000fce00078e0025 */
.L_x_23521:
[----:B------:R-:W-:Y:S05]  /*1b6f0*/  BSYNC.RECONVERGENT B1 ;  /* 0x0000000000017941 */ /* 0x000fea0003800200 */
.L_x_23519:
        /* <DEDUP_REMOVED lines=11> */
.L_x_23523:
[----:B------:R-:W-:Y:S01]  /*1b7b0*/  IMAD.MOV.U32 R8, RZ, RZ, R7 ;  /* 0x000000ffff087224 */ /* 0x000fe200078e0007 */
[----:B------:R-:W-:Y:S01]  /*1b7c0*/  MOV R10, R9 ;  /* 0x00000009000a7202 */ /* 0x000fe20000000f00 */
[----:B------:R-:W-:Y:S02]  /*1b7d0*/  IMAD.MOV.U32 R37, RZ, RZ, R36 ;  /* 0x000000ffff257224 */ /* 0x000fe400078e0024 */
[----:B------:R-:W-:-:S07]  /*1b7e0*/  IMAD.MOV.U32 R153, RZ, RZ, R152 ;  /* 0x000000ffff997224 */ /* 0x000fce00078e0098 */
.L_x_23524:
[----:B------:R-:W-:Y:S05]  /*1b7f0*/  BSYNC.RECONVERGENT B1 ;  /* 0x0000000000017941 */ /* 0x000fea0003800200 */
.L_x_23522:
        /* <DEDUP_REMOVED lines=11> */
.L_x_23526:
[----:B------:R-:W-:Y:S01]  /*1b8b0*/  IMAD.MOV.U32 R7, RZ, RZ, R8 ;  /* 0x000000ffff077224 */ /* 0x000fe200078e0008 */
[----:B------:R-:W-:Y:S01]  /*1b8c0*/  MOV R36, R39 ;  /* 0x0000002700247202 */ /* 0x000fe20000000f00 */
[----:B------:R-:W-:Y:S02]  /*1b8d0*/  IMAD.MOV.U32 R9, RZ, RZ, R10 ;  /* 0x000000ffff097224 */ /* 0x000fe400078e000a */
[----:B------:R-:W-:-:S07]  /*1b8e0*/  IMAD.MOV.U32 R152, RZ, RZ, R151 ;  /* 0x000000ffff987224 */ /* 0x000fce00078e0097 */
.L_x_23527:
[----:B------:R-:W-:Y:S05]  /*1b8f0*/  BSYNC.RECONVERGENT B1 ;  /* 0x0000000000017941 */ /* 0x000fea0003800200 */
.L_x_23525:
        /* <DEDUP_REMOVED lines=11> */
.L_x_23529:
[----:B------:R-:W-:Y:S01]  /*1b9b0*/  MOV R8, R7 ;  /* 0x0000000700087202 */ /* 0x000fe20000000f00 */
[----:B------:R-:W-:Y:S01]  /*1b9c0*/  IMAD.MOV.U32 R10, RZ, RZ, R9 ;  /* 0x000000ffff0a7224 */ /* 0x000fe200078e0009 */
[----:B------:R-:W-:Y:S01]  /*1b9d0*/  MOV R151, R150 ;  /* 0x0000009600977202 */ /* 0x000fe20000000f00 */
[----:B------:R-:W-:-:S07]  /*1b9e0*/  IMAD.MOV.U32 R39, RZ, RZ, R38 ;  /* 0x000000ffff277224 */ /* 0x000fce00078e0026 */
.L_x_23530:
[----:B------:R-:W-:Y:S05]  /*1b9f0*/  BSYNC.RECONVERGENT B1 ;  /* 0x0000000000017941 */ /* 0x000fea0003800200 */
.L_x_23528:
        /* <DEDUP_REMOVED lines=11> */
.L_x_23532:
[----:B------:R-:W-:Y:S01]  /*1bab0*/  IMAD.MOV.U32 R7, RZ, RZ, R8 ;  /* 0x000000ffff077224 */ /* 0x000fe200078e0008 */
[----:B------:R-:W-:Y:S01]  /*1bac0*/  MOV R9, R10 ;  /* 0x0000000a00097202 */ /* 0x000fe20000000f00 */
[----:B------:R-:W-:Y:S02]  /*1bad0*/  IMAD.MOV.U32 R38, RZ, RZ, R41 ;  /* 0x000000ffff267224 */ /* 0x000fe400078e0029 */
[----:B------:R-:W-:-:S07]  /*1bae0*/  IMAD.MOV.U32 R150, RZ, RZ, R149 ;  /* 0x000000ffff967224 */ /* 0x000fce00078e0095 */
.L_x_23533:
[----:B------:R-:W-:Y:S05]  /*1baf0*/  BSYNC.RECONVERGENT B1 ;  /* 0x0000000000017941 */ /* 0x000fea0003800200 */
.L_x_23531:
        /* <DEDUP_REMOVED lines=11> */
.L_x_23535:
[----:B------:R-:W-:Y:S01]  /*1bbb0*/  IMAD.MOV.U32 R8, RZ, RZ, R7 ;  /* 0x000000ffff087224 */ /* 0x000fe200078e0007 */
[----:B------:R-:W-:Y:S01]  /*1bbc0*/  MOV R41, R40 ;  /* 0x0000002800297202 */ /* 0x000fe20000000f00 */
[----:B------:R-:W-:Y:S02]  /*1bbd0*/  IMAD.MOV.U32 R10, RZ, RZ, R9 ;  /* 0x000000ffff0a7224 */ /* 0x000fe400078e0009 */
[----:B------:R-:W-:-:S07]  /*1bbe0*/  IMAD.MOV.U32 R149, RZ, RZ, R148 ;  /* 0x000000ffff957224 */ /* 0x000fce00078e0094 */
.L_x_23536:
[----:B------:R-:W-:Y:S05]  /*1bbf0*/  BSYNC.RECONVERGENT B1 ;  /* 0x0000000000017941 */ /* 0x000fea0003800200 */
.L_x_23534:
        /* <DEDUP_REMOVED lines=11> */
.L_x_23538:
[----:B------:R-:W-:Y:S01]  /*1bcb0*/  MOV R7, R8 ;  /* 0x0000000800077202 */ /* 0x000fe20000000f00 */
[----:B------:R-:W-:Y:S01]  /*1bcc0*/  IMAD.MOV.U32 R9, RZ, RZ, R10 ;  /* 0x000000ffff097224 */ /* 0x000fe200078e000a */
[----:B------:R-:W-:Y:S01]  /*1bcd0*/  MOV R148, R147 ;  /* 0x0000009300947202 */ /* 0x000fe20000000f00 */
[----:B------:R-:W-:-:S07]  /*1bce0*/  IMAD.MOV.U32 R40, RZ, RZ, R43 ;  /* 0x000000ffff287224 */ /* 0x000fce00078e002b */
.L_x_23539:
[----:B------:R-:W-:Y:S05]  /*1bcf0*/  BSYNC.RECONVERGENT B1 ;  /* 0x0000000000017941 */ /* 0x000fea0003800200 */
.L_x_23537:
        /* <DEDUP_REMOVED lines=11> */
.L_x_23541:
[----:B------:R-:W-:Y:S01]  /*1bdb0*/  IMAD.MOV.U32 R8, RZ, RZ, R7 ;  /* 0x000000ffff087224 */ /* 0x000fe200078e0007 */
[----:B------:R-:W-:Y:S01]  /*1bdc0*/  MOV R10, R9 ;  /* 0x00000009000a7202 */ /* 0x000fe20000000f00 */
[----:B------:R-:W-:Y:S02]  /*1bdd0*/  IMAD.MOV.U32 R43, RZ, RZ, R42 ;  /* 0x000000ffff2b7224 */ /* 0x000fe400078e002a */
[----:B------:R-:W-:-:S07]  /*1bde0*/  IMAD.MOV.U32 R147, RZ, RZ, R146 ;  /* 0x000000ffff937224 */ /* 0x000fce00078e0092 */
.L_x_23542:
[----:B------:R-:W-:Y:S05]  /*1bdf0*/  BSYNC.RECONVERGENT B1 ;  /* 0x0000000000017941 */ /* 0x000fea0003800200 */
.L_x_23540:
        /* <DEDUP_REMOVED lines=11> */
.L_x_23544:
[----:B------:R-:W-:Y:S01]  /*1beb0*/  IMAD.MOV.U32 R7, RZ, RZ, R8 ;  /* 0x000000ffff077224 */ /* 0x000fe200078e0008 */
[----:B------:R-:W-:Y:S01]  /*1bec0*/  MOV R42, R45 ;  /* 0x0000002d002a7202 */ /* 0x000fe20000000f00 */
[----:B------:R-:W-:Y:S02]  /*1bed0*/  IMAD.MOV.U32 R9, RZ, RZ, R10 ;  /* 0x000000ffff097224 */ /* 0x000fe400078e000a */
[----:B------:R-:W-:-:S07]  /*1bee0*/  IMAD.MOV.U32 R146, RZ, RZ, R145 ;  /* 0x000000ffff927224 */ /* 0x000fce00078e0091 */
.L_x_23545:
[----:B------:R-:W-:Y:S05]  /*1bef0*/  BSYNC.RECONVERGENT B1 ;  /* 0x0000000000017941 */ /* 0x000fea0003800200 */
.L_x_23543:
        /* <DEDUP_REMOVED lines=11> */
.L_x_23547:
[----:B------:R-:W-:Y:S01]  /*1bfb0*/  MOV R8, R7 ;  /* 0x0000000700087202 */ /* 0x000fe20000000f00 */
[----:B------:R-:W-:Y:S01]  /*1bfc0*/  IMAD.MOV.U32 R10, RZ, RZ, R9 ;  /* 0x000000ffff0a7224 */ /* 0x000fe200078e0009 */
[----:B------:R-:W-:Y:S01]  /*1bfd0*/  MOV R145, R144 ;  /* 0x0000009000917202 */ /* 0x000fe20000000f00 */
[----:B------:R-:W-:-:S07]  /*1bfe0*/  IMAD.MOV.U32 R45, RZ, RZ, R44 ;  /* 0x000000ffff2d7224 */ /* 0x000fce00078e002c */
.L_x_23548:
[----:B------:R-:W-:Y:S05]  /*1bff0*/  BSYNC.RECONVERGENT B1 ;  /* 0x0000000000017941 */ /* 0x000fea0003800200 */
.L_x_23546:
        /* <DEDUP_REMOVED lines=11> */
.L_x_23550:
[----:B------:R-:W-:Y:S01]  /*1c0b0*/  IMAD.MOV.U32 R7, RZ, RZ, R8 ;  /* 0x000000ffff077224 */ /* 0x000fe200078e0008 */
[----:B------:R-:W-:Y:S01]  /*1c0c0*/  MOV R9, R10 ;  /* 0x0000000a00097202 */ /* 0x000fe20000000f00 */
[----:B------:R-:W-:Y:S02]  /*1c0d0*/  IMAD.MOV.U32 R44, RZ, RZ, R47 ;  /* 0x000000ffff2c7224 */ /* 0x000fe400078e002f */
[----:B------:R-:W-:-:S07]  /*1c0e0*/  IMAD.MOV.U32 R144, RZ, RZ, R143 ;  /* 0x000000ffff907224 */ /* 0x000fce00078e008f */
.L_x_23551:
[----:B------:R-:W-:Y:S05]  /*1c0f0*/  BSYNC.RECONVERGENT B1 ;  /* 0x0000000000017941 */ /* 0x000fea0003800200 */
.L_x_23549:
        /* <DEDUP_REMOVED lines=11> */
.L_x_23553:
[----:B------:R-:W-:Y:S01]  /*1c1b0*/  IMAD.MOV.U32 R8, RZ, RZ, R7 ;  /* 0x000000ffff087224 */ /* 0x000fe200078e0007 */
[----:B------:R-:W-:Y:S01]  /*1c1c0*/  MOV R47, R46 ;  /* 0x0000002e002f7202 */ /* 0x000fe20000000f00 */
[----:B------:R-:W-:Y:S02]  /*1c1d0*/  IMAD.MOV.U32 R10, RZ, RZ, R9 ;  /* 0x000000ffff0a7224 */ /* 0x000fe400078e0009 */
[----:B------:R-:W-:-:S07]  /*1c1e0*/  IMAD.MOV.U32 R143, RZ, RZ, R142 ;  /* 0x000000ffff8f7224 */ /* 0x000fce00078e008e */
.L_x_23554:
[----:B------:R-:W-:Y:S05]  /*1c1f0*/  BSYNC.RECONVERGENT B1 ;  /* 0x0000000000017941 */ /* 0x000fea0003800200 */
.L_x_23552:
        /* <DEDUP_REMOVED lines=11> */
.L_x_23556:
[----:B------:R-:W-:Y:S01]  /*1c2b0*/  MOV R7, R8 ;  /* 0x0000000800077202 */ /* 0x000fe20000000f00 */
[----:B------:R-:W-:Y:S01]  /*1c2c0*/  IMAD.MOV.U32 R9, RZ, RZ, R10 ;  /* 0x000000ffff097224 */ /* 0x000fe200078e000a */
[----:B------:R-:W-:Y:S01]  /*1c2d0*/  MOV R142, R141 ;  /* 0x0000008d008e7202 */ /* 0x000fe20000000f00 */
[----:B------:R-:W-:-:S07]  /*1c2e0*/  IMAD.MOV.U32 R46, RZ, RZ, R49 ;  /* 0x000000ffff2e7224 */ /* 0x000fce00078e0031 */
.L_x_23557:
[----:B------:R-:W-:Y:S05]  /*1c2f0*/  BSYNC.RECONVERGENT B1 ;  /* 0x0000000000017941 */ /* 0x000fea0003800200 */
.L_x_23555:
        /* <DEDUP_REMOVED lines=11> */
.L_x_23559:
[----:B------:R-:W-:Y:S01]  /*1c3b0*/  IMAD.MOV.U32 R8, RZ, RZ, R7 ;  /* 0x000000ffff087224 */ /* 0x000fe200078e0007 */
[----:B------:R-:W-:Y:S01]  /*1c3c0*/  MOV R10, R9 ;  /* 0x00000009000a7202 */ /* 0x000fe20000000f00 */
[----:B------:R-:W-:Y:S02]  /*1c3d0*/  IMAD.MOV.U32 R49, RZ, RZ, R48 ;  /* 0x000000ffff317224 */ /* 0x000fe400078e0030 */
[----:B------:R-:W-:-:S07]  /*1c3e0*/  IMAD.MOV.U32 R141, RZ, RZ, R140 ;  /* 0x000000ffff8d7224 */ /* 0x000fce00078e008c */
.L_x_23560:
[----:B------:R-:W-:Y:S05]  /*1c3f0*/  BSYNC.RECONVERGENT B1 ;  /* 0x0000000000017941 */ /* 0x000fea0003800200 */
.L_x_23558:
        /* <DEDUP_REMOVED lines=11> */
.L_x_23562:
[----:B------:R-:W-:Y:S01]  /*1c4b0*/  IMAD.MOV.U32 R7, RZ, RZ, R8 ;  /* 0x000000ffff077224 */ /* 0x000fe200078e0008 */
[----:B------:R-:W-:Y:S01]  /*1c4c0*/  MOV R48, R51 ;  /* 0x0000003300307202 */ /* 0x000fe20000000f00 */
[----:B------:R-:W-:Y:S02]  /*1c4d0*/  IMAD.MOV.U32 R9, RZ, RZ, R10 ;  /* 0x000000ffff097224 */ /* 0x000fe400078e000a */
[----:B------:R-:W-:-:S07]  /*1c4e0*/  IMAD.MOV.U32 R140, RZ, RZ, R139 ;  /* 0x000000ffff8c7224 */ /* 0x000fce00078e008b */
.L_x_23563:
[----:B------:R-:W-:Y:S05]  /*1c4f0*/  BSYNC.RECONVERGENT B1 ;  /* 0x0000000000017941 */ /* 0x000fea0003800200 */
.L_x_23561:
        /* <DEDUP_REMOVED lines=11> */
.L_x_23565:
[----:B------:R-:W-:Y:S01]  /*1c5b0*/  MOV R8, R7 ;  /* 0x0000000700087202 */ /* 0x000fe20000000f00 */
[----:B------:R-:W-:Y:S01]  /*1c5c0*/  IMAD.MOV.U32 R10, RZ, RZ, R9 ;  /* 0x000000ffff0a7224 */ /* 0x000fe200078e0009 */
[----:B------:R-:W-:Y:S01]  /*1c5d0*/  MOV R139, R138 ;  /* 0x0000008a008b7202 */ /* 0x000fe20000000f00 */
[----:B------:R-:W-:-:S07]  /*1c5e0*/  IMAD.MOV.U32 R51, RZ, RZ, R50 ;  /* 0x000000ffff337224 */ /* 0x000fce00078e0032 */
.L_x_23566:
[----:B------:R-:W-:Y:S05]  /*1c5f0*/  BSYNC.RECONVERGENT B1 ;  /* 0x0000000000017941 */ /* 0x000fea0003800200 */
.L_x_23564:
        /* <DEDUP_REMOVED lines=11> */
.L_x_23568:
[----:B------:R-:W-:Y:S01]  /*1c6b0*/  IMAD.MOV.U32 R7, RZ, RZ, R8 ;  /* 0x000000ffff077224 */ /* 0x000fe200078e0008 */
[----:B------:R-:W-:Y:S01]  /*1c6c0*/  MOV R9, R10 ;  /* 0x0000000a00097202 */ /* 0x000fe20000000f00 */
[----:B------:R-:W-:Y:S02]  /*1c6d0*/  IMAD.MOV.U32 R50, RZ, RZ, R53 ;  /* 0x000000ffff327224 */ /* 0x000fe400078e0035 */
[----:B------:R-:W-:-:S07]  /*1c6e0*/  IMAD.MOV.U32 R138, RZ, RZ, R137 ;  /* 0x000000ffff8a7224 */ /* 0x000fce00078e0089 */
.L_x_23569:
[----:B------:R-:W-:Y:S05]  /*1c6f0*/  BSYNC.RECONVERGENT B1 ;  /* 0x0000000000017941 */ /* 0x000fea0003800200 */
.L_x_23567:
        /* <DEDUP_REMOVED lines=11> */
.L_x_23571:
[----:B------:R-:W-:Y:S01]  /*1c7b0*/  IMAD.MOV.U32 R8, RZ, RZ, R7 ;  /* 0x000000ffff087224 */ /* 0x000fe200078e0007 */
[----:B------:R-:W-:Y:S01]  /*1c7c0*/  MOV R53, R52 ;  /* 0x0000003400357202 */ /* 0x000fe20000000f00 */
[----:B------:R-:W-:Y:S02]  /*1c7d0*/  IMAD.MOV.U32 R10, RZ, RZ, R9 ;  /* 0x000000ffff0a7224 */ /* 0x000fe400078e0009 */
[----:B------:R-:W-:-:S07]  /*1c7e0*/  IMAD.MOV.U32 R137, RZ, RZ, R136 ;  /* 0x000000ffff897224 */ /* 0x000fce00078e0088 */
.L_x_23572:
[----:B------:R-:W-:Y:S05]  /*1c7f0*/  BSYNC.RECONVERGENT B1 ;  /* 0x0000000000017941 */ /* 0x000fea0003800200 */
.L_x_23570:
        /* <DEDUP_REMOVED lines=11> */
.L_x_23574:
[----:B------:R-:W-:Y:S01]  /*1c8b0*/  MOV R7, R8 ;  /* 0x0000000800077202 */ /* 0x000fe20000000f00 */
[----:B------:R-:W-:Y:S01]  /*1c8c0*/  IMAD.MOV.U32 R9, RZ, RZ, R10 ;  /* 0x000000ffff097224 */ /* 0x000fe200078e000a */
[----:B------:R-:W-:Y:S01]  /*1c8d0*/  MOV R136, R135 ;  /* 0x0000008700887202 */ /* 0x000fe20000000f00 */
[----:B------:R-:W-:-:S07]  /*1c8e0*/  IMAD.MOV.U32 R52, RZ, RZ, R55 ;  /* 0x000000ffff347224 */ /* 0x000fce00078e0037 */
.L_x_23575:
[----:B------:R-:W-:Y:S05]  /*1c8f0*/  BSYNC.RECONVERGENT B1 ;  /* 0x0000000000017941 */ /* 0x000fea0003800200 */
.L_x_23573:
        /* <DEDUP_REMOVED lines=11> */
.L_x_23577:
[----:B------:R-:W-:Y:S01]  /*1c9b0*/  IMAD.MOV.U32 R8, RZ, RZ, R7 ;  /* 0x000000ffff087224 */ /* 0x000fe200078e0007 */
[----:B------:R-:W-:Y:S01]  /*1c9c0*/  MOV R10, R9 ;  /* 0x00000009000a7202 */ /* 0x000fe20000000f00 */
[----:B------:R-:W-:Y:S02]  /*1c9d0*/  IMAD.MOV.U32 R55, RZ, RZ, R54 ;  /* 0x000000ffff377224 */ /* 0x000fe400078e0036 */
[----:B------:R-:W-:-:S07]  /*1c9e0*/  IMAD.MOV.U32 R135, RZ, RZ, R134 ;  /* 0x000000ffff877224 */ /* 0x000fce00078e0086 */
.L_x_23578:
[----:B------:R-:W-:Y:S05]  /*1c9f0*/  BSYNC.RECONVERGENT B1 ;  /* 0x0000000000017941 */ /* 0x000fea0003800200 */
.L_x_23576:
        /* <DEDUP_REMOVED lines=11> */
.L_x_23580:
[----:B------:R-:W-:Y:S01]  /*1cab0*/  IMAD.MOV.U32 R7, RZ, RZ, R8 ;  /* 0x000000ffff077224 */ /* 0x000fe200078e0008 */
[----:B------:R-:W-:Y:S01]  /*1cac0*/  MOV R54, R57 ;  /* 0x0000003900367202 */ /* 0x000fe20000000f00 */
[----:B------:R-:W-:Y:S02]  /*1cad0*/  IMAD.MOV.U32 R9, RZ, RZ, R10 ;  /* 0x000000ffff097224 */ /* 0x000fe400078e000a */
[----:B------:R-:W-:-:S07]  /*1cae0*/  IMAD.MOV.U32 R134, RZ, RZ, R133 ;  /* 0x000000ffff867224 */ /* 0x000fce00078e0085 */
.L_x_23581:
[----:B------:R-:W-:Y:S05]  /*1caf0*/  BSYNC.RECONVERGENT B1 ;  /* 0x0000000000017941 */ /* 0x000fea0003800200 */
.L_x_23579:
        /* <DEDUP_REMOVED lines=11> */
.L_x_23583:
[----:B------:R-:W-:Y:S01]  /*1cbb0*/  MOV R8, R7 ;  /* 0x0000000700087202 */ /* 0x000fe20000000f00 */
[----:B------:R-:W-:Y:S01]  /*1cbc0*/  IMAD.MOV.U32 R10, RZ, RZ, R9 ;  /* 0x000000ffff0a7224 */ /* 0x000fe200078e0009 */
[----:B------:R-:W-:Y:S01]  /*1cbd0*/  MOV R133, R132 ;  /* 0x0000008400857202 */ /* 0x000fe20000000f00 */
[----:B------:R-:W-:-:S07]  /*1cbe0*/  IMAD.MOV.U32 R57, RZ, RZ, R56 ;  /* 0x000000ffff397224 */ /* 0x000fce00078e0038 */
.L_x_23584:
[----:B------:R-:W-:Y:S05]  /*1cbf0*/  BSYNC.RECONVERGENT B1 ;  /* 0x0000000000017941 */ /* 0x000fea0003800200 */
.L_x_23582:
        /* <DEDUP_REMOVED lines=11> */
.L_x_23586:
[----:B------:R-:W-:Y:S01]  /*1ccb0*/  IMAD.MOV.U32 R7, RZ, RZ, R8 ;  /* 0x000000ffff077224 */ /* 0x000fe200078e0008 */
[----:B------:R-:W-:Y:S01]  /*1ccc0*/  MOV R9, R10 ;  /* 0x0000000a00097202 */ /* 0x000fe20000000f00 */
[----:B------:R-:W-:Y:S02]  /*1ccd0*/  IMAD.MOV.U32 R56, RZ, RZ, R59 ;  /* 0x000000ffff387224 */ /* 0x000fe400078e003b */
[----:B------:R-:W-:-:S07]  /*1cce0*/  IMAD.MOV.U32 R132, RZ, RZ, R131 ;  /* 0x000000ffff847224 */ /* 0x000fce00078e0083 */
.L_x_23587:
[----:B------:R-:W-:Y:S05]  /*1ccf0*/  BSYNC.RECONVERGENT B1 ;  /* 0x0000000000017941 */ /* 0x000fea0003800200 */
.L_x_23585:
        /* <DEDUP_REMOVED lines=11> */
.L_x_23589:
[----:B------:R-:W-:Y:S01]  /*1cdb0*/  IMAD.MOV.U32 R8, RZ, RZ, R7 ;  /* 0x000000ffff087224 */ /* 0x000fe200078e0007 */
[----:B------:R-:W-:Y:S01]  /*1cdc0*/  MOV R59, R58 ;  /* 0x0000003a003b7202 */ /* 0x000fe20000000f00 */
[----:B------:R-:W-:Y:S02]  /*1cdd0*/  IMAD.MOV.U32 R10, RZ, RZ, R9 ;  /* 0x000000ffff0a7224 */ /* 0x000fe400078e0009 */
[----:B------:R-:W-:-:S07]  /*1cde0*/  IMAD.MOV.U32 R131, RZ, RZ, R130 ;  /* 0x000000ffff837224 */ /* 0x000fce00078e0082 */
.L_x_23590:
[----:B------:R-:W-:Y:S05]  /*1cdf0*/  BSYNC.RECONVERGENT B1 ;  /* 0x0000000000017941 */ /* 0x000fea0003800200 */
.L_x_23588:
        /* <DEDUP_REMOVED lines=11> */
.L_x_23592:
[----:B------:R-:W-:Y:S01]  /*1ceb0*/  MOV R7, R8 ;  /* 0x0000000800077202 */ /* 0x000fe20000000f00 */
[----:B------:R-:W-:Y:S01]  /*1cec0*/  IMAD.MOV.U32 R9, RZ, RZ, R10 ;  /* 0x000000ffff097224 */ /* 0x000fe200078e000a */
[----:B------:R-:W-:Y:S01]  /*1ced0*/  MOV R130, R129 ;  /* 0x0000008100827202 */ /* 0x000fe20000000f00 */
[----:B------:R-:W-:-:S07]  /*1cee0*/  IMAD.MOV.U32 R58, RZ, RZ, R61 ;  /* 0x000000ffff3a7224 */ /* 0x000fce00078e003d */
.L_x_23593:
[----:B------:R-:W-:Y:S05]  /*1cef0*/  BSYNC.RECONVERGENT B1 ;  /* 0x0000000000017941 */ /* 0x000fea0003800200 */
.L_x_23591:
        /* <DEDUP_REMOVED lines=11> */
.L_x_23595:
[----:B------:R-:W-:Y:S01]  /*1cfb0*/  IMAD.MOV.U32 R8, RZ, RZ, R7 ;  /* 0x000000ffff087224 */ /* 0x000fe200078e0007 */
[----:B------:R-:W-:Y:S01]  /*1cfc0*/  MOV R10, R9 ;  /* 0x00000009000a7202 */ /* 0x000fe20000000f00 */
[----:B------:R-:W-:Y:S02]  /*1cfd0*/  IMAD.MOV.U32 R61, RZ, RZ, R60 ;  /* 0x000000ffff3d7224 */ /* 0x000fe400078e003c */
[----:B------:R-:W-:-:S07]  /*1cfe0*/  IMAD.MOV.U32 R129, RZ, RZ, R128 ;  /* 0x000000ffff817224 */ /* 0x000fce00078e0080 */
.L_x_23596:
[----:B------:R-:W-:Y:S05]  /*1cff0*/  BSYNC.RECONVERGENT B1 ;  /* 0x0000000000017941 */ /* 0x000fea0003800200 */
.L_x_23594:
        /* <DEDUP_REMOVED lines=11> */
.L_x_23598:
[----:B------:R-:W-:Y:S01]  /*1d0b0*/  IMAD.MOV.U32 R7, RZ, RZ, R8 ;  /* 0x000000ffff077224 */ /* 0x000fe200078e0008 */
[----:B------:R-:W-:Y:S01]  /*1d0c0*/  MOV R60, R63 ;  /* 0x0000003f003c7202 */ /* 0x000fe20000000f00 */
[----:B------:R-:W-:Y:S02]  /*1d0d0*/  IMAD.MOV.U32 R9, RZ, RZ, R10 ;  /* 0x000000ffff097224 */ /* 0x000fe400078e000a */
[----:B------:R-:W-:-:S07]  /*1d0e0*/  IMAD.MOV.U32 R128, RZ, RZ, R127 ;  /* 0x000000ffff807224 */ /* 0x000fce00078e007f */
.L_x_23599:
[----:B------:R-:W-:Y:S05]  /*1d0f0*/  BSYNC.RECONVERGENT B1 ;  /* 0x0000000000017941 */ /* 0x000fea0003800200 */
.L_x_23597:
        /* <DEDUP_REMOVED lines=11> */
.L_x_23601:
[----:B------:R-:W-:Y:S01]  /*1d1b0*/  MOV R8, R7 ;  /* 0x0000000700087202 */ /* 0x000fe20000000f00 */
[----:B------:R-:W-:Y:S01]  /*1d1c0*/  IMAD.MOV.U32 R10, RZ, RZ, R9 ;  /* 0x000000ffff0a7224 */ /* 0x000fe200078e0009 */
[----:B------:R-:W-:Y:S01]  /*1d1d0*/  MOV R127, R126 ;  /* 0x0000007e007f7202 */ /* 0x000fe20000000f00 */
[----:B------:R-:W-:-:S07]  /*1d1e0*/  IMAD.MOV.U32 R63, RZ, RZ, R62 ;  /* 0x000000ffff3f7224 */ /* 0x000fce00078e003e */
.L_x_23602:
[----:B------:R-:W-:Y:S05]  /*1d1f0*/  BSYNC.RECONVERGENT B1 ;  /* 0x0000000000017941 */ /* 0x000fea0003800200 */
.L_x_23600:
        /* <DEDUP_REMOVED lines=11> */
.L_x_23604:
[----:B------:R-:W-:Y:S01]  /*1d2b0*/  IMAD.MOV.U32 R7, RZ, RZ, R8 ;  /* 0x000000ffff077224 */ /* 0x000fe200078e0008 */
[----:B------:R-:W-:Y:S01]  /*1d2c0*/  MOV R9, R10 ;  /* 0x0000000a00097202 */ /* 0x000fe20000000f00 */
[----:B------:R-:W-:Y:S02]  /*1d2d0*/  IMAD.MOV.U32 R62, RZ, RZ, R65 ;  /* 0x000000ffff3e7224 */ /* 0x000fe400078e0041 */
[----:B------:R-:W-:-:S07]  /*1d2e0*/  IMAD.MOV.U32 R126, RZ, RZ, R125 ;  /* 0x000000ffff7e7224 */ /* 0x000fce00078e007d */
.L_x_23605:
[----:B------:R-:W-:Y:S05]  /*1d2f0*/  BSYNC.RECONVERGENT B1 ;  /* 0x0000000000017941 */ /* 0x000fea0003800200 */
.L_x_23603:
        /* <DEDUP_REMOVED lines=11> */
.L_x_23607:
[----:B------:R-:W-:Y:S01]  /*1d3b0*/  IMAD.MOV.U32 R8, RZ, RZ, R7 ;  /* 0x000000ffff087224 */ /* 0x000fe200078e0007 */
[----:B------:R-:W-:Y:S01]  /*1d3c0*/  MOV R65, R64 ;  /* 0x0000004000417202 */ /* 0x000fe20000000f00 */
[----:B------:R-:W-:Y:S02]  /*1d3d0*/  IMAD.MOV.U32 R10, RZ, RZ, R9 ;  /* 0x000000ffff0a7224 */ /* 0x000fe400078e0009 */
[----:B------:R-:W-:-:S07]  /*1d3e0*/  IMAD.MOV.U32 R125, RZ, RZ, R124 ;  /* 0x000000ffff7d7224 */ /* 0x000fce00078e007c */
.L_x_23608:
[----:B------:R-:W-:Y:S05]  /*1d3f0*/  BSYNC.RECONVERGENT B1 ;  /* 0x0000000000017941 */ /* 0x000fea0003800200 */
.L_x_23606:
        /* <DEDUP_REMOVED lines=11> */
.L_x_23610:
[----:B------:R-:W-:Y:S01]  /*1d4b0*/  MOV R7, R8 ;  /* 0x0000000800077202 */ /* 0x000fe20000000f00 */
[----:B------:R-:W-:Y:S01]  /*1d4c0*/  IMAD.MOV.U32 R9, RZ, RZ, R10 ;  /* 0x000000ffff097224 */ /* 0x000fe200078e000a */
[----:B------:R-:W-:Y:S01]  /*1d4d0*/  MOV R124, R123 ;  /* 0x0000007b007c7202 */ /* 0x000fe20000000f00 */
[----:B------:R-:W-:-:S07]  /*1d4e0*/  IMAD.MOV.U32 R64, RZ, RZ, R67 ;  /* 0x000000ffff407224 */ /* 0x000fce00078e0043 */
.L_x_23611:
[----:B------:R-:W-:Y:S05]  /*1d4f0*/  BSYNC.RECONVERGENT B1 ;  /* 0x0000000000017941 */ /* 0x000fea0003800200 */
.L_x_23609:
        /* <DEDUP_REMOVED lines=11> */
.L_x_23613:
[----:B------:R-:W-:Y:S01]  /*1d5b0*/  IMAD.MOV.U32 R8, RZ, RZ, R7 ;  /* 0x000000ffff087224 */ /* 0x000fe200078e0007 */
[----:B------:R-:W-:Y:S01]  /*1d5c0*/  MOV R10, R9 ;  /* 0x00000009000a7202 */ /* 0x000fe20000000f00 */
[----:B------:R-:W-:Y:S02]  /*1d5d0*/  IMAD.MOV.U32 R67, RZ, RZ, R66 ;  /* 0x000000ffff437224 */ /* 0x000fe400078e0042 */
[----:B------:R-:W-:-:S07]  /*1d5e0*/  IMAD.MOV.U32 R123, RZ, RZ, R122 ;  /* 0x000000ffff7b7224 */ /* 0x000fce00078e007a */
.L_x_23614:
[----:B------:R-:W-:Y:S05]  /*1d5f0*/  BSYNC.RECONVERGENT B1 ;  /* 0x0000000000017941 */ /* 0x000fea0003800200 */
.L_x_23612:
        /* <DEDUP_REMOVED lines=11> */
.L_x_23616:
[----:B------:R-:W-:Y:S01]  /*1d6b0*/  IMAD.MOV.U32 R7, RZ, RZ, R8 ;  /* 0x000000ffff077224 */ /* 0x000fe200078e0008 */
[----:B------:R-:W-:Y:S01]  /*1d6c0*/  MOV R66, R69 ;  /* 0x0000004500427202 */ /* 0x000fe20000000f00 */
[----:B------:R-:W-:Y:S02]  /*1d6d0*/  IMAD.MOV.U32 R9, RZ, RZ, R10 ;  /* 0x000000ffff097224 */ /* 0x000fe400078e000a */
[----:B------:R-:W-:-:S07]  /*1d6e0*/  IMAD.MOV.U32 R122, RZ, RZ, R121 ;  /* 0x000000ffff7a7224 */ /* 0x000fce00078e0079 */
.L_x_23617:
[----:B------:R-:W-:Y:S05]  /*1d6f0*/  BSYNC.RECONVERGENT B1 ;  /* 0x0000000000017941 */ /* 0x000fea0003800200 */
.L_x_23615:
        /* <DEDUP_REMOVED lines=11> */
.L_x_23619:
[----:B------:R-:W-:Y:S01]  /*1d7b0*/  MOV R8, R7 ;  /* 0x0000000700087202 */ /* 0x000fe20000000f00 */
[----:B------:R-:W-:Y:S01]  /*1d7c0*/  IMAD.MOV.U32 R10, RZ, RZ, R9 ;  /* 0x000000ffff0a7224 */ /* 0x000fe200078e0009 */
[----:B------:R-:W-:Y:S01]  /*1d7d0*/  MOV R121, R120 ;  /* 0x0000007800797202 */ /* 0x000fe20000000f00 */
[----:B------:R-:W-:-:S07]  /*1d7e0*/  IMAD.MOV.U32 R69, RZ, RZ, R68 ;  /* 0x000000ffff457224 */ /* 0x000fce00078e0044 */
.L_x_23620:
[----:B------:R-:W-:Y:S05]  /*1d7f0*/  BSYNC.RECONVERGENT B1 ;  /* 0x0000000000017941 */ /* 0x000fea0003800200 */
.L_x_23618:
        /* <DEDUP_REMOVED lines=11> */
.L_x_23622:
[----:B------:R-:W-:Y:S01]  /*1d8b0*/  IMAD.MOV.U32 R7, RZ, RZ, R8 ;  /* 0x000000ffff077224 */ /* 0x000fe200078e0008 */
[----:B------:R-:W-:Y:S01]  /*1d8c0*/  MOV R9, R10 ;  /* 0x0000000a00097202 */ /* 0x000fe20000000f00 */
[----:B------:R-:W-:Y:S02]  /*1d8d0*/  IMAD.MOV.U32 R68, RZ, RZ, R71 ;  /* 0x000000ffff447224 */ /* 0x000fe400078e0047 */
[----:B------:R-:W-:-:S07]  /*1d8e0*/  IMAD.MOV.U32 R120, RZ, RZ, R119 ;  /* 0x000000ffff787224 */ /* 0x000fce00078e0077 */
.L_x_23623:
[----:B------:R-:W-:Y:S05]  /*1d8f0*/  BSYNC.RECONVERGENT B1 ;  /* 0x0000000000017941 */ /* 0x000fea0003800200 */
.L_x_23621:
        /* <DEDUP_REMOVED lines=11> */
.L_x_23625:
[----:B------:R-:W-:Y:S01]  /*1d9b0*/  IMAD.MOV.U32 R8, RZ, RZ, R7 ;  /* 0x000000ffff087224 */ /* 0x000fe200078e0007 */
[----:B------:R-:W-:Y:S01]  /*1d9c0*/  MOV R71, R70 ;  /* 0x0000004600477202 */ /* 0x000fe20000000f00 */
[----:B------:R-:W-:Y:S02]  /*1d9d0*/  IMAD.MOV.U32 R10, RZ, RZ, R9 ;  /* 0x000000ffff0a7224 */ /* 0x000fe400078e0009 */
[----:B------:R-:W-:-:S07]  /*1d9e0*/  IMAD.MOV.U32 R119, RZ, RZ, R118 ;  /* 0x000000ffff777224 */ /* 0x000fce00078e0076 */
.L_x_23626:
[----:B------:R-:W-:Y:S05]  /*1d9f0*/  BSYNC.RECONVERGENT B1 ;  /* 0x0000000000017941 */ /* 0x000fea0003800200 */
.L_x_23624:
        /* <DEDUP_REMOVED lines=11> */
.L_x_23628:
[----:B------:R-:W-:Y:S01]  /*1dab0*/  MOV R7, R8 ;  /* 0x0000000800077202 */ /* 0x000fe20000000f00 */
[----:B------:R-:W-:Y:S01]  /*1dac0*/  IMAD.MOV.U32 R9, RZ, RZ, R10 ;  /* 0x000000ffff097224 */ /* 0x000fe200078e000a */
[----:B------:R-:W-:Y:S01]  /*1dad0*/  MOV R118, R117 ;  /* 0x0000007500767202 */ /* 0x000fe20000000f00 */
[----:B------:R-:W-:-:S07]  /*1dae0*/  IMAD.MOV.U32 R70, RZ, RZ, R73 ;  /* 0x000000ffff467224 */ /* 0x000fce00078e0049 */
.L_x_23629:
[----:B------:R-:W-:Y:S05]  /*1daf0*/  BSYNC.RECONVERGENT B1 ;  /* 0x0000000000017941 */ /* 0x000fea0003800200 */
.L_x_23627:
        /* <DEDUP_REMOVED lines=11> */
.L_x_23631:
[----:B------:R-:W-:Y:S01]  /*1dbb0*/  IMAD.MOV.U32 R8, RZ, RZ, R7 ;  /* 0x000000ffff087224 */ /* 0x000fe200078e0007 */
[----:B------:R-:W-:Y:S01]  /*1dbc0*/  MOV R10, R9 ;  /* 0x00000009000a7202 */ /* 0x000fe20000000f00 */
[----:B------:R-:W-:Y:S02]  /*1dbd0*/  IMAD.MOV.U32 R73, RZ, RZ, R72 ;  /* 0x000000ffff497224 */ /* 0x000fe400078e0048 */
[----:B------:R-:W-:-:S07]  /*1dbe0*/  IMAD.MOV.U32 R117, RZ, RZ, R116 ;  /* 0x000000ffff757224 */ /* 0x000fce00078e0074 */
.L_x_23632:
[----:B------:R-:W-:Y:S05]  /*1dbf0*/  BSYNC.RECONVERGENT B1 ;  /* 0x0000000000017941 */ /* 0x000fea0003800200 */
.L_x_23630:
        /* <DEDUP_REMOVED lines=11> */
.L_x_23634:
[----:B------:R-:W-:Y:S01]  /*1dcb0*/  IMAD.MOV.U32 R7, RZ, RZ, R8 ;  /* 0x000000ffff077224 */ /* 0x000fe200078e0008 */
[----:B------:R-:W-:Y:S01]  /*1dcc0*/  MOV R72, R75 ;  /* 0x0000004b00487202 */ /* 0x000fe20000000f00 */
[----:B------:R-:W-:Y:S02]  /*1dcd0*/  IMAD.MOV.U32 R9, RZ, RZ, R10 ;  /* 0x000000ffff097224 */ /* 0x000fe400078e000a */
[----:B------:R-:W-:-:S07]  /*1dce0*/  IMAD.MOV.U32 R116, RZ, RZ, R115 ;  /* 0x000000ffff747224 */ /* 0x000fce00078e0073 */
.L_x_23635:
[----:B------:R-:W-:Y:S05]  /*1dcf0*/  BSYNC.RECONVERGENT B1 ;  /* 0x0000000000017941 */ /* 0x000fea0003800200 */
.L_x_23633:
        /* <DEDUP_REMOVED lines=11> */
.L_x_23637:
[----:B------:R-:W-:Y:S01]  /*1ddb0*/  MOV R8, R7 ;  /* 0x0000000700087202 */ /* 0x000fe20000000f00 */
[----:B------:R-:W-:Y:S01]  /*1ddc0*/  IMAD.MOV.U32 R10, RZ, RZ, R9 ;  /* 0x000000ffff0a7224 */ /* 0x000fe200078e0009 */
[----:B------:R-:W-:Y:S01]  /*1ddd0*/  MOV R115, R114 ;  /* 0x0000007200737202 */ /* 0x000fe20000000f00 */
[----:B------:R-:W-:-:S07]  /*1dde0*/  IMAD.MOV.U32 R75, RZ, RZ, R74 ;  /* 0x000000ffff4b7224 */ /* 0x000fce00078e004a */
.L_x_23638:
[----:B------:R-:W-:Y:S05]  /*1ddf0*/  BSYNC.RECONVERGENT B1 ;  /* 0x0000000000017941 */ /* 0x000fea0003800200 */
.L_x_23636:
        /* <DEDUP_REMOVED lines=11> */
.L_x_23640:
[----:B------:R-:W-:Y:S01]  /*1deb0*/  IMAD.MOV.U32 R7, RZ, RZ, R8 ;  /* 0x000000ffff077224 */ /* 0x000fe200078e0008 */
[----:B------:R-:W-:Y:S01]  /*1dec0*/  MOV R9, R10 ;  /* 0x0000000a00097202 */ /* 0x000fe20000000f00 */
[----:B------:R-:W-:Y:S02]  /*1ded0*/  IMAD.MOV.U32 R74, RZ, RZ, R77 ;  /* 0x000000ffff4a7224 */ /* 0x000fe400078e004d */
[----:B------:R-:W-:-:S07]  /*1dee0*/  IMAD.MOV.U32 R114, RZ, RZ, R113 ;  /* 0x000000ffff727224 */ /* 0x000fce00078e0071 */
.L_x_23641:
[----:B------:R-:W-:Y:S05]  /*1def0*/  BSYNC.RECONVERGENT B1 ;  /* 0x0000000000017941 */ /* 0x000fea0003800200 */
.L_x_23639:
        /* <DEDUP_REMOVED lines=11> */
.L_x_23643:
[----:B------:R-:W-:Y:S01]  /*1dfb0*/  IMAD.MOV.U32 R8, RZ, RZ, R7 ;  /* 0x000000ffff087224 */ /* 0x000fe200078e0007 */
[----:B------:R-:W-:Y:S01]  /*1dfc0*/  MOV R77, R76 ;  /* 0x0000004c004d7202 */ /* 0x000fe20000000f00 */
[----:B------:R-:W-:Y:S02]  /*1dfd0*/  IMAD.MOV.U32 R10, RZ, RZ, R9 ;  /* 0x000000ffff0a7224 */ /* 0x000fe400078e0009 */
[----:B------:R-:W-:-:S07]  /*1dfe0*/  IMAD.MOV.U32 R113, RZ, RZ, R112 ;  /* 0x000000ffff717224 */ /* 0x000fce00078e0070 */
.L_x_23644:
[----:B------:R-:W-:Y:S05]  /*1dff0*/  BSYNC.RECONVERGENT B1 ;  /* 0x0000000000017941 */ /* 0x000fea0003800200 */
.L_x_23642:
        /* <DEDUP_REMOVED lines=11> */
.L_x_23646:
[----:B------:R-:W-:Y:S01]  /*1e0b0*/  MOV R7, R8 ;  /* 0x0000000800077202 */ /* 0x000fe20000000f00 */
[----:B------:R-:W-:Y:S01]  /*1e0c0*/  IMAD.MOV.U32 R9, RZ, RZ, R10 ;  /* 0x000000ffff097224 */ /* 0x000fe200078e000a */
[----:B------:R-:W-:Y:S01]  /*1e0d0*/  MOV R112, R111 ;  /* 0x0000006f00707202 */ /* 0x000fe20000000f00 */
[----:B------:R-:W-:-:S07]  /*1e0e0*/  IMAD.MOV.U32 R76, RZ, RZ, R79 ;  /* 0x000000ffff4c7224 */ /* 0x000fce00078e004f */
.L_x_23647:
[----:B------:R-:W-:Y:S05]  /*1e0f0*/  BSYNC.RECONVERGENT B1 ;  /* 0x0000000000017941 */ /* 0x000fea0003800200 */
.L_x_23645:
        /* <DEDUP_REMOVED lines=11> */
.L_x_23649:
[----:B------:R-:W-:Y:S01]  /*1e1b0*/  IMAD.MOV.U32 R8, RZ, RZ, R7 ;  /* 0x000000ffff087224 */ /* 0x000fe200078e0007 */
[----:B------:R-:W-:Y:S01]  /*1e1c0*/  MOV R10, R9 ;  /* 0x00000009000a7202 */ /* 0x000fe20000000f00 */
[----:B------:R-:W-:Y:S02]  /*1e1d0*/  IMAD.MOV.U32 R79, RZ, RZ, R78 ;  /* 0x000000ffff4f7224 */ /* 0x000fe400078e004e */
[----:B------:R-:W-:-:S07]  /*1e1e0*/  IMAD.MOV.U32 R111, RZ, RZ, R110 ;  /* 0x000000ffff6f7224 */ /* 0x000fce00078e006e */
.L_x_23650:
[----:B------:R-:W-:Y:S05]  /*1e1f0*/  BSYNC.RECONVERGENT B1 ;  /* 0x0000000000017941 */ /* 0x000fea0003800200 */
.L_x_23648:
        /* <DEDUP_REMOVED lines=11> */
.L_x_23652:
[----:B------:R-:W-:Y:S01]  /*1e2b0*/  IMAD.MOV.U32 R7, RZ, RZ, R8 ;  /* 0x000000ffff077224 */ /* 0x000fe200078e0008 */
[----:B------:R-:W-:Y:S01]  /*1e2c0*/  MOV R78, R81 ;  /* 0x00000051004e7202 */ /* 0x000fe20000000f00 */
[----:B------:R-:W-:Y:S02]  /*1e2d0*/  IMAD.MOV.U32 R9, RZ, RZ, R10 ;  /* 0x000000ffff097224 */ /* 0x000fe400078e000a */
[----:B------:R-:W-:-:S07]  /*1e2e0*/  IMAD.MOV.U32 R110, RZ, RZ, R109 ;  /* 0x000000ffff6e7224 */ /* 0x000fce00078e006d */
.L_x_23653:
[----:B------:R-:W-:Y:S05]  /*1e2f0*/  BSYNC.RECONVERGENT B1 ;  /* 0x0000000000017941 */ /* 0x000fea0003800200 */
.L_x_23651:
        /* <DEDUP_REMOVED lines=11> */
.L_x_23655:
[----:B------:R-:W-:Y:S01]  /*1e3b0*/  MOV R8, R7 ;  /* 0x0000000700087202 */ /* 0x000fe20000000f00 */
[----:B------:R-:W-:Y:S01]  /*1e3c0*/  IMAD.MOV.U32 R10, RZ, RZ, R9 ;  /* 0x000000ffff0a7224 */ /* 0x000fe200078e0009 */
[----:B------:R-:W-:Y:S01]  /*1e3d0*/  MOV R109, R108 ;  /* 0x0000006c006d7202 */ /* 0x000fe20000000f00 */
[----:B------:R-:W-:-:S07]  /*1e3e0*/  IMAD.MOV.U32 R81, RZ, RZ, R80 ;  /* 0x000000ffff517224 */ /* 0x000fce00078e0050 */
.L_x_23656:
[----:B------:R-:W-:Y:S05]  /*1e3f0*/  BSYNC.RECONVERGENT B1 ;  /* 0x0000000000017941 */ /* 0x000fea0003800200 */
.L_x_23654:
        /* <DEDUP_REMOVED lines=11> */
.L_x_23658:
[----:B------:R-:W-:Y:S01]  /*1e4b0*/  IMAD.MOV.U32 R7, RZ, RZ, R8 ;  /* 0x000000ffff077224 */ /* 0x000fe200078e0008 */
[----:B------:R-:W-:Y:S01]  /*1e4c0*/  MOV R9, R10 ;  /* 0x0000000a00097202 */ /* 0x000fe20000000f00 */
[----:B------:R-:W-:Y:S02]  /*1e4d0*/  IMAD.MOV.U32 R80, RZ, RZ, R83 ;  /* 0x000000ffff507224 */ /* 0x000fe400078e0053 */
[----:B------:R-:W-:-:S07]  /*1e4e0*/  IMAD.MOV.U32 R108, RZ, RZ, R107 ;  /* 0x000000ffff6c7224 */ /* 0x000fce00078e006b */
.L_x_23659:
[----:B------:R-:W-:Y:S05]  /*1e4f0*/  BSYNC.RECONVERGENT B1 ;  /* 0x0000000000017941 */ /* 0x000fea0003800200 */
.L_x_23657:
        /* <DEDUP_REMOVED lines=11> */
.L_x_23661:
[----:B------:R-:W-:Y:S01]  /*1e5b0*/  IMAD.MOV.U32 R8, RZ, RZ, R7 ;  /* 0x000000ffff087224 */ /* 0x000fe200078e0007 */
[----:B------:R-:W-:Y:S01]  /*1e5c0*/  MOV R83, R82 ;  /* 0x0000005200537202 */ /* 0x000fe20000000f00 */
[----:B------:R-:W-:Y:S02]  /*1e5d0*/  IMAD.MOV.U32 R10, RZ, RZ, R9 ;  /* 0x000000ffff0a7224 */ /* 0x000fe400078e0009 */
[----:B------:R-:W-:-:S07]  /*1e5e0*/  IMAD.MOV.U32 R107, RZ, RZ, R106 ;  /* 0x000000ffff6b7224 */ /* 0x000fce00078e006a */
.L_x_23662:
[----:B------:R-:W-:Y:S05]  /*1e5f0*/  BSYNC.RECONVERGENT B1 ;  /* 0x0000000000017941 */ /* 0x000fea0003800200 */
.L_x_23660:
        /* <DEDUP_REMOVED lines=11> */
.L_x_23664:
[----:B------:R-:W-:Y:S01]  /*1e6b0*/  MOV R7, R8 ;  /* 0x0000000800077202 */ /* 0x000fe20000000f00 */
[----:B------:R-:W-:Y:S01]  /*1e6c0*/  IMAD.MOV.U32 R9, RZ, RZ, R10 ;  /* 0x000000ffff097224 */ /* 0x000fe200078e000a */
[----:B------:R-:W-:Y:S01]  /*1e6d0*/  MOV R106, R105 ;  /* 0x00000069006a7202 */ /* 0x000fe20000000f00 */
[----:B------:R-:W-:-:S07]  /*1e6e0*/  IMAD.MOV.U32 R82, RZ, RZ, R85 ;  /* 0x000000ffff527224 */ /* 0x000fce00078e0055 */
.L_x_23665:
[----:B------:R-:W-:Y:S05]  /*1e6f0*/  BSYNC.RECONVERGENT B1 ;  /* 0x0000000000017941 */ /* 0x000fea0003800200 */
.L_x_23663:
        /* <DEDUP_REMOVED lines=11> */
.L_x_23667:
[----:B------:R-:W-:Y:S01]  /*1e7b0*/  IMAD.MOV.U32 R8, RZ, RZ, R7 ;  /* 0x000000ffff087224 */ /* 0x000fe200078e0007 */
[----:B------:R-:W-:Y:S01]  /*1e7c0*/  MOV R10, R9 ;  /* 0x00000009000a7202 */ /* 0x000fe20000000f00 */
[----:B------:R-:W-:Y:S02]  /*1e7d0*/  IMAD.MOV.U32 R85, RZ, RZ, R84 ;  /* 0x000000ffff557224 */ /* 0x000fe400078e0054 */
[----:B------:R-:W-:-:S07]  /*1e7e0*/  IMAD.MOV.U32 R105, RZ, RZ, R104 ;  /* 0x000000ffff697224 */ /* 0x000fce00078e0068 */
.L_x_23668:
[----:B------:R-:W-:Y:S05]  /*1e7f0*/  BSYNC.RECONVERGENT B1 ;  /* 0x0000000000017941 */ /* 0x000fea0003800200 */
.L_x_23666:
        /* <DEDUP_REMOVED lines=11> */
.L_x_23670:
[----:B------:R-:W-:Y:S01]  /*1e8b0*/  IMAD.MOV.U32 R7, RZ, RZ, R8 ;  /* 0x000000ffff077224 */ /* 0x000fe200078e0008 */
[----:B------:R-:W-:Y:S01]  /*1e8c0*/  MOV R84, R87 ;  /* 0x0000005700547202 */ /* 0x000fe20000000f00 */
[----:B------:R-:W-:Y:S02]  /*1e8d0*/  IMAD.MOV.U32 R9, RZ, RZ, R10 ;  /* 0x000000ffff097224 */ /* 0x000fe400078e000a */
[----:B------:R-:W-:-:S07]  /*1e8e0*/  IMAD.MOV.U32 R104, RZ, RZ, R103 ;  /* 0x000000ffff687224 */ /* 0x000fce00078e0067 */
.L_x_23671:
[----:B------:R-:W-:Y:S05]  /*1e8f0*/  BSYNC.RECONVERGENT B1 ;  /* 0x0000000000017941 */ /* 0x000fea0003800200 */
.L_x_23669:
        /* <DEDUP_REMOVED lines=11> */
.L_x_23673:
[----:B------:R-:W-:Y:S01]  /*1e9b0*/  MOV R8, R7 ;  /* 0x0000000700087202 */ /* 0x000fe20000000f00 */
[----:B------:R-:W-:Y:S01]  /*1e9c0*/  IMAD.MOV.U32 R10, RZ, RZ, R9 ;  /* 0x000000ffff0a7224 */ /* 0x000fe200078e0009 */
[----:B------:R-:W-:Y:S01]  /*1e9d0*/  MOV R103, R102 ;  /* 0x0000006600677202 */ /* 0x000fe20000000f00 */
[----:B------:R-:W-:-:S07]  /*1e9e0*/  IMAD.MOV.U32 R87, RZ, RZ, R86 ;  /* 0x000000ffff577224 */ /* 0x000fce00078e0056 */
.L_x_23674:
[----:B------:R-:W-:Y:S05]  /*1e9f0*/  BSYNC.RECONVERGENT B1 ;  /* 0x0000000000017941 */ /* 0x000fea0003800200 */
.L_x_23672:
        /* <DEDUP_REMOVED lines=11> */
.L_x_23676:
[----:B------:R-:W-:Y:S01]  /*1eab0*/  IMAD.MOV.U32 R7, RZ, RZ, R8 ;  /* 0x000000ffff077224 */ /* 0x000fe200078e0008 */
[----:B------:R-:W-:Y:S01]  /*1eac0*/  MOV R9, R10 ;  /* 0x0000000a00097202 */ /* 0x000fe20000000f00 */
[----:B------:R-:W-:Y:S02]  /*1ead0*/  IMAD.MOV.U32 R86, RZ, RZ, R89 ;  /* 0x000000ffff567224 */ /* 0x000fe400078e0059 */
[----:B------:R-:W-:-:S07]  /*1eae0*/  IMAD.MOV.U32 R102, RZ, RZ, R101 ;  /* 0x000000ffff667224 */ /* 0x000fce00078e0065 */
.L_x_23677:
[----:B------:R-:W-:Y:S05]  /*1eaf0*/  BSYNC.RECONVERGENT B1 ;  /* 0x0000000000017941 */ /* 0x000fea0003800200 */
.L_x_23675:
        /* <DEDUP_REMOVED lines=11> */
.L_x_23679:
[----:B------:R-:W-:Y:S01]  /*1ebb0*/  IMAD.MOV.U32 R8, RZ, RZ, R7 ;  /* 0x000000ffff087224 */ /* 0x000fe200078e0007 */
[----:B------:R-:W-:Y:S01]  /*1ebc0*/  MOV R89, R88 ;  /* 0x0000005800597202 */ /* 0x000fe20000000f00 */
[----:B------:R-:W-:Y:S02]  /*1ebd0*/  IMAD.MOV.U32 R10, RZ, RZ, R9 ;  /* 0x000000ffff0a7224 */ /* 0x000fe400078e0009 */
[----:B------:R-:W-:-:S07]  /*1ebe0*/  IMAD.MOV.U32 R101, RZ, RZ, R100 ;  /* 0x000000ffff657224 */ /* 0x000fce00078e0064 */
.L_x_23680:
[----:B------:R-:W-:Y:S05]  /*1ebf0*/  BSYNC.RECONVERGENT B1 ;  /* 0x0000000000017941 */ /* 0x000fea0003800200 */
.L_x_23678:
        /* <DEDUP_REMOVED lines=11> */
.L_x_23682:
[----:B------:R-:W-:Y:S01]  /*1ecb0*/  MOV R7, R8 ;  /* 0x0000000800077202 */ /* 0x000fe20000000f00 */
[----:B------:R-:W-:Y:S01]  /*1ecc0*/  IMAD.MOV.U32 R9, RZ, RZ, R10 ;  /* 0x000000ffff097224 */ /* 0x000fe200078e000a */
[----:B------:R-:W-:Y:S01]  /*1ecd0*/  MOV R100, R99 ;  /* 0x0000006300647202 */ /* 0x000fe20000000f00 */
[----:B------:R-:W-:-:S07]  /*1ece0*/  IMAD.MOV.U32 R88, RZ, RZ, R91 ;  /* 0x000000ffff587224 */ /* 0x000fce00078e005b */
.L_x_23683:
[----:B------:R-:W-:Y:S05]  /*1ecf0*/  BSYNC.RECONVERGENT B1 ;  /* 0x0000000000017941 */ /* 0x000fea0003800200 */
.L_x_23681:
        /* <DEDUP_REMOVED lines=11> */
.L_x_23685:
[----:B------:R-:W-:Y:S01]  /*1edb0*/  IMAD.MOV.U32 R8, RZ, RZ, R7 ;  /* 0x000000ffff087224 */ /* 0x000fe200078e0007 */
[----:B------:R-:W-:Y:S01]  /*1edc0*/  MOV R10, R9 ;  /* 0x00000009000a7202 */ /* 0x000fe20000000f00 */
[----:B------:R-:W-:Y:S02]  /*1edd0*/  IMAD.MOV.U32 R91, RZ, RZ, R90 ;  /* 0x000000ffff5b7224 */ /* 0x000fe400078e005a */
[----:B------:R-:W-:-:S07]  /*1ede0*/  IMAD.MOV.U32 R99, RZ, RZ, R98 ;  /* 0x000000ffff637224 */ /* 0x000fce00078e0062 */
.L_x_23686:
[----:B------:R-:W-:Y:S05]  /*1edf0*/  BSYNC.RECONVERGENT B1 ;  /* 0x0000000000017941 */ /* 0x000fea0003800200 */
.L_x_23684:
        /* <DEDUP_REMOVED lines=11> */
.L_x_23688:
[----:B------:R-:W-:Y:S01]  /*1eeb0*/  IMAD.MOV.U32 R7, RZ, RZ, R8 ;  /* 0x000000ffff077224 */ /* 0x000fe200078e0008 */
[----:B------:R-:W-:Y:S01]  /*1eec0*/  MOV R90, R95 ;  /* 0x0000005f005a7202 */ /* 0x000fe20000000f00 */
[----:B------:R-:W-:Y:S02]  /*1eed0*/  IMAD.MOV.U32 R9, RZ, RZ, R10 ;  /* 0x000000ffff097224 */ /* 0x000fe400078e000a */
[----:B------:R-:W-:-:S07]  /*1eee0*/  IMAD.MOV.U32 R98, RZ, RZ, R97 ;  /* 0x000000ffff627224 */ /* 0x000fce00078e0061 */
.L_x_23689:
[----:B------:R-:W-:Y:S05]  /*1eef0*/  BSYNC.RECONVERGENT B1 ;  /* 0x0000000000017941 */ /* 0x000fea0003800200 */
.L_x_23687:
        /* <DEDUP_REMOVED lines=11> */
.L_x_23691:
[----:B------:R-:W-:Y:S01]  /*1efb0*/  IMAD.MOV.U32 R95, RZ, RZ, R94 ;  /* 0x000000ffff5f7224 */ /* 0x000fe200078e005e */
[----:B------:R-:W-:Y:S01]  /*1efc0*/  MOV R97, R96 ;  /* 0x0000006000617202 */ /* 0x000fe20000000f00 */
[----:B------:R-:W-:Y:S01]  /*1efd0*/  IMAD.MOV.U32 R10, RZ, RZ, R9 ;  /* 0x000000ffff0a7224 */ /* 0x000fe200078e0009 */
[----:B------:R-:W-:Y:S01]  /*1efe0*/  MOV R8, R7 ;  /* 0x0000000700087202 */ /* 0x000fe20000000f00 */
[----:B------:R-:W-:Y:S02]  /*1eff0*/  IMAD.MOV.U32 R94, RZ, RZ, R7 ;  /* 0x000000ffff5e7224 */ /* 0x000fe400078e0007 */
[----:B------:R-:W-:-:S07]  /*1f000*/  IMAD.MOV.U32 R96, RZ, RZ, R9 ;  /* 0x000000ffff607224 */ /* 0x000fce00078e0009 */
.L_x_23692:
[----:B------:R-:W-:Y:S05]  /*1f010*/  BSYNC.RECONVERGENT B1 ;  /* 0x0000000000017941 */ /* 0x000fea0003800200 */
.L_x_23690:
[----:B------:R-:W-:Y:S01]  /*1f020*/  IADD3 R6, PT, PT, R6, 0x4, RZ ;  /* 0x0000000406067810 */ /* 0x000fe20007ffe0ff */
[----:B------:R-:W-:Y:S06]  /*1f030*/  @P1 BRA `(.L_x_23693) ;  /* 0xffffffc0000c1947 */ /* 0x000fec000383ffff */
[----:B------:R-:W-:Y:S01]  /*1f040*/  IMAD.MOV.U32 R92, RZ, RZ, R4 ;  /* 0x000000ffff5c7224 */ /* 0x000fe200078e0004 */
[----:B------:R-:W-:Y:S01]  /*1f050*/  MOV R96, R10 ;  /* 0x0000000a00607202 */ /* 0x000fe20000000f00 */
[----:B------:R-:W-:-:S07]  /*1f060*/  IMAD.MOV.U32 R94, RZ, RZ, R8 ;  /* 0x000000ffff5e7224 */ /* 0x000fce00078e0008 */
.L_x_23503:
[----:B------:R-:W-:Y:S05]  /*1f070*/  BSYNC.RECONVERGENT B0 ;  /* 0x0000000000007941 */ /* 0x000fea0003800200 */
.L_x_23502:
[----:B------:R-:W-:-:S13]  /*1f080*/  ISETP.NE.AND P0, PT, R0, RZ, PT ;  /* 0x000000ff0000720c */ /* 0x000fda0003f05270 */
        /* <DEDUP_REMOVED lines=19> */
[----:B------:R-:W0:Y:S01]  /*1f1c0*/  MUFU.LG2 R160, R160 ;  /* 0x000000a000a07308 */ /* 0x000e220000000c00 */
[C---:B------:R-:W-:Y:S01]  /*1f1d0*/  ISETP.GE.AND P6, PT, R0.reuse, 0x5, PT ;  /* 0x000000050000780c */ /* 0x040fe20003fc6270 */
[----:B------:R-:W-:Y:S01]  /*1f1e0*/  IMAD R14, R17, R0, RZ ;  /* 0x00000000110e7224 */ /* 0x000fe200078e02ff */
[----:B------:R-:W-:Y:S01]  /*1f1f0*/  ISETP.GE.AND P0, PT, R0, 0x6, PT ;  /* 0x000000060000780c */ /* 0x000fe20003f06270 */
[C---:B------:R-:W-:Y:S01]  /*1f200*/  FADD.FTZ R19, -R92.reuse, R96 ;  /* 0x000000605c137221 */ /* 0x040fe20000010100 */
[----:B------:R-:W-:Y:S01]  /*1f210*/  FADD.FTZ R23, -R92, R97 ;  /* 0x000000615c177221 */ /* 0x000fe20000010100 */
[----:B------:R-:W-:Y:S01]  /*1f220*/  IMAD.SHL.U32 R17, R14, 0x2, RZ ;  /* 0x000000020e117824 */ /* 0x000fe200078e00ff */
[----:B------:R-:W-:-:S03]  /*1f230*/  ISETP.GE.AND P1, PT, R0, 0x7, PT ;  /* 0x000000070000780c */ /* 0x000fc60003f26270 */
[----:B-1----:R-:W-:-:S04]  /*1f240*/  IMAD.WIDE R6, R17, 0x4, R6 ;  /* 0x0000000411067825 */ /* 0x002fc800078e0206 */
[----:B------:R-:W5:Y:S01]  /*1f250*/  @P6 LDG.E.CONSTANT R10, desc[UR6][R4.64] ;  /* 0x00000006040a6981 */ /* 0x000f62000c1e9900 */
[----:B0-----:R-:W-:-:S03]  /*1f260*/  @P2 FFMA.FTZ R19, R160, -0.69314718246459960938, R19 ;  /* 0xbf317218a0132823 */ /* 0x001fc60000010013 */
[----:B------:R-:W5:Y:S01]  /*1f270*/  @P6 LDG.E.CONSTANT R11, desc[UR6][R4.64] ;  /* 0x00000006040b6981 */ /* 0x000f62000c1e9900 */
[----:B------:R-:W-:Y:S01]  /*1f280*/  @P2 FFMA.FTZ R22, R160, -0.69314718246459960938, R23 ;  /* 0xbf317218a0162823 */ /* 0x000fe20000010017 */
[----:B------:R-:W-:-:S04]  /*1f290*/  IMAD.WIDE R8, R17, 0x4, R8 ;  /* 0x0000000411087825 */ /* 0x000fc800078e0208 */
[C---:B------:R-:W-:Y:S01]  /*1f2a0*/  FADD.FTZ R27, -R92.reuse, R98 ;  /* 0x000000625c1b7221 */ /* 0x040fe20000010100 */
[----:B------:R-:W-:Y:S01]  /*1f2b0*/  @P2 STG.E desc[UR6][R6.64], R94 ;  /* 0x0000005e06002986 */ /* 0x000fe2000c101906 */
[----:B------:R-:W-:-:S03]  /*1f2c0*/  FADD.FTZ R29, -R92, R99 ;  /* 0x000000635c1d7221 */ /* 0x000fc60000010100 */
[----:B------:R-:W5:Y:S01]  /*1f2d0*/  @P0 LDG.E.CONSTANT R14, desc[UR6][R4.64] ;  /* 0x00000006040e0981 */ /* 0x000f62000c1e9900 */
[----:B------:R-:W-:-:S03]  /*1f2e0*/  @P3 FFMA.FTZ R29, R160, -0.69314718246459960938, R29 ;  /* 0xbf317218a01d3823 */ /* 0x000fc6000001001d */
[----:B------:R-:W5:Y:S01]  /*1f2f0*/  @P0 LDG.E.CONSTANT R17, desc[UR6][R4.64] ;  /* 0x0000000604110981 */ /* 0x000f62000c1e9900 */
[----:B--2---:R-:W-:-:S03]  /*1f300*/  @P2 FADD.FTZ R23, R18, R19 ;  /* 0x0000001312172221 */ /* 0x004fc60000010000 */
[----:B------:R-:W2:Y:S01]  /*1f310*/  @P1 LDG.E.CONSTANT R18, desc[UR6][R4.64] ;  /* 0x0000000604121981 */ /* 0x000ea2000c1e9900 */
[----:B---3--:R-:W-:Y:S01]  /*1f320*/  @P2 FADD.FTZ R25, R25, R22 ;  /* 0x0000001619192221 */ /* 0x008fe20000010000 */
[----:B------:R-:W-:Y:S02]  /*1f330*/  @P3 FFMA.FTZ R22, R160, -0.69314718246459960938, R27 ;  /* 0xbf317218a0163823 */ /* 0x000fe4000001001b */
[----:B------:R0:W-:Y:S04]  /*1f340*/  @P2 STG.E desc[UR6][R8.64], R23 ;  /* 0x0000001708002986 */ /* 0x0001e8000c101906 */
        /* <DEDUP_REMOVED lines=8> */
[----:B------:R-:W3:Y:S01]  /*1f3d0*/  @P1 LDG.E.CONSTANT R19, desc[UR6][R4.64] ;  /* 0x0000000604131981 */ /* 0x000ee2000c1e9900 */
[----:B-1----:R-:W-:-:S03]  /*1f3e0*/  FADD.FTZ R25, -R92, R101 ;  /* 0x000000655c197221 */ /* 0x002fc60000010100 */
[----:B------:R0:W-:Y:S04]  /*1f3f0*/  @P3 STG.E desc[UR6][R8.64+0x8], R27 ;  /* 0x0000081b08003986 */ /* 0x0001e8000c101906 */
[----:B------:R-:W-:Y:S01]  /*1f400*/  @P3 STG.E desc[UR6][R6.64+0xc], R91 ;  /* 0x00000c5b06003986 */ /* 0x000fe2000c101906 */
[----:B------:R-:W-:-:S03]  /*1f410*/  @P4 FFMA.FTZ R25, R160, -0.69314718246459960938, R25 ;  /* 0xbf317218a0194823 */ /* 0x000fc60000010019 */
[----:B------:R1:W-:Y:S01]  /*1f420*/  @P3 STG.E desc[UR6][R8.64+0xc], R29 ;  /* 0x00000c1d08003986 */ /* 0x0003e2000c101906 */
[----:B------:R-:W-:Y:S01]  /*1f430*/  ISETP.GE.AND P3, PT, R0, 0x9, PT ;  /* 0x000000090000780c */ /* 0x000fe20003f66270 */
[----:B------:R-:W-:Y:S01]  /*1f440*/  @P4 FADD.FTZ R23, R15, R22 ;  /* 0x000000160f174221 */ /* 0x000fe20000010000 */
[----:B------:R-:W-:Y:S01]  /*1f450*/  @P4 FADD.FTZ R25, R16, R25 ;  /* 0x0000001910194221 */ /* 0x000fe20000010000 */
[----:B------:R-:W4:Y:S01]  /*1f460*/  @P2 LDG.E.CONSTANT R20, desc[UR6][R4.64] ;  /* 0x0000000604142981 */ /* 0x000f22000c1e9900 */
[----:B0-----:R-:W-:-:S03]  /*1f470*/  FADD.FTZ R27, -R92, R102 ;  /* 0x000000665c1b7221 */ /* 0x001fc60000010100 */
[----:B------:R-:W5:Y:S01]  /*1f480*/  @P2 LDG.E.CONSTANT R21, desc[UR6][R4.64] ;  /* 0x0000000604152981 */ /* 0x000f62000c1e9900 */
        /* <DEDUP_REMOVED lines=10> */
[----:B------:R-:W5:Y:S04]  /*1f530*/  @P3 LDG.E.CONSTANT R15, desc[UR6][R4.64] ;  /* 0x00000006040f3981 */ /* 0x000f68000c1e9900 */
        /* <DEDUP_REMOVED lines=28> */
[----:B------:R-:W-:Y:S01]  /*1f700*/  FADD.FTZ R29, -R92, R109 ;  /* 0x0000006d5c1d7221 */ /* 0x000fe20000010100 */
[----:B------:R-:W-:Y:S01]  /*1f710*/  @P0 STG.E desc[UR6][R6.64+0x28], R82 ;  /* 0x0000285206000986 */ /* 0x000fe2000c101906 */
[C---:B0-----:R-:W-:Y:S02]  /*1f720*/  @P1 FFMA.FTZ R25, R160.reuse, -0.69314718246459960938, R31 ;  /* 0xbf317218a0191823 */ /* 0x041fe4000001001f */
[----:B------:R-:W-:Y:S01]  /*1f730*/  @P1 FFMA.FTZ R10, R160, -0.69314718246459960938, R29 ;  /* 0xbf317218a00a1823 */ /* 0x000fe2000001001d */
[----:B------:R0:W-:Y:S04]  /*1f740*/  @P0 STG.E desc[UR6][R8.64+0x28], R27 ;  /* 0x0000281b08000986 */ /* 0x0001e8000c101906 */
[----:B------:R-:W-:Y:S01]  /*1f750*/  @P0 STG.E desc[UR6][R6.64+0x2c], R83 ;  /* 0x00002c5306000986 */ /* 0x000fe2000c101906 */
[----:B-1----:R-:W-:-:S03]  /*1f760*/  FADD.FTZ R11, -R92, R110 ;  /* 0x0000006e5c0b7221 */ /* 0x002fc60000010100 */
[----:B------:R1:W-:Y:S01]  /*1f770*/  @P0 STG.E desc[UR6][R8.64+0x2c], R17 ;  /* 0x00002c1108000986 */ /* 0x0003e2000c101906 */
[----:B------:R-:W-:Y:S01]  /*1f780*/  ISETP.GE.AND P0, PT, R0, 0xd, PT ;  /* 0x0000000d0000780c */ /* 0x000fe20003f06270 */
[----:B------:R-:W-:Y:S01]  /*1f790*/  @P2 FFMA.FTZ R11, R160, -0.69314718246459960938, R11 ;  /* 0xbf317218a00b2823 */ /* 0x000fe2000001000b */
[C---:B0-----:R-:W-:Y:S01]  /*1f7a0*/  FADD.FTZ R27, -R92.reuse, R111 ;  /* 0x0000006f5c1b7221 */ /* 0x041fe20000010100 */
[----:B------:R-:W5:Y:S04]  /*1f7b0*/  @P6 LDG.E.CONSTANT R29, desc[UR6][R4.64] ;  /* 0x00000006041d6981 */ /* 0x000f68000c1e9900 */
[----:B------:R-:W-:Y:S01]  /*1f7c0*/  @P1 STG.E desc[UR6][R6.64+0x30], R80 ;  /* 0x0000305006001986 */ /* 0x000fe2000c101906 */
[----:B-1----:R-:W-:-:S03]  /*1f7d0*/  FADD.FTZ R17, -R92, R112 ;  /* 0x000000705c117221 */ /* 0x002fc60000010100 */
[----:B------:R-:W5:Y:S01]  /*1f7e0*/  @P6 LDG.E.CONSTANT R31, desc[UR6][R4.64] ;  /* 0x00000006041f6981 */ /* 0x000f62000c1e9900 */
[----:B--2---:R-:W-:-:S05]  /*1f7f0*/  @P1 FADD.FTZ R25, R18, R25 ;  /* 0x0000001912191221 */ /* 0x004fca0000010000 */
[----:B------:R0:W-:Y:S04]  /*1f800*/  @P1 STG.E desc[UR6][R8.64+0x30], R25 ;  /* 0x0000301908001986 */ /* 0x0001e8000c101906 */
[----:B------:R-:W-:Y:S04]  /*1f810*/  @P1 STG.E desc[UR6][R6.64+0x34], R81 ;  /* 0x0000345106001986 */ /* 0x000fe8000c101906 */
[----:B0-----:R-:W2:Y:S01]  /*1f820*/  @P0 LDG.E.CONSTANT R25, desc[UR6][R4.64] ;  /* 0x0000000604190981 */ /* 0x001ea2000c1e9900 */
[----:B---3--:R-:W-:Y:S01]  /*1f830*/  @P1 FADD.FTZ R19, R19, R10 ;  /* 0x0000000a13131221 */ /* 0x008fe20000010000 */
[----:B------:R-:W-:-:S02]  /*1f840*/  @P2 FFMA.FTZ R10, R160, -0.69314718246459960938, R27 ;  /* 0xbf317218a00a2823 */ /* 0x000fc4000001001b */
[----:B------:R-:W3:Y:S04]  /*1f850*/  @P0 LDG.E.CONSTANT R27, desc[UR6][R4.64] ;  /* 0x00000006041b0981 */ /* 0x000ee8000c1e9900 */
[----:B------:R-:W-:Y:S01]  /*1f860*/  @P1 STG.E desc[UR6][R8.64+0x34], R19 ;  /* 0x0000341308001986 */ /* 0x000fe2000c101906 */
[----:B------:R-:W-:-:S03]  /*1f870*/  ISETP.GE.AND P1, PT, R0, 0xe, PT ;  /* 0x0000000e0000780c */ /* 0x000fc60003f26270 */
[----:B------:R-:W-:Y:S01]  /*1f880*/  @P2 STG.E desc[UR6][R6.64+0x38], R78 ;  /* 0x0000384e06002986 */ /* 0x000fe2000c101906 */
[----:B----4-:R-:W-:Y:S01]  /*1f890*/  @P2 FADD.FTZ R11, R20, R11 ;  /* 0x0000000b140b2221 */ /* 0x010fe20000010000 */
[----:B-----5:R-:W-:Y:S01]  /*1f8a0*/  @P2 FADD.FTZ R21, R21, R10 ;  /* 0x0000000a15152221 */ /* 0x020fe20000010000 */
[----:B------:R-:W-:Y:S01]  /*1f8b0*/  @P3 FFMA.FTZ R10, R160, -0.69314718246459960938, R17 ;  /* 0xbf317218a00a3823 */ /* 0x000fe20000010011 */
[----:B------:R-:W-:Y:S02]  /*1f8c0*/  FADD.FTZ R17, -R92, R113 ;  /* 0x000000715c117221 */ /* 0x000fe40000010100 */
[----:B------:R0:W-:Y:S04]  /*1f8d0*/  @P2 STG.E desc[UR6][R8.64+0x38], R11 ;  /* 0x0000380b08002986 */ /* 0x0001e8000c101906 */
[----:B------:R-:W-:Y:S04]  /*1f8e0*/  @P2 STG.E desc[UR6][R6.64+0x3c], R79 ;  /* 0x00003c4f06002986 */ /* 0x000fe8000c101906 */
[----:B------:R1:W-:Y:S01]  /*1f8f0*/  @P2 STG.E desc[UR6][R8.64+0x3c], R21 ;  /* 0x00003c1508002986 */ /* 0x0003e2000c101906 */
[----:B------:R-:W-:Y:S01]  /*1f900*/  ISETP.GE.AND P2, PT, R0, 0xf, PT ;  /* 0x0000000f0000780c */ /* 0x000fe20003f46270 */
[----:B0-----:R-:W-:Y:S01]  /*1f910*/  @P3 FFMA.FTZ R11, R160, -0.69314718246459960938, R17 ;  /* 0xbf317218a00b3823 */ /* 0x001fe20000010011 */
[----:B------:R-:W-:Y:S01]  /*1f920*/  FADD.FTZ R17, -R92, R114 ;  /* 0x000000725c117221 */ /* 0x000fe20000010100 */
[----:B------:R-:W4:Y:S01]  /*1f930*/  @P1 LDG.E.CONSTANT R81, desc[UR6][R4.64] ;  /* 0x0000000604511981 */ /* 0x000f22000c1e9900 */
[----:B------:R-:W-:-:S03]  /*1f940*/  @P3 FADD.FTZ R15, R15, R10 ;  /* 0x0000000a0f0f3221 */ /* 0x000fc60000010000 */
[----:B------:R-:W-:Y:S01]  /*1f950*/  @P3 STG.E desc[UR6][R6.64+0x40], R76 ;  /* 0x0000404c06003986 */ /* 0x000fe2000c101906 */
[----:B------:R-:W-:Y:S01]  /*1f960*/  FADD.FTZ R19, -R92, R115 ;  /* 0x000000735c137221 */ /* 0x000fe20000010100 */
[----:B------:R-:W-:Y:S02]  /*1f970*/  @P3 FADD.FTZ R11, R16, R11 ;  /* 0x0000000b100b3221 */ /* 0x000fe40000010000 */
[----:B------:R-:W5:Y:S01]  /*1f980*/  @P1 LDG.E.CONSTANT R83, desc[UR6][R4.64] ;  /* 0x0000000604531981 */ /* 0x000f62000c1e9900 */
[----:B------:R-:W-:-:S03]  /*1f990*/  @P4 FFMA.FTZ R17, R160, -0.69314718246459960938, R17 ;  /* 0xbf317218a0114823 */ /* 0x000fc60000010011 */
[----:B------:R0:W-:Y:S01]  /*1f9a0*/  @P3 STG.E desc[UR6][R8.64+0x40], R15 ;  /* 0x0000400f08003986 */ /* 0x0001e2000c101906 */
[----:B------:R-:W-:-:S03]  /*1f9b0*/  @P4 FFMA.FTZ R10, R160, -0.69314718246459960938, R19 ;  /* 0xbf317218a00a4823 */ /* 0x000fc60000010013 */
[----:B------:R-:W-:Y:S04]  /*1f9c0*/  @P3 STG.E desc[UR6][R6.64+0x44], R77 ;  /* 0x0000444d06003986 */ /* 0x000fe8000c101906 */
[----:B------:R0:W-:Y:S01]  /*1f9d0*/  @P3 STG.E desc[UR6][R8.64+0x44], R11 ;  /* 0x0000440b08003986 */ /* 0x0001e2000c101906 */
[----:B------:R-:W-:-:S03]  /*1f9e0*/  ISETP.GE.AND P3, PT, R0, 0x10, PT ;  /* 0x000000100000780c */ /* 0x000fc60003f66270 */
[----:B-1----:R-:W5:Y:S01]  /*1f9f0*/  @P2 LDG.E.CONSTANT R21, desc[UR6][R4.64] ;  /* 0x0000000604152981 */ /* 0x002f62000c1e9900 */
[----:B------:R-:W-:-:S03]  /*1fa00*/  @P4 FADD.FTZ R17, R22, R17 ;  /* 0x0000001116114221 */ /* 0x000fc60000010000 */
[----:B------:R-:W-:Y:S01]  /*1fa10*/  @P4 STG.E desc[UR6][R6.64+0x48], R74 ;  /* 0x0000484a06004986 */ /* 0x000fe2000c101906 */
[C---:B0-----:R-:W-:Y:S01]  /*1fa20*/  FADD.FTZ R15, -R92.reuse, R117 ;  /* 0x000000755c0f7221 */ /* 0x041fe20000010100 */
[----:B------:R-:W-:Y:S01]  /*1fa30*/  @P4 FADD.FTZ R13, R13, R10 ;  /* 0x0000000a0d0d4221 */ /* 0x000fe20000010000 */
[----:B------:R-:W-:Y:S01]  /*1fa40*/  FADD.FTZ R11, -R92, R116 ;  /* 0x000000745c0b7221 */ /* 0x000fe20000010100 */
[----:B------:R-:W-:Y:S03]  /*1fa50*/  @P4 STG.E desc[UR6][R8.64+0x48], R17 ;  /* 0x0000481108004986 */ /* 0x000fe6000c101906 */
[C---:B------:R-:W-:Y:S01]  /*1fa60*/  @P5 FFMA.FTZ R10, R160.reuse, -0.69314718246459960938, R11 ;  /* 0xbf317218a00a5823 */ /* 0x040fe2000001000b */
[----:B------:R-:W5:Y:S01]  /*1fa70*/  @P2 LDG.E.CONSTANT R79, desc[UR6][R4.64] ;  /* 0x00000006044f2981 */ /* 0x000f62000c1e9900 */
[----:B------:R-:W-:-:S03]  /*1fa80*/  @P5 FFMA.FTZ R11, R160, -0.69314718246459960938, R15 ;  /* 0xbf317218a00b5823 */ /* 0x000fc6000001000f */
[----:B------:R0:W-:Y:S01]  /*1fa90*/  @P4 STG.E desc[UR6][R6.64+0x4c], R75 ;  /* 0x00004c4b06004986 */ /* 0x0001e2000c101906 */
[----:B------:R-:W-:-:S03]  /*1faa0*/  @P5 FADD.FTZ R23, R23, R10 ;  /* 0x0000000a17175221 */ /* 0x000fc60000010000 */
[----:B------:R1:W-:Y:S01]  /*1fab0*/  @P4 STG.E desc[UR6][R8.64+0x4c], R13 ;  /* 0x00004c0d08004986 */ /* 0x0003e2000c101906 */
[----:B------:R-:W-:Y:S01]  /*1fac0*/  ISETP.GE.AND P4, PT, R0, 0x11, PT ;  /* 0x000000110000780c */ /* 0x000fe20003f86270 */
[----:B------:R-:W-:Y:S02]  /*1fad0*/  @P5 FADD.FTZ R11, R12, R11 ;  /* 0x0000000b0c0b5221 */ /* 0x000fe40000010000 */
[----:B------:R-:W5:Y:S04]  /*1fae0*/  @P3 LDG.E.CONSTANT R77, desc[UR6][R4.64] ;  /* 0x00000006044d3981 */ /* 0x000f68000c1e9900 */
        /* <DEDUP_REMOVED lines=10> */
[C---:B-1----:R-:W-:Y:S01]  /*1fb90*/  FADD.FTZ R13, -R92.reuse, R118 ;  /* 0x000000765c0d7221 */ /* 0x042fe20000010100 */
[----:B------:R-:W-:-:S03]  /*1fba0*/  FADD.FTZ R15, -R92, R119 ;  /* 0x000000775c0f7221 */ /* 0x000fc60000010100 */
[----:B------:R-:W-:-:S04]  /*1fbb0*/  @P6 FFMA.FTZ R10, R160, -0.69314718246459960938, R13 ;  /* 0xbf317218a00a6823 */ /* 0x000fc8000001000d */
[----:B------:R-:W-:Y:S01]  /*1fbc0*/  @P6 FADD.FTZ R13, R29, R10 ;  /* 0x0000000a1d0d6221 */ /* 0x000fe20000010000 */
[----:B------:R-:W-:Y:S01]  /*1fbd0*/  @P6 FFMA.FTZ R10, R160, -0.69314718246459960938, R15 ;  /* 0xbf317218a00a6823 */ /* 0x000fe2000001000f */
[C---:B------:R-:W-:Y:S01]  /*1fbe0*/  FADD.FTZ R15, -R92.reuse, R120 ;  /* 0x000000785c0f7221 */ /* 0x040fe20000010100 */
[----:B------:R-:W-:Y:S02]  /*1fbf0*/  FADD.FTZ R17, -R92, R121 ;  /* 0x000000795c117221 */ /* 0x000fe40000010100 */
[----:B------:R-:W-:Y:S01]  /*1fc00*/  @P6 FADD.FTZ R11, R31, R10 ;  /* 0x0000000a1f0b6221 */ /* 0x000fe20000010000 */
[----:B------:R-:W-:Y:S01]  /*1fc10*/  @P0 FFMA.FTZ R10, R160, -0.69314718246459960938, R15 ;  /* 0xbf317218a00a0823 */ /* 0x000fe2000001000f */
[----:B------:R-:W-:Y:S01]  /*1fc20*/  FADD.FTZ R19, -R92, R122 ;  /* 0x0000007a5c137221 */ /* 0x000fe20000010100 */
[----:B------:R-:W-:Y:S03]  /*1fc30*/  @P6 STG.E desc[UR6][R6.64+0x58], R70 ;  /* 0x0000584606006986 */ /* 0x000fe6000c101906 */
[----:B------:R-:W-:Y:S01]  /*1fc40*/  @P1 FFMA.FTZ R12, R160, -0.69314718246459960938, R19 ;  /* 0xbf317218a00c1823 */ /* 0x000fe20000010013 */
[----:B------:R-:W-:Y:S01]  /*1fc50*/  FADD.FTZ R19, -R92, R123 ;  /* 0x0000007b5c137221 */ /* 0x000fe20000010100 */
[----:B------:R3:W-:Y:S04]  /*1fc60*/  @P6 STG.E desc[UR6][R8.64+0x58], R13 ;  /* 0x0000580d08006986 */ /* 0x0007e8000c101906 */
[----:B------:R-:W-:Y:S04]  /*1fc70*/  @P6 STG.E desc[UR6][R6.64+0x5c], R71 ;  /* 0x00005c4706006986 */ /* 0x000fe8000c101906 */
[----:B------:R-:W-:Y:S01]  /*1fc80*/  @P6 STG.E desc[UR6][R8.64+0x5c], R11 ;  /* 0x00005c0b08006986 */ /* 0x000fe2000c101906 */
[----:B------:R-:W-:-:S03]  /*1fc90*/  ISETP.GE.AND P6, PT, R0, 0x13, PT ;  /* 0x000000130000780c */ /* 0x000fc60003fc6270 */
[----:B------:R-:W-:Y:S10]  /*1fca0*/  @P0 STG.E desc[UR6][R6.64+0x60], R68 ;  /* 0x0000604406000986 */ /* 0x000ff4000c101906 */
[----:B------:R-:W5:Y:S01]  /*1fcb0*/  @P6 LDG.E.CONSTANT R23, desc[UR6][R4.64] ;  /* 0x0000000604176981 */ /* 0x000f62000c1e9900 */
[----:B--2---:R-:W-:Y:S01]  /*1fcc0*/  @P0 FADD.FTZ R15, R25, R10 ;  /* 0x0000000a190f0221 */ /* 0x004fe20000010000 */
[----:B------:R-:W-:-:S04]  /*1fcd0*/  @P0 FFMA.FTZ R10, R160, -0.69314718246459960938, R17 ;  /* 0xbf317218a00a0823 */ /* 0x000fc80000010011 */
[----:B---3--:R-:W-:Y:S01]  /*1fce0*/  @P0 FADD.FTZ R13, R27, R10 ;  /* 0x0000000a1b0d0221 */ /* 0x008fe20000010000 */
[----:B------:R-:W-:Y:S01]  /*1fcf0*/  @P1 FFMA.FTZ R10, R160, -0.69314718246459960938, R19 ;  /* 0xbf317218a00a1823 */ /* 0x000fe20000010013 */
[----:B------:R0:W-:Y:S01]  /*1fd00*/  @P0 STG.E desc[UR6][R8.64+0x60], R15 ;  /* 0x0000600f08000986 */ /* 0x0001e2000c101906 */
[----:B------:R-:W-:-:S03]  /*1fd10*/  FADD.FTZ R19, -R92, R124 ;  /* 0x0000007c5c137221 */ /* 0x000fc60000010100 */
[----:B------:R-:W-:Y:S04]  /*1fd20*/  @P0 STG.E desc[UR6][R6.64+0x64], R69 ;  /* 0x0000644506000986 */ /* 0x000fe8000c101906 */
[----:B------:R-:W-:Y:S01]  /*1fd30*/  @P0 STG.E desc[UR6][R8.64+0x64], R13 ;  /* 0x0000640d08000986 */ /* 0x000fe2000c101906 */
[----:B------:R-:W-:-:S03]  /*1fd40*/  ISETP.GE.AND P0, PT, R0, 0x14, PT ;  /* 0x000000140000780c */ /* 0x000fc60003f06270 */
[----:B------:R-:W-:Y:S01]  /*1fd50*/  @P1 STG.E desc[UR6][R6.64+0x68], R66 ;  /* 0x0000684206001986 */ /* 0x000fe2000c101906 */
[----:B0-----:R-:W-:-:S09]  /*1fd60*/  FADD.FTZ R15, -R92, R125 ;  /* 0x0000007d5c0f7221 */ /* 0x001fd20000010100 */
[----:B------:R-:W2:Y:S04]  /*1fd70*/  @P0 LDG.E.CONSTANT R25, desc[UR6][R4.64] ;  /* 0x0000000604190981 */ /* 0x000ea8000c1e9900 */
[----:B------:R-:W3:Y:S01]  /*1fd80*/  @P0 LDG.E.CONSTANT R27, desc[UR6][R4.64] ;  /* 0x00000006041b0981 */ /* 0x000ee2000c1e9900 */
[----:B----4-:R-:W-:-:S05]  /*1fd90*/  @P1 FADD.FTZ R17, R81, R12 ;  /* 0x0000000c51111221 */ /* 0x010fca0000010000 */
[----:B------:R0:W-:Y:S01]  /*1fda0*/  @P1 STG.E desc[UR6][R8.64+0x68], R17 ;  /* 0x0000681108001986 */ /* 0x0001e2000c101906 */
[----:B-----5:R-:W-:Y:S01]  /*1fdb0*/  @P1 FADD.FTZ R11, R83, R10 ;  /* 0x0000000a530b1221 */ /* 0x020fe20000010000 */
[----:B------:R-:W-:Y:S02]  /*1fdc0*/  @P2 FFMA.FTZ R10, R160, -0.69314718246459960938, R19 ;  /* 0xbf317218a00a2823 */ /* 0x000fe40000010013 */
[----:B------:R-:W-:Y:S04]  /*1fdd0*/  @P1 STG.E desc[UR6][R6.64+0x6c], R67 ;  /* 0x00006c4306001986 */ /* 0x000fe8000c101906 */
[----:B------:R1:W-:Y:S01]  /*1fde0*/  @P1 STG.E desc[UR6][R8.64+0x6c], R11 ;  /* 0x00006c0b08001986 */ /* 0x0003e2000c101906 */
[----:B------:R-:W-:Y:S01]  /*1fdf0*/  ISETP.GE.AND P1, PT, R0, 0x15, PT ;  /* 0x000000150000780c */ /* 0x000fe20003f26270 */
[C---:B0-----:R-:W-:Y:S01]  /*1fe00*/  FADD.FTZ R17, -R92.reuse, R126 ;  /* 0x0000007e5c117221 */ /* 0x041fe20000010100 */
[----:B------:R-:W-:Y:S01]  /*1fe10*/  FADD.FTZ R19, -R92, R127 ;  /* 0x0000007f5c137221 */ /* 0x000fe20000010100 */
[----:B------:R-:W-:Y:S01]  /*1fe20*/  @P2 FADD.FTZ R13, R21, R10 ;  /* 0x0000000a150d2221 */ /* 0x000fe20000010000 */
[C---:B------:R-:W-:Y:S01]  /*1fe30*/  @P2 FFMA.FTZ R10, R160.reuse, -0.69314718246459960938, R15 ;  /* 0xbf317218a00a2823 */ /* 0x040fe2000001000f */
[----:B------:R-:W4:Y:S01]  /*1fe40*/  @P6 LDG.E.CONSTANT R21, desc[UR6][R4.64] ;  /* 0x0000000604156981 */ /* 0x000f22000c1e9900 */
[----:B------:R-:W-:-:S03]  /*1fe50*/  @P3 FFMA.FTZ R12, R160, -0.69314718246459960938, R19 ;  /* 0xbf317218a00c3823 */ /* 0x000fc60000010013 */
[----:B------:R-:W-:Y:S04]  /*1fe60*/  @P2 STG.E desc[UR6][R6.64+0x70], R64 ;  /* 0x0000704006002986 */ /* 0x000fe8000c101906 */
[----:B------:R-:W5:Y:S01]  /*1fe70*/  @P1 LDG.E.CONSTANT R29, desc[UR6][R4.64] ;  /* 0x00000006041d1981 */ /* 0x000f62000c1e9900 */
[----:B------:R-:W-:Y:S01]  /*1fe80*/  @P2 FADD.FTZ R15, R79, R10 ;  /* 0x0000000a4f0f2221 */ /* 0x000fe20000010000 */
[----:B------:R-:W-:Y:S02]  /*1fe90*/  @P3 FFMA.FTZ R10, R160, -0.69314718246459960938, R17 ;  /* 0xbf317218a00a3823 */ /* 0x000fe40000010011 */
[----:B------:R0:W-:Y:S04]  /*1fea0*/  @P2 STG.E desc[UR6][R8.64+0x70], R13 ;  /* 0x0000700d08002986 */ /* 0x0001e8000c101906 */
[----:B------:R-:W-:Y:S01]  /*1feb0*/  @P2 STG.E desc[UR6][R6.64+0x74], R65 ;  /* 0x0000744106002986 */ /* 0x000fe2000c101906 */
[----:B------:R-:W-:-:S03]  /*1fec0*/  FADD.FTZ R17, -R92, R129 ;  /* 0x000000815c117221 */ /* 0x000fc60000010100 */
[----:B------:R0:W-:Y:S01]  /*1fed0*/  @P2 STG.E desc[UR6][R8.64+0x74], R15 ;  /* 0x0000740f08002986 */ /* 0x0001e2000c101906 */
[----:B-1----:R-:W-:Y:S01]  /*1fee0*/  @P3 FADD.FTZ R11, R77, R10 ;  /* 0x0000000a4d0b3221 */ /* 0x002fe20000010000 */
[----:B------:R-:W-:Y:S02]  /*1fef0*/  ISETP.GE.AND P2, PT, R0, 0x16, PT ;  /* 0x000000160000780c */ /* 0x000fe40003f46270 */
[----:B------:R-:W-:Y:S01]  /*1ff00*/  @P3 STG.E desc[UR6][R6.64+0x78], R62 ;  /* 0x0000783e06003986 */ /* 0x000fe2000c101906 */
[----:B0-----:R-:W-:-:S03]  /*1ff10*/  @P3 FADD.FTZ R13, R85, R12 ;  /* 0x0000000c550d3221 */ /* 0x001fc60000010000 */
[----:B------:R-:W-:Y:S01]  /*1ff20*/  @P3 STG.E desc[UR6][R8.64+0x78], R11 ;  /* 0x0000780b08003986 */ /* 0x000fe2000c101906 */
[----:B------:R-:W-:-:S03]  /*1ff30*/  FADD.FTZ R15, -R92, R128 ;  /* 0x000000805c0f7221 */ /* 0x000fc60000010100 */
[----:B------:R-:W-:Y:S01]  /*1ff40*/  @P3 STG.E desc[UR6][R6.64+0x7c], R63 ;  /* 0x00007c3f06003986 */ /* 0x000fe2000c101906 */
[C---:B------:R-:W-:Y:S01]  /*1ff50*/  @P4 FFMA.FTZ R12, R160.reuse, -0.69314718246459960938, R17 ;  /* 0xbf317218a00c4823 */ /* 0x040fe20000010011 */
[----:B------:R-:W-:Y:S02]  /*1ff60*/  @P4 FFMA.FTZ R10, R160, -0.69314718246459960938, R15 ;  /* 0xbf317218a00a4823 */ /* 0x000fe4000001000f */
[----:B------:R0:W-:Y:S01]  /*1ff70*/  @P3 STG.E desc[UR6][R8.64+0x7c], R13 ;  /* 0x00007c0d08003986 */ /* 0x0001e2000c101906 */
[----:B------:R-:W-:-:S03]  /*1ff80*/  ISETP.GE.AND P3, PT, R0, 0x17, PT ;  /* 0x000000170000780c */ /* 0x000fc60003f66270 */
[----:B------:R-:W5:Y:S01]  /*1ff90*/  @P1 LDG.E.CONSTANT R31, desc[UR6][R4.64] ;  /* 0x00000006041f1981 */ /* 0x000f62000c1e9900 */
[----:B------:R-:W-:-:S03]  /*1ffa0*/  FADD.FTZ R17, -R92, R131 ;  /* 0x000000835c117221 */ /* 0x000fc60000010100 */
[----:B------:R-:W5:Y:S01]  /*1ffb0*/  @P2 LDG.E.CONSTANT R65, desc[UR6][R4.64] ;  /* 0x0000000604412981 */ /* 0x000f62000c1e9900 */
[----:B------:R-:W-:Y:S01]  /*1ffc0*/  @P4 FADD.FTZ R15, R87, R10 ;  /* 0x0000000a570f4221 */ /* 0x000fe20000010000 */
[----:B0-----:R-:W-:Y:S01]  /*1ffd0*/  FADD.FTZ R13, -R92, R130 ;  /* 0x000000825c0d7221 */ /* 0x001fe20000010100 */
[----:B------:R-:W-:Y:S01]  /*1ffe0*/  @P4 FADD.FTZ R11, R75, R12 ;  /* 0x0000000c4b0b4221 */ /* 0x000fe20000010000 */
[----:B------:R-:W-:Y:S02]  /*1fff0*/  @P4 STG.E desc[UR6][R6.64+0x80], R60 ;  /* 0x0000803c06004986 */ /* 0x000fe4000c101906 */
[C---:B------:R-:W-:Y:S02]  /*20000*/  @P5 FFMA.FTZ R10, R160.reuse, -0.69314718246459960938, R13 ;  /* 0xbf317218a00a5823 */ /* 0x040fe4000001000d */
        /* <DEDUP_REMOVED lines=8> */
[----:B------:R-:W5:Y:S04]  /*20090*/  @P2 LDG.E.CONSTANT R63, desc[UR6][R4.64] ;  /* 0x00000006043f2981 */ /* 0x000f68000c1e9900 */
        /* <DEDUP_REMOVED lines=15> */
[----:B------:R-:W-:Y:S02]  /*20190*/  FADD.FTZ R17, -R92, R135 ;  /* 0x000000875c117221 */ /* 0x000fe40000010100 */
[----:B------:R-:W-:Y:S01]  /*201a0*/  @P6 FADD.FTZ R11, R23, R10 ;  /* 0x0000000a170b6221 */ /* 0x000fe20000010000 */
[----:B------:R-:W-:Y:S01]  /*201b0*/  @P0 FFMA.FTZ R10, R160, -0.69314718246459960938, R15 ;  /* 0xbf317218a00a0823 */ /* 0x000fe2000001000f */
[----:B------:R-:W-:Y:S01]  /*201c0*/  FADD.FTZ R19, -R92, R136 ;  /* 0x000000885c137221 */ /* 0x000fe20000010100 */
[----:B------:R-:W-:Y:S04]  /*201d0*/  @P6 STG.E desc[UR6][R6.64+0x90], R56 ;  /* 0x0000903806006986 */ /* 0x000fe8000c101906 */
[----:B------:R5:W-:Y:S04]  /*201e0*/  @P6 STG.E desc[UR6][R8.64+0x90], R11 ;  /* 0x0000900b08006986 */ /* 0x000be8000c101906 */
[----:B------:R-:W-:Y:S01]  /*201f0*/  @P6 STG.E desc[UR6][R6.64+0x94], R57 ;  /* 0x0000943906006986 */ /* 0x000fe2000c101906 */
[----:B--2---:R-:W-:Y:S01]  /*20200*/  @P0 FADD.FTZ R15, R25, R10 ;  /* 0x0000000a190f0221 */ /* 0x004fe20000010000 */
[----:B------:R-:W-:Y:S01]  /*20210*/  @P1 FFMA.FTZ R10, R160, -0.69314718246459960938, R19 ;  /* 0xbf317218a00a1823 */ /* 0x000fe20000010013 */
[----:B------:R-:W-:Y:S01]  /*20220*/  FADD.FTZ R19, -R92, R137 ;  /* 0x000000895c137221 */ /* 0x000fe20000010100 */
[----:B----4-:R-:W-:Y:S01]  /*20230*/  @P6 FADD.FTZ R13, R21, R12 ;  /* 0x0000000c150d6221 */ /* 0x010fe20000010000 */
[----:B------:R-:W-:-:S04]  /*20240*/  @P0 FFMA.FTZ R12, R160, -0.69314718246459960938, R17 ;  /* 0xbf317218a00c0823 */ /* 0x000fc80000010011 */
[----:B---3--:R-:W-:Y:S01]  /*20250*/  @P0 FADD.FTZ R17, R27, R12 ;  /* 0x0000000c1b110221 */ /* 0x008fe20000010000 */
[----:B------:R-:W-:Y:S01]  /*20260*/  @P6 STG.E desc[UR6][R8.64+0x94], R13 ;  /* 0x0000940d08006986 */ /* 0x000fe2000c101906 */
[----:B-----5:R-:W-:Y:S01]  /*20270*/  @P1 FADD.FTZ R11, R29, R10 ;  /* 0x0000000a1d0b1221 */ /* 0x020fe20000010000 */
[----:B------:R-:W-:Y:S02]  /*20280*/  @P1 FFMA.FTZ R10, R160, -0.69314718246459960938, R19 ;  /* 0xbf317218a00a1823 */ /* 0x000fe40000010013 */
[----:B------:R-:W-:Y:S01]  /*20290*/  @P0 STG.E desc[UR6][R6.64+0x98], R54 ;  /* 0x0000983606000986 */ /* 0x000fe2000c101906 */
[----:B------:R-:W-:-:S03]  /*202a0*/  FADD.FTZ R19, -R92, R138 ;  /* 0x0000008a5c137221 */ /* 0x000fc60000010100 */
[----:B------:R0:W-:Y:S04]  /*202b0*/  @P0 STG.E desc[UR6][R8.64+0x98], R15 ;  /* 0x0000980f08000986 */ /* 0x0001e8000c101906 */
[----:B------:R-:W-:Y:S04]  /*202c0*/  @P0 STG.E desc[UR6][R6.64+0x9c], R55 ;  /* 0x00009c3706000986 */ /* 0x000fe8000c101906 */
[----:B------:R1:W-:Y:S01]  /*202d0*/  @P0 STG.E desc[UR6][R8.64+0x9c], R17 ;  /* 0x00009c1108000986 */ /* 0x0003e2000c101906 */
[----:B------:R-:W-:-:S03]  /*202e0*/  ISETP.GE.AND P0, PT, R0, 0x1a, PT ;  /* 0x0000001a0000780c */ /* 0x000fc60003f06270 */
[----:B------:R-:W-:Y:S04]  /*202f0*/  @P1 STG.E desc[UR6][R6.64+0xa0], R52 ;  /* 0x0000a03406001986 */ /* 0x000fe8000c101906 */
[----:B------:R2:W-:Y:S01]  /*20300*/  @P1 STG.E desc[UR6][R8.64+0xa0], R11 ;  /* 0x0000a00b08001986 */ /* 0x0005e2000c101906 */
[----:B0-----:R-:W-:-:S03]  /*20310*/  FADD.FTZ R15, -R92, R139 ;  /* 0x0000008b5c0f7221 */ /* 0x001fc60000010100 */
[----:B------:R-:W-:Y:S01]  /*20320*/  @P1 STG.E desc[UR6][R6.64+0xa4], R53 ;  /* 0x0000a43506001986 */ /* 0x000fe2000c101906 */
[----:B-1----:R-:W-:Y:S01]  /*20330*/  FADD.FTZ R17, -R92, R140 ;  /* 0x0000008c5c117221 */ /* 0x002fe20000010100 */
[----:B------:R-:W-:Y:S01]  /*20340*/  @P1 FADD.FTZ R13, R31, R10 ;  /* 0x0000000a1f0d1221 */ /* 0x000fe20000010000 */
[----:B------:R-:W-:Y:S01]  /*20350*/  @P2 FFMA.FTZ R10, R160, -0.69314718246459960938, R19 ;  /* 0xbf317218a00a2823 */ /* 0x000fe20000010013 */
[----:B------:R-:W3:Y:S04]  /*20360*/  @P0 LDG.E.CONSTANT R21, desc[UR6][R4.64] ;  /* 0x0000000604150981 */ /* 0x000ee8000c1e9900 */
[----:B------:R0:W-:Y:S01]  /*20370*/  @P1 STG.E desc[UR6][R8.64+0xa4], R13 ;  /* 0x0000a40d08001986 */ /* 0x0001e2000c101906 */
[----:B------:R-:W-:Y:S01]  /*20380*/  ISETP.GE.AND P1, PT, R0, 0x1b, PT ;  /* 0x0000001b0000780c */ /* 0x000fe20003f26270 */
[----:B--2---:R-:W-:Y:S01]  /*20390*/  @P2 FADD.FTZ R11, R65, R10 ;  /* 0x0000000a410b2221 */ /* 0x004fe20000010000 */
[----:B------:R-:W-:Y:S01]  /*203a0*/  @P3 FFMA.FTZ R10, R160, -0.69314718246459960938, R17 ;  /* 0xbf317218a00a3823 */ /* 0x000fe20000010011 */
[----:B------:R-:W-:Y:S01]  /*203b0*/  FADD.FTZ R17, -R92, R141 ;  /* 0x0000008d5c117221 */ /* 0x000fe20000010100 */
[----:B------:R-:W-:Y:S01]  /*203c0*/  @P2 FFMA.FTZ R12, R160, -0.69314718246459960938, R15 ;  /* 0xbf317218a00c2823 */ /* 0x000fe2000001000f */
[----:B------:R-:W-:Y:S01]  /*203d0*/  FADD.FTZ R19, -R92, R142 ;  /* 0x0000008e5c137221 */ /* 0x000fe20000010100 */
[----:B------:R-:W-:Y:S01]  /*203e0*/  @P2 STG.E desc[UR6][R6.64+0xa8], R50 ;  /* 0x0000a83206002986 */ /* 0x000fe2000c101906 */
[----:B------:R-:W-:-:S03]  /*203f0*/  ISETP.GE.AND P6, PT, R0, 0x1c, PT ;  /* 0x0000001c0000780c */ /* 0x000fc60003fc6270 */
[----:B------:R1:W-:Y:S04]  /*20400*/  @P2 STG.E desc[UR6][R8.64+0xa8], R11 ;  /* 0x0000a80b08002986 */ /* 0x0003e8000c101906 */
[----:B------:R-:W2:Y:S04]  /*20410*/  @P0 LDG.E.CONSTANT R23, desc[UR6][R4.64] ;  /* 0x0000000604170981 */ /* 0x000ea8000c1e9900 */
[----:B------:R-:W4:Y:S01]  /*20420*/  @P1 LDG.E.CONSTANT R25, desc[UR6][R4.64] ;  /* 0x0000000604191981 */ /* 0x000f22000c1e9900 */
[----:B0-----:R-:W-:Y:S01]  /*20430*/  @P3 FADD.FTZ R13, R67, R10 ;  /* 0x0000000a430d3221 */ /* 0x001fe20000010000 */
[----:B------:R-:W-:-:S02]  /*20440*/  @P3 FFMA.FTZ R10, R160, -0.69314718246459960938, R17 ;  /* 0xbf317218a00a3823 */ /* 0x000fc40000010011 */
[----:B------:R-:W5:Y:S01]  /*20450*/  @P1 LDG.E.CONSTANT R27, desc[UR6][R4.64] ;  /* 0x00000006041b1981 */ /* 0x000f62000c1e9900 */
[----:B------:R-:W-:Y:S01]  /*20460*/  @P2 FADD.FTZ R15, R63, R12 ;  /* 0x0000000c3f0f2221 */ /* 0x000fe20000010000 */
[----:B------:R-:W-:Y:S02]  /*20470*/  FADD.FTZ R17, -R92, R143 ;  /* 0x0000008f5c117221 */ /* 0x000fe40000010100 */
[----:B------:R-:W-:Y:S04]  /*20480*/  @P2 STG.E desc[UR6][R6.64+0xac], R51 ;  /* 0x0000ac3306002986 */ /* 0x000fe8000c101906 */
[----:B------:R0:W-:Y:S01]  /*20490*/  @P2 STG.E desc[UR6][R8.64+0xac], R15 ;  /* 0x0000ac0f08002986 */ /* 0x0001e2000c101906 */
[----:B------:R-:W-:-:S03]  /*204a0*/  ISETP.GE.AND P2, PT, R0, 0x1d, PT ;  /* 0x0000001d0000780c */ /* 0x000fc60003f46270 */
[----:B------:R-:W5:Y:S01]  /*204b0*/  @P6 LDG.E.CONSTANT R31, desc[UR6][R4.64] ;  /* 0x00000006041f6981 */ /* 0x000f62000c1e9900 */
[----:B-1----:R-:W-:Y:S01]  /*204c0*/  @P3 FADD.FTZ R11, R69, R10 ;  /* 0x0000000a450b3221 */ /* 0x002fe20000010000 */
[----:B------:R-:W-:Y:S02]  /*204d0*/  @P4 FFMA.FTZ R10, R160, -0.69314718246459960938, R19 ;  /* 0xbf317218a00a4823 */ /* 0x000fe40000010013 */
[----:B------:R-:W-:Y:S04]  /*204e0*/  @P3 STG.E desc[UR6][R6.64+0xb0], R48 ;  /* 0x0000b03006003986 */ /* 0x000fe8000c101906 */
[----:B------:R1:W-:Y:S01]  /*204f0*/  @P3 STG.E desc[UR6][R8.64+0xb0], R13 ;  /* 0x0000b00d08003986 */ /* 0x0003e2000c101906 */
[----:B------:R-:W-:-:S03]  /*20500*/  FADD.FTZ R19, -R92, R145 ;  /* 0x000000915c137221 */ /* 0x000fc60000010100 */
[----:B------:R-:W-:Y:S01]  /*20510*/  @P3 STG.E desc[UR6][R6.64+0xb4], R49 ;  /* 0x0000b43106003986 */ /* 0x000fe2000c101906 */
        /* <DEDUP_REMOVED lines=9> */
[----:B------:R-:W5:Y:S01]  /*205b0*/  @P6 LDG.E.CONSTANT R29, desc[UR6][R4.64] ;  /* 0x00000006041d6981 */ /* 0x000f62000c1e9900 */
[----:B0-----:R-:W-:-:S03]  /*205c0*/  @P5 FADD.FTZ R11, R73, R10 ;  /* 0x0000000a490b5221 */ /* 0x001fc60000010000 */
[----:B------:R0:W-:Y:S04]  /*205d0*/  @P4 STG.E desc[UR6][R8.64+0xb8], R15 ;  /* 0x0000b80f08004986 */ /* 0x0001e8000c101906 */
[----:B------:R1:W-:Y:S04]  /*205e0*/  @P4 STG.E desc[UR6][R6.64+0xbc], R47 ;  /* 0x0000bc2f06004986 */ /* 0x0003e8000c101906 */
[----:B------:R-:W5:Y:S04]  /*205f0*/  @P2 LDG.E.CONSTANT R49, desc[UR6][R4.64] ;  /* 0x0000000604312981 */ /* 0x000f68000c1e9900 */
[----:B------:R1:W-:Y:S01]  /*20600*/  @P4 STG.E desc[UR6][R8.64+0xbc], R13 ;  /* 0x0000bc0d08004986 */ /* 0x0003e2000c101906 */
[----:B0-----:R-:W-:Y:S01]  /*20610*/  @P5 FADD.FTZ R15, R75, R12 ;  /* 0x0000000c4b0f5221 */ /* 0x001fe20000010000 */
[----:B------:R-:W-:-:S02]  /*20620*/  ISETP.GE.AND P4, PT, R0, 0x1f, PT ;  /* 0x0000001f0000780c */ /* 0x000fc40003f86270 */
[----:B------:R-:W-:Y:S04]  /*20630*/  @P5 STG.E desc[UR6][R6.64+0xc0], R44 ;  /* 0x0000c02c06005986 */ /* 0x000fe8000c101906 */
[----:B------:R3:W-:Y:S04]  /*20640*/  @P5 STG.E desc[UR6][R8.64+0xc0], R11 ;  /* 0x0000c00b08005986 */ /* 0x0007e8000c101906 */
[----:B------:R-:W5:Y:S04]  /*20650*/  @P3 LDG.E.CONSTANT R53, desc[UR6][R4.64] ;  /* 0x0000000604353981 */ /* 0x000f68000c1e9900 */
[----:B------:R-:W-:Y:S04]  /*20660*/  @P5 STG.E desc[UR6][R6.64+0xc4], R45 ;  /* 0x0000c42d06005986 */ /* 0x000fe8000c101906 */
[----:B------:R-:W5:Y:S04]  /*20670*/  @P2 LDG.E.CONSTANT R51, desc[UR6][R4.64] ;  /* 0x0000000604332981 */ /* 0x000f68000c1e9900 */
[----:B------:R4:W-:Y:S01]  /*20680*/  @P5 STG.E desc[UR6][R8.64+0xc4], R15 ;  /* 0x0000c40f08005986 */ /* 0x0009e2000c101906 */
[----:B------:R-:W-:-:S03]  /*20690*/  ISETP.GE.AND P5, PT, R0, 0x20, PT ;  /* 0x000000200000780c */ /* 0x000fc60003fa6270 */
[----:B-1----:R-:W5:Y:S04]  /*206a0*/  @P3 LDG.E.CONSTANT R47, desc[UR6][R4.64] ;  /* 0x00000006042f3981 */ /* 0x002f68000c1e9900 */
[----:B------:R-:W5:Y:S04]  /*206b0*/  @P4 LDG.E.CONSTANT R55, desc[UR6][R4.64] ;  /* 0x0000000604374981 */ /* 0x000f68000c1e9900 */
[----:B------:R-:W5:Y:S04]  /*206c0*/  @P4 LDG.E.CONSTANT R57, desc[UR6][R4.64] ;  /* 0x0000000604394981 */ /* 0x000f68000c1e9900 */
[----:B------:R-:W5:Y:S01]  /*206d0*/  @P5 LDG.E.CONSTANT R59, desc[UR6][R4.64] ;  /* 0x00000006043b5981 */ /* 0x000f62000c1e9900 */
        /* <DEDUP_REMOVED lines=12> */
[----:B--2---:R-:W-:Y:S01]  /*207a0*/  @P0 FADD.FTZ R13, R23, R0 ;  /* 0x00000000170d0221 */ /* 0x004fe20000010000 */
[C---:B------:R-:W-:Y:S01]  /*207b0*/  @P1 FFMA.FTZ R0, R160.reuse, -0.69314718246459960938, R17 ;  /* 0xbf317218a0001823 */ /* 0x040fe20000010011 */
[----:B----4-:R-:W-:Y:S01]  /*207c0*/  @P1 FADD.FTZ R15, R25, R10 ;  /* 0x0000000a190f1221 */ /* 0x010fe20000010000 */
[----:B------:R-:W-:Y:S01]  /*207d0*/  @P6 FFMA.FTZ R10, R160, -0.69314718246459960938, R19 ;  /* 0xbf317218a00a6823 */ /* 0x000fe20000010013 */
[----:B------:R-:W-:Y:S01]  /*207e0*/  FADD.FTZ R19, -R92, R151 ;  /* 0x000000975c137221 */ /* 0x000fe20000010100 */
[----:B-----5:R-:W-:-:S03]  /*207f0*/  @P1 FADD.FTZ R11, R27, R0 ;  /* 0x000000001b0b1221 */ /* 0x020fc60000010000 */
[----:B------:R-:W-:Y:S01]  /*20800*/  @P6 FFMA.FTZ R0, R160, -0.69314718246459960938, R19 ;  /* 0xbf317218a0006823 */ /* 0x000fe20000010013 */
[C---:B------:R-:W-:Y:S01]  /*20810*/  FADD.FTZ R19, -R92.reuse, R153 ;  /* 0x000000995c137221 */ /* 0x040fe20000010100 */
[----:B------:R0:W-:Y:S01]  /*20820*/  @P0 STG.E desc[UR6][R8.64+0xcc], R13 ;  /* 0x0000cc0d08000986 */ /* 0x0001e2000c101906 */
[----:B------:R-:W-:-:S03]  /*20830*/  FADD.FTZ R21, -R92, R152 ;  /* 0x000000985c157221 */ /* 0x000fc60000010100 */
[----:B------:R-:W-:Y:S04]  /*20840*/  @P1 STG.E desc[UR6][R6.64+0xd0], R40 ;  /* 0x0000d02806001986 */ /* 0x000fe8000c101906 */
[----:B------:R-:W-:Y:S01]  /*20850*/  @P1 STG.E desc[UR6][R8.64+0xd0], R15 ;  /* 0x0000d00f08001986 */ /* 0x000fe2000c101906 */
[----:B0-----:R-:W-:Y:S01]  /*20860*/  @P6 FADD.FTZ R13, R31, R0 ;  /* 0x000000001f0d6221 */ /* 0x001fe20000010000 */
[----:B------:R-:W-:Y:S01]  /*20870*/  @P2 FFMA.FTZ R0, R160, -0.69314718246459960938, R19 ;  /* 0xbf317218a0002823 */ /* 0x000fe20000010013 */
[----:B------:R-:W-:Y:S01]  /*20880*/  FADD.FTZ R19, -R92, R154 ;  /* 0x0000009a5c137221 */ /* 0x000fe20000010100 */
[----:B------:R-:W-:Y:S04]  /*20890*/  @P1 STG.E desc[UR6][R6.64+0xd4], R41 ;  /* 0x0000d42906001986 */ /* 0x000fe8000c101906 */
[----:B------:R0:W-:Y:S04]  /*208a0*/  @P1 STG.E desc[UR6][R8.64+0xd4], R11 ;  /* 0x0000d40b08001986 */ /* 0x0001e8000c101906 */
[----:B------:R-:W-:Y:S01]  /*208b0*/  @P6 STG.E desc[UR6][R6.64+0xd8], R38 ;  /* 0x0000d82606006986 */ /* 0x000fe2000c101906 */
[----:B------:R-:W-:Y:S01]  /*208c0*/  @P6 FADD.FTZ R17, R29, R10 ;  /* 0x0000000a1d116221 */ /* 0x000fe20000010000 */
[----:B------:R-:W-:-:S04]  /*208d0*/  @P2 FFMA.FTZ R10, R160, -0.69314718246459960938, R21 ;  /* 0xbf317218a00a2823 */ /* 0x000fc80000010015 */
        /* <DEDUP_REMOVED lines=41> */
.L_x_23694:
        /* <DEDUP_REMOVED lines=9> */
.L_x_38479:


//--------------------- .text._ZN17fastertransformer38beam_online_softmax_topk_stage2_kernelIfLi64ELi32EEEvPKfS2_PiPT_ii --------------------------
	.section	.text._ZN17fastertransformer38beam_online_softmax_topk_stage2_kernelIfLi64ELi32EEEvPKfS2_PiPT_ii,"ax",@progbits
	.align	128
        .global         _ZN17fastertransformer38beam_online_softmax_topk_stage2_kernelIfLi64ELi32EEEvPKfS2_PiPT_ii
        .type           _ZN17fastertransformer38beam_online_softmax_topk_stage2_kernelIfLi64ELi32EEEvPKfS2_PiPT_ii,@function
        .size           _ZN17fastertransformer38beam_online_softmax_topk_stage2_kernelIfLi64ELi32EEEvPKfS2_PiPT_ii,(.L_x_38480 - _ZN17fastertransformer38beam_online_softmax_topk_stage2_kernelIfLi64ELi32EEEvPKfS2_PiPT_ii)
        .other          _ZN17fastertransformer38beam_online_softmax_topk_stage2_kernelIfLi64ELi32EEEvPKfS2_PiPT_ii,@"STO_CUDA_ENTRY STV_DEFAULT"
_ZN17fastertransformer38beam_online_softmax_topk_stage2_kernelIfLi64ELi32EEEvPKfS2_PiPT_ii:
.text._ZN17fastertransformer38beam_online_softmax_topk_stage2_kernelIfLi64ELi32EEEvPKfS2_PiPT_ii:
        /* <DEDUP_REMOVED lines=13> */
[----:B------:R-:W-:-:S02]  /*00d0*/  IMAD.MOV.U32 R9, RZ, RZ, RZ ;  /* 0x000000ffff097224 */ /* 0x000fc400078e00ff */
[----:B------:R-:W-:Y:S01]  /*00e0*/  VIADD R130, R1, 0x318 ;  /* 0x0000031801827836 */ /* 0x000fe20000000000 */
        /* <DEDUP_REMOVED lines=82> */
[----:B------:R-:W-:Y:S02]  /*0610*/  UMOV UR4, 0x400 ;  /* 0x0000040000047882 */ /* 0x000fe40000000000 */
[C---:B------:R-:W-:Y:S01]  /*0620*/  IMAD.SHL.U32 R6, R3.reuse, 0x20, RZ ;  /* 0x0000002003067824 */ /* 0x040fe200078e00ff */
[----:B------:R-:W-:Y:S02]  /*0630*/  IADD3.X R5, PT, PT, RZ, R10, RZ, P0, !PT ;  /* 0x0000000aff057210 */ /* 0x000fe400007fe4ff */
[----:B------:R-:W-:-:S05]  /*0640*/  LOP3.LUT R3, R3, 0x3, RZ, 0xc0, !PT ;  /* 0x0000000303037812 */ /* 0x000fca00078ec0ff */
[----:B------:R-:W-:Y:S01]  /*0650*/  IMAD.MOV R9, RZ, RZ, -R3 ;  /* 0x000000ffff097224 */ /* 0x000fe200078e0a03 */
[----:B-1----:R-:W-:-:S04]  /*0660*/  LEA R11, P0, R12, UR8, 0x2 ;  /* 0x000000080c0b7c11 */ /* 0x002fc8000f8010ff */
[----:B------:R-:W-:Y:S01]  /*0670*/  LEA.HI.X R12, R12, UR9, R5, 0x2, P0 ;  /* 0x000000090c0c7c11 */ /* 0x000fe200080f1405 */
[----:B0-----:R-:W-:Y:S01]  /*0680*/  ULEA UR4, UR5, UR4, 0x18 ;  /* 0x0000000405047291 */ /* 0x001fe2000f8ec0ff */
[----:B------:R-:W-:-:S05]  /*0690*/  LOP3.LUT R5, R131, 0x60, R6, 0xf8, !PT ;  /* 0x0000006083057812 */ /* 0x000fca00078ef806 */
[----:B------:R-:W-:-:S07]  /*06a0*/  LEA R3, R131, UR4, 0x2 ;  /* 0x0000000483037c11 */ /* 0x000fce000f8e10ff */
.L_x_23699:
[----:B------:R-:W-:Y:S01]  /*06b0*/  IMAD.MOV.U32 R6, RZ, RZ, R11 ;  /* 0x000000ffff067224 */ /* 0x000fe200078e000b */
[----:B------:R-:W-:-:S05]  /*06c0*/  MOV R7, R12 ;  /* 0x0000000c00077202 */ /* 0x000fca0000000f00 */
        /* <DEDUP_REMOVED lines=8> */
.L_x_23698:
[----:B------:R-:W-:Y:S05]  /*0750*/  BSYNC.RECONVERGENT B1 ;  /* 0x0000000000017941 */ /* 0x000fea0003800200 */
.L_x_23697:
[----:B------:R-:W-:Y:S05]  /*0760*/  @!P1 BRA `(.L_x_23696) ;  /* 0x0000000400789947 */ /* 0x000fea0003800000 */
[----:B------:R-:W0:Y:S01]  /*0770*/  S2UR UR5, SR_CgaCtaId ;  /* 0x00000000000579c3 */ /* 0x000e220000008800 */
[----:B------:R-:W1:Y:S01]  /*0780*/  LDCU.64 UR8, c[0x0][0x380] ;  /* 0x00007000ff0877ac */ /* 0x000e620008000a00 */
[----:B------:R-:W-:Y:S01]  /*0790*/  IMAD.IADD R3, R2, 0x1, -R5 ;  /* 0x0000000102037824 */ /* 0x000fe200078e0a05 */
[----:B------:R-:W-:Y:S01]  /*07a0*/  IADD3 R7, P0, PT, R8, R5, RZ ;  /* 0x0000000508077210 */ /* 0x000fe20007f1e0ff */
[----:B------:R-:W-:Y:S01]  /*07b0*/  BSSY.RECONVERGENT B1, `(.L_x_23700) ;  /* 0x0000035000017945 */ /* 0x000fe20003800200 */
[----:B------:R-:W-:Y:S02]  /*07c0*/  UMOV UR4, 0x400 ;  /* 0x0000040000047882 */ /* 0x000fe40000000000 */
[----:B------:R-:W-:Y:S02]  /*07d0*/  ISETP.GT.AND P1, PT, R3, 0x180, PT ;  /* 0x000001800300780c */ /* 0x000fe40003f24270 */
[----:B------:R-:W-:Y:S02]  /*07e0*/  IADD3.X R10, PT, PT, RZ, R10, RZ, P0, !PT ;  /* 0x0000000aff0a7210 */ /* 0x000fe400007fe4ff */
        /* <DEDUP_REMOVED lines=9> */
[----:B------:R-:W-:Y:S02]  /*0880*/  PLOP3.LUT P0, PT, PT, PT, PT, 0x8, 0x80 ;  /* 0x000000000080781c */ /* 0x000fe40003f0e170 */
[----:B------:R-:W-:-:S11]  /*0890*/  IADD3 R40, PT, PT, R2, -0x180, RZ ;  /* 0xfffffe8002287810 */ /* 0x000fd60007ffe0ff */
.L_x_23702:
        /* <DEDUP_REMOVED lines=38> */
.L_x_23701:
[----:B------:R-:W-:Y:S05]  /*0b00*/  BSYNC.RECONVERGENT B1 ;  /* 0x0000000000017941 */ /* 0x000fea0003800200 */
.L_x_23700:
        /* <DEDUP_REMOVED lines=25> */
.L_x_23704:
[----:B------:R-:W-:Y:S05]  /*0ca0*/  BSYNC.RECONVERGENT B1 ;  /* 0x0000000000017941 */ /* 0x000fea0003800200 */
.L_x_23703:
        /* <DEDUP_REMOVED lines=10> */
.L_x_23696:
[----:B------:R-:W-:Y:S05]  /*0d50*/  BSYNC.RECONVERGENT B0 ;  /* 0x0000000000007941 */ /* 0x000fea0003800200 */
.L_x_23695:
[----:B------:R-:W-:Y:S01]  /*0d60*/  ISETP.GE.U32.AND P0, PT, R131, R4, PT ;  /* 0x000000048300720c */ /* 0x000fe20003f06070 */
[----:B------:R-:W-:Y:S01]  /*0d70*/  BAR.SYNC.DEFER_BLOCKING 0x0 ;  /* 0x0000000000007b1d */ /* 0x000fe20000010000 */
[----:B0-----:R-:W-:Y:S02]  /*0d80*/  HFMA2 R2, -RZ, RZ, 0, 0 ;  /* 0x00000000ff027431 */ /* 0x001fe400000001ff */
[----:B------:R-:W-:Y:S01]  /*0d90*/  IMAD.MOV.U32 R69, RZ, RZ, -0x1 ;  /* 0xffffffffff457424 */ /* 0x000fe200078e00ff */
[----:B---3--:R-:W-:Y:S01]  /*0da0*/  MOV R7, 0xff7fffff ;  /* 0xff7fffff00077802 */ /* 0x008fe20000000f00 */
        /* <DEDUP_REMOVED lines=140> */
[----:B------:R-:W-:Y:S02]  /*1670*/  LOP3.LUT R5, R3, 0x7ffffffc, RZ, 0xc0, !PT ;  /* 0x7ffffffc03057812 */ /* 0x000fe400078ec0ff */
[----:B------:R-:W-:Y:S02]  /*1680*/  MOV R6, 0x400 ;  /* 0x0000040000067802 */ /* 0x000fe40000000f00 */
[----:B------:R-:W-:-:S04]  /*1690*/  IADD3 R3, PT, PT, -R5, RZ, RZ ;  /* 0x000000ff05037210 */ /* 0x000fc80007ffe1ff */
        /* <DEDUP_REMOVED lines=9> */
.L_x_23711:
        /* <DEDUP_REMOVED lines=35> */
[----:B0-----:R-:W-:Y:S01]  /*1960*/  IADD3 R130, PT, PT, R130, 0x40, RZ ;  /* 0x0000004082827810 */ /* 0x001fe20007ffe0ff */
[----:B------:R-:W-:Y:S06]  /*1970*/  @!P1 BRA `(.L_x_23711) ;  /* 0xfffffffc006c9947 */ /* 0x000fec000383ffff */
.L_x_23710:
[----:B------:R-:W-:-:S05]  /*1980*/  IMAD.MOV R7, RZ, RZ, -R3 ;  /* 0x000000ffff077224 */ /* 0x000fca00078e0a03 */
        /* <DEDUP_REMOVED lines=22> */
.L_x_23712:
[----:B------:R-:W-:-:S13]  /*1af0*/  ISETP.NE.OR P0, PT, R3, RZ, P0 ;  /* 0x000000ff0300720c */ /* 0x000fda0000705670 */
[----:B------:R-:W-:Y:S05]  /*1b00*/  @!P0 BRA `(.L_x_23708) ;  /* 0x0000000000348947 */ /* 0x000fea0003800000 */
.L_x_23709:
[----:B------:R-:W0:Y:S01]  /*1b10*/  LDS.64 R8, [R6+-0x108] ;  /* 0xfffef80006087984 */ /* 0x000e220000000a00 */
[----:B------:R-:W-:-:S03]  /*1b20*/  VIADD R3, R3, 0x4 ;  /* 0x0000000403037836 */ /* 0x000fc60000000000 */
[----:B------:R-:W1:Y:S02]  /*1b30*/  LDS.64 R10, [R6+-0x8] ;  /* 0xfffff800060a7984 */ /* 0x000e640000000a00 */
[----:B------:R-:W-:Y:S02]  /*1b40*/  ISETP.NE.AND P0, PT, R3, RZ, PT ;  /* 0x000000ff0300720c */ /* 0x000fe40003f05270 */
[----:B------:R-:W2:Y:S04]  /*1b50*/  LDS.64 R12, [R6+-0x100] ;  /* 0xffff0000060c7984 */ /* 0x000ea80000000a00 */
[----:B------:R3:W4:Y:S02]  /*1b60*/  LDS.64 R14, [R6] ;  /* 0x00000000060e7984 */ /* 0x0007240000000a00 */
[----:B---3--:R-:W-:-:S02]  /*1b70*/  VIADD R6, R6, 0x10 ;  /* 0x0000001006067836 */ /* 0x008fc40000000000 */
[----:B0-----:R-:W-:Y:S04]  /*1b80*/  STL.64 [R130+-0x108], R8 ;  /* 0xfffef80882007387 */ /* 0x001fe80000100a00 */
[----:B-1----:R-:W-:Y:S04]  /*1b90*/  STL.64 [R130+-0x8], R10 ;  /* 0xfffff80a82007387 */ /* 0x002fe80000100a00 */
[----:B--2---:R-:W-:Y:S04]  /*1ba0*/  STL.64 [R130+-0x100], R12 ;  /* 0xffff000c82007387 */ /* 0x004fe80000100a00 */
[----:B----4-:R0:W-:Y:S02]  /*1bb0*/  STL.64 [R130], R14 ;  /* 0x0000000e82007387 */ /* 0x0101e40000100a00 */
[----:B0-----:R-:W-:Y:S01]  /*1bc0*/  VIADD R130, R130, 0x10 ;  /* 0x0000001082827836 */ /* 0x001fe20000000000 */
[----:B------:R-:W-:Y:S06]  /*1bd0*/  @P0 BRA `(.L_x_23709) ;  /* 0xfffffffc00cc0947 */ /* 0x000fec000383ffff */
.L_x_23708:
[----:B------:R-:W-:-:S13]  /*1be0*/  ISETP.NE.AND P0, PT, R4, RZ, PT ;  /* 0x000000ff0400720c */ /* 0x000fda0003f05270 */
[----:B------:R-:W-:Y:S05]  /*1bf0*/  @!P0 BRA `(.L_x_23707) ;  /* 0x0000000000448947 */ /* 0x000fea0003800000 */
[----:B------:R-:W0:Y:S01]  /*1c00*/  S2R R6, SR_CgaCtaId ;  /* 0x0000000000067919 */ /* 0x000e220000008800 */
[----:B------:R-:W-:Y:S01]  /*1c10*/  MOV R3, 0x400 ;  /* 0x0000040000037802 */ /* 0x000fe20000000f00 */
[C---:B------:R-:W-:Y:S01]  /*1c20*/  IMAD R0, R5.reuse, 0x4, R0 ;  /* 0x0000000405007824 */ /* 0x040fe200078e0200 */
[----:B------:R-:W-:Y:S01]  /*1c30*/  LEA R5, R5, R2, 0x2 ;  /* 0x0000000205057211 */ /* 0x000fe200078e10ff */
[----:B------:R-:W-:Y:S01]  /*1c40*/  IMAD.MOV R4, RZ, RZ, -R4 ;  /* 0x000000ffff047224 */ /* 0x000fe200078e0a04 */
[----:B0-----:R-:W-:Y:S01]  /*1c50*/  LEA R8, R6, R3, 0x18 ;  /* 0x0000000306087211 */ /* 0x001fe200078ec0ff */
[----:B------:R-:W-:-:S03]  /*1c60*/  VIADD R6, R0, 0x108 ;  /* 0x0000010800067836 */ /* 0x000fc60000000000 */
[----:B------:R-:W-:-:S07]  /*1c70*/  IADD3 R5, PT, PT, R5, 0x100, R8 ;  /* 0x0000010005057810 */ /* 0x000fce0007ffe008 */
.L_x_23713:
[----:B------:R-:W0:Y:S01]  /*1c80*/  LDS R0, [R5+-0x100] ;  /* 0xffff000005007984 */ /* 0x000e220000000800 */
[----:B------:R-:W-:-:S03]  /*1c90*/  VIADD R4, R4, 0x1 ;  /* 0x0000000104047836 */ /* 0x000fc60000000000 */
[----:B------:R1:W2:Y:S02]  /*1ca0*/  LDS R3, [R5] ;  /* 0x0000000005037984 */ /* 0x0002a40000000800 */
[----:B------:R-:W-:Y:S02]  /*1cb0*/  ISETP.NE.AND P0, PT, R4, RZ, PT ;  /* 0x000000ff0400720c */ /* 0x000fe40003f05270 */
[----:B-1----:R-:W-:Y:S01]  /*1cc0*/  IADD3 R5, PT, PT, R5, 0x4, RZ ;  /* 0x0000000405057810 */ /* 0x002fe20007ffe0ff */
[----:B0-----:R-:W-:Y:S04]  /*1cd0*/  STL [R6+-0x100], R0 ;  /* 0xffff000006007387 */ /* 0x001fe80000100800 */
[----:B--2---:R0:W-:Y:S02]  /*1ce0*/  STL [R6], R3 ;  /* 0x0000000306007387 */ /* 0x0041e40000100800 */
[----:B0-----:R-:W-:-:S04]  /*1cf0*/  VIADD R6, R6, 0x4 ;  /* 0x0000000406067836 */ /* 0x001fc80000000000 */
[----:B------:R-:W-:Y:S05]  /*1d00*/  @P0 BRA `(.L_x_23713) ;  /* 0xfffffffc00dc0947 */ /* 0x000fea000383ffff */
.L_x_23707:
        /* <DEDUP_REMOVED lines=70> */
[----:B------:R0:W-:Y:S02]  /*2170*/  STL.64 [R1+0x208], R130 ;  /* 0x0002088201007387 */ /* 0x0001e40000100a00 */
.L_x_23706:
[----:B------:R-:W-:Y:S05]  /*2180*/  BSYNC.RECONVERGENT B0 ;  /* 0x0000000000007941 */ /* 0x000fea0003800200 */
.L_x_23705:
        /* <DEDUP_REMOVED lines=202> */
[----:B------:R-:W-:-:S03]  /*2e30*/  IMAD.MOV.U32 R0, RZ, RZ, R66 ;  /* 0x000000ffff007224 */ /* 0x000fc600078e0042 */
[----:B------:R-:W-:Y:S02]  /*2e40*/  FSEL R131, R3, R132, P0 ;  /* 0x0000008403837208 */ /* 0x000fe40000000000 */
[----:B------:R-:W-:Y:S01]  /*2e50*/  FSEL R132, R132, R3, P0 ;  /* 0x0000000384847208 */ /* 0x000fe20000000000 */
[----:B------:R-:W-:Y:S01]  /*2e60*/  IMAD.MOV.U32 R3, RZ, RZ, R138 ;  /* 0x000000ffff037224 */ /* 0x000fe200078e008a */
        /* <DEDUP_REMOVED lines=8> */
.L_x_23905:
        /* <DEDUP_REMOVED lines=20> */
.L_x_23717:
[----:B------:R-:W-:Y:S01]  /*3030*/  IMAD.MOV.U32 R66, RZ, RZ, R69 ;  /* 0x000000ffff427224 */ /* 0x000fe200078e0045 */
[----:B------:R-:W-:Y:S01]  /*3040*/  MOV R69, R68 ;  /* 0x0000004400457202 */ /* 0x000fe20000000f00 */
[----:B------:R-:W-:Y:S02]  /*3050*/  IMAD.MOV.U32 R134, RZ, RZ, R5 ;  /* 0x000000ffff867224 */ /* 0x000fe400078e0005 */
[----:B------:R-:W-:-:S07]  /*3060*/  IMAD.MOV.U32 R5, RZ, RZ, R4 ;  /* 0x000000ffff057224 */ /* 0x000fce00078e0004 */
.L_x_23718:
[----:B------:R-:W-:Y:S05]  /*3070*/  BSYNC.RECONVERGENT B1 ;  /* 0x0000000000017941 */ /* 0x000fea0003800200 */
.L_x_23716:
        /* <DEDUP_REMOVED lines=11> */
.L_x_23720:
[----:B------:R-:W-:Y:S01]  /*3130*/  IMAD.MOV.U32 R133, RZ, RZ, R66 ;  /* 0x000000ffff857224 */ /* 0x000fe200078e0042 */
[----:B------:R-:W-:Y:S01]  /*3140*/  MOV R68, R71 ;  /* 0x0000004700447202 */ /* 0x000fe20000000f00 */
[----:B------:R-:W-:Y:S02]  /*3150*/  IMAD.MOV.U32 R135, RZ, RZ, R134 ;  /* 0x000000ffff877224 */ /* 0x000fe400078e0086 */
[----:B------:R-:W-:-:S07]  /*3160*/  IMAD.MOV.U32 R4, RZ, RZ, R7 ;  /* 0x000000ffff047224 */ /* 0x000fce00078e0007 */
.L_x_23721:
[----:B------:R-:W-:Y:S05]  /*3170*/  BSYNC.RECONVERGENT B1 ;  /* 0x0000000000017941 */ /* 0x000fea0003800200 */
.L_x_23719:
        /* <DEDUP_REMOVED lines=11> */
.L_x_23723:
[----:B------:R-:W-:Y:S01]  /*3230*/  IMAD.MOV.U32 R66, RZ, RZ, R133 ;  /* 0x000000ffff427224 */ /* 0x000fe200078e0085 */
[----:B------:R-:W-:Y:S01]  /*3240*/  MOV R71, R70 ;  /* 0x0000004600477202 */ /* 0x000fe20000000f00 */
[----:B------:R-:W-:Y:S02]  /*3250*/  IMAD.MOV.U32 R134, RZ, RZ, R135 ;  /* 0x000000ffff867224 */ /* 0x000fe400078e0087 */
[----:B------:R-:W-:-:S07]  /*3260*/  IMAD.MOV.U32 R7, RZ, RZ, R6 ;  /* 0x000000ffff077224 */ /* 0x000fce00078e0006 */
.L_x_23724:
[----:B------:R-:W-:Y:S05]  /*3270*/  BSYNC.RECONVERGENT B1 ;  /* 0x0000000000017941 */ /* 0x000fea0003800200 */
.L_x_23722:
        /* <DEDUP_REMOVED lines=11> */
.L_x_23726:
[----:B------:R-:W-:Y:S01]  /*3330*/  IMAD.MOV.U32 R133, RZ, RZ, R66 ;  /* 0x000000ffff857224 */ /* 0x000fe200078e0042 */
[----:B------:R-:W-:Y:S01]  /*3340*/  MOV R70, R73 ;  /* 0x0000004900467202 */ /* 0x000fe20000000f00 */
[----:B------:R-:W-:Y:S02]  /*3350*/  IMAD.MOV.U32 R135, RZ, RZ, R134 ;  /* 0x000000ffff877224 */ /* 0x000fe400078e0086 */
[----:B------:R-:W-:-:S07]  /*3360*/  IMAD.MOV.U32 R6, RZ, RZ, R9 ;  /* 0x000000ffff067224 */ /* 0x000fce00078e0009 */
.L_x_23727:
[----:B------:R-:W-:Y:S05]  /*3370*/  BSYNC.RECONVERGENT B1 ;  /* 0x0000000000017941 */ /* 0x000fea0003800200 */
.L_x_23725:
        /* <DEDUP_REMOVED lines=11> */
.L_x_23729:
[----:B------:R-:W-:Y:S01]  /*3430*/  IMAD.MOV.U32 R66, RZ, RZ, R133 ;  /* 0x000000ffff427224 */ /* 0x000fe200078e0085 */
[----:B------:R-:W-:Y:S01]  /*3440*/  MOV R73, R72 ;  /* 0x0000004800497202 */ /* 0x000fe20000000f00 */
[----:B------:R-:W-:Y:S02]  /*3450*/  IMAD.MOV.U32 R134, RZ, RZ, R135 ;  /* 0x000000ffff867224 */ /* 0x000fe400078e0087 */
[----:B------:R-:W-:-:S07]  /*3460*/  IMAD.MOV.U32 R9, RZ, RZ, R8 ;  /* 0x000000ffff097224 */ /* 0x000fce00078e0008 */
.L_x_23730:
[----:B------:R-:W-:Y:S05]  /*3470*/  BSYNC.RECONVERGENT B1 ;  /* 0x0000000000017941 */ /* 0x000fea0003800200 */
.L_x_23728:
        /* <DEDUP_REMOVED lines=11> */
.L_x_23732:
[----:B------:R-:W-:Y:S01]  /*3530*/  IMAD.MOV.U32 R133, RZ, RZ, R66 ;  /* 0x000000ffff857224 */ /* 0x000fe200078e0042 */
[----:B------:R-:W-:Y:S01]  /*3540*/  MOV R72, R75 ;  /* 0x0000004b00487202 */ /* 0x000fe20000000f00 */
[----:B------:R-:W-:Y:S02]  /*3550*/  IMAD.MOV.U32 R135, RZ, RZ, R134 ;  /* 0x000000ffff877224 */ /* 0x000fe400078e0086 */
[----:B------:R-:W-:-:S07]  /*3560*/  IMAD.MOV.U32 R8, RZ, RZ, R11 ;  /* 0x000000ffff087224 */ /* 0x000fce00078e000b */
.L_x_23733:
[----:B------:R-:W-:Y:S05]  /*3570*/  BSYNC.RECONVERGENT B1 ;  /* 0x0000000000017941 */ /* 0x000fea0003800200 */
.L_x_23731:
        /* <DEDUP_REMOVED lines=11> */
.L_x_23735:
[----:B------:R-:W-:Y:S01]  /*3630*/  IMAD.MOV.U32 R66, RZ, RZ, R133 ;  /* 0x000000ffff427224 */ /* 0x000fe200078e0085 */
[----:B------:R-:W-:Y:S01]  /*3640*/  MOV R75, R74 ;  /* 0x0000004a004b7202 */ /* 0x000fe20000000f00 */
[----:B------:R-:W-:Y:S02]  /*3650*/  IMAD.MOV.U32 R134, RZ, RZ, R135 ;  /* 0x000000ffff867224 */ /* 0x000fe400078e0087 */
[----:B------:R-:W-:-:S07]  /*3660*/  IMAD.MOV.U32 R11, RZ, RZ, R10 ;  /* 0x000000ffff0b7224 */ /* 0x000fce00078e000a */
.L_x_23736:
[----:B------:R-:W-:Y:S05]  /*3670*/  BSYNC.RECONVERGENT B1 ;  /* 0x0000000000017941 */ /* 0x000fea0003800200 */
.L_x_23734:
        /* <DEDUP_REMOVED lines=11> */
.L_x_23738:
[----:B------:R-:W-:Y:S01]  /*3730*/  IMAD.MOV.U32 R133, RZ, RZ, R66 ;  /* 0x000000ffff857224 */ /* 0x000fe200078e0042 */
[----:B------:R-:W-:Y:S01]  /*3740*/  MOV R74, R77 ;  /* 0x0000004d004a7202 */ /* 0x000fe20000000f00 */
[----:B------:R-:W-:Y:S02]  /*3750*/  IMAD.MOV.U32 R135, RZ, RZ, R134 ;  /* 0x000000ffff877224 */ /* 0x000fe400078e0086 */
[----:B------:R-:W-:-:S07]  /*3760*/  IMAD.MOV.U32 R10, RZ, RZ, R13 ;  /* 0x000000ffff0a7224 */ /* 0x000fce00078e000d */
.L_x_23739:
[----:B------:R-:W-:Y:S05]  /*3770*/  BSYNC.RECONVERGENT B1 ;  /* 0x0000000000017941 */ /* 0x000fea0003800200 */
.L_x_23737:
        /* <DEDUP_REMOVED lines=11> */
.L_x_23741:
[----:B------:R-:W-:Y:S01]  /*3830*/  IMAD.MOV.U32 R66, RZ, RZ, R133 ;  /* 0x000000ffff427224 */ /* 0x000fe200078e0085 */
[----:B------:R-:W-:Y:S01]  /*3840*/  MOV R77, R76 ;  /* 0x0000004c004d7202 */ /* 0x000fe20000000f00 */
[----:B------:R-:W-:Y:S02]  /*3850*/  IMAD.MOV.U32 R134, RZ, RZ, R135 ;  /* 0x000000ffff867224 */ /* 0x000fe400078e0087 */
[----:B------:R-:W-:-:S07]  /*3860*/  IMAD.MOV.U32 R13, RZ, RZ, R12 ;  /* 0x000000ffff0d7224 */ /* 0x000fce00078e000c */
.L_x_23742:
[----:B------:R-:W-:Y:S05]  /*3870*/  BSYNC.RECONVERGENT B1 ;  /* 0x0000000000017941 */ /* 0x000fea0003800200 */
.L_x_23740:
        /* <DEDUP_REMOVED lines=11> */
.L_x_23744:
[----:B------:R-:W-:Y:S01]  /*3930*/  IMAD.MOV.U32 R133, RZ, RZ, R66 ;  /* 0x000000ffff857224 */ /* 0x000fe200078e0042 */
[----:B------:R-:W-:Y:S01]  /*3940*/  MOV R76, R79 ;  /* 0x0000004f004c7202 */ /* 0x000fe20000000f00 */
[----:B------:R-:W-:Y:S02]  /*3950*/  IMAD.MOV.U32 R135, RZ, RZ, R134 ;  /* 0x000000ffff877224 */ /* 0x000fe400078e0086 */
[----:B------:R-:W-:-:S07]  /*3960*/  IMAD.MOV.U32 R12, RZ, RZ, R15 ;  /* 0x000000ffff0c7224 */ /* 0x000fce00078e000f */
.L_x_23745:
[----:B------:R-:W-:Y:S05]  /*3970*/  BSYNC.RECONVERGENT B1 ;  /* 0x0000000000017941 */ /* 0x000fea0003800200 */
.L_x_23743:
        /* <DEDUP_REMOVED lines=11> */
.L_x_23747:
[----:B------:R-:W-:Y:S01]  /*3a30*/  IMAD.MOV.U32 R66, RZ, RZ, R133 ;  /* 0x000000ffff427224 */ /* 0x000fe200078e0085 */
[----:B------:R-:W-:Y:S01]  /*3a40*/  MOV R79, R78 ;  /* 0x0000004e004f7202 */ /* 0x000fe20000000f00 */
[----:B------:R-:W-:Y:S02]  /*3a50*/  IMAD.MOV.U32 R134, RZ, RZ, R135 ;  /* 0x000000ffff867224 */ /* 0x000fe400078e0087 */
[----:B------:R-:W-:-:S07]  /*3a60*/  IMAD.MOV.U32 R15, RZ, RZ, R14 ;  /* 0x000000ffff0f7224 */ /* 0x000fce00078e000e */
.L_x_23748:
[----:B------:R-:W-:Y:S05]  /*3a70*/  BSYNC.RECONVERGENT B1 ;  /* 0x0000000000017941 */ /* 0x000fea0003800200 */
.L_x_23746:
        /* <DEDUP_REMOVED lines=11> */
.L_x_23750:
[----:B------:R-:W-:Y:S01]  /*3b30*/  IMAD.MOV.U32 R133, RZ, RZ, R66 ;  /* 0x000000ffff857224 */ /* 0x000fe200078e0042 */
[----:B------:R-:W-:Y:S01]  /*3b40*/  MOV R78, R81 ;  /* 0x00000051004e7202 */ /* 0x000fe20000000f00 */
[----:B------:R-:W-:Y:S02]  /*3b50*/  IMAD.MOV.U32 R135, RZ, RZ, R134 ;  /* 0x000000ffff877224 */ /* 0x000fe400078e0086 */
[----:B------:R-:W-:-:S07]  /*3b60*/  IMAD.MOV.U32 R14, RZ, RZ, R17 ;  /* 0x000000ffff0e7224 */ /* 0x000fce00078e0011 */
.L_x_23751:
[----:B------:R-:W-:Y:S05]  /*3b70*/  BSYNC.RECONVERGENT B1 ;  /* 0x0000000000017941 */ /* 0x000fea0003800200 */
.L_x_23749:
        /* <DEDUP_REMOVED lines=11> */
.L_x_23753:
[----:B------:R-:W-:Y:S01]  /*3c30*/  IMAD.MOV.U32 R66, RZ, RZ, R133 ;  /* 0x000000ffff427224 */ /* 0x000fe200078e0085 */
[----:B------:R-:W-:Y:S01]  /*3c40*/  MOV R81, R80 ;  /* 0x0000005000517202 */ /* 0x000fe20000000f00 */
[----:B------:R-:W-:Y:S02]  /*3c50*/  IMAD.MOV.U32 R134, RZ, RZ, R135 ;  /* 0x000000ffff867224 */ /* 0x000fe400078e0087 */
[----:B------:R-:W-:-:S07]  /*3c60*/  IMAD.MOV.U32 R17, RZ, RZ, R16 ;  /* 0x000000ffff117224 */ /* 0x000fce00078e0010 */
.L_x_23754:
[----:B------:R-:W-:Y:S05]  /*3c70*/  BSYNC.RECONVERGENT B1 ;  /* 0x0000000000017941 */ /* 0x000fea0003800200 */
.L_x_23752:
        /* <DEDUP_REMOVED lines=11> */
.L_x_23756:
[----:B------:R-:W-:Y:S01]  /*3d30*/  IMAD.MOV.U32 R133, RZ, RZ, R66 ;  /* 0x000000ffff857224 */ /* 0x000fe200078e0042 */
[----:B------:R-:W-:Y:S01]  /*3d40*/  MOV R80, R83 ;  /* 0x0000005300507202 */ /* 0x000fe20000000f00 */
[----:B------:R-:W-:Y:S02]  /*3d50*/  IMAD.MOV.U32 R135, RZ, RZ, R134 ;  /* 0x000000ffff877224 */ /* 0x000fe400078e0086 */
[----:B------:R-:W-:-:S07]  /*3d60*/  IMAD.MOV.U32 R16, RZ, RZ, R19 ;  /* 0x000000ffff107224 */ /* 0x000fce00078e0013 */
.L_x_23757:
[----:B------:R-:W-:Y:S05]  /*3d70*/  BSYNC.RECONVERGENT B1 ;  /* 0x0000000000017941 */ /* 0x000fea0003800200 */
.L_x_23755:
        /* <DEDUP_REMOVED lines=11> */
.L_x_23759:
[----:B------:R-:W-:Y:S01]  /*3e30*/  IMAD.MOV.U32 R66, RZ, RZ, R133 ;  /* 0x000000ffff427224 */ /* 0x000fe200078e0085 */
[----:B------:R-:W-:Y:S01]  /*3e40*/  MOV R83, R82 ;  /* 0x0000005200537202 */ /* 0x000fe20000000f00 */
[----:B------:R-:W-:Y:S02]  /*3e50*/  IMAD.MOV.U32 R134, RZ, RZ, R135 ;  /* 0x000000ffff867224 */ /* 0x000fe400078e0087 */
[----:B------:R-:W-:-:S07]  /*3e60*/  IMAD.MOV.U32 R19, RZ, RZ, R18 ;  /* 0x000000ffff137224 */ /* 0x000fce00078e0012 */
.L_x_23760:
[----:B------:R-:W-:Y:S05]  /*3e70*/  BSYNC.RECONVERGENT B1 ;  /* 0x0000000000017941 */ /* 0x000fea0003800200 */
.L_x_23758:
        /* <DEDUP_REMOVED lines=11> */
.L_x_23762:
[----:B------:R-:W-:Y:S01]  /*3f30*/  IMAD.MOV.U32 R133, RZ, RZ, R66 ;  /* 0x000000ffff857224 */ /* 0x000fe200078e0042 */
[----:B------:R-:W-:Y:S01]  /*3f40*/  MOV R82, R85 ;  /* 0x0000005500527202 */ /* 0x000fe20000000f00 */
[----:B------:R-:W-:Y:S02]  /*3f50*/  IMAD.MOV.U32 R135, RZ, RZ, R134 ;  /* 0x000000ffff877224 */ /* 0x000fe400078e0086 */
[----:B------:R-:W-:-:S07]  /*3f60*/  IMAD.MOV.U32 R18, RZ, RZ, R21 ;  /* 0x000000ffff127224 */ /* 0x000fce00078e0015 */
.L_x_23763:
[----:B------:R-:W-:Y:S05]  /*3f70*/  BSYNC.RECONVERGENT B1 ;  /* 0x0000000000017941 */ /* 0x000fea0003800200 */
.L_x_23761:
        /* <DEDUP_REMOVED lines=11> */
.L_x_23765:
[----:B------:R-:W-:Y:S01]  /*4030*/  IMAD.MOV.U32 R66, RZ, RZ, R133 ;  /* 0x000000ffff427224 */ /* 0x000fe200078e0085 */
[----:B------:R-:W-:Y:S01]  /*4040*/  MOV R85, R84 ;  /* 0x0000005400557202 */ /* 0x000fe20000000f00 */
[----:B------:R-:W-:Y:S02]  /*4050*/  IMAD.MOV.U32 R134, RZ, RZ, R135 ;  /* 0x000000ffff867224 */ /* 0x000fe400078e0087 */
[----:B------:R-:W-:-:S07]  /*4060*/  IMAD.MOV.U32 R21, RZ, RZ, R20 ;  /* 0x000000ffff157224 */ /* 0x000fce00078e0014 */
.L_x_23766:
[----:B------:R-:W-:Y:S05]  /*4070*/  BSYNC.RECONVERGENT B1 ;  /* 0x0000000000017941 */ /* 0x000fea0003800200 */
.L_x_23764:
        /* <DEDUP_REMOVED lines=11> */
.L_x_23768:
[----:B------:R-:W-:Y:S01]  /*4130*/  IMAD.MOV.U32 R133, RZ, RZ, R66 ;  /* 0x000000ffff857224 */ /* 0x000fe200078e0042 */
[----:B------:R-:W-:Y:S01]  /*4140*/  MOV R84, R87 ;  /* 0x0000005700547202 */ /* 0x000fe20000000f00 */
[----:B------:R-:W-:Y:S02]  /*4150*/  IMAD.MOV.U32 R135, RZ, RZ, R134 ;  /* 0x000000ffff877224 */ /* 0x000fe400078e0086 */
[----:B------:R-:W-:-:S07]  /*4160*/  IMAD.MOV.U32 R20, RZ, RZ, R23 ;  /* 0x000000ffff147224 */ /* 0x000fce00078e0017 */
.L_x_23769:
[----:B------:R-:W-:Y:S05]  /*4170*/  BSYNC.RECONVERGENT B1 ;  /* 0x0000000000017941 */ /* 0x000fea0003800200 */
.L_x_23767:
        /* <DEDUP_REMOVED lines=11> */
.L_x_23771:
[----:B------:R-:W-:Y:S01]  /*4230*/  IMAD.MOV.U32 R66, RZ, RZ, R133 ;  /* 0x000000ffff427224 */ /* 0x000fe200078e0085 */
[----:B------:R-:W-:Y:S01]  /*4240*/  MOV R87, R86 ;  /* 0x0000005600577202 */ /* 0x000fe20000000f00 */
[----:B------:R-:W-:Y:S02]  /*4250*/  IMAD.MOV.U32 R134, RZ, RZ, R135 ;  /* 0x000000ffff867224 */ /* 0x000fe400078e0087 */
[----:B------:R-:W-:-:S07]  /*4260*/  IMAD.MOV.U32 R23, RZ, RZ, R22 ;  /* 0x000000ffff177224 */ /* 0x000fce00078e0016 */
.L_x_23772:
[----:B------:R-:W-:Y:S05]  /*4270*/  BSYNC.RECONVERGENT B1 ;  /* 0x0000000000017941 */ /* 0x000fea0003800200 */
.L_x_23770:
        /* <DEDUP_REMOVED lines=11> */
.L_x_23774:
[----:B------:R-:W-:Y:S01]  /*4330*/  IMAD.MOV.U32 R133, RZ, RZ, R66 ;  /* 0x000000ffff857224 */ /* 0x000fe200078e0042 */
[----:B------:R-:W-:Y:S01]  /*4340*/  MOV R86, R89 ;  /* 0x0000005900567202 */ /* 0x000fe20000000f00 */
[----:B------:R-:W-:Y:S02]  /*4350*/  IMAD.MOV.U32 R135, RZ, RZ, R134 ;  /* 0x000000ffff877224 */ /* 0x000fe400078e0086 */
[----:B------:R-:W-:-:S07]  /*4360*/  IMAD.MOV.U32 R22, RZ, RZ, R25 ;  /* 0x000000ffff167224 */ /* 0x000fce00078e0019 */
.L_x_23775:
[----:B------:R-:W-:Y:S05]  /*4370*/  BSYNC.RECONVERGENT B1 ;  /* 0x0000000000017941 */ /* 0x000fea0003800200 */
.L_x_23773:
        /* <DEDUP_REMOVED lines=11> */
.L_x_23777:
[----:B------:R-:W-:Y:S01]  /*4430*/  IMAD.MOV.U32 R66, RZ, RZ, R133 ;  /* 0x000000ffff427224 */ /* 0x000fe200078e0085 */
[----:B------:R-:W-:Y:S01]  /*4440*/  MOV R89, R88 ;  /* 0x0000005800597202 */ /* 0x000fe20000000f00 */
[----:B------:R-:W-:Y:S02]  /*4450*/  IMAD.MOV.U32 R134, RZ, RZ, R135 ;  /* 0x000000ffff867224 */ /* 0x000fe400078e0087 */
[----:B------:R-:W-:-:S07]  /*4460*/  IMAD.MOV.U32 R25, RZ, RZ, R24 ;  /* 0x000000ffff197224 */ /* 0x000fce00078e0018 */
.L_x_23778:
[----:B------:R-:W-:Y:S05]  /*4470*/  BSYNC.RECONVERGENT B1 ;  /* 0x0000000000017941 */ /* 0x000fea0003800200 */
.L_x_23776:
        /* <DEDUP_REMOVED lines=11> */
.L_x_23780:
[----:B------:R-:W-:Y:S01]  /*4530*/  IMAD.MOV.U32 R133, RZ, RZ, R66 ;  /* 0x000000ffff857224 */ /* 0x000fe200078e0042 */
[----:B------:R-:W-:Y:S01]  /*4540*/  MOV R88, R91 ;  /* 0x0000005b00587202 */ /* 0x000fe20000000f00 */
[----:B------:R-:W-:Y:S02]  /*4550*/  IMAD.MOV.U32 R135, RZ, RZ, R134 ;  /* 0x000000ffff877224 */ /* 0x000fe400078e0086 */
[----:B------:R-:W-:-:S07]  /*4560*/  IMAD.MOV.U32 R24, RZ, RZ, R27 ;  /* 0x000000ffff187224 */ /* 0x000fce00078e001b */
.L_x_23781:
[----:B------:R-:W-:Y:S05]  /*4570*/  BSYNC.RECONVERGENT B1 ;  /* 0x0000000000017941 */ /* 0x000fea0003800200 */
.L_x_23779:
        /* <DEDUP_REMOVED lines=11> */
.L_x_23783:
[----:B------:R-:W-:Y:S01]  /*4630*/  IMAD.MOV.U32 R66, RZ, RZ, R133 ;  /* 0x000000ffff427224 */ /* 0x000fe200078e0085 */
[----:B------:R-:W-:Y:S01]  /*4640*/  MOV R91, R90 ;  /* 0x0000005a005b7202 */ /* 0x000fe20000000f00 */
[----:B------:R-:W-:Y:S02]  /*4650*/  IMAD.MOV.U32 R134, RZ, RZ, R135 ;  /* 0x000000ffff867224 */ /* 0x000fe400078e0087 */
[----:B------:R-:W-:-:S07]  /*4660*/  IMAD.MOV.U32 R27, RZ, RZ, R26 ;  /* 0x000000ffff1b7224 */ /* 0x000fce00078e001a */
.L_x_23784:
[----:B------:R-:W-:Y:S05]  /*4670*/  BSYNC.RECONVERGENT B1 ;  /* 0x0000000000017941 */ /* 0x000fea0003800200 */
.L_x_23782:
        /* <DEDUP_REMOVED lines=11> */
.L_x_23786:
[----:B------:R-:W-:Y:S01]  /*4730*/  IMAD.MOV.U32 R133, RZ, RZ, R66 ;  /* 0x000000ffff857224 */ /* 0x000fe200078e0042 */
[----:B------:R-:W-:Y:S01]  /*4740*/  MOV R90, R93 ;  /* 0x0000005d005a7202 */ /* 0x000fe20000000f00 */
[----:B------:R-:W-:Y:S02]  /*4750*/  IMAD.MOV.U32 R135, RZ, RZ, R134 ;  /* 0x000000ffff877224 */ /* 0x000fe400078e0086 */
[----:B------:R-:W-:-:S07]  /*4760*/  IMAD.MOV.U32 R26, RZ, RZ, R29 ;  /* 0x000000ffff1a7224 */ /* 0x000fce00078e001d */
.L_x_23787:
[----:B------:R-:W-:Y:S05]  /*4770*/  BSYNC.RECONVERGENT B1 ;  /* 0x0000000000017941 */ /* 0x000fea0003800200 */
.L_x_23785:
        /* <DEDUP_REMOVED lines=11> */
.L_x_23789:
[----:B------:R-:W-:Y:S01]  /*4830*/  IMAD.MOV.U32 R66, RZ, RZ, R133 ;  /* 0x000000ffff427224 */ /* 0x000fe200078e0085 */
[----:B------:R-:W-:Y:S01]  /*4840*/  MOV R93, R92 ;  /* 0x0000005c005d7202 */ /* 0x000fe20000000f00 */
[----:B------:R-:W-:Y:S02]  /*4850*/  IMAD.MOV.U32 R134, RZ, RZ, R135 ;  /* 0x000000ffff867224 */ /* 0x000fe400078e0087 */
[----:B------:R-:W-:-:S07]  /*4860*/  IMAD.MOV.U32 R29, RZ, RZ, R28 ;  /* 0x000000ffff1d7224 */ /* 0x000fce00078e001c */
.L_x_23790:
[----:B------:R-:W-:Y:S05]  /*4870*/  BSYNC.RECONVERGENT B1 ;  /* 0x0000000000017941 */ /* 0x000fea0003800200 */
.L_x_23788:
        /* <DEDUP_REMOVED lines=11> */
.L_x_23792:
[----:B------:R-:W-:Y:S01]  /*4930*/  IMAD.MOV.U32 R133, RZ, RZ, R66 ;  /* 0x000000ffff857224 */ /* 0x000fe200078e0042 */
[----:B------:R-:W-:Y:S01]  /*4940*/  MOV R92, R95 ;  /* 0x0000005f005c7202 */ /* 0x000fe20000000f00 */
[----:B------:R-:W-:Y:S02]  /*4950*/  IMAD.MOV.U32 R135, RZ, RZ, R134 ;  /* 0x000000ffff877224 */ /* 0x000fe400078e0086 */
[----:B------:R-:W-:-:S07]  /*4960*/  IMAD.MOV.U32 R28, RZ, RZ, R31 ;  /* 0x000000ffff1c7224 */ /* 0x000fce00078e001f */
.L_x_23793:
[----:B------:R-:W-:Y:S05]  /*4970*/  BSYNC.RECONVERGENT B1 ;  /* 0x0000000000017941 */ /* 0x000fea0003800200 */
.L_x_23791:
        /* <DEDUP_REMOVED lines=11> */
.L_x_23795:
[----:B------:R-:W-:Y:S01]  /*4a30*/  IMAD.MOV.U32 R66, RZ, RZ, R133 ;  /* 0x000000ffff427224 */ /* 0x000fe200078e0085 */
[----:B------:R-:W-:Y:S01]  /*4a40*/  MOV R95, R94 ;  /* 0x0000005e005f7202 */ /* 0x000fe20000000f00 */
[----:B------:R-:W-:Y:S02]  /*4a50*/  IMAD.MOV.U32 R134, RZ, RZ, R135 ;  /* 0x000000ffff867224 */ /* 0x000fe400078e0087 */
[----:B------:R-:W-:-:S07]  /*4a60*/  IMAD.MOV.U32 R31, RZ, RZ, R30 ;  /* 0x000000ffff1f7224 */ /* 0x000fce00078e001e */
.L_x_23796:
[----:B------:R-:W-:Y:S05]  /*4a70*/  BSYNC.RECONVERGENT B1 ;  /* 0x0000000000017941 */ /* 0x000fea0003800200 */
.L_x_23794:
        /* <DEDUP_REMOVED lines=11> */
.L_x_23798:
[----:B------:R-:W-:Y:S01]  /*4b30*/  IMAD.MOV.U32 R133, RZ, RZ, R66 ;  /* 0x000000ffff857224 */ /* 0x000fe200078e0042 */
[----:B------:R-:W-:Y:S01]  /*4b40*/  MOV R94, R97 ;  /* 0x00000061005e7202 */ /* 0x000fe20000000f00 */
[----:B------:R-:W-:Y:S02]  /*4b50*/  IMAD.MOV.U32 R135, RZ, RZ, R134 ;  /* 0x000000ffff877224 */ /* 0x000fe400078e0086 */
[----:B------:R-:W-:-:S07]  /*4b60*/  IMAD.MOV.U32 R30, RZ, RZ, R33 ;  /* 0x000000ffff1e7224 */ /* 0x000fce00078e0021 */
.L_x_23799:
[----:B------:R-:W-:Y:S05]  /*4b70*/  BSYNC.RECONVERGENT B1 ;  /* 0x0000000000017941 */ /* 0x000fea0003800200 */
.L_x_23797:
        /* <DEDUP_REMOVED lines=11> */
.L_x_23801:
[----:B------:R-:W-:Y:S01]  /*4c30*/  IMAD.MOV.U32 R66, RZ, RZ, R133 ;  /* 0x000000ffff427224 */ /* 0x000fe200078e0085 */
[----:B------:R-:W-:Y:S01]  /*4c40*/  MOV R97, R96 ;  /* 0x0000006000617202 */ /* 0x000fe20000000f00 */
[----:B------:R-:W-:Y:S02]  /*4c50*/  IMAD.MOV.U32 R134, RZ, RZ, R135 ;  /* 0x000000ffff867224 */ /* 0x000fe400078e0087 */
[----:B------:R-:W-:-:S07]  /*4c60*/  IMAD.MOV.U32 R33, RZ, RZ, R32 ;  /* 0x000000ffff217224 */ /* 0x000fce00078e0020 */
.L_x_23802:
[----:B------:R-:W-:Y:S05]  /*4c70*/  BSYNC.RECONVERGENT B1 ;  /* 0x0000000000017941 */ /* 0x000fea0003800200 */
.L_x_23800:
        /* <DEDUP_REMOVED lines=11> */
.L_x_23804:
[----:B------:R-:W-:Y:S01]  /*4d30*/  IMAD.MOV.U32 R133, RZ, RZ, R66 ;  /* 0x000000ffff857224 */ /* 0x000fe200078e0042 */
[----:B------:R-:W-:Y:S01]  /*4d40*/  MOV R96, R99 ;  /* 0x0000006300607202 */ /* 0x000fe20000000f00 */
[----:B------:R-:W-:Y:S02]  /*4d50*/  IMAD.MOV.U32 R135, RZ, RZ, R134 ;  /* 0x000000ffff877224 */ /* 0x000fe400078e0086 */
[----:B------:R-:W-:-:S07]  /*4d60*/  IMAD.MOV.U32 R32, RZ, RZ, R35 ;  /* 0x000000ffff207224 */ /* 0x000fce00078e0023 */
.L_x_23805:
[----:B------:R-:W-:Y:S05]  /*4d70*/  BSYNC.RECONVERGENT B1 ;  /* 0x0000000000017941 */ /* 0x000fea0003800200 */
.L_x_23803:
        /* <DEDUP_REMOVED lines=11> */
.L_x_23807:
[----:B------:R-:W-:Y:S01]  /*4e30*/  IMAD.MOV.U32 R66, RZ, RZ, R133 ;  /* 0x000000ffff427224 */ /* 0x000fe200078e0085 */
[----:B------:R-:W-:Y:S01]  /*4e40*/  MOV R99, R98 ;  /* 0x0000006200637202 */ /* 0x000fe20000000f00 */
[----:B------:R-:W-:Y:S02]  /*4e50*/  IMAD.MOV.U32 R134, RZ, RZ, R135 ;  /* 0x000000ffff867224 */ /* 0x000fe400078e0087 */
[----:B------:R-:W-:-:S07]  /*4e60*/  IMAD.MOV.U32 R35, RZ, RZ, R34 ;  /* 0x000000ffff237224 */ /* 0x000fce00078e0022 */
.L_x_23808:
[----:B------:R-:W-:Y:S05]  /*4e70*/  BSYNC.RECONVERGENT B1 ;  /* 0x0000000000017941 */ /* 0x000fea0003800200 */
.L_x_23806:
        /* <DEDUP_REMOVED lines=11> */
.L_x_23810:
[----:B------:R-:W-:Y:S01]  /*4f30*/  IMAD.MOV.U32 R133, RZ, RZ, R66 ;  /* 0x000000ffff857224 */ /* 0x000fe200078e0042 */
[----:B------:R-:W-:Y:S01]  /*4f40*/  MOV R98, R101 ;  /* 0x0000006500627202 */ /* 0x000fe20000000f00 */
[----:B------:R-:W-:Y:S02]  /*4f50*/  IMAD.MOV.U32 R135, RZ, RZ, R134 ;  /* 0x000000ffff877224 */ /* 0x000fe400078e0086 */
[----:B------:R-:W-:-:S07]  /*4f60*/  IMAD.MOV.U32 R34, RZ, RZ, R37 ;  /* 0x000000ffff227224 */ /* 0x000fce00078e0025 */
.L_x_23811:
[----:B------:R-:W-:Y:S05]  /*4f70*/  BSYNC.RECONVERGENT B1 ;  /* 0x0000000000017941 */ /* 0x000fea0003800200 */
.L_x_23809:
        /* <DEDUP_REMOVED lines=11> */
.L_x_23813:
[----:B------:R-:W-:Y:S01]  /*5030*/  IMAD.MOV.U32 R66, RZ, RZ, R133 ;  /* 0x000000ffff427224 */ /* 0x000fe200078e0085 */
[----:B------:R-:W-:Y:S01]  /*5040*/  MOV R101, R100 ;  /* 0x0000006400657202 */ /* 0x000fe20000000f00 */
[----:B------:R-:W-:Y:S02]  /*5050*/  IMAD.MOV.U32 R134, RZ, RZ, R135 ;  /* 0x000000ffff867224 */ /* 0x000fe400078e0087 */
[----:B------:R-:W-:-:S07]  /*5060*/  IMAD.MOV.U32 R37, RZ, RZ, R36 ;  /* 0x000000ffff257224 */ /* 0x000fce00078e0024 */
.L_x_23814:
[----:B------:R-:W-:Y:S05]  /*5070*/  BSYNC.RECONVERGENT B1 ;  /* 0x0000000000017941 */ /* 0x000fea0003800200 */
.L_x_23812:
        /* <DEDUP_REMOVED lines=11> */
.L_x_23816:
[----:B------:R-:W-:Y:S01]  /*5130*/  IMAD.MOV.U32 R133, RZ, RZ, R66 ;  /* 0x000000ffff857224 */ /* 0x000fe200078e0042 */
[----:B------:R-:W-:Y:S01]  /*5140*/  MOV R100, R103 ;  /* 0x0000006700647202 */ /* 0x000fe20000000f00 */
[----:B------:R-:W-:Y:S02]  /*5150*/  IMAD.MOV.U32 R135, RZ, RZ, R134 ;  /* 0x000000ffff877224 */ /* 0x000fe400078e0086 */
[----:B------:R-:W-:-:S07]  /*5160*/  IMAD.MOV.U32 R36, RZ, RZ, R39 ;  /* 0x000000ffff247224 */ /* 0x000fce00078e0027 */
.L_x_23817:
[----:B------:R-:W-:Y:S05]  /*5170*/  BSYNC.RECONVERGENT B1 ;  /* 0x0000000000017941 */ /* 0x000fea0003800200 */
.L_x_23815:
        /* <DEDUP_REMOVED lines=11> */
.L_x_23819:
[----:B------:R-:W-:Y:S01]  /*5230*/  IMAD.MOV.U32 R66, RZ, RZ, R133 ;  /* 0x000000ffff427224 */ /* 0x000fe200078e0085 */
[----:B------:R-:W-:Y:S01]  /*5240*/  MOV R103, R102 ;  /* 0x0000006600677202 */ /* 0x000fe20000000f00 */
[----:B------:R-:W-:Y:S02]  /*5250*/  IMAD.MOV.U32 R134, RZ, RZ, R135 ;  /* 0x000000ffff867224 */ /* 0x000fe400078e0087 */
[----:B------:R-:W-:-:S07]  /*5260*/  IMAD.MOV.U32 R39, RZ, RZ, R38 ;  /* 0x000000ffff277224 */ /* 0x000fce00078e0026 */
.L_x_23820:
[----:B------:R-:W-:Y:S05]  /*5270*/  BSYNC.RECONVERGENT B1 ;  /* 0x0000000000017941 */ /* 0x000fea0003800200 */
.L_x_23818:
        /* <DEDUP_REMOVED lines=11> */
.L_x_23822:
[----:B------:R-:W-:Y:S01]  /*5330*/  IMAD.MOV.U32 R133, RZ, RZ, R66 ;  /* 0x000000ffff857224 */ /* 0x000fe200078e0042 */
[----:B------:R-:W-:Y:S01]  /*5340*/  MOV R102, R105 ;  /* 0x0000006900667202 */ /* 0x000fe20000000f00 */
[----:B------:R-:W-:Y:S02]  /*5350*/  IMAD.MOV.U32 R135, RZ, RZ, R134 ;  /* 0x000000ffff877224 */ /* 0x000fe400078e0086 */
[----:B------:R-:W-:-:S07]  /*5360*/  IMAD.MOV.U32 R38, RZ, RZ, R41 ;  /* 0x000000ffff267224 */ /* 0x000fce00078e0029 */
.L_x_23823:
[----:B------:R-:W-:Y:S05]  /*5370*/  BSYNC.RECONVERGENT B1 ;  /* 0x0000000000017941 */ /* 0x000fea0003800200 */
.L_x_23821:
        /* <DEDUP_REMOVED lines=11> */
.L_x_23825:
[----:B------:R-:W-:Y:S01]  /*5430*/  IMAD.MOV.U32 R66, RZ, RZ, R133 ;  /* 0x000000ffff427224 */ /* 0x000fe200078e0085 */
[----:B------:R-:W-:Y:S01]  /*5440*/  MOV R105, R104 ;  /* 0x0000006800697202 */ /* 0x000fe20000000f00 */
[----:B------:R-:W-:Y:S02]  /*5450*/  IMAD.MOV.U32 R134, RZ, RZ, R135 ;  /* 0x000000ffff867224 */ /* 0x000fe400078e0087 */
[----:B------:R-:W-:-:S07]  /*5460*/  IMAD.MOV.U32 R41, RZ, RZ, R40 ;  /* 0x000000ffff297224 */ /* 0x000fce00078e0028 */
.L_x_23826:
[----:B------:R-:W-:Y:S05]  /*5470*/  BSYNC.RECONVERGENT B1 ;  /* 0x0000000000017941 */ /* 0x000fea0003800200 */
.L_x_23824:
        /* <DEDUP_REMOVED lines=11> */
.L_x_23828:
[----:B------:R-:W-:Y:S01]  /*5530*/  IMAD.MOV.U32 R133, RZ, RZ, R66 ;  /* 0x000000ffff857224 */ /* 0x000fe200078e0042 */
[----:B------:R-:W-:Y:S01]  /*5540*/  MOV R104, R107 ;  /* 0x0000006b00687202 */ /* 0x000fe20000000f00 */
[----:B------:R-:W-:Y:S02]  /*5550*/  IMAD.MOV.U32 R135, RZ, RZ, R134 ;  /* 0x000000ffff877224 */ /* 0x000fe400078e0086 */
[----:B------:R-:W-:-:S07]  /*5560*/  IMAD.MOV.U32 R40, RZ, RZ, R43 ;  /* 0x000000ffff287224 */ /* 0x000fce00078e002b */
.L_x_23829:
[----:B------:R-:W-:Y:S05]  /*5570*/  BSYNC.RECONVERGENT B1 ;  /* 0x0000000000017941 */ /* 0x000fea0003800200 */
.L_x_23827:
        /* <DEDUP_REMOVED lines=11> */
.L_x_23831:
[----:B------:R-:W-:Y:S01]  /*5630*/  IMAD.MOV.U32 R66, RZ, RZ, R133 ;  /* 0x000000ffff427224 */ /* 0x000fe200078e0085 */
[----:B------:R-:W-:Y:S01]  /*5640*/  MOV R107, R106 ;  /* 0x0000006a006b7202 */ /* 0x000fe20000000f00 */
[----:B------:R-:W-:Y:S02]  /*5650*/  IMAD.MOV.U32 R134, RZ, RZ, R135 ;  /* 0x000000ffff867224 */ /* 0x000fe400078e0087 */
[----:B------:R-:W-:-:S07]  /*5660*/  IMAD.MOV.U32 R43, RZ, RZ, R42 ;  /* 0x000000ffff2b7224 */ /* 0x000fce00078e002a */
.L_x_23832:
[----:B------:R-:W-:Y:S05]  /*5670*/  BSYNC.RECONVERGENT B1 ;  /* 0x0000000000017941 */ /* 0x000fea0003800200 */
.L_x_23830:
        /* <DEDUP_REMOVED lines=11> */
.L_x_23834:
[----:B------:R-:W-:Y:S01]  /*5730*/  IMAD.MOV.U32 R133, RZ, RZ, R66 ;  /* 0x000000ffff857224 */ /* 0x000fe200078e0042 */
[----:B------:R-:W-:Y:S01]  /*5740*/  MOV R106, R109 ;  /* 0x0000006d006a7202 */ /* 0x000fe20000000f00 */
[----:B------:R-:W-:Y:S02]  /*5750*/  IMAD.MOV.U32 R135, RZ, RZ, R134 ;  /* 0x000000ffff877224 */ /* 0x000fe400078e0086 */
[----:B------:R-:W-:-:S07]  /*5760*/  IMAD.MOV.U32 R42, RZ, RZ, R45 ;  /* 0x000000ffff2a7224 */ /* 0x000fce00078e002d */
.L_x_23835:
[----:B------:R-:W-:Y:S05]  /*5770*/  BSYNC.RECONVERGENT B1 ;  /* 0x0000000000017941 */ /* 0x000fea0003800200 */
.L_x_23833:
        /* <DEDUP_REMOVED lines=11> */
.L_x_23837:
[----:B------:R-:W-:Y:S01]  /*5830*/  IMAD.MOV.U32 R66, RZ, RZ, R133 ;  /* 0x000000ffff427224 */ /* 0x000fe200078e0085 */
[----:B------:R-:W-:Y:S01]  /*5840*/  MOV R109, R108 ;  /* 0x0000006c006d7202 */ /* 0x000fe20000000f00 */
[----:B------:R-:W-:Y:S02]  /*5850*/  IMAD.MOV.U32 R134, RZ, RZ, R135 ;  /* 0x000000ffff867224 */ /* 0x000fe400078e0087 */
[----:B------:R-:W-:-:S07]  /*5860*/  IMAD.MOV.U32 R45, RZ, RZ, R44 ;  /* 0x000000ffff2d7224 */ /* 0x000fce00078e002c */
.L_x_23838:
[----:B------:R-:W-:Y:S05]  /*5870*/  BSYNC.RECONVERGENT B1 ;  /* 0x0000000000017941 */ /* 0x000fea0003800200 */
.L_x_23836:
        /* <DEDUP_REMOVED lines=11> */
.L_x_23840:
[----:B------:R-:W-:Y:S01]  /*5930*/  IMAD.MOV.U32 R133, RZ, RZ, R66 ;  /* 0x000000ffff857224 */ /* 0x000fe200078e0042 */
[----:B------:R-:W-:Y:S01]  /*5940*/  MOV R108, R111 ;  /* 0x0000006f006c7202 */ /* 0x000fe20000000f00 */
[----:B------:R-:W-:Y:S02]  /*5950*/  IMAD.MOV.U32 R135, RZ, RZ, R134 ;  /* 0x000000ffff877224 */ /* 0x000fe400078e0086 */
[----:B------:R-:W-:-:S07]  /*5960*/  IMAD.MOV.U32 R44, RZ, RZ, R47 ;  /* 0x000000ffff2c7224 */ /* 0x000fce00078e002f */
.L_x_23841:
[----:B------:R-:W-:Y:S05]  /*5970*/  BSYNC.RECONVERGENT B1 ;  /* 0x0000000000017941 */ /* 0x000fea0003800200 */
.L_x_23839:
        /* <DEDUP_REMOVED lines=11> */
.L_x_23843:
[----:B------:R-:W-:Y:S01]  /*5a30*/  IMAD.MOV.U32 R66, RZ, RZ, R133 ;  /* 0x000000ffff427224 */ /* 0x000fe200078e0085 */
[----:B------:R-:W-:Y:S01]  /*5a40*/  MOV R111, R110 ;  /* 0x0000006e006f7202 */ /* 0x000fe20000000f00 */
[----:B------:R-:W-:Y:S02]  /*5a50*/  IMAD.MOV.U32 R134, RZ, RZ, R135 ;  /* 0x000000ffff867224 */ /* 0x000fe400078e0087 */
[----:B------:R-:W-:-:S07]  /*5a60*/  IMAD.MOV.U32 R47, RZ, RZ, R46 ;  /* 0x000000ffff2f7224 */ /* 0x000fce00078e002e */
.L_x_23844:
[----:B------:R-:W-:Y:S05]  /*5a70*/  BSYNC.RECONVERGENT B1 ;  /* 0x0000000000017941 */ /* 0x000fea0003800200 */
.L_x_23842:
        /* <DEDUP_REMOVED lines=11> */
.L_x_23846:
[----:B------:R-:W-:Y:S01]  /*5b30*/  IMAD.MOV.U32 R133, RZ, RZ, R66 ;  /* 0x000000ffff857224 */ /* 0x000fe200078e0042 */
[----:B------:R-:W-:Y:S01]  /*5b40*/  MOV R110, R113 ;  /* 0x00000071006e7202 */ /* 0x000fe20000000f00 */
[----:B------:R-:W-:Y:S02]  /*5b50*/  IMAD.MOV.U32 R135, RZ, RZ, R134 ;  /* 0x000000ffff877224 */ /* 0x000fe400078e0086 */
[----:B------:R-:W-:-:S07]  /*5b60*/  IMAD.MOV.U32 R46, RZ, RZ, R49 ;  /* 0x000000ffff2e7224 */ /* 0x000fce00078e0031 */
.L_x_23847:
[----:B------:R-:W-:Y:S05]  /*5b70*/  BSYNC.RECONVERGENT B1 ;  /* 0x0000000000017941 */ /* 0x000fea0003800200 */
.L_x_23845:
        /* <DEDUP_REMOVED lines=11> */
.L_x_23849:
[----:B------:R-:W-:Y:S01]  /*5c30*/  IMAD.MOV.U32 R66, RZ, RZ, R133 ;  /* 0x000000ffff427224 */ /* 0x000fe200078e0085 */
[----:B------:R-:W-:Y:S01]  /*5c40*/  MOV R113, R112 ;  /* 0x0000007000717202 */ /* 0x000fe20000000f00 */
[----:B------:R-:W-:Y:S02]  /*5c50*/  IMAD.MOV.U32 R134, RZ, RZ, R135 ;  /* 0x000000ffff867224 */ /* 0x000fe400078e0087 */
[----:B------:R-:W-:-:S07]  /*5c60*/  IMAD.MOV.U32 R49, RZ, RZ, R48 ;  /* 0x000000ffff317224 */ /* 0x000fce00078e0030 */
.L_x_23850:
[----:B------:R-:W-:Y:S05]  /*5c70*/  BSYNC.RECONVERGENT B1 ;  /* 0x0000000000017941 */ /* 0x000fea0003800200 */
.L_x_23848:
        /* <DEDUP_REMOVED lines=11> */
.L_x_23852:
[----:B------:R-:W-:Y:S01]  /*5d30*/  IMAD.MOV.U32 R133, RZ, RZ, R66 ;  /* 0x000000ffff857224 */ /* 0x000fe200078e0042 */
[----:B------:R-:W-:Y:S01]  /*5d40*/  MOV R112, R115 ;  /* 0x0000007300707202 */ /* 0x000fe20000000f00 */
[----:B------:R-:W-:Y:S02]  /*5d50*/  IMAD.MOV.U32 R135, RZ, RZ, R134 ;  /* 0x000000ffff877224 */ /* 0x000fe400078e0086 */
[----:B------:R-:W-:-:S07]  /*5d60*/  IMAD.MOV.U32 R48, RZ, RZ, R51 ;  /* 0x000000ffff307224 */ /* 0x000fce00078e0033 */
.L_x_23853:
[----:B------:R-:W-:Y:S05]  /*5d70*/  BSYNC.RECONVERGENT B1 ;  /* 0x0000000000017941 */ /* 0x000fea0003800200 */
.L_x_23851:
        /* <DEDUP_REMOVED lines=11> */
.L_x_23855:
[----:B------:R-:W-:Y:S01]  /*5e30*/  IMAD.MOV.U32 R66, RZ, RZ, R133 ;  /* 0x000000ffff427224 */ /* 0x000fe200078e0085 */
[----:B------:R-:W-:Y:S01]  /*5e40*/  MOV R115, R114 ;  /* 0x0000007200737202 */ /* 0x000fe20000000f00 */
[----:B------:R-:W-:Y:S02]  /*5e50*/  IMAD.MOV.U32 R134, RZ, RZ, R135 ;  /* 0x000000ffff867224 */ /* 0x000fe400078e0087 */
[----:B------:R-:W-:-:S07]  /*5e60*/  IMAD.MOV.U32 R51, RZ, RZ, R50 ;  /* 0x000000ffff337224 */ /* 0x000fce00078e0032 */
.L_x_23856:
[----:B------:R-:W-:Y:S05]  /*5e70*/  BSYNC.RECONVERGENT B1 ;  /* 0x0000000000017941 */ /* 0x000fea0003800200 */
.L_x_23854:
        /* <DEDUP_REMOVED lines=11> */
.L_x_23858:
[----:B------:R-:W-:Y:S01]  /*5f30*/  IMAD.MOV.U32 R133, RZ, RZ, R66 ;  /* 0x000000ffff857224 */ /* 0x000fe200078e0042 */
[----:B------:R-:W-:Y:S01]  /*5f40*/  MOV R114, R117 ;  /* 0x0000007500727202 */ /* 0x000fe20000000f00 */
[----:B------:R-:W-:Y:S02]  /*5f50*/  IMAD.MOV.U32 R135, RZ, RZ, R134 ;  /* 0x000000ffff877224 */ /* 0x000fe400078e0086 */
[----:B------:R-:W-:-:S07]  /*5f60*/  IMAD.MOV.U32 R50, RZ, RZ, R53 ;  /* 0x000000ffff327224 */ /* 0x000fce00078e0035 */
.L_x_23859:
[----:B------:R-:W-:Y:S05]  /*5f70*/  BSYNC.RECONVERGENT B1 ;  /* 0x0000000000017941 */ /* 0x000fea0003800200 */
.L_x_23857:
        /* <DEDUP_REMOVED lines=11> */
.L_x_23861:
[----:B------:R-:W-:Y:S01]  /*6030*/  IMAD.MOV.U32 R66, RZ, RZ, R133 ;  /* 0x000000ffff427224 */ /* 0x000fe200078e0085 */
[----:B------:R-:W-:Y:S01]  /*6040*/  MOV R117, R116 ;  /* 0x0000007400757202 */ /* 0x000fe20000000f00 */
[----:B------:R-:W-:Y:S02]  /*6050*/  IMAD.MOV.U32 R134, RZ, RZ, R135 ;  /* 0x000000ffff867224 */ /* 0x000fe400078e0087 */
[----:B------:R-:W-:-:S07]  /*6060*/  IMAD.MOV.U32 R53, RZ, RZ, R52 ;  /* 0x000000ffff357224 */ /* 0x000fce00078e0034 */
.L_x_23862:
[----:B------:R-:W-:Y:S05]  /*6070*/  BSYNC.RECONVERGENT B1 ;  /* 0x0000000000017941 */ /* 0x000fea0003800200 */
.L_x_23860:
        /* <DEDUP_REMOVED lines=11> */
.L_x_23864:
[----:B------:R-:W-:Y:S01]  /*6130*/  IMAD.MOV.U32 R133, RZ, RZ, R66 ;  /* 0x000000ffff857224 */ /* 0x000fe200078e0042 */
[----:B------:R-:W-:Y:S01]  /*6140*/  MOV R116, R119 ;  /* 0x0000007700747202 */ /* 0x000fe20000000f00 */
[----:B------:R-:W-:Y:S02]  /*6150*/  IMAD.MOV.U32 R135, RZ, RZ, R134 ;  /* 0x000000ffff877224 */ /* 0x000fe400078e0086 */
[----:B------:R-:W-:-:S07]  /*6160*/  IMAD.MOV.U32 R52, RZ, RZ, R55 ;  /* 0x000000ffff347224 */ /* 0x000fce00078e0037 */
.L_x_23865:
[----:B------:R-:W-:Y:S05]  /*6170*/  BSYNC.RECONVERGENT B1 ;  /* 0x0000000000017941 */ /* 0x000fea0003800200 */
.L_x_23863:
        /* <DEDUP_REMOVED lines=11> */
.L_x_23867:
[----:B------:R-:W-:Y:S01]  /*6230*/  IMAD.MOV.U32 R66, RZ, RZ, R133 ;  /* 0x000000ffff427224 */ /* 0x000fe200078e0085 */
[----:B------:R-:W-:Y:S01]  /*6240*/  MOV R119, R118 ;  /* 0x0000007600777202 */ /* 0x000fe20000000f00 */
[----:B------:R-:W-:Y:S02]  /*6250*/  IMAD.MOV.U32 R134, RZ, RZ, R135 ;  /* 0x000000ffff867224 */ /* 0x000fe400078e0087 */
[----:B------:R-:W-:-:S07]  /*6260*/  IMAD.MOV.U32 R55, RZ, RZ, R54 ;  /* 0x000000ffff377224 */ /* 0x000fce00078e0036 */
.L_x_23868:
[----:B------:R-:W-:Y:S05]  /*6270*/  BSYNC.RECONVERGENT B1 ;  /* 0x0000000000017941 */ /* 0x000fea0003800200 */
.L_x_23866:
        /* <DEDUP_REMOVED lines=11> */
.L_x_23870:
[----:B------:R-:W-:Y:S01]  /*6330*/  IMAD.MOV.U32 R133, RZ, RZ, R66 ;  /* 0x000000ffff857224 */ /* 0x000fe200078e0042 */
[----:B------:R-:W-:Y:S01]  /*6340*/  MOV R118, R121 ;  /* 0x0000007900767202 */ /* 0x000fe20000000f00 */
[----:B------:R-:W-:Y:S02]  /*6350*/  IMAD.MOV.U32 R135, RZ, RZ, R134 ;  /* 0x000000ffff877224 */ /* 0x000fe400078e0086 */
[----:B------:R-:W-:-:S07]  /*6360*/  IMAD.MOV.U32 R54, RZ, RZ, R57 ;  /* 0x000000ffff367224 */ /* 0x000fce00078e0039 */
.L_x_23871:
[----:B------:R-:W-:Y:S05]  /*6370*/  BSYNC.RECONVERGENT B1 ;  /* 0x0000000000017941 */ /* 0x000fea0003800200 */
.L_x_23869:
        /* <DEDUP_REMOVED lines=11> */
.L_x_23873:
[----:B------:R-:W-:Y:S01]  /*6430*/  IMAD.MOV.U32 R66, RZ, RZ, R133 ;  /* 0x000000ffff427224 */ /* 0x000fe200078e0085 */
[----:B------:R-:W-:Y:S01]  /*6440*/  MOV R121, R120 ;  /* 0x0000007800797202 */ /* 0x000fe20000000f00 */
[----:B------:R-:W-:Y:S02]  /*6450*/  IMAD.MOV.U32 R134, RZ, RZ, R135 ;  /* 0x000000ffff867224 */ /* 0x000fe400078e0087 */
[----:B------:R-:W-:-:S07]  /*6460*/  IMAD.MOV.U32 R57, RZ, RZ, R56 ;  /* 0x000000ffff397224 */ /* 0x000fce00078e0038 */
.L_x_23874:
[----:B------:R-:W-:Y:S05]  /*6470*/  BSYNC.RECONVERGENT B1 ;  /* 0x0000000000017941 */ /* 0x000fea0003800200 */
.L_x_23872:
        /* <DEDUP_REMOVED lines=11> */
.L_x_23876:
[----:B------:R-:W-:Y:S01]  /*6530*/  IMAD.MOV.U32 R133, RZ, RZ, R66 ;  /* 0x000000ffff857224 */ /* 0x000fe200078e0042 */
[----:B------:R-:W-:Y:S01]  /*6540*/  MOV R120, R123 ;  /* 0x0000007b00787202 */ /* 0x000fe20000000f00 */
[----:B------:R-:W-:Y:S02]  /*6550*/  IMAD.MOV.U32 R135, RZ, RZ, R134 ;  /* 0x000000ffff877224 */ /* 0x000fe400078e0086 */
[----:B------:R-:W-:-:S07]  /*6560*/  IMAD.MOV.U32 R56, RZ, RZ, R59 ;  /* 0x000000ffff387224 */ /* 0x000fce00078e003b */
.L_x_23877:
[----:B------:R-:W-:Y:S05]  /*6570*/  BSYNC.RECONVERGENT B1 ;  /* 0x0000000000017941 */ /* 0x000fea0003800200 */
.L_x_23875:
        /* <DEDUP_REMOVED lines=11> */
.L_x_23879:
[----:B------:R-:W-:Y:S01]  /*6630*/  IMAD.MOV.U32 R66, RZ, RZ, R133 ;  /* 0x000000ffff427224 */ /* 0x000fe200078e0085 */
[----:B------:R-:W-:Y:S01]  /*6640*/  MOV R123, R122 ;  /* 0x0000007a007b7202 */ /* 0x000fe20000000f00 */
[----:B------:R-:W-:Y:S02]  /*6650*/  IMAD.MOV.U32 R134, RZ, RZ, R135 ;  /* 0x000000ffff867224 */ /* 0x000fe400078e0087 */
[----:B------:R-:W-:-:S07]  /*6660*/  IMAD.MOV.U32 R59, RZ, RZ, R58 ;  /* 0x000000ffff3b7224 */ /* 0x000fce00078e003a */
.L_x_23880:
[----:B------:R-:W-:Y:S05]  /*6670*/  BSYNC.RECONVERGENT B1 ;  /* 0x0000000000017941 */ /* 0x000fea0003800200 */
.L_x_23878:
        /* <DEDUP_REMOVED lines=11> */
.L_x_23882:
[----:B------:R-:W-:Y:S01]  /*6730*/  IMAD.MOV.U32 R133, RZ, RZ, R66 ;  /* 0x000000ffff857224 */ /* 0x000fe200078e0042 */
[----:B------:R-:W-:Y:S01]  /*6740*/  MOV R122, R125 ;  /* 0x0000007d007a7202 */ /* 0x000fe20000000f00 */
[----:B------:R-:W-:Y:S02]  /*6750*/  IMAD.MOV.U32 R135, RZ, RZ, R134 ;  /* 0x000000ffff877224 */ /* 0x000fe400078e0086 */
[----:B------:R-:W-:-:S07]  /*6760*/  IMAD.MOV.U32 R58, RZ, RZ, R61 ;  /* 0x000000ffff3a7224 */ /* 0x000fce00078e003d */
.L_x_23883:
[----:B------:R-:W-:Y:S05]  /*6770*/  BSYNC.RECONVERGENT B1 ;  /* 0x0000000000017941 */ /* 0x000fea0003800200 */
.L_x_23881:
        /* <DEDUP_REMOVED lines=11> */
.L_x_23885:
[----:B------:R-:W-:Y:S01]  /*6830*/  IMAD.MOV.U32 R66, RZ, RZ, R133 ;  /* 0x000000ffff427224 */ /* 0x000fe200078e0085 */
[----:B------:R-:W-:Y:S01]  /*6840*/  MOV R125, R124 ;  /* 0x0000007c007d7202 */ /* 0x000fe20000000f00 */
[----:B------:R-:W-:Y:S02]  /*6850*/  IMAD.MOV.U32 R134, RZ, RZ, R135 ;  /* 0x000000ffff867224 */ /* 0x000fe400078e0087 */
[----:B------:R-:W-:-:S07]  /*6860*/  IMAD.MOV.U32 R61, RZ, RZ, R60 ;  /* 0x000000ffff3d7224 */ /* 0x000fce00078e003c */
.L_x_23886:
[----:B------:R-:W-:Y:S05]  /*6870*/  BSYNC.RECONVERGENT B1 ;  /* 0x0000000000017941 */ /* 0x000fea0003800200 */
.L_x_23884:
        /* <DEDUP_REMOVED lines=11> */
.L_x_23888:
[----:B------:R-:W-:Y:S01]  /*6930*/  IMAD.MOV.U32 R133, RZ, RZ, R66 ;  /* 0x000000ffff857224 */ /* 0x000fe200078e0042 */
[----:B------:R-:W-:Y:S01]  /*6940*/  MOV R124, R127 ;  /* 0x0000007f007c7202 */ /* 0x000fe20000000f00 */
[----:B------:R-:W-:Y:S02]  /*6950*/  IMAD.MOV.U32 R135, RZ, RZ, R134 ;  /* 0x000000ffff877224 */ /* 0x000fe400078e0086 */
[----:B------:R-:W-:-:S07]  /*6960*/  IMAD.MOV.U32 R60, RZ, RZ, R63 ;  /* 0x000000ffff3c7224 */ /* 0x000fce00078e003f */
.L_x_23889:
[----:B------:R-:W-:Y:S05]  /*6970*/  BSYNC.RECONVERGENT B1 ;  /* 0x0000000000017941 */ /* 0x000fea0003800200 */
.L_x_23887:
        /* <DEDUP_REMOVED lines=11> */
.L_x_23891:
[----:B------:R-:W-:Y:S01]  /*6a30*/  IMAD.MOV.U32 R66, RZ, RZ, R133 ;  /* 0x000000ffff427224 */ /* 0x000fe200078e0085 */
[----:B------:R-:W-:Y:S01]  /*6a40*/  MOV R127, R126 ;  /* 0x0000007e007f7202 */ /* 0x000fe20000000f00 */
[----:B------:R-:W-:Y:S02]  /*6a50*/  IMAD.MOV.U32 R134, RZ, RZ, R135 ;  /* 0x000000ffff867224 */ /* 0x000fe400078e0087 */
[----:B------:R-:W-:-:S07]  /*6a60*/  IMAD.MOV.U32 R63, RZ, RZ, R62 ;  /* 0x000000ffff3f7224 */ /* 0x000fce00078e003e */
.L_x_23892:
[----:B------:R-:W-:Y:S05]  /*6a70*/  BSYNC.RECONVERGENT B1 ;  /* 0x0000000000017941 */ /* 0x000fea0003800200 */
.L_x_23890:
        /* <DEDUP_REMOVED lines=11> */
.L_x_23894:
[----:B------:R-:W-:Y:S01]  /*6b30*/  IMAD.MOV.U32 R133, RZ, RZ, R66 ;  /* 0x000000ffff857224 */ /* 0x000fe200078e0042 */
[----:B------:R-:W-:Y:S01]  /*6b40*/  MOV R126, R129 ;  /* 0x00000081007e7202 */ /* 0x000fe20000000f00 */
[----:B------:R-:W-:Y:S02]  /*6b50*/  IMAD.MOV.U32 R135, RZ, RZ, R134 ;  /* 0x000000ffff877224 */ /* 0x000fe400078e0086 */
[----:B------:R-:W-:-:S07]  /*6b60*/  IMAD.MOV.U32 R62, RZ, RZ, R65 ;  /* 0x000000ffff3e7224 */ /* 0x000fce00078e0041 */
.L_x_23895:
[----:B------:R-:W-:Y:S05]  /*6b70*/  BSYNC.RECONVERGENT B1 ;  /* 0x0000000000017941 */ /* 0x000fea0003800200 */
.L_x_23893:
        /* <DEDUP_REMOVED lines=11> */
.L_x_23897:
[----:B------:R-:W-:Y:S01]  /*6c30*/  IMAD.MOV.U32 R66, RZ, RZ, R133 ;  /* 0x000000ffff427224 */ /* 0x000fe200078e0085 */
[----:B------:R-:W-:Y:S01]  /*6c40*/  MOV R129, R128 ;  /* 0x0000008000817202 */ /* 0x000fe20000000f00 */
[----:B------:R-:W-:Y:S02]  /*6c50*/  IMAD.MOV.U32 R134, RZ, RZ, R135 ;  /* 0x000000ffff867224 */ /* 0x000fe400078e0087 */
[----:B------:R-:W-:-:S07]  /*6c60*/  IMAD.MOV.U32 R65, RZ, RZ, R64 ;  /* 0x000000ffff417224 */ /* 0x000fce00078e0040 */
.L_x_23898:
[----:B------:R-:W-:Y:S05]  /*6c70*/  BSYNC.RECONVERGENT B1 ;  /* 0x0000000000017941 */ /* 0x000fea0003800200 */
.L_x_23896:
        /* <DEDUP_REMOVED lines=11> */
.L_x_23900:
[----:B------:R-:W-:Y:S01]  /*6d30*/  IMAD.MOV.U32 R136, RZ, RZ, R66 ;  /* 0x000000ffff887224 */ /* 0x000fe200078e0042 */
[----:B------:R-:W-:Y:S01]  /*6d40*/  MOV R133, R134 ;  /* 0x0000008600857202 */ /* 0x000fe20000000f00 */
[----:B------:R-:W-:Y:S02]  /*6d50*/  IMAD.MOV.U32 R128, RZ, RZ, R139 ;  /* 0x000000ffff807224 */ /* 0x000fe400078e008b */
[----:B------:R-:W-:-:S07]  /*6d60*/  IMAD.MOV.U32 R64, RZ, RZ, R67 ;  /* 0x000000ffff407224 */ /* 0x000fce00078e0043 */
.L_x_23901:
[----:B------:R-:W-:Y:S05]  /*6d70*/  BSYNC.RECONVERGENT B1 ;  /* 0x0000000000017941 */ /* 0x000fea0003800200 */
.L_x_23899:
        /* <DEDUP_REMOVED lines=11> */
.L_x_23903:
[----:B------:R-:W-:Y:S01]  /*6e30*/  IMAD.MOV.U32 R139, RZ, RZ, R3 ;  /* 0x000000ffff8b7224 */ /* 0x000fe200078e0003 */
[----:B------:R-:W-:Y:S01]  /*6e40*/  MOV R138, R136 ;  /* 0x00000088008a7202 */ /* 0x000fe20000000f00 */
[----:B------:R-:W-:Y:S02]  /*6e50*/  IMAD.MOV.U32 R67, RZ, RZ, R0 ;  /* 0x000000ffff437224 */ /* 0x000fe400078e0000 */
[--C-:B------:R-:W-:Y:S02]  /*6e60*/  IMAD.MOV.U32 R66, RZ, RZ, R133.reuse ;  /* 0x000000ffff427224 */ /* 0x100fe400078e0085 */
[----:B------:R-:W-:Y:S02]  /*6e70*/  IMAD.MOV.U32 R3, RZ, RZ, R136 ;  /* 0x000000ffff037224 */ /* 0x000fe400078e0088 */
[----:B------:R-:W-:-:S07]  /*6e80*/  IMAD.MOV.U32 R0, RZ, RZ, R133 ;  /* 0x000000ffff007224 */ /* 0x000fce00078e0085 */
.L_x_23904:
[----:B------:R-:W-:Y:S05]  /*6e90*/  BSYNC.RECONVERGENT B1 ;  /* 0x0000000000017941 */ /* 0x000fea0003800200 */
.L_x_23902:
[----:B------:R-:W-:Y:S01]  /*6ea0*/  IADD3 R132, PT, PT, R132, 0x4, RZ ;  /* 0x0000000484847810 */ /* 0x000fe20007ffe0ff */
[----:B------:R-:W-:Y:S06]  /*6eb0*/  @P1 BRA `(.L_x_23905) ;  /* 0xffffffc0000c1947 */ /* 0x000fec000383ffff */
.L_x_23715:
[----:B------:R-:W-:Y:S05]  /*6ec0*/  BSYNC.RECONVERGENT B0 ;  /* 0x0000000000007941 */ /* 0x000fea0003800200 */
.L_x_23714:
        /* <DEDUP_REMOVED lines=200> */
[CC--:B------:R-:W-:Y:S01]  /*7b50*/  FSETP.GT.FTZ.AND P0, PT, R131.reuse, R132.reuse, PT ;  /* 0x000000848300720b */ /* 0x0c0fe20003f14000 */
[----:B------:R-:W-:Y:S02]  /*7b60*/  IMAD.MOV.U32 R130, RZ, RZ, R138 ;  /* 0x000000ffff827224 */ /* 0x000fe400078e008a */
[----:B------:R-:W-:Y:S01]  /*7b70*/  IMAD.MOV.U32 R0, RZ, RZ, R66 ;  /* 0x000000ffff007224 */ /* 0x000fe200078e0042 */
[----:B------:R-:W-:Y:S02]  /*7b80*/  FSEL R3, R131, R132, P0 ;  /* 0x0000008483037208 */ /* 0x000fe40000000000 */
[----:B0-----:R-:W-:Y:S02]  /*7b90*/  FSEL R132, R132, R131, P0 ;  /* 0x0000008384847208 */ /* 0x001fe40000000000 */
[----:B------:R-:W-:Y:S02]  /*7ba0*/  FSEL R131, R2, R133, P0 ;  /* 0x0000008502837208 */ /* 0x000fe40000000000 */
[----:B------:R-:W-:Y:S01]  /*7bb0*/  FSEL R2, R133, R2, P0 ;  /* 0x0000000285027208 */ /* 0x000fe20000000000 */
[----:B------:R-:W-:-:S04]  /*7bc0*/  FADD.FTZ R132, -R3, R132 ;  /* 0x0000008403847221 */ /* 0x000fc80000010100 */
[----:B------:R-:W-:Y:S01]  /*7bd0*/  FMUL.FTZ R134, R132, 1.4426950216293334961 ;  /* 0x3fb8aa3b84867820 */ /* 0x000fe20000410000 */
[----:B------:R-:W-:-:S05]  /*7be0*/  IADD3 R132, PT, PT, R1, 0x108, RZ ;  /* 0x0000010801847810 */ /* 0x000fca0007ffe0ff */
[----:B------:R-:W0:Y:S02]  /*7bf0*/  MUFU.EX2 R134, R134 ;  /* 0x0000008600867308 */ /* 0x000e240000000800 */
[----:B0-----:R-:W-:Y:S01]  /*7c00*/  FFMA.FTZ R2, R2, R134, R131 ;  /* 0x0000008602027223 */ /* 0x001fe20000010083 */
[----:B------:R-:W-:-:S07]  /*7c10*/  IMAD.MOV.U32 R131, RZ, RZ, RZ ;  /* 0x000000ffff837224 */ /* 0x000fce00078e00ff */
.L_x_24097:
        /* <DEDUP_REMOVED lines=20> */
.L_x_23909:
[----:B------:R-:W-:Y:S01]  /*7d60*/  IMAD.MOV.U32 R66, RZ, RZ, R69 ;  /* 0x000000ffff427224 */ /* 0x000fe200078e0045 */
[----:B------:R-:W-:Y:S01]  /*7d70*/  MOV R134, R5 ;  /* 0x0000000500867202 */ /* 0x000fe20000000f00 */
[----:B------:R-:W-:Y:S02]  /*7d80*/  IMAD.MOV.U32 R69, RZ, RZ, R68 ;  /* 0x000000ffff457224 */ /* 0x000fe400078e0044 */
[----:B------:R-:W-:-:S07]  /*7d90*/  IMAD.MOV.U32 R5, RZ, RZ, R4 ;  /* 0x000000ffff057224 */ /* 0x000fce00078e0004 */
.L_x_23910:
[----:B------:R-:W-:Y:S05]  /*7da0*/  BSYNC.RECONVERGENT B1 ;  /* 0x0000000000017941 */ /* 0x000fea0003800200 */
.L_x_23908:
        /* <DEDUP_REMOVED lines=11> */
.L_x_23912:
[----:B------:R-:W-:Y:S01]  /*7e60*/  IMAD.MOV.U32 R133, RZ, RZ, R66 ;  /* 0x000000ffff857224 */ /* 0x000fe200078e0042 */
[----:B------:R-:W-:Y:S01]  /*7e70*/  MOV R135, R134 ;  /* 0x0000008600877202 */ /* 0x000fe20000000f00 */
[----:B------:R-:W-:Y:S02]  /*7e80*/  IMAD.MOV.U32 R68, RZ, RZ, R71 ;  /* 0x000000ffff447224 */ /* 0x000fe400078e0047 */
[----:B------:R-:W-:-:S07]  /*7e90*/  IMAD.MOV.U32 R4, RZ, RZ, R7 ;  /* 0x000000ffff047224 */ /* 0x000fce00078e0007 */
.L_x_23913:
[----:B------:R-:W-:Y:S05]  /*7ea0*/  BSYNC.RECONVERGENT B1 ;  /* 0x0000000000017941 */ /* 0x000fea0003800200 */
.L_x_23911:
        /* <DEDUP_REMOVED lines=11> */
.L_x_23915:
[----:B------:R-:W-:Y:S01]  /*7f60*/  IMAD.MOV.U32 R66, RZ, RZ, R133 ;  /* 0x000000ffff427224 */ /* 0x000fe200078e0085 */
[----:B------:R-:W-:Y:S01]  /*7f70*/  MOV R134, R135 ;  /* 0x0000008700867202 */ /* 0x000fe20000000f00 */
[----:B------:R-:W-:Y:S02]  /*7f80*/  IMAD.MOV.U32 R71, RZ, RZ, R70 ;  /* 0x000000ffff477224 */ /* 0x000fe400078e0046 */
[----:B------:R-:W-:-:S07]  /*7f90*/  IMAD.MOV.U32 R7, RZ, RZ, R6 ;  /* 0x000000ffff077224 */ /* 0x000fce00078e0006 */
.L_x_23916:
[----:B------:R-:W-:Y:S05]  /*7fa0*/  BSYNC.RECONVERGENT B1 ;  /* 0x0000000000017941 */ /* 0x000fea0003800200 */
.L_x_23914:
        /* <DEDUP_REMOVED lines=11> */
.L_x_23918:
[----:B------:R-:W-:Y:S01]  /*8060*/  IMAD.MOV.U32 R133, RZ, RZ, R66 ;  /* 0x000000ffff857224 */ /* 0x000fe200078e0042 */
[----:B------:R-:W-:Y:S01]  /*8070*/  MOV R135, R134 ;  /* 0x0000008600877202 */ /* 0x000fe20000000f00 */
[----:B------:R-:W-:Y:S02]  /*8080*/  IMAD.MOV.U32 R70, RZ, RZ, R73 ;  /* 0x000000ffff467224 */ /* 0x000fe400078e0049 */
[----:B------:R-:W-:-:S07]  /*8090*/  IMAD.MOV.U32 R6, RZ, RZ, R9 ;  /* 0x000000ffff067224 */ /* 0x000fce00078e0009 */
.L_x_23919:
[----:B------:R-:W-:Y:S05]  /*80a0*/  BSYNC.RECONVERGENT B1 ;  /* 0x0000000000017941 */ /* 0x000fea0003800200 */
.L_x_23917:
        /* <DEDUP_REMOVED lines=11> */
.L_x_23921:
[----:B------:R-:W-:Y:S01]  /*8160*/  IMAD.MOV.U32 R66, RZ, RZ, R133 ;  /* 0x000000ffff427224 */ /* 0x000fe200078e0085 */
[----:B------:R-:W-:Y:S01]  /*8170*/  MOV R134, R135 ;  /* 0x0000008700867202 */ /* 0x000fe20000000f00 */
[----:B------:R-:W-:Y:S02]  /*8180*/  IMAD.MOV.U32 R73, RZ, RZ, R72 ;  /* 0x000000ffff497224 */ /* 0x000fe400078e0048 */
[----:B------:R-:W-:-:S07]  /*8190*/  IMAD.MOV.U32 R9, RZ, RZ, R8 ;  /* 0x000000ffff097224 */ /* 0x000fce00078e0008 */
.L_x_23922:
[----:B------:R-:W-:Y:S05]  /*81a0*/  BSYNC.RECONVERGENT B1 ;  /* 0x0000000000017941 */ /* 0x000fea0003800200 */
.L_x_23920:
        /* <DEDUP_REMOVED lines=11> */
.L_x_23924:
[----:B------:R-:W-:Y:S01]  /*8260*/  IMAD.MOV.U32 R133, RZ, RZ, R66 ;  /* 0x000000ffff857224 */ /* 0x000fe200078e0042 */
[----:B------:R-:W-:Y:S01]  /*8270*/  MOV R135, R134 ;  /* 0x0000008600877202 */ /* 0x000fe20000000f00 */
[----:B------:R-:W-:Y:S02]  /*8280*/  IMAD.MOV.U32 R72, RZ, RZ, R75 ;  /* 0x000000ffff487224 */ /* 0x000fe400078e004b */
[----:B------:R-:W-:-:S07]  /*8290*/  IMAD.MOV.U32 R8, RZ, RZ, R11 ;  /* 0x000000ffff087224 */ /* 0x000fce00078e000b */
.L_x_23925:
[----:B------:R-:W-:Y:S05]  /*82a0*/  BSYNC.RECONVERGENT B1 ;  /* 0x0000000000017941 */ /* 0x000fea0003800200 */
.L_x_23923:
        /* <DEDUP_REMOVED lines=11> */
.L_x_23927:
[----:B------:R-:W-:Y:S01]  /*8360*/  IMAD.MOV.U32 R66, RZ, RZ, R133 ;  /* 0x000000ffff427224 */ /* 0x000fe200078e0085 */
[----:B------:R-:W-:Y:S01]  /*8370*/  MOV R134, R135 ;  /* 0x0000008700867202 */ /* 0x000fe20000000f00 */
[----:B------:R-:W-:Y:S02]  /*8380*/  IMAD.MOV.U32 R75, RZ, RZ, R74 ;  /* 0x000000ffff4b7224 */ /* 0x000fe400078e004a */
[----:B------:R-:W-:-:S07]  /*8390*/  IMAD.MOV.U32 R11, RZ, RZ, R10 ;  /* 0x000000ffff0b7224 */ /* 0x000fce00078e000a */
.L_x_23928:
[----:B------:R-:W-:Y:S05]  /*83a0*/  BSYNC.RECONVERGENT B1 ;  /* 0x0000000000017941 */ /* 0x000fea0003800200 */
.L_x_23926:
        /* <DEDUP_REMOVED lines=11> */
.L_x_23930:
[----:B------:R-:W-:Y:S01]  /*8460*/  IMAD.MOV.U32 R133, RZ, RZ, R66 ;  /* 0x000000ffff857224 */ /* 0x000fe200078e0042 */
[----:B------:R-:W-:Y:S01]  /*8470*/  MOV R135, R134 ;  /* 0x0000008600877202 */ /* 0x000fe20000000f00 */
[----:B------:R-:W-:Y:S02]  /*8480*/  IMAD.MOV.U32 R74, RZ, RZ, R77 ;  /* 0x000000ffff4a7224 */ /* 0x000fe400078e004d */
[----:B------:R-:W-:-:S07]  /*8490*/  IMAD.MOV.U32 R10, RZ, RZ, R13 ;  /* 0x000000ffff0a7224 */ /* 0x000fce00078e000d */
.L_x_23931:
[----:B------:R-:W-:Y:S05]  /*84a0*/  BSYNC.RECONVERGENT B1 ;  /* 0x0000000000017941 */ /* 0x000fea0003800200 */
.L_x_23929:
        /* <DEDUP_REMOVED lines=11> */
.L_x_23933:
[----:B------:R-:W-:Y:S01]  /*8560*/  IMAD.MOV.U32 R66, RZ, RZ, R133 ;  /* 0x000000ffff427224 */ /* 0x000fe200078e0085 */
[----:B------:R-:W-:Y:S01]  /*8570*/  MOV R134, R135 ;  /* 0x0000008700867202 */ /* 0x000fe20000000f00 */
[----:B------:R-:W-:Y:S02]  /*8580*/  IMAD.MOV.U32 R77, RZ, RZ, R76 ;  /* 0x000000ffff4d7224 */ /* 0x000fe400078e004c */
[----:B------:R-:W-:-:S07]  /*8590*/  IMAD.MOV.U32 R13, RZ, RZ, R12 ;  /* 0x000000ffff0d7224 */ /* 0x000fce00078e000c */
.L_x_23934:
[----:B------:R-:W-:Y:S05]  /*85a0*/  BSYNC.RECONVERGENT B1 ;  /* 0x0000000000017941 */ /* 0x000fea0003800200 */
.L_x_23932:
        /* <DEDUP_REMOVED lines=11> */
.L_x_23936:
[----:B------:R-:W-:Y:S01]  /*8660*/  IMAD.MOV.U32 R133, RZ, RZ, R66 ;  /* 0x000000ffff857224 */ /* 0x000fe200078e0042 */
[----:B------:R-:W-:Y:S01]  /*8670*/  MOV R135, R134 ;  /* 0x0000008600877202 */ /* 0x000fe20000000f00 */
[----:B------:R-:W-:Y:S02]  /*8680*/  IMAD.MOV.U32 R76, RZ, RZ, R79 ;  /* 0x000000ffff4c7224 */ /* 0x000fe400078e004f */
[----:B------:R-:W-:-:S07]  /*8690*/  IMAD.MOV.U32 R12, RZ, RZ, R15 ;  /* 0x000000ffff0c7224 */ /* 0x000fce00078e000f */
.L_x_23937:
[----:B------:R-:W-:Y:S05]  /*86a0*/  BSYNC.RECONVERGENT B1 ;  /* 0x0000000000017941 */ /* 0x000fea0003800200 */
.L_x_23935:
        /* <DEDUP_REMOVED lines=11> */
.L_x_23939:
[----:B------:R-:W-:Y:S01]  /*8760*/  IMAD.MOV.U32 R66, RZ, RZ, R133 ;  /* 0x000000ffff427224 */ /* 0x000fe200078e0085 */
[----:B------:R-:W-:Y:S01]  /*8770*/  MOV R134, R135 ;  /* 0x0000008700867202 */ /* 0x000fe20000000f00 */
[----:B------:R-:W-:Y:S02]  /*8780*/  IMAD.MOV.U32 R79, RZ, RZ, R78 ;  /* 0x000000ffff4f7224 */ /* 0x000fe400078e004e */
[----:B------:R-:W-:-:S07]  /*8790*/  IMAD.MOV.U32 R15, RZ, RZ, R14 ;  /* 0x000000ffff0f7224 */ /* 0x000fce00078e000e */
.L_x_23940:
[----:B------:R-:W-:Y:S05]  /*87a0*/  BSYNC.RECONVERGENT B1 ;  /* 0x0000000000017941 */ /* 0x000fea0003800200 */
.L_x_23938:
        /* <DEDUP_REMOVED lines=11> */
.L_x_23942:
[----:B------:R-:W-:Y:S01]  /*8860*/  IMAD.MOV.U32 R133, RZ, RZ, R66 ;  /* 0x000000ffff857224 */ /* 0x000fe200078e0042 */
[----:B------:R-:W-:Y:S01]  /*8870*/  MOV R135, R134 ;  /* 0x0000008600877202 */ /* 0x000fe20000000f00 */
[----:B------:R-:W-:Y:S02]  /*8880*/  IMAD.MOV.U32 R78, RZ, RZ, R81 ;  /* 0x000000ffff4e7224 */ /* 0x000fe400078e0051 */
[----:B------:R-:W-:-:S07]  /*8890*/  IMAD.MOV.U32 R14, RZ, RZ, R17 ;  /* 0x000000ffff0e7224 */ /* 0x000fce00078e0011 */
.L_x_23943:
[----:B------:R-:W-:Y:S05]  /*88a0*/  BSYNC.RECONVERGENT B1 ;  /* 0x0000000000017941 */ /* 0x000fea0003800200 */
.L_x_23941:
        /* <DEDUP_REMOVED lines=11> */
.L_x_23945:
[----:B------:R-:W-:Y:S01]  /*8960*/  IMAD.MOV.U32 R66, RZ, RZ, R133 ;  /* 0x000000ffff427224 */ /* 0x000fe200078e0085 */
[----:B------:R-:W-:Y:S01]  /*8970*/  MOV R134, R135 ;  /* 0x0000008700867202 */ /* 0x000fe20000000f00 */
[----:B------:R-:W-:Y:S02]  /*8980*/  IMAD.MOV.U32 R81, RZ, RZ, R80 ;  /* 0x000000ffff517224 */ /* 0x000fe400078e0050 */
[----:B------:R-:W-:-:S07]  /*8990*/  IMAD.MOV.U32 R17, RZ, RZ, R16 ;  /* 0x000000ffff117224 */ /* 0x000fce00078e0010 */
.L_x_23946:
[----:B------:R-:W-:Y:S05]  /*89a0*/  BSYNC.RECONVERGENT B1 ;  /* 0x0000000000017941 */ /* 0x000fea0003800200 */
.L_x_23944:
        /* <DEDUP_REMOVED lines=11> */
.L_x_23948:
[----:B------:R-:W-:Y:S01]  /*8a60*/  IMAD.MOV.U32 R133, RZ, RZ, R66 ;  /* 0x000000ffff857224 */ /* 0x000fe200078e0042 */
[----:B------:R-:W-:Y:S01]  /*8a70*/  MOV R135, R134 ;  /* 0x0000008600877202 */ /* 0x000fe20000000f00 */
[----:B------:R-:W-:Y:S02]  /*8a80*/  IMAD.MOV.U32 R80, RZ, RZ, R83 ;  /* 0x000000ffff507224 */ /* 0x000fe400078e0053 */
[----:B------:R-:W-:-:S07]  /*8a90*/  IMAD.MOV.U32 R16, RZ, RZ, R19 ;  /* 0x000000ffff107224 */ /* 0x000fce00078e0013 */
.L_x_23949:
[----:B------:R-:W-:Y:S05]  /*8aa0*/  BSYNC.RECONVERGENT B1 ;  /* 0x0000000000017941 */ /* 0x000fea0003800200 */
.L_x_23947:
        /* <DEDUP_REMOVED lines=11> */
.L_x_23951:
[----:B------:R-:W-:Y:S01]  /*8b60*/  IMAD.MOV.U32 R66, RZ, RZ, R133 ;  /* 0x000000ffff427224 */ /* 0x000fe200078e0085 */
[----:B------:R-:W-:Y:S01]  /*8b70*/  MOV R134, R135 ;  /* 0x0000008700867202 */ /* 0x000fe20000000f00 */
[----:B------:R-:W-:Y:S02]  /*8b80*/  IMAD.MOV.U32 R83, RZ, RZ, R82 ;  /* 0x000000ffff537224 */ /* 0x000fe400078e0052 */
[----:B------:R-:W-:-:S07]  /*8b90*/  IMAD.MOV.U32 R19, RZ, RZ, R18 ;  /* 0x000000ffff137224 */ /* 0x000fce00078e0012 */
.L_x_23952:
[----:B------:R-:W-:Y:S05]  /*8ba0*/  BSYNC.RECONVERGENT B1 ;  /* 0x0000000000017941 */ /* 0x000fea0003800200 */
.L_x_23950:
        /* <DEDUP_REMOVED lines=11> */
.L_x_23954:
[----:B------:R-:W-:Y:S01]  /*8c60*/  IMAD.MOV.U32 R133, RZ, RZ, R66 ;  /* 0x000000ffff857224 */ /* 0x000fe200078e0042 */
[----:B------:R-:W-:Y:S01]  /*8c70*/  MOV R135, R134 ;  /* 0x0000008600877202 */ /* 0x000fe20000000f00 */
[----:B------:R-:W-:Y:S02]  /*8c80*/  IMAD.MOV.U32 R82, RZ, RZ, R85 ;  /* 0x000000ffff527224 */ /* 0x000fe400078e0055 */
[----:B------:R-:W-:-:S07]  /*8c90*/  IMAD.MOV.U32 R18, RZ, RZ, R21 ;  /* 0x000000ffff127224 */ /* 0x000fce00078e0015 */
.L_x_23955:
[----:B------:R-:W-:Y:S05]  /*8ca0*/  BSYNC.RECONVERGENT B1 ;  /* 0x0000000000017941 */ /* 0x000fea0003800200 */
.L_x_23953:
        /* <DEDUP_REMOVED lines=11> */
.L_x_23957:
[----:B------:R-:W-:Y:S01]  /*8d60*/  IMAD.MOV.U32 R66, RZ, RZ, R133 ;  /* 0x000000ffff427224 */ /* 0x000fe200078e0085 */
[----:B------:R-:W-:Y:S01]  /*8d70*/  MOV R134, R135 ;  /* 0x0000008700867202 */ /* 0x000fe20000000f00 */
[----:B------:R-:W-:Y:S02]  /*8d80*/  IMAD.MOV.U32 R85, RZ, RZ, R84 ;  /* 0x000000ffff557224 */ /* 0x000fe400078e0054 */
[----:B------:R-:W-:-:S07]  /*8d90*/  IMAD.MOV.U32 R21, RZ, RZ, R20 ;  /* 0x000000ffff157224 */ /* 0x000fce00078e0014 */
.L_x_23958:
[----:B------:R-:W-:Y:S05]  /*8da0*/  BSYNC.RECONVERGENT B1 ;  /* 0x0000000000017941 */ /* 0x000fea0003800200 */
.L_x_23956:
        /* <DEDUP_REMOVED lines=11> */
.L_x_23960:
[----:B------:R-:W-:Y:S01]  /*8e60*/  IMAD.MOV.U32 R133, RZ, RZ, R66 ;  /* 0x000000ffff857224 */ /* 0x000fe200078e0042 */
[----:B------:R-:W-:Y:S01]  /*8e70*/  MOV R135, R134 ;  /* 0x0000008600877202 */ /* 0x000fe20000000f00 */
[----:B------:R-:W-:Y:S02]  /*8e80*/  IMAD.MOV.U32 R84, RZ, RZ, R87 ;  /* 0x000000ffff547224 */ /* 0x000fe400078e0057 */
[----:B------:R-:W-:-:S07]  /*8e90*/  IMAD.MOV.U32 R20, RZ, RZ, R23 ;  /* 0x000000ffff147224 */ /* 0x000fce00078e0017 */
.L_x_23961:
[----:B------:R-:W-:Y:S05]  /*8ea0*/  BSYNC.RECONVERGENT B1 ;  /* 0x0000000000017941 */ /* 0x000fea0003800200 */
.L_x_23959:
        /* <DEDUP_REMOVED lines=11> */
.L_x_23963:
[----:B------:R-:W-:Y:S01]  /*8f60*/  IMAD.MOV.U32 R66, RZ, RZ, R133 ;  /* 0x000000ffff427224 */ /* 0x000fe200078e0085 */
[----:B------:R-:W-:Y:S01]  /*8f70*/  MOV R134, R135 ;  /* 0x0000008700867202 */ /* 0x000fe20000000f00 */
[----:B------:R-:W-:Y:S02]  /*8f80*/  IMAD.MOV.U32 R87, RZ, RZ, R86 ;  /* 0x000000ffff577224 */ /* 0x000fe400078e0056 */
[----:B------:R-:W-:-:S07]  /*8f90*/  IMAD.MOV.U32 R23, RZ, RZ, R22 ;  /* 0x000000ffff177224 */ /* 0x000fce00078e0016 */
.L_x_23964:
[----:B------:R-:W-:Y:S05]  /*8fa0*/  BSYNC.RECONVERGENT B1 ;  /* 0x0000000000017941 */ /* 0x000fea0003800200 */
.L_x_23962:
        /* <DEDUP_REMOVED lines=11> */
.L_x_23966:
[----:B------:R-:W-:Y:S01]  /*9060*/  IMAD.MOV.U32 R133, RZ, RZ, R66 ;  /* 0x000000ffff857224 */ /* 0x000fe200078e0042 */
[----:B------:R-:W-:Y:S01]  /*9070*/  MOV R135, R134 ;  /* 0x0000008600877202 */ /* 0x000fe20000000f00 */
[----:B------:R-:W-:Y:S02]  /*9080*/  IMAD.MOV.U32 R86, RZ, RZ, R89 ;  /* 0x000000ffff567224 */ /* 0x000fe400078e0059 */
[----:B------:R-:W-:-:S07]  /*9090*/  IMAD.MOV.U32 R22, RZ, RZ, R25 ;  /* 0x000000ffff167224 */ /* 0x000fce00078e0019 */
.L_x_23967:
[----:B------:R-:W-:Y:S05]  /*90a0*/  BSYNC.RECONVERGENT B1 ;  /* 0x0000000000017941 */ /* 0x000fea0003800200 */
.L_x_23965:
        /* <DEDUP_REMOVED lines=11> */
.L_x_23969:
[----:B------:R-:W-:Y:S01]  /*9160*/  IMAD.MOV.U32 R66, RZ, RZ, R133 ;  /* 0x000000ffff427224 */ /* 0x000fe200078e0085 */
[----:B------:R-:W-:Y:S01]  /*9170*/  MOV R134, R135 ;  /* 0x0000008700867202 */ /* 0x000fe20000000f00 */
[----:B------:R-:W-:Y:S02]  /*9180*/  IMAD.MOV.U32 R89, RZ, RZ, R88 ;  /* 0x000000ffff597224 */ /* 0x000fe400078e0058 */
[----:B------:R-:W-:-:S07]  /*9190*/  IMAD.MOV.U32 R25, RZ, RZ, R24 ;  /* 0x000000ffff197224 */ /* 0x000fce00078e0018 */
.L_x_23970:
[----:B------:R-:W-:Y:S05]  /*91a0*/  BSYNC.RECONVERGENT B1 ;  /* 0x0000000000017941 */ /* 0x000fea0003800200 */
.L_x_23968:
        /* <DEDUP_REMOVED lines=11> */
.L_x_23972:
[----:B------:R-:W-:Y:S01]  /*9260*/  IMAD.MOV.U32 R133, RZ, RZ, R66 ;  /* 0x000000ffff857224 */ /* 0x000fe200078e0042 */
[----:B------:R-:W-:Y:S01]  /*9270*/  MOV R135, R134 ;  /* 0x0000008600877202 */ /* 0x000fe20000000f00 */
[----:B------:R-:W-:Y:S02]  /*9280*/  IMAD.MOV.U32 R88, RZ, RZ, R91 ;  /* 0x000000ffff587224 */ /* 0x000fe400078e005b */
[----:B------:R-:W-:-:S07]  /*9290*/  IMAD.MOV.U32 R24, RZ, RZ, R27 ;  /* 0x000000ffff187224 */ /* 0x000fce00078e001b */
.L_x_23973:
[----:B------:R-:W-:Y:S05]  /*92a0*/  BSYNC.RECONVERGENT B1 ;  /* 0x0000000000017941 */ /* 0x000fea0003800200 */
.L_x_23971:
        /* <DEDUP_REMOVED lines=11> */
.L_x_23975:
[----:B------:R-:W-:Y:S01]  /*9360*/  IMAD.MOV.U32 R66, RZ, RZ, R133 ;  /* 0x000000ffff427224 */ /* 0x000fe200078e0085 */
[----:B------:R-:W-:Y:S01]  /*9370*/  MOV R134, R135 ;  /* 0x0000008700867202 */ /* 0x000fe20000000f00 */
[----:B------:R-:W-:Y:S02]  /*9380*/  IMAD.MOV.U32 R91, RZ, RZ, R90 ;  /* 0x000000ffff5b7224 */ /* 0x000fe400078e005a */
[----:B------:R-:W-:-:S07]  /*9390*/  IMAD.MOV.U32 R27, RZ, RZ, R26 ;  /* 0x000000ffff1b7224 */ /* 0x000fce00078e001a */
.L_x_23976:
[----:B------:R-:W-:Y:S05]  /*93a0*/  BSYNC.RECONVERGENT B1 ;  /* 0x0000000000017941 */ /* 0x000fea0003800200 */
.L_x_23974:
        /* <DEDUP_REMOVED lines=11> */
.L_x_23978:
[----:B------:R-:W-:Y:S01]  /*9460*/  IMAD.MOV.U32 R133, RZ, RZ, R66 ;  /* 0x000000ffff857224 */ /* 0x000fe200078e0042 */
[----:B------:R-:W-:Y:S01]  /*9470*/  MOV R135, R134 ;  /* 0x0000008600877202 */ /* 0x000fe20000000f00 */
[----:B------:R-:W-:Y:S02]  /*9480*/  IMAD.MOV.U32 R90, RZ, RZ, R93 ;  /* 0x000000ffff5a7224 */ /* 0x000fe400078e005d */
[----:B------:R-:W-:-:S07]  /*9490*/  IMAD.MOV.U32 R26, RZ, RZ, R29 ;  /* 0x000000ffff1a7224 */ /* 0x000fce00078e001d */
.L_x_23979:
[----:B------:R-:W-:Y:S05]  /*94a0*/  BSYNC.RECONVERGENT B1 ;  /* 0x0000000000017941 */ /* 0x000fea0003800200 */
.L_x_23977:
        /* <DEDUP_REMOVED lines=11> */
.L_x_23981:
[----:B------:R-:W-:Y:S01]  /*9560*/  IMAD.MOV.U32 R66, RZ, RZ, R133 ;  /* 0x000000ffff427224 */ /* 0x000fe200078e0085 */
[----:B------:R-:W-:Y:S01]  /*9570*/  MOV R134, R135 ;  /* 0x0000008700867202 */ /* 0x000fe20000000f00 */
[----:B------:R-:W-:Y:S02]  /*9580*/  IMAD.MOV.U32 R93, RZ, RZ, R92 ;  /* 0x000000ffff5d7224 */ /* 0x000fe400078e005c */
[----:B------:R-:W-:-:S07]  /*9590*/  IMAD.MOV.U32 R29, RZ, RZ, R28 ;  /* 0x000000ffff1d7224 */ /* 0x000fce00078e001c */
.L_x_23982:
[----:B------:R-:W-:Y:S05]  /*95a0*/  BSYNC.RECONVERGENT B1 ;  /* 0x0000000000017941 */ /* 0x000fea0003800200 */
.L_x_23980:
        /* <DEDUP_REMOVED lines=11> */
.L_x_23984:
[----:B------:R-:W-:Y:S01]  /*9660*/  IMAD.MOV.U32 R133, RZ, RZ, R66 ;  /* 0x000000ffff857224 */ /* 0x000fe200078e0042 */
[----:B------:R-:W-:Y:S01]  /*9670*/  MOV R135, R134 ;  /* 0x0000008600877202 */ /* 0x000fe20000000f00 */
[----:B------:R-:W-:Y:S02]  /*9680*/  IMAD.MOV.U32 R92, RZ, RZ, R95 ;  /* 0x000000ffff5c7224 */ /* 0x000fe400078e005f */
[----:B------:R-:W-:-:S07]  /*9690*/  IMAD.MOV.U32 R28, RZ, RZ, R31 ;  /* 0x000000ffff1c7224 */ /* 0x000fce00078e001f */
.L_x_23985:
[----:B------:R-:W-:Y:S05]  /*96a0*/  BSYNC.RECONVERGENT B1 ;  /* 0x0000000000017941 */ /* 0x000fea0003800200 */
.L_x_23983:
        /* <DEDUP_REMOVED lines=11> */
.L_x_23987:
[----:B------:R-:W-:Y:S01]  /*9760*/  IMAD.MOV.U32 R66, RZ, RZ, R133 ;  /* 0x000000ffff427224 */ /* 0x000fe200078e0085 */
[----:B------:R-:W-:Y:S01]  /*9770*/  MOV R134, R135 ;  /* 0x0000008700867202 */ /* 0x000fe20000000f00 */
[----:B------:R-:W-:Y:S02]  /*9780*/  IMAD.MOV.U32 R95, RZ, RZ, R94 ;  /* 0x000000ffff5f7224 */ /* 0x000fe400078e005e */
[----:B------:R-:W-:-:S07]  /*9790*/  IMAD.MOV.U32 R31, RZ, RZ, R30 ;  /* 0x000000ffff1f7224 */ /* 0x000fce00078e001e */
.L_x_23988:
[----:B------:R-:W-:Y:S05]  /*97a0*/  BSYNC.RECONVERGENT B1 ;  /* 0x0000000000017941 */ /* 0x000fea0003800200 */
.L_x_23986:
        /* <DEDUP_REMOVED lines=11> */
.L_x_23990:
[----:B------:R-:W-:Y:S01]  /*9860*/  IMAD.MOV.U32 R133, RZ, RZ, R66 ;  /* 0x000000ffff857224 */ /* 0x000fe200078e0042 */
[----:B------:R-:W-:Y:S01]  /*9870*/  MOV R135, R134 ;  /* 0x0000008600877202 */ /* 0x000fe20000000f00 */
[----:B------:R-:W-:Y:S02]  /*9880*/  IMAD.MOV.U32 R94, RZ, RZ, R97 ;  /* 0x000000ffff5e7224 */ /* 0x000fe400078e0061 */
[----:B------:R-:W-:-:S07]  /*9890*/  IMAD.MOV.U32 R30, RZ, RZ, R33 ;  /* 0x000000ffff1e7224 */ /* 0x000fce00078e0021 */
.L_x_23991:
[----:B------:R-:W-:Y:S05]  /*98a0*/  BSYNC.RECONVERGENT B1 ;  /* 0x0000000000017941 */ /* 0x000fea0003800200 */
.L_x_23989:
        /* <DEDUP_REMOVED lines=11> */
.L_x_23993:
[----:B------:R-:W-:Y:S01]  /*9960*/  IMAD.MOV.U32 R66, RZ, RZ, R133 ;  /* 0x000000ffff427224 */ /* 0x000fe200078e0085 */
[----:B------:R-:W-:Y:S01]  /*9970*/  MOV R134, R135 ;  /* 0x0000008700867202 */ /* 0x000fe20000000f00 */
[----:B------:R-:W-:Y:S02]  /*9980*/  IMAD.MOV.U32 R97, RZ, RZ, R96 ;  /* 0x000000ffff617224 */ /* 0x000fe400078e0060 */
[----:B------:R-:W-:-:S07]  /*9990*/  IMAD.MOV.U32 R33, RZ, RZ, R32 ;  /* 0x000000ffff217224 */ /* 0x000fce00078e0020 */
.L_x_23994:
[----:B------:R-:W-:Y:S05]  /*99a0*/  BSYNC.RECONVERGENT B1 ;  /* 0x0000000000017941 */ /* 0x000fea0003800200 */
.L_x_23992:
        /* <DEDUP_REMOVED lines=11> */
.L_x_23996:
[----:B------:R-:W-:Y:S01]  /*9a60*/  IMAD.MOV.U32 R133, RZ, RZ, R66 ;  /* 0x000000ffff857224 */ /* 0x000fe200078e0042 */
[----:B------:R-:W-:Y:S01]  /*9a70*/  MOV R135, R134 ;  /* 0x0000008600877202 */ /* 0x000fe20000000f00 */
[----:B------:R-:W-:Y:S02]  /*9a80*/  IMAD.MOV.U32 R96, RZ, RZ, R99 ;  /* 0x000000ffff607224 */ /* 0x000fe400078e0063 */
[----:B------:R-:W-:-:S07]  /*9a90*/  IMAD.MOV.U32 R32, RZ, RZ, R35 ;  /* 0x000000ffff207224 */ /* 0x000fce00078e0023 */
.L_x_23997:
[----:B------:R-:W-:Y:S05]  /*9aa0*/  BSYNC.RECONVERGENT B1 ;  /* 0x0000000000017941 */ /* 0x000fea0003800200 */
.L_x_23995:
        /* <DEDUP_REMOVED lines=11> */
.L_x_23999:
[----:B------:R-:W-:Y:S01]  /*9b60*/  IMAD.MOV.U32 R66, RZ, RZ, R133 ;  /* 0x000000ffff427224 */ /* 0x000fe200078e0085 */
[----:B------:R-:W-:Y:S01]  /*9b70*/  MOV R134, R135 ;  /* 0x0000008700867202 */ /* 0x000fe20000000f00 */
[----:B------:R-:W-:Y:S02]  /*9b80*/  IMAD.MOV.U32 R99, RZ, RZ, R98 ;  /* 0x000000ffff637224 */ /* 0x000fe400078e0062 */
[----:B------:R-:W-:-:S07]  /*9b90*/  IMAD.MOV.U32 R35, RZ, RZ, R34 ;  /* 0x000000ffff237224 */ /* 0x000fce00078e0022 */
.L_x_24000:
[----:B------:R-:W-:Y:S05]  /*9ba0*/  BSYNC.RECONVERGENT B1 ;  /* 0x0000000000017941 */ /* 0x000fea0003800200 */
.L_x_23998:
        /* <DEDUP_REMOVED lines=11> */
.L_x_24002:
[----:B------:R-:W-:Y:S01]  /*9c60*/  IMAD.MOV.U32 R133, RZ, RZ, R66 ;  /* 0x000000ffff857224 */ /* 0x000fe200078e0042 */
[----:B------:R-:W-:Y:S01]  /*9c70*/  MOV R135, R134 ;  /* 0x0000008600877202 */ /* 0x000fe20000000f00 */
[----:B------:R-:W-:Y:S02]  /*9c80*/  IMAD.MOV.U32 R98, RZ, RZ, R101 ;  /* 0x000000ffff627224 */ /* 0x000fe400078e0065 */
[----:B------:R-:W-:-:S07]  /*9c90*/  IMAD.MOV.U32 R34, RZ, RZ, R37 ;  /* 0x000000ffff227224 */ /* 0x000fce00078e0025 */
.L_x_24003:
[----:B------:R-:W-:Y:S05]  /*9ca0*/  BSYNC.RECONVERGENT B1 ;  /* 0x0000000000017941 */ /* 0x000fea0003800200 */
.L_x_24001:
        /* <DEDUP_REMOVED lines=11> */
.L_x_24005:
[----:B------:R-:W-:Y:S01]  /*9d60*/  IMAD.MOV.U32 R66, RZ, RZ, R133 ;  /* 0x000000ffff427224 */ /* 0x000fe200078e0085 */
[----:B------:R-:W-:Y:S01]  /*9d70*/  MOV R134, R135 ;  /* 0x0000008700867202 */ /* 0x000fe20000000f00 */
[----:B------:R-:W-:Y:S02]  /*9d80*/  IMAD.MOV.U32 R101, RZ, RZ, R100 ;  /* 0x000000ffff657224 */ /* 0x000fe400078e0064 */
[----:B------:R-:W-:-:S07]  /*9d90*/  IMAD.MOV.U32 R37, RZ, RZ, R36 ;  /* 0x000000ffff257224 */ /* 0x000fce00078e0024 */
.L_x_24006:
[----:B------:R-:W-:Y:S05]  /*9da0*/  BSYNC.RECONVERGENT B1 ;  /* 0x0000000000017941 */ /* 0x000fea0003800200 */
.L_x_24004:
        /* <DEDUP_REMOVED lines=11> */
.L_x_24008:
[----:B------:R-:W-:Y:S01]  /*9e60*/  IMAD.MOV.U32 R133, RZ, RZ, R66 ;  /* 0x000000ffff857224 */ /* 0x000fe200078e0042 */
[----:B------:R-:W-:Y:S01]  /*9e70*/  MOV R135, R134 ;  /* 0x0000008600877202 */ /* 0x000fe20000000f00 */
[----:B------:R-:W-:Y:S02]  /*9e80*/  IMAD.MOV.U32 R100, RZ, RZ, R103 ;  /* 0x000000ffff647224 */ /* 0x000fe400078e0067 */
[----:B------:R-:W-:-:S07]  /*9e90*/  IMAD.MOV.U32 R36, RZ, RZ, R39 ;  /* 0x000000ffff247224 */ /* 0x000fce00078e0027 */
.L_x_24009:
[----:B------:R-:W-:Y:S05]  /*9ea0*/  BSYNC.RECONVERGENT B1 ;  /* 0x0000000000017941 */ /* 0x000fea0003800200 */
.L_x_24007:
        /* <DEDUP_REMOVED lines=11> */
.L_x_24011:
[----:B------:R-:W-:Y:S01]  /*9f60*/  IMAD.MOV.U32 R66, RZ, RZ, R133 ;  /* 0x000000ffff427224 */ /* 0x000fe200078e0085 */
[----:B------:R-:W-:Y:S01]  /*9f70*/  MOV R134, R135 ;  /* 0x0000008700867202 */ /* 0x000fe20000000f00 */
[----:B------:R-:W-:Y:S02]  /*9f80*/  IMAD.MOV.U32 R103, RZ, RZ, R102 ;  /* 0x000000ffff677224 */ /* 0x000fe400078e0066 */
[----:B------:R-:W-:-:S07]  /*9f90*/  IMAD.MOV.U32 R39, RZ, RZ, R38 ;  /* 0x000000ffff277224 */ /* 0x000fce00078e0026 */
.L_x_24012:
[----:B------:R-:W-:Y:S05]  /*9fa0*/  BSYNC.RECONVERGENT B1 ;  /* 0x0000000000017941 */ /* 0x000fea0003800200 */
.L_x_24010:
        /* <DEDUP_REMOVED lines=11> */
.L_x_24014:
[----:B------:R-:W-:Y:S01]  /*a060*/  IMAD.MOV.U32 R133, RZ, RZ, R66 ;  /* 0x000000ffff857224 */ /* 0x000fe200078e0042 */
[----:B------:R-:W-:Y:S01]  /*a070*/  MOV R135, R134 ;  /* 0x0000008600877202 */ /* 0x000fe20000000f00 */
[----:B------:R-:W-:Y:S02]  /*a080*/  IMAD.MOV.U32 R102, RZ, RZ, R105 ;  /* 0x000000ffff667224 */ /* 0x000fe400078e0069 */
[----:B------:R-:W-:-:S07]  /*a090*/  IMAD.MOV.U32 R38, RZ, RZ, R41 ;  /* 0x000000ffff267224 */ /* 0x000fce00078e0029 */
.L_x_24015:
[----:B------:R-:W-:Y:S05]  /*a0a0*/  BSYNC.RECONVERGENT B1 ;  /* 0x0000000000017941 */ /* 0x000fea0003800200 */
.L_x_24013:
        /* <DEDUP_REMOVED lines=11> */
.L_x_24017:
[----:B------:R-:W-:Y:S01]  /*a160*/  IMAD.MOV.U32 R66, RZ, RZ, R133 ;  /* 0x000000ffff427224 */ /* 0x000fe200078e0085 */
[----:B------:R-:W-:Y:S01]  /*a170*/  MOV R134, R135 ;  /* 0x0000008700867202 */ /* 0x000fe20000000f00 */
[----:B------:R-:W-:Y:S02]  /*a180*/  IMAD.MOV.U32 R105, RZ, RZ, R104 ;  /* 0x000000ffff697224 */ /* 0x000fe400078e0068 */
[----:B------:R-:W-:-:S07]  /*a190*/  IMAD.MOV.U32 R41, RZ, RZ, R40 ;  /* 0x000000ffff297224 */ /* 0x000fce00078e0028 */
.L_x_24018:
[----:B------:R-:W-:Y:S05]  /*a1a0*/  BSYNC.RECONVERGENT B1 ;  /* 0x0000000000017941 */ /* 0x000fea0003800200 */
.L_x_24016:
        /* <DEDUP_REMOVED lines=11> */
.L_x_24020:
[----:B------:R-:W-:Y:S01]  /*a260*/  IMAD.MOV.U32 R133, RZ, RZ, R66 ;  /* 0x000000ffff857224 */ /* 0x000fe200078e0042 */
[----:B------:R-:W-:Y:S01]  /*a270*/  MOV R135, R134 ;  /* 0x0000008600877202 */ /* 0x000fe20000000f00 */
[----:B------:R-:W-:Y:S02]  /*a280*/  IMAD.MOV.U32 R104, RZ, RZ, R107 ;  /* 0x000000ffff687224 */ /* 0x000fe400078e006b */
[----:B------:R-:W-:-:S07]  /*a290*/  IMAD.MOV.U32 R40, RZ, RZ, R43 ;  /* 0x000000ffff287224 */ /* 0x000fce00078e002b */
.L_x_24021:
[----:B------:R-:W-:Y:S05]  /*a2a0*/  BSYNC.RECONVERGENT B1 ;  /* 0x0000000000017941 */ /* 0x000fea0003800200 */
.L_x_24019:
        /* <DEDUP_REMOVED lines=11> */
.L_x_24023:
[----:B------:R-:W-:Y:S01]  /*a360*/  IMAD.MOV.U32 R66, RZ, RZ, R133 ;  /* 0x000000ffff427224 */ /* 0x000fe200078e0085 */
[----:B------:R-:W-:Y:S01]  /*a370*/  MOV R134, R135 ;  /* 0x0000008700867202 */ /* 0x000fe20000000f00 */
[----:B------:R-:W-:Y:S02]  /*a380*/  IMAD.MOV.U32 R107, RZ, RZ, R106 ;  /* 0x000000ffff6b7224 */ /* 0x000fe400078e006a */
[----:B------:R-:W-:-:S07]  /*a390*/  IMAD.MOV.U32 R43, RZ, RZ, R42 ;  /* 0x000000ffff2b7224 */ /* 0x000fce00078e002a */
.L_x_24024:
[----:B------:R-:W-:Y:S05]  /*a3a0*/  BSYNC.RECONVERGENT B1 ;  /* 0x0000000000017941 */ /* 0x000fea0003800200 */
.L_x_24022:
        /* <DEDUP_REMOVED lines=11> */
.L_x_24026:
[----:B------:R-:W-:Y:S01]  /*a460*/  IMAD.MOV.U32 R133, RZ, RZ, R66 ;  /* 0x000000ffff857224 */ /* 0x000fe200078e0042 */
[----:B------:R-:W-:Y:S01]  /*a470*/  MOV R135, R134 ;  /* 0x0000008600877202 */ /* 0x000fe20000000f00 */
[----:B------:R-:W-:Y:S02]  /*a480*/  IMAD.MOV.U32 R106, RZ, RZ, R109 ;  /* 0x000000ffff6a7224 */ /* 0x000fe400078e006d */
[----:B------:R-:W-:-:S07]  /*a490*/  IMAD.MOV.U32 R42, RZ, RZ, R45 ;  /* 0x000000ffff2a7224 */ /* 0x000fce00078e002d */
.L_x_24027:
[----:B------:R-:W-:Y:S05]  /*a4a0*/  BSYNC.RECONVERGENT B1 ;  /* 0x0000000000017941 */ /* 0x000fea0003800200 */
.L_x_24025:
        /* <DEDUP_REMOVED lines=11> */
.L_x_24029:
[----:B------:R-:W-:Y:S01]  /*a560*/  IMAD.MOV.U32 R66, RZ, RZ, R133 ;  /* 0x000000ffff427224 */ /* 0x000fe200078e0085 */
[----:B------:R-:W-:Y:S01]  /*a570*/  MOV R134, R135 ;  /* 0x0000008700867202 */ /* 0x000fe20000000f00 */
[----:B------:R-:W-:Y:S02]  /*a580*/  IMAD.MOV.U32 R109, RZ, RZ, R108 ;  /* 0x000000ffff6d7224 */ /* 0x000fe400078e006c */
[----:B------:R-:W-:-:S07]  /*a590*/  IMAD.MOV.U32 R45, RZ, RZ, R44 ;  /* 0x000000ffff2d7224 */ /* 0x000fce00078e002c */
.L_x_24030:
[----:B------:R-:W-:Y:S05]  /*a5a0*/  BSYNC.RECONVERGENT B1 ;  /* 0x0000000000017941 */ /* 0x000fea0003800200 */
.L_x_24028:
        /* <DEDUP_REMOVED lines=11> */
.L_x_24032:
[----:B------:R-:W-:Y:S01]  /*a660*/  IMAD.MOV.U32 R133, RZ, RZ, R66 ;  /* 0x000000ffff857224 */ /* 0x000fe200078e0042 */
[----:B------:R-:W-:Y:S01]  /*a670*/  MOV R135, R134 ;  /* 0x0000008600877202 */ /* 0x000fe20000000f00 */
[----:B------:R-:W-:Y:S02]  /*a680*/  IMAD.MOV.U32 R108, RZ, RZ, R111 ;  /* 0x000000ffff6c7224 */ /* 0x000fe400078e006f */
[----:B------:R-:W-:-:S07]  /*a690*/  IMAD.MOV.U32 R44, RZ, RZ, R47 ;  /* 0x000000ffff2c7224 */ /* 0x000fce00078e002f */
.L_x_24033:
[----:B------:R-:W-:Y:S05]  /*a6a0*/  BSYNC.RECONVERGENT B1 ;  /* 0x0000000000017941 */ /* 0x000fea0003800200 */
.L_x_24031:
        /* <DEDUP_REMOVED lines=11> */
.L_x_24035:
[----:B------:R-:W-:Y:S01]  /*a760*/  IMAD.MOV.U32 R66, RZ, RZ, R133 ;  /* 0x000000ffff427224 */ /* 0x000fe200078e0085 */
[----:B------:R-:W-:Y:S01]  /*a770*/  MOV R134, R135 ;  /* 0x0000008700867202 */ /* 0x000fe20000000f00 */
[----:B------:R-:W-:Y:S02]  /*a780*/  IMAD.MOV.U32 R111, RZ, RZ, R110 ;  /* 0x000000ffff6f7224 */ /* 0x000fe400078e006e */
[----:B------:R-:W-:-:S07]  /*a790*/  IMAD.MOV.U32 R47, RZ, RZ, R46 ;  /* 0x000000ffff2f7224 */ /* 0x000fce00078e002e */
.L_x_24036:
[----:B------:R-:W-:Y:S05]  /*a7a0*/  BSYNC.RECONVERGENT B1 ;  /* 0x0000000000017941 */ /* 0x000fea0003800200 */
.L_x_24034:
        /* <DEDUP_REMOVED lines=11> */
.L_x_24038:
[----:B------:R-:W-:Y:S01]  /*a860*/  IMAD.MOV.U32 R133, RZ, RZ, R66 ;  /* 0x000000ffff857224 */ /* 0x000fe200078e0042 */
[----:B------:R-:W-:Y:S01]  /*a870*/  MOV R135, R134 ;  /* 0x0000008600877202 */ /* 0x000fe20000000f00 */
[----:B------:R-:W-:Y:S02]  /*a880*/  IMAD.MOV.U32 R110, RZ, RZ, R113 ;  /* 0x000000ffff6e7224 */ /* 0x000fe400078e0071 */
[----:B------:R-:W-:-:S07]  /*a890*/  IMAD.MOV.U32 R46, RZ, RZ, R49 ;  /* 0x000000ffff2e7224 */ /* 0x000fce00078e0031 */
.L_x_24039:
[----:B------:R-:W-:Y:S05]  /*a8a0*/  BSYNC.RECONVERGENT B1 ;  /* 0x0000000000017941 */ /* 0x000fea0003800200 */
.L_x_24037:
        /* <DEDUP_REMOVED lines=11> */
.L_x_24041:
[----:B------:R-:W-:Y:S01]  /*a960*/  IMAD.MOV.U32 R66, RZ, RZ, R133 ;  /* 0x000000ffff427224 */ /* 0x000fe200078e0085 */
[----:B------:R-:W-:Y:S01]  /*a970*/  MOV R134, R135 ;  /* 0x0000008700867202 */ /* 0x000fe20000000f00 */
[----:B------:R-:W-:Y:S02]  /*a980*/  IMAD.MOV.U32 R113, RZ, RZ, R112 ;  /* 0x000000ffff717224 */ /* 0x000fe400078e0070 */
[----:B------:R-:W-:-:S07]  /*a990*/  IMAD.MOV.U32 R49, RZ, RZ, R48 ;  /* 0x000000ffff317224 */ /* 0x000fce00078e0030 */
.L_x_24042:
[----:B------:R-:W-:Y:S05]  /*a9a0*/  BSYNC.RECONVERGENT B1 ;  /* 0x0000000000017941 */ /* 0x000fea0003800200 */
.L_x_24040:
        /* <DEDUP_REMOVED lines=11> */
.L_x_24044:
[----:B------:R-:W-:Y:S01]  /*aa60*/  IMAD.MOV.U32 R133, RZ, RZ, R66 ;  /* 0x000000ffff857224 */ /* 0x000fe200078e0042 */
[----:B------:R-:W-:Y:S01]  /*aa70*/  MOV R135, R134 ;  /* 0x0000008600877202 */ /* 0x000fe20000000f00 */
[----:B------:R-:W-:Y:S02]  /*aa80*/  IMAD.MOV.U32 R112, RZ, RZ, R115 ;  /* 0x000000ffff707224 */ /* 0x000fe400078e0073 */
[----:B------:R-:W-:-:S07]  /*aa90*/  IMAD.MOV.U32 R48, RZ, RZ, R51 ;  /* 0x000000ffff307224 */ /* 0x000fce00078e0033 */
.L_x_24045:
[----:B------:R-:W-:Y:S05]  /*aaa0*/  BSYNC.RECONVERGENT B1 ;  /* 0x0000000000017941 */ /* 0x000fea0003800200 */
.L_x_24043:
        /* <DEDUP_REMOVED lines=11> */
.L_x_24047:
[----:B------:R-:W-:Y:S01]  /*ab60*/  IMAD.MOV.U32 R66, RZ, RZ, R133 ;  /* 0x000000ffff427224 */ /* 0x000fe200078e0085 */
[----:B------:R-:W-:Y:S01]  /*ab70*/  MOV R134, R135 ;  /* 0x0000008700867202 */ /* 0x000fe20000000f00 */
[----:B------:R-:W-:Y:S02]  /*ab80*/  IMAD.MOV.U32 R115, RZ, RZ, R114 ;  /* 0x000000ffff737224 */ /* 0x000fe400078e0072 */
[----:B------:R-:W-:-:S07]  /*ab90*/  IMAD.MOV.U32 R51, RZ, RZ, R50 ;  /* 0x000000ffff337224 */ /* 0x000fce00078e0032 */
.L_x_24048:
[----:B------:R-:W-:Y:S05]  /*aba0*/  BSYNC.RECONVERGENT B1 ;  /* 0x0000000000017941 */ /* 0x000fea0003800200 */
.L_x_24046:
        /* <DEDUP_REMOVED lines=11> */
.L_x_24050:
[----:B------:R-:W-:Y:S01]  /*ac60*/  IMAD.MOV.U32 R133, RZ, RZ, R66 ;  /* 0x000000ffff857224 */ /* 0x000fe200078e0042 */
[----:B------:R-:W-:Y:S01]  /*ac70*/  MOV R135, R134 ;  /* 0x0000008600877202 */ /* 0x000fe20000000f00 */
[----:B------:R-:W-:Y:S02]  /*ac80*/  IMAD.MOV.U32 R114, RZ, RZ, R117 ;  /* 0x000000ffff727224 */ /* 0x000fe400078e0075 */
[----:B------:R-:W-:-:S07]  /*ac90*/  IMAD.MOV.U32 R50, RZ, RZ, R53 ;  /* 0x000000ffff327224 */ /* 0x000fce00078e0035 */
.L_x_24051:
[----:B------:R-:W-:Y:S05]  /*aca0*/  BSYNC.RECONVERGENT B1 ;  /* 0x0000000000017941 */ /* 0x000fea0003800200 */
.L_x_24049:
        /* <DEDUP_REMOVED lines=11> */
.L_x_24053:
[----:B------:R-:W-:Y:S01]  /*ad60*/  IMAD.MOV.U32 R66, RZ, RZ, R133 ;  /* 0x000000ffff427224 */ /* 0x000fe200078e0085 */
[----:B------:R-:W-:Y:S01]  /*ad70*/  MOV R134, R135 ;  /* 0x0000008700867202 */ /* 0x000fe20000000f00 */
[----:B------:R-:W-:Y:S02]  /*ad80*/  IMAD.MOV.U32 R117, RZ, RZ, R116 ;  /* 0x000000ffff757224 */ /* 0x000fe400078e0074 */
[----:B------:R-:W-:-:S07]  /*ad90*/  IMAD.MOV.U32 R53, RZ, RZ, R52 ;  /* 0x000000ffff357224 */ /* 0x000fce00078e0034 */
.L_x_24054:
[----:B------:R-:W-:Y:S05]  /*ada0*/  BSYNC.RECONVERGENT B1 ;  /* 0x0000000000017941 */ /* 0x000fea0003800200 */
.L_x_24052:
        /* <DEDUP_REMOVED lines=11> */
.L_x_24056:
[----:B------:R-:W-:Y:S01]  /*ae60*/  IMAD.MOV.U32 R133, RZ, RZ, R66 ;  /* 0x000000ffff857224 */ /* 0x000fe200078e0042 */
[----:B------:R-:W-:Y:S01]  /*ae70*/  MOV R135, R134 ;  /* 0x0000008600877202 */ /* 0x000fe20000000f00 */
[----:B------:R-:W-:Y:S02]  /*ae80*/  IMAD.MOV.U32 R116, RZ, RZ, R119 ;  /* 0x000000ffff747224 */ /* 0x000fe400078e0077 */
[----:B------:R-:W-:-:S07]  /*ae90*/  IMAD.MOV.U32 R52, RZ, RZ, R55 ;  /* 0x000000ffff347224 */ /* 0x000fce00078e0037 */
.L_x_24057:
[----:B------:R-:W-:Y:S05]  /*aea0*/  BSYNC.RECONVERGENT B1 ;  /* 0x0000000000017941 */ /* 0x000fea0003800200 */
.L_x_24055:
        /* <DEDUP_REMOVED lines=11> */
.L_x_24059:
[----:B------:R-:W-:Y:S01]  /*af60*/  IMAD.MOV.U32 R66, RZ, RZ, R133 ;  /* 0x000000ffff427224 */ /* 0x000fe200078e0085 */
[----:B------:R-:W-:Y:S01]  /*af70*/  MOV R134, R135 ;  /* 0x0000008700867202 */ /* 0x000fe20000000f00 */
[----:B------:R-:W-:Y:S02]  /*af80*/  IMAD.MOV.U32 R119, RZ, RZ, R118 ;  /* 0x000000ffff777224 */ /* 0x000fe400078e0076 */
[----:B------:R-:W-:-:S07]  /*af90*/  IMAD.MOV.U32 R55, RZ, RZ, R54 ;  /* 0x000000ffff377224 */ /* 0x000fce00078e0036 */
.L_x_24060:
[----:B------:R-:W-:Y:S05]  /*afa0*/  BSYNC.RECONVERGENT B1 ;  /* 0x0000000000017941 */ /* 0x000fea0003800200 */
.L_x_24058:
        /* <DEDUP_REMOVED lines=11> */
.L_x_24062:
[----:B------:R-:W-:Y:S01]  /*b060*/  IMAD.MOV.U32 R133, RZ, RZ, R66 ;  /* 0x000000ffff857224 */ /* 0x000fe200078e0042 */
[----:B------:R-:W-:Y:S01]  /*b070*/  MOV R135, R134 ;  /* 0x0000008600877202 */ /* 0x000fe20000000f00 */
[----:B------:R-:W-:Y:S02]  /*b080*/  IMAD.MOV.U32 R118, RZ, RZ, R121 ;  /* 0x000000ffff767224 */ /* 0x000fe400078e0079 */
[----:B------:R-:W-:-:S07]  /*b090*/  IMAD.MOV.U32 R54, RZ, RZ, R57 ;  /* 0x000000ffff367224 */ /* 0x000fce00078e0039 */
.L_x_24063:
[----:B------:R-:W-:Y:S05]  /*b0a0*/  BSYNC.RECONVERGENT B1 ;  /* 0x0000000000017941 */ /* 0x000fea0003800200 */
.L_x_24061:
        /* <DEDUP_REMOVED lines=11> */
.L_x_24065:
[----:B------:R-:W-:Y:S01]  /*b160*/  IMAD.MOV.U32 R66, RZ, RZ, R133 ;  /* 0x000000ffff427224 */ /* 0x000fe200078e0085 */
[----:B------:R-:W-:Y:S01]  /*b170*/  MOV R134, R135 ;  /* 0x0000008700867202 */ /* 0x000fe20000000f00 */
[----:B------:R-:W-:Y:S02]  /*b180*/  IMAD.MOV.U32 R121, RZ, RZ, R120 ;  /* 0x000000ffff797224 */ /* 0x000fe400078e0078 */
[----:B------:R-:W-:-:S07]  /*b190*/  IMAD.MOV.U32 R57, RZ, RZ, R56 ;  /* 0x000000ffff397224 */ /* 0x000fce00078e0038 */
.L_x_24066:
[----:B------:R-:W-:Y:S05]  /*b1a0*/  BSYNC.RECONVERGENT B1 ;  /* 0x0000000000017941 */ /* 0x000fea0003800200 */
.L_x_24064:
        /* <DEDUP_REMOVED lines=11> */
.L_x_24068:
[----:B------:R-:W-:Y:S01]  /*b260*/  IMAD.MOV.U32 R133, RZ, RZ, R66 ;  /* 0x000000ffff857224 */ /* 0x000fe200078e0042 */
[----:B------:R-:W-:Y:S01]  /*b270*/  MOV R135, R134 ;  /* 0x0000008600877202 */ /* 0x000fe20000000f00 */
[----:B------:R-:W-:Y:S02]  /*b280*/  IMAD.MOV.U32 R120, RZ, RZ, R123 ;  /* 0x000000ffff787224 */ /* 0x000fe400078e007b */
[----:B------:R-:W-:-:S07]  /*b290*/  IMAD.MOV.U32 R56, RZ, RZ, R59 ;  /* 0x000000ffff387224 */ /* 0x000fce00078e003b */
.L_x_24069:
[----:B------:R-:W-:Y:S05]  /*b2a0*/  BSYNC.RECONVERGENT B1 ;  /* 0x0000000000017941 */ /* 0x000fea0003800200 */
.L_x_24067:
        /* <DEDUP_REMOVED lines=11> */
.L_x_24071:
[----:B------:R-:W-:Y:S01]  /*b360*/  IMAD.MOV.U32 R66, RZ, RZ, R133 ;  /* 0x000000ffff427224 */ /* 0x000fe200078e0085 */
[----:B------:R-:W-:Y:S01]  /*b370*/  MOV R134, R135 ;  /* 0x0000008700867202 */ /* 0x000fe20000000f00 */
[----:B------:R-:W-:Y:S02]  /*b380*/  IMAD.MOV.U32 R123, RZ, RZ, R122 ;  /* 0x000000ffff7b7224 */ /* 0x000fe400078e007a */
[----:B------:R-:W-:-:S07]  /*b390*/  IMAD.MOV.U32 R59, RZ, RZ, R58 ;  /* 0x000000ffff3b7224 */ /* 0x000fce00078e003a */
.L_x_24072:
[----:B------:R-:W-:Y:S05]  /*b3a0*/  BSYNC.RECONVERGENT B1 ;  /* 0x0000000000017941 */ /* 0x000fea0003800200 */
.L_x_24070:
        /* <DEDUP_REMOVED lines=11> */
.L_x_24074:
[----:B------:R-:W-:Y:S01]  /*b460*/  IMAD.MOV.U32 R133, RZ, RZ, R66 ;  /* 0x000000ffff857224 */ /* 0x000fe200078e0042 */
[----:B------:R-:W-:Y:S01]  /*b470*/  MOV R135, R134 ;  /* 0x0000008600877202 */ /* 0x000fe20000000f00 */
[----:B------:R-:W-:Y:S02]  /*b480*/  IMAD.MOV.U32 R122, RZ, RZ, R125 ;  /* 0x000000ffff7a7224 */ /* 0x000fe400078e007d */
[----:B------:R-:W-:-:S07]  /*b490*/  IMAD.MOV.U32 R58, RZ, RZ, R61 ;  /* 0x000000ffff3a7224 */ /* 0x000fce00078e003d */
.L_x_24075:
[----:B------:R-:W-:Y:S05]  /*b4a0*/  BSYNC.RECONVERGENT B1 ;  /* 0x0000000000017941 */ /* 0x000fea0003800200 */
.L_x_24073:
        /* <DEDUP_REMOVED lines=11> */
.L_x_24077:
[----:B------:R-:W-:Y:S01]  /*b560*/  IMAD.MOV.U32 R66, RZ, RZ, R133 ;  /* 0x000000ffff427224 */ /* 0x000fe200078e0085 */
[----:B------:R-:W-:Y:S01]  /*b570*/  MOV R134, R135 ;  /* 0x0000008700867202 */ /* 0x000fe20000000f00 */
[----:B------:R-:W-:Y:S02]  /*b580*/  IMAD.MOV.U32 R125, RZ, RZ, R124 ;  /* 0x000000ffff7d7224 */ /* 0x000fe400078e007c */
[----:B------:R-:W-:-:S07]  /*b590*/  IMAD.MOV.U32 R61, RZ, RZ, R60 ;  /* 0x000000ffff3d7224 */ /* 0x000fce00078e003c */
.L_x_24078:
[----:B------:R-:W-:Y:S05]  /*b5a0*/  BSYNC.RECONVERGENT B1 ;  /* 0x0000000000017941 */ /* 0x000fea0003800200 */
.L_x_24076:
        /* <DEDUP_REMOVED lines=11> */
.L_x_24080:
[----:B------:R-:W-:Y:S01]  /*b660*/  IMAD.MOV.U32 R133, RZ, RZ, R66 ;  /* 0x000000ffff857224 */ /* 0x000fe200078e0042 */
[----:B------:R-:W-:Y:S01]  /*b670*/  MOV R135, R134 ;  /* 0x0000008600877202 */ /* 0x000fe20000000f00 */
[----:B------:R-:W-:Y:S02]  /*b680*/  IMAD.MOV.U32 R124, RZ, RZ, R127 ;  /* 0x000000ffff7c7224 */ /* 0x000fe400078e007f */
[----:B------:R-:W-:-:S07]  /*b690*/  IMAD.MOV.U32 R60, RZ, RZ, R63 ;  /* 0x000000ffff3c7224 */ /* 0x000fce00078e003f */
.L_x_24081:
[----:B------:R-:W-:Y:S05]  /*b6a0*/  BSYNC.RECONVERGENT B1 ;  /* 0x0000000000017941 */ /* 0x000fea0003800200 */
.L_x_24079:
        /* <DEDUP_REMOVED lines=11> */
.L_x_24083:
[----:B------:R-:W-:Y:S01]  /*b760*/  IMAD.MOV.U32 R66, RZ, RZ, R133 ;  /* 0x000000ffff427224 */ /* 0x000fe200078e0085 */
[----:B------:R-:W-:Y:S01]  /*b770*/  MOV R134, R135 ;  /* 0x0000008700867202 */ /* 0x000fe20000000f00 */
[----:B------:R-:W-:Y:S02]  /*b780*/  IMAD.MOV.U32 R127, RZ, RZ, R126 ;  /* 0x000000ffff7f7224 */ /* 0x000fe400078e007e */
[----:B------:R-:W-:-:S07]  /*b790*/  IMAD.MOV.U32 R63, RZ, RZ, R62 ;  /* 0x000000ffff3f7224 */ /* 0x000fce00078e003e */
.L_x_24084:
[----:B------:R-:W-:Y:S05]  /*b7a0*/  BSYNC.RECONVERGENT B1 ;  /* 0x0000000000017941 */ /* 0x000fea0003800200 */
.L_x_24082:
        /* <DEDUP_REMOVED lines=11> */
.L_x_24086:
[----:B------:R-:W-:Y:S01]  /*b860*/  IMAD.MOV.U32 R133, RZ, RZ, R66 ;  /* 0x000000ffff857224 */ /* 0x000fe200078e0042 */
[----:B------:R-:W-:Y:S01]  /*b870*/  MOV R135, R134 ;  /* 0x0000008600877202 */ /* 0x000fe20000000f00 */
[----:B------:R-:W-:Y:S02]  /*b880*/  IMAD.MOV.U32 R126, RZ, RZ, R129 ;  /* 0x000000ffff7e7224 */ /* 0x000fe400078e0081 */
[----:B------:R-:W-:-:S07]  /*b890*/  IMAD.MOV.U32 R62, RZ, RZ, R65 ;  /* 0x000000ffff3e7224 */ /* 0x000fce00078e0041 */
.L_x_24087:
[----:B------:R-:W-:Y:S05]  /*b8a0*/  BSYNC.RECONVERGENT B1 ;  /* 0x0000000000017941 */ /* 0x000fea0003800200 */
.L_x_24085:
        /* <DEDUP_REMOVED lines=11> */
.L_x_24089:
[----:B------:R-:W-:Y:S01]  /*b960*/  IMAD.MOV.U32 R66, RZ, RZ, R133 ;  /* 0x000000ffff427224 */ /* 0x000fe200078e0085 */
[----:B------:R-:W-:Y:S01]  /*b970*/  MOV R134, R135 ;  /* 0x0000008700867202 */ /* 0x000fe20000000f00 */
[----:B------:R-:W-:Y:S02]  /*b980*/  IMAD.MOV.U32 R129, RZ, RZ, R128 ;  /* 0x000000ffff817224 */ /* 0x000fe400078e0080 */
[----:B------:R-:W-:-:S07]  /*b990*/  IMAD.MOV.U32 R65, RZ, RZ, R64 ;  /* 0x000000ffff417224 */ /* 0x000fce00078e0040 */
.L_x_24090:
[----:B------:R-:W-:Y:S05]  /*b9a0*/  BSYNC.RECONVERGENT B1 ;  /* 0x0000000000017941 */ /* 0x000fea0003800200 */
.L_x_24088:
        /* <DEDUP_REMOVED lines=11> */
.L_x_24092:
[----:B------:R-:W-:Y:S01]  /*ba60*/  IMAD.MOV.U32 R133, RZ, RZ, R66 ;  /* 0x000000ffff857224 */ /* 0x000fe200078e0042 */
[----:B------:R-:W-:Y:S01]  /*ba70*/  MOV R128, R139 ;  /* 0x0000008b00807202 */ /* 0x000fe20000000f00 */
[----:B------:R-:W-:Y:S02]  /*ba80*/  IMAD.MOV.U32 R135, RZ, RZ, R134 ;  /* 0x000000ffff877224 */ /* 0x000fe400078e0086 */
[----:B------:R-:W-:-:S07]  /*ba90*/  IMAD.MOV.U32 R64, RZ, RZ, R67 ;  /* 0x000000ffff407224 */ /* 0x000fce00078e0043 */
.L_x_24093:
[----:B------:R-:W-:Y:S05]  /*baa0*/  BSYNC.RECONVERGENT B1 ;  /* 0x0000000000017941 */ /* 0x000fea0003800200 */
.L_x_24091:
        /* <DEDUP_REMOVED lines=11> */
.L_x_24095:
[----:B------:R-:W-:Y:S01]  /*bb60*/  IMAD.MOV.U32 R139, RZ, RZ, R130 ;  /* 0x000000ffff8b7224 */ /* 0x000fe200078e0082 */
[----:B------:R-:W-:Y:S01]  /*bb70*/  MOV R67, R0 ;  /* 0x0000000000437202 */ /* 0x000fe20000000f00 */
[----:B------:R-:W-:Y:S01]  /*bb80*/  IMAD.MOV.U32 R138, RZ, RZ, R133 ;  /* 0x000000ffff8a7224 */ /* 0x000fe200078e0085 */
[----:B------:R-:W-:Y:S01]  /*bb90*/  MOV R0, R135 ;  /* 0x0000008700007202 */ /* 0x000fe20000000f00 */
[----:B------:R-:W-:Y:S02]  /*bba0*/  IMAD.MOV.U32 R66, RZ, RZ, R135 ;  /* 0x000000ffff427224 */ /* 0x000fe400078e0087 */
[----:B------:R-:W-:-:S07]  /*bbb0*/  IMAD.MOV.U32 R130, RZ, RZ, R133 ;  /* 0x000000ffff827224 */ /* 0x000fce00078e0085 */
.L_x_24096:
[----:B------:R-:W-:Y:S05]  /*bbc0*/  BSYNC.RECONVERGENT B1 ;  /* 0x0000000000017941 */ /* 0x000fea0003800200 */
.L_x_24094:
[----:B------:R-:W-:Y:S01]  /*bbd0*/  VIADD R132, R132, 0x4 ;  /* 0x0000000484847836 */ /* 0x000fe20000000000 */
[----:B------:R-:W-:Y:S06]  /*bbe0*/  @P1 BRA `(.L_x_24097) ;  /* 0xffffffc0000c1947 */ /* 0x000fec000383ffff */
.L_x_23907:
[----:B------:R-:W-:Y:S05]  /*bbf0*/  BSYNC.RECONVERGENT B0 ;  /* 0x0000000000007941 */ /* 0x000fea0003800200 */
.L_x_23906:
[----:B0-----:R-:W-:Y:S01]  /*bc00*/  SHFL.DOWN PT, R132, R128, 0x4, 0x1f ;  /* 0x08801f0080847f89 */ /* 0x001fe200000e0000 */
        /* <DEDUP_REMOVED lines=144> */
[----:B-----5:R-:W-:-:S03]  /*c510*/  ISETP.GT.AND P0, PT, R0, 0x1b, PT ;  /* 0x0000001b0000780c */ /* 0x020fc60003f04270 */
        /* <DEDUP_REMOVED lines=54> */
[C---:B------:R-:W-:Y:S02]  /*c880*/  FSETP.GT.FTZ.AND P0, PT, R3.reuse, R132, PT ;  /* 0x000000840300720b */ /* 0x040fe40003f14000 */
[----:B------:R-:W-:Y:S02]  /*c890*/  MOV R0, R66 ;  /* 0x0000004200007202 */ /* 0x000fe40000000f00 */
        /* <DEDUP_REMOVED lines=10> */
[----:B------:R-:W-:-:S07]  /*c940*/  IMAD.MOV.U32 R130, RZ, RZ, RZ ;  /* 0x000000ffff827224 */ /* 0x000fce00078e00ff */
.L_x_24289:
        /* <DEDUP_REMOVED lines=20> */
.L_x_24101:
[----:B------:R-:W-:Y:S01]  /*ca90*/  MOV R66, R69 ;  /* 0x0000004500427202 */ /* 0x000fe20000000f00 */
[----:B------:R-:W-:Y:S02]  /*caa0*/  IMAD.MOV.U32 R134, RZ, RZ, R5 ;  /* 0x000000ffff867224 */ /* 0x000fe400078e0005 */
[----:B------:R-:W-:Y:S02]  /*cab0*/  IMAD.MOV.U32 R69, RZ, RZ, R68 ;  /* 0x000000ffff457224 */ /* 0x000fe400078e0044 */
[----:B------:R-:W-:-:S07]  /*cac0*/  IMAD.MOV.U32 R5, RZ, RZ, R4 ;  /* 0x000000ffff057224 */ /* 0x000fce00078e0004 */
.L_x_24102:
[----:B------:R-:W-:Y:S05]  /*cad0*/  BSYNC.RECONVERGENT B1 ;  /* 0x0000000000017941 */ /* 0x000fea0003800200 */
.L_x_24100:
        /* <DEDUP_REMOVED lines=11> */
.L_x_24104:
[----:B------:R-:W-:Y:S01]  /*cb90*/  MOV R133, R66 ;  /* 0x0000004200857202 */ /* 0x000fe20000000f00 */
[----:B------:R-:W-:Y:S02]  /*cba0*/  IMAD.MOV.U32 R135, RZ, RZ, R134 ;  /* 0x000000ffff877224 */ /* 0x000fe400078e0086 */
[----:B------:R-:W-:Y:S02]  /*cbb0*/  IMAD.MOV.U32 R68, RZ, RZ, R71 ;  /* 0x000000ffff447224 */ /* 0x000fe400078e0047 */
[----:B------:R-:W-:-:S07]  /*cbc0*/  IMAD.MOV.U32 R4, RZ, RZ, R7 ;  /* 0x000000ffff047224 */ /* 0x000fce00078e0007 */
.L_x_24105:
[----:B------:R-:W-:Y:S05]  /*cbd0*/  BSYNC.RECONVERGENT B1 ;  /* 0x0000000000017941 */ /* 0x000fea0003800200 */
.L_x_24103:
        /* <DEDUP_REMOVED lines=11> */
.L_x_24107:
[----:B------:R-:W-:Y:S01]  /*cc90*/  MOV R66, R133 ;  /* 0x0000008500427202 */ /* 0x000fe20000000f00 */
[----:B------:R-:W-:Y:S02]  /*cca0*/  IMAD.MOV.U32 R134, RZ, RZ, R135 ;  /* 0x000000ffff867224 */ /* 0x000fe400078e0087 */
[----:B------:R-:W-:Y:S02]  /*ccb0*/  IMAD.MOV.U32 R71, RZ, RZ, R70 ;  /* 0x000000ffff477224 */ /* 0x000fe400078e0046 */
[----:B------:R-:W-:-:S07]  /*ccc0*/  IMAD.MOV.U32 R7, RZ, RZ, R6 ;  /* 0x000000ffff077224 */ /* 0x000fce00078e0006 */
.L_x_24108:
[----:B------:R-:W-:Y:S05]  /*ccd0*/  BSYNC.RECONVERGENT B1 ;  /* 0x0000000000017941 */ /* 0x000fea0003800200 */
.L_x_24106:
        /* <DEDUP_REMOVED lines=11> */
.L_x_24110:
[----:B------:R-:W-:Y:S01]  /*cd90*/  MOV R133, R66 ;  /* 0x0000004200857202 */ /* 0x000fe20000000f00 */
[----:B------:R-:W-:Y:S02]  /*cda0*/  IMAD.MOV.U32 R135, RZ, RZ, R134 ;  /* 0x000000ffff877224 */ /* 0x000fe400078e0086 */
[----:B------:R-:W-:Y:S02]  /*cdb0*/  IMAD.MOV.U32 R70, RZ, RZ, R73 ;  /* 0x000000ffff467224 */ /* 0x000fe400078e0049 */
[----:B------:R-:W-:-:S07]  /*cdc0*/  IMAD.MOV.U32 R6, RZ, RZ, R9 ;  /* 0x000000ffff067224 */ /* 0x000fce00078e0009 */
.L_x_24111:
[----:B------:R-:W-:Y:S05]  /*cdd0*/  BSYNC.RECONVERGENT B1 ;  /* 0x0000000000017941 */ /* 0x000fea0003800200 */
.L_x_24109:
        /* <DEDUP_REMOVED lines=11> */
.L_x_24113:
[----:B------:R-:W-:Y:S01]  /*ce90*/  MOV R66, R133 ;  /* 0x0000008500427202 */ /* 0x000fe20000000f00 */
[----:B------:R-:W-:Y:S02]  /*cea0*/  IMAD.MOV.U32 R134, RZ, RZ, R135 ;  /* 0x000000ffff867224 */ /* 0x000fe400078e0087 */
[----:B------:R-:W-:Y:S02]  /*ceb0*/  IMAD.MOV.U32 R73, RZ, RZ, R72 ;  /* 0x000000ffff497224 */ /* 0x000fe400078e0048 */
[----:B------:R-:W-:-:S07]  /*cec0*/  IMAD.MOV.U32 R9, RZ, RZ, R8 ;  /* 0x000000ffff097224 */ /* 0x000fce00078e0008 */
.L_x_24114:
[----:B------:R-:W-:Y:S05]  /*ced0*/  BSYNC.RECONVERGENT B1 ;  /* 0x0000000000017941 */ /* 0x000fea0003800200 */
.L_x_24112:
        /* <DEDUP_REMOVED lines=11> */
.L_x_24116:
[----:B------:R-:W-:Y:S01]  /*cf90*/  MOV R133, R66 ;  /* 0x0000004200857202 */ /* 0x000fe20000000f00 */
[----:B------:R-:W-:Y:S02]  /*cfa0*/  IMAD.MOV.U32 R135, RZ, RZ, R134 ;  /* 0x000000ffff877224 */ /* 0x000fe400078e0086 */
[----:B------:R-:W-:Y:S02]  /*cfb0*/  IMAD.MOV.U32 R72, RZ, RZ, R75 ;  /* 0x000000ffff487224 */ /* 0x000fe400078e004b */
[----:B------:R-:W-:-:S07]  /*cfc0*/  IMAD.MOV.U32 R8, RZ, RZ, R11 ;  /* 0x000000ffff087224 */ /* 0x000fce00078e000b */
.L_x_24117:
[----:B------:R-:W-:Y:S05]  /*cfd0*/  BSYNC.RECONVERGENT B1 ;  /* 0x0000000000017941 */ /* 0x000fea0003800200 */
.L_x_24115:
        /* <DEDUP_REMOVED lines=11> */
.L_x_24119:
[----:B------:R-:W-:Y:S01]  /*d090*/  MOV R66, R133 ;  /* 0x0000008500427202 */ /* 0x000fe20000000f00 */
[----:B------:R-:W-:Y:S02]  /*d0a0*/  IMAD.MOV.U32 R134, RZ, RZ, R135 ;  /* 0x000000ffff867224 */ /* 0x000fe400078e0087 */
[----:B------:R-:W-:Y:S02]  /*d0b0*/  IMAD.MOV.U32 R75, RZ, RZ, R74 ;  /* 0x000000ffff4b7224 */ /* 0x000fe400078e004a */
[----:B------:R-:W-:-:S07]  /*d0c0*/  IMAD.MOV.U32 R11, RZ, RZ, R10 ;  /* 0x000000ffff0b7224 */ /* 0x000fce00078e000a */
.L_x_24120:
[----:B------:R-:W-:Y:S05]  /*d0d0*/  BSYNC.RECONVERGENT B1 ;  /* 0x0000000000017941 */ /* 0x000fea0003800200 */
.L_x_24118:
        /* <DEDUP_REMOVED lines=11> */
.L_x_24122:
[----:B------:R-:W-:Y:S01]  /*d190*/  MOV R133, R66 ;  /* 0x0000004200857202 */ /* 0x000fe20000000f00 */
[----:B------:R-:W-:Y:S02]  /*d1a0*/  IMAD.MOV.U32 R135, RZ, RZ, R134 ;  /* 0x000000ffff877224 */ /* 0x000fe400078e0086 */
[----:B------:R-:W-:Y:S02]  /*d1b0*/  IMAD.MOV.U32 R74, RZ, RZ, R77 ;  /* 0x000000ffff4a7224 */ /* 0x000fe400078e004d */
[----:B------:R-:W-:-:S07]  /*d1c0*/  IMAD.MOV.U32 R10, RZ, RZ, R13 ;  /* 0x000000ffff0a7224 */ /* 0x000fce00078e000d */
.L_x_24123:
[----:B------:R-:W-:Y:S05]  /*d1d0*/  BSYNC.RECONVERGENT B1 ;  /* 0x0000000000017941 */ /* 0x000fea0003800200 */
.L_x_24121:
        /* <DEDUP_REMOVED lines=11> */
.L_x_24125:
[----:B------:R-:W-:Y:S01]  /*d290*/  MOV R66, R133 ;  /* 0x0000008500427202 */ /* 0x000fe20000000f00 */
[----:B------:R-:W-:Y:S02]  /*d2a0*/  IMAD.MOV.U32 R134, RZ, RZ, R135 ;  /* 0x000000ffff867224 */ /* 0x000fe400078e0087 */
[----:B------:R-:W-:Y:S02]  /*d2b0*/  IMAD.MOV.U32 R77, RZ, RZ, R76 ;  /* 0x000000ffff4d7224 */ /* 0x000fe400078e004c */
[----:B------:R-:W-:-:S07]  /*d2c0*/  IMAD.MOV.U32 R13, RZ, RZ, R12 ;  /* 0x000000ffff0d7224 */ /* 0x000fce00078e000c */
.L_x_24126:
[----:B------:R-:W-:Y:S05]  /*d2d0*/  BSYNC.RECONVERGENT B1 ;  /* 0x0000000000017941 */ /* 0x000fea0003800200 */
.L_x_24124:
        /* <DEDUP_REMOVED lines=11> */
.L_x_24128:
[----:B------:R-:W-:Y:S01]  /*d390*/  MOV R133, R66 ;  /* 0x0000004200857202 */ /* 0x000fe20000000f00 */
[----:B------:R-:W-:Y:S02]  /*d3a0*/  IMAD.MOV.U32 R135, RZ, RZ, R134 ;  /* 0x000000ffff877224 */ /* 0x000fe400078e0086 */
[----:B------:R-:W-:Y:S02]  /*d3b0*/  IMAD.MOV.U32 R76, RZ, RZ, R79 ;  /* 0x000000ffff4c7224 */ /* 0x000fe400078e004f */
[----:B------:R-:W-:-:S07]  /*d3c0*/  IMAD.MOV.U32 R12, RZ, RZ, R15 ;  /* 0x000000ffff0c7224 */ /* 0x000fce00078e000f */
.L_x_24129:
[----:B------:R-:W-:Y:S05]  /*d3d0*/  BSYNC.RECONVERGENT B1 ;  /* 0x0000000000017941 */ /* 0x000fea0003800200 */
.L_x_24127:
        /* <DEDUP_REMOVED lines=11> */
.L_x_24131:
[----:B------:R-:W-:Y:S01]  /*d490*/  MOV R66, R133 ;  /* 0x0000008500427202 */ /* 0x000fe20000000f00 */
[----:B------:R-:W-:Y:S02]  /*d4a0*/  IMAD.MOV.U32 R134, RZ, RZ, R135 ;  /* 0x000000ffff867224 */ /* 0x000fe400078e0087 */
[----:B------:R-:W-:Y:S02]  /*d4b0*/  IMAD.MOV.U32 R79, RZ, RZ, R78 ;  /* 0x000000ffff4f7224 */ /* 0x000fe400078e004e */
[----:B------:R-:W-:-:S07]  /*d4c0*/  IMAD.MOV.U32 R15, RZ, RZ, R14 ;  /* 0x000000ffff0f7224 */ /* 0x000fce00078e000e */
.L_x_24132:
[----:B------:R-:W-:Y:S05]  /*d4d0*/  BSYNC.RECONVERGENT B1 ;  /* 0x0000000000017941 */ /* 0x000fea0003800200 */
.L_x_24130:
        /* <DEDUP_REMOVED lines=11> */
.L_x_24134:
[----:B------:R-:W-:Y:S01]  /*d590*/  MOV R133, R66 ;  /* 0x0000004200857202 */ /* 0x000fe20000000f00 */
[----:B------:R-:W-:Y:S02]  /*d5a0*/  IMAD.MOV.U32 R135, RZ, RZ, R134 ;  /* 0x000000ffff877224 */ /* 0x000fe400078e0086 */
[----:B------:R-:W-:Y:S02]  /*d5b0*/  IMAD.MOV.U32 R78, RZ, RZ, R81 ;  /* 0x000000ffff4e7224 */ /* 0x000fe400078e0051 */
[----:B------:R-:W-:-:S07]  /*d5c0*/  IMAD.MOV.U32 R14, RZ, RZ, R17 ;  /* 0x000000ffff0e7224 */ /* 0x000fce00078e0011 */
.L_x_24135:
[----:B------:R-:W-:Y:S05]  /*d5d0*/  BSYNC.RECONVERGENT B1 ;  /* 0x0000000000017941 */ /* 0x000fea0003800200 */
.L_x_24133:
        /* <DEDUP_REMOVED lines=11> */
.L_x_24137:
[----:B------:R-:W-:Y:S01]  /*d690*/  MOV R66, R133 ;  /* 0x0000008500427202 */ /* 0x000fe20000000f00 */
[----:B------:R-:W-:Y:S02]  /*d6a0*/  IMAD.MOV.U32 R134, RZ, RZ, R135 ;  /* 0x000000ffff867224 */ /* 0x000fe400078e0087 */
[----:B------:R-:W-:Y:S02]  /*d6b0*/  IMAD.MOV.U32 R81, RZ, RZ, R80 ;  /* 0x000000ffff517224 */ /* 0x000fe400078e0050 */
[----:B------:R-:W-:-:S07]  /*d6c0*/  IMAD.MOV.U32 R17, RZ, RZ, R16 ;  /* 0x000000ffff117224 */ /* 0x000fce00078e0010 */
.L_x_24138:
[----:B------:R-:W-:Y:S05]  /*d6d0*/  BSYNC.RECONVERGENT B1 ;  /* 0x0000000000017941 */ /* 0x000fea0003800200 */
.L_x_24136:
        /* <DEDUP_REMOVED lines=11> */
.L_x_24140:
[----:B------:R-:W-:Y:S01]  /*d790*/  MOV R133, R66 ;  /* 0x0000004200857202 */ /* 0x000fe20000000f00 */
[----:B------:R-:W-:Y:S02]  /*d7a0*/  IMAD.MOV.U32 R135, RZ, RZ, R134 ;  /* 0x000000ffff877224 */ /* 0x000fe400078e0086 */
[----:B------:R-:W-:Y:S02]  /*d7b0*/  IMAD.MOV.U32 R80, RZ, RZ, R83 ;  /* 0x000000ffff507224 */ /* 0x000fe400078e0053 */
[----:B------:R-:W-:-:S07]  /*d7c0*/  IMAD.MOV.U32 R16, RZ, RZ, R19 ;  /* 0x000000ffff107224 */ /* 0x000fce00078e0013 */
.L_x_24141:
[----:B------:R-:W-:Y:S05]  /*d7d0*/  BSYNC.RECONVERGENT B1 ;  /* 0x0000000000017941 */ /* 0x000fea0003800200 */
.L_x_24139:
        /* <DEDUP_REMOVED lines=11> */
.L_x_24143:
[----:B------:R-:W-:Y:S01]  /*d890*/  MOV R66, R133 ;  /* 0x0000008500427202 */ /* 0x000fe20000000f00 */
[----:B------:R-:W-:Y:S02]  /*d8a0*/  IMAD.MOV.U32 R134, RZ, RZ, R135 ;  /* 0x000000ffff867224 */ /* 0x000fe400078e0087 */
[----:B------:R-:W-:Y:S02]  /*d8b0*/  IMAD.MOV.U32 R83, RZ, RZ, R82 ;  /* 0x000000ffff537224 */ /* 0x000fe400078e0052 */
[----:B------:R-:W-:-:S07]  /*d8c0*/  IMAD.MOV.U32 R19, RZ, RZ, R18 ;  /* 0x000000ffff137224 */ /* 0x000fce00078e0012 */
.L_x_24144:
[----:B------:R-:W-:Y:S05]  /*d8d0*/  BSYNC.RECONVERGENT B1 ;  /* 0x0000000000017941 */ /* 0x000fea0003800200 */
.L_x_24142:
        /* <DEDUP_REMOVED lines=11> */
.L_x_24146:
[----:B------:R-:W-:Y:S01]  /*d990*/  MOV R133, R66 ;  /* 0x0000004200857202 */ /* 0x000fe20000000f00 */
[----:B------:R-:W-:Y:S02]  /*d9a0*/  IMAD.MOV.U32 R135, RZ, RZ, R134 ;  /* 0x000000ffff877224 */ /* 0x000fe400078e0086 */
[----:B------:R-:W-:Y:S02]  /*d9b0*/  IMAD.MOV.U32 R82, RZ, RZ, R85 ;  /* 0x000000ffff527224 */ /* 0x000fe400078e0055 */
[----:B------:R-:W-:-:S07]  /*d9c0*/  IMAD.MOV.U32 R18, RZ, RZ, R21 ;  /* 0x000000ffff127224 */ /* 0x000fce00078e0015 */
.L_x_24147:
[----:B------:R-:W-:Y:S05]  /*d9d0*/  BSYNC.RECONVERGENT B1 ;  /* 0x0000000000017941 */ /* 0x000fea0003800200 */
.L_x_24145:
        /* <DEDUP_REMOVED lines=11> */
.L_x_24149:
[----:B------:R-:W-:Y:S01]  /*da90*/  MOV R66, R133 ;  /* 0x0000008500427202 */ /* 0x000fe20000000f00 */
[----:B------:R-:W-:Y:S02]  /*daa0*/  IMAD.MOV.U32 R134, RZ, RZ, R135 ;  /* 0x000000ffff867224 */ /* 0x000fe400078e0087 */
[----:B------:R-:W-:Y:S02]  /*dab0*/  IMAD.MOV.U32 R85, RZ, RZ, R84 ;  /* 0x000000ffff557224 */ /* 0x000fe400078e0054 */
[----:B------:R-:W-:-:S07]  /*dac0*/  IMAD.MOV.U32 R21, RZ, RZ, R20 ;  /* 0x000000ffff157224 */ /* 0x000fce00078e0014 */
.L_x_24150:
[----:B------:R-:W-:Y:S05]  /*dad0*/  BSYNC.RECONVERGENT B1 ;  /* 0x0000000000017941 */ /* 0x000fea0003800200 */
.L_x_24148:
        /* <DEDUP_REMOVED lines=11> */
.L_x_24152:
[----:B------:R-:W-:Y:S01]  /*db90*/  MOV R133, R66 ;  /* 0x0000004200857202 */ /* 0x000fe20000000f00 */
[----:B------:R-:W-:Y:S02]  /*dba0*/  IMAD.MOV.U32 R135, RZ, RZ, R134 ;  /* 0x000000ffff877224 */ /* 0x000fe400078e0086 */
[----:B------:R-:W-:Y:S02]  /*dbb0*/  IMAD.MOV.U32 R84, RZ, RZ, R87 ;  /* 0x000000ffff547224 */ /* 0x000fe400078e0057 */
[----:B------:R-:W-:-:S07]  /*dbc0*/  IMAD.MOV.U32 R20, RZ, RZ, R23 ;  /* 0x000000ffff147224 */ /* 0x000fce00078e0017 */
.L_x_24153:
[----:B------:R-:W-:Y:S05]  /*dbd0*/  BSYNC.RECONVERGENT B1 ;  /* 0x0000000000017941 */ /* 0x000fea0003800200 */
.L_x_24151:
        /* <DEDUP_REMOVED lines=11> */
.L_x_24155:
[----:B------:R-:W-:Y:S01]  /*dc90*/  MOV R66, R133 ;  /* 0x0000008500427202 */ /* 0x000fe20000000f00 */
[----:B------:R-:W-:Y:S02]  /*dca0*/  IMAD.MOV.U32 R134, RZ, RZ, R135 ;  /* 0x000000ffff867224 */ /* 0x000fe400078e0087 */
[----:B------:R-:W-:Y:S02]  /*dcb0*/  IMAD.MOV.U32 R87, RZ, RZ, R86 ;  /* 0x000000ffff577224 */ /* 0x000fe400078e0056 */
[----:B------:R-:W-:-:S07]  /*dcc0*/  IMAD.MOV.U32 R23, RZ, RZ, R22 ;  /* 0x000000ffff177224 */ /* 0x000fce00078e0016 */
.L_x_24156:
[----:B------:R-:W-:Y:S05]  /*dcd0*/  BSYNC.RECONVERGENT B1 ;  /* 0x0000000000017941 */ /* 0x000fea0003800200 */
.L_x_24154:
        /* <DEDUP_REMOVED lines=11> */
.L_x_24158:
[----:B------:R-:W-:Y:S01]  /*dd90*/  MOV R133, R66 ;  /* 0x0000004200857202 */ /* 0x000fe20000000f00 */
[----:B------:R-:W-:Y:S02]  /*dda0*/  IMAD.MOV.U32 R135, RZ, RZ, R134 ;  /* 0x000000ffff877224 */ /* 0x000fe400078e0086 */
[----:B------:R-:W-:Y:S02]  /*ddb0*/  IMAD.MOV.U32 R86, RZ, RZ, R89 ;  /* 0x000000ffff567224 */ /* 0x000fe400078e0059 */
[----:B------:R-:W-:-:S07]  /*ddc0*/  IMAD.MOV.U32 R22, RZ, RZ, R25 ;  /* 0x000000ffff167224 */ /* 0x000fce00078e0019 */
.L_x_24159:
[----:B------:R-:W-:Y:S05]  /*ddd0*/  BSYNC.RECONVERGENT B1 ;  /* 0x0000000000017941 */ /* 0x000fea0003800200 */
.L_x_24157:
        /* <DEDUP_REMOVED lines=11> */
.L_x_24161:
[----:B------:R-:W-:Y:S01]  /*de90*/  MOV R66, R133 ;  /* 0x0000008500427202 */ /* 0x000fe20000000f00 */
[----:B------:R-:W-:Y:S02]  /*dea0*/  IMAD.MOV.U32 R134, RZ, RZ, R135 ;  /* 0x000000ffff867224 */ /* 0x000fe400078e0087 */
[----:B------:R-:W-:Y:S02]  /*deb0*/  IMAD.MOV.U32 R89, RZ, RZ, R88 ;  /* 0x000000ffff597224 */ /* 0x000fe400078e0058 */
[----:B------:R-:W-:-:S07]  /*dec0*/  IMAD.MOV.U32 R25, RZ, RZ, R24 ;  /* 0x000000ffff197224 */ /* 0x000fce00078e0018 */
.L_x_24162:
[----:B------:R-:W-:Y:S05]  /*ded0*/  BSYNC.RECONVERGENT B1 ;  /* 0x0000000000017941 */ /* 0x000fea0003800200 */
.L_x_24160:
        /* <DEDUP_REMOVED lines=11> */
.L_x_24164:
[----:B------:R-:W-:Y:S01]  /*df90*/  MOV R133, R66 ;  /* 0x0000004200857202 */ /* 0x000fe20000000f00 */
[----:B------:R-:W-:Y:S02]  /*dfa0*/  IMAD.MOV.U32 R135, RZ, RZ, R134 ;  /* 0x000000ffff877224 */ /* 0x000fe400078e0086 */
[----:B------:R-:W-:Y:S02]  /*dfb0*/  IMAD.MOV.U32 R88, RZ, RZ, R91 ;  /* 0x000000ffff587224 */ /* 0x000fe400078e005b */
[----:B------:R-:W-:-:S07]  /*dfc0*/  IMAD.MOV.U32 R24, RZ, RZ, R27 ;  /* 0x000000ffff187224 */ /* 0x000fce00078e001b */
.L_x_24165:
[----:B------:R-:W-:Y:S05]  /*dfd0*/  BSYNC.RECONVERGENT B1 ;  /* 0x0000000000017941 */ /* 0x000fea0003800200 */
.L_x_24163:
        /* <DEDUP_REMOVED lines=11> */
.L_x_24167:
[----:B------:R-:W-:Y:S01]  /*e090*/  MOV R66, R133 ;  /* 0x0000008500427202 */ /* 0x000fe20000000f00 */
[----:B------:R-:W-:Y:S02]  /*e0a0*/  IMAD.MOV.U32 R134, RZ, RZ, R135 ;  /* 0x000000ffff867224 */ /* 0x000fe400078e0087 */
[----:B------:R-:W-:Y:S02]  /*e0b0*/  IMAD.MOV.U32 R91, RZ, RZ, R90 ;  /* 0x000000ffff5b7224 */ /* 0x000fe400078e005a */
[----:B------:R-:W-:-:S07]  /*e0c0*/  IMAD.MOV.U32 R27, RZ, RZ, R26 ;  /* 0x000000ffff1b7224 */ /* 0x000fce00078e001a */
.L_x_24168:
[----:B------:R-:W-:Y:S05]  /*e0d0*/  BSYNC.RECONVERGENT B1 ;  /* 0x0000000000017941 */ /* 0x000fea0003800200 */
.L_x_24166:
        /* <DEDUP_REMOVED lines=11> */
.L_x_24170:
[----:B------:R-:W-:Y:S01]  /*e190*/  MOV R133, R66 ;  /* 0x0000004200857202 */ /* 0x000fe20000000f00 */
[----:B------:R-:W-:Y:S02]  /*e1a0*/  IMAD.MOV.U32 R135, RZ, RZ, R134 ;  /* 0x000000ffff877224 */ /* 0x000fe400078e0086 */
[----:B------:R-:W-:Y:S02]  /*e1b0*/  IMAD.MOV.U32 R90, RZ, RZ, R93 ;  /* 0x000000ffff5a7224 */ /* 0x000fe400078e005d */
[----:B------:R-:W-:-:S07]  /*e1c0*/  IMAD.MOV.U32 R26, RZ, RZ, R29 ;  /* 0x000000ffff1a7224 */ /* 0x000fce00078e001d */
.L_x_24171:
[----:B------:R-:W-:Y:S05]  /*e1d0*/  BSYNC.RECONVERGENT B1 ;  /* 0x0000000000017941 */ /* 0x000fea0003800200 */
.L_x_24169:
        /* <DEDUP_REMOVED lines=11> */
.L_x_24173:
[----:B------:R-:W-:Y:S01]  /*e290*/  MOV R66, R133 ;  /* 0x0000008500427202 */ /* 0x000fe20000000f00 */
[----:B------:R-:W-:Y:S02]  /*e2a0*/  IMAD.MOV.U32 R134, RZ, RZ, R135 ;  /* 0x000000ffff867224 */ /* 0x000fe400078e0087 */
[----:B------:R-:W-:Y:S02]  /*e2b0*/  IMAD.MOV.U32 R93, RZ, RZ, R92 ;  /* 0x000000ffff5d7224 */ /* 0x000fe400078e005c */
[----:B------:R-:W-:-:S07]  /*e2c0*/  IMAD.MOV.U32 R29, RZ, RZ, R28 ;  /* 0x000000ffff1d7224 */ /* 0x000fce00078e001c */
.L_x_24174:
[----:B------:R-:W-:Y:S05]  /*e2d0*/  BSYNC.RECONVERGENT B1 ;  /* 0x0000000000017941 */ /* 0x000fea0003800200 */
.L_x_24172:
        /* <DEDUP_REMOVED lines=11> */
.L_x_24176:
[----:B------:R-:W-:Y:S01]  /*e390*/  MOV R133, R66 ;  /* 0x0000004200857202 */ /* 0x000fe20000000f00 */
[----:B------:R-:W-:Y:S02]  /*e3a0*/  IMAD.MOV.U32 R135, RZ, RZ, R134 ;  /* 0x000000ffff877224 */ /* 0x000fe400078e0086 */
[----:B------:R-:W-:Y:S02]  /*e3b0*/  IMAD.MOV.U32 R92, RZ, RZ, R95 ;  /* 0x000000ffff5c7224 */ /* 0x000fe400078e005f */
[----:B------:R-:W-:-:S07]  /*e3c0*/  IMAD.MOV.U32 R28, RZ, RZ, R31 ;  /* 0x000000ffff1c7224 */ /* 0x000fce00078e001f */
.L_x_24177:
[----:B------:R-:W-:Y:S05]  /*e3d0*/  BSYNC.RECONVERGENT B1 ;  /* 0x0000000000017941 */ /* 0x000fea0003800200 */
.L_x_24175:
        /* <DEDUP_REMOVED lines=11> */
.L_x_24179:
[----:B------:R-:W-:Y:S01]  /*e490*/  MOV R66, R133 ;  /* 0x0000008500427202 */ /* 0x000fe20000000f00 */
[----:B------:R-:W-:Y:S02]  /*e4a0*/  IMAD.MOV.U32 R134, RZ, RZ, R135 ;  /* 0x000000ffff867224 */ /* 0x000fe400078e0087 */
[----:B------:R-:W-:Y:S02]  /*e4b0*/  IMAD.MOV.U32 R95, RZ, RZ, R94 ;  /* 0x000000ffff5f7224 */ /* 0x000fe400078e005e */
[----:B------:R-:W-:-:S07]  /*e4c0*/  IMAD.MOV.U32 R31, RZ, RZ, R30 ;  /* 0x000000ffff1f7224 */ /* 0x000fce00078e001e */
.L_x_24180:
[----:B------:R-:W-:Y:S05]  /*e4d0*/  BSYNC.RECONVERGENT B1 ;  /* 0x0000000000017941 */ /* 0x000fea0003800200 */
.L_x_24178:
        /* <DEDUP_REMOVED lines=11> */
.L_x_24182:
[----:B------:R-:W-:Y:S01]  /*e590*/  MOV R133, R66 ;  /* 0x0000004200857202 */ /* 0x000fe20000000f00 */
[----:B------:R-:W-:Y:S02]  /*e5a0*/  IMAD.MOV.U32 R135, RZ, RZ, R134 ;  /* 0x000000ffff877224 */ /* 0x000fe400078e0086 */
[----:B------:R-:W-:Y:S02]  /*e5b0*/  IMAD.MOV.U32 R94, RZ, RZ, R97 ;  /* 0x000000ffff5e7224 */ /* 0x000fe400078e0061 */
[----:B------:R-:W-:-:S07]  /*e5c0*/  IMAD.MOV.U32 R30, RZ, RZ, R33 ;  /* 0x000000ffff1e7224 */ /* 0x000fce00078e0021 */
.L_x_24183:
[----:B------:R-:W-:Y:S05]  /*e5d0*/  BSYNC.RECONVERGENT B1 ;  /* 0x0000000000017941 */ /* 0x000fea0003800200 */
.L_x_24181:
        /* <DEDUP_REMOVED lines=11> */
.L_x_24185:
[----:B------:R-:W-:Y:S01]  /*e690*/  MOV R66, R133 ;  /* 0x0000008500427202 */ /* 0x000fe20000000f00 */
[----:B------:R-:W-:Y:S02]  /*e6a0*/  IMAD.MOV.U32 R134, RZ, RZ, R135 ;  /* 0x000000ffff867224 */ /* 0x000fe400078e0087 */
[----:B------:R-:W-:Y:S02]  /*e6b0*/  IMAD.MOV.U32 R97, RZ, RZ, R96 ;  /* 0x000000ffff617224 */ /* 0x000fe400078e0060 */
[----:B------:R-:W-:-:S07]  /*e6c0*/  IMAD.MOV.U32 R33, RZ, RZ, R32 ;  /* 0x000000ffff217224 */ /* 0x000fce00078e0020 */
.L_x_24186:
[----:B------:R-:W-:Y:S05]  /*e6d0*/  BSYNC.RECONVERGENT B1 ;  /* 0x0000000000017941 */ /* 0x000fea0003800200 */
.L_x_24184:
        /* <DEDUP_REMOVED lines=11> */
.L_x_24188:
[----:B------:R-:W-:Y:S01]  /*e790*/  MOV R133, R66 ;  /* 0x0000004200857202 */ /* 0x000fe20000000f00 */
[----:B------:R-:W-:Y:S02]  /*e7a0*/  IMAD.MOV.U32 R135, RZ, RZ, R134 ;  /* 0x000000ffff877224 */ /* 0x000fe400078e0086 */
[----:B------:R-:W-:Y:S02]  /*e7b0*/  IMAD.MOV.U32 R96, RZ, RZ, R99 ;  /* 0x000000ffff607224 */ /* 0x000fe400078e0063 */
[----:B------:R-:W-:-:S07]  /*e7c0*/  IMAD.MOV.U32 R32, RZ, RZ, R35 ;  /* 0x000000ffff207224 */ /* 0x000fce00078e0023 */
.L_x_24189:
[----:B------:R-:W-:Y:S05]  /*e7d0*/  BSYNC.RECONVERGENT B1 ;  /* 0x0000000000017941 */ /* 0x000fea0003800200 */
.L_x_24187:
        /* <DEDUP_REMOVED lines=11> */
.L_x_24191:
[----:B------:R-:W-:Y:S01]  /*e890*/  MOV R66, R133 ;  /* 0x0000008500427202 */ /* 0x000fe20000000f00 */
[----:B------:R-:W-:Y:S02]  /*e8a0*/  IMAD.MOV.U32 R134, RZ, RZ, R135 ;  /* 0x000000ffff867224 */ /* 0x000fe400078e0087 */
[----:B------:R-:W-:Y:S02]  /*e8b0*/  IMAD.MOV.U32 R99, RZ, RZ, R98 ;  /* 0x000000ffff637224 */ /* 0x000fe400078e0062 */
[----:B------:R-:W-:-:S07]  /*e8c0*/  IMAD.MOV.U32 R35, RZ, RZ, R34 ;  /* 0x000000ffff237224 */ /* 0x000fce00078e0022 */
.L_x_24192:
[----:B------:R-:W-:Y:S05]  /*e8d0*/  BSYNC.RECONVERGENT B1 ;  /* 0x0000000000017941 */ /* 0x000fea0003800200 */
.L_x_24190:
        /* <DEDUP_REMOVED lines=11> */
.L_x_24194:
[----:B------:R-:W-:Y:S01]  /*e990*/  MOV R133, R66 ;  /* 0x0000004200857202 */ /* 0x000fe20000000f00 */
[----:B------:R-:W-:Y:S02]  /*e9a0*/  IMAD.MOV.U32 R135, RZ, RZ, R134 ;  /* 0x000000ffff877224 */ /* 0x000fe400078e0086 */
[----:B------:R-:W-:Y:S02]  /*e9b0*/  IMAD.MOV.U32 R98, RZ, RZ, R101 ;  /* 0x000000ffff627224 */ /* 0x000fe400078e0065 */
[----:B------:R-:W-:-:S07]  /*e9c0*/  IMAD.MOV.U32 R34, RZ, RZ, R37 ;  /* 0x000000ffff227224 */ /* 0x000fce00078e0025 */
.L_x_24195:
[----:B------:R-:W-:Y:S05]  /*e9d0*/  BSYNC.RECONVERGENT B1 ;  /* 0x0000000000017941 */ /* 0x000fea0003800200 */
.L_x_24193:
        /* <DEDUP_REMOVED lines=11> */
.L_x_24197:
[----:B------:R-:W-:Y:S01]  /*ea90*/  MOV R66, R133 ;  /* 0x0000008500427202 */ /* 0x000fe20000000f00 */
[----:B------:R-:W-:Y:S02]  /*eaa0*/  IMAD.MOV.U32 R134, RZ, RZ, R135 ;  /* 0x000000ffff867224 */ /* 0x000fe400078e0087 */
[----:B------:R-:W-:Y:S02]  /*eab0*/  IMAD.MOV.U32 R101, RZ, RZ, R100 ;  /* 0x000000ffff657224 */ /* 0x000fe400078e0064 */
[----:B------:R-:W-:-:S07]  /*eac0*/  IMAD.MOV.U32 R37, RZ, RZ, R36 ;  /* 0x000000ffff257224 */ /* 0x000fce00078e0024 */
.L_x_24198:
[----:B------:R-:W-:Y:S05]  /*ead0*/  BSYNC.RECONVERGENT B1 ;  /* 0x0000000000017941 */ /* 0x000fea0003800200 */
.L_x_24196:
        /* <DEDUP_REMOVED lines=11> */
.L_x_24200:
[----:B------:R-:W-:Y:S01]  /*eb90*/  MOV R133, R66 ;  /* 0x0000004200857202 */ /* 0x000fe20000000f00 */
[----:B------:R-:W-:Y:S02]  /*eba0*/  IMAD.MOV.U32 R135, RZ, RZ, R134 ;  /* 0x000000ffff877224 */ /* 0x000fe400078e0086 */
[----:B------:R-:W-:Y:S02]  /*ebb0*/  IMAD.MOV.U32 R100, RZ, RZ, R103 ;  /* 0x000000ffff647224 */ /* 0x000fe400078e0067 */
[----:B------:R-:W-:-:S07]  /*ebc0*/  IMAD.MOV.U32 R36, RZ, RZ, R39 ;  /* 0x000000ffff247224 */ /* 0x000fce00078e0027 */
.L_x_24201:
[----:B------:R-:W-:Y:S05]  /*ebd0*/  BSYNC.RECONVERGENT B1 ;  /* 0x0000000000017941 */ /* 0x000fea0003800200 */
.L_x_24199:
        /* <DEDUP_REMOVED lines=11> */
.L_x_24203:
[----:B------:R-:W-:Y:S01]  /*ec90*/  MOV R66, R133 ;  /* 0x0000008500427202 */ /* 0x000fe20000000f00 */
[----:B------:R-:W-:Y:S02]  /*eca0*/  IMAD.MOV.U32 R134, RZ, RZ, R135 ;  /* 0x000000ffff867224 */ /* 0x000fe400078e0087 */
[----:B------:R-:W-:Y:S02]  /*ecb0*/  IMAD.MOV.U32 R103, RZ, RZ, R102 ;  /* 0x000000ffff677224 */ /* 0x000fe400078e0066 */
[----:B------:R-:W-:-:S07]  /*ecc0*/  IMAD.MOV.U32 R39, RZ, RZ, R38 ;  /* 0x000000ffff277224 */ /* 0x000fce00078e0026 */
.L_x_24204:
[----:B------:R-:W-:Y:S05]  /*ecd0*/  BSYNC.RECONVERGENT B1 ;  /* 0x0000000000017941 */ /* 0x000fea0003800200 */
.L_x_24202:
        /* <DEDUP_REMOVED lines=11> */
.L_x_24206:
[----:B------:R-:W-:Y:S01]  /*ed90*/  MOV R133, R66 ;  /* 0x0000004200857202 */ /* 0x000fe20000000f00 */
[----:B------:R-:W-:Y:S02]  /*eda0*/  IMAD.MOV.U32 R135, RZ, RZ, R134 ;  /* 0x000000ffff877224 */ /* 0x000fe400078e0086 */
[----:B------:R-:W-:Y:S02]  /*edb0*/  IMAD.MOV.U32 R102, RZ, RZ, R105 ;  /* 0x000000ffff667224 */ /* 0x000fe400078e0069 */
[----:B------:R-:W-:-:S07]  /*edc0*/  IMAD.MOV.U32 R38, RZ, RZ, R41 ;  /* 0x000000ffff267224 */ /* 0x000fce00078e0029 */
.L_x_24207:
[----:B------:R-:W-:Y:S05]  /*edd0*/  BSYNC.RECONVERGENT B1 ;  /* 0x0000000000017941 */ /* 0x000fea0003800200 */
.L_x_24205:
        /* <DEDUP_REMOVED lines=11> */
.L_x_24209:
[----:B------:R-:W-:Y:S01]  /*ee90*/  MOV R66, R133 ;  /* 0x0000008500427202 */ /* 0x000fe20000000f00 */
[----:B------:R-:W-:Y:S02]  /*eea0*/  IMAD.MOV.U32 R134, RZ, RZ, R135 ;  /* 0x000000ffff867224 */ /* 0x000fe400078e0087 */
[----:B------:R-:W-:Y:S02]  /*eeb0*/  IMAD.MOV.U32 R105, RZ, RZ, R104 ;  /* 0x000000ffff697224 */ /* 0x000fe400078e0068 */
[----:B------:R-:W-:-:S07]  /*eec0*/  IMAD.MOV.U32 R41, RZ, RZ, R40 ;  /* 0x000000ffff297224 */ /* 0x000fce00078e0028 */
.L_x_24210:
[----:B------:R-:W-:Y:S05]  /*eed0*/  BSYNC.RECONVERGENT B1 ;  /* 0x0000000000017941 */ /* 0x000fea0003800200 */
.L_x_24208:
        /* <DEDUP_REMOVED lines=11> */
.L_x_24212:
[----:B------:R-:W-:Y:S01]  /*ef90*/  MOV R133, R66 ;  /* 0x0000004200857202 */ /* 0x000fe20000000f00 */
[----:B------:R-:W-:Y:S02]  /*efa0*/  IMAD.MOV.U32 R135, RZ, RZ, R134 ;  /* 0x000000ffff877224 */ /* 0x000fe400078e0086 */
[----:B------:R-:W-:Y:S02]  /*efb0*/  IMAD.MOV.U32 R104, RZ, RZ, R107 ;  /* 0x000000ffff687224 */ /* 0x000fe400078e006b */
[----:B------:R-:W-:-:S07]  /*efc0*/  IMAD.MOV.U32 R40, RZ, RZ, R43 ;  /* 0x000000ffff287224 */ /* 0x000fce00078e002b */
.L_x_24213:
[----:B------:R-:W-:Y:S05]  /*efd0*/  BSYNC.RECONVERGENT B1 ;  /* 0x0000000000017941 */ /* 0x000fea0003800200 */
.L_x_24211:
        /* <DEDUP_REMOVED lines=11> */
.L_x_24215:
[----:B------:R-:W-:Y:S01]  /*f090*/  MOV R66, R133 ;  /* 0x0000008500427202 */ /* 0x000fe20000000f00 */
[----:B------:R-:W-:Y:S02]  /*f0a0*/  IMAD.MOV.U32 R134, RZ, RZ, R135 ;  /* 0x000000ffff867224 */ /* 0x000fe400078e0087 */
[----:B------:R-:W-:Y:S02]  /*f0b0*/  IMAD.MOV.U32 R107, RZ, RZ, R106 ;  /* 0x000000ffff6b7224 */ /* 0x000fe400078e006a */
[----:B------:R-:W-:-:S07]  /*f0c0*/  IMAD.MOV.U32 R43, RZ, RZ, R42 ;  /* 0x000000ffff2b7224 */ /* 0x000fce00078e002a */
.L_x_24216:
[----:B------:R-:W-:Y:S05]  /*f0d0*/  BSYNC.RECONVERGENT B1 ;  /* 0x0000000000017941 */ /* 0x000fea0003800200 */
.L_x_24214:
        /* <DEDUP_REMOVED lines=11> */
.L_x_24218:
[----:B------:R-:W-:Y:S01]  /*f190*/  MOV R133, R66 ;  /* 0x0000004200857202 */ /* 0x000fe20000000f00 */
[----:B------:R-:W-:Y:S02]  /*f1a0*/  IMAD.MOV.U32 R135, RZ, RZ, R134 ;  /* 0x000000ffff877224 */ /* 0x000fe400078e0086 */
[----:B------:R-:W-:Y:S02]  /*f1b0*/  IMAD.MOV.U32 R106, RZ, RZ, R109 ;  /* 0x000000ffff6a7224 */ /* 0x000fe400078e006d */
[----:B------:R-:W-:-:S07]  /*f1c0*/  IMAD.MOV.U32 R42, RZ, RZ, R45 ;  /* 0x000000ffff2a7224 */ /* 0x000fce00078e002d */
.L_x_24219:
[----:B------:R-:W-:Y:S05]  /*f1d0*/  BSYNC.RECONVERGENT B1 ;  /* 0x0000000000017941 */ /* 0x000fea0003800200 */
.L_x_24217:
        /* <DEDUP_REMOVED lines=11> */
.L_x_24221:
[----:B------:R-:W-:Y:S01]  /*f290*/  MOV R66, R133 ;  /* 0x0000008500427202 */ /* 0x000fe20000000f00 */
[----:B------:R-:W-:Y:S02]  /*f2a0*/  IMAD.MOV.U32 R134, RZ, RZ, R135 ;  /* 0x000000ffff867224 */ /* 0x000fe400078e0087 */
[----:B------:R-:W-:Y:S02]  /*f2b0*/  IMAD.MOV.U32 R109, RZ, RZ, R108 ;  /* 0x000000ffff6d7224 */ /* 0x000fe400078e006c */
[----:B------:R-:W-:-:S07]  /*f2c0*/  IMAD.MOV.U32 R45, RZ, RZ, R44 ;  /* 0x000000ffff2d7224 */ /* 0x000fce00078e002c */
.L_x_24222:
[----:B------:R-:W-:Y:S05]  /*f2d0*/  BSYNC.RECONVERGENT B1 ;  /* 0x0000000000017941 */ /* 0x000fea0003800200 */
.L_x_24220:
        /* <DEDUP_REMOVED lines=11> */
.L_x_24224:
[----:B------:R-:W-:Y:S01]  /*f390*/  MOV R133, R66 ;  /* 0x0000004200857202 */ /* 0x000fe20000000f00 */
[----:B------:R-:W-:Y:S02]  /*f3a0*/  IMAD.MOV.U32 R135, RZ, RZ, R134 ;  /* 0x000000ffff877224 */ /* 0x000fe400078e0086 */
[----:B------:R-:W-:Y:S02]  /*f3b0*/  IMAD.MOV.U32 R108, RZ, RZ, R111 ;  /* 0x000000ffff6c7224 */ /* 0x000fe400078e006f */
[----:B------:R-:W-:-:S07]  /*f3c0*/  IMAD.MOV.U32 R44, RZ, RZ, R47 ;  /* 0x000000ffff2c7224 */ /* 0x000fce00078e002f */
.L_x_24225:
[----:B------:R-:W-:Y:S05]  /*f3d0*/  BSYNC.RECONVERGENT B1 ;  /* 0x0000000000017941 */ /* 0x000fea0003800200 */
.L_x_24223:
        /* <DEDUP_REMOVED lines=11> */
.L_x_24227:
[----:B------:R-:W-:Y:S01]  /*f490*/  MOV R66, R133 ;  /* 0x0000008500427202 */ /* 0x000fe20000000f00 */
[----:B------:R-:W-:Y:S02]  /*f4a0*/  IMAD.MOV.U32 R134, RZ, RZ, R135 ;  /* 0x000000ffff867224 */ /* 0x000fe400078e0087 */
[----:B------:R-:W-:Y:S02]  /*f4b0*/  IMAD.MOV.U32 R111, RZ, RZ, R110 ;  /* 0x000000ffff6f7224 */ /* 0x000fe400078e006e */
[----:B------:R-:W-:-:S07]  /*f4c0*/  IMAD.MOV.U32 R47, RZ, RZ, R46 ;  /* 0x000000ffff2f7224 */ /* 0x000fce00078e002e */
.L_x_24228:
[----:B------:R-:W-:Y:S05]  /*f4d0*/  BSYNC.RECONVERGENT B1 ;  /* 0x0000000000017941 */ /* 0x000fea0003800200 */
.L_x_24226:
        /* <DEDUP_REMOVED lines=11> */
.L_x_24230:
[----:B------:R-:W-:Y:S01]  /*f590*/  MOV R133, R66 ;  /* 0x0000004200857202 */ /* 0x000fe20000000f00 */
[----:B------:R-:W-:Y:S02]  /*f5a0*/  IMAD.MOV.U32 R135, RZ, RZ, R134 ;  /* 0x000000ffff877224 */ /* 0x000fe400078e0086 */
[----:B------:R-:W-:Y:S02]  /*f5b0*/  IMAD.MOV.U32 R110, RZ, RZ, R113 ;  /* 0x000000ffff6e7224 */ /* 0x000fe400078e0071 */
[----:B------:R-:W-:-:S07]  /*f5c0*/  IMAD.MOV.U32 R46, RZ, RZ, R49 ;  /* 0x000000ffff2e7224 */ /* 0x000fce00078e0031 */
.L_x_24231:
[----:B------:R-:W-:Y:S05]  /*f5d0*/  BSYNC.RECONVERGENT B1 ;  /* 0x0000000000017941 */ /* 0x000fea0003800200 */
.L_x_24229:
        /* <DEDUP_REMOVED lines=11> */
.L_x_24233:
[----:B------:R-:W-:Y:S01]  /*f690*/  MOV R66, R133 ;  /* 0x0000008500427202 */ /* 0x000fe20000000f00 */
[----:B------:R-:W-:Y:S02]  /*f6a0*/  IMAD.MOV.U32 R134, RZ, RZ, R135 ;  /* 0x000000ffff867224 */ /* 0x000fe400078e0087 */
[----:B------:R-:W-:Y:S02]  /*f6b0*/  IMAD.MOV.U32 R113, RZ, RZ, R112 ;  /* 0x000000ffff717224 */ /* 0x000fe400078e0070 */
[----:B------:R-:W-:-:S07]  /*f6c0*/  IMAD.MOV.U32 R49, RZ, RZ, R48 ;  /* 0x000000ffff317224 */ /* 0x000fce00078e0030 */
.L_x_24234:
[----:B------:R-:W-:Y:S05]  /*f6d0*/  BSYNC.RECONVERGENT B1 ;  /* 0x0000000000017941 */ /* 0x000fea0003800200 */
.L_x_24232:
        /* <DEDUP_REMOVED lines=11> */
.L_x_24236:
[----:B------:R-:W-:Y:S01]  /*f790*/  MOV R133, R66 ;  /* 0x0000004200857202 */ /* 0x000fe20000000f00 */
[----:B------:R-:W-:Y:S02]  /*f7a0*/  IMAD.MOV.U32 R135, RZ, RZ, R134 ;  /* 0x000000ffff877224 */ /* 0x000fe400078e0086 */
[----:B------:R-:W-:Y:S02]  /*f7b0*/  IMAD.MOV.U32 R112, RZ, RZ, R115 ;  /* 0x000000ffff707224 */ /* 0x000fe400078e0073 */
[----:B------:R-:W-:-:S07]  /*f7c0*/  IMAD.MOV.U32 R48, RZ, RZ, R51 ;  /* 0x000000ffff307224 */ /* 0x000fce00078e0033 */
.L_x_24237:
[----:B------:R-:W-:Y:S05]  /*f7d0*/  BSYNC.RECONVERGENT B1 ;  /* 0x0000000000017941 */ /* 0x000fea0003800200 */
.L_x_24235:
        /* <DEDUP_REMOVED lines=11> */
.L_x_24239:
[----:B------:R-:W-:Y:S01]  /*f890*/  MOV R66, R133 ;  /* 0x0000008500427202 */ /* 0x000fe20000000f00 */
[----:B------:R-:W-:Y:S02]  /*f8a0*/  IMAD.MOV.U32 R134, RZ, RZ, R135 ;  /* 0x000000ffff867224 */ /* 0x000fe400078e0087 */
[----:B------:R-:W-:Y:S02]  /*f8b0*/  IMAD.MOV.U32 R115, RZ, RZ, R114 ;  /* 0x000000ffff737224 */ /* 0x000fe400078e0072 */
[----:B------:R-:W-:-:S07]  /*f8c0*/  IMAD.MOV.U32 R51, RZ, RZ, R50 ;  /* 0x000000ffff337224 */ /* 0x000fce00078e0032 */
.L_x_24240:
[----:B------:R-:W-:Y:S05]  /*f8d0*/  BSYNC.RECONVERGENT B1 ;  /* 0x0000000000017941 */ /* 0x000fea0003800200 */
.L_x_24238:
        /* <DEDUP_REMOVED lines=11> */
.L_x_24242:
[----:B------:R-:W-:Y:S01]  /*f990*/  MOV R133, R66 ;  /* 0x0000004200857202 */ /* 0x000fe20000000f00 */
[----:B------:R-:W-:Y:S02]  /*f9a0*/  IMAD.MOV.U32 R135, RZ, RZ, R134 ;  /* 0x000000ffff877224 */ /* 0x000fe400078e0086 */
[----:B------:R-:W-:Y:S02]  /*f9b0*/  IMAD.MOV.U32 R114, RZ, RZ, R117 ;  /* 0x000000ffff727224 */ /* 0x000fe400078e0075 */
[----:B------:R-:W-:-:S07]  /*f9c0*/  IMAD.MOV.U32 R50, RZ, RZ, R53 ;  /* 0x000000ffff327224 */ /* 0x000fce00078e0035 */
.L_x_24243:
[----:B------:R-:W-:Y:S05]  /*f9d0*/  BSYNC.RECONVERGENT B1 ;  /* 0x0000000000017941 */ /* 0x000fea0003800200 */
.L_x_24241:
        /* <DEDUP_REMOVED lines=11> */
.L_x_24245:
[----:B------:R-:W-:Y:S01]  /*fa90*/  MOV R66, R133 ;  /* 0x0000008500427202 */ /* 0x000fe20000000f00 */
[----:B------:R-:W-:Y:S02]  /*faa0*/  IMAD.MOV.U32 R134, RZ, RZ, R135 ;  /* 0x000000ffff867224 */ /* 0x000fe400078e0087 */
[----:B------:R-:W-:Y:S02]  /*fab0*/  IMAD.MOV.U32 R117, RZ, RZ, R116 ;  /* 0x000000ffff757224 */ /* 0x000fe400078e0074 */
[----:B------:R-:W-:-:S07]  /*fac0*/  IMAD.MOV.U32 R53, RZ, RZ, R52 ;  /* 0x000000ffff357224 */ /* 0x000fce00078e0034 */
.L_x_24246:
[----:B------:R-:W-:Y:S05]  /*fad0*/  BSYNC.RECONVERGENT B1 ;  /* 0x0000000000017941 */ /* 0x000fea0003800200 */
.L_x_24244:
        /* <DEDUP_REMOVED lines=11> */
.L_x_24248:
[----:B------:R-:W-:Y:S01]  /*fb90*/  MOV R133, R66 ;  /* 0x0000004200857202 */ /* 0x000fe20000000f00 */
[----:B------:R-:W-:Y:S02]  /*fba0*/  IMAD.MOV.U32 R135, RZ, RZ, R134 ;  /* 0x000000ffff877224 */ /* 0x000fe400078e0086 */
[----:B------:R-:W-:Y:S02]  /*fbb0*/  IMAD.MOV.U32 R116, RZ, RZ, R119 ;  /* 0x000000ffff747224 */ /* 0x000fe400078e0077 */
[----:B------:R-:W-:-:S07]  /*fbc0*/  IMAD.MOV.U32 R52, RZ, RZ, R55 ;  /* 0x000000ffff347224 */ /* 0x000fce00078e0037 */
.L_x_24249:
[----:B------:R-:W-:Y:S05]  /*fbd0*/  BSYNC.RECONVERGENT B1 ;  /* 0x0000000000017941 */ /* 0x000fea0003800200 */
.L_x_24247:
        /* <DEDUP_REMOVED lines=11> */
.L_x_24251:
[----:B------:R-:W-:Y:S01]  /*fc90*/  MOV R66, R133 ;  /* 0x0000008500427202 */ /* 0x000fe20000000f00 */
[----:B------:R-:W-:Y:S01]  /*fca0*/  IMAD.MOV.U32 R134, RZ, RZ, R135 ;  /* 0x000000ffff867224 */ /* 0x000fe200078e0087 */
[----:B------:R-:W-:Y:S01]  /*fcb0*/  MOV R55, R54 ;  /* 0x0000003600377202 */ /* 0x000fe20000000f00 */
[----:B------:R-:W-:-:S07]  /*fcc0*/  IMAD.MOV.U32 R119, RZ, RZ, R118 ;  /* 0x000000ffff777224 */ /* 0x000fce00078e0076 */
.L_x_24252:
[----:B------:R-:W-:Y:S05]  /*fcd0*/  BSYNC.RECONVERGENT B1 ;  /* 0x0000000000017941 */ /* 0x000fea0003800200 */
.L_x_24250:
        /* <DEDUP_REMOVED lines=11> */
.L_x_24254:
[----:B------:R-:W-:Y:S01]  /*fd90*/  IMAD.MOV.U32 R133, RZ, RZ, R66 ;  /* 0x000000ffff857224 */ /* 0x000fe200078e0042 */
[----:B------:R-:W-:Y:S01]  /*fda0*/  MOV R135, R134 ;  /* 0x0000008600877202 */ /* 0x000fe20000000f00 */
[----:B------:R-:W-:Y:S02]  /*fdb0*/  IMAD.MOV.U32 R118, RZ, RZ, R121 ;  /* 0x000000ffff767224 */ /* 0x000fe400078e0079 */
[----:B------:R-:W-:-:S07]  /*fdc0*/  IMAD.MOV.U32 R54, RZ, RZ, R57 ;  /* 0x000000ffff367224 */ /* 0x000fce00078e0039 */
.L_x_24255:
[----:B------:R-:W-:Y:S05]  /*fdd0*/  BSYNC.RECONVERGENT B1 ;  /* 0x0000000000017941 */ /* 0x000fea0003800200 */
.L_x_24253:
        /* <DEDUP_REMOVED lines=11> */
.L_x_24257:
[----:B------:R-:W-:Y:S01]  /*fe90*/  IMAD.MOV.U32 R66, RZ, RZ, R133 ;  /* 0x000000ffff427224 */ /* 0x000fe200078e0085 */
[----:B------:R-:W-:Y:S01]  /*fea0*/  MOV R121, R120 ;  /* 0x0000007800797202 */ /* 0x000fe20000000f00 */
[----:B------:R-:W-:Y:S02]  /*feb0*/  IMAD.MOV.U32 R134, RZ, RZ, R135 ;  /* 0x000000ffff867224 */ /* 0x000fe400078e0087 */
[----:B------:R-:W-:-:S07]  /*fec0*/  IMAD.MOV.U32 R57, RZ, RZ, R56 ;  /* 0x000000ffff397224 */ /* 0x000fce00078e0038 */
.L_x_24258:
[----:B------:R-:W-:Y:S05]  /*fed0*/  BSYNC.RECONVERGENT B1 ;  /* 0x0000000000017941 */ /* 0x000fea0003800200 */
.L_x_24256:
        /* <DEDUP_REMOVED lines=11> */
.L_x_24260:
[----:B------:R-:W-:Y:S01]  /*ff90*/  MOV R133, R66 ;  /* 0x0000004200857202 */ /* 0x000fe20000000f00 */
[----:B------:R-:W-:Y:S01]  /*ffa0*/  IMAD.MOV.U32 R135, RZ, RZ, R134 ;  /* 0x000000ffff877224 */ /* 0x000fe200078e0086 */
[----:B------:R-:W-:Y:S01]  /*ffb0*/  MOV R56, R59 ;  /* 0x0000003b00387202 */ /* 0x000fe20000000f00 */
[----:B------:R-:W-:-:S07]  /*ffc0*/  IMAD.MOV.U32 R120, RZ, RZ, R123 ;  /* 0x000000ffff787224 */ /* 0x000fce00078e007b */
.L_x_24261:
[----:B------:R-:W-:Y:S05]  /*ffd0*/  BSYNC.RECONVERGENT B1 ;  /* 0x0000000000017941 */ /* 0x000fea0003800200 */
.L_x_24259:
        /* <DEDUP_REMOVED lines=11> */
.L_x_24263:
[----:B------:R-:W-:Y:S01]  /*10090*/  IMAD.MOV.U32 R66, RZ, RZ, R133 ;  /* 0x000000ffff427224 */ /* 0x000fe200078e0085 */
[----:B------:R-:W-:Y:S01]  /*100a0*/  MOV R134, R135 ;  /* 0x0000008700867202 */ /* 0x000fe20000000f00 */
[----:B------:R-:W-:Y:S02]  /*100b0*/  IMAD.MOV.U32 R123, RZ, RZ, R122 ;  /* 0x000000ffff7b7224 */ /* 0x000fe400078e007a */
[----:B------:R-:W-:-:S07]  /*100c0*/  IMAD.MOV.U32 R59, RZ, RZ, R58 ;  /* 0x000000ffff3b7224 */ /* 0x000fce00078e003a */
.L_x_24264:
[----:B------:R-:W-:Y:S05]  /*100d0*/  BSYNC.RECONVERGENT B1 ;  /* 0x0000000000017941 */ /* 0x000fea0003800200 */
.L_x_24262:
        /* <DEDUP_REMOVED lines=11> */
.L_x_24266:
[----:B------:R-:W-:Y:S01]  /*10190*/  IMAD.MOV.U32 R133, RZ, RZ, R66 ;  /* 0x000000ffff857224 */ /* 0x000fe200078e0042 */
[----:B------:R-:W-:Y:S01]  /*101a0*/  MOV R122, R125 ;  /* 0x0000007d007a7202 */ /* 0x000fe20000000f00 */
[----:B------:R-:W-:Y:S02]  /*101b0*/  IMAD.MOV.U32 R135, RZ, RZ, R134 ;  /* 0x000000ffff877224 */ /* 0x000fe400078e0086 */
[----:B------:R-:W-:-:S07]  /*101c0*/  IMAD.MOV.U32 R58, RZ, RZ, R61 ;  /* 0x000000ffff3a7224 */ /* 0x000fce00078e003d */
.L_x_24267:
[----:B------:R-:W-:Y:S05]  /*101d0*/  BSYNC.RECONVERGENT B1 ;  /* 0x0000000000017941 */ /* 0x000fea0003800200 */
.L_x_24265:
        /* <DEDUP_REMOVED lines=11> */
.L_x_24269:
[----:B------:R-:W-:Y:S01]  /*10290*/  MOV R66, R133 ;  /* 0x0000008500427202 */ /* 0x000fe20000000f00 */
[----:B------:R-:W-:Y:S01]  /*102a0*/  IMAD.MOV.U32 R134, RZ, RZ, R135 ;  /* 0x000000ffff867224 */ /* 0x000fe200078e0087 */
[----:B------:R-:W-:Y:S01]  /*102b0*/  MOV R61, R60 ;  /* 0x0000003c003d7202 */ /* 0x000fe20000000f00 */
[----:B------:R-:W-:-:S07]  /*102c0*/  IMAD.MOV.U32 R125, RZ, RZ, R124 ;  /* 0x000000ffff7d7224 */ /* 0x000fce00078e007c */
.L_x_24270:
[----:B------:R-:W-:Y:S05]  /*102d0*/  BSYNC.RECONVERGENT B1 ;  /* 0x0000000000017941 */ /* 0x000fea0003800200 */
.L_x_24268:
        /* <DEDUP_REMOVED lines=11> */
.L_x_24272:
[----:B------:R-:W-:Y:S01]  /*10390*/  IMAD.MOV.U32 R133, RZ, RZ, R66 ;  /* 0x000000ffff857224 */ /* 0x000fe200078e0042 */
[----:B------:R-:W-:Y:S01]  /*103a0*/  MOV R135, R134 ;  /* 0x0000008600877202 */ /* 0x000fe20000000f00 */
[----:B------:R-:W-:Y:S02]  /*103b0*/  IMAD.MOV.U32 R124, RZ, RZ, R127 ;  /* 0x000000ffff7c7224 */ /* 0x000fe400078e007f */
[----:B------:R-:W-:-:S07]  /*103c0*/  IMAD.MOV.U32 R60, RZ, RZ, R63 ;  /* 0x000000ffff3c7224 */ /* 0x000fce00078e003f */
.L_x_24273:
[----:B------:R-:W-:Y:S05]  /*103d0*/  BSYNC.RECONVERGENT B1 ;  /* 0x0000000000017941 */ /* 0x000fea0003800200 */
.L_x_24271:
        /* <DEDUP_REMOVED lines=11> */
.L_x_24275:
[----:B------:R-:W-:Y:S01]  /*10490*/  IMAD.MOV.U32 R66, RZ, RZ, R133 ;  /* 0x000000ffff427224 */ /* 0x000fe200078e0085 */
[----:B------:R-:W-:Y:S01]  /*104a0*/  MOV R127, R126 ;  /* 0x0000007e007f7202 */ /* 0x000fe20000000f00 */
[----:B------:R-:W-:Y:S02]  /*104b0*/  IMAD.MOV.U32 R134, RZ, RZ, R135 ;  /* 0x000000ffff867224 */ /* 0x000fe400078e0087 */
[----:B------:R-:W-:-:S07]  /*104c0*/  IMAD.MOV.U32 R63, RZ, RZ, R62 ;  /* 0x000000ffff3f7224 */ /* 0x000fce00078e003e */
.L_x_24276:
[----:B------:R-:W-:Y:S05]  /*104d0*/  BSYNC.RECONVERGENT B1 ;  /* 0x0000000000017941 */ /* 0x000fea0003800200 */
.L_x_24274:
        /* <DEDUP_REMOVED lines=11> */
.L_x_24278:
[----:B------:R-:W-:Y:S01]  /*10590*/  MOV R133, R66 ;  /* 0x0000004200857202 */ /* 0x000fe20000000f00 */
[----:B------:R-:W-:Y:S01]  /*105a0*/  IMAD.MOV.U32 R135, RZ, RZ, R134 ;  /* 0x000000ffff877224 */ /* 0x000fe200078e0086 */
[----:B------:R-:W-:Y:S01]  /*105b0*/  MOV R62, R65 ;  /* 0x00000041003e7202 */ /* 0x000fe20000000f00 */
[----:B------:R-:W-:-:S07]  /*105c0*/  IMAD.MOV.U32 R126, RZ, RZ, R129 ;  /* 0x000000ffff7e7224 */ /* 0x000fce00078e0081 */
.L_x_24279:
[----:B------:R-:W-:Y:S05]  /*105d0*/  BSYNC.RECONVERGENT B1 ;  /* 0x0000000000017941 */ /* 0x000fea0003800200 */
.L_x_24277:
        /* <DEDUP_REMOVED lines=11> */
.L_x_24281:
[----:B------:R-:W-:Y:S01]  /*10690*/  IMAD.MOV.U32 R66, RZ, RZ, R133 ;  /* 0x000000ffff427224 */ /* 0x000fe200078e0085 */
[----:B------:R-:W-:Y:S01]  /*106a0*/  MOV R134, R135 ;  /* 0x0000008700867202 */ /* 0x000fe20000000f00 */
[----:B------:R-:W-:Y:S02]  /*106b0*/  IMAD.MOV.U32 R129, RZ, RZ, R128 ;  /* 0x000000ffff817224 */ /* 0x000fe400078e0080 */
[----:B------:R-:W-:-:S07]  /*106c0*/  IMAD.MOV.U32 R65, RZ, RZ, R64 ;  /* 0x000000ffff417224 */ /* 0x000fce00078e0040 */
.L_x_24282:
[----:B------:R-:W-:Y:S05]  /*106d0*/  BSYNC.RECONVERGENT B1 ;  /* 0x0000000000017941 */ /* 0x000fea0003800200 */
.L_x_24280:
        /* <DEDUP_REMOVED lines=11> */
.L_x_24284:
[----:B------:R-:W-:Y:S01]  /*10790*/  IMAD.MOV.U32 R136, RZ, RZ, R66 ;  /* 0x000000ffff887224 */ /* 0x000fe200078e0042 */
[----:B------:R-:W-:Y:S01]  /*107a0*/  MOV R133, R134 ;  /* 0x0000008600857202 */ /* 0x000fe20000000f00 */
[----:B------:R-:W-:Y:S02]  /*107b0*/  IMAD.MOV.U32 R128, RZ, RZ, R139 ;  /* 0x000000ffff807224 */ /* 0x000fe400078e008b */
[----:B------:R-:W-:-:S07]  /*107c0*/  IMAD.MOV.U32 R64, RZ, RZ, R67 ;  /* 0x000000ffff407224 */ /* 0x000fce00078e0043 */
.L_x_24285:
[----:B------:R-:W-:Y:S05]  /*107d0*/  BSYNC.RECONVERGENT B1 ;  /* 0x0000000000017941 */ /* 0x000fea0003800200 */
.L_x_24283:
        /* <DEDUP_REMOVED lines=11> */
.L_x_24287:
[----:B------:R-:W-:Y:S01]  /*10890*/  MOV R139, R3 ;  /* 0x00000003008b7202 */ /* 0x000fe20000000f00 */
[----:B------:R-:W-:Y:S01]  /*108a0*/  IMAD.MOV.U32 R67, RZ, RZ, R0 ;  /* 0x000000ffff437224 */ /* 0x000fe200078e0000 */
[----:B------:R-:W-:Y:S01]  /*108b0*/  MOV R66, R133 ;  /* 0x0000008500427202 */ /* 0x000fe20000000f00 */
[--C-:B------:R-:W-:Y:S02]  /*108c0*/  IMAD.MOV.U32 R138, RZ, RZ, R136.reuse ;  /* 0x000000ffff8a7224 */ /* 0x100fe400078e0088 */
[----:B------:R-:W-:Y:S02]  /*108d0*/  IMAD.MOV.U32 R3, RZ, RZ, R136 ;  /* 0x000000ffff037224 */ /* 0x000fe400078e0088 */
[----:B------:R-:W-:-:S07]  /*108e0*/  IMAD.MOV.U32 R0, RZ, RZ, R133 ;  /* 0x000000ffff007224 */ /* 0x000fce00078e0085 */
.L_x_24288:
[----:B------:R-:W-:Y:S05]  /*108f0*/  BSYNC.RECONVERGENT B1 ;  /* 0x0000000000017941 */ /* 0x000fea0003800200 */
.L_x_24286:
[----:B------:R-:W-:Y:S01]  /*10900*/  IADD3 R132, PT, PT, R132, 0x4, RZ ;  /* 0x0000000484847810 */ /* 0x000fe20007ffe0ff */
[----:B------:R-:W-:Y:S06]  /*10910*/  @P1 BRA `(.L_x_24289) ;  /* 0xffffffc0000c1947 */ /* 0x000fec000383ffff */
.L_x_24099:
[----:B------:R-:W-:Y:S05]  /*10920*/  BSYNC.RECONVERGENT B0 ;  /* 0x0000000000007941 */ /* 0x000fea0003800200 */
.L_x_24098:
        /* <DEDUP_REMOVED lines=201> */
[----:B------:R-:W-:Y:S01]  /*115c0*/  IMAD.MOV.U32 R130, RZ, RZ, R138 ;  /* 0x000000ffff827224 */ /* 0x000fe200078e008a */
[----:B------:R-:W-:Y:S02]  /*115d0*/  MOV R0, R66 ;  /* 0x0000004200007202 */ /* 0x000fe40000000f00 */
[----:B------:R-:W-:Y:S02]  /*115e0*/  FSEL R3, R131, R132, P0 ;  /* 0x0000008483037208 */ /* 0x000fe40000000000 */
[----:B0-----:R-:W-:Y:S02]  /*115f0*/  FSEL R132, R132, R131, P0 ;  /* 0x0000008384847208 */ /* 0x001fe40000000000 */
        /* <DEDUP_REMOVED lines=8> */
.L_x_24481:
        /* <DEDUP_REMOVED lines=20> */
.L_x_24293:
[----:B------:R-:W-:Y:S01]  /*117c0*/  IMAD.MOV.U32 R66, RZ, RZ, R69 ;  /* 0x000000ffff427224 */ /* 0x000fe200078e0045 */
[----:B------:R-:W-:Y:S01]  /*117d0*/  MOV R134, R5 ;  /* 0x0000000500867202 */ /* 0x000fe20000000f00 */
[----:B------:R-:W-:Y:S02]  /*117e0*/  IMAD.MOV.U32 R69, RZ, RZ, R68 ;  /* 0x000000ffff457224 */ /* 0x000fe400078e0044 */
[----:B------:R-:W-:-:S07]  /*117f0*/  IMAD.MOV.U32 R5, RZ, RZ, R4 ;  /* 0x000000ffff057224 */ /* 0x000fce00078e0004 */
.L_x_24294:
[----:B------:R-:W-:Y:S05]  /*11800*/  BSYNC.RECONVERGENT B1 ;  /* 0x0000000000017941 */ /* 0x000fea0003800200 */
.L_x_24292:
        /* <DEDUP_REMOVED lines=11> */
.L_x_24296:
[----:B------:R-:W-:Y:S01]  /*118c0*/  IMAD.MOV.U32 R133, RZ, RZ, R66 ;  /* 0x000000ffff857224 */ /* 0x000fe200078e0042 */
[----:B------:R-:W-:Y:S01]  /*118d0*/  MOV R68, R71 ;  /* 0x0000004700447202 */ /* 0x000fe20000000f00 */
[----:B------:R-:W-:Y:S02]  /*118e0*/  IMAD.MOV.U32 R135, RZ, RZ, R134 ;  /* 0x000000ffff877224 */ /* 0x000fe400078e0086 */
[----:B------:R-:W-:-:S07]  /*118f0*/  IMAD.MOV.U32 R4, RZ, RZ, R7 ;  /* 0x000000ffff047224 */ /* 0x000fce00078e0007 */
.L_x_24297:
[----:B------:R-:W-:Y:S05]  /*11900*/  BSYNC.RECONVERGENT B1 ;  /* 0x0000000000017941 */ /* 0x000fea0003800200 */
.L_x_24295:
        /* <DEDUP_REMOVED lines=11> */
.L_x_24299:
[----:B------:R-:W-:Y:S01]  /*119c0*/  MOV R66, R133 ;  /* 0x0000008500427202 */ /* 0x000fe20000000f00 */
[----:B------:R-:W-:Y:S01]  /*119d0*/  IMAD.MOV.U32 R134, RZ, RZ, R135 ;  /* 0x000000ffff867224 */ /* 0x000fe200078e0087 */
[----:B------:R-:W-:Y:S01]  /*119e0*/  MOV R7, R6 ;  /* 0x0000000600077202 */ /* 0x000fe20000000f00 */
[----:B------:R-:W-:-:S07]  /*119f0*/  IMAD.MOV.U32 R71, RZ, RZ, R70 ;  /* 0x000000ffff477224 */ /* 0x000fce00078e0046 */
.L_x_24300:
[----:B------:R-:W-:Y:S05]  /*11a00*/  BSYNC.RECONVERGENT B1 ;  /* 0x0000000000017941 */ /* 0x000fea0003800200 */
.L_x_24298:
        /* <DEDUP_REMOVED lines=11> */
.L_x_24302:
[----:B------:R-:W-:Y:S01]  /*11ac0*/  IMAD.MOV.U32 R133, RZ, RZ, R66 ;  /* 0x000000ffff857224 */ /* 0x000fe200078e0042 */
[----:B------:R-:W-:Y:S01]  /*11ad0*/  MOV R135, R134 ;  /* 0x0000008600877202 */ /* 0x000fe20000000f00 */
[----:B------:R-:W-:Y:S02]  /*11ae0*/  IMAD.MOV.U32 R70, RZ, RZ, R73 ;  /* 0x000000ffff467224 */ /* 0x000fe400078e0049 */
[----:B------:R-:W-:-:S07]  /*11af0*/  IMAD.MOV.U32 R6, RZ, RZ, R9 ;  /* 0x000000ffff067224 */ /* 0x000fce00078e0009 */
.L_x_24303:
[----:B------:R-:W-:Y:S05]  /*11b00*/  BSYNC.RECONVERGENT B1 ;  /* 0x0000000000017941 */ /* 0x000fea0003800200 */
.L_x_24301:
        /* <DEDUP_REMOVED lines=11> */
.L_x_24305:
[----:B------:R-:W-:Y:S01]  /*11bc0*/  IMAD.MOV.U32 R66, RZ, RZ, R133 ;  /* 0x000000ffff427224 */ /* 0x000fe200078e0085 */
[----:B------:R-:W-:Y:S01]  /*11bd0*/  MOV R73, R72 ;  /* 0x0000004800497202 */ /* 0x000fe20000000f00 */
[----:B------:R-:W-:Y:S02]  /*11be0*/  IMAD.MOV.U32 R134, RZ, RZ, R135 ;  /* 0x000000ffff867224 */ /* 0x000fe400078e0087 */
[----:B------:R-:W-:-:S07]  /*11bf0*/  IMAD.MOV.U32 R9, RZ, RZ, R8 ;  /* 0x000000ffff097224 */ /* 0x000fce00078e0008 */
.L_x_24306:
[----:B------:R-:W-:Y:S05]  /*11c00*/  BSYNC.RECONVERGENT B1 ;  /* 0x0000000000017941 */ /* 0x000fea0003800200 */
.L_x_24304:
        /* <DEDUP_REMOVED lines=11> */
.L_x_24308:
[----:B------:R-:W-:Y:S01]  /*11cc0*/  MOV R133, R66 ;  /* 0x0000004200857202 */ /* 0x000fe20000000f00 */
[----:B------:R-:W-:Y:S01]  /*11cd0*/  IMAD.MOV.U32 R135, RZ, RZ, R134 ;  /* 0x000000ffff877224 */ /* 0x000fe200078e0086 */
[----:B------:R-:W-:Y:S01]  /*11ce0*/  MOV R8, R11 ;  /* 0x0000000b00087202 */ /* 0x000fe20000000f00 */
[----:B------:R-:W-:-:S07]  /*11cf0*/  IMAD.MOV.U32 R72, RZ, RZ, R75 ;  /* 0x000000ffff487224 */ /* 0x000fce00078e004b */
.L_x_24309:
[----:B------:R-:W-:Y:S05]  /*11d00*/  BSYNC.RECONVERGENT B1 ;  /* 0x0000000000017941 */ /* 0x000fea0003800200 */
.L_x_24307:
        /* <DEDUP_REMOVED lines=11> */
.L_x_24311:
[----:B------:R-:W-:Y:S01]  /*11dc0*/  IMAD.MOV.U32 R66, RZ, RZ, R133 ;  /* 0x000000ffff427224 */ /* 0x000fe200078e0085 */
[----:B------:R-:W-:Y:S01]  /*11dd0*/  MOV R134, R135 ;  /* 0x0000008700867202 */ /* 0x000fe20000000f00 */
[----:B------:R-:W-:Y:S02]  /*11de0*/  IMAD.MOV.U32 R75, RZ, RZ, R74 ;  /* 0x000000ffff4b7224 */ /* 0x000fe400078e004a */
[----:B------:R-:W-:-:S07]  /*11df0*/  IMAD.MOV.U32 R11, RZ, RZ, R10 ;  /* 0x000000ffff0b7224 */ /* 0x000fce00078e000a */
.L_x_24312:
[----:B------:R-:W-:Y:S05]  /*11e00*/  BSYNC.RECONVERGENT B1 ;  /* 0x0000000000017941 */ /* 0x000fea0003800200 */
.L_x_24310:
        /* <DEDUP_REMOVED lines=11> */
.L_x_24314:
[----:B------:R-:W-:Y:S01]  /*11ec0*/  IMAD.MOV.U32 R133, RZ, RZ, R66 ;  /* 0x000000ffff857224 */ /* 0x000fe200078e0042 */
[----:B------:R-:W-:Y:S01]  /*11ed0*/  MOV R74, R77 ;  /* 0x0000004d004a7202 */ /* 0x000fe20000000f00 */
[----:B------:R-:W-:Y:S02]  /*11ee0*/  IMAD.MOV.U32 R135, RZ, RZ, R134 ;  /* 0x000000ffff877224 */ /* 0x000fe400078e0086 */
[----:B------:R-:W-:-:S07]  /*11ef0*/  IMAD.MOV.U32 R10, RZ, RZ, R13 ;  /* 0x000000ffff0a7224 */ /* 0x000fce00078e000d */
.L_x_24315:
[----:B------:R-:W-:Y:S05]  /*11f00*/  BSYNC.RECONVERGENT B1 ;  /* 0x0000000000017941 */ /* 0x000fea0003800200 */
.L_x_24313:
        /* <DEDUP_REMOVED lines=11> */
.L_x_24317:
[----:B------:R-:W-:Y:S01]  /*11fc0*/  MOV R66, R133 ;  /* 0x0000008500427202 */ /* 0x000fe20000000f00 */
[----:B------:R-:W-:Y:S01]  /*11fd0*/  IMAD.MOV.U32 R134, RZ, RZ, R135 ;  /* 0x000000ffff867224 */ /* 0x000fe200078e0087 */
[----:B------:R-:W-:Y:S01]  /*11fe0*/  MOV R13, R12 ;  /* 0x0000000c000d7202 */ /* 0x000fe20000000f00 */
[----:B------:R-:W-:-:S07]  /*11ff0*/  IMAD.MOV.U32 R77, RZ, RZ, R76 ;  /* 0x000000ffff4d7224 */ /* 0x000fce00078e004c */
.L_x_24318:
[----:B------:R-:W-:Y:S05]  /*12000*/  BSYNC.RECONVERGENT B1 ;  /* 0x0000000000017941 */ /* 0x000fea0003800200 */
.L_x_24316:
        /* <DEDUP_REMOVED lines=11> */
.L_x_24320:
[----:B------:R-:W-:Y:S01]  /*120c0*/  IMAD.MOV.U32 R133, RZ, RZ, R66 ;  /* 0x000000ffff857224 */ /* 0x000fe200078e0042 */
[----:B------:R-:W-:Y:S01]  /*120d0*/  MOV R135, R134 ;  /* 0x0000008600877202 */ /* 0x000fe20000000f00 */
[----:B------:R-:W-:Y:S02]  /*120e0*/  IMAD.MOV.U32 R76, RZ, RZ, R79 ;  /* 0x000000ffff4c7224 */ /* 0x000fe400078e004f */
[----:B------:R-:W-:-:S07]  /*120f0*/  IMAD.MOV.U32 R12, RZ, RZ, R15 ;  /* 0x000000ffff0c7224 */ /* 0x000fce00078e000f */
.L_x_24321:
[----:B------:R-:W-:Y:S05]  /*12100*/  BSYNC.RECONVERGENT B1 ;  /* 0x0000000000017941 */ /* 0x000fea0003800200 */
.L_x_24319:
        /* <DEDUP_REMOVED lines=11> */
.L_x_24323:
[----:B------:R-:W-:Y:S01]  /*121c0*/  IMAD.MOV.U32 R66, RZ, RZ, R133 ;  /* 0x000000ffff427224 */ /* 0x000fe200078e0085 */
[----:B------:R-:W-:Y:S01]  /*121d0*/  MOV R79, R78 ;  /* 0x0000004e004f7202 */ /* 0x000fe20000000f00 */
[----:B------:R-:W-:Y:S02]  /*121e0*/  IMAD.MOV.U32 R134, RZ, RZ, R135 ;  /* 0x000000ffff867224 */ /* 0x000fe400078e0087 */
[----:B------:R-:W-:-:S07]  /*121f0*/  IMAD.MOV.U32 R15, RZ, RZ, R14 ;  /* 0x000000ffff0f7224 */ /* 0x000fce00078e000e */
.L_x_24324:
[----:B------:R-:W-:Y:S05]  /*12200*/  BSYNC.RECONVERGENT B1 ;  /* 0x0000000000017941 */ /* 0x000fea0003800200 */
.L_x_24322:
        /* <DEDUP_REMOVED lines=11> */
.L_x_24326:
[----:B------:R-:W-:Y:S01]  /*122c0*/  MOV R133, R66 ;  /* 0x0000004200857202 */ /* 0x000fe20000000f00 */
[----:B------:R-:W-:Y:S01]  /*122d0*/  IMAD.MOV.U32 R135, RZ, RZ, R134 ;  /* 0x000000ffff877224 */ /* 0x000fe200078e0086 */
[----:B------:R-:W-:Y:S01]  /*122e0*/  MOV R14, R17 ;  /* 0x00000011000e7202 */ /* 0x000fe20000000f00 */
[----:B------:R-:W-:-:S07]  /*122f0*/  IMAD.MOV.U32 R78, RZ, RZ, R81 ;  /* 0x000000ffff4e7224 */ /* 0x000fce00078e0051 */
.L_x_24327:
[----:B------:R-:W-:Y:S05]  /*12300*/  BSYNC.RECONVERGENT B1 ;  /* 0x0000000000017941 */ /* 0x000fea0003800200 */
.L_x_24325:
        /* <DEDUP_REMOVED lines=11> */
.L_x_24329:
[----:B------:R-:W-:Y:S01]  /*123c0*/  IMAD.MOV.U32 R66, RZ, RZ, R133 ;  /* 0x000000ffff427224 */ /* 0x000fe200078e0085 */
[----:B------:R-:W-:Y:S01]  /*123d0*/  MOV R134, R135 ;  /* 0x0000008700867202 */ /* 0x000fe20000000f00 */
[----:B------:R-:W-:Y:S02]  /*123e0*/  IMAD.MOV.U32 R81, RZ, RZ, R80 ;  /* 0x000000ffff517224 */ /* 0x000fe400078e0050 */
[----:B------:R-:W-:-:S07]  /*123f0*/  IMAD.MOV.U32 R17, RZ, RZ, R16 ;  /* 0x000000ffff117224 */ /* 0x000fce00078e0010 */
.L_x_24330:
[----:B------:R-:W-:Y:S05]  /*12400*/  BSYNC.RECONVERGENT B1 ;  /* 0x0000000000017941 */ /* 0x000fea0003800200 */
.L_x_24328:
        /* <DEDUP_REMOVED lines=11> */
.L_x_24332:
[----:B------:R-:W-:Y:S01]  /*124c0*/  IMAD.MOV.U32 R133, RZ, RZ, R66 ;  /* 0x000000ffff857224 */ /* 0x000fe200078e0042 */
[----:B------:R-:W-:Y:S01]  /*124d0*/  MOV R80, R83 ;  /* 0x0000005300507202 */ /* 0x000fe20000000f00 */
[----:B------:R-:W-:Y:S02]  /*124e0*/  IMAD.MOV.U32 R135, RZ, RZ, R134 ;  /* 0x000000ffff877224 */ /* 0x000fe400078e0086 */
[----:B------:R-:W-:-:S07]  /*124f0*/  IMAD.MOV.U32 R16, RZ, RZ, R19 ;  /* 0x000000ffff107224 */ /* 0x000fce00078e0013 */
.L_x_24333:
[----:B------:R-:W-:Y:S05]  /*12500*/  BSYNC.RECONVERGENT B1 ;  /* 0x0000000000017941 */ /* 0x000fea0003800200 */
.L_x_24331:
        /* <DEDUP_REMOVED lines=11> */
.L_x_24335:
[----:B------:R-:W-:Y:S01]  /*125c0*/  MOV R66, R133 ;  /* 0x0000008500427202 */ /* 0x000fe20000000f00 */
[----:B------:R-:W-:Y:S01]  /*125d0*/  IMAD.MOV.U32 R134, RZ, RZ, R135 ;  /* 0x000000ffff867224 */ /* 0x000fe200078e0087 */
[----:B------:R-:W-:Y:S01]  /*125e0*/  MOV R19, R18 ;  /* 0x0000001200137202 */ /* 0x000fe20000000f00 */
[----:B------:R-:W-:-:S07]  /*125f0*/  IMAD.MOV.U32 R83, RZ, RZ, R82 ;  /* 0x000000ffff537224 */ /* 0x000fce00078e0052 */
.L_x_24336:
[----:B------:R-:W-:Y:S05]  /*12600*/  BSYNC.RECONVERGENT B1 ;  /* 0x0000000000017941 */ /* 0x000fea0003800200 */
.L_x_24334:
        /* <DEDUP_REMOVED lines=11> */
.L_x_24338:
[----:B------:R-:W-:Y:S01]  /*126c0*/  IMAD.MOV.U32 R133, RZ, RZ, R66 ;  /* 0x000000ffff857224 */ /* 0x000fe200078e0042 */
[----:B------:R-:W-:Y:S01]  /*126d0*/  MOV R135, R134 ;  /* 0x0000008600877202 */ /* 0x000fe20000000f00 */
[----:B------:R-:W-:Y:S02]  /*126e0*/  IMAD.MOV.U32 R82, RZ, RZ, R85 ;  /* 0x000000ffff527224 */ /* 0x000fe400078e0055 */
[----:B------:R-:W-:-:S07]  /*126f0*/  IMAD.MOV.U32 R18, RZ, RZ, R21 ;  /* 0x000000ffff127224 */ /* 0x000fce00078e0015 */
.L_x_24339:
[----:B------:R-:W-:Y:S05]  /*12700*/  BSYNC.RECONVERGENT B1 ;  /* 0x0000000000017941 */ /* 0x000fea0003800200 */
.L_x_24337:
        /* <DEDUP_REMOVED lines=11> */
.L_x_24341:
[----:B------:R-:W-:Y:S01]  /*127c0*/  IMAD.MOV.U32 R66, RZ, RZ, R133 ;  /* 0x000000ffff427224 */ /* 0x000fe200078e0085 */
[----:B------:R-:W-:Y:S01]  /*127d0*/  MOV R85, R84 ;  /* 0x0000005400557202 */ /* 0x000fe20000000f00 */
[----:B------:R-:W-:Y:S02]  /*127e0*/  IMAD.MOV.U32 R134, RZ, RZ, R135 ;  /* 0x000000ffff867224 */ /* 0x000fe400078e0087 */
[----:B------:R-:W-:-:S07]  /*127f0*/  IMAD.MOV.U32 R21, RZ, RZ, R20 ;  /* 0x000000ffff157224 */ /* 0x000fce00078e0014 */
.L_x_24342:
[----:B------:R-:W-:Y:S05]  /*12800*/  BSYNC.RECONVERGENT B1 ;  /* 0x0000000000017941 */ /* 0x000fea0003800200 */
.L_x_24340:
        /* <DEDUP_REMOVED lines=11> */
.L_x_24344:
[----:B------:R-:W-:Y:S01]  /*128c0*/  MOV R133, R66 ;  /* 0x0000004200857202 */ /* 0x000fe20000000f00 */
[----:B------:R-:W-:Y:S01]  /*128d0*/  IMAD.MOV.U32 R135, RZ, RZ, R134 ;  /* 0x000000ffff877224 */ /* 0x000fe200078e0086 */
[----:B------:R-:W-:Y:S01]  /*128e0*/  MOV R20, R23 ;  /* 0x0000001700147202 */ /* 0x000fe20000000f00 */
[----:B------:R-:W-:-:S07]  /*128f0*/  IMAD.MOV.U32 R84, RZ, RZ, R87 ;  /* 0x000000ffff547224 */ /* 0x000fce00078e0057 */
.L_x_24345:
[----:B------:R-:W-:Y:S05]  /*12900*/  BSYNC.RECONVERGENT B1 ;  /* 0x0000000000017941 */ /* 0x000fea0003800200 */
.L_x_24343:
        /* <DEDUP_REMOVED lines=11> */
.L_x_24347:
[----:B------:R-:W-:Y:S01]  /*129c0*/  IMAD.MOV.U32 R66, RZ, RZ, R133 ;  /* 0x000000ffff427224 */ /* 0x000fe200078e0085 */
[----:B------:R-:W-:Y:S01]  /*129d0*/  MOV R134, R135 ;  /* 0x0000008700867202 */ /* 0x000fe20000000f00 */
[----:B------:R-:W-:Y:S02]  /*129e0*/  IMAD.MOV.U32 R87, RZ, RZ, R86 ;  /* 0x000000ffff577224 */ /* 0x000fe400078e0056 */
[----:B------:R-:W-:-:S07]  /*129f0*/  IMAD.MOV.U32 R23, RZ, RZ, R22 ;  /* 0x000000ffff177224 */ /* 0x000fce00078e0016 */
.L_x_24348:
[----:B------:R-:W-:Y:S05]  /*12a00*/  BSYNC.RECONVERGENT B1 ;  /* 0x0000000000017941 */ /* 0x000fea0003800200 */
.L_x_24346:
        /* <DEDUP_REMOVED lines=11> */
.L_x_24350:
[----:B------:R-:W-:Y:S01]  /*12ac0*/  IMAD.MOV.U32 R133, RZ, RZ, R66 ;  /* 0x000000ffff857224 */ /* 0x000fe200078e0042 */
[----:B------:R-:W-:Y:S01]  /*12ad0*/  MOV R86, R89 ;  /* 0x0000005900567202 */ /* 0x000fe20000000f00 */
[----:B------:R-:W-:Y:S02]  /*12ae0*/  IMAD.MOV.U32 R135, RZ, RZ, R134 ;  /* 0x000000ffff877224 */ /* 0x000fe400078e0086 */
[----:B------:R-:W-:-:S07]  /*12af0*/  IMAD.MOV.U32 R22, RZ, RZ, R25 ;  /* 0x000000ffff167224 */ /* 0x000fce00078e0019 */
.L_x_24351:
[----:B------:R-:W-:Y:S05]  /*12b00*/  BSYNC.RECONVERGENT B1 ;  /* 0x0000000000017941 */ /* 0x000fea0003800200 */
.L_x_24349:
        /* <DEDUP_REMOVED lines=11> */
.L_x_24353:
[----:B------:R-:W-:Y:S01]  /*12bc0*/  MOV R66, R133 ;  /* 0x0000008500427202 */ /* 0x000fe20000000f00 */
[----:B------:R-:W-:Y:S01]  /*12bd0*/  IMAD.MOV.U32 R134, RZ, RZ, R135 ;  /* 0x000000ffff867224 */ /* 0x000fe200078e0087 */
[----:B------:R-:W-:Y:S01]  /*12be0*/  MOV R25, R24 ;  /* 0x0000001800197202 */ /* 0x000fe20000000f00 */
[----:B------:R-:W-:-:S07]  /*12bf0*/  IMAD.MOV.U32 R89, RZ, RZ, R88 ;  /* 0x000000ffff597224 */ /* 0x000fce00078e0058 */
.L_x_24354:
[----:B------:R-:W-:Y:S05]  /*12c00*/  BSYNC.RECONVERGENT B1 ;  /* 0x0000000000017941 */ /* 0x000fea0003800200 */
.L_x_24352:
        /* <DEDUP_REMOVED lines=11> */
.L_x_24356:
[----:B------:R-:W-:Y:S01]  /*12cc0*/  IMAD.MOV.U32 R133, RZ, RZ, R66 ;  /* 0x000000ffff857224 */ /* 0x000fe200078e0042 */
[----:B------:R-:W-:Y:S01]  /*12cd0*/  MOV R135, R134 ;  /* 0x0000008600877202 */ /* 0x000fe20000000f00 */
[----:B------:R-:W-:Y:S02]  /*12ce0*/  IMAD.MOV.U32 R88, RZ, RZ, R91 ;  /* 0x000000ffff587224 */ /* 0x000fe400078e005b */
[----:B------:R-:W-:-:S07]  /*12cf0*/  IMAD.MOV.U32 R24, RZ, RZ, R27 ;  /* 0x000000ffff187224 */ /* 0x000fce00078e001b */
.L_x_24357:
[----:B------:R-:W-:Y:S05]  /*12d00*/  BSYNC.RECONVERGENT B1 ;  /* 0x0000000000017941 */ /* 0x000fea0003800200 */
.L_x_24355:
        /* <DEDUP_REMOVED lines=11> */
.L_x_24359:
[----:B------:R-:W-:Y:S01]  /*12dc0*/  IMAD.MOV.U32 R66, RZ, RZ, R133 ;  /* 0x000000ffff427224 */ /* 0x000fe200078e0085 */
[----:B------:R-:W-:Y:S01]  /*12dd0*/  MOV R91, R90 ;  /* 0x0000005a005b7202 */ /* 0x000fe20000000f00 */
[----:B------:R-:W-:Y:S02]  /*12de0*/  IMAD.MOV.U32 R134, RZ, RZ, R135 ;  /* 0x000000ffff867224 */ /* 0x000fe400078e0087 */
[----:B------:R-:W-:-:S07]  /*12df0*/  IMAD.MOV.U32 R27, RZ, RZ, R26 ;  /* 0x000000ffff1b7224 */ /* 0x000fce00078e001a */
.L_x_24360:
[----:B------:R-:W-:Y:S05]  /*12e00*/  BSYNC.RECONVERGENT B1 ;  /* 0x0000000000017941 */ /* 0x000fea0003800200 */
.L_x_24358:
        /* <DEDUP_REMOVED lines=11> */
.L_x_24362:
[----:B------:R-:W-:Y:S01]  /*12ec0*/  MOV R133, R66 ;  /* 0x0000004200857202 */ /* 0x000fe20000000f00 */
[----:B------:R-:W-:Y:S01]  /*12ed0*/  IMAD.MOV.U32 R135, RZ, RZ, R134 ;  /* 0x000000ffff877224 */ /* 0x000fe200078e0086 */
[----:B------:R-:W-:Y:S01]  /*12ee0*/  MOV R26, R29 ;  /* 0x0000001d001a7202 */ /* 0x000fe20000000f00 */
[----:B------:R-:W-:-:S07]  /*12ef0*/  IMAD.MOV.U32 R90, RZ, RZ, R93 ;  /* 0x000000ffff5a7224 */ /* 0x000fce00078e005d */
.L_x_24363:
[----:B------:R-:W-:Y:S05]  /*12f00*/  BSYNC.RECONVERGENT B1 ;  /* 0x0000000000017941 */ /* 0x000fea0003800200 */
.L_x_24361:
        /* <DEDUP_REMOVED lines=11> */
.L_x_24365:
[----:B------:R-:W-:Y:S01]  /*12fc0*/  IMAD.MOV.U32 R66, RZ, RZ, R133 ;  /* 0x000000ffff427224 */ /* 0x000fe200078e0085 */
[----:B------:R-:W-:Y:S01]  /*12fd0*/  MOV R134, R135 ;  /* 0x0000008700867202 */ /* 0x000fe20000000f00 */
[----:B------:R-:W-:Y:S02]  /*12fe0*/  IMAD.MOV.U32 R93, RZ, RZ, R92 ;  /* 0x000000ffff5d7224 */ /* 0x000fe400078e005c */
[----:B------:R-:W-:-:S07]  /*12ff0*/  IMAD.MOV.U32 R29, RZ, RZ, R28 ;  /* 0x000000ffff1d7224 */ /* 0x000fce00078e001c */
.L_x_24366:
[----:B------:R-:W-:Y:S05]  /*13000*/  BSYNC.RECONVERGENT B1 ;  /* 0x0000000000017941 */ /* 0x000fea0003800200 */
.L_x_24364:
        /* <DEDUP_REMOVED lines=11> */
.L_x_24368:
[----:B------:R-:W-:Y:S01]  /*130c0*/  IMAD.MOV.U32 R133, RZ, RZ, R66 ;  /* 0x000000ffff857224 */ /* 0x000fe200078e0042 */
[----:B------:R-:W-:Y:S01]  /*130d0*/  MOV R92, R95 ;  /* 0x0000005f005c7202 */ /* 0x000fe20000000f00 */
[----:B------:R-:W-:Y:S02]  /*130e0*/  IMAD.MOV.U32 R135, RZ, RZ, R134 ;  /* 0x000000ffff877224 */ /* 0x000fe400078e0086 */
[----:B------:R-:W-:-:S07]  /*130f0*/  IMAD.MOV.U32 R28, RZ, RZ, R31 ;  /* 0x000000ffff1c7224 */ /* 0x000fce00078e001f */
.L_x_24369:
[----:B------:R-:W-:Y:S05]  /*13100*/  BSYNC.RECONVERGENT B1 ;  /* 0x0000000000017941 */ /* 0x000fea0003800200 */
.L_x_24367:
        /* <DEDUP_REMOVED lines=11> */
.L_x_24371:
[----:B------:R-:W-:Y:S01]  /*131c0*/  MOV R66, R133 ;  /* 0x0000008500427202 */ /* 0x000fe20000000f00 */
[----:B------:R-:W-:Y:S01]  /*131d0*/  IMAD.MOV.U32 R134, RZ, RZ, R135 ;  /* 0x000000ffff867224 */ /* 0x000fe200078e0087 */
[----:B------:R-:W-:Y:S01]  /*131e0*/  MOV R31, R30 ;  /* 0x0000001e001f7202 */ /* 0x000fe20000000f00 */
[----:B------:R-:W-:-:S07]  /*131f0*/  IMAD.MOV.U32 R95, RZ, RZ, R94 ;  /* 0x000000ffff5f7224 */ /* 0x000fce00078e005e */
.L_x_24372:
[----:B------:R-:W-:Y:S05]  /*13200*/  BSYNC.RECONVERGENT B1 ;  /* 0x0000000000017941 */ /* 0x000fea0003800200 */
.L_x_24370:
        /* <DEDUP_REMOVED lines=11> */
.L_x_24374:
[----:B------:R-:W-:Y:S01]  /*132c0*/  IMAD.MOV.U32 R133, RZ, RZ, R66 ;  /* 0x000000ffff857224 */ /* 0x000fe200078e0042 */
[----:B------:R-:W-:Y:S01]  /*132d0*/  MOV R135, R134 ;  /* 0x0000008600877202 */ /* 0x000fe20000000f00 */
[----:B------:R-:W-:Y:S02]  /*132e0*/  IMAD.MOV.U32 R94, RZ, RZ, R97 ;  /* 0x000000ffff5e7224 */ /* 0x000fe400078e0061 */
[----:B------:R-:W-:-:S07]  /*132f0*/  IMAD.MOV.U32 R30, RZ, RZ, R33 ;  /* 0x000000ffff1e7224 */ /* 0x000fce00078e0021 */
.L_x_24375:
[----:B------:R-:W-:Y:S05]  /*13300*/  BSYNC.RECONVERGENT B1 ;  /* 0x0000000000017941 */ /* 0x000fea0003800200 */
.L_x_24373:
        /* <DEDUP_REMOVED lines=11> */
.L_x_24377:
[----:B------:R-:W-:Y:S01]  /*133c0*/  IMAD.MOV.U32 R66, RZ, RZ, R133 ;  /* 0x000000ffff427224 */ /* 0x000fe200078e0085 */
[----:B------:R-:W-:Y:S01]  /*133d0*/  MOV R97, R96 ;  /* 0x0000006000617202 */ /* 0x000fe20000000f00 */
[----:B------:R-:W-:Y:S02]  /*133e0*/  IMAD.MOV.U32 R134, RZ, RZ, R135 ;  /* 0x000000ffff867224 */ /* 0x000fe400078e0087 */
[----:B------:R-:W-:-:S07]  /*133f0*/  IMAD.MOV.U32 R33, RZ, RZ, R32 ;  /* 0x000000ffff217224 */ /* 0x000fce00078e0020 */
.L_x_24378:
[----:B------:R-:W-:Y:S05]  /*13400*/  BSYNC.RECONVERGENT B1 ;  /* 0x0000000000017941 */ /* 0x000fea0003800200 */
.L_x_24376:
        /* <DEDUP_REMOVED lines=11> */
.L_x_24380:
[----:B------:R-:W-:Y:S01]  /*134c0*/  MOV R133, R66 ;  /* 0x0000004200857202 */ /* 0x000fe20000000f00 */
[----:B------:R-:W-:Y:S01]  /*134d0*/  IMAD.MOV.U32 R135, RZ, RZ, R134 ;  /* 0x000000ffff877224 */ /* 0x000fe200078e0086 */
[----:B------:R-:W-:Y:S01]  /*134e0*/  MOV R32, R35 ;  /* 0x0000002300207202 */ /* 0x000fe20000000f00 */
[----:B------:R-:W-:-:S07]  /*134f0*/  IMAD.MOV.U32 R96, RZ, RZ, R99 ;  /* 0x000000ffff607224 */ /* 0x000fce00078e0063 */
.L_x_24381:
[----:B------:R-:W-:Y:S05]  /*13500*/  BSYNC.RECONVERGENT B1 ;  /* 0x0000000000017941 */ /* 0x000fea0003800200 */
.L_x_24379:
        /* <DEDUP_REMOVED lines=11> */
.L_x_24383:
[----:B------:R-:W-:Y:S01]  /*135c0*/  IMAD.MOV.U32 R66, RZ, RZ, R133 ;  /* 0x000000ffff427224 */ /* 0x000fe200078e0085 */
[----:B------:R-:W-:Y:S01]  /*135d0*/  MOV R134, R135 ;  /* 0x0000008700867202 */ /* 0x000fe20000000f00 */
[----:B------:R-:W-:Y:S02]  /*135e0*/  IMAD.MOV.U32 R99, RZ, RZ, R98 ;  /* 0x000000ffff637224 */ /* 0x000fe400078e0062 */
[----:B------:R-:W-:-:S07]  /*135f0*/  IMAD.MOV.U32 R35, RZ, RZ, R34 ;  /* 0x000000ffff237224 */ /* 0x000fce00078e0022 */
.L_x_24384:
[----:B------:R-:W-:Y:S05]  /*13600*/  BSYNC.RECONVERGENT B1 ;  /* 0x0000000000017941 */ /* 0x000fea0003800200 */
.L_x_24382:
        /* <DEDUP_REMOVED lines=11> */
.L_x_24386:
[----:B------:R-:W-:Y:S01]  /*136c0*/  IMAD.MOV.U32 R133, RZ, RZ, R66 ;  /* 0x000000ffff857224 */ /* 0x000fe200078e0042 */
[----:B------:R-:W-:Y:S01]  /*136d0*/  MOV R98, R101 ;  /* 0x0000006500627202 */ /* 0x000fe20000000f00 */
[----:B------:R-:W-:Y:S02]  /*136e0*/  IMAD.MOV.U32 R135, RZ, RZ, R134 ;  /* 0x000000ffff877224 */ /* 0x000fe400078e0086 */
[----:B------:R-:W-:-:S07]  /*136f0*/  IMAD.MOV.U32 R34, RZ, RZ, R37 ;  /* 0x000000ffff227224 */ /* 0x000fce00078e0025 */
.L_x_24387:
[----:B------:R-:W-:Y:S05]  /*13700*/  BSYNC.RECONVERGENT B1 ;  /* 0x0000000000017941 */ /* 0x000fea0003800200 */
.L_x_24385:
        /* <DEDUP_REMOVED lines=11> */
.L_x_24389:
[----:B------:R-:W-:Y:S01]  /*137c0*/  MOV R66, R133 ;  /* 0x0000008500427202 */ /* 0x000fe20000000f00 */
[----:B------:R-:W-:Y:S01]  /*137d0*/  IMAD.MOV.U32 R134, RZ, RZ, R135 ;  /* 0x000000ffff867224 */ /* 0x000fe200078e0087 */
[----:B------:R-:W-:Y:S01]  /*137e0*/  MOV R37, R36 ;  /* 0x0000002400257202 */ /* 0x000fe20000000f00 */
[----:B------:R-:W-:-:S07]  /*137f0*/  IMAD.MOV.U32 R101, RZ, RZ, R100 ;  /* 0x000000ffff657224 */ /* 0x000fce00078e0064 */
.L_x_24390:
[----:B------:R-:W-:Y:S05]  /*13800*/  BSYNC.RECONVERGENT B1 ;  /* 0x0000000000017941 */ /* 0x000fea0003800200 */
.L_x_24388:
        /* <DEDUP_REMOVED lines=11> */
.L_x_24392:
[----:B------:R-:W-:Y:S01]  /*138c0*/  IMAD.MOV.U32 R133, RZ, RZ, R66 ;  /* 0x000000ffff857224 */ /* 0x000fe200078e0042 */
[----:B------:R-:W-:Y:S01]  /*138d0*/  MOV R135, R134 ;  /* 0x0000008600877202 */ /* 0x000fe20000000f00 */
[----:B------:R-:W-:Y:S02]  /*138e0*/  IMAD.MOV.U32 R100, RZ, RZ, R103 ;  /* 0x000000ffff647224 */ /* 0x000fe400078e0067 */
[----:B------:R-:W-:-:S07]  /*138f0*/  IMAD.MOV.U32 R36, RZ, RZ, R39 ;  /* 0x000000ffff247224 */ /* 0x000fce00078e0027 */
.L_x_24393:
[----:B------:R-:W-:Y:S05]  /*13900*/  BSYNC.RECONVERGENT B1 ;  /* 0x0000000000017941 */ /* 0x000fea0003800200 */
.L_x_24391:
        /* <DEDUP_REMOVED lines=11> */
.L_x_24395:
[----:B------:R-:W-:Y:S01]  /*139c0*/  IMAD.MOV.U32 R66, RZ, RZ, R133 ;  /* 0x000000ffff427224 */ /* 0x000fe200078e0085 */
[----:B------:R-:W-:Y:S01]  /*139d0*/  MOV R103, R102 ;  /* 0x0000006600677202 */ /* 0x000fe20000000f00 */
[----:B------:R-:W-:Y:S02]  /*139e0*/  IMAD.MOV.U32 R134, RZ, RZ, R135 ;  /* 0x000000ffff867224 */ /* 0x000fe400078e0087 */
[----:B------:R-:W-:-:S07]  /*139f0*/  IMAD.MOV.U32 R39, RZ, RZ, R38 ;  /* 0x000000ffff277224 */ /* 0x000fce00078e0026 */
.L_x_24396:
[----:B------:R-:W-:Y:S05]  /*13a00*/  BSYNC.RECONVERGENT B1 ;  /* 0x0000000000017941 */ /* 0x000fea0003800200 */
.L_x_24394:
        /* <DEDUP_REMOVED lines=11> */
.L_x_24398:
[----:B------:R-:W-:Y:S01]  /*13ac0*/  MOV R133, R66 ;  /* 0x0000004200857202 */ /* 0x000fe20000000f00 */
[----:B------:R-:W-:Y:S01]  /*13ad0*/  IMAD.MOV.U32 R135, RZ, RZ, R134 ;  /* 0x000000ffff877224 */ /* 0x000fe200078e0086 */
[----:B------:R-:W-:Y:S01]  /*13ae0*/  MOV R38, R41 ;  /* 0x0000002900267202 */ /* 0x000fe20000000f00 */
[----:B------:R-:W-:-:S07]  /*13af0*/  IMAD.MOV.U32 R102, RZ, RZ, R105 ;  /* 0x000000ffff667224 */ /* 0x000fce00078e0069 */
.L_x_24399:
[----:B------:R-:W-:Y:S05]  /*13b00*/  BSYNC.RECONVERGENT B1 ;  /* 0x0000000000017941 */ /* 0x000fea0003800200 */
.L_x_24397:
        /* <DEDUP_REMOVED lines=11> */
.L_x_24401:
[----:B------:R-:W-:Y:S01]  /*13bc0*/  IMAD.MOV.U32 R66, RZ, RZ, R133 ;  /* 0x000000ffff427224 */ /* 0x000fe200078e0085 */
[----:B------:R-:W-:Y:S01]  /*13bd0*/  MOV R134, R135 ;  /* 0x0000008700867202 */ /* 0x000fe20000000f00 */
[----:B------:R-:W-:Y:S02]  /*13be0*/  IMAD.MOV.U32 R105, RZ, RZ, R104 ;  /* 0x000000ffff697224 */ /* 0x000fe400078e0068 */
[----:B------:R-:W-:-:S07]  /*13bf0*/  IMAD.MOV.U32 R41, RZ, RZ, R40 ;  /* 0x000000ffff297224 */ /* 0x000fce00078e0028 */
.L_x_24402:
[----:B------:R-:W-:Y:S05]  /*13c00*/  BSYNC.RECONVERGENT B1 ;  /* 0x0000000000017941 */ /* 0x000fea0003800200 */
.L_x_24400:
        /* <DEDUP_REMOVED lines=11> */
.L_x_24404:
[----:B------:R-:W-:Y:S01]  /*13cc0*/  IMAD.MOV.U32 R133, RZ, RZ, R66 ;  /* 0x000000ffff857224 */ /* 0x000fe200078e0042 */
[----:B------:R-:W-:Y:S01]  /*13cd0*/  MOV R104, R107 ;  /* 0x0000006b00687202 */ /* 0x000fe20000000f00 */
[----:B------:R-:W-:Y:S02]  /*13ce0*/  IMAD.MOV.U32 R135, RZ, RZ, R134 ;  /* 0x000000ffff877224 */ /* 0x000fe400078e0086 */
[----:B------:R-:W-:-:S07]  /*13cf0*/  IMAD.MOV.U32 R40, RZ, RZ, R43 ;  /* 0x000000ffff287224 */ /* 0x000fce00078e002b */
.L_x_24405:
[----:B------:R-:W-:Y:S05]  /*13d00*/  BSYNC.RECONVERGENT B1 ;  /* 0x0000000000017941 */ /* 0x000fea0003800200 */
.L_x_24403:
        /* <DEDUP_REMOVED lines=11> */
.L_x_24407:
[----:B------:R-:W-:Y:S01]  /*13dc0*/  MOV R66, R133 ;  /* 0x0000008500427202 */ /* 0x000fe20000000f00 */
[----:B------:R-:W-:Y:S01]  /*13dd0*/  IMAD.MOV.U32 R134, RZ, RZ, R135 ;  /* 0x000000ffff867224 */ /* 0x000fe200078e0087 */
[----:B------:R-:W-:Y:S01]  /*13de0*/  MOV R43, R42 ;  /* 0x0000002a002b7202 */ /* 0x000fe20000000f00 */
[----:B------:R-:W-:-:S07]  /*13df0*/  IMAD.MOV.U32 R107, RZ, RZ, R106 ;  /* 0x000000ffff6b7224 */ /* 0x000fce00078e006a */
.L_x_24408:
[----:B------:R-:W-:Y:S05]  /*13e00*/  BSYNC.RECONVERGENT B1 ;  /* 0x0000000000017941 */ /* 0x000fea0003800200 */
.L_x_24406:
        /* <DEDUP_REMOVED lines=11> */
.L_x_24410:
[----:B------:R-:W-:Y:S01]  /*13ec0*/  IMAD.MOV.U32 R133, RZ, RZ, R66 ;  /* 0x000000ffff857224 */ /* 0x000fe200078e0042 */
[----:B------:R-:W-:Y:S01]  /*13ed0*/  MOV R135, R134 ;  /* 0x0000008600877202 */ /* 0x000fe20000000f00 */
[----:B------:R-:W-:Y:S02]  /*13ee0*/  IMAD.MOV.U32 R106, RZ, RZ, R109 ;  /* 0x000000ffff6a7224 */ /* 0x000fe400078e006d */
[----:B------:R-:W-:-:S07]  /*13ef0*/  IMAD.MOV.U32 R42, RZ, RZ, R45 ;  /* 0x000000ffff2a7224 */ /* 0x000fce00078e002d */
.L_x_24411:
[----:B------:R-:W-:Y:S05]  /*13f00*/  BSYNC.RECONVERGENT B1 ;  /* 0x0000000000017941 */ /* 0x000fea0003800200 */
.L_x_24409:
        /* <DEDUP_REMOVED lines=11> */
.L_x_24413:
[----:B------:R-:W-:Y:S01]  /*13fc0*/  IMAD.MOV.U32 R66, RZ, RZ, R133 ;  /* 0x000000ffff427224 */ /* 0x000fe200078e0085 */
[----:B------:R-:W-:Y:S01]  /*13fd0*/  MOV R109, R108 ;  /* 0x0000006c006d7202 */ /* 0x000fe20000000f00 */
[----:B------:R-:W-:Y:S02]  /*13fe0*/  IMAD.MOV.U32 R134, RZ, RZ, R135 ;  /* 0x000000ffff867224 */ /* 0x000fe400078e0087 */
[----:B------:R-:W-:-:S07]  /*13ff0*/  IMAD.MOV.U32 R45, RZ, RZ, R44 ;  /* 0x000000ffff2d7224 */ /* 0x000fce00078e002c */
.L_x_24414:
[----:B------:R-:W-:Y:S05]  /*14000*/  BSYNC.RECONVERGENT B1 ;  /* 0x0000000000017941 */ /* 0x000fea0003800200 */
.L_x_24412:
        /* <DEDUP_REMOVED lines=11> */
.L_x_24416:
[----:B------:R-:W-:Y:S01]  /*140c0*/  MOV R133, R66 ;  /* 0x0000004200857202 */ /* 0x000fe20000000f00 */
[----:B------:R-:W-:Y:S01]  /*140d0*/  IMAD.MOV.U32 R135, RZ, RZ, R134 ;  /* 0x000000ffff877224 */ /* 0x000fe200078e0086 */
[----:B------:R-:W-:Y:S01]  /*140e0*/  MOV R44, R47 ;  /* 0x0000002f002c7202 */ /* 0x000fe20000000f00 */
[----:B------:R-:W-:-:S07]  /*140f0*/  IMAD.MOV.U32 R108, RZ, RZ, R111 ;  /* 0x000000ffff6c7224 */ /* 0x000fce00078e006f */
.L_x_24417:
[----:B------:R-:W-:Y:S05]  /*14100*/  BSYNC.RECONVERGENT B1 ;  /* 0x0000000000017941 */ /* 0x000fea0003800200 */
.L_x_24415:
        /* <DEDUP_REMOVED lines=11> */
.L_x_24419:
[----:B------:R-:W-:Y:S01]  /*141c0*/  IMAD.MOV.U32 R66, RZ, RZ, R133 ;  /* 0x000000ffff427224 */ /* 0x000fe200078e0085 */
[----:B------:R-:W-:Y:S01]  /*141d0*/  MOV R134, R135 ;  /* 0x0000008700867202 */ /* 0x000fe20000000f00 */
[----:B------:R-:W-:Y:S02]  /*141e0*/  IMAD.MOV.U32 R111, RZ, RZ, R110 ;  /* 0x000000ffff6f7224 */ /* 0x000fe400078e006e */
[----:B------:R-:W-:-:S07]  /*141f0*/  IMAD.MOV.U32 R47, RZ, RZ, R46 ;  /* 0x000000ffff2f7224 */ /* 0x000fce00078e002e */
.L_x_24420:
[----:B------:R-:W-:Y:S05]  /*14200*/  BSYNC.RECONVERGENT B1 ;  /* 0x0000000000017941 */ /* 0x000fea0003800200 */
.L_x_24418:
        /* <DEDUP_REMOVED lines=11> */
.L_x_24422:
[----:B------:R-:W-:Y:S01]  /*142c0*/  IMAD.MOV.U32 R133, RZ, RZ, R66 ;  /* 0x000000ffff857224 */ /* 0x000fe200078e0042 */
[----:B------:R-:W-:Y:S01]  /*142d0*/  MOV R110, R113 ;  /* 0x00000071006e7202 */ /* 0x000fe20000000f00 */
[----:B------:R-:W-:Y:S02]  /*142e0*/  IMAD.MOV.U32 R135, RZ, RZ, R134 ;  /* 0x000000ffff877224 */ /* 0x000fe400078e0086 */
[----:B------:R-:W-:-:S07]  /*142f0*/  IMAD.MOV.U32 R46, RZ, RZ, R49 ;  /* 0x000000ffff2e7224 */ /* 0x000fce00078e0031 */
.L_x_24423:
[----:B------:R-:W-:Y:S05]  /*14300*/  BSYNC.RECONVERGENT B1 ;  /* 0x0000000000017941 */ /* 0x000fea0003800200 */
.L_x_24421:
        /* <DEDUP_REMOVED lines=11> */
.L_x_24425:
[----:B------:R-:W-:Y:S01]  /*143c0*/  MOV R66, R133 ;  /* 0x0000008500427202 */ /* 0x000fe20000000f00 */
[----:B------:R-:W-:Y:S01]  /*143d0*/  IMAD.MOV.U32 R134, RZ, RZ, R135 ;  /* 0x000000ffff867224 */ /* 0x000fe200078e0087 */
[----:B------:R-:W-:Y:S01]  /*143e0*/  MOV R49, R48 ;  /* 0x0000003000317202 */ /* 0x000fe20000000f00 */
[----:B------:R-:W-:-:S07]  /*143f0*/  IMAD.MOV.U32 R113, RZ, RZ, R112 ;  /* 0x000000ffff717224 */ /* 0x000fce00078e0070 */
.L_x_24426:
[----:B------:R-:W-:Y:S05]  /*14400*/  BSYNC.RECONVERGENT B1 ;  /* 0x0000000000017941 */ /* 0x000fea0003800200 */
.L_x_24424:
        /* <DEDUP_REMOVED lines=11> */
.L_x_24428:
[----:B------:R-:W-:Y:S01]  /*144c0*/  IMAD.MOV.U32 R133, RZ, RZ, R66 ;  /* 0x000000ffff857224 */ /* 0x000fe200078e0042 */
[----:B------:R-:W-:Y:S01]  /*144d0*/  MOV R135, R134 ;  /* 0x0000008600877202 */ /* 0x000fe20000000f00 */
[----:B------:R-:W-:Y:S02]  /*144e0*/  IMAD.MOV.U32 R112, RZ, RZ, R115 ;  /* 0x000000ffff707224 */ /* 0x000fe400078e0073 */
[----:B------:R-:W-:-:S07]  /*144f0*/  IMAD.MOV.U32 R48, RZ, RZ, R51 ;  /* 0x000000ffff307224 */ /* 0x000fce00078e0033 */
.L_x_24429:
[----:B------:R-:W-:Y:S05]  /*14500*/  BSYNC.RECONVERGENT B1 ;  /* 0x0000000000017941 */ /* 0x000fea0003800200 */
.L_x_24427:
        /* <DEDUP_REMOVED lines=11> */
.L_x_24431:
[----:B------:R-:W-:Y:S01]  /*145c0*/  IMAD.MOV.U32 R66, RZ, RZ, R133 ;  /* 0x000000ffff427224 */ /* 0x000fe200078e0085 */
[----:B------:R-:W-:Y:S01]  /*145d0*/  MOV R115, R114 ;  /* 0x0000007200737202 */ /* 0x000fe20000000f00 */
[----:B------:R-:W-:Y:S02]  /*145e0*/  IMAD.MOV.U32 R134, RZ, RZ, R135 ;  /* 0x000000ffff867224 */ /* 0x000fe400078e0087 */
[----:B------:R-:W-:-:S07]  /*145f0*/  IMAD.MOV.U32 R51, RZ, RZ, R50 ;  /* 0x000000ffff337224 */ /* 0x000fce00078e0032 */
.L_x_24432:
[----:B------:R-:W-:Y:S05]  /*14600*/  BSYNC.RECONVERGENT B1 ;  /* 0x0000000000017941 */ /* 0x000fea0003800200 */
.L_x_24430:
        /* <DEDUP_REMOVED lines=11> */
.L_x_24434:
[----:B------:R-:W-:Y:S01]  /*146c0*/  MOV R133, R66 ;  /* 0x0000004200857202 */ /* 0x000fe20000000f00 */
[----:B------:R-:W-:Y:S01]  /*146d0*/  IMAD.MOV.U32 R135, RZ, RZ, R134 ;  /* 0x000000ffff877224 */ /* 0x000fe200078e0086 */
[----:B------:R-:W-:Y:S01]  /*146e0*/  MOV R50, R53 ;  /* 0x0000003500327202 */ /* 0x000fe20000000f00 */
[----:B------:R-:W-:-:S07]  /*146f0*/  IMAD.MOV.U32 R114, RZ, RZ, R117 ;  /* 0x000000ffff727224 */ /* 0x000fce00078e0075 */
.L_x_24435:
[----:B------:R-:W-:Y:S05]  /*14700*/  BSYNC.RECONVERGENT B1 ;  /* 0x0000000000017941 */ /* 0x000fea0003800200 */
.L_x_24433:
        /* <DEDUP_REMOVED lines=11> */
.L_x_24437:
[----:B------:R-:W-:Y:S01]  /*147c0*/  IMAD.MOV.U32 R66, RZ, RZ, R133 ;  /* 0x000000ffff427224 */ /* 0x000fe200078e0085 */
[----:B------:R-:W-:Y:S01]  /*147d0*/  MOV R134, R135 ;  /* 0x0000008700867202 */ /* 0x000fe20000000f00 */
[----:B------:R-:W-:Y:S02]  /*147e0*/  IMAD.MOV.U32 R117, RZ, RZ, R116 ;  /* 0x000000ffff757224 */ /* 0x000fe400078e0074 */
[----:B------:R-:W-:-:S07]  /*147f0*/  IMAD.MOV.U32 R53, RZ, RZ, R52 ;  /* 0x000000ffff357224 */ /* 0x000fce00078e0034 */
.L_x_24438:
[----:B------:R-:W-:Y:S05]  /*14800*/  BSYNC.RECONVERGENT B1 ;  /* 0x0000000000017941 */ /* 0x000fea0003800200 */
.L_x_24436:
        /* <DEDUP_REMOVED lines=11> */
.L_x_24440:
[----:B------:R-:W-:Y:S01]  /*148c0*/  IMAD.MOV.U32 R133, RZ, RZ, R66 ;  /* 0x000000ffff857224 */ /* 0x000fe200078e0042 */
[----:B------:R-:W-:Y:S01]  /*148d0*/  MOV R116, R119 ;  /* 0x0000007700747202 */ /* 0x000fe20000000f00 */
[----:B------:R-:W-:Y:S02]  /*148e0*/  IMAD.MOV.U32 R135, RZ, RZ, R134 ;  /* 0x000000ffff877224 */ /* 0x000fe400078e0086 */
[----:B------:R-:W-:-:S07]  /*148f0*/  IMAD.MOV.U32 R52, RZ, RZ, R55 ;  /* 0x000000ffff347224 */ /* 0x000fce00078e0037 */
.L_x_24441:
[----:B------:R-:W-:Y:S05]  /*14900*/  BSYNC.RECONVERGENT B1 ;  /* 0x0000000000017941 */ /* 0x000fea0003800200 */
.L_x_24439:
        /* <DEDUP_REMOVED lines=11> */
.L_x_24443:
[----:B------:R-:W-:Y:S01]  /*149c0*/  MOV R66, R133 ;  /* 0x0000008500427202 */ /* 0x000fe20000000f00 */
[----:B------:R-:W-:Y:S01]  /*149d0*/  IMAD.MOV.U32 R134, RZ, RZ, R135 ;  /* 0x000000ffff867224 */ /* 0x000fe200078e0087 */
[----:B------:R-:W-:Y:S01]  /*149e0*/  MOV R55, R54 ;  /* 0x0000003600377202 */ /* 0x000fe20000000f00 */
[----:B------:R-:W-:-:S07]  /*149f0*/  IMAD.MOV.U32 R119, RZ, RZ, R118 ;  /* 0x000000ffff777224 */ /* 0x000fce00078e0076 */
.L_x_24444:
[----:B------:R-:W-:Y:S05]  /*14a00*/  BSYNC.RECONVERGENT B1 ;  /* 0x0000000000017941 */ /* 0x000fea0003800200 */
.L_x_24442:
        /* <DEDUP_REMOVED lines=11> */
.L_x_24446:
[----:B------:R-:W-:Y:S01]  /*14ac0*/  IMAD.MOV.U32 R133, RZ, RZ, R66 ;  /* 0x000000ffff857224 */ /* 0x000fe200078e0042 */
[----:B------:R-:W-:Y:S01]  /*14ad0*/  MOV R135, R134 ;  /* 0x0000008600877202 */ /* 0x000fe20000000f00 */
[----:B------:R-:W-:Y:S02]  /*14ae0*/  IMAD.MOV.U32 R118, RZ, RZ, R121 ;  /* 0x000000ffff767224 */ /* 0x000fe400078e0079 */
[----:B------:R-:W-:-:S07]  /*14af0*/  IMAD.MOV.U32 R54, RZ, RZ, R57 ;  /* 0x000000ffff367224 */ /* 0x000fce00078e0039 */
.L_x_24447:
[----:B------:R-:W-:Y:S05]  /*14b00*/  BSYNC.RECONVERGENT B1 ;  /* 0x0000000000017941 */ /* 0x000fea0003800200 */
.L_x_24445:
        /* <DEDUP_REMOVED lines=11> */
.L_x_24449:
[----:B------:R-:W-:Y:S01]  /*14bc0*/  IMAD.MOV.U32 R66, RZ, RZ, R133 ;  /* 0x000000ffff427224 */ /* 0x000fe200078e0085 */
[----:B------:R-:W-:Y:S01]  /*14bd0*/  MOV R121, R120 ;  /* 0x0000007800797202 */ /* 0x000fe20000000f00 */
[----:B------:R-:W-:Y:S02]  /*14be0*/  IMAD.MOV.U32 R134, RZ, RZ, R135 ;  /* 0x000000ffff867224 */ /* 0x000fe400078e0087 */
[----:B------:R-:W-:-:S07]  /*14bf0*/  IMAD.MOV.U32 R57, RZ, RZ, R56 ;  /* 0x000000ffff397224 */ /* 0x000fce00078e0038 */
.L_x_24450:
[----:B------:R-:W-:Y:S05]  /*14c00*/  BSYNC.RECONVERGENT B1 ;  /* 0x0000000000017941 */ /* 0x000fea0003800200 */
.L_x_24448:
        /* <DEDUP_REMOVED lines=11> */
.L_x_24452:
[----:B------:R-:W-:Y:S01]  /*14cc0*/  MOV R133, R66 ;  /* 0x0000004200857202 */ /* 0x000fe20000000f00 */
[----:B------:R-:W-:Y:S01]  /*14cd0*/  IMAD.MOV.U32 R135, RZ, RZ, R134 ;  /* 0x000000ffff877224 */ /* 0x000fe200078e0086 */
[----:B------:R-:W-:Y:S01]  /*14ce0*/  MOV R56, R59 ;  /* 0x0000003b00387202 */ /* 0x000fe20000000f00 */
[----:B------:R-:W-:-:S07]  /*14cf0*/  IMAD.MOV.U32 R120, RZ, RZ, R123 ;  /* 0x000000ffff787224 */ /* 0x000fce00078e007b */
.L_x_24453:
[----:B------:R-:W-:Y:S05]  /*14d00*/  BSYNC.RECONVERGENT B1 ;  /* 0x0000000000017941 */ /* 0x000fea0003800200 */
.L_x_24451:
        /* <DEDUP_REMOVED lines=11> */
.L_x_24455:
[----:B------:R-:W-:Y:S01]  /*14dc0*/  IMAD.MOV.U32 R66, RZ, RZ, R133 ;  /* 0x000000ffff427224 */ /* 0x000fe200078e0085 */
[----:B------:R-:W-:Y:S01]  /*14dd0*/  MOV R134, R135 ;  /* 0x0000008700867202 */ /* 0x000fe20000000f00 */
[----:B------:R-:W-:Y:S02]  /*14de0*/  IMAD.MOV.U32 R123, RZ, RZ, R122 ;  /* 0x000000ffff7b7224 */ /* 0x000fe400078e007a */
[----:B------:R-:W-:-:S07]  /*14df0*/  IMAD.MOV.U32 R59, RZ, RZ, R58 ;  /* 0x000000ffff3b7224 */ /* 0x000fce00078e003a */
.L_x_24456:
[----:B------:R-:W-:Y:S05]  /*14e00*/  BSYNC.RECONVERGENT B1 ;  /* 0x0000000000017941 */ /* 0x000fea0003800200 */
.L_x_24454:
        /* <DEDUP_REMOVED lines=11> */
.L_x_24458:
[----:B------:R-:W-:Y:S01]  /*14ec0*/  IMAD.MOV.U32 R133, RZ, RZ, R66 ;  /* 0x000000ffff857224 */ /* 0x000fe200078e0042 */
[----:B------:R-:W-:Y:S01]  /*14ed0*/  MOV R122, R125 ;  /* 0x0000007d007a7202 */ /* 0x000fe20000000f00 */
[----:B------:R-:W-:Y:S02]  /*14ee0*/  IMAD.MOV.U32 R135, RZ, RZ, R134 ;  /* 0x000000ffff877224 */ /* 0x000fe400078e0086 */
[----:B------:R-:W-:-:S07]  /*14ef0*/  IMAD.MOV.U32 R58, RZ, RZ, R61 ;  /* 0x000000ffff3a7224 */ /* 0x000fce00078e003d */
.L_x_24459:
[----:B------:R-:W-:Y:S05]  /*14f00*/  BSYNC.RECONVERGENT B1 ;  /* 0x0000000000017941 */ /* 0x000fea0003800200 */
.L_x_24457:
        /* <DEDUP_REMOVED lines=11> */
.L_x_24461:
[----:B------:R-:W-:Y:S01]  /*14fc0*/  MOV R66, R133 ;  /* 0x0000008500427202 */ /* 0x000fe20000000f00 */
[----:B------:R-:W-:Y:S01]  /*14fd0*/  IMAD.MOV.U32 R134, RZ, RZ, R135 ;  /* 0x000000ffff867224 */ /* 0x000fe200078e0087 */
[----:B------:R-:W-:Y:S01]  /*14fe0*/  MOV R61, R60 ;  /* 0x0000003c003d7202 */ /* 0x000fe20000000f00 */
[----:B------:R-:W-:-:S07]  /*14ff0*/  IMAD.MOV.U32 R125, RZ, RZ, R124 ;  /* 0x000000ffff7d7224 */ /* 0x000fce00078e007c */
.L_x_24462:
[----:B------:R-:W-:Y:S05]  /*15000*/  BSYNC.RECONVERGENT B1 ;  /* 0x0000000000017941 */ /* 0x000fea0003800200 */
.L_x_24460:
        /* <DEDUP_REMOVED lines=11> */
.L_x_24464:
[----:B------:R-:W-:Y:S01]  /*150c0*/  IMAD.MOV.U32 R133, RZ, RZ, R66 ;  /* 0x000000ffff857224 */ /* 0x000fe200078e0042 */
[----:B------:R-:W-:Y:S01]  /*150d0*/  MOV R135, R134 ;  /* 0x0000008600877202 */ /* 0x000fe20000000f00 */
[----:B------:R-:W-:Y:S02]  /*150e0*/  IMAD.MOV.U32 R124, RZ, RZ, R127 ;  /* 0x000000ffff7c7224 */ /* 0x000fe400078e007f */
[----:B------:R-:W-:-:S07]  /*150f0*/  IMAD.MOV.U32 R60, RZ, RZ, R63 ;  /* 0x000000ffff3c7224 */ /* 0x000fce00078e003f */
.L_x_24465:
[----:B------:R-:W-:Y:S05]  /*15100*/  BSYNC.RECONVERGENT B1 ;  /* 0x0000000000017941 */ /* 0x000fea0003800200 */
.L_x_24463:
        /* <DEDUP_REMOVED lines=11> */
.L_x_24467:
[----:B------:R-:W-:Y:S01]  /*151c0*/  IMAD.MOV.U32 R66, RZ, RZ, R133 ;  /* 0x000000ffff427224 */ /* 0x000fe200078e0085 */
[----:B------:R-:W-:Y:S01]  /*151d0*/  MOV R127, R126 ;  /* 0x0000007e007f7202 */ /* 0x000fe20000000f00 */
[----:B------:R-:W-:Y:S02]  /*151e0*/  IMAD.MOV.U32 R134, RZ, RZ, R135 ;  /* 0x000000ffff867224 */ /* 0x000fe400078e0087 */
[----:B------:R-:W-:-:S07]  /*151f0*/  IMAD.MOV.U32 R63, RZ, RZ, R62 ;  /* 0x000000ffff3f7224 */ /* 0x000fce00078e003e */
.L_x_24468:
[----:B------:R-:W-:Y:S05]  /*15200*/  BSYNC.RECONVERGENT B1 ;  /* 0x0000000000017941 */ /* 0x000fea0003800200 */
.L_x_24466:
        /* <DEDUP_REMOVED lines=11> */
.L_x_24470:
[----:B------:R-:W-:Y:S01]  /*152c0*/  MOV R133, R66 ;  /* 0x0000004200857202 */ /* 0x000fe20000000f00 */
[----:B------:R-:W-:Y:S01]  /*152d0*/  IMAD.MOV.U32 R135, RZ, RZ, R134 ;  /* 0x000000ffff877224 */ /* 0x000fe200078e0086 */
[----:B------:R-:W-:Y:S01]  /*152e0*/  MOV R62, R65 ;  /* 0x00000041003e7202 */ /* 0x000fe20000000f00 */
[----:B------:R-:W-:-:S07]  /*152f0*/  IMAD.MOV.U32 R126, RZ, RZ, R129 ;  /* 0x000000ffff7e7224 */ /* 0x000fce00078e0081 */
.L_x_24471:
[----:B------:R-:W-:Y:S05]  /*15300*/  BSYNC.RECONVERGENT B1 ;  /* 0x0000000000017941 */ /* 0x000fea0003800200 */
.L_x_24469:
        /* <DEDUP_REMOVED lines=11> */
.L_x_24473:
[----:B------:R-:W-:Y:S01]  /*153c0*/  IMAD.MOV.U32 R66, RZ, RZ, R133 ;  /* 0x000000ffff427224 */ /* 0x000fe200078e0085 */
[----:B------:R-:W-:Y:S01]  /*153d0*/  MOV R134, R135 ;  /* 0x0000008700867202 */ /* 0x000fe20000000f00 */
[----:B------:R-:W-:Y:S02]  /*153e0*/  IMAD.MOV.U32 R129, RZ, RZ, R128 ;  /* 0x000000ffff817224 */ /* 0x000fe400078e0080 */
[----:B------:R-:W-:-:S07]  /*153f0*/  IMAD.MOV.U32 R65, RZ, RZ, R64 ;  /* 0x000000ffff417224 */ /* 0x000fce00078e0040 */
.L_x_24474:
[----:B------:R-:W-:Y:S05]  /*15400*/  BSYNC.RECONVERGENT B1 ;  /* 0x0000000000017941 */ /* 0x000fea0003800200 */
.L_x_24472:
        /* <DEDUP_REMOVED lines=11> */
.L_x_24476:
[----:B------:R-:W-:Y:S01]  /*154c0*/  IMAD.MOV.U32 R133, RZ, RZ, R66 ;  /* 0x000000ffff857224 */ /* 0x000fe200078e0042 */
[----:B------:R-:W-:Y:S01]  /*154d0*/  MOV R135, R134 ;  /* 0x0000008600877202 */ /* 0x000fe20000000f00 */
[----:B------:R-:W-:Y:S02]  /*154e0*/  IMAD.MOV.U32 R128, RZ, RZ, R139 ;  /* 0x000000ffff807224 */ /* 0x000fe400078e008b */
[----:B------:R-:W-:-:S07]  /*154f0*/  IMAD.MOV.U32 R64, RZ, RZ, R67 ;  /* 0x000000ffff407224 */ /* 0x000fce00078e0043 */
.L_x_24477:
[----:B------:R-:W-:Y:S05]  /*15500*/  BSYNC.RECONVERGENT B1 ;  /* 0x0000000000017941 */ /* 0x000fea0003800200 */
.L_x_24475:
        /* <DEDUP_REMOVED lines=11> */
.L_x_24479:
[----:B------:R-:W-:Y:S01]  /*155c0*/  MOV R139, R130 ;  /* 0x00000082008b7202 */ /* 0x000fe20000000f00 */
[----:B------:R-:W-:Y:S01]  /*155d0*/  IMAD.MOV.U32 R67, RZ, RZ, R0 ;  /* 0x000000ffff437224 */ /* 0x000fe200078e0000 */
[----:B------:R-:W-:Y:S01]  /*155e0*/  MOV R66, R135 ;  /* 0x0000008700427202 */ /* 0x000fe20000000f00 */
[--C-:B------:R-:W-:Y:S02]  /*155f0*/  IMAD.MOV.U32 R138, RZ, RZ, R133.reuse ;  /* 0x000000ffff8a7224 */ /* 0x100fe400078e0085 */
[----:B------:R-:W-:Y:S02]  /*15600*/  IMAD.MOV.U32 R130, RZ, RZ, R133 ;  /* 0x000000ffff827224 */ /* 0x000fe400078e0085 */
[----:B------:R-:W-:-:S07]  /*15610*/  IMAD.MOV.U32 R0, RZ, RZ, R135 ;  /* 0x000000ffff007224 */ /* 0x000fce00078e0087 */
.L_x_24480:
[----:B------:R-:W-:Y:S05]  /*15620*/  BSYNC.RECONVERGENT B1 ;  /* 0x0000000000017941 */ /* 0x000fea0003800200 */
.L_x_24478:
[----:B------:R-:W-:Y:S01]  /*15630*/  IADD3 R132, PT, PT, R132, 0x4, RZ ;  /* 0x0000000484847810 */ /* 0x000fe20007ffe0ff */
[----:B------:R-:W-:Y:S06]  /*15640*/  @P1 BRA `(.L_x_24481) ;  /* 0xffffffc0000c1947 */ /* 0x000fec000383ffff */
.L_x_24291:
[----:B------:R-:W-:Y:S05]  /*15650*/  BSYNC.RECONVERGENT B0 ;  /* 0x0000000000007941 */ /* 0x000fea0003800200 */
.L_x_24290:
[----:B------:R-:W-:Y:S01]  /*15660*/  SHFL.DOWN PT, R130, R138, 0x10, 0x1f ;  /* 0x0a001f008a827f89 */ /* 0x000fe200000e0000 */
        /* <DEDUP_REMOVED lines=13> */
[----:B0-----:R-:W-:Y:S04]  /*15740*/  STL.64 [R1+0x10], R132 ;  /* 0x0000108401007387 */ /* 0x001fe80000100a00 */
        /* <DEDUP_REMOVED lines=186> */
[----:B------:R-:W-:Y:S02]  /*162f0*/  FSEL R0, R3, R130, P0 ;  /* 0x0000008203007208 */ /* 0x000fe40000000000 */
[----:B------:R-:W-:Y:S01]  /*16300*/  FSEL R3, R130, R3, P0 ;  /* 0x0000000382037208 */ /* 0x000fe20000000000 */
[----:B0-----:R-:W-:Y:S01]  /*16310*/  IMAD.MOV.U32 R130, RZ, RZ, R138 ;  /* 0x000000ffff827224 */ /* 0x001fe200078e008a */
[----:B------:R-:W-:Y:S02]  /*16320*/  FSEL R132, R2, R131, P0 ;  /* 0x0000008302847208 */ /* 0x000fe40000000000 */
[----:B------:R-:W-:Y:S01]  /*16330*/  FSEL R131, R131, R2, P0 ;  /* 0x0000000283837208 */ /* 0x000fe20000000000 */
[----:B------:R-:W-:-:S04]  /*16340*/  FADD.FTZ R3, -R0, R3 ;  /* 0x0000000300037221 */ /* 0x000fc80000010100 */
[----:B------:R-:W-:Y:S01]  /*16350*/  FMUL.FTZ R133, R3, 1.4426950216293334961 ;  /* 0x3fb8aa3b03857820 */ /* 0x000fe20000410000 */
[----:B------:R-:W-:-:S05]  /*16360*/  MOV R3, R66 ;  /* 0x0000004200037202 */ /* 0x000fca0000000f00 */
[----:B------:R-:W0:Y:S02]  /*16370*/  MUFU.EX2 R133, R133 ;  /* 0x0000008500857308 */ /* 0x000e240000000800 */
[----:B0-----:R-:W-:Y:S01]  /*16380*/  FFMA.FTZ R2, R131, R133, R132 ;  /* 0x0000008583027223 */ /* 0x001fe20000010084 */
[----:B------:R-:W-:Y:S02]  /*16390*/  VIADD R132, R1, 0x108 ;  /* 0x0000010801847836 */ /* 0x000fe40000000000 */
[----:B------:R-:W-:-:S07]  /*163a0*/  IMAD.MOV.U32 R131, RZ, RZ, RZ ;  /* 0x000000ffff837224 */ /* 0x000fce00078e00ff */
.L_x_24673:
        /* <DEDUP_REMOVED lines=20> */
.L_x_24485:
[----:B------:R-:W-:Y:S01]  /*164f0*/  IMAD.MOV.U32 R66, RZ, RZ, R69 ;  /* 0x000000ffff427224 */ /* 0x000fe200078e0045 */
[----:B------:R-:W-:Y:S01]  /*16500*/  MOV R134, R5 ;  /* 0x0000000500867202 */ /* 0x000fe20000000f00 */
[----:B------:R-:W-:Y:S02]  /*16510*/  IMAD.MOV.U32 R69, RZ, RZ, R68 ;  /* 0x000000ffff457224 */ /* 0x000fe400078e0044 */
[----:B------:R-:W-:-:S07]  /*16520*/  IMAD.MOV.U32 R5, RZ, RZ, R4 ;  /* 0x000000ffff057224 */ /* 0x000fce00078e0004 */
.L_x_24486:
[----:B------:R-:W-:Y:S05]  /*16530*/  BSYNC.RECONVERGENT B1 ;  /* 0x0000000000017941 */ /* 0x000fea0003800200 */
.L_x_24484:
        /* <DEDUP_REMOVED lines=11> */
.L_x_24488:
[----:B------:R-:W-:Y:S01]  /*165f0*/  IMAD.MOV.U32 R133, RZ, RZ, R66 ;  /* 0x000000ffff857224 */ /* 0x000fe200078e0042 */
[----:B------:R-:W-:Y:S01]  /*16600*/  MOV R68, R71 ;  /* 0x0000004700447202 */ /* 0x000fe20000000f00 */
[----:B------:R-:W-:Y:S02]  /*16610*/  IMAD.MOV.U32 R135, RZ, RZ, R134 ;  /* 0x000000ffff877224 */ /* 0x000fe400078e0086 */
[----:B------:R-:W-:-:S07]  /*16620*/  IMAD.MOV.U32 R4, RZ, RZ, R7 ;  /* 0x000000ffff047224 */ /* 0x000fce00078e0007 */
.L_x_24489:
[----:B------:R-:W-:Y:S05]  /*16630*/  BSYNC.RECONVERGENT B1 ;  /* 0x0000000000017941 */ /* 0x000fea0003800200 */
.L_x_24487:
        /* <DEDUP_REMOVED lines=11> */
.L_x_24491:
[----:B------:R-:W-:Y:S01]  /*166f0*/  MOV R66, R133 ;  /* 0x0000008500427202 */ /* 0x000fe20000000f00 */
[----:B------:R-:W-:Y:S01]  /*16700*/  IMAD.MOV.U32 R134, RZ, RZ, R135 ;  /* 0x000000ffff867224 */ /* 0x000fe200078e0087 */
[----:B------:R-:W-:Y:S01]  /*16710*/  MOV R7, R6 ;  /* 0x0000000600077202 */ /* 0x000fe20000000f00 */
[----:B------:R-:W-:-:S07]  /*16720*/  IMAD.MOV.U32 R71, RZ, RZ, R70 ;  /* 0x000000ffff477224 */ /* 0x000fce00078e0046 */
.L_x_24492:
[----:B------:R-:W-:Y:S05]  /*16730*/  BSYNC.RECONVERGENT B1 ;  /* 0x0000000000017941 */ /* 0x000fea0003800200 */
.L_x_24490:
        /* <DEDUP_REMOVED lines=11> */
.L_x_24494:
[----:B------:R-:W-:Y:S01]  /*167f0*/  IMAD.MOV.U32 R133, RZ, RZ, R66 ;  /* 0x000000ffff857224 */ /* 0x000fe200078e0042 */
[----:B------:R-:W-:Y:S01]  /*16800*/  MOV R135, R134 ;  /* 0x0000008600877202 */ /* 0x000fe20000000f00 */
[----:B------:R-:W-:Y:S02]  /*16810*/  IMAD.MOV.U32 R70, RZ, RZ, R73 ;  /* 0x000000ffff467224 */ /* 0x000fe400078e0049 */
[----:B------:R-:W-:-:S07]  /*16820*/  IMAD.MOV.U32 R6, RZ, RZ, R9 ;  /* 0x000000ffff067224 */ /* 0x000fce00078e0009 */
.L_x_24495:
[----:B------:R-:W-:Y:S05]  /*16830*/  BSYNC.RECONVERGENT B1 ;  /* 0x0000000000017941 */ /* 0x000fea0003800200 */
.L_x_24493:
        /* <DEDUP_REMOVED lines=11> */
.L_x_24497:
[----:B------:R-:W-:Y:S01]  /*168f0*/  IMAD.MOV.U32 R66, RZ, RZ, R133 ;  /* 0x000000ffff427224 */ /* 0x000fe200078e0085 */
[----:B------:R-:W-:Y:S01]  /*16900*/  MOV R73, R72 ;  /* 0x0000004800497202 */ /* 0x000fe20000000f00 */
[----:B------:R-:W-:Y:S02]  /*16910*/  IMAD.MOV.U32 R134, RZ, RZ, R135 ;  /* 0x000000ffff867224 */ /* 0x000fe400078e0087 */
[----:B------:R-:W-:-:S07]  /*16920*/  IMAD.MOV.U32 R9, RZ, RZ, R8 ;  /* 0x000000ffff097224 */ /* 0x000fce00078e0008 */
.L_x_24498:
[----:B------:R-:W-:Y:S05]  /*16930*/  BSYNC.RECONVERGENT B1 ;  /* 0x0000000000017941 */ /* 0x000fea0003800200 */
.L_x_24496:
        /* <DEDUP_REMOVED lines=11> */
.L_x_24500:
[----:B------:R-:W-:Y:S01]  /*169f0*/  MOV R133, R66 ;  /* 0x0000004200857202 */ /* 0x000fe20000000f00 */
[----:B------:R-:W-:Y:S01]  /*16a00*/  IMAD.MOV.U32 R135, RZ, RZ, R134 ;  /* 0x000000ffff877224 */ /* 0x000fe200078e0086 */
[----:B------:R-:W-:Y:S01]  /*16a10*/  MOV R8, R11 ;  /* 0x0000000b00087202 */ /* 0x000fe20000000f00 */
[----:B------:R-:W-:-:S07]  /*16a20*/  IMAD.MOV.U32 R72, RZ, RZ, R75 ;  /* 0x000000ffff487224 */ /* 0x000fce00078e004b */
.L_x_24501:
[----:B------:R-:W-:Y:S05]  /*16a30*/  BSYNC.RECONVERGENT B1 ;  /* 0x0000000000017941 */ /* 0x000fea0003800200 */
.L_x_24499:
        /* <DEDUP_REMOVED lines=11> */
.L_x_24503:
[----:B------:R-:W-:Y:S01]  /*16af0*/  IMAD.MOV.U32 R66, RZ, RZ, R133 ;  /* 0x000000ffff427224 */ /* 0x000fe200078e0085 */
[----:B------:R-:W-:Y:S01]  /*16b00*/  MOV R134, R135 ;  /* 0x0000008700867202 */ /* 0x000fe20000000f00 */
[----:B------:R-:W-:Y:S02]  /*16b10*/  IMAD.MOV.U32 R75, RZ, RZ, R74 ;  /* 0x000000ffff4b7224 */ /* 0x000fe400078e004a */
[----:B------:R-:W-:-:S07]  /*16b20*/  IMAD.MOV.U32 R11, RZ, RZ, R10 ;  /* 0x000000ffff0b7224 */ /* 0x000fce00078e000a */
.L_x_24504:
[----:B------:R-:W-:Y:S05]  /*16b30*/  BSYNC.RECONVERGENT B1 ;  /* 0x0000000000017941 */ /* 0x000fea0003800200 */
.L_x_24502:
        /* <DEDUP_REMOVED lines=11> */
.L_x_24506:
[----:B------:R-:W-:Y:S01]  /*16bf0*/  IMAD.MOV.U32 R133, RZ, RZ, R66 ;  /* 0x000000ffff857224 */ /* 0x000fe200078e0042 */
[----:B------:R-:W-:Y:S01]  /*16c00*/  MOV R74, R77 ;  /* 0x0000004d004a7202 */ /* 0x000fe20000000f00 */
[----:B------:R-:W-:Y:S02]  /*16c10*/  IMAD.MOV.U32 R135, RZ, RZ, R134 ;  /* 0x000000ffff877224 */ /* 0x000fe400078e0086 */
[----:B------:R-:W-:-:S07]  /*16c20*/  IMAD.MOV.U32 R10, RZ, RZ, R13 ;  /* 0x000000ffff0a7224 */ /* 0x000fce00078e000d */
.L_x_24507:
[----:B------:R-:W-:Y:S05]  /*16c30*/  BSYNC.RECONVERGENT B1 ;  /* 0x0000000000017941 */ /* 0x000fea0003800200 */
.L_x_24505:
        /* <DEDUP_REMOVED lines=11> */
.L_x_24509:
[----:B------:R-:W-:Y:S01]  /*16cf0*/  MOV R66, R133 ;  /* 0x0000008500427202 */ /* 0x000fe20000000f00 */
[----:B------:R-:W-:Y:S01]  /*16d00*/  IMAD.MOV.U32 R134, RZ, RZ, R135 ;  /* 0x000000ffff867224 */ /* 0x000fe200078e0087 */
[----:B------:R-:W-:Y:S01]  /*16d10*/  MOV R13, R12 ;  /* 0x0000000c000d7202 */ /* 0x000fe20000000f00 */
[----:B------:R-:W-:-:S07]  /*16d20*/  IMAD.MOV.U32 R77, RZ, RZ, R76 ;  /* 0x000000ffff4d7224 */ /* 0x000fce00078e004c */
.L_x_24510:
[----:B------:R-:W-:Y:S05]  /*16d30*/  BSYNC.RECONVERGENT B1 ;  /* 0x0000000000017941 */ /* 0x000fea0003800200 */
.L_x_24508:
        /* <DEDUP_REMOVED lines=11> */
.L_x_24512:
[----:B------:R-:W-:Y:S01]  /*16df0*/  IMAD.MOV.U32 R133, RZ, RZ, R66 ;  /* 0x000000ffff857224 */ /* 0x000fe200078e0042 */
[----:B------:R-:W-:Y:S01]  /*16e00*/  MOV R135, R134 ;  /* 0x0000008600877202 */ /* 0x000fe20000000f00 */
[----:B------:R-:W-:Y:S02]  /*16e10*/  IMAD.MOV.U32 R76, RZ, RZ, R79 ;  /* 0x000000ffff4c7224 */ /* 0x000fe400078e004f */
[----:B------:R-:W-:-:S07]  /*16e20*/  IMAD.MOV.U32 R12, RZ, RZ, R15 ;  /* 0x000000ffff0c7224 */ /* 0x000fce00078e000f */
.L_x_24513:
[----:B------:R-:W-:Y:S05]  /*16e30*/  BSYNC.RECONVERGENT B1 ;  /* 0x0000000000017941 */ /* 0x000fea0003800200 */
.L_x_24511:
        /* <DEDUP_REMOVED lines=11> */
.L_x_24515:
[----:B------:R-:W-:Y:S01]  /*16ef0*/  IMAD.MOV.U32 R66, RZ, RZ, R133 ;  /* 0x000000ffff427224 */ /* 0x000fe200078e0085 */
[----:B------:R-:W-:Y:S01]  /*16f00*/  MOV R79, R78 ;  /* 0x0000004e004f7202 */ /* 0x000fe20000000f00 */
[----:B------:R-:W-:Y:S02]  /*16f10*/  IMAD.MOV.U32 R134, RZ, RZ, R135 ;  /* 0x000000ffff867224 */ /* 0x000fe400078e0087 */
[----:B------:R-:W-:-:S07]  /*16f20*/  IMAD.MOV.U32 R15, RZ, RZ, R14 ;  /* 0x000000ffff0f7224 */ /* 0x000fce00078e000e */
.L_x_24516:
[----:B------:R-:W-:Y:S05]  /*16f30*/  BSYNC.RECONVERGENT B1 ;  /* 0x0000000000017941 */ /* 0x000fea0003800200 */
.L_x_24514:
        /* <DEDUP_REMOVED lines=11> */
.L_x_24518:
[----:B------:R-:W-:Y:S01]  /*16ff0*/  MOV R133, R66 ;  /* 0x0000004200857202 */ /* 0x000fe20000000f00 */
[----:B------:R-:W-:Y:S01]  /*17000*/  IMAD.MOV.U32 R135, RZ, RZ, R134 ;  /* 0x000000ffff877224 */ /* 0x000fe200078e0086 */
[----:B------:R-:W-:Y:S01]  /*17010*/  MOV R14, R17 ;  /* 0x00000011000e7202 */ /* 0x000fe20000000f00 */
[----:B------:R-:W-:-:S07]  /*17020*/  IMAD.MOV.U32 R78, RZ, RZ, R81 ;  /* 0x000000ffff4e7224 */ /* 0x000fce00078e0051 */
.L_x_24519:
[----:B------:R-:W-:Y:S05]  /*17030*/  BSYNC.RECONVERGENT B1 ;  /* 0x0000000000017941 */ /* 0x000fea0003800200 */
.L_x_24517:
        /* <DEDUP_REMOVED lines=11> */
.L_x_24521:
[----:B------:R-:W-:Y:S01]  /*170f0*/  IMAD.MOV.U32 R66, RZ, RZ, R133 ;  /* 0x000000ffff427224 */ /* 0x000fe200078e0085 */
[----:B------:R-:W-:Y:S01]  /*17100*/  MOV R134, R135 ;  /* 0x0000008700867202 */ /* 0x000fe20000000f00 */
[----:B------:R-:W-:Y:S02]  /*17110*/  IMAD.MOV.U32 R81, RZ, RZ, R80 ;  /* 0x000000ffff517224 */ /* 0x000fe400078e0050 */
[----:B------:R-:W-:-:S07]  /*17120*/  IMAD.MOV.U32 R17, RZ, RZ, R16 ;  /* 0x000000ffff117224 */ /* 0x000fce00078e0010 */
.L_x_24522:
[----:B------:R-:W-:Y:S05]  /*17130*/  BSYNC.RECONVERGENT B1 ;  /* 0x0000000000017941 */ /* 0x000fea0003800200 */
.L_x_24520:
        /* <DEDUP_REMOVED lines=11> */
.L_x_24524:
[----:B------:R-:W-:Y:S01]  /*171f0*/  IMAD.MOV.U32 R133, RZ, RZ, R66 ;  /* 0x000000ffff857224 */ /* 0x000fe200078e0042 */
[----:B------:R-:W-:Y:S01]  /*17200*/  MOV R80, R83 ;  /* 0x0000005300507202 */ /* 0x000fe20000000f00 */
[----:B------:R-:W-:Y:S02]  /*17210*/  IMAD.MOV.U32 R135, RZ, RZ, R134 ;  /* 0x000000ffff877224 */ /* 0x000fe400078e0086 */
[----:B------:R-:W-:-:S07]  /*17220*/  IMAD.MOV.U32 R16, RZ, RZ, R19 ;  /* 0x000000ffff107224 */ /* 0x000fce00078e0013 */
.L_x_24525:
[----:B------:R-:W-:Y:S05]  /*17230*/  BSYNC.RECONVERGENT B1 ;  /* 0x0000000000017941 */ /* 0x000fea0003800200 */
.L_x_24523:
        /* <DEDUP_REMOVED lines=11> */
.L_x_24527:
[----:B------:R-:W-:Y:S01]  /*172f0*/  MOV R66, R133 ;  /* 0x0000008500427202 */ /* 0x000fe20000000f00 */
[----:B------:R-:W-:Y:S01]  /*17300*/  IMAD.MOV.U32 R134, RZ, RZ, R135 ;  /* 0x000000ffff867224 */ /* 0x000fe200078e0087 */
[----:B------:R-:W-:Y:S01]  /*17310*/  MOV R19, R18 ;  /* 0x0000001200137202 */ /* 0x000fe20000000f00 */
[----:B------:R-:W-:-:S07]  /*17320*/  IMAD.MOV.U32 R83, RZ, RZ, R82 ;  /* 0x000000ffff537224 */ /* 0x000fce00078e0052 */
.L_x_24528:
[----:B------:R-:W-:Y:S05]  /*17330*/  BSYNC.RECONVERGENT B1 ;  /* 0x0000000000017941 */ /* 0x000fea0003800200 */
.L_x_24526:
        /* <DEDUP_REMOVED lines=11> */
.L_x_24530:
[----:B------:R-:W-:Y:S01]  /*173f0*/  IMAD.MOV.U32 R133, RZ, RZ, R66 ;  /* 0x000000ffff857224 */ /* 0x000fe200078e0042 */
[----:B------:R-:W-:Y:S01]  /*17400*/  MOV R135, R134 ;  /* 0x0000008600877202 */ /* 0x000fe20000000f00 */
[----:B------:R-:W-:Y:S02]  /*17410*/  IMAD.MOV.U32 R82, RZ, RZ, R85 ;  /* 0x000000ffff527224 */ /* 0x000fe400078e0055 */
[----:B------:R-:W-:-:S07]  /*17420*/  IMAD.MOV.U32 R18, RZ, RZ, R21 ;  /* 0x000000ffff127224 */ /* 0x000fce00078e0015 */
.L_x_24531:
[----:B------:R-:W-:Y:S05]  /*17430*/  BSYNC.RECONVERGENT B1 ;  /* 0x0000000000017941 */ /* 0x000fea0003800200 */
.L_x_24529:
        /* <DEDUP_REMOVED lines=11> */
.L_x_24533:
[----:B------:R-:W-:Y:S01]  /*174f0*/  IMAD.MOV.U32 R66, RZ, RZ, R133 ;  /* 0x000000ffff427224 */ /* 0x000fe200078e0085 */
[----:B------:R-:W-:Y:S01]  /*17500*/  MOV R85, R84 ;  /* 0x0000005400557202 */ /* 0x000fe20000000f00 */
[----:B------:R-:W-:Y:S02]  /*17510*/  IMAD.MOV.U32 R134, RZ, RZ, R135 ;  /* 0x000000ffff867224 */ /* 0x000fe400078e0087 */
[----:B------:R-:W-:-:S07]  /*17520*/  IMAD.MOV.U32 R21, RZ, RZ, R20 ;  /* 0x000000ffff157224 */ /* 0x000fce00078e0014 */
.L_x_24534:
[----:B------:R-:W-:Y:S05]  /*17530*/  BSYNC.RECONVERGENT B1 ;  /* 0x0000000000017941 */ /* 0x000fea0003800200 */
.L_x_24532:
        /* <DEDUP_REMOVED lines=11> */
.L_x_24536:
[----:B------:R-:W-:Y:S01]  /*175f0*/  MOV R133, R66 ;  /* 0x0000004200857202 */ /* 0x000fe20000000f00 */
[----:B------:R-:W-:Y:S01]  /*17600*/  IMAD.MOV.U32 R135, RZ, RZ, R134 ;  /* 0x000000ffff877224 */ /* 0x000fe200078e0086 */
[----:B------:R-:W-:Y:S01]  /*17610*/  MOV R20, R23 ;  /* 0x0000001700147202 */ /* 0x000fe20000000f00 */
[----:B------:R-:W-:-:S07]  /*17620*/  IMAD.MOV.U32 R84, RZ, RZ, R87 ;  /* 0x000000ffff547224 */ /* 0x000fce00078e0057 */
.L_x_24537:
[----:B------:R-:W-:Y:S05]  /*17630*/  BSYNC.RECONVERGENT B1 ;  /* 0x0000000000017941 */ /* 0x000fea0003800200 */
.L_x_24535:
        /* <DEDUP_REMOVED lines=11> */
.L_x_24539:
[----:B------:R-:W-:Y:S01]  /*176f0*/  IMAD.MOV.U32 R66, RZ, RZ, R133 ;  /* 0x000000ffff427224 */ /* 0x000fe200078e0085 */
[----:B------:R-:W-:Y:S01]  /*17700*/  MOV R134, R135 ;  /* 0x0000008700867202 */ /* 0x000fe20000000f00 */
[----:B------:R-:W-:Y:S02]  /*17710*/  IMAD.MOV.U32 R87, RZ, RZ, R86 ;  /* 0x000000ffff577224 */ /* 0x000fe400078e0056 */
[----:B------:R-:W-:-:S07]  /*17720*/  IMAD.MOV.U32 R23, RZ, RZ, R22 ;  /* 0x000000ffff177224 */ /* 0x000fce00078e0016 */
.L_x_24540:
[----:B------:R-:W-:Y:S05]  /*17730*/  BSYNC.RECONVERGENT B1 ;  /* 0x0000000000017941 */ /* 0x000fea0003800200 */
.L_x_24538:
        /* <DEDUP_REMOVED lines=11> */
.L_x_24542:
[----:B------:R-:W-:Y:S01]  /*177f0*/  IMAD.MOV.U32 R133, RZ, RZ, R66 ;  /* 0x000000ffff857224 */ /* 0x000fe200078e0042 */
[----:B------:R-:W-:Y:S01]  /*17800*/  MOV R86, R89 ;  /* 0x0000005900567202 */ /* 0x000fe20000000f00 */
[----:B------:R-:W-:Y:S02]  /*17810*/  IMAD.MOV.U32 R135, RZ, RZ, R134 ;  /* 0x000000ffff877224 */ /* 0x000fe400078e0086 */
[----:B------:R-:W-:-:S07]  /*17820*/  IMAD.MOV.U32 R22, RZ, RZ, R25 ;  /* 0x000000ffff167224 */ /* 0x000fce00078e0019 */
.L_x_24543:
[----:B------:R-:W-:Y:S05]  /*17830*/  BSYNC.RECONVERGENT B1 ;  /* 0x0000000000017941 */ /* 0x000fea0003800200 */
.L_x_24541:
        /* <DEDUP_REMOVED lines=11> */
.L_x_24545:
[----:B------:R-:W-:Y:S01]  /*178f0*/  MOV R66, R133 ;  /* 0x0000008500427202 */ /* 0x000fe20000000f00 */
[----:B------:R-:W-:Y:S01]  /*17900*/  IMAD.MOV.U32 R134, RZ, RZ, R135 ;  /* 0x000000ffff867224 */ /* 0x000fe200078e0087 */
[----:B------:R-:W-:Y:S01]  /*17910*/  MOV R25, R24 ;  /* 0x0000001800197202 */ /* 0x000fe20000000f00 */
[----:B------:R-:W-:-:S07]  /*17920*/  IMAD.MOV.U32 R89, RZ, RZ, R88 ;  /* 0x000000ffff597224 */ /* 0x000fce00078e0058 */
.L_x_24546:
[----:B------:R-:W-:Y:S05]  /*17930*/  BSYNC.RECONVERGENT B1 ;  /* 0x0000000000017941 */ /* 0x000fea0003800200 */
.L_x_24544:
        /* <DEDUP_REMOVED lines=11> */
.L_x_24548:
[----:B------:R-:W-:Y:S01]  /*179f0*/  IMAD.MOV.U32 R133, RZ, RZ, R66 ;  /* 0x000000ffff857224 */ /* 0x000fe200078e0042 */
[----:B------:R-:W-:Y:S01]  /*17a00*/  MOV R135, R134 ;  /* 0x0000008600877202 */ /* 0x000fe20000000f00 */
[----:B------:R-:W-:Y:S02]  /*17a10*/  IMAD.MOV.U32 R88, RZ, RZ, R91 ;  /* 0x000000ffff587224 */ /* 0x000fe400078e005b */
[----:B------:R-:W-:-:S07]  /*17a20*/  IMAD.MOV.U32 R24, RZ, RZ, R27 ;  /* 0x000000ffff187224 */ /* 0x000fce00078e001b */
.L_x_24549:
[----:B------:R-:W-:Y:S05]  /*17a30*/  BSYNC.RECONVERGENT B1 ;  /* 0x0000000000017941 */ /* 0x000fea0003800200 */
.L_x_24547:
        /* <DEDUP_REMOVED lines=11> */
.L_x_24551:
[----:B------:R-:W-:Y:S01]  /*17af0*/  IMAD.MOV.U32 R66, RZ, RZ, R133 ;  /* 0x000000ffff427224 */ /* 0x000fe200078e0085 */
[----:B------:R-:W-:Y:S01]  /*17b00*/  MOV R91, R90 ;  /* 0x0000005a005b7202 */ /* 0x000fe20000000f00 */
[----:B------:R-:W-:Y:S02]  /*17b10*/  IMAD.MOV.U32 R134, RZ, RZ, R135 ;  /* 0x000000ffff867224 */ /* 0x000fe400078e0087 */
[----:B------:R-:W-:-:S07]  /*17b20*/  IMAD.MOV.U32 R27, RZ, RZ, R26 ;  /* 0x000000ffff1b7224 */ /* 0x000fce00078e001a */
.L_x_24552:
[----:B------:R-:W-:Y:S05]  /*17b30*/  BSYNC.RECONVERGENT B1 ;  /* 0x0000000000017941 */ /* 0x000fea0003800200 */
.L_x_24550:
        /* <DEDUP_REMOVED lines=11> */
.L_x_24554:
[----:B------:R-:W-:Y:S01]  /*17bf0*/  MOV R133, R66 ;  /* 0x0000004200857202 */ /* 0x000fe20000000f00 */
[----:B------:R-:W-:Y:S01]  /*17c00*/  IMAD.MOV.U32 R135, RZ, RZ, R134 ;  /* 0x000000ffff877224 */ /* 0x000fe200078e0086 */
[----:B------:R-:W-:Y:S01]  /*17c10*/  MOV R26, R29 ;  /* 0x0000001d001a7202 */ /* 0x000fe20000000f00 */
[----:B------:R-:W-:-:S07]  /*17c20*/  IMAD.MOV.U32 R90, RZ, RZ, R93 ;  /* 0x000000ffff5a7224 */ /* 0x000fce00078e005d */
.L_x_24555:
[----:B------:R-:W-:Y:S05]  /*17c30*/  BSYNC.RECONVERGENT B1 ;  /* 0x0000000000017941 */ /* 0x000fea0003800200 */
.L_x_24553:
        /* <DEDUP_REMOVED lines=11> */
.L_x_24557:
[----:B------:R-:W-:Y:S01]  /*17cf0*/  IMAD.MOV.U32 R66, RZ, RZ, R133 ;  /* 0x000000ffff427224 */ /* 0x000fe200078e0085 */
[----:B------:R-:W-:Y:S01]  /*17d00*/  MOV R134, R135 ;  /* 0x0000008700867202 */ /* 0x000fe20000000f00 */
[----:B------:R-:W-:Y:S02]  /*17d10*/  IMAD.MOV.U32 R93, RZ, RZ, R92 ;  /* 0x000000ffff5d7224 */ /* 0x000fe400078e005c */
[----:B------:R-:W-:-:S07]  /*17d20*/  IMAD.MOV.U32 R29, RZ, RZ, R28 ;  /* 0x000000ffff1d7224 */ /* 0x000fce00078e001c */
.L_x_24558:
[----:B------:R-:W-:Y:S05]  /*17d30*/  BSYNC.RECONVERGENT B1 ;  /* 0x0000000000017941 */ /* 0x000fea0003800200 */
.L_x_24556:
        /* <DEDUP_REMOVED lines=11> */
.L_x_24560:
[----:B------:R-:W-:Y:S01]  /*17df0*/  IMAD.MOV.U32 R133, RZ, RZ, R66 ;  /* 0x000000ffff857224 */ /* 0x000fe200078e0042 */
[----:B------:R-:W-:Y:S01]  /*17e00*/  MOV R92, R95 ;  /* 0x0000005f005c7202 */ /* 0x000fe20000000f00 */
[----:B------:R-:W-:Y:S02]  /*17e10*/  IMAD.MOV.U32 R135, RZ, RZ, R134 ;  /* 0x000000ffff877224 */ /* 0x000fe400078e0086 */
[----:B------:R-:W-:-:S07]  /*17e20*/  IMAD.MOV.U32 R28, RZ, RZ, R31 ;  /* 0x000000ffff1c7224 */ /* 0x000fce00078e001f */
.L_x_24561:
[----:B------:R-:W-:Y:S05]  /*17e30*/  BSYNC.RECONVERGENT B1 ;  /* 0x0000000000017941 */ /* 0x000fea0003800200 */
.L_x_24559:
        /* <DEDUP_REMOVED lines=11> */
.L_x_24563:
[----:B------:R-:W-:Y:S01]  /*17ef0*/  MOV R66, R133 ;  /* 0x0000008500427202 */ /* 0x000fe20000000f00 */
[----:B------:R-:W-:Y:S01]  /*17f00*/  IMAD.MOV.U32 R134, RZ, RZ, R135 ;  /* 0x000000ffff867224 */ /* 0x000fe200078e0087 */
[----:B------:R-:W-:Y:S01]  /*17f10*/  MOV R31, R30 ;  /* 0x0000001e001f7202 */ /* 0x000fe20000000f00 */
[----:B------:R-:W-:-:S07]  /*17f20*/  IMAD.MOV.U32 R95, RZ, RZ, R94 ;  /* 0x000000ffff5f7224 */ /* 0x000fce00078e005e */
.L_x_24564:
[----:B------:R-:W-:Y:S05]  /*17f30*/  BSYNC.RECONVERGENT B1 ;  /* 0x0000000000017941 */ /* 0x000fea0003800200 */
.L_x_24562:
        /* <DEDUP_REMOVED lines=11> */
.L_x_24566:
[----:B------:R-:W-:Y:S01]  /*17ff0*/  IMAD.MOV.U32 R133, RZ, RZ, R66 ;  /* 0x000000ffff857224 */ /* 0x000fe200078e0042 */
[----:B------:R-:W-:Y:S01]  /*18000*/  MOV R135, R134 ;  /* 0x0000008600877202 */ /* 0x000fe20000000f00 */
[----:B------:R-:W-:Y:S02]  /*18010*/  IMAD.MOV.U32 R94, RZ, RZ, R97 ;  /* 0x000000ffff5e7224 */ /* 0x000fe400078e0061 */
[----:B------:R-:W-:-:S07]  /*18020*/  IMAD.MOV.U32 R30, RZ, RZ, R33 ;  /* 0x000000ffff1e7224 */ /* 0x000fce00078e0021 */
.L_x_24567:
[----:B------:R-:W-:Y:S05]  /*18030*/  BSYNC.RECONVERGENT B1 ;  /* 0x0000000000017941 */ /* 0x000fea0003800200 */
.L_x_24565:
        /* <DEDUP_REMOVED lines=11> */
.L_x_24569:
[----:B------:R-:W-:Y:S01]  /*180f0*/  IMAD.MOV.U32 R66, RZ, RZ, R133 ;  /* 0x000000ffff427224 */ /* 0x000fe200078e0085 */
[----:B------:R-:W-:Y:S01]  /*18100*/  MOV R97, R96 ;  /* 0x0000006000617202 */ /* 0x000fe20000000f00 */
[----:B------:R-:W-:Y:S02]  /*18110*/  IMAD.MOV.U32 R134, RZ, RZ, R135 ;  /* 0x000000ffff867224 */ /* 0x000fe400078e0087 */
[----:B------:R-:W-:-:S07]  /*18120*/  IMAD.MOV.U32 R33, RZ, RZ, R32 ;  /* 0x000000ffff217224 */ /* 0x000fce00078e0020 */
.L_x_24570:
[----:B------:R-:W-:Y:S05]  /*18130*/  BSYNC.RECONVERGENT B1 ;  /* 0x0000000000017941 */ /* 0x000fea0003800200 */
.L_x_24568:
        /* <DEDUP_REMOVED lines=11> */
.L_x_24572:
[----:B------:R-:W-:Y:S01]  /*181f0*/  MOV R133, R66 ;  /* 0x0000004200857202 */ /* 0x000fe20000000f00 */
[----:B------:R-:W-:Y:S01]  /*18200*/  IMAD.MOV.U32 R135, RZ, RZ, R134 ;  /* 0x000000ffff877224 */ /* 0x000fe200078e0086 */
[----:B------:R-:W-:Y:S01]  /*18210*/  MOV R32, R35 ;  /* 0x0000002300207202 */ /* 0x000fe20000000f00 */
[----:B------:R-:W-:-:S07]  /*18220*/  IMAD.MOV.U32 R96, RZ, RZ, R99 ;  /* 0x000000ffff607224 */ /* 0x000fce00078e0063 */
.L_x_24573:
[----:B------:R-:W-:Y:S05]  /*18230*/  BSYNC.RECONVERGENT B1 ;  /* 0x0000000000017941 */ /* 0x000fea0003800200 */
.L_x_24571:
        /* <DEDUP_REMOVED lines=11> */
.L_x_24575:
[----:B------:R-:W-:Y:S01]  /*182f0*/  IMAD.MOV.U32 R66, RZ, RZ, R133 ;  /* 0x000000ffff427224 */ /* 0x000fe200078e0085 */
[----:B------:R-:W-:Y:S01]  /*18300*/  MOV R134, R135 ;  /* 0x0000008700867202 */ /* 0x000fe20000000f00 */
[----:B------:R-:W-:Y:S02]  /*18310*/  IMAD.MOV.U32 R99, RZ, RZ, R98 ;  /* 0x000000ffff637224 */ /* 0x000fe400078e0062 */
[----:B------:R-:W-:-:S07]  /*18320*/  IMAD.MOV.U32 R35, RZ, RZ, R34 ;  /* 0x000000ffff237224 */ /* 0x000fce00078e0022 */
.L_x_24576:
[----:B------:R-:W-:Y:S05]  /*18330*/  BSYNC.RECONVERGENT B1 ;  /* 0x0000000000017941 */ /* 0x000fea0003800200 */
.L_x_24574:
        /* <DEDUP_REMOVED lines=11> */
.L_x_24578:
[----:B------:R-:W-:Y:S01]  /*183f0*/  IMAD.MOV.U32 R133, RZ, RZ, R66 ;  /* 0x000000ffff857224 */ /* 0x000fe200078e0042 */
[----:B------:R-:W-:Y:S01]  /*18400*/  MOV R98, R101 ;  /* 0x0000006500627202 */ /* 0x000fe20000000f00 */
[----:B------:R-:W-:Y:S02]  /*18410*/  IMAD.MOV.U32 R135, RZ, RZ, R134 ;  /* 0x000000ffff877224 */ /* 0x000fe400078e0086 */
[----:B------:R-:W-:-:S07]  /*18420*/  IMAD.MOV.U32 R34, RZ, RZ, R37 ;  /* 0x000000ffff227224 */ /* 0x000fce00078e0025 */
.L_x_24579:
[----:B------:R-:W-:Y:S05]  /*18430*/  BSYNC.RECONVERGENT B1 ;  /* 0x0000000000017941 */ /* 0x000fea0003800200 */
.L_x_24577:
        /* <DEDUP_REMOVED lines=11> */
.L_x_24581:
[----:B------:R-:W-:Y:S01]  /*184f0*/  MOV R66, R133 ;  /* 0x0000008500427202 */ /* 0x000fe20000000f00 */
[----:B------:R-:W-:Y:S01]  /*18500*/  IMAD.MOV.U32 R134, RZ, RZ, R135 ;  /* 0x000000ffff867224 */ /* 0x000fe200078e0087 */
[----:B------:R-:W-:Y:S01]  /*18510*/  MOV R37, R36 ;  /* 0x0000002400257202 */ /* 0x000fe20000000f00 */
[----:B------:R-:W-:-:S07]  /*18520*/  IMAD.MOV.U32 R101, RZ, RZ, R100 ;  /* 0x000000ffff657224 */ /* 0x000fce00078e0064 */
.L_x_24582:
[----:B------:R-:W-:Y:S05]  /*18530*/  BSYNC.RECONVERGENT B1 ;  /* 0x0000000000017941 */ /* 0x000fea0003800200 */
.L_x_24580:
        /* <DEDUP_REMOVED lines=11> */
.L_x_24584:
[----:B------:R-:W-:Y:S01]  /*185f0*/  IMAD.MOV.U32 R133, RZ, RZ, R66 ;  /* 0x000000ffff857224 */ /* 0x000fe200078e0042 */
[----:B------:R-:W-:Y:S01]  /*18600*/  MOV R135, R134 ;  /* 0x0000008600877202 */ /* 0x000fe20000000f00 */
[----:B------:R-:W-:Y:S02]  /*18610*/  IMAD.MOV.U32 R100, RZ, RZ, R103 ;  /* 0x000000ffff647224 */ /* 0x000fe400078e0067 */
[----:B------:R-:W-:-:S07]  /*18620*/  IMAD.MOV.U32 R36, RZ, RZ, R39 ;  /* 0x000000ffff247224 */ /* 0x000fce00078e0027 */
.L_x_24585:
[----:B------:R-:W-:Y:S05]  /*18630*/  BSYNC.RECONVERGENT B1 ;  /* 0x0000000000017941 */ /* 0x000fea0003800200 */
.L_x_24583:
        /* <DEDUP_REMOVED lines=11> */
.L_x_24587:
[----:B------:R-:W-:Y:S01]  /*186f0*/  IMAD.MOV.U32 R66, RZ, RZ, R133 ;  /* 0x000000ffff427224 */ /* 0x000fe200078e0085 */
[----:B------:R-:W-:Y:S01]  /*18700*/  MOV R103, R102 ;  /* 0x0000006600677202 */ /* 0x000fe20000000f00 */
[----:B------:R-:W-:Y:S02]  /*18710*/  IMAD.MOV.U32 R134, RZ, RZ, R135 ;  /* 0x000000ffff867224 */ /* 0x000fe400078e0087 */
[----:B------:R-:W-:-:S07]  /*18720*/  IMAD.MOV.U32 R39, RZ, RZ, R38 ;  /* 0x000000ffff277224 */ /* 0x000fce00078e0026 */
.L_x_24588:
[----:B------:R-:W-:Y:S05]  /*18730*/  BSYNC.RECONVERGENT B1 ;  /* 0x0000000000017941 */ /* 0x000fea0003800200 */
.L_x_24586:
        /* <DEDUP_REMOVED lines=11> */
.L_x_24590:
[----:B------:R-:W-:Y:S01]  /*187f0*/  MOV R133, R66 ;  /* 0x0000004200857202 */ /* 0x000fe20000000f00 */
[----:B------:R-:W-:Y:S01]  /*18800*/  IMAD.MOV.U32 R135, RZ, RZ, R134 ;  /* 0x000000ffff877224 */ /* 0x000fe200078e0086 */
[----:B------:R-:W-:Y:S01]  /*18810*/  MOV R38, R41 ;  /* 0x0000002900267202 */ /* 0x000fe20000000f00 */
[----:B------:R-:W-:-:S07]  /*18820*/  IMAD.MOV.U32 R102, RZ, RZ, R105 ;  /* 0x000000ffff667224 */ /* 0x000fce00078e0069 */
.L_x_24591:
[----:B------:R-:W-:Y:S05]  /*18830*/  BSYNC.RECONVERGENT B1 ;  /* 0x0000000000017941 */ /* 0x000fea0003800200 */
.L_x_24589:
        /* <DEDUP_REMOVED lines=11> */
.L_x_24593:
[----:B------:R-:W-:Y:S01]  /*188f0*/  IMAD.MOV.U32 R66, RZ, RZ, R133 ;  /* 0x000000ffff427224 */ /* 0x000fe200078e0085 */
[----:B------:R-:W-:Y:S01]  /*18900*/  MOV R134, R135 ;  /* 0x0000008700867202 */ /* 0x000fe20000000f00 */
[----:B------:R-:W-:Y:S02]  /*18910*/  IMAD.MOV.U32 R105, RZ, RZ, R104 ;  /* 0x000000ffff697224 */ /* 0x000fe400078e0068 */
[----:B------:R-:W-:-:S07]  /*18920*/  IMAD.MOV.U32 R41, RZ, RZ, R40 ;  /* 0x000000ffff297224 */ /* 0x000fce00078e0028 */
.L_x_24594:
[----:B------:R-:W-:Y:S05]  /*18930*/  BSYNC.RECONVERGENT B1 ;  /* 0x0000000000017941 */ /* 0x000fea0003800200 */
.L_x_24592:
        /* <DEDUP_REMOVED lines=11> */
.L_x_24596:
[----:B------:R-:W-:Y:S01]  /*189f0*/  IMAD.MOV.U32 R133, RZ, RZ, R66 ;  /* 0x000000ffff857224 */ /* 0x000fe200078e0042 */
[----:B------:R-:W-:Y:S01]  /*18a00*/  MOV R104, R107 ;  /* 0x0000006b00687202 */ /* 0x000fe20000000f00 */
[----:B------:R-:W-:Y:S02]  /*18a10*/  IMAD.MOV.U32 R135, RZ, RZ, R134 ;  /* 0x000000ffff877224 */ /* 0x000fe400078e0086 */
[----:B------:R-:W-:-:S07]  /*18a20*/  IMAD.MOV.U32 R40, RZ, RZ, R43 ;  /* 0x000000ffff287224 */ /* 0x000fce00078e002b */
.L_x_24597:
[----:B------:R-:W-:Y:S05]  /*18a30*/  BSYNC.RECONVERGENT B1 ;  /* 0x0000000000017941 */ /* 0x000fea0003800200 */
.L_x_24595:
        /* <DEDUP_REMOVED lines=11> */
.L_x_24599:
[----:B------:R-:W-:Y:S01]  /*18af0*/  MOV R66, R133 ;  /* 0x0000008500427202 */ /* 0x000fe20000000f00 */
[----:B------:R-:W-:Y:S01]  /*18b00*/  IMAD.MOV.U32 R134, RZ, RZ, R135 ;  /* 0x000000ffff867224 */ /* 0x000fe200078e0087 */
[----:B------:R-:W-:Y:S01]  /*18b10*/  MOV R43, R42 ;  /* 0x0000002a002b7202 */ /* 0x000fe20000000f00 */
[----:B------:R-:W-:-:S07]  /*18b20*/  IMAD.MOV.U32 R107, RZ, RZ, R106 ;  /* 0x000000ffff6b7224 */ /* 0x000fce00078e006a */
.L_x_24600:
[----:B------:R-:W-:Y:S05]  /*18b30*/  BSYNC.RECONVERGENT B1 ;  /* 0x0000000000017941 */ /* 0x000fea0003800200 */
.L_x_24598:
        /* <DEDUP_REMOVED lines=11> */
.L_x_24602:
[----:B------:R-:W-:Y:S01]  /*18bf0*/  IMAD.MOV.U32 R133, RZ, RZ, R66 ;  /* 0x000000ffff857224 */ /* 0x000fe200078e0042 */
[----:B------:R-:W-:Y:S01]  /*18c00*/  MOV R135, R134 ;  /* 0x0000008600877202 */ /* 0x000fe20000000f00 */
[----:B------:R-:W-:Y:S02]  /*18c10*/  IMAD.MOV.U32 R106, RZ, RZ, R109 ;  /* 0x000000ffff6a7224 */ /* 0x000fe400078e006d */
[----:B------:R-:W-:-:S07]  /*18c20*/  IMAD.MOV.U32 R42, RZ, RZ, R45 ;  /* 0x000000ffff2a7224 */ /* 0x000fce00078e002d */
.L_x_24603:
[----:B------:R-:W-:Y:S05]  /*18c30*/  BSYNC.RECONVERGENT B1 ;  /* 0x0000000000017941 */ /* 0x000fea0003800200 */
.L_x_24601:
        /* <DEDUP_REMOVED lines=11> */
.L_x_24605:
[----:B------:R-:W-:Y:S01]  /*18cf0*/  IMAD.MOV.U32 R66, RZ, RZ, R133 ;  /* 0x000000ffff427224 */ /* 0x000fe200078e0085 */
[----:B------:R-:W-:Y:S01]  /*18d00*/  MOV R109, R108 ;  /* 0x0000006c006d7202 */ /* 0x000fe20000000f00 */
[----:B------:R-:W-:Y:S02]  /*18d10*/  IMAD.MOV.U32 R134, RZ, RZ, R135 ;  /* 0x000000ffff867224 */ /* 0x000fe400078e0087 */
[----:B------:R-:W-:-:S07]  /*18d20*/  IMAD.MOV.U32 R45, RZ, RZ, R44 ;  /* 0x000000ffff2d7224 */ /* 0x000fce00078e002c */
.L_x_24606:
[----:B------:R-:W-:Y:S05]  /*18d30*/  BSYNC.RECONVERGENT B1 ;  /* 0x0000000000017941 */ /* 0x000fea0003800200 */
.L_x_24604:
        /* <DEDUP_REMOVED lines=11> */
.L_x_24608:
[----:B------:R-:W-:Y:S01]  /*18df0*/  MOV R133, R66 ;  /* 0x0000004200857202 */ /* 0x000fe20000000f00 */
[----:B------:R-:W-:Y:S01]  /*18e00*/  IMAD.MOV.U32 R135, RZ, RZ, R134 ;  /* 0x000000ffff877224 */ /* 0x000fe200078e0086 */
[----:B------:R-:W-:Y:S01]  /*18e10*/  MOV R44, R47 ;  /* 0x0000002f002c7202 */ /* 0x000fe20000000f00 */
[----:B------:R-:W-:-:S07]  /*18e20*/  IMAD.MOV.U32 R108, RZ, RZ, R111 ;  /* 0x000000ffff6c7224 */ /* 0x000fce00078e006f */
.L_x_24609:
[----:B------:R-:W-:Y:S05]  /*18e30*/  BSYNC.RECONVERGENT B1 ;  /* 0x0000000000017941 */ /* 0x000fea0003800200 */
.L_x_24607:
        /* <DEDUP_REMOVED lines=11> */
.L_x_24611:
[----:B------:R-:W-:Y:S01]  /*18ef0*/  IMAD.MOV.U32 R66, RZ, RZ, R133 ;  /* 0x000000ffff427224 */ /* 0x000fe200078e0085 */
[----:B------:R-:W-:Y:S01]  /*18f00*/  MOV R134, R135 ;  /* 0x0000008700867202 */ /* 0x000fe20000000f00 */
[----:B------:R-:W-:Y:S02]  /*18f10*/  IMAD.MOV.U32 R111, RZ, RZ, R110 ;  /* 0x000000ffff6f7224 */ /* 0x000fe400078e006e */
[----:B------:R-:W-:-:S07]  /*18f20*/  IMAD.MOV.U32 R47, RZ, RZ, R46 ;  /* 0x000000ffff2f7224 */ /* 0x000fce00078e002e */
.L_x_24612:
[----:B------:R-:W-:Y:S05]  /*18f30*/  BSYNC.RECONVERGENT B1 ;  /* 0x0000000000017941 */ /* 0x000fea0003800200 */
.L_x_24610:
        /* <DEDUP_REMOVED lines=11> */
.L_x_24614:
[----:B------:R-:W-:Y:S01]  /*18ff0*/  IMAD.MOV.U32 R133, RZ, RZ, R66 ;  /* 0x000000ffff857224 */ /* 0x000fe200078e0042 */
[----:B------:R-:W-:Y:S01]  /*19000*/  MOV R110, R113 ;  /* 0x00000071006e7202 */ /* 0x000fe20000000f00 */
[----:B------:R-:W-:Y:S02]  /*19010*/  IMAD.MOV.U32 R135, RZ, RZ, R134 ;  /* 0x000000ffff877224 */ /* 0x000fe400078e0086 */
[----:B------:R-:W-:-:S07]  /*19020*/  IMAD.MOV.U32 R46, RZ, RZ, R49 ;  /* 0x000000ffff2e7224 */ /* 0x000fce00078e0031 */
.L_x_24615:
[----:B------:R-:W-:Y:S05]  /*19030*/  BSYNC.RECONVERGENT B1 ;  /* 0x0000000000017941 */ /* 0x000fea0003800200 */
.L_x_24613:
        /* <DEDUP_REMOVED lines=11> */
.L_x_24617:
[----:B------:R-:W-:Y:S01]  /*190f0*/  MOV R66, R133 ;  /* 0x0000008500427202 */ /* 0x000fe20000000f00 */
[----:B------:R-:W-:Y:S01]  /*19100*/  IMAD.MOV.U32 R134, RZ, RZ, R135 ;  /* 0x000000ffff867224 */ /* 0x000fe200078e0087 */
[----:B------:R-:W-:Y:S01]  /*19110*/  MOV R49, R48 ;  /* 0x0000003000317202 */ /* 0x000fe20000000f00 */
[----:B------:R-:W-:-:S07]  /*19120*/  IMAD.MOV.U32 R113, RZ, RZ, R112 ;  /* 0x000000ffff717224 */ /* 0x000fce00078e0070 */
.L_x_24618:
[----:B------:R-:W-:Y:S05]  /*19130*/  BSYNC.RECONVERGENT B1 ;  /* 0x0000000000017941 */ /* 0x000fea0003800200 */
.L_x_24616:
        /* <DEDUP_REMOVED lines=11> */
.L_x_24620:
[----:B------:R-:W-:Y:S01]  /*191f0*/  IMAD.MOV.U32 R133, RZ, RZ, R66 ;  /* 0x000000ffff857224 */ /* 0x000fe200078e0042 */
[----:B------:R-:W-:Y:S01]  /*19200*/  MOV R135, R134 ;  /* 0x0000008600877202 */ /* 0x000fe20000000f00 */
[----:B------:R-:W-:Y:S02]  /*19210*/  IMAD.MOV.U32 R112, RZ, RZ, R115 ;  /* 0x000000ffff707224 */ /* 0x000fe400078e0073 */
[----:B------:R-:W-:-:S07]  /*19220*/  IMAD.MOV.U32 R48, RZ, RZ, R51 ;  /* 0x000000ffff307224 */ /* 0x000fce00078e0033 */
.L_x_24621:
[----:B------:R-:W-:Y:S05]  /*19230*/  BSYNC.RECONVERGENT B1 ;  /* 0x0000000000017941 */ /* 0x000fea0003800200 */
.L_x_24619:
        /* <DEDUP_REMOVED lines=11> */
.L_x_24623:
[----:B------:R-:W-:Y:S01]  /*192f0*/  IMAD.MOV.U32 R66, RZ, RZ, R133 ;  /* 0x000000ffff427224 */ /* 0x000fe200078e0085 */
[----:B------:R-:W-:Y:S01]  /*19300*/  MOV R115, R114 ;  /* 0x0000007200737202 */ /* 0x000fe20000000f00 */
[----:B------:R-:W-:Y:S02]  /*19310*/  IMAD.MOV.U32 R134, RZ, RZ, R135 ;  /* 0x000000ffff867224 */ /* 0x000fe400078e0087 */
[----:B------:R-:W-:-:S07]  /*19320*/  IMAD.MOV.U32 R51, RZ, RZ, R50 ;  /* 0x000000ffff337224 */ /* 0x000fce00078e0032 */
.L_x_24624:
[----:B------:R-:W-:Y:S05]  /*19330*/  BSYNC.RECONVERGENT B1 ;  /* 0x0000000000017941 */ /* 0x000fea0003800200 */
.L_x_24622:
        /* <DEDUP_REMOVED lines=11> */
.L_x_24626:
[----:B------:R-:W-:Y:S01]  /*193f0*/  MOV R133, R66 ;  /* 0x0000004200857202 */ /* 0x000fe20000000f00 */
[----:B------:R-:W-:Y:S01]  /*19400*/  IMAD.MOV.U32 R135, RZ, RZ, R134 ;  /* 0x000000ffff877224 */ /* 0x000fe200078e0086 */
[----:B------:R-:W-:Y:S01]  /*19410*/  MOV R50, R53 ;  /* 0x0000003500327202 */ /* 0x000fe20000000f00 */
[----:B------:R-:W-:-:S07]  /*19420*/  IMAD.MOV.U32 R114, RZ, RZ, R117 ;  /* 0x000000ffff727224 */ /* 0x000fce00078e0075 */
.L_x_24627:
[----:B------:R-:W-:Y:S05]  /*19430*/  BSYNC.RECONVERGENT B1 ;  /* 0x0000000000017941 */ /* 0x000fea0003800200 */
.L_x_24625:
        /* <DEDUP_REMOVED lines=11> */
.L_x_24629:
[----:B------:R-:W-:Y:S01]  /*194f0*/  IMAD.MOV.U32 R66, RZ, RZ, R133 ;  /* 0x000000ffff427224 */ /* 0x000fe200078e0085 */
[----:B------:R-:W-:Y:S01]  /*19500*/  MOV R134, R135 ;  /* 0x0000008700867202 */ /* 0x000fe20000000f00 */
[----:B------:R-:W-:Y:S02]  /*19510*/  IMAD.MOV.U32 R117, RZ, RZ, R116 ;  /* 0x000000ffff757224 */ /* 0x000fe400078e0074 */
[----:B------:R-:W-:-:S07]  /*19520*/  IMAD.MOV.U32 R53, RZ, RZ, R52 ;  /* 0x000000ffff357224 */ /* 0x000fce00078e0034 */
.L_x_24630:
[----:B------:R-:W-:Y:S05]  /*19530*/  BSYNC.RECONVERGENT B1 ;  /* 0x0000000000017941 */ /* 0x000fea0003800200 */
.L_x_24628:
        /* <DEDUP_REMOVED lines=11> */
.L_x_24632:
[----:B------:R-:W-:Y:S01]  /*195f0*/  IMAD.MOV.U32 R133, RZ, RZ, R66 ;  /* 0x000000ffff857224 */ /* 0x000fe200078e0042 */
[----:B------:R-:W-:Y:S01]  /*19600*/  MOV R116, R119 ;  /* 0x0000007700747202 */ /* 0x000fe20000000f00 */
[----:B------:R-:W-:Y:S02]  /*19610*/  IMAD.MOV.U32 R135, RZ, RZ, R134 ;  /* 0x000000ffff877224 */ /* 0x000fe400078e0086 */
[----:B------:R-:W-:-:S07]  /*19620*/  IMAD.MOV.U32 R52, RZ, RZ, R55 ;  /* 0x000000ffff347224 */ /* 0x000fce00078e0037 */
.L_x_24633:
[----:B------:R-:W-:Y:S05]  /*19630*/  BSYNC.RECONVERGENT B1 ;  /* 0x0000000000017941 */ /* 0x000fea0003800200 */
.L_x_24631:
        /* <DEDUP_REMOVED lines=11> */
.L_x_24635:
[----:B------:R-:W-:Y:S01]  /*196f0*/  MOV R66, R133 ;  /* 0x0000008500427202 */ /* 0x000fe20000000f00 */
[----:B------:R-:W-:Y:S01]  /*19700*/  IMAD.MOV.U32 R134, RZ, RZ, R135 ;  /* 0x000000ffff867224 */ /* 0x000fe200078e0087 */
[----:B------:R-:W-:Y:S01]  /*19710*/  MOV R55, R54 ;  /* 0x0000003600377202 */ /* 0x000fe20000000f00 */
[----:B------:R-:W-:-:S07]  /*19720*/  IMAD.MOV.U32 R119, RZ, RZ, R118 ;  /* 0x000000ffff777224 */ /* 0x000fce00078e0076 */
.L_x_24636:
[----:B------:R-:W-:Y:S05]  /*19730*/  BSYNC.RECONVERGENT B1 ;  /* 0x0000000000017941 */ /* 0x000fea0003800200 */
.L_x_24634:
        /* <DEDUP_REMOVED lines=11> */
.L_x_24638:
[----:B------:R-:W-:Y:S01]  /*197f0*/  IMAD.MOV.U32 R133, RZ, RZ, R66 ;  /* 0x000000ffff857224 */ /* 0x000fe200078e0042 */
[----:B------:R-:W-:Y:S01]  /*19800*/  MOV R135, R134 ;  /* 0x0000008600877202 */ /* 0x000fe20000000f00 */
[----:B------:R-:W-:Y:S02]  /*19810*/  IMAD.MOV.U32 R118, RZ, RZ, R121 ;  /* 0x000000ffff767224 */ /* 0x000fe400078e0079 */
[----:B------:R-:W-:-:S07]  /*19820*/  IMAD.MOV.U32 R54, RZ, RZ, R57 ;  /* 0x000000ffff367224 */ /* 0x000fce00078e0039 */
.L_x_24639:
[----:B------:R-:W-:Y:S05]  /*19830*/  BSYNC.RECONVERGENT B1 ;  /* 0x0000000000017941 */ /* 0x000fea0003800200 */
.L_x_24637:
        /* <DEDUP_REMOVED lines=11> */
.L_x_24641:
[----:B------:R-:W-:Y:S01]  /*198f0*/  IMAD.MOV.U32 R66, RZ, RZ, R133 ;  /* 0x000000ffff427224 */ /* 0x000fe200078e0085 */
[----:B------:R-:W-:Y:S01]  /*19900*/  MOV R121, R120 ;  /* 0x0000007800797202 */ /* 0x000fe20000000f00 */
[----:B------:R-:W-:Y:S02]  /*19910*/  IMAD.MOV.U32 R134, RZ, RZ, R135 ;  /* 0x000000ffff867224 */ /* 0x000fe400078e0087 */
[----:B------:R-:W-:-:S07]  /*19920*/  IMAD.MOV.U32 R57, RZ, RZ, R56 ;  /* 0x000000ffff397224 */ /* 0x000fce00078e0038 */
.L_x_24642:
[----:B------:R-:W-:Y:S05]  /*19930*/  BSYNC.RECONVERGENT B1 ;  /* 0x0000000000017941 */ /* 0x000fea0003800200 */
.L_x_24640:
        /* <DEDUP_REMOVED lines=11> */
.L_x_24644:
[----:B------:R-:W-:Y:S01]  /*199f0*/  MOV R133, R66 ;  /* 0x0000004200857202 */ /* 0x000fe20000000f00 */
[----:B------:R-:W-:Y:S01]  /*19a00*/  IMAD.MOV.U32 R135, RZ, RZ, R134 ;  /* 0x000000ffff877224 */ /* 0x000fe200078e0086 */
[----:B------:R-:W-:Y:S01]  /*19a10*/  MOV R56, R59 ;  /* 0x0000003b00387202 */ /* 0x000fe20000000f00 */
[----:B------:R-:W-:-:S07]  /*19a20*/  IMAD.MOV.U32 R120, RZ, RZ, R123 ;  /* 0x000000ffff787224 */ /* 0x000fce00078e007b */
.L_x_24645:
[----:B------:R-:W-:Y:S05]  /*19a30*/  BSYNC.RECONVERGENT B1 ;  /* 0x0000000000017941 */ /* 0x000fea0003800200 */
.L_x_24643:
        /* <DEDUP_REMOVED lines=11> */
.L_x_24647:
[----:B------:R-:W-:Y:S01]  /*19af0*/  IMAD.MOV.U32 R66, RZ, RZ, R133 ;  /* 0x000000ffff427224 */ /* 0x000fe200078e0085 */
[----:B------:R-:W-:Y:S01]  /*19b00*/  MOV R134, R135 ;  /* 0x0000008700867202 */ /* 0x000fe20000000f00 */
[----:B------:R-:W-:Y:S02]  /*19b10*/  IMAD.MOV.U32 R123, RZ, RZ, R122 ;  /* 0x000000ffff7b7224 */ /* 0x000fe400078e007a */
[----:B------:R-:W-:-:S07]  /*19b20*/  IMAD.MOV.U32 R59, RZ, RZ, R58 ;  /* 0x000000ffff3b7224 */ /* 0x000fce00078e003a */
.L_x_24648:
[----:B------:R-:W-:Y:S05]  /*19b30*/  BSYNC.RECONVERGENT B1 ;  /* 0x0000000000017941 */ /* 0x000fea0003800200 */
.L_x_24646:
        /* <DEDUP_REMOVED lines=11> */
.L_x_24650:
[----:B------:R-:W-:Y:S01]  /*19bf0*/  IMAD.MOV.U32 R133, RZ, RZ, R66 ;  /* 0x000000ffff857224 */ /* 0x000fe200078e0042 */
[----:B------:R-:W-:Y:S01]  /*19c00*/  MOV R122, R125 ;  /* 0x0000007d007a7202 */ /* 0x000fe20000000f00 */
[----:B------:R-:W-:Y:S02]  /*19c10*/  IMAD.MOV.U32 R135, RZ, RZ, R134 ;  /* 0x000000ffff877224 */ /* 0x000fe400078e0086 */
[----:B------:R-:W-:-:S07]  /*19c20*/  IMAD.MOV.U32 R58, RZ, RZ, R61 ;  /* 0x000000ffff3a7224 */ /* 0x000fce00078e003d */
.L_x_24651:
[----:B------:R-:W-:Y:S05]  /*19c30*/  BSYNC.RECONVERGENT B1 ;  /* 0x0000000000017941 */ /* 0x000fea0003800200 */
.L_x_24649:
        /* <DEDUP_REMOVED lines=11> */
.L_x_24653:
[----:B------:R-:W-:Y:S01]  /*19cf0*/  MOV R66, R133 ;  /* 0x0000008500427202 */ /* 0x000fe20000000f00 */
[----:B------:R-:W-:Y:S01]  /*19d00*/  IMAD.MOV.U32 R134, RZ, RZ, R135 ;  /* 0x000000ffff867224 */ /* 0x000fe200078e0087 */
[----:B------:R-:W-:Y:S01]  /*19d10*/  MOV R61, R60 ;  /* 0x0000003c003d7202 */ /* 0x000fe20000000f00 */
[----:B------:R-:W-:-:S07]  /*19d20*/  IMAD.MOV.U32 R125, RZ, RZ, R124 ;  /* 0x000000ffff7d7224 */ /* 0x000fce00078e007c */
.L_x_24654:
[----:B------:R-:W-:Y:S05]  /*19d30*/  BSYNC.RECONVERGENT B1 ;  /* 0x0000000000017941 */ /* 0x000fea0003800200 */
.L_x_24652:
        /* <DEDUP_REMOVED lines=11> */
.L_x_24656:
[----:B------:R-:W-:Y:S01]  /*19df0*/  IMAD.MOV.U32 R133, RZ, RZ, R66 ;  /* 0x000000ffff857224 */ /* 0x000fe200078e0042 */
[----:B------:R-:W-:Y:S01]  /*19e00*/  MOV R135, R134 ;  /* 0x0000008600877202 */ /* 0x000fe20000000f00 */
[----:B------:R-:W-:Y:S02]  /*19e10*/  IMAD.MOV.U32 R124, RZ, RZ, R127 ;  /* 0x000000ffff7c7224 */ /* 0x000fe400078e007f */
[----:B------:R-:W-:-:S07]  /*19e20*/  IMAD.MOV.U32 R60, RZ, RZ, R63 ;  /* 0x000000ffff3c7224 */ /* 0x000fce00078e003f */
.L_x_24657:
[----:B------:R-:W-:Y:S05]  /*19e30*/  BSYNC.RECONVERGENT B1 ;  /* 0x0000000000017941 */ /* 0x000fea0003800200 */
.L_x_24655:
        /* <DEDUP_REMOVED lines=11> */
.L_x_24659:
[----:B------:R-:W-:Y:S01]  /*19ef0*/  IMAD.MOV.U32 R66, RZ, RZ, R133 ;  /* 0x000000ffff427224 */ /* 0x000fe200078e0085 */
[----:B------:R-:W-:Y:S01]  /*19f00*/  MOV R127, R126 ;  /* 0x0000007e007f7202 */ /* 0x000fe20000000f00 */
[----:B------:R-:W-:Y:S02]  /*19f10*/  IMAD.MOV.U32 R134, RZ, RZ, R135 ;  /* 0x000000ffff867224 */ /* 0x000fe400078e0087 */
[----:B------:R-:W-:-:S07]  /*19f20*/  IMAD.MOV.U32 R63, RZ, RZ, R62 ;  /* 0x000000ffff3f7224 */ /* 0x000fce00078e003e */
.L_x_24660:
[----:B------:R-:W-:Y:S05]  /*19f30*/  BSYNC.RECONVERGENT B1 ;  /* 0x0000000000017941 */ /* 0x000fea0003800200 */
.L_x_24658:
        /* <DEDUP_REMOVED lines=11> */
.L_x_24662:
[----:B------:R-:W-:Y:S01]  /*19ff0*/  MOV R133, R66 ;  /* 0x0000004200857202 */ /* 0x000fe20000000f00 */
[----:B------:R-:W-:Y:S01]  /*1a000*/  IMAD.MOV.U32 R135, RZ, RZ, R134 ;  /* 0x000000ffff877224 */ /* 0x000fe200078e0086 */
[----:B------:R-:W-:Y:S01]  /*1a010*/  MOV R62, R65 ;  /* 0x00000041003e7202 */ /* 0x000fe20000000f00 */
[----:B------:R-:W-:-:S07]  /*1a020*/  IMAD.MOV.U32 R126, RZ, RZ, R129 ;  /* 0x000000ffff7e7224 */ /* 0x000fce00078e0081 */
.L_x_24663:
[----:B------:R-:W-:Y:S05]  /*1a030*/  BSYNC.RECONVERGENT B1 ;  /* 0x0000000000017941 */ /* 0x000fea0003800200 */
.L_x_24661:
        /* <DEDUP_REMOVED lines=11> */
.L_x_24665:
[----:B------:R-:W-:Y:S01]  /*1a0f0*/  IMAD.MOV.U32 R66, RZ, RZ, R133 ;  /* 0x000000ffff427224 */ /* 0x000fe200078e0085 */
[----:B------:R-:W-:Y:S01]  /*1a100*/  MOV R134, R135 ;  /* 0x0000008700867202 */ /* 0x000fe20000000f00 */
[----:B------:R-:W-:Y:S02]  /*1a110*/  IMAD.MOV.U32 R129, RZ, RZ, R128 ;  /* 0x000000ffff817224 */ /* 0x000fe400078e0080 */
[----:B------:R-:W-:-:S07]  /*1a120*/  IMAD.MOV.U32 R65, RZ, RZ, R64 ;  /* 0x000000ffff417224 */ /* 0x000fce00078e0040 */
.L_x_24666:
[----:B------:R-:W-:Y:S05]  /*1a130*/  BSYNC.RECONVERGENT B1 ;  /* 0x0000000000017941 */ /* 0x000fea0003800200 */
.L_x_24664:
        /* <DEDUP_REMOVED lines=11> */
.L_x_24668:
[----:B------:R-:W-:Y:S01]  /*1a1f0*/  IMAD.MOV.U32 R133, RZ, RZ, R66 ;  /* 0x000000ffff857224 */ /* 0x000fe200078e0042 */
[----:B------:R-:W-:Y:S01]  /*1a200*/  MOV R136, R134 ;  /* 0x0000008600887202 */ /* 0x000fe20000000f00 */
[----:B------:R-:W-:Y:S02]  /*1a210*/  IMAD.MOV.U32 R128, RZ, RZ, R139 ;  /* 0x000000ffff807224 */ /* 0x000fe400078e008b */
[----:B------:R-:W-:-:S07]  /*1a220*/  IMAD.MOV.U32 R64, RZ, RZ, R67 ;  /* 0x000000ffff407224 */ /* 0x000fce00078e0043 */
.L_x_24669:
[----:B------:R-:W-:Y:S05]  /*1a230*/  BSYNC.RECONVERGENT B1 ;  /* 0x0000000000017941 */ /* 0x000fea0003800200 */
.L_x_24667:
        /* <DEDUP_REMOVED lines=11> */
.L_x_24671:
[----:B------:R-:W-:Y:S01]  /*1a2f0*/  MOV R139, R130 ;  /* 0x00000082008b7202 */ /* 0x000fe20000000f00 */
[----:B------:R-:W-:Y:S01]  /*1a300*/  IMAD.MOV.U32 R67, RZ, RZ, R3 ;  /* 0x000000ffff437224 */ /* 0x000fe200078e0003 */
[----:B------:R-:W-:Y:S01]  /*1a310*/  MOV R66, R136 ;  /* 0x0000008800427202 */ /* 0x000fe20000000f00 */
[--C-:B------:R-:W-:Y:S02]  /*1a320*/  IMAD.MOV.U32 R138, RZ, RZ, R133.reuse ;  /* 0x000000ffff8a7224 */ /* 0x100fe400078e0085 */
[----:B------:R-:W-:Y:S02]  /*1a330*/  IMAD.MOV.U32 R130, RZ, RZ, R133 ;  /* 0x000000ffff827224 */ /* 0x000fe400078e0085 */
[----:B------:R-:W-:-:S07]  /*1a340*/  IMAD.MOV.U32 R3, RZ, RZ, R136 ;  /* 0x000000ffff037224 */ /* 0x000fce00078e0088 */
.L_x_24672:
[----:B------:R-:W-:Y:S05]  /*1a350*/  BSYNC.RECONVERGENT B1 ;  /* 0x0000000000017941 */ /* 0x000fea0003800200 */
.L_x_24670:
[----:B------:R-:W-:Y:S01]  /*1a360*/  IADD3 R132, PT, PT, R132, 0x4, RZ ;  /* 0x0000000484847810 */ /* 0x000fe20007ffe0ff */
[----:B------:R-:W-:Y:S06]  /*1a370*/  @P1 BRA `(.L_x_24673) ;  /* 0xffffffc0000c1947 */ /* 0x000fec000383ffff */
.L_x_24483:
[----:B------:R-:W-:Y:S05]  /*1a380*/  BSYNC.RECONVERGENT B0 ;  /* 0x0000000000007941 */ /* 0x000fea0003800200 */
.L_x_24482:
[----:B------:R-:W1:Y:S01]  /*1a390*/  S2R R3, SR_TID.X ;  /* 0x0000000000037919 */ /* 0x000e620000002100 */
[----:B------:R-:W-:Y:S01]  /*1a3a0*/  BAR.SYNC.DEFER_BLOCKING 0x0 ;  /* 0x0000000000007b1d */ /* 0x000fe20000010000 */
[----:B-1----:R-:W-:-:S13]  /*1a3b0*/  ISETP.NE.AND P0, PT, R3, RZ, PT ;  /* 0x000000ff0300720c */ /* 0x002fda0003f05270 */
[----:B------:R-:W-:Y:S05]  /*1a3c0*/  @P0 EXIT ;  /* 0x000000000000094d */ /* 0x000fea0003800000 */
[----:B0-----:R-:W0:Y:S01]  /*1a3d0*/  LDC R132, c[0x0][0x3a0] ;  /* 0x0000e800ff847b82 */ /* 0x001e220000000800 */
[----:B------:R-:W1:Y:S07]  /*1a3e0*/  S2R R3, SR_CTAID.X ;  /* 0x0000000000037919 */ /* 0x000e6e0000002500 */
[----:B------:R-:W1:Y:S08]  /*1a3f0*/  LDC.64 R130, c[0x0][0x388] ;  /* 0x0000e200ff827b82 */ /* 0x000e700000000a00 */
[----:B------:R-:W2:Y:S01]  /*1a400*/  LDC.64 R136, c[0x0][0x390] ;  /* 0x0000e400ff887b82 */ /* 0x000ea20000000a00 */
[----:B0-----:R-:W-:-:S07]  /*1a410*/  ISETP.GE.AND P2, PT, R132, 0x1, PT ;  /* 0x000000018400780c */ /* 0x001fce0003f46270 */
[----:B------:R-:W0:Y:S01]  /*1a420*/  LDC.64 R134, c[0x0][0x398] ;  /* 0x0000e600ff867b82 */ /* 0x000e220000000a00 */
[----:B------:R-:W-:Y:S01]  /*1a430*/  ISETP.GE.AND P3, PT, R132, 0x2, PT ;  /* 0x000000028400780c */ /* 0x000fe20003f66270 */
[----:B-1----:R-:W-:-:S05]  /*1a440*/  IMAD.WIDE.U32 R130, R3, 0x4, R130 ;  /* 0x0000000403827825 */ /* 0x002fca00078e0082 */
[----:B------:R-:W3:Y:S04]  /*1a450*/  @P2 LDG.E.CONSTANT R149, desc[UR6][R130.64] ;  /* 0x0000000682952981 */ /* 0x000ee8000c1e9900 */
[----:B------:R-:W4:Y:S01]  /*1a460*/  @P2 LDG.E.CONSTANT R151, desc[UR6][R130.64] ;  /* 0x0000000682972981 */ /* 0x000f22000c1e9900 */
[----:B------:R-:W-:-:S03]  /*1a470*/  ISETP.GE.AND P4, PT, R132, 0x3, PT ;  /* 0x000000038400780c */ /* 0x000fc60003f86270 */
[----:B------:R-:W5:Y:S04]  /*1a480*/  @P3 LDG.E.CONSTANT R148, desc[UR6][R130.64] ;  /* 0x0000000682943981 */ /* 0x000f68000c1e9900 */
[----:B------:R-:W5:Y:S01]  /*1a490*/  @P3 LDG.E.CONSTANT R147, desc[UR6][R130.64] ;  /* 0x0000000682933981 */ /* 0x000f62000c1e9900 */
[----:B------:R-:W-:-:S05]  /*1a4a0*/  ISETP.GE.AND P5, PT, R132, 0x4, PT ;  /* 0x000000048400780c */ /* 0x000fca0003fa6270 */
[----:B------:R-:W5:Y:S04]  /*1a4b0*/  @P4 LDG.E.CONSTANT R145, desc[UR6][R130.64] ;  /* 0x0000000682914981 */ /* 0x000f68000c1e9900 */
[----:B------:R-:W5:Y:S04]  /*1a4c0*/  @P4 LDG.E.CONSTANT R146, desc[UR6][R130.64] ;  /* 0x0000000682924981 */ /* 0x000f68000c1e9900 */
[----:B------:R-:W5:Y:S04]  /*1a4d0*/  @P5 LDG.E.CONSTANT R142, desc[UR6][R130.64] ;  /* 0x00000006828e5981 */ /* 0x000f68000c1e9900 */
[----:B------:R-:W5:Y:S01]  /*1a4e0*/  @P5 LDG.E.CONSTANT R143, desc[UR6][R130.64] ;  /* 0x00000006828f5981 */ /* 0x000f62000c1e9900 */
[----:B------:R-:W1:Y:S01]  /*1a4f0*/  MUFU.LG2 R133, R2 ;  /* 0x0000000200857308 */ /* 0x000e620000000c00 */
[----:B------:R-:W-:Y:S01]  /*1a500*/  ISETP.GE.AND P6, PT, R132, 0x5, PT ;  /* 0x000000058400780c */ /* 0x000fe20003fc6270 */
[----:B------:R-:W-:-:S02]  /*1a510*/  IMAD R3, R3, R132, RZ ;  /* 0x0000008403037224 */ /* 0x000fc400078e02ff */
[----:B------:R-:W-:Y:S01]  /*1a520*/  FADD.FTZ R66, -R0, R66 ;  /* 0x0000004200427221 */ /* 0x000fe20000010100 */
[----:B------:R-:W-:Y:S01]  /*1a530*/  ISETP.GE.AND P0, PT, R132, 0x6, PT ;  /* 0x000000068400780c */ /* 0x000fe20003f06270 */
[----:B------:R-:W-:Y:S01]  /*1a540*/  FADD.FTZ R150, -R0, R67 ;  /* 0x0000004300967221 */ /* 0x000fe20000010100 */
[----:B------:R-:W-:Y:S01]  /*1a550*/  IMAD.SHL.U32 R67, R3, 0x2, RZ ;  /* 0x0000000203437824 */ /* 0x000fe200078e00ff */
[----:B------:R-:W-:-:S06]  /*1a560*/  ISETP.GE.AND P1, PT, R132, 0x7, PT ;  /* 0x000000078400780c */ /* 0x000fcc0003f26270 */
[----:B------:R-:W5:Y:S01]  /*1a570*/  @P6 LDG.E.CONSTANT R140, desc[UR6][R130.64] ;  /* 0x00000006828c6981 */ /* 0x000f62000c1e9900 */
[----:B-1----:R-:W-:-:S03]  /*1a580*/  @P2 FFMA.FTZ R66, R133, -0.69314718246459960938, R66 ;  /* 0xbf31721885422823 */ /* 0x002fc60000010042 */
[----:B------:R-:W5:Y:S01]  /*1a590*/  @P6 LDG.E.CONSTANT R141, desc[UR6][R130.64] ;  /* 0x00000006828d6981 */ /* 0x000f62000c1e9900 */
[----:B------:R-:W-:Y:S01]  /*1a5a0*/  @P2 FFMA.FTZ R150, R133, -0.69314718246459960938, R150 ;  /* 0xbf31721885962823 */ /* 0x000fe20000010096 */
[----:B--2---:R-:W-:-:S04]  /*1a5b0*/  IMAD.WIDE R2, R67, 0x4, R136 ;  /* 0x0000000443027825 */ /* 0x004fc800078e0288 */
[C---:B------:R-:W-:Y:S01]  /*1a5c0*/  FADD.FTZ R136, -R0.reuse, R64 ;  /* 0x0000004000887221 */ /* 0x040fe20000010100 */
[----:B------:R-:W2:Y:S04]  /*1a5d0*/  @P0 LDG.E.CONSTANT R144, desc[UR6][R130.64] ;  /* 0x0000000682900981 */ /* 0x000ea8000c1e9900 */
[----:B------:R1:W-:Y:S04]  /*1a5e0*/  @P2 STG.E desc[UR6][R2.64], R138 ;  /* 0x0000008a02002986 */ /* 0x0003e8000c101906 */
[----:B------:R-:W2:Y:S01]  /*1a5f0*/  @P1 LDG.E.CONSTANT R64, desc[UR6][R130.64] ;  /* 0x0000000682401981 */ /* 0x000ea2000c1e9900 */
[----:B-1----:R-:W-:-:S04]  /*1a600*/  FADD.FTZ R138, -R0, R63 ;  /* 0x0000003f008a7221 */ /* 0x002fc80000010100 */
[----:B------:R-:W-:Y:S01]  /*1a610*/  @P4 FFMA.FTZ R63, R133, -0.69314718246459960938, R138 ;  /* 0xbf317218853f4823 */ /* 0x000fe2000001008a */
[C---:B------:R-:W-:Y:S01]  /*1a620*/  FADD.FTZ R60, -R0.reuse, R60 ;  /* 0x0000003c003c7221 */ /* 0x040fe20000010100 */
[----:B---3--:R-:W-:Y:S01]  /*1a630*/  @P2 FADD.FTZ R149, R149, R66 ;  /* 0x0000004295952221 */ /* 0x008fe20000010000 */
[----:B0-----:R-:W-:Y:S02]  /*1a640*/  IMAD.WIDE R66, R67, 0x4, R134 ;  /* 0x0000000443427825 */ /* 0x001fe400078e0286 */
[----:B------:R-:W3:Y:S02]  /*1a650*/  @P0 LDG.E.CONSTANT R134, desc[UR6][R130.64] ;  /* 0x0000000682860981 */ /* 0x000ee4000c1e9900 */
[----:B----4-:R-:W-:Y:S01]  /*1a660*/  @P2 FADD.FTZ R137, R151, R150 ;  /* 0x0000009697892221 */ /* 0x010fe20000010000 */
[----:B------:R-:W-:Y:S01]  /*1a670*/  FADD.FTZ R150, -R0, R65 ;  /* 0x0000004100967221 */ /* 0x000fe20000010100 */
[----:B------:R-:W-:Y:S01]  /*1a680*/  @P2 STG.E desc[UR6][R66.64], R149 ;  /* 0x0000009542002986 */ /* 0x000fe2000c101906 */
[----:B------:R-:W-:-:S03]  /*1a690*/  @P3 FFMA.FTZ R65, R133, -0.69314718246459960938, R136 ;  /* 0xbf31721885413823 */ /* 0x000fc60000010088 */
[----:B------:R-:W-:Y:S01]  /*1a6a0*/  @P2 STG.E desc[UR6][R2.64+0x4], R139 ;  /* 0x0000048b02002986 */ /* 0x000fe2000c101906 */
[----:B------:R-:W-:-:S03]  /*1a6b0*/  @P3 FFMA.FTZ R136, R133, -0.69314718246459960938, R150 ;  /* 0xbf31721885883823 */ /* 0x000fc60000010096 */
[----:B------:R0:W-:Y:S01]  /*1a6c0*/  @P2 STG.E desc[UR6][R66.64+0x4], R137 ;  /* 0x0000048942002986 */ /* 0x0001e2000c101906 */
[----:B------:R-:W-:Y:S01]  /*1a6d0*/  ISETP.GE.AND P2, PT, R132, 0x8, PT ;  /* 0x000000088400780c */ /* 0x000fe20003f46270 */
[----:B-----5:R-:W-:Y:S01]  /*1a6e0*/  @P3 FADD.FTZ R151, R148, R65 ;  /* 0x0000004194973221 */ /* 0x020fe20000010000 */
[----:B------:R-:W-:Y:S01]  /*1a6f0*/  @P3 FADD.FTZ R147, R147, R136 ;  /* 0x0000008893933221 */ /* 0x000fe20000010000 */
[----:B------:R-:W4:Y:S01]  /*1a700*/  @P1 LDG.E.CONSTANT R135, desc[UR6][R130.64] ;  /* 0x0000000682871981 */ /* 0x000f22000c1e9900 */
[----:B------:R-:W-:-:S03]  /*1a710*/  FADD.FTZ R136, -R0, R62 ;  /* 0x0000003e00887221 */ /* 0x000fc60000010100 */
[----:B------:R1:W-:Y:S04]  /*1a720*/  @P3 STG.E desc[UR6][R2.64+0x8], R128 ;  /* 0x0000088002003986 */ /* 0x0003e8000c101906 */
[----:B------:R-:W-:Y:S04]  /*1a730*/  @P3 STG.E desc[UR6][R66.64+0x8], R151 ;  /* 0x0000089742003986 */ /* 0x000fe8000c101906 */
[----:B------:R5:W-:Y:S01]  /*1a740*/  @P3 STG.E desc[UR6][R2.64+0xc], R129 ;  /* 0x00000c8102003986 */ /* 0x000be2000c101906 */
[----:B------:R-:W-:-:S03]  /*1a750*/  @P4 FFMA.FTZ R136, R133, -0.69314718246459960938, R136 ;  /* 0xbf31721885884823 */ /* 0x000fc60000010088 */
[----:B------:R-:W-:Y:S01]  /*1a760*/  @P3 STG.E desc[UR6][R66.64+0xc], R147 ;  /* 0x00000c9342003986 */ /* 0x000fe2000c101906 */
[----:B------:R-:W-:-:S03]  /*1a770*/  ISETP.GE.AND P3, PT, R132, 0x9, PT ;  /* 0x000000098400780c */ /* 0x000fc60003f66270 */
[----:B------:R-:W4:Y:S01]  /*1a780*/  @P2 LDG.E.CONSTANT R65, desc[UR6][R130.64] ;  /* 0x0000000682412981 */ /* 0x000f22000c1e9900 */
[----:B------:R-:W-:-:S03]  /*1a790*/  @P4 FADD.FTZ R145, R145, R136 ;  /* 0x0000008891914221 */ /* 0x000fc60000010000 */
[----:B------:R-:W4:Y:S01]  /*1a7a0*/  @P2 LDG.E.CONSTANT R62, desc[UR6][R130.64] ;  /* 0x00000006823e2981 */ /* 0x000f22000c1e9900 */
[----:B0-----:R-:W-:Y:S01]  /*1a7b0*/  @P4 FADD.FTZ R137, R146, R63 ;  /* 0x0000003f92894221 */ /* 0x001fe20000010000 */
[----:B------:R-:W-:Y:S02]  /*1a7c0*/  FADD.FTZ R136, -R0, R61 ;  /* 0x0000003d00887221 */ /* 0x000fe40000010100 */
[----:B------:R0:W-:Y:S01]  /*1a7d0*/  @P4 STG.E desc[UR6][R2.64+0x10], R126 ;  /* 0x0000107e02004986 */ /* 0x0001e2000c101906 */
[----:B------:R-:W-:-:S03]  /*1a7e0*/  @P5 FFMA.FTZ R61, R133, -0.69314718246459960938, R60 ;  /* 0xbf317218853d5823 */ /* 0x000fc6000001003c */
[----:B------:R-:W-:Y:S04]  /*1a7f0*/  @P4 STG.E desc[UR6][R66.64+0x10], R145 ;  /* 0x0000109142004986 */ /* 0x000fe8000c101906 */
[----:B------:R2:W-:Y:S01]  /*1a800*/  @P4 STG.E desc[UR6][R2.64+0x14], R127 ;  /* 0x0000147f02004986 */ /* 0x0005e2000c101906 */
[----:B------:R-:W-:-:S03]  /*1a810*/  @P5 FFMA.FTZ R136, R133, -0.69314718246459960938, R136 ;  /* 0xbf31721885885823 */ /* 0x000fc60000010088 */
[----:B------:R-:W4:Y:S04]  /*1a820*/  @P3 LDG.E.CONSTANT R63, desc[UR6][R130.64] ;  /* 0x00000006823f3981 */ /* 0x000f28000c1e9900 */
[----:B------:R-:W-:Y:S01]  /*1a830*/  @P4 STG.E desc[UR6][R66.64+0x14], R137 ;  /* 0x0000148942004986 */ /* 0x000fe2000c101906 */
[----:B------:R-:W-:-:S03]  /*1a840*/  ISETP.GE.AND P4, PT, R132, 0xa, PT ;  /* 0x0000000a8400780c */ /* 0x000fc60003f86270 */
[----:B-1----:R-:W4:Y:S01]  /*1a850*/  @P3 LDG.E.CONSTANT R128, desc[UR6][R130.64] ;  /* 0x0000000682803981 */ /* 0x002f22000c1e9900 */
[----:B-----5:R-:W-:Y:S01]  /*1a860*/  @P5 FADD.FTZ R129, R142, R61 ;  /* 0x0000003d8e815221 */ /* 0x020fe20000010000 */
[----:B------:R-:W-:Y:S02]  /*1a870*/  @P5 FADD.FTZ R143, R143, R136 ;  /* 0x000000888f8f5221 */ /* 0x000fe40000010000 */
[----:B------:R-:W-:Y:S04]  /*1a880*/  @P5 STG.E desc[UR6][R2.64+0x18], R124 ;  /* 0x0000187c02005986 */ /* 0x000fe8000c101906 */
[----:B------:R-:W-:Y:S04]  /*1a890*/  @P5 STG.E desc[UR6][R66.64+0x18], R129 ;  /* 0x0000188142005986 */ /* 0x000fe8000c101906 */
[----:B------:R1:W-:Y:S04]  /*1a8a0*/  @P5 STG.E desc[UR6][R2.64+0x1c], R125 ;  /* 0x00001c7d02005986 */ /* 0x0003e8000c101906 */
[----:B------:R-:W-:Y:S01]  /*1a8b0*/  @P5 STG.E desc[UR6][R66.64+0x1c], R143 ;  /* 0x00001c8f42005986 */ /* 0x000fe2000c101906 */
[----:B------:R-:W-:-:S03]  /*1a8c0*/  ISETP.GE.AND P5, PT, R132, 0xb, PT ;  /* 0x0000000b8400780c */ /* 0x000fc60003fa6270 */
[----:B------:R-:W5:Y:S04]  /*1a8d0*/  @P4 LDG.E.CONSTANT R60, desc[UR6][R130.64] ;  /* 0x00000006823c4981 */ /* 0x000f68000c1e9900 */
[----:B0-----:R-:W5:Y:S06]  /*1a8e0*/  @P4 LDG.E.CONSTANT R126, desc[UR6][R130.64] ;  /* 0x00000006827e4981 */ /* 0x001f6c000c1e9900 */
[----:B--2---:R-:W2:Y:S04]  /*1a8f0*/  @P5 LDG.E.CONSTANT R127, desc[UR6][R130.64] ;  /* 0x00000006827f5981 */ /* 0x004ea8000c1e9900 */
[----:B------:R-:W2:Y:S01]  /*1a900*/  @P5 LDG.E.CONSTANT R61, desc[UR6][R130.64] ;  /* 0x00000006823d5981 */ /* 0x000ea2000c1e9900 */
[C---:B------:R-:W-:Y:S01]  /*1a910*/  FADD.FTZ R58, -R0.reuse, R58 ;  /* 0x0000003a003a7221 */ /* 0x040fe20000010100 */
[----:B------:R-:W-:-:S03]  /*1a920*/  FADD.FTZ R136, -R0, R59 ;  /* 0x0000003b00887221 */ /* 0x000fc60000010100 */
[C---:B------:R-:W-:Y:S01]  /*1a930*/  @P6 FFMA.FTZ R59, R133.reuse, -0.69314718246459960938, R58 ;  /* 0xbf317218853b6823 */ /* 0x040fe2000001003a */
[----:B------:R-:W-:-:S03]  /*1a940*/  @P6 FFMA.FTZ R58, R133, -0.69314718246459960938, R136 ;  /* 0xbf317218853a6823 */ /* 0x000fc60000010088 */
[----:B------:R-:W-:Y:S01]  /*1a950*/  @P6 FADD.FTZ R59, R140, R59 ;  /* 0x0000003b8c3b6221 */ /* 0x000fe20000010000 */
[----:B------:R-:W-:Y:S01]  /*1a960*/  @P6 FADD.FTZ R141, R141, R58 ;  /* 0x0000003a8d8d6221 */ /* 0x000fe20000010000 */
[----:B------:R-:W-:Y:S01]  /*1a970*/  @P6 STG.E desc[UR6][R2.64+0x20], R122 ;  /* 0x0000207a02006986 */ /* 0x000fe2000c101906 */
[C---:B------:R-:W-:Y:S01]  /*1a980*/  FADD.FTZ R56, -R0.reuse, R56 ;  /* 0x0000003800387221 */ /* 0x040fe20000010100 */
[----:B------:R-:W-:Y:S02]  /*1a990*/  FADD.FTZ R58, -R0, R57 ;  /* 0x00000039003a7221 */ /* 0x000fe40000010100 */
[----:B------:R0:W-:Y:S01]  /*1a9a0*/  @P6 STG.E desc[UR6][R66.64+0x20], R59 ;  /* 0x0000203b42006986 */ /* 0x0001e2000c101906 */
[----:B------:R-:W-:-:S03]  /*1a9b0*/  @P0 FFMA.FTZ R57, R133, -0.69314718246459960938, R56 ;  /* 0xbf31721885390823 */ /* 0x000fc60000010038 */
[----:B------:R-:W-:Y:S04]  /*1a9c0*/  @P6 STG.E desc[UR6][R2.64+0x24], R123 ;  /* 0x0000247b02006986 */ /* 0x000fe8000c101906 */
[----:B------:R-:W-:Y:S01]  /*1a9d0*/  @P6 STG.E desc[UR6][R66.64+0x24], R141 ;  /* 0x0000248d42006986 */ /* 0x000fe2000c101906 */
[----:B------:R-:W-:Y:S01]  /*1a9e0*/  ISETP.GE.AND P6, PT, R132, 0xc, PT ;  /* 0x0000000c8400780c */ /* 0x000fe20003fc6270 */
[C---:B-1----:R-:W-:Y:S01]  /*1a9f0*/  @P0 FFMA.FTZ R125, R133.reuse, -0.69314718246459960938, R58 ;  /* 0xbf317218857d0823 */ /* 0x042fe2000001003a */
[----:B------:R-:W-:Y:S01]  /*1aa00*/  FADD.FTZ R54, -R0, R54 ;  /* 0x0000003600367221 */ /* 0x000fe20000010100 */
[----:B------:R-:W-:Y:S01]  /*1aa10*/  @P0 FADD.FTZ R57, R144, R57 ;  /* 0x0000003990390221 */ /* 0x000fe20000010000 */
[C---:B------:R-:W-:Y:S01]  /*1aa20*/  FADD.FTZ R56, -R0.reuse, R55 ;  /* 0x0000003700387221 */ /* 0x040fe20000010100 */
[----:B------:R-:W-:Y:S01]  /*1aa30*/  @P0 STG.E desc[UR6][R2.64+0x28], R120 ;  /* 0x0000287802000986 */ /* 0x000fe2000c101906 */
[----:B------:R-:W-:Y:S01]  /*1aa40*/  @P1 FFMA.FTZ R54, R133, -0.69314718246459960938, R54 ;  /* 0xbf31721885361823 */ /* 0x000fe20000010036 */
[----:B------:R-:W-:-:S02]  /*1aa50*/  FADD.FTZ R52, -R0, R52 ;  /* 0x0000003400347221 */ /* 0x000fc40000010100 */
[----:B------:R1:W-:Y:S01]  /*1aa60*/  @P0 STG.E desc[UR6][R66.64+0x28], R57 ;  /* 0x0000283942000986 */ /* 0x0003e2000c101906 */
[----:B------:R-:W-:-:S03]  /*1aa70*/  @P1 FFMA.FTZ R55, R133, -0.69314718246459960938, R56 ;  /* 0xbf31721885371823 */ /* 0x000fc60000010038 */
[----:B------:R4:W-:Y:S01]  /*1aa80*/  @P0 STG.E desc[UR6][R2.64+0x2c], R121 ;  /* 0x00002c7902000986 */ /* 0x0009e2000c101906 */
[----:B------:R-:W-:-:S03]  /*1aa90*/  @P2 FFMA.FTZ R52, R133, -0.69314718246459960938, R52 ;  /* 0xbf31721885342823 */ /* 0x000fc60000010034 */
[----:B0-----:R-:W2:Y:S01]  /*1aaa0*/  @P6 LDG.E.CONSTANT R59, desc[UR6][R130.64] ;  /* 0x00000006823b6981 */ /* 0x001ea2000c1e9900 */
[----:B------:R-:W-:-:S03]  /*1aab0*/  @P1 FADD.FTZ R55, R64, R55 ;  /* 0x0000003740371221 */ /* 0x000fc60000010000 */
[----:B-1----:R-:W2:Y:S01]  /*1aac0*/  @P6 LDG.E.CONSTANT R57, desc[UR6][R130.64] ;  /* 0x0000000682396981 */ /* 0x002ea2000c1e9900 */
[----:B------:R-:W-:-:S04]  /*1aad0*/  FADD.FTZ R50, -R0, R50 ;  /* 0x0000003200327221 */ /* 0x000fc80000010100 */
[----:B------:R-:W-:Y:S01]  /*1aae0*/  @P3 FFMA.FTZ R50, R133, -0.69314718246459960938, R50 ;  /* 0xbf31721885323823 */ /* 0x000fe20000010032 */
[C---:B------:R-:W-:Y:S01]  /*1aaf0*/  FADD.FTZ R48, -R0.reuse, R48 ;  /* 0x0000003000307221 */ /* 0x040fe20000010100 */
[----:B------:R-:W-:-:S04]  /*1ab00*/  FADD.FTZ R46, -R0, R46 ;  /* 0x0000002e002e7221 */ /* 0x000fc80000010100 */
[----:B------:R-:W-:Y:S01]  /*1ab10*/  @P5 FFMA.FTZ R46, R133, -0.69314718246459960938, R46 ;  /* 0xbf317218852e5823 */ /* 0x000fe2000001002e */
[----:B---3--:R-:W-:-:S05]  /*1ab20*/  @P0 FADD.FTZ R125, R134, R125 ;  /* 0x0000007d867d0221 */ /* 0x008fca0000010000 */
[----:B------:R-:W-:Y:S01]  /*1ab30*/  @P0 STG.E desc[UR6][R66.64+0x2c], R125 ;  /* 0x00002c7d42000986 */ /* 0x000fe2000c101906 */
[----:B------:R-:W-:-:S03]  /*1ab40*/  ISETP.GE.AND P0, PT, R132, 0xd, PT ;  /* 0x0000000d8400780c */ /* 0x000fc60003f06270 */
[----:B------:R-:W-:Y:S01]  /*1ab50*/  @P1 STG.E desc[UR6][R2.64+0x30], R118 ;  /* 0x0000307602001986 */ /* 0x000fe2000c101906 */
[----:B----4-:R-:W-:Y:S01]  /*1ab60*/  @P1 FADD.FTZ R135, R135, R54 ;  /* 0x0000003687871221 */ /* 0x010fe20000010000 */
[----:B------:R-:W-:-:S08]  /*1ab70*/  FADD.FTZ R54, -R0, R53 ;  /* 0x0000003500367221 */ /* 0x000fd00000010100 */
[----:B------:R-:W3:Y:S01]  /*1ab80*/  @P0 LDG.E.CONSTANT R121, desc[UR6][R130.64] ;  /* 0x0000000682790981 */ /* 0x000ee2000c1e9900 */
[----:B------:R-:W-:-:S03]  /*1ab90*/  @P2 FFMA.FTZ R53, R133, -0.69314718246459960938, R54 ;  /* 0xbf31721885352823 */ /* 0x000fc60000010036 */
[----:B------:R-:W-:Y:S04]  /*1aba0*/  @P1 STG.E desc[UR6][R66.64+0x30], R135 ;  /* 0x0000308742001986 */ /* 0x000fe8000c101906 */
[----:B------:R-:W-:Y:S04]  /*1abb0*/  @P1 STG.E desc[UR6][R2.64+0x34], R119 ;  /* 0x0000347702001986 */ /* 0x000fe8000c101906 */
[----:B------:R0:W-:Y:S01]  /*1abc0*/  @P1 STG.E desc[UR6][R66.64+0x34], R55 ;  /* 0x0000343742001986 */ /* 0x0001e2000c101906 */
[----:B------:R-:W-:Y:S01]  /*1abd0*/  ISETP.GE.AND P1, PT, R132, 0xe, PT ;  /* 0x0000000e8400780c */ /* 0x000fe20003f26270 */
[----:B------:R-:W-:-:S02]  /*1abe0*/  @P2 FADD.FTZ R65, R65, R52 ;  /* 0x0000003441412221 */ /* 0x000fc40000010000 */
[----:B------:R-:W-:Y:S01]  /*1abf0*/  @P2 STG.E desc[UR6][R2.64+0x38], R116 ;  /* 0x0000387402002986 */ /* 0x000fe2000c101906 */
[----:B------:R-:W-:-:S03]  /*1ac00*/  @P2 FADD.FTZ R53, R62, R53 ;  /* 0x000000353e352221 */ /* 0x000fc60000010000 */
[----:B------:R1:W-:Y:S01]  /*1ac10*/  @P2 STG.E desc[UR6][R66.64+0x38], R65 ;  /* 0x0000384142002986 */ /* 0x0003e2000c101906 */
[----:B------:R-:W-:-:S03]  /*1ac20*/  FADD.FTZ R52, -R0, R51 ;  /* 0x0000003300347221 */ /* 0x000fc60000010100 */
[----:B------:R4:W-:Y:S01]  /*1ac30*/  @P2 STG.E desc[UR6][R2.64+0x3c], R117 ;  /* 0x00003c7502002986 */ /* 0x0009e2000c101906 */
[----:B------:R-:W-:-:S03]  /*1ac40*/  @P3 FFMA.FTZ R51, R133, -0.69314718246459960938, R52 ;  /* 0xbf31721885333823 */ /* 0x000fc60000010034 */
[----:B------:R4:W-:Y:S01]  /*1ac50*/  @P2 STG.E desc[UR6][R66.64+0x3c], R53 ;  /* 0x00003c3542002986 */ /* 0x0009e2000c101906 */
[----:B------:R-:W-:-:S03]  /*1ac60*/  ISETP.GE.AND P2, PT, R132, 0xf, PT ;  /* 0x0000000f8400780c */ /* 0x000fc60003f46270 */
[----:B0-----:R-:W3:Y:S01]  /*1ac70*/  @P0 LDG.E.CONSTANT R55, desc[UR6][R130.64] ;  /* 0x0000000682370981 */ /* 0x001ee2000c1e9900 */
[----:B------:R-:W-:-:S03]  /*1ac80*/  @P3 FADD.FTZ R63, R63, R50 ;  /* 0x000000323f3f3221 */ /* 0x000fc60000010000 */
[----:B------:R-:W3:Y:S04]  /*1ac90*/  @P1 LDG.E.CONSTANT R119, desc[UR6][R130.64] ;  /* 0x0000000682771981 */ /* 0x000ee8000c1e9900 */
[----:B------:R-:W-:Y:S01]  /*1aca0*/  @P3 STG.E desc[UR6][R2.64+0x40], R114 ;  /* 0x0000407202003986 */ /* 0x000fe2000c101906 */
[----:B------:R-:W-:-:S03]  /*1acb0*/  @P3 FADD.FTZ R51, R128, R51 ;  /* 0x0000003380333221 */ /* 0x000fc60000010000 */
[----:B-1----:R-:W3:Y:S01]  /*1acc0*/  @P1 LDG.E.CONSTANT R65, desc[UR6][R130.64] ;  /* 0x0000000682411981 */ /* 0x002ee2000c1e9900 */
[----:B------:R-:W-:-:S03]  /*1acd0*/  FADD.FTZ R50, -R0, R49 ;  /* 0x0000003100327221 */ /* 0x000fc60000010100 */
[----:B------:R-:W-:Y:S04]  /*1ace0*/  @P3 STG.E desc[UR6][R66.64+0x40], R63 ;  /* 0x0000403f42003986 */ /* 0x000fe8000c101906 */
[----:B------:R-:W-:Y:S01]  /*1acf0*/  @P3 STG.E desc[UR6][R2.64+0x44], R115 ;  /* 0x0000447302003986 */ /* 0x000fe2000c101906 */
[----:B------:R-:W-:-:S03]  /*1ad00*/  @P4 FFMA.FTZ R49, R133, -0.69314718246459960938, R48 ;  /* 0xbf31721885314823 */ /* 0x000fc60000010030 */
[----:B------:R0:W-:Y:S01]  /*1ad10*/  @P3 STG.E desc[UR6][R66.64+0x44], R51 ;  /* 0x0000443342003986 */ /* 0x0001e2000c101906 */
[----:B------:R-:W-:-:S03]  /*1ad20*/  ISETP.GE.AND P3, PT, R132, 0x10, PT ;  /* 0x000000108400780c */ /* 0x000fc60003f66270 */
[----:B----4-:R-:W4:Y:S01]  /*1ad30*/  @P2 LDG.E.CONSTANT R117, desc[UR6][R130.64] ;  /* 0x0000000682752981 */ /* 0x010f22000c1e9900 */
[----:B------:R-:W-:Y:S01]  /*1ad40*/  @P4 FFMA.FTZ R53, R133, -0.69314718246459960938, R50 ;  /* 0xbf31721885354823 */ /* 0x000fe20000010032 */
[----:B-----5:R-:W-:Y:S02]  /*1ad50*/  @P4 FADD.FTZ R49, R60, R49 ;  /* 0x000000313c314221 */ /* 0x020fe40000010000 */
[----:B------:R-:W5:Y:S01]  /*1ad60*/  @P2 LDG.E.CONSTANT R123, desc[UR6][R130.64] ;  /* 0x00000006827b2981 */ /* 0x000f62000c1e9900 */
[----:B------:R-:W-:-:S03]  /*1ad70*/  @P4 FADD.FTZ R53, R126, R53 ;  /* 0x000000357e354221 */ /* 0x000fc60000010000 */
[----:B------:R-:W-:Y:S01]  /*1ad80*/  @P4 STG.E desc[UR6][R2.64+0x48], R112 ;  /* 0x0000487002004986 */ /* 0x000fe2000c101906 */
[----:B------:R-:W-:-:S03]  /*1ad90*/  FADD.FTZ R48, -R0, R47 ;  /* 0x0000002f00307221 */ /* 0x000fc60000010100 */
[----:B------:R-:W-:Y:S04]  /*1ada0*/  @P4 STG.E desc[UR6][R66.64+0x48], R49 ;  /* 0x0000483142004986 */ /* 0x000fe8000c101906 */
[----:B------:R1:W-:Y:S01]  /*1adb0*/  @P4 STG.E desc[UR6][R2.64+0x4c], R113 ;  /* 0x00004c7102004986 */ /* 0x0003e2000c101906 */
[----:B------:R-:W-:-:S03]  /*1adc0*/  @P5 FFMA.FTZ R48, R133, -0.69314718246459960938, R48 ;  /* 0xbf31721885305823 */ /* 0x000fc60000010030 */
[----:B0-----:R-:W5:Y:S04]  /*1add0*/  @P3 LDG.E.CONSTANT R51, desc[UR6][R130.64] ;  /* 0x0000000682333981 */ /* 0x001f68000c1e9900 */
[----:B------:R0:W-:Y:S01]  /*1ade0*/  @P4 STG.E desc[UR6][R66.64+0x4c], R53 ;  /* 0x00004c3542004986 */ /* 0x0001e2000c101906 */
[----:B------:R-:W-:-:S03]  /*1adf0*/  ISETP.GE.AND P4, PT, R132, 0x11, PT ;  /* 0x000000118400780c */ /* 0x000fc60003f86270 */
[----:B------:R-:W5:Y:S01]  /*1ae00*/  @P3 LDG.E.CONSTANT R63, desc[UR6][R130.64] ;  /* 0x00000006823f3981 */ /* 0x000f62000c1e9900 */
[----:B--2---:R-:W-:Y:S01]  /*1ae10*/  @P5 FADD.FTZ R127, R127, R46 ;  /* 0x0000002e7f7f5221 */ /* 0x004fe20000010000 */
[----:B------:R-:W-:Y:S02]  /*1ae20*/  @P5 FADD.FTZ R61, R61, R48 ;  /* 0x000000303d3d5221 */ /* 0x000fe40000010000 */
[----:B------:R-:W-:Y:S04]  /*1ae30*/  @P5 STG.E desc[UR6][R2.64+0x50], R110 ;  /* 0x0000506e02005986 */ /* 0x000fe8000c101906 */
[----:B------:R-:W-:Y:S04]  /*1ae40*/  @P5 STG.E desc[UR6][R66.64+0x50], R127 ;  /* 0x0000507f42005986 */ /* 0x000fe8000c101906 */
[----:B------:R-:W-:Y:S04]  /*1ae50*/  @P5 STG.E desc[UR6][R2.64+0x54], R111 ;  /* 0x0000546f02005986 */ /* 0x000fe8000c101906 */
[----:B------:R-:W-:Y:S01]  /*1ae60*/  @P5 STG.E desc[UR6][R66.64+0x54], R61 ;  /* 0x0000543d42005986 */ /* 0x000fe2000c101906 */
[----:B------:R-:W-:-:S03]  /*1ae70*/  ISETP.GE.AND P5, PT, R132, 0x12, PT ;  /* 0x000000128400780c */ /* 0x000fc60003fa6270 */
[----:B------:R-:W2:Y:S04]  /*1ae80*/  @P4 LDG.E.CONSTANT R115, desc[UR6][R130.64] ;  /* 0x0000000682734981 */ /* 0x000ea8000c1e9900 */
[----:B-1----:R-:W2:Y:S06]  /*1ae90*/  @P4 LDG.E.CONSTANT R113, desc[UR6][R130.64] ;  /* 0x0000000682714981 */ /* 0x002eac000c1e9900 */
[----:B0-----:R-:W2:Y:S04]  /*1aea0*/  @P5 LDG.E.CONSTANT R53, desc[UR6][R130.64] ;  /* 0x0000000682355981 */ /* 0x001ea8000c1e9900 */
[----:B------:R-:W2:Y:S01]  /*1aeb0*/  @P5 LDG.E.CONSTANT R125, desc[UR6][R130.64] ;  /* 0x00000006827d5981 */ /* 0x000ea2000c1e9900 */
[C---:B------:R-:W-:Y:S01]  /*1aec0*/  FADD.FTZ R44, -R0.reuse, R44 ;  /* 0x0000002c002c7221 */ /* 0x040fe20000010100 */
[----:B------:R-:W-:-:S03]  /*1aed0*/  FADD.FTZ R46, -R0, R45 ;  /* 0x0000002d002e7221 */ /* 0x000fc60000010100 */
[----:B------:R-:W-:-:S04]  /*1aee0*/  @P6 FFMA.FTZ R44, R133, -0.69314718246459960938, R44 ;  /* 0xbf317218852c6823 */ /* 0x000fc8000001002c */
[----:B------:R-:W-:Y:S01]  /*1aef0*/  @P6 FADD.FTZ R45, R59, R44 ;  /* 0x0000002c3b2d6221 */ /* 0x000fe20000010000 */
[----:B------:R-:W-:Y:S01]  /*1af00*/  @P6 FFMA.FTZ R44, R133, -0.69314718246459960938, R46 ;  /* 0xbf317218852c6823 */ /* 0x000fe2000001002e */
[----:B------:R-:W-:-:S03]  /*1af10*/  FADD.FTZ R42, -R0, R42 ;  /* 0x0000002a002a7221 */ /* 0x000fc60000010100 */
[----:B------:R-:W-:Y:S01]  /*1af20*/  @P6 FADD.FTZ R47, R57, R44 ;  /* 0x0000002c392f6221 */ /* 0x000fe20000010000 */
[C---:B------:R-:W-:Y:S01]  /*1af30*/  FADD.FTZ R44, -R0.reuse, R43 ;  /* 0x0000002b002c7221 */ /* 0x040fe20000010100 */
[C---:B------:R-:W-:Y:S01]  /*1af40*/  @P0 FFMA.FTZ R42, R133.reuse, -0.69314718246459960938, R42 ;  /* 0xbf317218852a0823 */ /* 0x040fe2000001002a */
[----:B------:R-:W-:Y:S01]  /*1af50*/  FADD.FTZ R46, -R0, R40 ;  /* 0x00000028002e7221 */ /* 0x000fe20000010100 */
[----:B------:R-:W-:Y:S01]  /*1af60*/  @P6 STG.E desc[UR6][R2.64+0x58], R108 ;  /* 0x0000586c02006986 */ /* 0x000fe2000c101906 */
[----:B------:R-:W-:-:S03]  /*1af70*/  @P0 FFMA.FTZ R40, R133, -0.69314718246459960938, R44 ;  /* 0xbf31721885280823 */ /* 0x000fc6000001002c */
[----:B------:R-:W-:Y:S04]  /*1af80*/  @P6 STG.E desc[UR6][R66.64+0x58], R45 ;  /* 0x0000582d42006986 */ /* 0x000fe8000c101906 */
[----:B------:R-:W-:Y:S04]  /*1af90*/  @P6 STG.E desc[UR6][R2.64+0x5c], R109 ;  /* 0x00005c6d02006986 */ /* 0x000fe8000c101906 */
[----:B------:R0:W-:Y:S01]  /*1afa0*/  @P6 STG.E desc[UR6][R66.64+0x5c], R47 ;  /* 0x00005c2f42006986 */ /* 0x0001e2000c101906 */
[----:B------:R-:W-:Y:S01]  /*1afb0*/  ISETP.GE.AND P6, PT, R132, 0x13, PT ;  /* 0x000000138400780c */ /* 0x000fe20003fc6270 */
[----:B------:R-:W-:-:S02]  /*1afc0*/  FADD.FTZ R38, -R0, R38 ;  /* 0x0000002600267221 */ /* 0x000fc40000010100 */
[----:B------:R-:W-:Y:S02]  /*1afd0*/  @P0 STG.E desc[UR6][R2.64+0x60], R106 ;  /* 0x0000606a02000986 */ /* 0x000fe4000c101906 */
[----:B------:R-:W-:Y:S01]  /*1afe0*/  @P2 FFMA.FTZ R38, R133, -0.69314718246459960938, R38 ;  /* 0xbf31721885262823 */ /* 0x000fe20000010026 */
[----:B------:R-:W-:-:S07]  /*1aff0*/  FADD.FTZ R36, -R0, R36 ;  /* 0x0000002400247221 */ /* 0x000fce0000010100 */
[----:B0-----:R-:W2:Y:S01]  /*1b000*/  @P6 LDG.E.CONSTANT R47, desc[UR6][R130.64] ;  /* 0x00000006822f6981 */ /* 0x001ea2000c1e9900 */
[----:B------:R-:W-:Y:S01]  /*1b010*/  @P3 FFMA.FTZ R36, R133, -0.69314718246459960938, R36 ;  /* 0xbf31721885243823 */ /* 0x000fe20000010024 */
[----:B------:R-:W-:-:S04]  /*1b020*/  FADD.FTZ R34, -R0, R34 ;  /* 0x0000002200227221 */ /* 0x000fc80000010100 */
[----:B------:R-:W-:Y:S01]  /*1b030*/  @P4 FFMA.FTZ R34, R133, -0.69314718246459960938, R34 ;  /* 0xbf31721885224823 */ /* 0x000fe20000010022 */
[----:B------:R-:W-:-:S04]  /*1b040*/  FADD.FTZ R32, -R0, R32 ;  /* 0x0000002000207221 */ /* 0x000fc80000010100 */
[----:B------:R-:W-:Y:S01]  /*1b050*/  @P5 FFMA.FTZ R32, R133, -0.69314718246459960938, R32 ;  /* 0xbf31721885205823 */ /* 0x000fe20000010020 */
[----:B---3--:R-:W-:Y:S01]  /*1b060*/  @P0 FADD.FTZ R43, R121, R42 ;  /* 0x0000002a792b0221 */ /* 0x008fe20000010000 */
[----:B------:R-:W-:-:S04]  /*1b070*/  @P1 FFMA.FTZ R42, R133, -0.69314718246459960938, R46 ;  /* 0xbf317218852a1823 */ /* 0x000fc8000001002e */
[----:B------:R-:W-:Y:S04]  /*1b080*/  @P0 STG.E desc[UR6][R66.64+0x60], R43 ;  /* 0x0000602b42000986 */ /* 0x000fe8000c101906 */
[----:B------:R-:W-:Y:S01]  /*1b090*/  @P0 STG.E desc[UR6][R2.64+0x64], R107 ;  /* 0x0000646b02000986 */ /* 0x000fe2000c101906 */
[----:B------:R-:W-:Y:S01]  /*1b0a0*/  @P0 FADD.FTZ R45, R55, R40 ;  /* 0x00000028372d0221 */ /* 0x000fe20000010000 */
[----:B------:R-:W-:-:S04]  /*1b0b0*/  FADD.FTZ R40, -R0, R41 ;  /* 0x0000002900287221 */ /* 0x000fc80000010100 */
[----:B------:R-:W-:Y:S01]  /*1b0c0*/  @P1 FFMA.FTZ R40, R133, -0.69314718246459960938, R40 ;  /* 0xbf31721885281823 */ /* 0x000fe20000010028 */
[----:B------:R0:W-:Y:S01]  /*1b0d0*/  @P0 STG.E desc[UR6][R66.64+0x64], R45 ;  /* 0x0000642d42000986 */ /* 0x0001e2000c101906 */
[----:B------:R-:W-:Y:S01]  /*1b0e0*/  ISETP.GE.AND P0, PT, R132, 0x14, PT ;  /* 0x000000148400780c */ /* 0x000fe20003f06270 */
[----:B------:R-:W-:Y:S01]  /*1b0f0*/  @P1 FADD.FTZ R49, R119, R42 ;  /* 0x0000002a77311221 */ /* 0x000fe20000010000 */
[----:B------:R-:W-:Y:S01]  /*1b100*/  @P1 FADD.FTZ R41, R65, R40 ;  /* 0x0000002841291221 */ /* 0x000fe20000010000 */
[----:B------:R-:W-:Y:S01]  /*1b110*/  FADD.FTZ R40, -R0, R39 ;  /* 0x0000002700287221 */ /* 0x000fe20000010100 */
[----:B------:R-:W-:Y:S04]  /*1b120*/  @P1 STG.E desc[UR6][R2.64+0x68], R104 ;  /* 0x0000686802001986 */ /* 0x000fe8000c101906 */
[----:B------:R1:W-:Y:S04]  /*1b130*/  @P1 STG.E desc[UR6][R66.64+0x68], R49 ;  /* 0x0000683142001986 */ /* 0x0003e8000c101906 */
[----:B------:R-:W-:Y:S04]  /*1b140*/  @P1 STG.E desc[UR6][R2.64+0x6c], R105 ;  /* 0x00006c6902001986 */ /* 0x000fe8000c101906 */
[----:B------:R3:W-:Y:S01]  /*1b150*/  @P1 STG.E desc[UR6][R66.64+0x6c], R41 ;  /* 0x00006c2942001986 */ /* 0x0007e2000c101906 */
[----:B----4-:R-:W-:Y:S01]  /*1b160*/  @P2 FADD.FTZ R39, R117, R38 ;  /* 0x0000002675272221 */ /* 0x010fe20000010000 */
[----:B------:R-:W-:-:S02]  /*1b170*/  @P2 FFMA.FTZ R38, R133, -0.69314718246459960938, R40 ;  /* 0xbf31721885262823 */ /* 0x000fc40000010028 */
[----:B0-----:R-:W4:Y:S01]  /*1b180*/  @P6 LDG.E.CONSTANT R45, desc[UR6][R130.64] ;  /* 0x00000006822d6981 */ /* 0x001f22000c1e9900 */
[----:B------:R-:W-:Y:S01]  /*1b190*/  ISETP.GE.AND P1, PT, R132, 0x15, PT ;  /* 0x000000158400780c */ /* 0x000fe20003f26270 */
[----:B-----5:R-:W-:Y:S01]  /*1b1a0*/  @P2 FADD.FTZ R43, R123, R38 ;  /* 0x000000267b2b2221 */ /* 0x020fe20000010000 */
[----:B------:R-:W-:Y:S01]  /*1b1b0*/  FADD.FTZ R38, -R0, R37 ;  /* 0x0000002500267221 */ /* 0x000fe20000010100 */
[----:B-1----:R-:W5:Y:S04]  /*1b1c0*/  @P0 LDG.E.CONSTANT R49, desc[UR6][R130.64] ;  /* 0x0000000682310981 */ /* 0x002f68000c1e9900 */
[----:B---3--:R-:W3:Y:S01]  /*1b1d0*/  @P0 LDG.E.CONSTANT R41, desc[UR6][R130.64] ;  /* 0x0000000682290981 */ /* 0x008ee2000c1e9900 */
[----:B------:R-:W-:-:S03]  /*1b1e0*/  @P3 FFMA.FTZ R38, R133, -0.69314718246459960938, R38 ;  /* 0xbf31721885263823 */ /* 0x000fc60000010026 */
[----:B------:R-:W-:Y:S04]  /*1b1f0*/  @P2 STG.E desc[UR6][R2.64+0x70], R102 ;  /* 0x0000706602002986 */ /* 0x000fe8000c101906 */
[----:B------:R0:W-:Y:S01]  /*1b200*/  @P2 STG.E desc[UR6][R66.64+0x70], R39 ;  /* 0x0000702742002986 */ /* 0x0001e2000c101906 */
[----:B------:R-:W-:-:S03]  /*1b210*/  @P3 FADD.FTZ R37, R51, R36 ;  /* 0x0000002433253221 */ /* 0x000fc60000010000 */
[----:B------:R-:W-:Y:S04]  /*1b220*/  @P2 STG.E desc[UR6][R2.64+0x74], R103 ;  /* 0x0000746702002986 */ /* 0x000fe8000c101906 */
[----:B------:R-:W-:Y:S01]  /*1b230*/  @P2 STG.E desc[UR6][R66.64+0x74], R43 ;  /* 0x0000742b42002986 */ /* 0x000fe2000c101906 */
[----:B0-----:R-:W-:-:S03]  /*1b240*/  @P3 FADD.FTZ R39, R63, R38 ;  /* 0x000000263f273221 */ /* 0x001fc60000010000 */
[----:B------:R-:W3:Y:S04]  /*1b250*/  @P1 LDG.E.CONSTANT R51, desc[UR6][R130.64] ;  /* 0x0000000682331981 */ /* 0x000ee8000c1e9900 */
[----:B------:R-:W-:Y:S01]  /*1b260*/  @P3 STG.E desc[UR6][R2.64+0x78], R100 ;  /* 0x0000786402003986 */ /* 0x000fe2000c101906 */
[----:B------:R-:W-:-:S03]  /*1b270*/  FADD.FTZ R36, -R0, R35 ;  /* 0x0000002300247221 */ /* 0x000fc60000010100 */
[----:B------:R0:W-:Y:S04]  /*1b280*/  @P3 STG.E desc[UR6][R66.64+0x78], R37 ;  /* 0x0000782542003986 */ /* 0x0001e8000c101906 */
[----:B------:R-:W-:Y:S04]  /*1b290*/  @P3 STG.E desc[UR6][R2.64+0x7c], R101 ;  /* 0x00007c6502003986 */ /* 0x000fe8000c101906 */
[----:B------:R-:W3:Y:S04]  /*1b2a0*/  @P1 LDG.E.CONSTANT R55, desc[UR6][R130.64] ;  /* 0x0000000682371981 */ /* 0x000ee8000c1e9900 */
[----:B------:R1:W-:Y:S01]  /*1b2b0*/  @P3 STG.E desc[UR6][R66.64+0x7c], R39 ;  /* 0x00007c2742003986 */ /* 0x0003e2000c101906 */
[C---:B------:R-:W-:Y:S01]  /*1b2c0*/  ISETP.GE.AND P3, PT, R132.reuse, 0x17, PT ;  /* 0x000000178400780c */ /* 0x040fe20003f66270 */
[----:B------:R-:W-:Y:S01]  /*1b2d0*/  @P4 FFMA.FTZ R36, R133, -0.69314718246459960938, R36 ;  /* 0xbf31721885244823 */ /* 0x000fe20000010024 */
[----:B------:R-:W-:Y:S01]  /*1b2e0*/  ISETP.GE.AND P2, PT, R132, 0x16, PT ;  /* 0x000000168400780c */ /* 0x000fe20003f46270 */
[----:B--2---:R-:W-:-:S02]  /*1b2f0*/  @P4 FADD.FTZ R35, R115, R34 ;  /* 0x0000002273234221 */ /* 0x004fc40000010000 */
[----:B0-----:R-:W-:Y:S01]  /*1b300*/  @P4 FADD.FTZ R37, R113, R36 ;  /* 0x0000002471254221 */ /* 0x001fe20000010000 */
[----:B------:R-:W-:Y:S01]  /*1b310*/  @P4 STG.E desc[UR6][R2.64+0x80], R98 ;  /* 0x0000806202004986 */ /* 0x000fe2000c101906 */
[----:B------:R-:W-:-:S03]  /*1b320*/  FADD.FTZ R34, -R0, R33 ;  /* 0x0000002100227221 */ /* 0x000fc60000010100 */
[----:B------:R0:W-:Y:S04]  /*1b330*/  @P4 STG.E desc[UR6][R66.64+0x80], R35 ;  /* 0x0000802342004986 */ /* 0x0001e8000c101906 */
[----:B------:R-:W-:Y:S01]  /*1b340*/  @P4 STG.E desc[UR6][R2.64+0x84], R99 ;  /* 0x0000846302004986 */ /* 0x000fe2000c101906 */
[----:B------:R-:W-:-:S03]  /*1b350*/  @P5 FFMA.FTZ R34, R133, -0.69314718246459960938, R34 ;  /* 0xbf31721885225823 */ /* 0x000fc60000010022 */
[----:B------:R2:W-:Y:S01]  /*1b360*/  @P4 STG.E desc[UR6][R66.64+0x84], R37 ;  /* 0x0000842542004986 */ /* 0x0005e2000c101906 */
[----:B------:R-:W-:-:S03]  /*1b370*/  ISETP.GE.AND P4, PT, R132, 0x18, PT ;  /* 0x000000188400780c */ /* 0x000fc60003f86270 */
[----:B-1----:R-:W3:Y:S01]  /*1b380*/  @P3 LDG.E.CONSTANT R39, desc[UR6][R130.64] ;  /* 0x0000000682273981 */ /* 0x002ee2000c1e9900 */
[----:B------:R-:W-:-:S03]  /*1b390*/  @P5 FADD.FTZ R33, R53, R32 ;  /* 0x0000002035215221 */ /* 0x000fc60000010000 */
[----:B------:R-:W3:Y:S01]  /*1b3a0*/  @P2 LDG.E.CONSTANT R43, desc[UR6][R130.64] ;  /* 0x00000006822b2981 */ /* 0x000ee2000c1e9900 */
[----:B0-----:R-:W-:-:S03]  /*1b3b0*/  @P5 FADD.FTZ R35, R125, R34 ;  /* 0x000000227d235221 */ /* 0x001fc60000010000 */
[----:B------:R-:W3:Y:S04]  /*1b3c0*/  @P2 LDG.E.CONSTANT R57, desc[UR6][R130.64] ;  /* 0x0000000682392981 */ /* 0x000ee8000c1e9900 */
[----:B------:R-:W3:Y:S04]  /*1b3d0*/  @P3 LDG.E.CONSTANT R59, desc[UR6][R130.64] ;  /* 0x00000006823b3981 */ /* 0x000ee8000c1e9900 */
[----:B------:R-:W-:Y:S04]  /*1b3e0*/  @P5 STG.E desc[UR6][R2.64+0x88], R96 ;  /* 0x0000886002005986 */ /* 0x000fe8000c101906 */
[----:B------:R4:W-:Y:S04]  /*1b3f0*/  @P5 STG.E desc[UR6][R66.64+0x88], R33 ;  /* 0x0000882142005986 */ /* 0x0009e8000c101906 */
[----:B------:R-:W-:Y:S04]  /*1b400*/  @P5 STG.E desc[UR6][R2.64+0x8c], R97 ;  /* 0x00008c6102005986 */ /* 0x000fe8000c101906 */
[----:B------:R5:W-:Y:S01]  /*1b410*/  @P5 STG.E desc[UR6][R66.64+0x8c], R35 ;  /* 0x00008c2342005986 */ /* 0x000be2000c101906 */
[----:B------:R-:W-:-:S03]  /*1b420*/  ISETP.GE.AND P5, PT, R132, 0x19, PT ;  /* 0x000000198400780c */ /* 0x000fc60003fa6270 */
[----:B------:R-:W3:Y:S04]  /*1b430*/  @P4 LDG.E.CONSTANT R53, desc[UR6][R130.64] ;  /* 0x0000000682354981 */ /* 0x000ee8000c1e9900 */
[----:B--2---:R-:W2:Y:S06]  /*1b440*/  @P4 LDG.E.CONSTANT R37, desc[UR6][R130.64] ;  /* 0x0000000682254981 */ /* 0x004eac000c1e9900 */
[----:B------:R-:W2:Y:S04]  /*1b450*/  @P5 LDG.E.CONSTANT R61, desc[UR6][R130.64] ;  /* 0x00000006823d5981 */ /* 0x000ea8000c1e9900 */
[----:B------:R-:W2:Y:S01]  /*1b460*/  @P5 LDG.E.CONSTANT R63, desc[UR6][R130.64] ;  /* 0x00000006823f5981 */ /* 0x000ea2000c1e9900 */
[C---:B------:R-:W-:Y:S01]  /*1b470*/  FADD.FTZ R30, -R0.reuse, R30 ;  /* 0x0000001e001e7221 */ /* 0x040fe20000010100 */
[----:B------:R-:W-:-:S03]  /*1b480*/  FADD.FTZ R32, -R0, R31 ;  /* 0x0000001f00207221 */ /* 0x000fc60000010100 */
[C---:B------:R-:W-:Y:S01]  /*1b490*/  @P6 FFMA.FTZ R30, R133.reuse, -0.69314718246459960938, R30 ;  /* 0xbf317218851e6823 */ /* 0x040fe2000001001e */
[----:B------:R-:W-:Y:S01]  /*1b4a0*/  @P6 FFMA.FTZ R32, R133, -0.69314718246459960938, R32 ;  /* 0xbf31721885206823 */ /* 0x000fe20000010020 */
[C---:B------:R-:W-:Y:S02]  /*1b4b0*/  FADD.FTZ R28, -R0.reuse, R28 ;  /* 0x0000001c001c7221 */ /* 0x040fe40000010100 */
[----:B------:R-:W-:Y:S01]  /*1b4c0*/  @P6 FADD.FTZ R31, R47, R30 ;  /* 0x0000001e2f1f6221 */ /* 0x000fe20000010000 */
[C---:B------:R-:W-:Y:S01]  /*1b4d0*/  FADD.FTZ R30, -R0.reuse, R29 ;  /* 0x0000001d001e7221 */ /* 0x040fe20000010100 */
[----:B------:R-:W-:Y:S01]  /*1b4e0*/  @P0 FFMA.FTZ R28, R133, -0.69314718246459960938, R28 ;  /* 0xbf317218851c0823 */ /* 0x000fe2000001001c */
[----:B------:R-:W-:Y:S04]  /*1b4f0*/  @P6 STG.E desc[UR6][R2.64+0x90], R94 ;  /* 0x0000905e02006986 */ /* 0x000fe8000c101906 */
[----:B------:R-:W-:Y:S04]  /*1b500*/  @P6 STG.E desc[UR6][R66.64+0x90], R31 ;  /* 0x0000901f42006986 */ /* 0x000fe8000c101906 */
[----:B------:R-:W-:Y:S01]  /*1b510*/  @P6 STG.E desc[UR6][R2.64+0x94], R95 ;  /* 0x0000945f02006986 */ /* 0x000fe2000c101906 */
[C---:B------:R-:W-:Y:S01]  /*1b520*/  FADD.FTZ R22, -R0.reuse, R22 ;  /* 0x0000001600167221 */ /* 0x040fe20000010100 */
[----:B------:R-:W-:-:S03]  /*1b530*/  FADD.FTZ R24, -R0, R24 ;  /* 0x0000001800187221 */ /* 0x000fc60000010100 */
[C---:B------:R-:W-:Y:S01]  /*1b540*/  @P3 FFMA.FTZ R22, R133.reuse, -0.69314718246459960938, R22 ;  /* 0xbf31721885163823 */ /* 0x040fe20000010016 */
[----:B------:R-:W-:Y:S01]  /*1b550*/  @P2 FFMA.FTZ R24, R133, -0.69314718246459960938, R24 ;  /* 0xbf31721885182823 */ /* 0x000fe20000010018 */
[----:B------:R-:W-:-:S04]  /*1b560*/  FADD.FTZ R18, -R0, R18 ;  /* 0x0000001200127221 */ /* 0x000fc80000010100 */
[----:B------:R-:W-:Y:S01]  /*1b570*/  @P5 FFMA.FTZ R18, R133, -0.69314718246459960938, R18 ;  /* 0xbf31721885125823 */ /* 0x000fe20000010012 */
[----:B----4-:R-:W-:Y:S01]  /*1b580*/  @P6 FADD.FTZ R33, R45, R32 ;  /* 0x000000202d216221 */ /* 0x010fe20000010000 */
[----:B------:R-:W-:Y:S01]  /*1b590*/  FADD.FTZ R32, -R0, R26 ;  /* 0x0000001a00207221 */ /* 0x000fe20000010100 */
[----:B------:R-:W-:-:S03]  /*1b5a0*/  @P0 FFMA.FTZ R26, R133, -0.69314718246459960938, R30 ;  /* 0xbf317218851a0823 */ /* 0x000fc6000001001e */
[----:B------:R0:W-:Y:S01]  /*1b5b0*/  @P6 STG.E desc[UR6][R66.64+0x94], R33 ;  /* 0x0000942142006986 */ /* 0x0001e2000c101906 */
[----:B-----5:R-:W-:Y:S01]  /*1b5c0*/  @P0 FADD.FTZ R35, R49, R26 ;  /* 0x0000001a31230221 */ /* 0x020fe20000010000 */
[----:B---3--:R-:W-:Y:S01]  /*1b5d0*/  @P0 FADD.FTZ R29, R41, R28 ;  /* 0x0000001c291d0221 */ /* 0x008fe20000010000 */
[----:B------:R-:W-:Y:S01]  /*1b5e0*/  FADD.FTZ R26, -R0, R27 ;  /* 0x0000001b001a7221 */ /* 0x000fe20000010100 */
[----:B------:R-:W-:Y:S01]  /*1b5f0*/  @P0 STG.E desc[UR6][R2.64+0x98], R92 ;  /* 0x0000985c02000986 */ /* 0x000fe2000c101906 */
[----:B------:R-:W-:-:S03]  /*1b600*/  @P1 FFMA.FTZ R28, R133, -0.69314718246459960938, R32 ;  /* 0xbf317218851c1823 */ /* 0x000fc60000010020 */
[----:B------:R-:W-:Y:S01]  /*1b610*/  @P0 STG.E desc[UR6][R66.64+0x98], R29 ;  /* 0x0000981d42000986 */ /* 0x000fe2000c101906 */
[----:B------:R-:W-:-:S03]  /*1b620*/  @P1 FFMA.FTZ R26, R133, -0.69314718246459960938, R26 ;  /* 0xbf317218851a1823 */ /* 0x000fc6000001001a */
[----:B------:R-:W-:Y:S04]  /*1b630*/  @P0 STG.E desc[UR6][R2.64+0x9c], R93 ;  /* 0x00009c5d02000986 */ /* 0x000fe8000c101906 */
[----:B------:R-:W-:Y:S01]  /*1b640*/  @P0 STG.E desc[UR6][R66.64+0x9c], R35 ;  /* 0x00009c2342000986 */ /* 0x000fe2000c101906 */
[----:B------:R-:W-:Y:S01]  /*1b650*/  ISETP.GE.AND P0, PT, R132, 0x1a, PT ;  /* 0x0000001a8400780c */ /* 0x000fe20003f06270 */
[----:B------:R-:W-:Y:S02]  /*1b660*/  @P1 FADD.FTZ R27, R51, R28 ;  /* 0x0000001c331b1221 */ /* 0x000fe40000010000 */
[----:B------:R-:W-:Y:S04]  /*1b670*/  @P1 STG.E desc[UR6][R2.64+0xa0], R90 ;  /* 0x0000a05a02001986 */ /* 0x000fe8000c101906 */
[----:B------:R-:W-:Y:S04]  /*1b680*/  @P1 STG.E desc[UR6][R66.64+0xa0], R27 ;  /* 0x0000a01b42001986 */ /* 0x000fe8000c101906 */
[----:B------:R-:W-:Y:S04]  /*1b690*/  @P1 STG.E desc[UR6][R2.64+0xa4], R91 ;  /* 0x0000a45b02001986 */ /* 0x000fe8000c101906 */
[----:B0-----:R-:W3:Y:S01]  /*1b6a0*/  @P0 LDG.E.CONSTANT R33, desc[UR6][R130.64] ;  /* 0x0000000682210981 */ /* 0x001ee2000c1e9900 */
[----:B------:R-:W-:-:S05]  /*1b6b0*/  @P1 FADD.FTZ R31, R55, R26 ;  /* 0x0000001a371f1221 */ /* 0x000fca0000010000 */
[----:B------:R0:W-:Y:S01]  /*1b6c0*/  @P1 STG.E desc[UR6][R66.64+0xa4], R31 ;  /* 0x0000a41f42001986 */ /* 0x0001e2000c101906 */
[----:B------:R-:W-:Y:S01]  /*1b6d0*/  ISETP.GE.AND P1, PT, R132, 0x1b, PT ;  /* 0x0000001b8400780c */ /* 0x000fe20003f26270 */
[----:B------:R-:W-:Y:S01]  /*1b6e0*/  FADD.FTZ R26, -R0, R25 ;  /* 0x00000019001a7221 */ /* 0x000fe20000010100 */
[----:B------:R-:W-:-:S03]  /*1b6f0*/  ISETP.GE.AND P6, PT, R132, 0x1c, PT ;  /* 0x0000001c8400780c */ /* 0x000fc60003fc6270 */
[----:B------:R-:W-:Y:S01]  /*1b700*/  @P2 FFMA.FTZ R26, R133, -0.69314718246459960938, R26 ;  /* 0xbf317218851a2823 */ /* 0x000fe2000001001a */
[----:B0-----:R-:W4:Y:S07]  /*1b710*/  @P0 LDG.E.CONSTANT R31, desc[UR6][R130.64] ;  /* 0x00000006821f0981 */ /* 0x001f2e000c1e9900 */
[----:B------:R-:W5:Y:S01]  /*1b720*/  @P1 LDG.E.CONSTANT R35, desc[UR6][R130.64] ;  /* 0x0000000682231981 */ /* 0x000f62000c1e9900 */
[----:B------:R-:W-:Y:S01]  /*1b730*/  @P3 FADD.FTZ R29, R39, R22 ;  /* 0x00000016271d3221 */ /* 0x000fe20000010000 */
[----:B------:R-:W-:-:S02]  /*1b740*/  FADD.FTZ R22, -R0, R23 ;  /* 0x0000001700167221 */ /* 0x000fc40000010100 */
[----:B------:R-:W-:Y:S01]  /*1b750*/  @P2 STG.E desc[UR6][R2.64+0xa8], R88 ;  /* 0x0000a85802002986 */ /* 0x000fe2000c101906 */
[----:B------:R-:W-:Y:S01]  /*1b760*/  @P2 FADD.FTZ R25, R43, R24 ;  /* 0x000000182b192221 */ /* 0x000fe20000010000 */
[C---:B------:R-:W-:Y:S01]  /*1b770*/  FADD.FTZ R24, -R0.reuse, R20 ;  /* 0x0000001400187221 */ /* 0x040fe20000010100 */
[----:B------:R-:W-:Y:S01]  /*1b780*/  @P3 FFMA.FTZ R20, R133, -0.69314718246459960938, R22 ;  /* 0xbf31721885143823 */ /* 0x000fe20000010016 */
[----:B------:R-:W-:Y:S02]  /*1b790*/  @P2 FADD.FTZ R27, R57, R26 ;  /* 0x0000001a391b2221 */ /* 0x000fe40000010000 */
[----:B------:R-:W-:Y:S01]  /*1b7a0*/  @P2 STG.E desc[UR6][R66.64+0xa8], R25 ;  /* 0x0000a81942002986 */ /* 0x000fe2000c101906 */
[----:B------:R-:W-:Y:S01]  /*1b7b0*/  FADD.FTZ R22, -R0, R21 ;  /* 0x0000001500167221 */ /* 0x000fe20000010100 */
[----:B------:R-:W-:Y:S02]  /*1b7c0*/  @P3 FADD.FTZ R23, R59, R20 ;  /* 0x000000143b173221 */ /* 0x000fe40000010000 */
[----:B------:R-:W-:Y:S01]  /*1b7d0*/  @P2 STG.E desc[UR6][R2.64+0xac], R89 ;  /* 0x0000ac5902002986 */ /* 0x000fe2000c101906 */
[----:B------:R-:W-:-:S03]  /*1b7e0*/  @P4 FFMA.FTZ R20, R133, -0.69314718246459960938, R24 ;  /* 0xbf31721885144823 */ /* 0x000fc60000010018 */
[----:B------:R0:W-:Y:S01]  /*1b7f0*/  @P2 STG.E desc[UR6][R66.64+0xac], R27 ;  /* 0x0000ac1b42002986 */ /* 0x0001e2000c101906 */
[----:B------:R-:W-:-:S03]  /*1b800*/  ISETP.GE.AND P2, PT, R132, 0x1d, PT ;  /* 0x0000001d8400780c */ /* 0x000fc60003f46270 */
[----:B------:R-:W5:Y:S04]  /*1b810*/  @P6 LDG.E.CONSTANT R39, desc[UR6][R130.64] ;  /* 0x0000000682276981 */ /* 0x000f68000c1e9900 */
[----:B------:R-:W-:Y:S04]  /*1b820*/  @P3 STG.E desc[UR6][R2.64+0xb0], R86 ;  /* 0x0000b05602003986 */ /* 0x000fe8000c101906 */
[----:B0-----:R-:W5:Y:S01]  /*1b830*/  @P1 LDG.E.CONSTANT R27, desc[UR6][R130.64] ;  /* 0x00000006821b1981 */ /* 0x001f62000c1e9900 */
[----:B------:R-:W-:-:S03]  /*1b840*/  @P4 FADD.FTZ R21, R53, R20 ;  /* 0x0000001435154221 */ /* 0x000fc60000010000 */
[----:B------:R0:W-:Y:S01]  /*1b850*/  @P3 STG.E desc[UR6][R66.64+0xb0], R29 ;  /* 0x0000b01d42003986 */ /* 0x0001e2000c101906 */
[----:B------:R-:W-:-:S03]  /*1b860*/  @P4 FFMA.FTZ R20, R133, -0.69314718246459960938, R22 ;  /* 0xbf31721885144823 */ /* 0x000fc60000010016 */
[----:B------:R-:W-:Y:S01]  /*1b870*/  @P3 STG.E desc[UR6][R2.64+0xb4], R87 ;  /* 0x0000b45702003986 */ /* 0x000fe2000c101906 */
[----:B--2---:R-:W-:-:S03]  /*1b880*/  @P4 FADD.FTZ R25, R37, R20 ;  /* 0x0000001425194221 */ /* 0x004fc60000010000 */
[----:B------:R1:W-:Y:S01]  /*1b890*/  @P3 STG.E desc[UR6][R66.64+0xb4], R23 ;  /* 0x0000b41742003986 */ /* 0x0003e2000c101906 */
[----:B------:R-:W-:Y:S01]  /*1b8a0*/  ISETP.GE.AND P3, PT, R132, 0x1e, PT ;  /* 0x0000001e8400780c */ /* 0x000fe20003f66270 */
[----:B------:R-:W-:Y:S02]  /*1b8b0*/  FADD.FTZ R20, -R0, R19 ;  /* 0x0000001300147221 */ /* 0x000fe40000010100 */
[----:B0-----:R-:W2:Y:S02]  /*1b8c0*/  @P6 LDG.E.CONSTANT R29, desc[UR6][R130.64] ;  /* 0x00000006821d6981 */ /* 0x001ea4000c1e9900 */
[----:B------:R-:W-:Y:S01]  /*1b8d0*/  @P5 FFMA.FTZ R20, R133, -0.69314718246459960938, R20 ;  /* 0xbf31721885145823 */ /* 0x000fe20000010014 */
[----:B------:R-:W-:Y:S01]  /*1b8e0*/  @P5 FADD.FTZ R19, R61, R18 ;  /* 0x000000123d135221 */ /* 0x000fe20000010000 */
[----:B------:R-:W-:Y:S04]  /*1b8f0*/  @P4 STG.E desc[UR6][R2.64+0xb8], R84 ;  /* 0x0000b85402004986 */ /* 0x000fe8000c101906 */
[----:B------:R0:W-:Y:S04]  /*1b900*/  @P4 STG.E desc[UR6][R66.64+0xb8], R21 ;  /* 0x0000b81542004986 */ /* 0x0001e8000c101906 */
[----:B------:R-:W-:Y:S04]  /*1b910*/  @P4 STG.E desc[UR6][R2.64+0xbc], R85 ;  /* 0x0000bc5502004986 */ /* 0x000fe8000c101906 */
[----:B-1----:R-:W2:Y:S04]  /*1b920*/  @P2 LDG.E.CONSTANT R23, desc[UR6][R130.64] ;  /* 0x0000000682172981 */ /* 0x002ea8000c1e9900 */
[----:B------:R1:W-:Y:S01]  /*1b930*/  @P4 STG.E desc[UR6][R66.64+0xbc], R25 ;  /* 0x0000bc1942004986 */ /* 0x0003e2000c101906 */
[----:B0-----:R-:W-:Y:S01]  /*1b940*/  @P5 FADD.FTZ R21, R63, R20 ;  /* 0x000000143f155221 */ /* 0x001fe20000010000 */
[----:B------:R-:W-:-:S02]  /*1b950*/  ISETP.GE.AND P4, PT, R132, 0x1f, PT ;  /* 0x0000001f8400780c */ /* 0x000fc40003f86270 */
[----:B------:R-:W-:Y:S04]  /*1b960*/  @P5 STG.E desc[UR6][R2.64+0xc0], R82 ;  /* 0x0000c05202005986 */ /* 0x000fe8000c101906 */
[----:B------:R-:W2:Y:S04]  /*1b970*/  @P3 LDG.E.CONSTANT R41, desc[UR6][R130.64] ;  /* 0x0000000682293981 */ /* 0x000ea8000c1e9900 */
[----:B------:R4:W-:Y:S04]  /*1b980*/  @P5 STG.E desc[UR6][R66.64+0xc0], R19 ;  /* 0x0000c01342005986 */ /* 0x0009e8000c101906 */
[----:B------:R-:W-:Y:S04]  /*1b990*/  @P5 STG.E desc[UR6][R2.64+0xc4], R83 ;  /* 0x0000c45302005986 */ /* 0x000fe8000c101906 */
[----:B------:R0:W-:Y:S01]  /*1b9a0*/  @P5 STG.E desc[UR6][R66.64+0xc4], R21 ;  /* 0x0000c41542005986 */ /* 0x0001e2000c101906 */
[----:B------:R-:W-:-:S03]  /*1b9b0*/  ISETP.GE.AND P5, PT, R132, 0x20, PT ;  /* 0x000000208400780c */ /* 0x000fc60003fa6270 */
[----:B------:R-:W2:Y:S04]  /*1b9c0*/  @P2 LDG.E.CONSTANT R37, desc[UR6][R130.64] ;  /* 0x0000000682252981 */ /* 0x000ea8000c1e9900 */
[----:B-1----:R-:W2:Y:S04]  /*1b9d0*/  @P3 LDG.E.CONSTANT R25, desc[UR6][R130.64] ;  /* 0x0000000682193981 */ /* 0x002ea8000c1e9900 */
[----:B------:R-:W2:Y:S04]  /*1b9e0*/  @P4 LDG.E.CONSTANT R43, desc[UR6][R130.64] ;  /* 0x00000006822b4981 */ /* 0x000ea8000c1e9900 */
[----:B------:R-:W2:Y:S04]  /*1b9f0*/  @P4 LDG.E.CONSTANT R45, desc[UR6][R130.64] ;  /* 0x00000006822d4981 */ /* 0x000ea8000c1e9900 */
[----:B------:R-:W2:Y:S01]  /*1ba00*/  @P5 LDG.E.CONSTANT R47, desc[UR6][R130.64] ;  /* 0x00000006822f5981 */ /* 0x000ea2000c1e9900 */
[C---:B------:R-:W-:Y:S01]  /*1ba10*/  FADD.FTZ R16, -R0.reuse, R16 ;  /* 0x0000001000107221 */ /* 0x040fe20000010100 */
[----:B------:R-:W-:-:S03]  /*1ba20*/  FADD.FTZ R18, -R0, R17 ;  /* 0x0000001100127221 */ /* 0x000fc60000010100 */
[----:B------:R-:W-:Y:S01]  /*1ba30*/  @P0 FFMA.FTZ R16, R133, -0.69314718246459960938, R16 ;  /* 0xbf31721885100823 */ /* 0x000fe20000010010 */
[----:B------:R-:W-:Y:S01]  /*1ba40*/  @P0 STG.E desc[UR6][R2.64+0xc8], R80 ;  /* 0x0000c85002000986 */ /* 0x000fe2000c101906 */
[----:B------:R-:W-:-:S04]  /*1ba50*/  FADD.FTZ R8, -R0, R8 ;  /* 0x0000000800087221 */ /* 0x000fc80000010100 */
[----:B------:R-:W-:Y:S01]  /*1ba60*/  @P3 FFMA.FTZ R8, R133, -0.69314718246459960938, R8 ;  /* 0xbf31721885083823 */ /* 0x000fe20000010008 */
[----:B------:R-:W-:-:S04]  /*1ba70*/  FADD.FTZ R6, -R0, R6 ;  /* 0x0000000600067221 */ /* 0x000fc80000010100 */
[----:B------:R-:W-:Y:S01]  /*1ba80*/  @P4 FFMA.FTZ R6, R133, -0.69314718246459960938, R6 ;  /* 0xbf31721885064823 */ /* 0x000fe20000010006 */
[----:B---3--:R-:W-:Y:S01]  /*1ba90*/  @P0 FADD.FTZ R17, R33, R16 ;  /* 0x0000001021110221 */ /* 0x008fe20000010000 */
[----:B------:R-:W-:Y:S01]  /*1baa0*/  FADD.FTZ R16, -R0, R14 ;  /* 0x0000000e00107221 */ /* 0x000fe20000010100 */
[----:B------:R-:W-:-:S03]  /*1bab0*/  @P0 FFMA.FTZ R14, R133, -0.69314718246459960938, R18 ;  /* 0xbf317218850e0823 */ /* 0x000fc60000010012 */
[----:B------:R-:W-:Y:S01]  /*1bac0*/  @P1 FFMA.FTZ R16, R133, -0.69314718246459960938, R16 ;  /* 0xbf31721885101823 */ /* 0x000fe20000010010 */
[----:B------:R1:W-:Y:S01]  /*1bad0*/  @P0 STG.E desc[UR6][R66.64+0xc8], R17 ;  /* 0x0000c81142000986 */ /* 0x0003e2000c101906 */
[----:B----4-:R-:W-:Y:S01]  /*1bae0*/  @P0 FADD.FTZ R19, R31, R14 ;  /* 0x0000000e1f130221 */ /* 0x010fe20000010000 */
[C---:B------:R-:W-:Y:S01]  /*1baf0*/  FADD.FTZ R14, -R0.reuse, R15 ;  /* 0x0000000f000e7221 */ /* 0x040fe20000010100 */
[----:B-----5:R-:W-:Y:S01]  /*1bb00*/  @P1 FADD.FTZ R15, R35, R16 ;  /* 0x00000010230f1221 */ /* 0x020fe20000010000 */
[C---:B------:R-:W-:Y:S02]  /*1bb10*/  FADD.FTZ R16, -R0.reuse, R12 ;  /* 0x0000000c00107221 */ /* 0x040fe40000010100 */
[C---:B------:R-:W-:Y:S02]  /*1bb20*/  @P1 FFMA.FTZ R12, R133.reuse, -0.69314718246459960938, R14 ;  /* 0xbf317218850c1823 */ /* 0x040fe4000001000e */
[----:B------:R-:W-:Y:S01]  /*1bb30*/  @P6 FFMA.FTZ R14, R133, -0.69314718246459960938, R16 ;  /* 0xbf317218850e6823 */ /* 0x000fe20000010010 */
[----:B------:R-:W-:Y:S04]  /*1bb40*/  @P0 STG.E desc[UR6][R2.64+0xcc], R81 ;  /* 0x0000cc5102000986 */ /* 0x000fe8000c101906 */
[----:B------:R-:W-:Y:S04]  /*1bb50*/  @P0 STG.E desc[UR6][R66.64+0xcc], R19 ;  /* 0x0000cc1342000986 */ /* 0x000fe8000c101906 */
[----:B------:R-:W-:Y:S01]  /*1bb60*/  @P1 STG.E desc[UR6][R2.64+0xd0], R78 ;  /* 0x0000d04e02001986 */ /* 0x000fe2000c101906 */
[----:B0-----:R-:W-:Y:S01]  /*1bb70*/  @P6 FADD.FTZ R21, R39, R14 ;  /* 0x0000000e27156221 */ /* 0x001fe20000010000 */
[C---:B------:R-:W-:Y:S01]  /*1bb80*/  FADD.FTZ R14, -R0.reuse, R10 ;  /* 0x0000000a000e7221 */ /* 0x040fe20000010100 */
[----:B-1----:R-:W-:Y:S01]  /*1bb90*/  @P1 FADD.FTZ R17, R27, R12 ;  /* 0x0000000c1b111221 */ /* 0x002fe20000010000 */
[----:B------:R-:W-:-:S04]  /*1bba0*/  FADD.FTZ R12, -R0, R13 ;  /* 0x0000000d000c7221 */ /* 0x000fc80000010100 */
[C---:B------:R-:W-:Y:S01]  /*1bbb0*/  @P6 FFMA.FTZ R10, R133.reuse, -0.69314718246459960938, R12 ;  /* 0xbf317218850a6823 */ /* 0x040fe2000001000c */
[----:B------:R-:W-:Y:S01]  /*1bbc0*/  @P2 FFMA.FTZ R12, R133, -0.69314718246459960938, R14 ;  /* 0xbf317218850c2823 */ /* 0x000fe2000001000e */
[C---:B------:R-:W-:Y:S01]  /*1bbd0*/  FADD.FTZ R14, -R0.reuse, R11 ;  /* 0x0000000b000e7221 */ /* 0x040fe20000010100 */
[----:B------:R0:W-:Y:S01]  /*1bbe0*/  @P1 STG.E desc[UR6][R66.64+0xd0], R15 ;  /* 0x0000d00f42001986 */ /* 0x0001e2000c101906 */
[----:B--2---:R-:W-:Y:S02]  /*1bbf0*/  @P6 FADD.FTZ R11, R29, R10 ;  /* 0x0000000a1d0b6221 */ /* 0x004fe40000010000 */
[----:B------:R-:W-:Y:S01]  /*1bc00*/  @P2 FFMA.FTZ R10, R133, -0.69314718246459960938, R14 ;  /* 0xbf317218850a2823 */ /* 0x000fe2000001000e */
[----:B------:R-:W-:Y:S04]  /*1bc10*/  @P1 STG.E desc[UR6][R2.64+0xd4], R79 ;  /* 0x0000d44f02001986 */ /* 0x000fe8000c101906 */
[----:B------:R-:W-:Y:S04]  /*1bc20*/  @P1 STG.E desc[UR6][R66.64+0xd4], R17 ;  /* 0x0000d41142001986 */ /* 0x000fe8000c101906 */
[----:B------:R-:W-:Y:S01]  /*1bc30*/  @P6 STG.E desc[UR6][R2.64+0xd8], R76 ;  /* 0x0000d84c02006986 */ /* 0x000fe2000c101906 */
[----:B0-----:R-:W-:Y:S01]  /*1bc40*/  @P2 FADD.FTZ R15, R23, R10 ;  /* 0x0000000a170f2221 */ /* 0x001fe20000010000 */
[----:B------:R-:W-:-:S02]  /*1bc50*/  FADD.FTZ R10, -R0, R9 ;  /* 0x00000009000a7221 */ /* 0x000fc40000010100 */
[----:B------:R-:W-:Y:S04]  /*1bc60*/  @P6 STG.E desc[UR6][R66.64+0xd8], R21 ;  /* 0x0000d81542006986 */ /* 0x000fe8000c101906 */
[----:B------:R-:W-:Y:S01]  /*1bc70*/  @P6 STG.E desc[UR6][R2.64+0xdc], R77 ;  /* 0x0000dc4d02006986 */ /* 0x000fe2000c101906 */
[----:B------:R-:W-:Y:S01]  /*1bc80*/  @P3 FADD.FTZ R9, R41, R8 ;  /* 0x0000000829093221 */ /* 0x000fe20000010000 */
[----:B------:R-:W-:Y:S02]  /*1bc90*/  @P3 FFMA.FTZ R8, R133, -0.69314718246459960938, R10 ;  /* 0xbf31721885083823 */ /* 0x000fe4000001000a */
[----:B------:R0:W-:Y:S01]  /*1bca0*/  @P6 STG.E desc[UR6][R66.64+0xdc], R11 ;  /* 0x0000dc0b42006986 */ /* 0x0001e2000c101906 */
[----:B------:R-:W-:-:S03]  /*1bcb0*/  FADD.FTZ R10, -R0, R4 ;  /* 0x00000004000a7221 */ /* 0x000fc60000010100 */
[----:B------:R-:W-:Y:S01]  /*1bcc0*/  @P2 STG.E desc[UR6][R2.64+0xe0], R74 ;  /* 0x0000e04a02002986 */ /* 0x000fe2000c101906 */
[----:B------:R-:W-:Y:S01]  /*1bcd0*/  @P2 FADD.FTZ R13, R37, R12 ;  /* 0x0000000c250d2221 */ /* 0x000fe20000010000 */
[----:B0-----:R-:W-:Y:S01]  /*1bce0*/  @P3 FADD.FTZ R11, R25, R8 ;  /* 0x00000008190b3221 */ /* 0x001fe20000010000 */
[----:B------:R-:W-:-:S03]  /*1bcf0*/  FADD.FTZ R8, -R0, R7 ;  /* 0x0000000700087221 */ /* 0x000fc60000010100 */
[----:B------:R0:W-:Y:S01]  /*1bd00*/  @P2 STG.E desc[UR6][R66.64+0xe0], R13 ;  /* 0x0000e00d42002986 */ /* 0x0001e2000c101906 */
[----:B------:R-:W-:Y:S01]  /*1bd10*/  @P4 FADD.FTZ R7, R43, R6 ;  /* 0x000000062b074221 */ /* 0x000fe20000010000 */
[C---:B------:R-:W-:Y:S02]  /*1bd20*/  @P4 FFMA.FTZ R4, R133.reuse, -0.69314718246459960938, R8 ;  /* 0xbf31721885044823 */ /* 0x040fe40000010008 */
[----:B------:R-:W-:Y:S01]  /*1bd30*/  @P2 STG.E desc[UR6][R2.64+0xe4], R75 ;  /* 0x0000e44b02002986 */ /* 0x000fe2000c101906 */
[----:B------:R-:W-:-:S03]  /*1bd40*/  @P5 FFMA.FTZ R6, R133, -0.69314718246459960938, R10 ;  /* 0xbf31721885065823 */ /* 0x000fc6000001000a */
[----:B------:R-:W-:Y:S04]  /*1bd50*/  @P2 STG.E desc[UR6][R66.64+0xe4], R15 ;  /* 0x0000e40f42002986 */ /* 0x000fe8000c101906 */
[----:B------:R-:W-:Y:S01]  /*1bd60*/  @P3 STG.E desc[UR6][R2.64+0xe8], R72 ;  /* 0x0000e84802003986 */ /* 0x000fe2000c101906 */
[----:B0-----:R-:W-:-:S03]  /*1bd70*/  @P4 FADD.FTZ R13, R45, R4 ;  /* 0x000000042d0d4221 */ /* 0x001fc60000010000 */
[----:B------:R0:W-:Y:S04]  /*1bd80*/  @P3 STG.E desc[UR6][R66.64+0xe8], R9 ;  /* 0x0000e80942003986 */ /* 0x0001e8000c101906 */
[----:B------:R1:W-:Y:S04]  /*1bd90*/  @P3 STG.E desc[UR6][R2.64+0xec], R73 ;  /* 0x0000ec4902003986 */ /* 0x0003e8000c101906 */
[----:B------:R1:W-:Y:S04]  /*1bda0*/  @P3 STG.E desc[UR6][R66.64+0xec], R11 ;  /* 0x0000ec0b42003986 */ /* 0x0003e8000c101906 */
[----:B------:R1:W-:Y:S01]  /*1bdb0*/  @P4 STG.E desc[UR6][R2.64+0xf0], R70 ;  /* 0x0000f04602004986 */ /* 0x0003e2000c101906 */
[----:B0-----:R-:W-:-:S03]  /*1bdc0*/  @P5 FADD.FTZ R9, R47, R6 ;  /* 0x000000062f095221 */ /* 0x001fc60000010000 */
        /* <DEDUP_REMOVED lines=9> */
[----:B------:R-:W-:-:S04]  /*1be60*/  FFMA.FTZ R0, R133, -0.69314718246459960938, R0 ;  /* 0xbf31721885007823 */ /* 0x000fc80000010000 */
[----:B--2---:R-:W-:-:S05]  /*1be70*/  FADD.FTZ R5, R131, R0 ;  /* 0x0000000083057221 */ /* 0x004fca0000010000 */
[----:B------:R-:W-:Y:S01]  /*1be80*/  STG.E desc[UR6][R66.64+0xfc], R5 ;  /* 0x0000fc0542007986 */ /* 0x000fe2000c101906 */
[----:B------:R-:W-:Y:S05]  /*1be90*/  EXIT ;  /* 0x000000000000794d */ /* 0x000fea0003800000 */
.L_x_24674:
        /* <DEDUP_REMOVED lines=14> */
.L_x_38480:


//--------------------- .text._ZN17fastertransformer38beam_online_softmax_topk_stage1_kernelIfLi1ELi64ELi64EEEvPKT_S3_PKbPfiiPKi --------------------------
	.section	.text._ZN17fastertransformer38beam_online_softmax_topk_stage1_kernelIfLi1ELi64ELi64EEEvPKT_S3_PKbPfiiPKi,"ax",@progbits
	.align	128
        .global         _ZN17fastertransformer38beam_online_softmax_topk_stage1_kernelIfLi1ELi64ELi64EEEvPKT_S3_PKbPfiiPKi
        .type           _ZN17fastertransformer38beam_online_softmax_topk_stage1_kernelIfLi1ELi64ELi64EEEvPKT_S3_PKbPfiiPKi,@function
        .size           _ZN17fastertransformer38beam_online_softmax_topk_stage1_kernelIfLi1ELi64ELi64EEEvPKT_S3_PKbPfiiPKi,(.L_x_38481 - _ZN17fastertransformer38beam_online_softmax_topk_stage1_kernelIfLi1ELi64ELi64EEEvPKT_S3_PKbPfiiPKi)
        .other          _ZN17fastertransformer38beam_online_softmax_topk_stage1_kernelIfLi1ELi64ELi64EEEvPKT_S3_PKbPfiiPKi,@"STO_CUDA_ENTRY STV_DEFAULT"
_ZN17fastertransformer38beam_online_softmax_topk_stage1_kernelIfLi1ELi64ELi64EEEvPKT_S3_PKbPfiiPKi:
.text._ZN17fastertransformer38beam_online_softmax_topk_stage1_kernelIfLi1ELi64ELi64EEEvPKT_S3_PKbPfiiPKi:
        /* <DEDUP_REMOVED lines=13> */
[----:B------:R-:W5:Y:S01]  /*00d0*/  LDCU UR4, c[0x0][0x2f8] ;  /* 0x00005f00ff0477ac */ /* 0x000f620008000800 */
[----:B------:R-:W0:Y:S01]  /*00e0*/  S2R R220, SR_TID.X ;  /* 0x0000000000dc7919 */ /* 0x000e220000002100 */
        /* <DEDUP_REMOVED lines=10> */
[----:B-1----:R-:W1:Y:S01]  /*0190*/  MUFU.RCP R6, R6 ;  /* 0x0000000600067308 */ /* 0x002e620000001000 */
        /* <DEDUP_REMOVED lines=16> */
[----:B-1----:R-:W-:Y:S01]  /*02a0*/  VIADD R4, R6, 0xffffffe ;  /* 0x0ffffffe06047836 */ /* 0x002fe20000000000 */
[----:B------:R-:W-:Y:S01]  /*02b0*/  MOV R134, 0xff7fffff ;  /* 0xff7fffff00867802 */ /* 0x000fe20000000f00 */
[----:B------:R-:W-:Y:S01]  /*02c0*/  IMAD.MOV.U32 R101, RZ, RZ, -0x800001 ;  /* 0xff7fffffff657424 */ /* 0x000fe200078e00ff */
[----:B------:R-:W-:Y:S01]  /*02d0*/  MOV R138, 0xff7fffff ;  /* 0xff7fffff008a7802 */ /* 0x000fe20000000f00 */
[----:B------:R1:W3:Y:S01]  /*02e0*/  F2I.FTZ.U32.TRUNC.NTZ R5, R4 ;  /* 0x0000000400057305 */ /* 0x0002e2000021f000 */
[----:B------:R-:W-:Y:S01]  /*02f0*/  IMAD.MOV.U32 R100, RZ, RZ, -0x800001 ;  /* 0xff7fffffff647424 */ /* 0x000fe200078e00ff */
[----:B------:R-:W-:Y:S01]  /*0300*/  MOV R142, 0xff7fffff ;  /* 0xff7fffff008e7802 */ /* 0x000fe20000000f00 */
[----:B------:R-:W-:-:S02]  /*0310*/  IMAD.MOV.U32 R103, RZ, RZ, -0x800001 ;  /* 0xff7fffffff677424 */ /* 0x000fc400078e00ff */
[----:B------:R-:W-:Y:S02]  /*0320*/  IMAD.MOV.U32 R105, RZ, RZ, -0x800001 ;  /* 0xff7fffffff697424 */ /* 0x000fe400078e00ff */
[----:B------:R-:W-:Y:S02]  /*0330*/  IMAD.MOV.U32 R104, RZ, RZ, -0x800001 ;  /* 0xff7fffffff687424 */ /* 0x000fe400078e00ff */
[----:B-1----:R-:W-:Y:S02]  /*0340*/  IMAD.MOV.U32 R4, RZ, RZ, RZ ;  /* 0x000000ffff047224 */ /* 0x002fe400078e00ff */
[----:B------:R-:W-:Y:S02]  /*0350*/  IMAD.MOV.U32 R107, RZ, RZ, -0x800001 ;  /* 0xff7fffffff6b7424 */ /* 0x000fe400078e00ff */
[----:B------:R-:W-:Y:S01]  /*0360*/  IMAD.MOV.U32 R109, RZ, RZ, -0x800001 ;  /* 0xff7fffffff6d7424 */ /* 0x000fe200078e00ff */
[----:B---3--:R-:W-:Y:S01]  /*0370*/  IADD3 R0, PT, PT, RZ, -R5, RZ ;  /* 0x80000005ff007210 */ /* 0x008fe20007ffe0ff */
[----:B------:R-:W-:-:S02]  /*0380*/  IMAD.MOV.U32 R108, RZ, RZ, -0x800001 ;  /* 0xff7fffffff6c7424 */ /* 0x000fc400078e00ff */
[----:B------:R-:W-:Y:S02]  /*0390*/  IMAD.MOV.U32 R111, RZ, RZ, -0x800001 ;  /* 0xff7fffffff6f7424 */ /* 0x000fe400078e00ff */
[----:B------:R-:W-:Y:S01]  /*03a0*/  IMAD R9, R0, R7, RZ ;  /* 0x0000000700097224 */ /* 0x000fe200078e02ff */
[----:B------:R-:W-:Y:S01]  /*03b0*/  IADD3 R0, PT, PT, R7, -0x1, R10 ;  /* 0xffffffff07007810 */ /* 0x000fe20007ffe00a */
[----:B------:R-:W-:Y:S02]  /*03c0*/  IMAD.MOV.U32 R113, RZ, RZ, -0x800001 ;  /* 0xff7fffffff717424 */ /* 0x000fe400078e00ff */
[----:B------:R-:W-:-:S04]  /*03d0*/  IMAD.HI.U32 R5, R5, R9, R4 ;  /* 0x0000000905057227 */ /* 0x000fc800078e0004 */
[----:B------:R-:W-:Y:S02]  /*03e0*/  IMAD.MOV.U32 R112, RZ, RZ, -0x800001 ;  /* 0xff7fffffff707424 */ /* 0x000fe400078e00ff */
[----:B------:R-:W-:-:S04]  /*03f0*/  IMAD.HI.U32 R5, R5, R0, RZ ;  /* 0x0000000005057227 */ /* 0x000fc800078e00ff */
[----:B0-----:R-:W-:Y:S02]  /*0400*/  IMAD.MOV R3, RZ, RZ, -R5 ;  /* 0x000000ffff037224 */ /* 0x001fe400078e0a05 */
[----:B------:R-:W-:Y:S02]  /*0410*/  IMAD.MOV.U32 R115, RZ, RZ, -0x800001 ;  /* 0xff7fffffff737424 */ /* 0x000fe400078e00ff */
[----:B------:R-:W-:Y:S02]  /*0420*/  IMAD R0, R7, R3, R0 ;  /* 0x0000000307007224 */ /* 0x000fe400078e0200 */
[----:B------:R-:W-:Y:S02]  /*0430*/  IMAD.MOV.U32 R3, RZ, RZ, -0x800001 ;  /* 0xff7fffffff037424 */ /* 0x000fe400078e00ff */
[----:B------:R-:W-:Y:S01]  /*0440*/  IMAD.MOV.U32 R117, RZ, RZ, -0x800001 ;  /* 0xff7fffffff757424 */ /* 0x000fe200078e00ff */
[----:B------:R-:W-:Y:S01]  /*0450*/  ISETP.GE.U32.AND P1, PT, R0, R7, PT ;  /* 0x000000070000720c */ /* 0x000fe20003f26070 */
[----:B------:R-:W-:-:S02]  /*0460*/  IMAD.MOV.U32 R116, RZ, RZ, -0x800001 ;  /* 0xff7fffffff747424 */ /* 0x000fc400078e00ff */
[----:B------:R-:W-:Y:S02]  /*0470*/  IMAD.MOV.U32 R119, RZ, RZ, -0x800001 ;  /* 0xff7fffffff777424 */ /* 0x000fe400078e00ff */
[----:B------:R-:W-:Y:S02]  /*0480*/  IMAD.MOV.U32 R121, RZ, RZ, -0x800001 ;  /* 0xff7fffffff797424 */ /* 0x000fe400078e00ff */
[----:B------:R-:W-:Y:S02]  /*0490*/  IMAD.MOV.U32 R120, RZ, RZ, -0x800001 ;  /* 0xff7fffffff787424 */ /* 0x000fe400078e00ff */
[----:B------:R-:W-:Y:S02]  /*04a0*/  IMAD.MOV.U32 R123, RZ, RZ, -0x800001 ;  /* 0xff7fffffff7b7424 */ /* 0x000fe400078e00ff */
[----:B------:R-:W-:Y:S02]  /*04b0*/  IMAD.MOV.U32 R125, RZ, RZ, -0x800001 ;  /* 0xff7fffffff7d7424 */ /* 0x000fe400078e00ff */
[----:B------:R-:W-:Y:S01]  /*04c0*/  @P1 IMAD.IADD R0, R0, 0x1, -R7 ;  /* 0x0000000100001824 */ /* 0x000fe200078e0a07 */
[----:B------:R-:W-:Y:S01]  /*04d0*/  @P1 IADD3 R5, PT, PT, R5, 0x1, RZ ;  /* 0x0000000105051810 */ /* 0x000fe20007ffe0ff */
[----:B------:R-:W-:-:S02]  /*04e0*/  IMAD.MOV.U32 R124, RZ, RZ, -0x800001 ;  /* 0xff7fffffff7c7424 */ /* 0x000fc400078e00ff */
[----:B------:R-:W-:Y:S01]  /*04f0*/  IMAD.MOV.U32 R127, RZ, RZ, -0x800001 ;  /* 0xff7fffffff7f7424 */ /* 0x000fe200078e00ff */
[----:B------:R-:W-:Y:S01]  /*0500*/  ISETP.GE.U32.AND P2, PT, R0, R7, PT ;  /* 0x000000070000720c */ /* 0x000fe20003f46070 */
[----:B------:R-:W-:Y:S01]  /*0510*/  IMAD.MOV.U32 R129, RZ, RZ, -0x800001 ;  /* 0xff7fffffff817424 */ /* 0x000fe200078e00ff */
[----:B-----5:R-:W-:Y:S01]  /*0520*/  IADD3 R0, PT, PT, R1, UR4, RZ ;  /* 0x0000000401007c10 */ /* 0x020fe2000fffe0ff */
[----:B------:R-:W-:Y:S02]  /*0530*/  IMAD.MOV.U32 R128, RZ, RZ, -0x800001 ;  /* 0xff7fffffff807424 */ /* 0x000fe400078e00ff */
[----:B------:R-:W-:Y:S02]  /*0540*/  IMAD.MOV.U32 R131, RZ, RZ, -0x800001 ;  /* 0xff7fffffff837424 */ /* 0x000fe400078e00ff */
[----:B------:R-:W-:Y:S02]  /*0550*/  IMAD.MOV.U32 R133, RZ, RZ, -0x800001 ;  /* 0xff7fffffff857424 */ /* 0x000fe400078e00ff */
[----:B------:R-:W-:-:S02]  /*0560*/  IMAD.MOV.U32 R132, RZ, RZ, -0x800001 ;  /* 0xff7fffffff847424 */ /* 0x000fc400078e00ff */
[----:B------:R-:W-:Y:S02]  /*0570*/  IMAD.MOV.U32 R135, RZ, RZ, -0x800001 ;  /* 0xff7fffffff877424 */ /* 0x000fe400078e00ff */
[----:B------:R-:W-:Y:S01]  /*0580*/  @P2 VIADD R5, R5, 0x1 ;  /* 0x0000000105052836 */ /* 0x000fe20000000000 */
[----:B------:R-:W-:Y:S01]  /*0590*/  @!P0 LOP3.LUT R5, RZ, R7, RZ, 0x33, !PT ;  /* 0x00000007ff058212 */ /* 0x000fe200078e33ff */
[----:B------:R-:W-:Y:S02]  /*05a0*/  IMAD.MOV.U32 R137, RZ, RZ, -0x800001 ;  /* 0xff7fffffff897424 */ /* 0x000fe400078e00ff */
[----:B------:R-:W-:Y:S02]  /*05b0*/  IMAD.MOV.U32 R136, RZ, RZ, -0x800001 ;  /* 0xff7fffffff887424 */ /* 0x000fe400078e00ff */
[----:B--2---:R-:W-:Y:S02]  /*05c0*/  IMAD R7, R5, UR5, RZ ;  /* 0x0000000505077c24 */ /* 0x004fe4000f8e02ff */
[----:B------:R-:W-:-:S02]  /*05d0*/  IMAD.MOV.U32 R139, RZ, RZ, -0x800001 ;  /* 0xff7fffffff8b7424 */ /* 0x000fc400078e00ff */
[----:B------:R-:W-:Y:S01]  /*05e0*/  IMAD.MOV.U32 R141, RZ, RZ, -0x800001 ;  /* 0xff7fffffff8d7424 */ /* 0x000fe200078e00ff */
[----:B------:R-:W-:Y:S01]  /*05f0*/  VIADDMNMX R4, R7, R5, R10, PT ;  /* 0x0000000507047246 */ /* 0x000fe2000380010a */
[----:B------:R-:W-:Y:S02]  /*0600*/  IMAD.MOV.U32 R140, RZ, RZ, -0x800001 ;  /* 0xff7fffffff8c7424 */ /* 0x000fe400078e00ff */
[----:B------:R-:W-:Y:S02]  /*0610*/  IMAD.MOV.U32 R143, RZ, RZ, -0x800001 ;  /* 0xff7fffffff8f7424 */ /* 0x000fe400078e00ff */
[----:B------:R-:W-:Y:S02]  /*0620*/  IMAD.MOV.U32 R145, RZ, RZ, -0x800001 ;  /* 0xff7fffffff917424 */ /* 0x000fe400078e00ff */
[----:B------:R-:W-:Y:S02]  /*0630*/  IMAD.MOV.U32 R144, RZ, RZ, -0x800001 ;  /* 0xff7fffffff907424 */ /* 0x000fe400078e00ff */
[----:B------:R-:W-:-:S02]  /*0640*/  IMAD.MOV.U32 R211, RZ, RZ, RZ ;  /* 0x000000ffffd37224 */ /* 0x000fc400078e00ff */
[----:B------:R-:W-:Y:S01]  /*0650*/  IMAD R5, R8, R10, RZ ;  /* 0x0000000a08057224 */ /* 0x000fe200078e02ff */
[----:B----4-:R-:W-:Y:S02]  /*0660*/  ISETP.NE.AND P1, PT, R2, RZ, PT ;  /* 0x000000ff0200720c */ /* 0x010fe40003f25270 */
[----:B------:R-:W-:-:S11]  /*0670*/  MOV R2, 0xff7fffff ;  /* 0xff7fffff00027802 */ /* 0x000fd60000000f00 */
[----:B------:R-:W-:Y:S05]  /*0680*/  @!P1 BRA `(.L_x_24676) ;  /* 0x0000004800b09947 */ /* 0x000fea0003800000 */
[----:B------:R-:W-:Y:S01]  /*0690*/  IMAD.IADD R5, R220, 0x1, R7 ;  /* 0x00000001dc057824 */ /* 0x000fe200078e0207 */
[----:B------:R-:W-:Y:S01]  /*06a0*/  BSSY.RECONVERGENT B0, `(.L_x_24677) ;  /* 0x00004a9000007945 */ /* 0x000fe20003800200 */
[----:B------:R-:W-:Y:S01]  /*06b0*/  IMAD.MOV.U32 R147, RZ, RZ, -0x1 ;  /* 0xffffffffff937424 */ /* 0x000fe200078e00ff */
[----:B------:R-:W-:Y:S01]  /*06c0*/  MOV R149, 0xffffffff ;  /* 0xffffffff00957802 */ /* 0x000fe20000000f00 */
[----:B------:R-:W-:Y:S01]  /*06d0*/  IMAD.MOV.U32 R146, RZ, RZ, -0x1 ;  /* 0xffffffffff927424 */ /* 0x000fe200078e00ff */
[----:B------:R-:W-:Y:S01]  /*06e0*/  ISETP.GE.AND P0, PT, R5, R4, PT ;  /* 0x000000040500720c */ /* 0x000fe20003f06270 */
        /* <DEDUP_REMOVED lines=71> */
[----:B0-----:R-:W-:Y:S02]  /*0b60*/  HFMA2 R2, -RZ, RZ, 0, 0 ;  /* 0x00000000ff027431 */ /* 0x001fe400000001ff */
[----:B-1----:R-:W-:-:S04]  /*0b70*/  IMAD.MOV R7, RZ, RZ, -R3 ;  /* 0x000000ffff077224 */ /* 0x002fc800078e0a03 */
[----:B------:R-:W-:-:S04]  /*0b80*/  IMAD R7, R7, R10, RZ ;  /* 0x0000000a07077224 */ /* 0x000fc800078e02ff */
[----:B------:R-:W-:-:S06]  /*0b90*/  IMAD.HI.U32 R3, R3, R7, R2 ;  /* 0x0000000703037227 */ /* 0x000fcc00078e0002 */
        /* <DEDUP_REMOVED lines=9> */
[----:B------:R-:W-:-:S05]  /*0c30*/  @P0 IADD3 R7, PT, PT, R7, 0x1, RZ ;  /* 0x0000000107070810 */ /* 0x000fca0007ffe0ff */
[----:B------:R-:W-:Y:S01]  /*0c40*/  @!P1 IMAD.MOV R7, RZ, RZ, -R7 ;  /* 0x000000ffff079224 */ /* 0x000fe200078e0a07 */
[----:B------:R-:W-:-:S05]  /*0c50*/  @!P2 LOP3.LUT R7, RZ, R9, RZ, 0x33, !PT ;  /* 0x00000009ff07a212 */ /* 0x000fca00078e33ff */
[----:B0-----:R-:W-:-:S05]  /*0c60*/  IMAD.WIDE R2, R7, 0x4, R2 ;  /* 0x0000000407027825 */ /* 0x001fca00078e0202 */
[----:B------:R0:W2:Y:S01]  /*0c70*/  LDG.E.CONSTANT R6, desc[UR8][R2.64] ;  /* 0x0000000802067981 */ /* 0x0000a2000c1e9900 */
[----:B------:R-:W-:Y:S01]  /*0c80*/  IMAD.MOV.U32 R7, RZ, RZ, -0x800001 ;  /* 0xff7fffffff077424 */ /* 0x000fe200078e00ff */
[----:B------:R-:W-:Y:S01]  /*0c90*/  MOV R147, 0xffffffff ;  /* 0xffffffff00937802 */ /* 0x000fe20000000f00 */
[----:B------:R-:W-:Y:S01]  /*0ca0*/  IMAD.MOV.U32 R211, RZ, RZ, RZ ;  /* 0x000000ffffd37224 */ /* 0x000fe200078e00ff */
        /* <DEDUP_REMOVED lines=13> */
[----:B0-----:R-:W-:Y:S01]  /*0d80*/  IMAD.MOV.U32 R3, RZ, RZ, -0x800001 ;  /* 0xff7fffffff037424 */ /* 0x001fe200078e00ff */
        /* <DEDUP_REMOVED lines=50> */
[----:B--2---:R-:W-:-:S07]  /*10b0*/  IMAD.IADD R6, R6, 0x1, -R5 ;  /* 0x0000000106067824 */ /* 0x004fce00078e0a05 */
.L_x_24871:
[----:B------:R-:W-:Y:S01]  /*10c0*/  IMAD.MOV.U32 R8, RZ, RZ, 0x7f7fffff ;  /* 0x7f7fffffff087424 */ /* 0x000fe200078e00ff */
[----:B------:R-:W-:Y:S01]  /*10d0*/  ISETP.NE.AND P0, PT, R6, RZ, PT ;  /* 0x000000ff0600720c */ /* 0x000fe20003f05270 */
[----:B------:R-:W-:Y:S03]  /*10e0*/  BSSY.RECONVERGENT B2, `(.L_x_24679) ;  /* 0x0000013000027945 */ /* 0x000fe60003800200 */
[----:B------:R-:W-:-:S04]  /*10f0*/  FSEL R10, R8, -3.40282346638528859812e+38, !P0 ;  /* 0xff7fffff080a7808 */ /* 0x000fc80004000000 */
[CC--:B------:R-:W-:Y:S02]  /*1100*/  FSETP.GT.FTZ.AND P1, PT, R7.reuse, R10.reuse, PT ;  /* 0x0000000a0700720b */ /* 0x0c0fe40003f34000 */
[C---:B------:R-:W-:Y:S02]  /*1110*/  FSETP.GT.FTZ.AND P0, PT, R10.reuse, R219, PT ;  /* 0x000000db0a00720b */ /* 0x040fe40003f14000 */
[----:B------:R-:W-:Y:S02]  /*1120*/  FSEL R53, R7, R10, P1 ;  /* 0x0000000a07357208 */ /* 0x000fe40000800000 */
[----:B------:R-:W-:Y:S02]  /*1130*/  FSEL R8, R10, R7, P1 ;  /* 0x000000070a087208 */ /* 0x000fe40000800000 */
[----:B------:R-:W-:-:S03]  /*1140*/  ISETP.EQ.OR P0, PT, R147, -0x1, P0 ;  /* 0xffffffff9300780c */ /* 0x000fc60000702670 */
[----:B------:R-:W-:-:S04]  /*1150*/  FADD.FTZ R8, -R53, R8 ;  /* 0x0000000835087221 */ /* 0x000fc80000010100 */
[----:B------:R-:W-:Y:S01]  /*1160*/  FMUL.FTZ R7, R8, 1.4426950216293334961 ;  /* 0x3fb8aa3b08077820 */ /* 0x000fe20000410000 */
[C---:B------:R-:W-:Y:S02]  /*1170*/  FSEL R8, R211.reuse, 1, !P1 ;  /* 0x3f800000d3087808 */ /* 0x040fe40004800000 */
[----:B------:R-:W-:-:S03]  /*1180*/  FSEL R211, R211, 1, P1 ;  /* 0x3f800000d3d37808 */ /* 0x000fc60000800000 */
[----:B------:R-:W0:Y:S02]  /*1190*/  MUFU.EX2 R7, R7 ;  /* 0x0000000700077308 */ /* 0x000e240000000800 */
[----:B0-----:R-:W-:Y:S01]  /*11a0*/  FFMA.FTZ R211, R8, R7, R211 ;  /* 0x0000000708d37223 */ /* 0x001fe200000100d3 */
[----:B------:R-:W-:Y:S06]  /*11b0*/  @P0 BRA `(.L_x_24680) ;  /* 0x00000000000c0947 */ /* 0x000fec0003800000 */
[----:B------:R-:W-:-:S04]  /*11c0*/  FSETP.NEU.FTZ.AND P0, PT, R10, R219, PT ;  /* 0x000000db0a00720b */ /* 0x000fc80003f1d000 */
[----:B------:R-:W-:-:S13]  /*11d0*/  ISETP.GE.OR P0, PT, R5, R147, P0 ;  /* 0x000000930500720c */ /* 0x000fda0000706670 */
[----:B------:R-:W-:Y:S05]  /*11e0*/  @P0 BRA `(.L_x_24681) ;  /* 0x0000000000080947 */ /* 0x000fea0003800000 */
.L_x_24680:
[----:B------:R-:W-:Y:S01]  /*11f0*/  IMAD.MOV.U32 R219, RZ, RZ, R10 ;  /* 0x000000ffffdb7224 */ /* 0x000fe200078e000a */
[----:B------:R-:W-:-:S07]  /*1200*/  MOV R147, R5 ;  /* 0x0000000500937202 */ /* 0x000fce0000000f00 */
.L_x_24681:
[----:B------:R-:W-:Y:S05]  /*1210*/  BSYNC.RECONVERGENT B2 ;  /* 0x0000000000027941 */ /* 0x000fea0003800200 */
.L_x_24679:
        /* <DEDUP_REMOVED lines=9> */
.L_x_24683:
[----:B------:R-:W-:Y:S01]  /*12b0*/  IMAD.MOV.U32 R8, RZ, RZ, R219 ;  /* 0x000000ffff087224 */ /* 0x000fe200078e00db */
[----:B------:R-:W-:Y:S01]  /*12c0*/  MOV R10, R147 ;  /* 0x00000093000a7202 */ /* 0x000fe20000000f00 */
[----:B------:R-:W-:Y:S02]  /*12d0*/  IMAD.MOV.U32 R219, RZ, RZ, R218 ;  /* 0x000000ffffdb7224 */ /* 0x000fe400078e00da */
[----:B------:R-:W-:-:S07]  /*12e0*/  IMAD.MOV.U32 R147, RZ, RZ, R146 ;  /* 0x000000ffff937224 */ /* 0x000fce00078e0092 */
.L_x_24684:
[----:B------:R-:W-:Y:S05]  /*12f0*/  BSYNC.RECONVERGENT B2 ;  /* 0x0000000000027941 */ /* 0x000fea0003800200 */
.L_x_24682:
        /* <DEDUP_REMOVED lines=11> */
.L_x_24686:
[----:B------:R-:W-:Y:S01]  /*13b0*/  IMAD.MOV.U32 R7, RZ, RZ, R8 ;  /* 0x000000ffff077224 */ /* 0x000fe200078e0008 */
[----:B------:R-:W-:Y:S01]  /*13c0*/  MOV R9, R10 ;  /* 0x0000000a00097202 */ /* 0x000fe20000000f00 */
[----:B------:R-:W-:Y:S02]  /*13d0*/  IMAD.MOV.U32 R218, RZ, RZ, R217 ;  /* 0x000000ffffda7224 */ /* 0x000fe400078e00d9 */
[----:B------:R-:W-:-:S07]  /*13e0*/  IMAD.MOV.U32 R146, RZ, RZ, R149 ;  /* 0x000000ffff927224 */ /* 0x000fce00078e0095 */
.L_x_24687:
[----:B------:R-:W-:Y:S05]  /*13f0*/  BSYNC.RECONVERGENT B2 ;  /* 0x0000000000027941 */ /* 0x000fea0003800200 */
.L_x_24685:
        /* <DEDUP_REMOVED lines=11> */
.L_x_24689:
[----:B------:R-:W-:Y:S01]  /*14b0*/  IMAD.MOV.U32 R8, RZ, RZ, R7 ;  /* 0x000000ffff087224 */ /* 0x000fe200078e0007 */
[----:B------:R-:W-:Y:S01]  /*14c0*/  MOV R10, R9 ;  /* 0x00000009000a7202 */ /* 0x000fe20000000f00 */
[----:B------:R-:W-:Y:S02]  /*14d0*/  IMAD.MOV.U32 R217, RZ, RZ, R216 ;  /* 0x000000ffffd97224 */ /* 0x000fe400078e00d8 */
[----:B------:R-:W-:-:S07]  /*14e0*/  IMAD.MOV.U32 R149, RZ, RZ, R148 ;  /* 0x000000ffff957224 */ /* 0x000fce00078e0094 */
.L_x_24690:
[----:B------:R-:W-:Y:S05]  /*14f0*/  BSYNC.RECONVERGENT B2 ;  /* 0x0000000000027941 */ /* 0x000fea0003800200 */
.L_x_24688:
        /* <DEDUP_REMOVED lines=11> */
.L_x_24692:
[----:B------:R-:W-:Y:S01]  /*15b0*/  IMAD.MOV.U32 R7, RZ, RZ, R8 ;  /* 0x000000ffff077224 */ /* 0x000fe200078e0008 */
[----:B------:R-:W-:Y:S01]  /*15c0*/  MOV R9, R10 ;  /* 0x0000000a00097202 */ /* 0x000fe20000000f00 */
[----:B------:R-:W-:Y:S02]  /*15d0*/  IMAD.MOV.U32 R216, RZ, RZ, R215 ;  /* 0x000000ffffd87224 */ /* 0x000fe400078e00d7 */
[----:B------:R-:W-:-:S07]  /*15e0*/  IMAD.MOV.U32 R148, RZ, RZ, R151 ;  /* 0x000000ffff947224 */ /* 0x000fce00078e0097 */
.L_x_24693:
[----:B------:R-:W-:Y:S05]  /*15f0*/  BSYNC.RECONVERGENT B2 ;  /* 0x0000000000027941 */ /* 0x000fea0003800200 */
.L_x_24691:
        /* <DEDUP_REMOVED lines=11> */
.L_x_24695:
[----:B------:R-:W-:Y:S01]  /*16b0*/  IMAD.MOV.U32 R8, RZ, RZ, R7 ;  /* 0x000000ffff087224 */ /* 0x000fe200078e0007 */
[----:B------:R-:W-:Y:S01]  /*16c0*/  MOV R10, R9 ;  /* 0x00000009000a7202 */ /* 0x000fe20000000f00 */
[----:B------:R-:W-:Y:S02]  /*16d0*/  IMAD.MOV.U32 R215, RZ, RZ, R214 ;  /* 0x000000ffffd77224 */ /* 0x000fe400078e00d6 */
[----:B------:R-:W-:-:S07]  /*16e0*/  IMAD.MOV.U32 R151, RZ, RZ, R150 ;  /* 0x000000ffff977224 */ /* 0x000fce00078e0096 */
.L_x_24696:
[----:B------:R-:W-:Y:S05]  /*16f0*/  BSYNC.RECONVERGENT B2 ;  /* 0x0000000000027941 */ /* 0x000fea0003800200 */
.L_x_24694:
        /* <DEDUP_REMOVED lines=11> */
.L_x_24698:
[----:B------:R-:W-:Y:S01]  /*17b0*/  IMAD.MOV.U32 R7, RZ, RZ, R8 ;  /* 0x000000ffff077224 */ /* 0x000fe200078e0008 */
[----:B------:R-:W-:Y:S01]  /*17c0*/  MOV R9, R10 ;  /* 0x0000000a00097202 */ /* 0x000fe20000000f00 */
[----:B------:R-:W-:Y:S02]  /*17d0*/  IMAD.MOV.U32 R214, RZ, RZ, R213 ;  /* 0x000000ffffd67224 */ /* 0x000fe400078e00d5 */
[----:B------:R-:W-:-:S07]  /*17e0*/  IMAD.MOV.U32 R150, RZ, RZ, R153 ;  /* 0x000000ffff967224 */ /* 0x000fce00078e0099 */
.L_x_24699:
[----:B------:R-:W-:Y:S05]  /*17f0*/  BSYNC.RECONVERGENT B2 ;  /* 0x0000000000027941 */ /* 0x000fea0003800200 */
.L_x_24697:
        /* <DEDUP_REMOVED lines=11> */
.L_x_24701:
[----:B------:R-:W-:Y:S01]  /*18b0*/  IMAD.MOV.U32 R8, RZ, RZ, R7 ;  /* 0x000000ffff087224 */ /* 0x000fe200078e0007 */
[----:B------:R-:W-:Y:S01]  /*18c0*/  MOV R10, R9 ;  /* 0x00000009000a7202 */ /* 0x000fe20000000f00 */
[----:B------:R-:W-:Y:S02]  /*18d0*/  IMAD.MOV.U32 R213, RZ, RZ, R212 ;  /* 0x000000ffffd57224 */ /* 0x000fe400078e00d4 */
[----:B------:R-:W-:-:S07]  /*18e0*/  IMAD.MOV.U32 R153, RZ, RZ, R152 ;  /* 0x000000ffff997224 */ /* 0x000fce00078e0098 */
.L_x_24702:
[----:B------:R-:W-:Y:S05]  /*18f0*/  BSYNC.RECONVERGENT B2 ;  /* 0x0000000000027941 */ /* 0x000fea0003800200 */
.L_x_24700:
        /* <DEDUP_REMOVED lines=11> */
.L_x_24704:
[----:B------:R-:W-:Y:S01]  /*19b0*/  IMAD.MOV.U32 R7, RZ, RZ, R8 ;  /* 0x000000ffff077224 */ /* 0x000fe200078e0008 */
[----:B------:R-:W-:Y:S01]  /*19c0*/  MOV R9, R10 ;  /* 0x0000000a00097202 */ /* 0x000fe20000000f00 */
[----:B------:R-:W-:Y:S02]  /*19d0*/  IMAD.MOV.U32 R212, RZ, RZ, R3 ;  /* 0x000000ffffd47224 */ /* 0x000fe400078e0003 */
[----:B------:R-:W-:-:S07]  /*19e0*/  IMAD.MOV.U32 R152, RZ, RZ, R155 ;  /* 0x000000ffff987224 */ /* 0x000fce00078e009b */
.L_x_24705:
[----:B------:R-:W-:Y:S05]  /*19f0*/  BSYNC.RECONVERGENT B2 ;  /* 0x0000000000027941 */ /* 0x000fea0003800200 */
.L_x_24703:
        /* <DEDUP_REMOVED lines=11> */
.L_x_24707:
[----:B------:R-:W-:Y:S01]  /*1ab0*/  IMAD.MOV.U32 R8, RZ, RZ, R7 ;  /* 0x000000ffff087224 */ /* 0x000fe200078e0007 */
[----:B------:R-:W-:Y:S01]  /*1ac0*/  MOV R10, R9 ;  /* 0x00000009000a7202 */ /* 0x000fe20000000f00 */
[----:B------:R-:W-:Y:S02]  /*1ad0*/  IMAD.MOV.U32 R3, RZ, RZ, R2 ;  /* 0x000000ffff037224 */ /* 0x000fe400078e0002 */
[----:B------:R-:W-:-:S07]  /*1ae0*/  IMAD.MOV.U32 R155, RZ, RZ, R154 ;  /* 0x000000ffff9b7224 */ /* 0x000fce00078e009a */
.L_x_24708:
[----:B------:R-:W-:Y:S05]  /*1af0*/  BSYNC.RECONVERGENT B2 ;  /* 0x0000000000027941 */ /* 0x000fea0003800200 */
.L_x_24706:
        /* <DEDUP_REMOVED lines=11> */
.L_x_24710:
[----:B------:R-:W-:Y:S01]  /*1bb0*/  IMAD.MOV.U32 R7, RZ, RZ, R8 ;  /* 0x000000ffff077224 */ /* 0x000fe200078e0008 */
[----:B------:R-:W-:Y:S01]  /*1bc0*/  MOV R9, R10 ;  /* 0x0000000a00097202 */ /* 0x000fe20000000f00 */
[----:B------:R-:W-:Y:S02]  /*1bd0*/  IMAD.MOV.U32 R2, RZ, RZ, R93 ;  /* 0x000000ffff027224 */ /* 0x000fe400078e005d */
[----:B------:R-:W-:-:S07]  /*1be0*/  IMAD.MOV.U32 R154, RZ, RZ, R157 ;  /* 0x000000ffff9a7224 */ /* 0x000fce00078e009d */
.L_x_24711:
[----:B------:R-:W-:Y:S05]  /*1bf0*/  BSYNC.RECONVERGENT B2 ;  /* 0x0000000000027941 */ /* 0x000fea0003800200 */
.L_x_24709:
        /* <DEDUP_REMOVED lines=11> */
.L_x_24713:
[----:B------:R-:W-:Y:S01]  /*1cb0*/  IMAD.MOV.U32 R8, RZ, RZ, R7 ;  /* 0x000000ffff087224 */ /* 0x000fe200078e0007 */
[----:B------:R-:W-:Y:S01]  /*1cc0*/  MOV R10, R9 ;  /* 0x00000009000a7202 */ /* 0x000fe20000000f00 */
[----:B------:R-:W-:Y:S02]  /*1cd0*/  IMAD.MOV.U32 R93, RZ, RZ, R92 ;  /* 0x000000ffff5d7224 */ /* 0x000fe400078e005c */
[----:B------:R-:W-:-:S07]  /*1ce0*/  IMAD.MOV.U32 R157, RZ, RZ, R156 ;  /* 0x000000ffff9d7224 */ /* 0x000fce00078e009c */
.L_x_24714:
[----:B------:R-:W-:Y:S05]  /*1cf0*/  BSYNC.RECONVERGENT B2 ;  /* 0x0000000000027941 */ /* 0x000fea0003800200 */
.L_x_24712:
        /* <DEDUP_REMOVED lines=11> */
.L_x_24716:
[----:B------:R-:W-:Y:S01]  /*1db0*/  IMAD.MOV.U32 R7, RZ, RZ, R8 ;  /* 0x000000ffff077224 */ /* 0x000fe200078e0008 */
[----:B------:R-:W-:Y:S01]  /*1dc0*/  MOV R9, R10 ;  /* 0x0000000a00097202 */ /* 0x000fe20000000f00 */
[----:B------:R-:W-:Y:S02]  /*1dd0*/  IMAD.MOV.U32 R92, RZ, RZ, R95 ;  /* 0x000000ffff5c7224 */ /* 0x000fe400078e005f */
[----:B------:R-:W-:-:S07]  /*1de0*/  IMAD.MOV.U32 R156, RZ, RZ, R159 ;  /* 0x000000ffff9c7224 */ /* 0x000fce00078e009f */
.L_x_24717:
[----:B------:R-:W-:Y:S05]  /*1df0*/  BSYNC.RECONVERGENT B2 ;  /* 0x0000000000027941 */ /* 0x000fea0003800200 */
.L_x_24715:
        /* <DEDUP_REMOVED lines=11> */
.L_x_24719:
[----:B------:R-:W-:Y:S01]  /*1eb0*/  IMAD.MOV.U32 R8, RZ, RZ, R7 ;  /* 0x000000ffff087224 */ /* 0x000fe200078e0007 */
[----:B------:R-:W-:Y:S01]  /*1ec0*/  MOV R10, R9 ;  /* 0x00000009000a7202 */ /* 0x000fe20000000f00 */
[----:B------:R-:W-:Y:S02]  /*1ed0*/  IMAD.MOV.U32 R95, RZ, RZ, R94 ;  /* 0x000000ffff5f7224 */ /* 0x000fe400078e005e */
[----:B------:R-:W-:-:S07]  /*1ee0*/  IMAD.MOV.U32 R159, RZ, RZ, R158 ;  /* 0x000000ffff9f7224 */ /* 0x000fce00078e009e */
.L_x_24720:
[----:B------:R-:W-:Y:S05]  /*1ef0*/  BSYNC.RECONVERGENT B2 ;  /* 0x0000000000027941 */ /* 0x000fea0003800200 */
.L_x_24718:
        /* <DEDUP_REMOVED lines=11> */
.L_x_24722:
[----:B------:R-:W-:Y:S01]  /*1fb0*/  IMAD.MOV.U32 R7, RZ, RZ, R8 ;  /* 0x000000ffff077224 */ /* 0x000fe200078e0008 */
[----:B------:R-:W-:Y:S01]  /*1fc0*/  MOV R9, R10 ;  /* 0x0000000a00097202 */ /* 0x000fe20000000f00 */
[----:B------:R-:W-:Y:S02]  /*1fd0*/  IMAD.MOV.U32 R94, RZ, RZ, R97 ;  /* 0x000000ffff5e7224 */ /* 0x000fe400078e0061 */
[----:B------:R-:W-:-:S07]  /*1fe0*/  IMAD.MOV.U32 R158, RZ, RZ, R161 ;  /* 0x000000ffff9e7224 */ /* 0x000fce00078e00a1 */
.L_x_24723:
[----:B------:R-:W-:Y:S05]  /*1ff0*/  BSYNC.RECONVERGENT B2 ;  /* 0x0000000000027941 */ /* 0x000fea0003800200 */
.L_x_24721:
        /* <DEDUP_REMOVED lines=11> */
.L_x_24725:
[----:B------:R-:W-:Y:S01]  /*20b0*/  IMAD.MOV.U32 R8, RZ, RZ, R7 ;  /* 0x000000ffff087224 */ /* 0x000fe200078e0007 */
[----:B------:R-:W-:Y:S01]  /*20c0*/  MOV R10, R9 ;  /* 0x00000009000a7202 */ /* 0x000fe20000000f00 */
[----:B------:R-:W-:Y:S02]  /*20d0*/  IMAD.MOV.U32 R97, RZ, RZ, R96 ;  /* 0x000000ffff617224 */ /* 0x000fe400078e0060 */
[----:B------:R-:W-:-:S07]  /*20e0*/  IMAD.MOV.U32 R161, RZ, RZ, R160 ;  /* 0x000000ffffa17224 */ /* 0x000fce00078e00a0 */
.L_x_24726:
[----:B------:R-:W-:Y:S05]  /*20f0*/  BSYNC.RECONVERGENT B2 ;  /* 0x0000000000027941 */ /* 0x000fea0003800200 */
.L_x_24724:
        /* <DEDUP_REMOVED lines=11> */
.L_x_24728:
[----:B------:R-:W-:Y:S01]  /*21b0*/  IMAD.MOV.U32 R7, RZ, RZ, R8 ;  /* 0x000000ffff077224 */ /* 0x000fe200078e0008 */
[----:B------:R-:W-:Y:S01]  /*21c0*/  MOV R9, R10 ;  /* 0x0000000a00097202 */ /* 0x000fe20000000f00 */
[----:B------:R-:W-:Y:S02]  /*21d0*/  IMAD.MOV.U32 R96, RZ, RZ, R99 ;  /* 0x000000ffff607224 */ /* 0x000fe400078e0063 */
[----:B------:R-:W-:-:S07]  /*21e0*/  IMAD.MOV.U32 R160, RZ, RZ, R163 ;  /* 0x000000ffffa07224 */ /* 0x000fce00078e00a3 */
.L_x_24729:
[----:B------:R-:W-:Y:S05]  /*21f0*/  BSYNC.RECONVERGENT B2 ;  /* 0x0000000000027941 */ /* 0x000fea0003800200 */
.L_x_24727:
        /* <DEDUP_REMOVED lines=11> */
.L_x_24731:
[----:B------:R-:W-:Y:S01]  /*22b0*/  IMAD.MOV.U32 R8, RZ, RZ, R7 ;  /* 0x000000ffff087224 */ /* 0x000fe200078e0007 */
[----:B------:R-:W-:Y:S01]  /*22c0*/  MOV R10, R9 ;  /* 0x00000009000a7202 */ /* 0x000fe20000000f00 */
[----:B------:R-:W-:Y:S02]  /*22d0*/  IMAD.MOV.U32 R99, RZ, RZ, R98 ;  /* 0x000000ffff637224 */ /* 0x000fe400078e0062 */
[----:B------:R-:W-:-:S07]  /*22e0*/  IMAD.MOV.U32 R163, RZ, RZ, R162 ;  /* 0x000000ffffa37224 */ /* 0x000fce00078e00a2 */
.L_x_24732:
[----:B------:R-:W-:Y:S05]  /*22f0*/  BSYNC.RECONVERGENT B2 ;  /* 0x0000000000027941 */ /* 0x000fea0003800200 */
.L_x_24730:
        /* <DEDUP_REMOVED lines=11> */
.L_x_24734:
[----:B------:R-:W-:Y:S01]  /*23b0*/  IMAD.MOV.U32 R7, RZ, RZ, R8 ;  /* 0x000000ffff077224 */ /* 0x000fe200078e0008 */
[----:B------:R-:W-:Y:S01]  /*23c0*/  MOV R9, R10 ;  /* 0x0000000a00097202 */ /* 0x000fe20000000f00 */
[----:B------:R-:W-:Y:S02]  /*23d0*/  IMAD.MOV.U32 R98, RZ, RZ, R101 ;  /* 0x000000ffff627224 */ /* 0x000fe400078e0065 */
[----:B------:R-:W-:-:S07]  /*23e0*/  IMAD.MOV.U32 R162, RZ, RZ, R165 ;  /* 0x000000ffffa27224 */ /* 0x000fce00078e00a5 */
.L_x_24735:
[----:B------:R-:W-:Y:S05]  /*23f0*/  BSYNC.RECONVERGENT B2 ;  /* 0x0000000000027941 */ /* 0x000fea0003800200 */
.L_x_24733:
        /* <DEDUP_REMOVED lines=11> */
.L_x_24737:
[----:B------:R-:W-:Y:S01]  /*24b0*/  IMAD.MOV.U32 R8, RZ, RZ, R7 ;  /* 0x000000ffff087224 */ /* 0x000fe200078e0007 */
[----:B------:R-:W-:Y:S01]  /*24c0*/  MOV R10, R9 ;  /* 0x00000009000a7202 */ /* 0x000fe20000000f00 */
[----:B------:R-:W-:Y:S02]  /*24d0*/  IMAD.MOV.U32 R101, RZ, RZ, R100 ;  /* 0x000000ffff657224 */ /* 0x000fe400078e0064 */
[----:B------:R-:W-:-:S07]  /*24e0*/  IMAD.MOV.U32 R165, RZ, RZ, R164 ;  /* 0x000000ffffa57224 */ /* 0x000fce00078e00a4 */
.L_x_24738:
[----:B------:R-:W-:Y:S05]  /*24f0*/  BSYNC.RECONVERGENT B2 ;  /* 0x0000000000027941 */ /* 0x000fea0003800200 */
.L_x_24736:
        /* <DEDUP_REMOVED lines=11> */
.L_x_24740:
[----:B------:R-:W-:Y:S01]  /*25b0*/  IMAD.MOV.U32 R7, RZ, RZ, R8 ;  /* 0x000000ffff077224 */ /* 0x000fe200078e0008 */
[----:B------:R-:W-:Y:S01]  /*25c0*/  MOV R9, R10 ;  /* 0x0000000a00097202 */ /* 0x000fe20000000f00 */
[----:B------:R-:W-:Y:S02]  /*25d0*/  IMAD.MOV.U32 R100, RZ, RZ, R103 ;  /* 0x000000ffff647224 */ /* 0x000fe400078e0067 */
[----:B------:R-:W-:-:S07]  /*25e0*/  IMAD.MOV.U32 R164, RZ, RZ, R167 ;  /* 0x000000ffffa47224 */ /* 0x000fce00078e00a7 */
.L_x_24741:
[----:B------:R-:W-:Y:S05]  /*25f0*/  BSYNC.RECONVERGENT B2 ;  /* 0x0000000000027941 */ /* 0x000fea0003800200 */
.L_x_24739:
        /* <DEDUP_REMOVED lines=11> */
.L_x_24743:
[----:B------:R-:W-:Y:S01]  /*26b0*/  IMAD.MOV.U32 R8, RZ, RZ, R7 ;  /* 0x000000ffff087224 */ /* 0x000fe200078e0007 */
[----:B------:R-:W-:Y:S01]  /*26c0*/  MOV R10, R9 ;  /* 0x00000009000a7202 */ /* 0x000fe20000000f00 */
[----:B------:R-:W-:Y:S02]  /*26d0*/  IMAD.MOV.U32 R103, RZ, RZ, R102 ;  /* 0x000000ffff677224 */ /* 0x000fe400078e0066 */
[----:B------:R-:W-:-:S07]  /*26e0*/  IMAD.MOV.U32 R167, RZ, RZ, R166 ;  /* 0x000000ffffa77224 */ /* 0x000fce00078e00a6 */
.L_x_24744:
[----:B------:R-:W-:Y:S05]  /*26f0*/  BSYNC.RECONVERGENT B2 ;  /* 0x0000000000027941 */ /* 0x000fea0003800200 */
.L_x_24742:
        /* <DEDUP_REMOVED lines=11> */
.L_x_24746:
[----:B------:R-:W-:Y:S01]  /*27b0*/  IMAD.MOV.U32 R7, RZ, RZ, R8 ;  /* 0x000000ffff077224 */ /* 0x000fe200078e0008 */
[----:B------:R-:W-:Y:S01]  /*27c0*/  MOV R9, R10 ;  /* 0x0000000a00097202 */ /* 0x000fe20000000f00 */
[----:B------:R-:W-:Y:S02]  /*27d0*/  IMAD.MOV.U32 R102, RZ, RZ, R105 ;  /* 0x000000ffff667224 */ /* 0x000fe400078e0069 */
[----:B------:R-:W-:-:S07]  /*27e0*/  IMAD.MOV.U32 R166, RZ, RZ, R169 ;  /* 0x000000ffffa67224 */ /* 0x000fce00078e00a9 */
.L_x_24747:
[----:B------:R-:W-:Y:S05]  /*27f0*/  BSYNC.RECONVERGENT B2 ;  /* 0x0000000000027941 */ /* 0x000fea0003800200 */
.L_x_24745:
        /* <DEDUP_REMOVED lines=11> */
.L_x_24749:
[----:B------:R-:W-:Y:S01]  /*28b0*/  IMAD.MOV.U32 R8, RZ, RZ, R7 ;  /* 0x000000ffff087224 */ /* 0x000fe200078e0007 */
[----:B------:R-:W-:Y:S01]  /*28c0*/  MOV R10, R9 ;  /* 0x00000009000a7202 */ /* 0x000fe20000000f00 */
[----:B------:R-:W-:Y:S02]  /*28d0*/  IMAD.MOV.U32 R105, RZ, RZ, R104 ;  /* 0x000000ffff697224 */ /* 0x000fe400078e0068 */
[----:B------:R-:W-:-:S07]  /*28e0*/  IMAD.MOV.U32 R169, RZ, RZ, R168 ;  /* 0x000000ffffa97224 */ /* 0x000fce00078e00a8 */
.L_x_24750:
[----:B------:R-:W-:Y:S05]  /*28f0*/  BSYNC.RECONVERGENT B2 ;  /* 0x0000000000027941 */ /* 0x000fea0003800200 */
.L_x_24748:
        /* <DEDUP_REMOVED lines=11> */
.L_x_24752:
[----:B------:R-:W-:Y:S01]  /*29b0*/  IMAD.MOV.U32 R7, RZ, RZ, R8 ;  /* 0x000000ffff077224 */ /* 0x000fe200078e0008 */
[----:B------:R-:W-:Y:S01]  /*29c0*/  MOV R9, R10 ;  /* 0x0000000a00097202 */ /* 0x000fe20000000f00 */
[----:B------:R-:W-:Y:S02]  /*29d0*/  IMAD.MOV.U32 R104, RZ, RZ, R107 ;  /* 0x000000ffff687224 */ /* 0x000fe400078e006b */
[----:B------:R-:W-:-:S07]  /*29e0*/  IMAD.MOV.U32 R168, RZ, RZ, R171 ;  /* 0x000000ffffa87224 */ /* 0x000fce00078e00ab */
.L_x_24753:
[----:B------:R-:W-:Y:S05]  /*29f0*/  BSYNC.RECONVERGENT B2 ;  /* 0x0000000000027941 */ /* 0x000fea0003800200 */
.L_x_24751:
        /* <DEDUP_REMOVED lines=11> */
.L_x_24755:
[----:B------:R-:W-:Y:S01]  /*2ab0*/  IMAD.MOV.U32 R8, RZ, RZ, R7 ;  /* 0x000000ffff087224 */ /* 0x000fe200078e0007 */
[----:B------:R-:W-:Y:S01]  /*2ac0*/  MOV R10, R9 ;  /* 0x00000009000a7202 */ /* 0x000fe20000000f00 */
[----:B------:R-:W-:Y:S02]  /*2ad0*/  IMAD.MOV.U32 R107, RZ, RZ, R106 ;  /* 0x000000ffff6b7224 */ /* 0x000fe400078e006a */
[----:B------:R-:W-:-:S07]  /*2ae0*/  IMAD.MOV.U32 R171, RZ, RZ, R170 ;  /* 0x000000ffffab7224 */ /* 0x000fce00078e00aa */
.L_x_24756:
[----:B------:R-:W-:Y:S05]  /*2af0*/  BSYNC.RECONVERGENT B2 ;  /* 0x0000000000027941 */ /* 0x000fea0003800200 */
.L_x_24754:
        /* <DEDUP_REMOVED lines=11> */
.L_x_24758:
[----:B------:R-:W-:Y:S01]  /*2bb0*/  IMAD.MOV.U32 R7, RZ, RZ, R8 ;  /* 0x000000ffff077224 */ /* 0x000fe200078e0008 */
[----:B------:R-:W-:Y:S01]  /*2bc0*/  MOV R9, R10 ;  /* 0x0000000a00097202 */ /* 0x000fe20000000f00 */
[----:B------:R-:W-:Y:S02]  /*2bd0*/  IMAD.MOV.U32 R106, RZ, RZ, R109 ;  /* 0x000000ffff6a7224 */ /* 0x000fe400078e006d */
[----:B------:R-:W-:-:S07]  /*2be0*/  IMAD.MOV.U32 R170, RZ, RZ, R173 ;  /* 0x000000ffffaa7224 */ /* 0x000fce00078e00ad */
.L_x_24759:
[----:B------:R-:W-:Y:S05]  /*2bf0*/  BSYNC.RECONVERGENT B2 ;  /* 0x0000000000027941 */ /* 0x000fea0003800200 */
.L_x_24757:
        /* <DEDUP_REMOVED lines=11> */
.L_x_24761:
[----:B------:R-:W-:Y:S01]  /*2cb0*/  IMAD.MOV.U32 R8, RZ, RZ, R7 ;  /* 0x000000ffff087224 */ /* 0x000fe200078e0007 */
[----:B------:R-:W-:Y:S01]  /*2cc0*/  MOV R10, R9 ;  /* 0x00000009000a7202 */ /* 0x000fe20000000f00 */
[----:B------:R-:W-:Y:S02]  /*2cd0*/  IMAD.MOV.U32 R109, RZ, RZ, R108 ;  /* 0x000000ffff6d7224 */ /* 0x000fe400078e006c */
[----:B------:R-:W-:-:S07]  /*2ce0*/  IMAD.MOV.U32 R173, RZ, RZ, R172 ;  /* 0x000000ffffad7224 */ /* 0x000fce00078e00ac */
.L_x_24762:
[----:B------:R-:W-:Y:S05]  /*2cf0*/  BSYNC.RECONVERGENT B2 ;  /* 0x0000000000027941 */ /* 0x000fea0003800200 */
.L_x_24760:
        /* <DEDUP_REMOVED lines=11> */
.L_x_24764:
[----:B------:R-:W-:Y:S01]  /*2db0*/  IMAD.MOV.U32 R7, RZ, RZ, R8 ;  /* 0x000000ffff077224 */ /* 0x000fe200078e0008 */
[----:B------:R-:W-:Y:S01]  /*2dc0*/  MOV R9, R10 ;  /* 0x0000000a00097202 */ /* 0x000fe20000000f00 */
[----:B------:R-:W-:Y:S02]  /*2dd0*/  IMAD.MOV.U32 R108, RZ, RZ, R111 ;  /* 0x000000ffff6c7224 */ /* 0x000fe400078e006f */
[----:B------:R-:W-:-:S07]  /*2de0*/  IMAD.MOV.U32 R172, RZ, RZ, R175 ;  /* 0x000000ffffac7224 */ /* 0x000fce00078e00af */
.L_x_24765:
[----:B------:R-:W-:Y:S05]  /*2df0*/  BSYNC.RECONVERGENT B2 ;  /* 0x0000000000027941 */ /* 0x000fea0003800200 */
.L_x_24763:
        /* <DEDUP_REMOVED lines=11> */
.L_x_24767:
[----:B------:R-:W-:Y:S01]  /*2eb0*/  IMAD.MOV.U32 R8, RZ, RZ, R7 ;  /* 0x000000ffff087224 */ /* 0x000fe200078e0007 */
[----:B------:R-:W-:Y:S01]  /*2ec0*/  MOV R10, R9 ;  /* 0x00000009000a7202 */ /* 0x000fe20000000f00 */
[----:B------:R-:W-:Y:S02]  /*2ed0*/  IMAD.MOV.U32 R111, RZ, RZ, R110 ;  /* 0x000000ffff6f7224 */ /* 0x000fe400078e006e */
[----:B------:R-:W-:-:S07]  /*2ee0*/  IMAD.MOV.U32 R175, RZ, RZ, R174 ;  /* 0x000000ffffaf7224 */ /* 0x000fce00078e00ae */
.L_x_24768:
[----:B------:R-:W-:Y:S05]  /*2ef0*/  BSYNC.RECONVERGENT B2 ;  /* 0x0000000000027941 */ /* 0x000fea0003800200 */
.L_x_24766:
        /* <DEDUP_REMOVED lines=11> */
.L_x_24770:
[----:B------:R-:W-:Y:S01]  /*2fb0*/  IMAD.MOV.U32 R7, RZ, RZ, R8 ;  /* 0x000000ffff077224 */ /* 0x000fe200078e0008 */
[----:B------:R-:W-:Y:S01]  /*2fc0*/  MOV R9, R10 ;  /* 0x0000000a00097202 */ /* 0x000fe20000000f00 */
[----:B------:R-:W-:Y:S02]  /*2fd0*/  IMAD.MOV.U32 R110, RZ, RZ, R113 ;  /* 0x000000ffff6e7224 */ /* 0x000fe400078e0071 */
[----:B------:R-:W-:-:S07]  /*2fe0*/  IMAD.MOV.U32 R174, RZ, RZ, R177 ;  /* 0x000000ffffae7224 */ /* 0x000fce00078e00b1 */
.L_x_24771:
[----:B------:R-:W-:Y:S05]  /*2ff0*/  BSYNC.RECONVERGENT B2 ;  /* 0x0000000000027941 */ /* 0x000fea0003800200 */
.L_x_24769:
        /* <DEDUP_REMOVED lines=11> */
.L_x_24773:
[----:B------:R-:W-:Y:S01]  /*30b0*/  IMAD.MOV.U32 R8, RZ, RZ, R7 ;  /* 0x000000ffff087224 */ /* 0x000fe200078e0007 */
[----:B------:R-:W-:Y:S01]  /*30c0*/  MOV R10, R9 ;  /* 0x00000009000a7202 */ /* 0x000fe20000000f00 */
[----:B------:R-:W-:Y:S02]  /*30d0*/  IMAD.MOV.U32 R113, RZ, RZ, R112 ;  /* 0x000000ffff717224 */ /* 0x000fe400078e0070 */
[----:B------:R-:W-:-:S07]  /*30e0*/  IMAD.MOV.U32 R177, RZ, RZ, R176 ;  /* 0x000000ffffb17224 */ /* 0x000fce00078e00b0 */
.L_x_24774:
[----:B------:R-:W-:Y:S05]  /*30f0*/  BSYNC.RECONVERGENT B2 ;  /* 0x0000000000027941 */ /* 0x000fea0003800200 */
.L_x_24772:
        /* <DEDUP_REMOVED lines=11> */
.L_x_24776:
[----:B------:R-:W-:Y:S01]  /*31b0*/  IMAD.MOV.U32 R7, RZ, RZ, R8 ;  /* 0x000000ffff077224 */ /* 0x000fe200078e0008 */
[----:B------:R-:W-:Y:S01]  /*31c0*/  MOV R9, R10 ;  /* 0x0000000a00097202 */ /* 0x000fe20000000f00 */
[----:B------:R-:W-:Y:S02]  /*31d0*/  IMAD.MOV.U32 R112, RZ, RZ, R115 ;  /* 0x000000ffff707224 */ /* 0x000fe400078e0073 */
[----:B------:R-:W-:-:S07]  /*31e0*/  IMAD.MOV.U32 R176, RZ, RZ, R179 ;  /* 0x000000ffffb07224 */ /* 0x000fce00078e00b3 */
.L_x_24777:
[----:B------:R-:W-:Y:S05]  /*31f0*/  BSYNC.RECONVERGENT B2 ;  /* 0x0000000000027941 */ /* 0x000fea0003800200 */
.L_x_24775:
        /* <DEDUP_REMOVED lines=11> */
.L_x_24779:
[----:B------:R-:W-:Y:S01]  /*32b0*/  IMAD.MOV.U32 R8, RZ, RZ, R7 ;  /* 0x000000ffff087224 */ /* 0x000fe200078e0007 */
[----:B------:R-:W-:Y:S01]  /*32c0*/  MOV R10, R9 ;  /* 0x00000009000a7202 */ /* 0x000fe20000000f00 */
[----:B------:R-:W-:Y:S02]  /*32d0*/  IMAD.MOV.U32 R115, RZ, RZ, R114 ;  /* 0x000000ffff737224 */ /* 0x000fe400078e0072 */
[----:B------:R-:W-:-:S07]  /*32e0*/  IMAD.MOV.U32 R179, RZ, RZ, R178 ;  /* 0x000000ffffb37224 */ /* 0x000fce00078e00b2 */
.L_x_24780:
[----:B------:R-:W-:Y:S05]  /*32f0*/  BSYNC.RECONVERGENT B2 ;  /* 0x0000000000027941 */ /* 0x000fea0003800200 */
.L_x_24778:
        /* <DEDUP_REMOVED lines=11> */
.L_x_24782:
[----:B------:R-:W-:Y:S01]  /*33b0*/  IMAD.MOV.U32 R7, RZ, RZ, R8 ;  /* 0x000000ffff077224 */ /* 0x000fe200078e0008 */
[----:B------:R-:W-:Y:S01]  /*33c0*/  MOV R9, R10 ;  /* 0x0000000a00097202 */ /* 0x000fe20000000f00 */
[----:B------:R-:W-:Y:S02]  /*33d0*/  IMAD.MOV.U32 R114, RZ, RZ, R117 ;  /* 0x000000ffff727224 */ /* 0x000fe400078e0075 */
[----:B------:R-:W-:-:S07]  /*33e0*/  IMAD.MOV.U32 R178, RZ, RZ, R181 ;  /* 0x000000ffffb27224 */ /* 0x000fce00078e00b5 */
.L_x_24783:
[----:B------:R-:W-:Y:S05]  /*33f0*/  BSYNC.RECONVERGENT B2 ;  /* 0x0000000000027941 */ /* 0x000fea0003800200 */
.L_x_24781:
        /* <DEDUP_REMOVED lines=11> */
.L_x_24785:
[----:B------:R-:W-:Y:S01]  /*34b0*/  IMAD.MOV.U32 R8, RZ, RZ, R7 ;  /* 0x000000ffff087224 */ /* 0x000fe200078e0007 */
[----:B------:R-:W-:Y:S01]  /*34c0*/  MOV R10, R9 ;  /* 0x00000009000a7202 */ /* 0x000fe20000000f00 */
[----:B------:R-:W-:Y:S02]  /*34d0*/  IMAD.MOV.U32 R117, RZ, RZ, R116 ;  /* 0x000000ffff757224 */ /* 0x000fe400078e0074 */
[----:B------:R-:W-:-:S07]  /*34e0*/  IMAD.MOV.U32 R181, RZ, RZ, R180 ;  /* 0x000000ffffb57224 */ /* 0x000fce00078e00b4 */
.L_x_24786:
[----:B------:R-:W-:Y:S05]  /*34f0*/  BSYNC.RECONVERGENT B2 ;  /* 0x0000000000027941 */ /* 0x000fea0003800200 */
.L_x_24784:
        /* <DEDUP_REMOVED lines=11> */
.L_x_24788:
[----:B------:R-:W-:Y:S01]  /*35b0*/  IMAD.MOV.U32 R7, RZ, RZ, R8 ;  /* 0x000000ffff077224 */ /* 0x000fe200078e0008 */
[----:B------:R-:W-:Y:S01]  /*35c0*/  MOV R9, R10 ;  /* 0x0000000a00097202 */ /* 0x000fe20000000f00 */
[----:B------:R-:W-:Y:S02]  /*35d0*/  IMAD.MOV.U32 R116, RZ, RZ, R119 ;  /* 0x000000ffff747224 */ /* 0x000fe400078e0077 */
[----:B------:R-:W-:-:S07]  /*35e0*/  IMAD.MOV.U32 R180, RZ, RZ, R183 ;  /* 0x000000ffffb47224 */ /* 0x000fce00078e00b7 */
.L_x_24789:
[----:B------:R-:W-:Y:S05]  /*35f0*/  BSYNC.RECONVERGENT B2 ;  /* 0x0000000000027941 */ /* 0x000fea0003800200 */
.L_x_24787:
        /* <DEDUP_REMOVED lines=11> */
.L_x_24791:
[----:B------:R-:W-:Y:S01]  /*36b0*/  IMAD.MOV.U32 R8, RZ, RZ, R7 ;  /* 0x000000ffff087224 */ /* 0x000fe200078e0007 */
[----:B------:R-:W-:Y:S01]  /*36c0*/  MOV R10, R9 ;  /* 0x00000009000a7202 */ /* 0x000fe20000000f00 */
[----:B------:R-:W-:Y:S02]  /*36d0*/  IMAD.MOV.U32 R119, RZ, RZ, R118 ;  /* 0x000000ffff777224 */ /* 0x000fe400078e0076 */
[----:B------:R-:W-:-:S07]  /*36e0*/  IMAD.MOV.U32 R183, RZ, RZ, R182 ;  /* 0x000000ffffb77224 */ /* 0x000fce00078e00b6 */
.L_x_24792:
[----:B------:R-:W-:Y:S05]  /*36f0*/  BSYNC.RECONVERGENT B2 ;  /* 0x0000000000027941 */ /* 0x000fea0003800200 */
.L_x_24790:
        /* <DEDUP_REMOVED lines=11> */
.L_x_24794:
[----:B------:R-:W-:Y:S01]  /*37b0*/  IMAD.MOV.U32 R7, RZ, RZ, R8 ;  /* 0x000000ffff077224 */ /* 0x000fe200078e0008 */
[----:B------:R-:W-:Y:S01]  /*37c0*/  MOV R9, R10 ;  /* 0x0000000a00097202 */ /* 0x000fe20000000f00 */
[----:B------:R-:W-:Y:S02]  /*37d0*/  IMAD.MOV.U32 R118, RZ, RZ, R121 ;  /* 0x000000ffff767224 */ /* 0x000fe400078e0079 */
[----:B------:R-:W-:-:S07]  /*37e0*/  IMAD.MOV.U32 R182, RZ, RZ, R185 ;  /* 0x000000ffffb67224 */ /* 0x000fce00078e00b9 */
.L_x_24795:
[----:B------:R-:W-:Y:S05]  /*37f0*/  BSYNC.RECONVERGENT B2 ;  /* 0x0000000000027941 */ /* 0x000fea0003800200 */
.L_x_24793:
        /* <DEDUP_REMOVED lines=11> */
.L_x_24797:
[----:B------:R-:W-:Y:S01]  /*38b0*/  IMAD.MOV.U32 R8, RZ, RZ, R7 ;  /* 0x000000ffff087224 */ /* 0x000fe200078e0007 */
[----:B------:R-:W-:Y:S01]  /*38c0*/  MOV R10, R9 ;  /* 0x00000009000a7202 */ /* 0x000fe20000000f00 */
[----:B------:R-:W-:Y:S02]  /*38d0*/  IMAD.MOV.U32 R121, RZ, RZ, R120 ;  /* 0x000000ffff797224 */ /* 0x000fe400078e0078 */
[----:B------:R-:W-:-:S07]  /*38e0*/  IMAD.MOV.U32 R185, RZ, RZ, R184 ;  /* 0x000000ffffb97224 */ /* 0x000fce00078e00b8 */
.L_x_24798:
[----:B------:R-:W-:Y:S05]  /*38f0*/  BSYNC.RECONVERGENT B2 ;  /* 0x0000000000027941 */ /* 0x000fea0003800200 */
.L_x_24796:
        /* <DEDUP_REMOVED lines=11> */
.L_x_24800:
[----:B------:R-:W-:Y:S01]  /*39b0*/  IMAD.MOV.U32 R7, RZ, RZ, R8 ;  /* 0x000000ffff077224 */ /* 0x000fe200078e0008 */
[----:B------:R-:W-:Y:S01]  /*39c0*/  MOV R9, R10 ;  /* 0x0000000a00097202 */ /* 0x000fe20000000f00 */
[----:B------:R-:W-:Y:S02]  /*39d0*/  IMAD.MOV.U32 R120, RZ, RZ, R123 ;  /* 0x000000ffff787224 */ /* 0x000fe400078e007b */
[----:B------:R-:W-:-:S07]  /*39e0*/  IMAD.MOV.U32 R184, RZ, RZ, R187 ;  /* 0x000000ffffb87224 */ /* 0x000fce00078e00bb */
.L_x_24801:
[----:B------:R-:W-:Y:S05]  /*39f0*/  BSYNC.RECONVERGENT B2 ;  /* 0x0000000000027941 */ /* 0x000fea0003800200 */
.L_x_24799:
        /* <DEDUP_REMOVED lines=11> */
.L_x_24803:
[----:B------:R-:W-:Y:S01]  /*3ab0*/  IMAD.MOV.U32 R8, RZ, RZ, R7 ;  /* 0x000000ffff087224 */ /* 0x000fe200078e0007 */
[----:B------:R-:W-:Y:S01]  /*3ac0*/  MOV R10, R9 ;  /* 0x00000009000a7202 */ /* 0x000fe20000000f00 */
[----:B------:R-:W-:Y:S02]  /*3ad0*/  IMAD.MOV.U32 R123, RZ, RZ, R122 ;  /* 0x000000ffff7b7224 */ /* 0x000fe400078e007a */
[----:B------:R-:W-:-:S07]  /*3ae0*/  IMAD.MOV.U32 R187, RZ, RZ, R186 ;  /* 0x000000ffffbb7224 */ /* 0x000fce00078e00ba */
.L_x_24804:
[----:B------:R-:W-:Y:S05]  /*3af0*/  BSYNC.RECONVERGENT B2 ;  /* 0x0000000000027941 */ /* 0x000fea0003800200 */
.L_x_24802:
        /* <DEDUP_REMOVED lines=11> */
.L_x_24806:
[----:B------:R-:W-:Y:S01]  /*3bb0*/  IMAD.MOV.U32 R7, RZ, RZ, R8 ;  /* 0x000000ffff077224 */ /* 0x000fe200078e0008 */
[----:B------:R-:W-:Y:S01]  /*3bc0*/  MOV R9, R10 ;  /* 0x0000000a00097202 */ /* 0x000fe20000000f00 */
[----:B------:R-:W-:Y:S02]  /*3bd0*/  IMAD.MOV.U32 R122, RZ, RZ, R125 ;  /* 0x000000ffff7a7224 */ /* 0x000fe400078e007d */
[----:B------:R-:W-:-:S07]  /*3be0*/  IMAD.MOV.U32 R186, RZ, RZ, R189 ;  /* 0x000000ffffba7224 */ /* 0x000fce00078e00bd */
.L_x_24807:
[----:B------:R-:W-:Y:S05]  /*3bf0*/  BSYNC.RECONVERGENT B2 ;  /* 0x0000000000027941 */ /* 0x000fea0003800200 */
.L_x_24805:
        /* <DEDUP_REMOVED lines=11> */
.L_x_24809:
[----:B------:R-:W-:Y:S01]  /*3cb0*/  IMAD.MOV.U32 R8, RZ, RZ, R7 ;  /* 0x000000ffff087224 */ /* 0x000fe200078e0007 */
[----:B------:R-:W-:Y:S01]  /*3cc0*/  MOV R10, R9 ;  /* 0x00000009000a7202 */ /* 0x000fe20000000f00 */
[----:B------:R-:W-:Y:S02]  /*3cd0*/  IMAD.MOV.U32 R125, RZ, RZ, R124 ;  /* 0x000000ffff7d7224 */ /* 0x000fe400078e007c */
[----:B------:R-:W-:-:S07]  /*3ce0*/  IMAD.MOV.U32 R189, RZ, RZ, R188 ;  /* 0x000000ffffbd7224 */ /* 0x000fce00078e00bc */
.L_x_24810:
[----:B------:R-:W-:Y:S05]  /*3cf0*/  BSYNC.RECONVERGENT B2 ;  /* 0x0000000000027941 */ /* 0x000fea0003800200 */
.L_x_24808:
        /* <DEDUP_REMOVED lines=11> */
.L_x_24812:
[----:B------:R-:W-:Y:S01]  /*3db0*/  IMAD.MOV.U32 R7, RZ, RZ, R8 ;  /* 0x000000ffff077224 */ /* 0x000fe200078e0008 */
[----:B------:R-:W-:Y:S01]  /*3dc0*/  MOV R9, R10 ;  /* 0x0000000a00097202 */ /* 0x000fe20000000f00 */
[----:B------:R-:W-:Y:S02]  /*3dd0*/  IMAD.MOV.U32 R124, RZ, RZ, R127 ;  /* 0x000000ffff7c7224 */ /* 0x000fe400078e007f */
[----:B------:R-:W-:-:S07]  /*3de0*/  IMAD.MOV.U32 R188, RZ, RZ, R191 ;  /* 0x000000ffffbc7224 */ /* 0x000fce00078e00bf */
.L_x_24813:
[----:B------:R-:W-:Y:S05]  /*3df0*/  BSYNC.RECONVERGENT B2 ;  /* 0x0000000000027941 */ /* 0x000fea0003800200 */
.L_x_24811:
        /* <DEDUP_REMOVED lines=11> */
.L_x_24815:
[----:B------:R-:W-:Y:S01]  /*3eb0*/  IMAD.MOV.U32 R8, RZ, RZ, R7 ;  /* 0x000000ffff087224 */ /* 0x000fe200078e0007 */
[----:B------:R-:W-:Y:S01]  /*3ec0*/  MOV R10, R9 ;  /* 0x00000009000a7202 */ /* 0x000fe20000000f00 */
[----:B------:R-:W-:Y:S02]  /*3ed0*/  IMAD.MOV.U32 R127, RZ, RZ, R126 ;  /* 0x000000ffff7f7224 */ /* 0x000fe400078e007e */
[----:B------:R-:W-:-:S07]  /*3ee0*/  IMAD.MOV.U32 R191, RZ, RZ, R190 ;  /* 0x000000ffffbf7224 */ /* 0x000fce00078e00be */
.L_x_24816:
[----:B------:R-:W-:Y:S05]  /*3ef0*/  BSYNC.RECONVERGENT B2 ;  /* 0x0000000000027941 */ /* 0x000fea0003800200 */
.L_x_24814:
        /* <DEDUP_REMOVED lines=11> */
.L_x_24818:
[----:B------:R-:W-:Y:S01]  /*3fb0*/  IMAD.MOV.U32 R7, RZ, RZ, R8 ;  /* 0x000000ffff077224 */ /* 0x000fe200078e0008 */
[----:B------:R-:W-:Y:S01]  /*3fc0*/  MOV R9, R10 ;  /* 0x0000000a00097202 */ /* 0x000fe20000000f00 */
[----:B------:R-:W-:Y:S02]  /*3fd0*/  IMAD.MOV.U32 R126, RZ, RZ, R129 ;  /* 0x000000ffff7e7224 */ /* 0x000fe400078e0081 */
[----:B------:R-:W-:-:S07]  /*3fe0*/  IMAD.MOV.U32 R190, RZ, RZ, R193 ;  /* 0x000000ffffbe7224 */ /* 0x000fce00078e00c1 */
.L_x_24819:
[----:B------:R-:W-:Y:S05]  /*3ff0*/  BSYNC.RECONVERGENT B2 ;  /* 0x0000000000027941 */ /* 0x000fea0003800200 */
.L_x_24817:
        /* <DEDUP_REMOVED lines=11> */
.L_x_24821:
[----:B------:R-:W-:Y:S01]  /*40b0*/  IMAD.MOV.U32 R8, RZ, RZ, R7 ;  /* 0x000000ffff087224 */ /* 0x000fe200078e0007 */
[----:B------:R-:W-:Y:S01]  /*40c0*/  MOV R10, R9 ;  /* 0x00000009000a7202 */ /* 0x000fe20000000f00 */
[----:B------:R-:W-:Y:S02]  /*40d0*/  IMAD.MOV.U32 R129, RZ, RZ, R128 ;  /* 0x000000ffff817224 */ /* 0x000fe400078e0080 */
[----:B------:R-:W-:-:S07]  /*40e0*/  IMAD.MOV.U32 R193, RZ, RZ, R192 ;  /* 0x000000ffffc17224 */ /* 0x000fce00078e00c0 */
.L_x_24822:
[----:B------:R-:W-:Y:S05]  /*40f0*/  BSYNC.RECONVERGENT B2 ;  /* 0x0000000000027941 */ /* 0x000fea0003800200 */
.L_x_24820:
        /* <DEDUP_REMOVED lines=11> */
.L_x_24824:
[----:B------:R-:W-:Y:S01]  /*41b0*/  IMAD.MOV.U32 R7, RZ, RZ, R8 ;  /* 0x000000ffff077224 */ /* 0x000fe200078e0008 */
[----:B------:R-:W-:Y:S01]  /*41c0*/  MOV R9, R10 ;  /* 0x0000000a00097202 */ /* 0x000fe20000000f00 */
[----:B------:R-:W-:Y:S02]  /*41d0*/  IMAD.MOV.U32 R128, RZ, RZ, R131 ;  /* 0x000000ffff807224 */ /* 0x000fe400078e0083 */
[----:B------:R-:W-:-:S07]  /*41e0*/  IMAD.MOV.U32 R192, RZ, RZ, R195 ;  /* 0x000000ffffc07224 */ /* 0x000fce00078e00c3 */
.L_x_24825:
[----:B------:R-:W-:Y:S05]  /*41f0*/  BSYNC.RECONVERGENT B2 ;  /* 0x0000000000027941 */ /* 0x000fea0003800200 */
.L_x_24823:
        /* <DEDUP_REMOVED lines=11> */
.L_x_24827:
[----:B------:R-:W-:Y:S01]  /*42b0*/  IMAD.MOV.U32 R8, RZ, RZ, R7 ;  /* 0x000000ffff087224 */ /* 0x000fe200078e0007 */
[----:B------:R-:W-:Y:S01]  /*42c0*/  MOV R10, R9 ;  /* 0x00000009000a7202 */ /* 0x000fe20000000f00 */
[----:B------:R-:W-:Y:S02]  /*42d0*/  IMAD.MOV.U32 R131, RZ, RZ, R130 ;  /* 0x000000ffff837224 */ /* 0x000fe400078e0082 */
[----:B------:R-:W-:-:S07]  /*42e0*/  IMAD.MOV.U32 R195, RZ, RZ, R194 ;  /* 0x000000ffffc37224 */ /* 0x000fce00078e00c2 */
.L_x_24828:
[----:B------:R-:W-:Y:S05]  /*42f0*/  BSYNC.RECONVERGENT B2 ;  /* 0x0000000000027941 */ /* 0x000fea0003800200 */
.L_x_24826:
        /* <DEDUP_REMOVED lines=11> */
.L_x_24830:
[----:B------:R-:W-:Y:S01]  /*43b0*/  IMAD.MOV.U32 R7, RZ, RZ, R8 ;  /* 0x000000ffff077224 */ /* 0x000fe200078e0008 */
[----:B------:R-:W-:Y:S01]  /*43c0*/  MOV R9, R10 ;  /* 0x0000000a00097202 */ /* 0x000fe20000000f00 */
[----:B------:R-:W-:Y:S02]  /*43d0*/  IMAD.MOV.U32 R130, RZ, RZ, R133 ;  /* 0x000000ffff827224 */ /* 0x000fe400078e0085 */
[----:B------:R-:W-:-:S07]  /*43e0*/  IMAD.MOV.U32 R194, RZ, RZ, R197 ;  /* 0x000000ffffc27224 */ /* 0x000fce00078e00c5 */
.L_x_24831:
[----:B------:R-:W-:Y:S05]  /*43f0*/  BSYNC.RECONVERGENT B2 ;  /* 0x0000000000027941 */ /* 0x000fea0003800200 */
.L_x_24829:
        /* <DEDUP_REMOVED lines=11> */
.L_x_24833:
[----:B------:R-:W-:Y:S01]  /*44b0*/  IMAD.MOV.U32 R8, RZ, RZ, R7 ;  /* 0x000000ffff087224 */ /* 0x000fe200078e0007 */
[----:B------:R-:W-:Y:S01]  /*44c0*/  MOV R10, R9 ;  /* 0x00000009000a7202 */ /* 0x000fe20000000f00 */
[----:B------:R-:W-:Y:S02]  /*44d0*/  IMAD.MOV.U32 R133, RZ, RZ, R132 ;  /* 0x000000ffff857224 */ /* 0x000fe400078e0084 */
[----:B------:R-:W-:-:S07]  /*44e0*/  IMAD.MOV.U32 R197, RZ, RZ, R196 ;  /* 0x000000ffffc57224 */ /* 0x000fce00078e00c4 */
.L_x_24834:
[----:B------:R-:W-:Y:S05]  /*44f0*/  BSYNC.RECONVERGENT B2 ;  /* 0x0000000000027941 */ /* 0x000fea0003800200 */
.L_x_24832:
        /* <DEDUP_REMOVED lines=11> */
.L_x_24836:
[----:B------:R-:W-:Y:S01]  /*45b0*/  IMAD.MOV.U32 R7, RZ, RZ, R8 ;  /* 0x000000ffff077224 */ /* 0x000fe200078e0008 */
[----:B------:R-:W-:Y:S01]  /*45c0*/  MOV R9, R10 ;  /* 0x0000000a00097202 */ /* 0x000fe20000000f00 */
[----:B------:R-:W-:Y:S02]  /*45d0*/  IMAD.MOV.U32 R132, RZ, RZ, R135 ;  /* 0x000000ffff847224 */ /* 0x000fe400078e0087 */
[----:B------:R-:W-:-:S07]  /*45e0*/  IMAD.MOV.U32 R196, RZ, RZ, R199 ;  /* 0x000000ffffc47224 */ /* 0x000fce00078e00c7 */
.L_x_24837:
[----:B------:R-:W-:Y:S05]  /*45f0*/  BSYNC.RECONVERGENT B2 ;  /* 0x0000000000027941 */ /* 0x000fea0003800200 */
.L_x_24835:
        /* <DEDUP_REMOVED lines=11> */
.L_x_24839:
[----:B------:R-:W-:Y:S01]  /*46b0*/  IMAD.MOV.U32 R8, RZ, RZ, R7 ;  /* 0x000000ffff087224 */ /* 0x000fe200078e0007 */
[----:B------:R-:W-:Y:S01]  /*46c0*/  MOV R10, R9 ;  /* 0x00000009000a7202 */ /* 0x000fe20000000f00 */
[----:B------:R-:W-:Y:S02]  /*46d0*/  IMAD.MOV.U32 R135, RZ, RZ, R134 ;  /* 0x000000ffff877224 */ /* 0x000fe400078e0086 */
[----:B------:R-:W-:-:S07]  /*46e0*/  IMAD.MOV.U32 R199, RZ, RZ, R198 ;  /* 0x000000ffffc77224 */ /* 0x000fce00078e00c6 */
.L_x_24840:
[----:B------:R-:W-:Y:S05]  /*46f0*/  BSYNC.RECONVERGENT B2 ;  /* 0x0000000000027941 */ /* 0x000fea0003800200 */
.L_x_24838:
        /* <DEDUP_REMOVED lines=11> */
.L_x_24842:
[----:B------:R-:W-:Y:S01]  /*47b0*/  IMAD.MOV.U32 R7, RZ, RZ, R8 ;  /* 0x000000ffff077224 */ /* 0x000fe200078e0008 */
[----:B------:R-:W-:Y:S01]  /*47c0*/  MOV R9, R10 ;  /* 0x0000000a00097202 */ /* 0x000fe20000000f00 */
[----:B------:R-:W-:Y:S02]  /*47d0*/  IMAD.MOV.U32 R134, RZ, RZ, R137 ;  /* 0x000000ffff867224 */ /* 0x000fe400078e0089 */
[----:B------:R-:W-:-:S07]  /*47e0*/  IMAD.MOV.U32 R198, RZ, RZ, R201 ;  /* 0x000000ffffc67224 */ /* 0x000fce00078e00c9 */
.L_x_24843:
[----:B------:R-:W-:Y:S05]  /*47f0*/  BSYNC.RECONVERGENT B2 ;  /* 0x0000000000027941 */ /* 0x000fea0003800200 */
.L_x_24841:
        /* <DEDUP_REMOVED lines=11> */
.L_x_24845:
[----:B------:R-:W-:Y:S01]  /*48b0*/  IMAD.MOV.U32 R8, RZ, RZ, R7 ;  /* 0x000000ffff087224 */ /* 0x000fe200078e0007 */
[----:B------:R-:W-:Y:S01]  /*48c0*/  MOV R10, R9 ;  /* 0x00000009000a7202 */ /* 0x000fe20000000f00 */
[----:B------:R-:W-:Y:S02]  /*48d0*/  IMAD.MOV.U32 R137, RZ, RZ, R136 ;  /* 0x000000ffff897224 */ /* 0x000fe400078e0088 */
[----:B------:R-:W-:-:S07]  /*48e0*/  IMAD.MOV.U32 R201, RZ, RZ, R200 ;  /* 0x000000ffffc97224 */ /* 0x000fce00078e00c8 */
.L_x_24846:
[----:B------:R-:W-:Y:S05]  /*48f0*/  BSYNC.RECONVERGENT B2 ;  /* 0x0000000000027941 */ /* 0x000fea0003800200 */
.L_x_24844:
        /* <DEDUP_REMOVED lines=11> */
.L_x_24848:
[----:B------:R-:W-:Y:S01]  /*49b0*/  IMAD.MOV.U32 R7, RZ, RZ, R8 ;  /* 0x000000ffff077224 */ /* 0x000fe200078e0008 */
[----:B------:R-:W-:Y:S01]  /*49c0*/  MOV R9, R10 ;  /* 0x0000000a00097202 */ /* 0x000fe20000000f00 */
[----:B------:R-:W-:Y:S02]  /*49d0*/  IMAD.MOV.U32 R136, RZ, RZ, R139 ;  /* 0x000000ffff887224 */ /* 0x000fe400078e008b */
[----:B------:R-:W-:-:S07]  /*49e0*/  IMAD.MOV.U32 R200, RZ, RZ, R203 ;  /* 0x000000ffffc87224 */ /* 0x000fce00078e00cb */
.L_x_24849:
[----:B------:R-:W-:Y:S05]  /*49f0*/  BSYNC.RECONVERGENT B2 ;  /* 0x0000000000027941 */ /* 0x000fea0003800200 */
.L_x_24847:
        /* <DEDUP_REMOVED lines=11> */
.L_x_24851:
[----:B------:R-:W-:Y:S01]  /*4ab0*/  IMAD.MOV.U32 R8, RZ, RZ, R7 ;  /* 0x000000ffff087224 */ /* 0x000fe200078e0007 */
[----:B------:R-:W-:Y:S01]  /*4ac0*/  MOV R10, R9 ;  /* 0x00000009000a7202 */ /* 0x000fe20000000f00 */
[----:B------:R-:W-:Y:S02]  /*4ad0*/  IMAD.MOV.U32 R139, RZ, RZ, R138 ;  /* 0x000000ffff8b7224 */ /* 0x000fe400078e008a */
[----:B------:R-:W-:-:S07]  /*4ae0*/  IMAD.MOV.U32 R203, RZ, RZ, R202 ;  /* 0x000000ffffcb7224 */ /* 0x000fce00078e00ca */
.L_x_24852:
[----:B------:R-:W-:Y:S05]  /*4af0*/  BSYNC.RECONVERGENT B2 ;  /* 0x0000000000027941 */ /* 0x000fea0003800200 */
.L_x_24850:
        /* <DEDUP_REMOVED lines=11> */
.L_x_24854:
[----:B------:R-:W-:Y:S01]  /*4bb0*/  IMAD.MOV.U32 R7, RZ, RZ, R8 ;  /* 0x000000ffff077224 */ /* 0x000fe200078e0008 */
[----:B------:R-:W-:Y:S01]  /*4bc0*/  MOV R9, R10 ;  /* 0x0000000a00097202 */ /* 0x000fe20000000f00 */
[----:B------:R-:W-:Y:S02]  /*4bd0*/  IMAD.MOV.U32 R138, RZ, RZ, R141 ;  /* 0x000000ffff8a7224 */ /* 0x000fe400078e008d */
[----:B------:R-:W-:-:S07]  /*4be0*/  IMAD.MOV.U32 R202, RZ, RZ, R205 ;  /* 0x000000ffffca7224 */ /* 0x000fce00078e00cd */
.L_x_24855:
[----:B------:R-:W-:Y:S05]  /*4bf0*/  BSYNC.RECONVERGENT B2 ;  /* 0x0000000000027941 */ /* 0x000fea0003800200 */
.L_x_24853:
        /* <DEDUP_REMOVED lines=11> */
.L_x_24857:
[----:B------:R-:W-:Y:S01]  /*4cb0*/  IMAD.MOV.U32 R8, RZ, RZ, R7 ;  /* 0x000000ffff087224 */ /* 0x000fe200078e0007 */
[----:B------:R-:W-:Y:S01]  /*4cc0*/  MOV R10, R9 ;  /* 0x00000009000a7202 */ /* 0x000fe20000000f00 */
[----:B------:R-:W-:Y:S02]  /*4cd0*/  IMAD.MOV.U32 R141, RZ, RZ, R140 ;  /* 0x000000ffff8d7224 */ /* 0x000fe400078e008c */
[----:B------:R-:W-:-:S07]  /*4ce0*/  IMAD.MOV.U32 R205, RZ, RZ, R204 ;  /* 0x000000ffffcd7224 */ /* 0x000fce00078e00cc */
.L_x_24858:
[----:B------:R-:W-:Y:S05]  /*4cf0*/  BSYNC.RECONVERGENT B2 ;  /* 0x0000000000027941 */ /* 0x000fea0003800200 */
.L_x_24856:
        /* <DEDUP_REMOVED lines=11> */
.L_x_24860:
[----:B------:R-:W-:Y:S01]  /*4db0*/  IMAD.MOV.U32 R7, RZ, RZ, R8 ;  /* 0x000000ffff077224 */ /* 0x000fe200078e0008 */
[----:B------:R-:W-:Y:S01]  /*4dc0*/  MOV R9, R10 ;  /* 0x0000000a00097202 */ /* 0x000fe20000000f00 */
[----:B------:R-:W-:Y:S02]  /*4dd0*/  IMAD.MOV.U32 R140, RZ, RZ, R143 ;  /* 0x000000ffff8c7224 */ /* 0x000fe400078e008f */
[----:B------:R-:W-:-:S07]  /*4de0*/  IMAD.MOV.U32 R204, RZ, RZ, R207 ;  /* 0x000000ffffcc7224 */ /* 0x000fce00078e00cf */
.L_x_24861:
[----:B------:R-:W-:Y:S05]  /*4df0*/  BSYNC.RECONVERGENT B2 ;  /* 0x0000000000027941 */ /* 0x000fea0003800200 */
.L_x_24859:
        /* <DEDUP_REMOVED lines=11> */
.L_x_24863:
[----:B------:R-:W-:Y:S01]  /*4eb0*/  IMAD.MOV.U32 R8, RZ, RZ, R7 ;  /* 0x000000ffff087224 */ /* 0x000fe200078e0007 */
[----:B------:R-:W-:Y:S01]  /*4ec0*/  MOV R10, R9 ;  /* 0x00000009000a7202 */ /* 0x000fe20000000f00 */
[----:B------:R-:W-:Y:S02]  /*4ed0*/  IMAD.MOV.U32 R143, RZ, RZ, R142 ;  /* 0x000000ffff8f7224 */ /* 0x000fe400078e008e */
[----:B------:R-:W-:-:S07]  /*4ee0*/  IMAD.MOV.U32 R207, RZ, RZ, R206 ;  /* 0x000000ffffcf7224 */ /* 0x000fce00078e00ce */
.L_x_24864:
[----:B------:R-:W-:Y:S05]  /*4ef0*/  BSYNC.RECONVERGENT B2 ;  /* 0x0000000000027941 */ /* 0x000fea0003800200 */
.L_x_24862:
        /* <DEDUP_REMOVED lines=11> */
.L_x_24866:
[----:B------:R-:W-:Y:S01]  /*4fb0*/  IMAD.MOV.U32 R7, RZ, RZ, R8 ;  /* 0x000000ffff077224 */ /* 0x000fe200078e0008 */
[----:B------:R-:W-:Y:S01]  /*4fc0*/  MOV R9, R10 ;  /* 0x0000000a00097202 */ /* 0x000fe20000000f00 */
[----:B------:R-:W-:Y:S02]  /*4fd0*/  IMAD.MOV.U32 R142, RZ, RZ, R145 ;  /* 0x000000ffff8e7224 */ /* 0x000fe400078e0091 */
[----:B------:R-:W-:-:S07]  /*4fe0*/  IMAD.MOV.U32 R206, RZ, RZ, R209 ;  /* 0x000000ffffce7224 */ /* 0x000fce00078e00d1 */
.L_x_24867:
[----:B------:R-:W-:Y:S05]  /*4ff0*/  BSYNC.RECONVERGENT B2 ;  /* 0x0000000000027941 */ /* 0x000fea0003800200 */
.L_x_24865:
        /* <DEDUP_REMOVED lines=9> */
.L_x_24869:
[----:B------:R-:W-:Y:S02]  /*5090*/  IMAD.MOV.U32 R145, RZ, RZ, R144 ;  /* 0x000000ffff917224 */ /* 0x000fe400078e0090 */
[----:B------:R-:W-:Y:S01]  /*50a0*/  IMAD.MOV.U32 R209, RZ, RZ, R208 ;  /* 0x000000ffffd17224 */ /* 0x000fe200078e00d0 */
[----:B------:R-:W-:Y:S01]  /*50b0*/  MOV R208, R9 ;  /* 0x0000000900d07202 */ /* 0x000fe20000000f00 */
[----:B------:R-:W-:-:S07]  /*50c0*/  IMAD.MOV.U32 R144, RZ, RZ, R7 ;  /* 0x000000ffff907224 */ /* 0x000fce00078e0007 */
.L_x_24870:
[----:B------:R-:W-:Y:S05]  /*50d0*/  BSYNC.RECONVERGENT B2 ;  /* 0x0000000000027941 */ /* 0x000fea0003800200 */
.L_x_24868:
[----:B------:R-:W-:Y:S02]  /*50e0*/  VIADD R5, R5, 0x40 ;  /* 0x0000004005057836 */ /* 0x000fe40000000000 */
[----:B------:R-:W-:Y:S02]  /*50f0*/  VIADD R6, R6, 0xffffffc0 ;  /* 0xffffffc006067836 */ /* 0x000fe40000000000 */
[----:B------:R-:W-:Y:S01]  /*5100*/  IMAD.MOV.U32 R7, RZ, RZ, R53 ;  /* 0x000000ffff077224 */ /* 0x000fe200078e0035 */
[----:B------:R-:W-:-:S13]  /*5110*/  ISETP.GE.AND P0, PT, R5, R4, PT ;  /* 0x000000040500720c */ /* 0x000fda0003f06270 */
[----:B------:R-:W-:Y:S05]  /*5120*/  @!P0 BRA `(.L_x_24871) ;  /* 0xffffffbc00e48947 */ /* 0x000fea000383ffff */
.L_x_24678:
[----:B------:R-:W-:Y:S05]  /*5130*/  BSYNC.RECONVERGENT B0 ;  /* 0x0000000000007941 */ /* 0x000fea0003800200 */
.L_x_24677:
[----:B------:R-:W-:Y:S05]  /*5140*/  BRA `(.L_x_24872) ;  /* 0x0000004800607947 */ /* 0x000fea0003800000 */
.L_x_24676:
[----:B------:R-:W-:Y:S01]  /*5150*/  IADD3 R6, PT, PT, R220, R7, RZ ;  /* 0x00000007dc067210 */ /* 0x000fe20007ffe0ff */
[----:B------:R-:W0:Y:S01]  /*5160*/  LDCU.64 UR6, c[0x0][0x380] ;  /* 0x00007000ff0677ac */ /* 0x000e220008000a00 */
        /* <DEDUP_REMOVED lines=84> */
[----:B0-----:R-:W-:Y:S01]  /*56b0*/  ISETP.NE.U32.AND P0, PT, RZ, UR4, PT ;  /* 0x00000004ff007c0c */ /* 0x001fe2000bf05070 */
[----:B------:R-:W-:Y:S01]  /*56c0*/  IMAD.MOV.U32 R2, RZ, RZ, -0x800001 ;  /* 0xff7fffffff027424 */ /* 0x000fe200078e00ff */
[----:B------:R-:W-:Y:S01]  /*56d0*/  MOV R115, 0xff7fffff ;  /* 0xff7fffff00737802 */ /* 0x000fe20000000f00 */
[----:B------:R-:W-:Y:S01]  /*56e0*/  IMAD.MOV.U32 R93, RZ, RZ, -0x800001 ;  /* 0xff7fffffff5d7424 */ /* 0x000fe200078e00ff */
[----:B------:R-:W-:Y:S01]  /*56f0*/  ISETP.NE.AND.EX P0, PT, RZ, UR5, PT, P0 ;  /* 0x00000005ff007c0c */ /* 0x000fe2000bf05300 */
        /* <DEDUP_REMOVED lines=46> */
[----:B------:R-:W-:-:S07]  /*59e0*/  IMAD.MOV.U32 R144, RZ, RZ, -0x800001 ;  /* 0xff7fffffff907424 */ /* 0x000fce00078e00ff */
.L_x_25065:
[----:B------:R-:W0:Y:S01]  /*59f0*/  @P0 LDC.64 R8, c[0x0][0x388] ;  /* 0x0000e200ff080b82 */ /* 0x000e220000000a00 */
[----:B------:R-:W-:Y:S01]  /*5a00*/  SHF.R.S32.HI R10, RZ, 0x1f, R6 ;  /* 0x0000001fff0a7819 */ /* 0x000fe20000011406 */
[----:B------:R-:W-:Y:S01]  /*5a10*/  HFMA2 R12, -RZ, RZ, 0, 0 ;  /* 0x00000000ff0c7431 */ /* 0x000fe200000001ff */
[----:B------:R-:W-:-:S04]  /*5a20*/  IADD3 R11, P1, PT, R5, R6, RZ ;  /* 0x00000006050b7210 */ /* 0x000fc80007f3e0ff */
[----:B------:R-:W-:Y:S02]  /*5a30*/  LEA.HI.X.SX32 R14, R5, R10, 0x1, P1 ;  /* 0x0000000a050e7211 */ /* 0x000fe400008f0eff */
[----:B------:R-:W-:-:S04]  /*5a40*/  LEA R10, P1, R11, UR6, 0x2 ;  /* 0x000000060b0a7c11 */ /* 0x000fc8000f8210ff */
[----:B------:R-:W-:-:S06]  /*5a50*/  LEA.HI.X R11, R11, UR7, R14, 0x2, P1 ;  /* 0x000000070b0b7c11 */ /* 0x000fcc00088f140e */
[----:B------:R-:W2:Y:S01]  /*5a60*/  LDG.E.CONSTANT R11, desc[UR8][R10.64] ;  /* 0x000000080a0b7981 */ /* 0x000ea2000c1e9900 */
[----:B0-----:R-:W-:-:S05]  /*5a70*/  @P0 IMAD.WIDE R8, R6, 0x4, R8 ;  /* 0x0000000406080825 */ /* 0x001fca00078e0208 */
[----:B------:R-:W2:Y:S01]  /*5a80*/  @P0 LDG.E.CONSTANT R12, desc[UR8][R8.64] ;  /* 0x00000008080c0981 */ /* 0x000ea2000c1e9900 */
[----:B------:R-:W-:Y:S01]  /*5a90*/  BSSY.RECONVERGENT B0, `(.L_x_24873) ;  /* 0x0000013000007945 */ /* 0x000fe20003800200 */
[----:B--2---:R-:W-:-:S05]  /*5aa0*/  FADD.FTZ R14, R11, R12 ;  /* 0x0000000c0b0e7221 */ /* 0x004fca0000010000 */
[----:B------:R-:W-:-:S04]  /*5ab0*/  FSETP.GT.FTZ.AND P2, PT, R7, R14, PT ;  /* 0x0000000e0700720b */ /* 0x000fc80003f54000 */
[----:B------:R-:W-:Y:S02]  /*5ac0*/  FSEL R53, R7, R14, P2 ;  /* 0x0000000e07357208 */ /* 0x000fe40001000000 */
[----:B------:R-:W-:-:S05]  /*5ad0*/  FSEL R12, R14, R7, P2 ;  /* 0x000000070e0c7208 */ /* 0x000fca0001000000 */
[----:B------:R-:W-:-:S04]  /*5ae0*/  FADD.FTZ R12, -R53, R12 ;  /* 0x0000000c350c7221 */ /* 0x000fc80000010100 */
[----:B------:R-:W-:Y:S01]  /*5af0*/  FMUL.FTZ R12, R12, 1.4426950216293334961 ;  /* 0x3fb8aa3b0c0c7820 */ /* 0x000fe20000410000 */
[----:B------:R-:W-:-:S05]  /*5b00*/  FSETP.GT.FTZ.AND P1, PT, R14, R219, PT ;  /* 0x000000db0e00720b */ /* 0x000fca0003f34000 */
[----:B------:R-:W0:Y:S01]  /*5b10*/  MUFU.EX2 R12, R12 ;  /* 0x0000000c000c7308 */ /* 0x000e220000000800 */
[----:B------:R-:W-:Y:S02]  /*5b20*/  ISETP.EQ.OR P1, PT, R147, -0x1, P1 ;  /* 0xffffffff9300780c */ /* 0x000fe40000f22670 */
[C---:B------:R-:W-:Y:S02]  /*5b30*/  FSEL R8, R211.reuse, 1, !P2 ;  /* 0x3f800000d3087808 */ /* 0x040fe40005000000 */
[----:B------:R-:W-:-:S05]  /*5b40*/  FSEL R211, R211, 1, P2 ;  /* 0x3f800000d3d37808 */ /* 0x000fca0001000000 */
[----:B0-----:R-:W-:-:S04]  /*5b50*/  FFMA.FTZ R211, R8, R12, R211 ;  /* 0x0000000c08d37223 */ /* 0x001fc800000100d3 */
[----:B------:R-:W-:Y:S05]  /*5b60*/  @P1 BRA `(.L_x_24874) ;  /* 0x00000000000c1947 */ /* 0x000fea0003800000 */
[----:B------:R-:W-:-:S04]  /*5b70*/  FSETP.NEU.FTZ.AND P1, PT, R14, R219, PT ;  /* 0x000000db0e00720b */ /* 0x000fc80003f3d000 */
[----:B------:R-:W-:-:S13]  /*5b80*/  ISETP.GE.OR P1, PT, R6, R147, P1 ;  /* 0x000000930600720c */ /* 0x000fda0000f26670 */
[----:B------:R-:W-:Y:S05]  /*5b90*/  @P1 BRA `(.L_x_24875) ;  /* 0x0000000000081947 */ /* 0x000fea0003800000 */
.L_x_24874:
[----:B------:R-:W-:Y:S02]  /*5ba0*/  IMAD.MOV.U32 R219, RZ, RZ, R14 ;  /* 0x000000ffffdb7224 */ /* 0x000fe400078e000e */
[----:B------:R-:W-:-:S07]  /*5bb0*/  IMAD.MOV.U32 R147, RZ, RZ, R6 ;  /* 0x000000ffff937224 */ /* 0x000fce00078e0006 */
.L_x_24875:
[----:B------:R-:W-:Y:S05]  /*5bc0*/  BSYNC.RECONVERGENT B0 ;  /* 0x0000000000007941 */ /* 0x000fea0003800200 */
.L_x_24873:
[----:B------:R-:W-:Y:S01]  /*5bd0*/  FSETP.GT.FTZ.AND P1, PT, R219, R218, PT ;  /* 0x000000dadb00720b */ /* 0x000fe20003f34000 */
[----:B------:R-:W-:Y:S03]  /*5be0*/  BSSY.RECONVERGENT B0, `(.L_x_24876) ;  /* 0x000000c000007945 */ /* 0x000fe60003800200 */
[----:B------:R-:W-:-:S13]  /*5bf0*/  ISETP.EQ.OR P1, PT, R146, -0x1, P1 ;  /* 0xffffffff9200780c */ /* 0x000fda0000f22670 */
[----:B------:R-:W-:Y:S05]  /*5c00*/  @P1 BRA `(.L_x_24877) ;  /* 0x0000000000141947 */ /* 0x000fea0003800000 */
[----:B------:R-:W-:Y:S01]  /*5c10*/  FSETP.NEU.FTZ.AND P1, PT, R219, R218, PT ;  /* 0x000000dadb00720b */ /* 0x000fe20003f3d000 */
[----:B------:R-:W-:Y:S01]  /*5c20*/  IMAD.MOV.U32 R8, RZ, RZ, R218 ;  /* 0x000000ffff087224 */ /* 0x000fe200078e00da */
[-C--:B------:R-:W-:Y:S02]  /*5c30*/  MOV R10, R146.reuse ;  /* 0x00000092000a7202 */ /* 0x080fe40000000f00 */
[----:B------:R-:W-:-:S13]  /*5c40*/  ISETP.GE.OR P1, PT, R147, R146, P1 ;  /* 0x000000929300720c */ /* 0x000fda0000f26670 */
[----:B------:R-:W-:Y:S05]  /*5c50*/  @P1 BRA `(.L_x_24878) ;  /* 0x0000000000101947 */ /* 0x000fea0003800000 */
.L_x_24877:
[----:B------:R-:W-:Y:S02]  /*5c60*/  IMAD.MOV.U32 R8, RZ, RZ, R219 ;  /* 0x000000ffff087224 */ /* 0x000fe400078e00db */
[----:B------:R-:W-:Y:S01]  /*5c70*/  IMAD.MOV.U32 R10, RZ, RZ, R147 ;  /* 0x000000ffff0a7224 */ /* 0x000fe200078e0093 */
[----:B------:R-:W-:Y:S01]  /*5c80*/  MOV R147, R146 ;  /* 0x0000009200937202 */ /* 0x000fe20000000f00 */
[----:B------:R-:W-:-:S07]  /*5c90*/  IMAD.MOV.U32 R219, RZ, RZ, R218 ;  /* 0x000000ffffdb7224 */ /* 0x000fce00078e00da */
.L_x_24878:
[----:B------:R-:W-:Y:S05]  /*5ca0*/  BSYNC.RECONVERGENT B0 ;  /* 0x0000000000007941 */ /* 0x000fea0003800200 */
.L_x_24876:
        /* <DEDUP_REMOVED lines=11> */
.L_x_24880:
[----:B------:R-:W-:Y:S01]  /*5d60*/  IMAD.MOV.U32 R7, RZ, RZ, R8 ;  /* 0x000000ffff077224 */ /* 0x000fe200078e0008 */
[----:B------:R-:W-:Y:S01]  /*5d70*/  MOV R146, R149 ;  /* 0x0000009500927202 */ /* 0x000fe20000000f00 */
[----:B------:R-:W-:Y:S02]  /*5d80*/  IMAD.MOV.U32 R9, RZ, RZ, R10 ;  /* 0x000000ffff097224 */ /* 0x000fe400078e000a */
[----:B------:R-:W-:-:S07]  /*5d90*/  IMAD.MOV.U32 R218, RZ, RZ, R217 ;  /* 0x000000ffffda7224 */ /* 0x000fce00078e00d9 */
.L_x_24881:
[----:B------:R-:W-:Y:S05]  /*5da0*/  BSYNC.RECONVERGENT B0 ;  /* 0x0000000000007941 */ /* 0x000fea0003800200 */
.L_x_24879:
        /* <DEDUP_REMOVED lines=11> */
.L_x_24883:
[----:B------:R-:W-:Y:S01]  /*5e60*/  IMAD.MOV.U32 R8, RZ, RZ, R7 ;  /* 0x000000ffff087224 */ /* 0x000fe200078e0007 */
[----:B------:R-:W-:Y:S01]  /*5e70*/  MOV R149, R148 ;  /* 0x0000009400957202 */ /* 0x000fe20000000f00 */
[----:B------:R-:W-:Y:S02]  /*5e80*/  IMAD.MOV.U32 R10, RZ, RZ, R9 ;  /* 0x000000ffff0a7224 */ /* 0x000fe400078e0009 */
[----:B------:R-:W-:-:S07]  /*5e90*/  IMAD.MOV.U32 R217, RZ, RZ, R216 ;  /* 0x000000ffffd97224 */ /* 0x000fce00078e00d8 */
.L_x_24884:
[----:B------:R-:W-:Y:S05]  /*5ea0*/  BSYNC.RECONVERGENT B0 ;  /* 0x0000000000007941 */ /* 0x000fea0003800200 */
.L_x_24882:
        /* <DEDUP_REMOVED lines=11> */
.L_x_24886:
[----:B------:R-:W-:Y:S01]  /*5f60*/  IMAD.MOV.U32 R7, RZ, RZ, R8 ;  /* 0x000000ffff077224 */ /* 0x000fe200078e0008 */
[----:B------:R-:W-:Y:S01]  /*5f70*/  MOV R148, R151 ;  /* 0x0000009700947202 */ /* 0x000fe20000000f00 */
[----:B------:R-:W-:Y:S02]  /*5f80*/  IMAD.MOV.U32 R9, RZ, RZ, R10 ;  /* 0x000000ffff097224 */ /* 0x000fe400078e000a */
[----:B------:R-:W-:-:S07]  /*5f90*/  IMAD.MOV.U32 R216, RZ, RZ, R215 ;  /* 0x000000ffffd87224 */ /* 0x000fce00078e00d7 */
.L_x_24887:
[----:B------:R-:W-:Y:S05]  /*5fa0*/  BSYNC.RECONVERGENT B0 ;  /* 0x0000000000007941 */ /* 0x000fea0003800200 */
.L_x_24885:
        /* <DEDUP_REMOVED lines=11> */
.L_x_24889:
[----:B------:R-:W-:Y:S01]  /*6060*/  IMAD.MOV.U32 R8, RZ, RZ, R7 ;  /* 0x000000ffff087224 */ /* 0x000fe200078e0007 */
[----:B------:R-:W-:Y:S01]  /*6070*/  MOV R151, R150 ;  /* 0x0000009600977202 */ /* 0x000fe20000000f00 */
[----:B------:R-:W-:Y:S02]  /*6080*/  IMAD.MOV.U32 R10, RZ, RZ, R9 ;  /* 0x000000ffff0a7224 */ /* 0x000fe400078e0009 */
[----:B------:R-:W-:-:S07]  /*6090*/  IMAD.MOV.U32 R215, RZ, RZ, R214 ;  /* 0x000000ffffd77224 */ /* 0x000fce00078e00d6 */
.L_x_24890:
[----:B------:R-:W-:Y:S05]  /*60a0*/  BSYNC.RECONVERGENT B0 ;  /* 0x0000000000007941 */ /* 0x000fea0003800200 */
.L_x_24888:
        /* <DEDUP_REMOVED lines=11> */
.L_x_24892:
[----:B------:R-:W-:Y:S01]  /*6160*/  IMAD.MOV.U32 R7, RZ, RZ, R8 ;  /* 0x000000ffff077224 */ /* 0x000fe200078e0008 */
[----:B------:R-:W-:Y:S01]  /*6170*/  MOV R150, R153 ;  /* 0x0000009900967202 */ /* 0x000fe20000000f00 */
[----:B------:R-:W-:Y:S02]  /*6180*/  IMAD.MOV.U32 R9, RZ, RZ, R10 ;  /* 0x000000ffff097224 */ /* 0x000fe400078e000a */
[----:B------:R-:W-:-:S07]  /*6190*/  IMAD.MOV.U32 R214, RZ, RZ, R213 ;  /* 0x000000ffffd67224 */ /* 0x000fce00078e00d5 */
.L_x_24893:
[----:B------:R-:W-:Y:S05]  /*61a0*/  BSYNC.RECONVERGENT B0 ;  /* 0x0000000000007941 */ /* 0x000fea0003800200 */
.L_x_24891:
        /* <DEDUP_REMOVED lines=11> */
.L_x_24895:
[----:B------:R-:W-:Y:S01]  /*6260*/  IMAD.MOV.U32 R8, RZ, RZ, R7 ;  /* 0x000000ffff087224 */ /* 0x000fe200078e0007 */
[----:B------:R-:W-:Y:S01]  /*6270*/  MOV R153, R152 ;  /* 0x0000009800997202 */ /* 0x000fe20000000f00 */
[----:B------:R-:W-:Y:S02]  /*6280*/  IMAD.MOV.U32 R10, RZ, RZ, R9 ;  /* 0x000000ffff0a7224 */ /* 0x000fe400078e0009 */
[----:B------:R-:W-:-:S07]  /*6290*/  IMAD.MOV.U32 R213, RZ, RZ, R212 ;  /* 0x000000ffffd57224 */ /* 0x000fce00078e00d4 */
.L_x_24896:
[----:B------:R-:W-:Y:S05]  /*62a0*/  BSYNC.RECONVERGENT B0 ;  /* 0x0000000000007941 */ /* 0x000fea0003800200 */
.L_x_24894:
        /* <DEDUP_REMOVED lines=11> */
.L_x_24898:
[----:B------:R-:W-:Y:S01]  /*6360*/  IMAD.MOV.U32 R7, RZ, RZ, R8 ;  /* 0x000000ffff077224 */ /* 0x000fe200078e0008 */
[----:B------:R-:W-:Y:S01]  /*6370*/  MOV R152, R155 ;  /* 0x0000009b00987202 */ /* 0x000fe20000000f00 */
[----:B------:R-:W-:Y:S02]  /*6380*/  IMAD.MOV.U32 R9, RZ, RZ, R10 ;  /* 0x000000ffff097224 */ /* 0x000fe400078e000a */
[----:B------:R-:W-:-:S07]  /*6390*/  IMAD.MOV.U32 R212, RZ, RZ, R3 ;  /* 0x000000ffffd47224 */ /* 0x000fce00078e0003 */
.L_x_24899:
[----:B------:R-:W-:Y:S05]  /*63a0*/  BSYNC.RECONVERGENT B0 ;  /* 0x0000000000007941 */ /* 0x000fea0003800200 */
.L_x_24897:
        /* <DEDUP_REMOVED lines=11> */
.L_x_24901:
[----:B------:R-:W-:Y:S01]  /*6460*/  IMAD.MOV.U32 R8, RZ, RZ, R7 ;  /* 0x000000ffff087224 */ /* 0x000fe200078e0007 */
[----:B------:R-:W-:Y:S01]  /*6470*/  MOV R155, R154 ;  /* 0x0000009a009b7202 */ /* 0x000fe20000000f00 */
[----:B------:R-:W-:Y:S02]  /*6480*/  IMAD.MOV.U32 R10, RZ, RZ, R9 ;  /* 0x000000ffff0a7224 */ /* 0x000fe400078e0009 */
[----:B------:R-:W-:-:S07]  /*6490*/  IMAD.MOV.U32 R3, RZ, RZ, R2 ;  /* 0x000000ffff037224 */ /* 0x000fce00078e0002 */
.L_x_24902:
[----:B------:R-:W-:Y:S05]  /*64a0*/  BSYNC.RECONVERGENT B0 ;  /* 0x0000000000007941 */ /* 0x000fea0003800200 */
.L_x_24900:
        /* <DEDUP_REMOVED lines=11> */
.L_x_24904:
[----:B------:R-:W-:Y:S01]  /*6560*/  IMAD.MOV.U32 R7, RZ, RZ, R8 ;  /* 0x000000ffff077224 */ /* 0x000fe200078e0008 */
[----:B------:R-:W-:Y:S01]  /*6570*/  MOV R154, R157 ;  /* 0x0000009d009a7202 */ /* 0x000fe20000000f00 */
[----:B------:R-:W-:Y:S02]  /*6580*/  IMAD.MOV.U32 R9, RZ, RZ, R10 ;  /* 0x000000ffff097224 */ /* 0x000fe400078e000a */
[----:B------:R-:W-:-:S07]  /*6590*/  IMAD.MOV.U32 R2, RZ, RZ, R93 ;  /* 0x000000ffff027224 */ /* 0x000fce00078e005d */
.L_x_24905:
[----:B------:R-:W-:Y:S05]  /*65a0*/  BSYNC.RECONVERGENT B0 ;  /* 0x0000000000007941 */ /* 0x000fea0003800200 */
.L_x_24903:
        /* <DEDUP_REMOVED lines=11> */
.L_x_24907:
[----:B------:R-:W-:Y:S01]  /*6660*/  IMAD.MOV.U32 R8, RZ, RZ, R7 ;  /* 0x000000ffff087224 */ /* 0x000fe200078e0007 */
[----:B------:R-:W-:Y:S01]  /*6670*/  MOV R157, R156 ;  /* 0x0000009c009d7202 */ /* 0x000fe20000000f00 */
[----:B------:R-:W-:Y:S02]  /*6680*/  IMAD.MOV.U32 R10, RZ, RZ, R9 ;  /* 0x000000ffff0a7224 */ /* 0x000fe400078e0009 */
[----:B------:R-:W-:-:S07]  /*6690*/  IMAD.MOV.U32 R93, RZ, RZ, R92 ;  /* 0x000000ffff5d7224 */ /* 0x000fce00078e005c */
.L_x_24908:
[----:B------:R-:W-:Y:S05]  /*66a0*/  BSYNC.RECONVERGENT B0 ;  /* 0x0000000000007941 */ /* 0x000fea0003800200 */
.L_x_24906:
        /* <DEDUP_REMOVED lines=11> */
.L_x_24910:
[----:B------:R-:W-:Y:S01]  /*6760*/  IMAD.MOV.U32 R7, RZ, RZ, R8 ;  /* 0x000000ffff077224 */ /* 0x000fe200078e0008 */
[----:B------:R-:W-:Y:S01]  /*6770*/  MOV R156, R159 ;  /* 0x0000009f009c7202 */ /* 0x000fe20000000f00 */
[----:B------:R-:W-:Y:S02]  /*6780*/  IMAD.MOV.U32 R9, RZ, RZ, R10 ;  /* 0x000000ffff097224 */ /* 0x000fe400078e000a */
[----:B------:R-:W-:-:S07]  /*6790*/  IMAD.MOV.U32 R92, RZ, RZ, R95 ;  /* 0x000000ffff5c7224 */ /* 0x000fce00078e005f */
.L_x_24911:
[----:B------:R-:W-:Y:S05]  /*67a0*/  BSYNC.RECONVERGENT B0 ;  /* 0x0000000000007941 */ /* 0x000fea0003800200 */
.L_x_24909:
        /* <DEDUP_REMOVED lines=11> */
.L_x_24913:
[----:B------:R-:W-:Y:S01]  /*6860*/  IMAD.MOV.U32 R8, RZ, RZ, R7 ;  /* 0x000000ffff087224 */ /* 0x000fe200078e0007 */
[----:B------:R-:W-:Y:S01]  /*6870*/  MOV R159, R158 ;  /* 0x0000009e009f7202 */ /* 0x000fe20000000f00 */
[----:B------:R-:W-:Y:S02]  /*6880*/  IMAD.MOV.U32 R10, RZ, RZ, R9 ;  /* 0x000000ffff0a7224 */ /* 0x000fe400078e0009 */
[----:B------:R-:W-:-:S07]  /*6890*/  IMAD.MOV.U32 R95, RZ, RZ, R94 ;  /* 0x000000ffff5f7224 */ /* 0x000fce00078e005e */
.L_x_24914:
[----:B------:R-:W-:Y:S05]  /*68a0*/  BSYNC.RECONVERGENT B0 ;  /* 0x0000000000007941 */ /* 0x000fea0003800200 */
.L_x_24912:
        /* <DEDUP_REMOVED lines=11> */
.L_x_24916:
[----:B------:R-:W-:Y:S01]  /*6960*/  IMAD.MOV.U32 R7, RZ, RZ, R8 ;  /* 0x000000ffff077224 */ /* 0x000fe200078e0008 */
[----:B------:R-:W-:Y:S01]  /*6970*/  MOV R158, R161 ;  /* 0x000000a1009e7202 */ /* 0x000fe20000000f00 */
[----:B------:R-:W-:Y:S02]  /*6980*/  IMAD.MOV.U32 R9, RZ, RZ, R10 ;  /* 0x000000ffff097224 */ /* 0x000fe400078e000a */
[----:B------:R-:W-:-:S07]  /*6990*/  IMAD.MOV.U32 R94, RZ, RZ, R97 ;  /* 0x000000ffff5e7224 */ /* 0x000fce00078e0061 */
.L_x_24917:
[----:B------:R-:W-:Y:S05]  /*69a0*/  BSYNC.RECONVERGENT B0 ;  /* 0x0000000000007941 */ /* 0x000fea0003800200 */
.L_x_24915:
        /* <DEDUP_REMOVED lines=11> */
.L_x_24919:
[----:B------:R-:W-:Y:S01]  /*6a60*/  IMAD.MOV.U32 R8, RZ, RZ, R7 ;  /* 0x000000ffff087224 */ /* 0x000fe200078e0007 */
[----:B------:R-:W-:Y:S01]  /*6a70*/  MOV R161, R160 ;  /* 0x000000a000a17202 */ /* 0x000fe20000000f00 */
[----:B------:R-:W-:Y:S02]  /*6a80*/  IMAD.MOV.U32 R10, RZ, RZ, R9 ;  /* 0x000000ffff0a7224 */ /* 0x000fe400078e0009 */
[----:B------:R-:W-:-:S07]  /*6a90*/  IMAD.MOV.U32 R97, RZ, RZ, R96 ;  /* 0x000000ffff617224 */ /* 0x000fce00078e0060 */
.L_x_24920:
[----:B------:R-:W-:Y:S05]  /*6aa0*/  BSYNC.RECONVERGENT B0 ;  /* 0x0000000000007941 */ /* 0x000fea0003800200 */
.L_x_24918:
        /* <DEDUP_REMOVED lines=11> */
.L_x_24922:
[----:B------:R-:W-:Y:S01]  /*6b60*/  IMAD.MOV.U32 R7, RZ, RZ, R8 ;  /* 0x000000ffff077224 */ /* 0x000fe200078e0008 */
[----:B------:R-:W-:Y:S01]  /*6b70*/  MOV R160, R163 ;  /* 0x000000a300a07202 */ /* 0x000fe20000000f00 */
[----:B------:R-:W-:Y:S02]  /*6b80*/  IMAD.MOV.U32 R9, RZ, RZ, R10 ;  /* 0x000000ffff097224 */ /* 0x000fe400078e000a */
[----:B------:R-:W-:-:S07]  /*6b90*/  IMAD.MOV.U32 R96, RZ, RZ, R99 ;  /* 0x000000ffff607224 */ /* 0x000fce00078e0063 */
.L_x_24923:
[----:B------:R-:W-:Y:S05]  /*6ba0*/  BSYNC.RECONVERGENT B0 ;  /* 0x0000000000007941 */ /* 0x000fea0003800200 */
.L_x_24921:
        /* <DEDUP_REMOVED lines=11> */
.L_x_24925:
[----:B------:R-:W-:Y:S01]  /*6c60*/  IMAD.MOV.U32 R8, RZ, RZ, R7 ;  /* 0x000000ffff087224 */ /* 0x000fe200078e0007 */
[----:B------:R-:W-:Y:S01]  /*6c70*/  MOV R163, R162 ;  /* 0x000000a200a37202 */ /* 0x000fe20000000f00 */
[----:B------:R-:W-:Y:S02]  /*6c80*/  IMAD.MOV.U32 R10, RZ, RZ, R9 ;  /* 0x000000ffff0a7224 */ /* 0x000fe400078e0009 */
[----:B------:R-:W-:-:S07]  /*6c90*/  IMAD.MOV.U32 R99, RZ, RZ, R98 ;  /* 0x000000ffff637224 */ /* 0x000fce00078e0062 */
.L_x_24926:
[----:B------:R-:W-:Y:S05]  /*6ca0*/  BSYNC.RECONVERGENT B0 ;  /* 0x0000000000007941 */ /* 0x000fea0003800200 */
.L_x_24924:
        /* <DEDUP_REMOVED lines=11> */
.L_x_24928:
[----:B------:R-:W-:Y:S01]  /*6d60*/  IMAD.MOV.U32 R7, RZ, RZ, R8 ;  /* 0x000000ffff077224 */ /* 0x000fe200078e0008 */
[----:B------:R-:W-:Y:S01]  /*6d70*/  MOV R162, R165 ;  /* 0x000000a500a27202 */ /* 0x000fe20000000f00 */
[----:B------:R-:W-:Y:S02]  /*6d80*/  IMAD.MOV.U32 R9, RZ, RZ, R10 ;  /* 0x000000ffff097224 */ /* 0x000fe400078e000a */
[----:B------:R-:W-:-:S07]  /*6d90*/  IMAD.MOV.U32 R98, RZ, RZ, R101 ;  /* 0x000000ffff627224 */ /* 0x000fce00078e0065 */
.L_x_24929:
[----:B------:R-:W-:Y:S05]  /*6da0*/  BSYNC.RECONVERGENT B0 ;  /* 0x0000000000007941 */ /* 0x000fea0003800200 */
.L_x_24927:
        /* <DEDUP_REMOVED lines=11> */
.L_x_24931:
[----:B------:R-:W-:Y:S01]  /*6e60*/  IMAD.MOV.U32 R8, RZ, RZ, R7 ;  /* 0x000000ffff087224 */ /* 0x000fe200078e0007 */
[----:B------:R-:W-:Y:S01]  /*6e70*/  MOV R165, R164 ;  /* 0x000000a400a57202 */ /* 0x000fe20000000f00 */
[----:B------:R-:W-:Y:S02]  /*6e80*/  IMAD.MOV.U32 R10, RZ, RZ, R9 ;  /* 0x000000ffff0a7224 */ /* 0x000fe400078e0009 */
[----:B------:R-:W-:-:S07]  /*6e90*/  IMAD.MOV.U32 R101, RZ, RZ, R100 ;  /* 0x000000ffff657224 */ /* 0x000fce00078e0064 */
.L_x_24932:
[----:B------:R-:W-:Y:S05]  /*6ea0*/  BSYNC.RECONVERGENT B0 ;  /* 0x0000000000007941 */ /* 0x000fea0003800200 */
.L_x_24930:
        /* <DEDUP_REMOVED lines=11> */
.L_x_24934:
[----:B------:R-:W-:Y:S01]  /*6f60*/  IMAD.MOV.U32 R7, RZ, RZ, R8 ;  /* 0x000000ffff077224 */ /* 0x000fe200078e0008 */
[----:B------:R-:W-:Y:S01]  /*6f70*/  MOV R164, R167 ;  /* 0x000000a700a47202 */ /* 0x000fe20000000f00 */
[----:B------:R-:W-:Y:S02]  /*6f80*/  IMAD.MOV.U32 R9, RZ, RZ, R10 ;  /* 0x000000ffff097224 */ /* 0x000fe400078e000a */
[----:B------:R-:W-:-:S07]  /*6f90*/  IMAD.MOV.U32 R100, RZ, RZ, R103 ;  /* 0x000000ffff647224 */ /* 0x000fce00078e0067 */
.L_x_24935:
[----:B------:R-:W-:Y:S05]  /*6fa0*/  BSYNC.RECONVERGENT B0 ;  /* 0x0000000000007941 */ /* 0x000fea0003800200 */
.L_x_24933:
        /* <DEDUP_REMOVED lines=11> */
.L_x_24937:
[----:B------:R-:W-:Y:S01]  /*7060*/  IMAD.MOV.U32 R8, RZ, RZ, R7 ;  /* 0x000000ffff087224 */ /* 0x000fe200078e0007 */
[----:B------:R-:W-:Y:S01]  /*7070*/  MOV R167, R166 ;  /* 0x000000a600a77202 */ /* 0x000fe20000000f00 */
[----:B------:R-:W-:Y:S02]  /*7080*/  IMAD.MOV.U32 R10, RZ, RZ, R9 ;  /* 0x000000ffff0a7224 */ /* 0x000fe400078e0009 */
[----:B------:R-:W-:-:S07]  /*7090*/  IMAD.MOV.U32 R103, RZ, RZ, R102 ;  /* 0x000000ffff677224 */ /* 0x000fce00078e0066 */
.L_x_24938:
[----:B------:R-:W-:Y:S05]  /*70a0*/  BSYNC.RECONVERGENT B0 ;  /* 0x0000000000007941 */ /* 0x000fea0003800200 */
.L_x_24936:
        /* <DEDUP_REMOVED lines=11> */
.L_x_24940:
[----:B------:R-:W-:Y:S01]  /*7160*/  IMAD.MOV.U32 R7, RZ, RZ, R8 ;  /* 0x000000ffff077224 */ /* 0x000fe200078e0008 */
[----:B------:R-:W-:Y:S01]  /*7170*/  MOV R166, R169 ;  /* 0x000000a900a67202 */ /* 0x000fe20000000f00 */
[----:B------:R-:W-:Y:S02]  /*7180*/  IMAD.MOV.U32 R9, RZ, RZ, R10 ;  /* 0x000000ffff097224 */ /* 0x000fe400078e000a */
[----:B------:R-:W-:-:S07]  /*7190*/  IMAD.MOV.U32 R102, RZ, RZ, R105 ;  /* 0x000000ffff667224 */ /* 0x000fce00078e0069 */
.L_x_24941:
[----:B------:R-:W-:Y:S05]  /*71a0*/  BSYNC.RECONVERGENT B0 ;  /* 0x0000000000007941 */ /* 0x000fea0003800200 */
.L_x_24939:
        /* <DEDUP_REMOVED lines=11> */
.L_x_24943:
[----:B------:R-:W-:Y:S01]  /*7260*/  IMAD.MOV.U32 R8, RZ, RZ, R7 ;  /* 0x000000ffff087224 */ /* 0x000fe200078e0007 */
[----:B------:R-:W-:Y:S01]  /*7270*/  MOV R169, R168 ;  /* 0x000000a800a97202 */ /* 0x000fe20000000f00 */
[----:B------:R-:W-:Y:S02]  /*7280*/  IMAD.MOV.U32 R10, RZ, RZ, R9 ;  /* 0x000000ffff0a7224 */ /* 0x000fe400078e0009 */
[----:B------:R-:W-:-:S07]  /*7290*/  IMAD.MOV.U32 R105, RZ, RZ, R104 ;  /* 0x000000ffff697224 */ /* 0x000fce00078e0068 */
.L_x_24944:
[----:B------:R-:W-:Y:S05]  /*72a0*/  BSYNC.RECONVERGENT B0 ;  /* 0x0000000000007941 */ /* 0x000fea0003800200 */
.L_x_24942:
        /* <DEDUP_REMOVED lines=11> */
.L_x_24946:
[----:B------:R-:W-:Y:S01]  /*7360*/  IMAD.MOV.U32 R7, RZ, RZ, R8 ;  /* 0x000000ffff077224 */ /* 0x000fe200078e0008 */
[----:B------:R-:W-:Y:S01]  /*7370*/  MOV R168, R171 ;  /* 0x000000ab00a87202 */ /* 0x000fe20000000f00 */
[----:B------:R-:W-:Y:S02]  /*7380*/  IMAD.MOV.U32 R9, RZ, RZ, R10 ;  /* 0x000000ffff097224 */ /* 0x000fe400078e000a */
[----:B------:R-:W-:-:S07]  /*7390*/  IMAD.MOV.U32 R104, RZ, RZ, R107 ;  /* 0x000000ffff687224 */ /* 0x000fce00078e006b */
.L_x_24947:
[----:B------:R-:W-:Y:S05]  /*73a0*/  BSYNC.RECONVERGENT B0 ;  /* 0x0000000000007941 */ /* 0x000fea0003800200 */
.L_x_24945:
        /* <DEDUP_REMOVED lines=11> */
.L_x_24949:
[----:B------:R-:W-:Y:S01]  /*7460*/  IMAD.MOV.U32 R8, RZ, RZ, R7 ;  /* 0x000000ffff087224 */ /* 0x000fe200078e0007 */
[----:B------:R-:W-:Y:S01]  /*7470*/  MOV R171, R170 ;  /* 0x000000aa00ab7202 */ /* 0x000fe20000000f00 */
[----:B------:R-:W-:Y:S02]  /*7480*/  IMAD.MOV.U32 R10, RZ, RZ, R9 ;  /* 0x000000ffff0a7224 */ /* 0x000fe400078e0009 */
[----:B------:R-:W-:-:S07]  /*7490*/  IMAD.MOV.U32 R107, RZ, RZ, R106 ;  /* 0x000000ffff6b7224 */ /* 0x000fce00078e006a */
.L_x_24950:
[----:B------:R-:W-:Y:S05]  /*74a0*/  BSYNC.RECONVERGENT B0 ;  /* 0x0000000000007941 */ /* 0x000fea0003800200 */
.L_x_24948:
        /* <DEDUP_REMOVED lines=11> */
.L_x_24952:
[----:B------:R-:W-:Y:S01]  /*7560*/  IMAD.MOV.U32 R7, RZ, RZ, R8 ;  /* 0x000000ffff077224 */ /* 0x000fe200078e0008 */
[----:B------:R-:W-:Y:S01]  /*7570*/  MOV R170, R173 ;  /* 0x000000ad00aa7202 */ /* 0x000fe20000000f00 */
[----:B------:R-:W-:Y:S02]  /*7580*/  IMAD.MOV.U32 R9, RZ, RZ, R10 ;  /* 0x000000ffff097224 */ /* 0x000fe400078e000a */
[----:B------:R-:W-:-:S07]  /*7590*/  IMAD.MOV.U32 R106, RZ, RZ, R109 ;  /* 0x000000ffff6a7224 */ /* 0x000fce00078e006d */
.L_x_24953:
[----:B------:R-:W-:Y:S05]  /*75a0*/  BSYNC.RECONVERGENT B0 ;  /* 0x0000000000007941 */ /* 0x000fea0003800200 */
.L_x_24951:
        /* <DEDUP_REMOVED lines=11> */
.L_x_24955:
[----:B------:R-:W-:Y:S01]  /*7660*/  IMAD.MOV.U32 R8, RZ, RZ, R7 ;  /* 0x000000ffff087224 */ /* 0x000fe200078e0007 */
[----:B------:R-:W-:Y:S01]  /*7670*/  MOV R173, R172 ;  /* 0x000000ac00ad7202 */ /* 0x000fe20000000f00 */
[----:B------:R-:W-:Y:S02]  /*7680*/  IMAD.MOV.U32 R10, RZ, RZ, R9 ;  /* 0x000000ffff0a7224 */ /* 0x000fe400078e0009 */
[----:B------:R-:W-:-:S07]  /*7690*/  IMAD.MOV.U32 R109, RZ, RZ, R108 ;  /* 0x000000ffff6d7224 */ /* 0x000fce00078e006c */
.L_x_24956:
[----:B------:R-:W-:Y:S05]  /*76a0*/  BSYNC.RECONVERGENT B0 ;  /* 0x0000000000007941 */ /* 0x000fea0003800200 */
.L_x_24954:
        /* <DEDUP_REMOVED lines=11> */
.L_x_24958:
[----:B------:R-:W-:Y:S01]  /*7760*/  IMAD.MOV.U32 R7, RZ, RZ, R8 ;  /* 0x000000ffff077224 */ /* 0x000fe200078e0008 */
[----:B------:R-:W-:Y:S01]  /*7770*/  MOV R172, R175 ;  /* 0x000000af00ac7202 */ /* 0x000fe20000000f00 */
[----:B------:R-:W-:Y:S02]  /*7780*/  IMAD.MOV.U32 R9, RZ, RZ, R10 ;  /* 0x000000ffff097224 */ /* 0x000fe400078e000a */
[----:B------:R-:W-:-:S07]  /*7790*/  IMAD.MOV.U32 R108, RZ, RZ, R111 ;  /* 0x000000ffff6c7224 */ /* 0x000fce00078e006f */
.L_x_24959:
[----:B------:R-:W-:Y:S05]  /*77a0*/  BSYNC.RECONVERGENT B0 ;  /* 0x0000000000007941 */ /* 0x000fea0003800200 */
.L_x_24957:
        /* <DEDUP_REMOVED lines=11> */
.L_x_24961:
[----:B------:R-:W-:Y:S01]  /*7860*/  IMAD.MOV.U32 R8, RZ, RZ, R7 ;  /* 0x000000ffff087224 */ /* 0x000fe200078e0007 */
[----:B------:R-:W-:Y:S01]  /*7870*/  MOV R175, R174 ;  /* 0x000000ae00af7202 */ /* 0x000fe20000000f00 */
[----:B------:R-:W-:Y:S02]  /*7880*/  IMAD.MOV.U32 R10, RZ, RZ, R9 ;  /* 0x000000ffff0a7224 */ /* 0x000fe400078e0009 */
[----:B------:R-:W-:-:S07]  /*7890*/  IMAD.MOV.U32 R111, RZ, RZ, R110 ;  /* 0x000000ffff6f7224 */ /* 0x000fce00078e006e */
.L_x_24962:
[----:B------:R-:W-:Y:S05]  /*78a0*/  BSYNC.RECONVERGENT B0 ;  /* 0x0000000000007941 */ /* 0x000fea0003800200 */
.L_x_24960:
        /* <DEDUP_REMOVED lines=11> */
.L_x_24964:
[----:B------:R-:W-:Y:S01]  /*7960*/  IMAD.MOV.U32 R7, RZ, RZ, R8 ;  /* 0x000000ffff077224 */ /* 0x000fe200078e0008 */
[----:B------:R-:W-:Y:S01]  /*7970*/  MOV R174, R177 ;  /* 0x000000b100ae7202 */ /* 0x000fe20000000f00 */
[----:B------:R-:W-:Y:S02]  /*7980*/  IMAD.MOV.U32 R9, RZ, RZ, R10 ;  /* 0x000000ffff097224 */ /* 0x000fe400078e000a */
[----:B------:R-:W-:-:S07]  /*7990*/  IMAD.MOV.U32 R110, RZ, RZ, R113 ;  /* 0x000000ffff6e7224 */ /* 0x000fce00078e0071 */
.L_x_24965:
[----:B------:R-:W-:Y:S05]  /*79a0*/  BSYNC.RECONVERGENT B0 ;  /* 0x0000000000007941 */ /* 0x000fea0003800200 */
.L_x_24963:
        /* <DEDUP_REMOVED lines=11> */
.L_x_24967:
[----:B------:R-:W-:Y:S01]  /*7a60*/  IMAD.MOV.U32 R8, RZ, RZ, R7 ;  /* 0x000000ffff087224 */ /* 0x000fe200078e0007 */
[----:B------:R-:W-:Y:S01]  /*7a70*/  MOV R177, R176 ;  /* 0x000000b000b17202 */ /* 0x000fe20000000f00 */
[----:B------:R-:W-:Y:S02]  /*7a80*/  IMAD.MOV.U32 R10, RZ, RZ, R9 ;  /* 0x000000ffff0a7224 */ /* 0x000fe400078e0009 */
[----:B------:R-:W-:-:S07]  /*7a90*/  IMAD.MOV.U32 R113, RZ, RZ, R112 ;  /* 0x000000ffff717224 */ /* 0x000fce00078e0070 */
.L_x_24968:
[----:B------:R-:W-:Y:S05]  /*7aa0*/  BSYNC.RECONVERGENT B0 ;  /* 0x0000000000007941 */ /* 0x000fea0003800200 */
.L_x_24966:
        /* <DEDUP_REMOVED lines=11> */
.L_x_24970:
[----:B------:R-:W-:Y:S01]  /*7b60*/  IMAD.MOV.U32 R7, RZ, RZ, R8 ;  /* 0x000000ffff077224 */ /* 0x000fe200078e0008 */
[----:B------:R-:W-:Y:S01]  /*7b70*/  MOV R176, R179 ;  /* 0x000000b300b07202 */ /* 0x000fe20000000f00 */
[----:B------:R-:W-:Y:S02]  /*7b80*/  IMAD.MOV.U32 R9, RZ, RZ, R10 ;  /* 0x000000ffff097224 */ /* 0x000fe400078e000a */
[----:B------:R-:W-:-:S07]  /*7b90*/  IMAD.MOV.U32 R112, RZ, RZ, R115 ;  /* 0x000000ffff707224 */ /* 0x000fce00078e0073 */
.L_x_24971:
[----:B------:R-:W-:Y:S05]  /*7ba0*/  BSYNC.RECONVERGENT B0 ;  /* 0x0000000000007941 */ /* 0x000fea0003800200 */
.L_x_24969:
        /* <DEDUP_REMOVED lines=11> */
.L_x_24973:
[----:B------:R-:W-:Y:S01]  /*7c60*/  IMAD.MOV.U32 R8, RZ, RZ, R7 ;  /* 0x000000ffff087224 */ /* 0x000fe200078e0007 */
[----:B------:R-:W-:Y:S01]  /*7c70*/  MOV R179, R178 ;  /* 0x000000b200b37202 */ /* 0x000fe20000000f00 */
[----:B------:R-:W-:Y:S02]  /*7c80*/  IMAD.MOV.U32 R10, RZ, RZ, R9 ;  /* 0x000000ffff0a7224 */ /* 0x000fe400078e0009 */
[----:B------:R-:W-:-:S07]  /*7c90*/  IMAD.MOV.U32 R115, RZ, RZ, R114 ;  /* 0x000000ffff737224 */ /* 0x000fce00078e0072 */
.L_x_24974:
[----:B------:R-:W-:Y:S05]  /*7ca0*/  BSYNC.RECONVERGENT B0 ;  /* 0x0000000000007941 */ /* 0x000fea0003800200 */
.L_x_24972:
        /* <DEDUP_REMOVED lines=11> */
.L_x_24976:
[----:B------:R-:W-:Y:S01]  /*7d60*/  IMAD.MOV.U32 R7, RZ, RZ, R8 ;  /* 0x000000ffff077224 */ /* 0x000fe200078e0008 */
[----:B------:R-:W-:Y:S01]  /*7d70*/  MOV R178, R181 ;  /* 0x000000b500b27202 */ /* 0x000fe20000000f00 */
[----:B------:R-:W-:Y:S02]  /*7d80*/  IMAD.MOV.U32 R9, RZ, RZ, R10 ;  /* 0x000000ffff097224 */ /* 0x000fe400078e000a */
[----:B------:R-:W-:-:S07]  /*7d90*/  IMAD.MOV.U32 R114, RZ, RZ, R117 ;  /* 0x000000ffff727224 */ /* 0x000fce00078e0075 */
.L_x_24977:
[----:B------:R-:W-:Y:S05]  /*7da0*/  BSYNC.RECONVERGENT B0 ;  /* 0x0000000000007941 */ /* 0x000fea0003800200 */
.L_x_24975:
        /* <DEDUP_REMOVED lines=11> */
.L_x_24979:
[----:B------:R-:W-:Y:S01]  /*7e60*/  IMAD.MOV.U32 R8, RZ, RZ, R7 ;  /* 0x000000ffff087224 */ /* 0x000fe200078e0007 */
[----:B------:R-:W-:Y:S01]  /*7e70*/  MOV R181, R180 ;  /* 0x000000b400b57202 */ /* 0x000fe20000000f00 */
[----:B------:R-:W-:Y:S02]  /*7e80*/  IMAD.MOV.U32 R10, RZ, RZ, R9 ;  /* 0x000000ffff0a7224 */ /* 0x000fe400078e0009 */
[----:B------:R-:W-:-:S07]  /*7e90*/  IMAD.MOV.U32 R117, RZ, RZ, R116 ;  /* 0x000000ffff757224 */ /* 0x000fce00078e0074 */
.L_x_24980:
[----:B------:R-:W-:Y:S05]  /*7ea0*/  BSYNC.RECONVERGENT B0 ;  /* 0x0000000000007941 */ /* 0x000fea0003800200 */
.L_x_24978:
        /* <DEDUP_REMOVED lines=11> */
.L_x_24982:
[----:B------:R-:W-:Y:S01]  /*7f60*/  IMAD.MOV.U32 R7, RZ, RZ, R8 ;  /* 0x000000ffff077224 */ /* 0x000fe200078e0008 */
[----:B------:R-:W-:Y:S01]  /*7f70*/  MOV R180, R183 ;  /* 0x000000b700b47202 */ /* 0x000fe20000000f00 */
[----:B------:R-:W-:Y:S02]  /*7f80*/  IMAD.MOV.U32 R9, RZ, RZ, R10 ;  /* 0x000000ffff097224 */ /* 0x000fe400078e000a */
[----:B------:R-:W-:-:S07]  /*7f90*/  IMAD.MOV.U32 R116, RZ, RZ, R119 ;  /* 0x000000ffff747224 */ /* 0x000fce00078e0077 */
.L_x_24983:
[----:B------:R-:W-:Y:S05]  /*7fa0*/  BSYNC.RECONVERGENT B0 ;  /* 0x0000000000007941 */ /* 0x000fea0003800200 */
.L_x_24981:
        /* <DEDUP_REMOVED lines=11> */
.L_x_24985:
[----:B------:R-:W-:Y:S01]  /*8060*/  IMAD.MOV.U32 R8, RZ, RZ, R7 ;  /* 0x000000ffff087224 */ /* 0x000fe200078e0007 */
[----:B------:R-:W-:Y:S01]  /*8070*/  MOV R183, R182 ;  /* 0x000000b600b77202 */ /* 0x000fe20000000f00 */
[----:B------:R-:W-:Y:S02]  /*8080*/  IMAD.MOV.U32 R10, RZ, RZ, R9 ;  /* 0x000000ffff0a7224 */ /* 0x000fe400078e0009 */
[----:B------:R-:W-:-:S07]  /*8090*/  IMAD.MOV.U32 R119, RZ, RZ, R118 ;  /* 0x000000ffff777224 */ /* 0x000fce00078e0076 */
.L_x_24986:
[----:B------:R-:W-:Y:S05]  /*80a0*/  BSYNC.RECONVERGENT B0 ;  /* 0x0000000000007941 */ /* 0x000fea0003800200 */
.L_x_24984:
        /* <DEDUP_REMOVED lines=11> */
.L_x_24988:
[----:B------:R-:W-:Y:S01]  /*8160*/  IMAD.MOV.U32 R7, RZ, RZ, R8 ;  /* 0x000000ffff077224 */ /* 0x000fe200078e0008 */
[----:B------:R-:W-:Y:S01]  /*8170*/  MOV R182, R185 ;  /* 0x000000b900b67202 */ /* 0x000fe20000000f00 */
[----:B------:R-:W-:Y:S02]  /*8180*/  IMAD.MOV.U32 R9, RZ, RZ, R10 ;  /* 0x000000ffff097224 */ /* 0x000fe400078e000a */
[----:B------:R-:W-:-:S07]  /*8190*/  IMAD.MOV.U32 R118, RZ, RZ, R121 ;  /* 0x000000ffff767224 */ /* 0x000fce00078e0079 */
.L_x_24989:
[----:B------:R-:W-:Y:S05]  /*81a0*/  BSYNC.RECONVERGENT B0 ;  /* 0x0000000000007941 */ /* 0x000fea0003800200 */
.L_x_24987:
        /* <DEDUP_REMOVED lines=11> */
.L_x_24991:
[----:B------:R-:W-:Y:S01]  /*8260*/  IMAD.MOV.U32 R8, RZ, RZ, R7 ;  /* 0x000000ffff087224 */ /* 0x000fe200078e0007 */
[----:B------:R-:W-:Y:S01]  /*8270*/  MOV R185, R184 ;  /* 0x000000b800b97202 */ /* 0x000fe20000000f00 */
[----:B------:R-:W-:Y:S02]  /*8280*/  IMAD.MOV.U32 R10, RZ, RZ, R9 ;  /* 0x000000ffff0a7224 */ /* 0x000fe400078e0009 */
[----:B------:R-:W-:-:S07]  /*8290*/  IMAD.MOV.U32 R121, RZ, RZ, R120 ;  /* 0x000000ffff797224 */ /* 0x000fce00078e0078 */
.L_x_24992:
[----:B------:R-:W-:Y:S05]  /*82a0*/  BSYNC.RECONVERGENT B0 ;  /* 0x0000000000007941 */ /* 0x000fea0003800200 */
.L_x_24990:
        /* <DEDUP_REMOVED lines=11> */
.L_x_24994:
[----:B------:R-:W-:Y:S01]  /*8360*/  IMAD.MOV.U32 R7, RZ, RZ, R8 ;  /* 0x000000ffff077224 */ /* 0x000fe200078e0008 */
[----:B------:R-:W-:Y:S01]  /*8370*/  MOV R184, R187 ;  /* 0x000000bb00b87202 */ /* 0x000fe20000000f00 */
[----:B------:R-:W-:Y:S02]  /*8380*/  IMAD.MOV.U32 R9, RZ, RZ, R10 ;  /* 0x000000ffff097224 */ /* 0x000fe400078e000a */
[----:B------:R-:W-:-:S07]  /*8390*/  IMAD.MOV.U32 R120, RZ, RZ, R123 ;  /* 0x000000ffff787224 */ /* 0x000fce00078e007b */
.L_x_24995:
[----:B------:R-:W-:Y:S05]  /*83a0*/  BSYNC.RECONVERGENT B0 ;  /* 0x0000000000007941 */ /* 0x000fea0003800200 */
.L_x_24993:
        /* <DEDUP_REMOVED lines=11> */
.L_x_24997:
[----:B------:R-:W-:Y:S01]  /*8460*/  IMAD.MOV.U32 R8, RZ, RZ, R7 ;  /* 0x000000ffff087224 */ /* 0x000fe200078e0007 */
[----:B------:R-:W-:Y:S01]  /*8470*/  MOV R187, R186 ;  /* 0x000000ba00bb7202 */ /* 0x000fe20000000f00 */
[----:B------:R-:W-:Y:S02]  /*8480*/  IMAD.MOV.U32 R10, RZ, RZ, R9 ;  /* 0x000000ffff0a7224 */ /* 0x000fe400078e0009 */
[----:B------:R-:W-:-:S07]  /*8490*/  IMAD.MOV.U32 R123, RZ, RZ, R122 ;  /* 0x000000ffff7b7224 */ /* 0x000fce00078e007a */
.L_x_24998:
[----:B------:R-:W-:Y:S05]  /*84a0*/  BSYNC.RECONVERGENT B0 ;  /* 0x0000000000007941 */ /* 0x000fea0003800200 */
.L_x_24996:
        /* <DEDUP_REMOVED lines=11> */
.L_x_25000:
[----:B------:R-:W-:Y:S01]  /*8560*/  IMAD.MOV.U32 R7, RZ, RZ, R8 ;  /* 0x000000ffff077224 */ /* 0x000fe200078e0008 */
[----:B------:R-:W-:Y:S01]  /*8570*/  MOV R186, R189 ;  /* 0x000000bd00ba7202 */ /* 0x000fe20000000f00 */
[----:B------:R-:W-:Y:S02]  /*8580*/  IMAD.MOV.U32 R9, RZ, RZ, R10 ;  /* 0x000000ffff097224 */ /* 0x000fe400078e000a */
[----:B------:R-:W-:-:S07]  /*8590*/  IMAD.MOV.U32 R122, RZ, RZ, R125 ;  /* 0x000000ffff7a7224 */ /* 0x000fce00078e007d */
.L_x_25001:
[----:B------:R-:W-:Y:S05]  /*85a0*/  BSYNC.RECONVERGENT B0 ;  /* 0x0000000000007941 */ /* 0x000fea0003800200 */
.L_x_24999:
        /* <DEDUP_REMOVED lines=11> */
.L_x_25003:
[----:B------:R-:W-:Y:S01]  /*8660*/  IMAD.MOV.U32 R8, RZ, RZ, R7 ;  /* 0x000000ffff087224 */ /* 0x000fe200078e0007 */
[----:B------:R-:W-:Y:S01]  /*8670*/  MOV R189, R188 ;  /* 0x000000bc00bd7202 */ /* 0x000fe20000000f00 */
[----:B------:R-:W-:Y:S02]  /*8680*/  IMAD.MOV.U32 R10, RZ, RZ, R9 ;  /* 0x000000ffff0a7224 */ /* 0x000fe400078e0009 */
[----:B------:R-:W-:-:S07]  /*8690*/  IMAD.MOV.U32 R125, RZ, RZ, R124 ;  /* 0x000000ffff7d7224 */ /* 0x000fce00078e007c */
.L_x_25004:
[----:B------:R-:W-:Y:S05]  /*86a0*/  BSYNC.RECONVERGENT B0 ;  /* 0x0000000000007941 */ /* 0x000fea0003800200 */
.L_x_25002:
        /* <DEDUP_REMOVED lines=11> */
.L_x_25006:
[----:B------:R-:W-:Y:S01]  /*8760*/  IMAD.MOV.U32 R7, RZ, RZ, R8 ;  /* 0x000000ffff077224 */ /* 0x000fe200078e0008 */
[----:B------:R-:W-:Y:S01]  /*8770*/  MOV R188, R191 ;  /* 0x000000bf00bc7202 */ /* 0x000fe20000000f00 */
[----:B------:R-:W-:Y:S02]  /*8780*/  IMAD.MOV.U32 R9, RZ, RZ, R10 ;  /* 0x000000ffff097224 */ /* 0x000fe400078e000a */
[----:B------:R-:W-:-:S07]  /*8790*/  IMAD.MOV.U32 R124, RZ, RZ, R127 ;  /* 0x000000ffff7c7224 */ /* 0x000fce00078e007f */
.L_x_25007:
[----:B------:R-:W-:Y:S05]  /*87a0*/  BSYNC.RECONVERGENT B0 ;  /* 0x0000000000007941 */ /* 0x000fea0003800200 */
.L_x_25005:
        /* <DEDUP_REMOVED lines=11> */
.L_x_25009:
[----:B------:R-:W-:Y:S01]  /*8860*/  IMAD.MOV.U32 R8, RZ, RZ, R7 ;  /* 0x000000ffff087224 */ /* 0x000fe200078e0007 */
[----:B------:R-:W-:Y:S01]  /*8870*/  MOV R191, R190 ;  /* 0x000000be00bf7202 */ /* 0x000fe20000000f00 */
[----:B------:R-:W-:Y:S02]  /*8880*/  IMAD.MOV.U32 R10, RZ, RZ, R9 ;  /* 0x000000ffff0a7224 */ /* 0x000fe400078e0009 */
[----:B------:R-:W-:-:S07]  /*8890*/  IMAD.MOV.U32 R127, RZ, RZ, R126 ;  /* 0x000000ffff7f7224 */ /* 0x000fce00078e007e */
.L_x_25010:
[----:B------:R-:W-:Y:S05]  /*88a0*/  BSYNC.RECONVERGENT B0 ;  /* 0x0000000000007941 */ /* 0x000fea0003800200 */
.L_x_25008:
        /* <DEDUP_REMOVED lines=11> */
.L_x_25012:
[----:B------:R-:W-:Y:S01]  /*8960*/  IMAD.MOV.U32 R7, RZ, RZ, R8 ;  /* 0x000000ffff077224 */ /* 0x000fe200078e0008 */
[----:B------:R-:W-:Y:S01]  /*8970*/  MOV R190, R193 ;  /* 0x000000c100be7202 */ /* 0x000fe20000000f00 */
[----:B------:R-:W-:Y:S02]  /*8980*/  IMAD.MOV.U32 R9, RZ, RZ, R10 ;  /* 0x000000ffff097224 */ /* 0x000fe400078e000a */
[----:B------:R-:W-:-:S07]  /*8990*/  IMAD.MOV.U32 R126, RZ, RZ, R129 ;  /* 0x000000ffff7e7224 */ /* 0x000fce00078e0081 */
.L_x_25013:
[----:B------:R-:W-:Y:S05]  /*89a0*/  BSYNC.RECONVERGENT B0 ;  /* 0x0000000000007941 */ /* 0x000fea0003800200 */
.L_x_25011:
        /* <DEDUP_REMOVED lines=11> */
.L_x_25015:
[----:B------:R-:W-:Y:S01]  /*8a60*/  IMAD.MOV.U32 R8, RZ, RZ, R7 ;  /* 0x000000ffff087224 */ /* 0x000fe200078e0007 */
[----:B------:R-:W-:Y:S01]  /*8a70*/  MOV R193, R192 ;  /* 0x000000c000c17202 */ /* 0x000fe20000000f00 */
[----:B------:R-:W-:Y:S02]  /*8a80*/  IMAD.MOV.U32 R10, RZ, RZ, R9 ;  /* 0x000000ffff0a7224 */ /* 0x000fe400078e0009 */
[----:B------:R-:W-:-:S07]  /*8a90*/  IMAD.MOV.U32 R129, RZ, RZ, R128 ;  /* 0x000000ffff817224 */ /* 0x000fce00078e0080 */
.L_x_25016:
[----:B------:R-:W-:Y:S05]  /*8aa0*/  BSYNC.RECONVERGENT B0 ;  /* 0x0000000000007941 */ /* 0x000fea0003800200 */
.L_x_25014:
        /* <DEDUP_REMOVED lines=11> */
.L_x_25018:
[----:B------:R-:W-:Y:S01]  /*8b60*/  IMAD.MOV.U32 R7, RZ, RZ, R8 ;  /* 0x000000ffff077224 */ /* 0x000fe200078e0008 */
[----:B------:R-:W-:Y:S01]  /*8b70*/  MOV R192, R195 ;  /* 0x000000c300c07202 */ /* 0x000fe20000000f00 */
[----:B------:R-:W-:Y:S02]  /*8b80*/  IMAD.MOV.U32 R9, RZ, RZ, R10 ;  /* 0x000000ffff097224 */ /* 0x000fe400078e000a */
[----:B------:R-:W-:-:S07]  /*8b90*/  IMAD.MOV.U32 R128, RZ, RZ, R131 ;  /* 0x000000ffff807224 */ /* 0x000fce00078e0083 */
.L_x_25019:
[----:B------:R-:W-:Y:S05]  /*8ba0*/  BSYNC.RECONVERGENT B0 ;  /* 0x0000000000007941 */ /* 0x000fea0003800200 */
.L_x_25017:
        /* <DEDUP_REMOVED lines=11> */
.L_x_25021:
[----:B------:R-:W-:Y:S01]  /*8c60*/  IMAD.MOV.U32 R8, RZ, RZ, R7 ;  /* 0x000000ffff087224 */ /* 0x000fe200078e0007 */
[----:B------:R-:W-:Y:S01]  /*8c70*/  MOV R195, R194 ;  /* 0x000000c200c37202 */ /* 0x000fe20000000f00 */
[----:B------:R-:W-:Y:S02]  /*8c80*/  IMAD.MOV.U32 R10, RZ, RZ, R9 ;  /* 0x000000ffff0a7224 */ /* 0x000fe400078e0009 */
[----:B------:R-:W-:-:S07]  /*8c90*/  IMAD.MOV.U32 R131, RZ, RZ, R130 ;  /* 0x000000ffff837224 */ /* 0x000fce00078e0082 */
.L_x_25022:
[----:B------:R-:W-:Y:S05]  /*8ca0*/  BSYNC.RECONVERGENT B0 ;  /* 0x0000000000007941 */ /* 0x000fea0003800200 */
.L_x_25020:
        /* <DEDUP_REMOVED lines=11> */
.L_x_25024:
[----:B------:R-:W-:Y:S01]  /*8d60*/  IMAD.MOV.U32 R7, RZ, RZ, R8 ;  /* 0x000000ffff077224 */ /* 0x000fe200078e0008 */
[----:B------:R-:W-:Y:S01]  /*8d70*/  MOV R194, R197 ;  /* 0x000000c500c27202 */ /* 0x000fe20000000f00 */
[----:B------:R-:W-:Y:S02]  /*8d80*/  IMAD.MOV.U32 R9, RZ, RZ, R10 ;  /* 0x000000ffff097224 */ /* 0x000fe400078e000a */
[----:B------:R-:W-:-:S07]  /*8d90*/  IMAD.MOV.U32 R130, RZ, RZ, R133 ;  /* 0x000000ffff827224 */ /* 0x000fce00078e0085 */
.L_x_25025:
[----:B------:R-:W-:Y:S05]  /*8da0*/  BSYNC.RECONVERGENT B0 ;  /* 0x0000000000007941 */ /* 0x000fea0003800200 */
.L_x_25023:
        /* <DEDUP_REMOVED lines=11> */
.L_x_25027:
[----:B------:R-:W-:Y:S01]  /*8e60*/  IMAD.MOV.U32 R8, RZ, RZ, R7 ;  /* 0x000000ffff087224 */ /* 0x000fe200078e0007 */
[----:B------:R-:W-:Y:S01]  /*8e70*/  MOV R197, R196 ;  /* 0x000000c400c57202 */ /* 0x000fe20000000f00 */
[----:B------:R-:W-:Y:S02]  /*8e80*/  IMAD.MOV.U32 R10, RZ, RZ, R9 ;  /* 0x000000ffff0a7224 */ /* 0x000fe400078e0009 */
[----:B------:R-:W-:-:S07]  /*8e90*/  IMAD.MOV.U32 R133, RZ, RZ, R132 ;  /* 0x000000ffff857224 */ /* 0x000fce00078e0084 */
.L_x_25028:
[----:B------:R-:W-:Y:S05]  /*8ea0*/  BSYNC.RECONVERGENT B0 ;  /* 0x0000000000007941 */ /* 0x000fea0003800200 */
.L_x_25026:
        /* <DEDUP_REMOVED lines=11> */
.L_x_25030:
[----:B------:R-:W-:Y:S01]  /*8f60*/  IMAD.MOV.U32 R7, RZ, RZ, R8 ;  /* 0x000000ffff077224 */ /* 0x000fe200078e0008 */
[----:B------:R-:W-:Y:S01]  /*8f70*/  MOV R196, R199 ;  /* 0x000000c700c47202 */ /* 0x000fe20000000f00 */
[----:B------:R-:W-:Y:S02]  /*8f80*/  IMAD.MOV.U32 R9, RZ, RZ, R10 ;  /* 0x000000ffff097224 */ /* 0x000fe400078e000a */
[----:B------:R-:W-:-:S07]  /*8f90*/  IMAD.MOV.U32 R132, RZ, RZ, R135 ;  /* 0x000000ffff847224 */ /* 0x000fce00078e0087 */
.L_x_25031:
[----:B------:R-:W-:Y:S05]  /*8fa0*/  BSYNC.RECONVERGENT B0 ;  /* 0x0000000000007941 */ /* 0x000fea0003800200 */
.L_x_25029:
        /* <DEDUP_REMOVED lines=11> */
.L_x_25033:
[----:B------:R-:W-:Y:S01]  /*9060*/  IMAD.MOV.U32 R8, RZ, RZ, R7 ;  /* 0x000000ffff087224 */ /* 0x000fe200078e0007 */
[----:B------:R-:W-:Y:S01]  /*9070*/  MOV R199, R198 ;  /* 0x000000c600c77202 */ /* 0x000fe20000000f00 */
[----:B------:R-:W-:Y:S02]  /*9080*/  IMAD.MOV.U32 R10, RZ, RZ, R9 ;  /* 0x000000ffff0a7224 */ /* 0x000fe400078e0009 */
[----:B------:R-:W-:-:S07]  /*9090*/  IMAD.MOV.U32 R135, RZ, RZ, R134 ;  /* 0x000000ffff877224 */ /* 0x000fce00078e0086 */
.L_x_25034:
[----:B------:R-:W-:Y:S05]  /*90a0*/  BSYNC.RECONVERGENT B0 ;  /* 0x0000000000007941 */ /* 0x000fea0003800200 */
.L_x_25032:
        /* <DEDUP_REMOVED lines=11> */
.L_x_25036:
[----:B------:R-:W-:Y:S01]  /*9160*/  IMAD.MOV.U32 R7, RZ, RZ, R8 ;  /* 0x000000ffff077224 */ /* 0x000fe200078e0008 */
[----:B------:R-:W-:Y:S01]  /*9170*/  MOV R198, R201 ;  /* 0x000000c900c67202 */ /* 0x000fe20000000f00 */
[----:B------:R-:W-:Y:S02]  /*9180*/  IMAD.MOV.U32 R9, RZ, RZ, R10 ;  /* 0x000000ffff097224 */ /* 0x000fe400078e000a */
[----:B------:R-:W-:-:S07]  /*9190*/  IMAD.MOV.U32 R134, RZ, RZ, R137 ;  /* 0x000000ffff867224 */ /* 0x000fce00078e0089 */
.L_x_25037:
[----:B------:R-:W-:Y:S05]  /*91a0*/  BSYNC.RECONVERGENT B0 ;  /* 0x0000000000007941 */ /* 0x000fea0003800200 */
.L_x_25035:
        /* <DEDUP_REMOVED lines=11> */
.L_x_25039:
[----:B------:R-:W-:Y:S01]  /*9260*/  IMAD.MOV.U32 R8, RZ, RZ, R7 ;  /* 0x000000ffff087224 */ /* 0x000fe200078e0007 */
[----:B------:R-:W-:Y:S01]  /*9270*/  MOV R201, R200 ;  /* 0x000000c800c97202 */ /* 0x000fe20000000f00 */
[----:B------:R-:W-:Y:S02]  /*9280*/  IMAD.MOV.U32 R10, RZ, RZ, R9 ;  /* 0x000000ffff0a7224 */ /* 0x000fe400078e0009 */
[----:B------:R-:W-:-:S07]  /*9290*/  IMAD.MOV.U32 R137, RZ, RZ, R136 ;  /* 0x000000ffff897224 */ /* 0x000fce00078e0088 */
.L_x_25040:
[----:B------:R-:W-:Y:S05]  /*92a0*/  BSYNC.RECONVERGENT B0 ;  /* 0x0000000000007941 */ /* 0x000fea0003800200 */
.L_x_25038:
        /* <DEDUP_REMOVED lines=11> */
.L_x_25042:
[----:B------:R-:W-:Y:S01]  /*9360*/  IMAD.MOV.U32 R7, RZ, RZ, R8 ;  /* 0x000000ffff077224 */ /* 0x000fe200078e0008 */
[----:B------:R-:W-:Y:S01]  /*9370*/  MOV R200, R203 ;  /* 0x000000cb00c87202 */ /* 0x000fe20000000f00 */
[----:B------:R-:W-:Y:S02]  /*9380*/  IMAD.MOV.U32 R9, RZ, RZ, R10 ;  /* 0x000000ffff097224 */ /* 0x000fe400078e000a */
[----:B------:R-:W-:-:S07]  /*9390*/  IMAD.MOV.U32 R136, RZ, RZ, R139 ;  /* 0x000000ffff887224 */ /* 0x000fce00078e008b */
.L_x_25043:
[----:B------:R-:W-:Y:S05]  /*93a0*/  BSYNC.RECONVERGENT B0 ;  /* 0x0000000000007941 */ /* 0x000fea0003800200 */
.L_x_25041:
        /* <DEDUP_REMOVED lines=11> */
.L_x_25045:
[----:B------:R-:W-:Y:S01]  /*9460*/  IMAD.MOV.U32 R8, RZ, RZ, R7 ;  /* 0x000000ffff087224 */ /* 0x000fe200078e0007 */
[----:B------:R-:W-:Y:S01]  /*9470*/  MOV R203, R202 ;  /* 0x000000ca00cb7202 */ /* 0x000fe20000000f00 */
[----:B------:R-:W-:Y:S02]  /*9480*/  IMAD.MOV.U32 R10, RZ, RZ, R9 ;  /* 0x000000ffff0a7224 */ /* 0x000fe400078e0009 */
[----:B------:R-:W-:-:S07]  /*9490*/  IMAD.MOV.U32 R139, RZ, RZ, R138 ;  /* 0x000000ffff8b7224 */ /* 0x000fce00078e008a */
.L_x_25046:
[----:B------:R-:W-:Y:S05]  /*94a0*/  BSYNC.RECONVERGENT B0 ;  /* 0x0000000000007941 */ /* 0x000fea0003800200 */
.L_x_25044:
        /* <DEDUP_REMOVED lines=11> */
.L_x_25048:
[----:B------:R-:W-:Y:S01]  /*9560*/  IMAD.MOV.U32 R7, RZ, RZ, R8 ;  /* 0x000000ffff077224 */ /* 0x000fe200078e0008 */
[----:B------:R-:W-:Y:S01]  /*9570*/  MOV R202, R205 ;  /* 0x000000cd00ca7202 */ /* 0x000fe20000000f00 */
[----:B------:R-:W-:Y:S02]  /*9580*/  IMAD.MOV.U32 R9, RZ, RZ, R10 ;  /* 0x000000ffff097224 */ /* 0x000fe400078e000a */
[----:B------:R-:W-:-:S07]  /*9590*/  IMAD.MOV.U32 R138, RZ, RZ, R141 ;  /* 0x000000ffff8a7224 */ /* 0x000fce00078e008d */
.L_x_25049:
[----:B------:R-:W-:Y:S05]  /*95a0*/  BSYNC.RECONVERGENT B0 ;  /* 0x0000000000007941 */ /* 0x000fea0003800200 */
.L_x_25047:
        /* <DEDUP_REMOVED lines=11> */
.L_x_25051:
[----:B------:R-:W-:Y:S01]  /*9660*/  IMAD.MOV.U32 R8, RZ, RZ, R7 ;  /* 0x000000ffff087224 */ /* 0x000fe200078e0007 */
[----:B------:R-:W-:Y:S01]  /*9670*/  MOV R205, R204 ;  /* 0x000000cc00cd7202 */ /* 0x000fe20000000f00 */
[----:B------:R-:W-:Y:S02]  /*9680*/  IMAD.MOV.U32 R10, RZ, RZ, R9 ;  /* 0x000000ffff0a7224 */ /* 0x000fe400078e0009 */
[----:B------:R-:W-:-:S07]  /*9690*/  IMAD.MOV.U32 R141, RZ, RZ, R140 ;  /* 0x000000ffff8d7224 */ /* 0x000fce00078e008c */
.L_x_25052:
[----:B------:R-:W-:Y:S05]  /*96a0*/  BSYNC.RECONVERGENT B0 ;  /* 0x0000000000007941 */ /* 0x000fea0003800200 */
.L_x_25050:
        /* <DEDUP_REMOVED lines=11> */
.L_x_25054:
[----:B------:R-:W-:Y:S01]  /*9760*/  IMAD.MOV.U32 R7, RZ, RZ, R8 ;  /* 0x000000ffff077224 */ /* 0x000fe200078e0008 */
[----:B------:R-:W-:Y:S01]  /*9770*/  MOV R204, R207 ;  /* 0x000000cf00cc7202 */ /* 0x000fe20000000f00 */
[----:B------:R-:W-:Y:S02]  /*9780*/  IMAD.MOV.U32 R9, RZ, RZ, R10 ;  /* 0x000000ffff097224 */ /* 0x000fe400078e000a */
[----:B------:R-:W-:-:S07]  /*9790*/  IMAD.MOV.U32 R140, RZ, RZ, R143 ;  /* 0x000000ffff8c7224 */ /* 0x000fce00078e008f */
.L_x_25055:
[----:B------:R-:W-:Y:S05]  /*97a0*/  BSYNC.RECONVERGENT B0 ;  /* 0x0000000000007941 */ /* 0x000fea0003800200 */
.L_x_25053:
        /* <DEDUP_REMOVED lines=11> */
.L_x_25057:
[----:B------:R-:W-:Y:S01]  /*9860*/  IMAD.MOV.U32 R8, RZ, RZ, R7 ;  /* 0x000000ffff087224 */ /* 0x000fe200078e0007 */
[----:B------:R-:W-:Y:S01]  /*9870*/  MOV R207, R206 ;  /* 0x000000ce00cf7202 */ /* 0x000fe20000000f00 */
[----:B------:R-:W-:Y:S02]  /*9880*/  IMAD.MOV.U32 R10, RZ, RZ, R9 ;  /* 0x000000ffff0a7224 */ /* 0x000fe400078e0009 */
[----:B------:R-:W-:-:S07]  /*9890*/  IMAD.MOV.U32 R143, RZ, RZ, R142 ;  /* 0x000000ffff8f7224 */ /* 0x000fce00078e008e */
.L_x_25058:
[----:B------:R-:W-:Y:S05]  /*98a0*/  BSYNC.RECONVERGENT B0 ;  /* 0x0000000000007941 */ /* 0x000fea0003800200 */
.L_x_25056:
        /* <DEDUP_REMOVED lines=11> */
.L_x_25060:
[----:B------:R-:W-:Y:S01]  /*9960*/  IMAD.MOV.U32 R7, RZ, RZ, R8 ;  /* 0x000000ffff077224 */ /* 0x000fe200078e0008 */
[----:B------:R-:W-:Y:S01]  /*9970*/  MOV R206, R209 ;  /* 0x000000d100ce7202 */ /* 0x000fe20000000f00 */
[----:B------:R-:W-:Y:S02]  /*9980*/  IMAD.MOV.U32 R9, RZ, RZ, R10 ;  /* 0x000000ffff097224 */ /* 0x000fe400078e000a */
[----:B------:R-:W-:-:S07]  /*9990*/  IMAD.MOV.U32 R142, RZ, RZ, R145 ;  /* 0x000000ffff8e7224 */ /* 0x000fce00078e0091 */
.L_x_25061:
[----:B------:R-:W-:Y:S05]  /*99a0*/  BSYNC.RECONVERGENT B0 ;  /* 0x0000000000007941 */ /* 0x000fea0003800200 */
.L_x_25059:
        /* <DEDUP_REMOVED lines=9> */
.L_x_25063:
[----:B------:R-:W-:Y:S01]  /*9a40*/  IMAD.MOV.U32 R145, RZ, RZ, R144 ;  /* 0x000000ffff917224 */ /* 0x000fe200078e0090 */
[----:B------:R-:W-:Y:S01]  /*9a50*/  MOV R209, R208 ;  /* 0x000000d000d17202 */ /* 0x000fe20000000f00 */
[----:B------:R-:W-:Y:S02]  /*9a60*/  IMAD.MOV.U32 R144, RZ, RZ, R7 ;  /* 0x000000ffff907224 */ /* 0x000fe400078e0007 */
[----:B------:R-:W-:-:S07]  /*9a70*/  IMAD.MOV.U32 R208, RZ, RZ, R9 ;  /* 0x000000ffffd07224 */ /* 0x000fce00078e0009 */
.L_x_25064:
[----:B------:R-:W-:Y:S05]  /*9a80*/  BSYNC.RECONVERGENT B0 ;  /* 0x0000000000007941 */ /* 0x000fea0003800200 */
.L_x_25062:
[----:B------:R-:W-:Y:S01]  /*9a90*/  VIADD R6, R6, 0x40 ;  /* 0x0000004006067836 */ /* 0x000fe20000000000 */
[----:B------:R-:W-:-:S04]  /*9aa0*/  MOV R7, R53 ;  /* 0x0000003500077202 */ /* 0x000fc80000000f00 */
[----:B------:R-:W-:-:S13]  /*9ab0*/  ISETP.GE.AND P1, PT, R6, R4, PT ;  /* 0x000000040600720c */ /* 0x000fda0003f26270 */
[----:B------:R-:W-:Y:S05]  /*9ac0*/  @!P1 BRA `(.L_x_25065) ;  /* 0xffffffbc00c89947 */ /* 0x000fea000383ffff */
.L_x_24872:
[----:B------:R-:W-:Y:S05]  /*9ad0*/  BSYNC.RECONVERGENT B1 ;  /* 0x0000000000017941 */ /* 0x000fea0003800200 */
.L_x_24675:
        /* <DEDUP_REMOVED lines=211> */
[----:B------:R-:W-:Y:S01]  /*a810*/  IADD3 R8, PT, PT, R1, 0x108, RZ ;  /* 0x0000010801087810 */ /* 0x000fe20007ffe0ff */
[----:B------:R-:W-:-:S07]  /*a820*/  IMAD.MOV.U32 R7, RZ, RZ, RZ ;  /* 0x000000ffff077224 */ /* 0x000fce00078e00ff */
.L_x_25257:
[----:B------:R-:W2:Y:S04]  /*a830*/  LDL R10, [R8] ;  /* 0x00000000080a7983 */ /* 0x000ea80000100800 */
[----:B------:R-:W3:Y:S01]  /*a840*/  LDL R12, [R8+-0x100] ;  /* 0xffff0000080c7983 */ /* 0x000ee20000100800 */
[----:B------:R-:W-:Y:S01]  /*a850*/  VIADD R7, R7, 0x1 ;  /* 0x0000000107077836 */ /* 0x000fe20000000000 */
[----:B------:R-:W-:Y:S04]  /*a860*/  BSSY.RECONVERGENT B1, `(.L_x_25068) ;  /* 0x0000015000017945 */ /* 0x000fe80003800200 */
[----:B------:R-:W-:-:S02]  /*a870*/  ISETP.NE.AND P2, PT, R7, 0x40, PT ;  /* 0x000000400700780c */ /* 0x000fc40003f45270 */
[CC--:B--2---:R-:W-:Y:S02]  /*a880*/  FSETP.GT.FTZ.AND P0, PT, R10.reuse, R219.reuse, PT ;  /* 0x000000db0a00720b */ /* 0x0c4fe40003f14000 */
[----:B------:R-:W-:Y:S02]  /*a890*/  FSETP.NEU.FTZ.AND P1, PT, R10, R219, PT ;  /* 0x000000db0a00720b */ /* 0x000fe40003f3d000 */
[----:B------:R-:W-:Y:S02]  /*a8a0*/  ISETP.EQ.OR P0, PT, R147, -0x1, P0 ;  /* 0xffffffff9300780c */ /* 0x000fe40000702670 */
[----:B---3--:R-:W-:-:S04]  /*a8b0*/  ISETP.GE.OR P1, PT, R12, R147, P1 ;  /* 0x000000930c00720c */ /* 0x008fc80000f26670 */
[----:B------:R-:W-:-:S13]  /*a8c0*/  PLOP3.LUT P0, PT, P0, P1, PT, 0x8, 0x80 ;  /* 0x000000000080781c */ /* 0x000fda0000702170 */
        /* <DEDUP_REMOVED lines=10> */
.L_x_25069:
[----:B------:R-:W-:Y:S01]  /*a970*/  IMAD.MOV.U32 R10, RZ, RZ, R147 ;  /* 0x000000ffff0a7224 */ /* 0x000fe200078e0093 */
[----:B------:R-:W-:Y:S01]  /*a980*/  MOV R12, R219 ;  /* 0x000000db000c7202 */ /* 0x000fe20000000f00 */
[----:B------:R-:W-:Y:S02]  /*a990*/  IMAD.MOV.U32 R147, RZ, RZ, R146 ;  /* 0x000000ffff937224 */ /* 0x000fe400078e0092 */
[----:B------:R-:W-:-:S07]  /*a9a0*/  IMAD.MOV.U32 R219, RZ, RZ, R218 ;  /* 0x000000ffffdb7224 */ /* 0x000fce00078e00da */
.L_x_25070:
[----:B------:R-:W-:Y:S05]  /*a9b0*/  BSYNC.RECONVERGENT B1 ;  /* 0x0000000000017941 */ /* 0x000fea0003800200 */
.L_x_25068:
        /* <DEDUP_REMOVED lines=11> */
.L_x_25072:
[----:B------:R-:W-:Y:S01]  /*aa70*/  IMAD.MOV.U32 R9, RZ, RZ, R10 ;  /* 0x000000ffff097224 */ /* 0x000fe200078e000a */
[----:B------:R-:W-:Y:S01]  /*aa80*/  MOV R11, R12 ;  /* 0x0000000c000b7202 */ /* 0x000fe20000000f00 */
[----:B------:R-:W-:Y:S02]  /*aa90*/  IMAD.MOV.U32 R146, RZ, RZ, R149 ;  /* 0x000000ffff927224 */ /* 0x000fe400078e0095 */
[----:B------:R-:W-:-:S07]  /*aaa0*/  IMAD.MOV.U32 R218, RZ, RZ, R217 ;  /* 0x000000ffffda7224 */ /* 0x000fce00078e00d9 */
.L_x_25073:
[----:B------:R-:W-:Y:S05]  /*aab0*/  BSYNC.RECONVERGENT B1 ;  /* 0x0000000000017941 */ /* 0x000fea0003800200 */
.L_x_25071:
        /* <DEDUP_REMOVED lines=11> */
.L_x_25075:
[----:B------:R-:W-:Y:S01]  /*ab70*/  IMAD.MOV.U32 R10, RZ, RZ, R9 ;  /* 0x000000ffff0a7224 */ /* 0x000fe200078e0009 */
[----:B------:R-:W-:Y:S01]  /*ab80*/  MOV R12, R11 ;  /* 0x0000000b000c7202 */ /* 0x000fe20000000f00 */
[----:B------:R-:W-:Y:S02]  /*ab90*/  IMAD.MOV.U32 R149, RZ, RZ, R148 ;  /* 0x000000ffff957224 */ /* 0x000fe400078e0094 */
[----:B------:R-:W-:-:S07]  /*aba0*/  IMAD.MOV.U32 R217, RZ, RZ, R216 ;  /* 0x000000ffffd97224 */ /* 0x000fce00078e00d8 */
.L_x_25076:
[----:B------:R-:W-:Y:S05]  /*abb0*/  BSYNC.RECONVERGENT B1 ;  /* 0x0000000000017941 */ /* 0x000fea0003800200 */
.L_x_25074:
        /* <DEDUP_REMOVED lines=11> */
.L_x_25078:
[----:B------:R-:W-:Y:S01]  /*ac70*/  IMAD.MOV.U32 R9, RZ, RZ, R10 ;  /* 0x000000ffff097224 */ /* 0x000fe200078e000a */
[----:B------:R-:W-:Y:S01]  /*ac80*/  MOV R11, R12 ;  /* 0x0000000c000b7202 */ /* 0x000fe20000000f00 */
[----:B------:R-:W-:Y:S02]  /*ac90*/  IMAD.MOV.U32 R148, RZ, RZ, R151 ;  /* 0x000000ffff947224 */ /* 0x000fe400078e0097 */
[----:B------:R-:W-:-:S07]  /*aca0*/  IMAD.MOV.U32 R216, RZ, RZ, R215 ;  /* 0x000000ffffd87224 */ /* 0x000fce00078e00d7 */
.L_x_25079:
[----:B------:R-:W-:Y:S05]  /*acb0*/  BSYNC.RECONVERGENT B1 ;  /* 0x0000000000017941 */ /* 0x000fea0003800200 */
.L_x_25077:
        /* <DEDUP_REMOVED lines=11> */
.L_x_25081:
[----:B------:R-:W-:Y:S01]  /*ad70*/  IMAD.MOV.U32 R10, RZ, RZ, R9 ;  /* 0x000000ffff0a7224 */ /* 0x000fe200078e0009 */
[----:B------:R-:W-:Y:S01]  /*ad80*/  MOV R12, R11 ;  /* 0x0000000b000c7202 */ /* 0x000fe20000000f00 */
[----:B------:R-:W-:Y:S02]  /*ad90*/  IMAD.MOV.U32 R151, RZ, RZ, R150 ;  /* 0x000000ffff977224 */ /* 0x000fe400078e0096 */
[----:B------:R-:W-:-:S07]  /*ada0*/  IMAD.MOV.U32 R215, RZ, RZ, R214 ;  /* 0x000000ffffd77224 */ /* 0x000fce00078e00d6 */
.L_x_25082:
[----:B------:R-:W-:Y:S05]  /*adb0*/  BSYNC.RECONVERGENT B1 ;  /* 0x0000000000017941 */ /* 0x000fea0003800200 */
.L_x_25080:
        /* <DEDUP_REMOVED lines=11> */
.L_x_25084:
[----:B------:R-:W-:Y:S01]  /*ae70*/  IMAD.MOV.U32 R9, RZ, RZ, R10 ;  /* 0x000000ffff097224 */ /* 0x000fe200078e000a */
[----:B------:R-:W-:Y:S01]  /*ae80*/  MOV R11, R12 ;  /* 0x0000000c000b7202 */ /* 0x000fe20000000f00 */
[----:B------:R-:W-:Y:S02]  /*ae90*/  IMAD.MOV.U32 R150, RZ, RZ, R153 ;  /* 0x000000ffff967224 */ /* 0x000fe400078e0099 */
[----:B------:R-:W-:-:S07]  /*aea0*/  IMAD.MOV.U32 R214, RZ, RZ, R213 ;  /* 0x000000ffffd67224 */ /* 0x000fce00078e00d5 */
.L_x_25085:
[----:B------:R-:W-:Y:S05]  /*aeb0*/  BSYNC.RECONVERGENT B1 ;  /* 0x0000000000017941 */ /* 0x000fea0003800200 */
.L_x_25083:
        /* <DEDUP_REMOVED lines=11> */
.L_x_25087:
[----:B------:R-:W-:Y:S01]  /*af70*/  IMAD.MOV.U32 R10, RZ, RZ, R9 ;  /* 0x000000ffff0a7224 */ /* 0x000fe200078e0009 */
[----:B------:R-:W-:Y:S01]  /*af80*/  MOV R12, R11 ;  /* 0x0000000b000c7202 */ /* 0x000fe20000000f00 */
[----:B------:R-:W-:Y:S02]  /*af90*/  IMAD.MOV.U32 R153, RZ, RZ, R152 ;  /* 0x000000ffff997224 */ /* 0x000fe400078e0098 */
[----:B------:R-:W-:-:S07]  /*afa0*/  IMAD.MOV.U32 R213, RZ, RZ, R212 ;  /* 0x000000ffffd57224 */ /* 0x000fce00078e00d4 */
.L_x_25088:
[----:B------:R-:W-:Y:S05]  /*afb0*/  BSYNC.RECONVERGENT B1 ;  /* 0x0000000000017941 */ /* 0x000fea0003800200 */
.L_x_25086:
        /* <DEDUP_REMOVED lines=11> */
.L_x_25090:
[----:B------:R-:W-:Y:S01]  /*b070*/  IMAD.MOV.U32 R9, RZ, RZ, R10 ;  /* 0x000000ffff097224 */ /* 0x000fe200078e000a */
[----:B------:R-:W-:Y:S01]  /*b080*/  MOV R11, R12 ;  /* 0x0000000c000b7202 */ /* 0x000fe20000000f00 */
[----:B------:R-:W-:Y:S02]  /*b090*/  IMAD.MOV.U32 R152, RZ, RZ, R155 ;  /* 0x000000ffff987224 */ /* 0x000fe400078e009b */
[----:B------:R-:W-:-:S07]  /*b0a0*/  IMAD.MOV.U32 R212, RZ, RZ, R3 ;  /* 0x000000ffffd47224 */ /* 0x000fce00078e0003 */
.L_x_25091:
[----:B------:R-:W-:Y:S05]  /*b0b0*/  BSYNC.RECONVERGENT B1 ;  /* 0x0000000000017941 */ /* 0x000fea0003800200 */
.L_x_25089:
        /* <DEDUP_REMOVED lines=11> */
.L_x_25093:
[----:B------:R-:W-:Y:S01]  /*b170*/  IMAD.MOV.U32 R10, RZ, RZ, R9 ;  /* 0x000000ffff0a7224 */ /* 0x000fe200078e0009 */
[----:B------:R-:W-:Y:S01]  /*b180*/  MOV R12, R11 ;  /* 0x0000000b000c7202 */ /* 0x000fe20000000f00 */
[----:B------:R-:W-:Y:S02]  /*b190*/  IMAD.MOV.U32 R155, RZ, RZ, R154 ;  /* 0x000000ffff9b7224 */ /* 0x000fe400078e009a */
[----:B------:R-:W-:-:S07]  /*b1a0*/  IMAD.MOV.U32 R3, RZ, RZ, R2 ;  /* 0x000000ffff037224 */ /* 0x000fce00078e0002 */
.L_x_25094:
[----:B------:R-:W-:Y:S05]  /*b1b0*/  BSYNC.RECONVERGENT B1 ;  /* 0x0000000000017941 */ /* 0x000fea0003800200 */
.L_x_25092:
        /* <DEDUP_REMOVED lines=11> */
.L_x_25096:
[----:B------:R-:W-:Y:S01]  /*b270*/  IMAD.MOV.U32 R9, RZ, RZ, R10 ;  /* 0x000000ffff097224 */ /* 0x000fe200078e000a */
[----:B------:R-:W-:Y:S01]  /*b280*/  MOV R11, R12 ;  /* 0x0000000c000b7202 */ /* 0x000fe20000000f00 */
[----:B------:R-:W-:Y:S02]  /*b290*/  IMAD.MOV.U32 R154, RZ, RZ, R157 ;  /* 0x000000ffff9a7224 */ /* 0x000fe400078e009d */
[----:B------:R-:W-:-:S07]  /*b2a0*/  IMAD.MOV.U32 R2, RZ, RZ, R93 ;  /* 0x000000ffff027224 */ /* 0x000fce00078e005d */
.L_x_25097:
[----:B------:R-:W-:Y:S05]  /*b2b0*/  BSYNC.RECONVERGENT B1 ;  /* 0x0000000000017941 */ /* 0x000fea0003800200 */
.L_x_25095:
        /* <DEDUP_REMOVED lines=11> */
.L_x_25099:
[----:B------:R-:W-:Y:S01]  /*b370*/  IMAD.MOV.U32 R10, RZ, RZ, R9 ;  /* 0x000000ffff0a7224 */ /* 0x000fe200078e0009 */
[----:B------:R-:W-:Y:S01]  /*b380*/  MOV R12, R11 ;  /* 0x0000000b000c7202 */ /* 0x000fe20000000f00 */
[----:B------:R-:W-:Y:S02]  /*b390*/  IMAD.MOV.U32 R157, RZ, RZ, R156 ;  /* 0x000000ffff9d7224 */ /* 0x000fe400078e009c */
[----:B------:R-:W-:-:S07]  /*b3a0*/  IMAD.MOV.U32 R93, RZ, RZ, R92 ;  /* 0x000000ffff5d7224 */ /* 0x000fce00078e005c */
.L_x_25100:
[----:B------:R-:W-:Y:S05]  /*b3b0*/  BSYNC.RECONVERGENT B1 ;  /* 0x0000000000017941 */ /* 0x000fea0003800200 */
.L_x_25098:
        /* <DEDUP_REMOVED lines=11> */
.L_x_25102:
[----:B------:R-:W-:Y:S01]  /*b470*/  IMAD.MOV.U32 R9, RZ, RZ, R10 ;  /* 0x000000ffff097224 */ /* 0x000fe200078e000a */
[----:B------:R-:W-:Y:S01]  /*b480*/  MOV R11, R12 ;  /* 0x0000000c000b7202 */ /* 0x000fe20000000f00 */
[----:B------:R-:W-:Y:S02]  /*b490*/  IMAD.MOV.U32 R156, RZ, RZ, R159 ;  /* 0x000000ffff9c7224 */ /* 0x000fe400078e009f */
[----:B------:R-:W-:-:S07]  /*b4a0*/  IMAD.MOV.U32 R92, RZ, RZ, R95 ;  /* 0x000000ffff5c7224 */ /* 0x000fce00078e005f */
.L_x_25103:
[----:B------:R-:W-:Y:S05]  /*b4b0*/  BSYNC.RECONVERGENT B1 ;  /* 0x0000000000017941 */ /* 0x000fea0003800200 */
.L_x_25101:
        /* <DEDUP_REMOVED lines=11> */
.L_x_25105:
[----:B------:R-:W-:Y:S01]  /*b570*/  IMAD.MOV.U32 R10, RZ, RZ, R9 ;  /* 0x000000ffff0a7224 */ /* 0x000fe200078e0009 */
[----:B------:R-:W-:Y:S01]  /*b580*/  MOV R12, R11 ;  /* 0x0000000b000c7202 */ /* 0x000fe20000000f00 */
[----:B------:R-:W-:Y:S02]  /*b590*/  IMAD.MOV.U32 R159, RZ, RZ, R158 ;  /* 0x000000ffff9f7224 */ /* 0x000fe400078e009e */
[----:B------:R-:W-:-:S07]  /*b5a0*/  IMAD.MOV.U32 R95, RZ, RZ, R94 ;  /* 0x000000ffff5f7224 */ /* 0x000fce00078e005e */
.L_x_25106:
[----:B------:R-:W-:Y:S05]  /*b5b0*/  BSYNC.RECONVERGENT B1 ;  /* 0x0000000000017941 */ /* 0x000fea0003800200 */
.L_x_25104:
        /* <DEDUP_REMOVED lines=11> */
.L_x_25108:
[----:B------:R-:W-:Y:S01]  /*b670*/  IMAD.MOV.U32 R9, RZ, RZ, R10 ;  /* 0x000000ffff097224 */ /* 0x000fe200078e000a */
[----:B------:R-:W-:Y:S01]  /*b680*/  MOV R11, R12 ;  /* 0x0000000c000b7202 */ /* 0x000fe20000000f00 */
[----:B------:R-:W-:Y:S02]  /*b690*/  IMAD.MOV.U32 R158, RZ, RZ, R161 ;  /* 0x000000ffff9e7224 */ /* 0x000fe400078e00a1 */
[----:B------:R-:W-:-:S07]  /*b6a0*/  IMAD.MOV.U32 R94, RZ, RZ, R97 ;  /* 0x000000ffff5e7224 */ /* 0x000fce00078e0061 */
.L_x_25109:
[----:B------:R-:W-:Y:S05]  /*b6b0*/  BSYNC.RECONVERGENT B1 ;  /* 0x0000000000017941 */ /* 0x000fea0003800200 */
.L_x_25107:
        /* <DEDUP_REMOVED lines=11> */
.L_x_25111:
[----:B------:R-:W-:Y:S01]  /*b770*/  IMAD.MOV.U32 R10, RZ, RZ, R9 ;  /* 0x000000ffff0a7224 */ /* 0x000fe200078e0009 */
[----:B------:R-:W-:Y:S01]  /*b780*/  MOV R12, R11 ;  /* 0x0000000b000c7202 */ /* 0x000fe20000000f00 */
[----:B------:R-:W-:Y:S02]  /*b790*/  IMAD.MOV.U32 R161, RZ, RZ, R160 ;  /* 0x000000ffffa17224 */ /* 0x000fe400078e00a0 */
[----:B------:R-:W-:-:S07]  /*b7a0*/  IMAD.MOV.U32 R97, RZ, RZ, R96 ;  /* 0x000000ffff617224 */ /* 0x000fce00078e0060 */
.L_x_25112:
[----:B------:R-:W-:Y:S05]  /*b7b0*/  BSYNC.RECONVERGENT B1 ;  /* 0x0000000000017941 */ /* 0x000fea0003800200 */
.L_x_25110:
        /* <DEDUP_REMOVED lines=11> */
.L_x_25114:
[----:B------:R-:W-:Y:S01]  /*b870*/  IMAD.MOV.U32 R9, RZ, RZ, R10 ;  /* 0x000000ffff097224 */ /* 0x000fe200078e000a */
[----:B------:R-:W-:Y:S01]  /*b880*/  MOV R11, R12 ;  /* 0x0000000c000b7202 */ /* 0x000fe20000000f00 */
[----:B------:R-:W-:Y:S02]  /*b890*/  IMAD.MOV.U32 R160, RZ, RZ, R163 ;  /* 0x000000ffffa07224 */ /* 0x000fe400078e00a3 */
[----:B------:R-:W-:-:S07]  /*b8a0*/  IMAD.MOV.U32 R96, RZ, RZ, R99 ;  /* 0x000000ffff607224 */ /* 0x000fce00078e0063 */
.L_x_25115:
[----:B------:R-:W-:Y:S05]  /*b8b0*/  BSYNC.RECONVERGENT B1 ;  /* 0x0000000000017941 */ /* 0x000fea0003800200 */
.L_x_25113:
        /* <DEDUP_REMOVED lines=11> */
.L_x_25117:
[----:B------:R-:W-:Y:S01]  /*b970*/  IMAD.MOV.U32 R10, RZ, RZ, R9 ;  /* 0x000000ffff0a7224 */ /* 0x000fe200078e0009 */
[----:B------:R-:W-:Y:S01]  /*b980*/  MOV R12, R11 ;  /* 0x0000000b000c7202 */ /* 0x000fe20000000f00 */
[----:B------:R-:W-:Y:S02]  /*b990*/  IMAD.MOV.U32 R163, RZ, RZ, R162 ;  /* 0x000000ffffa37224 */ /* 0x000fe400078e00a2 */
[----:B------:R-:W-:-:S07]  /*b9a0*/  IMAD.MOV.U32 R99, RZ, RZ, R98 ;  /* 0x000000ffff637224 */ /* 0x000fce00078e0062 */
.L_x_25118:
[----:B------:R-:W-:Y:S05]  /*b9b0*/  BSYNC.RECONVERGENT B1 ;  /* 0x0000000000017941 */ /* 0x000fea0003800200 */
.L_x_25116:
        /* <DEDUP_REMOVED lines=11> */
.L_x_25120:
[----:B------:R-:W-:Y:S01]  /*ba70*/  IMAD.MOV.U32 R9, RZ, RZ, R10 ;  /* 0x000000ffff097224 */ /* 0x000fe200078e000a */
[----:B------:R-:W-:Y:S01]  /*ba80*/  MOV R11, R12 ;  /* 0x0000000c000b7202 */ /* 0x000fe20000000f00 */
[----:B------:R-:W-:Y:S02]  /*ba90*/  IMAD.MOV.U32 R162, RZ, RZ, R165 ;  /* 0x000000ffffa27224 */ /* 0x000fe400078e00a5 */
[----:B------:R-:W-:-:S07]  /*baa0*/  IMAD.MOV.U32 R98, RZ, RZ, R101 ;  /* 0x000000ffff627224 */ /* 0x000fce00078e0065 */
.L_x_25121:
[----:B------:R-:W-:Y:S05]  /*bab0*/  BSYNC.RECONVERGENT B1 ;  /* 0x0000000000017941 */ /* 0x000fea0003800200 */
.L_x_25119:
        /* <DEDUP_REMOVED lines=11> */
.L_x_25123:
[----:B------:R-:W-:Y:S01]  /*bb70*/  IMAD.MOV.U32 R10, RZ, RZ, R9 ;  /* 0x000000ffff0a7224 */ /* 0x000fe200078e0009 */
[----:B------:R-:W-:Y:S01]  /*bb80*/  MOV R12, R11 ;  /* 0x0000000b000c7202 */ /* 0x000fe20000000f00 */
[----:B------:R-:W-:Y:S02]  /*bb90*/  IMAD.MOV.U32 R165, RZ, RZ, R164 ;  /* 0x000000ffffa57224 */ /* 0x000fe400078e00a4 */
[----:B------:R-:W-:-:S07]  /*bba0*/  IMAD.MOV.U32 R101, RZ, RZ, R100 ;  /* 0x000000ffff657224 */ /* 0x000fce00078e0064 */
.L_x_25124:
[----:B------:R-:W-:Y:S05]  /*bbb0*/  BSYNC.RECONVERGENT B1 ;  /* 0x0000000000017941 */ /* 0x000fea0003800200 */
.L_x_25122:
        /* <DEDUP_REMOVED lines=11> */
.L_x_25126:
[----:B------:R-:W-:Y:S01]  /*bc70*/  IMAD.MOV.U32 R9, RZ, RZ, R10 ;  /* 0x000000ffff097224 */ /* 0x000fe200078e000a */
[----:B------:R-:W-:Y:S01]  /*bc80*/  MOV R11, R12 ;  /* 0x0000000c000b7202 */ /* 0x000fe20000000f00 */
[----:B------:R-:W-:Y:S02]  /*bc90*/  IMAD.MOV.U32 R164, RZ, RZ, R167 ;  /* 0x000000ffffa47224 */ /* 0x000fe400078e00a7 */
[----:B------:R-:W-:-:S07]  /*bca0*/  IMAD.MOV.U32 R100, RZ, RZ, R103 ;  /* 0x000000ffff647224 */ /* 0x000fce00078e0067 */
.L_x_25127:
[----:B------:R-:W-:Y:S05]  /*bcb0*/  BSYNC.RECONVERGENT B1 ;  /* 0x0000000000017941 */ /* 0x000fea0003800200 */
.L_x_25125:
        /* <DEDUP_REMOVED lines=11> */
.L_x_25129:
[----:B------:R-:W-:Y:S01]  /*bd70*/  IMAD.MOV.U32 R10, RZ, RZ, R9 ;  /* 0x000000ffff0a7224 */ /* 0x000fe200078e0009 */
[----:B------:R-:W-:Y:S01]  /*bd80*/  MOV R12, R11 ;  /* 0x0000000b000c7202 */ /* 0x000fe20000000f00 */
[----:B------:R-:W-:Y:S02]  /*bd90*/  IMAD.MOV.U32 R167, RZ, RZ, R166 ;  /* 0x000000ffffa77224 */ /* 0x000fe400078e00a6 */
[----:B------:R-:W-:-:S07]  /*bda0*/  IMAD.MOV.U32 R103, RZ, RZ, R102 ;  /* 0x000000ffff677224 */ /* 0x000fce00078e0066 */
.L_x_25130:
[----:B------:R-:W-:Y:S05]  /*bdb0*/  BSYNC.RECONVERGENT B1 ;  /* 0x0000000000017941 */ /* 0x000fea0003800200 */
.L_x_25128:
        /* <DEDUP_REMOVED lines=11> */
.L_x_25132:
[----:B------:R-:W-:Y:S01]  /*be70*/  IMAD.MOV.U32 R9, RZ, RZ, R10 ;  /* 0x000000ffff097224 */ /* 0x000fe200078e000a */
[----:B------:R-:W-:Y:S01]  /*be80*/  MOV R11, R12 ;  /* 0x0000000c000b7202 */ /* 0x000fe20000000f00 */
[----:B------:R-:W-:Y:S02]  /*be90*/  IMAD.MOV.U32 R166, RZ, RZ, R169 ;  /* 0x000000ffffa67224 */ /* 0x000fe400078e00a9 */
[----:B------:R-:W-:-:S07]  /*bea0*/  IMAD.MOV.U32 R102, RZ, RZ, R105 ;  /* 0x000000ffff667224 */ /* 0x000fce00078e0069 */
.L_x_25133:
[----:B------:R-:W-:Y:S05]  /*beb0*/  BSYNC.RECONVERGENT B1 ;  /* 0x0000000000017941 */ /* 0x000fea0003800200 */
.L_x_25131:
        /* <DEDUP_REMOVED lines=11> */
.L_x_25135:
[----:B------:R-:W-:Y:S01]  /*bf70*/  IMAD.MOV.U32 R10, RZ, RZ, R9 ;  /* 0x000000ffff0a7224 */ /* 0x000fe200078e0009 */
[----:B------:R-:W-:Y:S01]  /*bf80*/  MOV R12, R11 ;  /* 0x0000000b000c7202 */ /* 0x000fe20000000f00 */
[----:B------:R-:W-:Y:S02]  /*bf90*/  IMAD.MOV.U32 R169, RZ, RZ, R168 ;  /* 0x000000ffffa97224 */ /* 0x000fe400078e00a8 */
[----:B------:R-:W-:-:S07]  /*bfa0*/  IMAD.MOV.U32 R105, RZ, RZ, R104 ;  /* 0x000000ffff697224 */ /* 0x000fce00078e0068 */
.L_x_25136:
[----:B------:R-:W-:Y:S05]  /*bfb0*/  BSYNC.RECONVERGENT B1 ;  /* 0x0000000000017941 */ /* 0x000fea0003800200 */
.L_x_25134:
        /* <DEDUP_REMOVED lines=11> */
.L_x_25138:
[----:B------:R-:W-:Y:S01]  /*c070*/  IMAD.MOV.U32 R9, RZ, RZ, R10 ;  /* 0x000000ffff097224 */ /* 0x000fe200078e000a */
[----:B------:R-:W-:Y:S01]  /*c080*/  MOV R11, R12 ;  /* 0x0000000c000b7202 */ /* 0x000fe20000000f00 */
[----:B------:R-:W-:Y:S02]  /*c090*/  IMAD.MOV.U32 R168, RZ, RZ, R171 ;  /* 0x000000ffffa87224 */ /* 0x000fe400078e00ab */
[----:B------:R-:W-:-:S07]  /*c0a0*/  IMAD.MOV.U32 R104, RZ, RZ, R107 ;  /* 0x000000ffff687224 */ /* 0x000fce00078e006b */
.L_x_25139:
[----:B------:R-:W-:Y:S05]  /*c0b0*/  BSYNC.RECONVERGENT B1 ;  /* 0x0000000000017941 */ /* 0x000fea0003800200 */
.L_x_25137:
        /* <DEDUP_REMOVED lines=11> */
.L_x_25141:
[----:B------:R-:W-:Y:S01]  /*c170*/  IMAD.MOV.U32 R10, RZ, RZ, R9 ;  /* 0x000000ffff0a7224 */ /* 0x000fe200078e0009 */
[----:B------:R-:W-:Y:S01]  /*c180*/  MOV R12, R11 ;  /* 0x0000000b000c7202 */ /* 0x000fe20000000f00 */
[----:B------:R-:W-:Y:S02]  /*c190*/  IMAD.MOV.U32 R171, RZ, RZ, R170 ;  /* 0x000000ffffab7224 */ /* 0x000fe400078e00aa */
[----:B------:R-:W-:-:S07]  /*c1a0*/  IMAD.MOV.U32 R107, RZ, RZ, R106 ;  /* 0x000000ffff6b7224 */ /* 0x000fce00078e006a */
.L_x_25142:
[----:B------:R-:W-:Y:S05]  /*c1b0*/  BSYNC.RECONVERGENT B1 ;  /* 0x0000000000017941 */ /* 0x000fea0003800200 */
.L_x_25140:
        /* <DEDUP_REMOVED lines=11> */
.L_x_25144:
[----:B------:R-:W-:Y:S01]  /*c270*/  IMAD.MOV.U32 R9, RZ, RZ, R10 ;  /* 0x000000ffff097224 */ /* 0x000fe200078e000a */
[----:B------:R-:W-:Y:S01]  /*c280*/  MOV R11, R12 ;  /* 0x0000000c000b7202 */ /* 0x000fe20000000f00 */
[----:B------:R-:W-:Y:S02]  /*c290*/  IMAD.MOV.U32 R170, RZ, RZ, R173 ;  /* 0x000000ffffaa7224 */ /* 0x000fe400078e00ad */
[----:B------:R-:W-:-:S07]  /*c2a0*/  IMAD.MOV.U32 R106, RZ, RZ, R109 ;  /* 0x000000ffff6a7224 */ /* 0x000fce00078e006d */
.L_x_25145:
[----:B------:R-:W-:Y:S05]  /*c2b0*/  BSYNC.RECONVERGENT B1 ;  /* 0x0000000000017941 */ /* 0x000fea0003800200 */
.L_x_25143:
        /* <DEDUP_REMOVED lines=11> */
.L_x_25147:
[----:B------:R-:W-:Y:S01]  /*c370*/  IMAD.MOV.U32 R10, RZ, RZ, R9 ;  /* 0x000000ffff0a7224 */ /* 0x000fe200078e0009 */
[----:B------:R-:W-:Y:S01]  /*c380*/  MOV R12, R11 ;  /* 0x0000000b000c7202 */ /* 0x000fe20000000f00 */
[----:B------:R-:W-:Y:S02]  /*c390*/  IMAD.MOV.U32 R173, RZ, RZ, R172 ;  /* 0x000000ffffad7224 */ /* 0x000fe400078e00ac */
[----:B------:R-:W-:-:S07]  /*c3a0*/  IMAD.MOV.U32 R109, RZ, RZ, R108 ;  /* 0x000000ffff6d7224 */ /* 0x000fce00078e006c */
.L_x_25148:
[----:B------:R-:W-:Y:S05]  /*c3b0*/  BSYNC.RECONVERGENT B1 ;  /* 0x0000000000017941 */ /* 0x000fea0003800200 */
.L_x_25146:
        /* <DEDUP_REMOVED lines=11> */
.L_x_25150:
[----:B------:R-:W-:Y:S01]  /*c470*/  IMAD.MOV.U32 R9, RZ, RZ, R10 ;  /* 0x000000ffff097224 */ /* 0x000fe200078e000a */
[----:B------:R-:W-:Y:S01]  /*c480*/  MOV R11, R12 ;  /* 0x0000000c000b7202 */ /* 0x000fe20000000f00 */
[----:B------:R-:W-:Y:S02]  /*c490*/  IMAD.MOV.U32 R172, RZ, RZ, R175 ;  /* 0x000000ffffac7224 */ /* 0x000fe400078e00af */
[----:B------:R-:W-:-:S07]  /*c4a0*/  IMAD.MOV.U32 R108, RZ, RZ, R111 ;  /* 0x000000ffff6c7224 */ /* 0x000fce00078e006f */
.L_x_25151:
[----:B------:R-:W-:Y:S05]  /*c4b0*/  BSYNC.RECONVERGENT B1 ;  /* 0x0000000000017941 */ /* 0x000fea0003800200 */
.L_x_25149:
        /* <DEDUP_REMOVED lines=11> */
.L_x_25153:
[----:B------:R-:W-:Y:S01]  /*c570*/  IMAD.MOV.U32 R10, RZ, RZ, R9 ;  /* 0x000000ffff0a7224 */ /* 0x000fe200078e0009 */
[----:B------:R-:W-:Y:S01]  /*c580*/  MOV R12, R11 ;  /* 0x0000000b000c7202 */ /* 0x000fe20000000f00 */
[----:B------:R-:W-:Y:S02]  /*c590*/  IMAD.MOV.U32 R175, RZ, RZ, R174 ;  /* 0x000000ffffaf7224 */ /* 0x000fe400078e00ae */
[----:B------:R-:W-:-:S07]  /*c5a0*/  IMAD.MOV.U32 R111, RZ, RZ, R110 ;  /* 0x000000ffff6f7224 */ /* 0x000fce00078e006e */
.L_x_25154:
[----:B------:R-:W-:Y:S05]  /*c5b0*/  BSYNC.RECONVERGENT B1 ;  /* 0x0000000000017941 */ /* 0x000fea0003800200 */
.L_x_25152:
        /* <DEDUP_REMOVED lines=11> */
.L_x_25156:
[----:B------:R-:W-:Y:S01]  /*c670*/  IMAD.MOV.U32 R9, RZ, RZ, R10 ;  /* 0x000000ffff097224 */ /* 0x000fe200078e000a */
[----:B------:R-:W-:Y:S01]  /*c680*/  MOV R11, R12 ;  /* 0x0000000c000b7202 */ /* 0x000fe20000000f00 */
[----:B------:R-:W-:Y:S02]  /*c690*/  IMAD.MOV.U32 R174, RZ, RZ, R177 ;  /* 0x000000ffffae7224 */ /* 0x000fe400078e00b1 */
[----:B------:R-:W-:-:S07]  /*c6a0*/  IMAD.MOV.U32 R110, RZ, RZ, R113 ;  /* 0x000000ffff6e7224 */ /* 0x000fce00078e0071 */
.L_x_25157:
[----:B------:R-:W-:Y:S05]  /*c6b0*/  BSYNC.RECONVERGENT B1 ;  /* 0x0000000000017941 */ /* 0x000fea0003800200 */
.L_x_25155:
        /* <DEDUP_REMOVED lines=11> */
.L_x_25159:
[----:B------:R-:W-:Y:S01]  /*c770*/  IMAD.MOV.U32 R10, RZ, RZ, R9 ;  /* 0x000000ffff0a7224 */ /* 0x000fe200078e0009 */
[----:B------:R-:W-:Y:S01]  /*c780*/  MOV R12, R11 ;  /* 0x0000000b000c7202 */ /* 0x000fe20000000f00 */
[----:B------:R-:W-:Y:S02]  /*c790*/  IMAD.MOV.U32 R177, RZ, RZ, R176 ;  /* 0x000000ffffb17224 */ /* 0x000fe400078e00b0 */
[----:B------:R-:W-:-:S07]  /*c7a0*/  IMAD.MOV.U32 R113, RZ, RZ, R112 ;  /* 0x000000ffff717224 */ /* 0x000fce00078e0070 */
.L_x_25160:
[----:B------:R-:W-:Y:S05]  /*c7b0*/  BSYNC.RECONVERGENT B1 ;  /* 0x0000000000017941 */ /* 0x000fea0003800200 */
.L_x_25158:
        /* <DEDUP_REMOVED lines=11> */
.L_x_25162:
[----:B------:R-:W-:Y:S01]  /*c870*/  IMAD.MOV.U32 R9, RZ, RZ, R10 ;  /* 0x000000ffff097224 */ /* 0x000fe200078e000a */
[----:B------:R-:W-:Y:S01]  /*c880*/  MOV R11, R12 ;  /* 0x0000000c000b7202 */ /* 0x000fe20000000f00 */
[----:B------:R-:W-:Y:S02]  /*c890*/  IMAD.MOV.U32 R176, RZ, RZ, R179 ;  /* 0x000000ffffb07224 */ /* 0x000fe400078e00b3 */
[----:B------:R-:W-:-:S07]  /*c8a0*/  IMAD.MOV.U32 R112, RZ, RZ, R115 ;  /* 0x000000ffff707224 */ /* 0x000fce00078e0073 */
.L_x_25163:
[----:B------:R-:W-:Y:S05]  /*c8b0*/  BSYNC.RECONVERGENT B1 ;  /* 0x0000000000017941 */ /* 0x000fea0003800200 */
.L_x_25161:
        /* <DEDUP_REMOVED lines=11> */
.L_x_25165:
[----:B------:R-:W-:Y:S01]  /*c970*/  IMAD.MOV.U32 R10, RZ, RZ, R9 ;  /* 0x000000ffff0a7224 */ /* 0x000fe200078e0009 */
[----:B------:R-:W-:Y:S01]  /*c980*/  MOV R12, R11 ;  /* 0x0000000b000c7202 */ /* 0x000fe20000000f00 */
[----:B------:R-:W-:Y:S02]  /*c990*/  IMAD.MOV.U32 R179, RZ, RZ, R178 ;  /* 0x000000ffffb37224 */ /* 0x000fe400078e00b2 */
[----:B------:R-:W-:-:S07]  /*c9a0*/  IMAD.MOV.U32 R115, RZ, RZ, R114 ;  /* 0x000000ffff737224 */ /* 0x000fce00078e0072 */
.L_x_25166:
[----:B------:R-:W-:Y:S05]  /*c9b0*/  BSYNC.RECONVERGENT B1 ;  /* 0x0000000000017941 */ /* 0x000fea0003800200 */
.L_x_25164:
        /* <DEDUP_REMOVED lines=11> */
.L_x_25168:
[----:B------:R-:W-:Y:S01]  /*ca70*/  IMAD.MOV.U32 R9, RZ, RZ, R10 ;  /* 0x000000ffff097224 */ /* 0x000fe200078e000a */
[----:B------:R-:W-:Y:S01]  /*ca80*/  MOV R11, R12 ;  /* 0x0000000c000b7202 */ /* 0x000fe20000000f00 */
[----:B------:R-:W-:Y:S02]  /*ca90*/  IMAD.MOV.U32 R178, RZ, RZ, R181 ;  /* 0x000000ffffb27224 */ /* 0x000fe400078e00b5 */
[----:B------:R-:W-:-:S07]  /*caa0*/  IMAD.MOV.U32 R114, RZ, RZ, R117 ;  /* 0x000000ffff727224 */ /* 0x000fce00078e0075 */
.L_x_25169:
[----:B------:R-:W-:Y:S05]  /*cab0*/  BSYNC.RECONVERGENT B1 ;  /* 0x0000000000017941 */ /* 0x000fea0003800200 */
.L_x_25167:
        /* <DEDUP_REMOVED lines=11> */
.L_x_25171:
[----:B------:R-:W-:Y:S01]  /*cb70*/  IMAD.MOV.U32 R10, RZ, RZ, R9 ;  /* 0x000000ffff0a7224 */ /* 0x000fe200078e0009 */
[----:B------:R-:W-:Y:S01]  /*cb80*/  MOV R12, R11 ;  /* 0x0000000b000c7202 */ /* 0x000fe20000000f00 */
[----:B------:R-:W-:Y:S02]  /*cb90*/  IMAD.MOV.U32 R181, RZ, RZ, R180 ;  /* 0x000000ffffb57224 */ /* 0x000fe400078e00b4 */
[----:B------:R-:W-:-:S07]  /*cba0*/  IMAD.MOV.U32 R117, RZ, RZ, R116 ;  /* 0x000000ffff757224 */ /* 0x000fce00078e0074 */
.L_x_25172:
[----:B------:R-:W-:Y:S05]  /*cbb0*/  BSYNC.RECONVERGENT B1 ;  /* 0x0000000000017941 */ /* 0x000fea0003800200 */
.L_x_25170:
        /* <DEDUP_REMOVED lines=11> */
.L_x_25174:
[----:B------:R-:W-:Y:S01]  /*cc70*/  IMAD.MOV.U32 R9, RZ, RZ, R10 ;  /* 0x000000ffff097224 */ /* 0x000fe200078e000a */
[----:B------:R-:W-:Y:S01]  /*cc80*/  MOV R11, R12 ;  /* 0x0000000c000b7202 */ /* 0x000fe20000000f00 */
[----:B------:R-:W-:Y:S02]  /*cc90*/  IMAD.MOV.U32 R180, RZ, RZ, R183 ;  /* 0x000000ffffb47224 */ /* 0x000fe400078e00b7 */
[----:B------:R-:W-:-:S07]  /*cca0*/  IMAD.MOV.U32 R116, RZ, RZ, R119 ;  /* 0x000000ffff747224 */ /* 0x000fce00078e0077 */
.L_x_25175:
[----:B------:R-:W-:Y:S05]  /*ccb0*/  BSYNC.RECONVERGENT B1 ;  /* 0x0000000000017941 */ /* 0x000fea0003800200 */
.L_x_25173:
        /* <DEDUP_REMOVED lines=11> */
.L_x_25177:
[----:B------:R-:W-:Y:S01]  /*cd70*/  IMAD.MOV.U32 R10, RZ, RZ, R9 ;  /* 0x000000ffff0a7224 */ /* 0x000fe200078e0009 */
[----:B------:R-:W-:Y:S01]  /*cd80*/  MOV R12, R11 ;  /* 0x0000000b000c7202 */ /* 0x000fe20000000f00 */
[----:B------:R-:W-:Y:S02]  /*cd90*/  IMAD.MOV.U32 R183, RZ, RZ, R182 ;  /* 0x000000ffffb77224 */ /* 0x000fe400078e00b6 */
[----:B------:R-:W-:-:S07]  /*cda0*/  IMAD.MOV.U32 R119, RZ, RZ, R118 ;  /* 0x000000ffff777224 */ /* 0x000fce00078e0076 */
.L_x_25178:
[----:B------:R-:W-:Y:S05]  /*cdb0*/  BSYNC.RECONVERGENT B1 ;  /* 0x0000000000017941 */ /* 0x000fea0003800200 */
.L_x_25176:
        /* <DEDUP_REMOVED lines=11> */
.L_x_25180:
[----:B------:R-:W-:Y:S01]  /*ce70*/  IMAD.MOV.U32 R9, RZ, RZ, R10 ;  /* 0x000000ffff097224 */ /* 0x000fe200078e000a */
[----:B------:R-:W-:Y:S01]  /*ce80*/  MOV R11, R12 ;  /* 0x0000000c000b7202 */ /* 0x000fe20000000f00 */
[----:B------:R-:W-:Y:S02]  /*ce90*/  IMAD.MOV.U32 R182, RZ, RZ, R185 ;  /* 0x000000ffffb67224 */ /* 0x000fe400078e00b9 */
[----:B------:R-:W-:-:S07]  /*cea0*/  IMAD.MOV.U32 R118, RZ, RZ, R121 ;  /* 0x000000ffff767224 */ /* 0x000fce00078e0079 */
.L_x_25181:
[----:B------:R-:W-:Y:S05]  /*ceb0*/  BSYNC.RECONVERGENT B1 ;  /* 0x0000000000017941 */ /* 0x000fea0003800200 */
.L_x_25179:
        /* <DEDUP_REMOVED lines=11> */
.L_x_25183:
[----:B------:R-:W-:Y:S01]  /*cf70*/  IMAD.MOV.U32 R10, RZ, RZ, R9 ;  /* 0x000000ffff0a7224 */ /* 0x000fe200078e0009 */
[----:B------:R-:W-:Y:S01]  /*cf80*/  MOV R12, R11 ;  /* 0x0000000b000c7202 */ /* 0x000fe20000000f00 */
[----:B------:R-:W-:Y:S02]  /*cf90*/  IMAD.MOV.U32 R185, RZ, RZ, R184 ;  /* 0x000000ffffb97224 */ /* 0x000fe400078e00b8 */
[----:B------:R-:W-:-:S07]  /*cfa0*/  IMAD.MOV.U32 R121, RZ, RZ, R120 ;  /* 0x000000ffff797224 */ /* 0x000fce00078e0078 */
.L_x_25184:
[----:B------:R-:W-:Y:S05]  /*cfb0*/  BSYNC.RECONVERGENT B1 ;  /* 0x0000000000017941 */ /* 0x000fea0003800200 */
.L_x_25182:
        /* <DEDUP_REMOVED lines=11> */
.L_x_25186:
[----:B------:R-:W-:Y:S01]  /*d070*/  IMAD.MOV.U32 R9, RZ, RZ, R10 ;  /* 0x000000ffff097224 */ /* 0x000fe200078e000a */
[----:B------:R-:W-:Y:S01]  /*d080*/  MOV R11, R12 ;  /* 0x0000000c000b7202 */ /* 0x000fe20000000f00 */
[----:B------:R-:W-:Y:S02]  /*d090*/  IMAD.MOV.U32 R184, RZ, RZ, R187 ;  /* 0x000000ffffb87224 */ /* 0x000fe400078e00bb */
[----:B------:R-:W-:-:S07]  /*d0a0*/  IMAD.MOV.U32 R120, RZ, RZ, R123 ;  /* 0x000000ffff787224 */ /* 0x000fce00078e007b */
.L_x_25187:
[----:B------:R-:W-:Y:S05]  /*d0b0*/  BSYNC.RECONVERGENT B1 ;  /* 0x0000000000017941 */ /* 0x000fea0003800200 */
.L_x_25185:
        /* <DEDUP_REMOVED lines=11> */
.L_x_25189:
[----:B------:R-:W-:Y:S01]  /*d170*/  IMAD.MOV.U32 R10, RZ, RZ, R9 ;  /* 0x000000ffff0a7224 */ /* 0x000fe200078e0009 */
[----:B------:R-:W-:Y:S01]  /*d180*/  MOV R12, R11 ;  /* 0x0000000b000c7202 */ /* 0x000fe20000000f00 */
[----:B------:R-:W-:Y:S02]  /*d190*/  IMAD.MOV.U32 R187, RZ, RZ, R186 ;  /* 0x000000ffffbb7224 */ /* 0x000fe400078e00ba */
[----:B------:R-:W-:-:S07]  /*d1a0*/  IMAD.MOV.U32 R123, RZ, RZ, R122 ;  /* 0x000000ffff7b7224 */ /* 0x000fce00078e007a */
.L_x_25190:
[----:B------:R-:W-:Y:S05]  /*d1b0*/  BSYNC.RECONVERGENT B1 ;  /* 0x0000000000017941 */ /* 0x000fea0003800200 */
.L_x_25188:
        /* <DEDUP_REMOVED lines=11> */
.L_x_25192:
[----:B------:R-:W-:Y:S01]  /*d270*/  IMAD.MOV.U32 R9, RZ, RZ, R10 ;  /* 0x000000ffff097224 */ /* 0x000fe200078e000a */
[----:B------:R-:W-:Y:S01]  /*d280*/  MOV R11, R12 ;  /* 0x0000000c000b7202 */ /* 0x000fe20000000f00 */
[----:B------:R-:W-:Y:S02]  /*d290*/  IMAD.MOV.U32 R186, RZ, RZ, R189 ;  /* 0x000000ffffba7224 */ /* 0x000fe400078e00bd */
[----:B------:R-:W-:-:S07]  /*d2a0*/  IMAD.MOV.U32 R122, RZ, RZ, R125 ;  /* 0x000000ffff7a7224 */ /* 0x000fce00078e007d */
.L_x_25193:
[----:B------:R-:W-:Y:S05]  /*d2b0*/  BSYNC.RECONVERGENT B1 ;  /* 0x0000000000017941 */ /* 0x000fea0003800200 */
.L_x_25191:
        /* <DEDUP_REMOVED lines=11> */
.L_x_25195:
[----:B------:R-:W-:Y:S01]  /*d370*/  IMAD.MOV.U32 R10, RZ, RZ, R9 ;  /* 0x000000ffff0a7224 */ /* 0x000fe200078e0009 */
[----:B------:R-:W-:Y:S01]  /*d380*/  MOV R12, R11 ;  /* 0x0000000b000c7202 */ /* 0x000fe20000000f00 */
[----:B------:R-:W-:Y:S02]  /*d390*/  IMAD.MOV.U32 R189, RZ, RZ, R188 ;  /* 0x000000ffffbd7224 */ /* 0x000fe400078e00bc */
[----:B------:R-:W-:-:S07]  /*d3a0*/  IMAD.MOV.U32 R125, RZ, RZ, R124 ;  /* 0x000000ffff7d7224 */ /* 0x000fce00078e007c */
.L_x_25196:
[----:B------:R-:W-:Y:S05]  /*d3b0*/  BSYNC.RECONVERGENT B1 ;  /* 0x0000000000017941 */ /* 0x000fea0003800200 */
.L_x_25194:
        /* <DEDUP_REMOVED lines=11> */
.L_x_25198:
[----:B------:R-:W-:Y:S01]  /*d470*/  IMAD.MOV.U32 R9, RZ, RZ, R10 ;  /* 0x000000ffff097224 */ /* 0x000fe200078e000a */
[----:B------:R-:W-:Y:S01]  /*d480*/  MOV R11, R12 ;  /* 0x0000000c000b7202 */ /* 0x000fe20000000f00 */
[----:B------:R-:W-:Y:S02]  /*d490*/  IMAD.MOV.U32 R188, RZ, RZ, R191 ;  /* 0x000000ffffbc7224 */ /* 0x000fe400078e00bf */
[----:B------:R-:W-:-:S07]  /*d4a0*/  IMAD.MOV.U32 R124, RZ, RZ, R127 ;  /* 0x000000ffff7c7224 */ /* 0x000fce00078e007f */
.L_x_25199:
[----:B------:R-:W-:Y:S05]  /*d4b0*/  BSYNC.RECONVERGENT B1 ;  /* 0x0000000000017941 */ /* 0x000fea0003800200 */
.L_x_25197:
        /* <DEDUP_REMOVED lines=11> */
.L_x_25201:
[----:B------:R-:W-:Y:S01]  /*d570*/  IMAD.MOV.U32 R10, RZ, RZ, R9 ;  /* 0x000000ffff0a7224 */ /* 0x000fe200078e0009 */
[----:B------:R-:W-:Y:S01]  /*d580*/  MOV R12, R11 ;  /* 0x0000000b000c7202 */ /* 0x000fe20000000f00 */
[----:B------:R-:W-:Y:S02]  /*d590*/  IMAD.MOV.U32 R191, RZ, RZ, R190 ;  /* 0x000000ffffbf7224 */ /* 0x000fe400078e00be */
[----:B------:R-:W-:-:S07]  /*d5a0*/  IMAD.MOV.U32 R127, RZ, RZ, R126 ;  /* 0x000000ffff7f7224 */ /* 0x000fce00078e007e */
.L_x_25202:
[----:B------:R-:W-:Y:S05]  /*d5b0*/  BSYNC.RECONVERGENT B1 ;  /* 0x0000000000017941 */ /* 0x000fea0003800200 */
.L_x_25200:
        /* <DEDUP_REMOVED lines=11> */
.L_x_25204:
[----:B------:R-:W-:Y:S01]  /*d670*/  IMAD.MOV.U32 R9, RZ, RZ, R10 ;  /* 0x000000ffff097224 */ /* 0x000fe200078e000a */
[----:B------:R-:W-:Y:S01]  /*d680*/  MOV R11, R12 ;  /* 0x0000000c000b7202 */ /* 0x000fe20000000f00 */
[----:B------:R-:W-:Y:S02]  /*d690*/  IMAD.MOV.U32 R190, RZ, RZ, R193 ;  /* 0x000000ffffbe7224 */ /* 0x000fe400078e00c1 */
[----:B------:R-:W-:-:S07]  /*d6a0*/  IMAD.MOV.U32 R126, RZ, RZ, R129 ;  /* 0x000000ffff7e7224 */ /* 0x000fce00078e0081 */
.L_x_25205:
[----:B------:R-:W-:Y:S05]  /*d6b0*/  BSYNC.RECONVERGENT B1 ;  /* 0x0000000000017941 */ /* 0x000fea0003800200 */
.L_x_25203:
        /* <DEDUP_REMOVED lines=11> */
.L_x_25207:
[----:B------:R-:W-:Y:S01]  /*d770*/  IMAD.MOV.U32 R10, RZ, RZ, R9 ;  /* 0x000000ffff0a7224 */ /* 0x000fe200078e0009 */
[----:B------:R-:W-:Y:S01]  /*d780*/  MOV R12, R11 ;  /* 0x0000000b000c7202 */ /* 0x000fe20000000f00 */
[----:B------:R-:W-:Y:S02]  /*d790*/  IMAD.MOV.U32 R193, RZ, RZ, R192 ;  /* 0x000000ffffc17224 */ /* 0x000fe400078e00c0 */
[----:B------:R-:W-:-:S07]  /*d7a0*/  IMAD.MOV.U32 R129, RZ, RZ, R128 ;  /* 0x000000ffff817224 */ /* 0x000fce00078e0080 */
.L_x_25208:
[----:B------:R-:W-:Y:S05]  /*d7b0*/  BSYNC.RECONVERGENT B1 ;  /* 0x0000000000017941 */ /* 0x000fea0003800200 */
.L_x_25206:
        /* <DEDUP_REMOVED lines=11> */
.L_x_25210:
[----:B------:R-:W-:Y:S01]  /*d870*/  IMAD.MOV.U32 R9, RZ, RZ, R10 ;  /* 0x000000ffff097224 */ /* 0x000fe200078e000a */
[----:B------:R-:W-:Y:S01]  /*d880*/  MOV R11, R12 ;  /* 0x0000000c000b7202 */ /* 0x000fe20000000f00 */
[----:B------:R-:W-:Y:S02]  /*d890*/  IMAD.MOV.U32 R192, RZ, RZ, R195 ;  /* 0x000000ffffc07224 */ /* 0x000fe400078e00c3 */
[----:B------:R-:W-:-:S07]  /*d8a0*/  IMAD.MOV.U32 R128, RZ, RZ, R131 ;  /* 0x000000ffff807224 */ /* 0x000fce00078e0083 */
.L_x_25211:
[----:B------:R-:W-:Y:S05]  /*d8b0*/  BSYNC.RECONVERGENT B1 ;  /* 0x0000000000017941 */ /* 0x000fea0003800200 */
.L_x_25209:
        /* <DEDUP_REMOVED lines=11> */
.L_x_25213:
[----:B------:R-:W-:Y:S01]  /*d970*/  IMAD.MOV.U32 R10, RZ, RZ, R9 ;  /* 0x000000ffff0a7224 */ /* 0x000fe200078e0009 */
[----:B------:R-:W-:Y:S01]  /*d980*/  MOV R12, R11 ;  /* 0x0000000b000c7202 */ /* 0x000fe20000000f00 */
[----:B------:R-:W-:Y:S02]  /*d990*/  IMAD.MOV.U32 R195, RZ, RZ, R194 ;  /* 0x000000ffffc37224 */ /* 0x000fe400078e00c2 */
[----:B------:R-:W-:-:S07]  /*d9a0*/  IMAD.MOV.U32 R131, RZ, RZ, R130 ;  /* 0x000000ffff837224 */ /* 0x000fce00078e0082 */
.L_x_25214:
[----:B------:R-:W-:Y:S05]  /*d9b0*/  BSYNC.RECONVERGENT B1 ;  /* 0x0000000000017941 */ /* 0x000fea0003800200 */
.L_x_25212:
        /* <DEDUP_REMOVED lines=11> */
.L_x_25216:
[----:B------:R-:W-:Y:S01]  /*da70*/  IMAD.MOV.U32 R9, RZ, RZ, R10 ;  /* 0x000000ffff097224 */ /* 0x000fe200078e000a */
[----:B------:R-:W-:Y:S01]  /*da80*/  MOV R11, R12 ;  /* 0x0000000c000b7202 */ /* 0x000fe20000000f00 */
[----:B------:R-:W-:Y:S02]  /*da90*/  IMAD.MOV.U32 R194, RZ, RZ, R197 ;  /* 0x000000ffffc27224 */ /* 0x000fe400078e00c5 */
[----:B------:R-:W-:-:S07]  /*daa0*/  IMAD.MOV.U32 R130, RZ, RZ, R133 ;  /* 0x000000ffff827224 */ /* 0x000fce00078e0085 */
.L_x_25217:
[----:B------:R-:W-:Y:S05]  /*dab0*/  BSYNC.RECONVERGENT B1 ;  /* 0x0000000000017941 */ /* 0x000fea0003800200 */
.L_x_25215:
        /* <DEDUP_REMOVED lines=11> */
.L_x_25219:
[----:B------:R-:W-:Y:S01]  /*db70*/  IMAD.MOV.U32 R10, RZ, RZ, R9 ;  /* 0x000000ffff0a7224 */ /* 0x000fe200078e0009 */
[----:B------:R-:W-:Y:S01]  /*db80*/  MOV R12, R11 ;  /* 0x0000000b000c7202 */ /* 0x000fe20000000f00 */
[----:B------:R-:W-:Y:S02]  /*db90*/  IMAD.MOV.U32 R197, RZ, RZ, R196 ;  /* 0x000000ffffc57224 */ /* 0x000fe400078e00c4 */
[----:B------:R-:W-:-:S07]  /*dba0*/  IMAD.MOV.U32 R133, RZ, RZ, R132 ;  /* 0x000000ffff857224 */ /* 0x000fce00078e0084 */
.L_x_25220:
[----:B------:R-:W-:Y:S05]  /*dbb0*/  BSYNC.RECONVERGENT B1 ;  /* 0x0000000000017941 */ /* 0x000fea0003800200 */
.L_x_25218:
        /* <DEDUP_REMOVED lines=11> */
.L_x_25222:
[----:B------:R-:W-:Y:S01]  /*dc70*/  IMAD.MOV.U32 R9, RZ, RZ, R10 ;  /* 0x000000ffff097224 */ /* 0x000fe200078e000a */
[----:B------:R-:W-:Y:S01]  /*dc80*/  MOV R11, R12 ;  /* 0x0000000c000b7202 */ /* 0x000fe20000000f00 */
[----:B------:R-:W-:Y:S02]  /*dc90*/  IMAD.MOV.U32 R196, RZ, RZ, R199 ;  /* 0x000000ffffc47224 */ /* 0x000fe400078e00c7 */
[----:B------:R-:W-:-:S07]  /*dca0*/  IMAD.MOV.U32 R132, RZ, RZ, R135 ;  /* 0x000000ffff847224 */ /* 0x000fce00078e0087 */
.L_x_25223:
[----:B------:R-:W-:Y:S05]  /*dcb0*/  BSYNC.RECONVERGENT B1 ;  /* 0x0000000000017941 */ /* 0x000fea0003800200 */
.L_x_25221:
        /* <DEDUP_REMOVED lines=11> */
.L_x_25225:
[----:B------:R-:W-:Y:S01]  /*dd70*/  IMAD.MOV.U32 R10, RZ, RZ, R9 ;  /* 0x000000ffff0a7224 */ /* 0x000fe200078e0009 */
[----:B------:R-:W-:Y:S01]  /*dd80*/  MOV R12, R11 ;  /* 0x0000000b000c7202 */ /* 0x000fe20000000f00 */
[----:B------:R-:W-:Y:S02]  /*dd90*/  IMAD.MOV.U32 R199, RZ, RZ, R198 ;  /* 0x000000ffffc77224 */ /* 0x000fe400078e00c6 */
[----:B------:R-:W-:-:S07]  /*dda0*/  IMAD.MOV.U32 R135, RZ, RZ, R134 ;  /* 0x000000ffff877224 */ /* 0x000fce00078e0086 */
.L_x_25226:
[----:B------:R-:W-:Y:S05]  /*ddb0*/  BSYNC.RECONVERGENT B1 ;  /* 0x0000000000017941 */ /* 0x000fea0003800200 */
.L_x_25224:
        /* <DEDUP_REMOVED lines=11> */
.L_x_25228:
[----:B------:R-:W-:Y:S01]  /*de70*/  IMAD.MOV.U32 R9, RZ, RZ, R10 ;  /* 0x000000ffff097224 */ /* 0x000fe200078e000a */
[----:B------:R-:W-:Y:S01]  /*de80*/  MOV R11, R12 ;  /* 0x0000000c000b7202 */ /* 0x000fe20000000f00 */
[----:B------:R-:W-:Y:S02]  /*de90*/  IMAD.MOV.U32 R198, RZ, RZ, R201 ;  /* 0x000000ffffc67224 */ /* 0x000fe400078e00c9 */
[----:B------:R-:W-:-:S07]  /*dea0*/  IMAD.MOV.U32 R134, RZ, RZ, R137 ;  /* 0x000000ffff867224 */ /* 0x000fce00078e0089 */
.L_x_25229:
[----:B------:R-:W-:Y:S05]  /*deb0*/  BSYNC.RECONVERGENT B1 ;  /* 0x0000000000017941 */ /* 0x000fea0003800200 */
.L_x_25227:
        /* <DEDUP_REMOVED lines=11> */
.L_x_25231:
[----:B------:R-:W-:Y:S01]  /*df70*/  IMAD.MOV.U32 R10, RZ, RZ, R9 ;  /* 0x000000ffff0a7224 */ /* 0x000fe200078e0009 */
[----:B------:R-:W-:Y:S01]  /*df80*/  MOV R12, R11 ;  /* 0x0000000b000c7202 */ /* 0x000fe20000000f00 */
[----:B------:R-:W-:Y:S02]  /*df90*/  IMAD.MOV.U32 R201, RZ, RZ, R200 ;  /* 0x000000ffffc97224 */ /* 0x000fe400078e00c8 */
[----:B------:R-:W-:-:S07]  /*dfa0*/  IMAD.MOV.U32 R137, RZ, RZ, R136 ;  /* 0x000000ffff897224 */ /* 0x000fce00078e0088 */
.L_x_25232:
[----:B------:R-:W-:Y:S05]  /*dfb0*/  BSYNC.RECONVERGENT B1 ;  /* 0x0000000000017941 */ /* 0x000fea0003800200 */
.L_x_25230:
        /* <DEDUP_REMOVED lines=11> */
.L_x_25234:
[----:B------:R-:W-:Y:S01]  /*e070*/  IMAD.MOV.U32 R9, RZ, RZ, R10 ;  /* 0x000000ffff097224 */ /* 0x000fe200078e000a */
[----:B------:R-:W-:Y:S01]  /*e080*/  MOV R11, R12 ;  /* 0x0000000c000b7202 */ /* 0x000fe20000000f00 */
[----:B------:R-:W-:Y:S02]  /*e090*/  IMAD.MOV.U32 R200, RZ, RZ, R203 ;  /* 0x000000ffffc87224 */ /* 0x000fe400078e00cb */
[----:B------:R-:W-:-:S07]  /*e0a0*/  IMAD.MOV.U32 R136, RZ, RZ, R139 ;  /* 0x000000ffff887224 */ /* 0x000fce00078e008b */
.L_x_25235:
[----:B------:R-:W-:Y:S05]  /*e0b0*/  BSYNC.RECONVERGENT B1 ;  /* 0x0000000000017941 */ /* 0x000fea0003800200 */
.L_x_25233:
        /* <DEDUP_REMOVED lines=11> */
.L_x_25237:
[----:B------:R-:W-:Y:S01]  /*e170*/  IMAD.MOV.U32 R10, RZ, RZ, R9 ;  /* 0x000000ffff0a7224 */ /* 0x000fe200078e0009 */
[----:B------:R-:W-:Y:S01]  /*e180*/  MOV R12, R11 ;  /* 0x0000000b000c7202 */ /* 0x000fe20000000f00 */
[----:B------:R-:W-:Y:S02]  /*e190*/  IMAD.MOV.U32 R203, RZ, RZ, R202 ;  /* 0x000000ffffcb7224 */ /* 0x000fe400078e00ca */
[----:B------:R-:W-:-:S07]  /*e1a0*/  IMAD.MOV.U32 R139, RZ, RZ, R138 ;  /* 0x000000ffff8b7224 */ /* 0x000fce00078e008a */
.L_x_25238:
[----:B------:R-:W-:Y:S05]  /*e1b0*/  BSYNC.RECONVERGENT B1 ;  /* 0x0000000000017941 */ /* 0x000fea0003800200 */
.L_x_25236:
        /* <DEDUP_REMOVED lines=11> */
.L_x_25240:
[----:B------:R-:W-:Y:S01]  /*e270*/  IMAD.MOV.U32 R9, RZ, RZ, R10 ;  /* 0x000000ffff097224 */ /* 0x000fe200078e000a */
[----:B------:R-:W-:Y:S01]  /*e280*/  MOV R11, R12 ;  /* 0x0000000c000b7202 */ /* 0x000fe20000000f00 */
[----:B------:R-:W-:Y:S02]  /*e290*/  IMAD.MOV.U32 R202, RZ, RZ, R205 ;  /* 0x000000ffffca7224 */ /* 0x000fe400078e00cd */
[----:B------:R-:W-:-:S07]  /*e2a0*/  IMAD.MOV.U32 R138, RZ, RZ, R141 ;  /* 0x000000ffff8a7224 */ /* 0x000fce00078e008d */
.L_x_25241:
[----:B------:R-:W-:Y:S05]  /*e2b0*/  BSYNC.RECONVERGENT B1 ;  /* 0x0000000000017941 */ /* 0x000fea0003800200 */
.L_x_25239:
        /* <DEDUP_REMOVED lines=11> */
.L_x_25243:
[----:B------:R-:W-:Y:S01]  /*e370*/  IMAD.MOV.U32 R10, RZ, RZ, R9 ;  /* 0x000000ffff0a7224 */ /* 0x000fe200078e0009 */
[----:B------:R-:W-:Y:S01]  /*e380*/  MOV R12, R11 ;  /* 0x0000000b000c7202 */ /* 0x000fe20000000f00 */
[----:B------:R-:W-:Y:S02]  /*e390*/  IMAD.MOV.U32 R205, RZ, RZ, R204 ;  /* 0x000000ffffcd7224 */ /* 0x000fe400078e00cc */
[----:B------:R-:W-:-:S07]  /*e3a0*/  IMAD.MOV.U32 R141, RZ, RZ, R140 ;  /* 0x000000ffff8d7224 */ /* 0x000fce00078e008c */
.L_x_25244:
[----:B------:R-:W-:Y:S05]  /*e3b0*/  BSYNC.RECONVERGENT B1 ;  /* 0x0000000000017941 */ /* 0x000fea0003800200 */
.L_x_25242:
        /* <DEDUP_REMOVED lines=11> */
.L_x_25246:
[----:B------:R-:W-:Y:S01]  /*e470*/  IMAD.MOV.U32 R9, RZ, RZ, R10 ;  /* 0x000000ffff097224 */ /* 0x000fe200078e000a */
[----:B------:R-:W-:Y:S01]  /*e480*/  MOV R11, R12 ;  /* 0x0000000c000b7202 */ /* 0x000fe20000000f00 */
[----:B------:R-:W-:Y:S02]  /*e490*/  IMAD.MOV.U32 R204, RZ, RZ, R207 ;  /* 0x000000ffffcc7224 */ /* 0x000fe400078e00cf */
[----:B------:R-:W-:-:S07]  /*e4a0*/  IMAD.MOV.U32 R140, RZ, RZ, R143 ;  /* 0x000000ffff8c7224 */ /* 0x000fce00078e008f */
.L_x_25247:
[----:B------:R-:W-:Y:S05]  /*e4b0*/  BSYNC.RECONVERGENT B1 ;  /* 0x0000000000017941 */ /* 0x000fea0003800200 */
.L_x_25245:
        /* <DEDUP_REMOVED lines=11> */
.L_x_25249:
[----:B------:R-:W-:Y:S01]  /*e570*/  IMAD.MOV.U32 R10, RZ, RZ, R9 ;  /* 0x000000ffff0a7224 */ /* 0x000fe200078e0009 */
[----:B------:R-:W-:Y:S01]  /*e580*/  MOV R12, R11 ;  /* 0x0000000b000c7202 */ /* 0x000fe20000000f00 */
[----:B------:R-:W-:Y:S02]  /*e590*/  IMAD.MOV.U32 R207, RZ, RZ, R206 ;  /* 0x000000ffffcf7224 */ /* 0x000fe400078e00ce */
[----:B------:R-:W-:-:S07]  /*e5a0*/  IMAD.MOV.U32 R143, RZ, RZ, R142 ;  /* 0x000000ffff8f7224 */ /* 0x000fce00078e008e */
.L_x_25250:
[----:B------:R-:W-:Y:S05]  /*e5b0*/  BSYNC.RECONVERGENT B1 ;  /* 0x0000000000017941 */ /* 0x000fea0003800200 */
.L_x_25248:
        /* <DEDUP_REMOVED lines=11> */
.L_x_25252:
[----:B------:R-:W-:Y:S01]  /*e670*/  IMAD.MOV.U32 R9, RZ, RZ, R10 ;  /* 0x000000ffff097224 */ /* 0x000fe200078e000a */
[----:B------:R-:W-:Y:S01]  /*e680*/  MOV R206, R209 ;  /* 0x000000d100ce7202 */ /* 0x000fe20000000f00 */
[----:B------:R-:W-:Y:S02]  /*e690*/  IMAD.MOV.U32 R11, RZ, RZ, R12 ;  /* 0x000000ffff0b7224 */ /* 0x000fe400078e000c */
[----:B------:R-:W-:-:S07]  /*e6a0*/  IMAD.MOV.U32 R142, RZ, RZ, R145 ;  /* 0x000000ffff8e7224 */ /* 0x000fce00078e0091 */
.L_x_25253:
[----:B------:R-:W-:Y:S05]  /*e6b0*/  BSYNC.RECONVERGENT B1 ;  /* 0x0000000000017941 */ /* 0x000fea0003800200 */
.L_x_25251:
        /* <DEDUP_REMOVED lines=11> */
.L_x_25255:
[----:B------:R-:W-:Y:S01]  /*e770*/  IMAD.MOV.U32 R209, RZ, RZ, R6 ;  /* 0x000000ffffd17224 */ /* 0x000fe200078e0006 */
[----:B------:R-:W-:Y:S01]  /*e780*/  MOV R145, R4 ;  /* 0x0000000400917202 */ /* 0x000fe20000000f00 */
[----:B------:R-:W-:Y:S01]  /*e790*/  IMAD.MOV.U32 R208, RZ, RZ, R9 ;  /* 0x000000ffffd07224 */ /* 0x000fe200078e0009 */
[----:B------:R-:W-:Y:S01]  /*e7a0*/  MOV R4, R11 ;  /* 0x0000000b00047202 */ /* 0x000fe20000000f00 */
[----:B------:R-:W-:Y:S02]  /*e7b0*/  IMAD.MOV.U32 R144, RZ, RZ, R11 ;  /* 0x000000ffff907224 */ /* 0x000fe400078e000b */
[----:B------:R-:W-:-:S07]  /*e7c0*/  IMAD.MOV.U32 R6, RZ, RZ, R9 ;  /* 0x000000ffff067224 */ /* 0x000fce00078e0009 */
.L_x_25256:
[----:B------:R-:W-:Y:S05]  /*e7d0*/  BSYNC.RECONVERGENT B1 ;  /* 0x0000000000017941 */ /* 0x000fea0003800200 */
.L_x_25254:
[----:B------:R-:W-:Y:S01]  /*e7e0*/  VIADD R8, R8, 0x4 ;  /* 0x0000000408087836 */ /* 0x000fe20000000000 */
[----:B------:R-:W-:Y:S06]  /*e7f0*/  @P2 BRA `(.L_x_25257) ;  /* 0xffffffc0000c2947 */ /* 0x000fec000383ffff */
.L_x_25067:
[----:B------:R-:W-:Y:S05]  /*e800*/  BSYNC.RECONVERGENT B0 ;  /* 0x0000000000007941 */ /* 0x000fea0003800200 */
.L_x_25066:
        /* <DEDUP_REMOVED lines=206> */
[----:B------:R-:W-:Y:S01]  /*f4f0*/  IADD3 R5, PT, PT, R4, 0x108, RZ ;  /* 0x0000010804057810 */ /* 0x000fe20007ffe0ff */
[----:B------:R-:W-:Y:S02]  /*f500*/  IMAD.MOV.U32 R4, RZ, RZ, R208 ;  /* 0x000000ffff047224 */ /* 0x000fe400078e00d0 */
[----:B------:R-:W-:-:S04]  /*f510*/  FADD.FTZ R6, -R7, R6 ;  /* 0x0000000607067221 */ /* 0x000fc80000010100 */
[----:B------:R-:W-:Y:S01]  /*f520*/  FMUL.FTZ R9, R6, 1.4426950216293334961 ;  /* 0x3fb8aa3b06097820 */ /* 0x000fe20000410000 */
[----:B------:R-:W-:Y:S02]  /*f530*/  FSEL R6, R211, R51, P0 ;  /* 0x00000033d3067208 */ /* 0x000fe40000000000 */
[----:B------:R-:W-:-:S03]  /*f540*/  FSEL R211, R51, R211, P0 ;  /* 0x000000d333d37208 */ /* 0x000fc60000000000 */
[----:B------:R-:W0:Y:S02]  /*f550*/  MUFU.EX2 R9, R9 ;  /* 0x0000000900097308 */ /* 0x000e240000000800 */
[----:B0-----:R-:W-:Y:S01]  /*f560*/  FFMA.FTZ R211, R211, R9, R6 ;  /* 0x00000009d3d37223 */ /* 0x001fe20000010006 */
[----:B------:R-:W-:-:S07]  /*f570*/  IMAD.MOV.U32 R6, RZ, RZ, RZ ;  /* 0x000000ffff067224 */ /* 0x000fce00078e00ff */
.L_x_25449:
        /* <DEDUP_REMOVED lines=20> */
.L_x_25261:
[----:B------:R-:W-:Y:S02]  /*f6c0*/  IMAD.MOV.U32 R10, RZ, RZ, R147 ;  /* 0x000000ffff0a7224 */ /* 0x000fe400078e0093 */
[----:B------:R-:W-:Y:S01]  /*f6d0*/  IMAD.MOV.U32 R12, RZ, RZ, R219 ;  /* 0x000000ffff0c7224 */ /* 0x000fe200078e00db */
[----:B------:R-:W-:Y:S01]  /*f6e0*/  MOV R219, R218 ;  /* 0x000000da00db7202 */ /* 0x000fe20000000f00 */
[----:B------:R-:W-:-:S07]  /*f6f0*/  IMAD.MOV.U32 R147, RZ, RZ, R146 ;  /* 0x000000ffff937224 */ /* 0x000fce00078e0092 */
.L_x_25262:
[----:B------:R-:W-:Y:S05]  /*f700*/  BSYNC.RECONVERGENT B1 ;  /* 0x0000000000017941 */ /* 0x000fea0003800200 */
.L_x_25260:
        /* <DEDUP_REMOVED lines=11> */
.L_x_25264:
[----:B------:R-:W-:Y:S01]  /*f7c0*/  IMAD.MOV.U32 R9, RZ, RZ, R10 ;  /* 0x000000ffff097224 */ /* 0x000fe200078e000a */
[----:B------:R-:W-:Y:S01]  /*f7d0*/  MOV R218, R217 ;  /* 0x000000d900da7202 */ /* 0x000fe20000000f00 */
[----:B------:R-:W-:Y:S02]  /*f7e0*/  IMAD.MOV.U32 R11, RZ, RZ, R12 ;  /* 0x000000ffff0b7224 */ /* 0x000fe400078e000c */
[----:B------:R-:W-:-:S07]  /*f7f0*/  IMAD.MOV.U32 R146, RZ, RZ, R149 ;  /* 0x000000ffff927224 */ /* 0x000fce00078e0095 */
.L_x_25265:
[----:B------:R-:W-:Y:S05]  /*f800*/  BSYNC.RECONVERGENT B1 ;  /* 0x0000000000017941 */ /* 0x000fea0003800200 */
.L_x_25263:
        /* <DEDUP_REMOVED lines=11> */
.L_x_25267:
[----:B------:R-:W-:Y:S01]  /*f8c0*/  IMAD.MOV.U32 R10, RZ, RZ, R9 ;  /* 0x000000ffff0a7224 */ /* 0x000fe200078e0009 */
[----:B------:R-:W-:Y:S01]  /*f8d0*/  MOV R217, R216 ;  /* 0x000000d800d97202 */ /* 0x000fe20000000f00 */
[----:B------:R-:W-:Y:S02]  /*f8e0*/  IMAD.MOV.U32 R12, RZ, RZ, R11 ;  /* 0x000000ffff0c7224 */ /* 0x000fe400078e000b */
[----:B------:R-:W-:-:S07]  /*f8f0*/  IMAD.MOV.U32 R149, RZ, RZ, R148 ;  /* 0x000000ffff957224 */ /* 0x000fce00078e0094 */
.L_x_25268:
[----:B------:R-:W-:Y:S05]  /*f900*/  BSYNC.RECONVERGENT B1 ;  /* 0x0000000000017941 */ /* 0x000fea0003800200 */
.L_x_25266:
        /* <DEDUP_REMOVED lines=11> */
.L_x_25270:
[----:B------:R-:W-:Y:S01]  /*f9c0*/  IMAD.MOV.U32 R9, RZ, RZ, R10 ;  /* 0x000000ffff097224 */ /* 0x000fe200078e000a */
[----:B------:R-:W-:Y:S01]  /*f9d0*/  MOV R216, R215 ;  /* 0x000000d700d87202 */ /* 0x000fe20000000f00 */
[----:B------:R-:W-:Y:S02]  /*f9e0*/  IMAD.MOV.U32 R11, RZ, RZ, R12 ;  /* 0x000000ffff0b7224 */ /* 0x000fe400078e000c */
[----:B------:R-:W-:-:S07]  /*f9f0*/  IMAD.MOV.U32 R148, RZ, RZ, R151 ;  /* 0x000000ffff947224 */ /* 0x000fce00078e0097 */
.L_x_25271:
[----:B------:R-:W-:Y:S05]  /*fa00*/  BSYNC.RECONVERGENT B1 ;  /* 0x0000000000017941 */ /* 0x000fea0003800200 */
.L_x_25269:
        /* <DEDUP_REMOVED lines=11> */
.L_x_25273:
[----:B------:R-:W-:Y:S01]  /*fac0*/  IMAD.MOV.U32 R10, RZ, RZ, R9 ;  /* 0x000000ffff0a7224 */ /* 0x000fe200078e0009 */
[----:B------:R-:W-:Y:S01]  /*fad0*/  MOV R215, R214 ;  /* 0x000000d600d77202 */ /* 0x000fe20000000f00 */
[----:B------:R-:W-:Y:S02]  /*fae0*/  IMAD.MOV.U32 R12, RZ, RZ, R11 ;  /* 0x000000ffff0c7224 */ /* 0x000fe400078e000b */
[----:B------:R-:W-:-:S07]  /*faf0*/  IMAD.MOV.U32 R151, RZ, RZ, R150 ;  /* 0x000000ffff977224 */ /* 0x000fce00078e0096 */
.L_x_25274:
[----:B------:R-:W-:Y:S05]  /*fb00*/  BSYNC.RECONVERGENT B1 ;  /* 0x0000000000017941 */ /* 0x000fea0003800200 */
.L_x_25272:
        /* <DEDUP_REMOVED lines=11> */
.L_x_25276:
[----:B------:R-:W-:Y:S01]  /*fbc0*/  IMAD.MOV.U32 R9, RZ, RZ, R10 ;  /* 0x000000ffff097224 */ /* 0x000fe200078e000a */
[----:B------:R-:W-:Y:S01]  /*fbd0*/  MOV R214, R213 ;  /* 0x000000d500d67202 */ /* 0x000fe20000000f00 */
[----:B------:R-:W-:Y:S02]  /*fbe0*/  IMAD.MOV.U32 R11, RZ, RZ, R12 ;  /* 0x000000ffff0b7224 */ /* 0x000fe400078e000c */
[----:B------:R-:W-:-:S07]  /*fbf0*/  IMAD.MOV.U32 R150, RZ, RZ, R153 ;  /* 0x000000ffff967224 */ /* 0x000fce00078e0099 */
.L_x_25277:
[----:B------:R-:W-:Y:S05]  /*fc00*/  BSYNC.RECONVERGENT B1 ;  /* 0x0000000000017941 */ /* 0x000fea0003800200 */
.L_x_25275:
        /* <DEDUP_REMOVED lines=11> */
.L_x_25279:
[----:B------:R-:W-:Y:S01]  /*fcc0*/  IMAD.MOV.U32 R10, RZ, RZ, R9 ;  /* 0x000000ffff0a7224 */ /* 0x000fe200078e0009 */
[----:B------:R-:W-:Y:S01]  /*fcd0*/  MOV R213, R212 ;  /* 0x000000d400d57202 */ /* 0x000fe20000000f00 */
[----:B------:R-:W-:Y:S02]  /*fce0*/  IMAD.MOV.U32 R12, RZ, RZ, R11 ;  /* 0x000000ffff0c7224 */ /* 0x000fe400078e000b */
[----:B------:R-:W-:-:S07]  /*fcf0*/  IMAD.MOV.U32 R153, RZ, RZ, R152 ;  /* 0x000000ffff997224 */ /* 0x000fce00078e0098 */
.L_x_25280:
[----:B------:R-:W-:Y:S05]  /*fd00*/  BSYNC.RECONVERGENT B1 ;  /* 0x0000000000017941 */ /* 0x000fea0003800200 */
.L_x_25278:
        /* <DEDUP_REMOVED lines=11> */
.L_x_25282:
[----:B------:R-:W-:Y:S01]  /*fdc0*/  IMAD.MOV.U32 R9, RZ, RZ, R10 ;  /* 0x000000ffff097224 */ /* 0x000fe200078e000a */
[----:B------:R-:W-:Y:S01]  /*fdd0*/  MOV R212, R3 ;  /* 0x0000000300d47202 */ /* 0x000fe20000000f00 */
[----:B------:R-:W-:Y:S02]  /*fde0*/  IMAD.MOV.U32 R11, RZ, RZ, R12 ;  /* 0x000000ffff0b7224 */ /* 0x000fe400078e000c */
[----:B------:R-:W-:-:S07]  /*fdf0*/  IMAD.MOV.U32 R152, RZ, RZ, R155 ;  /* 0x000000ffff987224 */ /* 0x000fce00078e009b */
.L_x_25283:
[----:B------:R-:W-:Y:S05]  /*fe00*/  BSYNC.RECONVERGENT B1 ;  /* 0x0000000000017941 */ /* 0x000fea0003800200 */
.L_x_25281:
        /* <DEDUP_REMOVED lines=11> */
.L_x_25285:
[----:B------:R-:W-:Y:S01]  /*fec0*/  IMAD.MOV.U32 R10, RZ, RZ, R9 ;  /* 0x000000ffff0a7224 */ /* 0x000fe200078e0009 */
[----:B------:R-:W-:Y:S01]  /*fed0*/  MOV R3, R2 ;  /* 0x0000000200037202 */ /* 0x000fe20000000f00 */
[----:B------:R-:W-:Y:S02]  /*fee0*/  IMAD.MOV.U32 R12, RZ, RZ, R11 ;  /* 0x000000ffff0c7224 */ /* 0x000fe400078e000b */
[----:B------:R-:W-:-:S07]  /*fef0*/  IMAD.MOV.U32 R155, RZ, RZ, R154 ;  /* 0x000000ffff9b7224 */ /* 0x000fce00078e009a */
.L_x_25286:
[----:B------:R-:W-:Y:S05]  /*ff00*/  BSYNC.RECONVERGENT B1 ;  /* 0x0000000000017941 */ /* 0x000fea0003800200 */
.L_x_25284:
        /* <DEDUP_REMOVED lines=11> */
.L_x_25288:
[----:B------:R-:W-:Y:S01]  /*ffc0*/  IMAD.MOV.U32 R9, RZ, RZ, R10 ;  /* 0x000000ffff097224 */ /* 0x000fe200078e000a */
[----:B------:R-:W-:Y:S01]  /*ffd0*/  MOV R2, R93 ;  /* 0x0000005d00027202 */ /* 0x000fe20000000f00 */
[----:B------:R-:W-:Y:S02]  /*ffe0*/  IMAD.MOV.U32 R11, RZ, RZ, R12 ;  /* 0x000000ffff0b7224 */ /* 0x000fe400078e000c */
[----:B------:R-:W-:-:S07]  /*fff0*/  IMAD.MOV.U32 R154, RZ, RZ, R157 ;  /* 0x000000ffff9a7224 */ /* 0x000fce00078e009d */
.L_x_25289:
[----:B------:R-:W-:Y:S05]  /*10000*/  BSYNC.RECONVERGENT B1 ;  /* 0x0000000000017941 */ /* 0x000fea0003800200 */
.L_x_25287:
        /* <DEDUP_REMOVED lines=11> */
.L_x_25291:
[----:B------:R-:W-:Y:S01]  /*100c0*/  IMAD.MOV.U32 R10, RZ, RZ, R9 ;  /* 0x000000ffff0a7224 */ /* 0x000fe200078e0009 */
[----:B------:R-:W-:Y:S01]  /*100d0*/  MOV R93, R92 ;  /* 0x0000005c005d7202 */ /* 0x000fe20000000f00 */
[----:B------:R-:W-:Y:S02]  /*100e0*/  IMAD.MOV.U32 R12, RZ, RZ, R11 ;  /* 0x000000ffff0c7224 */ /* 0x000fe400078e000b */
[----:B------:R-:W-:-:S07]  /*100f0*/  IMAD.MOV.U32 R157, RZ, RZ, R156 ;  /* 0x000000ffff9d7224 */ /* 0x000fce00078e009c */
.L_x_25292:
[----:B------:R-:W-:Y:S05]  /*10100*/  BSYNC.RECONVERGENT B1 ;  /* 0x0000000000017941 */ /* 0x000fea0003800200 */
.L_x_25290:
        /* <DEDUP_REMOVED lines=11> */
.L_x_25294:
[----:B------:R-:W-:Y:S01]  /*101c0*/  IMAD.MOV.U32 R9, RZ, RZ, R10 ;  /* 0x000000ffff097224 */ /* 0x000fe200078e000a */
[----:B------:R-:W-:Y:S01]  /*101d0*/  MOV R92, R95 ;  /* 0x0000005f005c7202 */ /* 0x000fe20000000f00 */
[----:B------:R-:W-:Y:S02]  /*101e0*/  IMAD.MOV.U32 R11, RZ, RZ, R12 ;  /* 0x000000ffff0b7224 */ /* 0x000fe400078e000c */
[----:B------:R-:W-:-:S07]  /*101f0*/  IMAD.MOV.U32 R156, RZ, RZ, R159 ;  /* 0x000000ffff9c7224 */ /* 0x000fce00078e009f */
.L_x_25295:
[----:B------:R-:W-:Y:S05]  /*10200*/  BSYNC.RECONVERGENT B1 ;  /* 0x0000000000017941 */ /* 0x000fea0003800200 */
.L_x_25293:
        /* <DEDUP_REMOVED lines=11> */
.L_x_25297:
[----:B------:R-:W-:Y:S01]  /*102c0*/  IMAD.MOV.U32 R10, RZ, RZ, R9 ;  /* 0x000000ffff0a7224 */ /* 0x000fe200078e0009 */
[----:B------:R-:W-:Y:S01]  /*102d0*/  MOV R95, R94 ;  /* 0x0000005e005f7202 */ /* 0x000fe20000000f00 */
[----:B------:R-:W-:Y:S02]  /*102e0*/  IMAD.MOV.U32 R12, RZ, RZ, R11 ;  /* 0x000000ffff0c7224 */ /* 0x000fe400078e000b */
[----:B------:R-:W-:-:S07]  /*102f0*/  IMAD.MOV.U32 R159, RZ, RZ, R158 ;  /* 0x000000ffff9f7224 */ /* 0x000fce00078e009e */
.L_x_25298:
[----:B------:R-:W-:Y:S05]  /*10300*/  BSYNC.RECONVERGENT B1 ;  /* 0x0000000000017941 */ /* 0x000fea0003800200 */
.L_x_25296:
        /* <DEDUP_REMOVED lines=11> */
.L_x_25300:
[----:B------:R-:W-:Y:S01]  /*103c0*/  IMAD.MOV.U32 R9, RZ, RZ, R10 ;  /* 0x000000ffff097224 */ /* 0x000fe200078e000a */
[----:B------:R-:W-:Y:S01]  /*103d0*/  MOV R94, R97 ;  /* 0x00000061005e7202 */ /* 0x000fe20000000f00 */
[----:B------:R-:W-:Y:S02]  /*103e0*/  IMAD.MOV.U32 R11, RZ, RZ, R12 ;  /* 0x000000ffff0b7224 */ /* 0x000fe400078e000c */
[----:B------:R-:W-:-:S07]  /*103f0*/  IMAD.MOV.U32 R158, RZ, RZ, R161 ;  /* 0x000000ffff9e7224 */ /* 0x000fce00078e00a1 */
.L_x_25301:
[----:B------:R-:W-:Y:S05]  /*10400*/  BSYNC.RECONVERGENT B1 ;  /* 0x0000000000017941 */ /* 0x000fea0003800200 */
.L_x_25299:
        /* <DEDUP_REMOVED lines=11> */
.L_x_25303:
[----:B------:R-:W-:Y:S01]  /*104c0*/  IMAD.MOV.U32 R10, RZ, RZ, R9 ;  /* 0x000000ffff0a7224 */ /* 0x000fe200078e0009 */
[----:B------:R-:W-:Y:S01]  /*104d0*/  MOV R97, R96 ;  /* 0x0000006000617202 */ /* 0x000fe20000000f00 */
[----:B------:R-:W-:Y:S02]  /*104e0*/  IMAD.MOV.U32 R12, RZ, RZ, R11 ;  /* 0x000000ffff0c7224 */ /* 0x000fe400078e000b */
[----:B------:R-:W-:-:S07]  /*104f0*/  IMAD.MOV.U32 R161, RZ, RZ, R160 ;  /* 0x000000ffffa17224 */ /* 0x000fce00078e00a0 */
.L_x_25304:
[----:B------:R-:W-:Y:S05]  /*10500*/  BSYNC.RECONVERGENT B1 ;  /* 0x0000000000017941 */ /* 0x000fea0003800200 */
.L_x_25302:
        /* <DEDUP_REMOVED lines=11> */
.L_x_25306:
[----:B------:R-:W-:Y:S01]  /*105c0*/  IMAD.MOV.U32 R9, RZ, RZ, R10 ;  /* 0x000000ffff097224 */ /* 0x000fe200078e000a */
[----:B------:R-:W-:Y:S01]  /*105d0*/  MOV R96, R99 ;  /* 0x0000006300607202 */ /* 0x000fe20000000f00 */
[----:B------:R-:W-:Y:S02]  /*105e0*/  IMAD.MOV.U32 R11, RZ, RZ, R12 ;  /* 0x000000ffff0b7224 */ /* 0x000fe400078e000c */
[----:B------:R-:W-:-:S07]  /*105f0*/  IMAD.MOV.U32 R160, RZ, RZ, R163 ;  /* 0x000000ffffa07224 */ /* 0x000fce00078e00a3 */
.L_x_25307:
[----:B------:R-:W-:Y:S05]  /*10600*/  BSYNC.RECONVERGENT B1 ;  /* 0x0000000000017941 */ /* 0x000fea0003800200 */
.L_x_25305:
        /* <DEDUP_REMOVED lines=11> */
.L_x_25309:
[----:B------:R-:W-:Y:S01]  /*106c0*/  IMAD.MOV.U32 R10, RZ, RZ, R9 ;  /* 0x000000ffff0a7224 */ /* 0x000fe200078e0009 */
[----:B------:R-:W-:Y:S01]  /*106d0*/  MOV R99, R98 ;  /* 0x0000006200637202 */ /* 0x000fe20000000f00 */
[----:B------:R-:W-:Y:S02]  /*106e0*/  IMAD.MOV.U32 R12, RZ, RZ, R11 ;  /* 0x000000ffff0c7224 */ /* 0x000fe400078e000b */
[----:B------:R-:W-:-:S07]  /*106f0*/  IMAD.MOV.U32 R163, RZ, RZ, R162 ;  /* 0x000000ffffa37224 */ /* 0x000fce00078e00a2 */
.L_x_25310:
[----:B------:R-:W-:Y:S05]  /*10700*/  BSYNC.RECONVERGENT B1 ;  /* 0x0000000000017941 */ /* 0x000fea0003800200 */
.L_x_25308:
        /* <DEDUP_REMOVED lines=11> */
.L_x_25312:
[----:B------:R-:W-:Y:S01]  /*107c0*/  IMAD.MOV.U32 R9, RZ, RZ, R10 ;  /* 0x000000ffff097224 */ /* 0x000fe200078e000a */
[----:B------:R-:W-:Y:S01]  /*107d0*/  MOV R98, R101 ;  /* 0x0000006500627202 */ /* 0x000fe20000000f00 */
[----:B------:R-:W-:Y:S02]  /*107e0*/  IMAD.MOV.U32 R11, RZ, RZ, R12 ;  /* 0x000000ffff0b7224 */ /* 0x000fe400078e000c */
[----:B------:R-:W-:-:S07]  /*107f0*/  IMAD.MOV.U32 R162, RZ, RZ, R165 ;  /* 0x000000ffffa27224 */ /* 0x000fce00078e00a5 */
.L_x_25313:
[----:B------:R-:W-:Y:S05]  /*10800*/  BSYNC.RECONVERGENT B1 ;  /* 0x0000000000017941 */ /* 0x000fea0003800200 */
.L_x_25311:
        /* <DEDUP_REMOVED lines=11> */
.L_x_25315:
[----:B------:R-:W-:Y:S01]  /*108c0*/  IMAD.MOV.U32 R10, RZ, RZ, R9 ;  /* 0x000000ffff0a7224 */ /* 0x000fe200078e0009 */
[----:B------:R-:W-:Y:S01]  /*108d0*/  MOV R101, R100 ;  /* 0x0000006400657202 */ /* 0x000fe20000000f00 */
[----:B------:R-:W-:Y:S02]  /*108e0*/  IMAD.MOV.U32 R12, RZ, RZ, R11 ;  /* 0x000000ffff0c7224 */ /* 0x000fe400078e000b */
[----:B------:R-:W-:-:S07]  /*108f0*/  IMAD.MOV.U32 R165, RZ, RZ, R164 ;  /* 0x000000ffffa57224 */ /* 0x000fce00078e00a4 */
.L_x_25316:
[----:B------:R-:W-:Y:S05]  /*10900*/  BSYNC.RECONVERGENT B1 ;  /* 0x0000000000017941 */ /* 0x000fea0003800200 */
.L_x_25314:
        /* <DEDUP_REMOVED lines=11> */
.L_x_25318:
[----:B------:R-:W-:Y:S01]  /*109c0*/  IMAD.MOV.U32 R9, RZ, RZ, R10 ;  /* 0x000000ffff097224 */ /* 0x000fe200078e000a */
[----:B------:R-:W-:Y:S01]  /*109d0*/  MOV R100, R103 ;  /* 0x0000006700647202 */ /* 0x000fe20000000f00 */
[----:B------:R-:W-:Y:S02]  /*109e0*/  IMAD.MOV.U32 R11, RZ, RZ, R12 ;  /* 0x000000ffff0b7224 */ /* 0x000fe400078e000c */
[----:B------:R-:W-:-:S07]  /*109f0*/  IMAD.MOV.U32 R164, RZ, RZ, R167 ;  /* 0x000000ffffa47224 */ /* 0x000fce00078e00a7 */
.L_x_25319:
[----:B------:R-:W-:Y:S05]  /*10a00*/  BSYNC.RECONVERGENT B1 ;  /* 0x0000000000017941 */ /* 0x000fea0003800200 */
.L_x_25317:
        /* <DEDUP_REMOVED lines=11> */
.L_x_25321:
[----:B------:R-:W-:Y:S01]  /*10ac0*/  IMAD.MOV.U32 R10, RZ, RZ, R9 ;  /* 0x000000ffff0a7224 */ /* 0x000fe200078e0009 */
[----:B------:R-:W-:Y:S01]  /*10ad0*/  MOV R103, R102 ;  /* 0x0000006600677202 */ /* 0x000fe20000000f00 */
[----:B------:R-:W-:Y:S02]  /*10ae0*/  IMAD.MOV.U32 R12, RZ, RZ, R11 ;  /* 0x000000ffff0c7224 */ /* 0x000fe400078e000b */
[----:B------:R-:W-:-:S07]  /*10af0*/  IMAD.MOV.U32 R167, RZ, RZ, R166 ;  /* 0x000000ffffa77224 */ /* 0x000fce00078e00a6 */
.L_x_25322:
[----:B------:R-:W-:Y:S05]  /*10b00*/  BSYNC.RECONVERGENT B1 ;  /* 0x0000000000017941 */ /* 0x000fea0003800200 */
.L_x_25320:
        /* <DEDUP_REMOVED lines=11> */
.L_x_25324:
[----:B------:R-:W-:Y:S01]  /*10bc0*/  IMAD.MOV.U32 R9, RZ, RZ, R10 ;  /* 0x000000ffff097224 */ /* 0x000fe200078e000a */
[----:B------:R-:W-:Y:S01]  /*10bd0*/  MOV R102, R105 ;  /* 0x0000006900667202 */ /* 0x000fe20000000f00 */
[----:B------:R-:W-:Y:S02]  /*10be0*/  IMAD.MOV.U32 R11, RZ, RZ, R12 ;  /* 0x000000ffff0b7224 */ /* 0x000fe400078e000c */
[----:B------:R-:W-:-:S07]  /*10bf0*/  IMAD.MOV.U32 R166, RZ, RZ, R169 ;  /* 0x000000ffffa67224 */ /* 0x000fce00078e00a9 */
.L_x_25325:
[----:B------:R-:W-:Y:S05]  /*10c00*/  BSYNC.RECONVERGENT B1 ;  /* 0x0000000000017941 */ /* 0x000fea0003800200 */
.L_x_25323:
        /* <DEDUP_REMOVED lines=11> */
.L_x_25327:
[----:B------:R-:W-:Y:S01]  /*10cc0*/  IMAD.MOV.U32 R10, RZ, RZ, R9 ;  /* 0x000000ffff0a7224 */ /* 0x000fe200078e0009 */
[----:B------:R-:W-:Y:S01]  /*10cd0*/  MOV R105, R104 ;  /* 0x0000006800697202 */ /* 0x000fe20000000f00 */
[----:B------:R-:W-:Y:S02]  /*10ce0*/  IMAD.MOV.U32 R12, RZ, RZ, R11 ;  /* 0x000000ffff0c7224 */ /* 0x000fe400078e000b */
[----:B------:R-:W-:-:S07]  /*10cf0*/  IMAD.MOV.U32 R169, RZ, RZ, R168 ;  /* 0x000000ffffa97224 */ /* 0x000fce00078e00a8 */
.L_x_25328:
[----:B------:R-:W-:Y:S05]  /*10d00*/  BSYNC.RECONVERGENT B1 ;  /* 0x0000000000017941 */ /* 0x000fea0003800200 */
.L_x_25326:
        /* <DEDUP_REMOVED lines=11> */
.L_x_25330:
[----:B------:R-:W-:Y:S01]  /*10dc0*/  IMAD.MOV.U32 R9, RZ, RZ, R10 ;  /* 0x000000ffff097224 */ /* 0x000fe200078e000a */
[----:B------:R-:W-:Y:S01]  /*10dd0*/  MOV R104, R107 ;  /* 0x0000006b00687202 */ /* 0x000fe20000000f00 */
[----:B------:R-:W-:Y:S02]  /*10de0*/  IMAD.MOV.U32 R11, RZ, RZ, R12 ;  /* 0x000000ffff0b7224 */ /* 0x000fe400078e000c */
[----:B------:R-:W-:-:S07]  /*10df0*/  IMAD.MOV.U32 R168, RZ, RZ, R171 ;  /* 0x000000ffffa87224 */ /* 0x000fce00078e00ab */
.L_x_25331:
[----:B------:R-:W-:Y:S05]  /*10e00*/  BSYNC.RECONVERGENT B1 ;  /* 0x0000000000017941 */ /* 0x000fea0003800200 */
.L_x_25329:
        /* <DEDUP_REMOVED lines=11> */
.L_x_25333:
[----:B------:R-:W-:Y:S01]  /*10ec0*/  IMAD.MOV.U32 R10, RZ, RZ, R9 ;  /* 0x000000ffff0a7224 */ /* 0x000fe200078e0009 */
[----:B------:R-:W-:Y:S01]  /*10ed0*/  MOV R107, R106 ;  /* 0x0000006a006b7202 */ /* 0x000fe20000000f00 */
[----:B------:R-:W-:Y:S02]  /*10ee0*/  IMAD.MOV.U32 R12, RZ, RZ, R11 ;  /* 0x000000ffff0c7224 */ /* 0x000fe400078e000b */
[----:B------:R-:W-:-:S07]  /*10ef0*/  IMAD.MOV.U32 R171, RZ, RZ, R170 ;  /* 0x000000ffffab7224 */ /* 0x000fce00078e00aa */
.L_x_25334:
[----:B------:R-:W-:Y:S05]  /*10f00*/  BSYNC.RECONVERGENT B1 ;  /* 0x0000000000017941 */ /* 0x000fea0003800200 */
.L_x_25332:
        /* <DEDUP_REMOVED lines=11> */
.L_x_25336:
[----:B------:R-:W-:Y:S01]  /*10fc0*/  IMAD.MOV.U32 R9, RZ, RZ, R10 ;  /* 0x000000ffff097224 */ /* 0x000fe200078e000a */
[----:B------:R-:W-:Y:S01]  /*10fd0*/  MOV R106, R109 ;  /* 0x0000006d006a7202 */ /* 0x000fe20000000f00 */
[----:B------:R-:W-:Y:S02]  /*10fe0*/  IMAD.MOV.U32 R11, RZ, RZ, R12 ;  /* 0x000000ffff0b7224 */ /* 0x000fe400078e000c */
[----:B------:R-:W-:-:S07]  /*10ff0*/  IMAD.MOV.U32 R170, RZ, RZ, R173 ;  /* 0x000000ffffaa7224 */ /* 0x000fce00078e00ad */
.L_x_25337:
[----:B------:R-:W-:Y:S05]  /*11000*/  BSYNC.RECONVERGENT B1 ;  /* 0x0000000000017941 */ /* 0x000fea0003800200 */
.L_x_25335:
        /* <DEDUP_REMOVED lines=11> */
.L_x_25339:
[----:B------:R-:W-:Y:S01]  /*110c0*/  IMAD.MOV.U32 R10, RZ, RZ, R9 ;  /* 0x000000ffff0a7224 */ /* 0x000fe200078e0009 */
[----:B------:R-:W-:Y:S01]  /*110d0*/  MOV R109, R108 ;  /* 0x0000006c006d7202 */ /* 0x000fe20000000f00 */
[----:B------:R-:W-:Y:S02]  /*110e0*/  IMAD.MOV.U32 R12, RZ, RZ, R11 ;  /* 0x000000ffff0c7224 */ /* 0x000fe400078e000b */
[----:B------:R-:W-:-:S07]  /*110f0*/  IMAD.MOV.U32 R173, RZ, RZ, R172 ;  /* 0x000000ffffad7224 */ /* 0x000fce00078e00ac */
.L_x_25340:
[----:B------:R-:W-:Y:S05]  /*11100*/  BSYNC.RECONVERGENT B1 ;  /* 0x0000000000017941 */ /* 0x000fea0003800200 */
.L_x_25338:
        /* <DEDUP_REMOVED lines=11> */
.L_x_25342:
[----:B------:R-:W-:Y:S01]  /*111c0*/  IMAD.MOV.U32 R9, RZ, RZ, R10 ;  /* 0x000000ffff097224 */ /* 0x000fe200078e000a */
[----:B------:R-:W-:Y:S01]  /*111d0*/  MOV R108, R111 ;  /* 0x0000006f006c7202 */ /* 0x000fe20000000f00 */
[----:B------:R-:W-:Y:S02]  /*111e0*/  IMAD.MOV.U32 R11, RZ, RZ, R12 ;  /* 0x000000ffff0b7224 */ /* 0x000fe400078e000c */
[----:B------:R-:W-:-:S07]  /*111f0*/  IMAD.MOV.U32 R172, RZ, RZ, R175 ;  /* 0x000000ffffac7224 */ /* 0x000fce00078e00af */
.L_x_25343:
[----:B------:R-:W-:Y:S05]  /*11200*/  BSYNC.RECONVERGENT B1 ;  /* 0x0000000000017941 */ /* 0x000fea0003800200 */
.L_x_25341:
        /* <DEDUP_REMOVED lines=11> */
.L_x_25345:
[----:B------:R-:W-:Y:S01]  /*112c0*/  IMAD.MOV.U32 R10, RZ, RZ, R9 ;  /* 0x000000ffff0a7224 */ /* 0x000fe200078e0009 */
[----:B------:R-:W-:Y:S01]  /*112d0*/  MOV R111, R110 ;  /* 0x0000006e006f7202 */ /* 0x000fe20000000f00 */
[----:B------:R-:W-:Y:S02]  /*112e0*/  IMAD.MOV.U32 R12, RZ, RZ, R11 ;  /* 0x000000ffff0c7224 */ /* 0x000fe400078e000b */
[----:B------:R-:W-:-:S07]  /*112f0*/  IMAD.MOV.U32 R175, RZ, RZ, R174 ;  /* 0x000000ffffaf7224 */ /* 0x000fce00078e00ae */
.L_x_25346:
[----:B------:R-:W-:Y:S05]  /*11300*/  BSYNC.RECONVERGENT B1 ;  /* 0x0000000000017941 */ /* 0x000fea0003800200 */
.L_x_25344:
        /* <DEDUP_REMOVED lines=11> */
.L_x_25348:
[----:B------:R-:W-:Y:S01]  /*113c0*/  IMAD.MOV.U32 R9, RZ, RZ, R10 ;  /* 0x000000ffff097224 */ /* 0x000fe200078e000a */
[----:B------:R-:W-:Y:S01]  /*113d0*/  MOV R110, R113 ;  /* 0x00000071006e7202 */ /* 0x000fe20000000f00 */
[----:B------:R-:W-:Y:S02]  /*113e0*/  IMAD.MOV.U32 R11, RZ, RZ, R12 ;  /* 0x000000ffff0b7224 */ /* 0x000fe400078e000c */
[----:B------:R-:W-:-:S07]  /*113f0*/  IMAD.MOV.U32 R174, RZ, RZ, R177 ;  /* 0x000000ffffae7224 */ /* 0x000fce00078e00b1 */
.L_x_25349:
[----:B------:R-:W-:Y:S05]  /*11400*/  BSYNC.RECONVERGENT B1 ;  /* 0x0000000000017941 */ /* 0x000fea0003800200 */
.L_x_25347:
        /* <DEDUP_REMOVED lines=11> */
.L_x_25351:
[----:B------:R-:W-:Y:S01]  /*114c0*/  IMAD.MOV.U32 R10, RZ, RZ, R9 ;  /* 0x000000ffff0a7224 */ /* 0x000fe200078e0009 */
[----:B------:R-:W-:Y:S01]  /*114d0*/  MOV R113, R112 ;  /* 0x0000007000717202 */ /* 0x000fe20000000f00 */
[----:B------:R-:W-:Y:S02]  /*114e0*/  IMAD.MOV.U32 R12, RZ, RZ, R11 ;  /* 0x000000ffff0c7224 */ /* 0x000fe400078e000b */
[----:B------:R-:W-:-:S07]  /*114f0*/  IMAD.MOV.U32 R177, RZ, RZ, R176 ;  /* 0x000000ffffb17224 */ /* 0x000fce00078e00b0 */
.L_x_25352:
[----:B------:R-:W-:Y:S05]  /*11500*/  BSYNC.RECONVERGENT B1 ;  /* 0x0000000000017941 */ /* 0x000fea0003800200 */
.L_x_25350:
        /* <DEDUP_REMOVED lines=11> */
.L_x_25354:
[----:B------:R-:W-:Y:S01]  /*115c0*/  IMAD.MOV.U32 R9, RZ, RZ, R10 ;  /* 0x000000ffff097224 */ /* 0x000fe200078e000a */
[----:B------:R-:W-:Y:S01]  /*115d0*/  MOV R112, R115 ;  /* 0x0000007300707202 */ /* 0x000fe20000000f00 */
[----:B------:R-:W-:Y:S02]  /*115e0*/  IMAD.MOV.U32 R11, RZ, RZ, R12 ;  /* 0x000000ffff0b7224 */ /* 0x000fe400078e000c */
[----:B------:R-:W-:-:S07]  /*115f0*/  IMAD.MOV.U32 R176, RZ, RZ, R179 ;  /* 0x000000ffffb07224 */ /* 0x000fce00078e00b3 */
.L_x_25355:
[----:B------:R-:W-:Y:S05]  /*11600*/  BSYNC.RECONVERGENT B1 ;  /* 0x0000000000017941 */ /* 0x000fea0003800200 */
.L_x_25353:
        /* <DEDUP_REMOVED lines=11> */
.L_x_25357:
[----:B------:R-:W-:Y:S01]  /*116c0*/  IMAD.MOV.U32 R10, RZ, RZ, R9 ;  /* 0x000000ffff0a7224 */ /* 0x000fe200078e0009 */
[----:B------:R-:W-:Y:S01]  /*116d0*/  MOV R115, R114 ;  /* 0x0000007200737202 */ /* 0x000fe20000000f00 */
[----:B------:R-:W-:Y:S02]  /*116e0*/  IMAD.MOV.U32 R12, RZ, RZ, R11 ;  /* 0x000000ffff0c7224 */ /* 0x000fe400078e000b */
[----:B------:R-:W-:-:S07]  /*116f0*/  IMAD.MOV.U32 R179, RZ, RZ, R178 ;  /* 0x000000ffffb37224 */ /* 0x000fce00078e00b2 */
.L_x_25358:
[----:B------:R-:W-:Y:S05]  /*11700*/  BSYNC.RECONVERGENT B1 ;  /* 0x0000000000017941 */ /* 0x000fea0003800200 */
.L_x_25356:
        /* <DEDUP_REMOVED lines=11> */
.L_x_25360:
[----:B------:R-:W-:Y:S01]  /*117c0*/  IMAD.MOV.U32 R9, RZ, RZ, R10 ;  /* 0x000000ffff097224 */ /* 0x000fe200078e000a */
[----:B------:R-:W-:Y:S01]  /*117d0*/  MOV R114, R117 ;  /* 0x0000007500727202 */ /* 0x000fe20000000f00 */
[----:B------:R-:W-:Y:S02]  /*117e0*/  IMAD.MOV.U32 R11, RZ, RZ, R12 ;  /* 0x000000ffff0b7224 */ /* 0x000fe400078e000c */
[----:B------:R-:W-:-:S07]  /*117f0*/  IMAD.MOV.U32 R178, RZ, RZ, R181 ;  /* 0x000000ffffb27224 */ /* 0x000fce00078e00b5 */
.L_x_25361:
[----:B------:R-:W-:Y:S05]  /*11800*/  BSYNC.RECONVERGENT B1 ;  /* 0x0000000000017941 */ /* 0x000fea0003800200 */
.L_x_25359:
        /* <DEDUP_REMOVED lines=11> */
.L_x_25363:
[----:B------:R-:W-:Y:S01]  /*118c0*/  IMAD.MOV.U32 R10, RZ, RZ, R9 ;  /* 0x000000ffff0a7224 */ /* 0x000fe200078e0009 */
[----:B------:R-:W-:Y:S01]  /*118d0*/  MOV R117, R116 ;  /* 0x0000007400757202 */ /* 0x000fe20000000f00 */
[----:B------:R-:W-:Y:S02]  /*118e0*/  IMAD.MOV.U32 R12, RZ, RZ, R11 ;  /* 0x000000ffff0c7224 */ /* 0x000fe400078e000b */
[----:B------:R-:W-:-:S07]  /*118f0*/  IMAD.MOV.U32 R181, RZ, RZ, R180 ;  /* 0x000000ffffb57224 */ /* 0x000fce00078e00b4 */
.L_x_25364:
[----:B------:R-:W-:Y:S05]  /*11900*/  BSYNC.RECONVERGENT B1 ;  /* 0x0000000000017941 */ /* 0x000fea0003800200 */
.L_x_25362:
        /* <DEDUP_REMOVED lines=11> */
.L_x_25366:
[----:B------:R-:W-:Y:S01]  /*119c0*/  IMAD.MOV.U32 R9, RZ, RZ, R10 ;  /* 0x000000ffff097224 */ /* 0x000fe200078e000a */
[----:B------:R-:W-:Y:S01]  /*119d0*/  MOV R116, R119 ;  /* 0x0000007700747202 */ /* 0x000fe20000000f00 */
[----:B------:R-:W-:Y:S02]  /*119e0*/  IMAD.MOV.U32 R11, RZ, RZ, R12 ;  /* 0x000000ffff0b7224 */ /* 0x000fe400078e000c */
[----:B------:R-:W-:-:S07]  /*119f0*/  IMAD.MOV.U32 R180, RZ, RZ, R183 ;  /* 0x000000ffffb47224 */ /* 0x000fce00078e00b7 */
.L_x_25367:
[----:B------:R-:W-:Y:S05]  /*11a00*/  BSYNC.RECONVERGENT B1 ;  /* 0x0000000000017941 */ /* 0x000fea0003800200 */
.L_x_25365:
        /* <DEDUP_REMOVED lines=11> */
.L_x_25369:
[----:B------:R-:W-:Y:S01]  /*11ac0*/  IMAD.MOV.U32 R10, RZ, RZ, R9 ;  /* 0x000000ffff0a7224 */ /* 0x000fe200078e0009 */
[----:B------:R-:W-:Y:S01]  /*11ad0*/  MOV R119, R118 ;  /* 0x0000007600777202 */ /* 0x000fe20000000f00 */
[----:B------:R-:W-:Y:S02]  /*11ae0*/  IMAD.MOV.U32 R12, RZ, RZ, R11 ;  /* 0x000000ffff0c7224 */ /* 0x000fe400078e000b */
[----:B------:R-:W-:-:S07]  /*11af0*/  IMAD.MOV.U32 R183, RZ, RZ, R182 ;  /* 0x000000ffffb77224 */ /* 0x000fce00078e00b6 */
.L_x_25370:
[----:B------:R-:W-:Y:S05]  /*11b00*/  BSYNC.RECONVERGENT B1 ;  /* 0x0000000000017941 */ /* 0x000fea0003800200 */
.L_x_25368:
        /* <DEDUP_REMOVED lines=11> */
.L_x_25372:
[----:B------:R-:W-:Y:S01]  /*11bc0*/  IMAD.MOV.U32 R9, RZ, RZ, R10 ;  /* 0x000000ffff097224 */ /* 0x000fe200078e000a */
[----:B------:R-:W-:Y:S01]  /*11bd0*/  MOV R118, R121 ;  /* 0x0000007900767202 */ /* 0x000fe20000000f00 */
[----:B------:R-:W-:Y:S02]  /*11be0*/  IMAD.MOV.U32 R11, RZ, RZ, R12 ;  /* 0x000000ffff0b7224 */ /* 0x000fe400078e000c */
[----:B------:R-:W-:-:S07]  /*11bf0*/  IMAD.MOV.U32 R182, RZ, RZ, R185 ;  /* 0x000000ffffb67224 */ /* 0x000fce00078e00b9 */
.L_x_25373:
[----:B------:R-:W-:Y:S05]  /*11c00*/  BSYNC.RECONVERGENT B1 ;  /* 0x0000000000017941 */ /* 0x000fea0003800200 */
.L_x_25371:
        /* <DEDUP_REMOVED lines=11> */
.L_x_25375:
[----:B------:R-:W-:Y:S01]  /*11cc0*/  IMAD.MOV.U32 R10, RZ, RZ, R9 ;  /* 0x000000ffff0a7224 */ /* 0x000fe200078e0009 */
[----:B------:R-:W-:Y:S01]  /*11cd0*/  MOV R121, R120 ;  /* 0x0000007800797202 */ /* 0x000fe20000000f00 */
[----:B------:R-:W-:Y:S02]  /*11ce0*/  IMAD.MOV.U32 R12, RZ, RZ, R11 ;  /* 0x000000ffff0c7224 */ /* 0x000fe400078e000b */
[----:B------:R-:W-:-:S07]  /*11cf0*/  IMAD.MOV.U32 R185, RZ, RZ, R184 ;  /* 0x000000ffffb97224 */ /* 0x000fce00078e00b8 */
.L_x_25376:
[----:B------:R-:W-:Y:S05]  /*11d00*/  BSYNC.RECONVERGENT B1 ;  /* 0x0000000000017941 */ /* 0x000fea0003800200 */
.L_x_25374:
        /* <DEDUP_REMOVED lines=11> */
.L_x_25378:
[----:B------:R-:W-:Y:S01]  /*11dc0*/  IMAD.MOV.U32 R9, RZ, RZ, R10 ;  /* 0x000000ffff097224 */ /* 0x000fe200078e000a */
[----:B------:R-:W-:Y:S01]  /*11dd0*/  MOV R120, R123 ;  /* 0x0000007b00787202 */ /* 0x000fe20000000f00 */
[----:B------:R-:W-:Y:S02]  /*11de0*/  IMAD.MOV.U32 R11, RZ, RZ, R12 ;  /* 0x000000ffff0b7224 */ /* 0x000fe400078e000c */
[----:B------:R-:W-:-:S07]  /*11df0*/  IMAD.MOV.U32 R184, RZ, RZ, R187 ;  /* 0x000000ffffb87224 */ /* 0x000fce00078e00bb */
.L_x_25379:
[----:B------:R-:W-:Y:S05]  /*11e00*/  BSYNC.RECONVERGENT B1 ;  /* 0x0000000000017941 */ /* 0x000fea0003800200 */
.L_x_25377:
        /* <DEDUP_REMOVED lines=11> */
.L_x_25381:
[----:B------:R-:W-:Y:S01]  /*11ec0*/  IMAD.MOV.U32 R10, RZ, RZ, R9 ;  /* 0x000000ffff0a7224 */ /* 0x000fe200078e0009 */
[----:B------:R-:W-:Y:S01]  /*11ed0*/  MOV R123, R122 ;  /* 0x0000007a007b7202 */ /* 0x000fe20000000f00 */
[----:B------:R-:W-:Y:S02]  /*11ee0*/  IMAD.MOV.U32 R12, RZ, RZ, R11 ;  /* 0x000000ffff0c7224 */ /* 0x000fe400078e000b */
[----:B------:R-:W-:-:S07]  /*11ef0*/  IMAD.MOV.U32 R187, RZ, RZ, R186 ;  /* 0x000000ffffbb7224 */ /* 0x000fce00078e00ba */
.L_x_25382:
[----:B------:R-:W-:Y:S05]  /*11f00*/  BSYNC.RECONVERGENT B1 ;  /* 0x0000000000017941 */ /* 0x000fea0003800200 */
.L_x_25380:
        /* <DEDUP_REMOVED lines=11> */
.L_x_25384:
[----:B------:R-:W-:Y:S01]  /*11fc0*/  IMAD.MOV.U32 R9, RZ, RZ, R10 ;  /* 0x000000ffff097224 */ /* 0x000fe200078e000a */
[----:B------:R-:W-:Y:S01]  /*11fd0*/  MOV R122, R125 ;  /* 0x0000007d007a7202 */ /* 0x000fe20000000f00 */
[----:B------:R-:W-:Y:S02]  /*11fe0*/  IMAD.MOV.U32 R11, RZ, RZ, R12 ;  /* 0x000000ffff0b7224 */ /* 0x000fe400078e000c */
[----:B------:R-:W-:-:S07]  /*11ff0*/  IMAD.MOV.U32 R186, RZ, RZ, R189 ;  /* 0x000000ffffba7224 */ /* 0x000fce00078e00bd */
.L_x_25385:
[----:B------:R-:W-:Y:S05]  /*12000*/  BSYNC.RECONVERGENT B1 ;  /* 0x0000000000017941 */ /* 0x000fea0003800200 */
.L_x_25383:
        /* <DEDUP_REMOVED lines=11> */
.L_x_25387:
[----:B------:R-:W-:Y:S01]  /*120c0*/  IMAD.MOV.U32 R10, RZ, RZ, R9 ;  /* 0x000000ffff0a7224 */ /* 0x000fe200078e0009 */
[----:B------:R-:W-:Y:S01]  /*120d0*/  MOV R125, R124 ;  /* 0x0000007c007d7202 */ /* 0x000fe20000000f00 */
[----:B------:R-:W-:Y:S02]  /*120e0*/  IMAD.MOV.U32 R12, RZ, RZ, R11 ;  /* 0x000000ffff0c7224 */ /* 0x000fe400078e000b */
[----:B------:R-:W-:-:S07]  /*120f0*/  IMAD.MOV.U32 R189, RZ, RZ, R188 ;  /* 0x000000ffffbd7224 */ /* 0x000fce00078e00bc */
.L_x_25388:
[----:B------:R-:W-:Y:S05]  /*12100*/  BSYNC.RECONVERGENT B1 ;  /* 0x0000000000017941 */ /* 0x000fea0003800200 */
.L_x_25386:
        /* <DEDUP_REMOVED lines=11> */
.L_x_25390:
[----:B------:R-:W-:Y:S01]  /*121c0*/  IMAD.MOV.U32 R9, RZ, RZ, R10 ;  /* 0x000000ffff097224 */ /* 0x000fe200078e000a */
[----:B------:R-:W-:Y:S01]  /*121d0*/  MOV R124, R127 ;  /* 0x0000007f007c7202 */ /* 0x000fe20000000f00 */
[----:B------:R-:W-:Y:S02]  /*121e0*/  IMAD.MOV.U32 R11, RZ, RZ, R12 ;  /* 0x000000ffff0b7224 */ /* 0x000fe400078e000c */
[----:B------:R-:W-:-:S07]  /*121f0*/  IMAD.MOV.U32 R188, RZ, RZ, R191 ;  /* 0x000000ffffbc7224 */ /* 0x000fce00078e00bf */
.L_x_25391:
[----:B------:R-:W-:Y:S05]  /*12200*/  BSYNC.RECONVERGENT B1 ;  /* 0x0000000000017941 */ /* 0x000fea0003800200 */
.L_x_25389:
        /* <DEDUP_REMOVED lines=11> */
.L_x_25393:
[----:B------:R-:W-:Y:S01]  /*122c0*/  IMAD.MOV.U32 R10, RZ, RZ, R9 ;  /* 0x000000ffff0a7224 */ /* 0x000fe200078e0009 */
[----:B------:R-:W-:Y:S01]  /*122d0*/  MOV R127, R126 ;  /* 0x0000007e007f7202 */ /* 0x000fe20000000f00 */
[----:B------:R-:W-:Y:S02]  /*122e0*/  IMAD.MOV.U32 R12, RZ, RZ, R11 ;  /* 0x000000ffff0c7224 */ /* 0x000fe400078e000b */
[----:B------:R-:W-:-:S07]  /*122f0*/  IMAD.MOV.U32 R191, RZ, RZ, R190 ;  /* 0x000000ffffbf7224 */ /* 0x000fce00078e00be */
.L_x_25394:
[----:B------:R-:W-:Y:S05]  /*12300*/  BSYNC.RECONVERGENT B1 ;  /* 0x0000000000017941 */ /* 0x000fea0003800200 */
.L_x_25392:
        /* <DEDUP_REMOVED lines=11> */
.L_x_25396:
[----:B------:R-:W-:Y:S01]  /*123c0*/  IMAD.MOV.U32 R9, RZ, RZ, R10 ;  /* 0x000000ffff097224 */ /* 0x000fe200078e000a */
[----:B------:R-:W-:Y:S01]  /*123d0*/  MOV R126, R129 ;  /* 0x00000081007e7202 */ /* 0x000fe20000000f00 */
[----:B------:R-:W-:Y:S02]  /*123e0*/  IMAD.MOV.U32 R11, RZ, RZ, R12 ;  /* 0x000000ffff0b7224 */ /* 0x000fe400078e000c */
[----:B------:R-:W-:-:S07]  /*123f0*/  IMAD.MOV.U32 R190, RZ, RZ, R193 ;  /* 0x000000ffffbe7224 */ /* 0x000fce00078e00c1 */
.L_x_25397:
[----:B------:R-:W-:Y:S05]  /*12400*/  BSYNC.RECONVERGENT B1 ;  /* 0x0000000000017941 */ /* 0x000fea0003800200 */
.L_x_25395:
        /* <DEDUP_REMOVED lines=11> */
.L_x_25399:
[----:B------:R-:W-:Y:S01]  /*124c0*/  IMAD.MOV.U32 R10, RZ, RZ, R9 ;  /* 0x000000ffff0a7224 */ /* 0x000fe200078e0009 */
[----:B------:R-:W-:Y:S01]  /*124d0*/  MOV R129, R128 ;  /* 0x0000008000817202 */ /* 0x000fe20000000f00 */
[----:B------:R-:W-:Y:S02]  /*124e0*/  IMAD.MOV.U32 R12, RZ, RZ, R11 ;  /* 0x000000ffff0c7224 */ /* 0x000fe400078e000b */
[----:B------:R-:W-:-:S07]  /*124f0*/  IMAD.MOV.U32 R193, RZ, RZ, R192 ;  /* 0x000000ffffc17224 */ /* 0x000fce00078e00c0 */
.L_x_25400:
[----:B------:R-:W-:Y:S05]  /*12500*/  BSYNC.RECONVERGENT B1 ;  /* 0x0000000000017941 */ /* 0x000fea0003800200 */
.L_x_25398:
        /* <DEDUP_REMOVED lines=11> */
.L_x_25402:
[----:B------:R-:W-:Y:S01]  /*125c0*/  IMAD.MOV.U32 R9, RZ, RZ, R10 ;  /* 0x000000ffff097224 */ /* 0x000fe200078e000a */
[----:B------:R-:W-:Y:S01]  /*125d0*/  MOV R128, R131 ;  /* 0x0000008300807202 */ /* 0x000fe20000000f00 */
[----:B------:R-:W-:Y:S02]  /*125e0*/  IMAD.MOV.U32 R11, RZ, RZ, R12 ;  /* 0x000000ffff0b7224 */ /* 0x000fe400078e000c */
[----:B------:R-:W-:-:S07]  /*125f0*/  IMAD.MOV.U32 R192, RZ, RZ, R195 ;  /* 0x000000ffffc07224 */ /* 0x000fce00078e00c3 */
.L_x_25403:
[----:B------:R-:W-:Y:S05]  /*12600*/  BSYNC.RECONVERGENT B1 ;  /* 0x0000000000017941 */ /* 0x000fea0003800200 */
.L_x_25401:
        /* <DEDUP_REMOVED lines=11> */
.L_x_25405:
[----:B------:R-:W-:Y:S01]  /*126c0*/  IMAD.MOV.U32 R10, RZ, RZ, R9 ;  /* 0x000000ffff0a7224 */ /* 0x000fe200078e0009 */
[----:B------:R-:W-:Y:S01]  /*126d0*/  MOV R131, R130 ;  /* 0x0000008200837202 */ /* 0x000fe20000000f00 */
[----:B------:R-:W-:Y:S02]  /*126e0*/  IMAD.MOV.U32 R12, RZ, RZ, R11 ;  /* 0x000000ffff0c7224 */ /* 0x000fe400078e000b */
[----:B------:R-:W-:-:S07]  /*126f0*/  IMAD.MOV.U32 R195, RZ, RZ, R194 ;  /* 0x000000ffffc37224 */ /* 0x000fce00078e00c2 */
.L_x_25406:
[----:B------:R-:W-:Y:S05]  /*12700*/  BSYNC.RECONVERGENT B1 ;  /* 0x0000000000017941 */ /* 0x000fea0003800200 */
.L_x_25404:
        /* <DEDUP_REMOVED lines=11> */
.L_x_25408:
[----:B------:R-:W-:Y:S01]  /*127c0*/  IMAD.MOV.U32 R9, RZ, RZ, R10 ;  /* 0x000000ffff097224 */ /* 0x000fe200078e000a */
[----:B------:R-:W-:Y:S01]  /*127d0*/  MOV R130, R133 ;  /* 0x0000008500827202 */ /* 0x000fe20000000f00 */
[----:B------:R-:W-:Y:S02]  /*127e0*/  IMAD.MOV.U32 R11, RZ, RZ, R12 ;  /* 0x000000ffff0b7224 */ /* 0x000fe400078e000c */
[----:B------:R-:W-:-:S07]  /*127f0*/  IMAD.MOV.U32 R194, RZ, RZ, R197 ;  /* 0x000000ffffc27224 */ /* 0x000fce00078e00c5 */
.L_x_25409:
[----:B------:R-:W-:Y:S05]  /*12800*/  BSYNC.RECONVERGENT B1 ;  /* 0x0000000000017941 */ /* 0x000fea0003800200 */
.L_x_25407:
        /* <DEDUP_REMOVED lines=11> */
.L_x_25411:
[----:B------:R-:W-:Y:S01]  /*128c0*/  IMAD.MOV.U32 R10, RZ, RZ, R9 ;  /* 0x000000ffff0a7224 */ /* 0x000fe200078e0009 */
[----:B------:R-:W-:Y:S01]  /*128d0*/  MOV R133, R132 ;  /* 0x0000008400857202 */ /* 0x000fe20000000f00 */
[----:B------:R-:W-:Y:S02]  /*128e0*/  IMAD.MOV.U32 R12, RZ, RZ, R11 ;  /* 0x000000ffff0c7224 */ /* 0x000fe400078e000b */
[----:B------:R-:W-:-:S07]  /*128f0*/  IMAD.MOV.U32 R197, RZ, RZ, R196 ;  /* 0x000000ffffc57224 */ /* 0x000fce00078e00c4 */
.L_x_25412:
[----:B------:R-:W-:Y:S05]  /*12900*/  BSYNC.RECONVERGENT B1 ;  /* 0x0000000000017941 */ /* 0x000fea0003800200 */
.L_x_25410:
        /* <DEDUP_REMOVED lines=11> */
.L_x_25414:
[----:B------:R-:W-:Y:S01]  /*129c0*/  IMAD.MOV.U32 R9, RZ, RZ, R10 ;  /* 0x000000ffff097224 */ /* 0x000fe200078e000a */
[----:B------:R-:W-:Y:S01]  /*129d0*/  MOV R132, R135 ;  /* 0x0000008700847202 */ /* 0x000fe20000000f00 */
[----:B------:R-:W-:Y:S02]  /*129e0*/  IMAD.MOV.U32 R11, RZ, RZ, R12 ;  /* 0x000000ffff0b7224 */ /* 0x000fe400078e000c */
[----:B------:R-:W-:-:S07]  /*129f0*/  IMAD.MOV.U32 R196, RZ, RZ, R199 ;  /* 0x000000ffffc47224 */ /* 0x000fce00078e00c7 */
.L_x_25415:
[----:B------:R-:W-:Y:S05]  /*12a00*/  BSYNC.RECONVERGENT B1 ;  /* 0x0000000000017941 */ /* 0x000fea0003800200 */
.L_x_25413:
        /* <DEDUP_REMOVED lines=11> */
.L_x_25417:
[----:B------:R-:W-:Y:S01]  /*12ac0*/  IMAD.MOV.U32 R10, RZ, RZ, R9 ;  /* 0x000000ffff0a7224 */ /* 0x000fe200078e0009 */
[----:B------:R-:W-:Y:S01]  /*12ad0*/  MOV R135, R134 ;  /* 0x0000008600877202 */ /* 0x000fe20000000f00 */
[----:B------:R-:W-:Y:S02]  /*12ae0*/  IMAD.MOV.U32 R12, RZ, RZ, R11 ;  /* 0x000000ffff0c7224 */ /* 0x000fe400078e000b */
[----:B------:R-:W-:-:S07]  /*12af0*/  IMAD.MOV.U32 R199, RZ, RZ, R198 ;  /* 0x000000ffffc77224 */ /* 0x000fce00078e00c6 */
.L_x_25418:
[----:B------:R-:W-:Y:S05]  /*12b00*/  BSYNC.RECONVERGENT B1 ;  /* 0x0000000000017941 */ /* 0x000fea0003800200 */
.L_x_25416:
        /* <DEDUP_REMOVED lines=11> */
.L_x_25420:
[----:B------:R-:W-:Y:S01]  /*12bc0*/  IMAD.MOV.U32 R9, RZ, RZ, R10 ;  /* 0x000000ffff097224 */ /* 0x000fe200078e000a */
[----:B------:R-:W-:Y:S01]  /*12bd0*/  MOV R134, R137 ;  /* 0x0000008900867202 */ /* 0x000fe20000000f00 */
[----:B------:R-:W-:Y:S02]  /*12be0*/  IMAD.MOV.U32 R11, RZ, RZ, R12 ;  /* 0x000000ffff0b7224 */ /* 0x000fe400078e000c */
[----:B------:R-:W-:-:S07]  /*12bf0*/  IMAD.MOV.U32 R198, RZ, RZ, R201 ;  /* 0x000000ffffc67224 */ /* 0x000fce00078e00c9 */
.L_x_25421:
[----:B------:R-:W-:Y:S05]  /*12c00*/  BSYNC.RECONVERGENT B1 ;  /* 0x0000000000017941 */ /* 0x000fea0003800200 */
.L_x_25419:
        /* <DEDUP_REMOVED lines=11> */
.L_x_25423:
[----:B------:R-:W-:Y:S01]  /*12cc0*/  IMAD.MOV.U32 R10, RZ, RZ, R9 ;  /* 0x000000ffff0a7224 */ /* 0x000fe200078e0009 */
[----:B------:R-:W-:Y:S01]  /*12cd0*/  MOV R137, R136 ;  /* 0x0000008800897202 */ /* 0x000fe20000000f00 */
[----:B------:R-:W-:Y:S02]  /*12ce0*/  IMAD.MOV.U32 R12, RZ, RZ, R11 ;  /* 0x000000ffff0c7224 */ /* 0x000fe400078e000b */
[----:B------:R-:W-:-:S07]  /*12cf0*/  IMAD.MOV.U32 R201, RZ, RZ, R200 ;  /* 0x000000ffffc97224 */ /* 0x000fce00078e00c8 */
.L_x_25424:
[----:B------:R-:W-:Y:S05]  /*12d00*/  BSYNC.RECONVERGENT B1 ;  /* 0x0000000000017941 */ /* 0x000fea0003800200 */
.L_x_25422:
        /* <DEDUP_REMOVED lines=11> */
.L_x_25426:
[----:B------:R-:W-:Y:S01]  /*12dc0*/  IMAD.MOV.U32 R9, RZ, RZ, R10 ;  /* 0x000000ffff097224 */ /* 0x000fe200078e000a */
[----:B------:R-:W-:Y:S01]  /*12dd0*/  MOV R136, R139 ;  /* 0x0000008b00887202 */ /* 0x000fe20000000f00 */
[----:B------:R-:W-:Y:S02]  /*12de0*/  IMAD.MOV.U32 R11, RZ, RZ, R12 ;  /* 0x000000ffff0b7224 */ /* 0x000fe400078e000c */
[----:B------:R-:W-:-:S07]  /*12df0*/  IMAD.MOV.U32 R200, RZ, RZ, R203 ;  /* 0x000000ffffc87224 */ /* 0x000fce00078e00cb */
.L_x_25427:
[----:B------:R-:W-:Y:S05]  /*12e00*/  BSYNC.RECONVERGENT B1 ;  /* 0x0000000000017941 */ /* 0x000fea0003800200 */
.L_x_25425:
        /* <DEDUP_REMOVED lines=11> */
.L_x_25429:
[----:B------:R-:W-:Y:S01]  /*12ec0*/  IMAD.MOV.U32 R10, RZ, RZ, R9 ;  /* 0x000000ffff0a7224 */ /* 0x000fe200078e0009 */
[----:B------:R-:W-:Y:S01]  /*12ed0*/  MOV R139, R138 ;  /* 0x0000008a008b7202 */ /* 0x000fe20000000f00 */
[----:B------:R-:W-:Y:S02]  /*12ee0*/  IMAD.MOV.U32 R12, RZ, RZ, R11 ;  /* 0x000000ffff0c7224 */ /* 0x000fe400078e000b */
[----:B------:R-:W-:-:S07]  /*12ef0*/  IMAD.MOV.U32 R203, RZ, RZ, R202 ;  /* 0x000000ffffcb7224 */ /* 0x000fce00078e00ca */
.L_x_25430:
[----:B------:R-:W-:Y:S05]  /*12f00*/  BSYNC.RECONVERGENT B1 ;  /* 0x0000000000017941 */ /* 0x000fea0003800200 */
.L_x_25428:
        /* <DEDUP_REMOVED lines=11> */
.L_x_25432:
[----:B------:R-:W-:Y:S01]  /*12fc0*/  IMAD.MOV.U32 R9, RZ, RZ, R10 ;  /* 0x000000ffff097224 */ /* 0x000fe200078e000a */
[----:B------:R-:W-:Y:S01]  /*12fd0*/  MOV R138, R141 ;  /* 0x0000008d008a7202 */ /* 0x000fe20000000f00 */
[----:B------:R-:W-:Y:S02]  /*12fe0*/  IMAD.MOV.U32 R11, RZ, RZ, R12 ;  /* 0x000000ffff0b7224 */ /* 0x000fe400078e000c */
[----:B------:R-:W-:-:S07]  /*12ff0*/  IMAD.MOV.U32 R202, RZ, RZ, R205 ;  /* 0x000000ffffca7224 */ /* 0x000fce00078e00cd */
.L_x_25433:
[----:B------:R-:W-:Y:S05]  /*13000*/  BSYNC.RECONVERGENT B1 ;  /* 0x0000000000017941 */ /* 0x000fea0003800200 */
.L_x_25431:
        /* <DEDUP_REMOVED lines=11> */
.L_x_25435:
[----:B------:R-:W-:Y:S01]  /*130c0*/  IMAD.MOV.U32 R10, RZ, RZ, R9 ;  /* 0x000000ffff0a7224 */ /* 0x000fe200078e0009 */
[----:B------:R-:W-:Y:S01]  /*130d0*/  MOV R141, R140 ;  /* 0x0000008c008d7202 */ /* 0x000fe20000000f00 */
[----:B------:R-:W-:Y:S02]  /*130e0*/  IMAD.MOV.U32 R12, RZ, RZ, R11 ;  /* 0x000000ffff0c7224 */ /* 0x000fe400078e000b */
[----:B------:R-:W-:-:S07]  /*130f0*/  IMAD.MOV.U32 R205, RZ, RZ, R204 ;  /* 0x000000ffffcd7224 */ /* 0x000fce00078e00cc */
.L_x_25436:
[----:B------:R-:W-:Y:S05]  /*13100*/  BSYNC.RECONVERGENT B1 ;  /* 0x0000000000017941 */ /* 0x000fea0003800200 */
.L_x_25434:
        /* <DEDUP_REMOVED lines=11> */
.L_x_25438:
[----:B------:R-:W-:Y:S01]  /*131c0*/  IMAD.MOV.U32 R9, RZ, RZ, R10 ;  /* 0x000000ffff097224 */ /* 0x000fe200078e000a */
[----:B------:R-:W-:Y:S01]  /*131d0*/  MOV R140, R143 ;  /* 0x0000008f008c7202 */ /* 0x000fe20000000f00 */
[----:B------:R-:W-:Y:S02]  /*131e0*/  IMAD.MOV.U32 R11, RZ, RZ, R12 ;  /* 0x000000ffff0b7224 */ /* 0x000fe400078e000c */
[----:B------:R-:W-:-:S07]  /*131f0*/  IMAD.MOV.U32 R204, RZ, RZ, R207 ;  /* 0x000000ffffcc7224 */ /* 0x000fce00078e00cf */
.L_x_25439:
[----:B------:R-:W-:Y:S05]  /*13200*/  BSYNC.RECONVERGENT B1 ;  /* 0x0000000000017941 */ /* 0x000fea0003800200 */
.L_x_25437:
        /* <DEDUP_REMOVED lines=11> */
.L_x_25441:
[----:B------:R-:W-:Y:S01]  /*132c0*/  IMAD.MOV.U32 R10, RZ, RZ, R9 ;  /* 0x000000ffff0a7224 */ /* 0x000fe200078e0009 */
[----:B------:R-:W-:Y:S01]  /*132d0*/  MOV R143, R142 ;  /* 0x0000008e008f7202 */ /* 0x000fe20000000f00 */
[----:B------:R-:W-:Y:S02]  /*132e0*/  IMAD.MOV.U32 R12, RZ, RZ, R11 ;  /* 0x000000ffff0c7224 */ /* 0x000fe400078e000b */
[----:B------:R-:W-:-:S07]  /*132f0*/  IMAD.MOV.U32 R207, RZ, RZ, R206 ;  /* 0x000000ffffcf7224 */ /* 0x000fce00078e00ce */
.L_x_25442:
[----:B------:R-:W-:Y:S05]  /*13300*/  BSYNC.RECONVERGENT B1 ;  /* 0x0000000000017941 */ /* 0x000fea0003800200 */
.L_x_25440:
        /* <DEDUP_REMOVED lines=11> */
.L_x_25444:
[----:B------:R-:W-:Y:S01]  /*133c0*/  IMAD.MOV.U32 R9, RZ, RZ, R10 ;  /* 0x000000ffff097224 */ /* 0x000fe200078e000a */
[----:B------:R-:W-:Y:S01]  /*133d0*/  MOV R142, R145 ;  /* 0x00000091008e7202 */ /* 0x000fe20000000f00 */
[----:B------:R-:W-:Y:S02]  /*133e0*/  IMAD.MOV.U32 R206, RZ, RZ, R209 ;  /* 0x000000ffffce7224 */ /* 0x000fe400078e00d1 */
[----:B------:R-:W-:-:S07]  /*133f0*/  IMAD.MOV.U32 R11, RZ, RZ, R12 ;  /* 0x000000ffff0b7224 */ /* 0x000fce00078e000c */
.L_x_25445:
[----:B------:R-:W-:Y:S05]  /*13400*/  BSYNC.RECONVERGENT B1 ;  /* 0x0000000000017941 */ /* 0x000fea0003800200 */
.L_x_25443:
        /* <DEDUP_REMOVED lines=11> */
.L_x_25447:
[----:B------:R-:W-:Y:S01]  /*134c0*/  IMAD.MOV.U32 R209, RZ, RZ, R4 ;  /* 0x000000ffffd17224 */ /* 0x000fe200078e0004 */
[----:B------:R-:W-:Y:S01]  /*134d0*/  MOV R144, R11 ;  /* 0x0000000b00907202 */ /* 0x000fe20000000f00 */
[----:B------:R-:W-:Y:S02]  /*134e0*/  IMAD.MOV.U32 R145, RZ, RZ, R8 ;  /* 0x000000ffff917224 */ /* 0x000fe400078e0008 */
[--C-:B------:R-:W-:Y:S02]  /*134f0*/  IMAD.MOV.U32 R208, RZ, RZ, R9.reuse ;  /* 0x000000ffffd07224 */ /* 0x100fe400078e0009 */
[----:B------:R-:W-:Y:S02]  /*13500*/  IMAD.MOV.U32 R4, RZ, RZ, R9 ;  /* 0x000000ffff047224 */ /* 0x000fe400078e0009 */
[----:B------:R-:W-:-:S07]  /*13510*/  IMAD.MOV.U32 R8, RZ, RZ, R11 ;  /* 0x000000ffff087224 */ /* 0x000fce00078e000b */
.L_x_25448:
[----:B------:R-:W-:Y:S05]  /*13520*/  BSYNC.RECONVERGENT B1 ;  /* 0x0000000000017941 */ /* 0x000fea0003800200 */
.L_x_25446:
[----:B------:R-:W-:Y:S01]  /*13530*/  VIADD R5, R5, 0x4 ;  /* 0x0000000405057836 */ /* 0x000fe20000000000 */
[----:B------:R-:W-:Y:S06]  /*13540*/  @P2 BRA `(.L_x_25449) ;  /* 0xffffffc0000c2947 */ /* 0x000fec000383ffff */
.L_x_25259:
[----:B------:R-:W-:Y:S05]  /*13550*/  BSYNC.RECONVERGENT B0 ;  /* 0x0000000000007941 */ /* 0x000fea0003800200 */
.L_x_25258:
[----:B------:R-:W-:Y:S01]  /*13560*/  SHFL.DOWN PT, R8, R208, 0x4, 0x1f ;  /* 0x08801f00d0087f89 */ /* 0x000fe200000e0000 */
[----:B------:R-:W0:Y:S01]  /*13570*/  LDCU UR4, c[0x0][0x2f8] ;  /* 0x00005f00ff0477ac */ /* 0x000e220008000800 */
[----:B------:R-:W-:Y:S02]  /*13580*/  BSSY.RECONVERGENT B0, `(.L_x_25450) ;  /* 0x00004d2000007945 */ /* 0x000fe40003800200 */
        /* <DEDUP_REMOVED lines=201> */
[----:B------:R-:W-:Y:S02]  /*14220*/  FSEL R6, R52, R7, P0 ;  /* 0x0000000734067208 */ /* 0x000fe40000000000 */
[----:B------:R-:W-:Y:S02]  /*14230*/  FSEL R7, R211, R53, P0 ;  /* 0x00000035d3077208 */ /* 0x000fe40000000000 */
[----:B0-----:R-:W-:Y:S01]  /*14240*/  FSEL R8, R53, R211, P0 ;  /* 0x000000d335087208 */ /* 0x001fe20000000000 */
[----:B------:R-:W-:-:S04]  /*14250*/  FADD.FTZ R6, -R5, R6 ;  /* 0x0000000605067221 */ /* 0x000fc80000010100 */
[----:B------:R-:W-:Y:S01]  /*14260*/  FMUL.FTZ R9, R6, 1.4426950216293334961 ;  /* 0x3fb8aa3b06097820 */ /* 0x000fe20000410000 */
[----:B------:R-:W-:Y:S02]  /*14270*/  VIADD R6, R4, 0x108 ;  /* 0x0000010804067836 */ /* 0x000fe40000000000 */
[----:B------:R-:W-:-:S03]  /*14280*/  IMAD.MOV.U32 R4, RZ, RZ, R208 ;  /* 0x000000ffff047224 */ /* 0x000fc600078e00d0 */
[----:B------:R-:W0:Y:S02]  /*14290*/  MUFU.EX2 R9, R9 ;  /* 0x0000000900097308 */ /* 0x000e240000000800 */
[----:B0-----:R-:W-:Y:S01]  /*142a0*/  FFMA.FTZ R211, R8, R9, R7 ;  /* 0x0000000908d37223 */ /* 0x001fe20000010007 */
[----:B------:R-:W-:Y:S01]  /*142b0*/  MOV R8, R144 ;  /* 0x0000009000087202 */ /* 0x000fe20000000f00 */
[----:B------:R-:W-:-:S07]  /*142c0*/  IMAD.MOV.U32 R7, RZ, RZ, RZ ;  /* 0x000000ffff077224 */ /* 0x000fce00078e00ff */
.L_x_25641:
        /* <DEDUP_REMOVED lines=20> */
.L_x_25453:
[----:B------:R-:W-:Y:S01]  /*14410*/  IMAD.MOV.U32 R10, RZ, RZ, R147 ;  /* 0x000000ffff0a7224 */ /* 0x000fe200078e0093 */
[----:B------:R-:W-:Y:S01]  /*14420*/  MOV R12, R219 ;  /* 0x000000db000c7202 */ /* 0x000fe20000000f00 */
[----:B------:R-:W-:Y:S02]  /*14430*/  IMAD.MOV.U32 R147, RZ, RZ, R146 ;  /* 0x000000ffff937224 */ /* 0x000fe400078e0092 */
[----:B------:R-:W-:-:S07]  /*14440*/  IMAD.MOV.U32 R219, RZ, RZ, R218 ;  /* 0x000000ffffdb7224 */ /* 0x000fce00078e00da */
.L_x_25454:
[----:B------:R-:W-:Y:S05]  /*14450*/  BSYNC.RECONVERGENT B1 ;  /* 0x0000000000017941 */ /* 0x000fea0003800200 */
.L_x_25452:
        /* <DEDUP_REMOVED lines=11> */
.L_x_25456:
[----:B------:R-:W-:Y:S01]  /*14510*/  IMAD.MOV.U32 R9, RZ, RZ, R10 ;  /* 0x000000ffff097224 */ /* 0x000fe200078e000a */
[----:B------:R-:W-:Y:S01]  /*14520*/  MOV R11, R12 ;  /* 0x0000000c000b7202 */ /* 0x000fe20000000f00 */
[----:B------:R-:W-:Y:S02]  /*14530*/  IMAD.MOV.U32 R146, RZ, RZ, R149 ;  /* 0x000000ffff927224 */ /* 0x000fe400078e0095 */
[----:B------:R-:W-:-:S07]  /*14540*/  IMAD.MOV.U32 R218, RZ, RZ, R217 ;  /* 0x000000ffffda7224 */ /* 0x000fce00078e00d9 */
.L_x_25457:
[----:B------:R-:W-:Y:S05]  /*14550*/  BSYNC.RECONVERGENT B1 ;  /* 0x0000000000017941 */ /* 0x000fea0003800200 */
.L_x_25455:
        /* <DEDUP_REMOVED lines=11> */
.L_x_25459:
[----:B------:R-:W-:Y:S01]  /*14610*/  IMAD.MOV.U32 R10, RZ, RZ, R9 ;  /* 0x000000ffff0a7224 */ /* 0x000fe200078e0009 */
[----:B------:R-:W-:Y:S01]  /*14620*/  MOV R12, R11 ;  /* 0x0000000b000c7202 */ /* 0x000fe20000000f00 */
[----:B------:R-:W-:Y:S02]  /*14630*/  IMAD.MOV.U32 R149, RZ, RZ, R148 ;  /* 0x000000ffff957224 */ /* 0x000fe400078e0094 */
[----:B------:R-:W-:-:S07]  /*14640*/  IMAD.MOV.U32 R217, RZ, RZ, R216 ;  /* 0x000000ffffd97224 */ /* 0x000fce00078e00d8 */
.L_x_25460:
[----:B------:R-:W-:Y:S05]  /*14650*/  BSYNC.RECONVERGENT B1 ;  /* 0x0000000000017941 */ /* 0x000fea0003800200 */
.L_x_25458:
        /* <DEDUP_REMOVED lines=11> */
.L_x_25462:
[----:B------:R-:W-:Y:S01]  /*14710*/  IMAD.MOV.U32 R9, RZ, RZ, R10 ;  /* 0x000000ffff097224 */ /* 0x000fe200078e000a */
[----:B------:R-:W-:Y:S01]  /*14720*/  MOV R11, R12 ;  /* 0x0000000c000b7202 */ /* 0x000fe20000000f00 */
[----:B------:R-:W-:Y:S02]  /*14730*/  IMAD.MOV.U32 R148, RZ, RZ, R151 ;  /* 0x000000ffff947224 */ /* 0x000fe400078e0097 */
[----:B------:R-:W-:-:S07]  /*14740*/  IMAD.MOV.U32 R216, RZ, RZ, R215 ;  /* 0x000000ffffd87224 */ /* 0x000fce00078e00d7 */
.L_x_25463:
[----:B------:R-:W-:Y:S05]  /*14750*/  BSYNC.RECONVERGENT B1 ;  /* 0x0000000000017941 */ /* 0x000fea0003800200 */
.L_x_25461:
        /* <DEDUP_REMOVED lines=11> */
.L_x_25465:
[----:B------:R-:W-:Y:S01]  /*14810*/  IMAD.MOV.U32 R10, RZ, RZ, R9 ;  /* 0x000000ffff0a7224 */ /* 0x000fe200078e0009 */
[----:B------:R-:W-:Y:S01]  /*14820*/  MOV R12, R11 ;  /* 0x0000000b000c7202 */ /* 0x000fe20000000f00 */
[----:B------:R-:W-:Y:S02]  /*14830*/  IMAD.MOV.U32 R151, RZ, RZ, R150 ;  /* 0x000000ffff977224 */ /* 0x000fe400078e0096 */
[----:B------:R-:W-:-:S07]  /*14840*/  IMAD.MOV.U32 R215, RZ, RZ, R214 ;  /* 0x000000ffffd77224 */ /* 0x000fce00078e00d6 */
.L_x_25466:
[----:B------:R-:W-:Y:S05]  /*14850*/  BSYNC.RECONVERGENT B1 ;  /* 0x0000000000017941 */ /* 0x000fea0003800200 */
.L_x_25464:
        /* <DEDUP_REMOVED lines=11> */
.L_x_25468:
[----:B------:R-:W-:Y:S01]  /*14910*/  IMAD.MOV.U32 R9, RZ, RZ, R10 ;  /* 0x000000ffff097224 */ /* 0x000fe200078e000a */
[----:B------:R-:W-:Y:S01]  /*14920*/  MOV R11, R12 ;  /* 0x0000000c000b7202 */ /* 0x000fe20000000f00 */
[----:B------:R-:W-:Y:S02]  /*14930*/  IMAD.MOV.U32 R150, RZ, RZ, R153 ;  /* 0x000000ffff967224 */ /* 0x000fe400078e0099 */
[----:B------:R-:W-:-:S07]  /*14940*/  IMAD.MOV.U32 R214, RZ, RZ, R213 ;  /* 0x000000ffffd67224 */ /* 0x000fce00078e00d5 */
.L_x_25469:
[----:B------:R-:W-:Y:S05]  /*14950*/  BSYNC.RECONVERGENT B1 ;  /* 0x0000000000017941 */ /* 0x000fea0003800200 */
.L_x_25467:
        /* <DEDUP_REMOVED lines=11> */
.L_x_25471:
[----:B------:R-:W-:Y:S01]  /*14a10*/  IMAD.MOV.U32 R10, RZ, RZ, R9 ;  /* 0x000000ffff0a7224 */ /* 0x000fe200078e0009 */
[----:B------:R-:W-:Y:S01]  /*14a20*/  MOV R12, R11 ;  /* 0x0000000b000c7202 */ /* 0x000fe20000000f00 */
[----:B------:R-:W-:Y:S02]  /*14a30*/  IMAD.MOV.U32 R153, RZ, RZ, R152 ;  /* 0x000000ffff997224 */ /* 0x000fe400078e0098 */
[----:B------:R-:W-:-:S07]  /*14a40*/  IMAD.MOV.U32 R213, RZ, RZ, R212 ;  /* 0x000000ffffd57224 */ /* 0x000fce00078e00d4 */
.L_x_25472:
[----:B------:R-:W-:Y:S05]  /*14a50*/  BSYNC.RECONVERGENT B1 ;  /* 0x0000000000017941 */ /* 0x000fea0003800200 */
.L_x_25470:
        /* <DEDUP_REMOVED lines=11> */
.L_x_25474:
[----:B------:R-:W-:Y:S01]  /*14b10*/  IMAD.MOV.U32 R9, RZ, RZ, R10 ;  /* 0x000000ffff097224 */ /* 0x000fe200078e000a */
[----:B------:R-:W-:Y:S01]  /*14b20*/  MOV R11, R12 ;  /* 0x0000000c000b7202 */ /* 0x000fe20000000f00 */
[----:B------:R-:W-:Y:S02]  /*14b30*/  IMAD.MOV.U32 R152, RZ, RZ, R155 ;  /* 0x000000ffff987224 */ /* 0x000fe400078e009b */
[----:B------:R-:W-:-:S07]  /*14b40*/  IMAD.MOV.U32 R212, RZ, RZ, R3 ;  /* 0x000000ffffd47224 */ /* 0x000fce00078e0003 */
.L_x_25475:
[----:B------:R-:W-:Y:S05]  /*14b50*/  BSYNC.RECONVERGENT B1 ;  /* 0x0000000000017941 */ /* 0x000fea0003800200 */
.L_x_25473:
        /* <DEDUP_REMOVED lines=11> */
.L_x_25477:
[----:B------:R-:W-:Y:S01]  /*14c10*/  IMAD.MOV.U32 R10, RZ, RZ, R9 ;  /* 0x000000ffff0a7224 */ /* 0x000fe200078e0009 */
[----:B------:R-:W-:Y:S01]  /*14c20*/  MOV R12, R11 ;  /* 0x0000000b000c7202 */ /* 0x000fe20000000f00 */
[----:B------:R-:W-:Y:S02]  /*14c30*/  IMAD.MOV.U32 R155, RZ, RZ, R154 ;  /* 0x000000ffff9b7224 */ /* 0x000fe400078e009a */
[----:B------:R-:W-:-:S07]  /*14c40*/  IMAD.MOV.U32 R3, RZ, RZ, R2 ;  /* 0x000000ffff037224 */ /* 0x000fce00078e0002 */
.L_x_25478:
[----:B------:R-:W-:Y:S05]  /*14c50*/  BSYNC.RECONVERGENT B1 ;  /* 0x0000000000017941 */ /* 0x000fea0003800200 */
.L_x_25476:
        /* <DEDUP_REMOVED lines=11> */
.L_x_25480:
[----:B------:R-:W-:Y:S01]  /*14d10*/  IMAD.MOV.U32 R9, RZ, RZ, R10 ;  /* 0x000000ffff097224 */ /* 0x000fe200078e000a */
[----:B------:R-:W-:Y:S01]  /*14d20*/  MOV R11, R12 ;  /* 0x0000000c000b7202 */ /* 0x000fe20000000f00 */
[----:B------:R-:W-:Y:S02]  /*14d30*/  IMAD.MOV.U32 R154, RZ, RZ, R157 ;  /* 0x000000ffff9a7224 */ /* 0x000fe400078e009d */
[----:B------:R-:W-:-:S07]  /*14d40*/  IMAD.MOV.U32 R2, RZ, RZ, R93 ;  /* 0x000000ffff027224 */ /* 0x000fce00078e005d */
.L_x_25481:
[----:B------:R-:W-:Y:S05]  /*14d50*/  BSYNC.RECONVERGENT B1 ;  /* 0x0000000000017941 */ /* 0x000fea0003800200 */
.L_x_25479:
        /* <DEDUP_REMOVED lines=11> */
.L_x_25483:
[----:B------:R-:W-:Y:S01]  /*14e10*/  IMAD.MOV.U32 R10, RZ, RZ, R9 ;  /* 0x000000ffff0a7224 */ /* 0x000fe200078e0009 */
[----:B------:R-:W-:Y:S01]  /*14e20*/  MOV R12, R11 ;  /* 0x0000000b000c7202 */ /* 0x000fe20000000f00 */
[----:B------:R-:W-:Y:S02]  /*14e30*/  IMAD.MOV.U32 R157, RZ, RZ, R156 ;  /* 0x000000ffff9d7224 */ /* 0x000fe400078e009c */
[----:B------:R-:W-:-:S07]  /*14e40*/  IMAD.MOV.U32 R93, RZ, RZ, R92 ;  /* 0x000000ffff5d7224 */ /* 0x000fce00078e005c */
.L_x_25484:
[----:B------:R-:W-:Y:S05]  /*14e50*/  BSYNC.RECONVERGENT B1 ;  /* 0x0000000000017941 */ /* 0x000fea0003800200 */
.L_x_25482:
        /* <DEDUP_REMOVED lines=11> */
.L_x_25486:
[----:B------:R-:W-:Y:S01]  /*14f10*/  IMAD.MOV.U32 R9, RZ, RZ, R10 ;  /* 0x000000ffff097224 */ /* 0x000fe200078e000a */
[----:B------:R-:W-:Y:S01]  /*14f20*/  MOV R11, R12 ;  /* 0x0000000c000b7202 */ /* 0x000fe20000000f00 */
[----:B------:R-:W-:Y:S02]  /*14f30*/  IMAD.MOV.U32 R156, RZ, RZ, R159 ;  /* 0x000000ffff9c7224 */ /* 0x000fe400078e009f */
[----:B------:R-:W-:-:S07]  /*14f40*/  IMAD.MOV.U32 R92, RZ, RZ, R95 ;  /* 0x000000ffff5c7224 */ /* 0x000fce00078e005f */
.L_x_25487:
[----:B------:R-:W-:Y:S05]  /*14f50*/  BSYNC.RECONVERGENT B1 ;  /* 0x0000000000017941 */ /* 0x000fea0003800200 */
.L_x_25485:
        /* <DEDUP_REMOVED lines=11> */
.L_x_25489:
[----:B------:R-:W-:Y:S01]  /*15010*/  IMAD.MOV.U32 R10, RZ, RZ, R9 ;  /* 0x000000ffff0a7224 */ /* 0x000fe200078e0009 */
[----:B------:R-:W-:Y:S01]  /*15020*/  MOV R12, R11 ;  /* 0x0000000b000c7202 */ /* 0x000fe20000000f00 */
[----:B------:R-:W-:Y:S02]  /*15030*/  IMAD.MOV.U32 R159, RZ, RZ, R158 ;  /* 0x000000ffff9f7224 */ /* 0x000fe400078e009e */
[----:B------:R-:W-:-:S07]  /*15040*/  IMAD.MOV.U32 R95, RZ, RZ, R94 ;  /* 0x000000ffff5f7224 */ /* 0x000fce00078e005e */
.L_x_25490:
[----:B------:R-:W-:Y:S05]  /*15050*/  BSYNC.RECONVERGENT B1 ;  /* 0x0000000000017941 */ /* 0x000fea0003800200 */
.L_x_25488:
        /* <DEDUP_REMOVED lines=11> */
.L_x_25492:
[----:B------:R-:W-:Y:S01]  /*15110*/  IMAD.MOV.U32 R9, RZ, RZ, R10 ;  /* 0x000000ffff097224 */ /* 0x000fe200078e000a */
[----:B------:R-:W-:Y:S01]  /*15120*/  MOV R11, R12 ;  /* 0x0000000c000b7202 */ /* 0x000fe20000000f00 */
[----:B------:R-:W-:Y:S02]  /*15130*/  IMAD.MOV.U32 R158, RZ, RZ, R161 ;  /* 0x000000ffff9e7224 */ /* 0x000fe400078e00a1 */
[----:B------:R-:W-:-:S07]  /*15140*/  IMAD.MOV.U32 R94, RZ, RZ, R97 ;  /* 0x000000ffff5e7224 */ /* 0x000fce00078e0061 */
.L_x_25493:
[----:B------:R-:W-:Y:S05]  /*15150*/  BSYNC.RECONVERGENT B1 ;  /* 0x0000000000017941 */ /* 0x000fea0003800200 */
.L_x_25491:
        /* <DEDUP_REMOVED lines=11> */
.L_x_25495:
[----:B------:R-:W-:Y:S01]  /*15210*/  IMAD.MOV.U32 R10, RZ, RZ, R9 ;  /* 0x000000ffff0a7224 */ /* 0x000fe200078e0009 */
[----:B------:R-:W-:Y:S01]  /*15220*/  MOV R12, R11 ;  /* 0x0000000b000c7202 */ /* 0x000fe20000000f00 */
[----:B------:R-:W-:Y:S02]  /*15230*/  IMAD.MOV.U32 R161, RZ, RZ, R160 ;  /* 0x000000ffffa17224 */ /* 0x000fe400078e00a0 */
[----:B------:R-:W-:-:S07]  /*15240*/  IMAD.MOV.U32 R97, RZ, RZ, R96 ;  /* 0x000000ffff617224 */ /* 0x000fce00078e0060 */
.L_x_25496:
[----:B------:R-:W-:Y:S05]  /*15250*/  BSYNC.RECONVERGENT B1 ;  /* 0x0000000000017941 */ /* 0x000fea0003800200 */
.L_x_25494:
        /* <DEDUP_REMOVED lines=11> */
.L_x_25498:
[----:B------:R-:W-:Y:S01]  /*15310*/  IMAD.MOV.U32 R9, RZ, RZ, R10 ;  /* 0x000000ffff097224 */ /* 0x000fe200078e000a */
[----:B------:R-:W-:Y:S01]  /*15320*/  MOV R11, R12 ;  /* 0x0000000c000b7202 */ /* 0x000fe20000000f00 */
[----:B------:R-:W-:Y:S02]  /*15330*/  IMAD.MOV.U32 R160, RZ, RZ, R163 ;  /* 0x000000ffffa07224 */ /* 0x000fe400078e00a3 */
[----:B------:R-:W-:-:S07]  /*15340*/  IMAD.MOV.U32 R96, RZ, RZ, R99 ;  /* 0x000000ffff607224 */ /* 0x000fce00078e0063 */
.L_x_25499:
[----:B------:R-:W-:Y:S05]  /*15350*/  BSYNC.RECONVERGENT B1 ;  /* 0x0000000000017941 */ /* 0x000fea0003800200 */
.L_x_25497:
        /* <DEDUP_REMOVED lines=11> */
.L_x_25501:
[----:B------:R-:W-:Y:S01]  /*15410*/  IMAD.MOV.U32 R10, RZ, RZ, R9 ;  /* 0x000000ffff0a7224 */ /* 0x000fe200078e0009 */
[----:B------:R-:W-:Y:S01]  /*15420*/  MOV R12, R11 ;  /* 0x0000000b000c7202 */ /* 0x000fe20000000f00 */
[----:B------:R-:W-:Y:S02]  /*15430*/  IMAD.MOV.U32 R163, RZ, RZ, R162 ;  /* 0x000000ffffa37224 */ /* 0x000fe400078e00a2 */
[----:B------:R-:W-:-:S07]  /*15440*/  IMAD.MOV.U32 R99, RZ, RZ, R98 ;  /* 0x000000ffff637224 */ /* 0x000fce00078e0062 */
.L_x_25502:
[----:B------:R-:W-:Y:S05]  /*15450*/  BSYNC.RECONVERGENT B1 ;  /* 0x0000000000017941 */ /* 0x000fea0003800200 */
.L_x_25500:
        /* <DEDUP_REMOVED lines=11> */
.L_x_25504:
[----:B------:R-:W-:Y:S01]  /*15510*/  IMAD.MOV.U32 R9, RZ, RZ, R10 ;  /* 0x000000ffff097224 */ /* 0x000fe200078e000a */
[----:B------:R-:W-:Y:S01]  /*15520*/  MOV R11, R12 ;  /* 0x0000000c000b7202 */ /* 0x000fe20000000f00 */
[----:B------:R-:W-:Y:S02]  /*15530*/  IMAD.MOV.U32 R162, RZ, RZ, R165 ;  /* 0x000000ffffa27224 */ /* 0x000fe400078e00a5 */
[----:B------:R-:W-:-:S07]  /*15540*/  IMAD.MOV.U32 R98, RZ, RZ, R101 ;  /* 0x000000ffff627224 */ /* 0x000fce00078e0065 */
.L_x_25505:
[----:B------:R-:W-:Y:S05]  /*15550*/  BSYNC.RECONVERGENT B1 ;  /* 0x0000000000017941 */ /* 0x000fea0003800200 */
.L_x_25503:
        /* <DEDUP_REMOVED lines=11> */
.L_x_25507:
[----:B------:R-:W-:Y:S01]  /*15610*/  IMAD.MOV.U32 R10, RZ, RZ, R9 ;  /* 0x000000ffff0a7224 */ /* 0x000fe200078e0009 */
[----:B------:R-:W-:Y:S01]  /*15620*/  MOV R12, R11 ;  /* 0x0000000b000c7202 */ /* 0x000fe20000000f00 */
[----:B------:R-:W-:Y:S02]  /*15630*/  IMAD.MOV.U32 R165, RZ, RZ, R164 ;  /* 0x000000ffffa57224 */ /* 0x000fe400078e00a4 */
[----:B------:R-:W-:-:S07]  /*15640*/  IMAD.MOV.U32 R101, RZ, RZ, R100 ;  /* 0x000000ffff657224 */ /* 0x000fce00078e0064 */
.L_x_25508:
[----:B------:R-:W-:Y:S05]  /*15650*/  BSYNC.RECONVERGENT B1 ;  /* 0x0000000000017941 */ /* 0x000fea0003800200 */
.L_x_25506:
        /* <DEDUP_REMOVED lines=11> */
.L_x_25510:
[----:B------:R-:W-:Y:S01]  /*15710*/  IMAD.MOV.U32 R9, RZ, RZ, R10 ;  /* 0x000000ffff097224 */ /* 0x000fe200078e000a */
[----:B------:R-:W-:Y:S01]  /*15720*/  MOV R11, R12 ;  /* 0x0000000c000b7202 */ /* 0x000fe20000000f00 */
[----:B------:R-:W-:Y:S02]  /*15730*/  IMAD.MOV.U32 R164, RZ, RZ, R167 ;  /* 0x000000ffffa47224 */ /* 0x000fe400078e00a7 */
[----:B------:R-:W-:-:S07]  /*15740*/  IMAD.MOV.U32 R100, RZ, RZ, R103 ;  /* 0x000000ffff647224 */ /* 0x000fce00078e0067 */
.L_x_25511:
[----:B------:R-:W-:Y:S05]  /*15750*/  BSYNC.RECONVERGENT B1 ;  /* 0x0000000000017941 */ /* 0x000fea0003800200 */
.L_x_25509:
        /* <DEDUP_REMOVED lines=11> */
.L_x_25513:
[----:B------:R-:W-:Y:S01]  /*15810*/  IMAD.MOV.U32 R10, RZ, RZ, R9 ;  /* 0x000000ffff0a7224 */ /* 0x000fe200078e0009 */
[----:B------:R-:W-:Y:S01]  /*15820*/  MOV R12, R11 ;  /* 0x0000000b000c7202 */ /* 0x000fe20000000f00 */
[----:B------:R-:W-:Y:S02]  /*15830*/  IMAD.MOV.U32 R167, RZ, RZ, R166 ;  /* 0x000000ffffa77224 */ /* 0x000fe400078e00a6 */
[----:B------:R-:W-:-:S07]  /*15840*/  IMAD.MOV.U32 R103, RZ, RZ, R102 ;  /* 0x000000ffff677224 */ /* 0x000fce00078e0066 */
.L_x_25514:
[----:B------:R-:W-:Y:S05]  /*15850*/  BSYNC.RECONVERGENT B1 ;  /* 0x0000000000017941 */ /* 0x000fea0003800200 */
.L_x_25512:
        /* <DEDUP_REMOVED lines=11> */
.L_x_25516:
[----:B------:R-:W-:Y:S01]  /*15910*/  IMAD.MOV.U32 R9, RZ, RZ, R10 ;  /* 0x000000ffff097224 */ /* 0x000fe200078e000a */
[----:B------:R-:W-:Y:S01]  /*15920*/  MOV R11, R12 ;  /* 0x0000000c000b7202 */ /* 0x000fe20000000f00 */
[----:B------:R-:W-:Y:S02]  /*15930*/  IMAD.MOV.U32 R166, RZ, RZ, R169 ;  /* 0x000000ffffa67224 */ /* 0x000fe400078e00a9 */
[----:B------:R-:W-:-:S07]  /*15940*/  IMAD.MOV.U32 R102, RZ, RZ, R105 ;  /* 0x000000ffff667224 */ /* 0x000fce00078e0069 */
.L_x_25517:
[----:B------:R-:W-:Y:S05]  /*15950*/  BSYNC.RECONVERGENT B1 ;  /* 0x0000000000017941 */ /* 0x000fea0003800200 */
.L_x_25515:
        /* <DEDUP_REMOVED lines=11> */
.L_x_25519:
[----:B------:R-:W-:Y:S01]  /*15a10*/  IMAD.MOV.U32 R10, RZ, RZ, R9 ;  /* 0x000000ffff0a7224 */ /* 0x000fe200078e0009 */
[----:B------:R-:W-:Y:S01]  /*15a20*/  MOV R12, R11 ;  /* 0x0000000b000c7202 */ /* 0x000fe20000000f00 */
[----:B------:R-:W-:Y:S02]  /*15a30*/  IMAD.MOV.U32 R169, RZ, RZ, R168 ;  /* 0x000000ffffa97224 */ /* 0x000fe400078e00a8 */
[----:B------:R-:W-:-:S07]  /*15a40*/  IMAD.MOV.U32 R105, RZ, RZ, R104 ;  /* 0x000000ffff697224 */ /* 0x000fce00078e0068 */
.L_x_25520:
[----:B------:R-:W-:Y:S05]  /*15a50*/  BSYNC.RECONVERGENT B1 ;  /* 0x0000000000017941 */ /* 0x000fea0003800200 */
.L_x_25518:
        /* <DEDUP_REMOVED lines=11> */
.L_x_25522:
[----:B------:R-:W-:Y:S01]  /*15b10*/  IMAD.MOV.U32 R9, RZ, RZ, R10 ;  /* 0x000000ffff097224 */ /* 0x000fe200078e000a */
[----:B------:R-:W-:Y:S01]  /*15b20*/  MOV R11, R12 ;  /* 0x0000000c000b7202 */ /* 0x000fe20000000f00 */
[----:B------:R-:W-:Y:S02]  /*15b30*/  IMAD.MOV.U32 R168, RZ, RZ, R171 ;  /* 0x000000ffffa87224 */ /* 0x000fe400078e00ab */
[----:B------:R-:W-:-:S07]  /*15b40*/  IMAD.MOV.U32 R104, RZ, RZ, R107 ;  /* 0x000000ffff687224 */ /* 0x000fce00078e006b */
.L_x_25523:
[----:B------:R-:W-:Y:S05]  /*15b50*/  BSYNC.RECONVERGENT B1 ;  /* 0x0000000000017941 */ /* 0x000fea0003800200 */
.L_x_25521:
        /* <DEDUP_REMOVED lines=11> */
.L_x_25525:
[----:B------:R-:W-:Y:S01]  /*15c10*/  IMAD.MOV.U32 R10, RZ, RZ, R9 ;  /* 0x000000ffff0a7224 */ /* 0x000fe200078e0009 */
[----:B------:R-:W-:Y:S01]  /*15c20*/  MOV R12, R11 ;  /* 0x0000000b000c7202 */ /* 0x000fe20000000f00 */
[----:B------:R-:W-:Y:S02]  /*15c30*/  IMAD.MOV.U32 R171, RZ, RZ, R170 ;  /* 0x000000ffffab7224 */ /* 0x000fe400078e00aa */
[----:B------:R-:W-:-:S07]  /*15c40*/  IMAD.MOV.U32 R107, RZ, RZ, R106 ;  /* 0x000000ffff6b7224 */ /* 0x000fce00078e006a */
.L_x_25526:
[----:B------:R-:W-:Y:S05]  /*15c50*/  BSYNC.RECONVERGENT B1 ;  /* 0x0000000000017941 */ /* 0x000fea0003800200 */
.L_x_25524:
        /* <DEDUP_REMOVED lines=11> */
.L_x_25528:
[----:B------:R-:W-:Y:S01]  /*15d10*/  IMAD.MOV.U32 R9, RZ, RZ, R10 ;  /* 0x000000ffff097224 */ /* 0x000fe200078e000a */
[----:B------:R-:W-:Y:S01]  /*15d20*/  MOV R11, R12 ;  /* 0x0000000c000b7202 */ /* 0x000fe20000000f00 */
[----:B------:R-:W-:Y:S02]  /*15d30*/  IMAD.MOV.U32 R170, RZ, RZ, R173 ;  /* 0x000000ffffaa7224 */ /* 0x000fe400078e00ad */
[----:B------:R-:W-:-:S07]  /*15d40*/  IMAD.MOV.U32 R106, RZ, RZ, R109 ;  /* 0x000000ffff6a7224 */ /* 0x000fce00078e006d */
.L_x_25529:
[----:B------:R-:W-:Y:S05]  /*15d50*/  BSYNC.RECONVERGENT B1 ;  /* 0x0000000000017941 */ /* 0x000fea0003800200 */
.L_x_25527:
        /* <DEDUP_REMOVED lines=11> */
.L_x_25531:
[----:B------:R-:W-:Y:S01]  /*15e10*/  IMAD.MOV.U32 R10, RZ, RZ, R9 ;  /* 0x000000ffff0a7224 */ /* 0x000fe200078e0009 */
[----:B------:R-:W-:Y:S01]  /*15e20*/  MOV R12, R11 ;  /* 0x0000000b000c7202 */ /* 0x000fe20000000f00 */
[----:B------:R-:W-:Y:S02]  /*15e30*/  IMAD.MOV.U32 R173, RZ, RZ, R172 ;  /* 0x000000ffffad7224 */ /* 0x000fe400078e00ac */
[----:B------:R-:W-:-:S07]  /*15e40*/  IMAD.MOV.U32 R109, RZ, RZ, R108 ;  /* 0x000000ffff6d7224 */ /* 0x000fce00078e006c */
.L_x_25532:
[----:B------:R-:W-:Y:S05]  /*15e50*/  BSYNC.RECONVERGENT B1 ;  /* 0x0000000000017941 */ /* 0x000fea0003800200 */
.L_x_25530:
        /* <DEDUP_REMOVED lines=11> */
.L_x_25534:
[----:B------:R-:W-:Y:S01]  /*15f10*/  IMAD.MOV.U32 R9, RZ, RZ, R10 ;  /* 0x000000ffff097224 */ /* 0x000fe200078e000a */
[----:B------:R-:W-:Y:S01]  /*15f20*/  MOV R11, R12 ;  /* 0x0000000c000b7202 */ /* 0x000fe20000000f00 */
[----:B------:R-:W-:Y:S02]  /*15f30*/  IMAD.MOV.U32 R172, RZ, RZ, R175 ;  /* 0x000000ffffac7224 */ /* 0x000fe400078e00af */
[----:B------:R-:W-:-:S07]  /*15f40*/  IMAD.MOV.U32 R108, RZ, RZ, R111 ;  /* 0x000000ffff6c7224 */ /* 0x000fce00078e006f */
.L_x_25535:
[----:B------:R-:W-:Y:S05]  /*15f50*/  BSYNC.RECONVERGENT B1 ;  /* 0x0000000000017941 */ /* 0x000fea0003800200 */
.L_x_25533:
        /* <DEDUP_REMOVED lines=11> */
.L_x_25537:
[----:B------:R-:W-:Y:S01]  /*16010*/  IMAD.MOV.U32 R10, RZ, RZ, R9 ;  /* 0x000000ffff0a7224 */ /* 0x000fe200078e0009 */
[----:B------:R-:W-:Y:S01]  /*16020*/  MOV R12, R11 ;  /* 0x0000000b000c7202 */ /* 0x000fe20000000f00 */
[----:B------:R-:W-:Y:S02]  /*16030*/  IMAD.MOV.U32 R175, RZ, RZ, R174 ;  /* 0x000000ffffaf7224 */ /* 0x000fe400078e00ae */
[----:B------:R-:W-:-:S07]  /*16040*/  IMAD.MOV.U32 R111, RZ, RZ, R110 ;  /* 0x000000ffff6f7224 */ /* 0x000fce00078e006e */
.L_x_25538:
[----:B------:R-:W-:Y:S05]  /*16050*/  BSYNC.RECONVERGENT B1 ;  /* 0x0000000000017941 */ /* 0x000fea0003800200 */
.L_x_25536:
        /* <DEDUP_REMOVED lines=11> */
.L_x_25540:
[----:B------:R-:W-:Y:S01]  /*16110*/  IMAD.MOV.U32 R9, RZ, RZ, R10 ;  /* 0x000000ffff097224 */ /* 0x000fe200078e000a */
[----:B------:R-:W-:Y:S01]  /*16120*/  MOV R11, R12 ;  /* 0x0000000c000b7202 */ /* 0x000fe20000000f00 */
[----:B------:R-:W-:Y:S02]  /*16130*/  IMAD.MOV.U32 R174, RZ, RZ, R177 ;  /* 0x000000ffffae7224 */ /* 0x000fe400078e00b1 */
[----:B------:R-:W-:-:S07]  /*16140*/  IMAD.MOV.U32 R110, RZ, RZ, R113 ;  /* 0x000000ffff6e7224 */ /* 0x000fce00078e0071 */
.L_x_25541:
[----:B------:R-:W-:Y:S05]  /*16150*/  BSYNC.RECONVERGENT B1 ;  /* 0x0000000000017941 */ /* 0x000fea0003800200 */
.L_x_25539:
        /* <DEDUP_REMOVED lines=11> */
.L_x_25543:
[----:B------:R-:W-:Y:S01]  /*16210*/  IMAD.MOV.U32 R10, RZ, RZ, R9 ;  /* 0x000000ffff0a7224 */ /* 0x000fe200078e0009 */
[----:B------:R-:W-:Y:S01]  /*16220*/  MOV R12, R11 ;  /* 0x0000000b000c7202 */ /* 0x000fe20000000f00 */
[----:B------:R-:W-:Y:S02]  /*16230*/  IMAD.MOV.U32 R177, RZ, RZ, R176 ;  /* 0x000000ffffb17224 */ /* 0x000fe400078e00b0 */
[----:B------:R-:W-:-:S07]  /*16240*/  IMAD.MOV.U32 R113, RZ, RZ, R112 ;  /* 0x000000ffff717224 */ /* 0x000fce00078e0070 */
.L_x_25544:
[----:B------:R-:W-:Y:S05]  /*16250*/  BSYNC.RECONVERGENT B1 ;  /* 0x0000000000017941 */ /* 0x000fea0003800200 */
.L_x_25542:
        /* <DEDUP_REMOVED lines=11> */
.L_x_25546:
[----:B------:R-:W-:Y:S01]  /*16310*/  IMAD.MOV.U32 R9, RZ, RZ, R10 ;  /* 0x000000ffff097224 */ /* 0x000fe200078e000a */
[----:B------:R-:W-:Y:S01]  /*16320*/  MOV R11, R12 ;  /* 0x0000000c000b7202 */ /* 0x000fe20000000f00 */
[----:B------:R-:W-:Y:S02]  /*16330*/  IMAD.MOV.U32 R176, RZ, RZ, R179 ;  /* 0x000000ffffb07224 */ /* 0x000fe400078e00b3 */
[----:B------:R-:W-:-:S07]  /*16340*/  IMAD.MOV.U32 R112, RZ, RZ, R115 ;  /* 0x000000ffff707224 */ /* 0x000fce00078e0073 */
.L_x_25547:
[----:B------:R-:W-:Y:S05]  /*16350*/  BSYNC.RECONVERGENT B1 ;  /* 0x0000000000017941 */ /* 0x000fea0003800200 */
.L_x_25545:
        /* <DEDUP_REMOVED lines=11> */
.L_x_25549:
[----:B------:R-:W-:Y:S01]  /*16410*/  IMAD.MOV.U32 R10, RZ, RZ, R9 ;  /* 0x000000ffff0a7224 */ /* 0x000fe200078e0009 */
[----:B------:R-:W-:Y:S01]  /*16420*/  MOV R12, R11 ;  /* 0x0000000b000c7202 */ /* 0x000fe20000000f00 */
[----:B------:R-:W-:Y:S02]  /*16430*/  IMAD.MOV.U32 R179, RZ, RZ, R178 ;  /* 0x000000ffffb37224 */ /* 0x000fe400078e00b2 */
[----:B------:R-:W-:-:S07]  /*16440*/  IMAD.MOV.U32 R115, RZ, RZ, R114 ;  /* 0x000000ffff737224 */ /* 0x000fce00078e0072 */
.L_x_25550:
[----:B------:R-:W-:Y:S05]  /*16450*/  BSYNC.RECONVERGENT B1 ;  /* 0x0000000000017941 */ /* 0x000fea0003800200 */
.L_x_25548:
        /* <DEDUP_REMOVED lines=11> */
.L_x_25552:
[----:B------:R-:W-:Y:S01]  /*16510*/  IMAD.MOV.U32 R9, RZ, RZ, R10 ;  /* 0x000000ffff097224 */ /* 0x000fe200078e000a */
[----:B------:R-:W-:Y:S01]  /*16520*/  MOV R11, R12 ;  /* 0x0000000c000b7202 */ /* 0x000fe20000000f00 */
[----:B------:R-:W-:Y:S02]  /*16530*/  IMAD.MOV.U32 R178, RZ, RZ, R181 ;  /* 0x000000ffffb27224 */ /* 0x000fe400078e00b5 */
[----:B------:R-:W-:-:S07]  /*16540*/  IMAD.MOV.U32 R114, RZ, RZ, R117 ;  /* 0x000000ffff727224 */ /* 0x000fce00078e0075 */
.L_x_25553:
[----:B------:R-:W-:Y:S05]  /*16550*/  BSYNC.RECONVERGENT B1 ;  /* 0x0000000000017941 */ /* 0x000fea0003800200 */
.L_x_25551:
        /* <DEDUP_REMOVED lines=11> */
.L_x_25555:
[----:B------:R-:W-:Y:S01]  /*16610*/  IMAD.MOV.U32 R10, RZ, RZ, R9 ;  /* 0x000000ffff0a7224 */ /* 0x000fe200078e0009 */
[----:B------:R-:W-:Y:S01]  /*16620*/  MOV R12, R11 ;  /* 0x0000000b000c7202 */ /* 0x000fe20000000f00 */
[----:B------:R-:W-:Y:S02]  /*16630*/  IMAD.MOV.U32 R181, RZ, RZ, R180 ;  /* 0x000000ffffb57224 */ /* 0x000fe400078e00b4 */
[----:B------:R-:W-:-:S07]  /*16640*/  IMAD.MOV.U32 R117, RZ, RZ, R116 ;  /* 0x000000ffff757224 */ /* 0x000fce00078e0074 */
.L_x_25556:
[----:B------:R-:W-:Y:S05]  /*16650*/  BSYNC.RECONVERGENT B1 ;  /* 0x0000000000017941 */ /* 0x000fea0003800200 */
.L_x_25554:
        /* <DEDUP_REMOVED lines=11> */
.L_x_25558:
[----:B------:R-:W-:Y:S01]  /*16710*/  IMAD.MOV.U32 R9, RZ, RZ, R10 ;  /* 0x000000ffff097224 */ /* 0x000fe200078e000a */
[----:B------:R-:W-:Y:S01]  /*16720*/  MOV R11, R12 ;  /* 0x0000000c000b7202 */ /* 0x000fe20000000f00 */
[----:B------:R-:W-:Y:S02]  /*16730*/  IMAD.MOV.U32 R180, RZ, RZ, R183 ;  /* 0x000000ffffb47224 */ /* 0x000fe400078e00b7 */
[----:B------:R-:W-:-:S07]  /*16740*/  IMAD.MOV.U32 R116, RZ, RZ, R119 ;  /* 0x000000ffff747224 */ /* 0x000fce00078e0077 */
.L_x_25559:
[----:B------:R-:W-:Y:S05]  /*16750*/  BSYNC.RECONVERGENT B1 ;  /* 0x0000000000017941 */ /* 0x000fea0003800200 */
.L_x_25557:
        /* <DEDUP_REMOVED lines=11> */
.L_x_25561:
[----:B------:R-:W-:Y:S01]  /*16810*/  IMAD.MOV.U32 R10, RZ, RZ, R9 ;  /* 0x000000ffff0a7224 */ /* 0x000fe200078e0009 */
[----:B------:R-:W-:Y:S01]  /*16820*/  MOV R12, R11 ;  /* 0x0000000b000c7202 */ /* 0x000fe20000000f00 */
[----:B------:R-:W-:Y:S02]  /*16830*/  IMAD.MOV.U32 R183, RZ, RZ, R182 ;  /* 0x000000ffffb77224 */ /* 0x000fe400078e00b6 */
[----:B------:R-:W-:-:S07]  /*16840*/  IMAD.MOV.U32 R119, RZ, RZ, R118 ;  /* 0x000000ffff777224 */ /* 0x000fce00078e0076 */
.L_x_25562:
[----:B------:R-:W-:Y:S05]  /*16850*/  BSYNC.RECONVERGENT B1 ;  /* 0x0000000000017941 */ /* 0x000fea0003800200 */
.L_x_25560:
        /* <DEDUP_REMOVED lines=11> */
.L_x_25564:
[----:B------:R-:W-:Y:S01]  /*16910*/  IMAD.MOV.U32 R9, RZ, RZ, R10 ;  /* 0x000000ffff097224 */ /* 0x000fe200078e000a */
[----:B------:R-:W-:Y:S01]  /*16920*/  MOV R11, R12 ;  /* 0x0000000c000b7202 */ /* 0x000fe20000000f00 */
[----:B------:R-:W-:Y:S02]  /*16930*/  IMAD.MOV.U32 R182, RZ, RZ, R185 ;  /* 0x000000ffffb67224 */ /* 0x000fe400078e00b9 */
[----:B------:R-:W-:-:S07]  /*16940*/  IMAD.MOV.U32 R118, RZ, RZ, R121 ;  /* 0x000000ffff767224 */ /* 0x000fce00078e0079 */
.L_x_25565:
[----:B------:R-:W-:Y:S05]  /*16950*/  BSYNC.RECONVERGENT B1 ;  /* 0x0000000000017941 */ /* 0x000fea0003800200 */
.L_x_25563:
        /* <DEDUP_REMOVED lines=11> */
.L_x_25567:
[----:B------:R-:W-:Y:S01]  /*16a10*/  IMAD.MOV.U32 R10, RZ, RZ, R9 ;  /* 0x000000ffff0a7224 */ /* 0x000fe200078e0009 */
[----:B------:R-:W-:Y:S01]  /*16a20*/  MOV R12, R11 ;  /* 0x0000000b000c7202 */ /* 0x000fe20000000f00 */
[----:B------:R-:W-:Y:S02]  /*16a30*/  IMAD.MOV.U32 R185, RZ, RZ, R184 ;  /* 0x000000ffffb97224 */ /* 0x000fe400078e00b8 */
[----:B------:R-:W-:-:S07]  /*16a40*/  IMAD.MOV.U32 R121, RZ, RZ, R120 ;  /* 0x000000ffff797224 */ /* 0x000fce00078e0078 */
.L_x_25568:
[----:B------:R-:W-:Y:S05]  /*16a50*/  BSYNC.RECONVERGENT B1 ;  /* 0x0000000000017941 */ /* 0x000fea0003800200 */
.L_x_25566:
        /* <DEDUP_REMOVED lines=11> */
.L_x_25570:
[----:B------:R-:W-:Y:S01]  /*16b10*/  IMAD.MOV.U32 R9, RZ, RZ, R10 ;  /* 0x000000ffff097224 */ /* 0x000fe200078e000a */
[----:B------:R-:W-:Y:S01]  /*16b20*/  MOV R11, R12 ;  /* 0x0000000c000b7202 */ /* 0x000fe20000000f00 */
[----:B------:R-:W-:Y:S02]  /*16b30*/  IMAD.MOV.U32 R184, RZ, RZ, R187 ;  /* 0x000000ffffb87224 */ /* 0x000fe400078e00bb */
[----:B------:R-:W-:-:S07]  /*16b40*/  IMAD.MOV.U32 R120, RZ, RZ, R123 ;  /* 0x000000ffff787224 */ /* 0x000fce00078e007b */
.L_x_25571:
[----:B------:R-:W-:Y:S05]  /*16b50*/  BSYNC.RECONVERGENT B1 ;  /* 0x0000000000017941 */ /* 0x000fea0003800200 */
.L_x_25569:
        /* <DEDUP_REMOVED lines=11> */
.L_x_25573:
[----:B------:R-:W-:Y:S01]  /*16c10*/  IMAD.MOV.U32 R10, RZ, RZ, R9 ;  /* 0x000000ffff0a7224 */ /* 0x000fe200078e0009 */
[----:B------:R-:W-:Y:S01]  /*16c20*/  MOV R12, R11 ;  /* 0x0000000b000c7202 */ /* 0x000fe20000000f00 */
[----:B------:R-:W-:Y:S02]  /*16c30*/  IMAD.MOV.U32 R187, RZ, RZ, R186 ;  /* 0x000000ffffbb7224 */ /* 0x000fe400078e00ba */
[----:B------:R-:W-:-:S07]  /*16c40*/  IMAD.MOV.U32 R123, RZ, RZ, R122 ;  /* 0x000000ffff7b7224 */ /* 0x000fce00078e007a */
.L_x_25574:
[----:B------:R-:W-:Y:S05]  /*16c50*/  BSYNC.RECONVERGENT B1 ;  /* 0x0000000000017941 */ /* 0x000fea0003800200 */
.L_x_25572:
        /* <DEDUP_REMOVED lines=11> */
.L_x_25576:
[----:B------:R-:W-:Y:S01]  /*16d10*/  IMAD.MOV.U32 R9, RZ, RZ, R10 ;  /* 0x000000ffff097224 */ /* 0x000fe200078e000a */
[----:B------:R-:W-:Y:S01]  /*16d20*/  MOV R11, R12 ;  /* 0x0000000c000b7202 */ /* 0x000fe20000000f00 */
[----:B------:R-:W-:Y:S02]  /*16d30*/  IMAD.MOV.U32 R186, RZ, RZ, R189 ;  /* 0x000000ffffba7224 */ /* 0x000fe400078e00bd */
[----:B------:R-:W-:-:S07]  /*16d40*/  IMAD.MOV.U32 R122, RZ, RZ, R125 ;  /* 0x000000ffff7a7224 */ /* 0x000fce00078e007d */
.L_x_25577:
[----:B------:R-:W-:Y:S05]  /*16d50*/  BSYNC.RECONVERGENT B1 ;  /* 0x0000000000017941 */ /* 0x000fea0003800200 */
.L_x_25575:
        /* <DEDUP_REMOVED lines=11> */
.L_x_25579:
[----:B------:R-:W-:Y:S01]  /*16e10*/  IMAD.MOV.U32 R10, RZ, RZ, R9 ;  /* 0x000000ffff0a7224 */ /* 0x000fe200078e0009 */
[----:B------:R-:W-:Y:S01]  /*16e20*/  MOV R12, R11 ;  /* 0x0000000b000c7202 */ /* 0x000fe20000000f00 */
[----:B------:R-:W-:Y:S02]  /*16e30*/  IMAD.MOV.U32 R189, RZ, RZ, R188 ;  /* 0x000000ffffbd7224 */ /* 0x000fe400078e00bc */
[----:B------:R-:W-:-:S07]  /*16e40*/  IMAD.MOV.U32 R125, RZ, RZ, R124 ;  /* 0x000000ffff7d7224 */ /* 0x000fce00078e007c */
.L_x_25580:
[----:B------:R-:W-:Y:S05]  /*16e50*/  BSYNC.RECONVERGENT B1 ;  /* 0x0000000000017941 */ /* 0x000fea0003800200 */
.L_x_25578:
        /* <DEDUP_REMOVED lines=11> */
.L_x_25582:
[----:B------:R-:W-:Y:S01]  /*16f10*/  IMAD.MOV.U32 R9, RZ, RZ, R10 ;  /* 0x000000ffff097224 */ /* 0x000fe200078e000a */
[----:B------:R-:W-:Y:S01]  /*16f20*/  MOV R11, R12 ;  /* 0x0000000c000b7202 */ /* 0x000fe20000000f00 */
[----:B------:R-:W-:Y:S02]  /*16f30*/  IMAD.MOV.U32 R188, RZ, RZ, R191 ;  /* 0x000000ffffbc7224 */ /* 0x000fe400078e00bf */
[----:B------:R-:W-:-:S07]  /*16f40*/  IMAD.MOV.U32 R124, RZ, RZ, R127 ;  /* 0x000000ffff7c7224 */ /* 0x000fce00078e007f */
.L_x_25583:
[----:B------:R-:W-:Y:S05]  /*16f50*/  BSYNC.RECONVERGENT B1 ;  /* 0x0000000000017941 */ /* 0x000fea0003800200 */
.L_x_25581:
        /* <DEDUP_REMOVED lines=11> */
.L_x_25585:
[----:B------:R-:W-:Y:S01]  /*17010*/  IMAD.MOV.U32 R10, RZ, RZ, R9 ;  /* 0x000000ffff0a7224 */ /* 0x000fe200078e0009 */
[----:B------:R-:W-:Y:S01]  /*17020*/  MOV R12, R11 ;  /* 0x0000000b000c7202 */ /* 0x000fe20000000f00 */
[----:B------:R-:W-:Y:S02]  /*17030*/  IMAD.MOV.U32 R191, RZ, RZ, R190 ;  /* 0x000000ffffbf7224 */ /* 0x000fe400078e00be */
[----:B------:R-:W-:-:S07]  /*17040*/  IMAD.MOV.U32 R127, RZ, RZ, R126 ;  /* 0x000000ffff7f7224 */ /* 0x000fce00078e007e */
.L_x_25586:
[----:B------:R-:W-:Y:S05]  /*17050*/  BSYNC.RECONVERGENT B1 ;  /* 0x0000000000017941 */ /* 0x000fea0003800200 */
.L_x_25584:
        /* <DEDUP_REMOVED lines=11> */
.L_x_25588:
[----:B------:R-:W-:Y:S01]  /*17110*/  IMAD.MOV.U32 R9, RZ, RZ, R10 ;  /* 0x000000ffff097224 */ /* 0x000fe200078e000a */
[----:B------:R-:W-:Y:S01]  /*17120*/  MOV R11, R12 ;  /* 0x0000000c000b7202 */ /* 0x000fe20000000f00 */
[----:B------:R-:W-:Y:S02]  /*17130*/  IMAD.MOV.U32 R190, RZ, RZ, R193 ;  /* 0x000000ffffbe7224 */ /* 0x000fe400078e00c1 */
[----:B------:R-:W-:-:S07]  /*17140*/  IMAD.MOV.U32 R126, RZ, RZ, R129 ;  /* 0x000000ffff7e7224 */ /* 0x000fce00078e0081 */
.L_x_25589:
[----:B------:R-:W-:Y:S05]  /*17150*/  BSYNC.RECONVERGENT B1 ;  /* 0x0000000000017941 */ /* 0x000fea0003800200 */
.L_x_25587:
        /* <DEDUP_REMOVED lines=11> */
.L_x_25591:
[----:B------:R-:W-:Y:S01]  /*17210*/  IMAD.MOV.U32 R10, RZ, RZ, R9 ;  /* 0x000000ffff0a7224 */ /* 0x000fe200078e0009 */
[----:B------:R-:W-:Y:S01]  /*17220*/  MOV R12, R11 ;  /* 0x0000000b000c7202 */ /* 0x000fe20000000f00 */
[----:B------:R-:W-:Y:S02]  /*17230*/  IMAD.MOV.U32 R193, RZ, RZ, R192 ;  /* 0x000000ffffc17224 */ /* 0x000fe400078e00c0 */
[----:B------:R-:W-:-:S07]  /*17240*/  IMAD.MOV.U32 R129, RZ, RZ, R128 ;  /* 0x000000ffff817224 */ /* 0x000fce00078e0080 */
.L_x_25592:
[----:B------:R-:W-:Y:S05]  /*17250*/  BSYNC.RECONVERGENT B1 ;  /* 0x0000000000017941 */ /* 0x000fea0003800200 */
.L_x_25590:
        /* <DEDUP_REMOVED lines=11> */
.L_x_25594:
[----:B------:R-:W-:Y:S01]  /*17310*/  IMAD.MOV.U32 R9, RZ, RZ, R10 ;  /* 0x000000ffff097224 */ /* 0x000fe200078e000a */
[----:B------:R-:W-:Y:S01]  /*17320*/  MOV R11, R12 ;  /* 0x0000000c000b7202 */ /* 0x000fe20000000f00 */
[----:B------:R-:W-:Y:S02]  /*17330*/  IMAD.MOV.U32 R192, RZ, RZ, R195 ;  /* 0x000000ffffc07224 */ /* 0x000fe400078e00c3 */
[----:B------:R-:W-:-:S07]  /*17340*/  IMAD.MOV.U32 R128, RZ, RZ, R131 ;  /* 0x000000ffff807224 */ /* 0x000fce00078e0083 */
.L_x_25595:
[----:B------:R-:W-:Y:S05]  /*17350*/  BSYNC.RECONVERGENT B1 ;  /* 0x0000000000017941 */ /* 0x000fea0003800200 */
.L_x_25593:
        /* <DEDUP_REMOVED lines=11> */
.L_x_25597:
[----:B------:R-:W-:Y:S01]  /*17410*/  IMAD.MOV.U32 R10, RZ, RZ, R9 ;  /* 0x000000ffff0a7224 */ /* 0x000fe200078e0009 */
[----:B------:R-:W-:Y:S01]  /*17420*/  MOV R12, R11 ;  /* 0x0000000b000c7202 */ /* 0x000fe20000000f00 */
[----:B------:R-:W-:Y:S02]  /*17430*/  IMAD.MOV.U32 R195, RZ, RZ, R194 ;  /* 0x000000ffffc37224 */ /* 0x000fe400078e00c2 */
[----:B------:R-:W-:-:S07]  /*17440*/  IMAD.MOV.U32 R131, RZ, RZ, R130 ;  /* 0x000000ffff837224 */ /* 0x000fce00078e0082 */
.L_x_25598:
[----:B------:R-:W-:Y:S05]  /*17450*/  BSYNC.RECONVERGENT B1 ;  /* 0x0000000000017941 */ /* 0x000fea0003800200 */
.L_x_25596:
        /* <DEDUP_REMOVED lines=11> */
.L_x_25600:
[----:B------:R-:W-:Y:S01]  /*17510*/  IMAD.MOV.U32 R9, RZ, RZ, R10 ;  /* 0x000000ffff097224 */ /* 0x000fe200078e000a */
[----:B------:R-:W-:Y:S01]  /*17520*/  MOV R11, R12 ;  /* 0x0000000c000b7202 */ /* 0x000fe20000000f00 */
[----:B------:R-:W-:Y:S02]  /*17530*/  IMAD.MOV.U32 R194, RZ, RZ, R197 ;  /* 0x000000ffffc27224 */ /* 0x000fe400078e00c5 */
[----:B------:R-:W-:-:S07]  /*17540*/  IMAD.MOV.U32 R130, RZ, RZ, R133 ;  /* 0x000000ffff827224 */ /* 0x000fce00078e0085 */
.L_x_25601:
[----:B------:R-:W-:Y:S05]  /*17550*/  BSYNC.RECONVERGENT B1 ;  /* 0x0000000000017941 */ /* 0x000fea0003800200 */
.L_x_25599:
        /* <DEDUP_REMOVED lines=11> */
.L_x_25603:
[----:B------:R-:W-:Y:S01]  /*17610*/  IMAD.MOV.U32 R10, RZ, RZ, R9 ;  /* 0x000000ffff0a7224 */ /* 0x000fe200078e0009 */
[----:B------:R-:W-:Y:S01]  /*17620*/  MOV R12, R11 ;  /* 0x0000000b000c7202 */ /* 0x000fe20000000f00 */
[----:B------:R-:W-:Y:S02]  /*17630*/  IMAD.MOV.U32 R197, RZ, RZ, R196 ;  /* 0x000000ffffc57224 */ /* 0x000fe400078e00c4 */
[----:B------:R-:W-:-:S07]  /*17640*/  IMAD.MOV.U32 R133, RZ, RZ, R132 ;  /* 0x000000ffff857224 */ /* 0x000fce00078e0084 */
.L_x_25604:
[----:B------:R-:W-:Y:S05]  /*17650*/  BSYNC.RECONVERGENT B1 ;  /* 0x0000000000017941 */ /* 0x000fea0003800200 */
.L_x_25602:
        /* <DEDUP_REMOVED lines=11> */
.L_x_25606:
[----:B------:R-:W-:Y:S01]  /*17710*/  IMAD.MOV.U32 R9, RZ, RZ, R10 ;  /* 0x000000ffff097224 */ /* 0x000fe200078e000a */
[----:B------:R-:W-:Y:S01]  /*17720*/  MOV R11, R12 ;  /* 0x0000000c000b7202 */ /* 0x000fe20000000f00 */
[----:B------:R-:W-:Y:S02]  /*17730*/  IMAD.MOV.U32 R196, RZ, RZ, R199 ;  /* 0x000000ffffc47224 */ /* 0x000fe400078e00c7 */
[----:B------:R-:W-:-:S07]  /*17740*/  IMAD.MOV.U32 R132, RZ, RZ, R135 ;  /* 0x000000ffff847224 */ /* 0x000fce00078e0087 */
.L_x_25607:
[----:B------:R-:W-:Y:S05]  /*17750*/  BSYNC.RECONVERGENT B1 ;  /* 0x0000000000017941 */ /* 0x000fea0003800200 */
.L_x_25605:
        /* <DEDUP_REMOVED lines=11> */
.L_x_25609:
[----:B------:R-:W-:Y:S01]  /*17810*/  IMAD.MOV.U32 R10, RZ, RZ, R9 ;  /* 0x000000ffff0a7224 */ /* 0x000fe200078e0009 */
[----:B------:R-:W-:Y:S01]  /*17820*/  MOV R12, R11 ;  /* 0x0000000b000c7202 */ /* 0x000fe20000000f00 */
[----:B------:R-:W-:Y:S02]  /*17830*/  IMAD.MOV.U32 R199, RZ, RZ, R198 ;  /* 0x000000ffffc77224 */ /* 0x000fe400078e00c6 */
[----:B------:R-:W-:-:S07]  /*17840*/  IMAD.MOV.U32 R135, RZ, RZ, R134 ;  /* 0x000000ffff877224 */ /* 0x000fce00078e0086 */
.L_x_25610:
[----:B------:R-:W-:Y:S05]  /*17850*/  BSYNC.RECONVERGENT B1 ;  /* 0x0000000000017941 */ /* 0x000fea0003800200 */
.L_x_25608:
        /* <DEDUP_REMOVED lines=11> */
.L_x_25612:
[----:B------:R-:W-:Y:S01]  /*17910*/  IMAD.MOV.U32 R9, RZ, RZ, R10 ;  /* 0x000000ffff097224 */ /* 0x000fe200078e000a */
[----:B------:R-:W-:Y:S01]  /*17920*/  MOV R11, R12 ;  /* 0x0000000c000b7202 */ /* 0x000fe20000000f00 */
[----:B------:R-:W-:Y:S02]  /*17930*/  IMAD.MOV.U32 R198, RZ, RZ, R201 ;  /* 0x000000ffffc67224 */ /* 0x000fe400078e00c9 */
[----:B------:R-:W-:-:S07]  /*17940*/  IMAD.MOV.U32 R134, RZ, RZ, R137 ;  /* 0x000000ffff867224 */ /* 0x000fce00078e0089 */
.L_x_25613:
[----:B------:R-:W-:Y:S05]  /*17950*/  BSYNC.RECONVERGENT B1 ;  /* 0x0000000000017941 */ /* 0x000fea0003800200 */
.L_x_25611:
        /* <DEDUP_REMOVED lines=11> */
.L_x_25615:
[----:B------:R-:W-:Y:S01]  /*17a10*/  IMAD.MOV.U32 R10, RZ, RZ, R9 ;  /* 0x000000ffff0a7224 */ /* 0x000fe200078e0009 */
[----:B------:R-:W-:Y:S01]  /*17a20*/  MOV R12, R11 ;  /* 0x0000000b000c7202 */ /* 0x000fe20000000f00 */
[----:B------:R-:W-:Y:S02]  /*17a30*/  IMAD.MOV.U32 R201, RZ, RZ, R200 ;  /* 0x000000ffffc97224 */ /* 0x000fe400078e00c8 */
[----:B------:R-:W-:-:S07]  /*17a40*/  IMAD.MOV.U32 R137, RZ, RZ, R136 ;  /* 0x000000ffff897224 */ /* 0x000fce00078e0088 */
.L_x_25616:
[----:B------:R-:W-:Y:S05]  /*17a50*/  BSYNC.RECONVERGENT B1 ;  /* 0x0000000000017941 */ /* 0x000fea0003800200 */
.L_x_25614:
        /* <DEDUP_REMOVED lines=11> */
.L_x_25618:
[----:B------:R-:W-:Y:S01]  /*17b10*/  IMAD.MOV.U32 R9, RZ, RZ, R10 ;  /* 0x000000ffff097224 */ /* 0x000fe200078e000a */
[----:B------:R-:W-:Y:S01]  /*17b20*/  MOV R11, R12 ;  /* 0x0000000c000b7202 */ /* 0x000fe20000000f00 */
[----:B------:R-:W-:Y:S02]  /*17b30*/  IMAD.MOV.U32 R200, RZ, RZ, R203 ;  /* 0x000000ffffc87224 */ /* 0x000fe400078e00cb */
[----:B------:R-:W-:-:S07]  /*17b40*/  IMAD.MOV.U32 R136, RZ, RZ, R139 ;  /* 0x000000ffff887224 */ /* 0x000fce00078e008b */
.L_x_25619:
[----:B------:R-:W-:Y:S05]  /*17b50*/  BSYNC.RECONVERGENT B1 ;  /* 0x0000000000017941 */ /* 0x000fea0003800200 */
.L_x_25617:
        /* <DEDUP_REMOVED lines=11> */
.L_x_25621:
[----:B------:R-:W-:Y:S01]  /*17c10*/  IMAD.MOV.U32 R10, RZ, RZ, R9 ;  /* 0x000000ffff0a7224 */ /* 0x000fe200078e0009 */
[----:B------:R-:W-:Y:S01]  /*17c20*/  MOV R12, R11 ;  /* 0x0000000b000c7202 */ /* 0x000fe20000000f00 */
[----:B------:R-:W-:Y:S02]  /*17c30*/  IMAD.MOV.U32 R203, RZ, RZ, R202 ;  /* 0x000000ffffcb7224 */ /* 0x000fe400078e00ca */
[----:B------:R-:W-:-:S07]  /*17c40*/  IMAD.MOV.U32 R139, RZ, RZ, R138 ;  /* 0x000000ffff8b7224 */ /* 0x000fce00078e008a */
.L_x_25622:
[----:B------:R-:W-:Y:S05]  /*17c50*/  BSYNC.RECONVERGENT B1 ;  /* 0x0000000000017941 */ /* 0x000fea0003800200 */
.L_x_25620:
        /* <DEDUP_REMOVED lines=11> */
.L_x_25624:
[----:B------:R-:W-:Y:S01]  /*17d10*/  IMAD.MOV.U32 R9, RZ, RZ, R10 ;  /* 0x000000ffff097224 */ /* 0x000fe200078e000a */
[----:B------:R-:W-:Y:S01]  /*17d20*/  MOV R11, R12 ;  /* 0x0000000c000b7202 */ /* 0x000fe20000000f00 */
[----:B------:R-:W-:Y:S02]  /*17d30*/  IMAD.MOV.U32 R202, RZ, RZ, R205 ;  /* 0x000000ffffca7224 */ /* 0x000fe400078e00cd */
[----:B------:R-:W-:-:S07]  /*17d40*/  IMAD.MOV.U32 R138, RZ, RZ, R141 ;  /* 0x000000ffff8a7224 */ /* 0x000fce00078e008d */
.L_x_25625:
[----:B------:R-:W-:Y:S05]  /*17d50*/  BSYNC.RECONVERGENT B1 ;  /* 0x0000000000017941 */ /* 0x000fea0003800200 */
.L_x_25623:
        /* <DEDUP_REMOVED lines=11> */
.L_x_25627:
[----:B------:R-:W-:Y:S01]  /*17e10*/  IMAD.MOV.U32 R10, RZ, RZ, R9 ;  /* 0x000000ffff0a7224 */ /* 0x000fe200078e0009 */
[----:B------:R-:W-:Y:S01]  /*17e20*/  MOV R12, R11 ;  /* 0x0000000b000c7202 */ /* 0x000fe20000000f00 */
[----:B------:R-:W-:Y:S02]  /*17e30*/  IMAD.MOV.U32 R205, RZ, RZ, R204 ;  /* 0x000000ffffcd7224 */ /* 0x000fe400078e00cc */
[----:B------:R-:W-:-:S07]  /*17e40*/  IMAD.MOV.U32 R141, RZ, RZ, R140 ;  /* 0x000000ffff8d7224 */ /* 0x000fce00078e008c */
.L_x_25628:
[----:B------:R-:W-:Y:S05]  /*17e50*/  BSYNC.RECONVERGENT B1 ;  /* 0x0000000000017941 */ /* 0x000fea0003800200 */
.L_x_25626:
        /* <DEDUP_REMOVED lines=11> */
.L_x_25630:
[----:B------:R-:W-:Y:S01]  /*17f10*/  IMAD.MOV.U32 R9, RZ, RZ, R10 ;  /* 0x000000ffff097224 */ /* 0x000fe200078e000a */
[----:B------:R-:W-:Y:S01]  /*17f20*/  MOV R11, R12 ;  /* 0x0000000c000b7202 */ /* 0x000fe20000000f00 */
[----:B------:R-:W-:Y:S02]  /*17f30*/  IMAD.MOV.U32 R204, RZ, RZ, R207 ;  /* 0x000000ffffcc7224 */ /* 0x000fe400078e00cf */
[----:B------:R-:W-:-:S07]  /*17f40*/  IMAD.MOV.U32 R140, RZ, RZ, R143 ;  /* 0x000000ffff8c7224 */ /* 0x000fce00078e008f */
.L_x_25631:
[----:B------:R-:W-:Y:S05]  /*17f50*/  BSYNC.RECONVERGENT B1 ;  /* 0x0000000000017941 */ /* 0x000fea0003800200 */
.L_x_25629:
        /* <DEDUP_REMOVED lines=11> */
.L_x_25633:
[----:B------:R-:W-:Y:S01]  /*18010*/  IMAD.MOV.U32 R10, RZ, RZ, R9 ;  /* 0x000000ffff0a7224 */ /* 0x000fe200078e0009 */
[----:B------:R-:W-:Y:S01]  /*18020*/  MOV R12, R11 ;  /* 0x0000000b000c7202 */ /* 0x000fe20000000f00 */
[----:B------:R-:W-:Y:S02]  /*18030*/  IMAD.MOV.U32 R207, RZ, RZ, R206 ;  /* 0x000000ffffcf7224 */ /* 0x000fe400078e00ce */
[----:B------:R-:W-:-:S07]  /*18040*/  IMAD.MOV.U32 R143, RZ, RZ, R142 ;  /* 0x000000ffff8f7224 */ /* 0x000fce00078e008e */
.L_x_25634:
[----:B------:R-:W-:Y:S05]  /*18050*/  BSYNC.RECONVERGENT B1 ;  /* 0x0000000000017941 */ /* 0x000fea0003800200 */
.L_x_25632:
        /* <DEDUP_REMOVED lines=11> */
.L_x_25636:
[----:B------:R-:W-:Y:S01]  /*18110*/  IMAD.MOV.U32 R9, RZ, RZ, R10 ;  /* 0x000000ffff097224 */ /* 0x000fe200078e000a */
[----:B------:R-:W-:Y:S01]  /*18120*/  MOV R206, R209 ;  /* 0x000000d100ce7202 */ /* 0x000fe20000000f00 */
[----:B------:R-:W-:Y:S02]  /*18130*/  IMAD.MOV.U32 R11, RZ, RZ, R12 ;  /* 0x000000ffff0b7224 */ /* 0x000fe400078e000c */
[----:B------:R-:W-:-:S07]  /*18140*/  IMAD.MOV.U32 R142, RZ, RZ, R145 ;  /* 0x000000ffff8e7224 */ /* 0x000fce00078e0091 */
.L_x_25637:
[----:B------:R-:W-:Y:S05]  /*18150*/  BSYNC.RECONVERGENT B1 ;  /* 0x0000000000017941 */ /* 0x000fea0003800200 */
.L_x_25635:
        /* <DEDUP_REMOVED lines=11> */
.L_x_25639:
[----:B------:R-:W-:Y:S01]  /*18210*/  IMAD.MOV.U32 R209, RZ, RZ, R4 ;  /* 0x000000ffffd17224 */ /* 0x000fe200078e0004 */
[----:B------:R-:W-:Y:S01]  /*18220*/  MOV R145, R8 ;  /* 0x0000000800917202 */ /* 0x000fe20000000f00 */
[----:B------:R-:W-:Y:S01]  /*18230*/  IMAD.MOV.U32 R208, RZ, RZ, R9 ;  /* 0x000000ffffd07224 */ /* 0x000fe200078e0009 */
[----:B------:R-:W-:Y:S01]  /*18240*/  MOV R8, R11 ;  /* 0x0000000b00087202 */ /* 0x000fe20000000f00 */
[----:B------:R-:W-:Y:S02]  /*18250*/  IMAD.MOV.U32 R144, RZ, RZ, R11 ;  /* 0x000000ffff907224 */ /* 0x000fe400078e000b */
[----:B------:R-:W-:-:S07]  /*18260*/  IMAD.MOV.U32 R4, RZ, RZ, R9 ;  /* 0x000000ffff047224 */ /* 0x000fce00078e0009 */
.L_x_25640:
[----:B------:R-:W-:Y:S05]  /*18270*/  BSYNC.RECONVERGENT B1 ;  /* 0x0000000000017941 */ /* 0x000fea0003800200 */
.L_x_25638:
[----:B------:R-:W-:Y:S01]  /*18280*/  VIADD R6, R6, 0x4 ;  /* 0x0000000406067836 */ /* 0x000fe20000000000 */
[----:B------:R-:W-:Y:S06]  /*18290*/  @P2 BRA `(.L_x_25641) ;  /* 0xffffffc0000c2947 */ /* 0x000fec000383ffff */
.L_x_25451:
[----:B------:R-:W-:Y:S05]  /*182a0*/  BSYNC.RECONVERGENT B0 ;  /* 0x0000000000007941 */ /* 0x000fea0003800200 */
.L_x_25450:
[----:B------:R-:W-:Y:S01]  /*182b0*/  SHFL.DOWN PT, R6, R208, 0x8, 0x1f ;  /* 0x09001f00d0067f89 */ /* 0x000fe200000e0000 */
[----:B------:R-:W1:Y:S01]  /*182c0*/  LDCU UR4, c[0x0][0x2f8] ;  /* 0x00005f00ff0477ac */ /* 0x000e620008000800 */
[----:B------:R-:W-:Y:S01]  /*182d0*/  BSSY.RECONVERGENT B0, `(.L_x_25642) ;  /* 0x00004d2000007945 */ /* 0x000fe20003800200 */
[----:B------:R-:W-:Y:S01]  /*182e0*/  IMAD.MOV.U32 R210, RZ, RZ, R5 ;  /* 0x000000ffffd27224 */ /* 0x000fe200078e0005 */
        /* <DEDUP_REMOVED lines=37> */
[----:B------:R-:W-:Y:S04]  /*18540*/  SHFL.DOWN PT, R6, R172, 0x8, 0x1f ;  /* 0x09001f00ac067f89 */ /* 0x000fe800000e0000 */
[----:B------:R-:W2:Y:S04]  /*18550*/  SHFL.DOWN PT, R7, R173, 0x8, 0x1f ;  /* 0x09001f00ad077f89 */ /* 0x000ea800000e0000 */
        /* <DEDUP_REMOVED lines=63> */
[----:B--2---:R2:W-:Y:S04]  /*18950*/  STL.64 [R4+0x98], R6 ;  /* 0x0000980604007387 */ /* 0x0045e80000100a00 */
[----:B0-----:R-:W-:Y:S04]  /*18960*/  STL.64 [R4+0xa0], R8 ;  /* 0x0000a00804007387 */ /* 0x001fe80000100a00 */
[----:B-1----:R-:W-:Y:S01]  /*18970*/  STL.64 [R4+0xa8], R10 ;  /* 0x0000a80a04007387 */ /* 0x002fe20000100a00 */
[----:B--2---:R-:W0:Y:S03]  /*18980*/  S2R R6, SR_LANEID ;  /* 0x0000000000067919 */ /* 0x004e260000000000 */
[----:B---3--:R-:W-:Y:S04]  /*18990*/  STL.64 [R4+0xb0], R12 ;  /* 0x0000b00c04007387 */ /* 0x008fe80000100a00 */
[----:B----4-:R-:W-:Y:S04]  /*189a0*/  STL.64 [R4+0xb8], R14 ;  /* 0x0000b80e04007387 */ /* 0x010fe80000100a00 */
[----:B-----5:R-:W-:Y:S04]  /*189b0*/  STL.64 [R4+0xc0], R16 ;  /* 0x0000c01004007387 */ /* 0x020fe80000100a00 */
        /* <DEDUP_REMOVED lines=96> */
[----:B------:R-:W-:Y:S01]  /*18fc0*/  IADD3 R5, PT, PT, R4, 0x108, RZ ;  /* 0x0000010804057810 */ /* 0x000fe20007ffe0ff */
[----:B------:R-:W-:-:S04]  /*18fd0*/  IMAD.MOV.U32 R4, RZ, RZ, R208 ;  /* 0x000000ffff047224 */ /* 0x000fc800078e00d0 */
[----:B------:R-:W0:Y:S02]  /*18fe0*/  MUFU.EX2 R9, R9 ;  /* 0x0000000900097308 */ /* 0x000e240000000800 */
[----:B0-----:R-:W-:Y:S01]  /*18ff0*/  FFMA.FTZ R211, R8, R9, R7 ;  /* 0x0000000908d37223 */ /* 0x001fe20000010007 */
[----:B------:R-:W-:Y:S02]  /*19000*/  IMAD.MOV.U32 R8, RZ, RZ, R144 ;  /* 0x000000ffff087224 */ /* 0x000fe400078e0090 */
[----:B------:R-:W-:-:S07]  /*19010*/  IMAD.MOV.U32 R7, RZ, RZ, RZ ;  /* 0x000000ffff077224 */ /* 0x000fce00078e00ff */
.L_x_25833:
        /* <DEDUP_REMOVED lines=20> */
.L_x_25645:
[----:B------:R-:W-:Y:S02]  /*19160*/  IMAD.MOV.U32 R10, RZ, RZ, R147 ;  /* 0x000000ffff0a7224 */ /* 0x000fe400078e0093 */
[----:B------:R-:W-:Y:S01]  /*19170*/  IMAD.MOV.U32 R12, RZ, RZ, R219 ;  /* 0x000000ffff0c7224 */ /* 0x000fe200078e00db */
[----:B------:R-:W-:Y:S01]  /*19180*/  MOV R219, R218 ;  /* 0x000000da00db7202 */ /* 0x000fe20000000f00 */
[----:B------:R-:W-:-:S07]  /*19190*/  IMAD.MOV.U32 R147, RZ, RZ, R146 ;  /* 0x000000ffff937224 */ /* 0x000fce00078e0092 */
.L_x_25646:
[----:B------:R-:W-:Y:S05]  /*191a0*/  BSYNC.RECONVERGENT B1 ;  /* 0x0000000000017941 */ /* 0x000fea0003800200 */
.L_x_25644:
        /* <DEDUP_REMOVED lines=11> */
.L_x_25648:
[----:B------:R-:W-:Y:S01]  /*19260*/  IMAD.MOV.U32 R9, RZ, RZ, R10 ;  /* 0x000000ffff097224 */ /* 0x000fe200078e000a */
[----:B------:R-:W-:Y:S01]  /*19270*/  MOV R218, R217 ;  /* 0x000000d900da7202 */ /* 0x000fe20000000f00 */
[----:B------:R-:W-:Y:S02]  /*19280*/  IMAD.MOV.U32 R11, RZ, RZ, R12 ;  /* 0x000000ffff0b7224 */ /* 0x000fe400078e000c */
[----:B------:R-:W-:-:S07]  /*19290*/  IMAD.MOV.U32 R146, RZ, RZ, R149 ;  /* 0x000000ffff927224 */ /* 0x000fce00078e0095 */
.L_x_25649:
[----:B------:R-:W-:Y:S05]  /*192a0*/  BSYNC.RECONVERGENT B1 ;  /* 0x0000000000017941 */ /* 0x000fea0003800200 */
.L_x_25647:
        /* <DEDUP_REMOVED lines=11> */
.L_x_25651:
[----:B------:R-:W-:Y:S01]  /*19360*/  IMAD.MOV.U32 R10, RZ, RZ, R9 ;  /* 0x000000ffff0a7224 */ /* 0x000fe200078e0009 */
[----:B------:R-:W-:Y:S01]  /*19370*/  MOV R217, R216 ;  /* 0x000000d800d97202 */ /* 0x000fe20000000f00 */
[----:B------:R-:W-:Y:S02]  /*19380*/  IMAD.MOV.U32 R12, RZ, RZ, R11 ;  /* 0x000000ffff0c7224 */ /* 0x000fe400078e000b */
[----:B------:R-:W-:-:S07]  /*19390*/  IMAD.MOV.U32 R149, RZ, RZ, R148 ;  /* 0x000000ffff957224 */ /* 0x000fce00078e0094 */
.L_x_25652:
[----:B------:R-:W-:Y:S05]  /*193a0*/  BSYNC.RECONVERGENT B1 ;  /* 0x0000000000017941 */ /* 0x000fea0003800200 */
.L_x_25650:
        /* <DEDUP_REMOVED lines=11> */
.L_x_25654:
[----:B------:R-:W-:Y:S01]  /*19460*/  IMAD.MOV.U32 R9, RZ, RZ, R10 ;  /* 0x000000ffff097224 */ /* 0x000fe200078e000a */
[----:B------:R-:W-:Y:S01]  /*19470*/  MOV R216, R215 ;  /* 0x000000d700d87202 */ /* 0x000fe20000000f00 */
[----:B------:R-:W-:Y:S02]  /*19480*/  IMAD.MOV.U32 R11, RZ, RZ, R12 ;  /* 0x000000ffff0b7224 */ /* 0x000fe400078e000c */
[----:B------:R-:W-:-:S07]  /*19490*/  IMAD.MOV.U32 R148, RZ, RZ, R151 ;  /* 0x000000ffff947224 */ /* 0x000fce00078e0097 */
.L_x_25655:
[----:B------:R-:W-:Y:S05]  /*194a0*/  BSYNC.RECONVERGENT B1 ;  /* 0x0000000000017941 */ /* 0x000fea0003800200 */
.L_x_25653:
        /* <DEDUP_REMOVED lines=11> */
.L_x_25657:
[----:B------:R-:W-:Y:S01]  /*19560*/  IMAD.MOV.U32 R10, RZ, RZ, R9 ;  /* 0x000000ffff0a7224 */ /* 0x000fe200078e0009 */
[----:B------:R-:W-:Y:S01]  /*19570*/  MOV R215, R214 ;  /* 0x000000d600d77202 */ /* 0x000fe20000000f00 */
[----:B------:R-:W-:Y:S02]  /*19580*/  IMAD.MOV.U32 R12, RZ, RZ, R11 ;  /* 0x000000ffff0c7224 */ /* 0x000fe400078e000b */
[----:B------:R-:W-:-:S07]  /*19590*/  IMAD.MOV.U32 R151, RZ, RZ, R150 ;  /* 0x000000ffff977224 */ /* 0x000fce00078e0096 */
.L_x_25658:
[----:B------:R-:W-:Y:S05]  /*195a0*/  BSYNC.RECONVERGENT B1 ;  /* 0x0000000000017941 */ /* 0x000fea0003800200 */
.L_x_25656:
        /* <DEDUP_REMOVED lines=11> */
.L_x_25660:
[----:B------:R-:W-:Y:S01]  /*19660*/  IMAD.MOV.U32 R9, RZ, RZ, R10 ;  /* 0x000000ffff097224 */ /* 0x000fe200078e000a */
[----:B------:R-:W-:Y:S01]  /*19670*/  MOV R214, R213 ;  /* 0x000000d500d67202 */ /* 0x000fe20000000f00 */
[----:B------:R-:W-:Y:S02]  /*19680*/  IMAD.MOV.U32 R11, RZ, RZ, R12 ;  /* 0x000000ffff0b7224 */ /* 0x000fe400078e000c */
[----:B------:R-:W-:-:S07]  /*19690*/  IMAD.MOV.U32 R150, RZ, RZ, R153 ;  /* 0x000000ffff967224 */ /* 0x000fce00078e0099 */
.L_x_25661:
[----:B------:R-:W-:Y:S05]  /*196a0*/  BSYNC.RECONVERGENT B1 ;  /* 0x0000000000017941 */ /* 0x000fea0003800200 */
.L_x_25659:
        /* <DEDUP_REMOVED lines=11> */
.L_x_25663:
[----:B------:R-:W-:Y:S01]  /*19760*/  IMAD.MOV.U32 R10, RZ, RZ, R9 ;  /* 0x000000ffff0a7224 */ /* 0x000fe200078e0009 */
[----:B------:R-:W-:Y:S01]  /*19770*/  MOV R213, R212 ;  /* 0x000000d400d57202 */ /* 0x000fe20000000f00 */
[----:B------:R-:W-:Y:S02]  /*19780*/  IMAD.MOV.U32 R12, RZ, RZ, R11 ;  /* 0x000000ffff0c7224 */ /* 0x000fe400078e000b */
[----:B------:R-:W-:-:S07]  /*19790*/  IMAD.MOV.U32 R153, RZ, RZ, R152 ;  /* 0x000000ffff997224 */ /* 0x000fce00078e0098 */
.L_x_25664:
[----:B------:R-:W-:Y:S05]  /*197a0*/  BSYNC.RECONVERGENT B1 ;  /* 0x0000000000017941 */ /* 0x000fea0003800200 */
.L_x_25662:
        /* <DEDUP_REMOVED lines=11> */
.L_x_25666:
[----:B------:R-:W-:Y:S01]  /*19860*/  IMAD.MOV.U32 R9, RZ, RZ, R10 ;  /* 0x000000ffff097224 */ /* 0x000fe200078e000a */
[----:B------:R-:W-:Y:S01]  /*19870*/  MOV R212, R3 ;  /* 0x0000000300d47202 */ /* 0x000fe20000000f00 */
[----:B------:R-:W-:Y:S02]  /*19880*/  IMAD.MOV.U32 R11, RZ, RZ, R12 ;  /* 0x000000ffff0b7224 */ /* 0x000fe400078e000c */
[----:B------:R-:W-:-:S07]  /*19890*/  IMAD.MOV.U32 R152, RZ, RZ, R155 ;  /* 0x000000ffff987224 */ /* 0x000fce00078e009b */
.L_x_25667:
[----:B------:R-:W-:Y:S05]  /*198a0*/  BSYNC.RECONVERGENT B1 ;  /* 0x0000000000017941 */ /* 0x000fea0003800200 */
.L_x_25665:
        /* <DEDUP_REMOVED lines=11> */
.L_x_25669:
[----:B------:R-:W-:Y:S01]  /*19960*/  IMAD.MOV.U32 R10, RZ, RZ, R9 ;  /* 0x000000ffff0a7224 */ /* 0x000fe200078e0009 */
[----:B------:R-:W-:Y:S01]  /*19970*/  MOV R3, R2 ;  /* 0x0000000200037202 */ /* 0x000fe20000000f00 */
[----:B------:R-:W-:Y:S02]  /*19980*/  IMAD.MOV.U32 R12, RZ, RZ, R11 ;  /* 0x000000ffff0c7224 */ /* 0x000fe400078e000b */
[----:B------:R-:W-:-:S07]  /*19990*/  IMAD.MOV.U32 R155, RZ, RZ, R154 ;  /* 0x000000ffff9b7224 */ /* 0x000fce00078e009a */
.L_x_25670:
[----:B------:R-:W-:Y:S05]  /*199a0*/  BSYNC.RECONVERGENT B1 ;  /* 0x0000000000017941 */ /* 0x000fea0003800200 */
.L_x_25668:
        /* <DEDUP_REMOVED lines=11> */
.L_x_25672:
[----:B------:R-:W-:Y:S01]  /*19a60*/  IMAD.MOV.U32 R9, RZ, RZ, R10 ;  /* 0x000000ffff097224 */ /* 0x000fe200078e000a */
[----:B------:R-:W-:Y:S01]  /*19a70*/  MOV R2, R93 ;  /* 0x0000005d00027202 */ /* 0x000fe20000000f00 */
[----:B------:R-:W-:Y:S02]  /*19a80*/  IMAD.MOV.U32 R11, RZ, RZ, R12 ;  /* 0x000000ffff0b7224 */ /* 0x000fe400078e000c */
[----:B------:R-:W-:-:S07]  /*19a90*/  IMAD.MOV.U32 R154, RZ, RZ, R157 ;  /* 0x000000ffff9a7224 */ /* 0x000fce00078e009d */
.L_x_25673:
[----:B------:R-:W-:Y:S05]  /*19aa0*/  BSYNC.RECONVERGENT B1 ;  /* 0x0000000000017941 */ /* 0x000fea0003800200 */
.L_x_25671:
        /* <DEDUP_REMOVED lines=11> */
.L_x_25675:
[----:B------:R-:W-:Y:S01]  /*19b60*/  IMAD.MOV.U32 R10, RZ, RZ, R9 ;  /* 0x000000ffff0a7224 */ /* 0x000fe200078e0009 */
[----:B------:R-:W-:Y:S01]  /*19b70*/  MOV R93, R92 ;  /* 0x0000005c005d7202 */ /* 0x000fe20000000f00 */
[----:B------:R-:W-:Y:S02]  /*19b80*/  IMAD.MOV.U32 R12, RZ, RZ, R11 ;  /* 0x000000ffff0c7224 */ /* 0x000fe400078e000b */
[----:B------:R-:W-:-:S07]  /*19b90*/  IMAD.MOV.U32 R157, RZ, RZ, R156 ;  /* 0x000000ffff9d7224 */ /* 0x000fce00078e009c */
.L_x_25676:
[----:B------:R-:W-:Y:S05]  /*19ba0*/  BSYNC.RECONVERGENT B1 ;  /* 0x0000000000017941 */ /* 0x000fea0003800200 */
.L_x_25674:
        /* <DEDUP_REMOVED lines=11> */
.L_x_25678:
[----:B------:R-:W-:Y:S01]  /*19c60*/  IMAD.MOV.U32 R9, RZ, RZ, R10 ;  /* 0x000000ffff097224 */ /* 0x000fe200078e000a */
[----:B------:R-:W-:Y:S01]  /*19c70*/  MOV R92, R95 ;  /* 0x0000005f005c7202 */ /* 0x000fe20000000f00 */
[----:B------:R-:W-:Y:S02]  /*19c80*/  IMAD.MOV.U32 R11, RZ, RZ, R12 ;  /* 0x000000ffff0b7224 */ /* 0x000fe400078e000c */
[----:B------:R-:W-:-:S07]  /*19c90*/  IMAD.MOV.U32 R156, RZ, RZ, R159 ;  /* 0x000000ffff9c7224 */ /* 0x000fce00078e009f */
.L_x_25679:
[----:B------:R-:W-:Y:S05]  /*19ca0*/  BSYNC.RECONVERGENT B1 ;  /* 0x0000000000017941 */ /* 0x000fea0003800200 */
.L_x_25677:
        /* <DEDUP_REMOVED lines=11> */
.L_x_25681:
[----:B------:R-:W-:Y:S01]  /*19d60*/  IMAD.MOV.U32 R10, RZ, RZ, R9 ;  /* 0x000000ffff0a7224 */ /* 0x000fe200078e0009 */
[----:B------:R-:W-:Y:S01]  /*19d70*/  MOV R95, R94 ;  /* 0x0000005e005f7202 */ /* 0x000fe20000000f00 */
[----:B------:R-:W-:Y:S02]  /*19d80*/  IMAD.MOV.U32 R12, RZ, RZ, R11 ;  /* 0x000000ffff0c7224 */ /* 0x000fe400078e000b */
[----:B------:R-:W-:-:S07]  /*19d90*/  IMAD.MOV.U32 R159, RZ, RZ, R158 ;  /* 0x000000ffff9f7224 */ /* 0x000fce00078e009e */
.L_x_25682:
[----:B------:R-:W-:Y:S05]  /*19da0*/  BSYNC.RECONVERGENT B1 ;  /* 0x0000000000017941 */ /* 0x000fea0003800200 */
.L_x_25680:
        /* <DEDUP_REMOVED lines=11> */
.L_x_25684:
[----:B------:R-:W-:Y:S01]  /*19e60*/  IMAD.MOV.U32 R9, RZ, RZ, R10 ;  /* 0x000000ffff097224 */ /* 0x000fe200078e000a */
[----:B------:R-:W-:Y:S01]  /*19e70*/  MOV R94, R97 ;  /* 0x00000061005e7202 */ /* 0x000fe20000000f00 */
[----:B------:R-:W-:Y:S02]  /*19e80*/  IMAD.MOV.U32 R11, RZ, RZ, R12 ;  /* 0x000000ffff0b7224 */ /* 0x000fe400078e000c */
[----:B------:R-:W-:-:S07]  /*19e90*/  IMAD.MOV.U32 R158, RZ, RZ, R161 ;  /* 0x000000ffff9e7224 */ /* 0x000fce00078e00a1 */
.L_x_25685:
[----:B------:R-:W-:Y:S05]  /*19ea0*/  BSYNC.RECONVERGENT B1 ;  /* 0x0000000000017941 */ /* 0x000fea0003800200 */
.L_x_25683:
        /* <DEDUP_REMOVED lines=11> */
.L_x_25687:
[----:B------:R-:W-:Y:S01]  /*19f60*/  IMAD.MOV.U32 R10, RZ, RZ, R9 ;  /* 0x000000ffff0a7224 */ /* 0x000fe200078e0009 */
[----:B------:R-:W-:Y:S01]  /*19f70*/  MOV R97, R96 ;  /* 0x0000006000617202 */ /* 0x000fe20000000f00 */
[----:B------:R-:W-:Y:S02]  /*19f80*/  IMAD.MOV.U32 R12, RZ, RZ, R11 ;  /* 0x000000ffff0c7224 */ /* 0x000fe400078e000b */
[----:B------:R-:W-:-:S07]  /*19f90*/  IMAD.MOV.U32 R161, RZ, RZ, R160 ;  /* 0x000000ffffa17224 */ /* 0x000fce00078e00a0 */
.L_x_25688:
[----:B------:R-:W-:Y:S05]  /*19fa0*/  BSYNC.RECONVERGENT B1 ;  /* 0x0000000000017941 */ /* 0x000fea0003800200 */
.L_x_25686:
        /* <DEDUP_REMOVED lines=11> */
.L_x_25690:
[----:B------:R-:W-:Y:S01]  /*1a060*/  IMAD.MOV.U32 R9, RZ, RZ, R10 ;  /* 0x000000ffff097224 */ /* 0x000fe200078e000a */
[----:B------:R-:W-:Y:S01]  /*1a070*/  MOV R96, R99 ;  /* 0x0000006300607202 */ /* 0x000fe20000000f00 */
[----:B------:R-:W-:Y:S02]  /*1a080*/  IMAD.MOV.U32 R11, RZ, RZ, R12 ;  /* 0x000000ffff0b7224 */ /* 0x000fe400078e000c */
[----:B------:R-:W-:-:S07]  /*1a090*/  IMAD.MOV.U32 R160, RZ, RZ, R163 ;  /* 0x000000ffffa07224 */ /* 0x000fce00078e00a3 */
.L_x_25691:
[----:B------:R-:W-:Y:S05]  /*1a0a0*/  BSYNC.RECONVERGENT B1 ;  /* 0x0000000000017941 */ /* 0x000fea0003800200 */
.L_x_25689:
        /* <DEDUP_REMOVED lines=11> */
.L_x_25693:
[----:B------:R-:W-:Y:S01]  /*1a160*/  IMAD.MOV.U32 R10, RZ, RZ, R9 ;  /* 0x000000ffff0a7224 */ /* 0x000fe200078e0009 */
[----:B------:R-:W-:Y:S01]  /*1a170*/  MOV R99, R98 ;  /* 0x0000006200637202 */ /* 0x000fe20000000f00 */
[----:B------:R-:W-:Y:S02]  /*1a180*/  IMAD.MOV.U32 R12, RZ, RZ, R11 ;  /* 0x000000ffff0c7224 */ /* 0x000fe400078e000b */
[----:B------:R-:W-:-:S07]  /*1a190*/  IMAD.MOV.U32 R163, RZ, RZ, R162 ;  /* 0x000000ffffa37224 */ /* 0x000fce00078e00a2 */
.L_x_25694:
[----:B------:R-:W-:Y:S05]  /*1a1a0*/  BSYNC.RECONVERGENT B1 ;  /* 0x0000000000017941 */ /* 0x000fea0003800200 */
.L_x_25692:
        /* <DEDUP_REMOVED lines=11> */
.L_x_25696:
[----:B------:R-:W-:Y:S01]  /*1a260*/  IMAD.MOV.U32 R9, RZ, RZ, R10 ;  /* 0x000000ffff097224 */ /* 0x000fe200078e000a */
[----:B------:R-:W-:Y:S01]  /*1a270*/  MOV R98, R101 ;  /* 0x0000006500627202 */ /* 0x000fe20000000f00 */
[----:B------:R-:W-:Y:S02]  /*1a280*/  IMAD.MOV.U32 R11, RZ, RZ, R12 ;  /* 0x000000ffff0b7224 */ /* 0x000fe400078e000c */
[----:B------:R-:W-:-:S07]  /*1a290*/  IMAD.MOV.U32 R162, RZ, RZ, R165 ;  /* 0x000000ffffa27224 */ /* 0x000fce00078e00a5 */
.L_x_25697:
[----:B------:R-:W-:Y:S05]  /*1a2a0*/  BSYNC.RECONVERGENT B1 ;  /* 0x0000000000017941 */ /* 0x000fea0003800200 */
.L_x_25695:
        /* <DEDUP_REMOVED lines=11> */
.L_x_25699:
[----:B------:R-:W-:Y:S01]  /*1a360*/  IMAD.MOV.U32 R10, RZ, RZ, R9 ;  /* 0x000000ffff0a7224 */ /* 0x000fe200078e0009 */
[----:B------:R-:W-:Y:S01]  /*1a370*/  MOV R101, R100 ;  /* 0x0000006400657202 */ /* 0x000fe20000000f00 */
[----:B------:R-:W-:Y:S02]  /*1a380*/  IMAD.MOV.U32 R12, RZ, RZ, R11 ;  /* 0x000000ffff0c7224 */ /* 0x000fe400078e000b */
[----:B------:R-:W-:-:S07]  /*1a390*/  IMAD.MOV.U32 R165, RZ, RZ, R164 ;  /* 0x000000ffffa57224 */ /* 0x000fce00078e00a4 */
.L_x_25700:
[----:B------:R-:W-:Y:S05]  /*1a3a0*/  BSYNC.RECONVERGENT B1 ;  /* 0x0000000000017941 */ /* 0x000fea0003800200 */
.L_x_25698:
        /* <DEDUP_REMOVED lines=11> */
.L_x_25702:
[----:B------:R-:W-:Y:S01]  /*1a460*/  IMAD.MOV.U32 R9, RZ, RZ, R10 ;  /* 0x000000ffff097224 */ /* 0x000fe200078e000a */
[----:B------:R-:W-:Y:S01]  /*1a470*/  MOV R100, R103 ;  /* 0x0000006700647202 */ /* 0x000fe20000000f00 */
[----:B------:R-:W-:Y:S02]  /*1a480*/  IMAD.MOV.U32 R11, RZ, RZ, R12 ;  /* 0x000000ffff0b7224 */ /* 0x000fe400078e000c */
[----:B------:R-:W-:-:S07]  /*1a490*/  IMAD.MOV.U32 R164, RZ, RZ, R167 ;  /* 0x000000ffffa47224 */ /* 0x000fce00078e00a7 */
.L_x_25703:
[----:B------:R-:W-:Y:S05]  /*1a4a0*/  BSYNC.RECONVERGENT B1 ;  /* 0x0000000000017941 */ /* 0x000fea0003800200 */
.L_x_25701:
        /* <DEDUP_REMOVED lines=11> */
.L_x_25705:
[----:B------:R-:W-:Y:S01]  /*1a560*/  IMAD.MOV.U32 R10, RZ, RZ, R9 ;  /* 0x000000ffff0a7224 */ /* 0x000fe200078e0009 */
[----:B------:R-:W-:Y:S01]  /*1a570*/  MOV R103, R102 ;  /* 0x0000006600677202 */ /* 0x000fe20000000f00 */
[----:B------:R-:W-:Y:S02]  /*1a580*/  IMAD.MOV.U32 R12, RZ, RZ, R11 ;  /* 0x000000ffff0c7224 */ /* 0x000fe400078e000b */
[----:B------:R-:W-:-:S07]  /*1a590*/  IMAD.MOV.U32 R167, RZ, RZ, R166 ;  /* 0x000000ffffa77224 */ /* 0x000fce00078e00a6 */
.L_x_25706:
[----:B------:R-:W-:Y:S05]  /*1a5a0*/  BSYNC.RECONVERGENT B1 ;  /* 0x0000000000017941 */ /* 0x000fea0003800200 */
.L_x_25704:
        /* <DEDUP_REMOVED lines=11> */
.L_x_25708:
[----:B------:R-:W-:Y:S01]  /*1a660*/  IMAD.MOV.U32 R9, RZ, RZ, R10 ;  /* 0x000000ffff097224 */ /* 0x000fe200078e000a */
[----:B------:R-:W-:Y:S01]  /*1a670*/  MOV R102, R105 ;  /* 0x0000006900667202 */ /* 0x000fe20000000f00 */
[----:B------:R-:W-:Y:S02]  /*1a680*/  IMAD.MOV.U32 R11, RZ, RZ, R12 ;  /* 0x000000ffff0b7224 */ /* 0x000fe400078e000c */
[----:B------:R-:W-:-:S07]  /*1a690*/  IMAD.MOV.U32 R166, RZ, RZ, R169 ;  /* 0x000000ffffa67224 */ /* 0x000fce00078e00a9 */
.L_x_25709:
[----:B------:R-:W-:Y:S05]  /*1a6a0*/  BSYNC.RECONVERGENT B1 ;  /* 0x0000000000017941 */ /* 0x000fea0003800200 */
.L_x_25707:
        /* <DEDUP_REMOVED lines=11> */
.L_x_25711:
[----:B------:R-:W-:Y:S01]  /*1a760*/  IMAD.MOV.U32 R10, RZ, RZ, R9 ;  /* 0x000000ffff0a7224 */ /* 0x000fe200078e0009 */
[----:B------:R-:W-:Y:S01]  /*1a770*/  MOV R105, R104 ;  /* 0x0000006800697202 */ /* 0x000fe20000000f00 */
[----:B------:R-:W-:Y:S02]  /*1a780*/  IMAD.MOV.U32 R12, RZ, RZ, R11 ;  /* 0x000000ffff0c7224 */ /* 0x000fe400078e000b */
[----:B------:R-:W-:-:S07]  /*1a790*/  IMAD.MOV.U32 R169, RZ, RZ, R168 ;  /* 0x000000ffffa97224 */ /* 0x000fce00078e00a8 */
.L_x_25712:
[----:B------:R-:W-:Y:S05]  /*1a7a0*/  BSYNC.RECONVERGENT B1 ;  /* 0x0000000000017941 */ /* 0x000fea0003800200 */
.L_x_25710:
        /* <DEDUP_REMOVED lines=11> */
.L_x_25714:
[----:B------:R-:W-:Y:S01]  /*1a860*/  IMAD.MOV.U32 R9, RZ, RZ, R10 ;  /* 0x000000ffff097224 */ /* 0x000fe200078e000a */
[----:B------:R-:W-:Y:S01]  /*1a870*/  MOV R104, R107 ;  /* 0x0000006b00687202 */ /* 0x000fe20000000f00 */
[----:B------:R-:W-:Y:S02]  /*1a880*/  IMAD.MOV.U32 R11, RZ, RZ, R12 ;  /* 0x000000ffff0b7224 */ /* 0x000fe400078e000c */
[----:B------:R-:W-:-:S07]  /*1a890*/  IMAD.MOV.U32 R168, RZ, RZ, R171 ;  /* 0x000000ffffa87224 */ /* 0x000fce00078e00ab */
.L_x_25715:
[----:B------:R-:W-:Y:S05]  /*1a8a0*/  BSYNC.RECONVERGENT B1 ;  /* 0x0000000000017941 */ /* 0x000fea0003800200 */
.L_x_25713:
        /* <DEDUP_REMOVED lines=11> */
.L_x_25717:
[----:B------:R-:W-:Y:S01]  /*1a960*/  IMAD.MOV.U32 R10, RZ, RZ, R9 ;  /* 0x000000ffff0a7224 */ /* 0x000fe200078e0009 */
[----:B------:R-:W-:Y:S01]  /*1a970*/  MOV R107, R106 ;  /* 0x0000006a006b7202 */ /* 0x000fe20000000f00 */
[----:B------:R-:W-:Y:S02]  /*1a980*/  IMAD.MOV.U32 R12, RZ, RZ, R11 ;  /* 0x000000ffff0c7224 */ /* 0x000fe400078e000b */
[----:B------:R-:W-:-:S07]  /*1a990*/  IMAD.MOV.U32 R171, RZ, RZ, R170 ;  /* 0x000000ffffab7224 */ /* 0x000fce00078e00aa */
.L_x_25718:
[----:B------:R-:W-:Y:S05]  /*1a9a0*/  BSYNC.RECONVERGENT B1 ;  /* 0x0000000000017941 */ /* 0x000fea0003800200 */
.L_x_25716:
        /* <DEDUP_REMOVED lines=11> */
.L_x_25720:
[----:B------:R-:W-:Y:S01]  /*1aa60*/  IMAD.MOV.U32 R9, RZ, RZ, R10 ;  /* 0x000000ffff097224 */ /* 0x000fe200078e000a */
[----:B------:R-:W-:Y:S01]  /*1aa70*/  MOV R106, R109 ;  /* 0x0000006d006a7202 */ /* 0x000fe20000000f00 */
[----:B------:R-:W-:Y:S02]  /*1aa80*/  IMAD.MOV.U32 R11, RZ, RZ, R12 ;  /* 0x000000ffff0b7224 */ /* 0x000fe400078e000c */
[----:B------:R-:W-:-:S07]  /*1aa90*/  IMAD.MOV.U32 R170, RZ, RZ, R173 ;  /* 0x000000ffffaa7224 */ /* 0x000fce00078e00ad */
.L_x_25721:
[----:B------:R-:W-:Y:S05]  /*1aaa0*/  BSYNC.RECONVERGENT B1 ;  /* 0x0000000000017941 */ /* 0x000fea0003800200 */
.L_x_25719:
        /* <DEDUP_REMOVED lines=11> */
.L_x_25723:
[----:B------:R-:W-:Y:S01]  /*1ab60*/  IMAD.MOV.U32 R10, RZ, RZ, R9 ;  /* 0x000000ffff0a7224 */ /* 0x000fe200078e0009 */
[----:B------:R-:W-:Y:S01]  /*1ab70*/  MOV R109, R108 ;  /* 0x0000006c006d7202 */ /* 0x000fe20000000f00 */
[----:B------:R-:W-:Y:S02]  /*1ab80*/  IMAD.MOV.U32 R12, RZ, RZ, R11 ;  /* 0x000000ffff0c7224 */ /* 0x000fe400078e000b */
[----:B------:R-:W-:-:S07]  /*1ab90*/  IMAD.MOV.U32 R173, RZ, RZ, R172 ;  /* 0x000000ffffad7224 */ /* 0x000fce00078e00ac */
.L_x_25724:
[----:B------:R-:W-:Y:S05]  /*1aba0*/  BSYNC.RECONVERGENT B1 ;  /* 0x0000000000017941 */ /* 0x000fea0003800200 */
.L_x_25722:
        /* <DEDUP_REMOVED lines=11> */
.L_x_25726:
[----:B------:R-:W-:Y:S01]  /*1ac60*/  IMAD.MOV.U32 R9, RZ, RZ, R10 ;  /* 0x000000ffff097224 */ /* 0x000fe200078e000a */
[----:B------:R-:W-:Y:S01]  /*1ac70*/  MOV R108, R111 ;  /* 0x0000006f006c7202 */ /* 0x000fe20000000f00 */
[----:B------:R-:W-:Y:S02]  /*1ac80*/  IMAD.MOV.U32 R11, RZ, RZ, R12 ;  /* 0x000000ffff0b7224 */ /* 0x000fe400078e000c */
[----:B------:R-:W-:-:S07]  /*1ac90*/  IMAD.MOV.U32 R172, RZ, RZ, R175 ;  /* 0x000000ffffac7224 */ /* 0x000fce00078e00af */
.L_x_25727:
[----:B------:R-:W-:Y:S05]  /*1aca0*/  BSYNC.RECONVERGENT B1 ;  /* 0x0000000000017941 */ /* 0x000fea0003800200 */
.L_x_25725:
        /* <DEDUP_REMOVED lines=11> */
.L_x_25729:
[----:B------:R-:W-:Y:S01]  /*1ad60*/  IMAD.MOV.U32 R10, RZ, RZ, R9 ;  /* 0x000000ffff0a7224 */ /* 0x000fe200078e0009 */
[----:B------:R-:W-:Y:S01]  /*1ad70*/  MOV R111, R110 ;  /* 0x0000006e006f7202 */ /* 0x000fe20000000f00 */
[----:B------:R-:W-:Y:S02]  /*1ad80*/  IMAD.MOV.U32 R12, RZ, RZ, R11 ;  /* 0x000000ffff0c7224 */ /* 0x000fe400078e000b */
[----:B------:R-:W-:-:S07]  /*1ad90*/  IMAD.MOV.U32 R175, RZ, RZ, R174 ;  /* 0x000000ffffaf7224 */ /* 0x000fce00078e00ae */
.L_x_25730:
[----:B------:R-:W-:Y:S05]  /*1ada0*/  BSYNC.RECONVERGENT B1 ;  /* 0x0000000000017941 */ /* 0x000fea0003800200 */
.L_x_25728:
        /* <DEDUP_REMOVED lines=11> */
.L_x_25732:
[----:B------:R-:W-:Y:S01]  /*1ae60*/  IMAD.MOV.U32 R9, RZ, RZ, R10 ;  /* 0x000000ffff097224 */ /* 0x000fe200078e000a */
[----:B------:R-:W-:Y:S01]  /*1ae70*/  MOV R110, R113 ;  /* 0x00000071006e7202 */ /* 0x000fe20000000f00 */
[----:B------:R-:W-:Y:S02]  /*1ae80*/  IMAD.MOV.U32 R11, RZ, RZ, R12 ;  /* 0x000000ffff0b7224 */ /* 0x000fe400078e000c */
[----:B------:R-:W-:-:S07]  /*1ae90*/  IMAD.MOV.U32 R174, RZ, RZ, R177 ;  /* 0x000000ffffae7224 */ /* 0x000fce00078e00b1 */
.L_x_25733:
[----:B------:R-:W-:Y:S05]  /*1aea0*/  BSYNC.RECONVERGENT B1 ;  /* 0x0000000000017941 */ /* 0x000fea0003800200 */
.L_x_25731:
        /* <DEDUP_REMOVED lines=11> */
.L_x_25735:
[----:B------:R-:W-:Y:S01]  /*1af60*/  IMAD.MOV.U32 R10, RZ, RZ, R9 ;  /* 0x000000ffff0a7224 */ /* 0x000fe200078e0009 */
[----:B------:R-:W-:Y:S01]  /*1af70*/  MOV R113, R112 ;  /* 0x0000007000717202 */ /* 0x000fe20000000f00 */
[----:B------:R-:W-:Y:S02]  /*1af80*/  IMAD.MOV.U32 R12, RZ, RZ, R11 ;  /* 0x000000ffff0c7224 */ /* 0x000fe400078e000b */
[----:B------:R-:W-:-:S07]  /*1af90*/  IMAD.MOV.U32 R177, RZ, RZ, R176 ;  /* 0x000000ffffb17224 */ /* 0x000fce00078e00b0 */
.L_x_25736:
[----:B------:R-:W-:Y:S05]  /*1afa0*/  BSYNC.RECONVERGENT B1 ;  /* 0x0000000000017941 */ /* 0x000fea0003800200 */
.L_x_25734:
        /* <DEDUP_REMOVED lines=11> */
.L_x_25738:
[----:B------:R-:W-:Y:S01]  /*1b060*/  IMAD.MOV.U32 R9, RZ, RZ, R10 ;  /* 0x000000ffff097224 */ /* 0x000fe200078e000a */
[----:B------:R-:W-:Y:S01]  /*1b070*/  MOV R112, R115 ;  /* 0x0000007300707202 */ /* 0x000fe20000000f00 */
[----:B------:R-:W-:Y:S02]  /*1b080*/  IMAD.MOV.U32 R11, RZ, RZ, R12 ;  /* 0x000000ffff0b7224 */ /* 0x000fe400078e000c */
[----:B------:R-:W-:-:S07]  /*1b090*/  IMAD.MOV.U32 R176, RZ, RZ, R179 ;  /* 0x000000ffffb07224 */ /* 0x000fce00078e00b3 */
.L_x_25739:
[----:B------:R-:W-:Y:S05]  /*1b0a0*/  BSYNC.RECONVERGENT B1 ;  /* 0x0000000000017941 */ /* 0x000fea0003800200 */
.L_x_25737:
        /* <DEDUP_REMOVED lines=11> */
.L_x_25741:
[----:B------:R-:W-:Y:S01]  /*1b160*/  IMAD.MOV.U32 R10, RZ, RZ, R9 ;  /* 0x000000ffff0a7224 */ /* 0x000fe200078e0009 */
[----:B------:R-:W-:Y:S01]  /*1b170*/  MOV R115, R114 ;  /* 0x0000007200737202 */ /* 0x000fe20000000f00 */
[----:B------:R-:W-:Y:S02]  /*1b180*/  IMAD.MOV.U32 R12, RZ, RZ, R11 ;  /* 0x000000ffff0c7224 */ /* 0x000fe400078e000b */
[----:B------:R-:W-:-:S07]  /*1b190*/  IMAD.MOV.U32 R179, RZ, RZ, R178 ;  /* 0x000000ffffb37224 */ /* 0x000fce00078e00b2 */
.L_x_25742:
[----:B------:R-:W-:Y:S05]  /*1b1a0*/  BSYNC.RECONVERGENT B1 ;  /* 0x0000000000017941 */ /* 0x000fea0003800200 */
.L_x_25740:
        /* <DEDUP_REMOVED lines=11> */
.L_x_25744:
[----:B------:R-:W-:Y:S01]  /*1b260*/  IMAD.MOV.U32 R9, RZ, RZ, R10 ;  /* 0x000000ffff097224 */ /* 0x000fe200078e000a */
[----:B------:R-:W-:Y:S01]  /*1b270*/  MOV R114, R117 ;  /* 0x0000007500727202 */ /* 0x000fe20000000f00 */
[----:B------:R-:W-:Y:S02]  /*1b280*/  IMAD.MOV.U32 R11, RZ, RZ, R12 ;  /* 0x000000ffff0b7224 */ /* 0x000fe400078e000c */
[----:B------:R-:W-:-:S07]  /*1b290*/  IMAD.MOV.U32 R178, RZ, RZ, R181 ;  /* 0x000000ffffb27224 */ /* 0x000fce00078e00b5 */
.L_x_25745:
[----:B------:R-:W-:Y:S05]  /*1b2a0*/  BSYNC.RECONVERGENT B1 ;  /* 0x0000000000017941 */ /* 0x000fea0003800200 */
.L_x_25743:
        /* <DEDUP_REMOVED lines=11> */
.L_x_25747:
[----:B------:R-:W-:Y:S01]  /*1b360*/  IMAD.MOV.U32 R10, RZ, RZ, R9 ;  /* 0x000000ffff0a7224 */ /* 0x000fe200078e0009 */
[----:B------:R-:W-:Y:S01]  /*1b370*/  MOV R117, R116 ;  /* 0x0000007400757202 */ /* 0x000fe20000000f00 */
[----:B------:R-:W-:Y:S02]  /*1b380*/  IMAD.MOV.U32 R12, RZ, RZ, R11 ;  /* 0x000000ffff0c7224 */ /* 0x000fe400078e000b */
[----:B------:R-:W-:-:S07]  /*1b390*/  IMAD.MOV.U32 R181, RZ, RZ, R180 ;  /* 0x000000ffffb57224 */ /* 0x000fce00078e00b4 */
.L_x_25748:
[----:B------:R-:W-:Y:S05]  /*1b3a0*/  BSYNC.RECONVERGENT B1 ;  /* 0x0000000000017941 */ /* 0x000fea0003800200 */
.L_x_25746:
        /* <DEDUP_REMOVED lines=11> */
.L_x_25750:
[----:B------:R-:W-:Y:S01]  /*1b460*/  IMAD.MOV.U32 R9, RZ, RZ, R10 ;  /* 0x000000ffff097224 */ /* 0x000fe200078e000a */
[----:B------:R-:W-:Y:S01]  /*1b470*/  MOV R116, R119 ;  /* 0x0000007700747202 */ /* 0x000fe20000000f00 */
[----:B------:R-:W-:Y:S02]  /*1b480*/  IMAD.MOV.U32 R11, RZ, RZ, R12 ;  /* 0x000000ffff0b7224 */ /* 0x000fe400078e000c */
[----:B------:R-:W-:-:S07]  /*1b490*/  IMAD.MOV.U32 R180, RZ, RZ, R183 ;  /* 0x000000ffffb47224 */ /* 0x000fce00078e00b7 */
.L_x_25751:
[----:B------:R-:W-:Y:S05]  /*1b4a0*/  BSYNC.RECONVERGENT B1 ;  /* 0x0000000000017941 */ /* 0x000fea0003800200 */
.L_x_25749:
        /* <DEDUP_REMOVED lines=11> */
.L_x_25753:
[----:B------:R-:W-:Y:S01]  /*1b560*/  IMAD.MOV.U32 R10, RZ, RZ, R9 ;  /* 0x000000ffff0a7224 */ /* 0x000fe200078e0009 */
[----:B------:R-:W-:Y:S01]  /*1b570*/  MOV R119, R118 ;  /* 0x0000007600777202 */ /* 0x000fe20000000f00 */
[----:B------:R-:W-:Y:S02]  /*1b580*/  IMAD.MOV.U32 R12, RZ, RZ, R11 ;  /* 0x000000ffff0c7224 */ /* 0x000fe400078e000b */
[----:B------:R-:W-:-:S07]  /*1b590*/  IMAD.MOV.U32 R183, RZ, RZ, R182 ;  /* 0x000000ffffb77224 */ /* 0x000fce00078e00b6 */
.L_x_25754:
[----:B------:R-:W-:Y:S05]  /*1b5a0*/  BSYNC.RECONVERGENT B1 ;  /* 0x0000000000017941 */ /* 0x000fea0003800200 */
.L_x_25752:
        /* <DEDUP_REMOVED lines=11> */
.L_x_25756:
[----:B------:R-:W-:Y:S01]  /*1b660*/  IMAD.MOV.U32 R9, RZ, RZ, R10 ;  /* 0x000000ffff097224 */ /* 0x000fe200078e000a */
[----:B------:R-:W-:Y:S01]  /*1b670*/  MOV R118, R121 ;  /* 0x0000007900767202 */ /* 0x000fe20000000f00 */
[----:B------:R-:W-:Y:S02]  /*1b680*/  IMAD.MOV.U32 R11, RZ, RZ, R12 ;  /* 0x000000ffff0b7224 */ /* 0x000fe400078e000c */
[----:B------:R-:W-:-:S07]  /*1b690*/  IMAD.MOV.U32 R182, RZ, RZ, R185 ;  /* 0x000000ffffb67224 */ /* 0x000fce00078e00b9 */
.L_x_25757:
[----:B------:R-:W-:Y:S05]  /*1b6a0*/  BSYNC.RECONVERGENT B1 ;  /* 0x0000000000017941 */ /* 0x000fea0003800200 */
.L_x_25755:
        /* <DEDUP_REMOVED lines=11> */
.L_x_25759:
[----:B------:R-:W-:Y:S01]  /*1b760*/  IMAD.MOV.U32 R10, RZ, RZ, R9 ;  /* 0x000000ffff0a7224 */ /* 0x000fe200078e0009 */
[----:B------:R-:W-:Y:S01]  /*1b770*/  MOV R121, R120 ;  /* 0x0000007800797202 */ /* 0x000fe20000000f00 */
[----:B------:R-:W-:Y:S02]  /*1b780*/  IMAD.MOV.U32 R12, RZ, RZ, R11 ;  /* 0x000000ffff0c7224 */ /* 0x000fe400078e000b */
[----:B------:R-:W-:-:S07]  /*1b790*/  IMAD.MOV.U32 R185, RZ, RZ, R184 ;  /* 0x000000ffffb97224 */ /* 0x000fce00078e00b8 */
.L_x_25760:
[----:B------:R-:W-:Y:S05]  /*1b7a0*/  BSYNC.RECONVERGENT B1 ;  /* 0x0000000000017941 */ /* 0x000fea0003800200 */
.L_x_25758:
        /* <DEDUP_REMOVED lines=11> */
.L_x_25762:
[----:B------:R-:W-:Y:S01]  /*1b860*/  IMAD.MOV.U32 R9, RZ, RZ, R10 ;  /* 0x000000ffff097224 */ /* 0x000fe200078e000a */
[----:B------:R-:W-:Y:S01]  /*1b870*/  MOV R120, R123 ;  /* 0x0000007b00787202 */ /* 0x000fe20000000f00 */
[----:B------:R-:W-:Y:S02]  /*1b880*/  IMAD.MOV.U32 R11, RZ, RZ, R12 ;  /* 0x000000ffff0b7224 */ /* 0x000fe400078e000c */
[----:B------:R-:W-:-:S07]  /*1b890*/  IMAD.MOV.U32 R184, RZ, RZ, R187 ;  /* 0x000000ffffb87224 */ /* 0x000fce00078e00bb */
.L_x_25763:
[----:B------:R-:W-:Y:S05]  /*1b8a0*/  BSYNC.RECONVERGENT B1 ;  /* 0x0000000000017941 */ /* 0x000fea0003800200 */
.L_x_25761:
        /* <DEDUP_REMOVED lines=11> */
.L_x_25765:
[----:B------:R-:W-:Y:S01]  /*1b960*/  IMAD.MOV.U32 R10, RZ, RZ, R9 ;  /* 0x000000ffff0a7224 */ /* 0x000fe200078e0009 */
[----:B------:R-:W-:Y:S01]  /*1b970*/  MOV R123, R122 ;  /* 0x0000007a007b7202 */ /* 0x000fe20000000f00 */
[----:B------:R-:W-:Y:S02]  /*1b980*/  IMAD.MOV.U32 R12, RZ, RZ, R11 ;  /* 0x000000ffff0c7224 */ /* 0x000fe400078e000b */
[----:B------:R-:W-:-:S07]  /*1b990*/  IMAD.MOV.U32 R187, RZ, RZ, R186 ;  /* 0x000000ffffbb7224 */ /* 0x000fce00078e00ba */
.L_x_25766:
[----:B------:R-:W-:Y:S05]  /*1b9a0*/  BSYNC.RECONVERGENT B1 ;  /* 0x0000000000017941 */ /* 0x000fea0003800200 */
.L_x_25764:
        /* <DEDUP_REMOVED lines=11> */
.L_x_25768:
[----:B------:R-:W-:Y:S01]  /*1ba60*/  IMAD.MOV.U32 R9, RZ, RZ, R10 ;  /* 0x000000ffff097224 */ /* 0x000fe200078e000a */
[----:B------:R-:W-:Y:S01]  /*1ba70*/  MOV R122, R125 ;  /* 0x0000007d007a7202 */ /* 0x000fe20000000f00 */
[----:B------:R-:W-:Y:S02]  /*1ba80*/  IMAD.MOV.U32 R11, RZ, RZ, R12 ;  /* 0x000000ffff0b7224 */ /* 0x000fe400078e000c */
[----:B------:R-:W-:-:S07]  /*1ba90*/  IMAD.MOV.U32 R186, RZ, RZ, R189 ;  /* 0x000000ffffba7224 */ /* 0x000fce00078e00bd */
.L_x_25769:
[----:B------:R-:W-:Y:S05]  /*1baa0*/  BSYNC.RECONVERGENT B1 ;  /* 0x0000000000017941 */ /* 0x000fea0003800200 */
.L_x_25767:
        /* <DEDUP_REMOVED lines=11> */
.L_x_25771:
[----:B------:R-:W-:Y:S01]  /*1bb60*/  IMAD.MOV.U32 R10, RZ, RZ, R9 ;  /* 0x000000ffff0a7224 */ /* 0x000fe200078e0009 */
[----:B------:R-:W-:Y:S01]  /*1bb70*/  MOV R125, R124 ;  /* 0x0000007c007d7202 */ /* 0x000fe20000000f00 */
[----:B------:R-:W-:Y:S02]  /*1bb80*/  IMAD.MOV.U32 R12, RZ, RZ, R11 ;  /* 0x000000ffff0c7224 */ /* 0x000fe400078e000b */
[----:B------:R-:W-:-:S07]  /*1bb90*/  IMAD.MOV.U32 R189, RZ, RZ, R188 ;  /* 0x000000ffffbd7224 */ /* 0x000fce00078e00bc */
.L_x_25772:
[----:B------:R-:W-:Y:S05]  /*1bba0*/  BSYNC.RECONVERGENT B1 ;  /* 0x0000000000017941 */ /* 0x000fea0003800200 */
.L_x_25770:
        /* <DEDUP_REMOVED lines=11> */
.L_x_25774:
[----:B------:R-:W-:Y:S01]  /*1bc60*/  IMAD.MOV.U32 R9, RZ, RZ, R10 ;  /* 0x000000ffff097224 */ /* 0x000fe200078e000a */
[----:B------:R-:W-:Y:S01]  /*1bc70*/  MOV R124, R127 ;  /* 0x0000007f007c7202 */ /* 0x000fe20000000f00 */
[----:B------:R-:W-:Y:S02]  /*1bc80*/  IMAD.MOV.U32 R11, RZ, RZ, R12 ;  /* 0x000000ffff0b7224 */ /* 0x000fe400078e000c */
[----:B------:R-:W-:-:S07]  /*1bc90*/  IMAD.MOV.U32 R188, RZ, RZ, R191 ;  /* 0x000000ffffbc7224 */ /* 0x000fce00078e00bf */
.L_x_25775:
[----:B------:R-:W-:Y:S05]  /*1bca0*/  BSYNC.RECONVERGENT B1 ;  /* 0x0000000000017941 */ /* 0x000fea0003800200 */
.L_x_25773:
        /* <DEDUP_REMOVED lines=11> */
.L_x_25777:
[----:B------:R-:W-:Y:S01]  /*1bd60*/  IMAD.MOV.U32 R10, RZ, RZ, R9 ;  /* 0x000000ffff0a7224 */ /* 0x000fe200078e0009 */
[----:B------:R-:W-:Y:S01]  /*1bd70*/  MOV R127, R126 ;  /* 0x0000007e007f7202 */ /* 0x000fe20000000f00 */
[----:B------:R-:W-:Y:S02]  /*1bd80*/  IMAD.MOV.U32 R12, RZ, RZ, R11 ;  /* 0x000000ffff0c7224 */ /* 0x000fe400078e000b */
[----:B------:R-:W-:-:S07]  /*1bd90*/  IMAD.MOV.U32 R191, RZ, RZ, R190 ;  /* 0x000000ffffbf7224 */ /* 0x000fce00078e00be */
.L_x_25778:
[----:B------:R-:W-:Y:S05]  /*1bda0*/  BSYNC.RECONVERGENT B1 ;  /* 0x0000000000017941 */ /* 0x000fea0003800200 */
.L_x_25776:
        /* <DEDUP_REMOVED lines=11> */
.L_x_25780:
[----:B------:R-:W-:Y:S01]  /*1be60*/  IMAD.MOV.U32 R9, RZ, RZ, R10 ;  /* 0x000000ffff097224 */ /* 0x000fe200078e000a */
[----:B------:R-:W-:Y:S01]  /*1be70*/  MOV R126, R129 ;  /* 0x00000081007e7202 */ /* 0x000fe20000000f00 */
[----:B------:R-:W-:Y:S02]  /*1be80*/  IMAD.MOV.U32 R11, RZ, RZ, R12 ;  /* 0x000000ffff0b7224 */ /* 0x000fe400078e000c */
[----:B------:R-:W-:-:S07]  /*1be90*/  IMAD.MOV.U32 R190, RZ, RZ, R193 ;  /* 0x000000ffffbe7224 */ /* 0x000fce00078e00c1 */
.L_x_25781:
[----:B------:R-:W-:Y:S05]  /*1bea0*/  BSYNC.RECONVERGENT B1 ;  /* 0x0000000000017941 */ /* 0x000fea0003800200 */
.L_x_25779:
        /* <DEDUP_REMOVED lines=11> */
.L_x_25783:
[----:B------:R-:W-:Y:S01]  /*1bf60*/  IMAD.MOV.U32 R10, RZ, RZ, R9 ;  /* 0x000000ffff0a7224 */ /* 0x000fe200078e0009 */
[----:B------:R-:W-:Y:S01]  /*1bf70*/  MOV R129, R128 ;  /* 0x0000008000817202 */ /* 0x000fe20000000f00 */
[----:B------:R-:W-:Y:S02]  /*1bf80*/  IMAD.MOV.U32 R12, RZ, RZ, R11 ;  /* 0x000000ffff0c7224 */ /* 0x000fe400078e000b */
[----:B------:R-:W-:-:S07]  /*1bf90*/  IMAD.MOV.U32 R193, RZ, RZ, R192 ;  /* 0x000000ffffc17224 */ /* 0x000fce00078e00c0 */
.L_x_25784:
[----:B------:R-:W-:Y:S05]  /*1bfa0*/  BSYNC.RECONVERGENT B1 ;  /* 0x0000000000017941 */ /* 0x000fea0003800200 */
.L_x_25782:
        /* <DEDUP_REMOVED lines=11> */
.L_x_25786:
[----:B------:R-:W-:Y:S01]  /*1c060*/  IMAD.MOV.U32 R9, RZ, RZ, R10 ;  /* 0x000000ffff097224 */ /* 0x000fe200078e000a */
[----:B------:R-:W-:Y:S01]  /*1c070*/  MOV R128, R131 ;  /* 0x0000008300807202 */ /* 0x000fe20000000f00 */
[----:B------:R-:W-:Y:S02]  /*1c080*/  IMAD.MOV.U32 R11, RZ, RZ, R12 ;  /* 0x000000ffff0b7224 */ /* 0x000fe400078e000c */
[----:B------:R-:W-:-:S07]  /*1c090*/  IMAD.MOV.U32 R192, RZ, RZ, R195 ;  /* 0x000000ffffc07224 */ /* 0x000fce00078e00c3 */
.L_x_25787:
[----:B------:R-:W-:Y:S05]  /*1c0a0*/  BSYNC.RECONVERGENT B1 ;  /* 0x0000000000017941 */ /* 0x000fea0003800200 */
.L_x_25785:
        /* <DEDUP_REMOVED lines=11> */
.L_x_25789:
[----:B------:R-:W-:Y:S01]  /*1c160*/  IMAD.MOV.U32 R10, RZ, RZ, R9 ;  /* 0x000000ffff0a7224 */ /* 0x000fe200078e0009 */
[----:B------:R-:W-:Y:S01]  /*1c170*/  MOV R131, R130 ;  /* 0x0000008200837202 */ /* 0x000fe20000000f00 */
[----:B------:R-:W-:Y:S02]  /*1c180*/  IMAD.MOV.U32 R12, RZ, RZ, R11 ;  /* 0x000000ffff0c7224 */ /* 0x000fe400078e000b */
[----:B------:R-:W-:-:S07]  /*1c190*/  IMAD.MOV.U32 R195, RZ, RZ, R194 ;  /* 0x000000ffffc37224 */ /* 0x000fce00078e00c2 */
.L_x_25790:
[----:B------:R-:W-:Y:S05]  /*1c1a0*/  BSYNC.RECONVERGENT B1 ;  /* 0x0000000000017941 */ /* 0x000fea0003800200 */
.L_x_25788:
        /* <DEDUP_REMOVED lines=11> */
.L_x_25792:
[----:B------:R-:W-:Y:S01]  /*1c260*/  IMAD.MOV.U32 R9, RZ, RZ, R10 ;  /* 0x000000ffff097224 */ /* 0x000fe200078e000a */
[----:B------:R-:W-:Y:S01]  /*1c270*/  MOV R130, R133 ;  /* 0x0000008500827202 */ /* 0x000fe20000000f00 */
[----:B------:R-:W-:Y:S02]  /*1c280*/  IMAD.MOV.U32 R11, RZ, RZ, R12 ;  /* 0x000000ffff0b7224 */ /* 0x000fe400078e000c */
[----:B------:R-:W-:-:S07]  /*1c290*/  IMAD.MOV.U32 R194, RZ, RZ, R197 ;  /* 0x000000ffffc27224 */ /* 0x000fce00078e00c5 */
.L_x_25793:
[----:B------:R-:W-:Y:S05]  /*1c2a0*/  BSYNC.RECONVERGENT B1 ;  /* 0x0000000000017941 */ /* 0x000fea0003800200 */
.L_x_25791:
        /* <DEDUP_REMOVED lines=11> */
.L_x_25795:
[----:B------:R-:W-:Y:S01]  /*1c360*/  IMAD.MOV.U32 R10, RZ, RZ, R9 ;  /* 0x000000ffff0a7224 */ /* 0x000fe200078e0009 */
[----:B------:R-:W-:Y:S01]  /*1c370*/  MOV R133, R132 ;  /* 0x0000008400857202 */ /* 0x000fe20000000f00 */
[----:B------:R-:W-:Y:S02]  /*1c380*/  IMAD.MOV.U32 R12, RZ, RZ, R11 ;  /* 0x000000ffff0c7224 */ /* 0x000fe400078e000b */
[----:B------:R-:W-:-:S07]  /*1c390*/  IMAD.MOV.U32 R197, RZ, RZ, R196 ;  /* 0x000000ffffc57224 */ /* 0x000fce00078e00c4 */
.L_x_25796:
[----:B------:R-:W-:Y:S05]  /*1c3a0*/  BSYNC.RECONVERGENT B1 ;  /* 0x0000000000017941 */ /* 0x000fea0003800200 */
.L_x_25794:
        /* <DEDUP_REMOVED lines=11> */
.L_x_25798:
[----:B------:R-:W-:Y:S01]  /*1c460*/  IMAD.MOV.U32 R9, RZ, RZ, R10 ;  /* 0x000000ffff097224 */ /* 0x000fe200078e000a */
[----:B------:R-:W-:Y:S01]  /*1c470*/  MOV R132, R135 ;  /* 0x0000008700847202 */ /* 0x000fe20000000f00 */
[----:B------:R-:W-:Y:S02]  /*1c480*/  IMAD.MOV.U32 R11, RZ, RZ, R12 ;  /* 0x000000ffff0b7224 */ /* 0x000fe400078e000c */
[----:B------:R-:W-:-:S07]  /*1c490*/  IMAD.MOV.U32 R196, RZ, RZ, R199 ;  /* 0x000000ffffc47224 */ /* 0x000fce00078e00c7 */
.L_x_25799:
[----:B------:R-:W-:Y:S05]  /*1c4a0*/  BSYNC.RECONVERGENT B1 ;  /* 0x0000000000017941 */ /* 0x000fea0003800200 */
.L_x_25797:
        /* <DEDUP_REMOVED lines=11> */
.L_x_25801:
[----:B------:R-:W-:Y:S01]  /*1c560*/  IMAD.MOV.U32 R10, RZ, RZ, R9 ;  /* 0x000000ffff0a7224 */ /* 0x000fe200078e0009 */
[----:B------:R-:W-:Y:S01]  /*1c570*/  MOV R135, R134 ;  /* 0x0000008600877202 */ /* 0x000fe20000000f00 */
[----:B------:R-:W-:Y:S02]  /*1c580*/  IMAD.MOV.U32 R12, RZ, RZ, R11 ;  /* 0x000000ffff0c7224 */ /* 0x000fe400078e000b */
[----:B------:R-:W-:-:S07]  /*1c590*/  IMAD.MOV.U32 R199, RZ, RZ, R198 ;  /* 0x000000ffffc77224 */ /* 0x000fce00078e00c6 */
.L_x_25802:
[----:B------:R-:W-:Y:S05]  /*1c5a0*/  BSYNC.RECONVERGENT B1 ;  /* 0x0000000000017941 */ /* 0x000fea0003800200 */
.L_x_25800:
        /* <DEDUP_REMOVED lines=11> */
.L_x_25804:
[----:B------:R-:W-:Y:S01]  /*1c660*/  IMAD.MOV.U32 R9, RZ, RZ, R10 ;  /* 0x000000ffff097224 */ /* 0x000fe200078e000a */
[----:B------:R-:W-:Y:S01]  /*1c670*/  MOV R134, R137 ;  /* 0x0000008900867202 */ /* 0x000fe20000000f00 */
[----:B------:R-:W-:Y:S02]  /*1c680*/  IMAD.MOV.U32 R11, RZ, RZ, R12 ;  /* 0x000000ffff0b7224 */ /* 0x000fe400078e000c */
[----:B------:R-:W-:-:S07]  /*1c690*/  IMAD.MOV.U32 R198, RZ, RZ, R201 ;  /* 0x000000ffffc67224 */ /* 0x000fce00078e00c9 */
.L_x_25805:
[----:B------:R-:W-:Y:S05]  /*1c6a0*/  BSYNC.RECONVERGENT B1 ;  /* 0x0000000000017941 */ /* 0x000fea0003800200 */
.L_x_25803:
        /* <DEDUP_REMOVED lines=11> */
.L_x_25807:
[----:B------:R-:W-:Y:S01]  /*1c760*/  IMAD.MOV.U32 R10, RZ, RZ, R9 ;  /* 0x000000ffff0a7224 */ /* 0x000fe200078e0009 */
[----:B------:R-:W-:Y:S01]  /*1c770*/  MOV R137, R136 ;  /* 0x0000008800897202 */ /* 0x000fe20000000f00 */
[----:B------:R-:W-:Y:S02]  /*1c780*/  IMAD.MOV.U32 R12, RZ, RZ, R11 ;  /* 0x000000ffff0c7224 */ /* 0x000fe400078e000b */
[----:B------:R-:W-:-:S07]  /*1c790*/  IMAD.MOV.U32 R201, RZ, RZ, R200 ;  /* 0x000000ffffc97224 */ /* 0x000fce00078e00c8 */
.L_x_25808:
[----:B------:R-:W-:Y:S05]  /*1c7a0*/  BSYNC.RECONVERGENT B1 ;  /* 0x0000000000017941 */ /* 0x000fea0003800200 */
.L_x_25806:
        /* <DEDUP_REMOVED lines=11> */
.L_x_25810:
[----:B------:R-:W-:Y:S01]  /*1c860*/  IMAD.MOV.U32 R9, RZ, RZ, R10 ;  /* 0x000000ffff097224 */ /* 0x000fe200078e000a */
[----:B------:R-:W-:Y:S01]  /*1c870*/  MOV R136, R139 ;  /* 0x0000008b00887202 */ /* 0x000fe20000000f00 */
[----:B------:R-:W-:Y:S02]  /*1c880*/  IMAD.MOV.U32 R11, RZ, RZ, R12 ;  /* 0x000000ffff0b7224 */ /* 0x000fe400078e000c */
[----:B------:R-:W-:-:S07]  /*1c890*/  IMAD.MOV.U32 R200, RZ, RZ, R203 ;  /* 0x000000ffffc87224 */ /* 0x000fce00078e00cb */
.L_x_25811:
[----:B------:R-:W-:Y:S05]  /*1c8a0*/  BSYNC.RECONVERGENT B1 ;  /* 0x0000000000017941 */ /* 0x000fea0003800200 */
.L_x_25809:
        /* <DEDUP_REMOVED lines=11> */
.L_x_25813:
[----:B------:R-:W-:Y:S01]  /*1c960*/  IMAD.MOV.U32 R10, RZ, RZ, R9 ;  /* 0x000000ffff0a7224 */ /* 0x000fe200078e0009 */
[----:B------:R-:W-:Y:S01]  /*1c970*/  MOV R139, R138 ;  /* 0x0000008a008b7202 */ /* 0x000fe20000000f00 */
[----:B------:R-:W-:Y:S02]  /*1c980*/  IMAD.MOV.U32 R12, RZ, RZ, R11 ;  /* 0x000000ffff0c7224 */ /* 0x000fe400078e000b */
[----:B------:R-:W-:-:S07]  /*1c990*/  IMAD.MOV.U32 R203, RZ, RZ, R202 ;  /* 0x000000ffffcb7224 */ /* 0x000fce00078e00ca */
.L_x_25814:
[----:B------:R-:W-:Y:S05]  /*1c9a0*/  BSYNC.RECONVERGENT B1 ;  /* 0x0000000000017941 */ /* 0x000fea0003800200 */
.L_x_25812:
        /* <DEDUP_REMOVED lines=11> */
.L_x_25816:
[----:B------:R-:W-:Y:S01]  /*1ca60*/  IMAD.MOV.U32 R9, RZ, RZ, R10 ;  /* 0x000000ffff097224 */ /* 0x000fe200078e000a */
[----:B------:R-:W-:Y:S01]  /*1ca70*/  MOV R138, R141 ;  /* 0x0000008d008a7202 */ /* 0x000fe20000000f00 */
[----:B------:R-:W-:Y:S02]  /*1ca80*/  IMAD.MOV.U32 R11, RZ, RZ, R12 ;  /* 0x000000ffff0b7224 */ /* 0x000fe400078e000c */
[----:B------:R-:W-:-:S07]  /*1ca90*/  IMAD.MOV.U32 R202, RZ, RZ, R205 ;  /* 0x000000ffffca7224 */ /* 0x000fce00078e00cd */
.L_x_25817:
[----:B------:R-:W-:Y:S05]  /*1caa0*/  BSYNC.RECONVERGENT B1 ;  /* 0x0000000000017941 */ /* 0x000fea0003800200 */
.L_x_25815:
        /* <DEDUP_REMOVED lines=11> */
.L_x_25819:
[----:B------:R-:W-:Y:S01]  /*1cb60*/  IMAD.MOV.U32 R10, RZ, RZ, R9 ;  /* 0x000000ffff0a7224 */ /* 0x000fe200078e0009 */
[----:B------:R-:W-:Y:S01]  /*1cb70*/  MOV R141, R140 ;  /* 0x0000008c008d7202 */ /* 0x000fe20000000f00 */
[----:B------:R-:W-:Y:S02]  /*1cb80*/  IMAD.MOV.U32 R12, RZ, RZ, R11 ;  /* 0x000000ffff0c7224 */ /* 0x000fe400078e000b */
[----:B------:R-:W-:-:S07]  /*1cb90*/  IMAD.MOV.U32 R205, RZ, RZ, R204 ;  /* 0x000000ffffcd7224 */ /* 0x000fce00078e00cc */
.L_x_25820:
[----:B------:R-:W-:Y:S05]  /*1cba0*/  BSYNC.RECONVERGENT B1 ;  /* 0x0000000000017941 */ /* 0x000fea0003800200 */
.L_x_25818:
        /* <DEDUP_REMOVED lines=11> */
.L_x_25822:
[----:B------:R-:W-:Y:S01]  /*1cc60*/  IMAD.MOV.U32 R9, RZ, RZ, R10 ;  /* 0x000000ffff097224 */ /* 0x000fe200078e000a */
[----:B------:R-:W-:Y:S01]  /*1cc70*/  MOV R140, R143 ;  /* 0x0000008f008c7202 */ /* 0x000fe20000000f00 */
[----:B------:R-:W-:Y:S02]  /*1cc80*/  IMAD.MOV.U32 R11, RZ, RZ, R12 ;  /* 0x000000ffff0b7224 */ /* 0x000fe400078e000c */
[----:B------:R-:W-:-:S07]  /*1cc90*/  IMAD.MOV.U32 R204, RZ, RZ, R207 ;  /* 0x000000ffffcc7224 */ /* 0x000fce00078e00cf */
.L_x_25823:
[----:B------:R-:W-:Y:S05]  /*1cca0*/  BSYNC.RECONVERGENT B1 ;  /* 0x0000000000017941 */ /* 0x000fea0003800200 */
.L_x_25821:
        /* <DEDUP_REMOVED lines=11> */
.L_x_25825:
[----:B------:R-:W-:Y:S01]  /*1cd60*/  IMAD.MOV.U32 R10, RZ, RZ, R9 ;  /* 0x000000ffff0a7224 */ /* 0x000fe200078e0009 */
[----:B------:R-:W-:Y:S01]  /*1cd70*/  MOV R143, R142 ;  /* 0x0000008e008f7202 */ /* 0x000fe20000000f00 */
[----:B------:R-:W-:Y:S02]  /*1cd80*/  IMAD.MOV.U32 R12, RZ, RZ, R11 ;  /* 0x000000ffff0c7224 */ /* 0x000fe400078e000b */
[----:B------:R-:W-:-:S07]  /*1cd90*/  IMAD.MOV.U32 R207, RZ, RZ, R206 ;  /* 0x000000ffffcf7224 */ /* 0x000fce00078e00ce */
.L_x_25826:
[----:B------:R-:W-:Y:S05]  /*1cda0*/  BSYNC.RECONVERGENT B1 ;  /* 0x0000000000017941 */ /* 0x000fea0003800200 */
.L_x_25824:
        /* <DEDUP_REMOVED lines=11> */
.L_x_25828:
[----:B------:R-:W-:Y:S01]  /*1ce60*/  IMAD.MOV.U32 R9, RZ, RZ, R10 ;  /* 0x000000ffff097224 */ /* 0x000fe200078e000a */
[----:B------:R-:W-:Y:S01]  /*1ce70*/  MOV R142, R145 ;  /* 0x00000091008e7202 */ /* 0x000fe20000000f00 */
[----:B------:R-:W-:Y:S02]  /*1ce80*/  IMAD.MOV.U32 R206, RZ, RZ, R209 ;  /* 0x000000ffffce7224 */ /* 0x000fe400078e00d1 */
[----:B------:R-:W-:-:S07]  /*1ce90*/  IMAD.MOV.U32 R11, RZ, RZ, R12 ;  /* 0x000000ffff0b7224 */ /* 0x000fce00078e000c */
.L_x_25829:
[----:B------:R-:W-:Y:S05]  /*1cea0*/  BSYNC.RECONVERGENT B1 ;  /* 0x0000000000017941 */ /* 0x000fea0003800200 */
.L_x_25827:
        /* <DEDUP_REMOVED lines=11> */
.L_x_25831:
[----:B------:R-:W-:Y:S01]  /*1cf60*/  IMAD.MOV.U32 R209, RZ, RZ, R4 ;  /* 0x000000ffffd17224 */ /* 0x000fe200078e0004 */
[----:B------:R-:W-:Y:S01]  /*1cf70*/  MOV R144, R11 ;  /* 0x0000000b00907202 */ /* 0x000fe20000000f00 */
[----:B------:R-:W-:Y:S02]  /*1cf80*/  IMAD.MOV.U32 R145, RZ, RZ, R8 ;  /* 0x000000ffff917224 */ /* 0x000fe400078e0008 */
[--C-:B------:R-:W-:Y:S02]  /*1cf90*/  IMAD.MOV.U32 R208, RZ, RZ, R9.reuse ;  /* 0x000000ffffd07224 */ /* 0x100fe400078e0009 */
[----:B------:R-:W-:Y:S02]  /*1cfa0*/  IMAD.MOV.U32 R4, RZ, RZ, R9 ;  /* 0x000000ffff047224 */ /* 0x000fe400078e0009 */
[----:B------:R-:W-:-:S07]  /*1cfb0*/  IMAD.MOV.U32 R8, RZ, RZ, R11 ;  /* 0x000000ffff087224 */ /* 0x000fce00078e000b */
.L_x_25832:
[----:B------:R-:W-:Y:S05]  /*1cfc0*/  BSYNC.RECONVERGENT B1 ;  /* 0x0000000000017941 */ /* 0x000fea0003800200 */
.L_x_25830:
[----:B------:R-:W-:Y:S01]  /*1cfd0*/  VIADD R5, R5, 0x4 ;  /* 0x0000000405057836 */ /* 0x000fe20000000000 */
[----:B------:R-:W-:Y:S06]  /*1cfe0*/  @P2 BRA `(.L_x_25833) ;  /* 0xffffffc0000c2947 */ /* 0x000fec000383ffff */
.L_x_25643:
[----:B------:R-:W-:Y:S05]  /*1cff0*/  BSYNC.RECONVERGENT B0 ;  /* 0x0000000000007941 */ /* 0x000fea0003800200 */
.L_x_25642:
[----:B0-----:R-:W-:Y:S01]  /*1d000*/  SHFL.DOWN PT, R4, R208, 0x10, 0x1f ;  /* 0x0a001f00d0047f89 */ /* 0x001fe200000e0000 */
        /* <DEDUP_REMOVED lines=200> */
[----:B0-----:R-:W-:Y:S02]  /*1dc90*/  VIADD R4, R0, 0x108 ;  /* 0x0000010800047836 */ /* 0x001fe40000000000 */
[----:B------:R-:W-:Y:S01]  /*1dca0*/  IMAD.MOV.U32 R0, RZ, RZ, R208 ;  /* 0x000000ffff007224 */ /* 0x000fe200078e00d0 */
[----:B------:R-:W-:Y:S01]  /*1dcb0*/  FSEL R5, R52, R210, P0 ;  /* 0x000000d234057208 */ /* 0x000fe20000000000 */
[----:B------:R-:W-:Y:S01]  /*1dcc0*/  IMAD.MOV.U32 R7, RZ, RZ, R144 ;  /* 0x000000ffff077224 */ /* 0x000fe200078e0090 */
[----:B------:R-:W-:Y:S02]  /*1dcd0*/  FSEL R210, R210, R52, P0 ;  /* 0x00000034d2d27208 */ /* 0x000fe40000000000 */
[----:B------:R-:W-:-:S03]  /*1dce0*/  FSEL R8, R53, R211, P0 ;  /* 0x000000d335087208 */ /* 0x000fc60000000000 */
[----:B------:R-:W-:-:S04]  /*1dcf0*/  FADD.FTZ R5, -R210, R5 ;  /* 0x00000005d2057221 */ /* 0x000fc80000010100 */
[----:B------:R-:W-:Y:S01]  /*1dd00*/  FMUL.FTZ R9, R5, 1.4426950216293334961 ;  /* 0x3fb8aa3b05097820 */ /* 0x000fe20000410000 */
[----:B------:R-:W-:-:S05]  /*1dd10*/  FSEL R5, R211, R53, P0 ;  /* 0x00000035d3057208 */ /* 0x000fca0000000000 */
[----:B------:R-:W0:Y:S02]  /*1dd20*/  MUFU.EX2 R9, R9 ;  /* 0x0000000900097308 */ /* 0x000e240000000800 */
[----:B0-----:R-:W-:Y:S01]  /*1dd30*/  FFMA.FTZ R211, R8, R9, R5 ;  /* 0x0000000908d37223 */ /* 0x001fe20000010005 */
[----:B------:R-:W-:-:S07]  /*1dd40*/  HFMA2 R5, -RZ, RZ, 0, 0 ;  /* 0x00000000ff057431 */ /* 0x000fce00000001ff */
.L_x_26025:
        /* <DEDUP_REMOVED lines=20> */
.L_x_25837:
[----:B------:R-:W-:Y:S01]  /*1de90*/  IMAD.MOV.U32 R8, RZ, RZ, R147 ;  /* 0x000000ffff087224 */ /* 0x000fe200078e0093 */
[----:B------:R-:W-:Y:S01]  /*1dea0*/  MOV R147, R146 ;  /* 0x0000009200937202 */ /* 0x000fe20000000f00 */
[----:B------:R-:W-:Y:S02]  /*1deb0*/  IMAD.MOV.U32 R10, RZ, RZ, R219 ;  /* 0x000000ffff0a7224 */ /* 0x000fe400078e00db */
[----:B------:R-:W-:-:S07]  /*1dec0*/  IMAD.MOV.U32 R219, RZ, RZ, R218 ;  /* 0x000000ffffdb7224 */ /* 0x000fce00078e00da */
.L_x_25838:
[----:B------:R-:W-:Y:S05]  /*1ded0*/  BSYNC.RECONVERGENT B1 ;  /* 0x0000000000017941 */ /* 0x000fea0003800200 */
.L_x_25836:
        /* <DEDUP_REMOVED lines=11> */
.L_x_25840:
[----:B------:R-:W-:Y:S01]  /*1df90*/  IMAD.MOV.U32 R9, RZ, RZ, R8 ;  /* 0x000000ffff097224 */ /* 0x000fe200078e0008 */
[----:B------:R-:W-:Y:S01]  /*1dfa0*/  MOV R146, R149 ;  /* 0x0000009500927202 */ /* 0x000fe20000000f00 */
[----:B------:R-:W-:Y:S02]  /*1dfb0*/  IMAD.MOV.U32 R11, RZ, RZ, R10 ;  /* 0x000000ffff0b7224 */ /* 0x000fe400078e000a */
[----:B------:R-:W-:-:S07]  /*1dfc0*/  IMAD.MOV.U32 R218, RZ, RZ, R217 ;  /* 0x000000ffffda7224 */ /* 0x000fce00078e00d9 */
.L_x_25841:
[----:B------:R-:W-:Y:S05]  /*1dfd0*/  BSYNC.RECONVERGENT B1 ;  /* 0x0000000000017941 */ /* 0x000fea0003800200 */
.L_x_25839:
        /* <DEDUP_REMOVED lines=11> */
.L_x_25843:
[----:B------:R-:W-:Y:S01]  /*1e090*/  IMAD.MOV.U32 R8, RZ, RZ, R9 ;  /* 0x000000ffff087224 */ /* 0x000fe200078e0009 */
[----:B------:R-:W-:Y:S01]  /*1e0a0*/  MOV R149, R148 ;  /* 0x0000009400957202 */ /* 0x000fe20000000f00 */
[----:B------:R-:W-:Y:S02]  /*1e0b0*/  IMAD.MOV.U32 R10, RZ, RZ, R11 ;  /* 0x000000ffff0a7224 */ /* 0x000fe400078e000b */
[----:B------:R-:W-:-:S07]  /*1e0c0*/  IMAD.MOV.U32 R217, RZ, RZ, R216 ;  /* 0x000000ffffd97224 */ /* 0x000fce00078e00d8 */
.L_x_25844:
[----:B------:R-:W-:Y:S05]  /*1e0d0*/  BSYNC.RECONVERGENT B1 ;  /* 0x0000000000017941 */ /* 0x000fea0003800200 */
.L_x_25842:
        /* <DEDUP_REMOVED lines=11> */
.L_x_25846:
[----:B------:R-:W-:Y:S01]  /*1e190*/  IMAD.MOV.U32 R9, RZ, RZ, R8 ;  /* 0x000000ffff097224 */ /* 0x000fe200078e0008 */
[----:B------:R-:W-:Y:S01]  /*1e1a0*/  MOV R148, R151 ;  /* 0x0000009700947202 */ /* 0x000fe20000000f00 */
[----:B------:R-:W-:Y:S02]  /*1e1b0*/  IMAD.MOV.U32 R11, RZ, RZ, R10 ;  /* 0x000000ffff0b7224 */ /* 0x000fe400078e000a */
[----:B------:R-:W-:-:S07]  /*1e1c0*/  IMAD.MOV.U32 R216, RZ, RZ, R215 ;  /* 0x000000ffffd87224 */ /* 0x000fce00078e00d7 */
.L_x_25847:
[----:B------:R-:W-:Y:S05]  /*1e1d0*/  BSYNC.RECONVERGENT B1 ;  /* 0x0000000000017941 */ /* 0x000fea0003800200 */
.L_x_25845:
        /* <DEDUP_REMOVED lines=11> */
.L_x_25849:
[----:B------:R-:W-:Y:S01]  /*1e290*/  IMAD.MOV.U32 R8, RZ, RZ, R9 ;  /* 0x000000ffff087224 */ /* 0x000fe200078e0009 */
[----:B------:R-:W-:Y:S01]  /*1e2a0*/  MOV R151, R150 ;  /* 0x0000009600977202 */ /* 0x000fe20000000f00 */
[----:B------:R-:W-:Y:S02]  /*1e2b0*/  IMAD.MOV.U32 R10, RZ, RZ, R11 ;  /* 0x000000ffff0a7224 */ /* 0x000fe400078e000b */
[----:B------:R-:W-:-:S07]  /*1e2c0*/  IMAD.MOV.U32 R215, RZ, RZ, R214 ;  /* 0x000000ffffd77224 */ /* 0x000fce00078e00d6 */
.L_x_25850:
[----:B------:R-:W-:Y:S05]  /*1e2d0*/  BSYNC.RECONVERGENT B1 ;  /* 0x0000000000017941 */ /* 0x000fea0003800200 */
.L_x_25848:
        /* <DEDUP_REMOVED lines=11> */
.L_x_25852:
[----:B------:R-:W-:Y:S01]  /*1e390*/  IMAD.MOV.U32 R9, RZ, RZ, R8 ;  /* 0x000000ffff097224 */ /* 0x000fe200078e0008 */
[----:B------:R-:W-:Y:S01]  /*1e3a0*/  MOV R150, R153 ;  /* 0x0000009900967202 */ /* 0x000fe20000000f00 */
[----:B------:R-:W-:Y:S02]  /*1e3b0*/  IMAD.MOV.U32 R11, RZ, RZ, R10 ;  /* 0x000000ffff0b7224 */ /* 0x000fe400078e000a */
[----:B------:R-:W-:-:S07]  /*1e3c0*/  IMAD.MOV.U32 R214, RZ, RZ, R213 ;  /* 0x000000ffffd67224 */ /* 0x000fce00078e00d5 */
.L_x_25853:
[----:B------:R-:W-:Y:S05]  /*1e3d0*/  BSYNC.RECONVERGENT B1 ;  /* 0x0000000000017941 */ /* 0x000fea0003800200 */
.L_x_25851:
        /* <DEDUP_REMOVED lines=11> */
.L_x_25855:
[----:B------:R-:W-:Y:S01]  /*1e490*/  IMAD.MOV.U32 R8, RZ, RZ, R9 ;  /* 0x000000ffff087224 */ /* 0x000fe200078e0009 */
[----:B------:R-:W-:Y:S01]  /*1e4a0*/  MOV R153, R152 ;  /* 0x0000009800997202 */ /* 0x000fe20000000f00 */
[----:B------:R-:W-:Y:S02]  /*1e4b0*/  IMAD.MOV.U32 R10, RZ, RZ, R11 ;  /* 0x000000ffff0a7224 */ /* 0x000fe400078e000b */
[----:B------:R-:W-:-:S07]  /*1e4c0*/  IMAD.MOV.U32 R213, RZ, RZ, R212 ;  /* 0x000000ffffd57224 */ /* 0x000fce00078e00d4 */
.L_x_25856:
[----:B------:R-:W-:Y:S05]  /*1e4d0*/  BSYNC.RECONVERGENT B1 ;  /* 0x0000000000017941 */ /* 0x000fea0003800200 */
.L_x_25854:
        /* <DEDUP_REMOVED lines=11> */
.L_x_25858:
[----:B------:R-:W-:Y:S01]  /*1e590*/  IMAD.MOV.U32 R9, RZ, RZ, R8 ;  /* 0x000000ffff097224 */ /* 0x000fe200078e0008 */
[----:B------:R-:W-:Y:S01]  /*1e5a0*/  MOV R152, R155 ;  /* 0x0000009b00987202 */ /* 0x000fe20000000f00 */
[----:B------:R-:W-:Y:S02]  /*1e5b0*/  IMAD.MOV.U32 R11, RZ, RZ, R10 ;  /* 0x000000ffff0b7224 */ /* 0x000fe400078e000a */
[----:B------:R-:W-:-:S07]  /*1e5c0*/  IMAD.MOV.U32 R212, RZ, RZ, R3 ;  /* 0x000000ffffd47224 */ /* 0x000fce00078e0003 */
.L_x_25859:
[----:B------:R-:W-:Y:S05]  /*1e5d0*/  BSYNC.RECONVERGENT B1 ;  /* 0x0000000000017941 */ /* 0x000fea0003800200 */
.L_x_25857:
        /* <DEDUP_REMOVED lines=11> */
.L_x_25861:
[----:B------:R-:W-:Y:S01]  /*1e690*/  IMAD.MOV.U32 R8, RZ, RZ, R9 ;  /* 0x000000ffff087224 */ /* 0x000fe200078e0009 */
[----:B------:R-:W-:Y:S01]  /*1e6a0*/  MOV R155, R154 ;  /* 0x0000009a009b7202 */ /* 0x000fe20000000f00 */
[----:B------:R-:W-:Y:S02]  /*1e6b0*/  IMAD.MOV.U32 R10, RZ, RZ, R11 ;  /* 0x000000ffff0a7224 */ /* 0x000fe400078e000b */
[----:B------:R-:W-:-:S07]  /*1e6c0*/  IMAD.MOV.U32 R3, RZ, RZ, R2 ;  /* 0x000000ffff037224 */ /* 0x000fce00078e0002 */
.L_x_25862:
[----:B------:R-:W-:Y:S05]  /*1e6d0*/  BSYNC.RECONVERGENT B1 ;  /* 0x0000000000017941 */ /* 0x000fea0003800200 */
.L_x_25860:
        /* <DEDUP_REMOVED lines=11> */
.L_x_25864:
[----:B------:R-:W-:Y:S01]  /*1e790*/  IMAD.MOV.U32 R9, RZ, RZ, R8 ;  /* 0x000000ffff097224 */ /* 0x000fe200078e0008 */
[----:B------:R-:W-:Y:S01]  /*1e7a0*/  MOV R154, R157 ;  /* 0x0000009d009a7202 */ /* 0x000fe20000000f00 */
[----:B------:R-:W-:Y:S02]  /*1e7b0*/  IMAD.MOV.U32 R11, RZ, RZ, R10 ;  /* 0x000000ffff0b7224 */ /* 0x000fe400078e000a */
[----:B------:R-:W-:-:S07]  /*1e7c0*/  IMAD.MOV.U32 R2, RZ, RZ, R93 ;  /* 0x000000ffff027224 */ /* 0x000fce00078e005d */
.L_x_25865:
[----:B------:R-:W-:Y:S05]  /*1e7d0*/  BSYNC.RECONVERGENT B1 ;  /* 0x0000000000017941 */ /* 0x000fea0003800200 */
.L_x_25863:
        /* <DEDUP_REMOVED lines=11> */
.L_x_25867:
[----:B------:R-:W-:Y:S01]  /*1e890*/  IMAD.MOV.U32 R8, RZ, RZ, R9 ;  /* 0x000000ffff087224 */ /* 0x000fe200078e0009 */
[----:B------:R-:W-:Y:S01]  /*1e8a0*/  MOV R157, R156 ;  /* 0x0000009c009d7202 */ /* 0x000fe20000000f00 */
[----:B------:R-:W-:Y:S02]  /*1e8b0*/  IMAD.MOV.U32 R10, RZ, RZ, R11 ;  /* 0x000000ffff0a7224 */ /* 0x000fe400078e000b */
[----:B------:R-:W-:-:S07]  /*1e8c0*/  IMAD.MOV.U32 R93, RZ, RZ, R92 ;  /* 0x000000ffff5d7224 */ /* 0x000fce00078e005c */
.L_x_25868:
[----:B------:R-:W-:Y:S05]  /*1e8d0*/  BSYNC.RECONVERGENT B1 ;  /* 0x0000000000017941 */ /* 0x000fea0003800200 */
.L_x_25866:
        /* <DEDUP_REMOVED lines=11> */
.L_x_25870:
[----:B------:R-:W-:Y:S01]  /*1e990*/  IMAD.MOV.U32 R9, RZ, RZ, R8 ;  /* 0x000000ffff097224 */ /* 0x000fe200078e0008 */
[----:B------:R-:W-:Y:S01]  /*1e9a0*/  MOV R156, R159 ;  /* 0x0000009f009c7202 */ /* 0x000fe20000000f00 */
[----:B------:R-:W-:Y:S02]  /*1e9b0*/  IMAD.MOV.U32 R11, RZ, RZ, R10 ;  /* 0x000000ffff0b7224 */ /* 0x000fe400078e000a */
[----:B------:R-:W-:-:S07]  /*1e9c0*/  IMAD.MOV.U32 R92, RZ, RZ, R95 ;  /* 0x000000ffff5c7224 */ /* 0x000fce00078e005f */
.L_x_25871:
[----:B------:R-:W-:Y:S05]  /*1e9d0*/  BSYNC.RECONVERGENT B1 ;  /* 0x0000000000017941 */ /* 0x000fea0003800200 */
.L_x_25869:
        /* <DEDUP_REMOVED lines=11> */
.L_x_25873:
[----:B------:R-:W-:Y:S01]  /*1ea90*/  IMAD.MOV.U32 R8, RZ, RZ, R9 ;  /* 0x000000ffff087224 */ /* 0x000fe200078e0009 */
[----:B------:R-:W-:Y:S01]  /*1eaa0*/  MOV R159, R158 ;  /* 0x0000009e009f7202 */ /* 0x000fe20000000f00 */
[----:B------:R-:W-:Y:S02]  /*1eab0*/  IMAD.MOV.U32 R10, RZ, RZ, R11 ;  /* 0x000000ffff0a7224 */ /* 0x000fe400078e000b */
[----:B------:R-:W-:-:S07]  /*1eac0*/  IMAD.MOV.U32 R95, RZ, RZ, R94 ;  /* 0x000000ffff5f7224 */ /* 0x000fce00078e005e */
.L_x_25874:
[----:B------:R-:W-:Y:S05]  /*1ead0*/  BSYNC.RECONVERGENT B1 ;  /* 0x0000000000017941 */ /* 0x000fea0003800200 */
.L_x_25872:
        /* <DEDUP_REMOVED lines=11> */
.L_x_25876:
[----:B------:R-:W-:Y:S01]  /*1eb90*/  IMAD.MOV.U32 R9, RZ, RZ, R8 ;  /* 0x000000ffff097224 */ /* 0x000fe200078e0008 */
[----:B------:R-:W-:Y:S01]  /*1eba0*/  MOV R158, R161 ;  /* 0x000000a1009e7202 */ /* 0x000fe20000000f00 */
[----:B------:R-:W-:Y:S02]  /*1ebb0*/  IMAD.MOV.U32 R11, RZ, RZ, R10 ;  /* 0x000000ffff0b7224 */ /* 0x000fe400078e000a */
[----:B------:R-:W-:-:S07]  /*1ebc0*/  IMAD.MOV.U32 R94, RZ, RZ, R97 ;  /* 0x000000ffff5e7224 */ /* 0x000fce00078e0061 */
.L_x_25877:
[----:B------:R-:W-:Y:S05]  /*1ebd0*/  BSYNC.RECONVERGENT B1 ;  /* 0x0000000000017941 */ /* 0x000fea0003800200 */
.L_x_25875:
        /* <DEDUP_REMOVED lines=11> */
.L_x_25879:
[----:B------:R-:W-:Y:S01]  /*1ec90*/  IMAD.MOV.U32 R8, RZ, RZ, R9 ;  /* 0x000000ffff087224 */ /* 0x000fe200078e0009 */
[----:B------:R-:W-:Y:S01]  /*1eca0*/  MOV R161, R160 ;  /* 0x000000a000a17202 */ /* 0x000fe20000000f00 */
[----:B------:R-:W-:Y:S02]  /*1ecb0*/  IMAD.MOV.U32 R10, RZ, RZ, R11 ;  /* 0x000000ffff0a7224 */ /* 0x000fe400078e000b */
[----:B------:R-:W-:-:S07]  /*1ecc0*/  IMAD.MOV.U32 R97, RZ, RZ, R96 ;  /* 0x000000ffff617224 */ /* 0x000fce00078e0060 */
.L_x_25880:
[----:B------:R-:W-:Y:S05]  /*1ecd0*/  BSYNC.RECONVERGENT B1 ;  /* 0x0000000000017941 */ /* 0x000fea0003800200 */
.L_x_25878:
        /* <DEDUP_REMOVED lines=11> */
.L_x_25882:
[----:B------:R-:W-:Y:S01]  /*1ed90*/  IMAD.MOV.U32 R9, RZ, RZ, R8 ;  /* 0x000000ffff097224 */ /* 0x000fe200078e0008 */
[----:B------:R-:W-:Y:S01]  /*1eda0*/  MOV R160, R163 ;  /* 0x000000a300a07202 */ /* 0x000fe20000000f00 */
[----:B------:R-:W-:Y:S02]  /*1edb0*/  IMAD.MOV.U32 R11, RZ, RZ, R10 ;  /* 0x000000ffff0b7224 */ /* 0x000fe400078e000a */
[----:B------:R-:W-:-:S07]  /*1edc0*/  IMAD.MOV.U32 R96, RZ, RZ, R99 ;  /* 0x000000ffff607224 */ /* 0x000fce00078e0063 */
.L_x_25883:
[----:B------:R-:W-:Y:S05]  /*1edd0*/  BSYNC.RECONVERGENT B1 ;  /* 0x0000000000017941 */ /* 0x000fea0003800200 */
.L_x_25881:
        /* <DEDUP_REMOVED lines=11> */
.L_x_25885:
[----:B------:R-:W-:Y:S01]  /*1ee90*/  IMAD.MOV.U32 R8, RZ, RZ, R9 ;  /* 0x000000ffff087224 */ /* 0x000fe200078e0009 */
[----:B------:R-:W-:Y:S01]  /*1eea0*/  MOV R163, R162 ;  /* 0x000000a200a37202 */ /* 0x000fe20000000f00 */
[----:B------:R-:W-:Y:S02]  /*1eeb0*/  IMAD.MOV.U32 R10, RZ, RZ, R11 ;  /* 0x000000ffff0a7224 */ /* 0x000fe400078e000b */
[----:B------:R-:W-:-:S07]  /*1eec0*/  IMAD.MOV.U32 R99, RZ, RZ, R98 ;  /* 0x000000ffff637224 */ /* 0x000fce00078e0062 */
.L_x_25886:
[----:B------:R-:W-:Y:S05]  /*1eed0*/  BSYNC.RECONVERGENT B1 ;  /* 0x0000000000017941 */ /* 0x000fea0003800200 */
.L_x_25884:
        /* <DEDUP_REMOVED lines=11> */
.L_x_25888:
[----:B------:R-:W-:Y:S01]  /*1ef90*/  IMAD.MOV.U32 R9, RZ, RZ, R8 ;  /* 0x000000ffff097224 */ /* 0x000fe200078e0008 */
[----:B------:R-:W-:Y:S01]  /*1efa0*/  MOV R162, R165 ;  /* 0x000000a500a27202 */ /* 0x000fe20000000f00 */
[----:B------:R-:W-:Y:S02]  /*1efb0*/  IMAD.MOV.U32 R11, RZ, RZ, R10 ;  /* 0x000000ffff0b7224 */ /* 0x000fe400078e000a */
[----:B------:R-:W-:-:S07]  /*1efc0*/  IMAD.MOV.U32 R98, RZ, RZ, R101 ;  /* 0x000000ffff627224 */ /* 0x000fce00078e0065 */
.L_x_25889:
[----:B------:R-:W-:Y:S05]  /*1efd0*/  BSYNC.RECONVERGENT B1 ;  /* 0x0000000000017941 */ /* 0x000fea0003800200 */
.L_x_25887:
        /* <DEDUP_REMOVED lines=11> */
.L_x_25891:
[----:B------:R-:W-:Y:S01]  /*1f090*/  IMAD.MOV.U32 R8, RZ, RZ, R9 ;  /* 0x000000ffff087224 */ /* 0x000fe200078e0009 */
[----:B------:R-:W-:Y:S01]  /*1f0a0*/  MOV R165, R164 ;  /* 0x000000a400a57202 */ /* 0x000fe20000000f00 */
[----:B------:R-:W-:Y:S02]  /*1f0b0*/  IMAD.MOV.U32 R10, RZ, RZ, R11 ;  /* 0x000000ffff0a7224 */ /* 0x000fe400078e000b */
[----:B------:R-:W-:-:S07]  /*1f0c0*/  IMAD.MOV.U32 R101, RZ, RZ, R100 ;  /* 0x000000ffff657224 */ /* 0x000fce00078e0064 */
.L_x_25892:
[----:B------:R-:W-:Y:S05]  /*1f0d0*/  BSYNC.RECONVERGENT B1 ;  /* 0x0000000000017941 */ /* 0x000fea0003800200 */
.L_x_25890:
        /* <DEDUP_REMOVED lines=11> */
.L_x_25894:
[----:B------:R-:W-:Y:S01]  /*1f190*/  IMAD.MOV.U32 R9, RZ, RZ, R8 ;  /* 0x000000ffff097224 */ /* 0x000fe200078e0008 */
[----:B------:R-:W-:Y:S01]  /*1f1a0*/  MOV R164, R167 ;  /* 0x000000a700a47202 */ /* 0x000fe20000000f00 */
[----:B------:R-:W-:Y:S02]  /*1f1b0*/  IMAD.MOV.U32 R11, RZ, RZ, R10 ;  /* 0x000000ffff0b7224 */ /* 0x000fe400078e000a */
[----:B------:R-:W-:-:S07]  /*1f1c0*/  IMAD.MOV.U32 R100, RZ, RZ, R103 ;  /* 0x000000ffff647224 */ /* 0x000fce00078e0067 */
.L_x_25895:
[----:B------:R-:W-:Y:S05]  /*1f1d0*/  BSYNC.RECONVERGENT B1 ;  /* 0x0000000000017941 */ /* 0x000fea0003800200 */
.L_x_25893:
        /* <DEDUP_REMOVED lines=11> */
.L_x_25897:
[----:B------:R-:W-:Y:S01]  /*1f290*/  IMAD.MOV.U32 R8, RZ, RZ, R9 ;  /* 0x000000ffff087224 */ /* 0x000fe200078e0009 */
[----:B------:R-:W-:Y:S01]  /*1f2a0*/  MOV R167, R166 ;  /* 0x000000a600a77202 */ /* 0x000fe20000000f00 */
[----:B------:R-:W-:Y:S02]  /*1f2b0*/  IMAD.MOV.U32 R10, RZ, RZ, R11 ;  /* 0x000000ffff0a7224 */ /* 0x000fe400078e000b */
[----:B------:R-:W-:-:S07]  /*1f2c0*/  IMAD.MOV.U32 R103, RZ, RZ, R102 ;  /* 0x000000ffff677224 */ /* 0x000fce00078e0066 */
.L_x_25898:
[----:B------:R-:W-:Y:S05]  /*1f2d0*/  BSYNC.RECONVERGENT B1 ;  /* 0x0000000000017941 */ /* 0x000fea0003800200 */
.L_x_25896:
        /* <DEDUP_REMOVED lines=11> */
.L_x_25900:
[----:B------:R-:W-:Y:S01]  /*1f390*/  IMAD.MOV.U32 R9, RZ, RZ, R8 ;  /* 0x000000ffff097224 */ /* 0x000fe200078e0008 */
[----:B------:R-:W-:Y:S01]  /*1f3a0*/  MOV R166, R169 ;  /* 0x000000a900a67202 */ /* 0x000fe20000000f00 */
[----:B------:R-:W-:Y:S02]  /*1f3b0*/  IMAD.MOV.U32 R11, RZ, RZ, R10 ;  /* 0x000000ffff0b7224 */ /* 0x000fe400078e000a */
[----:B------:R-:W-:-:S07]  /*1f3c0*/  IMAD.MOV.U32 R102, RZ, RZ, R105 ;  /* 0x000000ffff667224 */ /* 0x000fce00078e0069 */
.L_x_25901:
[----:B------:R-:W-:Y:S05]  /*1f3d0*/  BSYNC.RECONVERGENT B1 ;  /* 0x0000000000017941 */ /* 0x000fea0003800200 */
.L_x_25899:
        /* <DEDUP_REMOVED lines=11> */
.L_x_25903:
[----:B------:R-:W-:Y:S01]  /*1f490*/  IMAD.MOV.U32 R8, RZ, RZ, R9 ;  /* 0x000000ffff087224 */ /* 0x000fe200078e0009 */
[----:B------:R-:W-:Y:S01]  /*1f4a0*/  MOV R169, R168 ;  /* 0x000000a800a97202 */ /* 0x000fe20000000f00 */
[----:B------:R-:W-:Y:S02]  /*1f4b0*/  IMAD.MOV.U32 R10, RZ, RZ, R11 ;  /* 0x000000ffff0a7224 */ /* 0x000fe400078e000b */
[----:B------:R-:W-:-:S07]  /*1f4c0*/  IMAD.MOV.U32 R105, RZ, RZ, R104 ;  /* 0x000000ffff697224 */ /* 0x000fce00078e0068 */
.L_x_25904:
[----:B------:R-:W-:Y:S05]  /*1f4d0*/  BSYNC.RECONVERGENT B1 ;  /* 0x0000000000017941 */ /* 0x000fea0003800200 */
.L_x_25902:
        /* <DEDUP_REMOVED lines=11> */
.L_x_25906:
[----:B------:R-:W-:Y:S01]  /*1f590*/  IMAD.MOV.U32 R9, RZ, RZ, R8 ;  /* 0x000000ffff097224 */ /* 0x000fe200078e0008 */
[----:B------:R-:W-:Y:S01]  /*1f5a0*/  MOV R168, R171 ;  /* 0x000000ab00a87202 */ /* 0x000fe20000000f00 */
[----:B------:R-:W-:Y:S02]  /*1f5b0*/  IMAD.MOV.U32 R11, RZ, RZ, R10 ;  /* 0x000000ffff0b7224 */ /* 0x000fe400078e000a */
[----:B------:R-:W-:-:S07]  /*1f5c0*/  IMAD.MOV.U32 R104, RZ, RZ, R107 ;  /* 0x000000ffff687224 */ /* 0x000fce00078e006b */
.L_x_25907:
[----:B------:R-:W-:Y:S05]  /*1f5d0*/  BSYNC.RECONVERGENT B1 ;  /* 0x0000000000017941 */ /* 0x000fea0003800200 */
.L_x_25905:
        /* <DEDUP_REMOVED lines=11> */
.L_x_25909:
[----:B------:R-:W-:Y:S01]  /*1f690*/  IMAD.MOV.U32 R8, RZ, RZ, R9 ;  /* 0x000000ffff087224 */ /* 0x000fe200078e0009 */
[----:B------:R-:W-:Y:S01]  /*1f6a0*/  MOV R171, R170 ;  /* 0x000000aa00ab7202 */ /* 0x000fe20000000f00 */
[----:B------:R-:W-:Y:S02]  /*1f6b0*/  IMAD.MOV.U32 R10, RZ, RZ, R11 ;  /* 0x000000ffff0a7224 */ /* 0x000fe400078e000b */
[----:B------:R-:W-:-:S07]  /*1f6c0*/  IMAD.MOV.U32 R107, RZ, RZ, R106 ;  /* 0x000000ffff6b7224 */ /* 0x000fce00078e006a */
.L_x_25910:
[----:B------:R-:W-:Y:S05]  /*1f6d0*/  BSYNC.RECONVERGENT B1 ;  /* 0x0000000000017941 */ /* 0x000fea0003800200 */
.L_x_25908:
        /* <DEDUP_REMOVED lines=11> */
.L_x_25912:
[----:B------:R-:W-:Y:S01]  /*1f790*/  IMAD.MOV.U32 R9, RZ, RZ, R8 ;  /* 0x000000ffff097224 */ /* 0x000fe200078e0008 */
[----:B------:R-:W-:Y:S01]  /*1f7a0*/  MOV R170, R173 ;  /* 0x000000ad00aa7202 */ /* 0x000fe20000000f00 */
[----:B------:R-:W-:Y:S02]  /*1f7b0*/  IMAD.MOV.U32 R11, RZ, RZ, R10 ;  /* 0x000000ffff0b7224 */ /* 0x000fe400078e000a */
[----:B------:R-:W-:-:S07]  /*1f7c0*/  IMAD.MOV.U32 R106, RZ, RZ, R109 ;  /* 0x000000ffff6a7224 */ /* 0x000fce00078e006d */
.L_x_25913:
[----:B------:R-:W-:Y:S05]  /*1f7d0*/  BSYNC.RECONVERGENT B1 ;  /* 0x0000000000017941 */ /* 0x000fea0003800200 */
.L_x_25911:
        /* <DEDUP_REMOVED lines=11> */
.L_x_25915:
[----:B------:R-:W-:Y:S01]  /*1f890*/  IMAD.MOV.U32 R8, RZ, RZ, R9 ;  /* 0x000000ffff087224 */ /* 0x000fe200078e0009 */
[----:B------:R-:W-:Y:S01]  /*1f8a0*/  MOV R173, R172 ;  /* 0x000000ac00ad7202 */ /* 0x000fe20000000f00 */
[----:B------:R-:W-:Y:S02]  /*1f8b0*/  IMAD.MOV.U32 R10, RZ, RZ, R11 ;  /* 0x000000ffff0a7224 */ /* 0x000fe400078e000b */
[----:B------:R-:W-:-:S07]  /*1f8c0*/  IMAD.MOV.U32 R109, RZ, RZ, R108 ;  /* 0x000000ffff6d7224 */ /* 0x000fce00078e006c */
.L_x_25916:
[----:B------:R-:W-:Y:S05]  /*1f8d0*/  BSYNC.RECONVERGENT B1 ;  /* 0x0000000000017941 */ /* 0x000fea0003800200 */
.L_x_25914:
        /* <DEDUP_REMOVED lines=11> */
.L_x_25918:
[----:B------:R-:W-:Y:S01]  /*1f990*/  IMAD.MOV.U32 R9, RZ, RZ, R8 ;  /* 0x000000ffff097224 */ /* 0x000fe200078e0008 */
[----:B------:R-:W-:Y:S01]  /*1f9a0*/  MOV R172, R175 ;  /* 0x000000af00ac7202 */ /* 0x000fe20000000f00 */
[----:B------:R-:W-:Y:S02]  /*1f9b0*/  IMAD.MOV.U32 R11, RZ, RZ, R10 ;  /* 0x000000ffff0b7224 */ /* 0x000fe400078e000a */
[----:B------:R-:W-:-:S07]  /*1f9c0*/  IMAD.MOV.U32 R108, RZ, RZ, R111 ;  /* 0x000000ffff6c7224 */ /* 0x000fce00078e006f */
.L_x_25919:
[----:B------:R-:W-:Y:S05]  /*1f9d0*/  BSYNC.RECONVERGENT B1 ;  /* 0x0000000000017941 */ /* 0x000fea0003800200 */
.L_x_25917:
        /* <DEDUP_REMOVED lines=11> */
.L_x_25921:
[----:B------:R-:W-:Y:S01]  /*1fa90*/  IMAD.MOV.U32 R8, RZ, RZ, R9 ;  /* 0x000000ffff087224 */ /* 0x000fe200078e0009 */
[----:B------:R-:W-:Y:S01]  /*1faa0*/  MOV R175, R174 ;  /* 0x000000ae00af7202 */ /* 0x000fe20000000f00 */
[----:B------:R-:W-:Y:S02]  /*1fab0*/  IMAD.MOV.U32 R10, RZ, RZ, R11 ;  /* 0x000000ffff0a7224 */ /* 0x000fe400078e000b */
[----:B------:R-:W-:-:S07]  /*1fac0*/  IMAD.MOV.U32 R111, RZ, RZ, R110 ;  /* 0x000000ffff6f7224 */ /* 0x000fce00078e006e */
.L_x_25922:
[----:B------:R-:W-:Y:S05]  /*1fad0*/  BSYNC.RECONVERGENT B1 ;  /* 0x0000000000017941 */ /* 0x000fea0003800200 */
.L_x_25920:
        /* <DEDUP_REMOVED lines=11> */
.L_x_25924:
[----:B------:R-:W-:Y:S01]  /*1fb90*/  IMAD.MOV.U32 R9, RZ, RZ, R8 ;  /* 0x000000ffff097224 */ /* 0x000fe200078e0008 */
[----:B------:R-:W-:Y:S01]  /*1fba0*/  MOV R174, R177 ;  /* 0x000000b100ae7202 */ /* 0x000fe20000000f00 */
[----:B------:R-:W-:Y:S02]  /*1fbb0*/  IMAD.MOV.U32 R11, RZ, RZ, R10 ;  /* 0x000000ffff0b7224 */ /* 0x000fe400078e000a */
[----:B------:R-:W-:-:S07]  /*1fbc0*/  IMAD.MOV.U32 R110, RZ, RZ, R113 ;  /* 0x000000ffff6e7224 */ /* 0x000fce00078e0071 */
.L_x_25925:
[----:B------:R-:W-:Y:S05]  /*1fbd0*/  BSYNC.RECONVERGENT B1 ;  /* 0x0000000000017941 */ /* 0x000fea0003800200 */
.L_x_25923:
        /* <DEDUP_REMOVED lines=11> */
.L_x_25927:
[----:B------:R-:W-:Y:S01]  /*1fc90*/  IMAD.MOV.U32 R8, RZ, RZ, R9 ;  /* 0x000000ffff087224 */ /* 0x000fe200078e0009 */
[----:B------:R-:W-:Y:S01]  /*1fca0*/  MOV R177, R176 ;  /* 0x000000b000b17202 */ /* 0x000fe20000000f00 */
[----:B------:R-:W-:Y:S02]  /*1fcb0*/  IMAD.MOV.U32 R10, RZ, RZ, R11 ;  /* 0x000000ffff0a7224 */ /* 0x000fe400078e000b */
[----:B------:R-:W-:-:S07]  /*1fcc0*/  IMAD.MOV.U32 R113, RZ, RZ, R112 ;  /* 0x000000ffff717224 */ /* 0x000fce00078e0070 */
.L_x_25928:
[----:B------:R-:W-:Y:S05]  /*1fcd0*/  BSYNC.RECONVERGENT B1 ;  /* 0x0000000000017941 */ /* 0x000fea0003800200 */
.L_x_25926:
        /* <DEDUP_REMOVED lines=11> */
.L_x_25930:
[----:B------:R-:W-:Y:S01]  /*1fd90*/  IMAD.MOV.U32 R9, RZ, RZ, R8 ;  /* 0x000000ffff097224 */ /* 0x000fe200078e0008 */
[----:B------:R-:W-:Y:S01]  /*1fda0*/  MOV R176, R179 ;  /* 0x000000b300b07202 */ /* 0x000fe20000000f00 */
[----:B------:R-:W-:Y:S02]  /*1fdb0*/  IMAD.MOV.U32 R11, RZ, RZ, R10 ;  /* 0x000000ffff0b7224 */ /* 0x000fe400078e000a */
[----:B------:R-:W-:-:S07]  /*1fdc0*/  IMAD.MOV.U32 R112, RZ, RZ, R115 ;  /* 0x000000ffff707224 */ /* 0x000fce00078e0073 */
.L_x_25931:
[----:B------:R-:W-:Y:S05]  /*1fdd0*/  BSYNC.RECONVERGENT B1 ;  /* 0x0000000000017941 */ /* 0x000fea0003800200 */
.L_x_25929:
        /* <DEDUP_REMOVED lines=11> */
.L_x_25933:
[----:B------:R-:W-:Y:S01]  /*1fe90*/  IMAD.MOV.U32 R8, RZ, RZ, R9 ;  /* 0x000000ffff087224 */ /* 0x000fe200078e0009 */
[----:B------:R-:W-:Y:S01]  /*1fea0*/  MOV R179, R178 ;  /* 0x000000b200b37202 */ /* 0x000fe20000000f00 */
[----:B------:R-:W-:Y:S02]  /*1feb0*/  IMAD.MOV.U32 R10, RZ, RZ, R11 ;  /* 0x000000ffff0a7224 */ /* 0x000fe400078e000b */
[----:B------:R-:W-:-:S07]  /*1fec0*/  IMAD.MOV.U32 R115, RZ, RZ, R114 ;  /* 0x000000ffff737224 */ /* 0x000fce00078e0072 */
.L_x_25934:
[----:B------:R-:W-:Y:S05]  /*1fed0*/  BSYNC.RECONVERGENT B1 ;  /* 0x0000000000017941 */ /* 0x000fea0003800200 */
.L_x_25932:
        /* <DEDUP_REMOVED lines=11> */
.L_x_25936:
[----:B------:R-:W-:Y:S01]  /*1ff90*/  IMAD.MOV.U32 R9, RZ, RZ, R8 ;  /* 0x000000ffff097224 */ /* 0x000fe200078e0008 */
[----:B------:R-:W-:Y:S01]  /*1ffa0*/  MOV R178, R181 ;  /* 0x000000b500b27202 */ /* 0x000fe20000000f00 */
[----:B------:R-:W-:Y:S02]  /*1ffb0*/  IMAD.MOV.U32 R11, RZ, RZ, R10 ;  /* 0x000000ffff0b7224 */ /* 0x000fe400078e000a */
[----:B------:R-:W-:-:S07]  /*1ffc0*/  IMAD.MOV.U32 R114, RZ, RZ, R117 ;  /* 0x000000ffff727224 */ /* 0x000fce00078e0075 */
.L_x_25937:
[----:B------:R-:W-:Y:S05]  /*1ffd0*/  BSYNC.RECONVERGENT B1 ;  /* 0x0000000000017941 */ /* 0x000fea0003800200 */
.L_x_25935:
        /* <DEDUP_REMOVED lines=11> */
.L_x_25939:
[----:B------:R-:W-:Y:S01]  /*20090*/  IMAD.MOV.U32 R8, RZ, RZ, R9 ;  /* 0x000000ffff087224 */ /* 0x000fe200078e0009 */
[----:B------:R-:W-:Y:S01]  /*200a0*/  MOV R181, R180 ;  /* 0x000000b400b57202 */ /* 0x000fe20000000f00 */
[----:B------:R-:W-:Y:S02]  /*200b0*/  IMAD.MOV.U32 R10, RZ, RZ, R11 ;  /* 0x000000ffff0a7224 */ /* 0x000fe400078e000b */
[----:B------:R-:W-:-:S07]  /*200c0*/  IMAD.MOV.U32 R117, RZ, RZ, R116 ;  /* 0x000000ffff757224 */ /* 0x000fce00078e0074 */
.L_x_25940:
[----:B------:R-:W-:Y:S05]  /*200d0*/  BSYNC.RECONVERGENT B1 ;  /* 0x0000000000017941 */ /* 0x000fea0003800200 */
.L_x_25938:
        /* <DEDUP_REMOVED lines=11> */
.L_x_25942:
[----:B------:R-:W-:Y:S01]  /*20190*/  MOV R9, R8 ;  /* 0x0000000800097202 */ /* 0x000fe20000000f00 */
[----:B------:R-:W-:Y:S01]  /*201a0*/  IMAD.MOV.U32 R11, RZ, RZ, R10 ;  /* 0x000000ffff0b7224 */ /* 0x000fe200078e000a */
[----:B------:R-:W-:Y:S01]  /*201b0*/  MOV R116, R119 ;  /* 0x0000007700747202 */ /* 0x000fe20000000f00 */
[----:B------:R-:W-:-:S07]  /*201c0*/  IMAD.MOV.U32 R180, RZ, RZ, R183 ;  /* 0x000000ffffb47224 */ /* 0x000fce00078e00b7 */
.L_x_25943:
[----:B------:R-:W-:Y:S05]  /*201d0*/  BSYNC.RECONVERGENT B1 ;  /* 0x0000000000017941 */ /* 0x000fea0003800200 */
.L_x_25941:
        /* <DEDUP_REMOVED lines=11> */
.L_x_25945:
[----:B------:R-:W-:Y:S01]  /*20290*/  IMAD.MOV.U32 R8, RZ, RZ, R9 ;  /* 0x000000ffff087224 */ /* 0x000fe200078e0009 */
[----:B------:R-:W-:Y:S01]  /*202a0*/  MOV R10, R11 ;  /* 0x0000000b000a7202 */ /* 0x000fe20000000f00 */
[----:B------:R-:W-:Y:S02]  /*202b0*/  IMAD.MOV.U32 R183, RZ, RZ, R182 ;  /* 0x000000ffffb77224 */ /* 0x000fe400078e00b6 */
[----:B------:R-:W-:-:S07]  /*202c0*/  IMAD.MOV.U32 R119, RZ, RZ, R118 ;  /* 0x000000ffff777224 */ /* 0x000fce00078e0076 */
.L_x_25946:
[----:B------:R-:W-:Y:S05]  /*202d0*/  BSYNC.RECONVERGENT B1 ;  /* 0x0000000000017941 */ /* 0x000fea0003800200 */
.L_x_25944:
        /* <DEDUP_REMOVED lines=11> */
.L_x_25948:
[----:B------:R-:W-:Y:S01]  /*20390*/  IMAD.MOV.U32 R9, RZ, RZ, R8 ;  /* 0x000000ffff097224 */ /* 0x000fe200078e0008 */
[----:B------:R-:W-:Y:S01]  /*203a0*/  MOV R182, R185 ;  /* 0x000000b900b67202 */ /* 0x000fe20000000f00 */
[----:B------:R-:W-:Y:S02]  /*203b0*/  IMAD.MOV.U32 R11, RZ, RZ, R10 ;  /* 0x000000ffff0b7224 */ /* 0x000fe400078e000a */
[----:B------:R-:W-:-:S07]  /*203c0*/  IMAD.MOV.U32 R118, RZ, RZ, R121 ;  /* 0x000000ffff767224 */ /* 0x000fce00078e0079 */
.L_x_25949:
[----:B------:R-:W-:Y:S05]  /*203d0*/  BSYNC.RECONVERGENT B1 ;  /* 0x0000000000017941 */ /* 0x000fea0003800200 */
.L_x_25947:
        /* <DEDUP_REMOVED lines=11> */
.L_x_25951:
[----:B------:R-:W-:Y:S01]  /*20490*/  MOV R8, R9 ;  /* 0x0000000900087202 */ /* 0x000fe20000000f00 */
[----:B------:R-:W-:Y:S01]  /*204a0*/  IMAD.MOV.U32 R10, RZ, RZ, R11 ;  /* 0x000000ffff0a7224 */ /* 0x000fe200078e000b */
[----:B------:R-:W-:Y:S01]  /*204b0*/  MOV R121, R120 ;  /* 0x0000007800797202 */ /* 0x000fe20000000f00 */
[----:B------:R-:W-:-:S07]  /*204c0*/  IMAD.MOV.U32 R185, RZ, RZ, R184 ;  /* 0x000000ffffb97224 */ /* 0x000fce00078e00b8 */
.L_x_25952:
[----:B------:R-:W-:Y:S05]  /*204d0*/  BSYNC.RECONVERGENT B1 ;  /* 0x0000000000017941 */ /* 0x000fea0003800200 */
.L_x_25950:
        /* <DEDUP_REMOVED lines=11> */
.L_x_25954:
[----:B------:R-:W-:Y:S01]  /*20590*/  IMAD.MOV.U32 R9, RZ, RZ, R8 ;  /* 0x000000ffff097224 */ /* 0x000fe200078e0008 */
[----:B------:R-:W-:Y:S01]  /*205a0*/  MOV R11, R10 ;  /* 0x0000000a000b7202 */ /* 0x000fe20000000f00 */
[----:B------:R-:W-:Y:S02]  /*205b0*/  IMAD.MOV.U32 R184, RZ, RZ, R187 ;  /* 0x000000ffffb87224 */ /* 0x000fe400078e00bb */
[----:B------:R-:W-:-:S07]  /*205c0*/  IMAD.MOV.U32 R120, RZ, RZ, R123 ;  /* 0x000000ffff787224 */ /* 0x000fce00078e007b */
.L_x_25955:
[----:B------:R-:W-:Y:S05]  /*205d0*/  BSYNC.RECONVERGENT B1 ;  /* 0x0000000000017941 */ /* 0x000fea0003800200 */
.L_x_25953:
        /* <DEDUP_REMOVED lines=11> */
.L_x_25957:
[----:B------:R-:W-:Y:S01]  /*20690*/  IMAD.MOV.U32 R8, RZ, RZ, R9 ;  /* 0x000000ffff087224 */ /* 0x000fe200078e0009 */
[----:B------:R-:W-:Y:S01]  /*206a0*/  MOV R187, R186 ;  /* 0x000000ba00bb7202 */ /* 0x000fe20000000f00 */
[----:B------:R-:W-:Y:S02]  /*206b0*/  IMAD.MOV.U32 R10, RZ, RZ, R11 ;  /* 0x000000ffff0a7224 */ /* 0x000fe400078e000b */
[----:B------:R-:W-:-:S07]  /*206c0*/  IMAD.MOV.U32 R123, RZ, RZ, R122 ;  /* 0x000000ffff7b7224 */ /* 0x000fce00078e007a */
.L_x_25958:
[----:B------:R-:W-:Y:S05]  /*206d0*/  BSYNC.RECONVERGENT B1 ;  /* 0x0000000000017941 */ /* 0x000fea0003800200 */
.L_x_25956:
        /* <DEDUP_REMOVED lines=11> */
.L_x_25960:
[----:B------:R-:W-:Y:S01]  /*20790*/  MOV R9, R8 ;  /* 0x0000000800097202 */ /* 0x000fe20000000f00 */
[----:B------:R-:W-:Y:S01]  /*207a0*/  IMAD.MOV.U32 R11, RZ, RZ, R10 ;  /* 0x000000ffff0b7224 */ /* 0x000fe200078e000a */
[----:B------:R-:W-:Y:S01]  /*207b0*/  MOV R122, R125 ;  /* 0x0000007d007a7202 */ /* 0x000fe20000000f00 */
[----:B------:R-:W-:-:S07]  /*207c0*/  IMAD.MOV.U32 R186, RZ, RZ, R189 ;  /* 0x000000ffffba7224 */ /* 0x000fce00078e00bd */
.L_x_25961:
[----:B------:R-:W-:Y:S05]  /*207d0*/  BSYNC.RECONVERGENT B1 ;  /* 0x0000000000017941 */ /* 0x000fea0003800200 */
.L_x_25959:
        /* <DEDUP_REMOVED lines=11> */
.L_x_25963:
[----:B------:R-:W-:Y:S01]  /*20890*/  IMAD.MOV.U32 R8, RZ, RZ, R9 ;  /* 0x000000ffff087224 */ /* 0x000fe200078e0009 */
[----:B------:R-:W-:Y:S01]  /*208a0*/  MOV R10, R11 ;  /* 0x0000000b000a7202 */ /* 0x000fe20000000f00 */
[----:B------:R-:W-:Y:S02]  /*208b0*/  IMAD.MOV.U32 R189, RZ, RZ, R188 ;  /* 0x000000ffffbd7224 */ /* 0x000fe400078e00bc */
[----:B------:R-:W-:-:S07]  /*208c0*/  IMAD.MOV.U32 R125, RZ, RZ, R124 ;  /* 0x000000ffff7d7224 */ /* 0x000fce00078e007c */
.L_x_25964:
[----:B------:R-:W-:Y:S05]  /*208d0*/  BSYNC.RECONVERGENT B1 ;  /* 0x0000000000017941 */ /* 0x000fea0003800200 */
.L_x_25962:
        /* <DEDUP_REMOVED lines=11> */
.L_x_25966:
[----:B------:R-:W-:Y:S01]  /*20990*/  IMAD.MOV.U32 R9, RZ, RZ, R8 ;  /* 0x000000ffff097224 */ /* 0x000fe200078e0008 */
[----:B------:R-:W-:Y:S01]  /*209a0*/  MOV R188, R191 ;  /* 0x000000bf00bc7202 */ /* 0x000fe20000000f00 */
[----:B------:R-:W-:Y:S02]  /*209b0*/  IMAD.MOV.U32 R11, RZ, RZ, R10 ;  /* 0x000000ffff0b7224 */ /* 0x000fe400078e000a */
[----:B------:R-:W-:-:S07]  /*209c0*/  IMAD.MOV.U32 R124, RZ, RZ, R127 ;  /* 0x000000ffff7c7224 */ /* 0x000fce00078e007f */
.L_x_25967:
[----:B------:R-:W-:Y:S05]  /*209d0*/  BSYNC.RECONVERGENT B1 ;  /* 0x0000000000017941 */ /* 0x000fea0003800200 */
.L_x_25965:
        /* <DEDUP_REMOVED lines=11> */
.L_x_25969:
[----:B------:R-:W-:Y:S01]  /*20a90*/  MOV R8, R9 ;  /* 0x0000000900087202 */ /* 0x000fe20000000f00 */
[----:B------:R-:W-:Y:S01]  /*20aa0*/  IMAD.MOV.U32 R10, RZ, RZ, R11 ;  /* 0x000000ffff0a7224 */ /* 0x000fe200078e000b */
[----:B------:R-:W-:Y:S01]  /*20ab0*/  MOV R127, R126 ;  /* 0x0000007e007f7202 */ /* 0x000fe20000000f00 */
[----:B------:R-:W-:-:S07]  /*20ac0*/  IMAD.MOV.U32 R191, RZ, RZ, R190 ;  /* 0x000000ffffbf7224 */ /* 0x000fce00078e00be */
.L_x_25970:
[----:B------:R-:W-:Y:S05]  /*20ad0*/  BSYNC.RECONVERGENT B1 ;  /* 0x0000000000017941 */ /* 0x000fea0003800200 */
.L_x_25968:
        /* <DEDUP_REMOVED lines=11> */
.L_x_25972:
[----:B------:R-:W-:Y:S01]  /*20b90*/  IMAD.MOV.U32 R9, RZ, RZ, R8 ;  /* 0x000000ffff097224 */ /* 0x000fe200078e0008 */
[----:B------:R-:W-:Y:S01]  /*20ba0*/  MOV R11, R10 ;  /* 0x0000000a000b7202 */ /* 0x000fe20000000f00 */
[----:B------:R-:W-:Y:S02]  /*20bb0*/  IMAD.MOV.U32 R190, RZ, RZ, R193 ;  /* 0x000000ffffbe7224 */ /* 0x000fe400078e00c1 */
[----:B------:R-:W-:-:S07]  /*20bc0*/  IMAD.MOV.U32 R126, RZ, RZ, R129 ;  /* 0x000000ffff7e7224 */ /* 0x000fce00078e0081 */
.L_x_25973:
[----:B------:R-:W-:Y:S05]  /*20bd0*/  BSYNC.RECONVERGENT B1 ;  /* 0x0000000000017941 */ /* 0x000fea0003800200 */
.L_x_25971:
        /* <DEDUP_REMOVED lines=11> */
.L_x_25975:
[----:B------:R-:W-:Y:S01]  /*20c90*/  IMAD.MOV.U32 R8, RZ, RZ, R9 ;  /* 0x000000ffff087224 */ /* 0x000fe200078e0009 */
[----:B------:R-:W-:Y:S01]  /*20ca0*/  MOV R193, R192 ;  /* 0x000000c000c17202 */ /* 0x000fe20000000f00 */
[----:B------:R-:W-:Y:S02]  /*20cb0*/  IMAD.MOV.U32 R10, RZ, RZ, R11 ;  /* 0x000000ffff0a7224 */ /* 0x000fe400078e000b */
[----:B------:R-:W-:-:S07]  /*20cc0*/  IMAD.MOV.U32 R129, RZ, RZ, R128 ;  /* 0x000000ffff817224 */ /* 0x000fce00078e0080 */
.L_x_25976:
[----:B------:R-:W-:Y:S05]  /*20cd0*/  BSYNC.RECONVERGENT B1 ;  /* 0x0000000000017941 */ /* 0x000fea0003800200 */
.L_x_25974:
        /* <DEDUP_REMOVED lines=11> */
.L_x_25978:
[----:B------:R-:W-:Y:S01]  /*20d90*/  MOV R9, R8 ;  /* 0x0000000800097202 */ /* 0x000fe20000000f00 */
[----:B------:R-:W-:Y:S01]  /*20da0*/  IMAD.MOV.U32 R11, RZ, RZ, R10 ;  /* 0x000000ffff0b7224 */ /* 0x000fe200078e000a */
[----:B------:R-:W-:Y:S01]  /*20db0*/  MOV R128, R131 ;  /* 0x0000008300807202 */ /* 0x000fe20000000f00 */
[----:B------:R-:W-:-:S07]  /*20dc0*/  IMAD.MOV.U32 R192, RZ, RZ, R195 ;  /* 0x000000ffffc07224 */ /* 0x000fce00078e00c3 */
.L_x_25979:
[----:B------:R-:W-:Y:S05]  /*20dd0*/  BSYNC.RECONVERGENT B1 ;  /* 0x0000000000017941 */ /* 0x000fea0003800200 */
.L_x_25977:
        /* <DEDUP_REMOVED lines=11> */
.L_x_25981:
[----:B------:R-:W-:Y:S01]  /*20e90*/  IMAD.MOV.U32 R8, RZ, RZ, R9 ;  /* 0x000000ffff087224 */ /* 0x000fe200078e0009 */
[----:B------:R-:W-:Y:S01]  /*20ea0*/  MOV R10, R11 ;  /* 0x0000000b000a7202 */ /* 0x000fe20000000f00 */
[----:B------:R-:W-:Y:S02]  /*20eb0*/  IMAD.MOV.U32 R195, RZ, RZ, R194 ;  /* 0x000000ffffc37224 */ /* 0x000fe400078e00c2 */
[----:B------:R-:W-:-:S07]  /*20ec0*/  IMAD.MOV.U32 R131, RZ, RZ, R130 ;  /* 0x000000ffff837224 */ /* 0x000fce00078e0082 */
.L_x_25982:
[----:B------:R-:W-:Y:S05]  /*20ed0*/  BSYNC.RECONVERGENT B1 ;  /* 0x0000000000017941 */ /* 0x000fea0003800200 */
.L_x_25980:
        /* <DEDUP_REMOVED lines=11> */
.L_x_25984:
[----:B------:R-:W-:Y:S01]  /*20f90*/  IMAD.MOV.U32 R9, RZ, RZ, R8 ;  /* 0x000000ffff097224 */ /* 0x000fe200078e0008 */
[----:B------:R-:W-:Y:S01]  /*20fa0*/  MOV R194, R197 ;  /* 0x000000c500c27202 */ /* 0x000fe20000000f00 */
[----:B------:R-:W-:Y:S02]  /*20fb0*/  IMAD.MOV.U32 R11, RZ, RZ, R10 ;  /* 0x000000ffff0b7224 */ /* 0x000fe400078e000a */
[----:B------:R-:W-:-:S07]  /*20fc0*/  IMAD.MOV.U32 R130, RZ, RZ, R133 ;  /* 0x000000ffff827224 */ /* 0x000fce00078e0085 */
.L_x_25985:
[----:B------:R-:W-:Y:S05]  /*20fd0*/  BSYNC.RECONVERGENT B1 ;  /* 0x0000000000017941 */ /* 0x000fea0003800200 */
.L_x_25983:
        /* <DEDUP_REMOVED lines=11> */
.L_x_25987:
[----:B------:R-:W-:Y:S01]  /*21090*/  MOV R8, R9 ;  /* 0x0000000900087202 */ /* 0x000fe20000000f00 */
[----:B------:R-:W-:Y:S01]  /*210a0*/  IMAD.MOV.U32 R10, RZ, RZ, R11 ;  /* 0x000000ffff0a7224 */ /* 0x000fe200078e000b */
[----:B------:R-:W-:Y:S01]  /*210b0*/  MOV R133, R132 ;  /* 0x0000008400857202 */ /* 0x000fe20000000f00 */
[----:B------:R-:W-:-:S07]  /*210c0*/  IMAD.MOV.U32 R197, RZ, RZ, R196 ;  /* 0x000000ffffc57224 */ /* 0x000fce00078e00c4 */
.L_x_25988:
[----:B------:R-:W-:Y:S05]  /*210d0*/  BSYNC.RECONVERGENT B1 ;  /* 0x0000000000017941 */ /* 0x000fea0003800200 */
.L_x_25986:
        /* <DEDUP_REMOVED lines=11> */
.L_x_25990:
[----:B------:R-:W-:Y:S01]  /*21190*/  IMAD.MOV.U32 R9, RZ, RZ, R8 ;  /* 0x000000ffff097224 */ /* 0x000fe200078e0008 */
[----:B------:R-:W-:Y:S01]  /*211a0*/  MOV R11, R10 ;  /* 0x0000000a000b7202 */ /* 0x000fe20000000f00 */
[----:B------:R-:W-:Y:S02]  /*211b0*/  IMAD.MOV.U32 R196, RZ, RZ, R199 ;  /* 0x000000ffffc47224 */ /* 0x000fe400078e00c7 */
[----:B------:R-:W-:-:S07]  /*211c0*/  IMAD.MOV.U32 R132, RZ, RZ, R135 ;  /* 0x000000ffff847224 */ /* 0x000fce00078e0087 */
.L_x_25991:
[----:B------:R-:W-:Y:S05]  /*211d0*/  BSYNC.RECONVERGENT B1 ;  /* 0x0000000000017941 */ /* 0x000fea0003800200 */
.L_x_25989:
        /* <DEDUP_REMOVED lines=11> */
.L_x_25993:
[----:B------:R-:W-:Y:S01]  /*21290*/  IMAD.MOV.U32 R8, RZ, RZ, R9 ;  /* 0x000000ffff087224 */ /* 0x000fe200078e0009 */
[----:B------:R-:W-:Y:S01]  /*212a0*/  MOV R199, R198 ;  /* 0x000000c600c77202 */ /* 0x000fe20000000f00 */
[----:B------:R-:W-:Y:S02]  /*212b0*/  IMAD.MOV.U32 R10, RZ, RZ, R11 ;  /* 0x000000ffff0a7224 */ /* 0x000fe400078e000b */
[----:B------:R-:W-:-:S07]  /*212c0*/  IMAD.MOV.U32 R135, RZ, RZ, R134 ;  /* 0x000000ffff877224 */ /* 0x000fce00078e0086 */
.L_x_25994:
[----:B------:R-:W-:Y:S05]  /*212d0*/  BSYNC.RECONVERGENT B1 ;  /* 0x0000000000017941 */ /* 0x000fea0003800200 */
.L_x_25992:
        /* <DEDUP_REMOVED lines=11> */
.L_x_25996:
[----:B------:R-:W-:Y:S01]  /*21390*/  MOV R9, R8 ;  /* 0x0000000800097202 */ /* 0x000fe20000000f00 */
[----:B------:R-:W-:Y:S01]  /*213a0*/  IMAD.MOV.U32 R11, RZ, RZ, R10 ;  /* 0x000000ffff0b7224 */ /* 0x000fe200078e000a */
[----:B------:R-:W-:Y:S01]  /*213b0*/  MOV R134, R137 ;  /* 0x0000008900867202 */ /* 0x000fe20000000f00 */
[----:B------:R-:W-:-:S07]  /*213c0*/  IMAD.MOV.U32 R198, RZ, RZ, R201 ;  /* 0x000000ffffc67224 */ /* 0x000fce00078e00c9 */
.L_x_25997:
[----:B------:R-:W-:Y:S05]  /*213d0*/  BSYNC.RECONVERGENT B1 ;  /* 0x0000000000017941 */ /* 0x000fea0003800200 */
.L_x_25995:
        /* <DEDUP_REMOVED lines=11> */
.L_x_25999:
[----:B------:R-:W-:Y:S01]  /*21490*/  IMAD.MOV.U32 R8, RZ, RZ, R9 ;  /* 0x000000ffff087224 */ /* 0x000fe200078e0009 */
[----:B------:R-:W-:Y:S01]  /*214a0*/  MOV R10, R11 ;  /* 0x0000000b000a7202 */ /* 0x000fe20000000f00 */
[----:B------:R-:W-:Y:S02]  /*214b0*/  IMAD.MOV.U32 R201, RZ, RZ, R200 ;  /* 0x000000ffffc97224 */ /* 0x000fe400078e00c8 */
[----:B------:R-:W-:-:S07]  /*214c0*/  IMAD.MOV.U32 R137, RZ, RZ, R136 ;  /* 0x000000ffff897224 */ /* 0x000fce00078e0088 */
.L_x_26000:
[----:B------:R-:W-:Y:S05]  /*214d0*/  BSYNC.RECONVERGENT B1 ;  /* 0x0000000000017941 */ /* 0x000fea0003800200 */
.L_x_25998:
        /* <DEDUP_REMOVED lines=11> */
.L_x_26002:
[----:B------:R-:W-:Y:S01]  /*21590*/  IMAD.MOV.U32 R9, RZ, RZ, R8 ;  /* 0x000000ffff097224 */ /* 0x000fe200078e0008 */
[----:B------:R-:W-:Y:S01]  /*215a0*/  MOV R200, R203 ;  /* 0x000000cb00c87202 */ /* 0x000fe20000000f00 */
[----:B------:R-:W-:Y:S02]  /*215b0*/  IMAD.MOV.U32 R11, RZ, RZ, R10 ;  /* 0x000000ffff0b7224 */ /* 0x000fe400078e000a */
[----:B------:R-:W-:-:S07]  /*215c0*/  IMAD.MOV.U32 R136, RZ, RZ, R139 ;  /* 0x000000ffff887224 */ /* 0x000fce00078e008b */
.L_x_26003:
[----:B------:R-:W-:Y:S05]  /*215d0*/  BSYNC.RECONVERGENT B1 ;  /* 0x0000000000017941 */ /* 0x000fea0003800200 */
.L_x_26001:
        /* <DEDUP_REMOVED lines=11> */
.L_x_26005:
[----:B------:R-:W-:Y:S01]  /*21690*/  MOV R8, R9 ;  /* 0x0000000900087202 */ /* 0x000fe20000000f00 */
[----:B------:R-:W-:Y:S01]  /*216a0*/  IMAD.MOV.U32 R10, RZ, RZ, R11 ;  /* 0x000000ffff0a7224 */ /* 0x000fe200078e000b */
[----:B------:R-:W-:Y:S01]  /*216b0*/  MOV R139, R138 ;  /* 0x0000008a008b7202 */ /* 0x000fe20000000f00 */
[----:B------:R-:W-:-:S07]  /*216c0*/  IMAD.MOV.U32 R203, RZ, RZ, R202 ;  /* 0x000000ffffcb7224 */ /* 0x000fce00078e00ca */
.L_x_26006:
[----:B------:R-:W-:Y:S05]  /*216d0*/  BSYNC.RECONVERGENT B1 ;  /* 0x0000000000017941 */ /* 0x000fea0003800200 */
.L_x_26004:
        /* <DEDUP_REMOVED lines=11> */
.L_x_26008:
[----:B------:R-:W-:Y:S01]  /*21790*/  IMAD.MOV.U32 R9, RZ, RZ, R8 ;  /* 0x000000ffff097224 */ /* 0x000fe200078e0008 */
[----:B------:R-:W-:Y:S01]  /*217a0*/  MOV R11, R10 ;  /* 0x0000000a000b7202 */ /* 0x000fe20000000f00 */
[----:B------:R-:W-:Y:S02]  /*217b0*/  IMAD.MOV.U32 R202, RZ, RZ, R205 ;  /* 0x000000ffffca7224 */ /* 0x000fe400078e00cd */
[----:B------:R-:W-:-:S07]  /*217c0*/  IMAD.MOV.U32 R138, RZ, RZ, R141 ;  /* 0x000000ffff8a7224 */ /* 0x000fce00078e008d */
.L_x_26009:
[----:B------:R-:W-:Y:S05]  /*217d0*/  BSYNC.RECONVERGENT B1 ;  /* 0x0000000000017941 */ /* 0x000fea0003800200 */
.L_x_26007:
        /* <DEDUP_REMOVED lines=11> */
.L_x_26011:
[----:B------:R-:W-:Y:S01]  /*21890*/  IMAD.MOV.U32 R8, RZ, RZ, R9 ;  /* 0x000000ffff087224 */ /* 0x000fe200078e0009 */
[----:B------:R-:W-:Y:S01]  /*218a0*/  MOV R205, R204 ;  /* 0x000000cc00cd7202 */ /* 0x000fe20000000f00 */
[----:B------:R-:W-:Y:S02]  /*218b0*/  IMAD.MOV.U32 R10, RZ, RZ, R11 ;  /* 0x000000ffff0a7224 */ /* 0x000fe400078e000b */
[----:B------:R-:W-:-:S07]  /*218c0*/  IMAD.MOV.U32 R141, RZ, RZ, R140 ;  /* 0x000000ffff8d7224 */ /* 0x000fce00078e008c */
.L_x_26012:
[----:B------:R-:W-:Y:S05]  /*218d0*/  BSYNC.RECONVERGENT B1 ;  /* 0x0000000000017941 */ /* 0x000fea0003800200 */
.L_x_26010:
        /* <DEDUP_REMOVED lines=11> */
.L_x_26014:
[----:B------:R-:W-:Y:S01]  /*21990*/  MOV R9, R8 ;  /* 0x0000000800097202 */ /* 0x000fe20000000f00 */
[----:B------:R-:W-:Y:S01]  /*219a0*/  IMAD.MOV.U32 R11, RZ, RZ, R10 ;  /* 0x000000ffff0b7224 */ /* 0x000fe200078e000a */
[----:B------:R-:W-:Y:S01]  /*219b0*/  MOV R140, R143 ;  /* 0x0000008f008c7202 */ /* 0x000fe20000000f00 */
[----:B------:R-:W-:-:S07]  /*219c0*/  IMAD.MOV.U32 R204, RZ, RZ, R207 ;  /* 0x000000ffffcc7224 */ /* 0x000fce00078e00cf */
.L_x_26015:
[----:B------:R-:W-:Y:S05]  /*219d0*/  BSYNC.RECONVERGENT B1 ;  /* 0x0000000000017941 */ /* 0x000fea0003800200 */
.L_x_26013:
        /* <DEDUP_REMOVED lines=11> */
.L_x_26017:
[----:B------:R-:W-:Y:S01]  /*21a90*/  IMAD.MOV.U32 R8, RZ, RZ, R9 ;  /* 0x000000ffff087224 */ /* 0x000fe200078e0009 */
[----:B------:R-:W-:Y:S01]  /*21aa0*/  MOV R10, R11 ;  /* 0x0000000b000a7202 */ /* 0x000fe20000000f00 */
[----:B------:R-:W-:Y:S02]  /*21ab0*/  IMAD.MOV.U32 R207, RZ, RZ, R206 ;  /* 0x000000ffffcf7224 */ /* 0x000fe400078e00ce */
[----:B------:R-:W-:-:S07]  /*21ac0*/  IMAD.MOV.U32 R143, RZ, RZ, R142 ;  /* 0x000000ffff8f7224 */ /* 0x000fce00078e008e */
.L_x_26018:
[----:B------:R-:W-:Y:S05]  /*21ad0*/  BSYNC.RECONVERGENT B1 ;  /* 0x0000000000017941 */ /* 0x000fea0003800200 */
.L_x_26016:
        /* <DEDUP_REMOVED lines=11> */
.L_x_26020:
[----:B------:R-:W-:Y:S01]  /*21b90*/  IMAD.MOV.U32 R9, RZ, RZ, R8 ;  /* 0x000000ffff097224 */ /* 0x000fe200078e0008 */
[----:B------:R-:W-:Y:S01]  /*21ba0*/  MOV R12, R10 ;  /* 0x0000000a000c7202 */ /* 0x000fe20000000f00 */
[----:B------:R-:W-:Y:S02]  /*21bb0*/  IMAD.MOV.U32 R206, RZ, RZ, R209 ;  /* 0x000000ffffce7224 */ /* 0x000fe400078e00d1 */
[----:B------:R-:W-:-:S07]  /*21bc0*/  IMAD.MOV.U32 R142, RZ, RZ, R145 ;  /* 0x000000ffff8e7224 */ /* 0x000fce00078e0091 */
.L_x_26021:
[----:B------:R-:W-:Y:S05]  /*21bd0*/  BSYNC.RECONVERGENT B1 ;  /* 0x0000000000017941 */ /* 0x000fea0003800200 */
.L_x_26019:
        /* <DEDUP_REMOVED lines=11> */
.L_x_26023:
[----:B------:R-:W-:Y:S01]  /*21c90*/  MOV R209, R0 ;  /* 0x0000000000d17202 */ /* 0x000fe20000000f00 */
[----:B------:R-:W-:Y:S01]  /*21ca0*/  IMAD.MOV.U32 R145, RZ, RZ, R7 ;  /* 0x000000ffff917224 */ /* 0x000fe200078e0007 */
[----:B------:R-:W-:Y:S01]  /*21cb0*/  MOV R144, R12 ;  /* 0x0000000c00907202 */ /* 0x000fe20000000f00 */
[--C-:B------:R-:W-:Y:S02]  /*21cc0*/  IMAD.MOV.U32 R208, RZ, RZ, R9.reuse ;  /* 0x000000ffffd07224 */ /* 0x100fe400078e0009 */
[----:B------:R-:W-:Y:S02]  /*21cd0*/  IMAD.MOV.U32 R0, RZ, RZ, R9 ;  /* 0x000000ffff007224 */ /* 0x000fe400078e0009 */
[----:B------:R-:W-:-:S07]  /*21ce0*/  IMAD.MOV.U32 R7, RZ, RZ, R12 ;  /* 0x000000ffff077224 */ /* 0x000fce00078e000c */
.L_x_26024:
[----:B------:R-:W-:Y:S05]  /*21cf0*/  BSYNC.RECONVERGENT B1 ;  /* 0x0000000000017941 */ /* 0x000fea0003800200 */
.L_x_26022:
[----:B------:R-:W-:Y:S01]  /*21d00*/  IADD3 R4, PT, PT, R4, 0x4, RZ ;  /* 0x0000000404047810 */ /* 0x000fe20007ffe0ff */
[----:B------:R-:W-:Y:S06]  /*21d10*/  @P2 BRA `(.L_x_26025) ;  /* 0xffffffc0000c2947 */ /* 0x000fec000383ffff */
.L_x_25835:
[----:B------:R-:W-:Y:S05]  /*21d20*/  BSYNC.RECONVERGENT B0 ;  /* 0x0000000000007941 */ /* 0x000fea0003800200 */
.L_x_25834:
[----:B------:R-:W-:Y:S01]  /*21d30*/  ISETP.NE.AND P0, PT, R6, RZ, PT ;  /* 0x000000ff0600720c */ /* 0x000fe20003f05270 */
[----:B------:R-:W-:-:S12]  /*21d40*/  BSSY.RECONVERGENT B0, `(.L_x_26026) ;  /* 0x0000048000007945 */ /* 0x000fd80003800200 */
[----:B------:R-:W-:Y:S05]  /*21d50*/  @P0 BRA `(.L_x_26027) ;  /* 0x0000000400180947 */ /* 0x000fea0003800000 */
[----:B0-----:R-:W0:Y:S01]  /*21d60*/  S2R R5, SR_CgaCtaId ;  /* 0x0000000000057919 */ /* 0x001e220000008800 */
[----:B------:R-:W-:Y:S02]  /*21d70*/  MOV R4, 0x400 ;  /* 0x0000040000047802 */ /* 0x000fe40000000f00 */
[----:B------:R-:W-:Y:S02]  /*21d80*/  SHF.R.U32.HI R0, RZ, 0x5, R220 ;  /* 0x00000005ff007819 */ /* 0x000fe400000116dc */
[----:B0-----:R-:W-:-:S05]  /*21d90*/  LEA R5, R5, R4, 0x18 ;  /* 0x0000000405057211 */ /* 0x001fca00078ec0ff */
        /* <DEDUP_REMOVED lines=66> */
.L_x_26027:
[----:B------:R-:W-:Y:S05]  /*221c0*/  BSYNC.RECONVERGENT B0 ;  /* 0x0000000000007941 */ /* 0x000fea0003800200 */
.L_x_26026:
[----:B------:R-:W-:Y:S01]  /*221d0*/  BAR.SYNC.DEFER_BLOCKING 0x0 ;  /* 0x0000000000007b1d */ /* 0x000fe20000010000 */
[----:B------:R-:W-:Y:S01]  /*221e0*/  ISETP.NE.AND P0, PT, R220, RZ, PT ;  /* 0x000000ffdc00720c */ /* 0x000fe20003f05270 */
[----:B01----:R-:W-:-:S04]  /*221f0*/  VIADD R0, R1, 0x208 ;  /* 0x0000020801007836 */ /* 0x003fc80000000000 */
[----:B------:R-:W-:Y:S08]  /*22200*/  BSSY.RECONVERGENT B0, `(.L_x_26028) ;  /* 0x0000472000007945 */ /* 0x000ff00003800200 */
[----:B------:R-:W-:Y:S05]  /*22210*/  @P0 BRA `(.L_x_26029) ;  /* 0x0000004400c00947 */ /* 0x000fea0003800000 */
        /* <DEDUP_REMOVED lines=24> */
[----:B----4-:R-:W-:Y:S01]  /*223a0*/  STL.64 [R1+0x1b0], R60 ;  /* 0x0001b03c01007387 */ /* 0x010fe20000100a00 */
[----:B-----5:R-:W-:-:S03]  /*223b0*/  FSETP.GT.FTZ.AND P0, PT, R210, R76, PT ;  /* 0x0000004cd200720b */ /* 0x020fc60003f14000 */
        /* <DEDUP_REMOVED lines=32> */
[----:B------:R0:W-:Y:S04]  /*225c0*/  STL.64 [R1+0x140], R4 ;  /* 0x0001400401007387 */ /* 0x0001e80000100a00 */
[----:B------:R1:W-:Y:S04]  /*225d0*/  STL.64 [R1+0x148], R6 ;  /* 0x0001480601007387 */ /* 0x0003e80000100a00 */
[----:B------:R2:W-:Y:S01]  /*225e0*/  STL.64 [R1+0x158], R26 ;  /* 0x0001581a01007387 */ /* 0x0005e20000100a00 */
[----:B0-----:R-:W-:-:S03]  /*225f0*/  FSEL R4, R210, R76, P0 ;  /* 0x0000004cd2047208 */ /* 0x001fc60000000000 */
[----:B------:R0:W-:Y:S01]  /*22600*/  STL.64 [R1+0x130], R8 ;  /* 0x0001300801007387 */ /* 0x0001e20000100a00 */
[----:B------:R-:W-:Y:S02]  /*22610*/  FSEL R5, R76, R210, P0 ;  /* 0x000000d24c057208 */ /* 0x000fe40000000000 */
[----:B-1----:R-:W-:Y:S01]  /*22620*/  FSEL R6, R77, R211, P0 ;  /* 0x000000d34d067208 */ /* 0x002fe20000000000 */
[----:B------:R0:W-:Y:S02]  /*22630*/  STL.64 [R1+0x138], R10 ;  /* 0x0001380a01007387 */ /* 0x0001e40000100a00 */
[----:B------:R-:W-:Y:S02]  /*22640*/  FADD.FTZ R5, -R4, R5 ;  /* 0x0000000504057221 */ /* 0x000fe40000010100 */
[----:B------:R0:W-:Y:S02]  /*22650*/  STL.64 [R1+0x120], R12 ;  /* 0x0001200c01007387 */ /* 0x0001e40000100a00 */
[----:B------:R-:W-:Y:S01]  /*22660*/  FMUL.FTZ R7, R5, 1.4426950216293334961 ;  /* 0x3fb8aa3b05077820 */ /* 0x000fe20000410000 */
[----:B------:R-:W-:Y:S01]  /*22670*/  FSEL R5, R211, R77, P0 ;  /* 0x0000004dd3057208 */ /* 0x000fe20000000000 */
[----:B------:R0:W-:Y:S04]  /*22680*/  STL.64 [R1+0x128], R14 ;  /* 0x0001280e01007387 */ /* 0x0001e80000100a00 */
[----:B--2---:R0:W-:Y:S01]  /*22690*/  STL.64 [R1+0x110], R16 ;  /* 0x0001101001007387 */ /* 0x0041e20000100a00 */
[----:B------:R-:W1:Y:S03]  /*226a0*/  MUFU.EX2 R7, R7 ;  /* 0x0000000700077308 */ /* 0x000e660000000800 */
[----:B------:R0:W-:Y:S04]  /*226b0*/  STL.64 [R1+0x118], R18 ;  /* 0x0001181201007387 */ /* 0x0001e80000100a00 */
[----:B---3--:R0:W-:Y:S04]  /*226c0*/  STL.64 [R1+0x100], R28 ;  /* 0x0001001c01007387 */ /* 0x0081e80000100a00 */
[----:B------:R0:W-:Y:S04]  /*226d0*/  STL.64 [R1+0x108], R30 ;  /* 0x0001081e01007387 */ /* 0x0001e80000100a00 */
[----:B----4-:R0:W-:Y:S01]  /*226e0*/  STL.64 [R1+0xf0], R32 ;  /* 0x0000f02001007387 */ /* 0x0101e20000100a00 */
[----:B-1----:R-:W-:Y:S01]  /*226f0*/  FFMA.FTZ R211, R6, R7, R5 ;  /* 0x0000000706d37223 */ /* 0x002fe20000010005 */
[----:B------:R-:W-:-:S02]  /*22700*/  HFMA2 R5, -RZ, RZ, 0, 0 ;  /* 0x00000000ff057431 */ /* 0x000fc400000001ff */
[----:B------:R0:W-:Y:S01]  /*22710*/  STL.64 [R1+0xf8], R34 ;  /* 0x0000f82201007387 */ /* 0x0001e20000100a00 */
[----:B------:R-:W-:-:S03]  /*22720*/  VIADD R6, R1, 0x108 ;  /* 0x0000010801067836 */ /* 0x000fc60000000000 */
        /* <DEDUP_REMOVED lines=31> */
.L_x_26219:
[----:B0-----:R-:W2:Y:S04]  /*22920*/  LDL R8, [R6] ;  /* 0x0000000006087983 */ /* 0x001ea80000100800 */
        /* <DEDUP_REMOVED lines=19> */
.L_x_26031:
[----:B------:R-:W-:Y:S01]  /*22a60*/  MOV R8, R147 ;  /* 0x0000009300087202 */ /* 0x000fe20000000f00 */
[----:B------:R-:W-:Y:S01]  /*22a70*/  IMAD.MOV.U32 R10, RZ, RZ, R219 ;  /* 0x000000ffff0a7224 */ /* 0x000fe200078e00db */
[----:B------:R-:W-:Y:S01]  /*22a80*/  MOV R219, R218 ;  /* 0x000000da00db7202 */ /* 0x000fe20000000f00 */
[----:B------:R-:W-:-:S07]  /*22a90*/  IMAD.MOV.U32 R147, RZ, RZ, R146 ;  /* 0x000000ffff937224 */ /* 0x000fce00078e0092 */
.L_x_26032:
[----:B------:R-:W-:Y:S05]  /*22aa0*/  BSYNC.RECONVERGENT B1 ;  /* 0x0000000000017941 */ /* 0x000fea0003800200 */
.L_x_26030:
        /* <DEDUP_REMOVED lines=11> */
.L_x_26034:
[----:B------:R-:W-:Y:S01]  /*22b60*/  IMAD.MOV.U32 R7, RZ, RZ, R8 ;  /* 0x000000ffff077224 */ /* 0x000fe200078e0008 */
[----:B------:R-:W-:Y:S01]  /*22b70*/  MOV R9, R10 ;  /* 0x0000000a00097202 */ /* 0x000fe20000000f00 */
[----:B------:R-:W-:Y:S02]  /*22b80*/  IMAD.MOV.U32 R146, RZ, RZ, R149 ;  /* 0x000000ffff927224 */ /* 0x000fe400078e0095 */
[----:B------:R-:W-:-:S07]  /*22b90*/  IMAD.MOV.U32 R218, RZ, RZ, R217 ;  /* 0x000000ffffda7224 */ /* 0x000fce00078e00d9 */
.L_x_26035:
[----:B------:R-:W-:Y:S05]  /*22ba0*/  BSYNC.RECONVERGENT B1 ;  /* 0x0000000000017941 */ /* 0x000fea0003800200 */
.L_x_26033:
        /* <DEDUP_REMOVED lines=11> */
.L_x_26037:
[----:B------:R-:W-:Y:S01]  /*22c60*/  IMAD.MOV.U32 R8, RZ, RZ, R7 ;  /* 0x000000ffff087224 */ /* 0x000fe200078e0007 */
[----:B------:R-:W-:Y:S01]  /*22c70*/  MOV R149, R148 ;  /* 0x0000009400957202 */ /* 0x000fe20000000f00 */
[----:B------:R-:W-:Y:S02]  /*22c80*/  IMAD.MOV.U32 R10, RZ, RZ, R9 ;  /* 0x000000ffff0a7224 */ /* 0x000fe400078e0009 */
[----:B------:R-:W-:-:S07]  /*22c90*/  IMAD.MOV.U32 R217, RZ, RZ, R216 ;  /* 0x000000ffffd97224 */ /* 0x000fce00078e00d8 */
.L_x_26038:
[----:B------:R-:W-:Y:S05]  /*22ca0*/  BSYNC.RECONVERGENT B1 ;  /* 0x0000000000017941 */ /* 0x000fea0003800200 */
.L_x_26036:
        /* <DEDUP_REMOVED lines=11> */
.L_x_26040:
[----:B------:R-:W-:Y:S01]  /*22d60*/  MOV R7, R8 ;  /* 0x0000000800077202 */ /* 0x000fe20000000f00 */
[----:B------:R-:W-:Y:S01]  /*22d70*/  IMAD.MOV.U32 R9, RZ, RZ, R10 ;  /* 0x000000ffff097224 */ /* 0x000fe200078e000a */
[----:B------:R-:W-:Y:S01]  /*22d80*/  MOV R216, R215 ;  /* 0x000000d700d87202 */ /* 0x000fe20000000f00 */
[----:B------:R-:W-:-:S07]  /*22d90*/  IMAD.MOV.U32 R148, RZ, RZ, R151 ;  /* 0x000000ffff947224 */ /* 0x000fce00078e0097 */
.L_x_26041:
[----:B------:R-:W-:Y:S05]  /*22da0*/  BSYNC.RECONVERGENT B1 ;  /* 0x0000000000017941 */ /* 0x000fea0003800200 */
.L_x_26039:
        /* <DEDUP_REMOVED lines=11> */
.L_x_26043:
[----:B------:R-:W-:Y:S01]  /*22e60*/  IMAD.MOV.U32 R8, RZ, RZ, R7 ;  /* 0x000000ffff087224 */ /* 0x000fe200078e0007 */
[----:B------:R-:W-:Y:S01]  /*22e70*/  MOV R10, R9 ;  /* 0x00000009000a7202 */ /* 0x000fe20000000f00 */
[----:B------:R-:W-:Y:S02]  /*22e80*/  IMAD.MOV.U32 R151, RZ, RZ, R150 ;  /* 0x000000ffff977224 */ /* 0x000fe400078e0096 */
[----:B------:R-:W-:-:S07]  /*22e90*/  IMAD.MOV.U32 R215, RZ, RZ, R214 ;  /* 0x000000ffffd77224 */ /* 0x000fce00078e00d6 */
.L_x_26044:
[----:B------:R-:W-:Y:S05]  /*22ea0*/  BSYNC.RECONVERGENT B1 ;  /* 0x0000000000017941 */ /* 0x000fea0003800200 */
.L_x_26042:
        /* <DEDUP_REMOVED lines=11> */
.L_x_26046:
[----:B------:R-:W-:Y:S01]  /*22f60*/  IMAD.MOV.U32 R7, RZ, RZ, R8 ;  /* 0x000000ffff077224 */ /* 0x000fe200078e0008 */
[----:B------:R-:W-:Y:S01]  /*22f70*/  MOV R150, R153 ;  /* 0x0000009900967202 */ /* 0x000fe20000000f00 */
[----:B------:R-:W-:Y:S02]  /*22f80*/  IMAD.MOV.U32 R9, RZ, RZ, R10 ;  /* 0x000000ffff097224 */ /* 0x000fe400078e000a */
[----:B------:R-:W-:-:S07]  /*22f90*/  IMAD.MOV.U32 R214, RZ, RZ, R213 ;  /* 0x000000ffffd67224 */ /* 0x000fce00078e00d5 */
.L_x_26047:
[----:B------:R-:W-:Y:S05]  /*22fa0*/  BSYNC.RECONVERGENT B1 ;  /* 0x0000000000017941 */ /* 0x000fea0003800200 */
.L_x_26045:
        /* <DEDUP_REMOVED lines=11> */
.L_x_26049:
[----:B------:R-:W-:Y:S01]  /*23060*/  MOV R8, R7 ;  /* 0x0000000700087202 */ /* 0x000fe20000000f00 */
[----:B------:R-:W-:Y:S01]  /*23070*/  IMAD.MOV.U32 R10, RZ, RZ, R9 ;  /* 0x000000ffff0a7224 */ /* 0x000fe200078e0009 */
[----:B------:R-:W-:Y:S01]  /*23080*/  MOV R213, R212 ;  /* 0x000000d400d57202 */ /* 0x000fe20000000f00 */
[----:B------:R-:W-:-:S07]  /*23090*/  IMAD.MOV.U32 R153, RZ, RZ, R152 ;  /* 0x000000ffff997224 */ /* 0x000fce00078e0098 */
.L_x_26050:
[----:B------:R-:W-:Y:S05]  /*230a0*/  BSYNC.RECONVERGENT B1 ;  /* 0x0000000000017941 */ /* 0x000fea0003800200 */
.L_x_26048:
        /* <DEDUP_REMOVED lines=11> */
.L_x_26052:
[----:B------:R-:W-:Y:S01]  /*23160*/  IMAD.MOV.U32 R7, RZ, RZ, R8 ;  /* 0x000000ffff077224 */ /* 0x000fe200078e0008 */
[----:B------:R-:W-:Y:S01]  /*23170*/  MOV R9, R10 ;  /* 0x0000000a00097202 */ /* 0x000fe20000000f00 */
[----:B------:R-:W-:Y:S02]  /*23180*/  IMAD.MOV.U32 R152, RZ, RZ, R155 ;  /* 0x000000ffff987224 */ /* 0x000fe400078e009b */
[----:B------:R-:W-:-:S07]  /*23190*/  IMAD.MOV.U32 R212, RZ, RZ, R3 ;  /* 0x000000ffffd47224 */ /* 0x000fce00078e0003 */
.L_x_26053:
[----:B------:R-:W-:Y:S05]  /*231a0*/  BSYNC.RECONVERGENT B1 ;  /* 0x0000000000017941 */ /* 0x000fea0003800200 */
.L_x_26051:
        /* <DEDUP_REMOVED lines=11> */
.L_x_26055:
[----:B------:R-:W-:Y:S01]  /*23260*/  IMAD.MOV.U32 R8, RZ, RZ, R7 ;  /* 0x000000ffff087224 */ /* 0x000fe200078e0007 */
[----:B------:R-:W-:Y:S01]  /*23270*/  MOV R155, R154 ;  /* 0x0000009a009b7202 */ /* 0x000fe20000000f00 */
[----:B------:R-:W-:Y:S02]  /*23280*/  IMAD.MOV.U32 R10, RZ, RZ, R9 ;  /* 0x000000ffff0a7224 */ /* 0x000fe400078e0009 */
[----:B------:R-:W-:-:S07]  /*23290*/  IMAD.MOV.U32 R3, RZ, RZ, R2 ;  /* 0x000000ffff037224 */ /* 0x000fce00078e0002 */
.L_x_26056:
[----:B------:R-:W-:Y:S05]  /*232a0*/  BSYNC.RECONVERGENT B1 ;  /* 0x0000000000017941 */ /* 0x000fea0003800200 */
.L_x_26054:
        /* <DEDUP_REMOVED lines=11> */
.L_x_26058:
[----:B------:R-:W-:Y:S01]  /*23360*/  MOV R7, R8 ;  /* 0x0000000800077202 */ /* 0x000fe20000000f00 */
[----:B------:R-:W-:Y:S01]  /*23370*/  IMAD.MOV.U32 R9, RZ, RZ, R10 ;  /* 0x000000ffff097224 */ /* 0x000fe200078e000a */
[----:B------:R-:W-:Y:S01]  /*23380*/  MOV R2, R93 ;  /* 0x0000005d00027202 */ /* 0x000fe20000000f00 */
[----:B------:R-:W-:-:S07]  /*23390*/  IMAD.MOV.U32 R154, RZ, RZ, R157 ;  /* 0x000000ffff9a7224 */ /* 0x000fce00078e009d */
.L_x_26059:
[----:B------:R-:W-:Y:S05]  /*233a0*/  BSYNC.RECONVERGENT B1 ;  /* 0x0000000000017941 */ /* 0x000fea0003800200 */
.L_x_26057:
        /* <DEDUP_REMOVED lines=11> */
.L_x_26061:
[----:B------:R-:W-:Y:S01]  /*23460*/  IMAD.MOV.U32 R8, RZ, RZ, R7 ;  /* 0x000000ffff087224 */ /* 0x000fe200078e0007 */
[----:B------:R-:W-:Y:S01]  /*23470*/  MOV R10, R9 ;  /* 0x00000009000a7202 */ /* 0x000fe20000000f00 */
[----:B------:R-:W-:Y:S02]  /*23480*/  IMAD.MOV.U32 R157, RZ, RZ, R156 ;  /* 0x000000ffff9d7224 */ /* 0x000fe400078e009c */
[----:B------:R-:W-:-:S07]  /*23490*/  IMAD.MOV.U32 R93, RZ, RZ, R92 ;  /* 0x000000ffff5d7224 */ /* 0x000fce00078e005c */
.L_x_26062:
[----:B------:R-:W-:Y:S05]  /*234a0*/  BSYNC.RECONVERGENT B1 ;  /* 0x0000000000017941 */ /* 0x000fea0003800200 */
.L_x_26060:
        /* <DEDUP_REMOVED lines=11> */
.L_x_26064:
[----:B------:R-:W-:Y:S01]  /*23560*/  IMAD.MOV.U32 R7, RZ, RZ, R8 ;  /* 0x000000ffff077224 */ /* 0x000fe200078e0008 */
[----:B------:R-:W-:Y:S01]  /*23570*/  MOV R156, R159 ;  /* 0x0000009f009c7202 */ /* 0x000fe20000000f00 */
[----:B------:R-:W-:Y:S02]  /*23580*/  IMAD.MOV.U32 R9, RZ, RZ, R10 ;  /* 0x000000ffff097224 */ /* 0x000fe400078e000a */
[----:B------:R-:W-:-:S07]  /*23590*/  IMAD.MOV.U32 R92, RZ, RZ, R95 ;  /* 0x000000ffff5c7224 */ /* 0x000fce00078e005f */
.L_x_26065:
[----:B------:R-:W-:Y:S05]  /*235a0*/  BSYNC.RECONVERGENT B1 ;  /* 0x0000000000017941 */ /* 0x000fea0003800200 */
.L_x_26063:
        /* <DEDUP_REMOVED lines=11> */
.L_x_26067:
[----:B------:R-:W-:Y:S01]  /*23660*/  MOV R8, R7 ;  /* 0x0000000700087202 */ /* 0x000fe20000000f00 */
[----:B------:R-:W-:Y:S01]  /*23670*/  IMAD.MOV.U32 R10, RZ, RZ, R9 ;  /* 0x000000ffff0a7224 */ /* 0x000fe200078e0009 */
[----:B------:R-:W-:Y:S01]  /*23680*/  MOV R95, R94 ;  /* 0x0000005e005f7202 */ /* 0x000fe20000000f00 */
[----:B------:R-:W-:-:S07]  /*23690*/  IMAD.MOV.U32 R159, RZ, RZ, R158 ;  /* 0x000000ffff9f7224 */ /* 0x000fce00078e009e */
.L_x_26068:
[----:B------:R-:W-:Y:S05]  /*236a0*/  BSYNC.RECONVERGENT B1 ;  /* 0x0000000000017941 */ /* 0x000fea0003800200 */
.L_x_26066:
        /* <DEDUP_REMOVED lines=11> */
.L_x_26070:
[----:B------:R-:W-:Y:S01]  /*23760*/  IMAD.MOV.U32 R7, RZ, RZ, R8 ;  /* 0x000000ffff077224 */ /* 0x000fe200078e0008 */
[----:B------:R-:W-:Y:S01]  /*23770*/  MOV R9, R10 ;  /* 0x0000000a00097202 */ /* 0x000fe20000000f00 */
[----:B------:R-:W-:Y:S02]  /*23780*/  IMAD.MOV.U32 R158, RZ, RZ, R161 ;  /* 0x000000ffff9e7224 */ /* 0x000fe400078e00a1 */
[----:B------:R-:W-:-:S07]  /*23790*/  IMAD.MOV.U32 R94, RZ, RZ, R97 ;  /* 0x000000ffff5e7224 */ /* 0x000fce00078e0061 */
.L_x_26071:
[----:B------:R-:W-:Y:S05]  /*237a0*/  BSYNC.RECONVERGENT B1 ;  /* 0x0000000000017941 */ /* 0x000fea0003800200 */
.L_x_26069:
        /* <DEDUP_REMOVED lines=11> */
.L_x_26073:
[----:B------:R-:W-:Y:S01]  /*23860*/  IMAD.MOV.U32 R8, RZ, RZ, R7 ;  /* 0x000000ffff087224 */ /* 0x000fe200078e0007 */
[----:B------:R-:W-:Y:S01]  /*23870*/  MOV R161, R160 ;  /* 0x000000a000a17202 */ /* 0x000fe20000000f00 */
[----:B------:R-:W-:Y:S02]  /*23880*/  IMAD.MOV.U32 R10, RZ, RZ, R9 ;  /* 0x000000ffff0a7224 */ /* 0x000fe400078e0009 */
[----:B------:R-:W-:-:S07]  /*23890*/  IMAD.MOV.U32 R97, RZ, RZ, R96 ;  /* 0x000000ffff617224 */ /* 0x000fce00078e0060 */
.L_x_26074:
[----:B------:R-:W-:Y:S05]  /*238a0*/  BSYNC.RECONVERGENT B1 ;  /* 0x0000000000017941 */ /* 0x000fea0003800200 */
.L_x_26072:
        /* <DEDUP_REMOVED lines=11> */
.L_x_26076:
[----:B------:R-:W-:Y:S01]  /*23960*/  MOV R7, R8 ;  /* 0x0000000800077202 */ /* 0x000fe20000000f00 */
[----:B------:R-:W-:Y:S01]  /*23970*/  IMAD.MOV.U32 R9, RZ, RZ, R10 ;  /* 0x000000ffff097224 */ /* 0x000fe200078e000a */
[----:B------:R-:W-:Y:S01]  /*23980*/  MOV R96, R99 ;  /* 0x0000006300607202 */ /* 0x000fe20000000f00 */
[----:B------:R-:W-:-:S07]  /*23990*/  IMAD.MOV.U32 R160, RZ, RZ, R163 ;  /* 0x000000ffffa07224 */ /* 0x000fce00078e00a3 */
.L_x_26077:
[----:B------:R-:W-:Y:S05]  /*239a0*/  BSYNC.RECONVERGENT B1 ;  /* 0x0000000000017941 */ /* 0x000fea0003800200 */
.L_x_26075:
        /* <DEDUP_REMOVED lines=11> */
.L_x_26079:
[----:B------:R-:W-:Y:S01]  /*23a60*/  IMAD.MOV.U32 R8, RZ, RZ, R7 ;  /* 0x000000ffff087224 */ /* 0x000fe200078e0007 */
[----:B------:R-:W-:Y:S01]  /*23a70*/  MOV R10, R9 ;  /* 0x00000009000a7202 */ /* 0x000fe20000000f00 */
[----:B------:R-:W-:Y:S02]  /*23a80*/  IMAD.MOV.U32 R163, RZ, RZ, R162 ;  /* 0x000000ffffa37224 */ /* 0x000fe400078e00a2 */
[----:B------:R-:W-:-:S07]  /*23a90*/  IMAD.MOV.U32 R99, RZ, RZ, R98 ;  /* 0x000000ffff637224 */ /* 0x000fce00078e0062 */
.L_x_26080:
[----:B------:R-:W-:Y:S05]  /*23aa0*/  BSYNC.RECONVERGENT B1 ;  /* 0x0000000000017941 */ /* 0x000fea0003800200 */
.L_x_26078:
        /* <DEDUP_REMOVED lines=11> */
.L_x_26082:
[----:B------:R-:W-:Y:S01]  /*23b60*/  IMAD.MOV.U32 R7, RZ, RZ, R8 ;  /* 0x000000ffff077224 */ /* 0x000fe200078e0008 */
[----:B------:R-:W-:Y:S01]  /*23b70*/  MOV R162, R165 ;  /* 0x000000a500a27202 */ /* 0x000fe20000000f00 */
[----:B------:R-:W-:Y:S02]  /*23b80*/  IMAD.MOV.U32 R9, RZ, RZ, R10 ;  /* 0x000000ffff097224 */ /* 0x000fe400078e000a */
[----:B------:R-:W-:-:S07]  /*23b90*/  IMAD.MOV.U32 R98, RZ, RZ, R101 ;  /* 0x000000ffff627224 */ /* 0x000fce00078e0065 */
.L_x_26083:
[----:B------:R-:W-:Y:S05]  /*23ba0*/  BSYNC.RECONVERGENT B1 ;  /* 0x0000000000017941 */ /* 0x000fea0003800200 */
.L_x_26081:
        /* <DEDUP_REMOVED lines=11> */
.L_x_26085:
[----:B------:R-:W-:Y:S01]  /*23c60*/  MOV R8, R7 ;  /* 0x0000000700087202 */ /* 0x000fe20000000f00 */
[----:B------:R-:W-:Y:S01]  /*23c70*/  IMAD.MOV.U32 R10, RZ, RZ, R9 ;  /* 0x000000ffff0a7224 */ /* 0x000fe200078e0009 */
[----:B------:R-:W-:Y:S01]  /*23c80*/  MOV R101, R100 ;  /* 0x0000006400657202 */ /* 0x000fe20000000f00 */
[----:B------:R-:W-:-:S07]  /*23c90*/  IMAD.MOV.U32 R165, RZ, RZ, R164 ;  /* 0x000000ffffa57224 */ /* 0x000fce00078e00a4 */
.L_x_26086:
[----:B------:R-:W-:Y:S05]  /*23ca0*/  BSYNC.RECONVERGENT B1 ;  /* 0x0000000000017941 */ /* 0x000fea0003800200 */
.L_x_26084:
        /* <DEDUP_REMOVED lines=11> */
.L_x_26088:
[----:B------:R-:W-:Y:S01]  /*23d60*/  IMAD.MOV.U32 R7, RZ, RZ, R8 ;  /* 0x000000ffff077224 */ /* 0x000fe200078e0008 */
[----:B------:R-:W-:Y:S01]  /*23d70*/  MOV R9, R10 ;  /* 0x0000000a00097202 */ /* 0x000fe20000000f00 */
[----:B------:R-:W-:Y:S02]  /*23d80*/  IMAD.MOV.U32 R164, RZ, RZ, R167 ;  /* 0x000000ffffa47224 */ /* 0x000fe400078e00a7 */
[----:B------:R-:W-:-:S07]  /*23d90*/  IMAD.MOV.U32 R100, RZ, RZ, R103 ;  /* 0x000000ffff647224 */ /* 0x000fce00078e0067 */
.L_x_26089:
[----:B------:R-:W-:Y:S05]  /*23da0*/  BSYNC.RECONVERGENT B1 ;  /* 0x0000000000017941 */ /* 0x000fea0003800200 */
.L_x_26087:
        /* <DEDUP_REMOVED lines=11> */
.L_x_26091:
[----:B------:R-:W-:Y:S01]  /*23e60*/  IMAD.MOV.U32 R8, RZ, RZ, R7 ;  /* 0x000000ffff087224 */ /* 0x000fe200078e0007 */
[----:B------:R-:W-:Y:S01]  /*23e70*/  MOV R167, R166 ;  /* 0x000000a600a77202 */ /* 0x000fe20000000f00 */
[----:B------:R-:W-:Y:S02]  /*23e80*/  IMAD.MOV.U32 R10, RZ, RZ, R9 ;  /* 0x000000ffff0a7224 */ /* 0x000fe400078e0009 */
[----:B------:R-:W-:-:S07]  /*23e90*/  IMAD.MOV.U32 R103, RZ, RZ, R102 ;  /* 0x000000ffff677224 */ /* 0x000fce00078e0066 */
.L_x_26092:
[----:B------:R-:W-:Y:S05]  /*23ea0*/  BSYNC.RECONVERGENT B1 ;  /* 0x0000000000017941 */ /* 0x000fea0003800200 */
.L_x_26090:
        /* <DEDUP_REMOVED lines=11> */
.L_x_26094:
[----:B------:R-:W-:Y:S01]  /*23f60*/  MOV R7, R8 ;  /* 0x0000000800077202 */ /* 0x000fe20000000f00 */
[----:B------:R-:W-:Y:S01]  /*23f70*/  IMAD.MOV.U32 R9, RZ, RZ, R10 ;  /* 0x000000ffff097224 */ /* 0x000fe200078e000a */
[----:B------:R-:W-:Y:S01]  /*23f80*/  MOV R102, R105 ;  /* 0x0000006900667202 */ /* 0x000fe20000000f00 */
[----:B------:R-:W-:-:S07]  /*23f90*/  IMAD.MOV.U32 R166, RZ, RZ, R169 ;  /* 0x000000ffffa67224 */ /* 0x000fce00078e00a9 */
.L_x_26095:
[----:B------:R-:W-:Y:S05]  /*23fa0*/  BSYNC.RECONVERGENT B1 ;  /* 0x0000000000017941 */ /* 0x000fea0003800200 */
.L_x_26093:
        /* <DEDUP_REMOVED lines=11> */
.L_x_26097:
[----:B------:R-:W-:Y:S01]  /*24060*/  IMAD.MOV.U32 R8, RZ, RZ, R7 ;  /* 0x000000ffff087224 */ /* 0x000fe200078e0007 */
[----:B------:R-:W-:Y:S01]  /*24070*/  MOV R10, R9 ;  /* 0x00000009000a7202 */ /* 0x000fe20000000f00 */
[----:B------:R-:W-:Y:S02]  /*24080*/  IMAD.MOV.U32 R169, RZ, RZ, R168 ;  /* 0x000000ffffa97224 */ /* 0x000fe400078e00a8 */
[----:B------:R-:W-:-:S07]  /*24090*/  IMAD.MOV.U32 R105, RZ, RZ, R104 ;  /* 0x000000ffff697224 */ /* 0x000fce00078e0068 */
.L_x_26098:
[----:B------:R-:W-:Y:S05]  /*240a0*/  BSYNC.RECONVERGENT B1 ;  /* 0x0000000000017941 */ /* 0x000fea0003800200 */
.L_x_26096:
        /* <DEDUP_REMOVED lines=11> */
.L_x_26100:
[----:B------:R-:W-:Y:S01]  /*24160*/  IMAD.MOV.U32 R7, RZ, RZ, R8 ;  /* 0x000000ffff077224 */ /* 0x000fe200078e0008 */
[----:B------:R-:W-:Y:S01]  /*24170*/  MOV R168, R171 ;  /* 0x000000ab00a87202 */ /* 0x000fe20000000f00 */
[----:B------:R-:W-:Y:S02]  /*24180*/  IMAD.MOV.U32 R9, RZ, RZ, R10 ;  /* 0x000000ffff097224 */ /* 0x000fe400078e000a */
[----:B------:R-:W-:-:S07]  /*24190*/  IMAD.MOV.U32 R104, RZ, RZ, R107 ;  /* 0x000000ffff687224 */ /* 0x000fce00078e006b */
.L_x_26101:
[----:B------:R-:W-:Y:S05]  /*241a0*/  BSYNC.RECONVERGENT B1 ;  /* 0x0000000000017941 */ /* 0x000fea0003800200 */
.L_x_26099:
        /* <DEDUP_REMOVED lines=11> */
.L_x_26103:
[----:B------:R-:W-:Y:S01]  /*24260*/  MOV R8, R7 ;  /* 0x0000000700087202 */ /* 0x000fe20000000f00 */
[----:B------:R-:W-:Y:S01]  /*24270*/  IMAD.MOV.U32 R10, RZ, RZ, R9 ;  /* 0x000000ffff0a7224 */ /* 0x000fe200078e0009 */
[----:B------:R-:W-:Y:S01]  /*24280*/  MOV R107, R106 ;  /* 0x0000006a006b7202 */ /* 0x000fe20000000f00 */
[----:B------:R-:W-:-:S07]  /*24290*/  IMAD.MOV.U32 R171, RZ, RZ, R170 ;  /* 0x000000ffffab7224 */ /* 0x000fce00078e00aa */
.L_x_26104:
[----:B------:R-:W-:Y:S05]  /*242a0*/  BSYNC.RECONVERGENT B1 ;  /* 0x0000000000017941 */ /* 0x000fea0003800200 */
.L_x_26102:
        /* <DEDUP_REMOVED lines=11> */
.L_x_26106:
[----:B------:R-:W-:Y:S01]  /*24360*/  IMAD.MOV.U32 R7, RZ, RZ, R8 ;  /* 0x000000ffff077224 */ /* 0x000fe200078e0008 */
[----:B------:R-:W-:Y:S01]  /*24370*/  MOV R9, R10 ;  /* 0x0000000a00097202 */ /* 0x000fe20000000f00 */
[----:B------:R-:W-:Y:S02]  /*24380*/  IMAD.MOV.U32 R170, RZ, RZ, R173 ;  /* 0x000000ffffaa7224 */ /* 0x000fe400078e00ad */
[----:B------:R-:W-:-:S07]  /*24390*/  IMAD.MOV.U32 R106, RZ, RZ, R109 ;  /* 0x000000ffff6a7224 */ /* 0x000fce00078e006d */
.L_x_26107:
[----:B------:R-:W-:Y:S05]  /*243a0*/  BSYNC.RECONVERGENT B1 ;  /* 0x0000000000017941 */ /* 0x000fea0003800200 */
.L_x_26105:
        /* <DEDUP_REMOVED lines=11> */
.L_x_26109:
[----:B------:R-:W-:Y:S01]  /*24460*/  IMAD.MOV.U32 R8, RZ, RZ, R7 ;  /* 0x000000ffff087224 */ /* 0x000fe200078e0007 */
[----:B------:R-:W-:Y:S01]  /*24470*/  MOV R173, R172 ;  /* 0x000000ac00ad7202 */ /* 0x000fe20000000f00 */
[----:B------:R-:W-:Y:S02]  /*24480*/  IMAD.MOV.U32 R10, RZ, RZ, R9 ;  /* 0x000000ffff0a7224 */ /* 0x000fe400078e0009 */
[----:B------:R-:W-:-:S07]  /*24490*/  IMAD.MOV.U32 R109, RZ, RZ, R108 ;  /* 0x000000ffff6d7224 */ /* 0x000fce00078e006c */
.L_x_26110:
[----:B------:R-:W-:Y:S05]  /*244a0*/  BSYNC.RECONVERGENT B1 ;  /* 0x0000000000017941 */ /* 0x000fea0003800200 */
.L_x_26108:
        /* <DEDUP_REMOVED lines=11> */
.L_x_26112:
[----:B------:R-:W-:Y:S01]  /*24560*/  MOV R7, R8 ;  /* 0x0000000800077202 */ /* 0x000fe20000000f00 */
[----:B------:R-:W-:Y:S01]  /*24570*/  IMAD.MOV.U32 R9, RZ, RZ, R10 ;  /* 0x000000ffff097224 */ /* 0x000fe200078e000a */
[----:B------:R-:W-:Y:S01]  /*24580*/  MOV R108, R111 ;  /* 0x0000006f006c7202 */ /* 0x000fe20000000f00 */
[----:B------:R-:W-:-:S07]  /*24590*/  IMAD.MOV.U32 R172, RZ, RZ, R175 ;  /* 0x000000ffffac7224 */ /* 0x000fce00078e00af */
.L_x_26113:
[----:B------:R-:W-:Y:S05]  /*245a0*/  BSYNC.RECONVERGENT B1 ;  /* 0x0000000000017941 */ /* 0x000fea0003800200 */
.L_x_26111:
        /* <DEDUP_REMOVED lines=11> */
.L_x_26115:
[----:B------:R-:W-:Y:S01]  /*24660*/  IMAD.MOV.U32 R8, RZ, RZ, R7 ;  /* 0x000000ffff087224 */ /* 0x000fe200078e0007 */
[----:B------:R-:W-:Y:S01]  /*24670*/  MOV R10, R9 ;  /* 0x00000009000a7202 */ /* 0x000fe20000000f00 */
[----:B------:R-:W-:Y:S02]  /*24680*/  IMAD.MOV.U32 R175, RZ, RZ, R174 ;  /* 0x000000ffffaf7224 */ /* 0x000fe400078e00ae */
[----:B------:R-:W-:-:S07]  /*24690*/  IMAD.MOV.U32 R111, RZ, RZ, R110 ;  /* 0x000000ffff6f7224 */ /* 0x000fce00078e006e */
.L_x_26116:
[----:B------:R-:W-:Y:S05]  /*246a0*/  BSYNC.RECONVERGENT B1 ;  /* 0x0000000000017941 */ /* 0x000fea0003800200 */
.L_x_26114:
        /* <DEDUP_REMOVED lines=11> */
.L_x_26118:
[----:B------:R-:W-:Y:S01]  /*24760*/  IMAD.MOV.U32 R7, RZ, RZ, R8 ;  /* 0x000000ffff077224 */ /* 0x000fe200078e0008 */
[----:B------:R-:W-:Y:S01]  /*24770*/  MOV R174, R177 ;  /* 0x000000b100ae7202 */ /* 0x000fe20000000f00 */
[----:B------:R-:W-:Y:S02]  /*24780*/  IMAD.MOV.U32 R9, RZ, RZ, R10 ;  /* 0x000000ffff097224 */ /* 0x000fe400078e000a */
[----:B------:R-:W-:-:S07]  /*24790*/  IMAD.MOV.U32 R110, RZ, RZ, R113 ;  /* 0x000000ffff6e7224 */ /* 0x000fce00078e0071 */
.L_x_26119:
[----:B------:R-:W-:Y:S05]  /*247a0*/  BSYNC.RECONVERGENT B1 ;  /* 0x0000000000017941 */ /* 0x000fea0003800200 */
.L_x_26117:
        /* <DEDUP_REMOVED lines=11> */
.L_x_26121:
[----:B------:R-:W-:Y:S01]  /*24860*/  MOV R8, R7 ;  /* 0x0000000700087202 */ /* 0x000fe20000000f00 */
[----:B------:R-:W-:Y:S01]  /*24870*/  IMAD.MOV.U32 R10, RZ, RZ, R9 ;  /* 0x000000ffff0a7224 */ /* 0x000fe200078e0009 */
[----:B------:R-:W-:Y:S01]  /*24880*/  MOV R113, R112 ;  /* 0x0000007000717202 */ /* 0x000fe20000000f00 */
[----:B------:R-:W-:-:S07]  /*24890*/  IMAD.MOV.U32 R177, RZ, RZ, R176 ;  /* 0x000000ffffb17224 */ /* 0x000fce00078e00b0 */
.L_x_26122:
[----:B------:R-:W-:Y:S05]  /*248a0*/  BSYNC.RECONVERGENT B1 ;  /* 0x0000000000017941 */ /* 0x000fea0003800200 */
.L_x_26120:
        /* <DEDUP_REMOVED lines=11> */
.L_x_26124:
[----:B------:R-:W-:Y:S01]  /*24960*/  IMAD.MOV.U32 R7, RZ, RZ, R8 ;  /* 0x000000ffff077224 */ /* 0x000fe200078e0008 */
[----:B------:R-:W-:Y:S01]  /*24970*/  MOV R9, R10 ;  /* 0x0000000a00097202 */ /* 0x000fe20000000f00 */
[----:B------:R-:W-:Y:S02]  /*24980*/  IMAD.MOV.U32 R176, RZ, RZ, R179 ;  /* 0x000000ffffb07224 */ /* 0x000fe400078e00b3 */
[----:B------:R-:W-:-:S07]  /*24990*/  IMAD.MOV.U32 R112, RZ, RZ, R115 ;  /* 0x000000ffff707224 */ /* 0x000fce00078e0073 */
.L_x_26125:
[----:B------:R-:W-:Y:S05]  /*249a0*/  BSYNC.RECONVERGENT B1 ;  /* 0x0000000000017941 */ /* 0x000fea0003800200 */
.L_x_26123:
        /* <DEDUP_REMOVED lines=11> */
.L_x_26127:
[----:B------:R-:W-:Y:S01]  /*24a60*/  IMAD.MOV.U32 R8, RZ, RZ, R7 ;  /* 0x000000ffff087224 */ /* 0x000fe200078e0007 */
[----:B------:R-:W-:Y:S01]  /*24a70*/  MOV R179, R178 ;  /* 0x000000b200b37202 */ /* 0x000fe20000000f00 */
[----:B------:R-:W-:Y:S02]  /*24a80*/  IMAD.MOV.U32 R10, RZ, RZ, R9 ;  /* 0x000000ffff0a7224 */ /* 0x000fe400078e0009 */
[----:B------:R-:W-:-:S07]  /*24a90*/  IMAD.MOV.U32 R115, RZ, RZ, R114 ;  /* 0x000000ffff737224 */ /* 0x000fce00078e0072 */
.L_x_26128:
[----:B------:R-:W-:Y:S05]  /*24aa0*/  BSYNC.RECONVERGENT B1 ;  /* 0x0000000000017941 */ /* 0x000fea0003800200 */
.L_x_26126:
        /* <DEDUP_REMOVED lines=11> */
.L_x_26130:
[----:B------:R-:W-:Y:S01]  /*24b60*/  MOV R7, R8 ;  /* 0x0000000800077202 */ /* 0x000fe20000000f00 */
[----:B------:R-:W-:Y:S01]  /*24b70*/  IMAD.MOV.U32 R9, RZ, RZ, R10 ;  /* 0x000000ffff097224 */ /* 0x000fe200078e000a */
[----:B------:R-:W-:Y:S01]  /*24b80*/  MOV R114, R117 ;  /* 0x0000007500727202 */ /* 0x000fe20000000f00 */
[----:B------:R-:W-:-:S07]  /*24b90*/  IMAD.MOV.U32 R178, RZ, RZ, R181 ;  /* 0x000000ffffb27224 */ /* 0x000fce00078e00b5 */
.L_x_26131:
[----:B------:R-:W-:Y:S05]  /*24ba0*/  BSYNC.RECONVERGENT B1 ;  /* 0x0000000000017941 */ /* 0x000fea0003800200 */
.L_x_26129:
        /* <DEDUP_REMOVED lines=11> */
.L_x_26133:
[----:B------:R-:W-:Y:S01]  /*24c60*/  IMAD.MOV.U32 R8, RZ, RZ, R7 ;  /* 0x000000ffff087224 */ /* 0x000fe200078e0007 */
[----:B------:R-:W-:Y:S01]  /*24c70*/  MOV R10, R9 ;  /* 0x00000009000a7202 */ /* 0x000fe20000000f00 */
[----:B------:R-:W-:Y:S02]  /*24c80*/  IMAD.MOV.U32 R181, RZ, RZ, R180 ;  /* 0x000000ffffb57224 */ /* 0x000fe400078e00b4 */
[----:B------:R-:W-:-:S07]  /*24c90*/  IMAD.MOV.U32 R117, RZ, RZ, R116 ;  /* 0x000000ffff757224 */ /* 0x000fce00078e0074 */
.L_x_26134:
[----:B------:R-:W-:Y:S05]  /*24ca0*/  BSYNC.RECONVERGENT B1 ;  /* 0x0000000000017941 */ /* 0x000fea0003800200 */
.L_x_26132:
        /* <DEDUP_REMOVED lines=11> */
.L_x_26136:
[----:B------:R-:W-:Y:S01]  /*24d60*/  IMAD.MOV.U32 R7, RZ, RZ, R8 ;  /* 0x000000ffff077224 */ /* 0x000fe200078e0008 */
[----:B------:R-:W-:Y:S01]  /*24d70*/  MOV R180, R183 ;  /* 0x000000b700b47202 */ /* 0x000fe20000000f00 */
[----:B------:R-:W-:Y:S02]  /*24d80*/  IMAD.MOV.U32 R9, RZ, RZ, R10 ;  /* 0x000000ffff097224 */ /* 0x000fe400078e000a */
[----:B------:R-:W-:-:S07]  /*24d90*/  IMAD.MOV.U32 R116, RZ, RZ, R119 ;  /* 0x000000ffff747224 */ /* 0x000fce00078e0077 */
.L_x_26137:
[----:B------:R-:W-:Y:S05]  /*24da0*/  BSYNC.RECONVERGENT B1 ;  /* 0x0000000000017941 */ /* 0x000fea0003800200 */
.L_x_26135:
        /* <DEDUP_REMOVED lines=11> */
.L_x_26139:
[----:B------:R-:W-:Y:S01]  /*24e60*/  MOV R8, R7 ;  /* 0x0000000700087202 */ /* 0x000fe20000000f00 */
[----:B------:R-:W-:Y:S01]  /*24e70*/  IMAD.MOV.U32 R10, RZ, RZ, R9 ;  /* 0x000000ffff0a7224 */ /* 0x000fe200078e0009 */
[----:B------:R-:W-:Y:S01]  /*24e80*/  MOV R119, R118 ;  /* 0x0000007600777202 */ /* 0x000fe20000000f00 */
[----:B------:R-:W-:-:S07]  /*24e90*/  IMAD.MOV.U32 R183, RZ, RZ, R182 ;  /* 0x000000ffffb77224 */ /* 0x000fce00078e00b6 */
.L_x_26140:
[----:B------:R-:W-:Y:S05]  /*24ea0*/  BSYNC.RECONVERGENT B1 ;  /* 0x0000000000017941 */ /* 0x000fea0003800200 */
.L_x_26138:
        /* <DEDUP_REMOVED lines=11> */
.L_x_26142:
[----:B------:R-:W-:Y:S01]  /*24f60*/  IMAD.MOV.U32 R7, RZ, RZ, R8 ;  /* 0x000000ffff077224 */ /* 0x000fe200078e0008 */
[----:B------:R-:W-:Y:S01]  /*24f70*/  MOV R9, R10 ;  /* 0x0000000a00097202 */ /* 0x000fe20000000f00 */
[----:B------:R-:W-:Y:S02]  /*24f80*/  IMAD.MOV.U32 R182, RZ, RZ, R185 ;  /* 0x000000ffffb67224 */ /* 0x000fe400078e00b9 */
[----:B------:R-:W-:-:S07]  /*24f90*/  IMAD.MOV.U32 R118, RZ, RZ, R121 ;  /* 0x000000ffff767224 */ /* 0x000fce00078e0079 */
.L_x_26143:
[----:B------:R-:W-:Y:S05]  /*24fa0*/  BSYNC.RECONVERGENT B1 ;  /* 0x0000000000017941 */ /* 0x000fea0003800200 */
.L_x_26141:
        /* <DEDUP_REMOVED lines=11> */
.L_x_26145:
[----:B------:R-:W-:Y:S01]  /*25060*/  IMAD.MOV.U32 R8, RZ, RZ, R7 ;  /* 0x000000ffff087224 */ /* 0x000fe200078e0007 */
[----:B------:R-:W-:Y:S01]  /*25070*/  MOV R185, R184 ;  /* 0x000000b800b97202 */ /* 0x000fe20000000f00 */
[----:B------:R-:W-:Y:S02]  /*25080*/  IMAD.MOV.U32 R10, RZ, RZ, R9 ;  /* 0x000000ffff0a7224 */ /* 0x000fe400078e0009 */
[----:B------:R-:W-:-:S07]  /*25090*/  IMAD.MOV.U32 R121, RZ, RZ, R120 ;  /* 0x000000ffff797224 */ /* 0x000fce00078e0078 */
.L_x_26146:
[----:B------:R-:W-:Y:S05]  /*250a0*/  BSYNC.RECONVERGENT B1 ;  /* 0x0000000000017941 */ /* 0x000fea0003800200 */
.L_x_26144:
        /* <DEDUP_REMOVED lines=11> */
.L_x_26148:
[----:B------:R-:W-:Y:S01]  /*25160*/  MOV R7, R8 ;  /* 0x0000000800077202 */ /* 0x000fe20000000f00 */
[----:B------:R-:W-:Y:S01]  /*25170*/  IMAD.MOV.U32 R9, RZ, RZ, R10 ;  /* 0x000000ffff097224 */ /* 0x000fe200078e000a */
[----:B------:R-:W-:Y:S01]  /*25180*/  MOV R120, R123 ;  /* 0x0000007b00787202 */ /* 0x000fe20000000f00 */
[----:B------:R-:W-:-:S07]  /*25190*/  IMAD.MOV.U32 R184, RZ, RZ, R187 ;  /* 0x000000ffffb87224 */ /* 0x000fce00078e00bb */
.L_x_26149:
[----:B------:R-:W-:Y:S05]  /*251a0*/  BSYNC.RECONVERGENT B1 ;  /* 0x0000000000017941 */ /* 0x000fea0003800200 */
.L_x_26147:
        /* <DEDUP_REMOVED lines=11> */
.L_x_26151:
[----:B------:R-:W-:Y:S01]  /*25260*/  IMAD.MOV.U32 R8, RZ, RZ, R7 ;  /* 0x000000ffff087224 */ /* 0x000fe200078e0007 */
[----:B------:R-:W-:Y:S01]  /*25270*/  MOV R10, R9 ;  /* 0x00000009000a7202 */ /* 0x000fe20000000f00 */
[----:B------:R-:W-:Y:S02]  /*25280*/  IMAD.MOV.U32 R187, RZ, RZ, R186 ;  /* 0x000000ffffbb7224 */ /* 0x000fe400078e00ba */
[----:B------:R-:W-:-:S07]  /*25290*/  IMAD.MOV.U32 R123, RZ, RZ, R122 ;  /* 0x000000ffff7b7224 */ /* 0x000fce00078e007a */
.L_x_26152:
[----:B------:R-:W-:Y:S05]  /*252a0*/  BSYNC.RECONVERGENT B1 ;  /* 0x0000000000017941 */ /* 0x000fea0003800200 */
.L_x_26150:
        /* <DEDUP_REMOVED lines=11> */
.L_x_26154:
[----:B------:R-:W-:Y:S01]  /*25360*/  IMAD.MOV.U32 R7, RZ, RZ, R8 ;  /* 0x000000ffff077224 */ /* 0x000fe200078e0008 */
[----:B------:R-:W-:Y:S01]  /*25370*/  MOV R186, R189 ;  /* 0x000000bd00ba7202 */ /* 0x000fe20000000f00 */
[----:B------:R-:W-:Y:S02]  /*25380*/  IMAD.MOV.U32 R9, RZ, RZ, R10 ;  /* 0x000000ffff097224 */ /* 0x000fe400078e000a */
[----:B------:R-:W-:-:S07]  /*25390*/  IMAD.MOV.U32 R122, RZ, RZ, R125 ;  /* 0x000000ffff7a7224 */ /* 0x000fce00078e007d */
.L_x_26155:
[----:B------:R-:W-:Y:S05]  /*253a0*/  BSYNC.RECONVERGENT B1 ;  /* 0x0000000000017941 */ /* 0x000fea0003800200 */
.L_x_26153:
        /* <DEDUP_REMOVED lines=11> */
.L_x_26157:
[----:B------:R-:W-:Y:S01]  /*25460*/  MOV R8, R7 ;  /* 0x0000000700087202 */ /* 0x000fe20000000f00 */
[----:B------:R-:W-:Y:S01]  /*25470*/  IMAD.MOV.U32 R10, RZ, RZ, R9 ;  /* 0x000000ffff0a7224 */ /* 0x000fe200078e0009 */
[----:B------:R-:W-:Y:S01]  /*25480*/  MOV R125, R124 ;  /* 0x0000007c007d7202 */ /* 0x000fe20000000f00 */
[----:B------:R-:W-:-:S07]  /*25490*/  IMAD.MOV.U32 R189, RZ, RZ, R188 ;  /* 0x000000ffffbd7224 */ /* 0x000fce00078e00bc */
.L_x_26158:
[----:B------:R-:W-:Y:S05]  /*254a0*/  BSYNC.RECONVERGENT B1 ;  /* 0x0000000000017941 */ /* 0x000fea0003800200 */
.L_x_26156:
        /* <DEDUP_REMOVED lines=11> */
.L_x_26160:
[----:B------:R-:W-:Y:S01]  /*25560*/  IMAD.MOV.U32 R7, RZ, RZ, R8 ;  /* 0x000000ffff077224 */ /* 0x000fe200078e0008 */
[----:B------:R-:W-:Y:S01]  /*25570*/  MOV R9, R10 ;  /* 0x0000000a00097202 */ /* 0x000fe20000000f00 */
[----:B------:R-:W-:Y:S02]  /*25580*/  IMAD.MOV.U32 R188, RZ, RZ, R191 ;  /* 0x000000ffffbc7224 */ /* 0x000fe400078e00bf */
[----:B------:R-:W-:-:S07]  /*25590*/  IMAD.MOV.U32 R124, RZ, RZ, R127 ;  /* 0x000000ffff7c7224 */ /* 0x000fce00078e007f */
.L_x_26161:
[----:B------:R-:W-:Y:S05]  /*255a0*/  BSYNC.RECONVERGENT B1 ;  /* 0x0000000000017941 */ /* 0x000fea0003800200 */
.L_x_26159:
        /* <DEDUP_REMOVED lines=11> */
.L_x_26163:
[----:B------:R-:W-:Y:S01]  /*25660*/  IMAD.MOV.U32 R8, RZ, RZ, R7 ;  /* 0x000000ffff087224 */ /* 0x000fe200078e0007 */
[----:B------:R-:W-:Y:S01]  /*25670*/  MOV R191, R190 ;  /* 0x000000be00bf7202 */ /* 0x000fe20000000f00 */
[----:B------:R-:W-:Y:S02]  /*25680*/  IMAD.MOV.U32 R10, RZ, RZ, R9 ;  /* 0x000000ffff0a7224 */ /* 0x000fe400078e0009 */
[----:B------:R-:W-:-:S07]  /*25690*/  IMAD.MOV.U32 R127, RZ, RZ, R126 ;  /* 0x000000ffff7f7224 */ /* 0x000fce00078e007e */
.L_x_26164:
[----:B------:R-:W-:Y:S05]  /*256a0*/  BSYNC.RECONVERGENT B1 ;  /* 0x0000000000017941 */ /* 0x000fea0003800200 */
.L_x_26162:
        /* <DEDUP_REMOVED lines=11> */
.L_x_26166:
[----:B------:R-:W-:Y:S01]  /*25760*/  MOV R7, R8 ;  /* 0x0000000800077202 */ /* 0x000fe20000000f00 */
[----:B------:R-:W-:Y:S01]  /*25770*/  IMAD.MOV.U32 R9, RZ, RZ, R10 ;  /* 0x000000ffff097224 */ /* 0x000fe200078e000a */
[----:B------:R-:W-:Y:S01]  /*25780*/  MOV R126, R129 ;  /* 0x00000081007e7202 */ /* 0x000fe20000000f00 */
[----:B------:R-:W-:-:S07]  /*25790*/  IMAD.MOV.U32 R190, RZ, RZ, R193 ;  /* 0x000000ffffbe7224 */ /* 0x000fce00078e00c1 */
.L_x_26167:
[----:B------:R-:W-:Y:S05]  /*257a0*/  BSYNC.RECONVERGENT B1 ;  /* 0x0000000000017941 */ /* 0x000fea0003800200 */
.L_x_26165:
        /* <DEDUP_REMOVED lines=11> */
.L_x_26169:
[----:B------:R-:W-:Y:S01]  /*25860*/  IMAD.MOV.U32 R8, RZ, RZ, R7 ;  /* 0x000000ffff087224 */ /* 0x000fe200078e0007 */
[----:B------:R-:W-:Y:S01]  /*25870*/  MOV R10, R9 ;  /* 0x00000009000a7202 */ /* 0x000fe20000000f00 */
[----:B------:R-:W-:Y:S02]  /*25880*/  IMAD.MOV.U32 R193, RZ, RZ, R192 ;  /* 0x000000ffffc17224 */ /* 0x000fe400078e00c0 */
[----:B------:R-:W-:-:S07]  /*25890*/  IMAD.MOV.U32 R129, RZ, RZ, R128 ;  /* 0x000000ffff817224 */ /* 0x000fce00078e0080 */
.L_x_26170:
[----:B------:R-:W-:Y:S05]  /*258a0*/  BSYNC.RECONVERGENT B1 ;  /* 0x0000000000017941 */ /* 0x000fea0003800200 */
.L_x_26168:
        /* <DEDUP_REMOVED lines=11> */
.L_x_26172:
[----:B------:R-:W-:Y:S01]  /*25960*/  IMAD.MOV.U32 R7, RZ, RZ, R8 ;  /* 0x000000ffff077224 */ /* 0x000fe200078e0008 */
[----:B------:R-:W-:Y:S01]  /*25970*/  MOV R192, R195 ;  /* 0x000000c300c07202 */ /* 0x000fe20000000f00 */
[----:B------:R-:W-:Y:S02]  /*25980*/  IMAD.MOV.U32 R9, RZ, RZ, R10 ;  /* 0x000000ffff097224 */ /* 0x000fe400078e000a */
[----:B------:R-:W-:-:S07]  /*25990*/  IMAD.MOV.U32 R128, RZ, RZ, R131 ;  /* 0x000000ffff807224 */ /* 0x000fce00078e0083 */
.L_x_26173:
[----:B------:R-:W-:Y:S05]  /*259a0*/  BSYNC.RECONVERGENT B1 ;  /* 0x0000000000017941 */ /* 0x000fea0003800200 */
.L_x_26171:
        /* <DEDUP_REMOVED lines=11> */
.L_x_26175:
[----:B------:R-:W-:Y:S01]  /*25a60*/  MOV R8, R7 ;  /* 0x0000000700087202 */ /* 0x000fe20000000f00 */
[----:B------:R-:W-:Y:S01]  /*25a70*/  IMAD.MOV.U32 R10, RZ, RZ, R9 ;  /* 0x000000ffff0a7224 */ /* 0x000fe200078e0009 */
[----:B------:R-:W-:Y:S01]  /*25a80*/  MOV R131, R130 ;  /* 0x0000008200837202 */ /* 0x000fe20000000f00 */
[----:B------:R-:W-:-:S07]  /*25a90*/  IMAD.MOV.U32 R195, RZ, RZ, R194 ;  /* 0x000000ffffc37224 */ /* 0x000fce00078e00c2 */
.L_x_26176:
[----:B------:R-:W-:Y:S05]  /*25aa0*/  BSYNC.RECONVERGENT B1 ;  /* 0x0000000000017941 */ /* 0x000fea0003800200 */
.L_x_26174:
        /* <DEDUP_REMOVED lines=11> */
.L_x_26178:
[----:B------:R-:W-:Y:S01]  /*25b60*/  IMAD.MOV.U32 R7, RZ, RZ, R8 ;  /* 0x000000ffff077224 */ /* 0x000fe200078e0008 */
[----:B------:R-:W-:Y:S01]  /*25b70*/  MOV R9, R10 ;  /* 0x0000000a00097202 */ /* 0x000fe20000000f00 */
[----:B------:R-:W-:Y:S02]  /*25b80*/  IMAD.MOV.U32 R194, RZ, RZ, R197 ;  /* 0x000000ffffc27224 */ /* 0x000fe400078e00c5 */
[----:B------:R-:W-:-:S07]  /*25b90*/  IMAD.MOV.U32 R130, RZ, RZ, R133 ;  /* 0x000000ffff827224 */ /* 0x000fce00078e0085 */
.L_x_26179:
[----:B------:R-:W-:Y:S05]  /*25ba0*/  BSYNC.RECONVERGENT B1 ;  /* 0x0000000000017941 */ /* 0x000fea0003800200 */
.L_x_26177:
        /* <DEDUP_REMOVED lines=11> */
.L_x_26181:
[----:B------:R-:W-:Y:S01]  /*25c60*/  IMAD.MOV.U32 R8, RZ, RZ, R7 ;  /* 0x000000ffff087224 */ /* 0x000fe200078e0007 */
[----:B------:R-:W-:Y:S01]  /*25c70*/  MOV R197, R196 ;  /* 0x000000c400c57202 */ /* 0x000fe20000000f00 */
[----:B------:R-:W-:Y:S02]  /*25c80*/  IMAD.MOV.U32 R10, RZ, RZ, R9 ;  /* 0x000000ffff0a7224 */ /* 0x000fe400078e0009 */
[----:B------:R-:W-:-:S07]  /*25c90*/  IMAD.MOV.U32 R133, RZ, RZ, R132 ;  /* 0x000000ffff857224 */ /* 0x000fce00078e0084 */
.L_x_26182:
[----:B------:R-:W-:Y:S05]  /*25ca0*/  BSYNC.RECONVERGENT B1 ;  /* 0x0000000000017941 */ /* 0x000fea0003800200 */
.L_x_26180:
        /* <DEDUP_REMOVED lines=11> */
.L_x_26184:
[----:B------:R-:W-:Y:S01]  /*25d60*/  MOV R7, R8 ;  /* 0x0000000800077202 */ /* 0x000fe20000000f00 */
[----:B------:R-:W-:Y:S01]  /*25d70*/  IMAD.MOV.U32 R9, RZ, RZ, R10 ;  /* 0x000000ffff097224 */ /* 0x000fe200078e000a */
[----:B------:R-:W-:Y:S01]  /*25d80*/  MOV R132, R135 ;  /* 0x0000008700847202 */ /* 0x000fe20000000f00 */
[----:B------:R-:W-:-:S07]  /*25d90*/  IMAD.MOV.U32 R196, RZ, RZ, R199 ;  /* 0x000000ffffc47224 */ /* 0x000fce00078e00c7 */
.L_x_26185:
[----:B------:R-:W-:Y:S05]  /*25da0*/  BSYNC.RECONVERGENT B1 ;  /* 0x0000000000017941 */ /* 0x000fea0003800200 */
.L_x_26183:
        /* <DEDUP_REMOVED lines=11> */
.L_x_26187:
[----:B------:R-:W-:Y:S01]  /*25e60*/  IMAD.MOV.U32 R8, RZ, RZ, R7 ;  /* 0x000000ffff087224 */ /* 0x000fe200078e0007 */
[----:B------:R-:W-:Y:S01]  /*25e70*/  MOV R10, R9 ;  /* 0x00000009000a7202 */ /* 0x000fe20000000f00 */
[----:B------:R-:W-:Y:S02]  /*25e80*/  IMAD.MOV.U32 R199, RZ, RZ, R198 ;  /* 0x000000ffffc77224 */ /* 0x000fe400078e00c6 */
[----:B------:R-:W-:-:S07]  /*25e90*/  IMAD.MOV.U32 R135, RZ, RZ, R134 ;  /* 0x000000ffff877224 */ /* 0x000fce00078e0086 */
.L_x_26188:
[----:B------:R-:W-:Y:S05]  /*25ea0*/  BSYNC.RECONVERGENT B1 ;  /* 0x0000000000017941 */ /* 0x000fea0003800200 */
.L_x_26186:
        /* <DEDUP_REMOVED lines=11> */
.L_x_26190:
[----:B------:R-:W-:Y:S01]  /*25f60*/  IMAD.MOV.U32 R7, RZ, RZ, R8 ;  /* 0x000000ffff077224 */ /* 0x000fe200078e0008 */
[----:B------:R-:W-:Y:S01]  /*25f70*/  MOV R198, R201 ;  /* 0x000000c900c67202 */ /* 0x000fe20000000f00 */
[----:B------:R-:W-:Y:S02]  /*25f80*/  IMAD.MOV.U32 R9, RZ, RZ, R10 ;  /* 0x000000ffff097224 */ /* 0x000fe400078e000a */
[----:B------:R-:W-:-:S07]  /*25f90*/  IMAD.MOV.U32 R134, RZ, RZ, R137 ;  /* 0x000000ffff867224 */ /* 0x000fce00078e0089 */
.L_x_26191:
[----:B------:R-:W-:Y:S05]  /*25fa0*/  BSYNC.RECONVERGENT B1 ;  /* 0x0000000000017941 */ /* 0x000fea0003800200 */
.L_x_26189:
        /* <DEDUP_REMOVED lines=11> */
.L_x_26193:
[----:B------:R-:W-:Y:S01]  /*26060*/  MOV R8, R7 ;  /* 0x0000000700087202 */ /* 0x000fe20000000f00 */
[----:B------:R-:W-:Y:S01]  /*26070*/  IMAD.MOV.U32 R10, RZ, RZ, R9 ;  /* 0x000000ffff0a7224 */ /* 0x000fe200078e0009 */
[----:B------:R-:W-:Y:S01]  /*26080*/  MOV R137, R136 ;  /* 0x0000008800897202 */ /* 0x000fe20000000f00 */
[----:B------:R-:W-:-:S07]  /*26090*/  IMAD.MOV.U32 R201, RZ, RZ, R200 ;  /* 0x000000ffffc97224 */ /* 0x000fce00078e00c8 */
.L_x_26194:
[----:B------:R-:W-:Y:S05]  /*260a0*/  BSYNC.RECONVERGENT B1 ;  /* 0x0000000000017941 */ /* 0x000fea0003800200 */
.L_x_26192:
        /* <DEDUP_REMOVED lines=11> */
.L_x_26196:
[----:B------:R-:W-:Y:S01]  /*26160*/  IMAD.MOV.U32 R7, RZ, RZ, R8 ;  /* 0x000000ffff077224 */ /* 0x000fe200078e0008 */
[----:B------:R-:W-:Y:S01]  /*26170*/  MOV R9, R10 ;  /* 0x0000000a00097202 */ /* 0x000fe20000000f00 */
[----:B------:R-:W-:Y:S02]  /*26180*/  IMAD.MOV.U32 R200, RZ, RZ, R203 ;  /* 0x000000ffffc87224 */ /* 0x000fe400078e00cb */
[----:B------:R-:W-:-:S07]  /*26190*/  IMAD.MOV.U32 R136, RZ, RZ, R139 ;  /* 0x000000ffff887224 */ /* 0x000fce00078e008b */
.L_x_26197:
[----:B------:R-:W-:Y:S05]  /*261a0*/  BSYNC.RECONVERGENT B1 ;  /* 0x0000000000017941 */ /* 0x000fea0003800200 */
.L_x_26195:
        /* <DEDUP_REMOVED lines=11> */
.L_x_26199:
[----:B------:R-:W-:Y:S01]  /*26260*/  IMAD.MOV.U32 R8, RZ, RZ, R7 ;  /* 0x000000ffff087224 */ /* 0x000fe200078e0007 */
[----:B------:R-:W-:Y:S01]  /*26270*/  MOV R203, R202 ;  /* 0x000000ca00cb7202 */ /* 0x000fe20000000f00 */
[----:B------:R-:W-:Y:S02]  /*26280*/  IMAD.MOV.U32 R10, RZ, RZ, R9 ;  /* 0x000000ffff0a7224 */ /* 0x000fe400078e0009 */
[----:B------:R-:W-:-:S07]  /*26290*/  IMAD.MOV.U32 R139, RZ, RZ, R138 ;  /* 0x000000ffff8b7224 */ /* 0x000fce00078e008a */
.L_x_26200:
[----:B------:R-:W-:Y:S05]  /*262a0*/  BSYNC.RECONVERGENT B1 ;  /* 0x0000000000017941 */ /* 0x000fea0003800200 */
.L_x_26198:
        /* <DEDUP_REMOVED lines=11> */
.L_x_26202:
[----:B------:R-:W-:Y:S01]  /*26360*/  MOV R7, R8 ;  /* 0x0000000800077202 */ /* 0x000fe20000000f00 */
[----:B------:R-:W-:Y:S01]  /*26370*/  IMAD.MOV.U32 R9, RZ, RZ, R10 ;  /* 0x000000ffff097224 */ /* 0x000fe200078e000a */
[----:B------:R-:W-:Y:S01]  /*26380*/  MOV R138, R141 ;  /* 0x0000008d008a7202 */ /* 0x000fe20000000f00 */
[----:B------:R-:W-:-:S07]  /*26390*/  IMAD.MOV.U32 R202, RZ, RZ, R205 ;  /* 0x000000ffffca7224 */ /* 0x000fce00078e00cd */
.L_x_26203:
[----:B------:R-:W-:Y:S05]  /*263a0*/  BSYNC.RECONVERGENT B1 ;  /* 0x0000000000017941 */ /* 0x000fea0003800200 */
.L_x_26201:
        /* <DEDUP_REMOVED lines=11> */
.L_x_26205:
[----:B------:R-:W-:Y:S01]  /*26460*/  IMAD.MOV.U32 R8, RZ, RZ, R7 ;  /* 0x000000ffff087224 */ /* 0x000fe200078e0007 */
[----:B------:R-:W-:Y:S01]  /*26470*/  MOV R10, R9 ;  /* 0x00000009000a7202 */ /* 0x000fe20000000f00 */
[----:B------:R-:W-:Y:S02]  /*26480*/  IMAD.MOV.U32 R205, RZ, RZ, R204 ;  /* 0x000000ffffcd7224 */ /* 0x000fe400078e00cc */
[----:B------:R-:W-:-:S07]  /*26490*/  IMAD.MOV.U32 R141, RZ, RZ, R140 ;  /* 0x000000ffff8d7224 */ /* 0x000fce00078e008c */
.L_x_26206:
[----:B------:R-:W-:Y:S05]  /*264a0*/  BSYNC.RECONVERGENT B1 ;  /* 0x0000000000017941 */ /* 0x000fea0003800200 */
.L_x_26204:
        /* <DEDUP_REMOVED lines=11> */
.L_x_26208:
[----:B------:R-:W-:Y:S01]  /*26560*/  IMAD.MOV.U32 R7, RZ, RZ, R8 ;  /* 0x000000ffff077224 */ /* 0x000fe200078e0008 */
[----:B------:R-:W-:Y:S01]  /*26570*/  MOV R204, R207 ;  /* 0x000000cf00cc7202 */ /* 0x000fe20000000f00 */
[----:B------:R-:W-:Y:S02]  /*26580*/  IMAD.MOV.U32 R9, RZ, RZ, R10 ;  /* 0x000000ffff097224 */ /* 0x000fe400078e000a */
[----:B------:R-:W-:-:S07]  /*26590*/  IMAD.MOV.U32 R140, RZ, RZ, R143 ;  /* 0x000000ffff8c7224 */ /* 0x000fce00078e008f */
.L_x_26209:
[----:B------:R-:W-:Y:S05]  /*265a0*/  BSYNC.RECONVERGENT B1 ;  /* 0x0000000000017941 */ /* 0x000fea0003800200 */
.L_x_26207:
        /* <DEDUP_REMOVED lines=11> */
.L_x_26211:
[----:B------:R-:W-:Y:S01]  /*26660*/  MOV R8, R7 ;  /* 0x0000000700087202 */ /* 0x000fe20000000f00 */
[----:B------:R-:W-:Y:S01]  /*26670*/  IMAD.MOV.U32 R10, RZ, RZ, R9 ;  /* 0x000000ffff0a7224 */ /* 0x000fe200078e0009 */
[----:B------:R-:W-:Y:S01]  /*26680*/  MOV R143, R142 ;  /* 0x0000008e008f7202 */ /* 0x000fe20000000f00 */
[----:B------:R-:W-:-:S07]  /*26690*/  IMAD.MOV.U32 R207, RZ, RZ, R206 ;  /* 0x000000ffffcf7224 */ /* 0x000fce00078e00ce */
.L_x_26212:
[----:B------:R-:W-:Y:S05]  /*266a0*/  BSYNC.RECONVERGENT B1 ;  /* 0x0000000000017941 */ /* 0x000fea0003800200 */
.L_x_26210:
        /* <DEDUP_REMOVED lines=11> */
.L_x_26214:
[----:B------:R-:W-:Y:S01]  /*26760*/  IMAD.MOV.U32 R7, RZ, RZ, R8 ;  /* 0x000000ffff077224 */ /* 0x000fe200078e0008 */
[----:B------:R-:W-:Y:S01]  /*26770*/  MOV R9, R10 ;  /* 0x0000000a00097202 */ /* 0x000fe20000000f00 */
[----:B------:R-:W-:Y:S02]  /*26780*/  IMAD.MOV.U32 R206, RZ, RZ, R209 ;  /* 0x000000ffffce7224 */ /* 0x000fe400078e00d1 */
[----:B------:R-:W-:-:S07]  /*26790*/  IMAD.MOV.U32 R142, RZ, RZ, R145 ;  /* 0x000000ffff8e7224 */ /* 0x000fce00078e0091 */
.L_x_26215:
[----:B------:R-:W-:Y:S05]  /*267a0*/  BSYNC.RECONVERGENT B1 ;  /* 0x0000000000017941 */ /* 0x000fea0003800200 */
.L_x_26213:
        /* <DEDUP_REMOVED lines=11> */
.L_x_26217:
[----:B------:R-:W-:Y:S01]  /*26860*/  MOV R209, R208 ;  /* 0x000000d000d17202 */ /* 0x000fe20000000f00 */
[----:B------:R-:W-:Y:S01]  /*26870*/  IMAD.MOV.U32 R145, RZ, RZ, R144 ;  /* 0x000000ffff917224 */ /* 0x000fe200078e0090 */
[----:B------:R-:W-:Y:S01]  /*26880*/  MOV R144, R9 ;  /* 0x0000000900907202 */ /* 0x000fe20000000f00 */
[----:B------:R-:W-:Y:S02]  /*26890*/  IMAD.MOV.U32 R8, RZ, RZ, R7 ;  /* 0x000000ffff087224 */ /* 0x000fe400078e0007 */
[----:B------:R-:W-:Y:S02]  /*268a0*/  IMAD.MOV.U32 R10, RZ, RZ, R9 ;  /* 0x000000ffff0a7224 */ /* 0x000fe400078e0009 */
[----:B------:R-:W-:-:S07]  /*268b0*/  IMAD.MOV.U32 R208, RZ, RZ, R7 ;  /* 0x000000ffffd07224 */ /* 0x000fce00078e0007 */
.L_x_26218:
[----:B------:R-:W-:Y:S05]  /*268c0*/  BSYNC.RECONVERGENT B1 ;  /* 0x0000000000017941 */ /* 0x000fea0003800200 */
.L_x_26216:
[----:B------:R-:W-:Y:S01]  /*268d0*/  VIADD R6, R6, 0x4 ;  /* 0x0000000406067836 */ /* 0x000fe20000000000 */
[----:B------:R-:W-:Y:S06]  /*268e0*/  @P2 BRA `(.L_x_26219) ;  /* 0xffffffc0000c2947 */ /* 0x000fec000383ffff */
[----:B------:R-:W-:Y:S01]  /*268f0*/  IMAD.MOV.U32 R210, RZ, RZ, R4 ;  /* 0x000000ffffd27224 */ /* 0x000fe200078e0004 */
[----:B------:R-:W-:Y:S01]  /*26900*/  MOV R208, R8 ;  /* 0x0000000800d07202 */ /* 0x000fe20000000f00 */
[----:B------:R-:W-:-:S07]  /*26910*/  IMAD.MOV.U32 R144, RZ, RZ, R10 ;  /* 0x000000ffff907224 */ /* 0x000fce00078e000a */
.L_x_26029:
[----:B------:R-:W-:Y:S05]  /*26920*/  BSYNC.RECONVERGENT B0 ;  /* 0x0000000000007941 */ /* 0x000fea0003800200 */
.L_x_26028:
[----:B------:R0:W-:Y:S01]  /*26930*/  STL.64 [R1+0x210], R208 ;  /* 0x000210d001007387 */ /* 0x0001e20000100a00 */
[----:B------:R-:W-:Y:S01]  /*26940*/  ISETP.NE.AND P0, PT, R220, RZ, PT ;  /* 0x000000ffdc00720c */ /* 0x000fe20003f05270 */
[----:B------:R-:W1:Y:S01]  /*26950*/  S2UR UR7, SR_CTAID.X ;  /* 0x00000000000779c3 */ /* 0x000e620000002500 */
[----:B------:R-:W-:Y:S01]  /*26960*/  BSSY.RECONVERGENT B0, `(.L_x_26220) ;  /* 0x00000fa000007945 */ /* 0x000fe20003800200 */
        /* <DEDUP_REMOVED lines=64> */
[----:B-1----:R-:W-:Y:S05]  /*26d70*/  @P0 BRA `(.L_x_26221) ;  /* 0x0000000800e00947 */ /* 0x002fea0003800000 */
[----:B0-----:R-:W0:Y:S02]  /*26d80*/  LDC R2, c[0x0][0x3a4] ;  /* 0x0000e900ff027b82 */ /* 0x001e240000000800 */
[----:B0-----:R-:W-:-:S13]  /*26d90*/  ISETP.GE.AND P0, PT, R2, 0x1, PT ;  /* 0x000000010200780c */ /* 0x001fda0003f06270 */
[----:B------:R-:W-:Y:S05]  /*26da0*/  @!P0 BRA `(.L_x_26222) ;  /* 0x0000000800bc8947 */ /* 0x000fea0003800000 */
[----:B------:R-:W0:Y:S01]  /*26db0*/  LDCU UR4, c[0x0][0x3a0] ;  /* 0x00007400ff0477ac */ /* 0x000e220008000800 */
[----:B------:R-:W-:Y:S02]  /*26dc0*/  IMAD.SHL.U32 R2, R2, 0x2, RZ ;  /* 0x0000000202027824 */ /* 0x000fe400078e00ff */
[----:B------:R-:W-:-:S03]  /*26dd0*/  HFMA2 R5, -RZ, RZ, 0, 0 ;  /* 0x00000000ff057431 */ /* 0x000fc600000001ff */
        /* <DEDUP_REMOVED lines=15> */
[----:B------:R-:W-:Y:S02]  /*26ed0*/  IADD3 R6, PT, PT, -R2, RZ, RZ ;  /* 0x000000ff02067210 */ /* 0x000fe40007ffe1ff */
[----:B------:R-:W-:Y:S02]  /*26ee0*/  PLOP3.LUT P0, PT, PT, PT, PT, 0x80, 0x8 ;  /* 0x000000000008781c */ /* 0x000fe40003f0f070 */
[----:B------:R-:W-:-:S13]  /*26ef0*/  ISETP.GT.AND P1, PT, R6, 0xc, PT ;  /* 0x0000000c0600780c */ /* 0x000fda0003f24270 */
[----:B------:R-:W-:Y:S05]  /*26f00*/  @!P1 BRA `(.L_x_26225) ;  /* 0x0000000400189947 */ /* 0x000fea0003800000 */
[----:B------:R-:W-:-:S13]  /*26f10*/  PLOP3.LUT P0, PT, PT, PT, PT, 0x8, 0x80 ;  /* 0x000000000080781c */ /* 0x000fda0003f0e170 */
.L_x_26226:
[----:B0-----:R-:W2:Y:S04]  /*26f20*/  LDL.64 R6, [R4+-0x108] ;  /* 0xfffef80004067983 */ /* 0x001ea80000100a00 */
[----:B------:R-:W3:Y:S04]  /*26f30*/  LDL.64 R10, [R4+-0x100] ;  /* 0xffff0000040a7983 */ /* 0x000ee80000100a00 */
[----:B------:R-:W4:Y:S04]  /*26f40*/  LDL.64 R14, [R4+-0xf8] ;  /* 0xffff0800040e7983 */ /* 0x000f280000100a00 */
[----:B------:R-:W5:Y:S04]  /*26f50*/  LDL.64 R18, [R4+-0xf0] ;  /* 0xffff100004127983 */ /* 0x000f680000100a00 */
        /* <DEDUP_REMOVED lines=13> */
[----:B------:R-:W-:Y:S02]  /*27030*/  ISETP.GE.AND P1, PT, R2, -0xc, PT ;  /* 0xfffffff40200780c */ /* 0x000fe40003f26270 */
[----:B0-----:R-:W-:Y:S01]  /*27040*/  IADD3 R4, PT, PT, R4, 0x40, RZ ;  /* 0x0000004004047810 */ /* 0x001fe20007ffe0ff */
[----:B--2---:R-:W-:Y:S02]  /*27050*/  VIADD R6, R6, UR5 ;  /* 0x0000000506067c36 */ /* 0x004fe40008000000 */
[----:B------:R-:W-:Y:S01]  /*27060*/  VIADD R7, R7, UR5 ;  /* 0x0000000507077c36 */ /* 0x000fe20008000000 */
[----:B---3--:R-:W-:Y:S01]  /*27070*/  IADD3 R10, PT, PT, R10, UR5, RZ ;  /* 0x000000050a0a7c10 */ /* 0x008fe2000fffe0ff */
[----:B------:R-:W-:Y:S02]  /*27080*/  VIADD R11, R11, UR5 ;  /* 0x000000050b0b7c36 */ /* 0x000fe40008000000 */
[----:B----4-:R-:W-:Y:S01]  /*27090*/  VIADD R14, R14, UR5 ;  /* 0x000000050e0e7c36 */ /* 0x010fe20008000000 */
[----:B------:R-:W-:Y:S01]  /*270a0*/  IADD3 R15, PT, PT, R15, UR5, RZ ;  /* 0x000000050f0f7c10 */ /* 0x000fe2000fffe0ff */
[----:B-----5:R-:W-:-:S02]  /*270b0*/  VIADD R18, R18, UR5 ;  /* 0x0000000512127c36 */ /* 0x020fc40008000000 */
[----:B------:R-:W-:Y:S01]  /*270c0*/  VIADD R19, R19, UR5 ;  /* 0x0000000513137c36 */ /* 0x000fe20008000000 */
[----:B------:R-:W-:Y:S01]  /*270d0*/  IADD3 R22, PT, PT, R22, UR5, RZ ;  /* 0x0000000516167c10 */ /* 0x000fe2000fffe0ff */
[----:B------:R-:W-:Y:S02]  /*270e0*/  VIADD R23, R23, UR5 ;  /* 0x0000000517177c36 */ /* 0x000fe40008000000 */
[----:B------:R-:W-:Y:S01]  /*270f0*/  VIADD R26, R26, UR5 ;  /* 0x000000051a1a7c36 */ /* 0x000fe20008000000 */
[----:B------:R-:W-:Y:S01]  /*27100*/  IADD3 R27, PT, PT, R27, UR5, RZ ;  /* 0x000000051b1b7c10 */ /* 0x000fe2000fffe0ff */
[----:B------:R-:W-:Y:S02]  /*27110*/  VIADD R30, R30, UR5 ;  /* 0x000000051e1e7c36 */ /* 0x000fe40008000000 */
[----:B------:R-:W-:Y:S01]  /*27120*/  VIADD R31, R31, UR5 ;  /* 0x000000051f1f7c36 */ /* 0x000fe20008000000 */
[----:B------:R-:W-:Y:S01]  /*27130*/  IADD3 R34, PT, PT, R34, UR5, RZ ;  /* 0x0000000522227c10 */ /* 0x000fe2000fffe0ff */
        /* <DEDUP_REMOVED lines=35> */
.L_x_26225:
[----:B0-----:R-:W-:-:S05]  /*27370*/  IMAD.MOV R6, RZ, RZ, -R2 ;  /* 0x000000ffff067224 */ /* 0x001fca00078e0a02 */
[----:B------:R-:W-:-:S13]  /*27380*/  ISETP.GT.AND P1, PT, R6, 0x4, PT ;  /* 0x000000040600780c */ /* 0x000fda0003f24270 */
[----:B------:R-:W-:Y:S05]  /*27390*/  @!P1 BRA `(.L_x_26227) ;  /* 0x0000000000909947 */ /* 0x000fea0003800000 */
[----:B------:R-:W2:Y:S04]  /*273a0*/  LDL.64 R6, [R4+-0x108] ;  /* 0xfffef80004067983 */ /* 0x000ea80000100a00 */
[----:B------:R-:W3:Y:S04]  /*273b0*/  LDL.64 R10, [R4+-0x100] ;  /* 0xffff0000040a7983 */ /* 0x000ee80000100a00 */
[----:B------:R-:W4:Y:S04]  /*273c0*/  LDL.64 R14, [R4+-0xf8] ;  /* 0xffff0800040e7983 */ /* 0x000f280000100a00 */
[----:B------:R-:W5:Y:S04]  /*273d0*/  LDL.64 R18, [R4+-0xf0] ;  /* 0xffff100004127983 */ /* 0x000f680000100a00 */
[----:B------:R-:W5:Y:S04]  /*273e0*/  LDL.64 R8, [R4+-0x8] ;  /* 0xfffff80004087983 */ /* 0x000f680000100a00 */
[----:B------:R-:W5:Y:S04]  /*273f0*/  LDL.64 R12, [R4] ;  /* 0x00000000040c7983 */ /* 0x000f680000100a00 */
[----:B------:R-:W5:Y:S04]  /*27400*/  LDL.64 R16, [R4+0x8] ;  /* 0x0000080004107983 */ /* 0x000f680000100a00 */
[----:B------:R0:W5:Y:S01]  /*27410*/  LDL.64 R20, [R4+0x10] ;  /* 0x0000100004147983 */ /* 0x0001620000100a00 */
[----:B------:R-:W-:Y:S01]  /*27420*/  PLOP3.LUT P0, PT, PT, PT, PT, 0x8, 0x80 ;  /* 0x000000000080781c */ /* 0x000fe20003f0e170 */
[----:B------:R-:W-:-:S02]  /*27430*/  VIADD R2, R2, 0x8 ;  /* 0x0000000802027836 */ /* 0x000fc40000000000 */
[----:B0-----:R-:W-:Y:S02]  /*27440*/  VIADD R4, R4, 0x20 ;  /* 0x0000002004047836 */ /* 0x001fe40000000000 */
[----:B--2---:R-:W-:Y:S01]  /*27450*/  VIADD R6, R6, UR5 ;  /* 0x0000000506067c36 */ /* 0x004fe20008000000 */
[----:B------:R-:W-:Y:S01]  /*27460*/  IADD3 R7, PT, PT, R7, UR5, RZ ;  /* 0x0000000507077c10 */ /* 0x000fe2000fffe0ff */
[----:B---3--:R-:W-:Y:S02]  /*27470*/  VIADD R10, R10, UR5 ;  /* 0x000000050a0a7c36 */ /* 0x008fe40008000000 */
[----:B------:R-:W-:Y:S01]  /*27480*/  VIADD R11, R11, UR5 ;  /* 0x000000050b0b7c36 */ /* 0x000fe20008000000 */
[----:B----4-:R-:W-:Y:S01]  /*27490*/  IADD3 R14, PT, PT, R14, UR5, RZ ;  /* 0x000000050e0e7c10 */ /* 0x010fe2000fffe0ff */
[----:B------:R-:W-:Y:S02]  /*274a0*/  VIADD R15, R15, UR5 ;  /* 0x000000050f0f7c36 */ /* 0x000fe40008000000 */
[----:B-----5:R-:W-:Y:S01]  /*274b0*/  VIADD R18, R18, UR5 ;  /* 0x0000000512127c36 */ /* 0x020fe20008000000 */
[----:B------:R-:W-:Y:S01]  /*274c0*/  IADD3 R19, PT, PT, R19, UR5, RZ ;  /* 0x0000000513137c10 */ /* 0x000fe2000fffe0ff */
        /* <DEDUP_REMOVED lines=17> */
.L_x_26227:
[----:B------:R-:W-:-:S13]  /*275e0*/  ISETP.NE.OR P0, PT, R2, RZ, P0 ;  /* 0x000000ff0200720c */ /* 0x000fda0000705670 */
[----:B------:R-:W-:Y:S05]  /*275f0*/  @!P0 BRA `(.L_x_26223) ;  /* 0x0000000000548947 */ /* 0x000fea0003800000 */
.L_x_26224:
[----:B01----:R-:W2:Y:S04]  /*27600*/  LDL.64 R6, [R4+-0x108] ;  /* 0xfffef80004067983 */ /* 0x003ea80000100a00 */
[----:B------:R-:W3:Y:S04]  /*27610*/  LDL.64 R10, [R4+-0x100] ;  /* 0xffff0000040a7983 */ /* 0x000ee80000100a00 */
[----:B------:R-:W4:Y:S04]  /*27620*/  LDL.64 R8, [R4+-0x8] ;  /* 0xfffff80004087983 */ /* 0x000f280000100a00 */
[----:B------:R0:W5:Y:S01]  /*27630*/  LDL.64 R12, [R4] ;  /* 0x00000000040c7983 */ /* 0x0001620000100a00 */
[----:B------:R-:W-:-:S05]  /*27640*/  VIADD R2, R2, 0x4 ;  /* 0x0000000402027836 */ /* 0x000fca0000000000 */
[----:B------:R-:W-:Y:S01]  /*27650*/  ISETP.NE.AND P0, PT, R2, RZ, PT ;  /* 0x000000ff0200720c */ /* 0x000fe20003f05270 */
[----:B0-----:R-:W-:Y:S01]  /*27660*/  VIADD R4, R4, 0x10 ;  /* 0x0000001004047836 */ /* 0x001fe20000000000 */
[----:B--2---:R-:W-:Y:S01]  /*27670*/  IADD3 R6, PT, PT, R6, UR5, RZ ;  /* 0x0000000506067c10 */ /* 0x004fe2000fffe0ff */
        /* <DEDUP_REMOVED lines=13> */
.L_x_26223:
[----:B------:R-:W-:-:S13]  /*27750*/  ISETP.NE.AND P0, PT, R3, RZ, PT ;  /* 0x000000ff0300720c */ /* 0x000fda0003f05270 */
[----:B------:R-:W-:Y:S05]  /*27760*/  @!P0 BRA `(.L_x_26222) ;  /* 0x00000000004c8947 */ /* 0x000fea0003800000 */
[----:B01----:R-:W0:Y:S01]  /*27770*/  S2R R7, SR_CgaCtaId ;  /* 0x0000000000077919 */ /* 0x003e220000008800 */
[----:B------:R-:W-:Y:S01]  /*27780*/  MOV R2, 0x400 ;  /* 0x0000040000027802 */ /* 0x000fe20000000f00 */
[----:B------:R-:W-:Y:S02]  /*27790*/  IMAD R0, R5, 0x4, R0 ;  /* 0x0000000405007824 */ /* 0x000fe400078e0200 */
[----:B------:R-:W-:Y:S01]  /*277a0*/  IMAD.MOV R3, RZ, RZ, -R3 ;  /* 0x000000ffff037224 */ /* 0x000fe200078e0a03 */
[----:B------:R-:W-:Y:S02]  /*277b0*/  IADD3 R2, PT, PT, R2, 0x620, RZ ;  /* 0x0000062002027810 */ /* 0x000fe40007ffe0ff */
[----:B------:R-:W-:Y:S02]  /*277c0*/  IADD3 R4, PT, PT, R0, 0x108, RZ ;  /* 0x0000010800047810 */ /* 0x000fe40007ffe0ff */
[----:B0-----:R-:W-:-:S05]  /*277d0*/  LEA R2, R7, R2, 0x18 ;  /* 0x0000000207027211 */ /* 0x001fca00078ec0ff */
[----:B------:R-:W-:-:S04]  /*277e0*/  IMAD R5, R5, 0x4, R2 ;  /* 0x0000000405057824 */ /* 0x000fc800078e0202 */
[----:B------:R-:W-:-:S07]  /*277f0*/  VIADD R5, R5, 0x100 ;  /* 0x0000010005057836 */ /* 0x000fce0000000000 */
.L_x_26228:
        /* <DEDUP_REMOVED lines=10> */
.L_x_26222:
[----:B------:R-:W2:Y:S01]  /*278a0*/  S2UR UR5, SR_CgaCtaId ;  /* 0x00000000000579c3 */ /* 0x000ea20000008800 */
[----:B------:R-:W-:Y:S01]  /*278b0*/  UMOV UR4, 0x400 ;  /* 0x0000040000047882 */ /* 0x000fe20000000000 */
[----:B------:R-:W-:Y:S01]  /*278c0*/  MOV R2, R211 ;  /* 0x000000d300027202 */ /* 0x000fe20000000f00 */
[----:B------:R-:W-:Y:S01]  /*278d0*/  IMAD.MOV.U32 R3, RZ, RZ, R210 ;  /* 0x000000ffff037224 */ /* 0x000fe200078e00d2 */
[----:B--2---:R-:W-:-:S09]  /*278e0*/  ULEA UR4, UR5, UR4, 0x18 ;  /* 0x0000000405047291 */ /* 0x004fd2000f8ec0ff */
[----:B------:R2:W-:Y:S03]  /*278f0*/  STS.64 [UR4+0x820], R2 ;  /* 0x00082002ff007988 */ /* 0x0005e60008000a04 */
.L_x_26221:
[----:B------:R-:W-:Y:S05]  /*27900*/  BSYNC.RECONVERGENT B0 ;  /* 0x0000000000007941 */ /* 0x000fea0003800200 */
.L_x_26220:
[----:B------:R-:W-:Y:S01]  /*27910*/  BAR.SYNC.DEFER_BLOCKING 0x0 ;  /* 0x0000000000007b1d */ /* 0x000fe20000010000 */
[----:B------:R-:W-:-:S13]  /*27920*/  ISETP.GT.U32.AND P0, PT, R220, 0x81, PT ;  /* 0x00000081dc00780c */ /* 0x000fda0003f04070 */
[----:B------:R-:W-:Y:S05]  /*27930*/  @P0 EXIT ;  /* 0x000000000000094d */ /* 0x000fea0003800000 */
[----:B------:R-:W3:Y:S01]  /*27940*/  S2R R0, SR_CTAID.Y ;  /* 0x0000000000007919 */ /* 0x000ee20000002600 */
[----:B------:R-:W4:Y:S01]  /*27950*/  S2UR UR5, SR_CgaCtaId ;  /* 0x00000000000579c3 */ /* 0x000f220000008800 */
[----:B------:R-:W-:Y:S02]  /*27960*/  UMOV UR4, 0x400 ;  /* 0x0000040000047882 */ /* 0x000fe40000000000 */
[----:B------:R-:W-:-:S05]  /*27970*/  UIADD3 UR4, UPT, UPT, UR4, 0x620, URZ ;  /* 0x0000062004047890 */ /* 0x000fca000fffe0ff */
[----:B0-2---:R-:W3:Y:S08]  /*27980*/  LDC R3, c[0x0][0x374] ;  /* 0x0000dd00ff037b82 */ /* 0x005ef00000000800 */
[----:B------:R-:W0:Y:S01]  /*27990*/  LDC.64 R4, c[0x0][0x398] ;  /* 0x0000e600ff047b82 */ /* 0x000e220000000a00 */
[----:B----4-:R-:W-:Y:S01]  /*279a0*/  ULEA UR4, UR5, UR4, 0x18 ;  /* 0x0000000405047291 */ /* 0x010fe2000f8ec0ff */
[----:B---3--:R-:W-:-:S05]  /*279b0*/  IMAD R3, R3, UR7, R0 ;  /* 0x0000000703037c24 */ /* 0x008fca000f8e0200 */
[----:B------:R-:W-:Y:S01]  /*279c0*/  LEA R0, R220, UR4, 0x2 ;  /* 0x00000004dc007c11 */ /* 0x000fe2000f8e10ff */
[----:B-1----:R-:W-:-:S07]  /*279d0*/  IMAD R7, R3, 0x82, R220 ;  /* 0x0000008203077824 */ /* 0x002fce00078e02dc */
.L_x_26229:
[----:B-1----:R1:W2:Y:S01]  /*279e0*/  LDS R9, [R0] ;  /* 0x0000000000097984 */ /* 0x0022a20000000800 */
[C---:B0-----:R-:W-:Y:S01]  /*279f0*/  IMAD.WIDE.U32 R2, R7.reuse, 0x4, R4 ;  /* 0x0000000407027825 */ /* 0x041fe200078e0004 */
[C---:B------:R-:W-:Y:S02]  /*27a00*/  ISETP.GE.U32.AND P0, PT, R220.reuse, 0x42, PT ;  /* 0x00000042dc00780c */ /* 0x040fe40003f06070 */
[----:B------:R-:W-:Y:S01]  /*27a10*/  IADD3 R7, PT, PT, R7, 0x40, RZ ;  /* 0x0000004007077810 */ /* 0x000fe20007ffe0ff */
[----:B------:R-:W-:Y:S02]  /*27a20*/  VIADD R220, R220, 0x40 ;  /* 0x00000040dcdc7836 */ /* 0x000fe40000000000 */
[----:B-1----:R-:W-:Y:S01]  /*27a30*/  VIADD R0, R0, 0x100 ;  /* 0x0000010000007836 */ /* 0x002fe20000000000 */
[----:B--2---:R1:W-:Y:S07]  /*27a40*/  STG.E desc[UR8][R2.64], R9 ;  /* 0x0000000902007986 */ /* 0x0043ee000c101908 */
[----:B------:R-:W-:Y:S05]  /*27a50*/  @!P0 BRA `(.L_x_26229) ;  /* 0xfffffffc00e08947 */ /* 0x000fea000383ffff */
[----:B------:R-:W-:Y:S05]  /*27a60*/  EXIT ;  /* 0x000000000000794d */ /* 0x000fea0003800000 */
.L_x_26230:
        /* <DEDUP_REMOVED lines=9> */
.L_x_38481:


//--------------------- .text._ZN17fastertransformer17batch_topk_kernelIfLi32ELi32EEEvPKiPKT_PiPfS7_PKbS2_NS_14BeamHypothesesEiiifS3_ --------------------------
	.section	.text._ZN17fastertransformer17batch_topk_kernelIfLi32ELi32EEEvPKiPKT_PiPfS7_PKbS2_NS_14BeamHypothesesEiiifS3_,"ax",@progbits
	.align	128
        .global         _ZN17fastertransformer17batch_topk_kernelIfLi32ELi32EEEvPKiPKT_PiPfS7_PKbS2_NS_14BeamHypothesesEiiifS3_
        .type           _ZN17fastertransformer17batch_topk_kernelIfLi32ELi32EEEvPKiPKT_PiPfS7_PKbS2_NS_14BeamHypothesesEiiifS3_,@function
        .size           _ZN17fastertransformer17batch_topk_kernelIfLi32ELi32EEEvPKiPKT_PiPfS7_PKbS2_NS_14BeamHypothesesEiiifS3_,(.L_x_38482 - _ZN17fastertransformer17batch_topk_kernelIfLi32ELi32EEEvPKiPKT_PiPfS7_PKbS2_NS_14BeamHypothesesEiiifS3_)
        .other          _ZN17fastertransformer17batch_topk_kernelIfLi32ELi32EEEvPKiPKT_PiPfS7_PKbS2_NS_14BeamHypothesesEiiifS3_,@"STO_CUDA_ENTRY STV_DEFAULT"
_ZN17fastertransformer17batch_topk_kernelIfLi32ELi32EEEvPKiPKT_PiPfS7_PKbS2_NS_14BeamHypothesesEiiifS3_:
.text._ZN17fastertransformer17batch_topk_kernelIfLi32ELi32EEEvPKiPKT_PiPfS7_PKbS2_NS_14BeamHypothesesEiiifS3_:
        /* <DEDUP_REMOVED lines=46> */
.L_x_26232:
[----:B------:R-:W-:Y:S05]  /*02e0*/  BSYNC.RECONVERGENT B0 ;  /* 0x0000000000007941 */ /* 0x000fea0003800200 */
.L_x_26231:
        /* <DEDUP_REMOVED lines=68> */
[----:B01----:R-:W-:Y:S06]  /*0730*/  @P0 BRA `(.L_x_26234) ;  /* 0x0000002400bc0947 */ /* 0x003fec0003800000 */
[----:B------:R-:W0:Y:S01]  /*0740*/  LDCU.64 UR4, c[0x0][0x3a8] ;  /* 0x00007500ff0477ac */ /* 0x000e220008000a00 */
[----:B------:R-:W-:Y:S01]  /*0750*/  IMAD.WIDE.U32 R2, R67, 0x4, RZ ;  /* 0x0000000443027825 */ /* 0x000fe200078e00ff */
[----:B------:R-:W-:Y:S01]  /*0760*/  MOV R35, 0xffffffff ;  /* 0xffffffff00237802 */ /* 0x000fe20000000f00 */
[----:B------:R-:W1:Y:S02]  /*0770*/  LDCU.64 UR8, c[0x0][0x388] ;  /* 0x00007100ff0877ac */ /* 0x000e640008000a00 */
[----:B------:R-:W-:Y:S01]  /*0780*/  IMAD.MOV.U32 R72, RZ, RZ, R67 ;  /* 0x000000ffff487224 */ /* 0x000fe200078e0043 */
[----:B------:R-:W-:Y:S01]  /*0790*/  MOV R4, 0xff7fffff ;  /* 0xff7fffff00047802 */ /* 0x000fe20000000f00 */
[----:B------:R-:W2:Y:S01]  /*07a0*/  LDC.64 R66, c[0x0][0x3b0] ;  /* 0x0000ec00ff427b82 */ /* 0x000ea20000000a00 */
        /* <DEDUP_REMOVED lines=10> */
[----:B0-----:R-:W-:Y:S01]  /*0850*/  IADD3 R68, P0, PT, R88, UR4, RZ ;  /* 0x0000000458447c10 */ /* 0x001fe2000ff1e0ff */
[----:B------:R-:W0:Y:S01]  /*0860*/  LDCU UR4, c[0x0][0x44c] ;  /* 0x00008980ff0477ac */ /* 0x000e220008000800 */
[----:B------:R-:W-:Y:S01]  /*0870*/  IMAD.MOV.U32 R11, RZ, RZ, -0x800001 ;  /* 0xff7fffffff0b7424 */ /* 0x000fe200078e00ff */
[----:B-1----:R-:W-:Y:S01]  /*0880*/  IADD3 R70, P1, PT, R2, UR8, RZ ;  /* 0x0000000802467c10 */ /* 0x002fe2000ff3e0ff */
[----:B------:R-:W-:Y:S01]  /*0890*/  IMAD.MOV.U32 R2, RZ, RZ, -0x800001 ;  /* 0xff7fffffff027424 */ /* 0x000fe200078e00ff */
[----:B------:R-:W-:Y:S01]  /*08a0*/  MOV R28, 0xff7fffff ;  /* 0xff7fffff001c7802 */ /* 0x000fe20000000f00 */
[----:B------:R-:W-:Y:S01]  /*08b0*/  IMAD.X R69, RZ, RZ, UR5, P0 ;  /* 0x00000005ff457e24 */ /* 0x000fe200080e06ff */
[----:B------:R-:W-:Y:S01]  /*08c0*/  IADD3.X R71, PT, PT, R3, UR9, RZ, P1, !PT ;  /* 0x0000000903477c10 */ /* 0x000fe20008ffe4ff */
        /* <DEDUP_REMOVED lines=51> */
[----:B--2---:R-:W-:-:S07]  /*0c00*/  IMAD.WIDE.U32 R66, R88, 0x4, R66 ;  /* 0x0000000458427825 */ /* 0x004fce00078e0042 */
.L_x_26332:
[----:B------:R0:W5:Y:S01]  /*0c10*/  @!P1 LDG.E.CONSTANT R73, desc[UR6][R70.64] ;  /* 0x0000000646499981 */ /* 0x000162000c1e9900 */
[----:B------:R-:W1:Y:S01]  /*0c20*/  LDC R79, c[0x0][0x444] ;  /* 0x00011100ff4f7b82 */ /* 0x000e620000000800 */
[----:B------:R-:W-:Y:S02]  /*0c30*/  IABS R80, R72 ;  /* 0x0000004800507213 */ /* 0x000fe40000000000 */
[----:B------:R-:W-:Y:S02]  /*0c40*/  ISETP.GE.AND P3, PT, R72, RZ, PT ;  /* 0x000000ff4800720c */ /* 0x000fe40003f66270 */
[----:B-1----:R-:W-:-:S04]  /*0c50*/  IABS R78, R79 ;  /* 0x0000004f004e7213 */ /* 0x002fc80000000000 */
[----:B------:R-:W1:Y:S08]  /*0c60*/  I2F.RP R76, R78 ;  /* 0x0000004e004c7306 */ /* 0x000e700000209400 */
[----:B-1----:R-:W1:Y:S02]  /*0c70*/  MUFU.RCP R76, R76 ;  /* 0x0000004c004c7308 */ /* 0x002e640000001000 */
[----:B-1----:R-:W-:-:S06]  /*0c80*/  IADD3 R74, PT, PT, R76, 0xffffffe, RZ ;  /* 0x0ffffffe4c4a7810 */ /* 0x002fcc0007ffe0ff */
[----:B------:R1:W2:Y:S02]  /*0c90*/  F2I.FTZ.U32.TRUNC.NTZ R75, R74 ;  /* 0x0000004a004b7305 */ /* 0x0002a4000021f000 */
[----:B-1----:R-:W-:Y:S02]  /*0ca0*/  IMAD.MOV.U32 R74, RZ, RZ, RZ ;  /* 0x000000ffff4a7224 */ /* 0x002fe400078e00ff */
[----:B--2---:R-:W-:-:S04]  /*0cb0*/  IMAD.MOV R77, RZ, RZ, -R75 ;  /* 0x000000ffff4d7224 */ /* 0x004fc800078e0a4b */
[----:B------:R-:W-:-:S04]  /*0cc0*/  IMAD R77, R77, R78, RZ ;  /* 0x0000004e4d4d7224 */ /* 0x000fc800078e02ff */
        /* <DEDUP_REMOVED lines=18> */
[----:B---3--:R-:W-:-:S04]  /*0df0*/  @!P0 IADD3 R74, PT, PT, R74, 0x1, RZ ;  /* 0x000000014a4a8810 */ /* 0x008fc80007ffe0ff */
[----:B------:R-:W-:-:S13]  /*0e00*/  ISETP.NE.AND P0, PT, R74, 0x1, PT ;  /* 0x000000014a00780c */ /* 0x000fda0003f05270 */
[----:B------:R-:W0:Y:S01]  /*0e10*/  @P0 LDC R75, c[0x0][0x44c] ;  /* 0x00011300ff4b0b82 */ /* 0x000e220000000800 */
[----:B------:R-:W-:-:S06]  /*0e20*/  @P0 I2FP.F32.S32 R74, R74 ;  /* 0x0000004a004a0245 */ /* 0x000fcc0000201400 */
[----:B------:R-:W0:Y:S02]  /*0e30*/  @P0 MUFU.LG2 R74, R74 ;  /* 0x0000004a004a0308 */ /* 0x000e240000000c00 */
[----:B0-----:R-:W-:-:S06]  /*0e40*/  @P0 FMUL.FTZ R75, R74, R75 ;  /* 0x0000004b4a4b0220 */ /* 0x001fcc0000410000 */
[----:B------:R-:W4:Y:S02]  /*0e50*/  @P0 MUFU.EX2 R78, -R75 ;  /* 0x8000004b004e0308 */ /* 0x000f240000000800 */
[----:B----4-:R-:W-:-:S07]  /*0e60*/  @P0 FMUL.FTZ R73, R73, R78 ;  /* 0x0000004e49490220 */ /* 0x010fce0000410000 */
.L_x_26235:
        /* <DEDUP_REMOVED lines=8> */
.L_x_26237:
[----:B------:R-:W-:Y:S02]  /*0ef0*/  IMAD.MOV.U32 R3, RZ, RZ, R76 ;  /* 0x000000ffff037224 */ /* 0x000fe400078e004c */
[----:B------:R-:W-:-:S07]  /*0f00*/  IMAD.MOV.U32 R35, RZ, RZ, R72 ;  /* 0x000000ffff237224 */ /* 0x000fce00078e0048 */
.L_x_26238:
[----:B------:R-:W-:Y:S05]  /*0f10*/  BSYNC.RECONVERGENT B1 ;  /* 0x0000000000017941 */ /* 0x000fea0003800200 */
.L_x_26236:
        /* <DEDUP_REMOVED lines=9> */
.L_x_26240:
[----:B------:R-:W-:Y:S02]  /*0fb0*/  IMAD.MOV.U32 R74, RZ, RZ, R3 ;  /* 0x000000ffff4a7224 */ /* 0x000fe400078e0003 */
[----:B------:R-:W-:Y:S01]  /*0fc0*/  IMAD.MOV.U32 R76, RZ, RZ, R35 ;  /* 0x000000ffff4c7224 */ /* 0x000fe200078e0023 */
[----:B------:R-:W-:Y:S01]  /*0fd0*/  MOV R35, R34 ;  /* 0x0000002200237202 */ /* 0x000fe20000000f00 */
[----:B------:R-:W-:-:S07]  /*0fe0*/  IMAD.MOV.U32 R3, RZ, RZ, R2 ;  /* 0x000000ffff037224 */ /* 0x000fce00078e0002 */
.L_x_26241:
[----:B------:R-:W-:Y:S05]  /*0ff0*/  BSYNC.RECONVERGENT B1 ;  /* 0x0000000000017941 */ /* 0x000fea0003800200 */
.L_x_26239:
        /* <DEDUP_REMOVED lines=11> */
.L_x_26243:
[----:B------:R-:W-:Y:S01]  /*10b0*/  IMAD.MOV.U32 R73, RZ, RZ, R74 ;  /* 0x000000ffff497224 */ /* 0x000fe200078e004a */
[----:B------:R-:W-:Y:S01]  /*10c0*/  MOV R34, R37 ;  /* 0x0000002500227202 */ /* 0x000fe20000000f00 */
[----:B------:R-:W-:Y:S02]  /*10d0*/  IMAD.MOV.U32 R75, RZ, RZ, R76 ;  /* 0x000000ffff4b7224 */ /* 0x000fe400078e004c */
[----:B------:R-:W-:-:S07]  /*10e0*/  IMAD.MOV.U32 R2, RZ, RZ, R5 ;  /* 0x000000ffff027224 */ /* 0x000fce00078e0005 */
.L_x_26244:
[----:B------:R-:W-:Y:S05]  /*10f0*/  BSYNC.RECONVERGENT B1 ;  /* 0x0000000000017941 */ /* 0x000fea0003800200 */
.L_x_26242:
        /* <DEDUP_REMOVED lines=11> */
.L_x_26246:
[----:B------:R-:W-:Y:S01]  /*11b0*/  IMAD.MOV.U32 R74, RZ, RZ, R73 ;  /* 0x000000ffff4a7224 */ /* 0x000fe200078e0049 */
[----:B------:R-:W-:Y:S01]  /*11c0*/  MOV R37, R36 ;  /* 0x0000002400257202 */ /* 0x000fe20000000f00 */
[----:B------:R-:W-:Y:S02]  /*11d0*/  IMAD.MOV.U32 R76, RZ, RZ, R75 ;  /* 0x000000ffff4c7224 */ /* 0x000fe400078e004b */
[----:B------:R-:W-:-:S07]  /*11e0*/  IMAD.MOV.U32 R5, RZ, RZ, R4 ;  /* 0x000000ffff057224 */ /* 0x000fce00078e0004 */
.L_x_26247:
[----:B------:R-:W-:Y:S05]  /*11f0*/  BSYNC.RECONVERGENT B1 ;  /* 0x0000000000017941 */ /* 0x000fea0003800200 */
.L_x_26245:
        /* <DEDUP_REMOVED lines=11> */
.L_x_26249:
[----:B------:R-:W-:Y:S01]  /*12b0*/  IMAD.MOV.U32 R73, RZ, RZ, R74 ;  /* 0x000000ffff497224 */ /* 0x000fe200078e004a */
[----:B------:R-:W-:Y:S01]  /*12c0*/  MOV R36, R39 ;  /* 0x0000002700247202 */ /* 0x000fe20000000f00 */
[----:B------:R-:W-:Y:S02]  /*12d0*/  IMAD.MOV.U32 R75, RZ, RZ, R76 ;  /* 0x000000ffff4b7224 */ /* 0x000fe400078e004c */
[----:B------:R-:W-:-:S07]  /*12e0*/  IMAD.MOV.U32 R4, RZ, RZ, R7 ;  /* 0x000000ffff047224 */ /* 0x000fce00078e0007 */
.L_x_26250:
[----:B------:R-:W-:Y:S05]  /*12f0*/  BSYNC.RECONVERGENT B1 ;  /* 0x0000000000017941 */ /* 0x000fea0003800200 */
.L_x_26248:
        /* <DEDUP_REMOVED lines=11> */
.L_x_26252:
[----:B------:R-:W-:Y:S01]  /*13b0*/  IMAD.MOV.U32 R74, RZ, RZ, R73 ;  /* 0x000000ffff4a7224 */ /* 0x000fe200078e0049 */
[----:B------:R-:W-:Y:S01]  /*13c0*/  MOV R39, R38 ;  /* 0x0000002600277202 */ /* 0x000fe20000000f00 */
[----:B------:R-:W-:Y:S02]  /*13d0*/  IMAD.MOV.U32 R76, RZ, RZ, R75 ;  /* 0x000000ffff4c7224 */ /* 0x000fe400078e004b */
[----:B------:R-:W-:-:S07]  /*13e0*/  IMAD.MOV.U32 R7, RZ, RZ, R6 ;  /* 0x000000ffff077224 */ /* 0x000fce00078e0006 */
.L_x_26253:
[----:B------:R-:W-:Y:S05]  /*13f0*/  BSYNC.RECONVERGENT B1 ;  /* 0x0000000000017941 */ /* 0x000fea0003800200 */
.L_x_26251:
        /* <DEDUP_REMOVED lines=11> */
.L_x_26255:
[----:B------:R-:W-:Y:S01]  /*14b0*/  IMAD.MOV.U32 R73, RZ, RZ, R74 ;  /* 0x000000ffff497224 */ /* 0x000fe200078e004a */
[----:B------:R-:W-:Y:S01]  /*14c0*/  MOV R38, R41 ;  /* 0x0000002900267202 */ /* 0x000fe20000000f00 */
[----:B------:R-:W-:Y:S02]  /*14d0*/  IMAD.MOV.U32 R75, RZ, RZ, R76 ;  /* 0x000000ffff4b7224 */ /* 0x000fe400078e004c */
[----:B------:R-:W-:-:S07]  /*14e0*/  IMAD.MOV.U32 R6, RZ, RZ, R9 ;  /* 0x000000ffff067224 */ /* 0x000fce00078e0009 */
.L_x_26256:
[----:B------:R-:W-:Y:S05]  /*14f0*/  BSYNC.RECONVERGENT B1 ;  /* 0x0000000000017941 */ /* 0x000fea0003800200 */
.L_x_26254:
        /* <DEDUP_REMOVED lines=11> */
.L_x_26258:
[----:B------:R-:W-:Y:S01]  /*15b0*/  IMAD.MOV.U32 R74, RZ, RZ, R73 ;  /* 0x000000ffff4a7224 */ /* 0x000fe200078e0049 */
[----:B------:R-:W-:Y:S01]  /*15c0*/  MOV R41, R40 ;  /* 0x0000002800297202 */ /* 0x000fe20000000f00 */
[----:B------:R-:W-:Y:S02]  /*15d0*/  IMAD.MOV.U32 R76, RZ, RZ, R75 ;  /* 0x000000ffff4c7224 */ /* 0x000fe400078e004b */
[----:B------:R-:W-:-:S07]  /*15e0*/  IMAD.MOV.U32 R9, RZ, RZ, R8 ;  /* 0x000000ffff097224 */ /* 0x000fce00078e0008 */
.L_x_26259:
[----:B------:R-:W-:Y:S05]  /*15f0*/  BSYNC.RECONVERGENT B1 ;  /* 0x0000000000017941 */ /* 0x000fea0003800200 */
.L_x_26257:
        /* <DEDUP_REMOVED lines=11> */
.L_x_26261:
[----:B------:R-:W-:Y:S01]  /*16b0*/  IMAD.MOV.U32 R73, RZ, RZ, R74 ;  /* 0x000000ffff497224 */ /* 0x000fe200078e004a */
[----:B------:R-:W-:Y:S01]  /*16c0*/  MOV R40, R43 ;  /* 0x0000002b00287202 */ /* 0x000fe20000000f00 */
[----:B------:R-:W-:Y:S02]  /*16d0*/  IMAD.MOV.U32 R75, RZ, RZ, R76 ;  /* 0x000000ffff4b7224 */ /* 0x000fe400078e004c */
[----:B------:R-:W-:-:S07]  /*16e0*/  IMAD.MOV.U32 R8, RZ, RZ, R11 ;  /* 0x000000ffff087224 */ /* 0x000fce00078e000b */
.L_x_26262:
[----:B------:R-:W-:Y:S05]  /*16f0*/  BSYNC.RECONVERGENT B1 ;  /* 0x0000000000017941 */ /* 0x000fea0003800200 */
.L_x_26260:
        /* <DEDUP_REMOVED lines=11> */
.L_x_26264:
[----:B------:R-:W-:Y:S01]  /*17b0*/  IMAD.MOV.U32 R74, RZ, RZ, R73 ;  /* 0x000000ffff4a7224 */ /* 0x000fe200078e0049 */
[----:B------:R-:W-:Y:S01]  /*17c0*/  MOV R43, R42 ;  /* 0x0000002a002b7202 */ /* 0x000fe20000000f00 */
[----:B------:R-:W-:Y:S02]  /*17d0*/  IMAD.MOV.U32 R76, RZ, RZ, R75 ;  /* 0x000000ffff4c7224 */ /* 0x000fe400078e004b */
[----:B------:R-:W-:-:S07]  /*17e0*/  IMAD.MOV.U32 R11, RZ, RZ, R10 ;  /* 0x000000ffff0b7224 */ /* 0x000fce00078e000a */
.L_x_26265:
[----:B------:R-:W-:Y:S05]  /*17f0*/  BSYNC.RECONVERGENT B1 ;  /* 0x0000000000017941 */ /* 0x000fea0003800200 */
.L_x_26263:
        /* <DEDUP_REMOVED lines=11> */
.L_x_26267:
[----:B------:R-:W-:Y:S01]  /*18b0*/  IMAD.MOV.U32 R73, RZ, RZ, R74 ;  /* 0x000000ffff497224 */ /* 0x000fe200078e004a */
[----:B------:R-:W-:Y:S01]  /*18c0*/  MOV R42, R45 ;  /* 0x0000002d002a7202 */ /* 0x000fe20000000f00 */
[----:B------:R-:W-:Y:S02]  /*18d0*/  IMAD.MOV.U32 R75, RZ, RZ, R76 ;  /* 0x000000ffff4b7224 */ /* 0x000fe400078e004c */
[----:B------:R-:W-:-:S07]  /*18e0*/  IMAD.MOV.U32 R10, RZ, RZ, R13 ;  /* 0x000000ffff0a7224 */ /* 0x000fce00078e000d */
.L_x_26268:
[----:B------:R-:W-:Y:S05]  /*18f0*/  BSYNC.RECONVERGENT B1 ;  /* 0x0000000000017941 */ /* 0x000fea0003800200 */
.L_x_26266:
        /* <DEDUP_REMOVED lines=11> */
.L_x_26270:
[----:B------:R-:W-:Y:S01]  /*19b0*/  IMAD.MOV.U32 R74, RZ, RZ, R73 ;  /* 0x000000ffff4a7224 */ /* 0x000fe200078e0049 */
[----:B------:R-:W-:Y:S01]  /*19c0*/  MOV R45, R44 ;  /* 0x0000002c002d7202 */ /* 0x000fe20000000f00 */
[----:B------:R-:W-:Y:S02]  /*19d0*/  IMAD.MOV.U32 R76, RZ, RZ, R75 ;  /* 0x000000ffff4c7224 */ /* 0x000fe400078e004b */
[----:B------:R-:W-:-:S07]  /*19e0*/  IMAD.MOV.U32 R13, RZ, RZ, R12 ;  /* 0x000000ffff0d7224 */ /* 0x000fce00078e000c */
.L_x_26271:
[----:B------:R-:W-:Y:S05]  /*19f0*/  BSYNC.RECONVERGENT B1 ;  /* 0x0000000000017941 */ /* 0x000fea0003800200 */
.L_x_26269:
        /* <DEDUP_REMOVED lines=11> */
.L_x_26273:
[----:B------:R-:W-:Y:S01]  /*1ab0*/  IMAD.MOV.U32 R73, RZ, RZ, R74 ;  /* 0x000000ffff497224 */ /* 0x000fe200078e004a */
[----:B------:R-:W-:Y:S01]  /*1ac0*/  MOV R44, R47 ;  /* 0x0000002f002c7202 */ /* 0x000fe20000000f00 */
[----:B------:R-:W-:Y:S02]  /*1ad0*/  IMAD.MOV.U32 R75, RZ, RZ, R76 ;  /* 0x000000ffff4b7224 */ /* 0x000fe400078e004c */
[----:B------:R-:W-:-:S07]  /*1ae0*/  IMAD.MOV.U32 R12, RZ, RZ, R15 ;  /* 0x000000ffff0c7224 */ /* 0x000fce00078e000f */
.L_x_26274:
[----:B------:R-:W-:Y:S05]  /*1af0*/  BSYNC.RECONVERGENT B1 ;  /* 0x0000000000017941 */ /* 0x000fea0003800200 */
.L_x_26272:
        /* <DEDUP_REMOVED lines=11> */
.L_x_26276:
[----:B------:R-:W-:Y:S01]  /*1bb0*/  IMAD.MOV.U32 R74, RZ, RZ, R73 ;  /* 0x000000ffff4a7224 */ /* 0x000fe200078e0049 */
[----:B------:R-:W-:Y:S01]  /*1bc0*/  MOV R47, R46 ;  /* 0x0000002e002f7202 */ /* 0x000fe20000000f00 */
[----:B------:R-:W-:Y:S02]  /*1bd0*/  IMAD.MOV.U32 R76, RZ, RZ, R75 ;  /* 0x000000ffff4c7224 */ /* 0x000fe400078e004b */
[----:B------:R-:W-:-:S07]  /*1be0*/  IMAD.MOV.U32 R15, RZ, RZ, R14 ;  /* 0x000000ffff0f7224 */ /* 0x000fce00078e000e */
.L_x_26277:
[----:B------:R-:W-:Y:S05]  /*1bf0*/  BSYNC.RECONVERGENT B1 ;  /* 0x0000000000017941 */ /* 0x000fea0003800200 */
.L_x_26275:
        /* <DEDUP_REMOVED lines=11> */
.L_x_26279:
[----:B------:R-:W-:Y:S01]  /*1cb0*/  IMAD.MOV.U32 R73, RZ, RZ, R74 ;  /* 0x000000ffff497224 */ /* 0x000fe200078e004a */
[----:B------:R-:W-:Y:S01]  /*1cc0*/  MOV R46, R49 ;  /* 0x00000031002e7202 */ /* 0x000fe20000000f00 */
[----:B------:R-:W-:Y:S02]  /*1cd0*/  IMAD.MOV.U32 R75, RZ, RZ, R76 ;  /* 0x000000ffff4b7224 */ /* 0x000fe400078e004c */
[----:B------:R-:W-:-:S07]  /*1ce0*/  IMAD.MOV.U32 R14, RZ, RZ, R17 ;  /* 0x000000ffff0e7224 */ /* 0x000fce00078e0011 */
.L_x_26280:
[----:B------:R-:W-:Y:S05]  /*1cf0*/  BSYNC.RECONVERGENT B1 ;  /* 0x0000000000017941 */ /* 0x000fea0003800200 */
.L_x_26278:
        /* <DEDUP_REMOVED lines=11> */
.L_x_26282:
[----:B------:R-:W-:Y:S01]  /*1db0*/  IMAD.MOV.U32 R74, RZ, RZ, R73 ;  /* 0x000000ffff4a7224 */ /* 0x000fe200078e0049 */
[----:B------:R-:W-:Y:S01]  /*1dc0*/  MOV R49, R48 ;  /* 0x0000003000317202 */ /* 0x000fe20000000f00 */
[----:B------:R-:W-:Y:S02]  /*1dd0*/  IMAD.MOV.U32 R76, RZ, RZ, R75 ;  /* 0x000000ffff4c7224 */ /* 0x000fe400078e004b */
[----:B------:R-:W-:-:S07]  /*1de0*/  IMAD.MOV.U32 R17, RZ, RZ, R16 ;  /* 0x000000ffff117224 */ /* 0x000fce00078e0010 */
.L_x_26283:
[----:B------:R-:W-:Y:S05]  /*1df0*/  BSYNC.RECONVERGENT B1 ;  /* 0x0000000000017941 */ /* 0x000fea0003800200 */
.L_x_26281:
        /* <DEDUP_REMOVED lines=11> */
.L_x_26285:
[----:B------:R-:W-:Y:S01]  /*1eb0*/  IMAD.MOV.U32 R73, RZ, RZ, R74 ;  /* 0x000000ffff497224 */ /* 0x000fe200078e004a */
[----:B------:R-:W-:Y:S01]  /*1ec0*/  MOV R48, R51 ;  /* 0x0000003300307202 */ /* 0x000fe20000000f00 */
[----:B------:R-:W-:Y:S02]  /*1ed0*/  IMAD.MOV.U32 R75, RZ, RZ, R76 ;  /* 0x000000ffff4b7224 */ /* 0x000fe400078e004c */
[----:B------:R-:W-:-:S07]  /*1ee0*/  IMAD.MOV.U32 R16, RZ, RZ, R19 ;  /* 0x000000ffff107224 */ /* 0x000fce00078e0013 */
.L_x_26286:
[----:B------:R-:W-:Y:S05]  /*1ef0*/  BSYNC.RECONVERGENT B1 ;  /* 0x0000000000017941 */ /* 0x000fea0003800200 */
.L_x_26284:
        /* <DEDUP_REMOVED lines=11> */
.L_x_26288:
[----:B------:R-:W-:Y:S01]  /*1fb0*/  IMAD.MOV.U32 R74, RZ, RZ, R73 ;  /* 0x000000ffff4a7224 */ /* 0x000fe200078e0049 */
[----:B------:R-:W-:Y:S01]  /*1fc0*/  MOV R51, R50 ;  /* 0x0000003200337202 */ /* 0x000fe20000000f00 */
[----:B------:R-:W-:Y:S02]  /*1fd0*/  IMAD.MOV.U32 R76, RZ, RZ, R75 ;  /* 0x000000ffff4c7224 */ /* 0x000fe400078e004b */
[----:B------:R-:W-:-:S07]  /*1fe0*/  IMAD.MOV.U32 R19, RZ, RZ, R18 ;  /* 0x000000ffff137224 */ /* 0x000fce00078e0012 */
.L_x_26289:
[----:B------:R-:W-:Y:S05]  /*1ff0*/  BSYNC.RECONVERGENT B1 ;  /* 0x0000000000017941 */ /* 0x000fea0003800200 */
.L_x_26287:
        /* <DEDUP_REMOVED lines=11> */
.L_x_26291:
[----:B------:R-:W-:Y:S01]  /*20b0*/  IMAD.MOV.U32 R73, RZ, RZ, R74 ;  /* 0x000000ffff497224 */ /* 0x000fe200078e004a */
[----:B------:R-:W-:Y:S01]  /*20c0*/  MOV R50, R53 ;  /* 0x0000003500327202 */ /* 0x000fe20000000f00 */
[----:B------:R-:W-:Y:S02]  /*20d0*/  IMAD.MOV.U32 R75, RZ, RZ, R76 ;  /* 0x000000ffff4b7224 */ /* 0x000fe400078e004c */
[----:B------:R-:W-:-:S07]  /*20e0*/  IMAD.MOV.U32 R18, RZ, RZ, R21 ;  /* 0x000000ffff127224 */ /* 0x000fce00078e0015 */
.L_x_26292:
[----:B------:R-:W-:Y:S05]  /*20f0*/  BSYNC.RECONVERGENT B1 ;  /* 0x0000000000017941 */ /* 0x000fea0003800200 */
.L_x_26290:
        /* <DEDUP_REMOVED lines=11> */
.L_x_26294:
[----:B------:R-:W-:Y:S01]  /*21b0*/  IMAD.MOV.U32 R74, RZ, RZ, R73 ;  /* 0x000000ffff4a7224 */ /* 0x000fe200078e0049 */
[----:B------:R-:W-:Y:S01]  /*21c0*/  MOV R53, R52 ;  /* 0x0000003400357202 */ /* 0x000fe20000000f00 */
[----:B------:R-:W-:Y:S02]  /*21d0*/  IMAD.MOV.U32 R76, RZ, RZ, R75 ;  /* 0x000000ffff4c7224 */ /* 0x000fe400078e004b */
[----:B------:R-:W-:-:S07]  /*21e0*/  IMAD.MOV.U32 R21, RZ, RZ, R20 ;  /* 0x000000ffff157224 */ /* 0x000fce00078e0014 */
.L_x_26295:
[----:B------:R-:W-:Y:S05]  /*21f0*/  BSYNC.RECONVERGENT B1 ;  /* 0x0000000000017941 */ /* 0x000fea0003800200 */
.L_x_26293:
        /* <DEDUP_REMOVED lines=11> */
.L_x_26297:
[----:B------:R-:W-:Y:S01]  /*22b0*/  IMAD.MOV.U32 R73, RZ, RZ, R74 ;  /* 0x000000ffff497224 */ /* 0x000fe200078e004a */
[----:B------:R-:W-:Y:S01]  /*22c0*/  MOV R52, R55 ;  /* 0x0000003700347202 */ /* 0x000fe20000000f00 */
[----:B------:R-:W-:Y:S02]  /*22d0*/  IMAD.MOV.U32 R75, RZ, RZ, R76 ;  /* 0x000000ffff4b7224 */ /* 0x000fe400078e004c */
[----:B------:R-:W-:-:S07]  /*22e0*/  IMAD.MOV.U32 R20, RZ, RZ, R23 ;  /* 0x000000ffff147224 */ /* 0x000fce00078e0017 */
.L_x_26298:
[----:B------:R-:W-:Y:S05]  /*22f0*/  BSYNC.RECONVERGENT B1 ;  /* 0x0000000000017941 */ /* 0x000fea0003800200 */
.L_x_26296:
        /* <DEDUP_REMOVED lines=11> */
.L_x_26300:
[----:B------:R-:W-:Y:S01]  /*23b0*/  IMAD.MOV.U32 R74, RZ, RZ, R73 ;  /* 0x000000ffff4a7224 */ /* 0x000fe200078e0049 */
[----:B------:R-:W-:Y:S01]  /*23c0*/  MOV R55, R54 ;  /* 0x0000003600377202 */ /* 0x000fe20000000f00 */
[----:B------:R-:W-:Y:S02]  /*23d0*/  IMAD.MOV.U32 R76, RZ, RZ, R75 ;  /* 0x000000ffff4c7224 */ /* 0x000fe400078e004b */
[----:B------:R-:W-:-:S07]  /*23e0*/  IMAD.MOV.U32 R23, RZ, RZ, R22 ;  /* 0x000000ffff177224 */ /* 0x000fce00078e0016 */
.L_x_26301:
[----:B------:R-:W-:Y:S05]  /*23f0*/  BSYNC.RECONVERGENT B1 ;  /* 0x0000000000017941 */ /* 0x000fea0003800200 */
.L_x_26299:
        /* <DEDUP_REMOVED lines=11> */
.L_x_26303:
[----:B------:R-:W-:Y:S01]  /*24b0*/  IMAD.MOV.U32 R73, RZ, RZ, R74 ;  /* 0x000000ffff497224 */ /* 0x000fe200078e004a */
[----:B------:R-:W-:Y:S01]  /*24c0*/  MOV R54, R57 ;  /* 0x0000003900367202 */ /* 0x000fe20000000f00 */
[----:B------:R-:W-:Y:S02]  /*24d0*/  IMAD.MOV.U32 R75, RZ, RZ, R76 ;  /* 0x000000ffff4b7224 */ /* 0x000fe400078e004c */
[----:B------:R-:W-:-:S07]  /*24e0*/  IMAD.MOV.U32 R22, RZ, RZ, R25 ;  /* 0x000000ffff167224 */ /* 0x000fce00078e0019 */
.L_x_26304:
[----:B------:R-:W-:Y:S05]  /*24f0*/  BSYNC.RECONVERGENT B1 ;  /* 0x0000000000017941 */ /* 0x000fea0003800200 */
.L_x_26302:
        /* <DEDUP_REMOVED lines=11> */
.L_x_26306:
[----:B------:R-:W-:Y:S01]  /*25b0*/  IMAD.MOV.U32 R74, RZ, RZ, R73 ;  /* 0x000000ffff4a7224 */ /* 0x000fe200078e0049 */
[----:B------:R-:W-:Y:S01]  /*25c0*/  MOV R57, R56 ;  /* 0x0000003800397202 */ /* 0x000fe20000000f00 */
[----:B------:R-:W-:Y:S02]  /*25d0*/  IMAD.MOV.U32 R76, RZ, RZ, R75 ;  /* 0x000000ffff4c7224 */ /* 0x000fe400078e004b */
[----:B------:R-:W-:-:S07]  /*25e0*/  IMAD.MOV.U32 R25, RZ, RZ, R24 ;  /* 0x000000ffff197224 */ /* 0x000fce00078e0018 */
.L_x_26307:
[----:B------:R-:W-:Y:S05]  /*25f0*/  BSYNC.RECONVERGENT B1 ;  /* 0x0000000000017941 */ /* 0x000fea0003800200 */
.L_x_26305:
        /* <DEDUP_REMOVED lines=11> */
.L_x_26309:
[----:B------:R-:W-:Y:S01]  /*26b0*/  IMAD.MOV.U32 R73, RZ, RZ, R74 ;  /* 0x000000ffff497224 */ /* 0x000fe200078e004a */
[----:B------:R-:W-:Y:S01]  /*26c0*/  MOV R56, R59 ;  /* 0x0000003b00387202 */ /* 0x000fe20000000f00 */
[----:B------:R-:W-:Y:S02]  /*26d0*/  IMAD.MOV.U32 R75, RZ, RZ, R76 ;  /* 0x000000ffff4b7224 */ /* 0x000fe400078e004c */
[----:B------:R-:W-:-:S07]  /*26e0*/  IMAD.MOV.U32 R24, RZ, RZ, R27 ;  /* 0x000000ffff187224 */ /* 0x000fce00078e001b */
.L_x_26310:
[----:B------:R-:W-:Y:S05]  /*26f0*/  BSYNC.RECONVERGENT B1 ;  /* 0x0000000000017941 */ /* 0x000fea0003800200 */
.L_x_26308:
        /* <DEDUP_REMOVED lines=11> */
.L_x_26312:
[----:B------:R-:W-:Y:S01]  /*27b0*/  IMAD.MOV.U32 R74, RZ, RZ, R73 ;  /* 0x000000ffff4a7224 */ /* 0x000fe200078e0049 */
[----:B------:R-:W-:Y:S01]  /*27c0*/  MOV R59, R58 ;  /* 0x0000003a003b7202 */ /* 0x000fe20000000f00 */
[----:B------:R-:W-:Y:S02]  /*27d0*/  IMAD.MOV.U32 R76, RZ, RZ, R75 ;  /* 0x000000ffff4c7224 */ /* 0x000fe400078e004b */
[----:B------:R-:W-:-:S07]  /*27e0*/  IMAD.MOV.U32 R27, RZ, RZ, R26 ;  /* 0x000000ffff1b7224 */ /* 0x000fce00078e001a */
.L_x_26313:
[----:B------:R-:W-:Y:S05]  /*27f0*/  BSYNC.RECONVERGENT B1 ;  /* 0x0000000000017941 */ /* 0x000fea0003800200 */
.L_x_26311:
        /* <DEDUP_REMOVED lines=11> */
.L_x_26315:
[----:B------:R-:W-:Y:S01]  /*28b0*/  IMAD.MOV.U32 R73, RZ, RZ, R74 ;  /* 0x000000ffff497224 */ /* 0x000fe200078e004a */
[----:B------:R-:W-:Y:S01]  /*28c0*/  MOV R58, R61 ;  /* 0x0000003d003a7202 */ /* 0x000fe20000000f00 */
[----:B------:R-:W-:Y:S02]  /*28d0*/  IMAD.MOV.U32 R75, RZ, RZ, R76 ;  /* 0x000000ffff4b7224 */ /* 0x000fe400078e004c */
[----:B------:R-:W-:-:S07]  /*28e0*/  IMAD.MOV.U32 R26, RZ, RZ, R29 ;  /* 0x000000ffff1a7224 */ /* 0x000fce00078e001d */
.L_x_26316:
[----:B------:R-:W-:Y:S05]  /*28f0*/  BSYNC.RECONVERGENT B1 ;  /* 0x0000000000017941 */ /* 0x000fea0003800200 */
.L_x_26314:
        /* <DEDUP_REMOVED lines=11> */
.L_x_26318:
[----:B------:R-:W-:Y:S01]  /*29b0*/  IMAD.MOV.U32 R74, RZ, RZ, R73 ;  /* 0x000000ffff4a7224 */ /* 0x000fe200078e0049 */
[----:B------:R-:W-:Y:S01]  /*29c0*/  MOV R61, R60 ;  /* 0x0000003c003d7202 */ /* 0x000fe20000000f00 */
[----:B------:R-:W-:Y:S02]  /*29d0*/  IMAD.MOV.U32 R76, RZ, RZ, R75 ;  /* 0x000000ffff4c7224 */ /* 0x000fe400078e004b */
[----:B------:R-:W-:-:S07]  /*29e0*/  IMAD.MOV.U32 R29, RZ, RZ, R28 ;  /* 0x000000ffff1d7224 */ /* 0x000fce00078e001c */
.L_x_26319:
[----:B------:R-:W-:Y:S05]  /*29f0*/  BSYNC.RECONVERGENT B1 ;  /* 0x0000000000017941 */ /* 0x000fea0003800200 */
.L_x_26317:
        /* <DEDUP_REMOVED lines=11> */
.L_x_26321:
[----:B------:R-:W-:Y:S01]  /*2ab0*/  IMAD.MOV.U32 R73, RZ, RZ, R74 ;  /* 0x000000ffff497224 */ /* 0x000fe200078e004a */
[----:B------:R-:W-:Y:S01]  /*2ac0*/  MOV R60, R63 ;  /* 0x0000003f003c7202 */ /* 0x000fe20000000f00 */
[----:B------:R-:W-:Y:S02]  /*2ad0*/  IMAD.MOV.U32 R75, RZ, RZ, R76 ;  /* 0x000000ffff4b7224 */ /* 0x000fe400078e004c */
[----:B------:R-:W-:-:S07]  /*2ae0*/  IMAD.MOV.U32 R28, RZ, RZ, R31 ;  /* 0x000000ffff1c7224 */ /* 0x000fce00078e001f */
.L_x_26322:
[----:B------:R-:W-:Y:S05]  /*2af0*/  BSYNC.RECONVERGENT B1 ;  /* 0x0000000000017941 */ /* 0x000fea0003800200 */
.L_x_26320:
        /* <DEDUP_REMOVED lines=11> */
.L_x_26324:
[----:B------:R-:W-:Y:S01]  /*2bb0*/  IMAD.MOV.U32 R74, RZ, RZ, R73 ;  /* 0x000000ffff4a7224 */ /* 0x000fe200078e0049 */
[----:B------:R-:W-:Y:S01]  /*2bc0*/  MOV R63, R62 ;  /* 0x0000003e003f7202 */ /* 0x000fe20000000f00 */
[----:B------:R-:W-:Y:S02]  /*2bd0*/  IMAD.MOV.U32 R76, RZ, RZ, R75 ;  /* 0x000000ffff4c7224 */ /* 0x000fe400078e004b */
[----:B------:R-:W-:-:S07]  /*2be0*/  IMAD.MOV.U32 R31, RZ, RZ, R30 ;  /* 0x000000ffff1f7224 */ /* 0x000fce00078e001e */
.L_x_26325:
[----:B------:R-:W-:Y:S05]  /*2bf0*/  BSYNC.RECONVERGENT B1 ;  /* 0x0000000000017941 */ /* 0x000fea0003800200 */
.L_x_26323:
        /* <DEDUP_REMOVED lines=11> */
.L_x_26327:
[----:B------:R-:W-:Y:S01]  /*2cb0*/  IMAD.MOV.U32 R73, RZ, RZ, R74 ;  /* 0x000000ffff497224 */ /* 0x000fe200078e004a */
[----:B------:R-:W-:Y:S01]  /*2cc0*/  MOV R62, R65 ;  /* 0x00000041003e7202 */ /* 0x000fe20000000f00 */
[----:B------:R-:W-:Y:S02]  /*2cd0*/  IMAD.MOV.U32 R75, RZ, RZ, R76 ;  /* 0x000000ffff4b7224 */ /* 0x000fe400078e004c */
[----:B------:R-:W-:-:S07]  /*2ce0*/  IMAD.MOV.U32 R30, RZ, RZ, R33 ;  /* 0x000000ffff1e7224 */ /* 0x000fce00078e0021 */
.L_x_26328:
[----:B------:R-:W-:Y:S05]  /*2cf0*/  BSYNC.RECONVERGENT B1 ;  /* 0x0000000000017941 */ /* 0x000fea0003800200 */
.L_x_26326:
        /* <DEDUP_REMOVED lines=9> */
.L_x_26330:
[----:B------:R-:W-:Y:S01]  /*2d90*/  IMAD.MOV.U32 R33, RZ, RZ, R32 ;  /* 0x000000ffff217224 */ /* 0x000fe200078e0020 */
[----:B------:R-:W-:Y:S01]  /*2da0*/  MOV R65, R64 ;  /* 0x0000004000417202 */ /* 0x000fe20000000f00 */
[----:B------:R-:W-:Y:S02]  /*2db0*/  IMAD.MOV.U32 R32, RZ, RZ, R73 ;  /* 0x000000ffff207224 */ /* 0x000fe400078e0049 */
[----:B------:R-:W-:-:S07]  /*2dc0*/  IMAD.MOV.U32 R64, RZ, RZ, R75 ;  /* 0x000000ffff407224 */ /* 0x000fce00078e004b */
.L_x_26331:
[----:B------:R-:W-:Y:S05]  /*2dd0*/  BSYNC.RECONVERGENT B1 ;  /* 0x0000000000017941 */ /* 0x000fea0003800200 */
.L_x_26329:
[----:B------:R-:W-:Y:S01]  /*2de0*/  VIADD R72, R72, 0x20 ;  /* 0x0000002048487836 */ /* 0x000fe20000000000 */
[----:B------:R-:W-:-:S04]  /*2df0*/  IADD3 R70, P2, PT, R70, 0x80, RZ ;  /* 0x0000008046467810 */ /* 0x000fc80007f5e0ff */
[----:B------:R-:W-:Y:S02]  /*2e00*/  ISETP.GE.AND P0, PT, R72, UR11, PT ;  /* 0x0000000b48007c0c */ /* 0x000fe4000bf06270 */
[----:B------:R-:W-:-:S11]  /*2e10*/  IADD3.X R71, PT, PT, RZ, R71, RZ, P2, !PT ;  /* 0x00000047ff477210 */ /* 0x000fd600017fe4ff */
[----:B------:R-:W-:Y:S05]  /*2e20*/  @!P0 BRA `(.L_x_26332) ;  /* 0xffffffdc00788947 */ /* 0x000fea000383ffff */
.L_x_26234:
[----:B------:R-:W-:Y:S05]  /*2e30*/  BSYNC.RECONVERGENT B0 ;  /* 0x0000000000007941 */ /* 0x000fea0003800200 */
.L_x_26233:
        /* <DEDUP_REMOVED lines=24> */
[----:B------:R-:W-:Y:S04]  /*2fc0*/  SHFL.DOWN PT, R86, R22, 0x1, 0x1f ;  /* 0x08201f0016567f89 */ /* 0x000fe800000e0000 */
[----:B------:R-:W0:Y:S04]  /*2fd0*/  SHFL.DOWN PT, R87, R23, 0x1, 0x1f ;  /* 0x08201f0017577f89 */ /* 0x000e2800000e0000 */
[----:B-1----:R-:W-:Y:S04]  /*2fe0*/  STL.64 [R1], R66 ;  /* 0x0000004201007387 */ /* 0x002fe80000100a00 */
        /* <DEDUP_REMOVED lines=32> */
[----:B0-----:R-:W0:Y:S03]  /*31f0*/  S2R R86, SR_LANEID ;  /* 0x0000000000567919 */ /* 0x001e260000000000 */
        /* <DEDUP_REMOVED lines=38> */
[----:B------:R0:W-:Y:S01]  /*3460*/  STL.64 [R1+0xf8], R84 ;  /* 0x0000f85401007387 */ /* 0x0001e20000100a00 */
[----:B------:R-:W-:Y:S05]  /*3470*/  @P0 BRA `(.L_x_26334) ;  /* 0x0000002000040947 */ /* 0x000fea0003800000 */
[----:B0-----:R-:W-:Y:S02]  /*3480*/  HFMA2 R66, -RZ, RZ, 0, 0 ;  /* 0x00000000ff427431 */ /* 0x001fe400000001ff */
[----:B------:R-:W-:Y:S02]  /*3490*/  IMAD.MOV.U32 R69, RZ, RZ, R64 ;  /* 0x000000ffff457224 */ /* 0x000fe400078e0040 */
[----:B------:R-:W-:Y:S02]  /*34a0*/  IMAD.MOV.U32 R68, RZ, RZ, R32 ;  /* 0x000000ffff447224 */ /* 0x000fe400078e0020 */
[----:B------:R-:W-:-:S07]  /*34b0*/  VIADD R67, R1, 0x80 ;  /* 0x0000008001437836 */ /* 0x000fce0000000000 */
.L_x_26428:
        /* <DEDUP_REMOVED lines=20> */
.L_x_26336:
[----:B------:R-:W-:Y:S01]  /*3600*/  IMAD.MOV.U32 R32, RZ, RZ, R35 ;  /* 0x000000ffff207224 */ /* 0x000fe200078e0023 */
[----:B------:R-:W-:Y:S01]  /*3610*/  MOV R35, R34 ;  /* 0x0000002200237202 */ /* 0x000fe20000000f00 */
[----:B------:R-:W-:Y:S02]  /*3620*/  IMAD.MOV.U32 R64, RZ, RZ, R3 ;  /* 0x000000ffff407224 */ /* 0x000fe400078e0003 */
[----:B------:R-:W-:-:S07]  /*3630*/  IMAD.MOV.U32 R3, RZ, RZ, R2 ;  /* 0x000000ffff037224 */ /* 0x000fce00078e0002 */
.L_x_26337:
[----:B------:R-:W-:Y:S05]  /*3640*/  BSYNC.RECONVERGENT B1 ;  /* 0x0000000000017941 */ /* 0x000fea0003800200 */
.L_x_26335:
        /* <DEDUP_REMOVED lines=11> */
.L_x_26339:
[----:B------:R-:W-:Y:S01]  /*3700*/  IMAD.MOV.U32 R71, RZ, RZ, R32 ;  /* 0x000000ffff477224 */ /* 0x000fe200078e0020 */
[----:B------:R-:W-:Y:S01]  /*3710*/  MOV R34, R37 ;  /* 0x0000002500227202 */ /* 0x000fe20000000f00 */
[----:B------:R-:W-:Y:S02]  /*3720*/  IMAD.MOV.U32 R73, RZ, RZ, R64 ;  /* 0x000000ffff497224 */ /* 0x000fe400078e0040 */
[----:B------:R-:W-:-:S07]  /*3730*/  IMAD.MOV.U32 R2, RZ, RZ, R5 ;  /* 0x000000ffff027224 */ /* 0x000fce00078e0005 */
.L_x_26340:
[----:B------:R-:W-:Y:S05]  /*3740*/  BSYNC.RECONVERGENT B1 ;  /* 0x0000000000017941 */ /* 0x000fea0003800200 */
.L_x_26338:
        /* <DEDUP_REMOVED lines=11> */
.L_x_26342:
[----:B------:R-:W-:Y:S01]  /*3800*/  IMAD.MOV.U32 R32, RZ, RZ, R71 ;  /* 0x000000ffff207224 */ /* 0x000fe200078e0047 */
[----:B------:R-:W-:Y:S01]  /*3810*/  MOV R37, R36 ;  /* 0x0000002400257202 */ /* 0x000fe20000000f00 */
[----:B------:R-:W-:Y:S02]  /*3820*/  IMAD.MOV.U32 R64, RZ, RZ, R73 ;  /* 0x000000ffff407224 */ /* 0x000fe400078e0049 */
[----:B------:R-:W-:-:S07]  /*3830*/  IMAD.MOV.U32 R5, RZ, RZ, R4 ;  /* 0x000000ffff057224 */ /* 0x000fce00078e0004 */
.L_x_26343:
[----:B------:R-:W-:Y:S05]  /*3840*/  BSYNC.RECONVERGENT B1 ;  /* 0x0000000000017941 */ /* 0x000fea0003800200 */
.L_x_26341:
        /* <DEDUP_REMOVED lines=11> */
.L_x_26345:
[----:B------:R-:W-:Y:S01]  /*3900*/  IMAD.MOV.U32 R71, RZ, RZ, R32 ;  /* 0x000000ffff477224 */ /* 0x000fe200078e0020 */
[----:B------:R-:W-:Y:S01]  /*3910*/  MOV R36, R39 ;  /* 0x0000002700247202 */ /* 0x000fe20000000f00 */
[----:B------:R-:W-:Y:S02]  /*3920*/  IMAD.MOV.U32 R73, RZ, RZ, R64 ;  /* 0x000000ffff497224 */ /* 0x000fe400078e0040 */
[----:B------:R-:W-:-:S07]  /*3930*/  IMAD.MOV.U32 R4, RZ, RZ, R7 ;  /* 0x000000ffff047224 */ /* 0x000fce00078e0007 */
.L_x_26346:
[----:B------:R-:W-:Y:S05]  /*3940*/  BSYNC.RECONVERGENT B1 ;  /* 0x0000000000017941 */ /* 0x000fea0003800200 */
.L_x_26344:
        /* <DEDUP_REMOVED lines=11> */
.L_x_26348:
[----:B------:R-:W-:Y:S01]  /*3a00*/  IMAD.MOV.U32 R32, RZ, RZ, R71 ;  /* 0x000000ffff207224 */ /* 0x000fe200078e0047 */
[----:B------:R-:W-:Y:S01]  /*3a10*/  MOV R39, R38 ;  /* 0x0000002600277202 */ /* 0x000fe20000000f00 */
[----:B------:R-:W-:Y:S02]  /*3a20*/  IMAD.MOV.U32 R64, RZ, RZ, R73 ;  /* 0x000000ffff407224 */ /* 0x000fe400078e0049 */
[----:B------:R-:W-:-:S07]  /*3a30*/  IMAD.MOV.U32 R7, RZ, RZ, R6 ;  /* 0x000000ffff077224 */ /* 0x000fce00078e0006 */
.L_x_26349:
[----:B------:R-:W-:Y:S05]  /*3a40*/  BSYNC.RECONVERGENT B1 ;  /* 0x0000000000017941 */ /* 0x000fea0003800200 */
.L_x_26347:
        /* <DEDUP_REMOVED lines=11> */
.L_x_26351:
[----:B------:R-:W-:Y:S01]  /*3b00*/  IMAD.MOV.U32 R71, RZ, RZ, R32 ;  /* 0x000000ffff477224 */ /* 0x000fe200078e0020 */
[----:B------:R-:W-:Y:S01]  /*3b10*/  MOV R38, R41 ;  /* 0x0000002900267202 */ /* 0x000fe20000000f00 */
[----:B------:R-:W-:Y:S02]  /*3b20*/  IMAD.MOV.U32 R73, RZ, RZ, R64 ;  /* 0x000000ffff497224 */ /* 0x000fe400078e0040 */
[----:B------:R-:W-:-:S07]  /*3b30*/  IMAD.MOV.U32 R6, RZ, RZ, R9 ;  /* 0x000000ffff067224 */ /* 0x000fce00078e0009 */
.L_x_26352:
[----:B------:R-:W-:Y:S05]  /*3b40*/  BSYNC.RECONVERGENT B1 ;  /* 0x0000000000017941 */ /* 0x000fea0003800200 */
.L_x_26350:
        /* <DEDUP_REMOVED lines=11> */
.L_x_26354:
[----:B------:R-:W-:Y:S01]  /*3c00*/  IMAD.MOV.U32 R32, RZ, RZ, R71 ;  /* 0x000000ffff207224 */ /* 0x000fe200078e0047 */
[----:B------:R-:W-:Y:S01]  /*3c10*/  MOV R41, R40 ;  /* 0x0000002800297202 */ /* 0x000fe20000000f00 */
[----:B------:R-:W-:Y:S02]  /*3c20*/  IMAD.MOV.U32 R64, RZ, RZ, R73 ;  /* 0x000000ffff407224 */ /* 0x000fe400078e0049 */
[----:B------:R-:W-:-:S07]  /*3c30*/  IMAD.MOV.U32 R9, RZ, RZ, R8 ;  /* 0x000000ffff097224 */ /* 0x000fce00078e0008 */
.L_x_26355:
[----:B------:R-:W-:Y:S05]  /*3c40*/  BSYNC.RECONVERGENT B1 ;  /* 0x0000000000017941 */ /* 0x000fea0003800200 */
.L_x_26353:
        /* <DEDUP_REMOVED lines=11> */
.L_x_26357:
[----:B------:R-:W-:Y:S01]  /*3d00*/  IMAD.MOV.U32 R71, RZ, RZ, R32 ;  /* 0x000000ffff477224 */ /* 0x000fe200078e0020 */
[----:B------:R-:W-:Y:S01]  /*3d10*/  MOV R40, R43 ;  /* 0x0000002b00287202 */ /* 0x000fe20000000f00 */
[----:B------:R-:W-:Y:S02]  /*3d20*/  IMAD.MOV.U32 R73, RZ, RZ, R64 ;  /* 0x000000ffff497224 */ /* 0x000fe400078e0040 */
[----:B------:R-:W-:-:S07]  /*3d30*/  IMAD.MOV.U32 R8, RZ, RZ, R11 ;  /* 0x000000ffff087224 */ /* 0x000fce00078e000b */
.L_x_26358:
[----:B------:R-:W-:Y:S05]  /*3d40*/  BSYNC.RECONVERGENT B1 ;  /* 0x0000000000017941 */ /* 0x000fea0003800200 */
.L_x_26356:
        /* <DEDUP_REMOVED lines=11> */
.L_x_26360:
[----:B------:R-:W-:Y:S01]  /*3e00*/  IMAD.MOV.U32 R32, RZ, RZ, R71 ;  /* 0x000000ffff207224 */ /* 0x000fe200078e0047 */
[----:B------:R-:W-:Y:S01]  /*3e10*/  MOV R43, R42 ;  /* 0x0000002a002b7202 */ /* 0x000fe20000000f00 */
[----:B------:R-:W-:Y:S02]  /*3e20*/  IMAD.MOV.U32 R64, RZ, RZ, R73 ;  /* 0x000000ffff407224 */ /* 0x000fe400078e0049 */
[----:B------:R-:W-:-:S07]  /*3e30*/  IMAD.MOV.U32 R11, RZ, RZ, R10 ;  /* 0x000000ffff0b7224 */ /* 0x000fce00078e000a */
.L_x_26361:
[----:B------:R-:W-:Y:S05]  /*3e40*/  BSYNC.RECONVERGENT B1 ;  /* 0x0000000000017941 */ /* 0x000fea0003800200 */
.L_x_26359:
        /* <DEDUP_REMOVED lines=11> */
.L_x_26363:
[----:B------:R-:W-:Y:S01]  /*3f00*/  IMAD.MOV.U32 R71, RZ, RZ, R32 ;  /* 0x000000ffff477224 */ /* 0x000fe200078e0020 */
[----:B------:R-:W-:Y:S01]  /*3f10*/  MOV R42, R45 ;  /* 0x0000002d002a7202 */ /* 0x000fe20000000f00 */
[----:B------:R-:W-:Y:S02]  /*3f20*/  IMAD.MOV.U32 R73, RZ, RZ, R64 ;  /* 0x000000ffff497224 */ /* 0x000fe400078e0040 */
[----:B------:R-:W-:-:S07]  /*3f30*/  IMAD.MOV.U32 R10, RZ, RZ, R13 ;  /* 0x000000ffff0a7224 */ /* 0x000fce00078e000d */
.L_x_26364:
[----:B------:R-:W-:Y:S05]  /*3f40*/  BSYNC.RECONVERGENT B1 ;  /* 0x0000000000017941 */ /* 0x000fea0003800200 */
.L_x_26362:
        /* <DEDUP_REMOVED lines=11> */
.L_x_26366:
[----:B------:R-:W-:Y:S01]  /*4000*/  IMAD.MOV.U32 R32, RZ, RZ, R71 ;  /* 0x000000ffff207224 */ /* 0x000fe200078e0047 */
[----:B------:R-:W-:Y:S01]  /*4010*/  MOV R45, R44 ;  /* 0x0000002c002d7202 */ /* 0x000fe20000000f00 */
[----:B------:R-:W-:Y:S02]  /*4020*/  IMAD.MOV.U32 R64, RZ, RZ, R73 ;  /* 0x000000ffff407224 */ /* 0x000fe400078e0049 */
[----:B------:R-:W-:-:S07]  /*4030*/  IMAD.MOV.U32 R13, RZ, RZ, R12 ;  /* 0x000000ffff0d7224 */ /* 0x000fce00078e000c */
.L_x_26367:
[----:B------:R-:W-:Y:S05]  /*4040*/  BSYNC.RECONVERGENT B1 ;  /* 0x0000000000017941 */ /* 0x000fea0003800200 */
.L_x_26365:
        /* <DEDUP_REMOVED lines=11> */
.L_x_26369:
[----:B------:R-:W-:Y:S01]  /*4100*/  IMAD.MOV.U32 R71, RZ, RZ, R32 ;  /* 0x000000ffff477224 */ /* 0x000fe200078e0020 */
[----:B------:R-:W-:Y:S01]  /*4110*/  MOV R44, R47 ;  /* 0x0000002f002c7202 */ /* 0x000fe20000000f00 */
[----:B------:R-:W-:Y:S02]  /*4120*/  IMAD.MOV.U32 R73, RZ, RZ, R64 ;  /* 0x000000ffff497224 */ /* 0x000fe400078e0040 */
[----:B------:R-:W-:-:S07]  /*4130*/  IMAD.MOV.U32 R12, RZ, RZ, R15 ;  /* 0x000000ffff0c7224 */ /* 0x000fce00078e000f */
.L_x_26370:
[----:B------:R-:W-:Y:S05]  /*4140*/  BSYNC.RECONVERGENT B1 ;  /* 0x0000000000017941 */ /* 0x000fea0003800200 */
.L_x_26368:
        /* <DEDUP_REMOVED lines=11> */
.L_x_26372:
[----:B------:R-:W-:Y:S01]  /*4200*/  IMAD.MOV.U32 R32, RZ, RZ, R71 ;  /* 0x000000ffff207224 */ /* 0x000fe200078e0047 */
[----:B------:R-:W-:Y:S01]  /*4210*/  MOV R47, R46 ;  /* 0x0000002e002f7202 */ /* 0x000fe20000000f00 */
[----:B------:R-:W-:Y:S02]  /*4220*/  IMAD.MOV.U32 R64, RZ, RZ, R73 ;  /* 0x000000ffff407224 */ /* 0x000fe400078e0049 */
[----:B------:R-:W-:-:S07]  /*4230*/  IMAD.MOV.U32 R15, RZ, RZ, R14 ;  /* 0x000000ffff0f7224 */ /* 0x000fce00078e000e */
.L_x_26373:
[----:B------:R-:W-:Y:S05]  /*4240*/  BSYNC.RECONVERGENT B1 ;  /* 0x0000000000017941 */ /* 0x000fea0003800200 */
.L_x_26371:
        /* <DEDUP_REMOVED lines=11> */
.L_x_26375:
[----:B------:R-:W-:Y:S01]  /*4300*/  IMAD.MOV.U32 R71, RZ, RZ, R32 ;  /* 0x000000ffff477224 */ /* 0x000fe200078e0020 */
[----:B------:R-:W-:Y:S01]  /*4310*/  MOV R46, R49 ;  /* 0x00000031002e7202 */ /* 0x000fe20000000f00 */
[----:B------:R-:W-:Y:S02]  /*4320*/  IMAD.MOV.U32 R73, RZ, RZ, R64 ;  /* 0x000000ffff497224 */ /* 0x000fe400078e0040 */
[----:B------:R-:W-:-:S07]  /*4330*/  IMAD.MOV.U32 R14, RZ, RZ, R17 ;  /* 0x000000ffff0e7224 */ /* 0x000fce00078e0011 */
.L_x_26376:
[----:B------:R-:W-:Y:S05]  /*4340*/  BSYNC.RECONVERGENT B1 ;  /* 0x0000000000017941 */ /* 0x000fea0003800200 */
.L_x_26374:
        /* <DEDUP_REMOVED lines=11> */
.L_x_26378:
[----:B------:R-:W-:Y:S01]  /*4400*/  IMAD.MOV.U32 R32, RZ, RZ, R71 ;  /* 0x000000ffff207224 */ /* 0x000fe200078e0047 */
[----:B------:R-:W-:Y:S01]  /*4410*/  MOV R49, R48 ;  /* 0x0000003000317202 */ /* 0x000fe20000000f00 */
[----:B------:R-:W-:Y:S02]  /*4420*/  IMAD.MOV.U32 R64, RZ, RZ, R73 ;  /* 0x000000ffff407224 */ /* 0x000fe400078e0049 */
[----:B------:R-:W-:-:S07]  /*4430*/  IMAD.MOV.U32 R17, RZ, RZ, R16 ;  /* 0x000000ffff117224 */ /* 0x000fce00078e0010 */
.L_x_26379:
[----:B------:R-:W-:Y:S05]  /*4440*/  BSYNC.RECONVERGENT B1 ;  /* 0x0000000000017941 */ /* 0x000fea0003800200 */
.L_x_26377:
        /* <DEDUP_REMOVED lines=11> */
.L_x_26381:
[----:B------:R-:W-:Y:S01]  /*4500*/  IMAD.MOV.U32 R71, RZ, RZ, R32 ;  /* 0x000000ffff477224 */ /* 0x000fe200078e0020 */
[----:B------:R-:W-:Y:S01]  /*4510*/  MOV R48, R51 ;  /* 0x0000003300307202 */ /* 0x000fe20000000f00 */
[----:B------:R-:W-:Y:S02]  /*4520*/  IMAD.MOV.U32 R73, RZ, RZ, R64 ;  /* 0x000000ffff497224 */ /* 0x000fe400078e0040 */
[----:B------:R-:W-:-:S07]  /*4530*/  IMAD.MOV.U32 R16, RZ, RZ, R19 ;  /* 0x000000ffff107224 */ /* 0x000fce00078e0013 */
.L_x_26382:
[----:B------:R-:W-:Y:S05]  /*4540*/  BSYNC.RECONVERGENT B1 ;  /* 0x0000000000017941 */ /* 0x000fea0003800200 */
.L_x_26380:
        /* <DEDUP_REMOVED lines=11> */
.L_x_26384:
[----:B------:R-:W-:Y:S01]  /*4600*/  IMAD.MOV.U32 R32, RZ, RZ, R71 ;  /* 0x000000ffff207224 */ /* 0x000fe200078e0047 */
[----:B------:R-:W-:Y:S01]  /*4610*/  MOV R51, R50 ;  /* 0x0000003200337202 */ /* 0x000fe20000000f00 */
[----:B------:R-:W-:Y:S02]  /*4620*/  IMAD.MOV.U32 R64, RZ, RZ, R73 ;  /* 0x000000ffff407224 */ /* 0x000fe400078e0049 */
[----:B------:R-:W-:-:S07]  /*4630*/  IMAD.MOV.U32 R19, RZ, RZ, R18 ;  /* 0x000000ffff137224 */ /* 0x000fce00078e0012 */
.L_x_26385:
[----:B------:R-:W-:Y:S05]  /*4640*/  BSYNC.RECONVERGENT B1 ;  /* 0x0000000000017941 */ /* 0x000fea0003800200 */
.L_x_26383:
        /* <DEDUP_REMOVED lines=11> */
.L_x_26387:
[----:B------:R-:W-:Y:S01]  /*4700*/  IMAD.MOV.U32 R71, RZ, RZ, R32 ;  /* 0x000000ffff477224 */ /* 0x000fe200078e0020 */
[----:B------:R-:W-:Y:S01]  /*4710*/  MOV R50, R53 ;  /* 0x0000003500327202 */ /* 0x000fe20000000f00 */
[----:B------:R-:W-:Y:S02]  /*4720*/  IMAD.MOV.U32 R73, RZ, RZ, R64 ;  /* 0x000000ffff497224 */ /* 0x000fe400078e0040 */
[----:B------:R-:W-:-:S07]  /*4730*/  IMAD.MOV.U32 R18, RZ, RZ, R21 ;  /* 0x000000ffff127224 */ /* 0x000fce00078e0015 */
.L_x_26388:
[----:B------:R-:W-:Y:S05]  /*4740*/  BSYNC.RECONVERGENT B1 ;  /* 0x0000000000017941 */ /* 0x000fea0003800200 */
.L_x_26386:
        /* <DEDUP_REMOVED lines=11> */
.L_x_26390:
[----:B------:R-:W-:Y:S01]  /*4800*/  IMAD.MOV.U32 R32, RZ, RZ, R71 ;  /* 0x000000ffff207224 */ /* 0x000fe200078e0047 */
[----:B------:R-:W-:Y:S01]  /*4810*/  MOV R53, R52 ;  /* 0x0000003400357202 */ /* 0x000fe20000000f00 */
[----:B------:R-:W-:Y:S02]  /*4820*/  IMAD.MOV.U32 R64, RZ, RZ, R73 ;  /* 0x000000ffff407224 */ /* 0x000fe400078e0049 */
[----:B------:R-:W-:-:S07]  /*4830*/  IMAD.MOV.U32 R21, RZ, RZ, R20 ;  /* 0x000000ffff157224 */ /* 0x000fce00078e0014 */
.L_x_26391:
[----:B------:R-:W-:Y:S05]  /*4840*/  BSYNC.RECONVERGENT B1 ;  /* 0x0000000000017941 */ /* 0x000fea0003800200 */
.L_x_26389:
        /* <DEDUP_REMOVED lines=11> */
.L_x_26393:
[----:B------:R-:W-:Y:S01]  /*4900*/  IMAD.MOV.U32 R71, RZ, RZ, R32 ;  /* 0x000000ffff477224 */ /* 0x000fe200078e0020 */
[----:B------:R-:W-:Y:S01]  /*4910*/  MOV R52, R55 ;  /* 0x0000003700347202 */ /* 0x000fe20000000f00 */
[----:B------:R-:W-:Y:S02]  /*4920*/  IMAD.MOV.U32 R73, RZ, RZ, R64 ;  /* 0x000000ffff497224 */ /* 0x000fe400078e0040 */
[----:B------:R-:W-:-:S07]  /*4930*/  IMAD.MOV.U32 R20, RZ, RZ, R23 ;  /* 0x000000ffff147224 */ /* 0x000fce00078e0017 */
.L_x_26394:
[----:B------:R-:W-:Y:S05]  /*4940*/  BSYNC.RECONVERGENT B1 ;  /* 0x0000000000017941 */ /* 0x000fea0003800200 */
.L_x_26392:
        /* <DEDUP_REMOVED lines=11> */
.L_x_26396:
[----:B------:R-:W-:Y:S01]  /*4a00*/  IMAD.MOV.U32 R32, RZ, RZ, R71 ;  /* 0x000000ffff207224 */ /* 0x000fe200078e0047 */
[----:B------:R-:W-:Y:S01]  /*4a10*/  MOV R55, R54 ;  /* 0x0000003600377202 */ /* 0x000fe20000000f00 */
[----:B------:R-:W-:Y:S02]  /*4a20*/  IMAD.MOV.U32 R64, RZ, RZ, R73 ;  /* 0x000000ffff407224 */ /* 0x000fe400078e0049 */
[----:B------:R-:W-:-:S07]  /*4a30*/  IMAD.MOV.U32 R23, RZ, RZ, R22 ;  /* 0x000000ffff177224 */ /* 0x000fce00078e0016 */
.L_x_26397:
[----:B------:R-:W-:Y:S05]  /*4a40*/  BSYNC.RECONVERGENT B1 ;  /* 0x0000000000017941 */ /* 0x000fea0003800200 */
.L_x_26395:
        /* <DEDUP_REMOVED lines=11> */
.L_x_26399:
[----:B------:R-:W-:Y:S01]  /*4b00*/  IMAD.MOV.U32 R71, RZ, RZ, R32 ;  /* 0x000000ffff477224 */ /* 0x000fe200078e0020 */
[----:B------:R-:W-:Y:S01]  /*4b10*/  MOV R54, R57 ;  /* 0x0000003900367202 */ /* 0x000fe20000000f00 */
[----:B------:R-:W-:Y:S02]  /*4b20*/  IMAD.MOV.U32 R73, RZ, RZ, R64 ;  /* 0x000000ffff497224 */ /* 0x000fe400078e0040 */
[----:B------:R-:W-:-:S07]  /*4b30*/  IMAD.MOV.U32 R22, RZ, RZ, R25 ;  /* 0x000000ffff167224 */ /* 0x000fce00078e0019 */
.L_x_26400:
[----:B------:R-:W-:Y:S05]  /*4b40*/  BSYNC.RECONVERGENT B1 ;  /* 0x0000000000017941 */ /* 0x000fea0003800200 */
.L_x_26398:
        /* <DEDUP_REMOVED lines=11> */
.L_x_26402:
[----:B------:R-:W-:Y:S01]  /*4c00*/  IMAD.MOV.U32 R32, RZ, RZ, R71 ;  /* 0x000000ffff207224 */ /* 0x000fe200078e0047 */
[----:B------:R-:W-:Y:S01]  /*4c10*/  MOV R57, R56 ;  /* 0x0000003800397202 */ /* 0x000fe20000000f00 */
[----:B------:R-:W-:Y:S02]  /*4c20*/  IMAD.MOV.U32 R64, RZ, RZ, R73 ;  /* 0x000000ffff407224 */ /* 0x000fe400078e0049 */
[----:B------:R-:W-:-:S07]  /*4c30*/  IMAD.MOV.U32 R25, RZ, RZ, R24 ;  /* 0x000000ffff197224 */ /* 0x000fce00078e0018 */
.L_x_26403:
[----:B------:R-:W-:Y:S05]  /*4c40*/  BSYNC.RECONVERGENT B1 ;  /* 0x0000000000017941 */ /* 0x000fea0003800200 */
.L_x_26401:
        /* <DEDUP_REMOVED lines=11> */
.L_x_26405:
[----:B------:R-:W-:Y:S01]  /*4d00*/  IMAD.MOV.U32 R71, RZ, RZ, R32 ;  /* 0x000000ffff477224 */ /* 0x000fe200078e0020 */
[----:B------:R-:W-:Y:S01]  /*4d10*/  MOV R56, R59 ;  /* 0x0000003b00387202 */ /* 0x000fe20000000f00 */
[----:B------:R-:W-:Y:S02]  /*4d20*/  IMAD.MOV.U32 R73, RZ, RZ, R64 ;  /* 0x000000ffff497224 */ /* 0x000fe400078e0040 */
[----:B------:R-:W-:-:S07]  /*4d30*/  IMAD.MOV.U32 R24, RZ, RZ, R27 ;  /* 0x000000ffff187224 */ /* 0x000fce00078e001b */
.L_x_26406:
[----:B------:R-:W-:Y:S05]  /*4d40*/  BSYNC.RECONVERGENT B1 ;  /* 0x0000000000017941 */ /* 0x000fea0003800200 */
.L_x_26404:
        /* <DEDUP_REMOVED lines=11> */
.L_x_26408:
[----:B------:R-:W-:Y:S01]  /*4e00*/  IMAD.MOV.U32 R32, RZ, RZ, R71 ;  /* 0x000000ffff207224 */ /* 0x000fe200078e0047 */
[----:B------:R-:W-:Y:S01]  /*4e10*/  MOV R59, R58 ;  /* 0x0000003a003b7202 */ /* 0x000fe20000000f00 */
[----:B------:R-:W-:Y:S02]  /*4e20*/  IMAD.MOV.U32 R64, RZ, RZ, R73 ;  /* 0x000000ffff407224 */ /* 0x000fe400078e0049 */
[----:B------:R-:W-:-:S07]  /*4e30*/  IMAD.MOV.U32 R27, RZ, RZ, R26 ;  /* 0x000000ffff1b7224 */ /* 0x000fce00078e001a */
.L_x_26409:
[----:B------:R-:W-:Y:S05]  /*4e40*/  BSYNC.RECONVERGENT B1 ;  /* 0x0000000000017941 */ /* 0x000fea0003800200 */
.L_x_26407:
        /* <DEDUP_REMOVED lines=11> */
.L_x_26411:
[----:B------:R-:W-:Y:S01]  /*4f00*/  IMAD.MOV.U32 R71, RZ, RZ, R32 ;  /* 0x000000ffff477224 */ /* 0x000fe200078e0020 */
[----:B------:R-:W-:Y:S01]  /*4f10*/  MOV R58, R61 ;  /* 0x0000003d003a7202 */ /* 0x000fe20000000f00 */
[----:B------:R-:W-:Y:S02]  /*4f20*/  IMAD.MOV.U32 R73, RZ, RZ, R64 ;  /* 0x000000ffff497224 */ /* 0x000fe400078e0040 */
[----:B------:R-:W-:-:S07]  /*4f30*/  IMAD.MOV.U32 R26, RZ, RZ, R29 ;  /* 0x000000ffff1a7224 */ /* 0x000fce00078e001d */
.L_x_26412:
[----:B------:R-:W-:Y:S05]  /*4f40*/  BSYNC.RECONVERGENT B1 ;  /* 0x0000000000017941 */ /* 0x000fea0003800200 */
.L_x_26410:
        /* <DEDUP_REMOVED lines=11> */
.L_x_26414:
[----:B------:R-:W-:Y:S01]  /*5000*/  IMAD.MOV.U32 R32, RZ, RZ, R71 ;  /* 0x000000ffff207224 */ /* 0x000fe200078e0047 */
[----:B------:R-:W-:Y:S01]  /*5010*/  MOV R61, R60 ;  /* 0x0000003c003d7202 */ /* 0x000fe20000000f00 */
[----:B------:R-:W-:Y:S02]  /*5020*/  IMAD.MOV.U32 R64, RZ, RZ, R73 ;  /* 0x000000ffff407224 */ /* 0x000fe400078e0049 */
[----:B------:R-:W-:-:S07]  /*5030*/  IMAD.MOV.U32 R29, RZ, RZ, R28 ;  /* 0x000000ffff1d7224 */ /* 0x000fce00078e001c */
.L_x_26415:
[----:B------:R-:W-:Y:S05]  /*5040*/  BSYNC.RECONVERGENT B1 ;  /* 0x0000000000017941 */ /* 0x000fea0003800200 */
.L_x_26413:
        /* <DEDUP_REMOVED lines=11> */
.L_x_26417:
[----:B------:R-:W-:Y:S01]  /*5100*/  IMAD.MOV.U32 R71, RZ, RZ, R32 ;  /* 0x000000ffff477224 */ /* 0x000fe200078e0020 */
[----:B------:R-:W-:Y:S01]  /*5110*/  MOV R60, R63 ;  /* 0x0000003f003c7202 */ /* 0x000fe20000000f00 */
[----:B------:R-:W-:Y:S02]  /*5120*/  IMAD.MOV.U32 R73, RZ, RZ, R64 ;  /* 0x000000ffff497224 */ /* 0x000fe400078e0040 */
[----:B------:R-:W-:-:S07]  /*5130*/  IMAD.MOV.U32 R28, RZ, RZ, R31 ;  /* 0x000000ffff1c7224 */ /* 0x000fce00078e001f */
.L_x_26418:
[----:B------:R-:W-:Y:S05]  /*5140*/  BSYNC.RECONVERGENT B1 ;  /* 0x0000000000017941 */ /* 0x000fea0003800200 */
.L_x_26416:
        /* <DEDUP_REMOVED lines=11> */
.L_x_26420:
[----:B------:R-:W-:Y:S01]  /*5200*/  IMAD.MOV.U32 R32, RZ, RZ, R71 ;  /* 0x000000ffff207224 */ /* 0x000fe200078e0047 */
[----:B------:R-:W-:Y:S01]  /*5210*/  MOV R63, R62 ;  /* 0x0000003e003f7202 */ /* 0x000fe20000000f00 */
[----:B------:R-:W-:Y:S02]  /*5220*/  IMAD.MOV.U32 R64, RZ, RZ, R73 ;  /* 0x000000ffff407224 */ /* 0x000fe400078e0049 */
[----:B------:R-:W-:-:S07]  /*5230*/  IMAD.MOV.U32 R31, RZ, RZ, R30 ;  /* 0x000000ffff1f7224 */ /* 0x000fce00078e001e */
.L_x_26421:
[----:B------:R-:W-:Y:S05]  /*5240*/  BSYNC.RECONVERGENT B1 ;  /* 0x0000000000017941 */ /* 0x000fea0003800200 */
.L_x_26419:
        /* <DEDUP_REMOVED lines=11> */
.L_x_26423:
[----:B------:R-:W-:Y:S01]  /*5300*/  IMAD.MOV.U32 R70, RZ, RZ, R32 ;  /* 0x000000ffff467224 */ /* 0x000fe200078e0020 */
[----:B------:R-:W-:Y:S01]  /*5310*/  MOV R71, R64 ;  /* 0x0000004000477202 */ /* 0x000fe20000000f00 */
[----:B------:R-:W-:Y:S02]  /*5320*/  IMAD.MOV.U32 R62, RZ, RZ, R65 ;  /* 0x000000ffff3e7224 */ /* 0x000fe400078e0041 */
[----:B------:R-:W-:-:S07]  /*5330*/  IMAD.MOV.U32 R30, RZ, RZ, R33 ;  /* 0x000000ffff1e7224 */ /* 0x000fce00078e0021 */
.L_x_26424:
[----:B------:R-:W-:Y:S05]  /*5340*/  BSYNC.RECONVERGENT B1 ;  /* 0x0000000000017941 */ /* 0x000fea0003800200 */
.L_x_26422:
        /* <DEDUP_REMOVED lines=11> */
.L_x_26426:
[----:B------:R-:W-:Y:S01]  /*5400*/  IMAD.MOV.U32 R65, RZ, RZ, R69 ;  /* 0x000000ffff417224 */ /* 0x000fe200078e0045 */
[----:B------:R-:W-:Y:S01]  /*5410*/  MOV R64, R70 ;  /* 0x0000004600407202 */ /* 0x000fe20000000f00 */
[----:B------:R-:W-:Y:S02]  /*5420*/  IMAD.MOV.U32 R33, RZ, RZ, R68 ;  /* 0x000000ffff217224 */ /* 0x000fe400078e0044 */
[--C-:B------:R-:W-:Y:S02]  /*5430*/  IMAD.MOV.U32 R32, RZ, RZ, R71.reuse ;  /* 0x000000ffff207224 */ /* 0x100fe400078e0047 */
[----:B------:R-:W-:Y:S02]  /*5440*/  IMAD.MOV.U32 R69, RZ, RZ, R70 ;  /* 0x000000ffff457224 */ /* 0x000fe400078e0046 */
[----:B------:R-:W-:-:S07]  /*5450*/  IMAD.MOV.U32 R68, RZ, RZ, R71 ;  /* 0x000000ffff447224 */ /* 0x000fce00078e0047 */
.L_x_26427:
[----:B------:R-:W-:Y:S05]  /*5460*/  BSYNC.RECONVERGENT B1 ;  /* 0x0000000000017941 */ /* 0x000fea0003800200 */
.L_x_26425:
[----:B------:R-:W-:Y:S01]  /*5470*/  IADD3 R67, PT, PT, R67, 0x4, RZ ;  /* 0x0000000443437810 */ /* 0x000fe20007ffe0ff */
[----:B------:R-:W-:Y:S06]  /*5480*/  @P1 BRA `(.L_x_26428) ;  /* 0xffffffe0000c1947 */ /* 0x000fec000383ffff */
.L_x_26334:
[----:B------:R-:W-:Y:S05]  /*5490*/  BSYNC.RECONVERGENT B0 ;  /* 0x0000000000007941 */ /* 0x000fea0003800200 */
.L_x_26333:
[----:B0-----:R-:W0:Y:S01]  /*54a0*/  SHFL.DOWN PT, R67, R64, 0x2, 0x1f ;  /* 0x08401f0040437f89 */ /* 0x001e2200000e0000 */
[----:B------:R-:W1:Y:S01]  /*54b0*/  LDCU UR4, c[0x0][0x2f8] ;  /* 0x00005f00ff0477ac */ /* 0x000e620008000800 */
[----:B------:R-:W-:Y:S01]  /*54c0*/  ISETP.GT.AND P0, PT, R86, 0x1d, PT ;  /* 0x0000001d5600780c */ /* 0x000fe20003f04270 */
[----:B------:R-:W-:Y:S01]  /*54d0*/  BSSY.RECONVERGENT B0, `(.L_x_26429) ;  /* 0x0000283000007945 */ /* 0x000fe20003800200 */
[----:B------:R-:W2:Y:S04]  /*54e0*/  SHFL.DOWN PT, R69, R65, 0x2, 0x1f ;  /* 0x08401f0041457f89 */ /* 0x000ea800000e0000 */
[----:B------:R-:W3:Y:S04]  /*54f0*/  SHFL.DOWN PT, R71, R62, 0x2, 0x1f ;  /* 0x08401f003e477f89 */ /* 0x000ee800000e0000 */
[----:B------:R-:W4:Y:S04]  /*5500*/  SHFL.DOWN PT, R73, R63, 0x2, 0x1f ;  /* 0x08401f003f497f89 */ /* 0x000f2800000e0000 */
[----:B------:R-:W5:Y:S01]  /*5510*/  SHFL.DOWN PT, R75, R60, 0x2, 0x1f ;  /* 0x08401f003c4b7f89 */ /* 0x000f6200000e0000 */
[----:B-1----:R-:W-:-:S03]  /*5520*/  VIADD R66, R0, -UR4 ;  /* 0x8000000400427c36 */ /* 0x002fc60008000000 */
[----:B------:R-:W1:Y:S04]  /*5530*/  SHFL.DOWN PT, R77, R61, 0x2, 0x1f ;  /* 0x08401f003d4d7f89 */ /* 0x000e6800000e0000 */
[----:B0-----:R-:W-:Y:S04]  /*5540*/  STL [R66], R67 ;  /* 0x0000004342007387 */ /* 0x001fe80000100800 */
[----:B--2---:R-:W-:Y:S04]  /*5550*/  STL [R66+0x4], R69 ;  /* 0x0000044542007387 */ /* 0x004fe80000100800 */
[----:B---3--:R-:W-:Y:S04]  /*5560*/  STL [R66+0x8], R71 ;  /* 0x0000084742007387 */ /* 0x008fe80000100800 */
[----:B----4-:R-:W-:Y:S04]  /*5570*/  STL [R66+0xc], R73 ;  /* 0x00000c4942007387 */ /* 0x010fe80000100800 */
[----:B------:R-:W0:Y:S04]  /*5580*/  SHFL.DOWN PT, R79, R58, 0x2, 0x1f ;  /* 0x08401f003a4f7f89 */ /* 0x000e2800000e0000 */
[----:B------:R-:W2:Y:S04]  /*5590*/  SHFL.DOWN PT, R81, R59, 0x2, 0x1f ;  /* 0x08401f003b517f89 */ /* 0x000ea800000e0000 */
[----:B------:R-:W3:Y:S04]  /*55a0*/  SHFL.DOWN PT, R83, R56, 0x2, 0x1f ;  /* 0x08401f0038537f89 */ /* 0x000ee800000e0000 */
[----:B------:R-:W4:Y:S04]  /*55b0*/  SHFL.DOWN PT, R85, R57, 0x2, 0x1f ;  /* 0x08401f0039557f89 */ /* 0x000f2800000e0000 */
        /* <DEDUP_REMOVED lines=14> */
[----:B-----5:R-:W-:Y:S04]  /*56a0*/  STL [R66+0x10], R75 ;  /* 0x0000104b42007387 */ /* 0x020fe80000100800 */
[----:B-1----:R-:W-:Y:S04]  /*56b0*/  STL [R66+0x14], R77 ;  /* 0x0000144d42007387 */ /* 0x002fe80000100800 */
[----:B0-----:R-:W-:Y:S04]  /*56c0*/  STL [R66+0x18], R79 ;  /* 0x0000184f42007387 */ /* 0x001fe80000100800 */
[----:B--2---:R-:W-:Y:S04]  /*56d0*/  STL [R66+0x1c], R81 ;  /* 0x00001c5142007387 */ /* 0x004fe80000100800 */
[----:B---3--:R-:W-:Y:S04]  /*56e0*/  STL [R66+0x20], R83 ;  /* 0x0000205342007387 */ /* 0x008fe80000100800 */
[----:B----4-:R-:W-:Y:S04]  /*56f0*/  STL [R66+0x24], R85 ;  /* 0x0000245542007387 */ /* 0x010fe80000100800 */
        /* <DEDUP_REMOVED lines=99> */
.L_x_26524:
        /* <DEDUP_REMOVED lines=20> */
.L_x_26432:
[----:B------:R-:W-:Y:S01]  /*5e70*/  IMAD.MOV.U32 R32, RZ, RZ, R35 ;  /* 0x000000ffff207224 */ /* 0x000fe200078e0023 */
[----:B------:R-:W-:Y:S01]  /*5e80*/  MOV R64, R3 ;  /* 0x0000000300407202 */ /* 0x000fe20000000f00 */
[----:B------:R-:W-:Y:S02]  /*5e90*/  IMAD.MOV.U32 R35, RZ, RZ, R34 ;  /* 0x000000ffff237224 */ /* 0x000fe400078e0022 */
[----:B------:R-:W-:-:S07]  /*5ea0*/  IMAD.MOV.U32 R3, RZ, RZ, R2 ;  /* 0x000000ffff037224 */ /* 0x000fce00078e0002 */
.L_x_26433:
[----:B------:R-:W-:Y:S05]  /*5eb0*/  BSYNC.RECONVERGENT B1 ;  /* 0x0000000000017941 */ /* 0x000fea0003800200 */
.L_x_26431:
        /* <DEDUP_REMOVED lines=11> */
.L_x_26435:
[----:B------:R-:W-:Y:S01]  /*5f70*/  IMAD.MOV.U32 R71, RZ, RZ, R32 ;  /* 0x000000ffff477224 */ /* 0x000fe200078e0020 */
[----:B------:R-:W-:Y:S01]  /*5f80*/  MOV R73, R64 ;  /* 0x0000004000497202 */ /* 0x000fe20000000f00 */
[----:B------:R-:W-:Y:S02]  /*5f90*/  IMAD.MOV.U32 R34, RZ, RZ, R37 ;  /* 0x000000ffff227224 */ /* 0x000fe400078e0025 */
[----:B------:R-:W-:-:S07]  /*5fa0*/  IMAD.MOV.U32 R2, RZ, RZ, R5 ;  /* 0x000000ffff027224 */ /* 0x000fce00078e0005 */
.L_x_26436:
[----:B------:R-:W-:Y:S05]  /*5fb0*/  BSYNC.RECONVERGENT B1 ;  /* 0x0000000000017941 */ /* 0x000fea0003800200 */
.L_x_26434:
        /* <DEDUP_REMOVED lines=11> */
.L_x_26438:
[----:B------:R-:W-:Y:S01]  /*6070*/  IMAD.MOV.U32 R32, RZ, RZ, R71 ;  /* 0x000000ffff207224 */ /* 0x000fe200078e0047 */
[----:B------:R-:W-:Y:S01]  /*6080*/  MOV R64, R73 ;  /* 0x0000004900407202 */ /* 0x000fe20000000f00 */
[----:B------:R-:W-:Y:S02]  /*6090*/  IMAD.MOV.U32 R37, RZ, RZ, R36 ;  /* 0x000000ffff257224 */ /* 0x000fe400078e0024 */
[----:B------:R-:W-:-:S07]  /*60a0*/  IMAD.MOV.U32 R5, RZ, RZ, R4 ;  /* 0x000000ffff057224 */ /* 0x000fce00078e0004 */
.L_x_26439:
[----:B------:R-:W-:Y:S05]  /*60b0*/  BSYNC.RECONVERGENT B1 ;  /* 0x0000000000017941 */ /* 0x000fea0003800200 */
.L_x_26437:
        /* <DEDUP_REMOVED lines=11> */
.L_x_26441:
[----:B------:R-:W-:Y:S01]  /*6170*/  IMAD.MOV.U32 R71, RZ, RZ, R32 ;  /* 0x000000ffff477224 */ /* 0x000fe200078e0020 */
[----:B------:R-:W-:Y:S01]  /*6180*/  MOV R73, R64 ;  /* 0x0000004000497202 */ /* 0x000fe20000000f00 */
[----:B------:R-:W-:Y:S02]  /*6190*/  IMAD.MOV.U32 R36, RZ, RZ, R39 ;  /* 0x000000ffff247224 */ /* 0x000fe400078e0027 */
[----:B------:R-:W-:-:S07]  /*61a0*/  IMAD.MOV.U32 R4, RZ, RZ, R7 ;  /* 0x000000ffff047224 */ /* 0x000fce00078e0007 */
.L_x_26442:
[----:B------:R-:W-:Y:S05]  /*61b0*/  BSYNC.RECONVERGENT B1 ;  /* 0x0000000000017941 */ /* 0x000fea0003800200 */
.L_x_26440:
        /* <DEDUP_REMOVED lines=11> */
.L_x_26444:
[----:B------:R-:W-:Y:S01]  /*6270*/  IMAD.MOV.U32 R32, RZ, RZ, R71 ;  /* 0x000000ffff207224 */ /* 0x000fe200078e0047 */
[----:B------:R-:W-:Y:S01]  /*6280*/  MOV R64, R73 ;  /* 0x0000004900407202 */ /* 0x000fe20000000f00 */
[----:B------:R-:W-:Y:S02]  /*6290*/  IMAD.MOV.U32 R39, RZ, RZ, R38 ;  /* 0x000000ffff277224 */ /* 0x000fe400078e0026 */
[----:B------:R-:W-:-:S07]  /*62a0*/  IMAD.MOV.U32 R7, RZ, RZ, R6 ;  /* 0x000000ffff077224 */ /* 0x000fce00078e0006 */
.L_x_26445:
[----:B------:R-:W-:Y:S05]  /*62b0*/  BSYNC.RECONVERGENT B1 ;  /* 0x0000000000017941 */ /* 0x000fea0003800200 */
.L_x_26443:
        /* <DEDUP_REMOVED lines=11> */
.L_x_26447:
[----:B------:R-:W-:Y:S01]  /*6370*/  IMAD.MOV.U32 R71, RZ, RZ, R32 ;  /* 0x000000ffff477224 */ /* 0x000fe200078e0020 */
[----:B------:R-:W-:Y:S01]  /*6380*/  MOV R73, R64 ;  /* 0x0000004000497202 */ /* 0x000fe20000000f00 */
[----:B------:R-:W-:Y:S02]  /*6390*/  IMAD.MOV.U32 R38, RZ, RZ, R41 ;  /* 0x000000ffff267224 */ /* 0x000fe400078e0029 */
[----:B------:R-:W-:-:S07]  /*63a0*/  IMAD.MOV.U32 R6, RZ, RZ, R9 ;  /* 0x000000ffff067224 */ /* 0x000fce00078e0009 */
.L_x_26448:
[----:B------:R-:W-:Y:S05]  /*63b0*/  BSYNC.RECONVERGENT B1 ;  /* 0x0000000000017941 */ /* 0x000fea0003800200 */
.L_x_26446:
        /* <DEDUP_REMOVED lines=11> */
.L_x_26450:
[----:B------:R-:W-:Y:S01]  /*6470*/  IMAD.MOV.U32 R32, RZ, RZ, R71 ;  /* 0x000000ffff207224 */ /* 0x000fe200078e0047 */
[----:B------:R-:W-:Y:S01]  /*6480*/  MOV R64, R73 ;  /* 0x0000004900407202 */ /* 0x000fe20000000f00 */
[----:B------:R-:W-:Y:S02]  /*6490*/  IMAD.MOV.U32 R41, RZ, RZ, R40 ;  /* 0x000000ffff297224 */ /* 0x000fe400078e0028 */
[----:B------:R-:W-:-:S07]  /*64a0*/  IMAD.MOV.U32 R9, RZ, RZ, R8 ;  /* 0x000000ffff097224 */ /* 0x000fce00078e0008 */
.L_x_26451:
[----:B------:R-:W-:Y:S05]  /*64b0*/  BSYNC.RECONVERGENT B1 ;  /* 0x0000000000017941 */ /* 0x000fea0003800200 */
.L_x_26449:
        /* <DEDUP_REMOVED lines=11> */
.L_x_26453:
[----:B------:R-:W-:Y:S01]  /*6570*/  IMAD.MOV.U32 R71, RZ, RZ, R32 ;  /* 0x000000ffff477224 */ /* 0x000fe200078e0020 */
[----:B------:R-:W-:Y:S01]  /*6580*/  MOV R73, R64 ;  /* 0x0000004000497202 */ /* 0x000fe20000000f00 */
[----:B------:R-:W-:Y:S02]  /*6590*/  IMAD.MOV.U32 R40, RZ, RZ, R43 ;  /* 0x000000ffff287224 */ /* 0x000fe400078e002b */
[----:B------:R-:W-:-:S07]  /*65a0*/  IMAD.MOV.U32 R8, RZ, RZ, R11 ;  /* 0x000000ffff087224 */ /* 0x000fce00078e000b */
.L_x_26454:
[----:B------:R-:W-:Y:S05]  /*65b0*/  BSYNC.RECONVERGENT B1 ;  /* 0x0000000000017941 */ /* 0x000fea0003800200 */
.L_x_26452:
        /* <DEDUP_REMOVED lines=11> */
.L_x_26456:
[----:B------:R-:W-:Y:S01]  /*6670*/  IMAD.MOV.U32 R32, RZ, RZ, R71 ;  /* 0x000000ffff207224 */ /* 0x000fe200078e0047 */
[----:B------:R-:W-:Y:S01]  /*6680*/  MOV R64, R73 ;  /* 0x0000004900407202 */ /* 0x000fe20000000f00 */
[----:B------:R-:W-:Y:S02]  /*6690*/  IMAD.MOV.U32 R43, RZ, RZ, R42 ;  /* 0x000000ffff2b7224 */ /* 0x000fe400078e002a */
[----:B------:R-:W-:-:S07]  /*66a0*/  IMAD.MOV.U32 R11, RZ, RZ, R10 ;  /* 0x000000ffff0b7224 */ /* 0x000fce00078e000a */
.L_x_26457:
[----:B------:R-:W-:Y:S05]  /*66b0*/  BSYNC.RECONVERGENT B1 ;  /* 0x0000000000017941 */ /* 0x000fea0003800200 */
.L_x_26455:
        /* <DEDUP_REMOVED lines=11> */
.L_x_26459:
[----:B------:R-:W-:Y:S01]  /*6770*/  IMAD.MOV.U32 R71, RZ, RZ, R32 ;  /* 0x000000ffff477224 */ /* 0x000fe200078e0020 */
[----:B------:R-:W-:Y:S01]  /*6780*/  MOV R73, R64 ;  /* 0x0000004000497202 */ /* 0x000fe20000000f00 */
[----:B------:R-:W-:Y:S02]  /*6790*/  IMAD.MOV.U32 R42, RZ, RZ, R45 ;  /* 0x000000ffff2a7224 */ /* 0x000fe400078e002d */
[----:B------:R-:W-:-:S07]  /*67a0*/  IMAD.MOV.U32 R10, RZ, RZ, R13 ;  /* 0x000000ffff0a7224 */ /* 0x000fce00078e000d */
.L_x_26460:
[----:B------:R-:W-:Y:S05]  /*67b0*/  BSYNC.RECONVERGENT B1 ;  /* 0x0000000000017941 */ /* 0x000fea0003800200 */
.L_x_26458:
        /* <DEDUP_REMOVED lines=11> */
.L_x_26462:
[----:B------:R-:W-:Y:S01]  /*6870*/  IMAD.MOV.U32 R32, RZ, RZ, R71 ;  /* 0x000000ffff207224 */ /* 0x000fe200078e0047 */
[----:B------:R-:W-:Y:S01]  /*6880*/  MOV R64, R73 ;  /* 0x0000004900407202 */ /* 0x000fe20000000f00 */
[----:B------:R-:W-:Y:S02]  /*6890*/  IMAD.MOV.U32 R45, RZ, RZ, R44 ;  /* 0x000000ffff2d7224 */ /* 0x000fe400078e002c */
[----:B------:R-:W-:-:S07]  /*68a0*/  IMAD.MOV.U32 R13, RZ, RZ, R12 ;  /* 0x000000ffff0d7224 */ /* 0x000fce00078e000c */
.L_x_26463:
[----:B------:R-:W-:Y:S05]  /*68b0*/  BSYNC.RECONVERGENT B1 ;  /* 0x0000000000017941 */ /* 0x000fea0003800200 */
.L_x_26461:
        /* <DEDUP_REMOVED lines=11> */
.L_x_26465:
[----:B------:R-:W-:Y:S01]  /*6970*/  IMAD.MOV.U32 R71, RZ, RZ, R32 ;  /* 0x000000ffff477224 */ /* 0x000fe200078e0020 */
[----:B------:R-:W-:Y:S01]  /*6980*/  MOV R73, R64 ;  /* 0x0000004000497202 */ /* 0x000fe20000000f00 */
[----:B------:R-:W-:Y:S02]  /*6990*/  IMAD.MOV.U32 R44, RZ, RZ, R47 ;  /* 0x000000ffff2c7224 */ /* 0x000fe400078e002f */
[----:B------:R-:W-:-:S07]  /*69a0*/  IMAD.MOV.U32 R12, RZ, RZ, R15 ;  /* 0x000000ffff0c7224 */ /* 0x000fce00078e000f */
.L_x_26466:
[----:B------:R-:W-:Y:S05]  /*69b0*/  BSYNC.RECONVERGENT B1 ;  /* 0x0000000000017941 */ /* 0x000fea0003800200 */
.L_x_26464:
        /* <DEDUP_REMOVED lines=11> */
.L_x_26468:
[----:B------:R-:W-:Y:S01]  /*6a70*/  IMAD.MOV.U32 R32, RZ, RZ, R71 ;  /* 0x000000ffff207224 */ /* 0x000fe200078e0047 */
[----:B------:R-:W-:Y:S01]  /*6a80*/  MOV R64, R73 ;  /* 0x0000004900407202 */ /* 0x000fe20000000f00 */
[----:B------:R-:W-:Y:S02]  /*6a90*/  IMAD.MOV.U32 R47, RZ, RZ, R46 ;  /* 0x000000ffff2f7224 */ /* 0x000fe400078e002e */
[----:B------:R-:W-:-:S07]  /*6aa0*/  IMAD.MOV.U32 R15, RZ, RZ, R14 ;  /* 0x000000ffff0f7224 */ /* 0x000fce00078e000e */
.L_x_26469:
[----:B------:R-:W-:Y:S05]  /*6ab0*/  BSYNC.RECONVERGENT B1 ;  /* 0x0000000000017941 */ /* 0x000fea0003800200 */
.L_x_26467:
        /* <DEDUP_REMOVED lines=11> */
.L_x_26471:
[----:B------:R-:W-:Y:S01]  /*6b70*/  IMAD.MOV.U32 R71, RZ, RZ, R32 ;  /* 0x000000ffff477224 */ /* 0x000fe200078e0020 */
[----:B------:R-:W-:Y:S01]  /*6b80*/  MOV R73, R64 ;  /* 0x0000004000497202 */ /* 0x000fe20000000f00 */
[----:B------:R-:W-:Y:S02]  /*6b90*/  IMAD.MOV.U32 R46, RZ, RZ, R49 ;  /* 0x000000ffff2e7224 */ /* 0x000fe400078e0031 */
[----:B------:R-:W-:-:S07]  /*6ba0*/  IMAD.MOV.U32 R14, RZ, RZ, R17 ;  /* 0x000000ffff0e7224 */ /* 0x000fce00078e0011 */
.L_x_26472:
[----:B------:R-:W-:Y:S05]  /*6bb0*/  BSYNC.RECONVERGENT B1 ;  /* 0x0000000000017941 */ /* 0x000fea0003800200 */
.L_x_26470:
        /* <DEDUP_REMOVED lines=11> */
.L_x_26474:
[----:B------:R-:W-:Y:S01]  /*6c70*/  IMAD.MOV.U32 R32, RZ, RZ, R71 ;  /* 0x000000ffff207224 */ /* 0x000fe200078e0047 */
[----:B------:R-:W-:Y:S01]  /*6c80*/  MOV R64, R73 ;  /* 0x0000004900407202 */ /* 0x000fe20000000f00 */
[----:B------:R-:W-:Y:S02]  /*6c90*/  IMAD.MOV.U32 R49, RZ, RZ, R48 ;  /* 0x000000ffff317224 */ /* 0x000fe400078e0030 */
[----:B------:R-:W-:-:S07]  /*6ca0*/  IMAD.MOV.U32 R17, RZ, RZ, R16 ;  /* 0x000000ffff117224 */ /* 0x000fce00078e0010 */
.L_x_26475:
[----:B------:R-:W-:Y:S05]  /*6cb0*/  BSYNC.RECONVERGENT B1 ;  /* 0x0000000000017941 */ /* 0x000fea0003800200 */
.L_x_26473:
        /* <DEDUP_REMOVED lines=11> */
.L_x_26477:
[----:B------:R-:W-:Y:S01]  /*6d70*/  IMAD.MOV.U32 R71, RZ, RZ, R32 ;  /* 0x000000ffff477224 */ /* 0x000fe200078e0020 */
[----:B------:R-:W-:Y:S01]  /*6d80*/  MOV R73, R64 ;  /* 0x0000004000497202 */ /* 0x000fe20000000f00 */
[----:B------:R-:W-:Y:S02]  /*6d90*/  IMAD.MOV.U32 R48, RZ, RZ, R51 ;  /* 0x000000ffff307224 */ /* 0x000fe400078e0033 */
[----:B------:R-:W-:-:S07]  /*6da0*/  IMAD.MOV.U32 R16, RZ, RZ, R19 ;  /* 0x000000ffff107224 */ /* 0x000fce00078e0013 */
.L_x_26478:
[----:B------:R-:W-:Y:S05]  /*6db0*/  BSYNC.RECONVERGENT B1 ;  /* 0x0000000000017941 */ /* 0x000fea0003800200 */
.L_x_26476:
        /* <DEDUP_REMOVED lines=11> */
.L_x_26480:
[----:B------:R-:W-:Y:S01]  /*6e70*/  IMAD.MOV.U32 R32, RZ, RZ, R71 ;  /* 0x000000ffff207224 */ /* 0x000fe200078e0047 */
[----:B------:R-:W-:Y:S01]  /*6e80*/  MOV R64, R73 ;  /* 0x0000004900407202 */ /* 0x000fe20000000f00 */
[----:B------:R-:W-:Y:S02]  /*6e90*/  IMAD.MOV.U32 R51, RZ, RZ, R50 ;  /* 0x000000ffff337224 */ /* 0x000fe400078e0032 */
[----:B------:R-:W-:-:S07]  /*6ea0*/  IMAD.MOV.U32 R19, RZ, RZ, R18 ;  /* 0x000000ffff137224 */ /* 0x000fce00078e0012 */
.L_x_26481:
[----:B------:R-:W-:Y:S05]  /*6eb0*/  BSYNC.RECONVERGENT B1 ;  /* 0x0000000000017941 */ /* 0x000fea0003800200 */
.L_x_26479:
        /* <DEDUP_REMOVED lines=11> */
.L_x_26483:
[----:B------:R-:W-:Y:S01]  /*6f70*/  IMAD.MOV.U32 R71, RZ, RZ, R32 ;  /* 0x000000ffff477224 */ /* 0x000fe200078e0020 */
[----:B------:R-:W-:Y:S01]  /*6f80*/  MOV R73, R64 ;  /* 0x0000004000497202 */ /* 0x000fe20000000f00 */
[----:B------:R-:W-:Y:S02]  /*6f90*/  IMAD.MOV.U32 R50, RZ, RZ, R53 ;  /* 0x000000ffff327224 */ /* 0x000fe400078e0035 */
[----:B------:R-:W-:-:S07]  /*6fa0*/  IMAD.MOV.U32 R18, RZ, RZ, R21 ;  /* 0x000000ffff127224 */ /* 0x000fce00078e0015 */
.L_x_26484:
[----:B------:R-:W-:Y:S05]  /*6fb0*/  BSYNC.RECONVERGENT B1 ;  /* 0x0000000000017941 */ /* 0x000fea0003800200 */
.L_x_26482:
        /* <DEDUP_REMOVED lines=11> */
.L_x_26486:
[----:B------:R-:W-:Y:S01]  /*7070*/  IMAD.MOV.U32 R32, RZ, RZ, R71 ;  /* 0x000000ffff207224 */ /* 0x000fe200078e0047 */
[----:B------:R-:W-:Y:S01]  /*7080*/  MOV R64, R73 ;  /* 0x0000004900407202 */ /* 0x000fe20000000f00 */
[----:B------:R-:W-:Y:S02]  /*7090*/  IMAD.MOV.U32 R53, RZ, RZ, R52 ;  /* 0x000000ffff357224 */ /* 0x000fe400078e0034 */
[----:B------:R-:W-:-:S07]  /*70a0*/  IMAD.MOV.U32 R21, RZ, RZ, R20 ;  /* 0x000000ffff157224 */ /* 0x000fce00078e0014 */
.L_x_26487:
[----:B------:R-:W-:Y:S05]  /*70b0*/  BSYNC.RECONVERGENT B1 ;  /* 0x0000000000017941 */ /* 0x000fea0003800200 */
.L_x_26485:
        /* <DEDUP_REMOVED lines=11> */
.L_x_26489:
[----:B------:R-:W-:Y:S01]  /*7170*/  IMAD.MOV.U32 R71, RZ, RZ, R32 ;  /* 0x000000ffff477224 */ /* 0x000fe200078e0020 */
[----:B------:R-:W-:Y:S01]  /*7180*/  MOV R73, R64 ;  /* 0x0000004000497202 */ /* 0x000fe20000000f00 */
[----:B------:R-:W-:Y:S02]  /*7190*/  IMAD.MOV.U32 R52, RZ, RZ, R55 ;  /* 0x000000ffff347224 */ /* 0x000fe400078e0037 */
[----:B------:R-:W-:-:S07]  /*71a0*/  IMAD.MOV.U32 R20, RZ, RZ, R23 ;  /* 0x000000ffff147224 */ /* 0x000fce00078e0017 */
.L_x_26490:
[----:B------:R-:W-:Y:S05]  /*71b0*/  BSYNC.RECONVERGENT B1 ;  /* 0x0000000000017941 */ /* 0x000fea0003800200 */
.L_x_26488:
        /* <DEDUP_REMOVED lines=11> */
.L_x_26492:
[----:B------:R-:W-:Y:S01]  /*7270*/  IMAD.MOV.U32 R32, RZ, RZ, R71 ;  /* 0x000000ffff207224 */ /* 0x000fe200078e0047 */
[----:B------:R-:W-:Y:S01]  /*7280*/  MOV R64, R73 ;  /* 0x0000004900407202 */ /* 0x000fe20000000f00 */
[----:B------:R-:W-:Y:S02]  /*7290*/  IMAD.MOV.U32 R55, RZ, RZ, R54 ;  /* 0x000000ffff377224 */ /* 0x000fe400078e0036 */
[----:B------:R-:W-:-:S07]  /*72a0*/  IMAD.MOV.U32 R23, RZ, RZ, R22 ;  /* 0x000000ffff177224 */ /* 0x000fce00078e0016 */
.L_x_26493:
[----:B------:R-:W-:Y:S05]  /*72b0*/  BSYNC.RECONVERGENT B1 ;  /* 0x0000000000017941 */ /* 0x000fea0003800200 */
.L_x_26491:
        /* <DEDUP_REMOVED lines=11> */
.L_x_26495:
[----:B------:R-:W-:Y:S01]  /*7370*/  IMAD.MOV.U32 R71, RZ, RZ, R32 ;  /* 0x000000ffff477224 */ /* 0x000fe200078e0020 */
[----:B------:R-:W-:Y:S01]  /*7380*/  MOV R73, R64 ;  /* 0x0000004000497202 */ /* 0x000fe20000000f00 */
[----:B------:R-:W-:Y:S02]  /*7390*/  IMAD.MOV.U32 R54, RZ, RZ, R57 ;  /* 0x000000ffff367224 */ /* 0x000fe400078e0039 */
[----:B------:R-:W-:-:S07]  /*73a0*/  IMAD.MOV.U32 R22, RZ, RZ, R25 ;  /* 0x000000ffff167224 */ /* 0x000fce00078e0019 */
.L_x_26496:
[----:B------:R-:W-:Y:S05]  /*73b0*/  BSYNC.RECONVERGENT B1 ;  /* 0x0000000000017941 */ /* 0x000fea0003800200 */
.L_x_26494:
        /* <DEDUP_REMOVED lines=11> */
.L_x_26498:
[----:B------:R-:W-:Y:S01]  /*7470*/  IMAD.MOV.U32 R32, RZ, RZ, R71 ;  /* 0x000000ffff207224 */ /* 0x000fe200078e0047 */
[----:B------:R-:W-:Y:S01]  /*7480*/  MOV R64, R73 ;  /* 0x0000004900407202 */ /* 0x000fe20000000f00 */
[----:B------:R-:W-:Y:S02]  /*7490*/  IMAD.MOV.U32 R57, RZ, RZ, R56 ;  /* 0x000000ffff397224 */ /* 0x000fe400078e0038 */
[----:B------:R-:W-:-:S07]  /*74a0*/  IMAD.MOV.U32 R25, RZ, RZ, R24 ;  /* 0x000000ffff197224 */ /* 0x000fce00078e0018 */
.L_x_26499:
[----:B------:R-:W-:Y:S05]  /*74b0*/  BSYNC.RECONVERGENT B1 ;  /* 0x0000000000017941 */ /* 0x000fea0003800200 */
.L_x_26497:
        /* <DEDUP_REMOVED lines=11> */
.L_x_26501:
[----:B------:R-:W-:Y:S01]  /*7570*/  IMAD.MOV.U32 R71, RZ, RZ, R32 ;  /* 0x000000ffff477224 */ /* 0x000fe200078e0020 */
[----:B------:R-:W-:Y:S01]  /*7580*/  MOV R73, R64 ;  /* 0x0000004000497202 */ /* 0x000fe20000000f00 */
[----:B------:R-:W-:Y:S02]  /*7590*/  IMAD.MOV.U32 R56, RZ, RZ, R59 ;  /* 0x000000ffff387224 */ /* 0x000fe400078e003b */
[----:B------:R-:W-:-:S07]  /*75a0*/  IMAD.MOV.U32 R24, RZ, RZ, R27 ;  /* 0x000000ffff187224 */ /* 0x000fce00078e001b */
.L_x_26502:
[----:B------:R-:W-:Y:S05]  /*75b0*/  BSYNC.RECONVERGENT B1 ;  /* 0x0000000000017941 */ /* 0x000fea0003800200 */
.L_x_26500:
        /* <DEDUP_REMOVED lines=11> */
.L_x_26504:
[----:B------:R-:W-:Y:S01]  /*7670*/  IMAD.MOV.U32 R32, RZ, RZ, R71 ;  /* 0x000000ffff207224 */ /* 0x000fe200078e0047 */
[----:B------:R-:W-:Y:S01]  /*7680*/  MOV R64, R73 ;  /* 0x0000004900407202 */ /* 0x000fe20000000f00 */
[----:B------:R-:W-:Y:S02]  /*7690*/  IMAD.MOV.U32 R59, RZ, RZ, R58 ;  /* 0x000000ffff3b7224 */ /* 0x000fe400078e003a */
[----:B------:R-:W-:-:S07]  /*76a0*/  IMAD.MOV.U32 R27, RZ, RZ, R26 ;  /* 0x000000ffff1b7224 */ /* 0x000fce00078e001a */
.L_x_26505:
[----:B------:R-:W-:Y:S05]  /*76b0*/  BSYNC.RECONVERGENT B1 ;  /* 0x0000000000017941 */ /* 0x000fea0003800200 */
.L_x_26503:
        /* <DEDUP_REMOVED lines=11> */
.L_x_26507:
[----:B------:R-:W-:Y:S01]  /*7770*/  IMAD.MOV.U32 R71, RZ, RZ, R32 ;  /* 0x000000ffff477224 */ /* 0x000fe200078e0020 */
[----:B------:R-:W-:Y:S01]  /*7780*/  MOV R73, R64 ;  /* 0x0000004000497202 */ /* 0x000fe20000000f00 */
[----:B------:R-:W-:Y:S02]  /*7790*/  IMAD.MOV.U32 R58, RZ, RZ, R61 ;  /* 0x000000ffff3a7224 */ /* 0x000fe400078e003d */
[----:B------:R-:W-:-:S07]  /*77a0*/  IMAD.MOV.U32 R26, RZ, RZ, R29 ;  /* 0x000000ffff1a7224 */ /* 0x000fce00078e001d */
.L_x_26508:
[----:B------:R-:W-:Y:S05]  /*77b0*/  BSYNC.RECONVERGENT B1 ;  /* 0x0000000000017941 */ /* 0x000fea0003800200 */
.L_x_26506:
        /* <DEDUP_REMOVED lines=11> */
.L_x_26510:
[----:B------:R-:W-:Y:S01]  /*7870*/  IMAD.MOV.U32 R32, RZ, RZ, R71 ;  /* 0x000000ffff207224 */ /* 0x000fe200078e0047 */
[----:B------:R-:W-:Y:S01]  /*7880*/  MOV R64, R73 ;  /* 0x0000004900407202 */ /* 0x000fe20000000f00 */
[----:B------:R-:W-:Y:S02]  /*7890*/  IMAD.MOV.U32 R61, RZ, RZ, R60 ;  /* 0x000000ffff3d7224 */ /* 0x000fe400078e003c */
[----:B------:R-:W-:-:S07]  /*78a0*/  IMAD.MOV.U32 R29, RZ, RZ, R28 ;  /* 0x000000ffff1d7224 */ /* 0x000fce00078e001c */
.L_x_26511:
[----:B------:R-:W-:Y:S05]  /*78b0*/  BSYNC.RECONVERGENT B1 ;  /* 0x0000000000017941 */ /* 0x000fea0003800200 */
.L_x_26509:
        /* <DEDUP_REMOVED lines=11> */
.L_x_26513:
[----:B------:R-:W-:Y:S01]  /*7970*/  IMAD.MOV.U32 R71, RZ, RZ, R32 ;  /* 0x000000ffff477224 */ /* 0x000fe200078e0020 */
[----:B------:R-:W-:Y:S01]  /*7980*/  MOV R73, R64 ;  /* 0x0000004000497202 */ /* 0x000fe20000000f00 */
[----:B------:R-:W-:Y:S02]  /*7990*/  IMAD.MOV.U32 R60, RZ, RZ, R63 ;  /* 0x000000ffff3c7224 */ /* 0x000fe400078e003f */
[----:B------:R-:W-:-:S07]  /*79a0*/  IMAD.MOV.U32 R28, RZ, RZ, R31 ;  /* 0x000000ffff1c7224 */ /* 0x000fce00078e001f */
.L_x_26514:
[----:B------:R-:W-:Y:S05]  /*79b0*/  BSYNC.RECONVERGENT B1 ;  /* 0x0000000000017941 */ /* 0x000fea0003800200 */
.L_x_26512:
        /* <DEDUP_REMOVED lines=11> */
.L_x_26516:
[----:B------:R-:W-:Y:S01]  /*7a70*/  IMAD.MOV.U32 R32, RZ, RZ, R71 ;  /* 0x000000ffff207224 */ /* 0x000fe200078e0047 */
[----:B------:R-:W-:Y:S01]  /*7a80*/  MOV R64, R73 ;  /* 0x0000004900407202 */ /* 0x000fe20000000f00 */
[----:B------:R-:W-:Y:S02]  /*7a90*/  IMAD.MOV.U32 R63, RZ, RZ, R62 ;  /* 0x000000ffff3f7224 */ /* 0x000fe400078e003e */
[----:B------:R-:W-:-:S07]  /*7aa0*/  IMAD.MOV.U32 R31, RZ, RZ, R30 ;  /* 0x000000ffff1f7224 */ /* 0x000fce00078e001e */
.L_x_26517:
[----:B------:R-:W-:Y:S05]  /*7ab0*/  BSYNC.RECONVERGENT B1 ;  /* 0x0000000000017941 */ /* 0x000fea0003800200 */
.L_x_26515:
        /* <DEDUP_REMOVED lines=11> */
.L_x_26519:
[----:B------:R-:W-:Y:S01]  /*7b70*/  IMAD.MOV.U32 R71, RZ, RZ, R32 ;  /* 0x000000ffff477224 */ /* 0x000fe200078e0020 */
[----:B------:R-:W-:Y:S01]  /*7b80*/  MOV R62, R65 ;  /* 0x00000041003e7202 */ /* 0x000fe20000000f00 */
[----:B------:R-:W-:Y:S02]  /*7b90*/  IMAD.MOV.U32 R70, RZ, RZ, R64 ;  /* 0x000000ffff467224 */ /* 0x000fe400078e0040 */
[----:B------:R-:W-:-:S07]  /*7ba0*/  IMAD.MOV.U32 R30, RZ, RZ, R33 ;  /* 0x000000ffff1e7224 */ /* 0x000fce00078e0021 */
.L_x_26520:
[----:B------:R-:W-:Y:S05]  /*7bb0*/  BSYNC.RECONVERGENT B1 ;  /* 0x0000000000017941 */ /* 0x000fea0003800200 */
.L_x_26518:
        /* <DEDUP_REMOVED lines=11> */
.L_x_26522:
[----:B------:R-:W-:Y:S01]  /*7c70*/  IMAD.MOV.U32 R65, RZ, RZ, R68 ;  /* 0x000000ffff417224 */ /* 0x000fe200078e0044 */
[----:B------:R-:W-:Y:S01]  /*7c80*/  MOV R33, R67 ;  /* 0x0000004300217202 */ /* 0x000fe20000000f00 */
[--C-:B------:R-:W-:Y:S01]  /*7c90*/  IMAD.MOV.U32 R64, RZ, RZ, R71.reuse ;  /* 0x000000ffff407224 */ /* 0x100fe200078e0047 */
[----:B------:R-:W-:Y:S01]  /*7ca0*/  MOV R67, R70 ;  /* 0x0000004600437202 */ /* 0x000fe20000000f00 */
[----:B------:R-:W-:Y:S02]  /*7cb0*/  IMAD.MOV.U32 R32, RZ, RZ, R70 ;  /* 0x000000ffff207224 */ /* 0x000fe400078e0046 */
[----:B------:R-:W-:-:S07]  /*7cc0*/  IMAD.MOV.U32 R68, RZ, RZ, R71 ;  /* 0x000000ffff447224 */ /* 0x000fce00078e0047 */
.L_x_26523:
[----:B------:R-:W-:Y:S05]  /*7cd0*/  BSYNC.RECONVERGENT B1 ;  /* 0x0000000000017941 */ /* 0x000fea0003800200 */
.L_x_26521:
[----:B------:R-:W-:Y:S01]  /*7ce0*/  VIADD R69, R69, 0x4 ;  /* 0x0000000445457836 */ /* 0x000fe20000000000 */
[----:B------:R-:W-:Y:S06]  /*7cf0*/  @P1 BRA `(.L_x_26524) ;  /* 0xffffffe0000c1947 */ /* 0x000fec000383ffff */
.L_x_26430:
[----:B------:R-:W-:Y:S05]  /*7d00*/  BSYNC.RECONVERGENT B0 ;  /* 0x0000000000007941 */ /* 0x000fea0003800200 */
.L_x_26429:
        /* <DEDUP_REMOVED lines=137> */
.L_x_26620:
        /* <DEDUP_REMOVED lines=20> */
.L_x_26528:
[----:B------:R-:W-:Y:S01]  /*86e0*/  MOV R32, R35 ;  /* 0x0000002300207202 */ /* 0x000fe20000000f00 */
[----:B------:R-:W-:Y:S02]  /*86f0*/  IMAD.MOV.U32 R64, RZ, RZ, R3 ;  /* 0x000000ffff407224 */ /* 0x000fe400078e0003 */
[----:B------:R-:W-:Y:S02]  /*8700*/  IMAD.MOV.U32 R35, RZ, RZ, R34 ;  /* 0x000000ffff237224 */ /* 0x000fe400078e0022 */
[----:B------:R-:W-:-:S07]  /*8710*/  IMAD.MOV.U32 R3, RZ, RZ, R2 ;  /* 0x000000ffff037224 */ /* 0x000fce00078e0002 */
.L_x_26529:
[----:B------:R-:W-:Y:S05]  /*8720*/  BSYNC.RECONVERGENT B1 ;  /* 0x0000000000017941 */ /* 0x000fea0003800200 */
.L_x_26527:
        /* <DEDUP_REMOVED lines=11> */
.L_x_26531:
[----:B------:R-:W-:Y:S01]  /*87e0*/  MOV R71, R32 ;  /* 0x0000002000477202 */ /* 0x000fe20000000f00 */
[----:B------:R-:W-:Y:S02]  /*87f0*/  IMAD.MOV.U32 R73, RZ, RZ, R64 ;  /* 0x000000ffff497224 */ /* 0x000fe400078e0040 */
[----:B------:R-:W-:Y:S02]  /*8800*/  IMAD.MOV.U32 R34, RZ, RZ, R37 ;  /* 0x000000ffff227224 */ /* 0x000fe400078e0025 */
[----:B------:R-:W-:-:S07]  /*8810*/  IMAD.MOV.U32 R2, RZ, RZ, R5 ;  /* 0x000000ffff027224 */ /* 0x000fce00078e0005 */
.L_x_26532:
[----:B------:R-:W-:Y:S05]  /*8820*/  BSYNC.RECONVERGENT B1 ;  /* 0x0000000000017941 */ /* 0x000fea0003800200 */
.L_x_26530:
        /* <DEDUP_REMOVED lines=11> */
.L_x_26534:
[----:B------:R-:W-:Y:S01]  /*88e0*/  MOV R32, R71 ;  /* 0x0000004700207202 */ /* 0x000fe20000000f00 */
[----:B------:R-:W-:Y:S02]  /*88f0*/  IMAD.MOV.U32 R64, RZ, RZ, R73 ;  /* 0x000000ffff407224 */ /* 0x000fe400078e0049 */
[----:B------:R-:W-:Y:S02]  /*8900*/  IMAD.MOV.U32 R37, RZ, RZ, R36 ;  /* 0x000000ffff257224 */ /* 0x000fe400078e0024 */
[----:B------:R-:W-:-:S07]  /*8910*/  IMAD.MOV.U32 R5, RZ, RZ, R4 ;  /* 0x000000ffff057224 */ /* 0x000fce00078e0004 */
.L_x_26535:
[----:B------:R-:W-:Y:S05]  /*8920*/  BSYNC.RECONVERGENT B1 ;  /* 0x0000000000017941 */ /* 0x000fea0003800200 */
.L_x_26533:
        /* <DEDUP_REMOVED lines=11> */
.L_x_26537:
[----:B------:R-:W-:Y:S01]  /*89e0*/  MOV R71, R32 ;  /* 0x0000002000477202 */ /* 0x000fe20000000f00 */
[----:B------:R-:W-:Y:S02]  /*89f0*/  IMAD.MOV.U32 R73, RZ, RZ, R64 ;  /* 0x000000ffff497224 */ /* 0x000fe400078e0040 */
[----:B------:R-:W-:Y:S02]  /*8a00*/  IMAD.MOV.U32 R36, RZ, RZ, R39 ;  /* 0x000000ffff247224 */ /* 0x000fe400078e0027 */
[----:B------:R-:W-:-:S07]  /*8a10*/  IMAD.MOV.U32 R4, RZ, RZ, R7 ;  /* 0x000000ffff047224 */ /* 0x000fce00078e0007 */
.L_x_26538:
[----:B------:R-:W-:Y:S05]  /*8a20*/  BSYNC.RECONVERGENT B1 ;  /* 0x0000000000017941 */ /* 0x000fea0003800200 */
.L_x_26536:
        /* <DEDUP_REMOVED lines=11> */
.L_x_26540:
[----:B------:R-:W-:Y:S01]  /*8ae0*/  MOV R32, R71 ;  /* 0x0000004700207202 */ /* 0x000fe20000000f00 */
[----:B------:R-:W-:Y:S02]  /*8af0*/  IMAD.MOV.U32 R64, RZ, RZ, R73 ;  /* 0x000000ffff407224 */ /* 0x000fe400078e0049 */
[----:B------:R-:W-:Y:S02]  /*8b00*/  IMAD.MOV.U32 R39, RZ, RZ, R38 ;  /* 0x000000ffff277224 */ /* 0x000fe400078e0026 */
[----:B------:R-:W-:-:S07]  /*8b10*/  IMAD.MOV.U32 R7, RZ, RZ, R6 ;  /* 0x000000ffff077224 */ /* 0x000fce00078e0006 */
.L_x_26541:
[----:B------:R-:W-:Y:S05]  /*8b20*/  BSYNC.RECONVERGENT B1 ;  /* 0x0000000000017941 */ /* 0x000fea0003800200 */
.L_x_26539:
        /* <DEDUP_REMOVED lines=11> */
.L_x_26543:
[----:B------:R-:W-:Y:S01]  /*8be0*/  MOV R71, R32 ;  /* 0x0000002000477202 */ /* 0x000fe20000000f00 */
[----:B------:R-:W-:Y:S02]  /*8bf0*/  IMAD.MOV.U32 R73, RZ, RZ, R64 ;  /* 0x000000ffff497224 */ /* 0x000fe400078e0040 */
[----:B------:R-:W-:Y:S02]  /*8c00*/  IMAD.MOV.U32 R38, RZ, RZ, R41 ;  /* 0x000000ffff267224 */ /* 0x000fe400078e0029 */
[----:B------:R-:W-:-:S07]  /*8c10*/  IMAD.MOV.U32 R6, RZ, RZ, R9 ;  /* 0x000000ffff067224 */ /* 0x000fce00078e0009 */
.L_x_26544:
[----:B------:R-:W-:Y:S05]  /*8c20*/  BSYNC.RECONVERGENT B1 ;  /* 0x0000000000017941 */ /* 0x000fea0003800200 */
.L_x_26542:
        /* <DEDUP_REMOVED lines=11> */
.L_x_26546:
[----:B------:R-:W-:Y:S01]  /*8ce0*/  MOV R32, R71 ;  /* 0x0000004700207202 */ /* 0x000fe20000000f00 */
[----:B------:R-:W-:Y:S02]  /*8cf0*/  IMAD.MOV.U32 R64, RZ, RZ, R73 ;  /* 0x000000ffff407224 */ /* 0x000fe400078e0049 */
[----:B------:R-:W-:Y:S02]  /*8d00*/  IMAD.MOV.U32 R41, RZ, RZ, R40 ;  /* 0x000000ffff297224 */ /* 0x000fe400078e0028 */
[----:B------:R-:W-:-:S07]  /*8d10*/  IMAD.MOV.U32 R9, RZ, RZ, R8 ;  /* 0x000000ffff097224 */ /* 0x000fce00078e0008 */
.L_x_26547:
[----:B------:R-:W-:Y:S05]  /*8d20*/  BSYNC.RECONVERGENT B1 ;  /* 0x0000000000017941 */ /* 0x000fea0003800200 */
.L_x_26545:
        /* <DEDUP_REMOVED lines=11> */
.L_x_26549:
[----:B------:R-:W-:Y:S01]  /*8de0*/  MOV R71, R32 ;  /* 0x0000002000477202 */ /* 0x000fe20000000f00 */
[----:B------:R-:W-:Y:S02]  /*8df0*/  IMAD.MOV.U32 R73, RZ, RZ, R64 ;  /* 0x000000ffff497224 */ /* 0x000fe400078e0040 */
[----:B------:R-:W-:Y:S02]  /*8e00*/  IMAD.MOV.U32 R40, RZ, RZ, R43 ;  /* 0x000000ffff287224 */ /* 0x000fe400078e002b */
[----:B------:R-:W-:-:S07]  /*8e10*/  IMAD.MOV.U32 R8, RZ, RZ, R11 ;  /* 0x000000ffff087224 */ /* 0x000fce00078e000b */
.L_x_26550:
[----:B------:R-:W-:Y:S05]  /*8e20*/  BSYNC.RECONVERGENT B1 ;  /* 0x0000000000017941 */ /* 0x000fea0003800200 */
.L_x_26548:
        /* <DEDUP_REMOVED lines=11> */
.L_x_26552:
[----:B------:R-:W-:Y:S01]  /*8ee0*/  MOV R32, R71 ;  /* 0x0000004700207202 */ /* 0x000fe20000000f00 */
[----:B------:R-:W-:Y:S02]  /*8ef0*/  IMAD.MOV.U32 R64, RZ, RZ, R73 ;  /* 0x000000ffff407224 */ /* 0x000fe400078e0049 */
[----:B------:R-:W-:Y:S02]  /*8f00*/  IMAD.MOV.U32 R43, RZ, RZ, R42 ;  /* 0x000000ffff2b7224 */ /* 0x000fe400078e002a */
[----:B------:R-:W-:-:S07]  /*8f10*/  IMAD.MOV.U32 R11, RZ, RZ, R10 ;  /* 0x000000ffff0b7224 */ /* 0x000fce00078e000a */
.L_x_26553:
[----:B------:R-:W-:Y:S05]  /*8f20*/  BSYNC.RECONVERGENT B1 ;  /* 0x0000000000017941 */ /* 0x000fea0003800200 */
.L_x_26551:
        /* <DEDUP_REMOVED lines=11> */
.L_x_26555:
[----:B------:R-:W-:Y:S01]  /*8fe0*/  MOV R71, R32 ;  /* 0x0000002000477202 */ /* 0x000fe20000000f00 */
[----:B------:R-:W-:Y:S02]  /*8ff0*/  IMAD.MOV.U32 R73, RZ, RZ, R64 ;  /* 0x000000ffff497224 */ /* 0x000fe400078e0040 */
[----:B------:R-:W-:Y:S02]  /*9000*/  IMAD.MOV.U32 R42, RZ, RZ, R45 ;  /* 0x000000ffff2a7224 */ /* 0x000fe400078e002d */
[----:B------:R-:W-:-:S07]  /*9010*/  IMAD.MOV.U32 R10, RZ, RZ, R13 ;  /* 0x000000ffff0a7224 */ /* 0x000fce00078e000d */
.L_x_26556:
[----:B------:R-:W-:Y:S05]  /*9020*/  BSYNC.RECONVERGENT B1 ;  /* 0x0000000000017941 */ /* 0x000fea0003800200 */
.L_x_26554:
        /* <DEDUP_REMOVED lines=11> */
.L_x_26558:
[----:B------:R-:W-:Y:S01]  /*90e0*/  MOV R32, R71 ;  /* 0x0000004700207202 */ /* 0x000fe20000000f00 */
[----:B------:R-:W-:Y:S02]  /*90f0*/  IMAD.MOV.U32 R64, RZ, RZ, R73 ;  /* 0x000000ffff407224 */ /* 0x000fe400078e0049 */
[----:B------:R-:W-:Y:S02]  /*9100*/  IMAD.MOV.U32 R45, RZ, RZ, R44 ;  /* 0x000000ffff2d7224 */ /* 0x000fe400078e002c */
[----:B------:R-:W-:-:S07]  /*9110*/  IMAD.MOV.U32 R13, RZ, RZ, R12 ;  /* 0x000000ffff0d7224 */ /* 0x000fce00078e000c */
.L_x_26559:
[----:B------:R-:W-:Y:S05]  /*9120*/  BSYNC.RECONVERGENT B1 ;  /* 0x0000000000017941 */ /* 0x000fea0003800200 */
.L_x_26557:
        /* <DEDUP_REMOVED lines=11> */
.L_x_26561:
[----:B------:R-:W-:Y:S01]  /*91e0*/  MOV R71, R32 ;  /* 0x0000002000477202 */ /* 0x000fe20000000f00 */
[----:B------:R-:W-:Y:S02]  /*91f0*/  IMAD.MOV.U32 R73, RZ, RZ, R64 ;  /* 0x000000ffff497224 */ /* 0x000fe400078e0040 */
[----:B------:R-:W-:Y:S02]  /*9200*/  IMAD.MOV.U32 R44, RZ, RZ, R47 ;  /* 0x000000ffff2c7224 */ /* 0x000fe400078e002f */
[----:B------:R-:W-:-:S07]  /*9210*/  IMAD.MOV.U32 R12, RZ, RZ, R15 ;  /* 0x000000ffff0c7224 */ /* 0x000fce00078e000f */
.L_x_26562:
[----:B------:R-:W-:Y:S05]  /*9220*/  BSYNC.RECONVERGENT B1 ;  /* 0x0000000000017941 */ /* 0x000fea0003800200 */
.L_x_26560:
        /* <DEDUP_REMOVED lines=11> */
.L_x_26564:
[----:B------:R-:W-:Y:S01]  /*92e0*/  MOV R32, R71 ;  /* 0x0000004700207202 */ /* 0x000fe20000000f00 */
[----:B------:R-:W-:Y:S02]  /*92f0*/  IMAD.MOV.U32 R64, RZ, RZ, R73 ;  /* 0x000000ffff407224 */ /* 0x000fe400078e0049 */
[----:B------:R-:W-:Y:S02]  /*9300*/  IMAD.MOV.U32 R47, RZ, RZ, R46 ;  /* 0x000000ffff2f7224 */ /* 0x000fe400078e002e */
[----:B------:R-:W-:-:S07]  /*9310*/  IMAD.MOV.U32 R15, RZ, RZ, R14 ;  /* 0x000000ffff0f7224 */ /* 0x000fce00078e000e */
.L_x_26565:
[----:B------:R-:W-:Y:S05]  /*9320*/  BSYNC.RECONVERGENT B1 ;  /* 0x0000000000017941 */ /* 0x000fea0003800200 */
.L_x_26563:
        /* <DEDUP_REMOVED lines=11> */
.L_x_26567:
[----:B------:R-:W-:Y:S01]  /*93e0*/  MOV R71, R32 ;  /* 0x0000002000477202 */ /* 0x000fe20000000f00 */
[----:B------:R-:W-:Y:S02]  /*93f0*/  IMAD.MOV.U32 R73, RZ, RZ, R64 ;  /* 0x000000ffff497224 */ /* 0x000fe400078e0040 */
[----:B------:R-:W-:Y:S02]  /*9400*/  IMAD.MOV.U32 R46, RZ, RZ, R49 ;  /* 0x000000ffff2e7224 */ /* 0x000fe400078e0031 */
[----:B------:R-:W-:-:S07]  /*9410*/  IMAD.MOV.U32 R14, RZ, RZ, R17 ;  /* 0x000000ffff0e7224 */ /* 0x000fce00078e0011 */
.L_x_26568:
[----:B------:R-:W-:Y:S05]  /*9420*/  BSYNC.RECONVERGENT B1 ;  /* 0x0000000000017941 */ /* 0x000fea0003800200 */
.L_x_26566:
        /* <DEDUP_REMOVED lines=11> */
.L_x_26570:
[----:B------:R-:W-:Y:S01]  /*94e0*/  MOV R32, R71 ;  /* 0x0000004700207202 */ /* 0x000fe20000000f00 */
[----:B------:R-:W-:Y:S02]  /*94f0*/  IMAD.MOV.U32 R64, RZ, RZ, R73 ;  /* 0x000000ffff407224 */ /* 0x000fe400078e0049 */
[----:B------:R-:W-:Y:S02]  /*9500*/  IMAD.MOV.U32 R49, RZ, RZ, R48 ;  /* 0x000000ffff317224 */ /* 0x000fe400078e0030 */
[----:B------:R-:W-:-:S07]  /*9510*/  IMAD.MOV.U32 R17, RZ, RZ, R16 ;  /* 0x000000ffff117224 */ /* 0x000fce00078e0010 */
.L_x_26571:
[----:B------:R-:W-:Y:S05]  /*9520*/  BSYNC.RECONVERGENT B1 ;  /* 0x0000000000017941 */ /* 0x000fea0003800200 */
.L_x_26569:
        /* <DEDUP_REMOVED lines=11> */
.L_x_26573:
[----:B------:R-:W-:Y:S01]  /*95e0*/  MOV R71, R32 ;  /* 0x0000002000477202 */ /* 0x000fe20000000f00 */
[----:B------:R-:W-:Y:S02]  /*95f0*/  IMAD.MOV.U32 R73, RZ, RZ, R64 ;  /* 0x000000ffff497224 */ /* 0x000fe400078e0040 */
[----:B------:R-:W-:Y:S02]  /*9600*/  IMAD.MOV.U32 R48, RZ, RZ, R51 ;  /* 0x000000ffff307224 */ /* 0x000fe400078e0033 */
[----:B------:R-:W-:-:S07]  /*9610*/  IMAD.MOV.U32 R16, RZ, RZ, R19 ;  /* 0x000000ffff107224 */ /* 0x000fce00078e0013 */
.L_x_26574:
[----:B------:R-:W-:Y:S05]  /*9620*/  BSYNC.RECONVERGENT B1 ;  /* 0x0000000000017941 */ /* 0x000fea0003800200 */
.L_x_26572:
        /* <DEDUP_REMOVED lines=11> */
.L_x_26576:
[----:B------:R-:W-:Y:S01]  /*96e0*/  MOV R32, R71 ;  /* 0x0000004700207202 */ /* 0x000fe20000000f00 */
[----:B------:R-:W-:Y:S02]  /*96f0*/  IMAD.MOV.U32 R64, RZ, RZ, R73 ;  /* 0x000000ffff407224 */ /* 0x000fe400078e0049 */
[----:B------:R-:W-:Y:S02]  /*9700*/  IMAD.MOV.U32 R51, RZ, RZ, R50 ;  /* 0x000000ffff337224 */ /* 0x000fe400078e0032 */
[----:B------:R-:W-:-:S07]  /*9710*/  IMAD.MOV.U32 R19, RZ, RZ, R18 ;  /* 0x000000ffff137224 */ /* 0x000fce00078e0012 */
.L_x_26577:
[----:B------:R-:W-:Y:S05]  /*9720*/  BSYNC.RECONVERGENT B1 ;  /* 0x0000000000017941 */ /* 0x000fea0003800200 */
.L_x_26575:
        /* <DEDUP_REMOVED lines=11> */
.L_x_26579:
[----:B------:R-:W-:Y:S01]  /*97e0*/  MOV R71, R32 ;  /* 0x0000002000477202 */ /* 0x000fe20000000f00 */
[----:B------:R-:W-:Y:S02]  /*97f0*/  IMAD.MOV.U32 R73, RZ, RZ, R64 ;  /* 0x000000ffff497224 */ /* 0x000fe400078e0040 */
[----:B------:R-:W-:Y:S02]  /*9800*/  IMAD.MOV.U32 R50, RZ, RZ, R53 ;  /* 0x000000ffff327224 */ /* 0x000fe400078e0035 */
[----:B------:R-:W-:-:S07]  /*9810*/  IMAD.MOV.U32 R18, RZ, RZ, R21 ;  /* 0x000000ffff127224 */ /* 0x000fce00078e0015 */
.L_x_26580:
[----:B------:R-:W-:Y:S05]  /*9820*/  BSYNC.RECONVERGENT B1 ;  /* 0x0000000000017941 */ /* 0x000fea0003800200 */
.L_x_26578:
        /* <DEDUP_REMOVED lines=11> */
.L_x_26582:
[----:B------:R-:W-:Y:S01]  /*98e0*/  MOV R32, R71 ;  /* 0x0000004700207202 */ /* 0x000fe20000000f00 */
[----:B------:R-:W-:Y:S02]  /*98f0*/  IMAD.MOV.U32 R64, RZ, RZ, R73 ;  /* 0x000000ffff407224 */ /* 0x000fe400078e0049 */
[----:B------:R-:W-:Y:S02]  /*9900*/  IMAD.MOV.U32 R53, RZ, RZ, R52 ;  /* 0x000000ffff357224 */ /* 0x000fe400078e0034 */
[----:B------:R-:W-:-:S07]  /*9910*/  IMAD.MOV.U32 R21, RZ, RZ, R20 ;  /* 0x000000ffff157224 */ /* 0x000fce00078e0014 */
.L_x_26583:
[----:B------:R-:W-:Y:S05]  /*9920*/  BSYNC.RECONVERGENT B1 ;  /* 0x0000000000017941 */ /* 0x000fea0003800200 */
.L_x_26581:
        /* <DEDUP_REMOVED lines=11> */
.L_x_26585:
[----:B------:R-:W-:Y:S01]  /*99e0*/  MOV R71, R32 ;  /* 0x0000002000477202 */ /* 0x000fe20000000f00 */
[----:B------:R-:W-:Y:S02]  /*99f0*/  IMAD.MOV.U32 R73, RZ, RZ, R64 ;  /* 0x000000ffff497224 */ /* 0x000fe400078e0040 */
[----:B------:R-:W-:Y:S02]  /*9a00*/  IMAD.MOV.U32 R52, RZ, RZ, R55 ;  /* 0x000000ffff347224 */ /* 0x000fe400078e0037 */
[----:B------:R-:W-:-:S07]  /*9a10*/  IMAD.MOV.U32 R20, RZ, RZ, R23 ;  /* 0x000000ffff147224 */ /* 0x000fce00078e0017 */
.L_x_26586:
[----:B------:R-:W-:Y:S05]  /*9a20*/  BSYNC.RECONVERGENT B1 ;  /* 0x0000000000017941 */ /* 0x000fea0003800200 */
.L_x_26584:
        /* <DEDUP_REMOVED lines=11> */
.L_x_26588:
[----:B------:R-:W-:Y:S01]  /*9ae0*/  MOV R32, R71 ;  /* 0x0000004700207202 */ /* 0x000fe20000000f00 */
[----:B------:R-:W-:Y:S02]  /*9af0*/  IMAD.MOV.U32 R64, RZ, RZ, R73 ;  /* 0x000000ffff407224 */ /* 0x000fe400078e0049 */
[----:B------:R-:W-:Y:S02]  /*9b00*/  IMAD.MOV.U32 R55, RZ, RZ, R54 ;  /* 0x000000ffff377224 */ /* 0x000fe400078e0036 */
[----:B------:R-:W-:-:S07]  /*9b10*/  IMAD.MOV.U32 R23, RZ, RZ, R22 ;  /* 0x000000ffff177224 */ /* 0x000fce00078e0016 */
.L_x_26589:
[----:B------:R-:W-:Y:S05]  /*9b20*/  BSYNC.RECONVERGENT B1 ;  /* 0x0000000000017941 */ /* 0x000fea0003800200 */
.L_x_26587:
        /* <DEDUP_REMOVED lines=11> */
.L_x_26591:
[----:B------:R-:W-:Y:S01]  /*9be0*/  MOV R71, R32 ;  /* 0x0000002000477202 */ /* 0x000fe20000000f00 */
[----:B------:R-:W-:Y:S02]  /*9bf0*/  IMAD.MOV.U32 R73, RZ, RZ, R64 ;  /* 0x000000ffff497224 */ /* 0x000fe400078e0040 */
[----:B------:R-:W-:Y:S02]  /*9c00*/  IMAD.MOV.U32 R54, RZ, RZ, R57 ;  /* 0x000000ffff367224 */ /* 0x000fe400078e0039 */
[----:B------:R-:W-:-:S07]  /*9c10*/  IMAD.MOV.U32 R22, RZ, RZ, R25 ;  /* 0x000000ffff167224 */ /* 0x000fce00078e0019 */
.L_x_26592:
[----:B------:R-:W-:Y:S05]  /*9c20*/  BSYNC.RECONVERGENT B1 ;  /* 0x0000000000017941 */ /* 0x000fea0003800200 */
.L_x_26590:
        /* <DEDUP_REMOVED lines=11> */
.L_x_26594:
[----:B------:R-:W-:Y:S01]  /*9ce0*/  MOV R32, R71 ;  /* 0x0000004700207202 */ /* 0x000fe20000000f00 */
[----:B------:R-:W-:Y:S02]  /*9cf0*/  IMAD.MOV.U32 R64, RZ, RZ, R73 ;  /* 0x000000ffff407224 */ /* 0x000fe400078e0049 */
[----:B------:R-:W-:Y:S02]  /*9d00*/  IMAD.MOV.U32 R57, RZ, RZ, R56 ;  /* 0x000000ffff397224 */ /* 0x000fe400078e0038 */
[----:B------:R-:W-:-:S07]  /*9d10*/  IMAD.MOV.U32 R25, RZ, RZ, R24 ;  /* 0x000000ffff197224 */ /* 0x000fce00078e0018 */
.L_x_26595:
[----:B------:R-:W-:Y:S05]  /*9d20*/  BSYNC.RECONVERGENT B1 ;  /* 0x0000000000017941 */ /* 0x000fea0003800200 */
.L_x_26593:
        /* <DEDUP_REMOVED lines=11> */
.L_x_26597:
[----:B------:R-:W-:Y:S01]  /*9de0*/  MOV R71, R32 ;  /* 0x0000002000477202 */ /* 0x000fe20000000f00 */
[----:B------:R-:W-:Y:S02]  /*9df0*/  IMAD.MOV.U32 R73, RZ, RZ, R64 ;  /* 0x000000ffff497224 */ /* 0x000fe400078e0040 */
[----:B------:R-:W-:Y:S02]  /*9e00*/  IMAD.MOV.U32 R56, RZ, RZ, R59 ;  /* 0x000000ffff387224 */ /* 0x000fe400078e003b */
[----:B------:R-:W-:-:S07]  /*9e10*/  IMAD.MOV.U32 R24, RZ, RZ, R27 ;  /* 0x000000ffff187224 */ /* 0x000fce00078e001b */
.L_x_26598:
[----:B------:R-:W-:Y:S05]  /*9e20*/  BSYNC.RECONVERGENT B1 ;  /* 0x0000000000017941 */ /* 0x000fea0003800200 */
.L_x_26596:
        /* <DEDUP_REMOVED lines=11> */
.L_x_26600:
[----:B------:R-:W-:Y:S01]  /*9ee0*/  MOV R32, R71 ;  /* 0x0000004700207202 */ /* 0x000fe20000000f00 */
[----:B------:R-:W-:Y:S02]  /*9ef0*/  IMAD.MOV.U32 R64, RZ, RZ, R73 ;  /* 0x000000ffff407224 */ /* 0x000fe400078e0049 */
[----:B------:R-:W-:Y:S02]  /*9f00*/  IMAD.MOV.U32 R59, RZ, RZ, R58 ;  /* 0x000000ffff3b7224 */ /* 0x000fe400078e003a */
[----:B------:R-:W-:-:S07]  /*9f10*/  IMAD.MOV.U32 R27, RZ, RZ, R26 ;  /* 0x000000ffff1b7224 */ /* 0x000fce00078e001a */
.L_x_26601:
[----:B------:R-:W-:Y:S05]  /*9f20*/  BSYNC.RECONVERGENT B1 ;  /* 0x0000000000017941 */ /* 0x000fea0003800200 */
.L_x_26599:
        /* <DEDUP_REMOVED lines=11> */
.L_x_26603:
[----:B------:R-:W-:Y:S01]  /*9fe0*/  MOV R71, R32 ;  /* 0x0000002000477202 */ /* 0x000fe20000000f00 */
[----:B------:R-:W-:Y:S02]  /*9ff0*/  IMAD.MOV.U32 R73, RZ, RZ, R64 ;  /* 0x000000ffff497224 */ /* 0x000fe400078e0040 */
[----:B------:R-:W-:Y:S02]  /*a000*/  IMAD.MOV.U32 R58, RZ, RZ, R61 ;  /* 0x000000ffff3a7224 */ /* 0x000fe400078e003d */
[----:B------:R-:W-:-:S07]  /*a010*/  IMAD.MOV.U32 R26, RZ, RZ, R29 ;  /* 0x000000ffff1a7224 */ /* 0x000fce00078e001d */
.L_x_26604:
[----:B------:R-:W-:Y:S05]  /*a020*/  BSYNC.RECONVERGENT B1 ;  /* 0x0000000000017941 */ /* 0x000fea0003800200 */
.L_x_26602:
        /* <DEDUP_REMOVED lines=11> */
.L_x_26606:
[----:B------:R-:W-:Y:S01]  /*a0e0*/  MOV R32, R71 ;  /* 0x0000004700207202 */ /* 0x000fe20000000f00 */
[----:B------:R-:W-:Y:S02]  /*a0f0*/  IMAD.MOV.U32 R64, RZ, RZ, R73 ;  /* 0x000000ffff407224 */ /* 0x000fe400078e0049 */
[----:B------:R-:W-:Y:S02]  /*a100*/  IMAD.MOV.U32 R61, RZ, RZ, R60 ;  /* 0x000000ffff3d7224 */ /* 0x000fe400078e003c */
[----:B------:R-:W-:-:S07]  /*a110*/  IMAD.MOV.U32 R29, RZ, RZ, R28 ;  /* 0x000000ffff1d7224 */ /* 0x000fce00078e001c */
.L_x_26607:
[----:B------:R-:W-:Y:S05]  /*a120*/  BSYNC.RECONVERGENT B1 ;  /* 0x0000000000017941 */ /* 0x000fea0003800200 */
.L_x_26605:
        /* <DEDUP_REMOVED lines=11> */
.L_x_26609:
[----:B------:R-:W-:Y:S01]  /*a1e0*/  MOV R71, R32 ;  /* 0x0000002000477202 */ /* 0x000fe20000000f00 */
[----:B------:R-:W-:Y:S02]  /*a1f0*/  IMAD.MOV.U32 R73, RZ, RZ, R64 ;  /* 0x000000ffff497224 */ /* 0x000fe400078e0040 */
[----:B------:R-:W-:Y:S02]  /*a200*/  IMAD.MOV.U32 R60, RZ, RZ, R63 ;  /* 0x000000ffff3c7224 */ /* 0x000fe400078e003f */
[----:B------:R-:W-:-:S07]  /*a210*/  IMAD.MOV.U32 R28, RZ, RZ, R31 ;  /* 0x000000ffff1c7224 */ /* 0x000fce00078e001f */
.L_x_26610:
[----:B------:R-:W-:Y:S05]  /*a220*/  BSYNC.RECONVERGENT B1 ;  /* 0x0000000000017941 */ /* 0x000fea0003800200 */
.L_x_26608:
        /* <DEDUP_REMOVED lines=11> */
.L_x_26612:
[----:B------:R-:W-:Y:S01]  /*a2e0*/  MOV R32, R71 ;  /* 0x0000004700207202 */ /* 0x000fe20000000f00 */
[----:B------:R-:W-:Y:S02]  /*a2f0*/  IMAD.MOV.U32 R64, RZ, RZ, R73 ;  /* 0x000000ffff407224 */ /* 0x000fe400078e0049 */
[----:B------:R-:W-:Y:S02]  /*a300*/  IMAD.MOV.U32 R63, RZ, RZ, R62 ;  /* 0x000000ffff3f7224 */ /* 0x000fe400078e003e */
[----:B------:R-:W-:-:S07]  /*a310*/  IMAD.MOV.U32 R31, RZ, RZ, R30 ;  /* 0x000000ffff1f7224 */ /* 0x000fce00078e001e */
.L_x_26613:
[----:B------:R-:W-:Y:S05]  /*a320*/  BSYNC.RECONVERGENT B1 ;  /* 0x0000000000017941 */ /* 0x000fea0003800200 */
.L_x_26611:
        /* <DEDUP_REMOVED lines=11> */
.L_x_26615:
[----:B------:R-:W-:Y:S01]  /*a3e0*/  MOV R71, R32 ;  /* 0x0000002000477202 */ /* 0x000fe20000000f00 */
[----:B------:R-:W-:Y:S02]  /*a3f0*/  IMAD.MOV.U32 R62, RZ, RZ, R65 ;  /* 0x000000ffff3e7224 */ /* 0x000fe400078e0041 */
[----:B------:R-:W-:Y:S02]  /*a400*/  IMAD.MOV.U32 R70, RZ, RZ, R64 ;  /* 0x000000ffff467224 */ /* 0x000fe400078e0040 */
[----:B------:R-:W-:-:S07]  /*a410*/  IMAD.MOV.U32 R30, RZ, RZ, R33 ;  /* 0x000000ffff1e7224 */ /* 0x000fce00078e0021 */
.L_x_26616:
[----:B------:R-:W-:Y:S05]  /*a420*/  BSYNC.RECONVERGENT B1 ;  /* 0x0000000000017941 */ /* 0x000fea0003800200 */
.L_x_26614:
        /* <DEDUP_REMOVED lines=11> */
.L_x_26618:
[----:B------:R-:W-:Y:S01]  /*a4e0*/  MOV R65, R68 ;  /* 0x0000004400417202 */ /* 0x000fe20000000f00 */
[----:B------:R-:W-:Y:S01]  /*a4f0*/  IMAD.MOV.U32 R33, RZ, RZ, R67 ;  /* 0x000000ffff217224 */ /* 0x000fe200078e0043 */
[----:B------:R-:W-:Y:S01]  /*a500*/  MOV R68, R71 ;  /* 0x0000004700447202 */ /* 0x000fe20000000f00 */
[----:B------:R-:W-:Y:S02]  /*a510*/  IMAD.MOV.U32 R64, RZ, RZ, R71 ;  /* 0x000000ffff407224 */ /* 0x000fe400078e0047 */
[--C-:B------:R-:W-:Y:S02]  /*a520*/  IMAD.MOV.U32 R32, RZ, RZ, R70.reuse ;  /* 0x000000ffff207224 */ /* 0x100fe400078e0046 */
[----:B------:R-:W-:-:S07]  /*a530*/  IMAD.MOV.U32 R67, RZ, RZ, R70 ;  /* 0x000000ffff437224 */ /* 0x000fce00078e0046 */
.L_x_26619:
[----:B------:R-:W-:Y:S05]  /*a540*/  BSYNC.RECONVERGENT B1 ;  /* 0x0000000000017941 */ /* 0x000fea0003800200 */
.L_x_26617:
[----:B------:R-:W-:Y:S01]  /*a550*/  VIADD R69, R69, 0x4 ;  /* 0x0000000445457836 */ /* 0x000fe20000000000 */
[----:B------:R-:W-:Y:S06]  /*a560*/  @P1 BRA `(.L_x_26620) ;  /* 0xffffffe0000c1947 */ /* 0x000fec000383ffff */
.L_x_26526:
[----:B------:R-:W-:Y:S05]  /*a570*/  BSYNC.RECONVERGENT B0 ;  /* 0x0000000000007941 */ /* 0x000fea0003800200 */
.L_x_26525:
        /* <DEDUP_REMOVED lines=27> */
[----:B--2---:R-:W-:Y:S04]  /*a730*/  STL [R0+0x4], R69 ;  /* 0x0000044500007387 */ /* 0x004fe80000100800 */
[----:B---3--:R-:W-:Y:S04]  /*a740*/  STL [R0+0x8], R71 ;  /* 0x0000084700007387 */ /* 0x008fe80000100800 */
[----:B----4-:R-:W-:Y:S04]  /*a750*/  STL [R0+0xc], R73 ;  /* 0x00000c4900007387 */ /* 0x010fe80000100800 */
[----:B-----5:R-:W-:Y:S04]  /*a760*/  STL [R0+0x10], R75 ;  /* 0x0000104b00007387 */ /* 0x020fe80000100800 */
[----:B-1----:R-:W-:Y:S04]  /*a770*/  STL [R0+0x14], R77 ;  /* 0x0000144d00007387 */ /* 0x002fe80000100800 */
[----:B0-----:R-:W-:Y:S04]  /*a780*/  STL [R0+0x18], R79 ;  /* 0x0000184f00007387 */ /* 0x001fe80000100800 */
        /* <DEDUP_REMOVED lines=104> */
.L_x_26716:
        /* <DEDUP_REMOVED lines=20> */
.L_x_26624:
[----:B------:R-:W-:Y:S02]  /*af50*/  IMAD.MOV.U32 R32, RZ, RZ, R35 ;  /* 0x000000ffff207224 */ /* 0x000fe400078e0023 */
[----:B------:R-:W-:Y:S01]  /*af60*/  IMAD.MOV.U32 R64, RZ, RZ, R3 ;  /* 0x000000ffff407224 */ /* 0x000fe200078e0003 */
[----:B------:R-:W-:Y:S01]  /*af70*/  MOV R3, R2 ;  /* 0x0000000200037202 */ /* 0x000fe20000000f00 */
[----:B------:R-:W-:-:S07]  /*af80*/  IMAD.MOV.U32 R35, RZ, RZ, R34 ;  /* 0x000000ffff237224 */ /* 0x000fce00078e0022 */
.L_x_26625:
[----:B------:R-:W-:Y:S05]  /*af90*/  BSYNC.RECONVERGENT B1 ;  /* 0x0000000000017941 */ /* 0x000fea0003800200 */
.L_x_26623:
        /* <DEDUP_REMOVED lines=11> */
.L_x_26627:
[----:B------:R-:W-:Y:S01]  /*b050*/  IMAD.MOV.U32 R69, RZ, RZ, R32 ;  /* 0x000000ffff457224 */ /* 0x000fe200078e0020 */
[----:B------:R-:W-:Y:S01]  /*b060*/  MOV R2, R5 ;  /* 0x0000000500027202 */ /* 0x000fe20000000f00 */
[----:B------:R-:W-:Y:S02]  /*b070*/  IMAD.MOV.U32 R71, RZ, RZ, R64 ;  /* 0x000000ffff477224 */ /* 0x000fe400078e0040 */
[----:B------:R-:W-:-:S07]  /*b080*/  IMAD.MOV.U32 R34, RZ, RZ, R37 ;  /* 0x000000ffff227224 */ /* 0x000fce00078e0025 */
.L_x_26628:
[----:B------:R-:W-:Y:S05]  /*b090*/  BSYNC.RECONVERGENT B1 ;  /* 0x0000000000017941 */ /* 0x000fea0003800200 */
.L_x_26626:
        /* <DEDUP_REMOVED lines=11> */
.L_x_26630:
[----:B------:R-:W-:Y:S01]  /*b150*/  IMAD.MOV.U32 R32, RZ, RZ, R69 ;  /* 0x000000ffff207224 */ /* 0x000fe200078e0045 */
[----:B------:R-:W-:Y:S01]  /*b160*/  MOV R5, R4 ;  /* 0x0000000400057202 */ /* 0x000fe20000000f00 */
[----:B------:R-:W-:Y:S02]  /*b170*/  IMAD.MOV.U32 R64, RZ, RZ, R71 ;  /* 0x000000ffff407224 */ /* 0x000fe400078e0047 */
[----:B------:R-:W-:-:S07]  /*b180*/  IMAD.MOV.U32 R37, RZ, RZ, R36 ;  /* 0x000000ffff257224 */ /* 0x000fce00078e0024 */
.L_x_26631:
[----:B------:R-:W-:Y:S05]  /*b190*/  BSYNC.RECONVERGENT B1 ;  /* 0x0000000000017941 */ /* 0x000fea0003800200 */
.L_x_26629:
        /* <DEDUP_REMOVED lines=11> */
.L_x_26633:
[----:B------:R-:W-:Y:S01]  /*b250*/  IMAD.MOV.U32 R69, RZ, RZ, R32 ;  /* 0x000000ffff457224 */ /* 0x000fe200078e0020 */
[----:B------:R-:W-:Y:S01]  /*b260*/  MOV R4, R7 ;  /* 0x0000000700047202 */ /* 0x000fe20000000f00 */
[----:B------:R-:W-:Y:S02]  /*b270*/  IMAD.MOV.U32 R71, RZ, RZ, R64 ;  /* 0x000000ffff477224 */ /* 0x000fe400078e0040 */
[----:B------:R-:W-:-:S07]  /*b280*/  IMAD.MOV.U32 R36, RZ, RZ, R39 ;  /* 0x000000ffff247224 */ /* 0x000fce00078e0027 */
.L_x_26634:
[----:B------:R-:W-:Y:S05]  /*b290*/  BSYNC.RECONVERGENT B1 ;  /* 0x0000000000017941 */ /* 0x000fea0003800200 */
.L_x_26632:
        /* <DEDUP_REMOVED lines=11> */
.L_x_26636:
[----:B------:R-:W-:Y:S01]  /*b350*/  IMAD.MOV.U32 R32, RZ, RZ, R69 ;  /* 0x000000ffff207224 */ /* 0x000fe200078e0045 */
[----:B------:R-:W-:Y:S01]  /*b360*/  MOV R7, R6 ;  /* 0x0000000600077202 */ /* 0x000fe20000000f00 */
[----:B------:R-:W-:Y:S02]  /*b370*/  IMAD.MOV.U32 R64, RZ, RZ, R71 ;  /* 0x000000ffff407224 */ /* 0x000fe400078e0047 */
[----:B------:R-:W-:-:S07]  /*b380*/  IMAD.MOV.U32 R39, RZ, RZ, R38 ;  /* 0x000000ffff277224 */ /* 0x000fce00078e0026 */
.L_x_26637:
[----:B------:R-:W-:Y:S05]  /*b390*/  BSYNC.RECONVERGENT B1 ;  /* 0x0000000000017941 */ /* 0x000fea0003800200 */
.L_x_26635:
        /* <DEDUP_REMOVED lines=11> */
.L_x_26639:
[----:B------:R-:W-:Y:S01]  /*b450*/  IMAD.MOV.U32 R69, RZ, RZ, R32 ;  /* 0x000000ffff457224 */ /* 0x000fe200078e0020 */
[----:B------:R-:W-:Y:S01]  /*b460*/  MOV R6, R9 ;  /* 0x0000000900067202 */ /* 0x000fe20000000f00 */
[----:B------:R-:W-:Y:S02]  /*b470*/  IMAD.MOV.U32 R71, RZ, RZ, R64 ;  /* 0x000000ffff477224 */ /* 0x000fe400078e0040 */
[----:B------:R-:W-:-:S07]  /*b480*/  IMAD.MOV.U32 R38, RZ, RZ, R41 ;  /* 0x000000ffff267224 */ /* 0x000fce00078e0029 */
.L_x_26640:
[----:B------:R-:W-:Y:S05]  /*b490*/  BSYNC.RECONVERGENT B1 ;  /* 0x0000000000017941 */ /* 0x000fea0003800200 */
.L_x_26638:
        /* <DEDUP_REMOVED lines=11> */
.L_x_26642:
[----:B------:R-:W-:Y:S01]  /*b550*/  IMAD.MOV.U32 R32, RZ, RZ, R69 ;  /* 0x000000ffff207224 */ /* 0x000fe200078e0045 */
[----:B------:R-:W-:Y:S01]  /*b560*/  MOV R9, R8 ;  /* 0x0000000800097202 */ /* 0x000fe20000000f00 */
[----:B------:R-:W-:Y:S02]  /*b570*/  IMAD.MOV.U32 R64, RZ, RZ, R71 ;  /* 0x000000ffff407224 */ /* 0x000fe400078e0047 */
[----:B------:R-:W-:-:S07]  /*b580*/  IMAD.MOV.U32 R41, RZ, RZ, R40 ;  /* 0x000000ffff297224 */ /* 0x000fce00078e0028 */
.L_x_26643:
[----:B------:R-:W-:Y:S05]  /*b590*/  BSYNC.RECONVERGENT B1 ;  /* 0x0000000000017941 */ /* 0x000fea0003800200 */
.L_x_26641:
        /* <DEDUP_REMOVED lines=11> */
.L_x_26645:
[----:B------:R-:W-:Y:S01]  /*b650*/  IMAD.MOV.U32 R69, RZ, RZ, R32 ;  /* 0x000000ffff457224 */ /* 0x000fe200078e0020 */
[----:B------:R-:W-:Y:S01]  /*b660*/  MOV R8, R11 ;  /* 0x0000000b00087202 */ /* 0x000fe20000000f00 */
[----:B------:R-:W-:Y:S02]  /*b670*/  IMAD.MOV.U32 R71, RZ, RZ, R64 ;  /* 0x000000ffff477224 */ /* 0x000fe400078e0040 */
[----:B------:R-:W-:-:S07]  /*b680*/  IMAD.MOV.U32 R40, RZ, RZ, R43 ;  /* 0x000000ffff287224 */ /* 0x000fce00078e002b */
.L_x_26646:
[----:B------:R-:W-:Y:S05]  /*b690*/  BSYNC.RECONVERGENT B1 ;  /* 0x0000000000017941 */ /* 0x000fea0003800200 */
.L_x_26644:
        /* <DEDUP_REMOVED lines=11> */
.L_x_26648:
[----:B------:R-:W-:Y:S01]  /*b750*/  IMAD.MOV.U32 R32, RZ, RZ, R69 ;  /* 0x000000ffff207224 */ /* 0x000fe200078e0045 */
[----:B------:R-:W-:Y:S01]  /*b760*/  MOV R43, R42 ;  /* 0x0000002a002b7202 */ /* 0x000fe20000000f00 */
[----:B------:R-:W-:Y:S02]  /*b770*/  IMAD.MOV.U32 R64, RZ, RZ, R71 ;  /* 0x000000ffff407224 */ /* 0x000fe400078e0047 */
[----:B------:R-:W-:-:S07]  /*b780*/  IMAD.MOV.U32 R11, RZ, RZ, R10 ;  /* 0x000000ffff0b7224 */ /* 0x000fce00078e000a */
.L_x_26649:
[----:B------:R-:W-:Y:S05]  /*b790*/  BSYNC.RECONVERGENT B1 ;  /* 0x0000000000017941 */ /* 0x000fea0003800200 */
.L_x_26647:
        /* <DEDUP_REMOVED lines=11> */
.L_x_26651:
[----:B------:R-:W-:Y:S01]  /*b850*/  MOV R69, R32 ;  /* 0x0000002000457202 */ /* 0x000fe20000000f00 */
[----:B------:R-:W-:Y:S01]  /*b860*/  IMAD.MOV.U32 R71, RZ, RZ, R64 ;  /* 0x000000ffff477224 */ /* 0x000fe200078e0040 */
[----:B------:R-:W-:Y:S01]  /*b870*/  MOV R10, R13 ;  /* 0x0000000d000a7202 */ /* 0x000fe20000000f00 */
[----:B------:R-:W-:-:S07]  /*b880*/  IMAD.MOV.U32 R42, RZ, RZ, R45 ;  /* 0x000000ffff2a7224 */ /* 0x000fce00078e002d */
.L_x_26652:
[----:B------:R-:W-:Y:S05]  /*b890*/  BSYNC.RECONVERGENT B1 ;  /* 0x0000000000017941 */ /* 0x000fea0003800200 */
.L_x_26650:
        /* <DEDUP_REMOVED lines=11> */
.L_x_26654:
[----:B------:R-:W-:Y:S01]  /*b950*/  IMAD.MOV.U32 R32, RZ, RZ, R69 ;  /* 0x000000ffff207224 */ /* 0x000fe200078e0045 */
[----:B------:R-:W-:Y:S01]  /*b960*/  MOV R64, R71 ;  /* 0x0000004700407202 */ /* 0x000fe20000000f00 */
[----:B------:R-:W-:Y:S02]  /*b970*/  IMAD.MOV.U32 R45, RZ, RZ, R44 ;  /* 0x000000ffff2d7224 */ /* 0x000fe400078e002c */
[----:B------:R-:W-:-:S07]  /*b980*/  IMAD.MOV.U32 R13, RZ, RZ, R12 ;  /* 0x000000ffff0d7224 */ /* 0x000fce00078e000c */
.L_x_26655:
[----:B------:R-:W-:Y:S05]  /*b990*/  BSYNC.RECONVERGENT B1 ;  /* 0x0000000000017941 */ /* 0x000fea0003800200 */
.L_x_26653:
        /* <DEDUP_REMOVED lines=11> */
.L_x_26657:
[----:B------:R-:W-:Y:S01]  /*ba50*/  IMAD.MOV.U32 R69, RZ, RZ, R32 ;  /* 0x000000ffff457224 */ /* 0x000fe200078e0020 */
[----:B------:R-:W-:Y:S01]  /*ba60*/  MOV R44, R47 ;  /* 0x0000002f002c7202 */ /* 0x000fe20000000f00 */
[----:B------:R-:W-:Y:S02]  /*ba70*/  IMAD.MOV.U32 R71, RZ, RZ, R64 ;  /* 0x000000ffff477224 */ /* 0x000fe400078e0040 */
[----:B------:R-:W-:-:S07]  /*ba80*/  IMAD.MOV.U32 R12, RZ, RZ, R15 ;  /* 0x000000ffff0c7224 */ /* 0x000fce00078e000f */
.L_x_26658:
[----:B------:R-:W-:Y:S05]  /*ba90*/  BSYNC.RECONVERGENT B1 ;  /* 0x0000000000017941 */ /* 0x000fea0003800200 */
.L_x_26656:
        /* <DEDUP_REMOVED lines=11> */
.L_x_26660:
[----:B------:R-:W-:Y:S01]  /*bb50*/  MOV R32, R69 ;  /* 0x0000004500207202 */ /* 0x000fe20000000f00 */
[----:B------:R-:W-:Y:S01]  /*bb60*/  IMAD.MOV.U32 R64, RZ, RZ, R71 ;  /* 0x000000ffff407224 */ /* 0x000fe200078e0047 */
[----:B------:R-:W-:Y:S01]  /*bb70*/  MOV R15, R14 ;  /* 0x0000000e000f7202 */ /* 0x000fe20000000f00 */
[----:B------:R-:W-:-:S07]  /*bb80*/  IMAD.MOV.U32 R47, RZ, RZ, R46 ;  /* 0x000000ffff2f7224 */ /* 0x000fce00078e002e */
.L_x_26661:
[----:B------:R-:W-:Y:S05]  /*bb90*/  BSYNC.RECONVERGENT B1 ;  /* 0x0000000000017941 */ /* 0x000fea0003800200 */
.L_x_26659:
        /* <DEDUP_REMOVED lines=11> */
.L_x_26663:
[----:B------:R-:W-:Y:S01]  /*bc50*/  IMAD.MOV.U32 R69, RZ, RZ, R32 ;  /* 0x000000ffff457224 */ /* 0x000fe200078e0020 */
[----:B------:R-:W-:Y:S01]  /*bc60*/  MOV R71, R64 ;  /* 0x0000004000477202 */ /* 0x000fe20000000f00 */
[----:B------:R-:W-:Y:S02]  /*bc70*/  IMAD.MOV.U32 R46, RZ, RZ, R49 ;  /* 0x000000ffff2e7224 */ /* 0x000fe400078e0031 */
[----:B------:R-:W-:-:S07]  /*bc80*/  IMAD.MOV.U32 R14, RZ, RZ, R17 ;  /* 0x000000ffff0e7224 */ /* 0x000fce00078e0011 */
.L_x_26664:
[----:B------:R-:W-:Y:S05]  /*bc90*/  BSYNC.RECONVERGENT B1 ;  /* 0x0000000000017941 */ /* 0x000fea0003800200 */
.L_x_26662:
        /* <DEDUP_REMOVED lines=11> */
.L_x_26666:
[----:B------:R-:W-:Y:S01]  /*bd50*/  IMAD.MOV.U32 R32, RZ, RZ, R69 ;  /* 0x000000ffff207224 */ /* 0x000fe200078e0045 */
[----:B------:R-:W-:Y:S01]  /*bd60*/  MOV R49, R48 ;  /* 0x0000003000317202 */ /* 0x000fe20000000f00 */
[----:B------:R-:W-:Y:S02]  /*bd70*/  IMAD.MOV.U32 R64, RZ, RZ, R71 ;  /* 0x000000ffff407224 */ /* 0x000fe400078e0047 */
[----:B------:R-:W-:-:S07]  /*bd80*/  IMAD.MOV.U32 R17, RZ, RZ, R16 ;  /* 0x000000ffff117224 */ /* 0x000fce00078e0010 */
.L_x_26667:
[----:B------:R-:W-:Y:S05]  /*bd90*/  BSYNC.RECONVERGENT B1 ;  /* 0x0000000000017941 */ /* 0x000fea0003800200 */
.L_x_26665:
        /* <DEDUP_REMOVED lines=11> */
.L_x_26669:
[----:B------:R-:W-:Y:S01]  /*be50*/  MOV R69, R32 ;  /* 0x0000002000457202 */ /* 0x000fe20000000f00 */
[----:B------:R-:W-:Y:S01]  /*be60*/  IMAD.MOV.U32 R71, RZ, RZ, R64 ;  /* 0x000000ffff477224 */ /* 0x000fe200078e0040 */
[----:B------:R-:W-:Y:S01]  /*be70*/  MOV R16, R19 ;  /* 0x0000001300107202 */ /* 0x000fe20000000f00 */
[----:B------:R-:W-:-:S07]  /*be80*/  IMAD.MOV.U32 R48, RZ, RZ, R51 ;  /* 0x000000ffff307224 */ /* 0x000fce00078e0033 */
.L_x_26670:
[----:B------:R-:W-:Y:S05]  /*be90*/  BSYNC.RECONVERGENT B1 ;  /* 0x0000000000017941 */ /* 0x000fea0003800200 */
.L_x_26668:
        /* <DEDUP_REMOVED lines=11> */
.L_x_26672:
[----:B------:R-:W-:Y:S01]  /*bf50*/  IMAD.MOV.U32 R32, RZ, RZ, R69 ;  /* 0x000000ffff207224 */ /* 0x000fe200078e0045 */
[----:B------:R-:W-:Y:S01]  /*bf60*/  MOV R64, R71 ;  /* 0x0000004700407202 */ /* 0x000fe20000000f00 */
[----:B------:R-:W-:Y:S02]  /*bf70*/  IMAD.MOV.U32 R51, RZ, RZ, R50 ;  /* 0x000000ffff337224 */ /* 0x000fe400078e0032 */
[----:B------:R-:W-:-:S07]  /*bf80*/  IMAD.MOV.U32 R19, RZ, RZ, R18 ;  /* 0x000000ffff137224 */ /* 0x000fce00078e0012 */
.L_x_26673:
[----:B------:R-:W-:Y:S05]  /*bf90*/  BSYNC.RECONVERGENT B1 ;  /* 0x0000000000017941 */ /* 0x000fea0003800200 */
.L_x_26671:
        /* <DEDUP_REMOVED lines=11> */
.L_x_26675:
[----:B------:R-:W-:Y:S01]  /*c050*/  IMAD.MOV.U32 R69, RZ, RZ, R32 ;  /* 0x000000ffff457224 */ /* 0x000fe200078e0020 */
[----:B------:R-:W-:Y:S01]  /*c060*/  MOV R50, R53 ;  /* 0x0000003500327202 */ /* 0x000fe20000000f00 */
[----:B------:R-:W-:Y:S02]  /*c070*/  IMAD.MOV.U32 R71, RZ, RZ, R64 ;  /* 0x000000ffff477224 */ /* 0x000fe400078e0040 */
[----:B------:R-:W-:-:S07]  /*c080*/  IMAD.MOV.U32 R18, RZ, RZ, R21 ;  /* 0x000000ffff127224 */ /* 0x000fce00078e0015 */
.L_x_26676:
[----:B------:R-:W-:Y:S05]  /*c090*/  BSYNC.RECONVERGENT B1 ;  /* 0x0000000000017941 */ /* 0x000fea0003800200 */
.L_x_26674:
        /* <DEDUP_REMOVED lines=11> */
.L_x_26678:
[----:B------:R-:W-:Y:S01]  /*c150*/  MOV R32, R69 ;  /* 0x0000004500207202 */ /* 0x000fe20000000f00 */
[----:B------:R-:W-:Y:S01]  /*c160*/  IMAD.MOV.U32 R64, RZ, RZ, R71 ;  /* 0x000000ffff407224 */ /* 0x000fe200078e0047 */
[----:B------:R-:W-:Y:S01]  /*c170*/  MOV R21, R20 ;  /* 0x0000001400157202 */ /* 0x000fe20000000f00 */
[----:B------:R-:W-:-:S07]  /*c180*/  IMAD.MOV.U32 R53, RZ, RZ, R52 ;  /* 0x000000ffff357224 */ /* 0x000fce00078e0034 */
.L_x_26679:
[----:B------:R-:W-:Y:S05]  /*c190*/  BSYNC.RECONVERGENT B1 ;  /* 0x0000000000017941 */ /* 0x000fea0003800200 */
.L_x_26677:
        /* <DEDUP_REMOVED lines=11> */
.L_x_26681:
[----:B------:R-:W-:Y:S01]  /*c250*/  IMAD.MOV.U32 R69, RZ, RZ, R32 ;  /* 0x000000ffff457224 */ /* 0x000fe200078e0020 */
[----:B------:R-:W-:Y:S01]  /*c260*/  MOV R71, R64 ;  /* 0x0000004000477202 */ /* 0x000fe20000000f00 */
[----:B------:R-:W-:Y:S02]  /*c270*/  IMAD.MOV.U32 R52, RZ, RZ, R55 ;  /* 0x000000ffff347224 */ /* 0x000fe400078e0037 */
[----:B------:R-:W-:-:S07]  /*c280*/  IMAD.MOV.U32 R20, RZ, RZ, R23 ;  /* 0x000000ffff147224 */ /* 0x000fce00078e0017 */
.L_x_26682:
[----:B------:R-:W-:Y:S05]  /*c290*/  BSYNC.RECONVERGENT B1 ;  /* 0x0000000000017941 */ /* 0x000fea0003800200 */
.L_x_26680:
        /* <DEDUP_REMOVED lines=11> */
.L_x_26684:
[----:B------:R-:W-:Y:S01]  /*c350*/  IMAD.MOV.U32 R32, RZ, RZ, R69 ;  /* 0x000000ffff207224 */ /* 0x000fe200078e0045 */
[----:B------:R-:W-:Y:S01]  /*c360*/  MOV R55, R54 ;  /* 0x0000003600377202 */ /* 0x000fe20000000f00 */
[----:B------:R-:W-:Y:S02]  /*c370*/  IMAD.MOV.U32 R64, RZ, RZ, R71 ;  /* 0x000000ffff407224 */ /* 0x000fe400078e0047 */
[----:B------:R-:W-:-:S07]  /*c380*/  IMAD.MOV.U32 R23, RZ, RZ, R22 ;  /* 0x000000ffff177224 */ /* 0x000fce00078e0016 */
.L_x_26685:
[----:B------:R-:W-:Y:S05]  /*c390*/  BSYNC.RECONVERGENT B1 ;  /* 0x0000000000017941 */ /* 0x000fea0003800200 */
.L_x_26683:
        /* <DEDUP_REMOVED lines=11> */
.L_x_26687:
[----:B------:R-:W-:Y:S01]  /*c450*/  MOV R69, R32 ;  /* 0x0000002000457202 */ /* 0x000fe20000000f00 */
[----:B------:R-:W-:Y:S01]  /*c460*/  IMAD.MOV.U32 R71, RZ, RZ, R64 ;  /* 0x000000ffff477224 */ /* 0x000fe200078e0040 */
[----:B------:R-:W-:Y:S01]  /*c470*/  MOV R22, R25 ;  /* 0x0000001900167202 */ /* 0x000fe20000000f00 */
[----:B------:R-:W-:-:S07]  /*c480*/  IMAD.MOV.U32 R54, RZ, RZ, R57 ;  /* 0x000000ffff367224 */ /* 0x000fce00078e0039 */
.L_x_26688:
[----:B------:R-:W-:Y:S05]  /*c490*/  BSYNC.RECONVERGENT B1 ;  /* 0x0000000000017941 */ /* 0x000fea0003800200 */
.L_x_26686:
        /* <DEDUP_REMOVED lines=11> */
.L_x_26690:
[----:B------:R-:W-:Y:S01]  /*c550*/  IMAD.MOV.U32 R32, RZ, RZ, R69 ;  /* 0x000000ffff207224 */ /* 0x000fe200078e0045 */
[----:B------:R-:W-:Y:S01]  /*c560*/  MOV R64, R71 ;  /* 0x0000004700407202 */ /* 0x000fe20000000f00 */
[----:B------:R-:W-:Y:S02]  /*c570*/  IMAD.MOV.U32 R57, RZ, RZ, R56 ;  /* 0x000000ffff397224 */ /* 0x000fe400078e0038 */
[----:B------:R-:W-:-:S07]  /*c580*/  IMAD.MOV.U32 R25, RZ, RZ, R24 ;  /* 0x000000ffff197224 */ /* 0x000fce00078e0018 */
.L_x_26691:
[----:B------:R-:W-:Y:S05]  /*c590*/  BSYNC.RECONVERGENT B1 ;  /* 0x0000000000017941 */ /* 0x000fea0003800200 */
.L_x_26689:
        /* <DEDUP_REMOVED lines=11> */
.L_x_26693:
[----:B------:R-:W-:Y:S01]  /*c650*/  IMAD.MOV.U32 R69, RZ, RZ, R32 ;  /* 0x000000ffff457224 */ /* 0x000fe200078e0020 */
[----:B------:R-:W-:Y:S01]  /*c660*/  MOV R56, R59 ;  /* 0x0000003b00387202 */ /* 0x000fe20000000f00 */
[----:B------:R-:W-:Y:S02]  /*c670*/  IMAD.MOV.U32 R71, RZ, RZ, R64 ;  /* 0x000000ffff477224 */ /* 0x000fe400078e0040 */
[----:B------:R-:W-:-:S07]  /*c680*/  IMAD.MOV.U32 R24, RZ, RZ, R27 ;  /* 0x000000ffff187224 */ /* 0x000fce00078e001b */
.L_x_26694:
[----:B------:R-:W-:Y:S05]  /*c690*/  BSYNC.RECONVERGENT B1 ;  /* 0x0000000000017941 */ /* 0x000fea0003800200 */
.L_x_26692:
        /* <DEDUP_REMOVED lines=11> */
.L_x_26696:
[----:B------:R-:W-:Y:S01]  /*c750*/  MOV R32, R69 ;  /* 0x0000004500207202 */ /* 0x000fe20000000f00 */
[----:B------:R-:W-:Y:S01]  /*c760*/  IMAD.MOV.U32 R64, RZ, RZ, R71 ;  /* 0x000000ffff407224 */ /* 0x000fe200078e0047 */
[----:B------:R-:W-:Y:S01]  /*c770*/  MOV R27, R26 ;  /* 0x0000001a001b7202 */ /* 0x000fe20000000f00 */
[----:B------:R-:W-:-:S07]  /*c780*/  IMAD.MOV.U32 R59, RZ, RZ, R58 ;  /* 0x000000ffff3b7224 */ /* 0x000fce00078e003a */
.L_x_26697:
[----:B------:R-:W-:Y:S05]  /*c790*/  BSYNC.RECONVERGENT B1 ;  /* 0x0000000000017941 */ /* 0x000fea0003800200 */
.L_x_26695:
        /* <DEDUP_REMOVED lines=11> */
.L_x_26699:
[----:B------:R-:W-:Y:S01]  /*c850*/  IMAD.MOV.U32 R69, RZ, RZ, R32 ;  /* 0x000000ffff457224 */ /* 0x000fe200078e0020 */
[----:B------:R-:W-:Y:S01]  /*c860*/  MOV R71, R64 ;  /* 0x0000004000477202 */ /* 0x000fe20000000f00 */
[----:B------:R-:W-:Y:S02]  /*c870*/  IMAD.MOV.U32 R58, RZ, RZ, R61 ;  /* 0x000000ffff3a7224 */ /* 0x000fe400078e003d */
[----:B------:R-:W-:-:S07]  /*c880*/  IMAD.MOV.U32 R26, RZ, RZ, R29 ;  /* 0x000000ffff1a7224 */ /* 0x000fce00078e001d */
.L_x_26700:
[----:B------:R-:W-:Y:S05]  /*c890*/  BSYNC.RECONVERGENT B1 ;  /* 0x0000000000017941 */ /* 0x000fea0003800200 */
.L_x_26698:
        /* <DEDUP_REMOVED lines=11> */
.L_x_26702:
[----:B------:R-:W-:Y:S01]  /*c950*/  IMAD.MOV.U32 R32, RZ, RZ, R69 ;  /* 0x000000ffff207224 */ /* 0x000fe200078e0045 */
[----:B------:R-:W-:Y:S01]  /*c960*/  MOV R61, R60 ;  /* 0x0000003c003d7202 */ /* 0x000fe20000000f00 */
[----:B------:R-:W-:Y:S02]  /*c970*/  IMAD.MOV.U32 R64, RZ, RZ, R71 ;  /* 0x000000ffff407224 */ /* 0x000fe400078e0047 */
[----:B------:R-:W-:-:S07]  /*c980*/  IMAD.MOV.U32 R29, RZ, RZ, R28 ;  /* 0x000000ffff1d7224 */ /* 0x000fce00078e001c */
.L_x_26703:
[----:B------:R-:W-:Y:S05]  /*c990*/  BSYNC.RECONVERGENT B1 ;  /* 0x0000000000017941 */ /* 0x000fea0003800200 */
.L_x_26701:
        /* <DEDUP_REMOVED lines=11> */
.L_x_26705:
[----:B------:R-:W-:Y:S01]  /*ca50*/  MOV R69, R32 ;  /* 0x0000002000457202 */ /* 0x000fe20000000f00 */
[----:B------:R-:W-:Y:S01]  /*ca60*/  IMAD.MOV.U32 R71, RZ, RZ, R64 ;  /* 0x000000ffff477224 */ /* 0x000fe200078e0040 */
[----:B------:R-:W-:Y:S01]  /*ca70*/  MOV R28, R31 ;  /* 0x0000001f001c7202 */ /* 0x000fe20000000f00 */
[----:B------:R-:W-:-:S07]  /*ca80*/  IMAD.MOV.U32 R60, RZ, RZ, R63 ;  /* 0x000000ffff3c7224 */ /* 0x000fce00078e003f */
.L_x_26706:
[----:B------:R-:W-:Y:S05]  /*ca90*/  BSYNC.RECONVERGENT B1 ;  /* 0x0000000000017941 */ /* 0x000fea0003800200 */
.L_x_26704:
        /* <DEDUP_REMOVED lines=11> */
.L_x_26708:
[----:B------:R-:W-:Y:S01]  /*cb50*/  IMAD.MOV.U32 R32, RZ, RZ, R69 ;  /* 0x000000ffff207224 */ /* 0x000fe200078e0045 */
[----:B------:R-:W-:Y:S01]  /*cb60*/  MOV R64, R71 ;  /* 0x0000004700407202 */ /* 0x000fe20000000f00 */
[----:B------:R-:W-:Y:S02]  /*cb70*/  IMAD.MOV.U32 R63, RZ, RZ, R62 ;  /* 0x000000ffff3f7224 */ /* 0x000fe400078e003e */
[----:B------:R-:W-:-:S07]  /*cb80*/  IMAD.MOV.U32 R31, RZ, RZ, R30 ;  /* 0x000000ffff1f7224 */ /* 0x000fce00078e001e */
.L_x_26709:
[----:B------:R-:W-:Y:S05]  /*cb90*/  BSYNC.RECONVERGENT B1 ;  /* 0x0000000000017941 */ /* 0x000fea0003800200 */
.L_x_26707:
        /* <DEDUP_REMOVED lines=11> */
.L_x_26711:
[----:B------:R-:W-:Y:S01]  /*cc50*/  IMAD.MOV.U32 R70, RZ, RZ, R32 ;  /* 0x000000ffff467224 */ /* 0x000fe200078e0020 */
[----:B------:R-:W-:Y:S01]  /*cc60*/  MOV R69, R64 ;  /* 0x0000004000457202 */ /* 0x000fe20000000f00 */
[----:B------:R-:W-:Y:S02]  /*cc70*/  IMAD.MOV.U32 R62, RZ, RZ, R65 ;  /* 0x000000ffff3e7224 */ /* 0x000fe400078e0041 */
[----:B------:R-:W-:-:S07]  /*cc80*/  IMAD.MOV.U32 R30, RZ, RZ, R33 ;  /* 0x000000ffff1e7224 */ /* 0x000fce00078e0021 */
.L_x_26712:
[----:B------:R-:W-:Y:S05]  /*cc90*/  BSYNC.RECONVERGENT B1 ;  /* 0x0000000000017941 */ /* 0x000fea0003800200 */
.L_x_26710:
        /* <DEDUP_REMOVED lines=11> */
.L_x_26714:
[----:B------:R-:W-:Y:S01]  /*cd50*/  MOV R65, R67 ;  /* 0x0000004300417202 */ /* 0x000fe20000000f00 */
[----:B------:R-:W-:Y:S01]  /*cd60*/  IMAD.MOV.U32 R33, RZ, RZ, R66 ;  /* 0x000000ffff217224 */ /* 0x000fe200078e0042 */
[----:B------:R-:W-:Y:S01]  /*cd70*/  MOV R32, R69 ;  /* 0x0000004500207202 */ /* 0x000fe20000000f00 */
[--C-:B------:R-:W-:Y:S02]  /*cd80*/  IMAD.MOV.U32 R64, RZ, RZ, R70.reuse ;  /* 0x000000ffff407224 */ /* 0x100fe400078e0046 */
[----:B------:R-:W-:Y:S02]  /*cd90*/  IMAD.MOV.U32 R67, RZ, RZ, R70 ;  /* 0x000000ffff437224 */ /* 0x000fe400078e0046 */
[----:B------:R-:W-:-:S07]  /*cda0*/  IMAD.MOV.U32 R66, RZ, RZ, R69 ;  /* 0x000000ffff427224 */ /* 0x000fce00078e0045 */
.L_x_26715:
[----:B------:R-:W-:Y:S05]  /*cdb0*/  BSYNC.RECONVERGENT B1 ;  /* 0x0000000000017941 */ /* 0x000fea0003800200 */
.L_x_26713:
[----:B------:R-:W-:Y:S01]  /*cdc0*/  IADD3 R68, PT, PT, R68, 0x4, RZ ;  /* 0x0000000444447810 */ /* 0x000fe20007ffe0ff */
[----:B------:R-:W-:Y:S06]  /*cdd0*/  @P1 BRA `(.L_x_26716) ;  /* 0xffffffe0000c1947 */ /* 0x000fec000383ffff */
.L_x_26622:
[----:B------:R-:W-:Y:S05]  /*cde0*/  BSYNC.RECONVERGENT B0 ;  /* 0x0000000000007941 */ /* 0x000fea0003800200 */
.L_x_26621:
        /* <DEDUP_REMOVED lines=23> */
[----:B0-----:R-:W-:Y:S04]  /*cf60*/  STL.64 [R1], R66 ;  /* 0x0000004201007387 */ /* 0x001fe80000100a00 */
        /* <DEDUP_REMOVED lines=79> */
.L_x_26812:
        /* <DEDUP_REMOVED lines=21> */
.L_x_26720:
[----:B------:R-:W-:Y:S01]  /*d5b0*/  IMAD.MOV.U32 R32, RZ, RZ, R35 ;  /* 0x000000ffff207224 */ /* 0x000fe200078e0023 */
[----:B------:R-:W-:Y:S01]  /*d5c0*/  MOV R64, R3 ;  /* 0x0000000300407202 */ /* 0x000fe20000000f00 */
[----:B------:R-:W-:Y:S02]  /*d5d0*/  IMAD.MOV.U32 R35, RZ, RZ, R34 ;  /* 0x000000ffff237224 */ /* 0x000fe400078e0022 */
[----:B------:R-:W-:-:S07]  /*d5e0*/  IMAD.MOV.U32 R3, RZ, RZ, R2 ;  /* 0x000000ffff037224 */ /* 0x000fce00078e0002 */
.L_x_26721:
[----:B------:R-:W-:Y:S05]  /*d5f0*/  BSYNC.RECONVERGENT B1 ;  /* 0x0000000000017941 */ /* 0x000fea0003800200 */
.L_x_26719:
        /* <DEDUP_REMOVED lines=11> */
.L_x_26723:
[----:B------:R-:W-:Y:S01]  /*d6b0*/  IMAD.MOV.U32 R69, RZ, RZ, R32 ;  /* 0x000000ffff457224 */ /* 0x000fe200078e0020 */
[----:B------:R-:W-:Y:S01]  /*d6c0*/  MOV R34, R37 ;  /* 0x0000002500227202 */ /* 0x000fe20000000f00 */
[----:B------:R-:W-:Y:S02]  /*d6d0*/  IMAD.MOV.U32 R71, RZ, RZ, R64 ;  /* 0x000000ffff477224 */ /* 0x000fe400078e0040 */
[----:B------:R-:W-:-:S07]  /*d6e0*/  IMAD.MOV.U32 R2, RZ, RZ, R5 ;  /* 0x000000ffff027224 */ /* 0x000fce00078e0005 */
.L_x_26724:
[----:B------:R-:W-:Y:S05]  /*d6f0*/  BSYNC.RECONVERGENT B1 ;  /* 0x0000000000017941 */ /* 0x000fea0003800200 */
.L_x_26722:
        /* <DEDUP_REMOVED lines=11> */
.L_x_26726:
[----:B------:R-:W-:Y:S01]  /*d7b0*/  MOV R32, R69 ;  /* 0x0000004500207202 */ /* 0x000fe20000000f00 */
[----:B------:R-:W-:Y:S01]  /*d7c0*/  IMAD.MOV.U32 R64, RZ, RZ, R71 ;  /* 0x000000ffff407224 */ /* 0x000fe200078e0047 */
[----:B------:R-:W-:Y:S01]  /*d7d0*/  MOV R5, R4 ;  /* 0x0000000400057202 */ /* 0x000fe20000000f00 */
[----:B------:R-:W-:-:S07]  /*d7e0*/  IMAD.MOV.U32 R37, RZ, RZ, R36 ;  /* 0x000000ffff257224 */ /* 0x000fce00078e0024 */
.L_x_26727:
[----:B------:R-:W-:Y:S05]  /*d7f0*/  BSYNC.RECONVERGENT B1 ;  /* 0x0000000000017941 */ /* 0x000fea0003800200 */
.L_x_26725:
        /* <DEDUP_REMOVED lines=11> */
.L_x_26729:
[----:B------:R-:W-:Y:S01]  /*d8b0*/  IMAD.MOV.U32 R69, RZ, RZ, R32 ;  /* 0x000000ffff457224 */ /* 0x000fe200078e0020 */
[----:B------:R-:W-:Y:S01]  /*d8c0*/  MOV R71, R64 ;  /* 0x0000004000477202 */ /* 0x000fe20000000f00 */
[----:B------:R-:W-:Y:S02]  /*d8d0*/  IMAD.MOV.U32 R36, RZ, RZ, R39 ;  /* 0x000000ffff247224 */ /* 0x000fe400078e0027 */
[----:B------:R-:W-:-:S07]  /*d8e0*/  IMAD.MOV.U32 R4, RZ, RZ, R7 ;  /* 0x000000ffff047224 */ /* 0x000fce00078e0007 */
.L_x_26730:
[----:B------:R-:W-:Y:S05]  /*d8f0*/  BSYNC.RECONVERGENT B1 ;  /* 0x0000000000017941 */ /* 0x000fea0003800200 */
.L_x_26728:
        /* <DEDUP_REMOVED lines=11> */
.L_x_26732:
[----:B------:R-:W-:Y:S01]  /*d9b0*/  IMAD.MOV.U32 R32, RZ, RZ, R69 ;  /* 0x000000ffff207224 */ /* 0x000fe200078e0045 */
[----:B------:R-:W-:Y:S01]  /*d9c0*/  MOV R39, R38 ;  /* 0x0000002600277202 */ /* 0x000fe20000000f00 */
[----:B------:R-:W-:Y:S02]  /*d9d0*/  IMAD.MOV.U32 R64, RZ, RZ, R71 ;  /* 0x000000ffff407224 */ /* 0x000fe400078e0047 */
[----:B------:R-:W-:-:S07]  /*d9e0*/  IMAD.MOV.U32 R7, RZ, RZ, R6 ;  /* 0x000000ffff077224 */ /* 0x000fce00078e0006 */
.L_x_26733:
[----:B------:R-:W-:Y:S05]  /*d9f0*/  BSYNC.RECONVERGENT B1 ;  /* 0x0000000000017941 */ /* 0x000fea0003800200 */
.L_x_26731:
        /* <DEDUP_REMOVED lines=11> */
.L_x_26735:
[----:B------:R-:W-:Y:S01]  /*dab0*/  MOV R69, R32 ;  /* 0x0000002000457202 */ /* 0x000fe20000000f00 */
[----:B------:R-:W-:Y:S01]  /*dac0*/  IMAD.MOV.U32 R71, RZ, RZ, R64 ;  /* 0x000000ffff477224 */ /* 0x000fe200078e0040 */
[----:B------:R-:W-:Y:S01]  /*dad0*/  MOV R6, R9 ;  /* 0x0000000900067202 */ /* 0x000fe20000000f00 */
[----:B------:R-:W-:-:S07]  /*dae0*/  IMAD.MOV.U32 R38, RZ, RZ, R41 ;  /* 0x000000ffff267224 */ /* 0x000fce00078e0029 */
.L_x_26736:
[----:B------:R-:W-:Y:S05]  /*daf0*/  BSYNC.RECONVERGENT B1 ;  /* 0x0000000000017941 */ /* 0x000fea0003800200 */
.L_x_26734:
        /* <DEDUP_REMOVED lines=11> */
.L_x_26738:
[----:B------:R-:W-:Y:S01]  /*dbb0*/  IMAD.MOV.U32 R32, RZ, RZ, R69 ;  /* 0x000000ffff207224 */ /* 0x000fe200078e0045 */
[----:B------:R-:W-:Y:S01]  /*dbc0*/  MOV R64, R71 ;  /* 0x0000004700407202 */ /* 0x000fe20000000f00 */
[----:B------:R-:W-:Y:S02]  /*dbd0*/  IMAD.MOV.U32 R41, RZ, RZ, R40 ;  /* 0x000000ffff297224 */ /* 0x000fe400078e0028 */
[----:B------:R-:W-:-:S07]  /*dbe0*/  IMAD.MOV.U32 R9, RZ, RZ, R8 ;  /* 0x000000ffff097224 */ /* 0x000fce00078e0008 */
.L_x_26739:
[----:B------:R-:W-:Y:S05]  /*dbf0*/  BSYNC.RECONVERGENT B1 ;  /* 0x0000000000017941 */ /* 0x000fea0003800200 */
.L_x_26737:
        /* <DEDUP_REMOVED lines=11> */
.L_x_26741:
[----:B------:R-:W-:Y:S01]  /*dcb0*/  IMAD.MOV.U32 R69, RZ, RZ, R32 ;  /* 0x000000ffff457224 */ /* 0x000fe200078e0020 */
[----:B------:R-:W-:Y:S01]  /*dcc0*/  MOV R40, R43 ;  /* 0x0000002b00287202 */ /* 0x000fe20000000f00 */
[----:B------:R-:W-:Y:S02]  /*dcd0*/  IMAD.MOV.U32 R71, RZ, RZ, R64 ;  /* 0x000000ffff477224 */ /* 0x000fe400078e0040 */
[----:B------:R-:W-:-:S07]  /*dce0*/  IMAD.MOV.U32 R8, RZ, RZ, R11 ;  /* 0x000000ffff087224 */ /* 0x000fce00078e000b */
.L_x_26742:
[----:B------:R-:W-:Y:S05]  /*dcf0*/  BSYNC.RECONVERGENT B1 ;  /* 0x0000000000017941 */ /* 0x000fea0003800200 */
.L_x_26740:
        /* <DEDUP_REMOVED lines=11> */
.L_x_26744:
[----:B------:R-:W-:Y:S01]  /*ddb0*/  MOV R32, R69 ;  /* 0x0000004500207202 */ /* 0x000fe20000000f00 */
[----:B------:R-:W-:Y:S01]  /*ddc0*/  IMAD.MOV.U32 R64, RZ, RZ, R71 ;  /* 0x000000ffff407224 */ /* 0x000fe200078e0047 */
[----:B------:R-:W-:Y:S01]  /*ddd0*/  MOV R11, R10 ;  /* 0x0000000a000b7202 */ /* 0x000fe20000000f00 */
[----:B------:R-:W-:-:S07]  /*dde0*/  IMAD.MOV.U32 R43, RZ, RZ, R42 ;  /* 0x000000ffff2b7224 */ /* 0x000fce00078e002a */
.L_x_26745:
[----:B------:R-:W-:Y:S05]  /*ddf0*/  BSYNC.RECONVERGENT B1 ;  /* 0x0000000000017941 */ /* 0x000fea0003800200 */
.L_x_26743:
        /* <DEDUP_REMOVED lines=11> */
.L_x_26747:
[----:B------:R-:W-:Y:S01]  /*deb0*/  IMAD.MOV.U32 R69, RZ, RZ, R32 ;  /* 0x000000ffff457224 */ /* 0x000fe200078e0020 */
[----:B------:R-:W-:Y:S01]  /*dec0*/  MOV R71, R64 ;  /* 0x0000004000477202 */ /* 0x000fe20000000f00 */
[----:B------:R-:W-:Y:S02]  /*ded0*/  IMAD.MOV.U32 R42, RZ, RZ, R45 ;  /* 0x000000ffff2a7224 */ /* 0x000fe400078e002d */
[----:B------:R-:W-:-:S07]  /*dee0*/  IMAD.MOV.U32 R10, RZ, RZ, R13 ;  /* 0x000000ffff0a7224 */ /* 0x000fce00078e000d */
.L_x_26748:
[----:B------:R-:W-:Y:S05]  /*def0*/  BSYNC.RECONVERGENT B1 ;  /* 0x0000000000017941 */ /* 0x000fea0003800200 */
.L_x_26746:
        /* <DEDUP_REMOVED lines=11> */
.L_x_26750:
[----:B------:R-:W-:Y:S01]  /*dfb0*/  IMAD.MOV.U32 R32, RZ, RZ, R69 ;  /* 0x000000ffff207224 */ /* 0x000fe200078e0045 */
[----:B------:R-:W-:Y:S01]  /*dfc0*/  MOV R45, R44 ;  /* 0x0000002c002d7202 */ /* 0x000fe20000000f00 */
[----:B------:R-:W-:Y:S02]  /*dfd0*/  IMAD.MOV.U32 R64, RZ, RZ, R71 ;  /* 0x000000ffff407224 */ /* 0x000fe400078e0047 */
[----:B------:R-:W-:-:S07]  /*dfe0*/  IMAD.MOV.U32 R13, RZ, RZ, R12 ;  /* 0x000000ffff0d7224 */ /* 0x000fce00078e000c */
.L_x_26751:
[----:B------:R-:W-:Y:S05]  /*dff0*/  BSYNC.RECONVERGENT B1 ;  /* 0x0000000000017941 */ /* 0x000fea0003800200 */
.L_x_26749:
        /* <DEDUP_REMOVED lines=11> */
.L_x_26753:
[----:B------:R-:W-:Y:S01]  /*e0b0*/  MOV R69, R32 ;  /* 0x0000002000457202 */ /* 0x000fe20000000f00 */
[----:B------:R-:W-:Y:S01]  /*e0c0*/  IMAD.MOV.U32 R71, RZ, RZ, R64 ;  /* 0x000000ffff477224 */ /* 0x000fe200078e0040 */
[----:B------:R-:W-:Y:S01]  /*e0d0*/  MOV R12, R15 ;  /* 0x0000000f000c7202 */ /* 0x000fe20000000f00 */
[----:B------:R-:W-:-:S07]  /*e0e0*/  IMAD.MOV.U32 R44, RZ, RZ, R47 ;  /* 0x000000ffff2c7224 */ /* 0x000fce00078e002f */
.L_x_26754:
[----:B------:R-:W-:Y:S05]  /*e0f0*/  BSYNC.RECONVERGENT B1 ;  /* 0x0000000000017941 */ /* 0x000fea0003800200 */
.L_x_26752:
        /* <DEDUP_REMOVED lines=11> */
.L_x_26756:
[----:B------:R-:W-:Y:S01]  /*e1b0*/  IMAD.MOV.U32 R32, RZ, RZ, R69 ;  /* 0x000000ffff207224 */ /* 0x000fe200078e0045 */
[----:B------:R-:W-:Y:S01]  /*e1c0*/  MOV R64, R71 ;  /* 0x0000004700407202 */ /* 0x000fe20000000f00 */
[----:B------:R-:W-:Y:S02]  /*e1d0*/  IMAD.MOV.U32 R47, RZ, RZ, R46 ;  /* 0x000000ffff2f7224 */ /* 0x000fe400078e002e */
[----:B------:R-:W-:-:S07]  /*e1e0*/  IMAD.MOV.U32 R15, RZ, RZ, R14 ;  /* 0x000000ffff0f7224 */ /* 0x000fce00078e000e */
.L_x_26757:
[----:B------:R-:W-:Y:S05]  /*e1f0*/  BSYNC.RECONVERGENT B1 ;  /* 0x0000000000017941 */ /* 0x000fea0003800200 */
.L_x_26755:
        /* <DEDUP_REMOVED lines=11> */
.L_x_26759:
[----:B------:R-:W-:Y:S01]  /*e2b0*/  IMAD.MOV.U32 R69, RZ, RZ, R32 ;  /* 0x000000ffff457224 */ /* 0x000fe200078e0020 */
[----:B------:R-:W-:Y:S01]  /*e2c0*/  MOV R46, R49 ;  /* 0x00000031002e7202 */ /* 0x000fe20000000f00 */
[----:B------:R-:W-:Y:S02]  /*e2d0*/  IMAD.MOV.U32 R71, RZ, RZ, R64 ;  /* 0x000000ffff477224 */ /* 0x000fe400078e0040 */
[----:B------:R-:W-:-:S07]  /*e2e0*/  IMAD.MOV.U32 R14, RZ, RZ, R17 ;  /* 0x000000ffff0e7224 */ /* 0x000fce00078e0011 */
.L_x_26760:
[----:B------:R-:W-:Y:S05]  /*e2f0*/  BSYNC.RECONVERGENT B1 ;  /* 0x0000000000017941 */ /* 0x000fea0003800200 */
.L_x_26758:
        /* <DEDUP_REMOVED lines=11> */
.L_x_26762:
[----:B------:R-:W-:Y:S01]  /*e3b0*/  MOV R32, R69 ;  /* 0x0000004500207202 */ /* 0x000fe20000000f00 */
[----:B------:R-:W-:Y:S01]  /*e3c0*/  IMAD.MOV.U32 R64, RZ, RZ, R71 ;  /* 0x000000ffff407224 */ /* 0x000fe200078e0047 */
[----:B------:R-:W-:Y:S01]  /*e3d0*/  MOV R17, R16 ;  /* 0x0000001000117202 */ /* 0x000fe20000000f00 */
[----:B------:R-:W-:-:S07]  /*e3e0*/  IMAD.MOV.U32 R49, RZ, RZ, R48 ;  /* 0x000000ffff317224 */ /* 0x000fce00078e0030 */
.L_x_26763:
[----:B------:R-:W-:Y:S05]  /*e3f0*/  BSYNC.RECONVERGENT B1 ;  /* 0x0000000000017941 */ /* 0x000fea0003800200 */
.L_x_26761:
        /* <DEDUP_REMOVED lines=11> */
.L_x_26765:
[----:B------:R-:W-:Y:S01]  /*e4b0*/  IMAD.MOV.U32 R69, RZ, RZ, R32 ;  /* 0x000000ffff457224 */ /* 0x000fe200078e0020 */
[----:B------:R-:W-:Y:S01]  /*e4c0*/  MOV R71, R64 ;  /* 0x0000004000477202 */ /* 0x000fe20000000f00 */
[----:B------:R-:W-:Y:S02]  /*e4d0*/  IMAD.MOV.U32 R48, RZ, RZ, R51 ;  /* 0x000000ffff307224 */ /* 0x000fe400078e0033 */
[----:B------:R-:W-:-:S07]  /*e4e0*/  IMAD.MOV.U32 R16, RZ, RZ, R19 ;  /* 0x000000ffff107224 */ /* 0x000fce00078e0013 */
.L_x_26766:
[----:B------:R-:W-:Y:S05]  /*e4f0*/  BSYNC.RECONVERGENT B1 ;  /* 0x0000000000017941 */ /* 0x000fea0003800200 */
.L_x_26764:
        /* <DEDUP_REMOVED lines=11> */
.L_x_26768:
[----:B------:R-:W-:Y:S01]  /*e5b0*/  IMAD.MOV.U32 R32, RZ, RZ, R69 ;  /* 0x000000ffff207224 */ /* 0x000fe200078e0045 */
[----:B------:R-:W-:Y:S01]  /*e5c0*/  MOV R51, R50 ;  /* 0x0000003200337202 */ /* 0x000fe20000000f00 */
[----:B------:R-:W-:Y:S02]  /*e5d0*/  IMAD.MOV.U32 R64, RZ, RZ, R71 ;  /* 0x000000ffff407224 */ /* 0x000fe400078e0047 */
[----:B------:R-:W-:-:S07]  /*e5e0*/  IMAD.MOV.U32 R19, RZ, RZ, R18 ;  /* 0x000000ffff137224 */ /* 0x000fce00078e0012 */
.L_x_26769:
[----:B------:R-:W-:Y:S05]  /*e5f0*/  BSYNC.RECONVERGENT B1 ;  /* 0x0000000000017941 */ /* 0x000fea0003800200 */
.L_x_26767:
        /* <DEDUP_REMOVED lines=11> */
.L_x_26771:
[----:B------:R-:W-:Y:S01]  /*e6b0*/  MOV R69, R32 ;  /* 0x0000002000457202 */ /* 0x000fe20000000f00 */
[----:B------:R-:W-:Y:S01]  /*e6c0*/  IMAD.MOV.U32 R71, RZ, RZ, R64 ;  /* 0x000000ffff477224 */ /* 0x000fe200078e0040 */
[----:B------:R-:W-:Y:S01]  /*e6d0*/  MOV R18, R21 ;  /* 0x0000001500127202 */ /* 0x000fe20000000f00 */
[----:B------:R-:W-:-:S07]  /*e6e0*/  IMAD.MOV.U32 R50, RZ, RZ, R53 ;  /* 0x000000ffff327224 */ /* 0x000fce00078e0035 */
.L_x_26772:
[----:B------:R-:W-:Y:S05]  /*e6f0*/  BSYNC.RECONVERGENT B1 ;  /* 0x0000000000017941 */ /* 0x000fea0003800200 */
.L_x_26770:
        /* <DEDUP_REMOVED lines=11> */
.L_x_26774:
[----:B------:R-:W-:Y:S01]  /*e7b0*/  IMAD.MOV.U32 R32, RZ, RZ, R69 ;  /* 0x000000ffff207224 */ /* 0x000fe200078e0045 */
[----:B------:R-:W-:Y:S01]  /*e7c0*/  MOV R64, R71 ;  /* 0x0000004700407202 */ /* 0x000fe20000000f00 */
[----:B------:R-:W-:Y:S02]  /*e7d0*/  IMAD.MOV.U32 R53, RZ, RZ, R52 ;  /* 0x000000ffff357224 */ /* 0x000fe400078e0034 */
[----:B------:R-:W-:-:S07]  /*e7e0*/  IMAD.MOV.U32 R21, RZ, RZ, R20 ;  /* 0x000000ffff157224 */ /* 0x000fce00078e0014 */
.L_x_26775:
[----:B------:R-:W-:Y:S05]  /*e7f0*/  BSYNC.RECONVERGENT B1 ;  /* 0x0000000000017941 */ /* 0x000fea0003800200 */
.L_x_26773:
        /* <DEDUP_REMOVED lines=11> */
.L_x_26777:
[----:B------:R-:W-:Y:S01]  /*e8b0*/  IMAD.MOV.U32 R69, RZ, RZ, R32 ;  /* 0x000000ffff457224 */ /* 0x000fe200078e0020 */
[----:B------:R-:W-:Y:S01]  /*e8c0*/  MOV R52, R55 ;  /* 0x0000003700347202 */ /* 0x000fe20000000f00 */
[----:B------:R-:W-:Y:S02]  /*e8d0*/  IMAD.MOV.U32 R71, RZ, RZ, R64 ;  /* 0x000000ffff477224 */ /* 0x000fe400078e0040 */
[----:B------:R-:W-:-:S07]  /*e8e0*/  IMAD.MOV.U32 R20, RZ, RZ, R23 ;  /* 0x000000ffff147224 */ /* 0x000fce00078e0017 */
.L_x_26778:
[----:B------:R-:W-:Y:S05]  /*e8f0*/  BSYNC.RECONVERGENT B1 ;  /* 0x0000000000017941 */ /* 0x000fea0003800200 */
.L_x_26776:
        /* <DEDUP_REMOVED lines=11> */
.L_x_26780:
[----:B------:R-:W-:Y:S01]  /*e9b0*/  MOV R32, R69 ;  /* 0x0000004500207202 */ /* 0x000fe20000000f00 */
[----:B------:R-:W-:Y:S01]  /*e9c0*/  IMAD.MOV.U32 R64, RZ, RZ, R71 ;  /* 0x000000ffff407224 */ /* 0x000fe200078e0047 */
[----:B------:R-:W-:Y:S01]  /*e9d0*/  MOV R23, R22 ;  /* 0x0000001600177202 */ /* 0x000fe20000000f00 */
[----:B------:R-:W-:-:S07]  /*e9e0*/  IMAD.MOV.U32 R55, RZ, RZ, R54 ;  /* 0x000000ffff377224 */ /* 0x000fce00078e0036 */
.L_x_26781:
[----:B------:R-:W-:Y:S05]  /*e9f0*/  BSYNC.RECONVERGENT B1 ;  /* 0x0000000000017941 */ /* 0x000fea0003800200 */
.L_x_26779:
        /* <DEDUP_REMOVED lines=11> */
.L_x_26783:
[----:B------:R-:W-:Y:S01]  /*eab0*/  IMAD.MOV.U32 R69, RZ, RZ, R32 ;  /* 0x000000ffff457224 */ /* 0x000fe200078e0020 */
[----:B------:R-:W-:Y:S01]  /*eac0*/  MOV R71, R64 ;  /* 0x0000004000477202 */ /* 0x000fe20000000f00 */
[----:B------:R-:W-:Y:S02]  /*ead0*/  IMAD.MOV.U32 R54, RZ, RZ, R57 ;  /* 0x000000ffff367224 */ /* 0x000fe400078e0039 */
[----:B------:R-:W-:-:S07]  /*eae0*/  IMAD.MOV.U32 R22, RZ, RZ, R25 ;  /* 0x000000ffff167224 */ /* 0x000fce00078e0019 */
.L_x_26784:
[----:B------:R-:W-:Y:S05]  /*eaf0*/  BSYNC.RECONVERGENT B1 ;  /* 0x0000000000017941 */ /* 0x000fea0003800200 */
.L_x_26782:
        /* <DEDUP_REMOVED lines=11> */
.L_x_26786:
[----:B------:R-:W-:Y:S01]  /*ebb0*/  IMAD.MOV.U32 R32, RZ, RZ, R69 ;  /* 0x000000ffff207224 */ /* 0x000fe200078e0045 */
[----:B------:R-:W-:Y:S01]  /*ebc0*/  MOV R57, R56 ;  /* 0x0000003800397202 */ /* 0x000fe20000000f00 */
[----:B------:R-:W-:Y:S02]  /*ebd0*/  IMAD.MOV.U32 R64, RZ, RZ, R71 ;  /* 0x000000ffff407224 */ /* 0x000fe400078e0047 */
[----:B------:R-:W-:-:S07]  /*ebe0*/  IMAD.MOV.U32 R25, RZ, RZ, R24 ;  /* 0x000000ffff197224 */ /* 0x000fce00078e0018 */
.L_x_26787:
[----:B------:R-:W-:Y:S05]  /*ebf0*/  BSYNC.RECONVERGENT B1 ;  /* 0x0000000000017941 */ /* 0x000fea0003800200 */
.L_x_26785:
        /* <DEDUP_REMOVED lines=11> */
.L_x_26789:
[----:B------:R-:W-:Y:S01]  /*ecb0*/  MOV R69, R32 ;  /* 0x0000002000457202 */ /* 0x000fe20000000f00 */
[----:B------:R-:W-:Y:S01]  /*ecc0*/  IMAD.MOV.U32 R71, RZ, RZ, R64 ;  /* 0x000000ffff477224 */ /* 0x000fe200078e0040 */
[----:B------:R-:W-:Y:S01]  /*ecd0*/  MOV R24, R27 ;  /* 0x0000001b00187202 */ /* 0x000fe20000000f00 */
[----:B------:R-:W-:-:S07]  /*ece0*/  IMAD.MOV.U32 R56, RZ, RZ, R59 ;  /* 0x000000ffff387224 */ /* 0x000fce00078e003b */
.L_x_26790:
[----:B------:R-:W-:Y:S05]  /*ecf0*/  BSYNC.RECONVERGENT B1 ;  /* 0x0000000000017941 */ /* 0x000fea0003800200 */
.L_x_26788:
        /* <DEDUP_REMOVED lines=11> */
.L_x_26792:
[----:B------:R-:W-:Y:S01]  /*edb0*/  IMAD.MOV.U32 R32, RZ, RZ, R69 ;  /* 0x000000ffff207224 */ /* 0x000fe200078e0045 */
[----:B------:R-:W-:Y:S01]  /*edc0*/  MOV R64, R71 ;  /* 0x0000004700407202 */ /* 0x000fe20000000f00 */
[----:B------:R-:W-:Y:S02]  /*edd0*/  IMAD.MOV.U32 R59, RZ, RZ, R58 ;  /* 0x000000ffff3b7224 */ /* 0x000fe400078e003a */
[----:B------:R-:W-:-:S07]  /*ede0*/  IMAD.MOV.U32 R27, RZ, RZ, R26 ;  /* 0x000000ffff1b7224 */ /* 0x000fce00078e001a */
.L_x_26793:
[----:B------:R-:W-:Y:S05]  /*edf0*/  BSYNC.RECONVERGENT B1 ;  /* 0x0000000000017941 */ /* 0x000fea0003800200 */
.L_x_26791:
        /* <DEDUP_REMOVED lines=11> */
.L_x_26795:
[----:B------:R-:W-:Y:S01]  /*eeb0*/  IMAD.MOV.U32 R69, RZ, RZ, R32 ;  /* 0x000000ffff457224 */ /* 0x000fe200078e0020 */
[----:B------:R-:W-:Y:S01]  /*eec0*/  MOV R58, R61 ;  /* 0x0000003d003a7202 */ /* 0x000fe20000000f00 */
[----:B------:R-:W-:Y:S02]  /*eed0*/  IMAD.MOV.U32 R71, RZ, RZ, R64 ;  /* 0x000000ffff477224 */ /* 0x000fe400078e0040 */
[----:B------:R-:W-:-:S07]  /*eee0*/  IMAD.MOV.U32 R26, RZ, RZ, R29 ;  /* 0x000000ffff1a7224 */ /* 0x000fce00078e001d */
.L_x_26796:
[----:B------:R-:W-:Y:S05]  /*eef0*/  BSYNC.RECONVERGENT B1 ;  /* 0x0000000000017941 */ /* 0x000fea0003800200 */
.L_x_26794:
        /* <DEDUP_REMOVED lines=11> */
.L_x_26798:
[----:B------:R-:W-:Y:S01]  /*efb0*/  MOV R32, R69 ;  /* 0x0000004500207202 */ /* 0x000fe20000000f00 */
[----:B------:R-:W-:Y:S01]  /*efc0*/  IMAD.MOV.U32 R64, RZ, RZ, R71 ;  /* 0x000000ffff407224 */ /* 0x000fe200078e0047 */
[----:B------:R-:W-:Y:S01]  /*efd0*/  MOV R29, R28 ;  /* 0x0000001c001d7202 */ /* 0x000fe20000000f00 */
[----:B------:R-:W-:-:S07]  /*efe0*/  IMAD.MOV.U32 R61, RZ, RZ, R60 ;  /* 0x000000ffff3d7224 */ /* 0x000fce00078e003c */
.L_x_26799:
[----:B------:R-:W-:Y:S05]  /*eff0*/  BSYNC.RECONVERGENT B1 ;  /* 0x0000000000017941 */ /* 0x000fea0003800200 */
.L_x_26797:
        /* <DEDUP_REMOVED lines=11> */
.L_x_26801:
[----:B------:R-:W-:Y:S01]  /*f0b0*/  IMAD.MOV.U32 R69, RZ, RZ, R32 ;  /* 0x000000ffff457224 */ /* 0x000fe200078e0020 */
[----:B------:R-:W-:Y:S01]  /*f0c0*/  MOV R71, R64 ;  /* 0x0000004000477202 */ /* 0x000fe20000000f00 */
[----:B------:R-:W-:Y:S02]  /*f0d0*/  IMAD.MOV.U32 R60, RZ, RZ, R63 ;  /* 0x000000ffff3c7224 */ /* 0x000fe400078e003f */
[----:B------:R-:W-:-:S07]  /*f0e0*/  IMAD.MOV.U32 R28, RZ, RZ, R31 ;  /* 0x000000ffff1c7224 */ /* 0x000fce00078e001f */
.L_x_26802:
[----:B------:R-:W-:Y:S05]  /*f0f0*/  BSYNC.RECONVERGENT B1 ;  /* 0x0000000000017941 */ /* 0x000fea0003800200 */
.L_x_26800:
        /* <DEDUP_REMOVED lines=11> */
.L_x_26804:
[----:B------:R-:W-:Y:S01]  /*f1b0*/  IMAD.MOV.U32 R32, RZ, RZ, R69 ;  /* 0x000000ffff207224 */ /* 0x000fe200078e0045 */
[----:B------:R-:W-:Y:S01]  /*f1c0*/  MOV R63, R62 ;  /* 0x0000003e003f7202 */ /* 0x000fe20000000f00 */
[----:B------:R-:W-:Y:S02]  /*f1d0*/  IMAD.MOV.U32 R64, RZ, RZ, R71 ;  /* 0x000000ffff407224 */ /* 0x000fe400078e0047 */
[----:B------:R-:W-:-:S07]  /*f1e0*/  IMAD.MOV.U32 R31, RZ, RZ, R30 ;  /* 0x000000ffff1f7224 */ /* 0x000fce00078e001e */
.L_x_26805:
[----:B------:R-:W-:Y:S05]  /*f1f0*/  BSYNC.RECONVERGENT B1 ;  /* 0x0000000000017941 */ /* 0x000fea0003800200 */
.L_x_26803:
        /* <DEDUP_REMOVED lines=11> */
.L_x_26807:
[----:B------:R-:W-:Y:S01]  /*f2b0*/  MOV R69, R32 ;  /* 0x0000002000457202 */ /* 0x000fe20000000f00 */
[----:B------:R-:W-:Y:S01]  /*f2c0*/  IMAD.MOV.U32 R62, RZ, RZ, R65 ;  /* 0x000000ffff3e7224 */ /* 0x000fe200078e0041 */
[----:B------:R-:W-:Y:S01]  /*f2d0*/  MOV R30, R33 ;  /* 0x00000021001e7202 */ /* 0x000fe20000000f00 */
[----:B------:R-:W-:-:S07]  /*f2e0*/  IMAD.MOV.U32 R70, RZ, RZ, R64 ;  /* 0x000000ffff467224 */ /* 0x000fce00078e0040 */
.L_x_26808:
[----:B------:R-:W-:Y:S05]  /*f2f0*/  BSYNC.RECONVERGENT B1 ;  /* 0x0000000000017941 */ /* 0x000fea0003800200 */
.L_x_26806:
        /* <DEDUP_REMOVED lines=11> */
.L_x_26810:
[----:B------:R-:W-:Y:S01]  /*f3b0*/  IMAD.MOV.U32 R65, RZ, RZ, R68 ;  /* 0x000000ffff417224 */ /* 0x000fe200078e0044 */
[----:B------:R-:W-:Y:S01]  /*f3c0*/  MOV R33, R67 ;  /* 0x0000004300217202 */ /* 0x000fe20000000f00 */
[----:B------:R-:W-:Y:S01]  /*f3d0*/  IMAD.MOV.U32 R64, RZ, RZ, R69 ;  /* 0x000000ffff407224 */ /* 0x000fe200078e0045 */
[----:B------:R-:W-:Y:S01]  /*f3e0*/  MOV R68, R69 ;  /* 0x0000004500447202 */ /* 0x000fe20000000f00 */
[--C-:B------:R-:W-:Y:S02]  /*f3f0*/  IMAD.MOV.U32 R32, RZ, RZ, R70.reuse ;  /* 0x000000ffff207224 */ /* 0x100fe400078e0046 */
[----:B------:R-:W-:-:S07]  /*f400*/  IMAD.MOV.U32 R67, RZ, RZ, R70 ;  /* 0x000000ffff437224 */ /* 0x000fce00078e0046 */
.L_x_26811:
[----:B------:R-:W-:Y:S05]  /*f410*/  BSYNC.RECONVERGENT B1 ;  /* 0x0000000000017941 */ /* 0x000fea0003800200 */
.L_x_26809:
[----:B------:R-:W-:Y:S05]  /*f420*/  @P1 BRA `(.L_x_26812) ;  /* 0xffffffe0000c1947 */ /* 0x000fea000383ffff */
.L_x_26718:
[----:B------:R-:W-:Y:S05]  /*f430*/  BSYNC.RECONVERGENT B0 ;  /* 0x0000000000007941 */ /* 0x000fea0003800200 */
.L_x_26717:
        /* <DEDUP_REMOVED lines=37> */
[----:B--2---:R-:W1:Y:S01]  /*f690*/  LDC R15, c[0x0][0x444] ;  /* 0x00011100ff0f7b82 */ /* 0x004e620000000800 */
[----:B------:R-:W2:Y:S01]  /*f6a0*/  LDCU.64 UR4, c[0x0][0x418] ;  /* 0x00008300ff0477ac */ /* 0x000ea20008000a00 */
[----:B------:R-:W3:Y:S06]  /*f6b0*/  LDCU UR8, c[0x0][0x42c] ;  /* 0x00008580ff0877ac */ /* 0x000eec0008000800 */
[----:B------:R-:W4:Y:S08]  /*f6c0*/  LDC.64 R18, c[0x0][0x3d8] ;  /* 0x0000f600ff127b82 */ /* 0x000f300000000a00 */
[----:B------:R-:W3:Y:S01]  /*f6d0*/  LDC.64 R16, c[0x0][0x420] ;  /* 0x00010800ff107b82 */ /* 0x000ee20000000a00 */
[----:B--2---:R-:W-:-:S04]  /*f6e0*/  ISETP.NE.U32.AND P0, PT, RZ, UR4, PT ;  /* 0x00000004ff007c0c */ /* 0x004fc8000bf05070 */
[----:B------:R-:W-:-:S03]  /*f6f0*/  ISETP.NE.AND.EX P0, PT, RZ, UR5, PT, P0 ;  /* 0x00000005ff007c0c */ /* 0x000fc6000bf05300 */
[----:B------:R-:W2:Y:S01]  /*f700*/  LDC.64 R6, c[0x0][0x3d0] ;  /* 0x0000f400ff067b82 */ /* 0x000ea20000000a00 */
[C---:B-1----:R-:W-:Y:S01]  /*f710*/  LOP3.LUT R44, R15.reuse, 0x7, RZ, 0xc0, !PT ;  /* 0x000000070f2c7812 */ /* 0x042fe200078ec0ff */
[----:B------:R-:W-:Y:S01]  /*f720*/  IMAD R20, R88, R15, RZ ;  /* 0x0000000f58147224 */ /* 0x000fe200078e02ff */
[C---:B------:R-:W-:Y:S01]  /*f730*/  LOP3.LUT R43, R15.reuse, 0xf, RZ, 0xc0, !PT ;  /* 0x0000000f0f2b7812 */ /* 0x040fe200078ec0ff */
[C---:B------:R-:W-:Y:S01]  /*f740*/  VIADD R23, R15.reuse, 0xffffffff ;  /* 0xffffffff0f177836 */ /* 0x040fe20000000000 */
[C---:B------:R-:W-:Y:S02]  /*f750*/  LOP3.LUT R21, R15.reuse, 0x7ffffff0, RZ, 0xc0, !PT ;  /* 0x7ffffff00f157812 */ /* 0x040fe400078ec0ff */
[----:B------:R-:W-:Y:S01]  /*f760*/  LOP3.LUT R22, R15, 0x3, RZ, 0xc0, !PT ;  /* 0x000000030f167812 */ /* 0x000fe200078ec0ff */
[----:B------:R-:W1:Y:S01]  /*f770*/  LDC.64 R10, c[0x0][0x3e8] ;  /* 0x0000fa00ff0a7b82 */ /* 0x000e620000000a00 */
[----:B----4-:R-:W-:Y:S01]  /*f780*/  ISETP.NE.U32.AND P1, PT, R18, RZ, PT ;  /* 0x000000ff1200720c */ /* 0x010fe20003f25070 */
[----:B------:R-:W-:Y:S01]  /*f790*/  VIADD R14, R43, 0xffffffff ;  /* 0xffffffff2b0e7836 */ /* 0x000fe20000000000 */
[----:B------:R-:W-:Y:S01]  /*f7a0*/  IADD3 R18, PT, PT, R44, -0x1, RZ ;  /* 0xffffffff2c127810 */ /* 0x000fe20007ffe0ff */
[----:B------:R-:W-:Y:S01]  /*f7b0*/  IMAD.MOV R24, RZ, RZ, -R21 ;  /* 0x000000ffff187224 */ /* 0x000fe200078e0a15 */
[----:B------:R-:W-:Y:S01]  /*f7c0*/  ISETP.NE.AND.EX P0, PT, R19, RZ, P0, P1 ;  /* 0x000000ff1300720c */ /* 0x000fe20000705310 */
[----:B------:R-:W-:Y:S01]  /*f7d0*/  IMAD.MOV.U32 R19, RZ, RZ, RZ ;  /* 0x000000ffff137224 */ /* 0x000fe200078e00ff */
[----:B------:R-:W-:Y:S01]  /*f7e0*/  ISETP.GE.U32.AND P4, PT, R18, 0x3, PT ;  /* 0x000000031200780c */ /* 0x000fe20003f86070 */
[----:B------:R-:W4:Y:S01]  /*f7f0*/  LDC.64 R12, c[0x0][0x3e0] ;  /* 0x0000f800ff0c7b82 */ /* 0x000f220000000a00 */
[----:B---3--:R-:W-:Y:S01]  /*f800*/  IMAD R25, R17, UR8, R88 ;  /* 0x0000000811197c24 */ /* 0x008fe2000f8e0258 */
[----:B------:R-:W-:Y:S01]  /*f810*/  SHF.L.U32 R18, R15, 0x1, RZ ;  /* 0x000000010f127819 */ /* 0x000fe200000006ff */
[----:B------:R-:W-:Y:S01]  /*f820*/  IMAD R17, R17, UR8, RZ ;  /* 0x0000000811117c24 */ /* 0x000fe2000f8e02ff */
[----:B------:R-:W-:-:S02]  /*f830*/  LOP3.LUT R45, R16, 0x7, RZ, 0xc0, !PT ;  /* 0x00000007102d7812 */ /* 0x000fc400078ec0ff */
[----:B------:R-:W-:Y:S02]  /*f840*/  LOP3.LUT R46, R16, 0x3, RZ, 0xc0, !PT ;  /* 0x00000003102e7812 */ /* 0x000fe400078ec0ff */
[----:B------:R-:W3:Y:S01]  /*f850*/  LDC.64 R2, c[0x0][0x380] ;  /* 0x0000e000ff027b82 */ /* 0x000ee20000000a00 */
[----:B--2---:R-:W-:Y:S01]  /*f860*/  IADD3 R6, P1, PT, R6, 0x20, RZ ;  /* 0x0000002006067810 */ /* 0x004fe20007f3e0ff */
[----:B------:R-:W-:Y:S01]  /*f870*/  VIADD R48, R45, 0xffffffff ;  /* 0xffffffff2d307836 */ /* 0x000fe20000000000 */
[----:B------:R-:W-:Y:S01]  /*f880*/  IADD3 R15, PT, PT, R17, R88, RZ ;  /* 0x00000058110f7210 */ /* 0x000fe20007ffe0ff */
[----:B------:R-:W-:Y:S01]  /*f890*/  VIADD R49, R46, 0xffffffff ;  /* 0xffffffff2e317836 */ /* 0x000fe20000000000 */
[----:B------:R-:W-:Y:S01]  /*f8a0*/  LOP3.LUT R47, R16, 0x7ffffff8, RZ, 0xc0, !PT ;  /* 0x7ffffff8102f7812 */ /* 0x000fe200078ec0ff */
[----:B------:R-:W-:Y:S01]  /*f8b0*/  IMAD.X R7, RZ, RZ, R7, P1 ;  /* 0x000000ffff077224 */ /* 0x000fe200008e0607 */
[----:B------:R-:W-:Y:S01]  /*f8c0*/  ISETP.GE.U32.AND P3, PT, R14, 0x7, PT ;  /* 0x000000070e00780c */ /* 0x000fe20003f66070 */
[----:B------:R-:W2:Y:S01]  /*f8d0*/  LDC.64 R4, c[0x0][0x388] ;  /* 0x0000e200ff047b82 */ /* 0x000ea20000000a00 */
[----:B-1----:R-:W-:Y:S01]  /*f8e0*/  IMAD.WIDE R10, R25, 0x4, R10 ;  /* 0x00000004190a7825 */ /* 0x002fe200078e020a */
[----:B------:R-:W-:-:S03]  /*f8f0*/  LOP3.LUT R16, R16, 0x1, RZ, 0xc0, !PT ;  /* 0x0000000110107812 */ /* 0x000fc600078ec0ff */
[----:B------:R-:W-:-:S03]  /*f900*/  IMAD R26, R18, R15, RZ ;  /* 0x0000000f121a7224 */ /* 0x000fc600078e02ff */
[----:B------:R-:W1:Y:S01]  /*f910*/  LDC.64 R8, c[0x0][0x410] ;  /* 0x00010400ff087b82 */ /* 0x000e620000000a00 */
[----:B----4-:R-:W-:-:S04]  /*f920*/  IMAD.WIDE R12, R25, 0x4, R12 ;  /* 0x00000004190c7825 */ /* 0x010fc800078e020c */
[----:B------:R-:W-:Y:S02]  /*f930*/  IMAD R25, R25, R18, RZ ;  /* 0x0000001219197224 */ /* 0x000fe400078e02ff */
[----:B---3--:R-:W-:-:S04]  /*f940*/  IMAD.WIDE R2, R89, 0x4, R2 ;  /* 0x0000000459027825 */ /* 0x008fc800078e0202 */
[----:B--2---:R-:W-:-:S04]  /*f950*/  IMAD.WIDE R4, R89, 0x4, R4 ;  /* 0x0000000459047825 */ /* 0x004fc800078e0204 */
[----:B-1----:R-:W-:-:S07]  /*f960*/  IMAD.WIDE.U32 R8, R88, 0x4, R8 ;  /* 0x0000000458087825 */ /* 0x002fce00078e0008 */
.L_x_26837:
[----:B-1----:R-:W1:Y:S02]  /*f970*/  LDC.64 R36, c[0x0][0x3e8] ;  /* 0x0000fa00ff247b82 */ /* 0x002e640000000a00 */
[----:B-1----:R-:W-:-:S04]  /*f980*/  ISETP.NE.U32.AND P1, PT, R36, RZ, PT ;  /* 0x000000ff2400720c */ /* 0x002fc80003f25070 */
[----:B------:R-:W-:-:S13]  /*f990*/  ISETP.NE.AND.EX P1, PT, R37, RZ, PT, P1 ;  /* 0x000000ff2500720c */ /* 0x000fda0003f25310 */
[----:B--2---:R-:W-:Y:S05]  /*f9a0*/  @!P1 BRA `(.L_x_26815) ;  /* 0x0000003000509947 */ /* 0x004fea0003800000 */
[----:B------:R-:W-:Y:S01]  /*f9b0*/  LEA R27, R19, R0, 0x2 ;  /* 0x00000000131b7211 */ /* 0x000fe200078e10ff */
        /* <DEDUP_REMOVED lines=10> */
[----:B-1----:R-:W-:Y:S02]  /*fa60*/  HFMA2 R28, -RZ, RZ, 0, 0 ;  /* 0x00000000ff1c7431 */ /* 0x002fe400000001ff */
        /* <DEDUP_REMOVED lines=29> */
[----:B------:R-:W-:Y:S02]  /*fc40*/  ISETP.GE.AND P1, PT, R28, 0x1, PT ;  /* 0x000000011c00780c */ /* 0x000fe40003f26270 */
[----:B-1----:R-:W-:-:S11]  /*fc50*/  MOV R29, UR4 ;  /* 0x00000004001d7c02 */ /* 0x002fd60008000f00 */
        /* <DEDUP_REMOVED lines=13> */
.L_x_26820:
[----:B------:R-:W-:Y:S01]  /*fd30*/  UIADD3 UR4, UPT, UPT, UR4, 0x1, URZ ;  /* 0x0000000104047890 */ /* 0x000fe2000fffe0ff */
[----:B--2---:R-:W-:Y:S01]  /*fd40*/  MOV R28, UR8 ;  /* 0x00000008001c7c02 */ /* 0x004fe20008000f00 */
[----:B---3--:R-:W-:-:S04]  /*fd50*/  IMAD.U32 R29, RZ, RZ, UR5 ;  /* 0x00000005ff1d7e24 */ /* 0x008fc8000f8e00ff */
[----:B------:R-:W-:-:S13]  /*fd60*/  ISETP.NE.AND P1, PT, R28, UR4, PT ;  /* 0x000000041c007c0c */ /* 0x000fda000bf25270 */
[----:B------:R-:W-:Y:S05]  /*fd70*/  @!P1 BRA `(.L_x_26817) ;  /* 0x0000000800349947 */ /* 0x000fea0003800000 */
[----:B------:R-:W-:-:S04]  /*fd80*/  VIADD R31, R25, UR4 ;  /* 0x00000004191f7c36 */ /* 0x000fc80008000000 */
[----:B-1----:R-:W-:-:S05]  /*fd90*/  IMAD.WIDE R30, R31, 0x4, R14 ;  /* 0x000000041f1e7825 */ /* 0x002fca00078e020e */
[----:B------:R-:W2:Y:S02]  /*fda0*/  LDG.E R29, desc[UR6][R30.64] ;  /* 0x000000061e1d7981 */ /* 0x000ea4000c1e1900 */
[----:B--2---:R-:W-:-:S13]  /*fdb0*/  FSETP.NEU.FTZ.AND P1, PT, R29, R34, PT ;  /* 0x000000221d00720b */ /* 0x004fda0003f3d000 */
[----:B------:R-:W-:Y:S05]  /*fdc0*/  @P1 BRA `(.L_x_26820) ;  /* 0xfffffffc00d81947 */ /* 0x000fea000383ffff */
.L_x_26819:
[----:B------:R-:W-:Y:S01]  /*fdd0*/  MOV R29, 0x7f7fffff ;  /* 0x7f7fffff001d7802 */ /* 0x000fe20000000f00 */
[----:B------:R1:W-:Y:S01]  /*fde0*/  STG.E desc[UR6][R10.64], R23 ;  /* 0x000000170a007986 */ /* 0x0003e2000c101906 */
[----:B------:R-:W-:Y:S01]  /*fdf0*/  ISETP.GE.U32.AND P1, PT, R23, 0xf, PT ;  /* 0x0000000f1700780c */ /* 0x000fe20003f26070 */
[----:B------:R-:W-:Y:S02]  /*fe00*/  IMAD.MOV.U32 R34, RZ, RZ, RZ ;  /* 0x000000ffff227224 */ /* 0x000fe400078e00ff */
[----:B------:R1:W-:Y:S04]  /*fe10*/  STG.E desc[UR6][R12.64], R29 ;  /* 0x0000001d0c007986 */ /* 0x0003e8000c101906 */
[----:B------:R1:W-:Y:S06]  /*fe20*/  STG.E desc[UR6][R30.64], R27 ;  /* 0x0000001b1e007986 */ /* 0x0003ec000c101906 */
[----:B------:R-:W-:Y:S05]  /*fe30*/  @!P1 BRA `(.L_x_26821) ;  /* 0x0000000000e49947 */ /* 0x000fea0003800000 */
[----:B-1----:R1:W5:Y:S01]  /*fe40*/  LDG.E R29, desc[UR6][R12.64] ;  /* 0x000000060c1d7981 */ /* 0x002362000c1e1900 */
[----:B------:R-:W-:Y:S01]  /*fe50*/  IMAD.MOV.U32 R35, RZ, RZ, R25 ;  /* 0x000000ffff237224 */ /* 0x000fe200078e0019 */
[----:B------:R-:W-:-:S07]  /*fe60*/  MOV R34, R24 ;  /* 0x0000001800227202 */ /* 0x000fce0000000f00 */
.L_x_26822:
        /* <DEDUP_REMOVED lines=53> */
[----:B------:R-:W-:-:S07]  /*101c0*/  MOV R34, R21 ;  /* 0x0000001500227202 */ /* 0x000fce0000000f00 */
.L_x_26821:
        /* <DEDUP_REMOVED lines=30> */
[----:B------:R-:W-:Y:S02]  /*103b0*/  IADD3 R34, PT, PT, R34, 0x8, RZ ;  /* 0x0000000822227810 */ /* 0x000fe40007ffe0ff */
[----:B----4-:R-:W-:-:S05]  /*103c0*/  FMNMX.FTZ R39, R37, R36, PT ;  /* 0x0000002425277209 */ /* 0x010fca0003810000 */
[----:B------:R1:W-:Y:S02]  /*103d0*/  STG.E desc[UR6][R12.64], R39 ;  /* 0x000000270c007986 */ /* 0x0003e4000c101906 */
.L_x_26823:
        /* <DEDUP_REMOVED lines=17> */
[----:B------:R-:W-:Y:S02]  /*104f0*/  IADD3 R34, PT, PT, R34, 0x4, RZ ;  /* 0x0000000422227810 */ /* 0x000fe40007ffe0ff */
[----:B--2---:R-:W-:-:S05]  /*10500*/  FMNMX.FTZ R39, R37, R36, PT ;  /* 0x0000002425277209 */ /* 0x004fca0003810000 */
[----:B------:R1:W-:Y:S02]  /*10510*/  STG.E desc[UR6][R12.64], R39 ;  /* 0x000000270c007986 */ /* 0x0003e4000c101906 */
.L_x_26824:
        /* <DEDUP_REMOVED lines=19> */
.L_x_26817:
        /* <DEDUP_REMOVED lines=8> */
[----:B-1----:R-:W-:-:S04]  /*106d0*/  UISETP.NE.U32.AND UP0, UPT, UR12, URZ, UPT ;  /* 0x000000ff0c00728c */ /* 0x002fc8000bf05070 */
[----:B--2---:R-:W-:Y:S02]  /*106e0*/  IADD3 R39, PT, PT, R31, R30, RZ ;  /* 0x0000001e1f277210 */ /* 0x004fe40007ffe0ff */
[----:B------:R-:W-:Y:S01]  /*106f0*/  ISETP.GE.AND P1, PT, R30, 0x1, PT ;  /* 0x000000011e00780c */ /* 0x000fe20003f26270 */
[----:B------:R-:W-:Y:S02]  /*10700*/  UISETP.NE.AND.EX UP0, UPT, UR13, URZ, UPT, UP0 ;  /* 0x000000ff0d00728c */ /* 0x000fe4000bf05300 */
[----:B0-----:R-:W-:-:S05]  /*10710*/  IMAD.WIDE R34, R39, 0x4, R34 ;  /* 0x0000000427227825 */ /* 0x001fca00078e0222 */
[----:B----4-:R0:W-:Y:S02]  /*10720*/  STG.E desc[UR6][R34.64], R37 ;  /* 0x0000002522007986 */ /* 0x0101e4000c101906 */
        /* <DEDUP_REMOVED lines=15> */
[----:B-1----:R-:W-:-:S02]  /*10820*/  HFMA2 R34, -RZ, RZ, 0, 0 ;  /* 0x00000000ff227431 */ /* 0x002fc400000001ff */
[----:B---3--:R-:W-:-:S04]  /*10830*/  IMAD.MOV R40, RZ, RZ, -R35 ;  /* 0x000000ffff287224 */ /* 0x008fc800078e0a23 */
[----:B------:R-:W-:Y:S01]  /*10840*/  IMAD R41, R40, R33, RZ ;  /* 0x0000002128297224 */ /* 0x000fe200078e02ff */
[----:B------:R-:W-:-:S03]  /*10850*/  IABS R40, R32 ;  /* 0x0000002000287213 */ /* 0x000fc60000000000 */
[----:B------:R-:W-:Y:S01]  /*10860*/  IMAD.HI.U32 R41, R35, R41, R34 ;  /* 0x0000002923297227 */ /* 0x000fe200078e0022 */
[----:B0-----:R-:W-:-:S05]  /*10870*/  IADD3 R35, PT, PT, R38, 0xffffffe, RZ ;  /* 0x0ffffffe26237810 */ /* 0x001fca0007ffe0ff */
[----:B------:R-:W-:Y:S01]  /*10880*/  IMAD.HI.U32 R41, R41, R40, RZ ;  /* 0x0000002829297227 */ /* 0x000fe200078e00ff */
[----:B------:R-:W0:Y:S03]  /*10890*/  F2I.FTZ.U32.TRUNC.NTZ R35, R35 ;  /* 0x0000002300237305 */ /* 0x000e26000021f000 */
[----:B------:R-:W-:-:S04]  /*108a0*/  IMAD.MOV R34, RZ, RZ, -R41 ;  /* 0x000000ffff227224 */ /* 0x000fc800078e0a29 */
        /* <DEDUP_REMOVED lines=9> */
[----:B------:R-:W-:-:S05]  /*10940*/  @P5 VIADD R41, R41, 0x1 ;  /* 0x0000000129295836 */ /* 0x000fca0000000000 */
[----:B------:R-:W-:-:S05]  /*10950*/  MOV R33, R41 ;  /* 0x0000002900217202 */ /* 0x000fca0000000f00 */
        /* <DEDUP_REMOVED lines=24> */
.L_x_26825:
        /* <DEDUP_REMOVED lines=9> */
[----:B0-----:R-:W-:-:S06]  /*10b70*/  IADD3 R34, PT, PT, R36, 0xffffffe, RZ ;  /* 0x0ffffffe24227810 */ /* 0x001fcc0007ffe0ff */
[----:B------:R-:W0:Y:S08]  /*10b80*/  I2F.RP R36, R41 ;  /* 0x0000002900247306 */ /* 0x000e300000209400 */
[----:B------:R1:W2:Y:S08]  /*10b90*/  F2I.FTZ.U32.TRUNC.NTZ R35, R34 ;  /* 0x0000002200237305 */ /* 0x0002b0000021f000 */
[----:B0-----:R-:W0:Y:S01]  /*10ba0*/  MUFU.RCP R36, R36 ;  /* 0x0000002400247308 */ /* 0x001e220000001000 */
[----:B-1----:R-:W-:Y:S01]  /*10bb0*/  MOV R34, RZ ;  /* 0x000000ff00227202 */ /* 0x002fe20000000f00 */
[----:B--2---:R-:W-:-:S04]  /*10bc0*/  IMAD.MOV R38, RZ, RZ, -R35 ;  /* 0x000000ffff267224 */ /* 0x004fc800078e0a23 */
[----:B------:R-:W-:Y:S02]  /*10bd0*/  IMAD R39, R38, R33, RZ ;  /* 0x0000002126277224 */ /* 0x000fe400078e02ff */
[----:B------:R-:W-:Y:S02]  /*10be0*/  IMAD.MOV.U32 R38, RZ, RZ, R40 ;  /* 0x000000ffff267224 */ /* 0x000fe400078e0028 */
[----:B------:R-:W-:-:S06]  /*10bf0*/  IMAD.HI.U32 R39, R35, R39, R34 ;  /* 0x0000002723277227 */ /* 0x000fcc00078e0022 */
[----:B------:R-:W-:-:S04]  /*10c00*/  IMAD.HI.U32 R34, R39, R38, RZ ;  /* 0x0000002627227227 */ /* 0x000fc800078e00ff */
[----:B------:R-:W-:-:S04]  /*10c10*/  IMAD.MOV R35, RZ, RZ, -R34 ;  /* 0x000000ffff237224 */ /* 0x000fc800078e0a22 */
[----:B------:R-:W-:Y:S01]  /*10c20*/  IMAD R38, R33, R35, R38 ;  /* 0x0000002321267224 */ /* 0x000fe200078e0226 */
[----:B0-----:R-:W-:-:S04]  /*10c30*/  IADD3 R35, PT, PT, R36, 0xffffffe, RZ ;  /* 0x0ffffffe24237810 */ /* 0x001fc80007ffe0ff */
[----:B------:R-:W-:-:S13]  /*10c40*/  ISETP.GT.U32.AND P1, PT, R33, R38, PT ;  /* 0x000000262100720c */ /* 0x000fda0003f24070 */
[----:B------:R-:W-:Y:S02]  /*10c50*/  @!P1 IMAD.IADD R38, R38, 0x1, -R33 ;  /* 0x0000000126269824 */ /* 0x000fe400078e0a21 */
[----:B------:R-:W-:Y:S01]  /*10c60*/  @!P1 VIADD R34, R34, 0x1 ;  /* 0x0000000122229836 */ /* 0x000fe20000000000 */
[----:B------:R-:W-:Y:S02]  /*10c70*/  ISETP.NE.AND P1, PT, R37, RZ, PT ;  /* 0x000000ff2500720c */ /* 0x000fe40003f25270 */
[----:B------:R-:W-:Y:S02]  /*10c80*/  ISETP.GE.U32.AND P2, PT, R38, R33, PT ;  /* 0x000000212600720c */ /* 0x000fe40003f46070 */
[----:B------:R-:W0:Y:S11]  /*10c90*/  F2I.FTZ.U32.TRUNC.NTZ R33, R35 ;  /* 0x0000002300217305 */ /* 0x000e36000021f000 */
[----:B------:R-:W-:Y:S01]  /*10ca0*/  @P2 VIADD R34, R34, 0x1 ;  /* 0x0000000122222836 */ /* 0x000fe20000000000 */
[----:B0-----:R-:W-:-:S03]  /*10cb0*/  IADD3 R32, PT, PT, RZ, -R33, RZ ;  /* 0x80000021ff207210 */ /* 0x001fc60007ffe0ff */
[----:B------:R-:W-:Y:S01]  /*10cc0*/  @!P5 IMAD.MOV R34, RZ, RZ, -R34 ;  /* 0x000000ffff22d224 */ /* 0x000fe200078e0a22 */
[----:B------:R-:W-:Y:S02]  /*10cd0*/  @!P1 LOP3.LUT R34, RZ, R37, RZ, 0x33, !PT ;  /* 0x00000025ff229212 */ /* 0x000fe400078e33ff */
[----:B------:R-:W-:Y:S01]  /*10ce0*/  ISETP.NE.AND P5, PT, R28, RZ, PT ;  /* 0x000000ff1c00720c */ /* 0x000fe20003fa5270 */
[----:B------:R-:W-:Y:S01]  /*10cf0*/  IMAD R37, R32, R41, RZ ;  /* 0x0000002920257224 */ /* 0x000fe200078e02ff */
[----:B------:R-:W-:Y:S01]  /*10d00*/  IABS R35, R34 ;  /* 0x0000002200237213 */ /* 0x000fe20000000000 */
[----:B------:R-:W-:Y:S01]  /*10d10*/  IMAD.MOV.U32 R32, RZ, RZ, RZ ;  /* 0x000000ffff207224 */ /* 0x000fe200078e00ff */
[----:B------:R-:W-:-:S03]  /*10d20*/  ISETP.GE.AND P2, PT, R34, RZ, PT ;  /* 0x000000ff2200720c */ /* 0x000fc60003f46270 */
        /* <DEDUP_REMOVED lines=19> */
.L_x_26829:
[----:B--2---:R-:W2:Y:S01]  /*10e60*/  LDC R42, c[0x0][0x428] ;  /* 0x00010a00ff2a7b82 */ /* 0x004ea20000000800 */
[----:B0-----:R-:W-:Y:S01]  /*10e70*/  UIADD3 UR8, UPT, UPT, UR5, -0x1, URZ ;  /* 0xffffffff05087890 */ /* 0x001fe2000fffe0ff */
[----:B-----5:R-:W-:-:S06]  /*10e80*/  IADD3 R41, PT, PT, R20, R41, RZ ;  /* 0x0000002914297210 */ /* 0x020fcc0007ffe0ff */
        /* <DEDUP_REMOVED lines=9> */
[----:B------:R-:W-:Y:S01]  /*10f20*/  IMAD.SHL.U32 R52, R54, 0x4, RZ ;  /* 0x0000000436347824 */ /* 0x000fe200078e00ff */
[----:B------:R-:W-:Y:S01]  /*10f30*/  LEA.HI.X.SX32 R35, R31, UR9, 0x1, P2 ;  /* 0x000000091f237c11 */ /* 0x000fe200090f0eff */
[----:B---3--:R-:W-:-:S03]  /*10f40*/  IMAD.WIDE R50, R53, 0x4, R36 ;  /* 0x0000000435327825 */ /* 0x008fc600078e0224 */
        /* <DEDUP_REMOVED lines=15> */
[----:B------:R-:W2:Y:S01]  /*11040*/  LDG.E R61, desc[UR6][R50.64] ;  /* 0x00000006323d7981 */ /* 0x000ea2000c1e1900 */
[----:B0-----:R-:W-:-:S03]  /*11050*/  IMAD.WIDE R54, R59, 0x4, R36 ;  /* 0x000000043b367825 */ /* 0x001fc600078e0224 */
        /* <DEDUP_REMOVED lines=80> */
.L_x_26828:
        /* <DEDUP_REMOVED lines=11> */
[----:B------:R-:W-:Y:S01]  /*11610*/  IMAD R53, R35, R28, R41 ;  /* 0x0000001c23357224 */ /* 0x000fe200078e0229 */
[----:B------:R-:W-:Y:S02]  /*11620*/  USHF.R.S32.HI UR8, URZ, 0x1f, UR5 ;  /* 0x0000001fff087899 */ /* 0x000fe40008011405 */
[----:B------:R-:W-:Y:S01]  /*11630*/  IADD3 R54, P2, PT, R31, UR5, RZ ;  /* 0x000000051f367c10 */ /* 0x000fe2000ff5e0ff */
[----:B------:R-:W1:Y:S01]  /*11640*/  LDC.64 R40, c[0x0][0x400] ;  /* 0x00010000ff287b82 */ /* 0x000e620000000a00 */
[----:B--2---:R-:W-:-:S05]  /*11650*/  IMAD.WIDE R38, R53, 0x4, R32 ;  /* 0x0000000435267825 */ /* 0x004fca00078e0220 */
[----:B------:R-:W2:Y:S01]  /*11660*/  LDG.E R55, desc[UR6][R38.64] ;  /* 0x0000000626377981 */ /* 0x000ea2000c1e1900 */
[----:B------:R-:W-:Y:S02]  /*11670*/  LEA.HI.X.SX32 R35, R31, UR8, 0x1, P2 ;  /* 0x000000081f237c11 */ /* 0x000fe400090f0eff */
[C---:B------:R-:W-:Y:S01]  /*11680*/  SHF.L.U32 R52, R54.reuse, 0x2, RZ ;  /* 0x0000000236347819 */ /* 0x040fe200000006ff */
        /* <DEDUP_REMOVED lines=47> */
.L_x_26830:
        /* <DEDUP_REMOVED lines=11> */
[----:B------:R-:W-:Y:S01]  /*11a30*/  IMAD R53, R33, R28, R41 ;  /* 0x0000001c21357224 */ /* 0x000fe200078e0229 */
[----:B------:R-:W-:Y:S02]  /*11a40*/  USHF.R.S32.HI UR8, URZ, 0x1f, UR5 ;  /* 0x0000001fff087899 */ /* 0x000fe40008011405 */
[----:B------:R-:W-:Y:S01]  /*11a50*/  IADD3 R32, P2, PT, R31, UR5, RZ ;  /* 0x000000051f207c10 */ /* 0x000fe2000ff5e0ff */
[----:B------:R-:W3:Y:S01]  /*11a60*/  LDC.64 R40, c[0x0][0x400] ;  /* 0x00010000ff287b82 */ /* 0x000ee20000000a00 */
[----:B-1----:R-:W-:-:S05]  /*11a70*/  IMAD.WIDE R36, R53, 0x4, R34 ;  /* 0x0000000435247825 */ /* 0x002fca00078e0222 */
[----:B------:R-:W4:Y:S01]  /*11a80*/  LDG.E R55, desc[UR6][R36.64] ;  /* 0x0000000624377981 */ /* 0x000f22000c1e1900 */
[----:B------:R-:W-:Y:S01]  /*11a90*/  LEA.HI.X.SX32 R33, R31, UR8, 0x1, P2 ;  /* 0x000000081f217c11 */ /* 0x000fe200090f0eff */
[C---:B------:R-:W-:Y:S02]  /*11aa0*/  IMAD.SHL.U32 R54, R32.reuse, 0x4, RZ ;  /* 0x0000000420367824 */ /* 0x040fe400078e00ff */
[----:B--2---:R-:W-:Y:S01]  /*11ab0*/  IMAD.WIDE R50, R53, 0x4, R38 ;  /* 0x0000000435327825 */ /* 0x004fe200078e0226 */
[----:B------:R-:W-:Y:S02]  /*11ac0*/  SHF.L.U64.HI R52, R32, 0x2, R33 ;  /* 0x0000000220347819 */ /* 0x000fe40000010221 */
[----:B0-----:R-:W-:-:S04]  /*11ad0*/  IADD3 R32, P2, PT, R54, UR10, RZ ;  /* 0x0000000a36207c10 */ /* 0x001fc8000ff5e0ff */
[----:B------:R-:W-:-:S05]  /*11ae0*/  IADD3.X R33, PT, PT, R52, UR11, RZ, P2, !PT ;  /* 0x0000000b34217c10 */ /* 0x000fca00097fe4ff */
[----:B----4-:R4:W-:Y:S04]  /*11af0*/  STG.E desc[UR6][R32.64+-0x4], R55 ;  /* 0xfffffc3720007986 */ /* 0x0109e8000c101906 */
[----:B------:R-:W2:Y:S01]  /*11b00*/  LDG.E R51, desc[UR6][R50.64] ;  /* 0x0000000632337981 */ /* 0x000ea2000c1e1900 */
[----:B------:R-:W-:-:S04]  /*11b10*/  IADD3 R36, P2, PT, R54, UR12, RZ ;  /* 0x0000000c36247c10 */ /* 0x000fc8000ff5e0ff */
[----:B------:R-:W-:Y:S01]  /*11b20*/  IADD3.X R37, PT, PT, R52, UR13, RZ, P2, !PT ;  /* 0x0000000d34257c10 */ /* 0x000fe200097fe4ff */
[----:B---3--:R-:W-:-:S04]  /*11b30*/  IMAD.WIDE R52, R53, 0x4, R40 ;  /* 0x0000000435347825 */ /* 0x008fc800078e0228 */
        /* <DEDUP_REMOVED lines=15> */
.L_x_26831:
[----:B------:R-:W-:Y:S05]  /*11c30*/  @!P1 BRA `(.L_x_26826) ;  /* 0x0000000c00509947 */ /* 0x000fea0003800000 */
[----:B-12---:R-:W1:Y:S01]  /*11c40*/  LDC R34, c[0x0][0x428] ;  /* 0x00010a00ff227b82 */ /* 0x006e620000000800 */
[----:B0-----:R-:W-:Y:S01]  /*11c50*/  UIADD3 UR4, UPT, UPT, UR5, -0x1, URZ ;  /* 0xffffffff05047890 */ /* 0x001fe2000fffe0ff */
[----:B-----5:R-:W-:Y:S01]  /*11c60*/  IMAD.IADD R41, R20, 0x1, R41 ;  /* 0x0000000114297824 */ /* 0x020fe200078e0229 */
[----:B------:R-:W0:Y:S05]  /*11c70*/  LDCU.64 UR8, c[0x0][0x3b8] ;  /* 0x00007700ff0877ac */ /* 0x000e2a0008000a00 */
[----:B----4-:R-:W2:Y:S01]  /*11c80*/  LDC.64 R32, c[0x0][0x3f8] ;  /* 0x0000fe00ff207b82 */ /* 0x010ea20000000a00 */
[----:B-1----:R-:W-:-:S04]  /*11c90*/  IMAD R35, R34, UR4, R17 ;  /* 0x0000000422237c24 */ /* 0x002fc8000f8e0211 */
[----:B------:R-:W-:-:S03]  /*11ca0*/  IMAD R41, R35, R28, R41 ;  /* 0x0000001c23297224 */ /* 0x000fc600078e0229 */
[----:B------:R-:W1:Y:S01]  /*11cb0*/  LDC.64 R34, c[0x0][0x418] ;  /* 0x00010600ff227b82 */ /* 0x000e620000000a00 */
[----:B--2---:R-:W-:-:S05]  /*11cc0*/  IMAD.WIDE R32, R41, 0x4, R32 ;  /* 0x0000000429207825 */ /* 0x004fca00078e0220 */
[----:B------:R-:W2:Y:S01]  /*11cd0*/  LDG.E R39, desc[UR6][R32.64] ;  /* 0x0000000620277981 */ /* 0x000ea2000c1e1900 */
[----:B------:R-:W-:Y:S02]  /*11ce0*/  USHF.R.S32.HI UR4, URZ, 0x1f, UR5 ;  /* 0x0000001fff047899 */ /* 0x000fe40008011405 */
[----:B------:R-:W-:-:S04]  /*11cf0*/  IADD3 R38, P1, PT, R31, UR5, RZ ;  /* 0x000000051f267c10 */ /* 0x000fc8000ff3e0ff */
[----:B------:R-:W-:Y:S02]  /*11d00*/  LEA.HI.X.SX32 R37, R31, UR4, 0x1, P1 ;  /* 0x000000041f257c11 */ /* 0x000fe400088f0eff */
[C---:B------:R-:W-:Y:S02]  /*11d10*/  SHF.L.U32 R31, R38.reuse, 0x2, RZ ;  /* 0x00000002261f7819 */ /* 0x040fe400000006ff */
        /* <DEDUP_REMOVED lines=10> */
.L_x_26827:
        /* <DEDUP_REMOVED lines=9> */
.L_x_26833:
[----:B-1----:R-:W1:Y:S01]  /*11e50*/  LDC R40, c[0x0][0x428] ;  /* 0x00010a00ff287b82 */ /* 0x002e620000000800 */
[----:B------:R-:W-:Y:S01]  /*11e60*/  IADD3 R55, PT, PT, R38, -0x1, RZ ;  /* 0xffffffff26377810 */ /* 0x000fe20007ffe0ff */
[----:B-----5:R-:W-:-:S06]  /*11e70*/  IMAD.IADD R53, R20, 0x1, R41 ;  /* 0x0000000114357824 */ /* 0x020fcc00078e0229 */
[----:B------:R-:W2:Y:S08]  /*11e80*/  LDC.64 R32, c[0x0][0x3f8] ;  /* 0x0000fe00ff207b82 */ /* 0x000eb00000000a00 */
[----:B------:R-:W3:Y:S01]  /*11e90*/  LDC.64 R36, c[0x0][0x400] ;  /* 0x00010000ff247b82 */ /* 0x000ee20000000a00 */
[----:B-1----:R-:W-:-:S04]  /*11ea0*/  IMAD R35, R55, R40, R17 ;  /* 0x0000002837237224 */ /* 0x002fc800078e0211 */
[----:B------:R-:W-:-:S04]  /*11eb0*/  IMAD R53, R35, R28, R53 ;  /* 0x0000001c23357224 */ /* 0x000fc800078e0235 */
[----:B--2---:R-:W-:-:S05]  /*11ec0*/  IMAD.WIDE R50, R53, 0x4, R32 ;  /* 0x0000000435327825 */ /* 0x004fca00078e0220 */
[----:B------:R-:W2:Y:S01]  /*11ed0*/  LDG.E R41, desc[UR6][R50.64] ;  /* 0x0000000632297981 */ /* 0x000ea2000c1e1900 */
[----:B------:R-:W-:Y:S01]  /*11ee0*/  IADD3 R35, P2, PT, R31, R38, RZ ;  /* 0x000000261f237210 */ /* 0x000fe20007f5e0ff */
[----:B---3--:R-:W-:-:S03]  /*11ef0*/  IMAD.WIDE R52, R53, 0x4, R36 ;  /* 0x0000000435347825 */ /* 0x008fc600078e0224 */
[----:B------:R-:W-:Y:S02]  /*11f00*/  LEA.HI.X.SX32 R42, R38, R39, 0x1, P2 ;  /* 0x00000027262a7211 */ /* 0x000fe400010f0eff */
[----:B0-----:R-:W-:-:S04]  /*11f10*/  LEA R34, P2, R35, UR8, 0x2 ;  /* 0x0000000823227c11 */ /* 0x001fc8000f8410ff */
[----:B------:R-:W-:-:S05]  /*11f20*/  LEA.HI.X R35, R35, UR9, R42, 0x2, P2 ;  /* 0x0000000923237c11 */ /* 0x000fca00090f142a */
[----:B--2---:R0:W-:Y:S04]  /*11f30*/  STG.E desc[UR6][R34.64+-0x4], R41 ;  /* 0xfffffc2922007986 */ /* 0x0041e8000c101906 */
        /* <DEDUP_REMOVED lines=9> */
[----:B------:R-:W2:Y:S01]  /*11fd0*/  LDG.E R55, desc[UR6][R54.64] ;  /* 0x0000000636377981 */ /* 0x000ea2000c1e1900 */
[----:B------:R-:W-:-:S04]  /*11fe0*/  IMAD.IADD R42, R42, 0x1, -R40 ;  /* 0x000000012a2a7824 */ /* 0x000fc800078e0a28 */
[----:B0-----:R-:W-:Y:S01]  /*11ff0*/  IMAD.IADD R41, R17, 0x1, R42 ;  /* 0x0000000111297824 */ /* 0x001fe200078e022a */
        /* <DEDUP_REMOVED lines=8> */
[----:B------:R-:W-:Y:S01]  /*12080*/  IMAD.IADD R41, R17, 0x1, R42 ;  /* 0x0000000111297824 */ /* 0x000fe200078e022a */
[----:B--2---:R-:W-:-:S05]  /*12090*/  IADD3 R50, PT, PT, R20, R57, RZ ;  /* 0x0000003914327210 */ /* 0x004fca0007ffe0ff */
[----:B------:R-:W-:-:S04]  /*120a0*/  IMAD R41, R41, R28, R50 ;  /* 0x0000001c29297224 */ /* 0x000fc800078e0232 */
[----:B-1----:R-:W-:-:S06]  /*120b0*/  IMAD.WIDE R50, R41, 0x4, R32 ;  /* 0x0000000429327825 */ /* 0x002fcc00078e0220 */
        /* <DEDUP_REMOVED lines=8> */
[----:B0-----:R-:W-:-:S06]  /*12140*/  IMAD.WIDE R52, R41, 0x4, R32 ;  /* 0x0000000429347825 */ /* 0x001fcc00078e0220 */
        /* <DEDUP_REMOVED lines=34> */
.L_x_26832:
[----:B------:R-:W-:Y:S05]  /*12370*/  @!P1 BRA `(.L_x_26826) ;  /* 0x0000000400809947 */ /* 0x000fea0003800000 */
[----:B------:R-:W-:Y:S02]  /*12380*/  ISETP.GE.U32.AND P1, PT, R48, 0x3, PT ;  /* 0x000000033000780c */ /* 0x000fe40003f26070 */
[----:B------:R-:W-:-:S11]  /*12390*/  ISETP.NE.AND P2, PT, R46, RZ, PT ;  /* 0x000000ff2e00720c */ /* 0x000fd60003f45270 */
[----:B------:R-:W-:Y:S05]  /*123a0*/  @!P1 BRA `(.L_x_26834) ;  /* 0x0000000000b49947 */ /* 0x000fea0003800000 */
[----:B------:R-:W0:Y:S01]  /*123b0*/  LDC R57, c[0x0][0x428] ;  /* 0x00010a00ff397b82 */ /* 0x000e220000000800 */
[----:B------:R-:W-:Y:S01]  /*123c0*/  IADD3 R42, PT, PT, R38, -0x1, RZ ;  /* 0xffffffff262a7810 */ /* 0x000fe20007ffe0ff */
[----:B-1---5:R-:W-:Y:S01]  /*123d0*/  IMAD.IADD R51, R20, 0x1, R41 ;  /* 0x0000000114337824 */ /* 0x022fe200078e0229 */
        /* <DEDUP_REMOVED lines=40> */
[----:B-1----:R0:W5:Y:S01]  /*12660*/  LDG.E R41, desc[UR6][R36.64] ;  /* 0x0000000624297981 */ /* 0x002162000c1e1900 */
[----:B------:R-:W-:-:S07]  /*12670*/  VIADD R38, R38, 0xfffffffc ;  /* 0xfffffffc26267836 */ /* 0x000fce0000000000 */
.L_x_26834:
[----:B------:R-:W-:Y:S05]  /*12680*/  @!P2 BRA `(.L_x_26826) ;  /* 0x0000000000bca947 */ /* 0x000fea0003800000 */
[----:B------:R-:W-:Y:S02]  /*12690*/  ISETP.NE.AND P1, PT, R49, RZ, PT ;  /* 0x000000ff3100720c */ /* 0x000fe40003f25270 */
[----:B------:R-:W-:-:S11]  /*126a0*/  ISETP.NE.AND P2, PT, R16, RZ, PT ;  /* 0x000000ff1000720c */ /* 0x000fd60003f45270 */
[----:B------:R-:W-:Y:S05]  /*126b0*/  @!P1 BRA `(.L_x_26835) ;  /* 0x0000000000709947 */ /* 0x000fea0003800000 */
[----:B-1----:R-:W1:Y:S01]  /*126c0*/  LDC R53, c[0x0][0x428] ;  /* 0x00010a00ff357b82 */ /* 0x002e620000000800 */
[----:B------:R-:W-:Y:S01]  /*126d0*/  IADD3 R42, PT, PT, R38, -0x1, RZ ;  /* 0xffffffff262a7810 */ /* 0x000fe20007ffe0ff */
[----:B-----5:R-:W-:Y:S01]  /*126e0*/  IMAD.IADD R41, R20, 0x1, R41 ;  /* 0x0000000114297824 */ /* 0x020fe200078e0229 */
[----:B------:R-:W2:Y:S05]  /*126f0*/  LDCU.64 UR4, c[0x0][0x3b8] ;  /* 0x00007700ff0477ac */ /* 0x000eaa0008000a00 */
[----:B0-----:R-:W0:Y:S08]  /*12700*/  LDC.64 R34, c[0x0][0x3f8] ;  /* 0x0000fe00ff227b82 */ /* 0x001e300000000a00 */
[----:B------:R-:W3:Y:S01]  /*12710*/  LDC.64 R36, c[0x0][0x400] ;  /* 0x00010000ff247b82 */ /* 0x000ee20000000a00 */
[----:B-1----:R-:W-:-:S04]  /*12720*/  IMAD R33, R42, R53, R17 ;  /* 0x000000352a217224 */ /* 0x002fc800078e0211 */
[----:B------:R-:W-:-:S04]  /*12730*/  IMAD R51, R33, R28, R41 ;  /* 0x0000001c21337224 */ /* 0x000fc800078e0229 */
[----:B0-----:R-:W-:-:S05]  /*12740*/  IMAD.WIDE R40, R51, 0x4, R34 ;  /* 0x0000000433287825 */ /* 0x001fca00078e0222 */
[----:B------:R-:W4:Y:S01]  /*12750*/  LDG.E R39, desc[UR6][R40.64] ;  /* 0x0000000628277981 */ /* 0x000f22000c1e1900 */
[----:B------:R-:W-:Y:S02]  /*12760*/  SHF.R.S32.HI R32, RZ, 0x1f, R38 ;  /* 0x0000001fff207819 */ /* 0x000fe40000011426 */
[----:B------:R-:W-:-:S04]  /*12770*/  IADD3 R33, P1, PT, R31, R38, RZ ;  /* 0x000000261f217210 */ /* 0x000fc80007f3e0ff */
[----:B------:R-:W-:Y:S02]  /*12780*/  LEA.HI.X.SX32 R50, R31, R32, 0x1, P1 ;  /* 0x000000201f327211 */ /* 0x000fe400008f0eff */
[----:B--2---:R-:W-:-:S04]  /*12790*/  LEA R32, P1, R33, UR4, 0x2 ;  /* 0x0000000421207c11 */ /* 0x004fc8000f8210ff */
[----:B------:R-:W-:Y:S01]  /*127a0*/  LEA.HI.X R33, R33, UR5, R50, 0x2, P1 ;  /* 0x0000000521217c11 */ /* 0x000fe200088f1432 */
[----:B---3--:R-:W-:-:S04]  /*127b0*/  IMAD.WIDE R50, R51, 0x4, R36 ;  /* 0x0000000433327825 */ /* 0x008fc800078e0224 */
[----:B----4-:R2:W-:Y:S04]  /*127c0*/  STG.E desc[UR6][R32.64+-0x4], R39 ;  /* 0xfffffc2720007986 */ /* 0x0105e8000c101906 */
[----:B------:R-:W3:Y:S01]  /*127d0*/  LDG.E R51, desc[UR6][R50.64] ;  /* 0x0000000632337981 */ /* 0x000ee2000c1e1900 */
[----:B------:R-:W-:-:S04]  /*127e0*/  IMAD R42, R42, R53, -R53 ;  /* 0x000000352a2a7224 */ /* 0x000fc800078e0a35 */
[----:B------:R-:W-:Y:S01]  /*127f0*/  IMAD.IADD R42, R17, 0x1, R42 ;  /* 0x00000001112a7824 */ /* 0x000fe200078e022a */
        /* <DEDUP_REMOVED lines=8> */
.L_x_26835:
[----:B------:R-:W-:Y:S05]  /*12880*/  @!P2 BRA `(.L_x_26826) ;  /* 0x00000000003ca947 */ /* 0x000fea0003800000 */
[----:B------:R-:W3:Y:S01]  /*12890*/  LDCU UR4, c[0x0][0x428] ;  /* 0x00008500ff0477ac */ /* 0x000ee20008000800 */
[----:B012---:R-:W0:Y:S01]  /*128a0*/  LDC.64 R32, c[0x0][0x3f8] ;  /* 0x0000fe00ff207b82 */ /* 0x007e220000000a00 */
[----:B------:R-:W-:Y:S01]  /*128b0*/  VIADD R34, R38, 0xffffffff ;  /* 0xffffffff26227836 */ /* 0x000fe20000000000 */
[----:B-----5:R-:W-:-:S03]  /*128c0*/  IADD3 R41, PT, PT, R20, R41, RZ ;  /* 0x0000002914297210 */ /* 0x020fc60007ffe0ff */
        /* <DEDUP_REMOVED lines=11> */
.L_x_26826:
[----:B01234-:R-:W0:Y:S01]  /*12980*/  LDC.64 R32, c[0x0][0x3c0] ;  /* 0x0000f000ff207b82 */ /* 0x01fe220000000a00 */
[----:B------:R-:W-:Y:S01]  /*12990*/  IMAD.IADD R29, R25, 0x1, R29 ;  /* 0x00000001191d7824 */ /* 0x000fe200078e021d */
[----:B------:R-:W2:Y:S06]  /*129a0*/  LDG.E.CONSTANT R15, desc[UR6][R14.64] ;  /* 0x000000060e0f7981 */ /* 0x000eac000c1e9900 */
[----:B------:R-:W1:Y:S01]  /*129b0*/  LDC.64 R34, c[0x0][0x3d0] ;  /* 0x0000f400ff227b82 */ /* 0x000e620000000a00 */
[----:B0-----:R-:W-:-:S05]  /*129c0*/  IMAD.WIDE R32, R29, 0x4, R32 ;  /* 0x000000041d207825 */ /* 0x001fca00078e0220 */
[----:B------:R4:W-:Y:S01]  /*129d0*/  STG.E desc[UR6][R32.64], R30 ;  /* 0x0000001e20007986 */ /* 0x0009e2000c101906 */
[----:B-1----:R-:W-:-:S05]  /*129e0*/  IMAD.WIDE R34, R29, 0x4, R34 ;  /* 0x000000041d227825 */ /* 0x002fca00078e0222 */
[----:B-----5:R4:W-:Y:S04]  /*129f0*/  STG.E desc[UR6][R34.64], R27 ;  /* 0x0000001b22007986 */ /* 0x0209e8000c101906 */
[----:B------:R-:W3:Y:S02]  /*12a00*/  LDG.E R36, desc[UR6][R12.64] ;  /* 0x000000060c247981 */ /* 0x000ee4000c1e1900 */
[----:B---3--:R-:W-:Y:S02]  /*12a10*/  FMNMX.FTZ R31, R27, R36, PT ;  /* 0x000000241b1f7209 */ /* 0x008fe40003810000 */
[----:B------:R-:W0:Y:S03]  /*12a20*/  LDC.64 R36, c[0x0][0x3c8] ;  /* 0x0000f200ff247b82 */ /* 0x000e260000000a00 */
[----:B------:R4:W-:Y:S04]  /*12a30*/  STG.E desc[UR6][R12.64], R31 ;  /* 0x0000001f0c007986 */ /* 0x0009e8000c101906 */
[----:B------:R-:W3:Y:S01]  /*12a40*/  LDG.E R38, desc[UR6][R10.64] ;  /* 0x000000060a267981 */ /* 0x000ee2000c1e1900 */
[----:B0-----:R-:W-:-:S04]  /*12a50*/  IMAD.WIDE R36, R29, 0x4, R36 ;  /* 0x000000041d247825 */ /* 0x001fc800078e0224 */
[----:B---3--:R-:W-:-:S05]  /*12a60*/  VIADD R39, R38, 0x1 ;  /* 0x0000000126277836 */ /* 0x008fca0000000000 */
[----:B------:R4:W-:Y:S04]  /*12a70*/  STG.E desc[UR6][R10.64], R39 ;  /* 0x000000270a007986 */ /* 0x0009e8000c101906 */
[----:B--2---:R4:W-:Y:S01]  /*12a80*/  STG.E desc[UR6][R36.64], R15 ;  /* 0x0000000f24007986 */ /* 0x0049e2000c101906 */
[----:B------:R-:W-:Y:S05]  /*12a90*/  BRA `(.L_x_26816) ;  /* 0x0000000400907947 */ /* 0x000fea0003800000 */
.L_x_26818:
[----:B------:R-:W1:Y:S01]  /*12aa0*/  S2UR UR5, SR_CgaCtaId ;  /* 0x00000000000579c3 */ /* 0x000e620000008800 */
[----:B------:R-:W-:Y:S02]  /*12ab0*/  UMOV UR4, 0x400 ;  /* 0x0000040000047882 */ /* 0x000fe40000000000 */
[----:B-1----:R-:W-:-:S09]  /*12ac0*/  ULEA UR4, UR5, UR4, 0x18 ;  /* 0x0000000405047291 */ /* 0x002fd2000f8ec0ff */
[----:B------:R1:W-:Y:S01]  /*12ad0*/  STS [UR4], R28 ;  /* 0x0000001cff007988 */ /* 0x0003e20008000804 */
[----:B------:R-:W-:Y:S05]  /*12ae0*/  BRA `(.L_x_26814) ;  /* 0x0000000400a47947 */ /* 0x000fea0003800000 */
.L_x_26815:
        /* <DEDUP_REMOVED lines=23> */
[----:B------:R2:W5:Y:S01]  /*12c60*/  @!P1 LDG.E.CONSTANT R27, desc[UR6][R30.64] ;  /* 0x000000061e1b9981 */ /* 0x000562000c1e9900 */
[----:B------:R-:W-:Y:S02]  /*12c70*/  IADD3 R34, PT, PT, R35, 0x1, RZ ;  /* 0x0000000123227810 */ /* 0x000fe40007ffe0ff */
[----:B---3--:R-:W-:Y:S01]  /*12c80*/  SHF.R.S32.HI R15, RZ, 0x1f, R35 ;  /* 0x0000001fff0f7819 */ /* 0x008fe20000011423 */
[----:B------:R-:W-:-:S03]  /*12c90*/  IMAD.SHL.U32 R14, R29, 0x4, RZ ;  /* 0x000000041d0e7824 */ /* 0x000fc600078e00ff */
[----:B------:R-:W-:Y:S02]  /*12ca0*/  LEA.HI.X.SX32 R32, R20, R15, 0x1, P2 ;  /* 0x0000000f14207211 */ /* 0x000fe400010f0eff */
[C---:B--2---:R-:W-:Y:S02]  /*12cb0*/  IADD3 R30, P2, PT, R14.reuse, UR8, RZ ;  /* 0x000000080e1e7c10 */ /* 0x044fe4000ff5e0ff */
[----:B------:R-:W-:Y:S02]  /*12cc0*/  SHF.L.U64.HI R15, R29, 0x2, R32 ;  /* 0x000000021d0f7819 */ /* 0x000fe40000010220 */
[----:B----4-:R-:W-:Y:S02]  /*12cd0*/  IADD3 R14, P5, PT, R14, UR10, RZ ;  /* 0x0000000a0e0e7c10 */ /* 0x010fe4000ffbe0ff */
[C---:B------:R-:W-:Y:S02]  /*12ce0*/  IADD3.X R31, PT, PT, R15.reuse, UR9, RZ, P2, !PT ;  /* 0x000000090f1f7c10 */ /* 0x040fe400097fe4ff */
[----:B------:R-:W-:-:S03]  /*12cf0*/  IADD3.X R15, PT, PT, R15, UR11, RZ, P5, !PT ;  /* 0x0000000b0f0f7c10 */ /* 0x000fc6000affe4ff */
[----:B------:R1:W-:Y:S01]  /*12d00*/  STG.E desc[UR6][R30.64], R37 ;  /* 0x000000251e007986 */ /* 0x0003e2000c101906 */
[----:B------:R-:W-:Y:S05]  /*12d10*/  @!P1 BRA `(.L_x_26836) ;  /* 0x0000000000e89947 */ /* 0x000fea0003800000 */
[----:B-1----:R-:W-:Y:S01]  /*12d20*/  IMAD.WIDE R30, R33, 0x4, R4 ;  /* 0x00000004211e7825 */ /* 0x002fe200078e0204 */
[----:B------:R-:W1:Y:S04]  /*12d30*/  LDC R36, c[0x0][0x448] ;  /* 0x00011200ff247b82 */ /* 0x000e680000000800 */
[----:B-----5:R2:W3:Y:S01]  /*12d40*/  LDG.E.CONSTANT R27, desc[UR6][R30.64] ;  /* 0x000000061e1b7981 */ /* 0x0204e2000c1e9900 */
        /* <DEDUP_REMOVED lines=9> */
[----:B-1----:R-:W-:Y:S02]  /*12de0*/  HFMA2 R32, -RZ, RZ, 0, 0 ;  /* 0x00000000ff207431 */ /* 0x002fe400000001ff */
        /* <DEDUP_REMOVED lines=10> */
[-C--:B------:R-:W-:Y:S01]  /*12e90*/  @!P2 IADD3 R30, PT, PT, R30, -R39.reuse, RZ ;  /* 0x800000271e1ea210 */ /* 0x080fe20007ffe0ff */
[----:B------:R-:W-:Y:S01]  /*12ea0*/  @!P2 VIADD R29, R29, 0x1 ;  /* 0x000000011d1da836 */ /* 0x000fe20000000000 */
[----:B------:R-:W-:Y:S02]  /*12eb0*/  ISETP.NE.AND P2, PT, R36, RZ, PT ;  /* 0x000000ff2400720c */ /* 0x000fe40003f45270 */
[----:B------:R-:W-:Y:S02]  /*12ec0*/  ISETP.GE.U32.AND P1, PT, R30, R39, PT ;  /* 0x000000271e00720c */ /* 0x000fe40003f26070 */
[----:B------:R-:W-:Y:S01]  /*12ed0*/  LOP3.LUT R30, R37, R36, RZ, 0x3c, !PT ;  /* 0x00000024251e7212 */ /* 0x000fe200078e3cff */
[----:B-1----:R-:W-:-:S03]  /*12ee0*/  VIADD R31, R38, 0xffffffe ;  /* 0x0ffffffe261f7836 */ /* 0x002fc60000000000 */
[----:B------:R-:W-:-:S03]  /*12ef0*/  ISETP.GE.AND P5, PT, R30, RZ, PT ;  /* 0x000000ff1e00720c */ /* 0x000fc60003fa6270 */
[----:B------:R-:W1:Y:S04]  /*12f00*/  F2I.FTZ.U32.TRUNC.NTZ R31, R31 ;  /* 0x0000001f001f7305 */ /* 0x000e68000021f000 */
[----:B------:R-:W-:-:S06]  /*12f10*/  @P1 IADD3 R29, PT, PT, R29, 0x1, RZ ;  /* 0x000000011d1d1810 */ /* 0x000fcc0007ffe0ff */
[----:B------:R-:W-:Y:S01]  /*12f20*/  @!P5 IMAD.MOV R29, RZ, RZ, -R29 ;  /* 0x000000ffff1dd224 */ /* 0x000fe200078e0a1d */
[----:B------:R-:W-:Y:S02]  /*12f30*/  @!P2 LOP3.LUT R29, RZ, R36, RZ, 0x33, !PT ;  /* 0x00000024ff1da212 */ /* 0x000fe400078e33ff */
[----:B------:R-:W-:Y:S02]  /*12f40*/  ISETP.NE.AND P5, PT, R28, RZ, PT ;  /* 0x000000ff1c00720c */ /* 0x000fe40003fa5270 */
[----:B------:R-:W-:Y:S01]  /*12f50*/  IABS R32, R29 ;  /* 0x0000001d00207213 */ /* 0x000fe20000000000 */
[----:B-1----:R-:W-:Y:S01]  /*12f60*/  IMAD.MOV R30, RZ, RZ, -R31 ;  /* 0x000000ffff1e7224 */ /* 0x002fe200078e0a1f */
[----:B------:R-:W-:-:S03]  /*12f70*/  ISETP.GE.AND P2, PT, R29, RZ, PT ;  /* 0x000000ff1d00720c */ /* 0x000fc60003f46270 */
[----:B------:R-:W-:Y:S01]  /*12f80*/  IMAD R37, R30, R33, RZ ;  /* 0x000000211e257224 */ /* 0x000fe200078e02ff */
[----:B------:R-:W-:-:S05]  /*12f90*/  MOV R30, RZ ;  /* 0x000000ff001e7202 */ /* 0x000fca0000000f00 */
        /* <DEDUP_REMOVED lines=18> */
.L_x_26836:
[----:B-----5:R3:W-:Y:S04]  /*130c0*/  STG.E desc[UR6][R14.64], R27 ;  /* 0x0000001b0e007986 */ /* 0x0207e8000c101906 */
[----:B------:R3:W-:Y:S02]  /*130d0*/  STS [UR12], R34 ;  /* 0x00000022ff007988 */ /* 0x0007e4000800080c */
.L_x_26816:
[----:B------:R-:W-:Y:S05]  /*130e0*/  WARPSYNC.ALL ;  /* 0x0000000000007948 */ /* 0x000fea0003800000 */
[----:B------:R-:W5:Y:S08]  /*130f0*/  S2UR UR5, SR_CgaCtaId ;  /* 0x00000000000579c3 */ /* 0x000f700000008800 */
[----:B------:R-:W-:Y:S01]  /*13100*/  BAR.SYNC.DEFER_BLOCKING 0x0 ;  /* 0x0000000000007b1d */ /* 0x000fe20000010000 */
[C---:B------:R-:W-:Y:S01]  /*13110*/  ISETP.GE.U32.AND P1, PT, R19.reuse, 0x1f, PT ;  /* 0x0000001f1300780c */ /* 0x040fe20003f26070 */
[----:B------:R-:W-:-:S04]  /*13120*/  VIADD R19, R19, 0x1 ;  /* 0x0000000113137836 */ /* 0x000fc80000000000 */
[----:B------:R-:W-:Y:S02]  /*13130*/  UMOV UR4, 0x400 ;  /* 0x0000040000047882 */ /* 0x000fe40000000000 */
[----:B-----5:R-:W-:-:S09]  /*13140*/  ULEA UR4, UR5, UR4, 0x18 ;  /* 0x0000000405047291 */ /* 0x020fd2000f8ec0ff */
[----:B---34-:R-:W3:Y:S02]  /*13150*/  LDS R15, [UR4] ;  /* 0x00000004ff0f7984 */ /* 0x018ee40008000800 */
[----:B---3--:R-:W-:-:S13]  /*13160*/  ISETP.LT.AND P2, PT, R15, R28, PT ;  /* 0x0000001c0f00720c */ /* 0x008fda0003f41270 */
[----:B------:R-:W-:Y:S05]  /*13170*/  @!P1 BRA P2, `(.L_x_26837) ;  /* 0xffffffc400fc9947 */ /* 0x000fea000103ffff */
.L_x_26814:
[----:B------:R-:W-:Y:S05]  /*13180*/  BSYNC.RECONVERGENT B0 ;  /* 0x0000000000007941 */ /* 0x000fea0003800200 */
.L_x_26813:
[----:B------:R-:W3:Y:S02]  /*13190*/  LDCU.64 UR4, c[0x0][0x3e8] ;  /* 0x00007d00ff0477ac */ /* 0x000ee40008000a00 */
[----:B---3--:R-:W-:-:S04]  /*131a0*/  ISETP.NE.U32.AND P0, PT, RZ, UR4, PT ;  /* 0x00000004ff007c0c */ /* 0x008fc8000bf05070 */
[----:B------:R-:W-:-:S04]  /*131b0*/  ISETP.NE.AND.EX P0, PT, RZ, UR5, PT, P0 ;  /* 0x00000005ff007c0c */ /* 0x000fc8000bf05300 */
[----:B------:R-:W-:-:S13]  /*131c0*/  ISETP.NE.OR P0, PT, R62, RZ, !P0 ;  /* 0x000000ff3e00720c */ /* 0x000fda0004705670 */
[----:B------:R-:W-:Y:S05]  /*131d0*/  @P0 EXIT ;  /* 0x000000000000094d */ /* 0x000fea0003800000 */
[----:B--2---:R-:W2:Y:S01]  /*131e0*/  LDC.64 R2, c[0x0][0x3e8] ;  /* 0x0000fa00ff027b82 */ /* 0x004ea20000000a00 */
        /* <DEDUP_REMOVED lines=13> */
[----:B------:R-:W-:Y:S01]  /*132c0*/  HFMA2 R44, -RZ, RZ, 0, 5.9604644775390625e-08 ;  /* 0x00000001ff2c7431 */ /* 0x000fe200000001ff */
[----:B---3--:R-:W-:-:S05]  /*132d0*/  IADD3 R88, P0, PT, R88, UR4, RZ ;  /* 0x0000000458587c10 */ /* 0x008fca000ff1e0ff */
[----:B------:R-:W-:-:S05]  /*132e0*/  IMAD.X R89, RZ, RZ, UR5, P0 ;  /* 0x00000005ff597e24 */ /* 0x000fca00080e06ff */
[----:B------:R-:W-:Y:S01]  /*132f0*/  STG.E.U8 desc[UR6][R88.64], R44 ;  /* 0x0000002c58007986 */ /* 0x000fe2000c101106 */
[----:B------:R-:W-:Y:S05]  /*13300*/  EXIT ;  /* 0x000000000000794d */ /* 0x000fea0003800000 */
.L_x_26838:
        /* <DEDUP_REMOVED lines=15> */
.L_x_38482:


//--------------------- .text._ZN17fastertransformer38beam_online_softmax_topk_stage2_kernelIfLi32ELi128EEEvPKfS2_PiPT_ii --------------------------
	.section	.text._ZN17fastertransformer38beam_online_softmax_topk_stage2_kernelIfLi32ELi128EEEvPKfS2_PiPT_ii,"ax",@progbits
	.align	128
        .global         _ZN17fastertransformer38beam_online_softmax_topk_stage2_kernelIfLi32ELi128EEEvPKfS2_PiPT_ii
        .type           _ZN17fastertransformer38beam_online_softmax_topk_stage2_kernelIfLi32ELi128EEEvPKfS2_PiPT_ii,@function
        .size           _ZN17fastertransformer38beam_online_softmax_topk_stage2_kernelIfLi32ELi128EEEvPKfS2_PiPT_ii,(.L_x_38483 - _ZN17fastertransformer38beam_online_softmax_topk_stage2_kernelIfLi32ELi128EEEvPKfS2_PiPT_ii)
        .other          _ZN17fastertransformer38beam_online_softmax_topk_stage2_kernelIfLi32ELi128EEEvPKfS2_PiPT_ii,@"STO_CUDA_ENTRY STV_DEFAULT"
_ZN17fastertransformer38beam_online_softmax_topk_stage2_kernelIfLi32ELi128EEEvPKfS2_PiPT_ii:
.text._ZN17fastertransformer38beam_online_softmax_topk_stage2_kernelIfLi32ELi128EEEvPKfS2_PiPT_ii:
        /* <DEDUP_REMOVED lines=12> */
[----:B------:R3:W-:Y:S01]  /*00c0*/  STL.64 [R1+0x8], R4 ;  /* 0x0000080401007387 */ /* 0x0007e20000100a00 */
[----:B------:R-:W-:-:S03]  /*00d0*/  IMAD.MOV.U32 R9, RZ, RZ, RZ ;  /* 0x000000ffff097224 */ /* 0x000fc600078e00ff */
        /* <DEDUP_REMOVED lines=62> */
.L_x_26843:
        /* <DEDUP_REMOVED lines=10> */
.L_x_26842:
[----:B------:R-:W-:Y:S05]  /*0560*/  BSYNC.RECONVERGENT B1 ;  /* 0x0000000000017941 */ /* 0x000fea0003800200 */
.L_x_26841:
[----:B------:R-:W-:Y:S05]  /*0570*/  @!P1 BRA `(.L_x_26840) ;  /* 0x00000004007c9947 */ /* 0x000fea0003800000 */
[----:B------:R-:W0:Y:S01]  /*0580*/  S2UR UR5, SR_CgaCtaId ;  /* 0x00000000000579c3 */ /* 0x000e220000008800 */
[----:B------:R-:W1:Y:S01]  /*0590*/  LDCU.64 UR6, c[0x0][0x380] ;  /* 0x00007000ff0677ac */ /* 0x000e620008000a00 */
[----:B------:R-:W-:Y:S01]  /*05a0*/  IMAD.IADD R6, R2, 0x1, -R9 ;  /* 0x0000000102067824 */ /* 0x000fe200078e0a09 */
[----:B------:R-:W-:Y:S01]  /*05b0*/  IADD3 R5, P0, PT, R7, R9, RZ ;  /* 0x0000000907057210 */ /* 0x000fe20007f1e0ff */
[----:B------:R-:W-:Y:S01]  /*05c0*/  BSSY.RECONVERGENT B1, `(.L_x_26844) ;  /* 0x0000036000017945 */ /* 0x000fe20003800200 */
[----:B------:R-:W-:Y:S02]  /*05d0*/  UMOV UR4, 0x400 ;  /* 0x0000040000047882 */ /* 0x000fe40000000000 */
[----:B------:R-:W-:Y:S01]  /*05e0*/  UIADD3 UR4, UPT, UPT, UR4, 0x530, URZ ;  /* 0x0000053004047890 */ /* 0x000fe2000fffe0ff */
[----:B------:R-:W-:Y:S02]  /*05f0*/  ISETP.GT.AND P1, PT, R6, 0x600, PT ;  /* 0x000006000600780c */ /* 0x000fe40003f24270 */
[----:B------:R-:W-:-:S02]  /*0600*/  IADD3.X R10, PT, PT, RZ, R10, RZ, P0, !PT ;  /* 0x0000000aff0a7210 */ /* 0x000fc400007fe4ff */
        /* <DEDUP_REMOVED lines=11> */
.L_x_26846:
        /* <DEDUP_REMOVED lines=38> */
.L_x_26845:
[----:B------:R-:W-:Y:S05]  /*0920*/  BSYNC.RECONVERGENT B1 ;  /* 0x0000000000017941 */ /* 0x000fea0003800200 */
.L_x_26844:
        /* <DEDUP_REMOVED lines=25> */
.L_x_26848:
[----:B------:R-:W-:Y:S05]  /*0ac0*/  BSYNC.RECONVERGENT B1 ;  /* 0x0000000000017941 */ /* 0x000fea0003800200 */
.L_x_26847:
        /* <DEDUP_REMOVED lines=10> */
.L_x_26840:
[----:B------:R-:W-:Y:S05]  /*0b70*/  BSYNC.RECONVERGENT B0 ;  /* 0x0000000000007941 */ /* 0x000fea0003800200 */
.L_x_26839:
[----:B------:R-:W-:Y:S01]  /*0b80*/  ISETP.GE.U32.AND P0, PT, R40, R3, PT ;  /* 0x000000032800720c */ /* 0x000fe20003f06070 */
[----:B------:R-:W-:Y:S01]  /*0b90*/  BAR.SYNC.DEFER_BLOCKING 0x0 ;  /* 0x0000000000007b1d */ /* 0x000fe20000010000 */
[----:B------:R-:W-:Y:S02]  /*0ba0*/  HFMA2 R88, -RZ, RZ, 0, 0 ;  /* 0x00000000ff587431 */ /* 0x000fe400000001ff */
[----:B0--3--:R-:W-:Y:S01]  /*0bb0*/  IMAD.MOV.U32 R9, RZ, RZ, -0x1 ;  /* 0xffffffffff097424 */ /* 0x009fe200078e00ff */
        /* <DEDUP_REMOVED lines=92> */
.L_x_26855:
[----:B------:R-:W0:Y:S01]  /*1180*/  LDS.64 R4, [R3+-0x88] ;  /* 0xffff780003047984 */ /* 0x000e220000000a00 */
[----:B------:R-:W-:-:S03]  /*1190*/  UIADD3 UR4, UPT, UPT, UR4, 0x10, URZ ;  /* 0x0000001004047890 */ /* 0x000fc6000fffe0ff */
[----:B------:R-:W1:Y:S01]  /*11a0*/  LDS.64 R6, [R3+-0x8] ;  /* 0xfffff80003067984 */ /* 0x000e620000000a00 */
        /* <DEDUP_REMOVED lines=34> */
.L_x_26854:
[----:B------:R-:W-:-:S04]  /*13d0*/  UIADD3 UR5, UPT, UPT, -UR4, URZ, URZ ;  /* 0x000000ff04057290 */ /* 0x000fc8000fffe1ff */
[----:B------:R-:W-:-:S09]  /*13e0*/  UISETP.GT.AND UP1, UPT, UR5, 0x4, UPT ;  /* 0x000000040500788c */ /* 0x000fd2000bf24270 */
[----:B------:R-:W-:Y:S05]  /*13f0*/  BRA.U !UP1, `(.L_x_26856) ;  /* 0x0000000109507547 */ /* 0x000fea000b800000 */
[----:B------:R-:W0:Y:S01]  /*1400*/  LDS.64 R4, [R3+-0x88] ;  /* 0xffff780003047984 */ /* 0x000e220000000a00 */
[----:B------:R-:W-:Y:S02]  /*1410*/  UIADD3 UR4, UPT, UPT, UR4, 0x8, URZ ;  /* 0x0000000804047890 */ /* 0x000fe4000fffe0ff */
[----:B------:R-:W-:Y:S01]  /*1420*/  UPLOP3.LUT UP0, UPT, UPT, UPT, UPT, 0x40, 0x4 ;  /* 0x000000000004789c */ /* 0x000fe20003f0e870 */
        /* <DEDUP_REMOVED lines=17> */
.L_x_26856:
[----:B------:R-:W-:-:S09]  /*1540*/  UISETP.NE.OR UP0, UPT, UR4, URZ, UP0 ;  /* 0x000000ff0400728c */ /* 0x000fd20008705670 */
[----:B------:R-:W-:Y:S05]  /*1550*/  BRA.U !UP0, `(.L_x_26852) ;  /* 0x0000000108347547 */ /* 0x000fea000b800000 */
.L_x_26853:
[----:B------:R-:W0:Y:S01]  /*1560*/  LDS.64 R4, [R3+-0x88] ;  /* 0xffff780003047984 */ /* 0x000e220000000a00 */
[----:B------:R-:W-:-:S03]  /*1570*/  UIADD3 UR4, UPT, UPT, UR4, 0x4, URZ ;  /* 0x0000000404047890 */ /* 0x000fc6000fffe0ff */
[----:B------:R-:W1:Y:S01]  /*1580*/  LDS.64 R6, [R3+-0x8] ;  /* 0xfffff80003067984 */ /* 0x000e620000000a00 */
        /* <DEDUP_REMOVED lines=10> */
.L_x_26852:
        /* <DEDUP_REMOVED lines=11> */
.L_x_26857:
        /* <DEDUP_REMOVED lines=9> */
.L_x_26851:
        /* <DEDUP_REMOVED lines=40> */
.L_x_26850:
[----:B------:R-:W-:Y:S05]  /*19f0*/  BSYNC.RECONVERGENT B0 ;  /* 0x0000000000007941 */ /* 0x000fea0003800200 */
.L_x_26849:
        /* <DEDUP_REMOVED lines=56> */
[----:B-1----:R1:W-:Y:S04]  /*1d80*/  STL.64 [R1+0x90], R48 ;  /* 0x0000903001007387 */ /* 0x0023e80000100a00 */
[----:B--2---:R-:W-:Y:S04]  /*1d90*/  STL.64 [R1+0x68], R6 ;  /* 0x0000680601007387 */ /* 0x004fe80000100a00 */
[----:B---3--:R-:W-:Y:S01]  /*1da0*/  STL.64 [R1+0x70], R40 ;  /* 0x0000702801007387 */ /* 0x008fe20000100a00 */
[----:B-1----:R-:W1:Y:S03]  /*1db0*/  S2R R48, SR_LANEID ;  /* 0x0000000000307919 */ /* 0x002e660000000000 */
[----:B----4-:R-:W-:Y:S04]  /*1dc0*/  STL.64 [R1+0x78], R42 ;  /* 0x0000782a01007387 */ /* 0x010fe80000100a00 */
[----:B------:R-:W-:Y:S04]  /*1dd0*/  STL.64 [R1+0x80], R44 ;  /* 0x0000802c01007387 */ /* 0x000fe80000100a00 */
[----:B------:R-:W-:Y:S04]  /*1de0*/  STL.64 [R1+0x88], R46 ;  /* 0x0000882e01007387 */ /* 0x000fe80000100a00 */
[----:B------:R-:W-:Y:S04]  /*1df0*/  STL.64 [R1+0x98], R50 ;  /* 0x0000983201007387 */ /* 0x000fe80000100a00 */
[----:B------:R-:W-:Y:S04]  /*1e00*/  STL.64 [R1+0xa0], R52 ;  /* 0x0000a03401007387 */ /* 0x000fe80000100a00 */
[----:B------:R-:W-:Y:S04]  /*1e10*/  STL.64 [R1+0xa8], R54 ;  /* 0x0000a83601007387 */ /* 0x000fe80000100a00 */
[----:B------:R-:W-:Y:S04]  /*1e20*/  STL.64 [R1+0xb0], R86 ;  /* 0x0000b05601007387 */ /* 0x000fe80000100a00 */
[----:B------:R-:W-:Y:S01]  /*1e30*/  SHFL.DOWN PT, R40, R68, 0x1, 0x1f ;  /* 0x08201f0044287f89 */ /* 0x000fe200000e0000 */
[----:B-1----:R-:W-:-:S03]  /*1e40*/  ISETP.GT.AND P0, PT, R48, 0x1e, PT ;  /* 0x0000001e3000780c */ /* 0x002fc60003f04270 */
        /* <DEDUP_REMOVED lines=31> */
[----:B------:R-:W-:Y:S04]  /*2040*/  STL.64 [R1], R6 ;  /* 0x0000000601007387 */ /* 0x000fe80000100a00 */
[----:B0-----:R0:W-:Y:S02]  /*2050*/  STL.64 [R1+0xb8], R4 ;  /* 0x0000b80401007387 */ /* 0x0011e40000100a00 */
[----:B0-----:R-:W-:Y:S01]  /*2060*/  IMAD.MOV.U32 R5, RZ, RZ, R89 ;  /* 0x000000ffff057224 */ /* 0x001fe200078e0059 */
[----:B------:R-:W-:Y:S06]  /*2070*/  BAR.SYNC.DEFER_BLOCKING 0x0 ;  /* 0x0000000000007b1d */ /* 0x000fec0000010000 */
[----:B------:R-:W-:Y:S05]  /*2080*/  @P0 BRA `(.L_x_26859) ;  /* 0x0000002000280947 */ /* 0x000fea0003800000 */
[C---:B------:R-:W-:Y:S01]  /*2090*/  FSETP.GT.FTZ.AND P0, PT, R89.reuse, R6, PT ;  /* 0x000000065900720b */ /* 0x040fe20003f14000 */
[----:B------:R-:W-:Y:S01]  /*20a0*/  IMAD.MOV.U32 R4, RZ, RZ, R38 ;  /* 0x000000ffff047224 */ /* 0x000fe200078e0026 */
[----:B------:R-:W-:Y:S02]  /*20b0*/  MOV R0, R2 ;  /* 0x0000000200007202 */ /* 0x000fe40000000f00 */
        /* <DEDUP_REMOVED lines=10> */
.L_x_26953:
        /* <DEDUP_REMOVED lines=20> */
.L_x_26861:
[----:B------:R-:W-:Y:S01]  /*22a0*/  MOV R2, R9 ;  /* 0x0000000900027202 */ /* 0x000fe20000000f00 */
[----:B------:R-:W-:Y:S02]  /*22b0*/  IMAD.MOV.U32 R38, RZ, RZ, R85 ;  /* 0x000000ffff267224 */ /* 0x000fe400078e0055 */
[----:B------:R-:W-:Y:S02]  /*22c0*/  IMAD.MOV.U32 R9, RZ, RZ, R8 ;  /* 0x000000ffff097224 */ /* 0x000fe400078e0008 */
[----:B------:R-:W-:-:S07]  /*22d0*/  IMAD.MOV.U32 R85, RZ, RZ, R84 ;  /* 0x000000ffff557224 */ /* 0x000fce00078e0054 */
.L_x_26862:
[----:B------:R-:W-:Y:S05]  /*22e0*/  BSYNC.RECONVERGENT B1 ;  /* 0x0000000000017941 */ /* 0x000fea0003800200 */
.L_x_26860:
        /* <DEDUP_REMOVED lines=11> */
.L_x_26864:
[----:B------:R-:W-:Y:S01]  /*23a0*/  MOV R41, R2 ;  /* 0x0000000200297202 */ /* 0x000fe20000000f00 */
[----:B------:R-:W-:Y:S02]  /*23b0*/  IMAD.MOV.U32 R43, RZ, RZ, R38 ;  /* 0x000000ffff2b7224 */ /* 0x000fe400078e0026 */
[----:B------:R-:W-:Y:S02]  /*23c0*/  IMAD.MOV.U32 R8, RZ, RZ, R11 ;  /* 0x000000ffff087224 */ /* 0x000fe400078e000b */
[----:B------:R-:W-:-:S07]  /*23d0*/  IMAD.MOV.U32 R84, RZ, RZ, R83 ;  /* 0x000000ffff547224 */ /* 0x000fce00078e0053 */
.L_x_26865:
[----:B------:R-:W-:Y:S05]  /*23e0*/  BSYNC.RECONVERGENT B1 ;  /* 0x0000000000017941 */ /* 0x000fea0003800200 */
.L_x_26863:
        /* <DEDUP_REMOVED lines=11> */
.L_x_26867:
[----:B------:R-:W-:Y:S01]  /*24a0*/  MOV R2, R41 ;  /* 0x0000002900027202 */ /* 0x000fe20000000f00 */
[----:B------:R-:W-:Y:S02]  /*24b0*/  IMAD.MOV.U32 R38, RZ, RZ, R43 ;  /* 0x000000ffff267224 */ /* 0x000fe400078e002b */
[----:B------:R-:W-:Y:S02]  /*24c0*/  IMAD.MOV.U32 R11, RZ, RZ, R10 ;  /* 0x000000ffff0b7224 */ /* 0x000fe400078e000a */
[----:B------:R-:W-:-:S07]  /*24d0*/  IMAD.MOV.U32 R83, RZ, RZ, R82 ;  /* 0x000000ffff537224 */ /* 0x000fce00078e0052 */
.L_x_26868:
[----:B------:R-:W-:Y:S05]  /*24e0*/  BSYNC.RECONVERGENT B1 ;  /* 0x0000000000017941 */ /* 0x000fea0003800200 */
.L_x_26866:
        /* <DEDUP_REMOVED lines=11> */
.L_x_26870:
[----:B------:R-:W-:Y:S01]  /*25a0*/  MOV R41, R2 ;  /* 0x0000000200297202 */ /* 0x000fe20000000f00 */
[----:B------:R-:W-:Y:S02]  /*25b0*/  IMAD.MOV.U32 R43, RZ, RZ, R38 ;  /* 0x000000ffff2b7224 */ /* 0x000fe400078e0026 */
[----:B------:R-:W-:Y:S02]  /*25c0*/  IMAD.MOV.U32 R10, RZ, RZ, R13 ;  /* 0x000000ffff0a7224 */ /* 0x000fe400078e000d */
[----:B------:R-:W-:-:S07]  /*25d0*/  IMAD.MOV.U32 R82, RZ, RZ, R81 ;  /* 0x000000ffff527224 */ /* 0x000fce00078e0051 */
.L_x_26871:
[----:B------:R-:W-:Y:S05]  /*25e0*/  BSYNC.RECONVERGENT B1 ;  /* 0x0000000000017941 */ /* 0x000fea0003800200 */
.L_x_26869:
        /* <DEDUP_REMOVED lines=11> */
.L_x_26873:
[----:B------:R-:W-:Y:S01]  /*26a0*/  MOV R2, R41 ;  /* 0x0000002900027202 */ /* 0x000fe20000000f00 */
[----:B------:R-:W-:Y:S02]  /*26b0*/  IMAD.MOV.U32 R38, RZ, RZ, R43 ;  /* 0x000000ffff267224 */ /* 0x000fe400078e002b */
[----:B------:R-:W-:Y:S02]  /*26c0*/  IMAD.MOV.U32 R13, RZ, RZ, R12 ;  /* 0x000000ffff0d7224 */ /* 0x000fe400078e000c */
[----:B------:R-:W-:-:S07]  /*26d0*/  IMAD.MOV.U32 R81, RZ, RZ, R80 ;  /* 0x000000ffff517224 */ /* 0x000fce00078e0050 */
.L_x_26874:
[----:B------:R-:W-:Y:S05]  /*26e0*/  BSYNC.RECONVERGENT B1 ;  /* 0x0000000000017941 */ /* 0x000fea0003800200 */
.L_x_26872:
        /* <DEDUP_REMOVED lines=11> */
.L_x_26876:
[----:B------:R-:W-:Y:S01]  /*27a0*/  MOV R41, R2 ;  /* 0x0000000200297202 */ /* 0x000fe20000000f00 */
[----:B------:R-:W-:Y:S02]  /*27b0*/  IMAD.MOV.U32 R43, RZ, RZ, R38 ;  /* 0x000000ffff2b7224 */ /* 0x000fe400078e0026 */
[----:B------:R-:W-:Y:S02]  /*27c0*/  IMAD.MOV.U32 R12, RZ, RZ, R15 ;  /* 0x000000ffff0c7224 */ /* 0x000fe400078e000f */
[----:B------:R-:W-:-:S07]  /*27d0*/  IMAD.MOV.U32 R80, RZ, RZ, R79 ;  /* 0x000000ffff507224 */ /* 0x000fce00078e004f */
.L_x_26877:
[----:B------:R-:W-:Y:S05]  /*27e0*/  BSYNC.RECONVERGENT B1 ;  /* 0x0000000000017941 */ /* 0x000fea0003800200 */
.L_x_26875:
        /* <DEDUP_REMOVED lines=11> */
.L_x_26879:
[----:B------:R-:W-:Y:S01]  /*28a0*/  MOV R2, R41 ;  /* 0x0000002900027202 */ /* 0x000fe20000000f00 */
[----:B------:R-:W-:Y:S02]  /*28b0*/  IMAD.MOV.U32 R38, RZ, RZ, R43 ;  /* 0x000000ffff267224 */ /* 0x000fe400078e002b */
[----:B------:R-:W-:Y:S02]  /*28c0*/  IMAD.MOV.U32 R15, RZ, RZ, R14 ;  /* 0x000000ffff0f7224 */ /* 0x000fe400078e000e */
[----:B------:R-:W-:-:S07]  /*28d0*/  IMAD.MOV.U32 R79, RZ, RZ, R78 ;  /* 0x000000ffff4f7224 */ /* 0x000fce00078e004e */
.L_x_26880:
[----:B------:R-:W-:Y:S05]  /*28e0*/  BSYNC.RECONVERGENT B1 ;  /* 0x0000000000017941 */ /* 0x000fea0003800200 */
.L_x_26878:
        /* <DEDUP_REMOVED lines=11> */
.L_x_26882:
[----:B------:R-:W-:Y:S01]  /*29a0*/  MOV R41, R2 ;  /* 0x0000000200297202 */ /* 0x000fe20000000f00 */
[----:B------:R-:W-:Y:S02]  /*29b0*/  IMAD.MOV.U32 R43, RZ, RZ, R38 ;  /* 0x000000ffff2b7224 */ /* 0x000fe400078e0026 */
[----:B------:R-:W-:Y:S02]  /*29c0*/  IMAD.MOV.U32 R14, RZ, RZ, R17 ;  /* 0x000000ffff0e7224 */ /* 0x000fe400078e0011 */
[----:B------:R-:W-:-:S07]  /*29d0*/  IMAD.MOV.U32 R78, RZ, RZ, R77 ;  /* 0x000000ffff4e7224 */ /* 0x000fce00078e004d */
.L_x_26883:
[----:B------:R-:W-:Y:S05]  /*29e0*/  BSYNC.RECONVERGENT B1 ;  /* 0x0000000000017941 */ /* 0x000fea0003800200 */
.L_x_26881:
        /* <DEDUP_REMOVED lines=11> */
.L_x_26885:
[----:B------:R-:W-:Y:S01]  /*2aa0*/  MOV R2, R41 ;  /* 0x0000002900027202 */ /* 0x000fe20000000f00 */
[----:B------:R-:W-:Y:S02]  /*2ab0*/  IMAD.MOV.U32 R38, RZ, RZ, R43 ;  /* 0x000000ffff267224 */ /* 0x000fe400078e002b */
[----:B------:R-:W-:Y:S02]  /*2ac0*/  IMAD.MOV.U32 R17, RZ, RZ, R16 ;  /* 0x000000ffff117224 */ /* 0x000fe400078e0010 */
[----:B------:R-:W-:-:S07]  /*2ad0*/  IMAD.MOV.U32 R77, RZ, RZ, R76 ;  /* 0x000000ffff4d7224 */ /* 0x000fce00078e004c */
.L_x_26886:
[----:B------:R-:W-:Y:S05]  /*2ae0*/  BSYNC.RECONVERGENT B1 ;  /* 0x0000000000017941 */ /* 0x000fea0003800200 */
.L_x_26884:
        /* <DEDUP_REMOVED lines=11> */
.L_x_26888:
[----:B------:R-:W-:Y:S01]  /*2ba0*/  MOV R41, R2 ;  /* 0x0000000200297202 */ /* 0x000fe20000000f00 */
[----:B------:R-:W-:Y:S02]  /*2bb0*/  IMAD.MOV.U32 R43, RZ, RZ, R38 ;  /* 0x000000ffff2b7224 */ /* 0x000fe400078e0026 */
[----:B------:R-:W-:Y:S02]  /*2bc0*/  IMAD.MOV.U32 R16, RZ, RZ, R19 ;  /* 0x000000ffff107224 */ /* 0x000fe400078e0013 */
[----:B------:R-:W-:-:S07]  /*2bd0*/  IMAD.MOV.U32 R76, RZ, RZ, R75 ;  /* 0x000000ffff4c7224 */ /* 0x000fce00078e004b */
.L_x_26889:
[----:B------:R-:W-:Y:S05]  /*2be0*/  BSYNC.RECONVERGENT B1 ;  /* 0x0000000000017941 */ /* 0x000fea0003800200 */
.L_x_26887:
        /* <DEDUP_REMOVED lines=11> */
.L_x_26891:
[----:B------:R-:W-:Y:S01]  /*2ca0*/  MOV R2, R41 ;  /* 0x0000002900027202 */ /* 0x000fe20000000f00 */
[----:B------:R-:W-:Y:S02]  /*2cb0*/  IMAD.MOV.U32 R38, RZ, RZ, R43 ;  /* 0x000000ffff267224 */ /* 0x000fe400078e002b */
[----:B------:R-:W-:Y:S02]  /*2cc0*/  IMAD.MOV.U32 R19, RZ, RZ, R18 ;  /* 0x000000ffff137224 */ /* 0x000fe400078e0012 */
[----:B------:R-:W-:-:S07]  /*2cd0*/  IMAD.MOV.U32 R75, RZ, RZ, R74 ;  /* 0x000000ffff4b7224 */ /* 0x000fce00078e004a */
.L_x_26892:
[----:B------:R-:W-:Y:S05]  /*2ce0*/  BSYNC.RECONVERGENT B1 ;  /* 0x0000000000017941 */ /* 0x000fea0003800200 */
.L_x_26890:
        /* <DEDUP_REMOVED lines=11> */
.L_x_26894:
[----:B------:R-:W-:Y:S01]  /*2da0*/  MOV R41, R2 ;  /* 0x0000000200297202 */ /* 0x000fe20000000f00 */
[----:B------:R-:W-:Y:S02]  /*2db0*/  IMAD.MOV.U32 R43, RZ, RZ, R38 ;  /* 0x000000ffff2b7224 */ /* 0x000fe400078e0026 */
[----:B------:R-:W-:Y:S02]  /*2dc0*/  IMAD.MOV.U32 R18, RZ, RZ, R21 ;  /* 0x000000ffff127224 */ /* 0x000fe400078e0015 */
[----:B------:R-:W-:-:S07]  /*2dd0*/  IMAD.MOV.U32 R74, RZ, RZ, R73 ;  /* 0x000000ffff4a7224 */ /* 0x000fce00078e0049 */
.L_x_26895:
[----:B------:R-:W-:Y:S05]  /*2de0*/  BSYNC.RECONVERGENT B1 ;  /* 0x0000000000017941 */ /* 0x000fea0003800200 */
.L_x_26893:
        /* <DEDUP_REMOVED lines=11> */
.L_x_26897:
[----:B------:R-:W-:Y:S01]  /*2ea0*/  MOV R2, R41 ;  /* 0x0000002900027202 */ /* 0x000fe20000000f00 */
[----:B------:R-:W-:Y:S02]  /*2eb0*/  IMAD.MOV.U32 R38, RZ, RZ, R43 ;  /* 0x000000ffff267224 */ /* 0x000fe400078e002b */
[----:B------:R-:W-:Y:S02]  /*2ec0*/  IMAD.MOV.U32 R21, RZ, RZ, R20 ;  /* 0x000000ffff157224 */ /* 0x000fe400078e0014 */
[----:B------:R-:W-:-:S07]  /*2ed0*/  IMAD.MOV.U32 R73, RZ, RZ, R72 ;  /* 0x000000ffff497224 */ /* 0x000fce00078e0048 */
.L_x_26898:
[----:B------:R-:W-:Y:S05]  /*2ee0*/  BSYNC.RECONVERGENT B1 ;  /* 0x0000000000017941 */ /* 0x000fea0003800200 */
.L_x_26896:
        /* <DEDUP_REMOVED lines=11> */
.L_x_26900:
[----:B------:R-:W-:Y:S01]  /*2fa0*/  MOV R41, R2 ;  /* 0x0000000200297202 */ /* 0x000fe20000000f00 */
[----:B------:R-:W-:Y:S02]  /*2fb0*/  IMAD.MOV.U32 R43, RZ, RZ, R38 ;  /* 0x000000ffff2b7224 */ /* 0x000fe400078e0026 */
[----:B------:R-:W-:Y:S02]  /*2fc0*/  IMAD.MOV.U32 R20, RZ, RZ, R23 ;  /* 0x000000ffff147224 */ /* 0x000fe400078e0017 */
[----:B------:R-:W-:-:S07]  /*2fd0*/  IMAD.MOV.U32 R72, RZ, RZ, R71 ;  /* 0x000000ffff487224 */ /* 0x000fce00078e0047 */
.L_x_26901:
[----:B------:R-:W-:Y:S05]  /*2fe0*/  BSYNC.RECONVERGENT B1 ;  /* 0x0000000000017941 */ /* 0x000fea0003800200 */
.L_x_26899:
        /* <DEDUP_REMOVED lines=11> */
.L_x_26903:
[----:B------:R-:W-:Y:S01]  /*30a0*/  MOV R2, R41 ;  /* 0x0000002900027202 */ /* 0x000fe20000000f00 */
[----:B------:R-:W-:Y:S02]  /*30b0*/  IMAD.MOV.U32 R38, RZ, RZ, R43 ;  /* 0x000000ffff267224 */ /* 0x000fe400078e002b */
[----:B------:R-:W-:Y:S02]  /*30c0*/  IMAD.MOV.U32 R23, RZ, RZ, R22 ;  /* 0x000000ffff177224 */ /* 0x000fe400078e0016 */
[----:B------:R-:W-:-:S07]  /*30d0*/  IMAD.MOV.U32 R71, RZ, RZ, R70 ;  /* 0x000000ffff477224 */ /* 0x000fce00078e0046 */
.L_x_26904:
[----:B------:R-:W-:Y:S05]  /*30e0*/  BSYNC.RECONVERGENT B1 ;  /* 0x0000000000017941 */ /* 0x000fea0003800200 */
.L_x_26902:
        /* <DEDUP_REMOVED lines=11> */
.L_x_26906:
[----:B------:R-:W-:Y:S01]  /*31a0*/  MOV R41, R2 ;  /* 0x0000000200297202 */ /* 0x000fe20000000f00 */
[----:B------:R-:W-:Y:S02]  /*31b0*/  IMAD.MOV.U32 R43, RZ, RZ, R38 ;  /* 0x000000ffff2b7224 */ /* 0x000fe400078e0026 */
[----:B------:R-:W-:Y:S02]  /*31c0*/  IMAD.MOV.U32 R22, RZ, RZ, R25 ;  /* 0x000000ffff167224 */ /* 0x000fe400078e0019 */
[----:B------:R-:W-:-:S07]  /*31d0*/  IMAD.MOV.U32 R70, RZ, RZ, R69 ;  /* 0x000000ffff467224 */ /* 0x000fce00078e0045 */
.L_x_26907:
[----:B------:R-:W-:Y:S05]  /*31e0*/  BSYNC.RECONVERGENT B1 ;  /* 0x0000000000017941 */ /* 0x000fea0003800200 */
.L_x_26905:
        /* <DEDUP_REMOVED lines=11> */
.L_x_26909:
[----:B------:R-:W-:Y:S01]  /*32a0*/  MOV R2, R41 ;  /* 0x0000002900027202 */ /* 0x000fe20000000f00 */
[----:B------:R-:W-:Y:S02]  /*32b0*/  IMAD.MOV.U32 R38, RZ, RZ, R43 ;  /* 0x000000ffff267224 */ /* 0x000fe400078e002b */
[----:B------:R-:W-:Y:S02]  /*32c0*/  IMAD.MOV.U32 R25, RZ, RZ, R24 ;  /* 0x000000ffff197224 */ /* 0x000fe400078e0018 */
[----:B------:R-:W-:-:S07]  /*32d0*/  IMAD.MOV.U32 R69, RZ, RZ, R68 ;  /* 0x000000ffff457224 */ /* 0x000fce00078e0044 */
.L_x_26910:
[----:B------:R-:W-:Y:S05]  /*32e0*/  BSYNC.RECONVERGENT B1 ;  /* 0x0000000000017941 */ /* 0x000fea0003800200 */
.L_x_26908:
        /* <DEDUP_REMOVED lines=11> */
.L_x_26912:
[----:B------:R-:W-:Y:S01]  /*33a0*/  MOV R41, R2 ;  /* 0x0000000200297202 */ /* 0x000fe20000000f00 */
[----:B------:R-:W-:Y:S02]  /*33b0*/  IMAD.MOV.U32 R43, RZ, RZ, R38 ;  /* 0x000000ffff2b7224 */ /* 0x000fe400078e0026 */
[----:B------:R-:W-:Y:S02]  /*33c0*/  IMAD.MOV.U32 R24, RZ, RZ, R27 ;  /* 0x000000ffff187224 */ /* 0x000fe400078e001b */
[----:B------:R-:W-:-:S07]  /*33d0*/  IMAD.MOV.U32 R68, RZ, RZ, R67 ;  /* 0x000000ffff447224 */ /* 0x000fce00078e0043 */
.L_x_26913:
[----:B------:R-:W-:Y:S05]  /*33e0*/  BSYNC.RECONVERGENT B1 ;  /* 0x0000000000017941 */ /* 0x000fea0003800200 */
.L_x_26911:
        /* <DEDUP_REMOVED lines=11> */
.L_x_26915:
[----:B------:R-:W-:Y:S01]  /*34a0*/  MOV R2, R41 ;  /* 0x0000002900027202 */ /* 0x000fe20000000f00 */
[----:B------:R-:W-:Y:S02]  /*34b0*/  IMAD.MOV.U32 R38, RZ, RZ, R43 ;  /* 0x000000ffff267224 */ /* 0x000fe400078e002b */
[----:B------:R-:W-:Y:S02]  /*34c0*/  IMAD.MOV.U32 R27, RZ, RZ, R26 ;  /* 0x000000ffff1b7224 */ /* 0x000fe400078e001a */
[----:B------:R-:W-:-:S07]  /*34d0*/  IMAD.MOV.U32 R67, RZ, RZ, R66 ;  /* 0x000000ffff437224 */ /* 0x000fce00078e0042 */
.L_x_26916:
[----:B------:R-:W-:Y:S05]  /*34e0*/  BSYNC.RECONVERGENT B1 ;  /* 0x0000000000017941 */ /* 0x000fea0003800200 */
.L_x_26914:
        /* <DEDUP_REMOVED lines=11> */
.L_x_26918:
[----:B------:R-:W-:Y:S01]  /*35a0*/  MOV R41, R2 ;  /* 0x0000000200297202 */ /* 0x000fe20000000f00 */
[----:B------:R-:W-:Y:S02]  /*35b0*/  IMAD.MOV.U32 R43, RZ, RZ, R38 ;  /* 0x000000ffff2b7224 */ /* 0x000fe400078e0026 */
[----:B------:R-:W-:Y:S02]  /*35c0*/  IMAD.MOV.U32 R26, RZ, RZ, R29 ;  /* 0x000000ffff1a7224 */ /* 0x000fe400078e001d */
[----:B------:R-:W-:-:S07]  /*35d0*/  IMAD.MOV.U32 R66, RZ, RZ, R65 ;  /* 0x000000ffff427224 */ /* 0x000fce00078e0041 */
.L_x_26919:
[----:B------:R-:W-:Y:S05]  /*35e0*/  BSYNC.RECONVERGENT B1 ;  /* 0x0000000000017941 */ /* 0x000fea0003800200 */
.L_x_26917:
        /* <DEDUP_REMOVED lines=11> */
.L_x_26921:
[----:B------:R-:W-:Y:S01]  /*36a0*/  MOV R2, R41 ;  /* 0x0000002900027202 */ /* 0x000fe20000000f00 */
[----:B------:R-:W-:Y:S02]  /*36b0*/  IMAD.MOV.U32 R38, RZ, RZ, R43 ;  /* 0x000000ffff267224 */ /* 0x000fe400078e002b */
[----:B------:R-:W-:Y:S02]  /*36c0*/  IMAD.MOV.U32 R29, RZ, RZ, R28 ;  /* 0x000000ffff1d7224 */ /* 0x000fe400078e001c */
[----:B------:R-:W-:-:S07]  /*36d0*/  IMAD.MOV.U32 R65, RZ, RZ, R64 ;  /* 0x000000ffff417224 */ /* 0x000fce00078e0040 */
.L_x_26922:
[----:B------:R-:W-:Y:S05]  /*36e0*/  BSYNC.RECONVERGENT B1 ;  /* 0x0000000000017941 */ /* 0x000fea0003800200 */
.L_x_26920:
        /* <DEDUP_REMOVED lines=11> */
.L_x_26924:
[----:B------:R-:W-:Y:S01]  /*37a0*/  MOV R41, R2 ;  /* 0x0000000200297202 */ /* 0x000fe20000000f00 */
[----:B------:R-:W-:Y:S02]  /*37b0*/  IMAD.MOV.U32 R43, RZ, RZ, R38 ;  /* 0x000000ffff2b7224 */ /* 0x000fe400078e0026 */
[----:B------:R-:W-:Y:S02]  /*37c0*/  IMAD.MOV.U32 R28, RZ, RZ, R31 ;  /* 0x000000ffff1c7224 */ /* 0x000fe400078e001f */
[----:B------:R-:W-:-:S07]  /*37d0*/  IMAD.MOV.U32 R64, RZ, RZ, R63 ;  /* 0x000000ffff407224 */ /* 0x000fce00078e003f */
.L_x_26925:
[----:B------:R-:W-:Y:S05]  /*37e0*/  BSYNC.RECONVERGENT B1 ;  /* 0x0000000000017941 */ /* 0x000fea0003800200 */
.L_x_26923:
        /* <DEDUP_REMOVED lines=11> */
.L_x_26927:
[----:B------:R-:W-:Y:S01]  /*38a0*/  MOV R2, R41 ;  /* 0x0000002900027202 */ /* 0x000fe20000000f00 */
[----:B------:R-:W-:Y:S02]  /*38b0*/  IMAD.MOV.U32 R38, RZ, RZ, R43 ;  /* 0x000000ffff267224 */ /* 0x000fe400078e002b */
[----:B------:R-:W-:Y:S02]  /*38c0*/  IMAD.MOV.U32 R31, RZ, RZ, R30 ;  /* 0x000000ffff1f7224 */ /* 0x000fe400078e001e */
[----:B------:R-:W-:-:S07]  /*38d0*/  IMAD.MOV.U32 R63, RZ, RZ, R62 ;  /* 0x000000ffff3f7224 */ /* 0x000fce00078e003e */
.L_x_26928:
[----:B------:R-:W-:Y:S05]  /*38e0*/  BSYNC.RECONVERGENT B1 ;  /* 0x0000000000017941 */ /* 0x000fea0003800200 */
.L_x_26926:
        /* <DEDUP_REMOVED lines=11> */
.L_x_26930:
[----:B------:R-:W-:Y:S01]  /*39a0*/  MOV R41, R2 ;  /* 0x0000000200297202 */ /* 0x000fe20000000f00 */
[----:B------:R-:W-:Y:S02]  /*39b0*/  IMAD.MOV.U32 R43, RZ, RZ, R38 ;  /* 0x000000ffff2b7224 */ /* 0x000fe400078e0026 */
[----:B------:R-:W-:Y:S02]  /*39c0*/  IMAD.MOV.U32 R30, RZ, RZ, R33 ;  /* 0x000000ffff1e7224 */ /* 0x000fe400078e0021 */
[----:B------:R-:W-:-:S07]  /*39d0*/  IMAD.MOV.U32 R62, RZ, RZ, R61 ;  /* 0x000000ffff3e7224 */ /* 0x000fce00078e003d */
.L_x_26931:
[----:B------:R-:W-:Y:S05]  /*39e0*/  BSYNC.RECONVERGENT B1 ;  /* 0x0000000000017941 */ /* 0x000fea0003800200 */
.L_x_26929:
        /* <DEDUP_REMOVED lines=11> */
.L_x_26933:
[----:B------:R-:W-:Y:S01]  /*3aa0*/  MOV R2, R41 ;  /* 0x0000002900027202 */ /* 0x000fe20000000f00 */
[----:B------:R-:W-:Y:S02]  /*3ab0*/  IMAD.MOV.U32 R38, RZ, RZ, R43 ;  /* 0x000000ffff267224 */ /* 0x000fe400078e002b */
[----:B------:R-:W-:Y:S02]  /*3ac0*/  IMAD.MOV.U32 R33, RZ, RZ, R32 ;  /* 0x000000ffff217224 */ /* 0x000fe400078e0020 */
[----:B------:R-:W-:-:S07]  /*3ad0*/  IMAD.MOV.U32 R61, RZ, RZ, R60 ;  /* 0x000000ffff3d7224 */ /* 0x000fce00078e003c */
.L_x_26934:
[----:B------:R-:W-:Y:S05]  /*3ae0*/  BSYNC.RECONVERGENT B1 ;  /* 0x0000000000017941 */ /* 0x000fea0003800200 */
.L_x_26932:
        /* <DEDUP_REMOVED lines=11> */
.L_x_26936:
[----:B------:R-:W-:Y:S01]  /*3ba0*/  MOV R41, R2 ;  /* 0x0000000200297202 */ /* 0x000fe20000000f00 */
[----:B------:R-:W-:Y:S02]  /*3bb0*/  IMAD.MOV.U32 R43, RZ, RZ, R38 ;  /* 0x000000ffff2b7224 */ /* 0x000fe400078e0026 */
[----:B------:R-:W-:Y:S02]  /*3bc0*/  IMAD.MOV.U32 R32, RZ, RZ, R35 ;  /* 0x000000ffff207224 */ /* 0x000fe400078e0023 */
[----:B------:R-:W-:-:S07]  /*3bd0*/  IMAD.MOV.U32 R60, RZ, RZ, R59 ;  /* 0x000000ffff3c7224 */ /* 0x000fce00078e003b */
.L_x_26937:
[----:B------:R-:W-:Y:S05]  /*3be0*/  BSYNC.RECONVERGENT B1 ;  /* 0x0000000000017941 */ /* 0x000fea0003800200 */
.L_x_26935:
        /* <DEDUP_REMOVED lines=11> */
.L_x_26939:
[----:B------:R-:W-:Y:S01]  /*3ca0*/  MOV R2, R41 ;  /* 0x0000002900027202 */ /* 0x000fe20000000f00 */
[----:B------:R-:W-:Y:S02]  /*3cb0*/  IMAD.MOV.U32 R38, RZ, RZ, R43 ;  /* 0x000000ffff267224 */ /* 0x000fe400078e002b */
[----:B------:R-:W-:Y:S02]  /*3cc0*/  IMAD.MOV.U32 R35, RZ, RZ, R34 ;  /* 0x000000ffff237224 */ /* 0x000fe400078e0022 */
[----:B------:R-:W-:-:S07]  /*3cd0*/  IMAD.MOV.U32 R59, RZ, RZ, R58 ;  /* 0x000000ffff3b7224 */ /* 0x000fce00078e003a */
.L_x_26940:
[----:B------:R-:W-:Y:S05]  /*3ce0*/  BSYNC.RECONVERGENT B1 ;  /* 0x0000000000017941 */ /* 0x000fea0003800200 */
.L_x_26938:
        /* <DEDUP_REMOVED lines=11> */
.L_x_26942:
[----:B------:R-:W-:Y:S01]  /*3da0*/  MOV R41, R2 ;  /* 0x0000000200297202 */ /* 0x000fe20000000f00 */
[----:B------:R-:W-:Y:S02]  /*3db0*/  IMAD.MOV.U32 R43, RZ, RZ, R38 ;  /* 0x000000ffff2b7224 */ /* 0x000fe400078e0026 */
[----:B------:R-:W-:Y:S02]  /*3dc0*/  IMAD.MOV.U32 R34, RZ, RZ, R37 ;  /* 0x000000ffff227224 */ /* 0x000fe400078e0025 */
[----:B------:R-:W-:-:S07]  /*3dd0*/  IMAD.MOV.U32 R58, RZ, RZ, R57 ;  /* 0x000000ffff3a7224 */ /* 0x000fce00078e0039 */
.L_x_26943:
[----:B------:R-:W-:Y:S05]  /*3de0*/  BSYNC.RECONVERGENT B1 ;  /* 0x0000000000017941 */ /* 0x000fea0003800200 */
.L_x_26941:
        /* <DEDUP_REMOVED lines=11> */
.L_x_26945:
[----:B------:R-:W-:Y:S01]  /*3ea0*/  MOV R2, R41 ;  /* 0x0000002900027202 */ /* 0x000fe20000000f00 */
[----:B------:R-:W-:Y:S02]  /*3eb0*/  IMAD.MOV.U32 R38, RZ, RZ, R43 ;  /* 0x000000ffff267224 */ /* 0x000fe400078e002b */
[----:B------:R-:W-:Y:S02]  /*3ec0*/  IMAD.MOV.U32 R37, RZ, RZ, R36 ;  /* 0x000000ffff257224 */ /* 0x000fe400078e0024 */
[----:B------:R-:W-:-:S07]  /*3ed0*/  IMAD.MOV.U32 R57, RZ, RZ, R56 ;  /* 0x000000ffff397224 */ /* 0x000fce00078e0038 */
.L_x_26946:
[----:B------:R-:W-:Y:S05]  /*3ee0*/  BSYNC.RECONVERGENT B1 ;  /* 0x0000000000017941 */ /* 0x000fea0003800200 */
.L_x_26944:
        /* <DEDUP_REMOVED lines=11> */
.L_x_26948:
[----:B------:R-:W-:Y:S01]  /*3fa0*/  MOV R41, R2 ;  /* 0x0000000200297202 */ /* 0x000fe20000000f00 */
[----:B------:R-:W-:Y:S02]  /*3fb0*/  IMAD.MOV.U32 R36, RZ, RZ, R39 ;  /* 0x000000ffff247224 */ /* 0x000fe400078e0027 */
[----:B------:R-:W-:Y:S02]  /*3fc0*/  IMAD.MOV.U32 R43, RZ, RZ, R38 ;  /* 0x000000ffff2b7224 */ /* 0x000fe400078e0026 */
[----:B------:R-:W-:-:S07]  /*3fd0*/  IMAD.MOV.U32 R56, RZ, RZ, R3 ;  /* 0x000000ffff387224 */ /* 0x000fce00078e0003 */
.L_x_26949:
[----:B------:R-:W-:Y:S05]  /*3fe0*/  BSYNC.RECONVERGENT B1 ;  /* 0x0000000000017941 */ /* 0x000fea0003800200 */
.L_x_26947:
        /* <DEDUP_REMOVED lines=11> */
.L_x_26951:
[----:B------:R-:W-:Y:S01]  /*40a0*/  MOV R39, R4 ;  /* 0x0000000400277202 */ /* 0x000fe20000000f00 */
[----:B------:R-:W-:Y:S01]  /*40b0*/  IMAD.MOV.U32 R3, RZ, RZ, R0 ;  /* 0x000000ffff037224 */ /* 0x000fe200078e0000 */
[----:B------:R-:W-:Y:S01]  /*40c0*/  MOV R4, R41 ;  /* 0x0000002900047202 */ /* 0x000fe20000000f00 */
[----:B------:R-:W-:Y:S02]  /*40d0*/  IMAD.MOV.U32 R38, RZ, RZ, R41 ;  /* 0x000000ffff267224 */ /* 0x000fe400078e0029 */
[--C-:B------:R-:W-:Y:S02]  /*40e0*/  IMAD.MOV.U32 R2, RZ, RZ, R43.reuse ;  /* 0x000000ffff027224 */ /* 0x100fe400078e002b */
[----:B------:R-:W-:-:S07]  /*40f0*/  IMAD.MOV.U32 R0, RZ, RZ, R43 ;  /* 0x000000ffff007224 */ /* 0x000fce00078e002b */
.L_x_26952:
[----:B------:R-:W-:Y:S05]  /*4100*/  BSYNC.RECONVERGENT B1 ;  /* 0x0000000000017941 */ /* 0x000fea0003800200 */
.L_x_26950:
[----:B------:R-:W-:Y:S01]  /*4110*/  VIADD R7, R7, 0x4 ;  /* 0x0000000407077836 */ /* 0x000fe20000000000 */
[----:B------:R-:W-:Y:S06]  /*4120*/  @P1 BRA `(.L_x_26953) ;  /* 0xffffffe0000c1947 */ /* 0x000fec000383ffff */
.L_x_26859:
[----:B------:R-:W-:Y:S05]  /*4130*/  BSYNC.RECONVERGENT B0 ;  /* 0x0000000000007941 */ /* 0x000fea0003800200 */
.L_x_26858:
        /* <DEDUP_REMOVED lines=99> */
[----:B------:R-:W-:Y:S04]  /*4770*/  STL.64 [R1], R6 ;  /* 0x0000000601007387 */ /* 0x000fe80000100a00 */
[----:B------:R0:W-:Y:S02]  /*4780*/  STL.64 [R1+0xb8], R40 ;  /* 0x0000b82801007387 */ /* 0x0001e40000100a00 */
[----:B0-----:R-:W-:Y:S01]  /*4790*/  IMAD.MOV.U32 R41, RZ, RZ, R5 ;  /* 0x000000ffff297224 */ /* 0x001fe200078e0005 */
[----:B------:R-:W-:Y:S06]  /*47a0*/  @P0 BRA `(.L_x_26955) ;  /* 0x0000002000280947 */ /* 0x000fec0003800000 */
[C---:B------:R-:W-:Y:S01]  /*47b0*/  FSETP.GT.FTZ.AND P0, PT, R5.reuse, R6, PT ;  /* 0x000000060500720b */ /* 0x040fe20003f14000 */
[----:B------:R-:W-:Y:S01]  /*47c0*/  IMAD.MOV.U32 R0, RZ, RZ, R2 ;  /* 0x000000ffff007224 */ /* 0x000fe200078e0002 */
[----:B------:R-:W-:Y:S02]  /*47d0*/  MOV R4, R38 ;  /* 0x0000002600047202 */ /* 0x000fe40000000f00 */
        /* <DEDUP_REMOVED lines=10> */
.L_x_27049:
        /* <DEDUP_REMOVED lines=20> */
.L_x_26957:
[----:B------:R-:W-:Y:S02]  /*49c0*/  IMAD.MOV.U32 R2, RZ, RZ, R9 ;  /* 0x000000ffff027224 */ /* 0x000fe400078e0009 */
[----:B------:R-:W-:Y:S01]  /*49d0*/  IMAD.MOV.U32 R38, RZ, RZ, R85 ;  /* 0x000000ffff267224 */ /* 0x000fe200078e0055 */
[----:B------:R-:W-:Y:S01]  /*49e0*/  MOV R85, R84 ;  /* 0x0000005400557202 */ /* 0x000fe20000000f00 */
[----:B------:R-:W-:-:S07]  /*49f0*/  IMAD.MOV.U32 R9, RZ, RZ, R8 ;  /* 0x000000ffff097224 */ /* 0x000fce00078e0008 */
.L_x_26958:
[----:B------:R-:W-:Y:S05]  /*4a00*/  BSYNC.RECONVERGENT B1 ;  /* 0x0000000000017941 */ /* 0x000fea0003800200 */
.L_x_26956:
        /* <DEDUP_REMOVED lines=11> */
.L_x_26960:
[----:B------:R-:W-:Y:S01]  /*4ac0*/  IMAD.MOV.U32 R7, RZ, RZ, R2 ;  /* 0x000000ffff077224 */ /* 0x000fe200078e0002 */
[----:B------:R-:W-:Y:S01]  /*4ad0*/  MOV R84, R83 ;  /* 0x0000005300547202 */ /* 0x000fe20000000f00 */
[----:B------:R-:W-:Y:S02]  /*4ae0*/  IMAD.MOV.U32 R43, RZ, RZ, R38 ;  /* 0x000000ffff2b7224 */ /* 0x000fe400078e0026 */
[----:B------:R-:W-:-:S07]  /*4af0*/  IMAD.MOV.U32 R8, RZ, RZ, R11 ;  /* 0x000000ffff087224 */ /* 0x000fce00078e000b */
.L_x_26961:
[----:B------:R-:W-:Y:S05]  /*4b00*/  BSYNC.RECONVERGENT B1 ;  /* 0x0000000000017941 */ /* 0x000fea0003800200 */
.L_x_26959:
        /* <DEDUP_REMOVED lines=11> */
.L_x_26963:
[----:B------:R-:W-:Y:S01]  /*4bc0*/  IMAD.MOV.U32 R2, RZ, RZ, R7 ;  /* 0x000000ffff027224 */ /* 0x000fe200078e0007 */
[----:B------:R-:W-:Y:S01]  /*4bd0*/  MOV R83, R82 ;  /* 0x0000005200537202 */ /* 0x000fe20000000f00 */
[----:B------:R-:W-:Y:S02]  /*4be0*/  IMAD.MOV.U32 R38, RZ, RZ, R43 ;  /* 0x000000ffff267224 */ /* 0x000fe400078e002b */
[----:B------:R-:W-:-:S07]  /*4bf0*/  IMAD.MOV.U32 R11, RZ, RZ, R10 ;  /* 0x000000ffff0b7224 */ /* 0x000fce00078e000a */
.L_x_26964:
[----:B------:R-:W-:Y:S05]  /*4c00*/  BSYNC.RECONVERGENT B1 ;  /* 0x0000000000017941 */ /* 0x000fea0003800200 */
.L_x_26962:
        /* <DEDUP_REMOVED lines=11> */
.L_x_26966:
[----:B------:R-:W-:Y:S01]  /*4cc0*/  IMAD.MOV.U32 R7, RZ, RZ, R2 ;  /* 0x000000ffff077224 */ /* 0x000fe200078e0002 */
[----:B------:R-:W-:Y:S01]  /*4cd0*/  MOV R82, R81 ;  /* 0x0000005100527202 */ /* 0x000fe20000000f00 */
[----:B------:R-:W-:Y:S02]  /*4ce0*/  IMAD.MOV.U32 R43, RZ, RZ, R38 ;  /* 0x000000ffff2b7224 */ /* 0x000fe400078e0026 */
[----:B------:R-:W-:-:S07]  /*4cf0*/  IMAD.MOV.U32 R10, RZ, RZ, R13 ;  /* 0x000000ffff0a7224 */ /* 0x000fce00078e000d */
.L_x_26967:
[----:B------:R-:W-:Y:S05]  /*4d00*/  BSYNC.RECONVERGENT B1 ;  /* 0x0000000000017941 */ /* 0x000fea0003800200 */
.L_x_26965:
        /* <DEDUP_REMOVED lines=11> */
.L_x_26969:
[----:B------:R-:W-:Y:S01]  /*4dc0*/  IMAD.MOV.U32 R2, RZ, RZ, R7 ;  /* 0x000000ffff027224 */ /* 0x000fe200078e0007 */
[----:B------:R-:W-:Y:S01]  /*4dd0*/  MOV R81, R80 ;  /* 0x0000005000517202 */ /* 0x000fe20000000f00 */
[----:B------:R-:W-:Y:S02]  /*4de0*/  IMAD.MOV.U32 R38, RZ, RZ, R43 ;  /* 0x000000ffff267224 */ /* 0x000fe400078e002b */
[----:B------:R-:W-:-:S07]  /*4df0*/  IMAD.MOV.U32 R13, RZ, RZ, R12 ;  /* 0x000000ffff0d7224 */ /* 0x000fce00078e000c */
.L_x_26970:
[----:B------:R-:W-:Y:S05]  /*4e00*/  BSYNC.RECONVERGENT B1 ;  /* 0x0000000000017941 */ /* 0x000fea0003800200 */
.L_x_26968:
        /* <DEDUP_REMOVED lines=11> */
.L_x_26972:
[----:B------:R-:W-:Y:S01]  /*4ec0*/  IMAD.MOV.U32 R7, RZ, RZ, R2 ;  /* 0x000000ffff077224 */ /* 0x000fe200078e0002 */
[----:B------:R-:W-:Y:S01]  /*4ed0*/  MOV R80, R79 ;  /* 0x0000004f00507202 */ /* 0x000fe20000000f00 */
[----:B------:R-:W-:Y:S02]  /*4ee0*/  IMAD.MOV.U32 R43, RZ, RZ, R38 ;  /* 0x000000ffff2b7224 */ /* 0x000fe400078e0026 */
[----:B------:R-:W-:-:S07]  /*4ef0*/  IMAD.MOV.U32 R12, RZ, RZ, R15 ;  /* 0x000000ffff0c7224 */ /* 0x000fce00078e000f */
.L_x_26973:
[----:B------:R-:W-:Y:S05]  /*4f00*/  BSYNC.RECONVERGENT B1 ;  /* 0x0000000000017941 */ /* 0x000fea0003800200 */
.L_x_26971:
        /* <DEDUP_REMOVED lines=11> */
.L_x_26975:
[----:B------:R-:W-:Y:S01]  /*4fc0*/  IMAD.MOV.U32 R2, RZ, RZ, R7 ;  /* 0x000000ffff027224 */ /* 0x000fe200078e0007 */
[----:B------:R-:W-:Y:S01]  /*4fd0*/  MOV R79, R78 ;  /* 0x0000004e004f7202 */ /* 0x000fe20000000f00 */
[----:B------:R-:W-:Y:S02]  /*4fe0*/  IMAD.MOV.U32 R38, RZ, RZ, R43 ;  /* 0x000000ffff267224 */ /* 0x000fe400078e002b */
[----:B------:R-:W-:-:S07]  /*4ff0*/  IMAD.MOV.U32 R15, RZ, RZ, R14 ;  /* 0x000000ffff0f7224 */ /* 0x000fce00078e000e */
.L_x_26976:
[----:B------:R-:W-:Y:S05]  /*5000*/  BSYNC.RECONVERGENT B1 ;  /* 0x0000000000017941 */ /* 0x000fea0003800200 */
.L_x_26974:
        /* <DEDUP_REMOVED lines=11> */
.L_x_26978:
[----:B------:R-:W-:Y:S01]  /*50c0*/  IMAD.MOV.U32 R7, RZ, RZ, R2 ;  /* 0x000000ffff077224 */ /* 0x000fe200078e0002 */
[----:B------:R-:W-:Y:S01]  /*50d0*/  MOV R78, R77 ;  /* 0x0000004d004e7202 */ /* 0x000fe20000000f00 */
[----:B------:R-:W-:Y:S02]  /*50e0*/  IMAD.MOV.U32 R43, RZ, RZ, R38 ;  /* 0x000000ffff2b7224 */ /* 0x000fe400078e0026 */
[----:B------:R-:W-:-:S07]  /*50f0*/  IMAD.MOV.U32 R14, RZ, RZ, R17 ;  /* 0x000000ffff0e7224 */ /* 0x000fce00078e0011 */
.L_x_26979:
[----:B------:R-:W-:Y:S05]  /*5100*/  BSYNC.RECONVERGENT B1 ;  /* 0x0000000000017941 */ /* 0x000fea0003800200 */
.L_x_26977:
        /* <DEDUP_REMOVED lines=11> */
.L_x_26981:
[----:B------:R-:W-:Y:S01]  /*51c0*/  IMAD.MOV.U32 R2, RZ, RZ, R7 ;  /* 0x000000ffff027224 */ /* 0x000fe200078e0007 */
[----:B------:R-:W-:Y:S01]  /*51d0*/  MOV R77, R76 ;  /* 0x0000004c004d7202 */ /* 0x000fe20000000f00 */
[----:B------:R-:W-:Y:S02]  /*51e0*/  IMAD.MOV.U32 R38, RZ, RZ, R43 ;  /* 0x000000ffff267224 */ /* 0x000fe400078e002b */
[----:B------:R-:W-:-:S07]  /*51f0*/  IMAD.MOV.U32 R17, RZ, RZ, R16 ;  /* 0x000000ffff117224 */ /* 0x000fce00078e0010 */
.L_x_26982:
[----:B------:R-:W-:Y:S05]  /*5200*/  BSYNC.RECONVERGENT B1 ;  /* 0x0000000000017941 */ /* 0x000fea0003800200 */
.L_x_26980:
        /* <DEDUP_REMOVED lines=11> */
.L_x_26984:
[----:B------:R-:W-:Y:S01]  /*52c0*/  IMAD.MOV.U32 R7, RZ, RZ, R2 ;  /* 0x000000ffff077224 */ /* 0x000fe200078e0002 */
[----:B------:R-:W-:Y:S01]  /*52d0*/  MOV R76, R75 ;  /* 0x0000004b004c7202 */ /* 0x000fe20000000f00 */
[----:B------:R-:W-:Y:S02]  /*52e0*/  IMAD.MOV.U32 R43, RZ, RZ, R38 ;  /* 0x000000ffff2b7224 */ /* 0x000fe400078e0026 */
[----:B------:R-:W-:-:S07]  /*52f0*/  IMAD.MOV.U32 R16, RZ, RZ, R19 ;  /* 0x000000ffff107224 */ /* 0x000fce00078e0013 */
.L_x_26985:
[----:B------:R-:W-:Y:S05]  /*5300*/  BSYNC.RECONVERGENT B1 ;  /* 0x0000000000017941 */ /* 0x000fea0003800200 */
.L_x_26983:
        /* <DEDUP_REMOVED lines=11> */
.L_x_26987:
[----:B------:R-:W-:Y:S01]  /*53c0*/  IMAD.MOV.U32 R2, RZ, RZ, R7 ;  /* 0x000000ffff027224 */ /* 0x000fe200078e0007 */
[----:B------:R-:W-:Y:S01]  /*53d0*/  MOV R75, R74 ;  /* 0x0000004a004b7202 */ /* 0x000fe20000000f00 */
[----:B------:R-:W-:Y:S02]  /*53e0*/  IMAD.MOV.U32 R38, RZ, RZ, R43 ;  /* 0x000000ffff267224 */ /* 0x000fe400078e002b */
[----:B------:R-:W-:-:S07]  /*53f0*/  IMAD.MOV.U32 R19, RZ, RZ, R18 ;  /* 0x000000ffff137224 */ /* 0x000fce00078e0012 */
.L_x_26988:
[----:B------:R-:W-:Y:S05]  /*5400*/  BSYNC.RECONVERGENT B1 ;  /* 0x0000000000017941 */ /* 0x000fea0003800200 */
.L_x_26986:
        /* <DEDUP_REMOVED lines=11> */
.L_x_26990:
[----:B------:R-:W-:Y:S01]  /*54c0*/  IMAD.MOV.U32 R7, RZ, RZ, R2 ;  /* 0x000000ffff077224 */ /* 0x000fe200078e0002 */
[----:B------:R-:W-:Y:S01]  /*54d0*/  MOV R74, R73 ;  /* 0x00000049004a7202 */ /* 0x000fe20000000f00 */
[----:B------:R-:W-:Y:S02]  /*54e0*/  IMAD.MOV.U32 R43, RZ, RZ, R38 ;  /* 0x000000ffff2b7224 */ /* 0x000fe400078e0026 */
[----:B------:R-:W-:-:S07]  /*54f0*/  IMAD.MOV.U32 R18, RZ, RZ, R21 ;  /* 0x000000ffff127224 */ /* 0x000fce00078e0015 */
.L_x_26991:
[----:B------:R-:W-:Y:S05]  /*5500*/  BSYNC.RECONVERGENT B1 ;  /* 0x0000000000017941 */ /* 0x000fea0003800200 */
.L_x_26989:
        /* <DEDUP_REMOVED lines=11> */
.L_x_26993:
[----:B------:R-:W-:Y:S01]  /*55c0*/  IMAD.MOV.U32 R2, RZ, RZ, R7 ;  /* 0x000000ffff027224 */ /* 0x000fe200078e0007 */
[----:B------:R-:W-:Y:S01]  /*55d0*/  MOV R73, R72 ;  /* 0x0000004800497202 */ /* 0x000fe20000000f00 */
[----:B------:R-:W-:Y:S02]  /*55e0*/  IMAD.MOV.U32 R38, RZ, RZ, R43 ;  /* 0x000000ffff267224 */ /* 0x000fe400078e002b */
[----:B------:R-:W-:-:S07]  /*55f0*/  IMAD.MOV.U32 R21, RZ, RZ, R20 ;  /* 0x000000ffff157224 */ /* 0x000fce00078e0014 */
.L_x_26994:
[----:B------:R-:W-:Y:S05]  /*5600*/  BSYNC.RECONVERGENT B1 ;  /* 0x0000000000017941 */ /* 0x000fea0003800200 */
.L_x_26992:
        /* <DEDUP_REMOVED lines=11> */
.L_x_26996:
[----:B------:R-:W-:Y:S01]  /*56c0*/  IMAD.MOV.U32 R7, RZ, RZ, R2 ;  /* 0x000000ffff077224 */ /* 0x000fe200078e0002 */
[----:B------:R-:W-:Y:S01]  /*56d0*/  MOV R72, R71 ;  /* 0x0000004700487202 */ /* 0x000fe20000000f00 */
[----:B------:R-:W-:Y:S02]  /*56e0*/  IMAD.MOV.U32 R43, RZ, RZ, R38 ;  /* 0x000000ffff2b7224 */ /* 0x000fe400078e0026 */
[----:B------:R-:W-:-:S07]  /*56f0*/  IMAD.MOV.U32 R20, RZ, RZ, R23 ;  /* 0x000000ffff147224 */ /* 0x000fce00078e0017 */
.L_x_26997:
[----:B------:R-:W-:Y:S05]  /*5700*/  BSYNC.RECONVERGENT B1 ;  /* 0x0000000000017941 */ /* 0x000fea0003800200 */
.L_x_26995:
        /* <DEDUP_REMOVED lines=11> */
.L_x_26999:
[----:B------:R-:W-:Y:S01]  /*57c0*/  IMAD.MOV.U32 R2, RZ, RZ, R7 ;  /* 0x000000ffff027224 */ /* 0x000fe200078e0007 */
[----:B------:R-:W-:Y:S01]  /*57d0*/  MOV R71, R70 ;  /* 0x0000004600477202 */ /* 0x000fe20000000f00 */
[----:B------:R-:W-:Y:S02]  /*57e0*/  IMAD.MOV.U32 R38, RZ, RZ, R43 ;  /* 0x000000ffff267224 */ /* 0x000fe400078e002b */
[----:B------:R-:W-:-:S07]  /*57f0*/  IMAD.MOV.U32 R23, RZ, RZ, R22 ;  /* 0x000000ffff177224 */ /* 0x000fce00078e0016 */
.L_x_27000:
[----:B------:R-:W-:Y:S05]  /*5800*/  BSYNC.RECONVERGENT B1 ;  /* 0x0000000000017941 */ /* 0x000fea0003800200 */
.L_x_26998:
        /* <DEDUP_REMOVED lines=11> */
.L_x_27002:
[----:B------:R-:W-:Y:S01]  /*58c0*/  IMAD.MOV.U32 R7, RZ, RZ, R2 ;  /* 0x000000ffff077224 */ /* 0x000fe200078e0002 */
[----:B------:R-:W-:Y:S01]  /*58d0*/  MOV R70, R69 ;  /* 0x0000004500467202 */ /* 0x000fe20000000f00 */
[----:B------:R-:W-:Y:S02]  /*58e0*/  IMAD.MOV.U32 R43, RZ, RZ, R38 ;  /* 0x000000ffff2b7224 */ /* 0x000fe400078e0026 */
[----:B------:R-:W-:-:S07]  /*58f0*/  IMAD.MOV.U32 R22, RZ, RZ, R25 ;  /* 0x000000ffff167224 */ /* 0x000fce00078e0019 */
.L_x_27003:
[----:B------:R-:W-:Y:S05]  /*5900*/  BSYNC.RECONVERGENT B1 ;  /* 0x0000000000017941 */ /* 0x000fea0003800200 */
.L_x_27001:
        /* <DEDUP_REMOVED lines=11> */
.L_x_27005:
[----:B------:R-:W-:Y:S01]  /*59c0*/  IMAD.MOV.U32 R2, RZ, RZ, R7 ;  /* 0x000000ffff027224 */ /* 0x000fe200078e0007 */
[----:B------:R-:W-:Y:S01]  /*59d0*/  MOV R69, R68 ;  /* 0x0000004400457202 */ /* 0x000fe20000000f00 */
[----:B------:R-:W-:Y:S02]  /*59e0*/  IMAD.MOV.U32 R38, RZ, RZ, R43 ;  /* 0x000000ffff267224 */ /* 0x000fe400078e002b */
[----:B------:R-:W-:-:S07]  /*59f0*/  IMAD.MOV.U32 R25, RZ, RZ, R24 ;  /* 0x000000ffff197224 */ /* 0x000fce00078e0018 */
.L_x_27006:
[----:B------:R-:W-:Y:S05]  /*5a00*/  BSYNC.RECONVERGENT B1 ;  /* 0x0000000000017941 */ /* 0x000fea0003800200 */
.L_x_27004:
        /* <DEDUP_REMOVED lines=11> */
.L_x_27008:
[----:B------:R-:W-:Y:S01]  /*5ac0*/  IMAD.MOV.U32 R7, RZ, RZ, R2 ;  /* 0x000000ffff077224 */ /* 0x000fe200078e0002 */
[----:B------:R-:W-:Y:S01]  /*5ad0*/  MOV R68, R67 ;  /* 0x0000004300447202 */ /* 0x000fe20000000f00 */
[----:B------:R-:W-:Y:S02]  /*5ae0*/  IMAD.MOV.U32 R43, RZ, RZ, R38 ;  /* 0x000000ffff2b7224 */ /* 0x000fe400078e0026 */
[----:B------:R-:W-:-:S07]  /*5af0*/  IMAD.MOV.U32 R24, RZ, RZ, R27 ;  /* 0x000000ffff187224 */ /* 0x000fce00078e001b */
.L_x_27009:
[----:B------:R-:W-:Y:S05]  /*5b00*/  BSYNC.RECONVERGENT B1 ;  /* 0x0000000000017941 */ /* 0x000fea0003800200 */
.L_x_27007:
        /* <DEDUP_REMOVED lines=11> */
.L_x_27011:
[----:B------:R-:W-:Y:S01]  /*5bc0*/  IMAD.MOV.U32 R2, RZ, RZ, R7 ;  /* 0x000000ffff027224 */ /* 0x000fe200078e0007 */
[----:B------:R-:W-:Y:S01]  /*5bd0*/  MOV R67, R66 ;  /* 0x0000004200437202 */ /* 0x000fe20000000f00 */
[----:B------:R-:W-:Y:S02]  /*5be0*/  IMAD.MOV.U32 R38, RZ, RZ, R43 ;  /* 0x000000ffff267224 */ /* 0x000fe400078e002b */
[----:B------:R-:W-:-:S07]  /*5bf0*/  IMAD.MOV.U32 R27, RZ, RZ, R26 ;  /* 0x000000ffff1b7224 */ /* 0x000fce00078e001a */
.L_x_27012:
[----:B------:R-:W-:Y:S05]  /*5c00*/  BSYNC.RECONVERGENT B1 ;  /* 0x0000000000017941 */ /* 0x000fea0003800200 */
.L_x_27010:
        /* <DEDUP_REMOVED lines=11> */
.L_x_27014:
[----:B------:R-:W-:Y:S01]  /*5cc0*/  IMAD.MOV.U32 R7, RZ, RZ, R2 ;  /* 0x000000ffff077224 */ /* 0x000fe200078e0002 */
[----:B------:R-:W-:Y:S01]  /*5cd0*/  MOV R66, R65 ;  /* 0x0000004100427202 */ /* 0x000fe20000000f00 */
[----:B------:R-:W-:Y:S02]  /*5ce0*/  IMAD.MOV.U32 R43, RZ, RZ, R38 ;  /* 0x000000ffff2b7224 */ /* 0x000fe400078e0026 */
[----:B------:R-:W-:-:S07]  /*5cf0*/  IMAD.MOV.U32 R26, RZ, RZ, R29 ;  /* 0x000000ffff1a7224 */ /* 0x000fce00078e001d */
.L_x_27015:
[----:B------:R-:W-:Y:S05]  /*5d00*/  BSYNC.RECONVERGENT B1 ;  /* 0x0000000000017941 */ /* 0x000fea0003800200 */
.L_x_27013:
        /* <DEDUP_REMOVED lines=11> */
.L_x_27017:
[----:B------:R-:W-:Y:S01]  /*5dc0*/  IMAD.MOV.U32 R2, RZ, RZ, R7 ;  /* 0x000000ffff027224 */ /* 0x000fe200078e0007 */
[----:B------:R-:W-:Y:S01]  /*5dd0*/  MOV R65, R64 ;  /* 0x0000004000417202 */ /* 0x000fe20000000f00 */
[----:B------:R-:W-:Y:S02]  /*5de0*/  IMAD.MOV.U32 R38, RZ, RZ, R43 ;  /* 0x000000ffff267224 */ /* 0x000fe400078e002b */
[----:B------:R-:W-:-:S07]  /*5df0*/  IMAD.MOV.U32 R29, RZ, RZ, R28 ;  /* 0x000000ffff1d7224 */ /* 0x000fce00078e001c */
.L_x_27018:
[----:B------:R-:W-:Y:S05]  /*5e00*/  BSYNC.RECONVERGENT B1 ;  /* 0x0000000000017941 */ /* 0x000fea0003800200 */
.L_x_27016:
        /* <DEDUP_REMOVED lines=11> */
.L_x_27020:
[----:B------:R-:W-:Y:S01]  /*5ec0*/  IMAD.MOV.U32 R7, RZ, RZ, R2 ;  /* 0x000000ffff077224 */ /* 0x000fe200078e0002 */
[----:B------:R-:W-:Y:S01]  /*5ed0*/  MOV R64, R63 ;  /* 0x0000003f00407202 */ /* 0x000fe20000000f00 */
[----:B------:R-:W-:Y:S02]  /*5ee0*/  IMAD.MOV.U32 R43, RZ, RZ, R38 ;  /* 0x000000ffff2b7224 */ /* 0x000fe400078e0026 */
[----:B------:R-:W-:-:S07]  /*5ef0*/  IMAD.MOV.U32 R28, RZ, RZ, R31 ;  /* 0x000000ffff1c7224 */ /* 0x000fce00078e001f */
.L_x_27021:
[----:B------:R-:W-:Y:S05]  /*5f00*/  BSYNC.RECONVERGENT B1 ;  /* 0x0000000000017941 */ /* 0x000fea0003800200 */
.L_x_27019:
        /* <DEDUP_REMOVED lines=11> */
.L_x_27023:
[----:B------:R-:W-:Y:S01]  /*5fc0*/  IMAD.MOV.U32 R2, RZ, RZ, R7 ;  /* 0x000000ffff027224 */ /* 0x000fe200078e0007 */
[----:B------:R-:W-:Y:S01]  /*5fd0*/  MOV R63, R62 ;  /* 0x0000003e003f7202 */ /* 0x000fe20000000f00 */
[----:B------:R-:W-:Y:S02]  /*5fe0*/  IMAD.MOV.U32 R38, RZ, RZ, R43 ;  /* 0x000000ffff267224 */ /* 0x000fe400078e002b */
[----:B------:R-:W-:-:S07]  /*5ff0*/  IMAD.MOV.U32 R31, RZ, RZ, R30 ;  /* 0x000000ffff1f7224 */ /* 0x000fce00078e001e */
.L_x_27024:
[----:B------:R-:W-:Y:S05]  /*6000*/  BSYNC.RECONVERGENT B1 ;  /* 0x0000000000017941 */ /* 0x000fea0003800200 */
.L_x_27022:
        /* <DEDUP_REMOVED lines=11> */
.L_x_27026:
[----:B------:R-:W-:Y:S01]  /*60c0*/  IMAD.MOV.U32 R7, RZ, RZ, R2 ;  /* 0x000000ffff077224 */ /* 0x000fe200078e0002 */
[----:B------:R-:W-:Y:S01]  /*60d0*/  MOV R62, R61 ;  /* 0x0000003d003e7202 */ /* 0x000fe20000000f00 */
[----:B------:R-:W-:Y:S02]  /*60e0*/  IMAD.MOV.U32 R43, RZ, RZ, R38 ;  /* 0x000000ffff2b7224 */ /* 0x000fe400078e0026 */
[----:B------:R-:W-:-:S07]  /*60f0*/  IMAD.MOV.U32 R30, RZ, RZ, R33 ;  /* 0x000000ffff1e7224 */ /* 0x000fce00078e0021 */
.L_x_27027:
[----:B------:R-:W-:Y:S05]  /*6100*/  BSYNC.RECONVERGENT B1 ;  /* 0x0000000000017941 */ /* 0x000fea0003800200 */
.L_x_27025:
        /* <DEDUP_REMOVED lines=11> */
.L_x_27029:
[----:B------:R-:W-:Y:S01]  /*61c0*/  IMAD.MOV.U32 R2, RZ, RZ, R7 ;  /* 0x000000ffff027224 */ /* 0x000fe200078e0007 */
[----:B------:R-:W-:Y:S01]  /*61d0*/  MOV R61, R60 ;  /* 0x0000003c003d7202 */ /* 0x000fe20000000f00 */
[----:B------:R-:W-:Y:S02]  /*61e0*/  IMAD.MOV.U32 R38, RZ, RZ, R43 ;  /* 0x000000ffff267224 */ /* 0x000fe400078e002b */
[----:B------:R-:W-:-:S07]  /*61f0*/  IMAD.MOV.U32 R33, RZ, RZ, R32 ;  /* 0x000000ffff217224 */ /* 0x000fce00078e0020 */
.L_x_27030:
[----:B------:R-:W-:Y:S05]  /*6200*/  BSYNC.RECONVERGENT B1 ;  /* 0x0000000000017941 */ /* 0x000fea0003800200 */
.L_x_27028:
        /* <DEDUP_REMOVED lines=11> */
.L_x_27032:
[----:B------:R-:W-:Y:S01]  /*62c0*/  IMAD.MOV.U32 R7, RZ, RZ, R2 ;  /* 0x000000ffff077224 */ /* 0x000fe200078e0002 */
[----:B------:R-:W-:Y:S01]  /*62d0*/  MOV R60, R59 ;  /* 0x0000003b003c7202 */ /* 0x000fe20000000f00 */
[----:B------:R-:W-:Y:S02]  /*62e0*/  IMAD.MOV.U32 R43, RZ, RZ, R38 ;  /* 0x000000ffff2b7224 */ /* 0x000fe400078e0026 */
[----:B------:R-:W-:-:S07]  /*62f0*/  IMAD.MOV.U32 R32, RZ, RZ, R35 ;  /* 0x000000ffff207224 */ /* 0x000fce00078e0023 */
.L_x_27033:
[----:B------:R-:W-:Y:S05]  /*6300*/  BSYNC.RECONVERGENT B1 ;  /* 0x0000000000017941 */ /* 0x000fea0003800200 */
.L_x_27031:
        /* <DEDUP_REMOVED lines=11> */
.L_x_27035:
[----:B------:R-:W-:Y:S01]  /*63c0*/  IMAD.MOV.U32 R2, RZ, RZ, R7 ;  /* 0x000000ffff027224 */ /* 0x000fe200078e0007 */
[----:B------:R-:W-:Y:S01]  /*63d0*/  MOV R59, R58 ;  /* 0x0000003a003b7202 */ /* 0x000fe20000000f00 */
[----:B------:R-:W-:Y:S02]  /*63e0*/  IMAD.MOV.U32 R38, RZ, RZ, R43 ;  /* 0x000000ffff267224 */ /* 0x000fe400078e002b */
[----:B------:R-:W-:-:S07]  /*63f0*/  IMAD.MOV.U32 R35, RZ, RZ, R34 ;  /* 0x000000ffff237224 */ /* 0x000fce00078e0022 */
.L_x_27036:
[----:B------:R-:W-:Y:S05]  /*6400*/  BSYNC.RECONVERGENT B1 ;  /* 0x0000000000017941 */ /* 0x000fea0003800200 */
.L_x_27034:
        /* <DEDUP_REMOVED lines=11> */
.L_x_27038:
[----:B------:R-:W-:Y:S01]  /*64c0*/  IMAD.MOV.U32 R7, RZ, RZ, R2 ;  /* 0x000000ffff077224 */ /* 0x000fe200078e0002 */
[----:B------:R-:W-:Y:S01]  /*64d0*/  MOV R58, R57 ;  /* 0x00000039003a7202 */ /* 0x000fe20000000f00 */
[----:B------:R-:W-:Y:S02]  /*64e0*/  IMAD.MOV.U32 R43, RZ, RZ, R38 ;  /* 0x000000ffff2b7224 */ /* 0x000fe400078e0026 */
[----:B------:R-:W-:-:S07]  /*64f0*/  IMAD.MOV.U32 R34, RZ, RZ, R37 ;  /* 0x000000ffff227224 */ /* 0x000fce00078e0025 */
.L_x_27039:
[----:B------:R-:W-:Y:S05]  /*6500*/  BSYNC.RECONVERGENT B1 ;  /* 0x0000000000017941 */ /* 0x000fea0003800200 */
.L_x_27037:
        /* <DEDUP_REMOVED lines=11> */
.L_x_27041:
[----:B------:R-:W-:Y:S01]  /*65c0*/  IMAD.MOV.U32 R2, RZ, RZ, R7 ;  /* 0x000000ffff027224 */ /* 0x000fe200078e0007 */
[----:B------:R-:W-:Y:S01]  /*65d0*/  MOV R57, R56 ;  /* 0x0000003800397202 */ /* 0x000fe20000000f00 */
[----:B------:R-:W-:Y:S02]  /*65e0*/  IMAD.MOV.U32 R38, RZ, RZ, R43 ;  /* 0x000000ffff267224 */ /* 0x000fe400078e002b */
[----:B------:R-:W-:-:S07]  /*65f0*/  IMAD.MOV.U32 R37, RZ, RZ, R36 ;  /* 0x000000ffff257224 */ /* 0x000fce00078e0024 */
.L_x_27042:
[----:B------:R-:W-:Y:S05]  /*6600*/  BSYNC.RECONVERGENT B1 ;  /* 0x0000000000017941 */ /* 0x000fea0003800200 */
.L_x_27040:
        /* <DEDUP_REMOVED lines=11> */
.L_x_27044:
[----:B------:R-:W-:Y:S01]  /*66c0*/  IMAD.MOV.U32 R7, RZ, RZ, R2 ;  /* 0x000000ffff077224 */ /* 0x000fe200078e0002 */
[----:B------:R-:W-:Y:S01]  /*66d0*/  MOV R56, R3 ;  /* 0x0000000300387202 */ /* 0x000fe20000000f00 */
[----:B------:R-:W-:Y:S02]  /*66e0*/  IMAD.MOV.U32 R36, RZ, RZ, R39 ;  /* 0x000000ffff247224 */ /* 0x000fe400078e0027 */
[----:B------:R-:W-:-:S07]  /*66f0*/  IMAD.MOV.U32 R43, RZ, RZ, R38 ;  /* 0x000000ffff2b7224 */ /* 0x000fce00078e0026 */
.L_x_27045:
[----:B------:R-:W-:Y:S05]  /*6700*/  BSYNC.RECONVERGENT B1 ;  /* 0x0000000000017941 */ /* 0x000fea0003800200 */
.L_x_27043:
        /* <DEDUP_REMOVED lines=11> */
.L_x_27047:
[----:B------:R-:W-:Y:S01]  /*67c0*/  IMAD.MOV.U32 R39, RZ, RZ, R4 ;  /* 0x000000ffff277224 */ /* 0x000fe200078e0004 */
[----:B------:R-:W-:Y:S01]  /*67d0*/  MOV R2, R43 ;  /* 0x0000002b00027202 */ /* 0x000fe20000000f00 */
[----:B------:R-:W-:Y:S02]  /*67e0*/  IMAD.MOV.U32 R3, RZ, RZ, R0 ;  /* 0x000000ffff037224 */ /* 0x000fe400078e0000 */
[--C-:B------:R-:W-:Y:S02]  /*67f0*/  IMAD.MOV.U32 R38, RZ, RZ, R7.reuse ;  /* 0x000000ffff267224 */ /* 0x100fe400078e0007 */
[----:B------:R-:W-:Y:S02]  /*6800*/  IMAD.MOV.U32 R4, RZ, RZ, R7 ;  /* 0x000000ffff047224 */ /* 0x000fe400078e0007 */
[----:B------:R-:W-:-:S07]  /*6810*/  IMAD.MOV.U32 R0, RZ, RZ, R43 ;  /* 0x000000ffff007224 */ /* 0x000fce00078e002b */
.L_x_27048:
[----:B------:R-:W-:Y:S05]  /*6820*/  BSYNC.RECONVERGENT B1 ;  /* 0x0000000000017941 */ /* 0x000fea0003800200 */
.L_x_27046:
[----:B------:R-:W-:Y:S01]  /*6830*/  VIADD R6, R6, 0x4 ;  /* 0x0000000406067836 */ /* 0x000fe20000000000 */
[----:B------:R-:W-:Y:S06]  /*6840*/  @P1 BRA `(.L_x_27049) ;  /* 0xffffffe0000c1947 */ /* 0x000fec000383ffff */
.L_x_26955:
[----:B------:R-:W-:Y:S05]  /*6850*/  BSYNC.RECONVERGENT B0 ;  /* 0x0000000000007941 */ /* 0x000fea0003800200 */
.L_x_26954:
        /* <DEDUP_REMOVED lines=101> */
[----:B0-----:R-:W-:Y:S01]  /*6eb0*/  MOV R7, R41 ;  /* 0x0000002900077202 */ /* 0x001fe20000000f00 */
[----:B------:R-:W-:Y:S06]  /*6ec0*/  @P0 BRA `(.L_x_27051) ;  /* 0x0000002000280947 */ /* 0x000fec0003800000 */
[----:B------:R-:W-:Y:S01]  /*6ed0*/  FSETP.GT.FTZ.AND P0, PT, R41, R4, PT ;  /* 0x000000042900720b */ /* 0x000fe20003f14000 */
[----:B------:R-:W-:-:S03]  /*6ee0*/  IMAD.MOV.U32 R0, RZ, RZ, R2 ;  /* 0x000000ffff007224 */ /* 0x000fc600078e0002 */
        /* <DEDUP_REMOVED lines=9> */
[----:B------:R-:W-:Y:S02]  /*6f80*/  HFMA2 R5, -RZ, RZ, 0, 0 ;  /* 0x00000000ff057431 */ /* 0x000fe400000001ff */
[----:B------:R-:W-:-:S07]  /*6f90*/  VIADD R6, R1, 0x88 ;  /* 0x0000008801067836 */ /* 0x000fce0000000000 */
.L_x_27145:
        /* <DEDUP_REMOVED lines=20> */
.L_x_27053:
[----:B------:R-:W-:Y:S01]  /*70e0*/  IMAD.MOV.U32 R2, RZ, RZ, R9 ;  /* 0x000000ffff027224 */ /* 0x000fe200078e0009 */
[----:B------:R-:W-:Y:S01]  /*70f0*/  MOV R9, R8 ;  /* 0x0000000800097202 */ /* 0x000fe20000000f00 */
[----:B------:R-:W-:Y:S02]  /*7100*/  IMAD.MOV.U32 R38, RZ, RZ, R85 ;  /* 0x000000ffff267224 */ /* 0x000fe400078e0055 */
[----:B------:R-:W-:-:S07]  /*7110*/  IMAD.MOV.U32 R85, RZ, RZ, R84 ;  /* 0x000000ffff557224 */ /* 0x000fce00078e0054 */
.L_x_27054:
[----:B------:R-:W-:Y:S05]  /*7120*/  BSYNC.RECONVERGENT B1 ;  /* 0x0000000000017941 */ /* 0x000fea0003800200 */
.L_x_27052:
        /* <DEDUP_REMOVED lines=11> */
.L_x_27056:
[----:B------:R-:W-:Y:S01]  /*71e0*/  IMAD.MOV.U32 R41, RZ, RZ, R2 ;  /* 0x000000ffff297224 */ /* 0x000fe200078e0002 */
[----:B------:R-:W-:Y:S01]  /*71f0*/  MOV R8, R11 ;  /* 0x0000000b00087202 */ /* 0x000fe20000000f00 */
[----:B------:R-:W-:Y:S02]  /*7200*/  IMAD.MOV.U32 R43, RZ, RZ, R38 ;  /* 0x000000ffff2b7224 */ /* 0x000fe400078e0026 */
[----:B------:R-:W-:-:S07]  /*7210*/  IMAD.MOV.U32 R84, RZ, RZ, R83 ;  /* 0x000000ffff547224 */ /* 0x000fce00078e0053 */
.L_x_27057:
[----:B------:R-:W-:Y:S05]  /*7220*/  BSYNC.RECONVERGENT B1 ;  /* 0x0000000000017941 */ /* 0x000fea0003800200 */
.L_x_27055:
        /* <DEDUP_REMOVED lines=11> */
.L_x_27059:
[----:B------:R-:W-:Y:S01]  /*72e0*/  IMAD.MOV.U32 R2, RZ, RZ, R41 ;  /* 0x000000ffff027224 */ /* 0x000fe200078e0029 */
[----:B------:R-:W-:Y:S01]  /*72f0*/  MOV R11, R10 ;  /* 0x0000000a000b7202 */ /* 0x000fe20000000f00 */
[----:B------:R-:W-:Y:S02]  /*7300*/  IMAD.MOV.U32 R38, RZ, RZ, R43 ;  /* 0x000000ffff267224 */ /* 0x000fe400078e002b */
[----:B------:R-:W-:-:S07]  /*7310*/  IMAD.MOV.U32 R83, RZ, RZ, R82 ;  /* 0x000000ffff537224 */ /* 0x000fce00078e0052 */
.L_x_27060:
[----:B------:R-:W-:Y:S05]  /*7320*/  BSYNC.RECONVERGENT B1 ;  /* 0x0000000000017941 */ /* 0x000fea0003800200 */
.L_x_27058:
        /* <DEDUP_REMOVED lines=11> */
.L_x_27062:
[----:B------:R-:W-:Y:S01]  /*73e0*/  IMAD.MOV.U32 R41, RZ, RZ, R2 ;  /* 0x000000ffff297224 */ /* 0x000fe200078e0002 */
[----:B------:R-:W-:Y:S01]  /*73f0*/  MOV R10, R13 ;  /* 0x0000000d000a7202 */ /* 0x000fe20000000f00 */
[----:B------:R-:W-:Y:S02]  /*7400*/  IMAD.MOV.U32 R43, RZ, RZ, R38 ;  /* 0x000000ffff2b7224 */ /* 0x000fe400078e0026 */
[----:B------:R-:W-:-:S07]  /*7410*/  IMAD.MOV.U32 R82, RZ, RZ, R81 ;  /* 0x000000ffff527224 */ /* 0x000fce00078e0051 */
.L_x_27063:
[----:B------:R-:W-:Y:S05]  /*7420*/  BSYNC.RECONVERGENT B1 ;  /* 0x0000000000017941 */ /* 0x000fea0003800200 */
.L_x_27061:
        /* <DEDUP_REMOVED lines=11> */
.L_x_27065:
[----:B------:R-:W-:Y:S01]  /*74e0*/  IMAD.MOV.U32 R2, RZ, RZ, R41 ;  /* 0x000000ffff027224 */ /* 0x000fe200078e0029 */
[----:B------:R-:W-:Y:S01]  /*74f0*/  MOV R13, R12 ;  /* 0x0000000c000d7202 */ /* 0x000fe20000000f00 */
[----:B------:R-:W-:Y:S02]  /*7500*/  IMAD.MOV.U32 R38, RZ, RZ, R43 ;  /* 0x000000ffff267224 */ /* 0x000fe400078e002b */
[----:B------:R-:W-:-:S07]  /*7510*/  IMAD.MOV.U32 R81, RZ, RZ, R80 ;  /* 0x000000ffff517224 */ /* 0x000fce00078e0050 */
.L_x_27066:
[----:B------:R-:W-:Y:S05]  /*7520*/  BSYNC.RECONVERGENT B1 ;  /* 0x0000000000017941 */ /* 0x000fea0003800200 */
.L_x_27064:
        /* <DEDUP_REMOVED lines=11> */
.L_x_27068:
[----:B------:R-:W-:Y:S01]  /*75e0*/  IMAD.MOV.U32 R41, RZ, RZ, R2 ;  /* 0x000000ffff297224 */ /* 0x000fe200078e0002 */
[----:B------:R-:W-:Y:S01]  /*75f0*/  MOV R12, R15 ;  /* 0x0000000f000c7202 */ /* 0x000fe20000000f00 */
[----:B------:R-:W-:Y:S02]  /*7600*/  IMAD.MOV.U32 R43, RZ, RZ, R38 ;  /* 0x000000ffff2b7224 */ /* 0x000fe400078e0026 */
[----:B------:R-:W-:-:S07]  /*7610*/  IMAD.MOV.U32 R80, RZ, RZ, R79 ;  /* 0x000000ffff507224 */ /* 0x000fce00078e004f */
.L_x_27069:
[----:B------:R-:W-:Y:S05]  /*7620*/  BSYNC.RECONVERGENT B1 ;  /* 0x0000000000017941 */ /* 0x000fea0003800200 */
.L_x_27067:
        /* <DEDUP_REMOVED lines=11> */
.L_x_27071:
[----:B------:R-:W-:Y:S01]  /*76e0*/  IMAD.MOV.U32 R2, RZ, RZ, R41 ;  /* 0x000000ffff027224 */ /* 0x000fe200078e0029 */
[----:B------:R-:W-:Y:S01]  /*76f0*/  MOV R15, R14 ;  /* 0x0000000e000f7202 */ /* 0x000fe20000000f00 */
[----:B------:R-:W-:Y:S02]  /*7700*/  IMAD.MOV.U32 R38, RZ, RZ, R43 ;  /* 0x000000ffff267224 */ /* 0x000fe400078e002b */
[----:B------:R-:W-:-:S07]  /*7710*/  IMAD.MOV.U32 R79, RZ, RZ, R78 ;  /* 0x000000ffff4f7224 */ /* 0x000fce00078e004e */
.L_x_27072:
[----:B------:R-:W-:Y:S05]  /*7720*/  BSYNC.RECONVERGENT B1 ;  /* 0x0000000000017941 */ /* 0x000fea0003800200 */
.L_x_27070:
        /* <DEDUP_REMOVED lines=11> */
.L_x_27074:
[----:B------:R-:W-:Y:S01]  /*77e0*/  IMAD.MOV.U32 R41, RZ, RZ, R2 ;  /* 0x000000ffff297224 */ /* 0x000fe200078e0002 */
[----:B------:R-:W-:Y:S01]  /*77f0*/  MOV R14, R17 ;  /* 0x00000011000e7202 */ /* 0x000fe20000000f00 */
[----:B------:R-:W-:Y:S02]  /*7800*/  IMAD.MOV.U32 R43, RZ, RZ, R38 ;  /* 0x000000ffff2b7224 */ /* 0x000fe400078e0026 */
[----:B------:R-:W-:-:S07]  /*7810*/  IMAD.MOV.U32 R78, RZ, RZ, R77 ;  /* 0x000000ffff4e7224 */ /* 0x000fce00078e004d */
.L_x_27075:
[----:B------:R-:W-:Y:S05]  /*7820*/  BSYNC.RECONVERGENT B1 ;  /* 0x0000000000017941 */ /* 0x000fea0003800200 */
.L_x_27073:
        /* <DEDUP_REMOVED lines=11> */
.L_x_27077:
[----:B------:R-:W-:Y:S01]  /*78e0*/  IMAD.MOV.U32 R2, RZ, RZ, R41 ;  /* 0x000000ffff027224 */ /* 0x000fe200078e0029 */
[----:B------:R-:W-:Y:S01]  /*78f0*/  MOV R17, R16 ;  /* 0x0000001000117202 */ /* 0x000fe20000000f00 */
[----:B------:R-:W-:Y:S02]  /*7900*/  IMAD.MOV.U32 R38, RZ, RZ, R43 ;  /* 0x000000ffff267224 */ /* 0x000fe400078e002b */
[----:B------:R-:W-:-:S07]  /*7910*/  IMAD.MOV.U32 R77, RZ, RZ, R76 ;  /* 0x000000ffff4d7224 */ /* 0x000fce00078e004c */
.L_x_27078:
[----:B------:R-:W-:Y:S05]  /*7920*/  BSYNC.RECONVERGENT B1 ;  /* 0x0000000000017941 */ /* 0x000fea0003800200 */
.L_x_27076:
        /* <DEDUP_REMOVED lines=11> */
.L_x_27080:
[----:B------:R-:W-:Y:S01]  /*79e0*/  IMAD.MOV.U32 R41, RZ, RZ, R2 ;  /* 0x000000ffff297224 */ /* 0x000fe200078e0002 */
[----:B------:R-:W-:Y:S01]  /*79f0*/  MOV R16, R19 ;  /* 0x0000001300107202 */ /* 0x000fe20000000f00 */
[----:B------:R-:W-:Y:S02]  /*7a00*/  IMAD.MOV.U32 R43, RZ, RZ, R38 ;  /* 0x000000ffff2b7224 */ /* 0x000fe400078e0026 */
[----:B------:R-:W-:-:S07]  /*7a10*/  IMAD.MOV.U32 R76, RZ, RZ, R75 ;  /* 0x000000ffff4c7224 */ /* 0x000fce00078e004b */
.L_x_27081:
[----:B------:R-:W-:Y:S05]  /*7a20*/  BSYNC.RECONVERGENT B1 ;  /* 0x0000000000017941 */ /* 0x000fea0003800200 */
.L_x_27079:
        /* <DEDUP_REMOVED lines=11> */
.L_x_27083:
[----:B------:R-:W-:Y:S01]  /*7ae0*/  IMAD.MOV.U32 R2, RZ, RZ, R41 ;  /* 0x000000ffff027224 */ /* 0x000fe200078e0029 */
[----:B------:R-:W-:Y:S01]  /*7af0*/  MOV R19, R18 ;  /* 0x0000001200137202 */ /* 0x000fe20000000f00 */
[----:B------:R-:W-:Y:S02]  /*7b00*/  IMAD.MOV.U32 R38, RZ, RZ, R43 ;  /* 0x000000ffff267224 */ /* 0x000fe400078e002b */
[----:B------:R-:W-:-:S07]  /*7b10*/  IMAD.MOV.U32 R75, RZ, RZ, R74 ;  /* 0x000000ffff4b7224 */ /* 0x000fce00078e004a */
.L_x_27084:
[----:B------:R-:W-:Y:S05]  /*7b20*/  BSYNC.RECONVERGENT B1 ;  /* 0x0000000000017941 */ /* 0x000fea0003800200 */
.L_x_27082:
        /* <DEDUP_REMOVED lines=11> */
.L_x_27086:
[----:B------:R-:W-:Y:S01]  /*7be0*/  IMAD.MOV.U32 R41, RZ, RZ, R2 ;  /* 0x000000ffff297224 */ /* 0x000fe200078e0002 */
[----:B------:R-:W-:Y:S01]  /*7bf0*/  MOV R18, R21 ;  /* 0x0000001500127202 */ /* 0x000fe20000000f00 */
[----:B------:R-:W-:Y:S02]  /*7c00*/  IMAD.MOV.U32 R43, RZ, RZ, R38 ;  /* 0x000000ffff2b7224 */ /* 0x000fe400078e0026 */
[----:B------:R-:W-:-:S07]  /*7c10*/  IMAD.MOV.U32 R74, RZ, RZ, R73 ;  /* 0x000000ffff4a7224 */ /* 0x000fce00078e0049 */
.L_x_27087:
[----:B------:R-:W-:Y:S05]  /*7c20*/  BSYNC.RECONVERGENT B1 ;  /* 0x0000000000017941 */ /* 0x000fea0003800200 */
.L_x_27085:
        /* <DEDUP_REMOVED lines=11> */
.L_x_27089:
[----:B------:R-:W-:Y:S01]  /*7ce0*/  IMAD.MOV.U32 R2, RZ, RZ, R41 ;  /* 0x000000ffff027224 */ /* 0x000fe200078e0029 */
[----:B------:R-:W-:Y:S01]  /*7cf0*/  MOV R21, R20 ;  /* 0x0000001400157202 */ /* 0x000fe20000000f00 */
[----:B------:R-:W-:Y:S02]  /*7d00*/  IMAD.MOV.U32 R38, RZ, RZ, R43 ;  /* 0x000000ffff267224 */ /* 0x000fe400078e002b */
[----:B------:R-:W-:-:S07]  /*7d10*/  IMAD.MOV.U32 R73, RZ, RZ, R72 ;  /* 0x000000ffff497224 */ /* 0x000fce00078e0048 */
.L_x_27090:
[----:B------:R-:W-:Y:S05]  /*7d20*/  BSYNC.RECONVERGENT B1 ;  /* 0x0000000000017941 */ /* 0x000fea0003800200 */
.L_x_27088:
        /* <DEDUP_REMOVED lines=11> */
.L_x_27092:
[----:B------:R-:W-:Y:S01]  /*7de0*/  IMAD.MOV.U32 R41, RZ, RZ, R2 ;  /* 0x000000ffff297224 */ /* 0x000fe200078e0002 */
[----:B------:R-:W-:Y:S01]  /*7df0*/  MOV R20, R23 ;  /* 0x0000001700147202 */ /* 0x000fe20000000f00 */
[----:B------:R-:W-:Y:S02]  /*7e00*/  IMAD.MOV.U32 R43, RZ, RZ, R38 ;  /* 0x000000ffff2b7224 */ /* 0x000fe400078e0026 */
[----:B------:R-:W-:-:S07]  /*7e10*/  IMAD.MOV.U32 R72, RZ, RZ, R71 ;  /* 0x000000ffff487224 */ /* 0x000fce00078e0047 */
.L_x_27093:
[----:B------:R-:W-:Y:S05]  /*7e20*/  BSYNC.RECONVERGENT B1 ;  /* 0x0000000000017941 */ /* 0x000fea0003800200 */
.L_x_27091:
        /* <DEDUP_REMOVED lines=11> */
.L_x_27095:
[----:B------:R-:W-:Y:S01]  /*7ee0*/  IMAD.MOV.U32 R2, RZ, RZ, R41 ;  /* 0x000000ffff027224 */ /* 0x000fe200078e0029 */
[----:B------:R-:W-:Y:S01]  /*7ef0*/  MOV R23, R22 ;  /* 0x0000001600177202 */ /* 0x000fe20000000f00 */
[----:B------:R-:W-:Y:S02]  /*7f00*/  IMAD.MOV.U32 R38, RZ, RZ, R43 ;  /* 0x000000ffff267224 */ /* 0x000fe400078e002b */
[----:B------:R-:W-:-:S07]  /*7f10*/  IMAD.MOV.U32 R71, RZ, RZ, R70 ;  /* 0x000000ffff477224 */ /* 0x000fce00078e0046 */
.L_x_27096:
[----:B------:R-:W-:Y:S05]  /*7f20*/  BSYNC.RECONVERGENT B1 ;  /* 0x0000000000017941 */ /* 0x000fea0003800200 */
.L_x_27094:
        /* <DEDUP_REMOVED lines=11> */
.L_x_27098:
[----:B------:R-:W-:Y:S01]  /*7fe0*/  IMAD.MOV.U32 R41, RZ, RZ, R2 ;  /* 0x000000ffff297224 */ /* 0x000fe200078e0002 */
[----:B------:R-:W-:Y:S01]  /*7ff0*/  MOV R22, R25 ;  /* 0x0000001900167202 */ /* 0x000fe20000000f00 */
[----:B------:R-:W-:Y:S02]  /*8000*/  IMAD.MOV.U32 R43, RZ, RZ, R38 ;  /* 0x000000ffff2b7224 */ /* 0x000fe400078e0026 */
[----:B------:R-:W-:-:S07]  /*8010*/  IMAD.MOV.U32 R70, RZ, RZ, R69 ;  /* 0x000000ffff467224 */ /* 0x000fce00078e0045 */
.L_x_27099:
[----:B------:R-:W-:Y:S05]  /*8020*/  BSYNC.RECONVERGENT B1 ;  /* 0x0000000000017941 */ /* 0x000fea0003800200 */
.L_x_27097:
        /* <DEDUP_REMOVED lines=11> */
.L_x_27101:
[----:B------:R-:W-:Y:S01]  /*80e0*/  IMAD.MOV.U32 R2, RZ, RZ, R41 ;  /* 0x000000ffff027224 */ /* 0x000fe200078e0029 */
[----:B------:R-:W-:Y:S01]  /*80f0*/  MOV R25, R24 ;  /* 0x0000001800197202 */ /* 0x000fe20000000f00 */
[----:B------:R-:W-:Y:S02]  /*8100*/  IMAD.MOV.U32 R38, RZ, RZ, R43 ;  /* 0x000000ffff267224 */ /* 0x000fe400078e002b */
[----:B------:R-:W-:-:S07]  /*8110*/  IMAD.MOV.U32 R69, RZ, RZ, R68 ;  /* 0x000000ffff457224 */ /* 0x000fce00078e0044 */
.L_x_27102:
[----:B------:R-:W-:Y:S05]  /*8120*/  BSYNC.RECONVERGENT B1 ;  /* 0x0000000000017941 */ /* 0x000fea0003800200 */
.L_x_27100:
        /* <DEDUP_REMOVED lines=11> */
.L_x_27104:
[----:B------:R-:W-:Y:S01]  /*81e0*/  IMAD.MOV.U32 R41, RZ, RZ, R2 ;  /* 0x000000ffff297224 */ /* 0x000fe200078e0002 */
[----:B------:R-:W-:Y:S01]  /*81f0*/  MOV R24, R27 ;  /* 0x0000001b00187202 */ /* 0x000fe20000000f00 */
[----:B------:R-:W-:Y:S02]  /*8200*/  IMAD.MOV.U32 R43, RZ, RZ, R38 ;  /* 0x000000ffff2b7224 */ /* 0x000fe400078e0026 */
[----:B------:R-:W-:-:S07]  /*8210*/  IMAD.MOV.U32 R68, RZ, RZ, R67 ;  /* 0x000000ffff447224 */ /* 0x000fce00078e0043 */
.L_x_27105:
[----:B------:R-:W-:Y:S05]  /*8220*/  BSYNC.RECONVERGENT B1 ;  /* 0x0000000000017941 */ /* 0x000fea0003800200 */
.L_x_27103:
        /* <DEDUP_REMOVED lines=11> */
.L_x_27107:
[----:B------:R-:W-:Y:S01]  /*82e0*/  IMAD.MOV.U32 R2, RZ, RZ, R41 ;  /* 0x000000ffff027224 */ /* 0x000fe200078e0029 */
[----:B------:R-:W-:Y:S01]  /*82f0*/  MOV R27, R26 ;  /* 0x0000001a001b7202 */ /* 0x000fe20000000f00 */
[----:B------:R-:W-:Y:S02]  /*8300*/  IMAD.MOV.U32 R38, RZ, RZ, R43 ;  /* 0x000000ffff267224 */ /* 0x000fe400078e002b */
[----:B------:R-:W-:-:S07]  /*8310*/  IMAD.MOV.U32 R67, RZ, RZ, R66 ;  /* 0x000000ffff437224 */ /* 0x000fce00078e0042 */
.L_x_27108:
[----:B------:R-:W-:Y:S05]  /*8320*/  BSYNC.RECONVERGENT B1 ;  /* 0x0000000000017941 */ /* 0x000fea0003800200 */
.L_x_27106:
        /* <DEDUP_REMOVED lines=11> */
.L_x_27110:
[----:B------:R-:W-:Y:S01]  /*83e0*/  IMAD.MOV.U32 R41, RZ, RZ, R2 ;  /* 0x000000ffff297224 */ /* 0x000fe200078e0002 */
[----:B------:R-:W-:Y:S01]  /*83f0*/  MOV R26, R29 ;  /* 0x0000001d001a7202 */ /* 0x000fe20000000f00 */
[----:B------:R-:W-:Y:S02]  /*8400*/  IMAD.MOV.U32 R43, RZ, RZ, R38 ;  /* 0x000000ffff2b7224 */ /* 0x000fe400078e0026 */
[----:B------:R-:W-:-:S07]  /*8410*/  IMAD.MOV.U32 R66, RZ, RZ, R65 ;  /* 0x000000ffff427224 */ /* 0x000fce00078e0041 */
.L_x_27111:
[----:B------:R-:W-:Y:S05]  /*8420*/  BSYNC.RECONVERGENT B1 ;  /* 0x0000000000017941 */ /* 0x000fea0003800200 */
.L_x_27109:
        /* <DEDUP_REMOVED lines=11> */
.L_x_27113:
[----:B------:R-:W-:Y:S01]  /*84e0*/  IMAD.MOV.U32 R2, RZ, RZ, R41 ;  /* 0x000000ffff027224 */ /* 0x000fe200078e0029 */
[----:B------:R-:W-:Y:S01]  /*84f0*/  MOV R29, R28 ;  /* 0x0000001c001d7202 */ /* 0x000fe20000000f00 */
[----:B------:R-:W-:Y:S02]  /*8500*/  IMAD.MOV.U32 R38, RZ, RZ, R43 ;  /* 0x000000ffff267224 */ /* 0x000fe400078e002b */
[----:B------:R-:W-:-:S07]  /*8510*/  IMAD.MOV.U32 R65, RZ, RZ, R64 ;  /* 0x000000ffff417224 */ /* 0x000fce00078e0040 */
.L_x_27114:
[----:B------:R-:W-:Y:S05]  /*8520*/  BSYNC.RECONVERGENT B1 ;  /* 0x0000000000017941 */ /* 0x000fea0003800200 */
.L_x_27112:
        /* <DEDUP_REMOVED lines=11> */
.L_x_27116:
[----:B------:R-:W-:Y:S01]  /*85e0*/  IMAD.MOV.U32 R41, RZ, RZ, R2 ;  /* 0x000000ffff297224 */ /* 0x000fe200078e0002 */
[----:B------:R-:W-:Y:S01]  /*85f0*/  MOV R28, R31 ;  /* 0x0000001f001c7202 */ /* 0x000fe20000000f00 */
[----:B------:R-:W-:Y:S02]  /*8600*/  IMAD.MOV.U32 R43, RZ, RZ, R38 ;  /* 0x000000ffff2b7224 */ /* 0x000fe400078e0026 */
[----:B------:R-:W-:-:S07]  /*8610*/  IMAD.MOV.U32 R64, RZ, RZ, R63 ;  /* 0x000000ffff407224 */ /* 0x000fce00078e003f */
.L_x_27117:
[----:B------:R-:W-:Y:S05]  /*8620*/  BSYNC.RECONVERGENT B1 ;  /* 0x0000000000017941 */ /* 0x000fea0003800200 */
.L_x_27115:
        /* <DEDUP_REMOVED lines=11> */
.L_x_27119:
[----:B------:R-:W-:Y:S01]  /*86e0*/  IMAD.MOV.U32 R2, RZ, RZ, R41 ;  /* 0x000000ffff027224 */ /* 0x000fe200078e0029 */
[----:B------:R-:W-:Y:S01]  /*86f0*/  MOV R31, R30 ;  /* 0x0000001e001f7202 */ /* 0x000fe20000000f00 */
[----:B------:R-:W-:Y:S02]  /*8700*/  IMAD.MOV.U32 R38, RZ, RZ, R43 ;  /* 0x000000ffff267224 */ /* 0x000fe400078e002b */
[----:B------:R-:W-:-:S07]  /*8710*/  IMAD.MOV.U32 R63, RZ, RZ, R62 ;  /* 0x000000ffff3f7224 */ /* 0x000fce00078e003e */
.L_x_27120:
[----:B------:R-:W-:Y:S05]  /*8720*/  BSYNC.RECONVERGENT B1 ;  /* 0x0000000000017941 */ /* 0x000fea0003800200 */
.L_x_27118:
        /* <DEDUP_REMOVED lines=11> */
.L_x_27122:
[----:B------:R-:W-:Y:S01]  /*87e0*/  IMAD.MOV.U32 R41, RZ, RZ, R2 ;  /* 0x000000ffff297224 */ /* 0x000fe200078e0002 */
[----:B------:R-:W-:Y:S01]  /*87f0*/  MOV R30, R33 ;  /* 0x00000021001e7202 */ /* 0x000fe20000000f00 */
[----:B------:R-:W-:Y:S02]  /*8800*/  IMAD.MOV.U32 R43, RZ, RZ, R38 ;  /* 0x000000ffff2b7224 */ /* 0x000fe400078e0026 */
[----:B------:R-:W-:-:S07]  /*8810*/  IMAD.MOV.U32 R62, RZ, RZ, R61 ;  /* 0x000000ffff3e7224 */ /* 0x000fce00078e003d */
.L_x_27123:
[----:B------:R-:W-:Y:S05]  /*8820*/  BSYNC.RECONVERGENT B1 ;  /* 0x0000000000017941 */ /* 0x000fea0003800200 */
.L_x_27121:
        /* <DEDUP_REMOVED lines=11> */
.L_x_27125:
[----:B------:R-:W-:Y:S01]  /*88e0*/  IMAD.MOV.U32 R2, RZ, RZ, R41 ;  /* 0x000000ffff027224 */ /* 0x000fe200078e0029 */
[----:B------:R-:W-:Y:S01]  /*88f0*/  MOV R33, R32 ;  /* 0x0000002000217202 */ /* 0x000fe20000000f00 */
[----:B------:R-:W-:Y:S02]  /*8900*/  IMAD.MOV.U32 R38, RZ, RZ, R43 ;  /* 0x000000ffff267224 */ /* 0x000fe400078e002b */
[----:B------:R-:W-:-:S07]  /*8910*/  IMAD.MOV.U32 R61, RZ, RZ, R60 ;  /* 0x000000ffff3d7224 */ /* 0x000fce00078e003c */
.L_x_27126:
[----:B------:R-:W-:Y:S05]  /*8920*/  BSYNC.RECONVERGENT B1 ;  /* 0x0000000000017941 */ /* 0x000fea0003800200 */
.L_x_27124:
        /* <DEDUP_REMOVED lines=11> */
.L_x_27128:
[----:B------:R-:W-:Y:S01]  /*89e0*/  IMAD.MOV.U32 R41, RZ, RZ, R2 ;  /* 0x000000ffff297224 */ /* 0x000fe200078e0002 */
[----:B------:R-:W-:Y:S01]  /*89f0*/  MOV R32, R35 ;  /* 0x0000002300207202 */ /* 0x000fe20000000f00 */
[----:B------:R-:W-:Y:S02]  /*8a00*/  IMAD.MOV.U32 R43, RZ, RZ, R38 ;  /* 0x000000ffff2b7224 */ /* 0x000fe400078e0026 */
[----:B------:R-:W-:-:S07]  /*8a10*/  IMAD.MOV.U32 R60, RZ, RZ, R59 ;  /* 0x000000ffff3c7224 */ /* 0x000fce00078e003b */
.L_x_27129:
[----:B------:R-:W-:Y:S05]  /*8a20*/  BSYNC.RECONVERGENT B1 ;  /* 0x0000000000017941 */ /* 0x000fea0003800200 */
.L_x_27127:
        /* <DEDUP_REMOVED lines=11> */
.L_x_27131:
[----:B------:R-:W-:Y:S01]  /*8ae0*/  IMAD.MOV.U32 R2, RZ, RZ, R41 ;  /* 0x000000ffff027224 */ /* 0x000fe200078e0029 */
[----:B------:R-:W-:Y:S01]  /*8af0*/  MOV R35, R34 ;  /* 0x0000002200237202 */ /* 0x000fe20000000f00 */
[----:B------:R-:W-:Y:S02]  /*8b00*/  IMAD.MOV.U32 R38, RZ, RZ, R43 ;  /* 0x000000ffff267224 */ /* 0x000fe400078e002b */
[----:B------:R-:W-:-:S07]  /*8b10*/  IMAD.MOV.U32 R59, RZ, RZ, R58 ;  /* 0x000000ffff3b7224 */ /* 0x000fce00078e003a */
.L_x_27132:
[----:B------:R-:W-:Y:S05]  /*8b20*/  BSYNC.RECONVERGENT B1 ;  /* 0x0000000000017941 */ /* 0x000fea0003800200 */
.L_x_27130:
        /* <DEDUP_REMOVED lines=11> */
.L_x_27134:
[----:B------:R-:W-:Y:S01]  /*8be0*/  IMAD.MOV.U32 R41, RZ, RZ, R2 ;  /* 0x000000ffff297224 */ /* 0x000fe200078e0002 */
[----:B------:R-:W-:Y:S01]  /*8bf0*/  MOV R34, R37 ;  /* 0x0000002500227202 */ /* 0x000fe20000000f00 */
[----:B------:R-:W-:Y:S02]  /*8c00*/  IMAD.MOV.U32 R43, RZ, RZ, R38 ;  /* 0x000000ffff2b7224 */ /* 0x000fe400078e0026 */
[----:B------:R-:W-:-:S07]  /*8c10*/  IMAD.MOV.U32 R58, RZ, RZ, R57 ;  /* 0x000000ffff3a7224 */ /* 0x000fce00078e0039 */
.L_x_27135:
[----:B------:R-:W-:Y:S05]  /*8c20*/  BSYNC.RECONVERGENT B1 ;  /* 0x0000000000017941 */ /* 0x000fea0003800200 */
.L_x_27133:
        /* <DEDUP_REMOVED lines=11> */
.L_x_27137:
[----:B------:R-:W-:Y:S01]  /*8ce0*/  IMAD.MOV.U32 R2, RZ, RZ, R41 ;  /* 0x000000ffff027224 */ /* 0x000fe200078e0029 */
[----:B------:R-:W-:Y:S01]  /*8cf0*/  MOV R37, R36 ;  /* 0x0000002400257202 */ /* 0x000fe20000000f00 */
[----:B------:R-:W-:Y:S02]  /*8d00*/  IMAD.MOV.U32 R38, RZ, RZ, R43 ;  /* 0x000000ffff267224 */ /* 0x000fe400078e002b */
[----:B------:R-:W-:-:S07]  /*8d10*/  IMAD.MOV.U32 R57, RZ, RZ, R56 ;  /* 0x000000ffff397224 */ /* 0x000fce00078e0038 */
.L_x_27138:
[----:B------:R-:W-:Y:S05]  /*8d20*/  BSYNC.RECONVERGENT B1 ;  /* 0x0000000000017941 */ /* 0x000fea0003800200 */
.L_x_27136:
        /* <DEDUP_REMOVED lines=11> */
.L_x_27140:
[----:B------:R-:W-:Y:S01]  /*8de0*/  IMAD.MOV.U32 R41, RZ, RZ, R2 ;  /* 0x000000ffff297224 */ /* 0x000fe200078e0002 */
[----:B------:R-:W-:Y:S01]  /*8df0*/  MOV R43, R38 ;  /* 0x00000026002b7202 */ /* 0x000fe20000000f00 */
[----:B------:R-:W-:Y:S02]  /*8e00*/  IMAD.MOV.U32 R36, RZ, RZ, R39 ;  /* 0x000000ffff247224 */ /* 0x000fe400078e0027 */
[----:B------:R-:W-:-:S07]  /*8e10*/  IMAD.MOV.U32 R56, RZ, RZ, R3 ;  /* 0x000000ffff387224 */ /* 0x000fce00078e0003 */
.L_x_27141:
[----:B------:R-:W-:Y:S05]  /*8e20*/  BSYNC.RECONVERGENT B1 ;  /* 0x0000000000017941 */ /* 0x000fea0003800200 */
.L_x_27139:
        /* <DEDUP_REMOVED lines=11> */
.L_x_27143:
[----:B------:R-:W-:Y:S01]  /*8ee0*/  IMAD.MOV.U32 R39, RZ, RZ, R4 ;  /* 0x000000ffff277224 */ /* 0x000fe200078e0004 */
[----:B------:R-:W-:Y:S01]  /*8ef0*/  MOV R38, R41 ;  /* 0x0000002900267202 */ /* 0x000fe20000000f00 */
[----:B------:R-:W-:Y:S02]  /*8f00*/  IMAD.MOV.U32 R3, RZ, RZ, R0 ;  /* 0x000000ffff037224 */ /* 0x000fe400078e0000 */
[----:B------:R-:W-:Y:S02]  /*8f10*/  IMAD.MOV.U32 R2, RZ, RZ, R43 ;  /* 0x000000ffff027224 */ /* 0x000fe400078e002b */
[----:B------:R-:W-:Y:S02]  /*8f20*/  IMAD.MOV.U32 R4, RZ, RZ, R41 ;  /* 0x000000ffff047224 */ /* 0x000fe400078e0029 */
[----:B------:R-:W-:-:S07]  /*8f30*/  IMAD.MOV.U32 R0, RZ, RZ, R43 ;  /* 0x000000ffff007224 */ /* 0x000fce00078e002b */
.L_x_27144:
[----:B------:R-:W-:Y:S05]  /*8f40*/  BSYNC.RECONVERGENT B1 ;  /* 0x0000000000017941 */ /* 0x000fea0003800200 */
.L_x_27142:
[----:B------:R-:W-:Y:S01]  /*8f50*/  IADD3 R6, PT, PT, R6, 0x4, RZ ;  /* 0x0000000406067810 */ /* 0x000fe20007ffe0ff */
[----:B------:R-:W-:Y:S06]  /*8f60*/  @P1 BRA `(.L_x_27145) ;  /* 0xffffffe0000c1947 */ /* 0x000fec000383ffff */
.L_x_27051:
[----:B------:R-:W-:Y:S05]  /*8f70*/  BSYNC.RECONVERGENT B0 ;  /* 0x0000000000007941 */ /* 0x000fea0003800200 */
.L_x_27050:
        /* <DEDUP_REMOVED lines=116> */
.L_x_27241:
        /* <DEDUP_REMOVED lines=20> */
.L_x_27149:
[----:B------:R-:W-:Y:S01]  /*9800*/  IMAD.MOV.U32 R2, RZ, RZ, R9 ;  /* 0x000000ffff027224 */ /* 0x000fe200078e0009 */
[----:B------:R-:W-:Y:S01]  /*9810*/  MOV R38, R85 ;  /* 0x0000005500267202 */ /* 0x000fe20000000f00 */
[----:B------:R-:W-:Y:S02]  /*9820*/  IMAD.MOV.U32 R9, RZ, RZ, R8 ;  /* 0x000000ffff097224 */ /* 0x000fe400078e0008 */
[----:B------:R-:W-:-:S07]  /*9830*/  IMAD.MOV.U32 R85, RZ, RZ, R84 ;  /* 0x000000ffff557224 */ /* 0x000fce00078e0054 */
.L_x_27150:
[----:B------:R-:W-:Y:S05]  /*9840*/  BSYNC.RECONVERGENT B1 ;  /* 0x0000000000017941 */ /* 0x000fea0003800200 */
.L_x_27148:
        /* <DEDUP_REMOVED lines=11> */
.L_x_27152:
[----:B------:R-:W-:Y:S01]  /*9900*/  IMAD.MOV.U32 R7, RZ, RZ, R2 ;  /* 0x000000ffff077224 */ /* 0x000fe200078e0002 */
[----:B------:R-:W-:Y:S01]  /*9910*/  MOV R41, R38 ;  /* 0x0000002600297202 */ /* 0x000fe20000000f00 */
[----:B------:R-:W-:Y:S02]  /*9920*/  IMAD.MOV.U32 R8, RZ, RZ, R11 ;  /* 0x000000ffff087224 */ /* 0x000fe400078e000b */
[----:B------:R-:W-:-:S07]  /*9930*/  IMAD.MOV.U32 R84, RZ, RZ, R83 ;  /* 0x000000ffff547224 */ /* 0x000fce00078e0053 */
.L_x_27153:
[----:B------:R-:W-:Y:S05]  /*9940*/  BSYNC.RECONVERGENT B1 ;  /* 0x0000000000017941 */ /* 0x000fea0003800200 */
.L_x_27151:
        /* <DEDUP_REMOVED lines=11> */
.L_x_27155:
[----:B------:R-:W-:Y:S01]  /*9a00*/  IMAD.MOV.U32 R2, RZ, RZ, R7 ;  /* 0x000000ffff027224 */ /* 0x000fe200078e0007 */
[----:B------:R-:W-:Y:S01]  /*9a10*/  MOV R38, R41 ;  /* 0x0000002900267202 */ /* 0x000fe20000000f00 */
[----:B------:R-:W-:Y:S02]  /*9a20*/  IMAD.MOV.U32 R11, RZ, RZ, R10 ;  /* 0x000000ffff0b7224 */ /* 0x000fe400078e000a */
[----:B------:R-:W-:-:S07]  /*9a30*/  IMAD.MOV.U32 R83, RZ, RZ, R82 ;  /* 0x000000ffff537224 */ /* 0x000fce00078e0052 */
.L_x_27156:
[----:B------:R-:W-:Y:S05]  /*9a40*/  BSYNC.RECONVERGENT B1 ;  /* 0x0000000000017941 */ /* 0x000fea0003800200 */
.L_x_27154:
        /* <DEDUP_REMOVED lines=11> */
.L_x_27158:
[----:B------:R-:W-:Y:S01]  /*9b00*/  IMAD.MOV.U32 R7, RZ, RZ, R2 ;  /* 0x000000ffff077224 */ /* 0x000fe200078e0002 */
[----:B------:R-:W-:Y:S01]  /*9b10*/  MOV R41, R38 ;  /* 0x0000002600297202 */ /* 0x000fe20000000f00 */
[----:B------:R-:W-:Y:S02]  /*9b20*/  IMAD.MOV.U32 R10, RZ, RZ, R13 ;  /* 0x000000ffff0a7224 */ /* 0x000fe400078e000d */
[----:B------:R-:W-:-:S07]  /*9b30*/  IMAD.MOV.U32 R82, RZ, RZ, R81 ;  /* 0x000000ffff527224 */ /* 0x000fce00078e0051 */
.L_x_27159:
[----:B------:R-:W-:Y:S05]  /*9b40*/  BSYNC.RECONVERGENT B1 ;  /* 0x0000000000017941 */ /* 0x000fea0003800200 */
.L_x_27157:
        /* <DEDUP_REMOVED lines=11> */
.L_x_27161:
[----:B------:R-:W-:Y:S01]  /*9c00*/  IMAD.MOV.U32 R2, RZ, RZ, R7 ;  /* 0x000000ffff027224 */ /* 0x000fe200078e0007 */
[----:B------:R-:W-:Y:S01]  /*9c10*/  MOV R38, R41 ;  /* 0x0000002900267202 */ /* 0x000fe20000000f00 */
[----:B------:R-:W-:Y:S02]  /*9c20*/  IMAD.MOV.U32 R13, RZ, RZ, R12 ;  /* 0x000000ffff0d7224 */ /* 0x000fe400078e000c */
[----:B------:R-:W-:-:S07]  /*9c30*/  IMAD.MOV.U32 R81, RZ, RZ, R80 ;  /* 0x000000ffff517224 */ /* 0x000fce00078e0050 */
.L_x_27162:
[----:B------:R-:W-:Y:S05]  /*9c40*/  BSYNC.RECONVERGENT B1 ;  /* 0x0000000000017941 */ /* 0x000fea0003800200 */
.L_x_27160:
        /* <DEDUP_REMOVED lines=11> */
.L_x_27164:
[----:B------:R-:W-:Y:S01]  /*9d00*/  IMAD.MOV.U32 R7, RZ, RZ, R2 ;  /* 0x000000ffff077224 */ /* 0x000fe200078e0002 */
[----:B------:R-:W-:Y:S01]  /*9d10*/  MOV R41, R38 ;  /* 0x0000002600297202 */ /* 0x000fe20000000f00 */
[----:B------:R-:W-:Y:S02]  /*9d20*/  IMAD.MOV.U32 R12, RZ, RZ, R15 ;  /* 0x000000ffff0c7224 */ /* 0x000fe400078e000f */
[----:B------:R-:W-:-:S07]  /*9d30*/  IMAD.MOV.U32 R80, RZ, RZ, R79 ;  /* 0x000000ffff507224 */ /* 0x000fce00078e004f */
.L_x_27165:
[----:B------:R-:W-:Y:S05]  /*9d40*/  BSYNC.RECONVERGENT B1 ;  /* 0x0000000000017941 */ /* 0x000fea0003800200 */
.L_x_27163:
        /* <DEDUP_REMOVED lines=11> */
.L_x_27167:
[----:B------:R-:W-:Y:S01]  /*9e00*/  IMAD.MOV.U32 R2, RZ, RZ, R7 ;  /* 0x000000ffff027224 */ /* 0x000fe200078e0007 */
[----:B------:R-:W-:Y:S01]  /*9e10*/  MOV R38, R41 ;  /* 0x0000002900267202 */ /* 0x000fe20000000f00 */
[----:B------:R-:W-:Y:S02]  /*9e20*/  IMAD.MOV.U32 R15, RZ, RZ, R14 ;  /* 0x000000ffff0f7224 */ /* 0x000fe400078e000e */
[----:B------:R-:W-:-:S07]  /*9e30*/  IMAD.MOV.U32 R79, RZ, RZ, R78 ;  /* 0x000000ffff4f7224 */ /* 0x000fce00078e004e */
.L_x_27168:
[----:B------:R-:W-:Y:S05]  /*9e40*/  BSYNC.RECONVERGENT B1 ;  /* 0x0000000000017941 */ /* 0x000fea0003800200 */
.L_x_27166:
        /* <DEDUP_REMOVED lines=11> */
.L_x_27170:
[----:B------:R-:W-:Y:S01]  /*9f00*/  IMAD.MOV.U32 R7, RZ, RZ, R2 ;  /* 0x000000ffff077224 */ /* 0x000fe200078e0002 */
[----:B------:R-:W-:Y:S01]  /*9f10*/  MOV R41, R38 ;  /* 0x0000002600297202 */ /* 0x000fe20000000f00 */
[----:B------:R-:W-:Y:S02]  /*9f20*/  IMAD.MOV.U32 R14, RZ, RZ, R17 ;  /* 0x000000ffff0e7224 */ /* 0x000fe400078e0011 */
[----:B------:R-:W-:-:S07]  /*9f30*/  IMAD.MOV.U32 R78, RZ, RZ, R77 ;  /* 0x000000ffff4e7224 */ /* 0x000fce00078e004d */
.L_x_27171:
[----:B------:R-:W-:Y:S05]  /*9f40*/  BSYNC.RECONVERGENT B1 ;  /* 0x0000000000017941 */ /* 0x000fea0003800200 */
.L_x_27169:
        /* <DEDUP_REMOVED lines=11> */
.L_x_27173:
[----:B------:R-:W-:Y:S01]  /*a000*/  IMAD.MOV.U32 R2, RZ, RZ, R7 ;  /* 0x000000ffff027224 */ /* 0x000fe200078e0007 */
[----:B------:R-:W-:Y:S01]  /*a010*/  MOV R38, R41 ;  /* 0x0000002900267202 */ /* 0x000fe20000000f00 */
[----:B------:R-:W-:Y:S02]  /*a020*/  IMAD.MOV.U32 R17, RZ, RZ, R16 ;  /* 0x000000ffff117224 */ /* 0x000fe400078e0010 */
[----:B------:R-:W-:-:S07]  /*a030*/  IMAD.MOV.U32 R77, RZ, RZ, R76 ;  /* 0x000000ffff4d7224 */ /* 0x000fce00078e004c */
.L_x_27174:
[----:B------:R-:W-:Y:S05]  /*a040*/  BSYNC.RECONVERGENT B1 ;  /* 0x0000000000017941 */ /* 0x000fea0003800200 */
.L_x_27172:
        /* <DEDUP_REMOVED lines=11> */
.L_x_27176:
[----:B------:R-:W-:Y:S01]  /*a100*/  IMAD.MOV.U32 R7, RZ, RZ, R2 ;  /* 0x000000ffff077224 */ /* 0x000fe200078e0002 */
[----:B------:R-:W-:Y:S01]  /*a110*/  MOV R41, R38 ;  /* 0x0000002600297202 */ /* 0x000fe20000000f00 */
[----:B------:R-:W-:Y:S02]  /*a120*/  IMAD.MOV.U32 R16, RZ, RZ, R19 ;  /* 0x000000ffff107224 */ /* 0x000fe400078e0013 */
[----:B------:R-:W-:-:S07]  /*a130*/  IMAD.MOV.U32 R76, RZ, RZ, R75 ;  /* 0x000000ffff4c7224 */ /* 0x000fce00078e004b */
.L_x_27177:
[----:B------:R-:W-:Y:S05]  /*a140*/  BSYNC.RECONVERGENT B1 ;  /* 0x0000000000017941 */ /* 0x000fea0003800200 */
.L_x_27175:
        /* <DEDUP_REMOVED lines=11> */
.L_x_27179:
[----:B------:R-:W-:Y:S01]  /*a200*/  IMAD.MOV.U32 R2, RZ, RZ, R7 ;  /* 0x000000ffff027224 */ /* 0x000fe200078e0007 */
[----:B------:R-:W-:Y:S01]  /*a210*/  MOV R38, R41 ;  /* 0x0000002900267202 */ /* 0x000fe20000000f00 */
[----:B------:R-:W-:Y:S02]  /*a220*/  IMAD.MOV.U32 R19, RZ, RZ, R18 ;  /* 0x000000ffff137224 */ /* 0x000fe400078e0012 */
[----:B------:R-:W-:-:S07]  /*a230*/  IMAD.MOV.U32 R75, RZ, RZ, R74 ;  /* 0x000000ffff4b7224 */ /* 0x000fce00078e004a */
.L_x_27180:
[----:B------:R-:W-:Y:S05]  /*a240*/  BSYNC.RECONVERGENT B1 ;  /* 0x0000000000017941 */ /* 0x000fea0003800200 */
.L_x_27178:
        /* <DEDUP_REMOVED lines=11> */
.L_x_27182:
[----:B------:R-:W-:Y:S01]  /*a300*/  IMAD.MOV.U32 R7, RZ, RZ, R2 ;  /* 0x000000ffff077224 */ /* 0x000fe200078e0002 */
[----:B------:R-:W-:Y:S01]  /*a310*/  MOV R41, R38 ;  /* 0x0000002600297202 */ /* 0x000fe20000000f00 */
[----:B------:R-:W-:Y:S02]  /*a320*/  IMAD.MOV.U32 R18, RZ, RZ, R21 ;  /* 0x000000ffff127224 */ /* 0x000fe400078e0015 */
[----:B------:R-:W-:-:S07]  /*a330*/  IMAD.MOV.U32 R74, RZ, RZ, R73 ;  /* 0x000000ffff4a7224 */ /* 0x000fce00078e0049 */
.L_x_27183:
[----:B------:R-:W-:Y:S05]  /*a340*/  BSYNC.RECONVERGENT B1 ;  /* 0x0000000000017941 */ /* 0x000fea0003800200 */
.L_x_27181:
        /* <DEDUP_REMOVED lines=11> */
.L_x_27185:
[----:B------:R-:W-:Y:S01]  /*a400*/  IMAD.MOV.U32 R2, RZ, RZ, R7 ;  /* 0x000000ffff027224 */ /* 0x000fe200078e0007 */
[----:B------:R-:W-:Y:S01]  /*a410*/  MOV R38, R41 ;  /* 0x0000002900267202 */ /* 0x000fe20000000f00 */
[----:B------:R-:W-:Y:S02]  /*a420*/  IMAD.MOV.U32 R21, RZ, RZ, R20 ;  /* 0x000000ffff157224 */ /* 0x000fe400078e0014 */
[----:B------:R-:W-:-:S07]  /*a430*/  IMAD.MOV.U32 R73, RZ, RZ, R72 ;  /* 0x000000ffff497224 */ /* 0x000fce00078e0048 */
.L_x_27186:
[----:B------:R-:W-:Y:S05]  /*a440*/  BSYNC.RECONVERGENT B1 ;  /* 0x0000000000017941 */ /* 0x000fea0003800200 */
.L_x_27184:
        /* <DEDUP_REMOVED lines=11> */
.L_x_27188:
[----:B------:R-:W-:Y:S01]  /*a500*/  IMAD.MOV.U32 R7, RZ, RZ, R2 ;  /* 0x000000ffff077224 */ /* 0x000fe200078e0002 */
[----:B------:R-:W-:Y:S01]  /*a510*/  MOV R41, R38 ;  /* 0x0000002600297202 */ /* 0x000fe20000000f00 */
[----:B------:R-:W-:Y:S02]  /*a520*/  IMAD.MOV.U32 R20, RZ, RZ, R23 ;  /* 0x000000ffff147224 */ /* 0x000fe400078e0017 */
[----:B------:R-:W-:-:S07]  /*a530*/  IMAD.MOV.U32 R72, RZ, RZ, R71 ;  /* 0x000000ffff487224 */ /* 0x000fce00078e0047 */
.L_x_27189:
[----:B------:R-:W-:Y:S05]  /*a540*/  BSYNC.RECONVERGENT B1 ;  /* 0x0000000000017941 */ /* 0x000fea0003800200 */
.L_x_27187:
        /* <DEDUP_REMOVED lines=11> */
.L_x_27191:
[----:B------:R-:W-:Y:S01]  /*a600*/  IMAD.MOV.U32 R2, RZ, RZ, R7 ;  /* 0x000000ffff027224 */ /* 0x000fe200078e0007 */
[----:B------:R-:W-:Y:S01]  /*a610*/  MOV R38, R41 ;  /* 0x0000002900267202 */ /* 0x000fe20000000f00 */
[----:B------:R-:W-:Y:S02]  /*a620*/  IMAD.MOV.U32 R23, RZ, RZ, R22 ;  /* 0x000000ffff177224 */ /* 0x000fe400078e0016 */
[----:B------:R-:W-:-:S07]  /*a630*/  IMAD.MOV.U32 R71, RZ, RZ, R70 ;  /* 0x000000ffff477224 */ /* 0x000fce00078e0046 */
.L_x_27192:
[----:B------:R-:W-:Y:S05]  /*a640*/  BSYNC.RECONVERGENT B1 ;  /* 0x0000000000017941 */ /* 0x000fea0003800200 */
.L_x_27190:
        /* <DEDUP_REMOVED lines=11> */
.L_x_27194:
[----:B------:R-:W-:Y:S01]  /*a700*/  IMAD.MOV.U32 R7, RZ, RZ, R2 ;  /* 0x000000ffff077224 */ /* 0x000fe200078e0002 */
[----:B------:R-:W-:Y:S01]  /*a710*/  MOV R41, R38 ;  /* 0x0000002600297202 */ /* 0x000fe20000000f00 */
[----:B------:R-:W-:Y:S02]  /*a720*/  IMAD.MOV.U32 R22, RZ, RZ, R25 ;  /* 0x000000ffff167224 */ /* 0x000fe400078e0019 */
[----:B------:R-:W-:-:S07]  /*a730*/  IMAD.MOV.U32 R70, RZ, RZ, R69 ;  /* 0x000000ffff467224 */ /* 0x000fce00078e0045 */
.L_x_27195:
[----:B------:R-:W-:Y:S05]  /*a740*/  BSYNC.RECONVERGENT B1 ;  /* 0x0000000000017941 */ /* 0x000fea0003800200 */
.L_x_27193:
        /* <DEDUP_REMOVED lines=11> */
.L_x_27197:
[----:B------:R-:W-:Y:S01]  /*a800*/  IMAD.MOV.U32 R2, RZ, RZ, R7 ;  /* 0x000000ffff027224 */ /* 0x000fe200078e0007 */
[----:B------:R-:W-:Y:S01]  /*a810*/  MOV R38, R41 ;  /* 0x0000002900267202 */ /* 0x000fe20000000f00 */
[----:B------:R-:W-:Y:S02]  /*a820*/  IMAD.MOV.U32 R25, RZ, RZ, R24 ;  /* 0x000000ffff197224 */ /* 0x000fe400078e0018 */
[----:B------:R-:W-:-:S07]  /*a830*/  IMAD.MOV.U32 R69, RZ, RZ, R68 ;  /* 0x000000ffff457224 */ /* 0x000fce00078e0044 */
.L_x_27198:
[----:B------:R-:W-:Y:S05]  /*a840*/  BSYNC.RECONVERGENT B1 ;  /* 0x0000000000017941 */ /* 0x000fea0003800200 */
.L_x_27196:
        /* <DEDUP_REMOVED lines=11> */
.L_x_27200:
[----:B------:R-:W-:Y:S01]  /*a900*/  IMAD.MOV.U32 R7, RZ, RZ, R2 ;  /* 0x000000ffff077224 */ /* 0x000fe200078e0002 */
[----:B------:R-:W-:Y:S01]  /*a910*/  MOV R41, R38 ;  /* 0x0000002600297202 */ /* 0x000fe20000000f00 */
[----:B------:R-:W-:Y:S02]  /*a920*/  IMAD.MOV.U32 R24, RZ, RZ, R27 ;  /* 0x000000ffff187224 */ /* 0x000fe400078e001b */
[----:B------:R-:W-:-:S07]  /*a930*/  IMAD.MOV.U32 R68, RZ, RZ, R67 ;  /* 0x000000ffff447224 */ /* 0x000fce00078e0043 */
.L_x_27201:
[----:B------:R-:W-:Y:S05]  /*a940*/  BSYNC.RECONVERGENT B1 ;  /* 0x0000000000017941 */ /* 0x000fea0003800200 */
.L_x_27199:
        /* <DEDUP_REMOVED lines=11> */
.L_x_27203:
[----:B------:R-:W-:Y:S01]  /*aa00*/  IMAD.MOV.U32 R2, RZ, RZ, R7 ;  /* 0x000000ffff027224 */ /* 0x000fe200078e0007 */
[----:B------:R-:W-:Y:S01]  /*aa10*/  MOV R38, R41 ;  /* 0x0000002900267202 */ /* 0x000fe20000000f00 */
[----:B------:R-:W-:Y:S02]  /*aa20*/  IMAD.MOV.U32 R27, RZ, RZ, R26 ;  /* 0x000000ffff1b7224 */ /* 0x000fe400078e001a */
[----:B------:R-:W-:-:S07]  /*aa30*/  IMAD.MOV.U32 R67, RZ, RZ, R66 ;  /* 0x000000ffff437224 */ /* 0x000fce00078e0042 */
.L_x_27204:
[----:B------:R-:W-:Y:S05]  /*aa40*/  BSYNC.RECONVERGENT B1 ;  /* 0x0000000000017941 */ /* 0x000fea0003800200 */
.L_x_27202:
        /* <DEDUP_REMOVED lines=11> */
.L_x_27206:
[----:B------:R-:W-:Y:S01]  /*ab00*/  IMAD.MOV.U32 R7, RZ, RZ, R2 ;  /* 0x000000ffff077224 */ /* 0x000fe200078e0002 */
[----:B------:R-:W-:Y:S01]  /*ab10*/  MOV R41, R38 ;  /* 0x0000002600297202 */ /* 0x000fe20000000f00 */
[----:B------:R-:W-:Y:S02]  /*ab20*/  IMAD.MOV.U32 R26, RZ, RZ, R29 ;  /* 0x000000ffff1a7224 */ /* 0x000fe400078e001d */
[----:B------:R-:W-:-:S07]  /*ab30*/  IMAD.MOV.U32 R66, RZ, RZ, R65 ;  /* 0x000000ffff427224 */ /* 0x000fce00078e0041 */
.L_x_27207:
[----:B------:R-:W-:Y:S05]  /*ab40*/  BSYNC.RECONVERGENT B1 ;  /* 0x0000000000017941 */ /* 0x000fea0003800200 */
.L_x_27205:
        /* <DEDUP_REMOVED lines=11> */
.L_x_27209:
[----:B------:R-:W-:Y:S01]  /*ac00*/  IMAD.MOV.U32 R2, RZ, RZ, R7 ;  /* 0x000000ffff027224 */ /* 0x000fe200078e0007 */
[----:B------:R-:W-:Y:S01]  /*ac10*/  MOV R38, R41 ;  /* 0x0000002900267202 */ /* 0x000fe20000000f00 */
[----:B------:R-:W-:Y:S02]  /*ac20*/  IMAD.MOV.U32 R29, RZ, RZ, R28 ;  /* 0x000000ffff1d7224 */ /* 0x000fe400078e001c */
[----:B------:R-:W-:-:S07]  /*ac30*/  IMAD.MOV.U32 R65, RZ, RZ, R64 ;  /* 0x000000ffff417224 */ /* 0x000fce00078e0040 */
.L_x_27210:
[----:B------:R-:W-:Y:S05]  /*ac40*/  BSYNC.RECONVERGENT B1 ;  /* 0x0000000000017941 */ /* 0x000fea0003800200 */
.L_x_27208:
        /* <DEDUP_REMOVED lines=11> */
.L_x_27212:
[----:B------:R-:W-:Y:S01]  /*ad00*/  IMAD.MOV.U32 R7, RZ, RZ, R2 ;  /* 0x000000ffff077224 */ /* 0x000fe200078e0002 */
[----:B------:R-:W-:Y:S01]  /*ad10*/  MOV R41, R38 ;  /* 0x0000002600297202 */ /* 0x000fe20000000f00 */
[----:B------:R-:W-:Y:S02]  /*ad20*/  IMAD.MOV.U32 R28, RZ, RZ, R31 ;  /* 0x000000ffff1c7224 */ /* 0x000fe400078e001f */
[----:B------:R-:W-:-:S07]  /*ad30*/  IMAD.MOV.U32 R64, RZ, RZ, R63 ;  /* 0x000000ffff407224 */ /* 0x000fce00078e003f */
.L_x_27213:
[----:B------:R-:W-:Y:S05]  /*ad40*/  BSYNC.RECONVERGENT B1 ;  /* 0x0000000000017941 */ /* 0x000fea0003800200 */
.L_x_27211:
        /* <DEDUP_REMOVED lines=11> */
.L_x_27215:
[----:B------:R-:W-:Y:S01]  /*ae00*/  IMAD.MOV.U32 R2, RZ, RZ, R7 ;  /* 0x000000ffff027224 */ /* 0x000fe200078e0007 */
[----:B------:R-:W-:Y:S01]  /*ae10*/  MOV R38, R41 ;  /* 0x0000002900267202 */ /* 0x000fe20000000f00 */
[----:B------:R-:W-:Y:S02]  /*ae20*/  IMAD.MOV.U32 R31, RZ, RZ, R30 ;  /* 0x000000ffff1f7224 */ /* 0x000fe400078e001e */
[----:B------:R-:W-:-:S07]  /*ae30*/  IMAD.MOV.U32 R63, RZ, RZ, R62 ;  /* 0x000000ffff3f7224 */ /* 0x000fce00078e003e */
.L_x_27216:
[----:B------:R-:W-:Y:S05]  /*ae40*/  BSYNC.RECONVERGENT B1 ;  /* 0x0000000000017941 */ /* 0x000fea0003800200 */
.L_x_27214:
        /* <DEDUP_REMOVED lines=11> */
.L_x_27218:
[----:B------:R-:W-:Y:S01]  /*af00*/  IMAD.MOV.U32 R7, RZ, RZ, R2 ;  /* 0x000000ffff077224 */ /* 0x000fe200078e0002 */
[----:B------:R-:W-:Y:S01]  /*af10*/  MOV R41, R38 ;  /* 0x0000002600297202 */ /* 0x000fe20000000f00 */
[----:B------:R-:W-:Y:S02]  /*af20*/  IMAD.MOV.U32 R30, RZ, RZ, R33 ;  /* 0x000000ffff1e7224 */ /* 0x000fe400078e0021 */
[----:B------:R-:W-:-:S07]  /*af30*/  IMAD.MOV.U32 R62, RZ, RZ, R61 ;  /* 0x000000ffff3e7224 */ /* 0x000fce00078e003d */
.L_x_27219:
[----:B------:R-:W-:Y:S05]  /*af40*/  BSYNC.RECONVERGENT B1 ;  /* 0x0000000000017941 */ /* 0x000fea0003800200 */
.L_x_27217:
        /* <DEDUP_REMOVED lines=11> */
.L_x_27221:
[----:B------:R-:W-:Y:S01]  /*b000*/  IMAD.MOV.U32 R2, RZ, RZ, R7 ;  /* 0x000000ffff027224 */ /* 0x000fe200078e0007 */
[----:B------:R-:W-:Y:S01]  /*b010*/  MOV R38, R41 ;  /* 0x0000002900267202 */ /* 0x000fe20000000f00 */
[----:B------:R-:W-:Y:S02]  /*b020*/  IMAD.MOV.U32 R33, RZ, RZ, R32 ;  /* 0x000000ffff217224 */ /* 0x000fe400078e0020 */
[----:B------:R-:W-:-:S07]  /*b030*/  IMAD.MOV.U32 R61, RZ, RZ, R60 ;  /* 0x000000ffff3d7224 */ /* 0x000fce00078e003c */
.L_x_27222:
[----:B------:R-:W-:Y:S05]  /*b040*/  BSYNC.RECONVERGENT B1 ;  /* 0x0000000000017941 */ /* 0x000fea0003800200 */
.L_x_27220:
        /* <DEDUP_REMOVED lines=11> */
.L_x_27224:
[----:B------:R-:W-:Y:S01]  /*b100*/  IMAD.MOV.U32 R7, RZ, RZ, R2 ;  /* 0x000000ffff077224 */ /* 0x000fe200078e0002 */
[----:B------:R-:W-:Y:S01]  /*b110*/  MOV R41, R38 ;  /* 0x0000002600297202 */ /* 0x000fe20000000f00 */
[----:B------:R-:W-:Y:S02]  /*b120*/  IMAD.MOV.U32 R32, RZ, RZ, R35 ;  /* 0x000000ffff207224 */ /* 0x000fe400078e0023 */
[----:B------:R-:W-:-:S07]  /*b130*/  IMAD.MOV.U32 R60, RZ, RZ, R59 ;  /* 0x000000ffff3c7224 */ /* 0x000fce00078e003b */
.L_x_27225:
[----:B------:R-:W-:Y:S05]  /*b140*/  BSYNC.RECONVERGENT B1 ;  /* 0x0000000000017941 */ /* 0x000fea0003800200 */
.L_x_27223:
        /* <DEDUP_REMOVED lines=11> */
.L_x_27227:
[----:B------:R-:W-:Y:S01]  /*b200*/  IMAD.MOV.U32 R2, RZ, RZ, R7 ;  /* 0x000000ffff027224 */ /* 0x000fe200078e0007 */
[----:B------:R-:W-:Y:S01]  /*b210*/  MOV R38, R41 ;  /* 0x0000002900267202 */ /* 0x000fe20000000f00 */
[----:B------:R-:W-:Y:S02]  /*b220*/  IMAD.MOV.U32 R35, RZ, RZ, R34 ;  /* 0x000000ffff237224 */ /* 0x000fe400078e0022 */
[----:B------:R-:W-:-:S07]  /*b230*/  IMAD.MOV.U32 R59, RZ, RZ, R58 ;  /* 0x000000ffff3b7224 */ /* 0x000fce00078e003a */
.L_x_27228:
[----:B------:R-:W-:Y:S05]  /*b240*/  BSYNC.RECONVERGENT B1 ;  /* 0x0000000000017941 */ /* 0x000fea0003800200 */
.L_x_27226:
        /* <DEDUP_REMOVED lines=11> */
.L_x_27230:
[----:B------:R-:W-:Y:S01]  /*b300*/  IMAD.MOV.U32 R7, RZ, RZ, R2 ;  /* 0x000000ffff077224 */ /* 0x000fe200078e0002 */
[----:B------:R-:W-:Y:S01]  /*b310*/  MOV R41, R38 ;  /* 0x0000002600297202 */ /* 0x000fe20000000f00 */
[----:B------:R-:W-:Y:S02]  /*b320*/  IMAD.MOV.U32 R34, RZ, RZ, R37 ;  /* 0x000000ffff227224 */ /* 0x000fe400078e0025 */
[----:B------:R-:W-:-:S07]  /*b330*/  IMAD.MOV.U32 R58, RZ, RZ, R57 ;  /* 0x000000ffff3a7224 */ /* 0x000fce00078e0039 */
.L_x_27231:
[----:B------:R-:W-:Y:S05]  /*b340*/  BSYNC.RECONVERGENT B1 ;  /* 0x0000000000017941 */ /* 0x000fea0003800200 */
.L_x_27229:
        /* <DEDUP_REMOVED lines=11> */
.L_x_27233:
[----:B------:R-:W-:Y:S01]  /*b400*/  IMAD.MOV.U32 R2, RZ, RZ, R7 ;  /* 0x000000ffff027224 */ /* 0x000fe200078e0007 */
[----:B------:R-:W-:Y:S01]  /*b410*/  MOV R38, R41 ;  /* 0x0000002900267202 */ /* 0x000fe20000000f00 */
[----:B------:R-:W-:Y:S02]  /*b420*/  IMAD.MOV.U32 R37, RZ, RZ, R36 ;  /* 0x000000ffff257224 */ /* 0x000fe400078e0024 */
[----:B------:R-:W-:-:S07]  /*b430*/  IMAD.MOV.U32 R57, RZ, RZ, R56 ;  /* 0x000000ffff397224 */ /* 0x000fce00078e0038 */
.L_x_27234:
[----:B------:R-:W-:Y:S05]  /*b440*/  BSYNC.RECONVERGENT B1 ;  /* 0x0000000000017941 */ /* 0x000fea0003800200 */
.L_x_27232:
        /* <DEDUP_REMOVED lines=11> */
.L_x_27236:
[----:B------:R-:W-:Y:S01]  /*b500*/  IMAD.MOV.U32 R7, RZ, RZ, R2 ;  /* 0x000000ffff077224 */ /* 0x000fe200078e0002 */
[----:B------:R-:W-:Y:S01]  /*b510*/  MOV R36, R39 ;  /* 0x0000002700247202 */ /* 0x000fe20000000f00 */
[----:B------:R-:W-:Y:S02]  /*b520*/  IMAD.MOV.U32 R41, RZ, RZ, R38 ;  /* 0x000000ffff297224 */ /* 0x000fe400078e0026 */
[----:B------:R-:W-:-:S07]  /*b530*/  IMAD.MOV.U32 R56, RZ, RZ, R3 ;  /* 0x000000ffff387224 */ /* 0x000fce00078e0003 */
.L_x_27237:
[----:B------:R-:W-:Y:S05]  /*b540*/  BSYNC.RECONVERGENT B1 ;  /* 0x0000000000017941 */ /* 0x000fea0003800200 */
.L_x_27235:
        /* <DEDUP_REMOVED lines=11> */
.L_x_27239:
[----:B------:R-:W-:Y:S01]  /*b600*/  IMAD.MOV.U32 R39, RZ, RZ, R4 ;  /* 0x000000ffff277224 */ /* 0x000fe200078e0004 */
[----:B------:R-:W-:Y:S01]  /*b610*/  MOV R3, R0 ;  /* 0x0000000000037202 */ /* 0x000fe20000000f00 */
[----:B------:R-:W-:Y:S01]  /*b620*/  IMAD.MOV.U32 R38, RZ, RZ, R7 ;  /* 0x000000ffff267224 */ /* 0x000fe200078e0007 */
[----:B------:R-:W-:Y:S01]  /*b630*/  MOV R0, R41 ;  /* 0x0000002900007202 */ /* 0x000fe20000000f00 */
[----:B------:R-:W-:Y:S02]  /*b640*/  IMAD.MOV.U32 R2, RZ, RZ, R41 ;  /* 0x000000ffff027224 */ /* 0x000fe400078e0029 */
[----:B------:R-:W-:-:S07]  /*b650*/  IMAD.MOV.U32 R4, RZ, RZ, R7 ;  /* 0x000000ffff047224 */ /* 0x000fce00078e0007 */
.L_x_27240:
[----:B------:R-:W-:Y:S05]  /*b660*/  BSYNC.RECONVERGENT B1 ;  /* 0x0000000000017941 */ /* 0x000fea0003800200 */
.L_x_27238:
[----:B------:R-:W-:Y:S01]  /*b670*/  VIADD R6, R6, 0x4 ;  /* 0x0000000406067836 */ /* 0x000fe20000000000 */
[----:B------:R-:W-:Y:S06]  /*b680*/  @P1 BRA `(.L_x_27241) ;  /* 0xffffffe0000c1947 */ /* 0x000fec000383ffff */
.L_x_27147:
[----:B------:R-:W-:Y:S05]  /*b690*/  BSYNC.RECONVERGENT B0 ;  /* 0x0000000000007941 */ /* 0x000fea0003800200 */
.L_x_27146:
[----:B------:R-:W-:Y:S01]  /*b6a0*/  SHFL.DOWN PT, R4, R38, 0x10, 0x1f ;  /* 0x0a001f0026047f89 */ /* 0x000fe200000e0000 */
[----:B------:R-:W-:Y:S01]  /*b6b0*/  ISETP.GE.AND P0, PT, R48, 0x10, PT ;  /* 0x000000103000780c */ /* 0x000fe20003f06270 */
        /* <DEDUP_REMOVED lines=91> */
[----:B--2---:R0:W-:Y:S01]  /*bc70*/  STL.64 [R1+0xc8], R92 ;  /* 0x0000c85c01007387 */ /* 0x0041e20000100a00 */
[----:B------:R-:W1:Y:S03]  /*bc80*/  S2R R0, SR_TID.X ;  /* 0x0000000000007919 */ /* 0x000e660000002100 */
[----:B---3--:R0:W-:Y:S04]  /*bc90*/  STL.64 [R1+0xd0], R6 ;  /* 0x0000d00601007387 */ /* 0x0081e80000100a00 */
[----:B----4-:R0:W-:Y:S04]  /*bca0*/  STL.64 [R1+0xd8], R40 ;  /* 0x0000d82801007387 */ /* 0x0101e80000100a00 */
[----:B-----5:R0:W-:Y:S04]  /*bcb0*/  STL.64 [R1+0xe0], R42 ;  /* 0x0000e02a01007387 */ /* 0x0201e80000100a00 */
[----:B------:R0:W-:Y:S04]  /*bcc0*/  STL.64 [R1+0xe8], R44 ;  /* 0x0000e82c01007387 */ /* 0x0001e80000100a00 */
[----:B------:R0:W-:Y:S04]  /*bcd0*/  STL.64 [R1+0xf0], R46 ;  /* 0x0000f02e01007387 */ /* 0x0001e80000100a00 */
[----:B------:R0:W-:Y:S04]  /*bce0*/  STL.64 [R1+0xf8], R50 ;  /* 0x0000f83201007387 */ /* 0x0001e80000100a00 */
[----:B------:R0:W-:Y:S04]  /*bcf0*/  STL.64 [R1+0x100], R52 ;  /* 0x0001003401007387 */ /* 0x0001e80000100a00 */
[----:B------:R0:W-:Y:S01]  /*bd00*/  STL.64 [R1], R4 ;  /* 0x0000000401007387 */ /* 0x0001e20000100a00 */
[----:B-1----:R-:W-:Y:S05]  /*bd10*/  @P0 BRA `(.L_x_27243) ;  /* 0x0000002000cc0947 */ /* 0x002fea0003800000 */
        /* <DEDUP_REMOVED lines=13> */
.L_x_27337:
        /* <DEDUP_REMOVED lines=20> */
.L_x_27245:
[----:B------:R-:W-:Y:S01]  /*bf30*/  MOV R2, R9 ;  /* 0x0000000900027202 */ /* 0x000fe20000000f00 */
[----:B------:R-:W-:Y:S02]  /*bf40*/  IMAD.MOV.U32 R38, RZ, RZ, R85 ;  /* 0x000000ffff267224 */ /* 0x000fe400078e0055 */
[----:B------:R-:W-:Y:S02]  /*bf50*/  IMAD.MOV.U32 R9, RZ, RZ, R8 ;  /* 0x000000ffff097224 */ /* 0x000fe400078e0008 */
[----:B------:R-:W-:-:S07]  /*bf60*/  IMAD.MOV.U32 R85, RZ, RZ, R84 ;  /* 0x000000ffff557224 */ /* 0x000fce00078e0054 */
.L_x_27246:
[----:B------:R-:W-:Y:S05]  /*bf70*/  BSYNC.RECONVERGENT B1 ;  /* 0x0000000000017941 */ /* 0x000fea0003800200 */
.L_x_27244:
        /* <DEDUP_REMOVED lines=11> */
.L_x_27248:
[----:B------:R-:W-:Y:S01]  /*c030*/  MOV R41, R2 ;  /* 0x0000000200297202 */ /* 0x000fe20000000f00 */
[----:B------:R-:W-:Y:S02]  /*c040*/  IMAD.MOV.U32 R43, RZ, RZ, R38 ;  /* 0x000000ffff2b7224 */ /* 0x000fe400078e0026 */
[----:B------:R-:W-:Y:S02]  /*c050*/  IMAD.MOV.U32 R8, RZ, RZ, R11 ;  /* 0x000000ffff087224 */ /* 0x000fe400078e000b */
[----:B------:R-:W-:-:S07]  /*c060*/  IMAD.MOV.U32 R84, RZ, RZ, R83 ;  /* 0x000000ffff547224 */ /* 0x000fce00078e0053 */
.L_x_27249:
[----:B------:R-:W-:Y:S05]  /*c070*/  BSYNC.RECONVERGENT B1 ;  /* 0x0000000000017941 */ /* 0x000fea0003800200 */
.L_x_27247:
        /* <DEDUP_REMOVED lines=11> */
.L_x_27251:
[----:B------:R-:W-:Y:S01]  /*c130*/  MOV R2, R41 ;  /* 0x0000002900027202 */ /* 0x000fe20000000f00 */
[----:B------:R-:W-:Y:S02]  /*c140*/  IMAD.MOV.U32 R38, RZ, RZ, R43 ;  /* 0x000000ffff267224 */ /* 0x000fe400078e002b */
[----:B------:R-:W-:Y:S02]  /*c150*/  IMAD.MOV.U32 R11, RZ, RZ, R10 ;  /* 0x000000ffff0b7224 */ /* 0x000fe400078e000a */
[----:B------:R-:W-:-:S07]  /*c160*/  IMAD.MOV.U32 R83, RZ, RZ, R82 ;  /* 0x000000ffff537224 */ /* 0x000fce00078e0052 */
.L_x_27252:
[----:B------:R-:W-:Y:S05]  /*c170*/  BSYNC.RECONVERGENT B1 ;  /* 0x0000000000017941 */ /* 0x000fea0003800200 */
.L_x_27250:
        /* <DEDUP_REMOVED lines=11> */
.L_x_27254:
[----:B------:R-:W-:Y:S01]  /*c230*/  MOV R41, R2 ;  /* 0x0000000200297202 */ /* 0x000fe20000000f00 */
[----:B------:R-:W-:Y:S02]  /*c240*/  IMAD.MOV.U32 R43, RZ, RZ, R38 ;  /* 0x000000ffff2b7224 */ /* 0x000fe400078e0026 */
[----:B------:R-:W-:Y:S02]  /*c250*/  IMAD.MOV.U32 R10, RZ, RZ, R13 ;  /* 0x000000ffff0a7224 */ /* 0x000fe400078e000d */
[----:B------:R-:W-:-:S07]  /*c260*/  IMAD.MOV.U32 R82, RZ, RZ, R81 ;  /* 0x000000ffff527224 */ /* 0x000fce00078e0051 */
.L_x_27255:
[----:B------:R-:W-:Y:S05]  /*c270*/  BSYNC.RECONVERGENT B1 ;  /* 0x0000000000017941 */ /* 0x000fea0003800200 */
.L_x_27253:
        /* <DEDUP_REMOVED lines=11> */
.L_x_27257:
[----:B------:R-:W-:Y:S01]  /*c330*/  MOV R2, R41 ;  /* 0x0000002900027202 */ /* 0x000fe20000000f00 */
[----:B------:R-:W-:Y:S02]  /*c340*/  IMAD.MOV.U32 R38, RZ, RZ, R43 ;  /* 0x000000ffff267224 */ /* 0x000fe400078e002b */
[----:B------:R-:W-:Y:S02]  /*c350*/  IMAD.MOV.U32 R13, RZ, RZ, R12 ;  /* 0x000000ffff0d7224 */ /* 0x000fe400078e000c */
[----:B------:R-:W-:-:S07]  /*c360*/  IMAD.MOV.U32 R81, RZ, RZ, R80 ;  /* 0x000000ffff517224 */ /* 0x000fce00078e0050 */
.L_x_27258:
[----:B------:R-:W-:Y:S05]  /*c370*/  BSYNC.RECONVERGENT B1 ;  /* 0x0000000000017941 */ /* 0x000fea0003800200 */
.L_x_27256:
        /* <DEDUP_REMOVED lines=11> */
.L_x_27260:
[----:B------:R-:W-:Y:S01]  /*c430*/  MOV R41, R2 ;  /* 0x0000000200297202 */ /* 0x000fe20000000f00 */
[----:B------:R-:W-:Y:S02]  /*c440*/  IMAD.MOV.U32 R43, RZ, RZ, R38 ;  /* 0x000000ffff2b7224 */ /* 0x000fe400078e0026 */
[----:B------:R-:W-:Y:S02]  /*c450*/  IMAD.MOV.U32 R12, RZ, RZ, R15 ;  /* 0x000000ffff0c7224 */ /* 0x000fe400078e000f */
[----:B------:R-:W-:-:S07]  /*c460*/  IMAD.MOV.U32 R80, RZ, RZ, R79 ;  /* 0x000000ffff507224 */ /* 0x000fce00078e004f */
.L_x_27261:
[----:B------:R-:W-:Y:S05]  /*c470*/  BSYNC.RECONVERGENT B1 ;  /* 0x0000000000017941 */ /* 0x000fea0003800200 */
.L_x_27259:
        /* <DEDUP_REMOVED lines=11> */
.L_x_27263:
[----:B------:R-:W-:Y:S01]  /*c530*/  MOV R2, R41 ;  /* 0x0000002900027202 */ /* 0x000fe20000000f00 */
[----:B------:R-:W-:Y:S02]  /*c540*/  IMAD.MOV.U32 R38, RZ, RZ, R43 ;  /* 0x000000ffff267224 */ /* 0x000fe400078e002b */
[----:B------:R-:W-:Y:S02]  /*c550*/  IMAD.MOV.U32 R15, RZ, RZ, R14 ;  /* 0x000000ffff0f7224 */ /* 0x000fe400078e000e */
[----:B------:R-:W-:-:S07]  /*c560*/  IMAD.MOV.U32 R79, RZ, RZ, R78 ;  /* 0x000000ffff4f7224 */ /* 0x000fce00078e004e */
.L_x_27264:
[----:B------:R-:W-:Y:S05]  /*c570*/  BSYNC.RECONVERGENT B1 ;  /* 0x0000000000017941 */ /* 0x000fea0003800200 */
.L_x_27262:
        /* <DEDUP_REMOVED lines=11> */
.L_x_27266:
[----:B------:R-:W-:Y:S01]  /*c630*/  MOV R41, R2 ;  /* 0x0000000200297202 */ /* 0x000fe20000000f00 */
[----:B------:R-:W-:Y:S02]  /*c640*/  IMAD.MOV.U32 R43, RZ, RZ, R38 ;  /* 0x000000ffff2b7224 */ /* 0x000fe400078e0026 */
[----:B------:R-:W-:Y:S02]  /*c650*/  IMAD.MOV.U32 R14, RZ, RZ, R17 ;  /* 0x000000ffff0e7224 */ /* 0x000fe400078e0011 */
[----:B------:R-:W-:-:S07]  /*c660*/  IMAD.MOV.U32 R78, RZ, RZ, R77 ;  /* 0x000000ffff4e7224 */ /* 0x000fce00078e004d */
.L_x_27267:
[----:B------:R-:W-:Y:S05]  /*c670*/  BSYNC.RECONVERGENT B1 ;  /* 0x0000000000017941 */ /* 0x000fea0003800200 */
.L_x_27265:
        /* <DEDUP_REMOVED lines=11> */
.L_x_27269:
[----:B------:R-:W-:Y:S01]  /*c730*/  MOV R2, R41 ;  /* 0x0000002900027202 */ /* 0x000fe20000000f00 */
[----:B------:R-:W-:Y:S02]  /*c740*/  IMAD.MOV.U32 R38, RZ, RZ, R43 ;  /* 0x000000ffff267224 */ /* 0x000fe400078e002b */
[----:B------:R-:W-:Y:S02]  /*c750*/  IMAD.MOV.U32 R17, RZ, RZ, R16 ;  /* 0x000000ffff117224 */ /* 0x000fe400078e0010 */
[----:B------:R-:W-:-:S07]  /*c760*/  IMAD.MOV.U32 R77, RZ, RZ, R76 ;  /* 0x000000ffff4d7224 */ /* 0x000fce00078e004c */
.L_x_27270:
[----:B------:R-:W-:Y:S05]  /*c770*/  BSYNC.RECONVERGENT B1 ;  /* 0x0000000000017941 */ /* 0x000fea0003800200 */
.L_x_27268:
        /* <DEDUP_REMOVED lines=11> */
.L_x_27272:
[----:B------:R-:W-:Y:S01]  /*c830*/  MOV R41, R2 ;  /* 0x0000000200297202 */ /* 0x000fe20000000f00 */
[----:B------:R-:W-:Y:S02]  /*c840*/  IMAD.MOV.U32 R43, RZ, RZ, R38 ;  /* 0x000000ffff2b7224 */ /* 0x000fe400078e0026 */
[----:B------:R-:W-:Y:S02]  /*c850*/  IMAD.MOV.U32 R16, RZ, RZ, R19 ;  /* 0x000000ffff107224 */ /* 0x000fe400078e0013 */
[----:B------:R-:W-:-:S07]  /*c860*/  IMAD.MOV.U32 R76, RZ, RZ, R75 ;  /* 0x000000ffff4c7224 */ /* 0x000fce00078e004b */
.L_x_27273:
[----:B------:R-:W-:Y:S05]  /*c870*/  BSYNC.RECONVERGENT B1 ;  /* 0x0000000000017941 */ /* 0x000fea0003800200 */
.L_x_27271:
        /* <DEDUP_REMOVED lines=11> */
.L_x_27275:
[----:B------:R-:W-:Y:S01]  /*c930*/  MOV R2, R41 ;  /* 0x0000002900027202 */ /* 0x000fe20000000f00 */
[----:B------:R-:W-:Y:S02]  /*c940*/  IMAD.MOV.U32 R38, RZ, RZ, R43 ;  /* 0x000000ffff267224 */ /* 0x000fe400078e002b */
[----:B------:R-:W-:Y:S02]  /*c950*/  IMAD.MOV.U32 R19, RZ, RZ, R18 ;  /* 0x000000ffff137224 */ /* 0x000fe400078e0012 */
[----:B------:R-:W-:-:S07]  /*c960*/  IMAD.MOV.U32 R75, RZ, RZ, R74 ;  /* 0x000000ffff4b7224 */ /* 0x000fce00078e004a */
.L_x_27276:
[----:B------:R-:W-:Y:S05]  /*c970*/  BSYNC.RECONVERGENT B1 ;  /* 0x0000000000017941 */ /* 0x000fea0003800200 */
.L_x_27274:
        /* <DEDUP_REMOVED lines=11> */
.L_x_27278:
[----:B------:R-:W-:Y:S01]  /*ca30*/  MOV R41, R2 ;  /* 0x0000000200297202 */ /* 0x000fe20000000f00 */
[----:B------:R-:W-:Y:S02]  /*ca40*/  IMAD.MOV.U32 R43, RZ, RZ, R38 ;  /* 0x000000ffff2b7224 */ /* 0x000fe400078e0026 */
[----:B------:R-:W-:Y:S02]  /*ca50*/  IMAD.MOV.U32 R18, RZ, RZ, R21 ;  /* 0x000000ffff127224 */ /* 0x000fe400078e0015 */
[----:B------:R-:W-:-:S07]  /*ca60*/  IMAD.MOV.U32 R74, RZ, RZ, R73 ;  /* 0x000000ffff4a7224 */ /* 0x000fce00078e0049 */
.L_x_27279:
[----:B------:R-:W-:Y:S05]  /*ca70*/  BSYNC.RECONVERGENT B1 ;  /* 0x0000000000017941 */ /* 0x000fea0003800200 */
.L_x_27277:
        /* <DEDUP_REMOVED lines=11> */
.L_x_27281:
[----:B------:R-:W-:Y:S01]  /*cb30*/  MOV R2, R41 ;  /* 0x0000002900027202 */ /* 0x000fe20000000f00 */
[----:B------:R-:W-:Y:S02]  /*cb40*/  IMAD.MOV.U32 R38, RZ, RZ, R43 ;  /* 0x000000ffff267224 */ /* 0x000fe400078e002b */
[----:B------:R-:W-:Y:S02]  /*cb50*/  IMAD.MOV.U32 R21, RZ, RZ, R20 ;  /* 0x000000ffff157224 */ /* 0x000fe400078e0014 */
[----:B------:R-:W-:-:S07]  /*cb60*/  IMAD.MOV.U32 R73, RZ, RZ, R72 ;  /* 0x000000ffff497224 */ /* 0x000fce00078e0048 */
.L_x_27282:
[----:B------:R-:W-:Y:S05]  /*cb70*/  BSYNC.RECONVERGENT B1 ;  /* 0x0000000000017941 */ /* 0x000fea0003800200 */
.L_x_27280:
        /* <DEDUP_REMOVED lines=11> */
.L_x_27284:
[----:B------:R-:W-:Y:S01]  /*cc30*/  MOV R41, R2 ;  /* 0x0000000200297202 */ /* 0x000fe20000000f00 */
[----:B------:R-:W-:Y:S02]  /*cc40*/  IMAD.MOV.U32 R43, RZ, RZ, R38 ;  /* 0x000000ffff2b7224 */ /* 0x000fe400078e0026 */
[----:B------:R-:W-:Y:S02]  /*cc50*/  IMAD.MOV.U32 R20, RZ, RZ, R23 ;  /* 0x000000ffff147224 */ /* 0x000fe400078e0017 */
[----:B------:R-:W-:-:S07]  /*cc60*/  IMAD.MOV.U32 R72, RZ, RZ, R71 ;  /* 0x000000ffff487224 */ /* 0x000fce00078e0047 */
.L_x_27285:
[----:B------:R-:W-:Y:S05]  /*cc70*/  BSYNC.RECONVERGENT B1 ;  /* 0x0000000000017941 */ /* 0x000fea0003800200 */
.L_x_27283:
        /* <DEDUP_REMOVED lines=11> */
.L_x_27287:
[----:B------:R-:W-:Y:S01]  /*cd30*/  MOV R2, R41 ;  /* 0x0000002900027202 */ /* 0x000fe20000000f00 */
[----:B------:R-:W-:Y:S02]  /*cd40*/  IMAD.MOV.U32 R38, RZ, RZ, R43 ;  /* 0x000000ffff267224 */ /* 0x000fe400078e002b */
[----:B------:R-:W-:Y:S02]  /*cd50*/  IMAD.MOV.U32 R23, RZ, RZ, R22 ;  /* 0x000000ffff177224 */ /* 0x000fe400078e0016 */
[----:B------:R-:W-:-:S07]  /*cd60*/  IMAD.MOV.U32 R71, RZ, RZ, R70 ;  /* 0x000000ffff477224 */ /* 0x000fce00078e0046 */
.L_x_27288:
[----:B------:R-:W-:Y:S05]  /*cd70*/  BSYNC.RECONVERGENT B1 ;  /* 0x0000000000017941 */ /* 0x000fea0003800200 */
.L_x_27286:
        /* <DEDUP_REMOVED lines=11> */
.L_x_27290:
[----:B------:R-:W-:Y:S01]  /*ce30*/  MOV R41, R2 ;  /* 0x0000000200297202 */ /* 0x000fe20000000f00 */
[----:B------:R-:W-:Y:S02]  /*ce40*/  IMAD.MOV.U32 R43, RZ, RZ, R38 ;  /* 0x000000ffff2b7224 */ /* 0x000fe400078e0026 */
[----:B------:R-:W-:Y:S02]  /*ce50*/  IMAD.MOV.U32 R22, RZ, RZ, R25 ;  /* 0x000000ffff167224 */ /* 0x000fe400078e0019 */
[----:B------:R-:W-:-:S07]  /*ce60*/  IMAD.MOV.U32 R70, RZ, RZ, R69 ;  /* 0x000000ffff467224 */ /* 0x000fce00078e0045 */
.L_x_27291:
[----:B------:R-:W-:Y:S05]  /*ce70*/  BSYNC.RECONVERGENT B1 ;  /* 0x0000000000017941 */ /* 0x000fea0003800200 */
.L_x_27289:
        /* <DEDUP_REMOVED lines=11> */
.L_x_27293:
[----:B------:R-:W-:Y:S01]  /*cf30*/  MOV R2, R41 ;  /* 0x0000002900027202 */ /* 0x000fe20000000f00 */
[----:B------:R-:W-:Y:S02]  /*cf40*/  IMAD.MOV.U32 R38, RZ, RZ, R43 ;  /* 0x000000ffff267224 */ /* 0x000fe400078e002b */
[----:B------:R-:W-:Y:S02]  /*cf50*/  IMAD.MOV.U32 R25, RZ, RZ, R24 ;  /* 0x000000ffff197224 */ /* 0x000fe400078e0018 */
[----:B------:R-:W-:-:S07]  /*cf60*/  IMAD.MOV.U32 R69, RZ, RZ, R68 ;  /* 0x000000ffff457224 */ /* 0x000fce00078e0044 */
.L_x_27294:
[----:B------:R-:W-:Y:S05]  /*cf70*/  BSYNC.RECONVERGENT B1 ;  /* 0x0000000000017941 */ /* 0x000fea0003800200 */
.L_x_27292:
        /* <DEDUP_REMOVED lines=11> */
.L_x_27296:
[----:B------:R-:W-:Y:S01]  /*d030*/  MOV R41, R2 ;  /* 0x0000000200297202 */ /* 0x000fe20000000f00 */
[----:B------:R-:W-:Y:S02]  /*d040*/  IMAD.MOV.U32 R43, RZ, RZ, R38 ;  /* 0x000000ffff2b7224 */ /* 0x000fe400078e0026 */
[----:B------:R-:W-:Y:S02]  /*d050*/  IMAD.MOV.U32 R24, RZ, RZ, R27 ;  /* 0x000000ffff187224 */ /* 0x000fe400078e001b */
[----:B------:R-:W-:-:S07]  /*d060*/  IMAD.MOV.U32 R68, RZ, RZ, R67 ;  /* 0x000000ffff447224 */ /* 0x000fce00078e0043 */
.L_x_27297:
[----:B------:R-:W-:Y:S05]  /*d070*/  BSYNC.RECONVERGENT B1 ;  /* 0x0000000000017941 */ /* 0x000fea0003800200 */
.L_x_27295:
        /* <DEDUP_REMOVED lines=11> */
.L_x_27299:
[----:B------:R-:W-:Y:S01]  /*d130*/  MOV R2, R41 ;  /* 0x0000002900027202 */ /* 0x000fe20000000f00 */
[----:B------:R-:W-:Y:S02]  /*d140*/  IMAD.MOV.U32 R38, RZ, RZ, R43 ;  /* 0x000000ffff267224 */ /* 0x000fe400078e002b */
[----:B------:R-:W-:Y:S02]  /*d150*/  IMAD.MOV.U32 R27, RZ, RZ, R26 ;  /* 0x000000ffff1b7224 */ /* 0x000fe400078e001a */
[----:B------:R-:W-:-:S07]  /*d160*/  IMAD.MOV.U32 R67, RZ, RZ, R66 ;  /* 0x000000ffff437224 */ /* 0x000fce00078e0042 */
.L_x_27300:
[----:B------:R-:W-:Y:S05]  /*d170*/  BSYNC.RECONVERGENT B1 ;  /* 0x0000000000017941 */ /* 0x000fea0003800200 */
.L_x_27298:
        /* <DEDUP_REMOVED lines=11> */
.L_x_27302:
[----:B------:R-:W-:Y:S01]  /*d230*/  MOV R41, R2 ;  /* 0x0000000200297202 */ /* 0x000fe20000000f00 */
[----:B------:R-:W-:Y:S02]  /*d240*/  IMAD.MOV.U32 R43, RZ, RZ, R38 ;  /* 0x000000ffff2b7224 */ /* 0x000fe400078e0026 */
[----:B------:R-:W-:Y:S02]  /*d250*/  IMAD.MOV.U32 R26, RZ, RZ, R29 ;  /* 0x000000ffff1a7224 */ /* 0x000fe400078e001d */
[----:B------:R-:W-:-:S07]  /*d260*/  IMAD.MOV.U32 R66, RZ, RZ, R65 ;  /* 0x000000ffff427224 */ /* 0x000fce00078e0041 */
.L_x_27303:
[----:B------:R-:W-:Y:S05]  /*d270*/  BSYNC.RECONVERGENT B1 ;  /* 0x0000000000017941 */ /* 0x000fea0003800200 */
.L_x_27301:
        /* <DEDUP_REMOVED lines=11> */
.L_x_27305:
[----:B------:R-:W-:Y:S01]  /*d330*/  MOV R2, R41 ;  /* 0x0000002900027202 */ /* 0x000fe20000000f00 */
[----:B------:R-:W-:Y:S02]  /*d340*/  IMAD.MOV.U32 R38, RZ, RZ, R43 ;  /* 0x000000ffff267224 */ /* 0x000fe400078e002b */
[----:B------:R-:W-:Y:S02]  /*d350*/  IMAD.MOV.U32 R29, RZ, RZ, R28 ;  /* 0x000000ffff1d7224 */ /* 0x000fe400078e001c */
[----:B------:R-:W-:-:S07]  /*d360*/  IMAD.MOV.U32 R65, RZ, RZ, R64 ;  /* 0x000000ffff417224 */ /* 0x000fce00078e0040 */
.L_x_27306:
[----:B------:R-:W-:Y:S05]  /*d370*/  BSYNC.RECONVERGENT B1 ;  /* 0x0000000000017941 */ /* 0x000fea0003800200 */
.L_x_27304:
        /* <DEDUP_REMOVED lines=11> */
.L_x_27308:
[----:B------:R-:W-:Y:S01]  /*d430*/  MOV R41, R2 ;  /* 0x0000000200297202 */ /* 0x000fe20000000f00 */
[----:B------:R-:W-:Y:S02]  /*d440*/  IMAD.MOV.U32 R43, RZ, RZ, R38 ;  /* 0x000000ffff2b7224 */ /* 0x000fe400078e0026 */
[----:B------:R-:W-:Y:S02]  /*d450*/  IMAD.MOV.U32 R28, RZ, RZ, R31 ;  /* 0x000000ffff1c7224 */ /* 0x000fe400078e001f */
[----:B------:R-:W-:-:S07]  /*d460*/  IMAD.MOV.U32 R64, RZ, RZ, R63 ;  /* 0x000000ffff407224 */ /* 0x000fce00078e003f */
.L_x_27309:
[----:B------:R-:W-:Y:S05]  /*d470*/  BSYNC.RECONVERGENT B1 ;  /* 0x0000000000017941 */ /* 0x000fea0003800200 */
.L_x_27307:
        /* <DEDUP_REMOVED lines=11> */
.L_x_27311:
[----:B------:R-:W-:Y:S01]  /*d530*/  MOV R2, R41 ;  /* 0x0000002900027202 */ /* 0x000fe20000000f00 */
[----:B------:R-:W-:Y:S02]  /*d540*/  IMAD.MOV.U32 R38, RZ, RZ, R43 ;  /* 0x000000ffff267224 */ /* 0x000fe400078e002b */
[----:B------:R-:W-:Y:S02]  /*d550*/  IMAD.MOV.U32 R31, RZ, RZ, R30 ;  /* 0x000000ffff1f7224 */ /* 0x000fe400078e001e */
[----:B------:R-:W-:-:S07]  /*d560*/  IMAD.MOV.U32 R63, RZ, RZ, R62 ;  /* 0x000000ffff3f7224 */ /* 0x000fce00078e003e */
.L_x_27312:
[----:B------:R-:W-:Y:S05]  /*d570*/  BSYNC.RECONVERGENT B1 ;  /* 0x0000000000017941 */ /* 0x000fea0003800200 */
.L_x_27310:
        /* <DEDUP_REMOVED lines=11> */
.L_x_27314:
[----:B------:R-:W-:Y:S01]  /*d630*/  MOV R41, R2 ;  /* 0x0000000200297202 */ /* 0x000fe20000000f00 */
[----:B------:R-:W-:Y:S02]  /*d640*/  IMAD.MOV.U32 R43, RZ, RZ, R38 ;  /* 0x000000ffff2b7224 */ /* 0x000fe400078e0026 */
[----:B------:R-:W-:Y:S02]  /*d650*/  IMAD.MOV.U32 R30, RZ, RZ, R33 ;  /* 0x000000ffff1e7224 */ /* 0x000fe400078e0021 */
[----:B------:R-:W-:-:S07]  /*d660*/  IMAD.MOV.U32 R62, RZ, RZ, R61 ;  /* 0x000000ffff3e7224 */ /* 0x000fce00078e003d */
.L_x_27315:
[----:B------:R-:W-:Y:S05]  /*d670*/  BSYNC.RECONVERGENT B1 ;  /* 0x0000000000017941 */ /* 0x000fea0003800200 */
.L_x_27313:
        /* <DEDUP_REMOVED lines=11> */
.L_x_27317:
[----:B------:R-:W-:Y:S01]  /*d730*/  MOV R2, R41 ;  /* 0x0000002900027202 */ /* 0x000fe20000000f00 */
[----:B------:R-:W-:Y:S02]  /*d740*/  IMAD.MOV.U32 R38, RZ, RZ, R43 ;  /* 0x000000ffff267224 */ /* 0x000fe400078e002b */
[----:B------:R-:W-:Y:S02]  /*d750*/  IMAD.MOV.U32 R33, RZ, RZ, R32 ;  /* 0x000000ffff217224 */ /* 0x000fe400078e0020 */
[----:B------:R-:W-:-:S07]  /*d760*/  IMAD.MOV.U32 R61, RZ, RZ, R60 ;  /* 0x000000ffff3d7224 */ /* 0x000fce00078e003c */
.L_x_27318:
[----:B------:R-:W-:Y:S05]  /*d770*/  BSYNC.RECONVERGENT B1 ;  /* 0x0000000000017941 */ /* 0x000fea0003800200 */
.L_x_27316:
        /* <DEDUP_REMOVED lines=11> */
.L_x_27320:
[----:B------:R-:W-:Y:S01]  /*d830*/  MOV R41, R2 ;  /* 0x0000000200297202 */ /* 0x000fe20000000f00 */
[----:B------:R-:W-:Y:S02]  /*d840*/  IMAD.MOV.U32 R43, RZ, RZ, R38 ;  /* 0x000000ffff2b7224 */ /* 0x000fe400078e0026 */
[----:B------:R-:W-:Y:S02]  /*d850*/  IMAD.MOV.U32 R32, RZ, RZ, R35 ;  /* 0x000000ffff207224 */ /* 0x000fe400078e0023 */
[----:B------:R-:W-:-:S07]  /*d860*/  IMAD.MOV.U32 R60, RZ, RZ, R59 ;  /* 0x000000ffff3c7224 */ /* 0x000fce00078e003b */
.L_x_27321:
[----:B------:R-:W-:Y:S05]  /*d870*/  BSYNC.RECONVERGENT B1 ;  /* 0x0000000000017941 */ /* 0x000fea0003800200 */
.L_x_27319:
        /* <DEDUP_REMOVED lines=11> */
.L_x_27323:
[----:B------:R-:W-:Y:S01]  /*d930*/  MOV R2, R41 ;  /* 0x0000002900027202 */ /* 0x000fe20000000f00 */
[----:B------:R-:W-:Y:S02]  /*d940*/  IMAD.MOV.U32 R38, RZ, RZ, R43 ;  /* 0x000000ffff267224 */ /* 0x000fe400078e002b */
[----:B------:R-:W-:Y:S02]  /*d950*/  IMAD.MOV.U32 R35, RZ, RZ, R34 ;  /* 0x000000ffff237224 */ /* 0x000fe400078e0022 */
[----:B------:R-:W-:-:S07]  /*d960*/  IMAD.MOV.U32 R59, RZ, RZ, R58 ;  /* 0x000000ffff3b7224 */ /* 0x000fce00078e003a */
.L_x_27324:
[----:B------:R-:W-:Y:S05]  /*d970*/  BSYNC.RECONVERGENT B1 ;  /* 0x0000000000017941 */ /* 0x000fea0003800200 */
.L_x_27322:
        /* <DEDUP_REMOVED lines=11> */
.L_x_27326:
[----:B------:R-:W-:Y:S01]  /*da30*/  MOV R41, R2 ;  /* 0x0000000200297202 */ /* 0x000fe20000000f00 */
[----:B------:R-:W-:Y:S02]  /*da40*/  IMAD.MOV.U32 R43, RZ, RZ, R38 ;  /* 0x000000ffff2b7224 */ /* 0x000fe400078e0026 */
[----:B------:R-:W-:Y:S02]  /*da50*/  IMAD.MOV.U32 R34, RZ, RZ, R37 ;  /* 0x000000ffff227224 */ /* 0x000fe400078e0025 */
[----:B------:R-:W-:-:S07]  /*da60*/  IMAD.MOV.U32 R58, RZ, RZ, R57 ;  /* 0x000000ffff3a7224 */ /* 0x000fce00078e0039 */
.L_x_27327:
[----:B------:R-:W-:Y:S05]  /*da70*/  BSYNC.RECONVERGENT B1 ;  /* 0x0000000000017941 */ /* 0x000fea0003800200 */
.L_x_27325:
        /* <DEDUP_REMOVED lines=11> */
.L_x_27329:
[----:B------:R-:W-:Y:S01]  /*db30*/  MOV R2, R41 ;  /* 0x0000002900027202 */ /* 0x000fe20000000f00 */
[----:B------:R-:W-:Y:S02]  /*db40*/  IMAD.MOV.U32 R38, RZ, RZ, R43 ;  /* 0x000000ffff267224 */ /* 0x000fe400078e002b */
[----:B------:R-:W-:Y:S02]  /*db50*/  IMAD.MOV.U32 R37, RZ, RZ, R36 ;  /* 0x000000ffff257224 */ /* 0x000fe400078e0024 */
[----:B------:R-:W-:-:S07]  /*db60*/  IMAD.MOV.U32 R57, RZ, RZ, R56 ;  /* 0x000000ffff397224 */ /* 0x000fce00078e0038 */
.L_x_27330:
[----:B------:R-:W-:Y:S05]  /*db70*/  BSYNC.RECONVERGENT B1 ;  /* 0x0000000000017941 */ /* 0x000fea0003800200 */
.L_x_27328:
        /* <DEDUP_REMOVED lines=11> */
.L_x_27332:
[----:B------:R-:W-:Y:S01]  /*dc30*/  MOV R40, R2 ;  /* 0x0000000200287202 */ /* 0x000fe20000000f00 */
[----:B------:R-:W-:Y:S02]  /*dc40*/  IMAD.MOV.U32 R36, RZ, RZ, R39 ;  /* 0x000000ffff247224 */ /* 0x000fe400078e0027 */
[----:B------:R-:W-:Y:S02]  /*dc50*/  IMAD.MOV.U32 R41, RZ, RZ, R38 ;  /* 0x000000ffff297224 */ /* 0x000fe400078e0026 */
[----:B------:R-:W-:-:S07]  /*dc60*/  IMAD.MOV.U32 R56, RZ, RZ, R3 ;  /* 0x000000ffff387224 */ /* 0x000fce00078e0003 */
.L_x_27333:
[----:B------:R-:W-:Y:S05]  /*dc70*/  BSYNC.RECONVERGENT B1 ;  /* 0x0000000000017941 */ /* 0x000fea0003800200 */
.L_x_27331:
        /* <DEDUP_REMOVED lines=11> */
.L_x_27335:
[----:B------:R-:W-:Y:S01]  /*dd30*/  MOV R39, R5 ;  /* 0x0000000500277202 */ /* 0x000fe20000000f00 */
[----:B------:R-:W-:Y:S01]  /*dd40*/  IMAD.MOV.U32 R3, RZ, RZ, R4 ;  /* 0x000000ffff037224 */ /* 0x000fe200078e0004 */
[----:B------:R-:W-:Y:S01]  /*dd50*/  MOV R5, R40 ;  /* 0x0000002800057202 */ /* 0x000fe20000000f00 */
[----:B------:R-:W-:Y:S02]  /*dd60*/  IMAD.MOV.U32 R38, RZ, RZ, R40 ;  /* 0x000000ffff267224 */ /* 0x000fe400078e0028 */
[--C-:B------:R-:W-:Y:S02]  /*dd70*/  IMAD.MOV.U32 R2, RZ, RZ, R41.reuse ;  /* 0x000000ffff027224 */ /* 0x100fe400078e0029 */
[----:B------:R-:W-:-:S07]  /*dd80*/  IMAD.MOV.U32 R4, RZ, RZ, R41 ;  /* 0x000000ffff047224 */ /* 0x000fce00078e0029 */
.L_x_27336:
[----:B------:R-:W-:Y:S05]  /*dd90*/  BSYNC.RECONVERGENT B1 ;  /* 0x0000000000017941 */ /* 0x000fea0003800200 */
.L_x_27334:
        /* <DEDUP_REMOVED lines=43> */
.L_x_27243:
[----:B------:R-:W-:Y:S05]  /*e050*/  BSYNC.RECONVERGENT B0 ;  /* 0x0000000000007941 */ /* 0x000fea0003800200 */
.L_x_27242:
[----:B------:R-:W-:Y:S01]  /*e060*/  BAR.SYNC.DEFER_BLOCKING 0x0 ;  /* 0x0000000000007b1d */ /* 0x000fe20000010000 */
[----:B------:R-:W-:-:S05]  /*e070*/  ISETP.NE.AND P0, PT, R0, RZ, PT ;  /* 0x000000ff0000720c */ /* 0x000fca0003f05270 */
[----:B------:R-:W-:Y:S08]  /*e080*/  BSSY.RECONVERGENT B0, `(.L_x_27338) ;  /* 0x00006b8000007945 */ /* 0x000ff00003800200 */
[----:B------:R-:W-:Y:S05]  /*e090*/  @P0 BRA `(.L_x_27339) ;  /* 0x0000006800d80947 */ /* 0x000fea0003800000 */
[----:B------:R-:W2:Y:S01]  /*e0a0*/  S2UR UR5, SR_CgaCtaId ;  /* 0x00000000000579c3 */ /* 0x000ea20000008800 */
[----:B------:R-:W-:Y:S02]  /*e0b0*/  UMOV UR4, 0x400 ;  /* 0x0000040000047882 */ /* 0x000fe40000000000 */
[----:B--2---:R-:W-:-:S09]  /*e0c0*/  ULEA UR4, UR5, UR4, 0x18 ;  /* 0x0000000405047291 */ /* 0x004fd2000f8ec0ff */
[----:B0-----:R-:W0:Y:S04]  /*e0d0*/  LDS.128 R40, [UR4+0x200] ;  /* 0x00020004ff287984 */ /* 0x001e280008000c00 */
[----:B------:R-:W2:Y:S04]  /*e0e0*/  LDS.128 R44, [UR4+0x1f0] ;  /* 0x0001f004ff2c7984 */ /* 0x000ea80008000c00 */
[----:B-1----:R-:W1:Y:S04]  /*e0f0*/  LDS.128 R4, [UR4+0x1e0] ;  /* 0x0001e004ff047984 */ /* 0x002e680008000c00 */
[----:B------:R-:W3:Y:S04]  /*e100*/  LDS.128 R52, [UR4+0x1d0] ;  /* 0x0001d004ff347984 */ /* 0x000ee80008000c00 */
[----:B------:R-:W4:Y:S04]  /*e110*/  LDS.128 R48, [UR4+0x1c0] ;  /* 0x0001c004ff307984 */ /* 0x000f280008000c00 */
[----:B0-----:R-:W-:Y:S04]  /*e120*/  STL.64 [R1+0xf0], R40 ;  /* 0x0000f02801007387 */ /* 0x001fe80000100a00 */
[----:B------:R-:W-:Y:S04]  /*e130*/  STL.64 [R1+0xf8], R42 ;  /* 0x0000f82a01007387 */ /* 0x000fe80000100a00 */
[----:B--2---:R-:W-:Y:S04]  /*e140*/  STL.64 [R1+0xe0], R44 ;  /* 0x0000e02c01007387 */ /* 0x004fe80000100a00 */
[----:B------:R-:W-:Y:S04]  /*e150*/  STL.64 [R1+0xe8], R46 ;  /* 0x0000e82e01007387 */ /* 0x000fe80000100a00 */
[----:B------:R-:W0:Y:S04]  /*e160*/  LDS.128 R40, [UR4+0x1b0] ;  /* 0x0001b004ff287984 */ /* 0x000e280008000c00 */
[----:B------:R-:W2:Y:S04]  /*e170*/  LDS.128 R44, [UR4+0x1a0] ;  /* 0x0001a004ff2c7984 */ /* 0x000ea80008000c00 */
[----:B-1----:R-:W-:Y:S04]  /*e180*/  STL.64 [R1+0xd0], R4 ;  /* 0x0000d00401007387 */ /* 0x002fe80000100a00 */
[----:B------:R-:W-:Y:S04]  /*e190*/  STL.64 [R1+0xd8], R6 ;  /* 0x0000d80601007387 */ /* 0x000fe80000100a00 */
[----:B------:R-:W1:Y:S04]  /*e1a0*/  LDS.128 R4, [UR4+0x190] ;  /* 0x00019004ff047984 */ /* 0x000e680008000c00 */
[----:B---3--:R-:W-:Y:S04]  /*e1b0*/  STL.64 [R1+0xc0], R52 ;  /* 0x0000c03401007387 */ /* 0x008fe80000100a00 */
[----:B------:R-:W-:Y:S04]  /*e1c0*/  STL.64 [R1+0xc8], R54 ;  /* 0x0000c83601007387 */ /* 0x000fe80000100a00 */
[----:B----4-:R-:W-:Y:S04]  /*e1d0*/  STL.64 [R1+0xb0], R48 ;  /* 0x0000b03001007387 */ /* 0x010fe80000100a00 */
[----:B------:R-:W-:Y:S04]  /*e1e0*/  STL.64 [R1+0xb8], R50 ;  /* 0x0000b83201007387 */ /* 0x000fe80000100a00 */
[----:B------:R-:W3:Y:S04]  /*e1f0*/  LDS.128 R52, [UR4+0x180] ;  /* 0x00018004ff347984 */ /* 0x000ee80008000c00 */
[----:B0-----:R-:W-:Y:S04]  /*e200*/  STL.64 [R1+0xa0], R40 ;  /* 0x0000a02801007387 */ /* 0x001fe80000100a00 */
[----:B------:R-:W-:Y:S04]  /*e210*/  STL.64 [R1+0xa8], R42 ;  /* 0x0000a82a01007387 */ /* 0x000fe80000100a00 */
[----:B--2---:R-:W-:Y:S04]  /*e220*/  STL.64 [R1+0x90], R44 ;  /* 0x0000902c01007387 */ /* 0x004fe80000100a00 */
[----:B------:R-:W-:Y:S04]  /*e230*/  STL.64 [R1+0x98], R46 ;  /* 0x0000982e01007387 */ /* 0x000fe80000100a00 */
[----:B------:R-:W0:Y:S04]  /*e240*/  LDS.128 R48, [UR4+0x170] ;  /* 0x00017004ff307984 */ /* 0x000e280008000c00 */
[----:B------:R-:W2:Y:S04]  /*e250*/  LDS.128 R44, [UR4+0x160] ;  /* 0x00016004ff2c7984 */ /* 0x000ea80008000c00 */
[----:B------:R-:W4:Y:S04]  /*e260*/  LDS.128 R40, [UR4+0x150] ;  /* 0x00015004ff287984 */ /* 0x000f280008000c00 */
[----:B-1----:R-:W-:Y:S04]  /*e270*/  STL.64 [R1+0x80], R4 ;  /* 0x0000800401007387 */ /* 0x002fe80000100a00 */
[----:B------:R-:W-:Y:S04]  /*e280*/  STL.64 [R1+0x88], R6 ;  /* 0x0000880601007387 */ /* 0x000fe80000100a00 */
[----:B------:R-:W1:Y:S04]  /*e290*/  LDS.128 R4, [UR4+0x110] ;  /* 0x00011004ff047984 */ /* 0x000e680008000c00 */
[----:B---3--:R-:W-:Y:S04]  /*e2a0*/  STL.64 [R1+0x70], R52 ;  /* 0x0000703401007387 */ /* 0x008fe80000100a00 */
[----:B------:R-:W-:Y:S04]  /*e2b0*/  STL.64 [R1+0x78], R54 ;  /* 0x0000783601007387 */ /* 0x000fe80000100a00 */
[----:B------:R-:W3:Y:S04]  /*e2c0*/  LDS.128 R52, [UR4+0x140] ;  /* 0x00014004ff347984 */ /* 0x000ee80008000c00 */
[----:B0-----:R-:W-:Y:S04]  /*e2d0*/  STL.64 [R1+0x60], R48 ;  /* 0x0000603001007387 */ /* 0x001fe80000100a00 */
[----:B------:R-:W-:Y:S04]  /*e2e0*/  STL.64 [R1+0x68], R50 ;  /* 0x0000683201007387 */ /* 0x000fe80000100a00 */
[----:B--2---:R-:W-:Y:S04]  /*e2f0*/  STL.64 [R1+0x50], R44 ;  /* 0x0000502c01007387 */ /* 0x004fe80000100a00 */
[----:B------:R-:W-:Y:S04]  /*e300*/  STL.64 [R1+0x58], R46 ;  /* 0x0000582e01007387 */ /* 0x000fe80000100a00 */
[----:B----4-:R-:W-:Y:S04]  /*e310*/  STL.64 [R1+0x40], R40 ;  /* 0x0000402801007387 */ /* 0x010fe80000100a00 */
[----:B------:R-:W0:Y:S01]  /*e320*/  LDS.128 R44, [UR4+0x130] ;  /* 0x00013004ff2c7984 */ /* 0x000e220008000c00 */
[----:B-1----:R-:W-:-:S03]  /*e330*/  FSETP.GT.FTZ.AND P0, PT, R86, R4, PT ;  /* 0x000000045600720b */ /* 0x002fc60003f14000 */
[----:B------:R-:W-:Y:S01]  /*e340*/  LDS.64 R40, [UR4+0x210] ;  /* 0x00021004ff287984 */ /* 0x000fe20008000a00 */
[----:B------:R-:W-:Y:S02]  /*e350*/  FSEL R90, R86, R4, P0 ;  /* 0x00000004565a7208 */ /* 0x000fe40000000000 */
[----:B------:R-:W-:Y:S01]  /*e360*/  FSEL R87, R4, R86, P0 ;  /* 0x0000005604577208 */ /* 0x000fe20000000000 */
[----:B------:R-:W1:Y:S01]  /*e370*/  LDS.128 R48, [UR4+0x120] ;  /* 0x00012004ff307984 */ /* 0x000e620008000c00 */
[----:B------:R-:W-:-:S03]  /*e380*/  FSEL R92, R88, R5, P0 ;  /* 0x00000005585c7208 */ /* 0x000fc60000000000 */
[----:B------:R-:W-:Y:S01]  /*e390*/  FADD.FTZ R87, -R90, R87 ;  /* 0x000000575a577221 */ /* 0x000fe20000010100 */
[----:B---3--:R-:W-:Y:S03]  /*e3a0*/  STL.64 [R1+0x30], R52 ;  /* 0x0000303401007387 */ /* 0x008fe60000100a00 */
[----:B------:R-:W-:Y:S01]  /*e3b0*/  FMUL.FTZ R87, R87, 1.4426950216293334961 ;  /* 0x3fb8aa3b57577820 */ /* 0x000fe20000410000 */
[----:B------:R-:W-:Y:S04]  /*e3c0*/  STL.64 [R1+0x38], R54 ;  /* 0x0000383601007387 */ /* 0x000fe80000100a00 */
[----:B------:R-:W-:Y:S01]  /*e3d0*/  STL.64 [R1+0x8], R6 ;  /* 0x0000080601007387 */ /* 0x000fe20000100a00 */
[----:B------:R-:W2:Y:S03]  /*e3e0*/  MUFU.EX2 R87, R87 ;  /* 0x0000005700577308 */ /* 0x000ea60000000800 */
[----:B------:R-:W-:Y:S04]  /*e3f0*/  STL.64 [R1], R4 ;  /* 0x0000000401007387 */ /* 0x000fe80000100a00 */
[----:B------:R3:W-:Y:S04]  /*e400*/  STL.64 [R1+0x48], R42 ;  /* 0x0000482a01007387 */ /* 0x0007e80000100a00 */
[----:B0-----:R0:W-:Y:S01]  /*e410*/  STL.64 [R1+0x20], R44 ;  /* 0x0000202c01007387 */ /* 0x0011e20000100a00 */
[----:B---3--:R-:W-:Y:S01]  /*e420*/  FSEL R43, R5, R88, P0 ;  /* 0x00000058052b7208 */ /* 0x008fe20000000000 */
[----:B------:R-:W-:-:S02]  /*e430*/  IMAD.MOV.U32 R42, RZ, RZ, R89 ;  /* 0x000000ffff2a7224 */ /* 0x000fc400078e0059 */
[----:B------:R0:W-:Y:S02]  /*e440*/  STL.64 [R1+0x28], R46 ;  /* 0x0000282e01007387 */ /* 0x0001e40000100a00 */
[----:B--2---:R-:W-:Y:S01]  /*e450*/  FFMA.FTZ R92, R43, R87, R92 ;  /* 0x000000572b5c7223 */ /* 0x004fe2000001005c */
[----:B------:R-:W-:Y:S01]  /*e460*/  HFMA2 R43, -RZ, RZ, 0, 0 ;  /* 0x00000000ff2b7431 */ /* 0x000fe200000001ff */
[----:B-1----:R0:W-:Y:S04]  /*e470*/  STL.64 [R1+0x10], R48 ;  /* 0x0000103001007387 */ /* 0x0021e80000100a00 */
[----:B------:R0:W-:Y:S04]  /*e480*/  STL.64 [R1+0x18], R50 ;  /* 0x0000183201007387 */ /* 0x0001e80000100a00 */
[----:B------:R0:W-:Y:S02]  /*e490*/  STL.64 [R1+0x100], R40 ;  /* 0x0001002801007387 */ /* 0x0001e40000100a00 */
.L_x_27433:
        /* <DEDUP_REMOVED lines=20> */
.L_x_27341:
[----:B------:R-:W-:Y:S01]  /*e5e0*/  IMAD.MOV.U32 R4, RZ, RZ, R9 ;  /* 0x000000ffff047224 */ /* 0x000fe200078e0009 */
[----:B------:R-:W-:Y:S01]  /*e5f0*/  MOV R6, R85 ;  /* 0x0000005500067202 */ /* 0x000fe20000000f00 */
[----:B------:R-:W-:Y:S02]  /*e600*/  IMAD.MOV.U32 R9, RZ, RZ, R8 ;  /* 0x000000ffff097224 */ /* 0x000fe400078e0008 */
[----:B------:R-:W-:-:S07]  /*e610*/  IMAD.MOV.U32 R85, RZ, RZ, R84 ;  /* 0x000000ffff557224 */ /* 0x000fce00078e0054 */
.L_x_27342:
[----:B------:R-:W-:Y:S05]  /*e620*/  BSYNC.RECONVERGENT B1 ;  /* 0x0000000000017941 */ /* 0x000fea0003800200 */
.L_x_27340:
        /* <DEDUP_REMOVED lines=11> */
.L_x_27344:
[----:B------:R-:W-:Y:S01]  /*e6e0*/  IMAD.MOV.U32 R5, RZ, RZ, R4 ;  /* 0x000000ffff057224 */ /* 0x000fe200078e0004 */
[----:B------:R-:W-:Y:S01]  /*e6f0*/  MOV R7, R6 ;  /* 0x0000000600077202 */ /* 0x000fe20000000f00 */
[----:B------:R-:W-:Y:S02]  /*e700*/  IMAD.MOV.U32 R8, RZ, RZ, R11 ;  /* 0x000000ffff087224 */ /* 0x000fe400078e000b */
[----:B------:R-:W-:-:S07]  /*e710*/  IMAD.MOV.U32 R84, RZ, RZ, R83 ;  /* 0x000000ffff547224 */ /* 0x000fce00078e0053 */
.L_x_27345:
[----:B------:R-:W-:Y:S05]  /*e720*/  BSYNC.RECONVERGENT B1 ;  /* 0x0000000000017941 */ /* 0x000fea0003800200 */
.L_x_27343:
        /* <DEDUP_REMOVED lines=11> */
.L_x_27347:
[----:B------:R-:W-:Y:S01]  /*e7e0*/  IMAD.MOV.U32 R4, RZ, RZ, R5 ;  /* 0x000000ffff047224 */ /* 0x000fe200078e0005 */
[----:B------:R-:W-:Y:S01]  /*e7f0*/  MOV R6, R7 ;  /* 0x0000000700067202 */ /* 0x000fe20000000f00 */
[----:B------:R-:W-:Y:S02]  /*e800*/  IMAD.MOV.U32 R11, RZ, RZ, R10 ;  /* 0x000000ffff0b7224 */ /* 0x000fe400078e000a */
[----:B------:R-:W-:-:S07]  /*e810*/  IMAD.MOV.U32 R83, RZ, RZ, R82 ;  /* 0x000000ffff537224 */ /* 0x000fce00078e0052 */
.L_x_27348:
[----:B------:R-:W-:Y:S05]  /*e820*/  BSYNC.RECONVERGENT B1 ;  /* 0x0000000000017941 */ /* 0x000fea0003800200 */
.L_x_27346:
        /* <DEDUP_REMOVED lines=11> */
.L_x_27350:
[----:B------:R-:W-:Y:S01]  /*e8e0*/  IMAD.MOV.U32 R5, RZ, RZ, R4 ;  /* 0x000000ffff057224 */ /* 0x000fe200078e0004 */
[----:B------:R-:W-:Y:S01]  /*e8f0*/  MOV R7, R6 ;  /* 0x0000000600077202 */ /* 0x000fe20000000f00 */
[----:B------:R-:W-:Y:S02]  /*e900*/  IMAD.MOV.U32 R10, RZ, RZ, R13 ;  /* 0x000000ffff0a7224 */ /* 0x000fe400078e000d */
[----:B------:R-:W-:-:S07]  /*e910*/  IMAD.MOV.U32 R82, RZ, RZ, R81 ;  /* 0x000000ffff527224 */ /* 0x000fce00078e0051 */
.L_x_27351:
[----:B------:R-:W-:Y:S05]  /*e920*/  BSYNC.RECONVERGENT B1 ;  /* 0x0000000000017941 */ /* 0x000fea0003800200 */
.L_x_27349:
        /* <DEDUP_REMOVED lines=11> */
.L_x_27353:
[----:B------:R-:W-:Y:S01]  /*e9e0*/  IMAD.MOV.U32 R4, RZ, RZ, R5 ;  /* 0x000000ffff047224 */ /* 0x000fe200078e0005 */
[----:B------:R-:W-:Y:S01]  /*e9f0*/  MOV R6, R7 ;  /* 0x0000000700067202 */ /* 0x000fe20000000f00 */
[----:B------:R-:W-:Y:S02]  /*ea00*/  IMAD.MOV.U32 R13, RZ, RZ, R12 ;  /* 0x000000ffff0d7224 */ /* 0x000fe400078e000c */
[----:B------:R-:W-:-:S07]  /*ea10*/  IMAD.MOV.U32 R81, RZ, RZ, R80 ;  /* 0x000000ffff517224 */ /* 0x000fce00078e0050 */
.L_x_27354:
[----:B------:R-:W-:Y:S05]  /*ea20*/  BSYNC.RECONVERGENT B1 ;  /* 0x0000000000017941 */ /* 0x000fea0003800200 */
.L_x_27352:
        /* <DEDUP_REMOVED lines=11> */
.L_x_27356:
[----:B------:R-:W-:Y:S01]  /*eae0*/  IMAD.MOV.U32 R5, RZ, RZ, R4 ;  /* 0x000000ffff057224 */ /* 0x000fe200078e0004 */
[----:B------:R-:W-:Y:S01]  /*eaf0*/  MOV R7, R6 ;  /* 0x0000000600077202 */ /* 0x000fe20000000f00 */
[----:B------:R-:W-:Y:S02]  /*eb00*/  IMAD.MOV.U32 R12, RZ, RZ, R15 ;  /* 0x000000ffff0c7224 */ /* 0x000fe400078e000f */
[----:B------:R-:W-:-:S07]  /*eb10*/  IMAD.MOV.U32 R80, RZ, RZ, R79 ;  /* 0x000000ffff507224 */ /* 0x000fce00078e004f */
.L_x_27357:
[----:B------:R-:W-:Y:S05]  /*eb20*/  BSYNC.RECONVERGENT B1 ;  /* 0x0000000000017941 */ /* 0x000fea0003800200 */
.L_x_27355:
        /* <DEDUP_REMOVED lines=11> */
.L_x_27359:
[----:B------:R-:W-:Y:S01]  /*ebe0*/  IMAD.MOV.U32 R4, RZ, RZ, R5 ;  /* 0x000000ffff047224 */ /* 0x000fe200078e0005 */
[----:B------:R-:W-:Y:S01]  /*ebf0*/  MOV R6, R7 ;  /* 0x0000000700067202 */ /* 0x000fe20000000f00 */
[----:B------:R-:W-:Y:S02]  /*ec00*/  IMAD.MOV.U32 R15, RZ, RZ, R14 ;  /* 0x000000ffff0f7224 */ /* 0x000fe400078e000e */
[----:B------:R-:W-:-:S07]  /*ec10*/  IMAD.MOV.U32 R79, RZ, RZ, R78 ;  /* 0x000000ffff4f7224 */ /* 0x000fce00078e004e */
.L_x_27360:
[----:B------:R-:W-:Y:S05]  /*ec20*/  BSYNC.RECONVERGENT B1 ;  /* 0x0000000000017941 */ /* 0x000fea0003800200 */
.L_x_27358:
        /* <DEDUP_REMOVED lines=11> */
.L_x_27362:
[----:B------:R-:W-:Y:S01]  /*ece0*/  IMAD.MOV.U32 R5, RZ, RZ, R4 ;  /* 0x000000ffff057224 */ /* 0x000fe200078e0004 */
[----:B------:R-:W-:Y:S01]  /*ecf0*/  MOV R7, R6 ;  /* 0x0000000600077202 */ /* 0x000fe20000000f00 */
[----:B------:R-:W-:Y:S02]  /*ed00*/  IMAD.MOV.U32 R14, RZ, RZ, R17 ;  /* 0x000000ffff0e7224 */ /* 0x000fe400078e0011 */
[----:B------:R-:W-:-:S07]  /*ed10*/  IMAD.MOV.U32 R78, RZ, RZ, R77 ;  /* 0x000000ffff4e7224 */ /* 0x000fce00078e004d */
.L_x_27363:
[----:B------:R-:W-:Y:S05]  /*ed20*/  BSYNC.RECONVERGENT B1 ;  /* 0x0000000000017941 */ /* 0x000fea0003800200 */
.L_x_27361:
        /* <DEDUP_REMOVED lines=11> */
.L_x_27365:
[----:B------:R-:W-:Y:S01]  /*ede0*/  IMAD.MOV.U32 R4, RZ, RZ, R5 ;  /* 0x000000ffff047224 */ /* 0x000fe200078e0005 */
[----:B------:R-:W-:Y:S01]  /*edf0*/  MOV R6, R7 ;  /* 0x0000000700067202 */ /* 0x000fe20000000f00 */
[----:B------:R-:W-:Y:S02]  /*ee00*/  IMAD.MOV.U32 R17, RZ, RZ, R16 ;  /* 0x000000ffff117224 */ /* 0x000fe400078e0010 */
[----:B------:R-:W-:-:S07]  /*ee10*/  IMAD.MOV.U32 R77, RZ, RZ, R76 ;  /* 0x000000ffff4d7224 */ /* 0x000fce00078e004c */
.L_x_27366:
[----:B------:R-:W-:Y:S05]  /*ee20*/  BSYNC.RECONVERGENT B1 ;  /* 0x0000000000017941 */ /* 0x000fea0003800200 */
.L_x_27364:
        /* <DEDUP_REMOVED lines=11> */
.L_x_27368:
[----:B------:R-:W-:Y:S01]  /*eee0*/  IMAD.MOV.U32 R5, RZ, RZ, R4 ;  /* 0x000000ffff057224 */ /* 0x000fe200078e0004 */
[----:B------:R-:W-:Y:S01]  /*eef0*/  MOV R7, R6 ;  /* 0x0000000600077202 */ /* 0x000fe20000000f00 */
[----:B------:R-:W-:Y:S02]  /*ef00*/  IMAD.MOV.U32 R16, RZ, RZ, R19 ;  /* 0x000000ffff107224 */ /* 0x000fe400078e0013 */
[----:B------:R-:W-:-:S07]  /*ef10*/  IMAD.MOV.U32 R76, RZ, RZ, R75 ;  /* 0x000000ffff4c7224 */ /* 0x000fce00078e004b */
.L_x_27369:
[----:B------:R-:W-:Y:S05]  /*ef20*/  BSYNC.RECONVERGENT B1 ;  /* 0x0000000000017941 */ /* 0x000fea0003800200 */
.L_x_27367:
        /* <DEDUP_REMOVED lines=11> */
.L_x_27371:
[----:B------:R-:W-:Y:S01]  /*efe0*/  IMAD.MOV.U32 R4, RZ, RZ, R5 ;  /* 0x000000ffff047224 */ /* 0x000fe200078e0005 */
[----:B------:R-:W-:Y:S01]  /*eff0*/  MOV R6, R7 ;  /* 0x0000000700067202 */ /* 0x000fe20000000f00 */
[----:B------:R-:W-:Y:S02]  /*f000*/  IMAD.MOV.U32 R19, RZ, RZ, R18 ;  /* 0x000000ffff137224 */ /* 0x000fe400078e0012 */
[----:B------:R-:W-:-:S07]  /*f010*/  IMAD.MOV.U32 R75, RZ, RZ, R74 ;  /* 0x000000ffff4b7224 */ /* 0x000fce00078e004a */
.L_x_27372:
[----:B------:R-:W-:Y:S05]  /*f020*/  BSYNC.RECONVERGENT B1 ;  /* 0x0000000000017941 */ /* 0x000fea0003800200 */
.L_x_27370:
        /* <DEDUP_REMOVED lines=11> */
.L_x_27374:
[----:B------:R-:W-:Y:S01]  /*f0e0*/  IMAD.MOV.U32 R5, RZ, RZ, R4 ;  /* 0x000000ffff057224 */ /* 0x000fe200078e0004 */
[----:B------:R-:W-:Y:S01]  /*f0f0*/  MOV R7, R6 ;  /* 0x0000000600077202 */ /* 0x000fe20000000f00 */
[----:B------:R-:W-:Y:S02]  /*f100*/  IMAD.MOV.U32 R18, RZ, RZ, R21 ;  /* 0x000000ffff127224 */ /* 0x000fe400078e0015 */
[----:B------:R-:W-:-:S07]  /*f110*/  IMAD.MOV.U32 R74, RZ, RZ, R73 ;  /* 0x000000ffff4a7224 */ /* 0x000fce00078e0049 */
.L_x_27375:
[----:B------:R-:W-:Y:S05]  /*f120*/  BSYNC.RECONVERGENT B1 ;  /* 0x0000000000017941 */ /* 0x000fea0003800200 */
.L_x_27373:
        /* <DEDUP_REMOVED lines=11> */
.L_x_27377:
[----:B------:R-:W-:Y:S01]  /*f1e0*/  IMAD.MOV.U32 R4, RZ, RZ, R5 ;  /* 0x000000ffff047224 */ /* 0x000fe200078e0005 */
[----:B------:R-:W-:Y:S01]  /*f1f0*/  MOV R6, R7 ;  /* 0x0000000700067202 */ /* 0x000fe20000000f00 */
[----:B------:R-:W-:Y:S02]  /*f200*/  IMAD.MOV.U32 R21, RZ, RZ, R20 ;  /* 0x000000ffff157224 */ /* 0x000fe400078e0014 */
[----:B------:R-:W-:-:S07]  /*f210*/  IMAD.MOV.U32 R73, RZ, RZ, R72 ;  /* 0x000000ffff497224 */ /* 0x000fce00078e0048 */
.L_x_27378:
[----:B------:R-:W-:Y:S05]  /*f220*/  BSYNC.RECONVERGENT B1 ;  /* 0x0000000000017941 */ /* 0x000fea0003800200 */
.L_x_27376:
        /* <DEDUP_REMOVED lines=11> */
.L_x_27380:
[----:B------:R-:W-:Y:S01]  /*f2e0*/  IMAD.MOV.U32 R5, RZ, RZ, R4 ;  /* 0x000000ffff057224 */ /* 0x000fe200078e0004 */
[----:B------:R-:W-:Y:S01]  /*f2f0*/  MOV R7, R6 ;  /* 0x0000000600077202 */ /* 0x000fe20000000f00 */
[----:B------:R-:W-:Y:S02]  /*f300*/  IMAD.MOV.U32 R20, RZ, RZ, R23 ;  /* 0x000000ffff147224 */ /* 0x000fe400078e0017 */
[----:B------:R-:W-:-:S07]  /*f310*/  IMAD.MOV.U32 R72, RZ, RZ, R71 ;  /* 0x000000ffff487224 */ /* 0x000fce00078e0047 */
.L_x_27381:
[----:B------:R-:W-:Y:S05]  /*f320*/  BSYNC.RECONVERGENT B1 ;  /* 0x0000000000017941 */ /* 0x000fea0003800200 */
.L_x_27379:
        /* <DEDUP_REMOVED lines=11> */
.L_x_27383:
[----:B------:R-:W-:Y:S01]  /*f3e0*/  IMAD.MOV.U32 R4, RZ, RZ, R5 ;  /* 0x000000ffff047224 */ /* 0x000fe200078e0005 */
[----:B------:R-:W-:Y:S01]  /*f3f0*/  MOV R6, R7 ;  /* 0x0000000700067202 */ /* 0x000fe20000000f00 */
[----:B------:R-:W-:Y:S02]  /*f400*/  IMAD.MOV.U32 R23, RZ, RZ, R22 ;  /* 0x000000ffff177224 */ /* 0x000fe400078e0016 */
[----:B------:R-:W-:-:S07]  /*f410*/  IMAD.MOV.U32 R71, RZ, RZ, R70 ;  /* 0x000000ffff477224 */ /* 0x000fce00078e0046 */
.L_x_27384:
[----:B------:R-:W-:Y:S05]  /*f420*/  BSYNC.RECONVERGENT B1 ;  /* 0x0000000000017941 */ /* 0x000fea0003800200 */
.L_x_27382:
        /* <DEDUP_REMOVED lines=11> */
.L_x_27386:
[----:B------:R-:W-:Y:S01]  /*f4e0*/  IMAD.MOV.U32 R5, RZ, RZ, R4 ;  /* 0x000000ffff057224 */ /* 0x000fe200078e0004 */
[----:B------:R-:W-:Y:S01]  /*f4f0*/  MOV R7, R6 ;  /* 0x0000000600077202 */ /* 0x000fe20000000f00 */
[----:B------:R-:W-:Y:S02]  /*f500*/  IMAD.MOV.U32 R22, RZ, RZ, R25 ;  /* 0x000000ffff167224 */ /* 0x000fe400078e0019 */
[----:B------:R-:W-:-:S07]  /*f510*/  IMAD.MOV.U32 R70, RZ, RZ, R69 ;  /* 0x000000ffff467224 */ /* 0x000fce00078e0045 */
.L_x_27387:
[----:B------:R-:W-:Y:S05]  /*f520*/  BSYNC.RECONVERGENT B1 ;  /* 0x0000000000017941 */ /* 0x000fea0003800200 */
.L_x_27385:
        /* <DEDUP_REMOVED lines=11> */
.L_x_27389:
[----:B------:R-:W-:Y:S01]  /*f5e0*/  IMAD.MOV.U32 R4, RZ, RZ, R5 ;  /* 0x000000ffff047224 */ /* 0x000fe200078e0005 */
[----:B------:R-:W-:Y:S01]  /*f5f0*/  MOV R6, R7 ;  /* 0x0000000700067202 */ /* 0x000fe20000000f00 */
[----:B------:R-:W-:Y:S02]  /*f600*/  IMAD.MOV.U32 R25, RZ, RZ, R24 ;  /* 0x000000ffff197224 */ /* 0x000fe400078e0018 */
[----:B------:R-:W-:-:S07]  /*f610*/  IMAD.MOV.U32 R69, RZ, RZ, R68 ;  /* 0x000000ffff457224 */ /* 0x000fce00078e0044 */
.L_x_27390:
[----:B------:R-:W-:Y:S05]  /*f620*/  BSYNC.RECONVERGENT B1 ;  /* 0x0000000000017941 */ /* 0x000fea0003800200 */
.L_x_27388:
        /* <DEDUP_REMOVED lines=11> */
.L_x_27392:
[----:B------:R-:W-:Y:S01]  /*f6e0*/  IMAD.MOV.U32 R5, RZ, RZ, R4 ;  /* 0x000000ffff057224 */ /* 0x000fe200078e0004 */
[----:B------:R-:W-:Y:S01]  /*f6f0*/  MOV R7, R6 ;  /* 0x0000000600077202 */ /* 0x000fe20000000f00 */
[----:B------:R-:W-:Y:S02]  /*f700*/  IMAD.MOV.U32 R24, RZ, RZ, R27 ;  /* 0x000000ffff187224 */ /* 0x000fe400078e001b */
[----:B------:R-:W-:-:S07]  /*f710*/  IMAD.MOV.U32 R68, RZ, RZ, R67 ;  /* 0x000000ffff447224 */ /* 0x000fce00078e0043 */
.L_x_27393:
[----:B------:R-:W-:Y:S05]  /*f720*/  BSYNC.RECONVERGENT B1 ;  /* 0x0000000000017941 */ /* 0x000fea0003800200 */
.L_x_27391:
        /* <DEDUP_REMOVED lines=11> */
.L_x_27395:
[----:B------:R-:W-:Y:S01]  /*f7e0*/  IMAD.MOV.U32 R4, RZ, RZ, R5 ;  /* 0x000000ffff047224 */ /* 0x000fe200078e0005 */
[----:B------:R-:W-:Y:S01]  /*f7f0*/  MOV R6, R7 ;  /* 0x0000000700067202 */ /* 0x000fe20000000f00 */
[----:B------:R-:W-:Y:S02]  /*f800*/  IMAD.MOV.U32 R27, RZ, RZ, R26 ;  /* 0x000000ffff1b7224 */ /* 0x000fe400078e001a */
[----:B------:R-:W-:-:S07]  /*f810*/  IMAD.MOV.U32 R67, RZ, RZ, R66 ;  /* 0x000000ffff437224 */ /* 0x000fce00078e0042 */
.L_x_27396:
[----:B------:R-:W-:Y:S05]  /*f820*/  BSYNC.RECONVERGENT B1 ;  /* 0x0000000000017941 */ /* 0x000fea0003800200 */
.L_x_27394:
        /* <DEDUP_REMOVED lines=11> */
.L_x_27398:
[----:B------:R-:W-:Y:S01]  /*f8e0*/  IMAD.MOV.U32 R5, RZ, RZ, R4 ;  /* 0x000000ffff057224 */ /* 0x000fe200078e0004 */
[----:B------:R-:W-:Y:S01]  /*f8f0*/  MOV R7, R6 ;  /* 0x0000000600077202 */ /* 0x000fe20000000f00 */
[----:B------:R-:W-:Y:S02]  /*f900*/  IMAD.MOV.U32 R26, RZ, RZ, R29 ;  /* 0x000000ffff1a7224 */ /* 0x000fe400078e001d */
[----:B------:R-:W-:-:S07]  /*f910*/  IMAD.MOV.U32 R66, RZ, RZ, R65 ;  /* 0x000000ffff427224 */ /* 0x000fce00078e0041 */
.L_x_27399:
[----:B------:R-:W-:Y:S05]  /*f920*/  BSYNC.RECONVERGENT B1 ;  /* 0x0000000000017941 */ /* 0x000fea0003800200 */
.L_x_27397:
        /* <DEDUP_REMOVED lines=11> */
.L_x_27401:
[----:B------:R-:W-:Y:S01]  /*f9e0*/  IMAD.MOV.U32 R4, RZ, RZ, R5 ;  /* 0x000000ffff047224 */ /* 0x000fe200078e0005 */
[----:B------:R-:W-:Y:S01]  /*f9f0*/  MOV R6, R7 ;  /* 0x0000000700067202 */ /* 0x000fe20000000f00 */
[----:B------:R-:W-:Y:S02]  /*fa00*/  IMAD.MOV.U32 R29, RZ, RZ, R28 ;  /* 0x000000ffff1d7224 */ /* 0x000fe400078e001c */
[----:B------:R-:W-:-:S07]  /*fa10*/  IMAD.MOV.U32 R65, RZ, RZ, R64 ;  /* 0x000000ffff417224 */ /* 0x000fce00078e0040 */
.L_x_27402:
[----:B------:R-:W-:Y:S05]  /*fa20*/  BSYNC.RECONVERGENT B1 ;  /* 0x0000000000017941 */ /* 0x000fea0003800200 */
.L_x_27400:
        /* <DEDUP_REMOVED lines=11> */
.L_x_27404:
[----:B------:R-:W-:Y:S01]  /*fae0*/  IMAD.MOV.U32 R5, RZ, RZ, R4 ;  /* 0x000000ffff057224 */ /* 0x000fe200078e0004 */
[----:B------:R-:W-:Y:S01]  /*faf0*/  MOV R7, R6 ;  /* 0x0000000600077202 */ /* 0x000fe20000000f00 */
[----:B------:R-:W-:Y:S02]  /*fb00*/  IMAD.MOV.U32 R28, RZ, RZ, R31 ;  /* 0x000000ffff1c7224 */ /* 0x000fe400078e001f */
[----:B------:R-:W-:-:S07]  /*fb10*/  IMAD.MOV.U32 R64, RZ, RZ, R63 ;  /* 0x000000ffff407224 */ /* 0x000fce00078e003f */
.L_x_27405:
[----:B------:R-:W-:Y:S05]  /*fb20*/  BSYNC.RECONVERGENT B1 ;  /* 0x0000000000017941 */ /* 0x000fea0003800200 */
.L_x_27403:
        /* <DEDUP_REMOVED lines=11> */
.L_x_27407:
[----:B------:R-:W-:Y:S01]  /*fbe0*/  IMAD.MOV.U32 R4, RZ, RZ, R5 ;  /* 0x000000ffff047224 */ /* 0x000fe200078e0005 */
[----:B------:R-:W-:Y:S01]  /*fbf0*/  MOV R6, R7 ;  /* 0x0000000700067202 */ /* 0x000fe20000000f00 */
[----:B------:R-:W-:Y:S02]  /*fc00*/  IMAD.MOV.U32 R31, RZ, RZ, R30 ;  /* 0x000000ffff1f7224 */ /* 0x000fe400078e001e */
[----:B------:R-:W-:-:S07]  /*fc10*/  IMAD.MOV.U32 R63, RZ, RZ, R62 ;  /* 0x000000ffff3f7224 */ /* 0x000fce00078e003e */
.L_x_27408:
[----:B------:R-:W-:Y:S05]  /*fc20*/  BSYNC.RECONVERGENT B1 ;  /* 0x0000000000017941 */ /* 0x000fea0003800200 */
.L_x_27406:
        /* <DEDUP_REMOVED lines=11> */
.L_x_27410:
[----:B------:R-:W-:Y:S01]  /*fce0*/  IMAD.MOV.U32 R5, RZ, RZ, R4 ;  /* 0x000000ffff057224 */ /* 0x000fe200078e0004 */
[----:B------:R-:W-:Y:S01]  /*fcf0*/  MOV R7, R6 ;  /* 0x0000000600077202 */ /* 0x000fe20000000f00 */
[----:B------:R-:W-:Y:S02]  /*fd00*/  IMAD.MOV.U32 R30, RZ, RZ, R33 ;  /* 0x000000ffff1e7224 */ /* 0x000fe400078e0021 */
[----:B------:R-:W-:-:S07]  /*fd10*/  IMAD.MOV.U32 R62, RZ, RZ, R61 ;  /* 0x000000ffff3e7224 */ /* 0x000fce00078e003d */
.L_x_27411:
[----:B------:R-:W-:Y:S05]  /*fd20*/  BSYNC.RECONVERGENT B1 ;  /* 0x0000000000017941 */ /* 0x000fea0003800200 */
.L_x_27409:
        /* <DEDUP_REMOVED lines=11> */
.L_x_27413:
[----:B------:R-:W-:Y:S01]  /*fde0*/  IMAD.MOV.U32 R4, RZ, RZ, R5 ;  /* 0x000000ffff047224 */ /* 0x000fe200078e0005 */
[----:B------:R-:W-:Y:S01]  /*fdf0*/  MOV R6, R7 ;  /* 0x0000000700067202 */ /* 0x000fe20000000f00 */
[----:B------:R-:W-:Y:S02]  /*fe00*/  IMAD.MOV.U32 R33, RZ, RZ, R32 ;  /* 0x000000ffff217224 */ /* 0x000fe400078e0020 */
[----:B------:R-:W-:-:S07]  /*fe10*/  IMAD.MOV.U32 R61, RZ, RZ, R60 ;  /* 0x000000ffff3d7224 */ /* 0x000fce00078e003c */
.L_x_27414:
[----:B------:R-:W-:Y:S05]  /*fe20*/  BSYNC.RECONVERGENT B1 ;  /* 0x0000000000017941 */ /* 0x000fea0003800200 */
.L_x_27412:
        /* <DEDUP_REMOVED lines=11> */
.L_x_27416:
[----:B------:R-:W-:Y:S01]  /*fee0*/  IMAD.MOV.U32 R5, RZ, RZ, R4 ;  /* 0x000000ffff057224 */ /* 0x000fe200078e0004 */
[----:B------:R-:W-:Y:S01]  /*fef0*/  MOV R7, R6 ;  /* 0x0000000600077202 */ /* 0x000fe20000000f00 */
[----:B------:R-:W-:Y:S02]  /*ff00*/  IMAD.MOV.U32 R32, RZ, RZ, R35 ;  /* 0x000000ffff207224 */ /* 0x000fe400078e0023 */
[----:B------:R-:W-:-:S07]  /*ff10*/  IMAD.MOV.U32 R60, RZ, RZ, R59 ;  /* 0x000000ffff3c7224 */ /* 0x000fce00078e003b */
.L_x_27417:
[----:B------:R-:W-:Y:S05]  /*ff20*/  BSYNC.RECONVERGENT B1 ;  /* 0x0000000000017941 */ /* 0x000fea0003800200 */
.L_x_27415:
        /* <DEDUP_REMOVED lines=11> */
.L_x_27419:
[----:B------:R-:W-:Y:S01]  /*ffe0*/  IMAD.MOV.U32 R4, RZ, RZ, R5 ;  /* 0x000000ffff047224 */ /* 0x000fe200078e0005 */
[----:B------:R-:W-:Y:S01]  /*fff0*/  MOV R6, R7 ;  /* 0x0000000700067202 */ /* 0x000fe20000000f00 */
[----:B------:R-:W-:Y:S02]  /*10000*/  IMAD.MOV.U32 R35, RZ, RZ, R34 ;  /* 0x000000ffff237224 */ /* 0x000fe400078e0022 */
[----:B------:R-:W-:-:S07]  /*10010*/  IMAD.MOV.U32 R59, RZ, RZ, R58 ;  /* 0x000000ffff3b7224 */ /* 0x000fce00078e003a */
.L_x_27420:
[----:B------:R-:W-:Y:S05]  /*10020*/  BSYNC.RECONVERGENT B1 ;  /* 0x0000000000017941 */ /* 0x000fea0003800200 */
.L_x_27418:
        /* <DEDUP_REMOVED lines=11> */
.L_x_27422:
[----:B------:R-:W-:Y:S01]  /*100e0*/  IMAD.MOV.U32 R5, RZ, RZ, R4 ;  /* 0x000000ffff057224 */ /* 0x000fe200078e0004 */
[----:B------:R-:W-:Y:S01]  /*100f0*/  MOV R7, R6 ;  /* 0x0000000600077202 */ /* 0x000fe20000000f00 */
[----:B------:R-:W-:Y:S02]  /*10100*/  IMAD.MOV.U32 R34, RZ, RZ, R37 ;  /* 0x000000ffff227224 */ /* 0x000fe400078e0025 */
[----:B------:R-:W-:-:S07]  /*10110*/  IMAD.MOV.U32 R58, RZ, RZ, R57 ;  /* 0x000000ffff3a7224 */ /* 0x000fce00078e0039 */
.L_x_27423:
[----:B------:R-:W-:Y:S05]  /*10120*/  BSYNC.RECONVERGENT B1 ;  /* 0x0000000000017941 */ /* 0x000fea0003800200 */
.L_x_27421:
        /* <DEDUP_REMOVED lines=11> */
.L_x_27425:
[----:B------:R-:W-:Y:S01]  /*101e0*/  IMAD.MOV.U32 R4, RZ, RZ, R5 ;  /* 0x000000ffff047224 */ /* 0x000fe200078e0005 */
[----:B------:R-:W-:Y:S01]  /*101f0*/  MOV R6, R7 ;  /* 0x0000000700067202 */ /* 0x000fe20000000f00 */
[----:B------:R-:W-:Y:S02]  /*10200*/  IMAD.MOV.U32 R37, RZ, RZ, R36 ;  /* 0x000000ffff257224 */ /* 0x000fe400078e0024 */
[----:B------:R-:W-:-:S07]  /*10210*/  IMAD.MOV.U32 R57, RZ, RZ, R56 ;  /* 0x000000ffff397224 */ /* 0x000fce00078e0038 */
.L_x_27426:
[----:B------:R-:W-:Y:S05]  /*10220*/  BSYNC.RECONVERGENT B1 ;  /* 0x0000000000017941 */ /* 0x000fea0003800200 */
.L_x_27424:
        /* <DEDUP_REMOVED lines=11> */
.L_x_27428:
[----:B------:R-:W-:Y:S01]  /*102e0*/  IMAD.MOV.U32 R5, RZ, RZ, R4 ;  /* 0x000000ffff057224 */ /* 0x000fe200078e0004 */
[----:B------:R-:W-:Y:S01]  /*102f0*/  MOV R7, R6 ;  /* 0x0000000600077202 */ /* 0x000fe20000000f00 */
[----:B------:R-:W-:Y:S02]  /*10300*/  IMAD.MOV.U32 R36, RZ, RZ, R39 ;  /* 0x000000ffff247224 */ /* 0x000fe400078e0027 */
[----:B------:R-:W-:-:S07]  /*10310*/  IMAD.MOV.U32 R56, RZ, RZ, R3 ;  /* 0x000000ffff387224 */ /* 0x000fce00078e0003 */
.L_x_27429:
[----:B------:R-:W-:Y:S05]  /*10320*/  BSYNC.RECONVERGENT B1 ;  /* 0x0000000000017941 */ /* 0x000fea0003800200 */
.L_x_27427:
        /* <DEDUP_REMOVED lines=11> */
.L_x_27431:
[----:B------:R-:W-:Y:S01]  /*103e0*/  IMAD.MOV.U32 R39, RZ, RZ, R38 ;  /* 0x000000ffff277224 */ /* 0x000fe200078e0026 */
[-C--:B------:R-:W-:Y:S01]  /*103f0*/  MOV R88, R7.reuse ;  /* 0x0000000700587202 */ /* 0x080fe20000000f00 */
[----:B------:R-:W-:Y:S01]  /*10400*/  IMAD.MOV.U32 R3, RZ, RZ, R2 ;  /* 0x000000ffff037224 */ /* 0x000fe200078e0002 */
[----:B------:R-:W-:Y:S01]  /*10410*/  MOV R2, R7 ;  /* 0x0000000700027202 */ /* 0x000fe20000000f00 */
[--C-:B------:R-:W-:Y:S02]  /*10420*/  IMAD.MOV.U32 R91, RZ, RZ, R5.reuse ;  /* 0x000000ffff5b7224 */ /* 0x100fe400078e0005 */
[----:B------:R-:W-:-:S07]  /*10430*/  IMAD.MOV.U32 R38, RZ, RZ, R5 ;  /* 0x000000ffff267224 */ /* 0x000fce00078e0005 */
.L_x_27432:
[----:B------:R-:W-:Y:S05]  /*10440*/  BSYNC.RECONVERGENT B1 ;  /* 0x0000000000017941 */ /* 0x000fea0003800200 */
.L_x_27430:
[----:B------:R-:W-:Y:S01]  /*10450*/  VIADD R42, R42, 0x4 ;  /* 0x000000042a2a7836 */ /* 0x000fe20000000000 */
[----:B------:R-:W-:Y:S06]  /*10460*/  @P1 BRA `(.L_x_27433) ;  /* 0xffffffe0000c1947 */ /* 0x000fec000383ffff */
[----:B------:R-:W1:Y:S01]  /*10470*/  S2UR UR5, SR_CgaCtaId ;  /* 0x00000000000579c3 */ /* 0x000e620000008800 */
[----:B------:R-:W-:Y:S02]  /*10480*/  UMOV UR4, 0x400 ;  /* 0x0000040000047882 */ /* 0x000fe40000000000 */
[----:B-1----:R-:W-:-:S09]  /*10490*/  ULEA UR4, UR5, UR4, 0x18 ;  /* 0x0000000405047291 */ /* 0x002fd2000f8ec0ff */
[----:B------:R-:W1:Y:S04]  /*104a0*/  LDS.128 R52, [UR4+0x300] ;  /* 0x00030004ff347984 */ /* 0x000e680008000c00 */
[----:B------:R-:W2:Y:S04]  /*104b0*/  LDS.128 R4, [UR4+0x310] ;  /* 0x00031004ff047984 */ /* 0x000ea80008000c00 */
[----:B0-----:R-:W0:Y:S04]  /*104c0*/  LDS.128 R40, [UR4+0x2f0] ;  /* 0x0002f004ff287984 */ /* 0x001e280008000c00 */
[----:B------:R-:W-:Y:S04]  /*104d0*/  LDS.128 R44, [UR4+0x2e0] ;  /* 0x0002e004ff2c7984 */ /* 0x000fe80008000c00 */
[----:B------:R-:W-:Y:S04]  /*104e0*/  LDS.128 R48, [UR4+0x2d0] ;  /* 0x0002d004ff307984 */ /* 0x000fe80008000c00 */
[----:B------:R-:W3:Y:S04]  /*104f0*/  LDS.64 R86, [UR4+0x218] ;  /* 0x00021804ff567984 */ /* 0x000ee80008000a00 */
[----:B-1----:R-:W-:Y:S04]  /*10500*/  STL.64 [R1+0xe8], R52 ;  /* 0x0000e83401007387 */ /* 0x002fe80000100a00 */
[----:B------:R-:W-:Y:S04]  /*10510*/  STL.64 [R1+0xf0], R54 ;  /* 0x0000f03601007387 */ /* 0x000fe80000100a00 */
[----:B------:R-:W1:Y:S04]  /*10520*/  LDS.128 R52, [UR4+0x2c0] ;  /* 0x0002c004ff347984 */ /* 0x000e680008000c00 */
[----:B--2---:R-:W-:Y:S04]  /*10530*/  STL.64 [R1+0xf8], R4 ;  /* 0x0000f80401007387 */ /* 0x004fe80000100a00 */
[----:B------:R-:W-:Y:S04]  /*10540*/  STL.64 [R1+0x100], R6 ;  /* 0x0001000601007387 */ /* 0x000fe80000100a00 */
[----:B0-----:R-:W-:Y:S01]  /*10550*/  STL.64 [R1+0xd8], R40 ;  /* 0x0000d82801007387 */ /* 0x001fe20000100a00 */
[----:B---3--:R-:W-:-:S03]  /*10560*/  FSETP.GT.FTZ.AND P0, PT, R90, R86, PT ;  /* 0x000000565a00720b */ /* 0x008fc60003f14000 */
[----:B------:R-:W-:Y:S01]  /*10570*/  STL.64 [R1+0xe0], R42 ;  /* 0x0000e02a01007387 */ /* 0x000fe20000100a00 */
[----:B------:R-:W-:Y:S02]  /*10580*/  FSEL R2, R90, R86, P0 ;  /* 0x000000565a027208 */ /* 0x000fe40000000000 */
[----:B------:R-:W-:Y:S01]  /*10590*/  FSEL R93, R86, R90, P0 ;  /* 0x0000005a565d7208 */ /* 0x000fe20000000000 */
[----:B------:R-:W-:Y:S01]  /*105a0*/  STL.64 [R1+0xc8], R44 ;  /* 0x0000c82c01007387 */ /* 0x000fe20000100a00 */
[----:B------:R-:W-:-:S03]  /*105b0*/  FSEL R38, R92, R87, P0 ;  /* 0x000000575c267208 */ /* 0x000fc60000000000 */
[----:B------:R-:W-:Y:S01]  /*105c0*/  STL.64 [R1+0xd0], R46 ;  /* 0x0000d02e01007387 */ /* 0x000fe20000100a00 */
[----:B------:R-:W-:-:S03]  /*105d0*/  FADD.FTZ R93, -R2, R93 ;  /* 0x0000005d025d7221 */ /* 0x000fc60000010100 */
[----:B------:R-:W-:Y:S01]  /*105e0*/  STL.64 [R1+0xb8], R48 ;  /* 0x0000b83001007387 */ /* 0x000fe20000100a00 */
[----:B------:R-:W-:-:S03]  /*105f0*/  FMUL.FTZ R93, R93, 1.4426950216293334961 ;  /* 0x3fb8aa3b5d5d7820 */ /* 0x000fc60000410000 */
[----:B------:R-:W-:Y:S03]  /*10600*/  STL.64 [R1+0xc0], R50 ;  /* 0x0000c03201007387 */ /* 0x000fe60000100a00 */
[----:B------:R-:W0:Y:S01]  /*10610*/  MUFU.EX2 R93, R93 ;  /* 0x0000005d005d7308 */ /* 0x000e220000000800 */
[----:B------:R-:W2:Y:S04]  /*10620*/  LDS.128 R4, [UR4+0x2b0] ;  /* 0x0002b004ff047984 */ /* 0x000ea80008000c00 */
[----:B-1----:R-:W-:Y:S04]  /*10630*/  STL.64 [R1+0xa8], R52 ;  /* 0x0000a83401007387 */ /* 0x002fe80000100a00 */
[----:B------:R-:W-:Y:S04]  /*10640*/  STL.64 [R1+0xb0], R54 ;  /* 0x0000b03601007387 */ /* 0x000fe80000100a00 */
[----:B------:R-:W1:Y:S04]  /*10650*/  LDS.128 R40, [UR4+0x2a0] ;  /* 0x0002a004ff287984 */ /* 0x000e680008000c00 */
[----:B------:R-:W3:Y:S04]  /*10660*/  LDS.128 R44, [UR4+0x290] ;  /* 0x00029004ff2c7984 */ /* 0x000ee80008000c00 */
[----:B------:R-:W4:Y:S04]  /*10670*/  LDS.128 R48, [UR4+0x280] ;  /* 0x00028004ff307984 */ /* 0x000f280008000c00 */
[----:B------:R-:W5:Y:S04]  /*10680*/  LDS.128 R52, [UR4+0x270] ;  /* 0x00027004ff347984 */ /* 0x000f680008000c00 */
[----:B------:R-:W-:Y:S04]  /*10690*/  STL.64 [R1], R86 ;  /* 0x0000005601007387 */ /* 0x000fe80000100a00 */
[----:B--2---:R-:W-:Y:S04]  /*106a0*/  STL.64 [R1+0x98], R4 ;  /* 0x0000980401007387 */ /* 0x004fe80000100a00 */
[----:B------:R-:W-:Y:S04]  /*106b0*/  STL.64 [R1+0xa0], R6 ;  /* 0x0000a00601007387 */ /* 0x000fe80000100a00 */
[----:B------:R-:W2:Y:S04]  /*106c0*/  LDS.128 R4, [UR4+0x260] ;  /* 0x00026004ff047984 */ /* 0x000ea80008000c00 */
[----:B-1----:R-:W-:Y:S04]  /*106d0*/  STL.64 [R1+0x88], R40 ;  /* 0x0000882801007387 */ /* 0x002fe80000100a00 */
        /* <DEDUP_REMOVED lines=8> */
[----:B------:R-:W3:Y:S04]  /*10760*/  LDS.128 R44, [UR4+0x240] ;  /* 0x00024004ff2c7984 */ /* 0x000ee80008000c00 */
[----:B------:R-:W4:Y:S04]  /*10770*/  LDS.128 R48, [UR4+0x230] ;  /* 0x00023004ff307984 */ /* 0x000f280008000c00 */
[----:B------:R-:W5:Y:S04]  /*10780*/  LDS.128 R52, [UR4+0x220] ;  /* 0x00022004ff347984 */ /* 0x000f680008000c00 */
[----:B--2---:R-:W-:Y:S04]  /*10790*/  STL.64 [R1+0x50], R6 ;  /* 0x0000500601007387 */ /* 0x004fe80000100a00 */
[----:B------:R2:W-:Y:S02]  /*107a0*/  STL.64 [R1+0x48], R4 ;  /* 0x0000480401007387 */ /* 0x0005e40000100a00 */
[----:B--2---:R-:W-:Y:S01]  /*107b0*/  FSEL R5, R87, R92, P0 ;  /* 0x0000005c57057208 */ /* 0x004fe20000000000 */
[----:B------:R-:W-:-:S04]  /*107c0*/  IMAD.MOV.U32 R4, RZ, RZ, R89 ;  /* 0x000000ffff047224 */ /* 0x000fc800078e0059 */
[----:B0-----:R-:W-:Y:S01]  /*107d0*/  FFMA.FTZ R38, R5, R93, R38 ;  /* 0x0000005d05267223 */ /* 0x001fe20000010026 */
[----:B------:R-:W-:Y:S01]  /*107e0*/  IMAD.MOV.U32 R5, RZ, RZ, RZ ;  /* 0x000000ffff057224 */ /* 0x000fe200078e00ff */
[----:B-1----:R0:W-:Y:S04]  /*107f0*/  STL.64 [R1+0x38], R40 ;  /* 0x0000382801007387 */ /* 0x0021e80000100a00 */
[----:B------:R0:W-:Y:S04]  /*10800*/  STL.64 [R1+0x40], R42 ;  /* 0x0000402a01007387 */ /* 0x0001e80000100a00 */
[----:B---3--:R0:W-:Y:S04]  /*10810*/  STL.64 [R1+0x28], R44 ;  /* 0x0000282c01007387 */ /* 0x0081e80000100a00 */
[----:B------:R0:W-:Y:S04]  /*10820*/  STL.64 [R1+0x30], R46 ;  /* 0x0000302e01007387 */ /* 0x0001e80000100a00 */
[----:B----4-:R0:W-:Y:S04]  /*10830*/  STL.64 [R1+0x18], R48 ;  /* 0x0000183001007387 */ /* 0x0101e80000100a00 */
[----:B------:R0:W-:Y:S04]  /*10840*/  STL.64 [R1+0x20], R50 ;  /* 0x0000203201007387 */ /* 0x0001e80000100a00 */
[----:B-----5:R0:W-:Y:S04]  /*10850*/  STL.64 [R1+0x8], R52 ;  /* 0x0000083401007387 */ /* 0x0201e80000100a00 */
[----:B------:R0:W-:Y:S02]  /*10860*/  STL.64 [R1+0x10], R54 ;  /* 0x0000103601007387 */ /* 0x0001e40000100a00 */
.L_x_27527:
[----:B------:R-:W2:Y:S04]  /*10870*/  LDL R6, [R4] ;  /* 0x0000000004067983 */ /* 0x000ea80000100800 */
[----:B0-----:R-:W3:Y:S01]  /*10880*/  LDL R40, [R4+-0x80] ;  /* 0xffff800004287983 */ /* 0x001ee20000100800 */
        /* <DEDUP_REMOVED lines=18> */
.L_x_27435:
[----:B------:R-:W-:Y:S02]  /*109b0*/  IMAD.MOV.U32 R6, RZ, RZ, R9 ;  /* 0x000000ffff067224 */ /* 0x000fe400078e0009 */
[----:B------:R-:W-:Y:S01]  /*109c0*/  IMAD.MOV.U32 R40, RZ, RZ, R85 ;  /* 0x000000ffff287224 */ /* 0x000fe200078e0055 */
[----:B------:R-:W-:Y:S01]  /*109d0*/  MOV R85, R84 ;  /* 0x0000005400557202 */ /* 0x000fe20000000f00 */
[----:B------:R-:W-:-:S07]  /*109e0*/  IMAD.MOV.U32 R9, RZ, RZ, R8 ;  /* 0x000000ffff097224 */ /* 0x000fce00078e0008 */
.L_x_27436:
[----:B------:R-:W-:Y:S05]  /*109f0*/  BSYNC.RECONVERGENT B1 ;  /* 0x0000000000017941 */ /* 0x000fea0003800200 */
.L_x_27434:
        /* <DEDUP_REMOVED lines=11> */
.L_x_27438:
[----:B------:R-:W-:Y:S01]  /*10ab0*/  IMAD.MOV.U32 R7, RZ, RZ, R6 ;  /* 0x000000ffff077224 */ /* 0x000fe200078e0006 */
[----:B------:R-:W-:Y:S01]  /*10ac0*/  MOV R84, R83 ;  /* 0x0000005300547202 */ /* 0x000fe20000000f00 */
[----:B------:R-:W-:Y:S02]  /*10ad0*/  IMAD.MOV.U32 R41, RZ, RZ, R40 ;  /* 0x000000ffff297224 */ /* 0x000fe400078e0028 */
[----:B------:R-:W-:-:S07]  /*10ae0*/  IMAD.MOV.U32 R8, RZ, RZ, R11 ;  /* 0x000000ffff087224 */ /* 0x000fce00078e000b */
.L_x_27439:
[----:B------:R-:W-:Y:S05]  /*10af0*/  BSYNC.RECONVERGENT B1 ;  /* 0x0000000000017941 */ /* 0x000fea0003800200 */
.L_x_27437:
        /* <DEDUP_REMOVED lines=11> */
.L_x_27441:
[----:B------:R-:W-:Y:S01]  /*10bb0*/  IMAD.MOV.U32 R6, RZ, RZ, R7 ;  /* 0x000000ffff067224 */ /* 0x000fe200078e0007 */
[----:B------:R-:W-:Y:S01]  /*10bc0*/  MOV R83, R82 ;  /* 0x0000005200537202 */ /* 0x000fe20000000f00 */
[----:B------:R-:W-:Y:S02]  /*10bd0*/  IMAD.MOV.U32 R40, RZ, RZ, R41 ;  /* 0x000000ffff287224 */ /* 0x000fe400078e0029 */
[----:B------:R-:W-:-:S07]  /*10be0*/  IMAD.MOV.U32 R11, RZ, RZ, R10 ;  /* 0x000000ffff0b7224 */ /* 0x000fce00078e000a */
.L_x_27442:
[----:B------:R-:W-:Y:S05]  /*10bf0*/  BSYNC.RECONVERGENT B1 ;  /* 0x0000000000017941 */ /* 0x000fea0003800200 */
.L_x_27440:
        /* <DEDUP_REMOVED lines=11> */
.L_x_27444:
[----:B------:R-:W-:Y:S01]  /*10cb0*/  IMAD.MOV.U32 R7, RZ, RZ, R6 ;  /* 0x000000ffff077224 */ /* 0x000fe200078e0006 */
[----:B------:R-:W-:Y:S01]  /*10cc0*/  MOV R82, R81 ;  /* 0x0000005100527202 */ /* 0x000fe20000000f00 */
[----:B------:R-:W-:Y:S02]  /*10cd0*/  IMAD.MOV.U32 R41, RZ, RZ, R40 ;  /* 0x000000ffff297224 */ /* 0x000fe400078e0028 */
[----:B------:R-:W-:-:S07]  /*10ce0*/  IMAD.MOV.U32 R10, RZ, RZ, R13 ;  /* 0x000000ffff0a7224 */ /* 0x000fce00078e000d */
.L_x_27445:
[----:B------:R-:W-:Y:S05]  /*10cf0*/  BSYNC.RECONVERGENT B1 ;  /* 0x0000000000017941 */ /* 0x000fea0003800200 */
.L_x_27443:
        /* <DEDUP_REMOVED lines=11> */
.L_x_27447:
[----:B------:R-:W-:Y:S01]  /*10db0*/  IMAD.MOV.U32 R6, RZ, RZ, R7 ;  /* 0x000000ffff067224 */ /* 0x000fe200078e0007 */
[----:B------:R-:W-:Y:S01]  /*10dc0*/  MOV R81, R80 ;  /* 0x0000005000517202 */ /* 0x000fe20000000f00 */
[----:B------:R-:W-:Y:S02]  /*10dd0*/  IMAD.MOV.U32 R40, RZ, RZ, R41 ;  /* 0x000000ffff287224 */ /* 0x000fe400078e0029 */
[----:B------:R-:W-:-:S07]  /*10de0*/  IMAD.MOV.U32 R13, RZ, RZ, R12 ;  /* 0x000000ffff0d7224 */ /* 0x000fce00078e000c */
.L_x_27448:
[----:B------:R-:W-:Y:S05]  /*10df0*/  BSYNC.RECONVERGENT B1 ;  /* 0x0000000000017941 */ /* 0x000fea0003800200 */
.L_x_27446:
        /* <DEDUP_REMOVED lines=11> */
.L_x_27450:
[----:B------:R-:W-:Y:S01]  /*10eb0*/  IMAD.MOV.U32 R7, RZ, RZ, R6 ;  /* 0x000000ffff077224 */ /* 0x000fe200078e0006 */
[----:B------:R-:W-:Y:S01]  /*10ec0*/  MOV R80, R79 ;  /* 0x0000004f00507202 */ /* 0x000fe20000000f00 */
[----:B------:R-:W-:Y:S02]  /*10ed0*/  IMAD.MOV.U32 R41, RZ, RZ, R40 ;  /* 0x000000ffff297224 */ /* 0x000fe400078e0028 */
[----:B------:R-:W-:-:S07]  /*10ee0*/  IMAD.MOV.U32 R12, RZ, RZ, R15 ;  /* 0x000000ffff0c7224 */ /* 0x000fce00078e000f */
.L_x_27451:
[----:B------:R-:W-:Y:S05]  /*10ef0*/  BSYNC.RECONVERGENT B1 ;  /* 0x0000000000017941 */ /* 0x000fea0003800200 */
.L_x_27449:
        /* <DEDUP_REMOVED lines=11> */
.L_x_27453:
[----:B------:R-:W-:Y:S01]  /*10fb0*/  IMAD.MOV.U32 R6, RZ, RZ, R7 ;  /* 0x000000ffff067224 */ /* 0x000fe200078e0007 */
[----:B------:R-:W-:Y:S01]  /*10fc0*/  MOV R79, R78 ;  /* 0x0000004e004f7202 */ /* 0x000fe20000000f00 */
[----:B------:R-:W-:Y:S02]  /*10fd0*/  IMAD.MOV.U32 R40, RZ, RZ, R41 ;  /* 0x000000ffff287224 */ /* 0x000fe400078e0029 */
[----:B------:R-:W-:-:S07]  /*10fe0*/  IMAD.MOV.U32 R15, RZ, RZ, R14 ;  /* 0x000000ffff0f7224 */ /* 0x000fce00078e000e */
.L_x_27454:
[----:B------:R-:W-:Y:S05]  /*10ff0*/  BSYNC.RECONVERGENT B1 ;  /* 0x0000000000017941 */ /* 0x000fea0003800200 */
.L_x_27452:
        /* <DEDUP_REMOVED lines=11> */
.L_x_27456:
[----:B------:R-:W-:Y:S01]  /*110b0*/  IMAD.MOV.U32 R7, RZ, RZ, R6 ;  /* 0x000000ffff077224 */ /* 0x000fe200078e0006 */
[----:B------:R-:W-:Y:S01]  /*110c0*/  MOV R78, R77 ;  /* 0x0000004d004e7202 */ /* 0x000fe20000000f00 */
[----:B------:R-:W-:Y:S02]  /*110d0*/  IMAD.MOV.U32 R41, RZ, RZ, R40 ;  /* 0x000000ffff297224 */ /* 0x000fe400078e0028 */
[----:B------:R-:W-:-:S07]  /*110e0*/  IMAD.MOV.U32 R14, RZ, RZ, R17 ;  /* 0x000000ffff0e7224 */ /* 0x000fce00078e0011 */
.L_x_27457:
[----:B------:R-:W-:Y:S05]  /*110f0*/  BSYNC.RECONVERGENT B1 ;  /* 0x0000000000017941 */ /* 0x000fea0003800200 */
.L_x_27455:
        /* <DEDUP_REMOVED lines=11> */
.L_x_27459:
[----:B------:R-:W-:Y:S01]  /*111b0*/  IMAD.MOV.U32 R6, RZ, RZ, R7 ;  /* 0x000000ffff067224 */ /* 0x000fe200078e0007 */
[----:B------:R-:W-:Y:S01]  /*111c0*/  MOV R77, R76 ;  /* 0x0000004c004d7202 */ /* 0x000fe20000000f00 */
[----:B------:R-:W-:Y:S02]  /*111d0*/  IMAD.MOV.U32 R40, RZ, RZ, R41 ;  /* 0x000000ffff287224 */ /* 0x000fe400078e0029 */
[----:B------:R-:W-:-:S07]  /*111e0*/  IMAD.MOV.U32 R17, RZ, RZ, R16 ;  /* 0x000000ffff117224 */ /* 0x000fce00078e0010 */
.L_x_27460:
[----:B------:R-:W-:Y:S05]  /*111f0*/  BSYNC.RECONVERGENT B1 ;  /* 0x0000000000017941 */ /* 0x000fea0003800200 */
.L_x_27458:
        /* <DEDUP_REMOVED lines=11> */
.L_x_27462:
[----:B------:R-:W-:Y:S01]  /*112b0*/  IMAD.MOV.U32 R7, RZ, RZ, R6 ;  /* 0x000000ffff077224 */ /* 0x000fe200078e0006 */
[----:B------:R-:W-:Y:S01]  /*112c0*/  MOV R76, R75 ;  /* 0x0000004b004c7202 */ /* 0x000fe20000000f00 */
[----:B------:R-:W-:Y:S02]  /*112d0*/  IMAD.MOV.U32 R41, RZ, RZ, R40 ;  /* 0x000000ffff297224 */ /* 0x000fe400078e0028 */
[----:B------:R-:W-:-:S07]  /*112e0*/  IMAD.MOV.U32 R16, RZ, RZ, R19 ;  /* 0x000000ffff107224 */ /* 0x000fce00078e0013 */
.L_x_27463:
[----:B------:R-:W-:Y:S05]  /*112f0*/  BSYNC.RECONVERGENT B1 ;  /* 0x0000000000017941 */ /* 0x000fea0003800200 */
.L_x_27461:
        /* <DEDUP_REMOVED lines=11> */
.L_x_27465:
[----:B------:R-:W-:Y:S01]  /*113b0*/  IMAD.MOV.U32 R6, RZ, RZ, R7 ;  /* 0x000000ffff067224 */ /* 0x000fe200078e0007 */
[----:B------:R-:W-:Y:S01]  /*113c0*/  MOV R19, R18 ;  /* 0x0000001200137202 */ /* 0x000fe20000000f00 */
[----:B------:R-:W-:Y:S02]  /*113d0*/  IMAD.MOV.U32 R40, RZ, RZ, R41 ;  /* 0x000000ffff287224 */ /* 0x000fe400078e0029 */
[----:B------:R-:W-:-:S07]  /*113e0*/  IMAD.MOV.U32 R75, RZ, RZ, R74 ;  /* 0x000000ffff4b7224 */ /* 0x000fce00078e004a */
.L_x_27466:
[----:B------:R-:W-:Y:S05]  /*113f0*/  BSYNC.RECONVERGENT B1 ;  /* 0x0000000000017941 */ /* 0x000fea0003800200 */
.L_x_27464:
        /* <DEDUP_REMOVED lines=11> */
.L_x_27468:
[----:B------:R-:W-:Y:S01]  /*114b0*/  MOV R7, R6 ;  /* 0x0000000600077202 */ /* 0x000fe20000000f00 */
[----:B------:R-:W-:Y:S01]  /*114c0*/  IMAD.MOV.U32 R41, RZ, RZ, R40 ;  /* 0x000000ffff297224 */ /* 0x000fe200078e0028 */
[----:B------:R-:W-:Y:S01]  /*114d0*/  MOV R74, R73 ;  /* 0x00000049004a7202 */ /* 0x000fe20000000f00 */
[----:B------:R-:W-:-:S07]  /*114e0*/  IMAD.MOV.U32 R18, RZ, RZ, R21 ;  /* 0x000000ffff127224 */ /* 0x000fce00078e0015 */
.L_x_27469:
[----:B------:R-:W-:Y:S05]  /*114f0*/  BSYNC.RECONVERGENT B1 ;  /* 0x0000000000017941 */ /* 0x000fea0003800200 */
.L_x_27467:
        /* <DEDUP_REMOVED lines=11> */
.L_x_27471:
[----:B------:R-:W-:Y:S01]  /*115b0*/  IMAD.MOV.U32 R6, RZ, RZ, R7 ;  /* 0x000000ffff067224 */ /* 0x000fe200078e0007 */
[----:B------:R-:W-:Y:S01]  /*115c0*/  MOV R40, R41 ;  /* 0x0000002900287202 */ /* 0x000fe20000000f00 */
[----:B------:R-:W-:Y:S02]  /*115d0*/  IMAD.MOV.U32 R21, RZ, RZ, R20 ;  /* 0x000000ffff157224 */ /* 0x000fe400078e0014 */
[----:B------:R-:W-:-:S07]  /*115e0*/  IMAD.MOV.U32 R73, RZ, RZ, R72 ;  /* 0x000000ffff497224 */ /* 0x000fce00078e0048 */
.L_x_27472:
[----:B------:R-:W-:Y:S05]  /*115f0*/  BSYNC.RECONVERGENT B1 ;  /* 0x0000000000017941 */ /* 0x000fea0003800200 */
.L_x_27470:
        /* <DEDUP_REMOVED lines=11> */
.L_x_27474:
[----:B------:R-:W-:Y:S01]  /*116b0*/  IMAD.MOV.U32 R7, RZ, RZ, R6 ;  /* 0x000000ffff077224 */ /* 0x000fe200078e0006 */
[----:B------:R-:W-:Y:S01]  /*116c0*/  MOV R20, R23 ;  /* 0x0000001700147202 */ /* 0x000fe20000000f00 */
[----:B------:R-:W-:Y:S02]  /*116d0*/  IMAD.MOV.U32 R41, RZ, RZ, R40 ;  /* 0x000000ffff297224 */ /* 0x000fe400078e0028 */
[----:B------:R-:W-:-:S07]  /*116e0*/  IMAD.MOV.U32 R72, RZ, RZ, R71 ;  /* 0x000000ffff487224 */ /* 0x000fce00078e0047 */
.L_x_27475:
[----:B------:R-:W-:Y:S05]  /*116f0*/  BSYNC.RECONVERGENT B1 ;  /* 0x0000000000017941 */ /* 0x000fea0003800200 */
.L_x_27473:
        /* <DEDUP_REMOVED lines=11> */
.L_x_27477:
[----:B------:R-:W-:Y:S01]  /*117b0*/  MOV R6, R7 ;  /* 0x0000000700067202 */ /* 0x000fe20000000f00 */
[----:B------:R-:W-:Y:S01]  /*117c0*/  IMAD.MOV.U32 R40, RZ, RZ, R41 ;  /* 0x000000ffff287224 */ /* 0x000fe200078e0029 */
[----:B------:R-:W-:Y:S01]  /*117d0*/  MOV R71, R70 ;  /* 0x0000004600477202 */ /* 0x000fe20000000f00 */
[----:B------:R-:W-:-:S07]  /*117e0*/  IMAD.MOV.U32 R23, RZ, RZ, R22 ;  /* 0x000000ffff177224 */ /* 0x000fce00078e0016 */
.L_x_27478:
[----:B------:R-:W-:Y:S05]  /*117f0*/  BSYNC.RECONVERGENT B1 ;  /* 0x0000000000017941 */ /* 0x000fea0003800200 */
.L_x_27476:
        /* <DEDUP_REMOVED lines=11> */
.L_x_27480:
[----:B------:R-:W-:Y:S01]  /*118b0*/  IMAD.MOV.U32 R7, RZ, RZ, R6 ;  /* 0x000000ffff077224 */ /* 0x000fe200078e0006 */
[----:B------:R-:W-:Y:S01]  /*118c0*/  MOV R41, R40 ;  /* 0x0000002800297202 */ /* 0x000fe20000000f00 */
[----:B------:R-:W-:Y:S02]  /*118d0*/  IMAD.MOV.U32 R22, RZ, RZ, R25 ;  /* 0x000000ffff167224 */ /* 0x000fe400078e0019 */
[----:B------:R-:W-:-:S07]  /*118e0*/  IMAD.MOV.U32 R70, RZ, RZ, R69 ;  /* 0x000000ffff467224 */ /* 0x000fce00078e0045 */
.L_x_27481:
[----:B------:R-:W-:Y:S05]  /*118f0*/  BSYNC.RECONVERGENT B1 ;  /* 0x0000000000017941 */ /* 0x000fea0003800200 */
.L_x_27479:
        /* <DEDUP_REMOVED lines=11> */
.L_x_27483:
[----:B------:R-:W-:Y:S01]  /*119b0*/  IMAD.MOV.U32 R6, RZ, RZ, R7 ;  /* 0x000000ffff067224 */ /* 0x000fe200078e0007 */
[----:B------:R-:W-:Y:S01]  /*119c0*/  MOV R25, R24 ;  /* 0x0000001800197202 */ /* 0x000fe20000000f00 */
[----:B------:R-:W-:Y:S02]  /*119d0*/  IMAD.MOV.U32 R40, RZ, RZ, R41 ;  /* 0x000000ffff287224 */ /* 0x000fe400078e0029 */
[----:B------:R-:W-:-:S07]  /*119e0*/  IMAD.MOV.U32 R69, RZ, RZ, R68 ;  /* 0x000000ffff457224 */ /* 0x000fce00078e0044 */
.L_x_27484:
[----:B------:R-:W-:Y:S05]  /*119f0*/  BSYNC.RECONVERGENT B1 ;  /* 0x0000000000017941 */ /* 0x000fea0003800200 */
.L_x_27482:
        /* <DEDUP_REMOVED lines=11> */
.L_x_27486:
[----:B------:R-:W-:Y:S01]  /*11ab0*/  MOV R7, R6 ;  /* 0x0000000600077202 */ /* 0x000fe20000000f00 */
[----:B------:R-:W-:Y:S01]  /*11ac0*/  IMAD.MOV.U32 R41, RZ, RZ, R40 ;  /* 0x000000ffff297224 */ /* 0x000fe200078e0028 */
[----:B------:R-:W-:Y:S01]  /*11ad0*/  MOV R68, R67 ;  /* 0x0000004300447202 */ /* 0x000fe20000000f00 */
[----:B------:R-:W-:-:S07]  /*11ae0*/  IMAD.MOV.U32 R24, RZ, RZ, R27 ;  /* 0x000000ffff187224 */ /* 0x000fce00078e001b */
.L_x_27487:
[----:B------:R-:W-:Y:S05]  /*11af0*/  BSYNC.RECONVERGENT B1 ;  /* 0x0000000000017941 */ /* 0x000fea0003800200 */
.L_x_27485:
        /* <DEDUP_REMOVED lines=11> */
.L_x_27489:
[----:B------:R-:W-:Y:S01]  /*11bb0*/  IMAD.MOV.U32 R6, RZ, RZ, R7 ;  /* 0x000000ffff067224 */ /* 0x000fe200078e0007 */
[----:B------:R-:W-:Y:S01]  /*11bc0*/  MOV R40, R41 ;  /* 0x0000002900287202 */ /* 0x000fe20000000f00 */
[----:B------:R-:W-:Y:S02]  /*11bd0*/  IMAD.MOV.U32 R27, RZ, RZ, R26 ;  /* 0x000000ffff1b7224 */ /* 0x000fe400078e001a */
[----:B------:R-:W-:-:S07]  /*11be0*/  IMAD.MOV.U32 R67, RZ, RZ, R66 ;  /* 0x000000ffff437224 */ /* 0x000fce00078e0042 */
.L_x_27490:
[----:B------:R-:W-:Y:S05]  /*11bf0*/  BSYNC.RECONVERGENT B1 ;  /* 0x0000000000017941 */ /* 0x000fea0003800200 */
.L_x_27488:
        /* <DEDUP_REMOVED lines=11> */
.L_x_27492:
[----:B------:R-:W-:Y:S01]  /*11cb0*/  IMAD.MOV.U32 R7, RZ, RZ, R6 ;  /* 0x000000ffff077224 */ /* 0x000fe200078e0006 */
[----:B------:R-:W-:Y:S01]  /*11cc0*/  MOV R26, R29 ;  /* 0x0000001d001a7202 */ /* 0x000fe20000000f00 */
[----:B------:R-:W-:Y:S02]  /*11cd0*/  IMAD.MOV.U32 R41, RZ, RZ, R40 ;  /* 0x000000ffff297224 */ /* 0x000fe400078e0028 */
[----:B------:R-:W-:-:S07]  /*11ce0*/  IMAD.MOV.U32 R66, RZ, RZ, R65 ;  /* 0x000000ffff427224 */ /* 0x000fce00078e0041 */
.L_x_27493:
[----:B------:R-:W-:Y:S05]  /*11cf0*/  BSYNC.RECONVERGENT B1 ;  /* 0x0000000000017941 */ /* 0x000fea0003800200 */
.L_x_27491:
        /* <DEDUP_REMOVED lines=11> */
.L_x_27495:
[----:B------:R-:W-:Y:S01]  /*11db0*/  MOV R6, R7 ;  /* 0x0000000700067202 */ /* 0x000fe20000000f00 */
[----:B------:R-:W-:Y:S01]  /*11dc0*/  IMAD.MOV.U32 R40, RZ, RZ, R41 ;  /* 0x000000ffff287224 */ /* 0x000fe200078e0029 */
[----:B------:R-:W-:Y:S01]  /*11dd0*/  MOV R65, R64 ;  /* 0x0000004000417202 */ /* 0x000fe20000000f00 */
[----:B------:R-:W-:-:S07]  /*11de0*/  IMAD.MOV.U32 R29, RZ, RZ, R28 ;  /* 0x000000ffff1d7224 */ /* 0x000fce00078e001c */
.L_x_27496:
[----:B------:R-:W-:Y:S05]  /*11df0*/  BSYNC.RECONVERGENT B1 ;  /* 0x0000000000017941 */ /* 0x000fea0003800200 */
.L_x_27494:
        /* <DEDUP_REMOVED lines=11> */
.L_x_27498:
[----:B------:R-:W-:Y:S01]  /*11eb0*/  IMAD.MOV.U32 R7, RZ, RZ, R6 ;  /* 0x000000ffff077224 */ /* 0x000fe200078e0006 */
[----:B------:R-:W-:Y:S01]  /*11ec0*/  MOV R41, R40 ;  /* 0x0000002800297202 */ /* 0x000fe20000000f00 */
[----:B------:R-:W-:Y:S02]  /*11ed0*/  IMAD.MOV.U32 R28, RZ, RZ, R31 ;  /* 0x000000ffff1c7224 */ /* 0x000fe400078e001f */
[----:B------:R-:W-:-:S07]  /*11ee0*/  IMAD.MOV.U32 R64, RZ, RZ, R63 ;  /* 0x000000ffff407224 */ /* 0x000fce00078e003f */
.L_x_27499:
[----:B------:R-:W-:Y:S05]  /*11ef0*/  BSYNC.RECONVERGENT B1 ;  /* 0x0000000000017941 */ /* 0x000fea0003800200 */
.L_x_27497:
        /* <DEDUP_REMOVED lines=11> */
.L_x_27501:
[----:B------:R-:W-:Y:S01]  /*11fb0*/  IMAD.MOV.U32 R6, RZ, RZ, R7 ;  /* 0x000000ffff067224 */ /* 0x000fe200078e0007 */
[----:B------:R-:W-:Y:S01]  /*11fc0*/  MOV R31, R30 ;  /* 0x0000001e001f7202 */ /* 0x000fe20000000f00 */
[----:B------:R-:W-:Y:S02]  /*11fd0*/  IMAD.MOV.U32 R40, RZ, RZ, R41 ;  /* 0x000000ffff287224 */ /* 0x000fe400078e0029 */
[----:B------:R-:W-:-:S07]  /*11fe0*/  IMAD.MOV.U32 R63, RZ, RZ, R62 ;  /* 0x000000ffff3f7224 */ /* 0x000fce00078e003e */
.L_x_27502:
[----:B------:R-:W-:Y:S05]  /*11ff0*/  BSYNC.RECONVERGENT B1 ;  /* 0x0000000000017941 */ /* 0x000fea0003800200 */
.L_x_27500:
        /* <DEDUP_REMOVED lines=11> */
.L_x_27504:
[----:B------:R-:W-:Y:S01]  /*120b0*/  MOV R7, R6 ;  /* 0x0000000600077202 */ /* 0x000fe20000000f00 */
[----:B------:R-:W-:Y:S01]  /*120c0*/  IMAD.MOV.U32 R41, RZ, RZ, R40 ;  /* 0x000000ffff297224 */ /* 0x000fe200078e0028 */
[----:B------:R-:W-:Y:S01]  /*120d0*/  MOV R62, R61 ;  /* 0x0000003d003e7202 */ /* 0x000fe20000000f00 */
[----:B------:R-:W-:-:S07]  /*120e0*/  IMAD.MOV.U32 R30, RZ, RZ, R33 ;  /* 0x000000ffff1e7224 */ /* 0x000fce00078e0021 */
.L_x_27505:
[----:B------:R-:W-:Y:S05]  /*120f0*/  BSYNC.RECONVERGENT B1 ;  /* 0x0000000000017941 */ /* 0x000fea0003800200 */
.L_x_27503:
        /* <DEDUP_REMOVED lines=11> */
.L_x_27507:
[----:B------:R-:W-:Y:S01]  /*121b0*/  IMAD.MOV.U32 R6, RZ, RZ, R7 ;  /* 0x000000ffff067224 */ /* 0x000fe200078e0007 */
[----:B------:R-:W-:Y:S01]  /*121c0*/  MOV R40, R41 ;  /* 0x0000002900287202 */ /* 0x000fe20000000f00 */
[----:B------:R-:W-:Y:S02]  /*121d0*/  IMAD.MOV.U32 R33, RZ, RZ, R32 ;  /* 0x000000ffff217224 */ /* 0x000fe400078e0020 */
[----:B------:R-:W-:-:S07]  /*121e0*/  IMAD.MOV.U32 R61, RZ, RZ, R60 ;  /* 0x000000ffff3d7224 */ /* 0x000fce00078e003c */
.L_x_27508:
[----:B------:R-:W-:Y:S05]  /*121f0*/  BSYNC.RECONVERGENT B1 ;  /* 0x0000000000017941 */ /* 0x000fea0003800200 */
.L_x_27506:
        /* <DEDUP_REMOVED lines=11> */
.L_x_27510:
[----:B------:R-:W-:Y:S01]  /*122b0*/  IMAD.MOV.U32 R7, RZ, RZ, R6 ;  /* 0x000000ffff077224 */ /* 0x000fe200078e0006 */
[----:B------:R-:W-:Y:S01]  /*122c0*/  MOV R32, R35 ;  /* 0x0000002300207202 */ /* 0x000fe20000000f00 */
[----:B------:R-:W-:Y:S02]  /*122d0*/  IMAD.MOV.U32 R41, RZ, RZ, R40 ;  /* 0x000000ffff297224 */ /* 0x000fe400078e0028 */
[----:B------:R-:W-:-:S07]  /*122e0*/  IMAD.MOV.U32 R60, RZ, RZ, R59 ;  /* 0x000000ffff3c7224 */ /* 0x000fce00078e003b */
.L_x_27511:
[----:B------:R-:W-:Y:S05]  /*122f0*/  BSYNC.RECONVERGENT B1 ;  /* 0x0000000000017941 */ /* 0x000fea0003800200 */
.L_x_27509:
        /* <DEDUP_REMOVED lines=11> */
.L_x_27513:
[----:B------:R-:W-:Y:S01]  /*123b0*/  MOV R6, R7 ;  /* 0x0000000700067202 */ /* 0x000fe20000000f00 */
[----:B------:R-:W-:Y:S01]  /*123c0*/  IMAD.MOV.U32 R40, RZ, RZ, R41 ;  /* 0x000000ffff287224 */ /* 0x000fe200078e0029 */
[----:B------:R-:W-:Y:S01]  /*123d0*/  MOV R59, R58 ;  /* 0x0000003a003b7202 */ /* 0x000fe20000000f00 */
[----:B------:R-:W-:-:S07]  /*123e0*/  IMAD.MOV.U32 R35, RZ, RZ, R34 ;  /* 0x000000ffff237224 */ /* 0x000fce00078e0022 */
.L_x_27514:
[----:B------:R-:W-:Y:S05]  /*123f0*/  BSYNC.RECONVERGENT B1 ;  /* 0x0000000000017941 */ /* 0x000fea0003800200 */
.L_x_27512:
        /* <DEDUP_REMOVED lines=11> */
.L_x_27516:
[----:B------:R-:W-:Y:S01]  /*124b0*/  IMAD.MOV.U32 R7, RZ, RZ, R6 ;  /* 0x000000ffff077224 */ /* 0x000fe200078e0006 */
[----:B------:R-:W-:Y:S01]  /*124c0*/  MOV R41, R40 ;  /* 0x0000002800297202 */ /* 0x000fe20000000f00 */
[----:B------:R-:W-:Y:S02]  /*124d0*/  IMAD.MOV.U32 R34, RZ, RZ, R37 ;  /* 0x000000ffff227224 */ /* 0x000fe400078e0025 */
[----:B------:R-:W-:-:S07]  /*124e0*/  IMAD.MOV.U32 R58, RZ, RZ, R57 ;  /* 0x000000ffff3a7224 */ /* 0x000fce00078e0039 */
.L_x_27517:
[----:B------:R-:W-:Y:S05]  /*124f0*/  BSYNC.RECONVERGENT B1 ;  /* 0x0000000000017941 */ /* 0x000fea0003800200 */
.L_x_27515:
        /* <DEDUP_REMOVED lines=11> */
.L_x_27519:
[----:B------:R-:W-:Y:S01]  /*125b0*/  IMAD.MOV.U32 R6, RZ, RZ, R7 ;  /* 0x000000ffff067224 */ /* 0x000fe200078e0007 */
[----:B------:R-:W-:Y:S01]  /*125c0*/  MOV R37, R36 ;  /* 0x0000002400257202 */ /* 0x000fe20000000f00 */
[----:B------:R-:W-:Y:S02]  /*125d0*/  IMAD.MOV.U32 R40, RZ, RZ, R41 ;  /* 0x000000ffff287224 */ /* 0x000fe400078e0029 */
[----:B------:R-:W-:-:S07]  /*125e0*/  IMAD.MOV.U32 R57, RZ, RZ, R56 ;  /* 0x000000ffff397224 */ /* 0x000fce00078e0038 */
.L_x_27520:
[----:B------:R-:W-:Y:S05]  /*125f0*/  BSYNC.RECONVERGENT B1 ;  /* 0x0000000000017941 */ /* 0x000fea0003800200 */
.L_x_27518:
        /* <DEDUP_REMOVED lines=11> */
.L_x_27522:
[----:B------:R-:W-:Y:S01]  /*126b0*/  MOV R42, R6 ;  /* 0x00000006002a7202 */ /* 0x000fe20000000f00 */
[----:B------:R-:W-:Y:S01]  /*126c0*/  IMAD.MOV.U32 R36, RZ, RZ, R39 ;  /* 0x000000ffff247224 */ /* 0x000fe200078e0027 */
[----:B------:R-:W-:Y:S01]  /*126d0*/  MOV R56, R3 ;  /* 0x0000000300387202 */ /* 0x000fe20000000f00 */
[----:B------:R-:W-:-:S07]  /*126e0*/  IMAD.MOV.U32 R7, RZ, RZ, R40 ;  /* 0x000000ffff077224 */ /* 0x000fce00078e0028 */
.L_x_27523:
[----:B------:R-:W-:Y:S05]  /*126f0*/  BSYNC.RECONVERGENT B1 ;  /* 0x0000000000017941 */ /* 0x000fea0003800200 */
.L_x_27521:
        /* <DEDUP_REMOVED lines=11> */
.L_x_27525:
[----:B------:R-:W-:Y:S01]  /*127b0*/  IMAD.MOV.U32 R39, RZ, RZ, R91 ;  /* 0x000000ffff277224 */ /* 0x000fe200078e005b */
[----:B------:R-:W-:Y:S01]  /*127c0*/  MOV R87, R7 ;  /* 0x0000000700577202 */ /* 0x000fe20000000f00 */
[----:B------:R-:W-:Y:S01]  /*127d0*/  IMAD.MOV.U32 R3, RZ, RZ, R88 ;  /* 0x000000ffff037224 */ /* 0x000fe200078e0058 */
[----:B------:R-:W-:Y:S01]  /*127e0*/  MOV R91, R42 ;  /* 0x0000002a005b7202 */ /* 0x000fe20000000f00 */
[----:B------:R-:W-:Y:S02]  /*127f0*/  IMAD.MOV.U32 R90, RZ, RZ, R42 ;  /* 0x000000ffff5a7224 */ /* 0x000fe400078e002a */
[----:B------:R-:W-:-:S07]  /*12800*/  IMAD.MOV.U32 R88, RZ, RZ, R7 ;  /* 0x000000ffff587224 */ /* 0x000fce00078e0007 */
.L_x_27526:
[----:B------:R-:W-:Y:S05]  /*12810*/  BSYNC.RECONVERGENT B1 ;  /* 0x0000000000017941 */ /* 0x000fea0003800200 */
.L_x_27524:
        /* <DEDUP_REMOVED lines=10> */
[----:B0-----:R-:W-:Y:S04]  /*128c0*/  STL.64 [R1+0xf0], R40 ;  /* 0x0000f02801007387 */ /* 0x001fe80000100a00 */
[----:B------:R-:W-:Y:S04]  /*128d0*/  STL.64 [R1+0xf8], R42 ;  /* 0x0000f82a01007387 */ /* 0x000fe80000100a00 */
[----:B-1----:R-:W-:Y:S04]  /*128e0*/  STL.64 [R1+0xe0], R44 ;  /* 0x0000e02c01007387 */ /* 0x002fe80000100a00 */
[----:B------:R-:W-:Y:S04]  /*128f0*/  STL.64 [R1+0xe8], R46 ;  /* 0x0000e82e01007387 */ /* 0x000fe80000100a00 */
[----:B------:R-:W0:Y:S04]  /*12900*/  LDS.128 R40, [UR4+0x3c0] ;  /* 0x0003c004ff287984 */ /* 0x000e280008000c00 */
[----:B------:R-:W1:Y:S04]  /*12910*/  LDS.128 R44, [UR4+0x3b0] ;  /* 0x0003b004ff2c7984 */ /* 0x000e680008000c00 */
[----:B--2---:R-:W-:Y:S04]  /*12920*/  STL.64 [R1+0xd0], R4 ;  /* 0x0000d00401007387 */ /* 0x004fe80000100a00 */
[----:B------:R-:W-:Y:S04]  /*12930*/  STL.64 [R1+0xd8], R6 ;  /* 0x0000d80601007387 */ /* 0x000fe80000100a00 */
[----:B------:R-:W2:Y:S04]  /*12940*/  LDS.128 R4, [UR4+0x3a0] ;  /* 0x0003a004ff047984 */ /* 0x000ea80008000c00 */
[----:B---3--:R-:W-:Y:S04]  /*12950*/  STL.64 [R1+0xc0], R52 ;  /* 0x0000c03401007387 */ /* 0x008fe80000100a00 */
[----:B------:R-:W-:Y:S04]  /*12960*/  STL.64 [R1+0xc8], R54 ;  /* 0x0000c83601007387 */ /* 0x000fe80000100a00 */
[----:B----4-:R-:W-:Y:S04]  /*12970*/  STL.64 [R1+0xb0], R48 ;  /* 0x0000b03001007387 */ /* 0x010fe80000100a00 */
[----:B------:R-:W-:Y:S04]  /*12980*/  STL.64 [R1+0xb8], R50 ;  /* 0x0000b83201007387 */ /* 0x000fe80000100a00 */
[----:B------:R-:W3:Y:S04]  /*12990*/  LDS.128 R52, [UR4+0x390] ;  /* 0x00039004ff347984 */ /* 0x000ee80008000c00 */
[----:B0-----:R-:W-:Y:S04]  /*129a0*/  STL.64 [R1+0xa0], R40 ;  /* 0x0000a02801007387 */ /* 0x001fe80000100a00 */
[----:B------:R-:W-:Y:S04]  /*129b0*/  STL.64 [R1+0xa8], R42 ;  /* 0x0000a82a01007387 */ /* 0x000fe80000100a00 */
[----:B-1----:R-:W-:Y:S04]  /*129c0*/  STL.64 [R1+0x90], R44 ;  /* 0x0000902c01007387 */ /* 0x002fe80000100a00 */
[----:B------:R-:W-:Y:S04]  /*129d0*/  STL.64 [R1+0x98], R46 ;  /* 0x0000982e01007387 */ /* 0x000fe80000100a00 */
[----:B------:R-:W0:Y:S04]  /*129e0*/  LDS.128 R48, [UR4+0x380] ;  /* 0x00038004ff307984 */ /* 0x000e280008000c00 */
[----:B------:R-:W1:Y:S04]  /*129f0*/  LDS.128 R44, [UR4+0x370] ;  /* 0x00037004ff2c7984 */ /* 0x000e680008000c00 */
[----:B------:R-:W4:Y:S04]  /*12a00*/  LDS.128 R40, [UR4+0x360] ;  /* 0x00036004ff287984 */ /* 0x000f280008000c00 */
[----:B--2---:R-:W-:Y:S04]  /*12a10*/  STL.64 [R1+0x80], R4 ;  /* 0x0000800401007387 */ /* 0x004fe80000100a00 */
[----:B------:R-:W-:Y:S04]  /*12a20*/  STL.64 [R1+0x88], R6 ;  /* 0x0000880601007387 */ /* 0x000fe80000100a00 */
[----:B------:R-:W2:Y:S04]  /*12a30*/  LDS.128 R4, [UR4+0x320] ;  /* 0x00032004ff047984 */ /* 0x000ea80008000c00 */
[----:B---3--:R-:W-:Y:S04]  /*12a40*/  STL.64 [R1+0x70], R52 ;  /* 0x0000703401007387 */ /* 0x008fe80000100a00 */
[----:B------:R-:W-:Y:S04]  /*12a50*/  STL.64 [R1+0x78], R54 ;  /* 0x0000783601007387 */ /* 0x000fe80000100a00 */
[----:B------:R-:W3:Y:S04]  /*12a60*/  LDS.128 R52, [UR4+0x350] ;  /* 0x00035004ff347984 */ /* 0x000ee80008000c00 */
[----:B0-----:R-:W-:Y:S04]  /*12a70*/  STL.64 [R1+0x60], R48 ;  /* 0x0000603001007387 */ /* 0x001fe80000100a00 */
[----:B------:R-:W-:Y:S04]  /*12a80*/  STL.64 [R1+0x68], R50 ;  /* 0x0000683201007387 */ /* 0x000fe80000100a00 */
[----:B-1----:R-:W-:Y:S04]  /*12a90*/  STL.64 [R1+0x50], R44 ;  /* 0x0000502c01007387 */ /* 0x002fe80000100a00 */
[----:B------:R-:W-:Y:S04]  /*12aa0*/  STL.64 [R1+0x58], R46 ;  /* 0x0000582e01007387 */ /* 0x000fe80000100a00 */
[----:B----4-:R-:W-:Y:S04]  /*12ab0*/  STL.64 [R1+0x40], R40 ;  /* 0x0000402801007387 */ /* 0x010fe80000100a00 */
[----:B------:R-:W0:Y:S01]  /*12ac0*/  LDS.128 R44, [UR4+0x340] ;  /* 0x00034004ff2c7984 */ /* 0x000e220008000c00 */
[----:B--2---:R-:W-:-:S03]  /*12ad0*/  FSETP.GT.FTZ.AND P0, PT, R2, R4, PT ;  /* 0x000000040200720b */ /* 0x004fc60003f14000 */
        /* <DEDUP_REMOVED lines=15> */
[----:B------:R-:W-:-:S02]  /*12bd0*/  HFMA2 R42, -RZ, RZ, 0, 0 ;  /* 0x00000000ff2a7431 */ /* 0x000fc400000001ff */
[----:B------:R0:W-:Y:S02]  /*12be0*/  STL.64 [R1+0x28], R46 ;  /* 0x0000282e01007387 */ /* 0x0001e40000100a00 */
[----:B--2---:R-:W-:Y:S02]  /*12bf0*/  FFMA.FTZ R88, R43, R91, R88 ;  /* 0x0000005b2b587223 */ /* 0x004fe40000010058 */
[----:B-1----:R0:W-:Y:S04]  /*12c00*/  STL.64 [R1+0x10], R48 ;  /* 0x0000103001007387 */ /* 0x0021e80000100a00 */
[----:B------:R0:W-:Y:S04]  /*12c10*/  STL.64 [R1+0x18], R50 ;  /* 0x0000183201007387 */ /* 0x0001e80000100a00 */
[----:B------:R0:W-:Y:S02]  /*12c20*/  STL.64 [R1+0x100], R40 ;  /* 0x0001002801007387 */ /* 0x0001e40000100a00 */
.L_x_27621:
        /* <DEDUP_REMOVED lines=20> */
.L_x_27529:
[----:B------:R-:W-:Y:S01]  /*12d70*/  MOV R2, R9 ;  /* 0x0000000900027202 */ /* 0x000fe20000000f00 */
[----:B------:R-:W-:Y:S01]  /*12d80*/  IMAD.MOV.U32 R4, RZ, RZ, R85 ;  /* 0x000000ffff047224 */ /* 0x000fe200078e0055 */
[----:B------:R-:W-:Y:S01]  /*12d90*/  MOV R85, R84 ;  /* 0x0000005400557202 */ /* 0x000fe20000000f00 */
[----:B------:R-:W-:-:S07]  /*12da0*/  IMAD.MOV.U32 R9, RZ, RZ, R8 ;  /* 0x000000ffff097224 */ /* 0x000fce00078e0008 */
.L_x_27530:
[----:B------:R-:W-:Y:S05]  /*12db0*/  BSYNC.RECONVERGENT B1 ;  /* 0x0000000000017941 */ /* 0x000fea0003800200 */
.L_x_27528:
        /* <DEDUP_REMOVED lines=11> */
.L_x_27532:
[----:B------:R-:W-:Y:S01]  /*12e70*/  IMAD.MOV.U32 R5, RZ, RZ, R2 ;  /* 0x000000ffff057224 */ /* 0x000fe200078e0002 */
[----:B------:R-:W-:Y:S01]  /*12e80*/  MOV R7, R4 ;  /* 0x0000000400077202 */ /* 0x000fe20000000f00 */
[----:B------:R-:W-:Y:S02]  /*12e90*/  IMAD.MOV.U32 R8, RZ, RZ, R11 ;  /* 0x000000ffff087224 */ /* 0x000fe400078e000b */
[----:B------:R-:W-:-:S07]  /*12ea0*/  IMAD.MOV.U32 R84, RZ, RZ, R83 ;  /* 0x000000ffff547224 */ /* 0x000fce00078e0053 */
.L_x_27533:
[----:B------:R-:W-:Y:S05]  /*12eb0*/  BSYNC.RECONVERGENT B1 ;  /* 0x0000000000017941 */ /* 0x000fea0003800200 */
.L_x_27531:
        /* <DEDUP_REMOVED lines=11> */
.L_x_27535:
[----:B------:R-:W-:Y:S01]  /*12f70*/  IMAD.MOV.U32 R2, RZ, RZ, R5 ;  /* 0x000000ffff027224 */ /* 0x000fe200078e0005 */
[----:B------:R-:W-:Y:S01]  /*12f80*/  MOV R11, R10 ;  /* 0x0000000a000b7202 */ /* 0x000fe20000000f00 */
[----:B------:R-:W-:Y:S02]  /*12f90*/  IMAD.MOV.U32 R4, RZ, RZ, R7 ;  /* 0x000000ffff047224 */ /* 0x000fe400078e0007 */
[----:B------:R-:W-:-:S07]  /*12fa0*/  IMAD.MOV.U32 R83, RZ, RZ, R82 ;  /* 0x000000ffff537224 */ /* 0x000fce00078e0052 */
.L_x_27536:
[----:B------:R-:W-:Y:S05]  /*12fb0*/  BSYNC.RECONVERGENT B1 ;  /* 0x0000000000017941 */ /* 0x000fea0003800200 */
.L_x_27534:
        /* <DEDUP_REMOVED lines=11> */
.L_x_27538:
[----:B------:R-:W-:Y:S01]  /*13070*/  MOV R5, R2 ;  /* 0x0000000200057202 */ /* 0x000fe20000000f00 */
[----:B------:R-:W-:Y:S01]  /*13080*/  IMAD.MOV.U32 R7, RZ, RZ, R4 ;  /* 0x000000ffff077224 */ /* 0x000fe200078e0004 */
[----:B------:R-:W-:Y:S01]  /*13090*/  MOV R82, R81 ;  /* 0x0000005100527202 */ /* 0x000fe20000000f00 */
[----:B------:R-:W-:-:S07]  /*130a0*/  IMAD.MOV.U32 R10, RZ, RZ, R13 ;  /* 0x000000ffff0a7224 */ /* 0x000fce00078e000d */
.L_x_27539:
[----:B------:R-:W-:Y:S05]  /*130b0*/  BSYNC.RECONVERGENT B1 ;  /* 0x0000000000017941 */ /* 0x000fea0003800200 */
.L_x_27537:
        /* <DEDUP_REMOVED lines=11> */
.L_x_27541:
[----:B------:R-:W-:Y:S01]  /*13170*/  IMAD.MOV.U32 R2, RZ, RZ, R5 ;  /* 0x000000ffff027224 */ /* 0x000fe200078e0005 */
[----:B------:R-:W-:Y:S01]  /*13180*/  MOV R4, R7 ;  /* 0x0000000700047202 */ /* 0x000fe20000000f00 */
[----:B------:R-:W-:Y:S02]  /*13190*/  IMAD.MOV.U32 R13, RZ, RZ, R12 ;  /* 0x000000ffff0d7224 */ /* 0x000fe400078e000c */
[----:B------:R-:W-:-:S07]  /*131a0*/  IMAD.MOV.U32 R81, RZ, RZ, R80 ;  /* 0x000000ffff517224 */ /* 0x000fce00078e0050 */
.L_x_27542:
[----:B------:R-:W-:Y:S05]  /*131b0*/  BSYNC.RECONVERGENT B1 ;  /* 0x0000000000017941 */ /* 0x000fea0003800200 */
.L_x_27540:
        /* <DEDUP_REMOVED lines=11> */
.L_x_27544:
[----:B------:R-:W-:Y:S01]  /*13270*/  IMAD.MOV.U32 R5, RZ, RZ, R2 ;  /* 0x000000ffff057224 */ /* 0x000fe200078e0002 */
[----:B------:R-:W-:Y:S01]  /*13280*/  MOV R12, R15 ;  /* 0x0000000f000c7202 */ /* 0x000fe20000000f00 */
[----:B------:R-:W-:Y:S02]  /*13290*/  IMAD.MOV.U32 R7, RZ, RZ, R4 ;  /* 0x000000ffff077224 */ /* 0x000fe400078e0004 */
[----:B------:R-:W-:-:S07]  /*132a0*/  IMAD.MOV.U32 R80, RZ, RZ, R79 ;  /* 0x000000ffff507224 */ /* 0x000fce00078e004f */
.L_x_27545:
[----:B------:R-:W-:Y:S05]  /*132b0*/  BSYNC.RECONVERGENT B1 ;  /* 0x0000000000017941 */ /* 0x000fea0003800200 */
.L_x_27543:
        /* <DEDUP_REMOVED lines=11> */
.L_x_27547:
[----:B------:R-:W-:Y:S01]  /*13370*/  MOV R2, R5 ;  /* 0x0000000500027202 */ /* 0x000fe20000000f00 */
[----:B------:R-:W-:Y:S01]  /*13380*/  IMAD.MOV.U32 R4, RZ, RZ, R7 ;  /* 0x000000ffff047224 */ /* 0x000fe200078e0007 */
[----:B------:R-:W-:Y:S01]  /*13390*/  MOV R79, R78 ;  /* 0x0000004e004f7202 */ /* 0x000fe20000000f00 */
[----:B------:R-:W-:-:S07]  /*133a0*/  IMAD.MOV.U32 R15, RZ, RZ, R14 ;  /* 0x000000ffff0f7224 */ /* 0x000fce00078e000e */
.L_x_27548:
[----:B------:R-:W-:Y:S05]  /*133b0*/  BSYNC.RECONVERGENT B1 ;  /* 0x0000000000017941 */ /* 0x000fea0003800200 */
.L_x_27546:
        /* <DEDUP_REMOVED lines=11> */
.L_x_27550:
[----:B------:R-:W-:Y:S01]  /*13470*/  IMAD.MOV.U32 R5, RZ, RZ, R2 ;  /* 0x000000ffff057224 */ /* 0x000fe200078e0002 */
[----:B------:R-:W-:Y:S01]  /*13480*/  MOV R7, R4 ;  /* 0x0000000400077202 */ /* 0x000fe20000000f00 */
[----:B------:R-:W-:Y:S02]  /*13490*/  IMAD.MOV.U32 R14, RZ, RZ, R17 ;  /* 0x000000ffff0e7224 */ /* 0x000fe400078e0011 */
[----:B------:R-:W-:-:S07]  /*134a0*/  IMAD.MOV.U32 R78, RZ, RZ, R77 ;  /* 0x000000ffff4e7224 */ /* 0x000fce00078e004d */
.L_x_27551:
[----:B------:R-:W-:Y:S05]  /*134b0*/  BSYNC.RECONVERGENT B1 ;  /* 0x0000000000017941 */ /* 0x000fea0003800200 */
.L_x_27549:
        /* <DEDUP_REMOVED lines=11> */
.L_x_27553:
[----:B------:R-:W-:Y:S01]  /*13570*/  IMAD.MOV.U32 R2, RZ, RZ, R5 ;  /* 0x000000ffff027224 */ /* 0x000fe200078e0005 */
[----:B------:R-:W-:Y:S01]  /*13580*/  MOV R17, R16 ;  /* 0x0000001000117202 */ /* 0x000fe20000000f00 */
[----:B------:R-:W-:Y:S02]  /*13590*/  IMAD.MOV.U32 R4, RZ, RZ, R7 ;  /* 0x000000ffff047224 */ /* 0x000fe400078e0007 */
[----:B------:R-:W-:-:S07]  /*135a0*/  IMAD.MOV.U32 R77, RZ, RZ, R76 ;  /* 0x000000ffff4d7224 */ /* 0x000fce00078e004c */
.L_x_27554:
[----:B------:R-:W-:Y:S05]  /*135b0*/  BSYNC.RECONVERGENT B1 ;  /* 0x0000000000017941 */ /* 0x000fea0003800200 */
.L_x_27552:
        /* <DEDUP_REMOVED lines=11> */
.L_x_27556:
[----:B------:R-:W-:Y:S01]  /*13670*/  MOV R5, R2 ;  /* 0x0000000200057202 */ /* 0x000fe20000000f00 */
[----:B------:R-:W-:Y:S01]  /*13680*/  IMAD.MOV.U32 R7, RZ, RZ, R4 ;  /* 0x000000ffff077224 */ /* 0x000fe200078e0004 */
[----:B------:R-:W-:Y:S01]  /*13690*/  MOV R76, R75 ;  /* 0x0000004b004c7202 */ /* 0x000fe20000000f00 */
[----:B------:R-:W-:-:S07]  /*136a0*/  IMAD.MOV.U32 R16, RZ, RZ, R19 ;  /* 0x000000ffff107224 */ /* 0x000fce00078e0013 */
.L_x_27557:
[----:B------:R-:W-:Y:S05]  /*136b0*/  BSYNC.RECONVERGENT B1 ;  /* 0x0000000000017941 */ /* 0x000fea0003800200 */
.L_x_27555:
        /* <DEDUP_REMOVED lines=11> */
.L_x_27559:
[----:B------:R-:W-:Y:S01]  /*13770*/  IMAD.MOV.U32 R2, RZ, RZ, R5 ;  /* 0x000000ffff027224 */ /* 0x000fe200078e0005 */
[----:B------:R-:W-:Y:S01]  /*13780*/  MOV R4, R7 ;  /* 0x0000000700047202 */ /* 0x000fe20000000f00 */
[----:B------:R-:W-:Y:S02]  /*13790*/  IMAD.MOV.U32 R19, RZ, RZ, R18 ;  /* 0x000000ffff137224 */ /* 0x000fe400078e0012 */
[----:B------:R-:W-:-:S07]  /*137a0*/  IMAD.MOV.U32 R75, RZ, RZ, R74 ;  /* 0x000000ffff4b7224 */ /* 0x000fce00078e004a */
.L_x_27560:
[----:B------:R-:W-:Y:S05]  /*137b0*/  BSYNC.RECONVERGENT B1 ;  /* 0x0000000000017941 */ /* 0x000fea0003800200 */
.L_x_27558:
        /* <DEDUP_REMOVED lines=11> */
.L_x_27562:
[----:B------:R-:W-:Y:S01]  /*13870*/  IMAD.MOV.U32 R5, RZ, RZ, R2 ;  /* 0x000000ffff057224 */ /* 0x000fe200078e0002 */
[----:B------:R-:W-:Y:S01]  /*13880*/  MOV R18, R21 ;  /* 0x0000001500127202 */ /* 0x000fe20000000f00 */
[----:B------:R-:W-:Y:S02]  /*13890*/  IMAD.MOV.U32 R7, RZ, RZ, R4 ;  /* 0x000000ffff077224 */ /* 0x000fe400078e0004 */
[----:B------:R-:W-:-:S07]  /*138a0*/  IMAD.MOV.U32 R74, RZ, RZ, R73 ;  /* 0x000000ffff4a7224 */ /* 0x000fce00078e0049 */
.L_x_27563:
[----:B------:R-:W-:Y:S05]  /*138b0*/  BSYNC.RECONVERGENT B1 ;  /* 0x0000000000017941 */ /* 0x000fea0003800200 */
.L_x_27561:
        /* <DEDUP_REMOVED lines=11> */
.L_x_27565:
[----:B------:R-:W-:Y:S01]  /*13970*/  MOV R2, R5 ;  /* 0x0000000500027202 */ /* 0x000fe20000000f00 */
[----:B------:R-:W-:Y:S01]  /*13980*/  IMAD.MOV.U32 R4, RZ, RZ, R7 ;  /* 0x000000ffff047224 */ /* 0x000fe200078e0007 */
[----:B------:R-:W-:Y:S01]  /*13990*/  MOV R73, R72 ;  /* 0x0000004800497202 */ /* 0x000fe20000000f00 */
[----:B------:R-:W-:-:S07]  /*139a0*/  IMAD.MOV.U32 R21, RZ, RZ, R20 ;  /* 0x000000ffff157224 */ /* 0x000fce00078e0014 */
.L_x_27566:
[----:B------:R-:W-:Y:S05]  /*139b0*/  BSYNC.RECONVERGENT B1 ;  /* 0x0000000000017941 */ /* 0x000fea0003800200 */
.L_x_27564:
        /* <DEDUP_REMOVED lines=11> */
.L_x_27568:
[----:B------:R-:W-:Y:S01]  /*13a70*/  IMAD.MOV.U32 R5, RZ, RZ, R2 ;  /* 0x000000ffff057224 */ /* 0x000fe200078e0002 */
[----:B------:R-:W-:Y:S01]  /*13a80*/  MOV R7, R4 ;  /* 0x0000000400077202 */ /* 0x000fe20000000f00 */
[----:B------:R-:W-:Y:S02]  /*13a90*/  IMAD.MOV.U32 R20, RZ, RZ, R23 ;  /* 0x000000ffff147224 */ /* 0x000fe400078e0017 */
[----:B------:R-:W-:-:S07]  /*13aa0*/  IMAD.MOV.U32 R72, RZ, RZ, R71 ;  /* 0x000000ffff487224 */ /* 0x000fce00078e0047 */
.L_x_27569:
[----:B------:R-:W-:Y:S05]  /*13ab0*/  BSYNC.RECONVERGENT B1 ;  /* 0x0000000000017941 */ /* 0x000fea0003800200 */
.L_x_27567:
        /* <DEDUP_REMOVED lines=11> */
.L_x_27571:
[----:B------:R-:W-:Y:S01]  /*13b70*/  IMAD.MOV.U32 R2, RZ, RZ, R5 ;  /* 0x000000ffff027224 */ /* 0x000fe200078e0005 */
[----:B------:R-:W-:Y:S01]  /*13b80*/  MOV R23, R22 ;  /* 0x0000001600177202 */ /* 0x000fe20000000f00 */
[----:B------:R-:W-:Y:S02]  /*13b90*/  IMAD.MOV.U32 R4, RZ, RZ, R7 ;  /* 0x000000ffff047224 */ /* 0x000fe400078e0007 */
[----:B------:R-:W-:-:S07]  /*13ba0*/  IMAD.MOV.U32 R71, RZ, RZ, R70 ;  /* 0x000000ffff477224 */ /* 0x000fce00078e0046 */
.L_x_27572:
[----:B------:R-:W-:Y:S05]  /*13bb0*/  BSYNC.RECONVERGENT B1 ;  /* 0x0000000000017941 */ /* 0x000fea0003800200 */
.L_x_27570:
        /* <DEDUP_REMOVED lines=11> */
.L_x_27574:
[----:B------:R-:W-:Y:S01]  /*13c70*/  MOV R5, R2 ;  /* 0x0000000200057202 */ /* 0x000fe20000000f00 */
[----:B------:R-:W-:Y:S01]  /*13c80*/  IMAD.MOV.U32 R7, RZ, RZ, R4 ;  /* 0x000000ffff077224 */ /* 0x000fe200078e0004 */
[----:B------:R-:W-:Y:S01]  /*13c90*/  MOV R70, R69 ;  /* 0x0000004500467202 */ /* 0x000fe20000000f00 */
[----:B------:R-:W-:-:S07]  /*13ca0*/  IMAD.MOV.U32 R22, RZ, RZ, R25 ;  /* 0x000000ffff167224 */ /* 0x000fce00078e0019 */
.L_x_27575:
[----:B------:R-:W-:Y:S05]  /*13cb0*/  BSYNC.RECONVERGENT B1 ;  /* 0x0000000000017941 */ /* 0x000fea0003800200 */
.L_x_27573:
        /* <DEDUP_REMOVED lines=11> */
.L_x_27577:
[----:B------:R-:W-:Y:S01]  /*13d70*/  IMAD.MOV.U32 R2, RZ, RZ, R5 ;  /* 0x000000ffff027224 */ /* 0x000fe200078e0005 */
[----:B------:R-:W-:Y:S01]  /*13d80*/  MOV R4, R7 ;  /* 0x0000000700047202 */ /* 0x000fe20000000f00 */
[----:B------:R-:W-:Y:S02]  /*13d90*/  IMAD.MOV.U32 R25, RZ, RZ, R24 ;  /* 0x000000ffff197224 */ /* 0x000fe400078e0018 */
[----:B------:R-:W-:-:S07]  /*13da0*/  IMAD.MOV.U32 R69, RZ, RZ, R68 ;  /* 0x000000ffff457224 */ /* 0x000fce00078e0044 */
.L_x_27578:
[----:B------:R-:W-:Y:S05]  /*13db0*/  BSYNC.RECONVERGENT B1 ;  /* 0x0000000000017941 */ /* 0x000fea0003800200 */
.L_x_27576:
        /* <DEDUP_REMOVED lines=11> */
.L_x_27580:
[----:B------:R-:W-:Y:S01]  /*13e70*/  IMAD.MOV.U32 R5, RZ, RZ, R2 ;  /* 0x000000ffff057224 */ /* 0x000fe200078e0002 */
[----:B------:R-:W-:Y:S01]  /*13e80*/  MOV R24, R27 ;  /* 0x0000001b00187202 */ /* 0x000fe20000000f00 */
[----:B------:R-:W-:Y:S02]  /*13e90*/  IMAD.MOV.U32 R7, RZ, RZ, R4 ;  /* 0x000000ffff077224 */ /* 0x000fe400078e0004 */
[----:B------:R-:W-:-:S07]  /*13ea0*/  IMAD.MOV.U32 R68, RZ, RZ, R67 ;  /* 0x000000ffff447224 */ /* 0x000fce00078e0043 */
.L_x_27581:
[----:B------:R-:W-:Y:S05]  /*13eb0*/  BSYNC.RECONVERGENT B1 ;  /* 0x0000000000017941 */ /* 0x000fea0003800200 */
.L_x_27579:
        /* <DEDUP_REMOVED lines=11> */
.L_x_27583:
[----:B------:R-:W-:Y:S01]  /*13f70*/  MOV R2, R5 ;  /* 0x0000000500027202 */ /* 0x000fe20000000f00 */
[----:B------:R-:W-:Y:S01]  /*13f80*/  IMAD.MOV.U32 R4, RZ, RZ, R7 ;  /* 0x000000ffff047224 */ /* 0x000fe200078e0007 */
[----:B------:R-:W-:Y:S01]  /*13f90*/  MOV R67, R66 ;  /* 0x0000004200437202 */ /* 0x000fe20000000f00 */
[----:B------:R-:W-:-:S07]  /*13fa0*/  IMAD.MOV.U32 R27, RZ, RZ, R26 ;  /* 0x000000ffff1b7224 */ /* 0x000fce00078e001a */
.L_x_27584:
[----:B------:R-:W-:Y:S05]  /*13fb0*/  BSYNC.RECONVERGENT B1 ;  /* 0x0000000000017941 */ /* 0x000fea0003800200 */
.L_x_27582:
        /* <DEDUP_REMOVED lines=11> */
.L_x_27586:
[----:B------:R-:W-:Y:S01]  /*14070*/  IMAD.MOV.U32 R5, RZ, RZ, R2 ;  /* 0x000000ffff057224 */ /* 0x000fe200078e0002 */
[----:B------:R-:W-:Y:S01]  /*14080*/  MOV R7, R4 ;  /* 0x0000000400077202 */ /* 0x000fe20000000f00 */
[----:B------:R-:W-:Y:S02]  /*14090*/  IMAD.MOV.U32 R26, RZ, RZ, R29 ;  /* 0x000000ffff1a7224 */ /* 0x000fe400078e001d */
[----:B------:R-:W-:-:S07]  /*140a0*/  IMAD.MOV.U32 R66, RZ, RZ, R65 ;  /* 0x000000ffff427224 */ /* 0x000fce00078e0041 */
.L_x_27587:
[----:B------:R-:W-:Y:S05]  /*140b0*/  BSYNC.RECONVERGENT B1 ;  /* 0x0000000000017941 */ /* 0x000fea0003800200 */
.L_x_27585:
        /* <DEDUP_REMOVED lines=11> */
.L_x_27589:
[----:B------:R-:W-:Y:S01]  /*14170*/  IMAD.MOV.U32 R2, RZ, RZ, R5 ;  /* 0x000000ffff027224 */ /* 0x000fe200078e0005 */
[----:B------:R-:W-:Y:S01]  /*14180*/  MOV R29, R28 ;  /* 0x0000001c001d7202 */ /* 0x000fe20000000f00 */
[----:B------:R-:W-:Y:S02]  /*14190*/  IMAD.MOV.U32 R4, RZ, RZ, R7 ;  /* 0x000000ffff047224 */ /* 0x000fe400078e0007 */
[----:B------:R-:W-:-:S07]  /*141a0*/  IMAD.MOV.U32 R65, RZ, RZ, R64 ;  /* 0x000000ffff417224 */ /* 0x000fce00078e0040 */
.L_x_27590:
[----:B------:R-:W-:Y:S05]  /*141b0*/  BSYNC.RECONVERGENT B1 ;  /* 0x0000000000017941 */ /* 0x000fea0003800200 */
.L_x_27588:
        /* <DEDUP_REMOVED lines=11> */
.L_x_27592:
[----:B------:R-:W-:Y:S01]  /*14270*/  MOV R5, R2 ;  /* 0x0000000200057202 */ /* 0x000fe20000000f00 */
[----:B------:R-:W-:Y:S01]  /*14280*/  IMAD.MOV.U32 R7, RZ, RZ, R4 ;  /* 0x000000ffff077224 */ /* 0x000fe200078e0004 */
[----:B------:R-:W-:Y:S01]  /*14290*/  MOV R64, R63 ;  /* 0x0000003f00407202 */ /* 0x000fe20000000f00 */
[----:B------:R-:W-:-:S07]  /*142a0*/  IMAD.MOV.U32 R28, RZ, RZ, R31 ;  /* 0x000000ffff1c7224 */ /* 0x000fce00078e001f */
.L_x_27593:
[----:B------:R-:W-:Y:S05]  /*142b0*/  BSYNC.RECONVERGENT B1 ;  /* 0x0000000000017941 */ /* 0x000fea0003800200 */
.L_x_27591:
        /* <DEDUP_REMOVED lines=11> */
.L_x_27595:
[----:B------:R-:W-:Y:S01]  /*14370*/  IMAD.MOV.U32 R2, RZ, RZ, R5 ;  /* 0x000000ffff027224 */ /* 0x000fe200078e0005 */
[----:B------:R-:W-:Y:S01]  /*14380*/  MOV R4, R7 ;  /* 0x0000000700047202 */ /* 0x000fe20000000f00 */
[----:B------:R-:W-:Y:S02]  /*14390*/  IMAD.MOV.U32 R31, RZ, RZ, R30 ;  /* 0x000000ffff1f7224 */ /* 0x000fe400078e001e */
[----:B------:R-:W-:-:S07]  /*143a0*/  IMAD.MOV.U32 R63, RZ, RZ, R62 ;  /* 0x000000ffff3f7224 */ /* 0x000fce00078e003e */
.L_x_27596:
[----:B------:R-:W-:Y:S05]  /*143b0*/  BSYNC.RECONVERGENT B1 ;  /* 0x0000000000017941 */ /* 0x000fea0003800200 */
.L_x_27594:
        /* <DEDUP_REMOVED lines=11> */
.L_x_27598:
[----:B------:R-:W-:Y:S01]  /*14470*/  IMAD.MOV.U32 R5, RZ, RZ, R2 ;  /* 0x000000ffff057224 */ /* 0x000fe200078e0002 */
[----:B------:R-:W-:Y:S01]  /*14480*/  MOV R30, R33 ;  /* 0x00000021001e7202 */ /* 0x000fe20000000f00 */
[----:B------:R-:W-:Y:S02]  /*14490*/  IMAD.MOV.U32 R7, RZ, RZ, R4 ;  /* 0x000000ffff077224 */ /* 0x000fe400078e0004 */
[----:B------:R-:W-:-:S07]  /*144a0*/  IMAD.MOV.U32 R62, RZ, RZ, R61 ;  /* 0x000000ffff3e7224 */ /* 0x000fce00078e003d */
.L_x_27599:
[----:B------:R-:W-:Y:S05]  /*144b0*/  BSYNC.RECONVERGENT B1 ;  /* 0x0000000000017941 */ /* 0x000fea0003800200 */
.L_x_27597:
        /* <DEDUP_REMOVED lines=11> */
.L_x_27601:
[----:B------:R-:W-:Y:S01]  /*14570*/  MOV R2, R5 ;  /* 0x0000000500027202 */ /* 0x000fe20000000f00 */
[----:B------:R-:W-:Y:S01]  /*14580*/  IMAD.MOV.U32 R4, RZ, RZ, R7 ;  /* 0x000000ffff047224 */ /* 0x000fe200078e0007 */
[----:B------:R-:W-:Y:S01]  /*14590*/  MOV R61, R60 ;  /* 0x0000003c003d7202 */ /* 0x000fe20000000f00 */
[----:B------:R-:W-:-:S07]  /*145a0*/  IMAD.MOV.U32 R33, RZ, RZ, R32 ;  /* 0x000000ffff217224 */ /* 0x000fce00078e0020 */
.L_x_27602:
[----:B------:R-:W-:Y:S05]  /*145b0*/  BSYNC.RECONVERGENT B1 ;  /* 0x0000000000017941 */ /* 0x000fea0003800200 */
.L_x_27600:
        /* <DEDUP_REMOVED lines=11> */
.L_x_27604:
[----:B------:R-:W-:Y:S01]  /*14670*/  IMAD.MOV.U32 R5, RZ, RZ, R2 ;  /* 0x000000ffff057224 */ /* 0x000fe200078e0002 */
[----:B------:R-:W-:Y:S01]  /*14680*/  MOV R7, R4 ;  /* 0x0000000400077202 */ /* 0x000fe20000000f00 */
[----:B------:R-:W-:Y:S02]  /*14690*/  IMAD.MOV.U32 R32, RZ, RZ, R35 ;  /* 0x000000ffff207224 */ /* 0x000fe400078e0023 */
[----:B------:R-:W-:-:S07]  /*146a0*/  IMAD.MOV.U32 R60, RZ, RZ, R59 ;  /* 0x000000ffff3c7224 */ /* 0x000fce00078e003b */
.L_x_27605:
[----:B------:R-:W-:Y:S05]  /*146b0*/  BSYNC.RECONVERGENT B1 ;  /* 0x0000000000017941 */ /* 0x000fea0003800200 */
.L_x_27603:
        /* <DEDUP_REMOVED lines=11> */
.L_x_27607:
[----:B------:R-:W-:Y:S01]  /*14770*/  IMAD.MOV.U32 R2, RZ, RZ, R5 ;  /* 0x000000ffff027224 */ /* 0x000fe200078e0005 */
[----:B------:R-:W-:Y:S01]  /*14780*/  MOV R35, R34 ;  /* 0x0000002200237202 */ /* 0x000fe20000000f00 */
[----:B------:R-:W-:Y:S02]  /*14790*/  IMAD.MOV.U32 R4, RZ, RZ, R7 ;  /* 0x000000ffff047224 */ /* 0x000fe400078e0007 */
[----:B------:R-:W-:-:S07]  /*147a0*/  IMAD.MOV.U32 R59, RZ, RZ, R58 ;  /* 0x000000ffff3b7224 */ /* 0x000fce00078e003a */
.L_x_27608:
[----:B------:R-:W-:Y:S05]  /*147b0*/  BSYNC.RECONVERGENT B1 ;  /* 0x0000000000017941 */ /* 0x000fea0003800200 */
.L_x_27606:
        /* <DEDUP_REMOVED lines=11> */
.L_x_27610:
[----:B------:R-:W-:Y:S01]  /*14870*/  MOV R5, R2 ;  /* 0x0000000200057202 */ /* 0x000fe20000000f00 */
[----:B------:R-:W-:Y:S01]  /*14880*/  IMAD.MOV.U32 R7, RZ, RZ, R4 ;  /* 0x000000ffff077224 */ /* 0x000fe200078e0004 */
[----:B------:R-:W-:Y:S01]  /*14890*/  MOV R58, R57 ;  /* 0x00000039003a7202 */ /* 0x000fe20000000f00 */
[----:B------:R-:W-:-:S07]  /*148a0*/  IMAD.MOV.U32 R34, RZ, RZ, R37 ;  /* 0x000000ffff227224 */ /* 0x000fce00078e0025 */
.L_x_27611:
[----:B------:R-:W-:Y:S05]  /*148b0*/  BSYNC.RECONVERGENT B1 ;  /* 0x0000000000017941 */ /* 0x000fea0003800200 */
.L_x_27609:
        /* <DEDUP_REMOVED lines=11> */
.L_x_27613:
[----:B------:R-:W-:Y:S01]  /*14970*/  IMAD.MOV.U32 R2, RZ, RZ, R5 ;  /* 0x000000ffff027224 */ /* 0x000fe200078e0005 */
[----:B------:R-:W-:Y:S01]  /*14980*/  MOV R4, R7 ;  /* 0x0000000700047202 */ /* 0x000fe20000000f00 */
[----:B------:R-:W-:Y:S02]  /*14990*/  IMAD.MOV.U32 R37, RZ, RZ, R36 ;  /* 0x000000ffff257224 */ /* 0x000fe400078e0024 */
[----:B------:R-:W-:-:S07]  /*149a0*/  IMAD.MOV.U32 R57, RZ, RZ, R56 ;  /* 0x000000ffff397224 */ /* 0x000fce00078e0038 */
.L_x_27614:
[----:B------:R-:W-:Y:S05]  /*149b0*/  BSYNC.RECONVERGENT B1 ;  /* 0x0000000000017941 */ /* 0x000fea0003800200 */
.L_x_27612:
        /* <DEDUP_REMOVED lines=11> */
.L_x_27616:
[----:B------:R-:W-:Y:S01]  /*14a70*/  IMAD.MOV.U32 R5, RZ, RZ, R2 ;  /* 0x000000ffff057224 */ /* 0x000fe200078e0002 */
[----:B------:R-:W-:Y:S01]  /*14a80*/  MOV R6, R4 ;  /* 0x0000000400067202 */ /* 0x000fe20000000f00 */
[----:B------:R-:W-:Y:S02]  /*14a90*/  IMAD.MOV.U32 R36, RZ, RZ, R39 ;  /* 0x000000ffff247224 */ /* 0x000fe400078e0027 */
[----:B------:R-:W-:-:S07]  /*14aa0*/  IMAD.MOV.U32 R56, RZ, RZ, R3 ;  /* 0x000000ffff387224 */ /* 0x000fce00078e0003 */
.L_x_27617:
[----:B------:R-:W-:Y:S05]  /*14ab0*/  BSYNC.RECONVERGENT B1 ;  /* 0x0000000000017941 */ /* 0x000fea0003800200 */
.L_x_27615:
        /* <DEDUP_REMOVED lines=11> */
.L_x_27619:
[----:B------:R-:W-:Y:S01]  /*14b70*/  MOV R39, R90 ;  /* 0x0000005a00277202 */ /* 0x000fe20000000f00 */
[----:B------:R-:W-:Y:S01]  /*14b80*/  IMAD.MOV.U32 R3, RZ, RZ, R87 ;  /* 0x000000ffff037224 */ /* 0x000fe200078e0057 */
[----:B------:R-:W-:Y:S01]  /*14b90*/  MOV R2, R6 ;  /* 0x0000000600027202 */ /* 0x000fe20000000f00 */
[--C-:B------:R-:W-:Y:S02]  /*14ba0*/  IMAD.MOV.U32 R38, RZ, RZ, R5.reuse ;  /* 0x000000ffff267224 */ /* 0x100fe400078e0005 */
[----:B------:R-:W-:Y:S02]  /*14bb0*/  IMAD.MOV.U32 R90, RZ, RZ, R5 ;  /* 0x000000ffff5a7224 */ /* 0x000fe400078e0005 */
[----:B------:R-:W-:-:S07]  /*14bc0*/  IMAD.MOV.U32 R87, RZ, RZ, R6 ;  /* 0x000000ffff577224 */ /* 0x000fce00078e0006 */
.L_x_27620:
[----:B------:R-:W-:Y:S05]  /*14bd0*/  BSYNC.RECONVERGENT B1 ;  /* 0x0000000000017941 */ /* 0x000fea0003800200 */
.L_x_27618:
[----:B------:R-:W-:Y:S01]  /*14be0*/  IADD3 R89, PT, PT, R89, 0x4, RZ ;  /* 0x0000000459597810 */ /* 0x000fe20007ffe0ff */
[----:B------:R-:W-:Y:S06]  /*14bf0*/  @P1 BRA `(.L_x_27621) ;  /* 0xffffffe0000c1947 */ /* 0x000fec000383ffff */
.L_x_27339:
[----:B------:R-:W-:Y:S05]  /*14c00*/  BSYNC.RECONVERGENT B0 ;  /* 0x0000000000007941 */ /* 0x000fea0003800200 */
.L_x_27338:
[----:B------:R-:W-:-:S13]  /*14c10*/  ISETP.NE.AND P0, PT, R0, RZ, PT ;  /* 0x000000ff0000720c */ /* 0x000fda0003f05270 */
[----:B------:R-:W-:Y:S05]  /*14c20*/  @P0 EXIT ;  /* 0x000000000000094d */ /* 0x000fea0003800000 */
[----:B------:R-:W2:Y:S01]  /*14c30*/  LDC R0, c[0x0][0x3a0] ;  /* 0x0000e800ff007b82 */ /* 0x000ea20000000800 */
[----:B0-----:R-:W0:Y:S07]  /*14c40*/  S2R R47, SR_CTAID.X ;  /* 0x00000000002f7919 */ /* 0x001e2e0000002500 */
[----:B-1----:R-:W0:Y:S01]  /*14c50*/  LDC.64 R4, c[0x0][0x388] ;  /* 0x0000e200ff047b82 */ /* 0x002e220000000a00 */
[----:B------:R-:W1:Y:S07]  /*14c60*/  MUFU.LG2 R88, R88 ;  /* 0x0000005800587308 */ /* 0x000e6e0000000c00 */
[----:B------:R-:W3:Y:S01]  /*14c70*/  LDC.64 R40, c[0x0][0x390] ;  /* 0x0000e400ff287b82 */ /* 0x000ee20000000a00 */
[----:B--2---:R-:W-:-:S07]  /*14c80*/  ISETP.GE.AND P1, PT, R0, 0x1, PT ;  /* 0x000000010000780c */ /* 0x004fce0003f26270 */
[----:B------:R-:W2:Y:S01]  /*14c90*/  LDC.64 R6, c[0x0][0x398] ;  /* 0x0000e600ff067b82 */ /* 0x000ea20000000a00 */
[----:B------:R-:W-:Y:S01]  /*14ca0*/  ISETP.GE.AND P2, PT, R0, 0x2, PT ;  /* 0x000000020000780c */ /* 0x000fe20003f46270 */
[----:B0-----:R-:W-:-:S05]  /*14cb0*/  IMAD.WIDE.U32 R4, R47, 0x4, R4 ;  /* 0x000000042f047825 */ /* 0x001fca00078e0004 */
[----:B------:R-:W4:Y:S04]  /*14cc0*/  @P1 LDG.E.CONSTANT R52, desc[UR8][R4.64] ;  /* 0x0000000804341981 */ /* 0x000f28000c1e9900 */
[----:B------:R-:W5:Y:S04]  /*14cd0*/  @P1 LDG.E.CONSTANT R50, desc[UR8][R4.64] ;  /* 0x0000000804321981 */ /* 0x000f68000c1e9900 */
[----:B------:R-:W5:Y:S04]  /*14ce0*/  @P2 LDG.E.CONSTANT R48, desc[UR8][R4.64] ;  /* 0x0000000804302981 */ /* 0x000f68000c1e9900 */
[----:B------:R-:W5:Y:S01]  /*14cf0*/  @P2 LDG.E.CONSTANT R49, desc[UR8][R4.64] ;  /* 0x0000000804312981 */ /* 0x000f62000c1e9900 */
[----:B------:R-:W-:-:S02]  /*14d00*/  ISETP.GE.AND P3, PT, R0, 0x3, PT ;  /* 0x000000030000780c */ /* 0x000fc40003f66270 */
[C---:B------:R-:W-:Y:S02]  /*14d10*/  ISETP.GE.AND P6, PT, R0.reuse, 0x4, PT ;  /* 0x000000040000780c */ /* 0x040fe40003fc6270 */
[----:B------:R-:W-:Y:S01]  /*14d20*/  ISETP.GE.AND P4, PT, R0, 0x5, PT ;  /* 0x000000050000780c */ /* 0x000fe20003f86270 */
[----:B------:R-:W-:Y:S01]  /*14d30*/  FADD.FTZ R51, -R86, R2 ;  /* 0x0000000256337221 */ /* 0x000fe20000010100 */
[----:B------:R-:W-:-:S07]  /*14d40*/  IMAD R2, R47, R0, RZ ;  /* 0x000000002f027224 */ /* 0x000fce00078e02ff */
[----:B------:R-:W5:Y:S01]  /*14d50*/  @P3 LDG.E.CONSTANT R43, desc[UR8][R4.64] ;  /* 0x00000008042b3981 */ /* 0x000f62000c1e9900 */
[----:B------:R-:W-:-:S03]  /*14d60*/  FADD.FTZ R55, -R86, R3 ;  /* 0x0000000356377221 */ /* 0x000fc60000010100 */
[----:B------:R-:W5:Y:S01]  /*14d70*/  @P3 LDG.E.CONSTANT R42, desc[UR8][R4.64] ;  /* 0x00000008042a3981 */ /* 0x000f62000c1e9900 */
[----:B-1----:R-:W-:Y:S01]  /*14d80*/  @P1 FFMA.FTZ R3, R88, -0.69314718246459960938, R51 ;  /* 0xbf31721858031823 */ /* 0x002fe20000010033 */
[----:B------:R-:W-:Y:S02]  /*14d90*/  IMAD.SHL.U32 R51, R2, 0x2, RZ ;  /* 0x0000000202337824 */ /* 0x000fe400078e00ff */
[----:B------:R-:W5:Y:S01]  /*14da0*/  @P6 LDG.E.CONSTANT R46, desc[UR8][R4.64] ;  /* 0x00000008042e6981 */ /* 0x000f62000c1e9900 */
[----:B------:R-:W-:-:S03]  /*14db0*/  ISETP.GE.AND P5, PT, R0, 0x6, PT ;  /* 0x000000060000780c */ /* 0x000fc60003fa6270 */
[----:B------:R-:W5:Y:S01]  /*14dc0*/  @P6 LDG.E.CONSTANT R45, desc[UR8][R4.64] ;  /* 0x00000008042d6981 */ /* 0x000f62000c1e9900 */
[----:B--2---:R-:W-:-:S03]  /*14dd0*/  IMAD.WIDE R6, R51, 0x4, R6 ;  /* 0x0000000433067825 */ /* 0x004fc600078e0206 */
[----:B------:R-:W2:Y:S01]  /*14de0*/  @P4 LDG.E.CONSTANT R44, desc[UR8][R4.64] ;  /* 0x00000008042c4981 */ /* 0x000ea2000c1e9900 */
[----:B------:R-:W-:Y:S01]  /*14df0*/  ISETP.GE.AND P0, PT, R0, 0x7, PT ;  /* 0x000000070000780c */ /* 0x000fe20003f06270 */
[----:B------:R-:W-:Y:S02]  /*14e00*/  @P1 FFMA.FTZ R55, R88, -0.69314718246459960938, R55 ;  /* 0xbf31721858371823 */ /* 0x000fe40000010037 */
[----:B------:R-:W2:Y:S01]  /*14e10*/  @P4 LDG.E.CONSTANT R47, desc[UR8][R4.64] ;  /* 0x00000008042f4981 */ /* 0x000ea2000c1e9900 */
[----:B------:R-:W-:Y:S01]  /*14e20*/  FADD.FTZ R87, -R86, R57 ;  /* 0x0000003956577221 */ /* 0x000fe20000010100 */
[----:B----4-:R-:W-:Y:S01]  /*14e30*/  @P1 FADD.FTZ R53, R52, R3 ;  /* 0x0000000334351221 */ /* 0x010fe20000010000 */
[----:B---3--:R-:W-:-:S04]  /*14e40*/  IMAD.WIDE R2, R51, 0x4, R40 ;  /* 0x0000000433027825 */ /* 0x008fc800078e0228 */
[----:B------:R-:W-:Y:S01]  /*14e50*/  FADD.FTZ R51, -R86, R56 ;  /* 0x0000003856337221 */ /* 0x000fe20000010100 */
[----:B------:R-:W-:Y:S01]  /*14e60*/  @P2 FFMA.FTZ R52, R88, -0.69314718246459960938, R87 ;  /* 0xbf31721858342823 */ /* 0x000fe20000010057 */
[----:B-----5:R-:W-:Y:S01]  /*14e70*/  @P1 FADD.FTZ R55, R50, R55 ;  /* 0x0000003732371221 */ /* 0x020fe20000010000 */
[----:B------:R-:W3:Y:S01]  /*14e80*/  @P5 LDG.E.CONSTANT R40, desc[UR8][R4.64] ;  /* 0x0000000804285981 */ /* 0x000ee2000c1e9900 */
[----:B------:R-:W-:-:S03]  /*14e90*/  @P2 FFMA.FTZ R57, R88, -0.69314718246459960938, R51 ;  /* 0xbf31721858392823 */ /* 0x000fc60000010033 */
[----:B------:R-:W-:Y:S01]  /*14ea0*/  @P1 STG.E desc[UR8][R2.64], R38 ;  /* 0x0000002602001986 */ /* 0x000fe2000c101908 */
[----:B------:R-:W-:-:S03]  /*14eb0*/  @P2 FADD.FTZ R57, R48, R57 ;  /* 0x0000003930392221 */ /* 0x000fc60000010000 */
[----:B------:R0:W-:Y:S04]  /*14ec0*/  @P1 STG.E desc[UR8][R6.64], R53 ;  /* 0x0000003506001986 */ /* 0x0001e8000c101908 */
[----:B------:R1:W-:Y:S04]  /*14ed0*/  @P1 STG.E desc[UR8][R2.64+0x4], R39 ;  /* 0x0000042702001986 */ /* 0x0003e8000c101908 */
[----:B------:R4:W-:Y:S01]  /*14ee0*/  @P1 STG.E desc[UR8][R6.64+0x4], R55 ;  /* 0x0000043706001986 */ /* 0x0009e2000c101908 */
[----:B------:R-:W-:Y:S01]  /*14ef0*/  ISETP.GE.AND P1, PT, R0, 0x8, PT ;  /* 0x000000080000780c */ /* 0x000fe20003f26270 */
[----:B0-----:R-:W-:-:S02]  /*14f00*/  @P2 FADD.FTZ R53, R49, R52 ;  /* 0x0000003431352221 */ /* 0x001fc40000010000 */
[----:B------:R-:W5:Y:S04]  /*14f10*/  @P5 LDG.E.CONSTANT R41, desc[UR8][R4.64] ;  /* 0x0000000804295981 */ /* 0x000f68000c1e9900 */
[----:B------:R-:W-:Y:S04]  /*14f20*/  @P2 STG.E desc[UR8][R2.64+0x8], R36 ;  /* 0x0000082402002986 */ /* 0x000fe8000c101908 */
[----:B------:R-:W-:Y:S04]  /*14f30*/  @P2 STG.E desc[UR8][R6.64+0x8], R57 ;  /* 0x0000083906002986 */ /* 0x000fe8000c101908 */
[----:B------:R-:W5:Y:S04]  /*14f40*/  @P0 LDG.E.CONSTANT R50, desc[UR8][R4.64] ;  /* 0x0000000804320981 */ /* 0x000f68000c1e9900 */
[----:B------:R0:W-:Y:S04]  /*14f50*/  @P2 STG.E desc[UR8][R2.64+0xc], R37 ;  /* 0x00000c2502002986 */ /* 0x0001e8000c101908 */
[----:B------:R2:W-:Y:S01]  /*14f60*/  @P2 STG.E desc[UR8][R6.64+0xc], R53 ;  /* 0x00000c3506002986 */ /* 0x0005e2000c101908 */
[----:B------:R-:W-:-:S03]  /*14f70*/  ISETP.GE.AND P2, PT, R0, 0x9, PT ;  /* 0x000000090000780c */ /* 0x000fc60003f46270 */
[----:B------:R-:W5:Y:S04]  /*14f80*/  @P0 LDG.E.CONSTANT R51, desc[UR8][R4.64] ;  /* 0x0000000804330981 */ /* 0x000f68000c1e9900 */
[----:B------:R-:W5:Y:S04]  /*14f90*/  @P1 LDG.E.CONSTANT R38, desc[UR8][R4.64] ;  /* 0x0000000804261981 */ /* 0x000f68000c1e9900 */
[----:B------:R-:W5:Y:S04]  /*14fa0*/  @P1 LDG.E.CONSTANT R49, desc[UR8][R4.64] ;  /* 0x0000000804311981 */ /* 0x000f68000c1e9900 */
[----:B------:R-:W5:Y:S04]  /*14fb0*/  @P2 LDG.E.CONSTANT R48, desc[UR8][R4.64] ;  /* 0x0000000804302981 */ /* 0x000f68000c1e9900 */
[----:B-1----:R-:W5:Y:S01]  /*14fc0*/  @P2 LDG.E.CONSTANT R39, desc[UR8][R4.64] ;  /* 0x0000000804272981 */ /* 0x002f62000c1e9900 */
[C---:B----4-:R-:W-:Y:S01]  /*14fd0*/  FADD.FTZ R55, -R86.reuse, R58 ;  /* 0x0000003a56377221 */ /* 0x050fe20000010100 */
[C---:B------:R-:W-:Y:S01]  /*14fe0*/  FADD.FTZ R59, -R86.reuse, R59 ;  /* 0x0000003b563b7221 */ /* 0x040fe20000010100 */
[C---:B0-----:R-:W-:Y:S01]  /*14ff0*/  FADD.FTZ R37, -R86.reuse, R60 ;  /* 0x0000003c56257221 */ /* 0x041fe20000010100 */
[----:B--2---:R-:W-:Y:S01]  /*15000*/  FADD.FTZ R53, -R86, R61 ;  /* 0x0000003d56357221 */ /* 0x004fe20000010100 */
[C---:B------:R-:W-:Y:S01]  /*15010*/  @P3 FFMA.FTZ R52, R88.reuse, -0.69314718246459960938, R55 ;  /* 0xbf31721858343823 */ /* 0x040fe20000010037 */
[C---:B------:R-:W-:Y:S01]  /*15020*/  @P3 FFMA.FTZ R55, R88.reuse, -0.69314718246459960938, R59 ;  /* 0xbf31721858373823 */ /* 0x040fe2000001003b */
[----:B------:R-:W-:Y:S01]  /*15030*/  @P3 STG.E desc[UR8][R2.64+0x10], R34 ;  /* 0x0000102202003986 */ /* 0x000fe2000c101908 */
[----:B------:R-:W-:Y:S01]  /*15040*/  @P6 FFMA.FTZ R37, R88, -0.69314718246459960938, R37 ;  /* 0xbf31721858256823 */ /* 0x000fe20000010025 */
[----:B------:R-:W-:Y:S01]  /*15050*/  @P3 FADD.FTZ R43, R43, R52 ;  /* 0x000000342b2b3221 */ /* 0x000fe20000010000 */
[----:B------:R-:W-:Y:S01]  /*15060*/  FADD.FTZ R57, -R86, R62 ;  /* 0x0000003e56397221 */ /* 0x000fe20000010100 */
[----:B------:R-:W-:Y:S01]  /*15070*/  @P3 FADD.FTZ R55, R42, R55 ;  /* 0x000000372a373221 */ /* 0x000fe20000010000 */
[----:B------:R-:W-:Y:S01]  /*15080*/  @P6 FFMA.FTZ R36, R88, -0.69314718246459960938, R53 ;  /* 0xbf31721858246823 */ /* 0x000fe20000010035 */
[----:B------:R-:W-:Y:S01]  /*15090*/  @P6 FADD.FTZ R37, R46, R37 ;  /* 0x000000252e256221 */ /* 0x000fe20000010000 */
[----:B------:R0:W-:Y:S01]  /*150a0*/  @P3 STG.E desc[UR8][R6.64+0x10], R43 ;  /* 0x0000102b06003986 */ /* 0x0001e2000c101908 */
[----:B------:R-:W-:Y:S01]  /*150b0*/  @P4 FFMA.FTZ R53, R88, -0.69314718246459960938, R57 ;  /* 0xbf31721858354823 */ /* 0x000fe20000010039 */
[----:B------:R-:W-:-:S02]  /*150c0*/  @P6 FADD.FTZ R45, R45, R36 ;  /* 0x000000242d2d6221 */ /* 0x000fc40000010000 */
[----:B------:R1:W-:Y:S01]  /*150d0*/  @P3 STG.E desc[UR8][R2.64+0x14], R35 ;  /* 0x0000142302003986 */ /* 0x0003e2000c101908 */
[----:B------:R-:W-:-:S03]  /*150e0*/  @P4 FADD.FTZ R53, R44, R53 ;  /* 0x000000352c354221 */ /* 0x000fc60000010000 */
[----:B------:R-:W-:Y:S01]  /*150f0*/  @P3 STG.E desc[UR8][R6.64+0x14], R55 ;  /* 0x0000143706003986 */ /* 0x000fe2000c101908 */
[----:B------:R-:W-:Y:S01]  /*15100*/  ISETP.GE.AND P3, PT, R0, 0xa, PT ;  /* 0x0000000a0000780c */ /* 0x000fe20003f66270 */
[----:B0-----:R-:W-:Y:S02]  /*15110*/  FADD.FTZ R43, -R86, R63 ;  /* 0x0000003f562b7221 */ /* 0x001fe40000010100 */
[----:B------:R-:W-:Y:S02]  /*15120*/  @P6 STG.E desc[UR8][R2.64+0x18], R32 ;  /* 0x0000182002006986 */ /* 0x000fe4000c101908 */
[----:B------:R-:W-:Y:S02]  /*15130*/  @P4 FFMA.FTZ R34, R88, -0.69314718246459960938, R43 ;  /* 0xbf31721858224823 */ /* 0x000fe4000001002b */
[----:B------:R0:W-:Y:S01]  /*15140*/  @P6 STG.E desc[UR8][R6.64+0x18], R37 ;  /* 0x0000182506006986 */ /* 0x0001e2000c101908 */
[----:B-1----:R-:W-:Y:S01]  /*15150*/  FADD.FTZ R35, -R86, R64 ;  /* 0x0000004056237221 */ /* 0x002fe20000010100 */
[----:B------:R-:W-:-:S02]  /*15160*/  @P4 FADD.FTZ R47, R47, R34 ;  /* 0x000000222f2f4221 */ /* 0x000fc40000010000 */
[----:B------:R1:W-:Y:S04]  /*15170*/  @P6 STG.E desc[UR8][R2.64+0x1c], R33 ;  /* 0x00001c2102006986 */ /* 0x0003e8000c101908 */
[----:B------:R-:W-:Y:S04]  /*15180*/  @P6 STG.E desc[UR8][R6.64+0x1c], R45 ;  /* 0x00001c2d06006986 */ /* 0x000fe8000c101908 */
[----:B------:R-:W-:Y:S01]  /*15190*/  @P4 STG.E desc[UR8][R2.64+0x20], R30 ;  /* 0x0000201e02004986 */ /* 0x000fe2000c101908 */
[----:B0-----:R-:W-:-:S03]  /*151a0*/  FADD.FTZ R37, -R86, R65 ;  /* 0x0000004156257221 */ /* 0x001fc60000010100 */
[----:B------:R-:W-:Y:S01]  /*151b0*/  @P4 STG.E desc[UR8][R6.64+0x20], R53 ;  /* 0x0000203506004986 */ /* 0x000fe2000c101908 */
[----:B-1----:R-:W-:Y:S01]  /*151c0*/  @P5 FFMA.FTZ R33, R88, -0.69314718246459960938, R35 ;  /* 0xbf31721858215823 */ /* 0x002fe20000010023 */
[----:B------:R-:W-:Y:S01]  /*151d0*/  FADD.FTZ R35, -R86, R66 ;  /* 0x0000004256237221 */ /* 0x000fe20000010100 */
[C---:B------:R-:W-:Y:S01]  /*151e0*/  @P5 FFMA.FTZ R32, R88.reuse, -0.69314718246459960938, R37 ;  /* 0xbf31721858205823 */ /* 0x040fe20000010025 */
[----:B------:R0:W-:Y:S02]  /*151f0*/  @P4 STG.E desc[UR8][R2.64+0x24], R31 ;  /* 0x0000241f02004986 */ /* 0x0001e4000c101908 */
[----:B------:R-:W-:Y:S02]  /*15200*/  @P0 FFMA.FTZ R35, R88, -0.69314718246459960938, R35 ;  /* 0xbf31721858230823 */ /* 0x000fe40000010023 */
[----:B------:R1:W-:Y:S01]  /*15210*/  @P4 STG.E desc[UR8][R6.64+0x24], R47 ;  /* 0x0000242f06004986 */ /* 0x0003e2000c101908 */
[----:B------:R-:W-:-:S03]  /*15220*/  ISETP.GE.AND P4, PT, R0, 0xb, PT ;  /* 0x0000000b0000780c */ /* 0x000fc60003f86270 */
[----:B------:R-:W2:Y:S01]  /*15230*/  @P3 LDG.E.CONSTANT R43, desc[UR8][R4.64] ;  /* 0x00000008042b3981 */ /* 0x000ea2000c1e9900 */
[----:B0-----:R-:W-:-:S03]  /*15240*/  FADD.FTZ R31, -R86, R67 ;  /* 0x00000043561f7221 */ /* 0x001fc60000010100 */
[----:B------:R0:W-:Y:S01]  /*15250*/  @P5 STG.E desc[UR8][R2.64+0x28], R28 ;  /* 0x0000281c02005986 */ /* 0x0001e2000c101908 */
[----:B------:R-:W-:Y:S01]  /*15260*/  ISETP.GE.AND P6, PT, R0, 0xc, PT ;  /* 0x0000000c0000780c */ /* 0x000fe20003fc6270 */
[----:B------:R-:W-:Y:S02]  /*15270*/  FADD.FTZ R37, -R86, R68 ;  /* 0x0000004456257221 */ /* 0x000fe40000010100 */
[----:B------:R-:W4:Y:S04]  /*15280*/  @P3 LDG.E.CONSTANT R45, desc[UR8][R4.64] ;  /* 0x00000008042d3981 */ /* 0x000f28000c1e9900 */
[----:B-1----:R-:W4:Y:S01]  /*15290*/  @P4 LDG.E.CONSTANT R47, desc[UR8][R4.64] ;  /* 0x00000008042f4981 */ /* 0x002f22000c1e9900 */
[----:B0-----:R-:W-:Y:S01]  /*152a0*/  @P0 FFMA.FTZ R28, R88, -0.69314718246459960938, R31 ;  /* 0xbf317218581c0823 */ /* 0x001fe2000001001f */
[----:B------:R-:W-:Y:S01]  /*152b0*/  FADD.FTZ R31, -R86, R69 ;  /* 0x00000045561f7221 */ /* 0x000fe20000010100 */
[----:B---3--:R-:W-:-:S05]  /*152c0*/  @P5 FADD.FTZ R33, R40, R33 ;  /* 0x0000002128215221 */ /* 0x008fca0000010000 */
[----:B------:R-:W-:Y:S04]  /*152d0*/  @P5 STG.E desc[UR8][R6.64+0x28], R33 ;  /* 0x0000282106005986 */ /* 0x000fe8000c101908 */
[----:B------:R0:W-:Y:S01]  /*152e0*/  @P5 STG.E desc[UR8][R2.64+0x2c], R29 ;  /* 0x00002c1d02005986 */ /* 0x0001e2000c101908 */
[----:B-----5:R-:W-:Y:S01]  /*152f0*/  @P5 FADD.FTZ R41, R41, R32 ;  /* 0x0000002029295221 */ /* 0x020fe20000010000 */
[----:B0-----:R-:W-:Y:S02]  /*15300*/  @P1 FFMA.FTZ R29, R88, -0.69314718246459960938, R37 ;  /* 0xbf317218581d1823 */ /* 0x001fe40000010025 */
[----:B------:R-:W3:Y:S04]  /*15310*/  @P4 LDG.E.CONSTANT R37, desc[UR8][R4.64] ;  /* 0x0000000804254981 */ /* 0x000ee8000c1e9900 */
[----:B------:R-:W-:Y:S01]  /*15320*/  @P5 STG.E desc[UR8][R6.64+0x2c], R41 ;  /* 0x00002c2906005986 */ /* 0x000fe2000c101908 */
[----:B------:R-:W-:Y:S01]  /*15330*/  ISETP.GE.AND P5, PT, R0, 0xd, PT ;  /* 0x0000000d0000780c */ /* 0x000fe20003fa6270 */
[----:B------:R-:W-:-:S02]  /*15340*/  @P0 FADD.FTZ R35, R50, R35 ;  /* 0x0000002332230221 */ /* 0x000fc40000010000 */
[----:B------:R-:W-:Y:S04]  /*15350*/  @P0 STG.E desc[UR8][R2.64+0x30], R26 ;  /* 0x0000301a02000986 */ /* 0x000fe8000c101908 */
[----:B------:R0:W-:Y:S01]  /*15360*/  @P0 STG.E desc[UR8][R6.64+0x30], R35 ;  /* 0x0000302306000986 */ /* 0x0001e2000c101908 */
[----:B------:R-:W-:-:S03]  /*15370*/  @P0 FADD.FTZ R51, R51, R28 ;  /* 0x0000001c33330221 */ /* 0x000fc60000010000 */
[----:B------:R1:W-:Y:S01]  /*15380*/  @P0 STG.E desc[UR8][R2.64+0x34], R27 ;  /* 0x0000341b02000986 */ /* 0x0003e2000c101908 */
[----:B------:R-:W-:Y:S01]  /*15390*/  @P1 FFMA.FTZ R28, R88, -0.69314718246459960938, R31 ;  /* 0xbf317218581c1823 */ /* 0x000fe2000001001f */
[----:B------:R-:W-:Y:S02]  /*153a0*/  FADD.FTZ R31, -R86, R70 ;  /* 0x00000046561f7221 */ /* 0x000fe40000010100 */
[----:B------:R-:W-:Y:S01]  /*153b0*/  @P0 STG.E desc[UR8][R6.64+0x34], R51 ;  /* 0x0000343306000986 */ /* 0x000fe2000c101908 */
[----:B------:R-:W-:Y:S01]  /*153c0*/  ISETP.GE.AND P0, PT, R0, 0xe, PT ;  /* 0x0000000e0000780c */ /* 0x000fe20003f06270 */
[----:B------:R-:W-:Y:S01]  /*153d0*/  FADD.FTZ R33, -R86, R71 ;  /* 0x0000004756217221 */ /* 0x000fe20000010100 */
[----:B------:R-:W-:Y:S01]  /*153e0*/  @P1 FADD.FTZ R29, R38, R29 ;  /* 0x0000001d261d1221 */ /* 0x000fe20000010000 */
[----:B0-----:R-:W5:Y:S01]  /*153f0*/  @P6 LDG.E.CONSTANT R35, desc[UR8][R4.64] ;  /* 0x0000000804236981 */ /* 0x001f62000c1e9900 */
[----:B------:R-:W-:Y:S01]  /*15400*/  @P1 FADD.FTZ R49, R49, R28 ;  /* 0x0000001c31311221 */ /* 0x000fe20000010000 */
[----:B-1----:R-:W-:-:S02]  /*15410*/  @P2 FFMA.FTZ R27, R88, -0.69314718246459960938, R31 ;  /* 0xbf317218581b2823 */ /* 0x002fc4000001001f */
[----:B------:R0:W-:Y:S02]  /*15420*/  @P1 STG.E desc[UR8][R2.64+0x38], R24 ;  /* 0x0000381802001986 */ /* 0x0001e4000c101908 */
[----:B------:R-:W-:Y:S02]  /*15430*/  @P2 FADD.FTZ R27, R48, R27 ;  /* 0x0000001b301b2221 */ /* 0x000fe40000010000 */
[----:B------:R-:W5:Y:S04]  /*15440*/  @P6 LDG.E.CONSTANT R41, desc[UR8][R4.64] ;  /* 0x0000000804296981 */ /* 0x000f68000c1e9900 */
[----:B------:R-:W-:Y:S01]  /*15450*/  @P1 STG.E desc[UR8][R6.64+0x38], R29 ;  /* 0x0000381d06001986 */ /* 0x000fe2000c101908 */
[----:B0-----:R-:W-:-:S03]  /*15460*/  @P2 FFMA.FTZ R24, R88, -0.69314718246459960938, R33 ;  /* 0xbf31721858182823 */ /* 0x001fc60000010021 */
[----:B------:R-:W-:Y:S01]  /*15470*/  @P1 STG.E desc[UR8][R2.64+0x3c], R25 ;  /* 0x00003c1902001986 */ /* 0x000fe2000c101908 */
[----:B------:R-:W-:-:S03]  /*15480*/  @P2 FADD.FTZ R39, R39, R24 ;  /* 0x0000001827272221 */ /* 0x000fc60000010000 */
[----:B------:R-:W5:Y:S04]  /*15490*/  @P5 LDG.E.CONSTANT R33, desc[UR8][R4.64] ;  /* 0x0000000804215981 */ /* 0x000f68000c1e9900 */
[----:B------:R0:W-:Y:S01]  /*154a0*/  @P1 STG.E desc[UR8][R6.64+0x3c], R49 ;  /* 0x00003c3106001986 */ /* 0x0001e2000c101908 */
[----:B------:R-:W-:-:S03]  /*154b0*/  ISETP.GE.AND P1, PT, R0, 0xf, PT ;  /* 0x0000000f0000780c */ /* 0x000fc60003f26270 */
[----:B------:R-:W-:Y:S04]  /*154c0*/  @P2 STG.E desc[UR8][R2.64+0x40], R22 ;  /* 0x0000401602002986 */ /* 0x000fe8000c101908 */
[----:B------:R-:W-:Y:S04]  /*154d0*/  @P2 STG.E desc[UR8][R6.64+0x40], R27 ;  /* 0x0000401b06002986 */ /* 0x000fe8000c101908 */
[----:B------:R-:W5:Y:S04]  /*154e0*/  @P0 LDG.E.CONSTANT R51, desc[UR8][R4.64] ;  /* 0x0000000804330981 */ /* 0x000f68000c1e9900 */
[----:B------:R1:W-:Y:S04]  /*154f0*/  @P2 STG.E desc[UR8][R2.64+0x44], R23 ;  /* 0x0000441702002986 */ /* 0x0003e8000c101908 */
[----:B------:R-:W5:Y:S04]  /*15500*/  @P5 LDG.E.CONSTANT R53, desc[UR8][R4.64] ;  /* 0x0000000804355981 */ /* 0x000f68000c1e9900 */
[----:B------:R-:W-:Y:S01]  /*15510*/  @P2 STG.E desc[UR8][R6.64+0x44], R39 ;  /* 0x0000442706002986 */ /* 0x000fe2000c101908 */
[----:B------:R-:W-:-:S03]  /*15520*/  ISETP.GE.AND P2, PT, R0, 0x10, PT ;  /* 0x000000100000780c */ /* 0x000fc60003f46270 */
[----:B0-----:R-:W5:Y:S04]  /*15530*/  @P0 LDG.E.CONSTANT R49, desc[UR8][R4.64] ;  /* 0x0000000804310981 */ /* 0x001f68000c1e9900 */
[----:B------:R-:W5:Y:S04]  /*15540*/  @P1 LDG.E.CONSTANT R55, desc[UR8][R4.64] ;  /* 0x0000000804371981 */ /* 0x000f68000c1e9900 */
[----:B------:R-:W5:Y:S04]  /*15550*/  @P1 LDG.E.CONSTANT R57, desc[UR8][R4.64] ;  /* 0x0000000804391981 */ /* 0x000f68000c1e9900 */
[----:B------:R-:W5:Y:S01]  /*15560*/  @P2 LDG.E.CONSTANT R59, desc[UR8][R4.64] ;  /* 0x00000008043b2981 */ /* 0x000f62000c1e9900 */
[C---:B------:R-:W-:Y:S01]  /*15570*/  FADD.FTZ R25, -R86.reuse, R72 ;  /* 0x0000004856197221 */ /* 0x040fe20000010100 */
[----:B------:R-:W-:-:S03]  /*15580*/  FADD.FTZ R29, -R86, R73 ;  /* 0x00000049561d7221 */ /* 0x000fc60000010100 */
[----:B------:R-:W-:Y:S01]  /*15590*/  @P3 FFMA.FTZ R0, R88, -0.69314718246459960938, R25 ;  /* 0xbf31721858003823 */ /* 0x000fe20000010019 */
[----:B-1----:R-:W-:-:S03]  /*155a0*/  FADD.FTZ R23, -R86, R74 ;  /* 0x0000004a56177221 */ /* 0x002fc60000010100 */
[----:B--2---:R-:W-:Y:S01]  /*155b0*/  @P3 FADD.FTZ R25, R43, R0 ;  /* 0x000000002b193221 */ /* 0x004fe20000010000 */
[----:B------:R-:W-:Y:S01]  /*155c0*/  @P3 FFMA.FTZ R0, R88, -0.69314718246459960938, R29 ;  /* 0xbf31721858003823 */ /* 0x000fe2000001001d */
[----:B------:R-:W-:Y:S01]  /*155d0*/  FADD.FTZ R29, -R86, R75 ;  /* 0x0000004b561d7221 */ /* 0x000fe20000010100 */
[----:B------:R0:W-:Y:S01]  /*155e0*/  @P3 STG.E desc[UR8][R2.64+0x48], R20 ;  /* 0x0000481402003986 */ /* 0x0001e2000c101908 */
[C---:B------:R-:W-:Y:S01]  /*155f0*/  @P4 FFMA.FTZ R22, R88.reuse, -0.69314718246459960938, R23 ;  /* 0xbf31721858164823 */ /* 0x040fe20000010017 */
[----:B----4-:R-:W-:Y:S01]  /*15600*/  @P3 FADD.FTZ R23, R45, R0 ;  /* 0x000000002d173221 */ /* 0x010fe20000010000 */
[----:B------:R-:W-:Y:S01]  /*15610*/  @P4 FFMA.FTZ R0, R88, -0.69314718246459960938, R29 ;  /* 0xbf31721858004823 */ /* 0x000fe2000001001d */
[----:B------:R-:W-:Y:S01]  /*15620*/  @P3 STG.E desc[UR8][R6.64+0x48], R25 ;  /* 0x0000481906003986 */ /* 0x000fe2000c101908 */
[----:B------:R-:W-:-:S03]  /*15630*/  @P4 FADD.FTZ R27, R47, R22 ;  /* 0x000000162f1b4221 */ /* 0x000fc60000010000 */
[----:B------:R1:W-:Y:S01]  /*15640*/  @P3 STG.E desc[UR8][R2.64+0x4c], R21 ;  /* 0x00004c1502003986 */ /* 0x0003e2000c101908 */
[----:B------:R-:W-:-:S03]  /*15650*/  FADD.FTZ R31, -R86, R76 ;  /* 0x0000004c561f7221 */ /* 0x000fc60000010100 */
[----:B------:R2:W-:Y:S01]  /*15660*/  @P3 STG.E desc[UR8][R6.64+0x4c], R23 ;  /* 0x00004c1706003986 */ /* 0x0005e2000c101908 */
[----:B0-----:R-:W-:Y:S01]  /*15670*/  @P6 FFMA.FTZ R20, R88, -0.69314718246459960938, R31 ;  /* 0xbf31721858146823 */ /* 0x001fe2000001001f */
[C---:B-1----:R-:W-:Y:S02]  /*15680*/  FADD.FTZ R21, -R86.reuse, R77 ;  /* 0x0000004d56157221 */ /* 0x042fe40000010100 */
[----:B------:R0:W-:Y:S01]  /*15690*/  @P4 STG.E desc[UR8][R2.64+0x50], R18 ;  /* 0x0000501202004986 */ /* 0x0001e2000c101908 */
[----:B--2---:R-:W-:-:S03]  /*156a0*/  FADD.FTZ R23, -R86, R79 ;  /* 0x0000004f56177221 */ /* 0x004fc60000010100 */
[----:B------:R1:W-:Y:S01]  /*156b0*/  @P4 STG.E desc[UR8][R6.64+0x50], R27 ;  /* 0x0000501b06004986 */ /* 0x0003e2000c101908 */
[----:B------:R-:W-:-:S03]  /*156c0*/  FADD.FTZ R31, -R86, R78 ;  /* 0x0000004e561f7221 */ /* 0x000fc60000010100 */
[----:B------:R-:W-:Y:S01]  /*156d0*/  @P4 STG.E desc[UR8][R2.64+0x54], R19 ;  /* 0x0000541302004986 */ /* 0x000fe2000c101908 */
[----:B0-----:R-:W-:Y:S01]  /*156e0*/  @P5 FFMA.FTZ R18, R88, -0.69314718246459960938, R31 ;  /* 0xbf31721858125823 */ /* 0x001fe2000001001f */
[----:B-1----:R-:W-:Y:S01]  /*156f0*/  FADD.FTZ R27, -R86, R83 ;  /* 0x00000053561b7221 */ /* 0x002fe20000010100 */
[----:B---3--:R-:W-:Y:S01]  /*15700*/  @P4 FADD.FTZ R25, R37, R0 ;  /* 0x0000000025194221 */ /* 0x008fe20000010000 */
[----:B------:R-:W-:-:S04]  /*15710*/  @P6 FFMA.FTZ R0, R88, -0.69314718246459960938, R21 ;  /* 0xbf31721858006823 */ /* 0x000fc80000010015 */
[----:B------:R0:W-:Y:S04]  /*15720*/  @P4 STG.E desc[UR8][R6.64+0x54], R25 ;  /* 0x0000541906004986 */ /* 0x0001e8000c101908 */
[----:B------:R-:W-:Y:S01]  /*15730*/  @P6 STG.E desc[UR8][R2.64+0x58], R16 ;  /* 0x0000581002006986 */ /* 0x000fe2000c101908 */
[----:B0-----:R-:W-:Y:S01]  /*15740*/  FADD.FTZ R25, -R86, R80 ;  /* 0x0000005056197221 */ /* 0x001fe20000010100 */
[----:B-----5:R-:W-:Y:S01]  /*15750*/  @P6 FADD.FTZ R21, R35, R0 ;  /* 0x0000000023156221 */ /* 0x020fe20000010000 */
[----:B------:R-:W-:Y:S01]  /*15760*/  @P5 FFMA.FTZ R0, R88, -0.69314718246459960938, R23 ;  /* 0xbf31721858005823 */ /* 0x000fe20000010017 */
[----:B------:R-:W-:-:S05]  /*15770*/  @P6 FADD.FTZ R29, R41, R20 ;  /* 0x00000014291d6221 */ /* 0x000fca0000010000 */
[----:B------:R-:W-:Y:S04]  /*15780*/  @P6 STG.E desc[UR8][R6.64+0x58], R29 ;  /* 0x0000581d06006986 */ /* 0x000fe8000c101908 */
[----:B------:R0:W-:Y:S01]  /*15790*/  @P6 STG.E desc[UR8][R2.64+0x5c], R17 ;  /* 0x00005c1102006986 */ /* 0x0001e2000c101908 */
[----:B------:R-:W-:Y:S01]  /*157a0*/  @P5 FADD.FTZ R23, R33, R0 ;  /* 0x0000000021175221 */ /* 0x000fe20000010000 */
[----:B------:R-:W-:Y:S01]  /*157b0*/  @P0 FFMA.FTZ R0, R88, -0.69314718246459960938, R25 ;  /* 0xbf31721858000823 */ /* 0x000fe20000010019 */
[----:B------:R-:W-:Y:S01]  /*157c0*/  FADD.FTZ R25, -R86, R81 ;  /* 0x0000005156197221 */ /* 0x000fe20000010100 */
[----:B------:R-:W-:Y:S04]  /*157d0*/  @P6 STG.E desc[UR8][R6.64+0x5c], R21 ;  /* 0x00005c1506006986 */ /* 0x000fe8000c101908 */
[----:B------:R1:W-:Y:S01]  /*157e0*/  @P5 STG.E desc[UR8][R2.64+0x60], R14 ;  /* 0x0000600e02005986 */ /* 0x0003e2000c101908 */
[----:B0-----:R-:W-:Y:S01]  /*157f0*/  @P0 FADD.FTZ R17, R51, R0 ;  /* 0x0000000033110221 */ /* 0x001fe20000010000 */
[----:B------:R-:W-:Y:S01]  /*15800*/  @P0 FFMA.FTZ R0, R88, -0.69314718246459960938, R25 ;  /* 0xbf31721858000823 */ /* 0x000fe20000010019 */
[----:B------:R-:W-:Y:S01]  /*15810*/  FADD.FTZ R25, -R86, R82 ;  /* 0x0000005256197221 */ /* 0x000fe20000010100 */
[----:B------:R-:W-:Y:S01]  /*15820*/  @P5 FADD.FTZ R19, R53, R18 ;  /* 0x0000001235135221 */ /* 0x000fe20000010000 */
[----:B-1----:R-:W-:-:S04]  /*15830*/  @P1 FFMA.FTZ R14, R88, -0.69314718246459960938, R27 ;  /* 0xbf317218580e1823 */ /* 0x002fc8000001001b */
[----:B------:R0:W-:Y:S01]  /*15840*/  @P5 STG.E desc[UR8][R6.64+0x60], R19 ;  /* 0x0000601306005986 */ /* 0x0001e2000c101908 */
[----:B------:R-:W-:Y:S01]  /*15850*/  @P0 FADD.FTZ R21, R49, R0 ;  /* 0x0000000031150221 */ /* 0x000fe20000010000 */
[----:B------:R-:W-:Y:S02]  /*15860*/  @P1 FFMA.FTZ R0, R88, -0.69314718246459960938, R25 ;  /* 0xbf31721858001823 */ /* 0x000fe40000010019 */
[----:B------:R1:W-:Y:S04]  /*15870*/  @P5 STG.E desc[UR8][R2.64+0x64], R15 ;  /* 0x0000640f02005986 */ /* 0x0003e8000c101908 */
[----:B------:R-:W-:Y:S01]  /*15880*/  @P5 STG.E desc[UR8][R6.64+0x64], R23 ;  /* 0x0000641706005986 */ /* 0x000fe2000c101908 */
[----:B0-----:R-:W-:-:S03]  /*15890*/  FADD.FTZ R19, -R86, R84 ;  /* 0x0000005456137221 */ /* 0x001fc60000010100 */
[----:B------:R-:W-:Y:S01]  /*158a0*/  @P0 STG.E desc[UR8][R2.64+0x68], R12 ;  /* 0x0000680c02000986 */ /* 0x000fe2000c101908 */
[----:B-1----:R-:W-:Y:S01]  /*158b0*/  @P1 FADD.FTZ R15, R55, R0 ;  /* 0x00000000370f1221 */ /* 0x002fe20000010000 */
[----:B------:R-:W-:Y:S02]  /*158c0*/  @P2 FFMA.FTZ R0, R88, -0.69314718246459960938, R19 ;  /* 0xbf31721858002823 */ /* 0x000fe40000010013 */
[----:B------:R0:W-:Y:S01]  /*158d0*/  @P0 STG.E desc[UR8][R6.64+0x68], R17 ;  /* 0x0000681106000986 */ /* 0x0001e2000c101908 */
[----:B------:R-:W-:-:S03]  /*158e0*/  @P1 FADD.FTZ R19, R57, R14 ;  /* 0x0000000e39131221 */ /* 0x000fc60000010000 */
        /* <DEDUP_REMOVED lines=13> */
[----:B-1----:R-:W-:-:S04]  /*159c0*/  FFMA.FTZ R11, R88, -0.69314718246459960938, R85 ;  /* 0xbf317218580b7823 */ /* 0x002fc80000010055 */
[----:B--2---:R-:W-:-:S05]  /*159d0*/  FADD.FTZ R11, R4, R11 ;  /* 0x0000000b040b7221 */ /* 0x004fca0000010000 */
[----:B------:R-:W-:Y:S01]  /*159e0*/  STG.E desc[UR8][R6.64+0x7c], R11 ;  /* 0x00007c0b06007986 */ /* 0x000fe2000c101908 */
[----:B------:R-:W-:Y:S05]  /*159f0*/  EXIT ;  /* 0x000000000000794d */ /* 0x000fea0003800000 */
.L_x_27622:
        /* <DEDUP_REMOVED lines=16> */
.L_x_38483:


//--------------------- .text._ZN17fastertransformer38beam_online_softmax_topk_stage2_kernelIfLi32ELi64EEEvPKfS2_PiPT_ii --------------------------
	.section	.text._ZN17fastertransformer38beam_online_softmax_topk_stage2_kernelIfLi32ELi64EEEvPKfS2_PiPT_ii,"ax",@progbits
	.align	128
        .global         _ZN17fastertransformer38beam_online_softmax_topk_stage2_kernelIfLi32ELi64EEEvPKfS2_PiPT_ii
        .type           _ZN17fastertransformer38beam_online_softmax_topk_stage2_kernelIfLi32ELi64EEEvPKfS2_PiPT_ii,@function
        .size           _ZN17fastertransformer38beam_online_softmax_topk_stage2_kernelIfLi32ELi64EEEvPKfS2_PiPT_ii,(.L_x_38484 - _ZN17fastertransformer38beam_online_softmax_topk_stage2_kernelIfLi32ELi64EEEvPKfS2_PiPT_ii)
        .other          _ZN17fastertransformer38beam_online_softmax_topk_stage2_kernelIfLi32ELi64EEEvPKfS2_PiPT_ii,@"STO_CUDA_ENTRY STV_DEFAULT"
_ZN17fastertransformer38beam_online_softmax_topk_stage2_kernelIfLi32ELi64EEEvPKfS2_PiPT_ii:
.text._ZN17fastertransformer38beam_online_softmax_topk_stage2_kernelIfLi32ELi64EEEvPKfS2_PiPT_ii:
        /* <DEDUP_REMOVED lines=79> */
.L_x_27627:
        /* <DEDUP_REMOVED lines=10> */
.L_x_27626:
[----:B------:R-:W-:Y:S05]  /*0590*/  BSYNC.RECONVERGENT B1 ;  /* 0x0000000000017941 */ /* 0x000fea0003800200 */
.L_x_27625:
        /* <DEDUP_REMOVED lines=21> */
.L_x_27630:
        /* <DEDUP_REMOVED lines=38> */
.L_x_27629:
[----:B------:R-:W-:Y:S05]  /*0950*/  BSYNC.RECONVERGENT B1 ;  /* 0x0000000000017941 */ /* 0x000fea0003800200 */
.L_x_27628:
        /* <DEDUP_REMOVED lines=25> */
.L_x_27632:
[----:B------:R-:W-:Y:S05]  /*0af0*/  BSYNC.RECONVERGENT B1 ;  /* 0x0000000000017941 */ /* 0x000fea0003800200 */
.L_x_27631:
        /* <DEDUP_REMOVED lines=10> */
.L_x_27624:
[----:B------:R-:W-:Y:S05]  /*0ba0*/  BSYNC.RECONVERGENT B0 ;  /* 0x0000000000007941 */ /* 0x000fea0003800200 */
.L_x_27623:
[----:B------:R-:W-:Y:S01]  /*0bb0*/  ISETP.GE.U32.AND P0, PT, R4, R7, PT ;  /* 0x000000070400720c */ /* 0x000fe20003f06070 */
[----:B------:R-:W-:Y:S01]  /*0bc0*/  BAR.SYNC.DEFER_BLOCKING 0x0 ;  /* 0x0000000000007b1d */ /* 0x000fe20000010000 */
[----:B------:R-:W-:Y:S01]  /*0bd0*/  IMAD.MOV.U32 R88, RZ, RZ, RZ ;  /* 0x000000ffff587224 */ /* 0x000fe200078e00ff */
[----:B------:R-:W-:Y:S01]  /*0be0*/  MOV R87, 0xff7fffff ;  /* 0xff7fffff00577802 */ /* 0x000fe20000000f00 */
[----:B------:R-:W-:Y:S01]  /*0bf0*/  IMAD.MOV.U32 R55, RZ, RZ, -0x1 ;  /* 0xffffffffff377424 */ /* 0x000fe200078e00ff */
        /* <DEDUP_REMOVED lines=40> */
[----:B-1----:R-:W-:Y:S02]  /*0e80*/  IMAD.MOV.U32 R3, RZ, RZ, -0x1 ;  /* 0xffffffffff037424 */ /* 0x002fe400078e00ff */
        /* <DEDUP_REMOVED lines=48> */
.L_x_27639:
        /* <DEDUP_REMOVED lines=37> */
.L_x_27638:
        /* <DEDUP_REMOVED lines=23> */
.L_x_27640:
[----:B------:R-:W-:-:S13]  /*1550*/  ISETP.NE.OR P0, PT, R2, RZ, P0 ;  /* 0x000000ff0200720c */ /* 0x000fda0000705670 */
[----:B------:R-:W-:Y:S05]  /*1560*/  @!P0 BRA `(.L_x_27636) ;  /* 0x0000000000348947 */ /* 0x000fea0003800000 */
.L_x_27637:
        /* <DEDUP_REMOVED lines=13> */
.L_x_27636:
        /* <DEDUP_REMOVED lines=11> */
.L_x_27641:
        /* <DEDUP_REMOVED lines=9> */
.L_x_27635:
        /* <DEDUP_REMOVED lines=40> */
.L_x_27634:
[----:B------:R-:W-:Y:S05]  /*1a00*/  BSYNC.RECONVERGENT B0 ;  /* 0x0000000000007941 */ /* 0x000fea0003800200 */
.L_x_27633:
[----:B-1---5:R-:W-:Y:S01]  /*1a10*/  SHFL.DOWN PT, R4, R52, 0x1, 0x1f ;  /* 0x08201f0034047f89 */ /* 0x022fe200000e0000 */
[----:B------:R-:W-:Y:S03]  /*1a20*/  BSSY.RECONVERGENT B0, `(.L_x_27642) ;  /* 0x0000272000007945 */ /* 0x000fe60003800200 */
[----:B------:R-:W1:Y:S04]  /*1a30*/  SHFL.DOWN PT, R5, R53, 0x1, 0x1f ;  /* 0x08201f0035057f89 */ /* 0x000e6800000e0000 */
[----:B------:R-:W-:Y:S04]  /*1a40*/  SHFL.DOWN PT, R6, R48, 0x1, 0x1f ;  /* 0x08201f0030067f89 */ /* 0x000fe800000e0000 */
[----:B------:R-:W2:Y:S04]  /*1a50*/  SHFL.DOWN PT, R7, R49, 0x1, 0x1f ;  /* 0x08201f0031077f89 */ /* 0x000ea800000e0000 */
[----:B0-----:R-:W-:Y:S04]  /*1a60*/  SHFL.DOWN PT, R8, R46, 0x1, 0x1f ;  /* 0x08201f002e087f89 */ /* 0x001fe800000e0000 */
[----:B------:R-:W0:Y:S04]  /*1a70*/  SHFL.DOWN PT, R9, R47, 0x1, 0x1f ;  /* 0x08201f002f097f89 */ /* 0x000e2800000e0000 */
[----:B------:R-:W-:Y:S04]  /*1a80*/  SHFL.DOWN PT, R10, R44, 0x1, 0x1f ;  /* 0x08201f002c0a7f89 */ /* 0x000fe800000e0000 */
[----:B-1----:R-:W-:Y:S04]  /*1a90*/  STL.64 [R1+0x8], R4 ;  /* 0x0000080401007387 */ /* 0x002fe80000100a00 */
[----:B------:R-:W-:Y:S04]  /*1aa0*/  SHFL.DOWN PT, R4, R40, 0x1, 0x1f ;  /* 0x08201f0028047f89 */ /* 0x000fe800000e0000 */
[----:B------:R-:W1:Y:S04]  /*1ab0*/  SHFL.DOWN PT, R5, R41, 0x1, 0x1f ;  /* 0x08201f0029057f89 */ /* 0x000e6800000e0000 */
[----:B--2---:R-:W-:Y:S04]  /*1ac0*/  STL.64 [R1+0x10], R6 ;  /* 0x0000100601007387 */ /* 0x004fe80000100a00 */
[----:B0-----:R-:W-:Y:S04]  /*1ad0*/  STL.64 [R1+0x18], R8 ;  /* 0x0000180801007387 */ /* 0x001fe80000100a00 */
        /* <DEDUP_REMOVED lines=9> */
[----:B-1----:R-:W-:Y:S04]  /*1b70*/  STL.64 [R1+0x30], R4 ;  /* 0x0000300401007387 */ /* 0x002fe80000100a00 */
[----:B------:R-:W-:Y:S04]  /*1b80*/  SHFL.DOWN PT, R4, R30, 0x1, 0x1f ;  /* 0x08201f001e047f89 */ /* 0x000fe800000e0000 */
[----:B------:R-:W1:Y:S04]  /*1b90*/  SHFL.DOWN PT, R5, R31, 0x1, 0x1f ;  /* 0x08201f001f057f89 */ /* 0x000e6800000e0000 */
[----:B0-----:R-:W-:Y:S04]  /*1ba0*/  STL.64 [R1+0x20], R10 ;  /* 0x0000200a01007387 */ /* 0x001fe80000100a00 */
[----:B--2---:R-:W-:Y:S04]  /*1bb0*/  STL.64 [R1+0x28], R12 ;  /* 0x0000280c01007387 */ /* 0x004fe80000100a00 */
[----:B---3--:R-:W-:Y:S04]  /*1bc0*/  STL.64 [R1+0x38], R14 ;  /* 0x0000380e01007387 */ /* 0x008fe80000100a00 */
[----:B----4-:R-:W-:Y:S04]  /*1bd0*/  STL.64 [R1+0x40], R6 ;  /* 0x0000400601007387 */ /* 0x010fe80000100a00 */
[----:B------:R-:W-:Y:S04]  /*1be0*/  STL.64 [R1+0x48], R8 ;  /* 0x0000480801007387 */ /* 0x000fe80000100a00 */
[----:B------:R-:W-:Y:S04]  /*1bf0*/  SHFL.DOWN PT, R10, R32, 0x1, 0x1f ;  /* 0x08201f00200a7f89 */ /* 0x000fe800000e0000 */
        /* <DEDUP_REMOVED lines=45> */
[----:B-1----:R1:W-:Y:S04]  /*1ed0*/  STL.64 [R1+0xb8], R4 ;  /* 0x0000b80401007387 */ /* 0x0023e80000100a00 */
[----:B0-----:R-:W-:Y:S04]  /*1ee0*/  STL.64 [R1+0xb0], R10 ;  /* 0x0000b00a01007387 */ /* 0x001fe80000100a00 */
[----:B--2---:R-:W-:Y:S01]  /*1ef0*/  STL.64 [R1+0xc0], R12 ;  /* 0x0000c00c01007387 */ /* 0x004fe20000100a00 */
[----:B-1----:R-:W0:Y:S01]  /*1f00*/  S2R R4, SR_LANEID ;  /* 0x0000000000047919 */ /* 0x002e220000000000 */
[----:B------:R-:W-:-:S02]  /*1f10*/  MOV R5, R89 ;  /* 0x0000005900057202 */ /* 0x000fc40000000f00 */
[----:B---3--:R-:W-:Y:S04]  /*1f20*/  STL.64 [R1+0xc8], R14 ;  /* 0x0000c80e01007387 */ /* 0x008fe80000100a00 */
[----:B----4-:R-:W-:Y:S04]  /*1f30*/  STL.64 [R1+0xd0], R6 ;  /* 0x0000d00601007387 */ /* 0x010fe80000100a00 */
[----:B------:R-:W-:Y:S04]  /*1f40*/  STL.64 [R1+0xd8], R8 ;  /* 0x0000d80801007387 */ /* 0x000fe80000100a00 */
[----:B------:R-:W-:Y:S04]  /*1f50*/  SHFL.DOWN PT, R10, R78, 0x1, 0x1f ;  /* 0x08201f004e0a7f89 */ /* 0x000fe800000e0000 */
[----:B------:R-:W1:Y:S04]  /*1f60*/  SHFL.DOWN PT, R11, R79, 0x1, 0x1f ;  /* 0x08201f004f0b7f89 */ /* 0x000e6800000e0000 */
[----:B------:R-:W-:Y:S04]  /*1f70*/  SHFL.DOWN PT, R12, R80, 0x1, 0x1f ;  /* 0x08201f00500c7f89 */ /* 0x000fe800000e0000 */
[----:B------:R-:W2:Y:S04]  /*1f80*/  SHFL.DOWN PT, R13, R81, 0x1, 0x1f ;  /* 0x08201f00510d7f89 */ /* 0x000ea800000e0000 */
[----:B------:R-:W-:Y:S01]  /*1f90*/  SHFL.DOWN PT, R14, R82, 0x1, 0x1f ;  /* 0x08201f00520e7f89 */ /* 0x000fe200000e0000 */
[----:B0-----:R-:W-:-:S03]  /*1fa0*/  ISETP.GT.AND P0, PT, R4, 0x1e, PT ;  /* 0x0000001e0400780c */ /* 0x001fc60003f04270 */
[----:B------:R-:W0:Y:S04]  /*1fb0*/  SHFL.DOWN PT, R15, R83, 0x1, 0x1f ;  /* 0x08201f00530f7f89 */ /* 0x000e2800000e0000 */
[----:B------:R-:W-:Y:S04]  /*1fc0*/  SHFL.DOWN PT, R16, R84, 0x1, 0x1f ;  /* 0x08201f0054107f89 */ /* 0x000fe800000e0000 */
[----:B------:R-:W3:Y:S04]  /*1fd0*/  SHFL.DOWN PT, R17, R85, 0x1, 0x1f ;  /* 0x08201f0055117f89 */ /* 0x000ee800000e0000 */
[----:B------:R-:W-:Y:S04]  /*1fe0*/  SHFL.DOWN PT, R8, R86, 0x1, 0x1f ;  /* 0x08201f0056087f89 */ /* 0x000fe800000e0000 */
[----:B------:R-:W4:Y:S04]  /*1ff0*/  SHFL.DOWN PT, R9, R87, 0x1, 0x1f ;  /* 0x08201f0057097f89 */ /* 0x000f2800000e0000 */
[----:B------:R-:W-:Y:S04]  /*2000*/  SHFL.DOWN PT, R6, R89, 0x1, 0x1f ;  /* 0x08201f0059067f89 */ /* 0x000fe800000e0000 */
[----:B------:R-:W4:Y:S04]  /*2010*/  SHFL.DOWN PT, R7, R88, 0x1, 0x1f ;  /* 0x08201f0058077f89 */ /* 0x000f2800000e0000 */
[----:B-1----:R1:W-:Y:S04]  /*2020*/  STL.64 [R1+0xe0], R10 ;  /* 0x0000e00a01007387 */ /* 0x0023e80000100a00 */
[----:B--2---:R1:W-:Y:S04]  /*2030*/  STL.64 [R1+0xe8], R12 ;  /* 0x0000e80c01007387 */ /* 0x0043e80000100a00 */
[----:B0-----:R1:W-:Y:S04]  /*2040*/  STL.64 [R1+0xf0], R14 ;  /* 0x0000f00e01007387 */ /* 0x0013e80000100a00 */
[----:B---3--:R1:W-:Y:S04]  /*2050*/  STL.64 [R1+0xf8], R16 ;  /* 0x0000f81001007387 */ /* 0x0083e80000100a00 */
[----:B----4-:R1:W-:Y:S04]  /*2060*/  STL.64 [R1+0x100], R8 ;  /* 0x0001000801007387 */ /* 0x0103e80000100a00 */
[----:B------:R1:W-:Y:S01]  /*2070*/  STL.64 [R1], R6 ;  /* 0x0000000601007387 */ /* 0x0003e20000100a00 */
[----:B------:R-:W-:Y:S06]  /*2080*/  BAR.SYNC.DEFER_BLOCKING 0x0 ;  /* 0x0000000000007b1d */ /* 0x000fec0000010000 */
[----:B------:R-:W-:Y:S05]  /*2090*/  @P0 BRA `(.L_x_27643) ;  /* 0x0000002000280947 */ /* 0x000fea0003800000 */
[CC--:B------:R-:W-:Y:S01]  /*20a0*/  FSETP.GT.FTZ.AND P0, PT, R89.reuse, R6.reuse, PT ;  /* 0x000000065900720b */ /* 0x0c0fe20003f14000 */
[----:B-1----:R-:W-:Y:S02]  /*20b0*/  IMAD.MOV.U32 R9, RZ, RZ, R52 ;  /* 0x000000ffff097224 */ /* 0x002fe400078e0034 */
[----:B------:R-:W-:Y:S01]  /*20c0*/  IMAD.MOV.U32 R8, RZ, RZ, R56 ;  /* 0x000000ffff087224 */ /* 0x000fe200078e0038 */
        /* <DEDUP_REMOVED lines=8> */
[----:B------:R-:W-:Y:S02]  /*2150*/  HFMA2 R6, -RZ, RZ, 0, 0 ;  /* 0x00000000ff067431 */ /* 0x000fe400000001ff */
[----:B------:R-:W-:-:S07]  /*2160*/  VIADD R7, R1, 0x88 ;  /* 0x0000008801077836 */ /* 0x000fce0000000000 */
.L_x_27737:
        /* <DEDUP_REMOVED lines=20> */
.L_x_27645:
[----:B------:R-:W-:Y:S01]  /*22b0*/  IMAD.MOV.U32 R10, RZ, RZ, R55 ;  /* 0x000000ffff0a7224 */ /* 0x000fe200078e0037 */
[----:B------:R-:W-:Y:S01]  /*22c0*/  MOV R55, R54 ;  /* 0x0000003600377202 */ /* 0x000fe20000000f00 */
[----:B------:R-:W-:Y:S02]  /*22d0*/  IMAD.MOV.U32 R12, RZ, RZ, R87 ;  /* 0x000000ffff0c7224 */ /* 0x000fe400078e0057 */
[----:B------:R-:W-:-:S07]  /*22e0*/  IMAD.MOV.U32 R87, RZ, RZ, R86 ;  /* 0x000000ffff577224 */ /* 0x000fce00078e0056 */
.L_x_27646:
[----:B------:R-:W-:Y:S05]  /*22f0*/  BSYNC.RECONVERGENT B1 ;  /* 0x0000000000017941 */ /* 0x000fea0003800200 */
.L_x_27644:
        /* <DEDUP_REMOVED lines=11> */
.L_x_27648:
[----:B------:R-:W-:Y:S01]  /*23b0*/  IMAD.MOV.U32 R11, RZ, RZ, R10 ;  /* 0x000000ffff0b7224 */ /* 0x000fe200078e000a */
[----:B------:R-:W-:Y:S01]  /*23c0*/  MOV R54, R3 ;  /* 0x0000000300367202 */ /* 0x000fe20000000f00 */
[----:B------:R-:W-:Y:S02]  /*23d0*/  IMAD.MOV.U32 R13, RZ, RZ, R12 ;  /* 0x000000ffff0d7224 */ /* 0x000fe400078e000c */
[----:B------:R-:W-:-:S07]  /*23e0*/  IMAD.MOV.U32 R86, RZ, RZ, R85 ;  /* 0x000000ffff567224 */ /* 0x000fce00078e0055 */
.L_x_27649:
[----:B------:R-:W-:Y:S05]  /*23f0*/  BSYNC.RECONVERGENT B1 ;  /* 0x0000000000017941 */ /* 0x000fea0003800200 */
.L_x_27647:
        /* <DEDUP_REMOVED lines=11> */
.L_x_27651:
[----:B------:R-:W-:Y:S01]  /*24b0*/  IMAD.MOV.U32 R10, RZ, RZ, R11 ;  /* 0x000000ffff0a7224 */ /* 0x000fe200078e000b */
[----:B------:R-:W-:Y:S01]  /*24c0*/  MOV R3, R2 ;  /* 0x0000000200037202 */ /* 0x000fe20000000f00 */
[----:B------:R-:W-:Y:S02]  /*24d0*/  IMAD.MOV.U32 R12, RZ, RZ, R13 ;  /* 0x000000ffff0c7224 */ /* 0x000fe400078e000d */
[----:B------:R-:W-:-:S07]  /*24e0*/  IMAD.MOV.U32 R85, RZ, RZ, R84 ;  /* 0x000000ffff557224 */ /* 0x000fce00078e0054 */
.L_x_27652:
[----:B------:R-:W-:Y:S05]  /*24f0*/  BSYNC.RECONVERGENT B1 ;  /* 0x0000000000017941 */ /* 0x000fea0003800200 */
.L_x_27650:
        /* <DEDUP_REMOVED lines=11> */
.L_x_27654:
[----:B------:R-:W-:Y:S01]  /*25b0*/  IMAD.MOV.U32 R11, RZ, RZ, R10 ;  /* 0x000000ffff0b7224 */ /* 0x000fe200078e000a */
[----:B------:R-:W-:Y:S01]  /*25c0*/  MOV R2, R25 ;  /* 0x0000001900027202 */ /* 0x000fe20000000f00 */
[----:B------:R-:W-:Y:S02]  /*25d0*/  IMAD.MOV.U32 R13, RZ, RZ, R12 ;  /* 0x000000ffff0d7224 */ /* 0x000fe400078e000c */
[----:B------:R-:W-:-:S07]  /*25e0*/  IMAD.MOV.U32 R84, RZ, RZ, R83 ;  /* 0x000000ffff547224 */ /* 0x000fce00078e0053 */
.L_x_27655:
[----:B------:R-:W-:Y:S05]  /*25f0*/  BSYNC.RECONVERGENT B1 ;  /* 0x0000000000017941 */ /* 0x000fea0003800200 */
.L_x_27653:
        /* <DEDUP_REMOVED lines=11> */
.L_x_27657:
[----:B------:R-:W-:Y:S01]  /*26b0*/  IMAD.MOV.U32 R10, RZ, RZ, R11 ;  /* 0x000000ffff0a7224 */ /* 0x000fe200078e000b */
[----:B------:R-:W-:Y:S01]  /*26c0*/  MOV R25, R24 ;  /* 0x0000001800197202 */ /* 0x000fe20000000f00 */
[----:B------:R-:W-:Y:S02]  /*26d0*/  IMAD.MOV.U32 R12, RZ, RZ, R13 ;  /* 0x000000ffff0c7224 */ /* 0x000fe400078e000d */
[----:B------:R-:W-:-:S07]  /*26e0*/  IMAD.MOV.U32 R83, RZ, RZ, R82 ;  /* 0x000000ffff537224 */ /* 0x000fce00078e0052 */
.L_x_27658:
[----:B------:R-:W-:Y:S05]  /*26f0*/  BSYNC.RECONVERGENT B1 ;  /* 0x0000000000017941 */ /* 0x000fea0003800200 */
.L_x_27656:
        /* <DEDUP_REMOVED lines=11> */
.L_x_27660:
[----:B------:R-:W-:Y:S01]  /*27b0*/  IMAD.MOV.U32 R11, RZ, RZ, R10 ;  /* 0x000000ffff0b7224 */ /* 0x000fe200078e000a */
[----:B------:R-:W-:Y:S01]  /*27c0*/  MOV R24, R27 ;  /* 0x0000001b00187202 */ /* 0x000fe20000000f00 */
[----:B------:R-:W-:Y:S02]  /*27d0*/  IMAD.MOV.U32 R13, RZ, RZ, R12 ;  /* 0x000000ffff0d7224 */ /* 0x000fe400078e000c */
[----:B------:R-:W-:-:S07]  /*27e0*/  IMAD.MOV.U32 R82, RZ, RZ, R81 ;  /* 0x000000ffff527224 */ /* 0x000fce00078e0051 */
.L_x_27661:
[----:B------:R-:W-:Y:S05]  /*27f0*/  BSYNC.RECONVERGENT B1 ;  /* 0x0000000000017941 */ /* 0x000fea0003800200 */
.L_x_27659:
        /* <DEDUP_REMOVED lines=11> */
.L_x_27663:
[----:B------:R-:W-:Y:S01]  /*28b0*/  IMAD.MOV.U32 R10, RZ, RZ, R11 ;  /* 0x000000ffff0a7224 */ /* 0x000fe200078e000b */
[----:B------:R-:W-:Y:S01]  /*28c0*/  MOV R27, R26 ;  /* 0x0000001a001b7202 */ /* 0x000fe20000000f00 */
[----:B------:R-:W-:Y:S02]  /*28d0*/  IMAD.MOV.U32 R12, RZ, RZ, R13 ;  /* 0x000000ffff0c7224 */ /* 0x000fe400078e000d */
[----:B------:R-:W-:-:S07]  /*28e0*/  IMAD.MOV.U32 R81, RZ, RZ, R80 ;  /* 0x000000ffff517224 */ /* 0x000fce00078e0050 */
.L_x_27664:
[----:B------:R-:W-:Y:S05]  /*28f0*/  BSYNC.RECONVERGENT B1 ;  /* 0x0000000000017941 */ /* 0x000fea0003800200 */
.L_x_27662:
        /* <DEDUP_REMOVED lines=11> */
.L_x_27666:
[----:B------:R-:W-:Y:S01]  /*29b0*/  IMAD.MOV.U32 R11, RZ, RZ, R10 ;  /* 0x000000ffff0b7224 */ /* 0x000fe200078e000a */
[----:B------:R-:W-:Y:S01]  /*29c0*/  MOV R26, R29 ;  /* 0x0000001d001a7202 */ /* 0x000fe20000000f00 */
[----:B------:R-:W-:Y:S02]  /*29d0*/  IMAD.MOV.U32 R13, RZ, RZ, R12 ;  /* 0x000000ffff0d7224 */ /* 0x000fe400078e000c */
[----:B------:R-:W-:-:S07]  /*29e0*/  IMAD.MOV.U32 R80, RZ, RZ, R79 ;  /* 0x000000ffff507224 */ /* 0x000fce00078e004f */
.L_x_27667:
[----:B------:R-:W-:Y:S05]  /*29f0*/  BSYNC.RECONVERGENT B1 ;  /* 0x0000000000017941 */ /* 0x000fea0003800200 */
.L_x_27665:
        /* <DEDUP_REMOVED lines=11> */
.L_x_27669:
[----:B------:R-:W-:Y:S01]  /*2ab0*/  IMAD.MOV.U32 R10, RZ, RZ, R11 ;  /* 0x000000ffff0a7224 */ /* 0x000fe200078e000b */
[----:B------:R-:W-:Y:S01]  /*2ac0*/  MOV R29, R28 ;  /* 0x0000001c001d7202 */ /* 0x000fe20000000f00 */
[----:B------:R-:W-:Y:S02]  /*2ad0*/  IMAD.MOV.U32 R12, RZ, RZ, R13 ;  /* 0x000000ffff0c7224 */ /* 0x000fe400078e000d */
[----:B------:R-:W-:-:S07]  /*2ae0*/  IMAD.MOV.U32 R79, RZ, RZ, R78 ;  /* 0x000000ffff4f7224 */ /* 0x000fce00078e004e */
.L_x_27670:
[----:B------:R-:W-:Y:S05]  /*2af0*/  BSYNC.RECONVERGENT B1 ;  /* 0x0000000000017941 */ /* 0x000fea0003800200 */
.L_x_27668:
        /* <DEDUP_REMOVED lines=11> */
.L_x_27672:
[----:B------:R-:W-:Y:S01]  /*2bb0*/  IMAD.MOV.U32 R11, RZ, RZ, R10 ;  /* 0x000000ffff0b7224 */ /* 0x000fe200078e000a */
[----:B------:R-:W-:Y:S01]  /*2bc0*/  MOV R28, R31 ;  /* 0x0000001f001c7202 */ /* 0x000fe20000000f00 */
[----:B------:R-:W-:Y:S02]  /*2bd0*/  IMAD.MOV.U32 R13, RZ, RZ, R12 ;  /* 0x000000ffff0d7224 */ /* 0x000fe400078e000c */
[----:B------:R-:W-:-:S07]  /*2be0*/  IMAD.MOV.U32 R78, RZ, RZ, R77 ;  /* 0x000000ffff4e7224 */ /* 0x000fce00078e004d */
.L_x_27673:
[----:B------:R-:W-:Y:S05]  /*2bf0*/  BSYNC.RECONVERGENT B1 ;  /* 0x0000000000017941 */ /* 0x000fea0003800200 */
.L_x_27671:
        /* <DEDUP_REMOVED lines=11> */
.L_x_27675:
[----:B------:R-:W-:Y:S01]  /*2cb0*/  IMAD.MOV.U32 R10, RZ, RZ, R11 ;  /* 0x000000ffff0a7224 */ /* 0x000fe200078e000b */
[----:B------:R-:W-:Y:S01]  /*2cc0*/  MOV R31, R30 ;  /* 0x0000001e001f7202 */ /* 0x000fe20000000f00 */
[----:B------:R-:W-:Y:S02]  /*2cd0*/  IMAD.MOV.U32 R12, RZ, RZ, R13 ;  /* 0x000000ffff0c7224 */ /* 0x000fe400078e000d */
[----:B------:R-:W-:-:S07]  /*2ce0*/  IMAD.MOV.U32 R77, RZ, RZ, R76 ;  /* 0x000000ffff4d7224 */ /* 0x000fce00078e004c */
.L_x_27676:
[----:B------:R-:W-:Y:S05]  /*2cf0*/  BSYNC.RECONVERGENT B1 ;  /* 0x0000000000017941 */ /* 0x000fea0003800200 */
.L_x_27674:
        /* <DEDUP_REMOVED lines=11> */
.L_x_27678:
[----:B------:R-:W-:Y:S01]  /*2db0*/  IMAD.MOV.U32 R11, RZ, RZ, R10 ;  /* 0x000000ffff0b7224 */ /* 0x000fe200078e000a */
[----:B------:R-:W-:Y:S01]  /*2dc0*/  MOV R30, R33 ;  /* 0x00000021001e7202 */ /* 0x000fe20000000f00 */
[----:B------:R-:W-:Y:S02]  /*2dd0*/  IMAD.MOV.U32 R13, RZ, RZ, R12 ;  /* 0x000000ffff0d7224 */ /* 0x000fe400078e000c */
[----:B------:R-:W-:-:S07]  /*2de0*/  IMAD.MOV.U32 R76, RZ, RZ, R75 ;  /* 0x000000ffff4c7224 */ /* 0x000fce00078e004b */
.L_x_27679:
[----:B------:R-:W-:Y:S05]  /*2df0*/  BSYNC.RECONVERGENT B1 ;  /* 0x0000000000017941 */ /* 0x000fea0003800200 */
.L_x_27677:
        /* <DEDUP_REMOVED lines=11> */
.L_x_27681:
[----:B------:R-:W-:Y:S01]  /*2eb0*/  IMAD.MOV.U32 R10, RZ, RZ, R11 ;  /* 0x000000ffff0a7224 */ /* 0x000fe200078e000b */
[----:B------:R-:W-:Y:S01]  /*2ec0*/  MOV R33, R32 ;  /* 0x0000002000217202 */ /* 0x000fe20000000f00 */
[----:B------:R-:W-:Y:S02]  /*2ed0*/  IMAD.MOV.U32 R12, RZ, RZ, R13 ;  /* 0x000000ffff0c7224 */ /* 0x000fe400078e000d */
[----:B------:R-:W-:-:S07]  /*2ee0*/  IMAD.MOV.U32 R75, RZ, RZ, R74 ;  /* 0x000000ffff4b7224 */ /* 0x000fce00078e004a */
.L_x_27682:
[----:B------:R-:W-:Y:S05]  /*2ef0*/  BSYNC.RECONVERGENT B1 ;  /* 0x0000000000017941 */ /* 0x000fea0003800200 */
.L_x_27680:
        /* <DEDUP_REMOVED lines=11> */
.L_x_27684:
[----:B------:R-:W-:Y:S01]  /*2fb0*/  IMAD.MOV.U32 R11, RZ, RZ, R10 ;  /* 0x000000ffff0b7224 */ /* 0x000fe200078e000a */
[----:B------:R-:W-:Y:S01]  /*2fc0*/  MOV R32, R35 ;  /* 0x0000002300207202 */ /* 0x000fe20000000f00 */
[----:B------:R-:W-:Y:S02]  /*2fd0*/  IMAD.MOV.U32 R13, RZ, RZ, R12 ;  /* 0x000000ffff0d7224 */ /* 0x000fe400078e000c */
[----:B------:R-:W-:-:S07]  /*2fe0*/  IMAD.MOV.U32 R74, RZ, RZ, R73 ;  /* 0x000000ffff4a7224 */ /* 0x000fce00078e0049 */
.L_x_27685:
[----:B------:R-:W-:Y:S05]  /*2ff0*/  BSYNC.RECONVERGENT B1 ;  /* 0x0000000000017941 */ /* 0x000fea0003800200 */
.L_x_27683:
        /* <DEDUP_REMOVED lines=11> */
.L_x_27687:
[----:B------:R-:W-:Y:S01]  /*30b0*/  IMAD.MOV.U32 R10, RZ, RZ, R11 ;  /* 0x000000ffff0a7224 */ /* 0x000fe200078e000b */
[----:B------:R-:W-:Y:S01]  /*30c0*/  MOV R35, R34 ;  /* 0x0000002200237202 */ /* 0x000fe20000000f00 */
[----:B------:R-:W-:Y:S02]  /*30d0*/  IMAD.MOV.U32 R12, RZ, RZ, R13 ;  /* 0x000000ffff0c7224 */ /* 0x000fe400078e000d */
[----:B------:R-:W-:-:S07]  /*30e0*/  IMAD.MOV.U32 R73, RZ, RZ, R72 ;  /* 0x000000ffff497224 */ /* 0x000fce00078e0048 */
.L_x_27688:
[----:B------:R-:W-:Y:S05]  /*30f0*/  BSYNC.RECONVERGENT B1 ;  /* 0x0000000000017941 */ /* 0x000fea0003800200 */
.L_x_27686:
        /* <DEDUP_REMOVED lines=11> */
.L_x_27690:
[----:B------:R-:W-:Y:S01]  /*31b0*/  IMAD.MOV.U32 R11, RZ, RZ, R10 ;  /* 0x000000ffff0b7224 */ /* 0x000fe200078e000a */
[----:B------:R-:W-:Y:S01]  /*31c0*/  MOV R34, R37 ;  /* 0x0000002500227202 */ /* 0x000fe20000000f00 */
[----:B------:R-:W-:Y:S02]  /*31d0*/  IMAD.MOV.U32 R13, RZ, RZ, R12 ;  /* 0x000000ffff0d7224 */ /* 0x000fe400078e000c */
[----:B------:R-:W-:-:S07]  /*31e0*/  IMAD.MOV.U32 R72, RZ, RZ, R71 ;  /* 0x000000ffff487224 */ /* 0x000fce00078e0047 */
.L_x_27691:
[----:B------:R-:W-:Y:S05]  /*31f0*/  BSYNC.RECONVERGENT B1 ;  /* 0x0000000000017941 */ /* 0x000fea0003800200 */
.L_x_27689:
        /* <DEDUP_REMOVED lines=11> */
.L_x_27693:
[----:B------:R-:W-:Y:S01]  /*32b0*/  IMAD.MOV.U32 R10, RZ, RZ, R11 ;  /* 0x000000ffff0a7224 */ /* 0x000fe200078e000b */
[----:B------:R-:W-:Y:S01]  /*32c0*/  MOV R37, R36 ;  /* 0x0000002400257202 */ /* 0x000fe20000000f00 */
[----:B------:R-:W-:Y:S02]  /*32d0*/  IMAD.MOV.U32 R12, RZ, RZ, R13 ;  /* 0x000000ffff0c7224 */ /* 0x000fe400078e000d */
[----:B------:R-:W-:-:S07]  /*32e0*/  IMAD.MOV.U32 R71, RZ, RZ, R70 ;  /* 0x000000ffff477224 */ /* 0x000fce00078e0046 */
.L_x_27694:
[----:B------:R-:W-:Y:S05]  /*32f0*/  BSYNC.RECONVERGENT B1 ;  /* 0x0000000000017941 */ /* 0x000fea0003800200 */
.L_x_27692:
        /* <DEDUP_REMOVED lines=11> */
.L_x_27696:
[----:B------:R-:W-:Y:S01]  /*33b0*/  IMAD.MOV.U32 R11, RZ, RZ, R10 ;  /* 0x000000ffff0b7224 */ /* 0x000fe200078e000a */
[----:B------:R-:W-:Y:S01]  /*33c0*/  MOV R36, R39 ;  /* 0x0000002700247202 */ /* 0x000fe20000000f00 */
[----:B------:R-:W-:Y:S02]  /*33d0*/  IMAD.MOV.U32 R13, RZ, RZ, R12 ;  /* 0x000000ffff0d7224 */ /* 0x000fe400078e000c */
[----:B------:R-:W-:-:S07]  /*33e0*/  IMAD.MOV.U32 R70, RZ, RZ, R69 ;  /* 0x000000ffff467224 */ /* 0x000fce00078e0045 */
.L_x_27697:
[----:B------:R-:W-:Y:S05]  /*33f0*/  BSYNC.RECONVERGENT B1 ;  /* 0x0000000000017941 */ /* 0x000fea0003800200 */
.L_x_27695:
        /* <DEDUP_REMOVED lines=11> */
.L_x_27699:
[----:B------:R-:W-:Y:S01]  /*34b0*/  IMAD.MOV.U32 R10, RZ, RZ, R11 ;  /* 0x000000ffff0a7224 */ /* 0x000fe200078e000b */
[----:B------:R-:W-:Y:S01]  /*34c0*/  MOV R39, R38 ;  /* 0x0000002600277202 */ /* 0x000fe20000000f00 */
[----:B------:R-:W-:Y:S02]  /*34d0*/  IMAD.MOV.U32 R12, RZ, RZ, R13 ;  /* 0x000000ffff0c7224 */ /* 0x000fe400078e000d */
[----:B------:R-:W-:-:S07]  /*34e0*/  IMAD.MOV.U32 R69, RZ, RZ, R68 ;  /* 0x000000ffff457224 */ /* 0x000fce00078e0044 */
.L_x_27700:
[----:B------:R-:W-:Y:S05]  /*34f0*/  BSYNC.RECONVERGENT B1 ;  /* 0x0000000000017941 */ /* 0x000fea0003800200 */
.L_x_27698:
        /* <DEDUP_REMOVED lines=11> */
.L_x_27702:
[----:B------:R-:W-:Y:S01]  /*35b0*/  IMAD.MOV.U32 R11, RZ, RZ, R10 ;  /* 0x000000ffff0b7224 */ /* 0x000fe200078e000a */
[----:B------:R-:W-:Y:S01]  /*35c0*/  MOV R38, R41 ;  /* 0x0000002900267202 */ /* 0x000fe20000000f00 */
[----:B------:R-:W-:Y:S02]  /*35d0*/  IMAD.MOV.U32 R13, RZ, RZ, R12 ;  /* 0x000000ffff0d7224 */ /* 0x000fe400078e000c */
[----:B------:R-:W-:-:S07]  /*35e0*/  IMAD.MOV.U32 R68, RZ, RZ, R67 ;  /* 0x000000ffff447224 */ /* 0x000fce00078e0043 */
.L_x_27703:
[----:B------:R-:W-:Y:S05]  /*35f0*/  BSYNC.RECONVERGENT B1 ;  /* 0x0000000000017941 */ /* 0x000fea0003800200 */
.L_x_27701:
        /* <DEDUP_REMOVED lines=11> */
.L_x_27705:
[----:B------:R-:W-:Y:S01]  /*36b0*/  IMAD.MOV.U32 R10, RZ, RZ, R11 ;  /* 0x000000ffff0a7224 */ /* 0x000fe200078e000b */
[----:B------:R-:W-:Y:S01]  /*36c0*/  MOV R41, R40 ;  /* 0x0000002800297202 */ /* 0x000fe20000000f00 */
[----:B------:R-:W-:Y:S02]  /*36d0*/  IMAD.MOV.U32 R12, RZ, RZ, R13 ;  /* 0x000000ffff0c7224 */ /* 0x000fe400078e000d */
[----:B------:R-:W-:-:S07]  /*36e0*/  IMAD.MOV.U32 R67, RZ, RZ, R66 ;  /* 0x000000ffff437224 */ /* 0x000fce00078e0042 */
.L_x_27706:
[----:B------:R-:W-:Y:S05]  /*36f0*/  BSYNC.RECONVERGENT B1 ;  /* 0x0000000000017941 */ /* 0x000fea0003800200 */
.L_x_27704:
        /* <DEDUP_REMOVED lines=11> */
.L_x_27708:
[----:B------:R-:W-:Y:S01]  /*37b0*/  IMAD.MOV.U32 R11, RZ, RZ, R10 ;  /* 0x000000ffff0b7224 */ /* 0x000fe200078e000a */
[----:B------:R-:W-:Y:S01]  /*37c0*/  MOV R40, R43 ;  /* 0x0000002b00287202 */ /* 0x000fe20000000f00 */
[----:B------:R-:W-:Y:S02]  /*37d0*/  IMAD.MOV.U32 R13, RZ, RZ, R12 ;  /* 0x000000ffff0d7224 */ /* 0x000fe400078e000c */
[----:B------:R-:W-:-:S07]  /*37e0*/  IMAD.MOV.U32 R66, RZ, RZ, R65 ;  /* 0x000000ffff427224 */ /* 0x000fce00078e0041 */
.L_x_27709:
[----:B------:R-:W-:Y:S05]  /*37f0*/  BSYNC.RECONVERGENT B1 ;  /* 0x0000000000017941 */ /* 0x000fea0003800200 */
.L_x_27707:
        /* <DEDUP_REMOVED lines=11> */
.L_x_27711:
[----:B------:R-:W-:Y:S01]  /*38b0*/  IMAD.MOV.U32 R10, RZ, RZ, R11 ;  /* 0x000000ffff0a7224 */ /* 0x000fe200078e000b */
[----:B------:R-:W-:Y:S01]  /*38c0*/  MOV R43, R42 ;  /* 0x0000002a002b7202 */ /* 0x000fe20000000f00 */
[----:B------:R-:W-:Y:S02]  /*38d0*/  IMAD.MOV.U32 R12, RZ, RZ, R13 ;  /* 0x000000ffff0c7224 */ /* 0x000fe400078e000d */
[----:B------:R-:W-:-:S07]  /*38e0*/  IMAD.MOV.U32 R65, RZ, RZ, R64 ;  /* 0x000000ffff417224 */ /* 0x000fce00078e0040 */
.L_x_27712:
[----:B------:R-:W-:Y:S05]  /*38f0*/  BSYNC.RECONVERGENT B1 ;  /* 0x0000000000017941 */ /* 0x000fea0003800200 */
.L_x_27710:
        /* <DEDUP_REMOVED lines=11> */
.L_x_27714:
[----:B------:R-:W-:Y:S01]  /*39b0*/  IMAD.MOV.U32 R11, RZ, RZ, R10 ;  /* 0x000000ffff0b7224 */ /* 0x000fe200078e000a */
[----:B------:R-:W-:Y:S01]  /*39c0*/  MOV R42, R45 ;  /* 0x0000002d002a7202 */ /* 0x000fe20000000f00 */
[----:B------:R-:W-:Y:S02]  /*39d0*/  IMAD.MOV.U32 R13, RZ, RZ, R12 ;  /* 0x000000ffff0d7224 */ /* 0x000fe400078e000c */
[----:B------:R-:W-:-:S07]  /*39e0*/  IMAD.MOV.U32 R64, RZ, RZ, R63 ;  /* 0x000000ffff407224 */ /* 0x000fce00078e003f */
.L_x_27715:
[----:B------:R-:W-:Y:S05]  /*39f0*/  BSYNC.RECONVERGENT B1 ;  /* 0x0000000000017941 */ /* 0x000fea0003800200 */
.L_x_27713:
        /* <DEDUP_REMOVED lines=11> */
.L_x_27717:
[----:B------:R-:W-:Y:S01]  /*3ab0*/  IMAD.MOV.U32 R10, RZ, RZ, R11 ;  /* 0x000000ffff0a7224 */ /* 0x000fe200078e000b */
[----:B------:R-:W-:Y:S01]  /*3ac0*/  MOV R45, R44 ;  /* 0x0000002c002d7202 */ /* 0x000fe20000000f00 */
[----:B------:R-:W-:Y:S02]  /*3ad0*/  IMAD.MOV.U32 R12, RZ, RZ, R13 ;  /* 0x000000ffff0c7224 */ /* 0x000fe400078e000d */
[----:B------:R-:W-:-:S07]  /*3ae0*/  IMAD.MOV.U32 R63, RZ, RZ, R62 ;  /* 0x000000ffff3f7224 */ /* 0x000fce00078e003e */
.L_x_27718:
[----:B------:R-:W-:Y:S05]  /*3af0*/  BSYNC.RECONVERGENT B1 ;  /* 0x0000000000017941 */ /* 0x000fea0003800200 */
.L_x_27716:
        /* <DEDUP_REMOVED lines=11> */
.L_x_27720:
[----:B------:R-:W-:Y:S01]  /*3bb0*/  IMAD.MOV.U32 R11, RZ, RZ, R10 ;  /* 0x000000ffff0b7224 */ /* 0x000fe200078e000a */
[----:B------:R-:W-:Y:S01]  /*3bc0*/  MOV R44, R47 ;  /* 0x0000002f002c7202 */ /* 0x000fe20000000f00 */
[----:B------:R-:W-:Y:S02]  /*3bd0*/  IMAD.MOV.U32 R13, RZ, RZ, R12 ;  /* 0x000000ffff0d7224 */ /* 0x000fe400078e000c */
[----:B------:R-:W-:-:S07]  /*3be0*/  IMAD.MOV.U32 R62, RZ, RZ, R61 ;  /* 0x000000ffff3e7224 */ /* 0x000fce00078e003d */
.L_x_27721:
[----:B------:R-:W-:Y:S05]  /*3bf0*/  BSYNC.RECONVERGENT B1 ;  /* 0x0000000000017941 */ /* 0x000fea0003800200 */
.L_x_27719:
        /* <DEDUP_REMOVED lines=11> */
.L_x_27723:
[----:B------:R-:W-:Y:S01]  /*3cb0*/  IMAD.MOV.U32 R10, RZ, RZ, R11 ;  /* 0x000000ffff0a7224 */ /* 0x000fe200078e000b */
[----:B------:R-:W-:Y:S01]  /*3cc0*/  MOV R47, R46 ;  /* 0x0000002e002f7202 */ /* 0x000fe20000000f00 */
[----:B------:R-:W-:Y:S02]  /*3cd0*/  IMAD.MOV.U32 R12, RZ, RZ, R13 ;  /* 0x000000ffff0c7224 */ /* 0x000fe400078e000d */
[----:B------:R-:W-:-:S07]  /*3ce0*/  IMAD.MOV.U32 R61, RZ, RZ, R60 ;  /* 0x000000ffff3d7224 */ /* 0x000fce00078e003c */
.L_x_27724:
[----:B------:R-:W-:Y:S05]  /*3cf0*/  BSYNC.RECONVERGENT B1 ;  /* 0x0000000000017941 */ /* 0x000fea0003800200 */
.L_x_27722:
        /* <DEDUP_REMOVED lines=11> */
.L_x_27726:
[----:B------:R-:W-:Y:S01]  /*3db0*/  IMAD.MOV.U32 R11, RZ, RZ, R10 ;  /* 0x000000ffff0b7224 */ /* 0x000fe200078e000a */
[----:B------:R-:W-:Y:S01]  /*3dc0*/  MOV R46, R49 ;  /* 0x00000031002e7202 */ /* 0x000fe20000000f00 */
[----:B------:R-:W-:Y:S02]  /*3dd0*/  IMAD.MOV.U32 R13, RZ, RZ, R12 ;  /* 0x000000ffff0d7224 */ /* 0x000fe400078e000c */
[----:B------:R-:W-:-:S07]  /*3de0*/  IMAD.MOV.U32 R60, RZ, RZ, R59 ;  /* 0x000000ffff3c7224 */ /* 0x000fce00078e003b */
.L_x_27727:
[----:B------:R-:W-:Y:S05]  /*3df0*/  BSYNC.RECONVERGENT B1 ;  /* 0x0000000000017941 */ /* 0x000fea0003800200 */
.L_x_27725:
        /* <DEDUP_REMOVED lines=11> */
.L_x_27729:
[----:B------:R-:W-:Y:S01]  /*3eb0*/  IMAD.MOV.U32 R10, RZ, RZ, R11 ;  /* 0x000000ffff0a7224 */ /* 0x000fe200078e000b */
[----:B------:R-:W-:Y:S01]  /*3ec0*/  MOV R49, R48 ;  /* 0x0000003000317202 */ /* 0x000fe20000000f00 */
[----:B------:R-:W-:Y:S02]  /*3ed0*/  IMAD.MOV.U32 R12, RZ, RZ, R13 ;  /* 0x000000ffff0c7224 */ /* 0x000fe400078e000d */
[----:B------:R-:W-:-:S07]  /*3ee0*/  IMAD.MOV.U32 R59, RZ, RZ, R58 ;  /* 0x000000ffff3b7224 */ /* 0x000fce00078e003a */
.L_x_27730:
[----:B------:R-:W-:Y:S05]  /*3ef0*/  BSYNC.RECONVERGENT B1 ;  /* 0x0000000000017941 */ /* 0x000fea0003800200 */
.L_x_27728:
        /* <DEDUP_REMOVED lines=11> */
.L_x_27732:
[----:B------:R-:W-:Y:S01]  /*3fb0*/  IMAD.MOV.U32 R14, RZ, RZ, R10 ;  /* 0x000000ffff0e7224 */ /* 0x000fe200078e000a */
[----:B------:R-:W-:Y:S01]  /*3fc0*/  MOV R11, R12 ;  /* 0x0000000c000b7202 */ /* 0x000fe20000000f00 */
[----:B------:R-:W-:Y:S02]  /*3fd0*/  IMAD.MOV.U32 R48, RZ, RZ, R53 ;  /* 0x000000ffff307224 */ /* 0x000fe400078e0035 */
[----:B------:R-:W-:-:S07]  /*3fe0*/  IMAD.MOV.U32 R58, RZ, RZ, R57 ;  /* 0x000000ffff3a7224 */ /* 0x000fce00078e0039 */
.L_x_27733:
[----:B------:R-:W-:Y:S05]  /*3ff0*/  BSYNC.RECONVERGENT B1 ;  /* 0x0000000000017941 */ /* 0x000fea0003800200 */
.L_x_27731:
        /* <DEDUP_REMOVED lines=11> */
.L_x_27735:
[----:B------:R-:W-:Y:S01]  /*40b0*/  IMAD.MOV.U32 R53, RZ, RZ, R9 ;  /* 0x000000ffff357224 */ /* 0x000fe200078e0009 */
[----:B------:R-:W-:Y:S01]  /*40c0*/  MOV R52, R14 ;  /* 0x0000000e00347202 */ /* 0x000fe20000000f00 */
[----:B------:R-:W-:Y:S02]  /*40d0*/  IMAD.MOV.U32 R57, RZ, RZ, R8 ;  /* 0x000000ffff397224 */ /* 0x000fe400078e0008 */
[----:B------:R-:W-:Y:S02]  /*40e0*/  IMAD.MOV.U32 R9, RZ, RZ, R14 ;  /* 0x000000ffff097224 */ /* 0x000fe400078e000e */
[--C-:B------:R-:W-:Y:S02]  /*40f0*/  IMAD.MOV.U32 R56, RZ, RZ, R11.reuse ;  /* 0x000000ffff387224 */ /* 0x100fe400078e000b */
[----:B------:R-:W-:-:S07]  /*4100*/  IMAD.MOV.U32 R8, RZ, RZ, R11 ;  /* 0x000000ffff087224 */ /* 0x000fce00078e000b */
.L_x_27736:
[----:B------:R-:W-:Y:S05]  /*4110*/  BSYNC.RECONVERGENT B1 ;  /* 0x0000000000017941 */ /* 0x000fea0003800200 */
.L_x_27734:
[----:B------:R-:W-:Y:S01]  /*4120*/  IADD3 R7, PT, PT, R7, 0x4, RZ ;  /* 0x0000000407077810 */ /* 0x000fe20007ffe0ff */
[----:B------:R-:W-:Y:S06]  /*4130*/  @P1 BRA `(.L_x_27737) ;  /* 0xffffffe0000c1947 */ /* 0x000fec000383ffff */
.L_x_27643:
[----:B------:R-:W-:Y:S05]  /*4140*/  BSYNC.RECONVERGENT B0 ;  /* 0x0000000000007941 */ /* 0x000fea0003800200 */
.L_x_27642:
[----:B-1----:R-:W-:Y:S01]  /*4150*/  SHFL.DOWN PT, R14, R52, 0x2, 0x1f ;  /* 0x08401f00340e7f89 */ /* 0x002fe200000e0000 */
[----:B------:R-:W0:Y:S01]  /*4160*/  LDCU UR4, c[0x0][0x2f8] ;  /* 0x00005f00ff0477ac */ /* 0x000e220008000800 */
[----:B------:R-:W-:Y:S01]  /*4170*/  ISETP.GT.AND P0, PT, R4, 0x1d, PT ;  /* 0x0000001d0400780c */ /* 0x000fe20003f04270 */
[----:B------:R-:W-:Y:S01]  /*4180*/  BSSY.RECONVERGENT B0, `(.L_x_27738) ;  /* 0x0000270000007945 */ /* 0x000fe20003800200 */
[----:B------:R-:W1:Y:S04]  /*4190*/  SHFL.DOWN PT, R15, R53, 0x2, 0x1f ;  /* 0x08401f00350f7f89 */ /* 0x000e6800000e0000 */
[----:B------:R-:W-:Y:S04]  /*41a0*/  SHFL.DOWN PT, R6, R48, 0x2, 0x1f ;  /* 0x08401f0030067f89 */ /* 0x000fe800000e0000 */
[----:B------:R-:W2:Y:S04]  /*41b0*/  SHFL.DOWN PT, R7, R49, 0x2, 0x1f ;  /* 0x08401f0031077f89 */ /* 0x000ea800000e0000 */
[----:B------:R-:W-:Y:S01]  /*41c0*/  SHFL.DOWN PT, R8, R46, 0x2, 0x1f ;  /* 0x08401f002e087f89 */ /* 0x000fe200000e0000 */
[----:B0-----:R-:W-:-:S03]  /*41d0*/  VIADD R18, R0, -UR4 ;  /* 0x8000000400127c36 */ /* 0x001fc60008000000 */
[----:B------:R-:W0:Y:S04]  /*41e0*/  SHFL.DOWN PT, R9, R47, 0x2, 0x1f ;  /* 0x08401f002f097f89 */ /* 0x000e2800000e0000 */
[----:B------:R-:W-:Y:S04]  /*41f0*/  SHFL.DOWN PT, R12, R42, 0x2, 0x1f ;  /* 0x08401f002a0c7f89 */ /* 0x000fe800000e0000 */
[----:B-1----:R-:W-:Y:S04]  /*4200*/  STL.64 [R18+0x8], R14 ;  /* 0x0000080e12007387 */ /* 0x002fe80000100a00 */
[----:B------:R-:W1:Y:S04]  /*4210*/  SHFL.DOWN PT, R13, R43, 0x2, 0x1f ;  /* 0x08401f002b0d7f89 */ /* 0x000e6800000e0000 */
[----:B--2---:R-:W-:Y:S04]  /*4220*/  STL.64 [R18+0x10], R6 ;  /* 0x0000100612007387 */ /* 0x004fe80000100a00 */
[----:B------:R-:W-:Y:S04]  /*4230*/  SHFL.DOWN PT, R14, R40, 0x2, 0x1f ;  /* 0x08401f00280e7f89 */ /* 0x000fe800000e0000 */
        /* <DEDUP_REMOVED lines=86> */
[----:B----4-:R-:W-:Y:S04]  /*47a0*/  STL.64 [R18], R6 ;  /* 0x0000000612007387 */ /* 0x010fe80000100a00 */
[----:B-----5:R0:W-:Y:S02]  /*47b0*/  STL.64 [R18+0xe0], R10 ;  /* 0x0000e00a12007387 */ /* 0x0201e40000100a00 */
[----:B0-----:R-:W-:Y:S01]  /*47c0*/  IMAD.MOV.U32 R11, RZ, RZ, R5 ;  /* 0x000000ffff0b7224 */ /* 0x001fe200078e0005 */
[----:B------:R-:W-:Y:S06]  /*47d0*/  @P0 BRA `(.L_x_27739) ;  /* 0x0000002000280947 */ /* 0x000fec0003800000 */
[----:B------:R-:W-:Y:S01]  /*47e0*/  FSETP.GT.FTZ.AND P0, PT, R5, R6, PT ;  /* 0x000000060500720b */ /* 0x000fe20003f14000 */
[----:B------:R-:W-:-:S03]  /*47f0*/  VIADD R18, R18, 0x88 ;  /* 0x0000008812127836 */ /* 0x000fc60000000000 */
[----:B------:R-:W-:Y:S02]  /*4800*/  FSEL R11, R5, R6, P0 ;  /* 0x00000006050b7208 */ /* 0x000fe40000000000 */
[----:B------:R-:W-:Y:S02]  /*4810*/  FSEL R6, R6, R5, P0 ;  /* 0x0000000506067208 */ /* 0x000fe40000000000 */
[----:B------:R-:W-:Y:S02]  /*4820*/  FSEL R5, R88, R7, P0 ;  /* 0x0000000758057208 */ /* 0x000fe40000000000 */
[----:B------:R-:W-:Y:S01]  /*4830*/  FSEL R88, R7, R88, P0 ;  /* 0x0000005807587208 */ /* 0x000fe20000000000 */
[----:B------:R-:W-:Y:S01]  /*4840*/  FADD.FTZ R6, -R11, R6 ;  /* 0x000000060b067221 */ /* 0x000fe20000010100 */
[----:B------:R-:W-:-:S03]  /*4850*/  MOV R7, R52 ;  /* 0x0000003400077202 */ /* 0x000fc60000000f00 */
[----:B------:R-:W-:Y:S01]  /*4860*/  FMUL.FTZ R8, R6, 1.4426950216293334961 ;  /* 0x3fb8aa3b06087820 */ /* 0x000fe20000410000 */
[----:B------:R-:W-:-:S05]  /*4870*/  IMAD.MOV.U32 R6, RZ, RZ, R56 ;  /* 0x000000ffff067224 */ /* 0x000fca00078e0038 */
[----:B------:R-:W0:Y:S02]  /*4880*/  MUFU.EX2 R8, R8 ;  /* 0x0000000800087308 */ /* 0x000e240000000800 */
[----:B0-----:R-:W-:Y:S01]  /*4890*/  FFMA.FTZ R88, R88, R8, R5 ;  /* 0x0000000858587223 */ /* 0x001fe20000010005 */
[----:B------:R-:W-:-:S07]  /*48a0*/  IMAD.MOV.U32 R5, RZ, RZ, RZ ;  /* 0x000000ffff057224 */ /* 0x000fce00078e00ff */
.L_x_27833:
        /* <DEDUP_REMOVED lines=20> */
.L_x_27741:
[----:B------:R-:W-:Y:S01]  /*49f0*/  MOV R8, R55 ;  /* 0x0000003700087202 */ /* 0x000fe20000000f00 */
[----:B------:R-:W-:Y:S02]  /*4a00*/  IMAD.MOV.U32 R10, RZ, RZ, R87 ;  /* 0x000000ffff0a7224 */ /* 0x000fe400078e0057 */
[----:B------:R-:W-:Y:S02]  /*4a10*/  IMAD.MOV.U32 R55, RZ, RZ, R54 ;  /* 0x000000ffff377224 */ /* 0x000fe400078e0036 */
[----:B------:R-:W-:-:S07]  /*4a20*/  IMAD.MOV.U32 R87, RZ, RZ, R86 ;  /* 0x000000ffff577224 */ /* 0x000fce00078e0056 */
.L_x_27742:
[----:B------:R-:W-:Y:S05]  /*4a30*/  BSYNC.RECONVERGENT B1 ;  /* 0x0000000000017941 */ /* 0x000fea0003800200 */
.L_x_27740:
        /* <DEDUP_REMOVED lines=11> */
.L_x_27744:
[----:B------:R-:W-:Y:S01]  /*4af0*/  MOV R9, R8 ;  /* 0x0000000800097202 */ /* 0x000fe20000000f00 */
[----:B------:R-:W-:Y:S02]  /*4b00*/  IMAD.MOV.U32 R13, RZ, RZ, R10 ;  /* 0x000000ffff0d7224 */ /* 0x000fe400078e000a */
[----:B------:R-:W-:Y:S02]  /*4b10*/  IMAD.MOV.U32 R54, RZ, RZ, R3 ;  /* 0x000000ffff367224 */ /* 0x000fe400078e0003 */
[----:B------:R-:W-:-:S07]  /*4b20*/  IMAD.MOV.U32 R86, RZ, RZ, R85 ;  /* 0x000000ffff567224 */ /* 0x000fce00078e0055 */
.L_x_27745:
[----:B------:R-:W-:Y:S05]  /*4b30*/  BSYNC.RECONVERGENT B1 ;  /* 0x0000000000017941 */ /* 0x000fea0003800200 */
.L_x_27743:
        /* <DEDUP_REMOVED lines=11> */
.L_x_27747:
[----:B------:R-:W-:Y:S01]  /*4bf0*/  MOV R8, R9 ;  /* 0x0000000900087202 */ /* 0x000fe20000000f00 */
[----:B------:R-:W-:Y:S02]  /*4c00*/  IMAD.MOV.U32 R10, RZ, RZ, R13 ;  /* 0x000000ffff0a7224 */ /* 0x000fe400078e000d */
[----:B------:R-:W-:Y:S02]  /*4c10*/  IMAD.MOV.U32 R3, RZ, RZ, R2 ;  /* 0x000000ffff037224 */ /* 0x000fe400078e0002 */
[----:B------:R-:W-:-:S07]  /*4c20*/  IMAD.MOV.U32 R85, RZ, RZ, R84 ;  /* 0x000000ffff557224 */ /* 0x000fce00078e0054 */
.L_x_27748:
[----:B------:R-:W-:Y:S05]  /*4c30*/  BSYNC.RECONVERGENT B1 ;  /* 0x0000000000017941 */ /* 0x000fea0003800200 */
.L_x_27746:
        /* <DEDUP_REMOVED lines=11> */
.L_x_27750:
[----:B------:R-:W-:Y:S01]  /*4cf0*/  MOV R9, R8 ;  /* 0x0000000800097202 */ /* 0x000fe20000000f00 */
[----:B------:R-:W-:Y:S02]  /*4d00*/  IMAD.MOV.U32 R13, RZ, RZ, R10 ;  /* 0x000000ffff0d7224 */ /* 0x000fe400078e000a */
[----:B------:R-:W-:Y:S02]  /*4d10*/  IMAD.MOV.U32 R2, RZ, RZ, R25 ;  /* 0x000000ffff027224 */ /* 0x000fe400078e0019 */
[----:B------:R-:W-:-:S07]  /*4d20*/  IMAD.MOV.U32 R84, RZ, RZ, R83 ;  /* 0x000000ffff547224 */ /* 0x000fce00078e0053 */
.L_x_27751:
[----:B------:R-:W-:Y:S05]  /*4d30*/  BSYNC.RECONVERGENT B1 ;  /* 0x0000000000017941 */ /* 0x000fea0003800200 */
.L_x_27749:
        /* <DEDUP_REMOVED lines=11> */
.L_x_27753:
[----:B------:R-:W-:Y:S01]  /*4df0*/  MOV R8, R9 ;  /* 0x0000000900087202 */ /* 0x000fe20000000f00 */
[----:B------:R-:W-:Y:S02]  /*4e00*/  IMAD.MOV.U32 R10, RZ, RZ, R13 ;  /* 0x000000ffff0a7224 */ /* 0x000fe400078e000d */
[----:B------:R-:W-:Y:S02]  /*4e10*/  IMAD.MOV.U32 R25, RZ, RZ, R24 ;  /* 0x000000ffff197224 */ /* 0x000fe400078e0018 */
[----:B------:R-:W-:-:S07]  /*4e20*/  IMAD.MOV.U32 R83, RZ, RZ, R82 ;  /* 0x000000ffff537224 */ /* 0x000fce00078e0052 */
.L_x_27754:
[----:B------:R-:W-:Y:S05]  /*4e30*/  BSYNC.RECONVERGENT B1 ;  /* 0x0000000000017941 */ /* 0x000fea0003800200 */
.L_x_27752:
        /* <DEDUP_REMOVED lines=11> */
.L_x_27756:
[----:B------:R-:W-:Y:S01]  /*4ef0*/  MOV R9, R8 ;  /* 0x0000000800097202 */ /* 0x000fe20000000f00 */
[----:B------:R-:W-:Y:S02]  /*4f00*/  IMAD.MOV.U32 R13, RZ, RZ, R10 ;  /* 0x000000ffff0d7224 */ /* 0x000fe400078e000a */
[----:B------:R-:W-:Y:S02]  /*4f10*/  IMAD.MOV.U32 R24, RZ, RZ, R27 ;  /* 0x000000ffff187224 */ /* 0x000fe400078e001b */
[----:B------:R-:W-:-:S07]  /*4f20*/  IMAD.MOV.U32 R82, RZ, RZ, R81 ;  /* 0x000000ffff527224 */ /* 0x000fce00078e0051 */
.L_x_27757:
[----:B------:R-:W-:Y:S05]  /*4f30*/  BSYNC.RECONVERGENT B1 ;  /* 0x0000000000017941 */ /* 0x000fea0003800200 */
.L_x_27755:
        /* <DEDUP_REMOVED lines=11> */
.L_x_27759:
[----:B------:R-:W-:Y:S01]  /*4ff0*/  MOV R8, R9 ;  /* 0x0000000900087202 */ /* 0x000fe20000000f00 */
[----:B------:R-:W-:Y:S02]  /*5000*/  IMAD.MOV.U32 R10, RZ, RZ, R13 ;  /* 0x000000ffff0a7224 */ /* 0x000fe400078e000d */
[----:B------:R-:W-:Y:S02]  /*5010*/  IMAD.MOV.U32 R27, RZ, RZ, R26 ;  /* 0x000000ffff1b7224 */ /* 0x000fe400078e001a */
[----:B------:R-:W-:-:S07]  /*5020*/  IMAD.MOV.U32 R81, RZ, RZ, R80 ;  /* 0x000000ffff517224 */ /* 0x000fce00078e0050 */
.L_x_27760:
[----:B------:R-:W-:Y:S05]  /*5030*/  BSYNC.RECONVERGENT B1 ;  /* 0x0000000000017941 */ /* 0x000fea0003800200 */
.L_x_27758:
        /* <DEDUP_REMOVED lines=11> */
.L_x_27762:
[----:B------:R-:W-:Y:S01]  /*50f0*/  MOV R9, R8 ;  /* 0x0000000800097202 */ /* 0x000fe20000000f00 */
[----:B------:R-:W-:Y:S02]  /*5100*/  IMAD.MOV.U32 R13, RZ, RZ, R10 ;  /* 0x000000ffff0d7224 */ /* 0x000fe400078e000a */
[----:B------:R-:W-:Y:S02]  /*5110*/  IMAD.MOV.U32 R26, RZ, RZ, R29 ;  /* 0x000000ffff1a7224 */ /* 0x000fe400078e001d */
[----:B------:R-:W-:-:S07]  /*5120*/  IMAD.MOV.U32 R80, RZ, RZ, R79 ;  /* 0x000000ffff507224 */ /* 0x000fce00078e004f */
.L_x_27763:
[----:B------:R-:W-:Y:S05]  /*5130*/  BSYNC.RECONVERGENT B1 ;  /* 0x0000000000017941 */ /* 0x000fea0003800200 */
.L_x_27761:
        /* <DEDUP_REMOVED lines=11> */
.L_x_27765:
[----:B------:R-:W-:Y:S01]  /*51f0*/  MOV R8, R9 ;  /* 0x0000000900087202 */ /* 0x000fe20000000f00 */
[----:B------:R-:W-:Y:S02]  /*5200*/  IMAD.MOV.U32 R10, RZ, RZ, R13 ;  /* 0x000000ffff0a7224 */ /* 0x000fe400078e000d */
[----:B------:R-:W-:Y:S02]  /*5210*/  IMAD.MOV.U32 R29, RZ, RZ, R28 ;  /* 0x000000ffff1d7224 */ /* 0x000fe400078e001c */
[----:B------:R-:W-:-:S07]  /*5220*/  IMAD.MOV.U32 R79, RZ, RZ, R78 ;  /* 0x000000ffff4f7224 */ /* 0x000fce00078e004e */
.L_x_27766:
[----:B------:R-:W-:Y:S05]  /*5230*/  BSYNC.RECONVERGENT B1 ;  /* 0x0000000000017941 */ /* 0x000fea0003800200 */
.L_x_27764:
        /* <DEDUP_REMOVED lines=11> */
.L_x_27768:
[----:B------:R-:W-:Y:S01]  /*52f0*/  MOV R9, R8 ;  /* 0x0000000800097202 */ /* 0x000fe20000000f00 */
[----:B------:R-:W-:Y:S02]  /*5300*/  IMAD.MOV.U32 R13, RZ, RZ, R10 ;  /* 0x000000ffff0d7224 */ /* 0x000fe400078e000a */
[----:B------:R-:W-:Y:S02]  /*5310*/  IMAD.MOV.U32 R28, RZ, RZ, R31 ;  /* 0x000000ffff1c7224 */ /* 0x000fe400078e001f */
[----:B------:R-:W-:-:S07]  /*5320*/  IMAD.MOV.U32 R78, RZ, RZ, R77 ;  /* 0x000000ffff4e7224 */ /* 0x000fce00078e004d */
.L_x_27769:
[----:B------:R-:W-:Y:S05]  /*5330*/  BSYNC.RECONVERGENT B1 ;  /* 0x0000000000017941 */ /* 0x000fea0003800200 */
.L_x_27767:
        /* <DEDUP_REMOVED lines=11> */
.L_x_27771:
[----:B------:R-:W-:Y:S01]  /*53f0*/  MOV R8, R9 ;  /* 0x0000000900087202 */ /* 0x000fe20000000f00 */
[----:B------:R-:W-:Y:S02]  /*5400*/  IMAD.MOV.U32 R10, RZ, RZ, R13 ;  /* 0x000000ffff0a7224 */ /* 0x000fe400078e000d */
[----:B------:R-:W-:Y:S02]  /*5410*/  IMAD.MOV.U32 R31, RZ, RZ, R30 ;  /* 0x000000ffff1f7224 */ /* 0x000fe400078e001e */
[----:B------:R-:W-:-:S07]  /*5420*/  IMAD.MOV.U32 R77, RZ, RZ, R76 ;  /* 0x000000ffff4d7224 */ /* 0x000fce00078e004c */
.L_x_27772:
[----:B------:R-:W-:Y:S05]  /*5430*/  BSYNC.RECONVERGENT B1 ;  /* 0x0000000000017941 */ /* 0x000fea0003800200 */
.L_x_27770:
        /* <DEDUP_REMOVED lines=11> */
.L_x_27774:
[----:B------:R-:W-:Y:S01]  /*54f0*/  MOV R9, R8 ;  /* 0x0000000800097202 */ /* 0x000fe20000000f00 */
[----:B------:R-:W-:Y:S02]  /*5500*/  IMAD.MOV.U32 R13, RZ, RZ, R10 ;  /* 0x000000ffff0d7224 */ /* 0x000fe400078e000a */
[----:B------:R-:W-:Y:S02]  /*5510*/  IMAD.MOV.U32 R30, RZ, RZ, R33 ;  /* 0x000000ffff1e7224 */ /* 0x000fe400078e0021 */
[----:B------:R-:W-:-:S07]  /*5520*/  IMAD.MOV.U32 R76, RZ, RZ, R75 ;  /* 0x000000ffff4c7224 */ /* 0x000fce00078e004b */
.L_x_27775:
[----:B------:R-:W-:Y:S05]  /*5530*/  BSYNC.RECONVERGENT B1 ;  /* 0x0000000000017941 */ /* 0x000fea0003800200 */
.L_x_27773:
        /* <DEDUP_REMOVED lines=11> */
.L_x_27777:
[----:B------:R-:W-:Y:S01]  /*55f0*/  MOV R8, R9 ;  /* 0x0000000900087202 */ /* 0x000fe20000000f00 */
[----:B------:R-:W-:Y:S02]  /*5600*/  IMAD.MOV.U32 R10, RZ, RZ, R13 ;  /* 0x000000ffff0a7224 */ /* 0x000fe400078e000d */
[----:B------:R-:W-:Y:S02]  /*5610*/  IMAD.MOV.U32 R33, RZ, RZ, R32 ;  /* 0x000000ffff217224 */ /* 0x000fe400078e0020 */
[----:B------:R-:W-:-:S07]  /*5620*/  IMAD.MOV.U32 R75, RZ, RZ, R74 ;  /* 0x000000ffff4b7224 */ /* 0x000fce00078e004a */
.L_x_27778:
[----:B------:R-:W-:Y:S05]  /*5630*/  BSYNC.RECONVERGENT B1 ;  /* 0x0000000000017941 */ /* 0x000fea0003800200 */
.L_x_27776:
        /* <DEDUP_REMOVED lines=11> */
.L_x_27780:
[----:B------:R-:W-:Y:S01]  /*56f0*/  MOV R9, R8 ;  /* 0x0000000800097202 */ /* 0x000fe20000000f00 */
[----:B------:R-:W-:Y:S02]  /*5700*/  IMAD.MOV.U32 R13, RZ, RZ, R10 ;  /* 0x000000ffff0d7224 */ /* 0x000fe400078e000a */
[----:B------:R-:W-:Y:S02]  /*5710*/  IMAD.MOV.U32 R32, RZ, RZ, R35 ;  /* 0x000000ffff207224 */ /* 0x000fe400078e0023 */
[----:B------:R-:W-:-:S07]  /*5720*/  IMAD.MOV.U32 R74, RZ, RZ, R73 ;  /* 0x000000ffff4a7224 */ /* 0x000fce00078e0049 */
.L_x_27781:
[----:B------:R-:W-:Y:S05]  /*5730*/  BSYNC.RECONVERGENT B1 ;  /* 0x0000000000017941 */ /* 0x000fea0003800200 */
.L_x_27779:
        /* <DEDUP_REMOVED lines=11> */
.L_x_27783:
[----:B------:R-:W-:Y:S01]  /*57f0*/  MOV R8, R9 ;  /* 0x0000000900087202 */ /* 0x000fe20000000f00 */
[----:B------:R-:W-:Y:S02]  /*5800*/  IMAD.MOV.U32 R10, RZ, RZ, R13 ;  /* 0x000000ffff0a7224 */ /* 0x000fe400078e000d */
[----:B------:R-:W-:Y:S02]  /*5810*/  IMAD.MOV.U32 R35, RZ, RZ, R34 ;  /* 0x000000ffff237224 */ /* 0x000fe400078e0022 */
[----:B------:R-:W-:-:S07]  /*5820*/  IMAD.MOV.U32 R73, RZ, RZ, R72 ;  /* 0x000000ffff497224 */ /* 0x000fce00078e0048 */
.L_x_27784:
[----:B------:R-:W-:Y:S05]  /*5830*/  BSYNC.RECONVERGENT B1 ;  /* 0x0000000000017941 */ /* 0x000fea0003800200 */
.L_x_27782:
        /* <DEDUP_REMOVED lines=11> */
.L_x_27786:
[----:B------:R-:W-:Y:S01]  /*58f0*/  MOV R9, R8 ;  /* 0x0000000800097202 */ /* 0x000fe20000000f00 */
[----:B------:R-:W-:Y:S02]  /*5900*/  IMAD.MOV.U32 R13, RZ, RZ, R10 ;  /* 0x000000ffff0d7224 */ /* 0x000fe400078e000a */
[----:B------:R-:W-:Y:S02]  /*5910*/  IMAD.MOV.U32 R34, RZ, RZ, R37 ;  /* 0x000000ffff227224 */ /* 0x000fe400078e0025 */
[----:B------:R-:W-:-:S07]  /*5920*/  IMAD.MOV.U32 R72, RZ, RZ, R71 ;  /* 0x000000ffff487224 */ /* 0x000fce00078e0047 */
.L_x_27787:
[----:B------:R-:W-:Y:S05]  /*5930*/  BSYNC.RECONVERGENT B1 ;  /* 0x0000000000017941 */ /* 0x000fea0003800200 */
.L_x_27785:
        /* <DEDUP_REMOVED lines=11> */
.L_x_27789:
[----:B------:R-:W-:Y:S01]  /*59f0*/  MOV R8, R9 ;  /* 0x0000000900087202 */ /* 0x000fe20000000f00 */
[----:B------:R-:W-:Y:S02]  /*5a00*/  IMAD.MOV.U32 R10, RZ, RZ, R13 ;  /* 0x000000ffff0a7224 */ /* 0x000fe400078e000d */
[----:B------:R-:W-:Y:S02]  /*5a10*/  IMAD.MOV.U32 R37, RZ, RZ, R36 ;  /* 0x000000ffff257224 */ /* 0x000fe400078e0024 */
[----:B------:R-:W-:-:S07]  /*5a20*/  IMAD.MOV.U32 R71, RZ, RZ, R70 ;  /* 0x000000ffff477224 */ /* 0x000fce00078e0046 */
.L_x_27790:
[----:B------:R-:W-:Y:S05]  /*5a30*/  BSYNC.RECONVERGENT B1 ;  /* 0x0000000000017941 */ /* 0x000fea0003800200 */
.L_x_27788:
        /* <DEDUP_REMOVED lines=11> */
.L_x_27792:
[----:B------:R-:W-:Y:S01]  /*5af0*/  MOV R9, R8 ;  /* 0x0000000800097202 */ /* 0x000fe20000000f00 */
[----:B------:R-:W-:Y:S02]  /*5b00*/  IMAD.MOV.U32 R13, RZ, RZ, R10 ;  /* 0x000000ffff0d7224 */ /* 0x000fe400078e000a */
[----:B------:R-:W-:Y:S02]  /*5b10*/  IMAD.MOV.U32 R36, RZ, RZ, R39 ;  /* 0x000000ffff247224 */ /* 0x000fe400078e0027 */
[----:B------:R-:W-:-:S07]  /*5b20*/  IMAD.MOV.U32 R70, RZ, RZ, R69 ;  /* 0x000000ffff467224 */ /* 0x000fce00078e0045 */
.L_x_27793:
[----:B------:R-:W-:Y:S05]  /*5b30*/  BSYNC.RECONVERGENT B1 ;  /* 0x0000000000017941 */ /* 0x000fea0003800200 */
.L_x_27791:
        /* <DEDUP_REMOVED lines=11> */
.L_x_27795:
[----:B------:R-:W-:Y:S01]  /*5bf0*/  MOV R8, R9 ;  /* 0x0000000900087202 */ /* 0x000fe20000000f00 */
[----:B------:R-:W-:Y:S02]  /*5c00*/  IMAD.MOV.U32 R10, RZ, RZ, R13 ;  /* 0x000000ffff0a7224 */ /* 0x000fe400078e000d */
[----:B------:R-:W-:Y:S02]  /*5c10*/  IMAD.MOV.U32 R39, RZ, RZ, R38 ;  /* 0x000000ffff277224 */ /* 0x000fe400078e0026 */
[----:B------:R-:W-:-:S07]  /*5c20*/  IMAD.MOV.U32 R69, RZ, RZ, R68 ;  /* 0x000000ffff457224 */ /* 0x000fce00078e0044 */
.L_x_27796:
[----:B------:R-:W-:Y:S05]  /*5c30*/  BSYNC.RECONVERGENT B1 ;  /* 0x0000000000017941 */ /* 0x000fea0003800200 */
.L_x_27794:
        /* <DEDUP_REMOVED lines=11> */
.L_x_27798:
[----:B------:R-:W-:Y:S01]  /*5cf0*/  MOV R9, R8 ;  /* 0x0000000800097202 */ /* 0x000fe20000000f00 */
[----:B------:R-:W-:Y:S02]  /*5d00*/  IMAD.MOV.U32 R13, RZ, RZ, R10 ;  /* 0x000000ffff0d7224 */ /* 0x000fe400078e000a */
[----:B------:R-:W-:Y:S02]  /*5d10*/  IMAD.MOV.U32 R38, RZ, RZ, R41 ;  /* 0x000000ffff267224 */ /* 0x000fe400078e0029 */
[----:B------:R-:W-:-:S07]  /*5d20*/  IMAD.MOV.U32 R68, RZ, RZ, R67 ;  /* 0x000000ffff447224 */ /* 0x000fce00078e0043 */
.L_x_27799:
[----:B------:R-:W-:Y:S05]  /*5d30*/  BSYNC.RECONVERGENT B1 ;  /* 0x0000000000017941 */ /* 0x000fea0003800200 */
.L_x_27797:
        /* <DEDUP_REMOVED lines=11> */
.L_x_27801:
[----:B------:R-:W-:Y:S01]  /*5df0*/  MOV R8, R9 ;  /* 0x0000000900087202 */ /* 0x000fe20000000f00 */
[----:B------:R-:W-:Y:S02]  /*5e00*/  IMAD.MOV.U32 R10, RZ, RZ, R13 ;  /* 0x000000ffff0a7224 */ /* 0x000fe400078e000d */
[----:B------:R-:W-:Y:S02]  /*5e10*/  IMAD.MOV.U32 R41, RZ, RZ, R40 ;  /* 0x000000ffff297224 */ /* 0x000fe400078e0028 */
[----:B------:R-:W-:-:S07]  /*5e20*/  IMAD.MOV.U32 R67, RZ, RZ, R66 ;  /* 0x000000ffff437224 */ /* 0x000fce00078e0042 */
.L_x_27802:
[----:B------:R-:W-:Y:S05]  /*5e30*/  BSYNC.RECONVERGENT B1 ;  /* 0x0000000000017941 */ /* 0x000fea0003800200 */
.L_x_27800:
        /* <DEDUP_REMOVED lines=11> */
.L_x_27804:
[----:B------:R-:W-:Y:S01]  /*5ef0*/  MOV R9, R8 ;  /* 0x0000000800097202 */ /* 0x000fe20000000f00 */
[----:B------:R-:W-:Y:S02]  /*5f00*/  IMAD.MOV.U32 R13, RZ, RZ, R10 ;  /* 0x000000ffff0d7224 */ /* 0x000fe400078e000a */
[----:B------:R-:W-:Y:S02]  /*5f10*/  IMAD.MOV.U32 R40, RZ, RZ, R43 ;  /* 0x000000ffff287224 */ /* 0x000fe400078e002b */
[----:B------:R-:W-:-:S07]  /*5f20*/  IMAD.MOV.U32 R66, RZ, RZ, R65 ;  /* 0x000000ffff427224 */ /* 0x000fce00078e0041 */
.L_x_27805:
[----:B------:R-:W-:Y:S05]  /*5f30*/  BSYNC.RECONVERGENT B1 ;  /* 0x0000000000017941 */ /* 0x000fea0003800200 */
.L_x_27803:
        /* <DEDUP_REMOVED lines=11> */
.L_x_27807:
[----:B------:R-:W-:Y:S01]  /*5ff0*/  MOV R8, R9 ;  /* 0x0000000900087202 */ /* 0x000fe20000000f00 */
[----:B------:R-:W-:Y:S02]  /*6000*/  IMAD.MOV.U32 R10, RZ, RZ, R13 ;  /* 0x000000ffff0a7224 */ /* 0x000fe400078e000d */
[----:B------:R-:W-:Y:S02]  /*6010*/  IMAD.MOV.U32 R43, RZ, RZ, R42 ;  /* 0x000000ffff2b7224 */ /* 0x000fe400078e002a */
[----:B------:R-:W-:-:S07]  /*6020*/  IMAD.MOV.U32 R65, RZ, RZ, R64 ;  /* 0x000000ffff417224 */ /* 0x000fce00078e0040 */
.L_x_27808:
[----:B------:R-:W-:Y:S05]  /*6030*/  BSYNC.RECONVERGENT B1 ;  /* 0x0000000000017941 */ /* 0x000fea0003800200 */
.L_x_27806:
        /* <DEDUP_REMOVED lines=11> */
.L_x_27810:
[----:B------:R-:W-:Y:S01]  /*60f0*/  MOV R9, R8 ;  /* 0x0000000800097202 */ /* 0x000fe20000000f00 */
[----:B------:R-:W-:Y:S02]  /*6100*/  IMAD.MOV.U32 R13, RZ, RZ, R10 ;  /* 0x000000ffff0d7224 */ /* 0x000fe400078e000a */
[----:B------:R-:W-:Y:S02]  /*6110*/  IMAD.MOV.U32 R42, RZ, RZ, R45 ;  /* 0x000000ffff2a7224 */ /* 0x000fe400078e002d */
[----:B------:R-:W-:-:S07]  /*6120*/  IMAD.MOV.U32 R64, RZ, RZ, R63 ;  /* 0x000000ffff407224 */ /* 0x000fce00078e003f */
.L_x_27811:
[----:B------:R-:W-:Y:S05]  /*6130*/  BSYNC.RECONVERGENT B1 ;  /* 0x0000000000017941 */ /* 0x000fea0003800200 */
.L_x_27809:
        /* <DEDUP_REMOVED lines=11> */
.L_x_27813:
[----:B------:R-:W-:Y:S01]  /*61f0*/  MOV R8, R9 ;  /* 0x0000000900087202 */ /* 0x000fe20000000f00 */
[----:B------:R-:W-:Y:S02]  /*6200*/  IMAD.MOV.U32 R10, RZ, RZ, R13 ;  /* 0x000000ffff0a7224 */ /* 0x000fe400078e000d */
[----:B------:R-:W-:Y:S02]  /*6210*/  IMAD.MOV.U32 R45, RZ, RZ, R44 ;  /* 0x000000ffff2d7224 */ /* 0x000fe400078e002c */
[----:B------:R-:W-:-:S07]  /*6220*/  IMAD.MOV.U32 R63, RZ, RZ, R62 ;  /* 0x000000ffff3f7224 */ /* 0x000fce00078e003e */
.L_x_27814:
[----:B------:R-:W-:Y:S05]  /*6230*/  BSYNC.RECONVERGENT B1 ;  /* 0x0000000000017941 */ /* 0x000fea0003800200 */
.L_x_27812:
        /* <DEDUP_REMOVED lines=11> */
.L_x_27816:
[----:B------:R-:W-:Y:S01]  /*62f0*/  MOV R9, R8 ;  /* 0x0000000800097202 */ /* 0x000fe20000000f00 */
[----:B------:R-:W-:Y:S02]  /*6300*/  IMAD.MOV.U32 R13, RZ, RZ, R10 ;  /* 0x000000ffff0d7224 */ /* 0x000fe400078e000a */
[----:B------:R-:W-:Y:S02]  /*6310*/  IMAD.MOV.U32 R44, RZ, RZ, R47 ;  /* 0x000000ffff2c7224 */ /* 0x000fe400078e002f */
[----:B------:R-:W-:-:S07]  /*6320*/  IMAD.MOV.U32 R62, RZ, RZ, R61 ;  /* 0x000000ffff3e7224 */ /* 0x000fce00078e003d */
.L_x_27817:
[----:B------:R-:W-:Y:S05]  /*6330*/  BSYNC.RECONVERGENT B1 ;  /* 0x0000000000017941 */ /* 0x000fea0003800200 */
.L_x_27815:
        /* <DEDUP_REMOVED lines=11> */
.L_x_27819:
[----:B------:R-:W-:Y:S01]  /*63f0*/  MOV R8, R9 ;  /* 0x0000000900087202 */ /* 0x000fe20000000f00 */
[----:B------:R-:W-:Y:S02]  /*6400*/  IMAD.MOV.U32 R10, RZ, RZ, R13 ;  /* 0x000000ffff0a7224 */ /* 0x000fe400078e000d */
[----:B------:R-:W-:Y:S02]  /*6410*/  IMAD.MOV.U32 R47, RZ, RZ, R46 ;  /* 0x000000ffff2f7224 */ /* 0x000fe400078e002e */
[----:B------:R-:W-:-:S07]  /*6420*/  IMAD.MOV.U32 R61, RZ, RZ, R60 ;  /* 0x000000ffff3d7224 */ /* 0x000fce00078e003c */
.L_x_27820:
[----:B------:R-:W-:Y:S05]  /*6430*/  BSYNC.RECONVERGENT B1 ;  /* 0x0000000000017941 */ /* 0x000fea0003800200 */
.L_x_27818:
        /* <DEDUP_REMOVED lines=11> */
.L_x_27822:
[----:B------:R-:W-:Y:S01]  /*64f0*/  MOV R9, R8 ;  /* 0x0000000800097202 */ /* 0x000fe20000000f00 */
[----:B------:R-:W-:Y:S02]  /*6500*/  IMAD.MOV.U32 R13, RZ, RZ, R10 ;  /* 0x000000ffff0d7224 */ /* 0x000fe400078e000a */
[----:B------:R-:W-:Y:S02]  /*6510*/  IMAD.MOV.U32 R46, RZ, RZ, R49 ;  /* 0x000000ffff2e7224 */ /* 0x000fe400078e0031 */
[----:B------:R-:W-:-:S07]  /*6520*/  IMAD.MOV.U32 R60, RZ, RZ, R59 ;  /* 0x000000ffff3c7224 */ /* 0x000fce00078e003b */
.L_x_27823:
[----:B------:R-:W-:Y:S05]  /*6530*/  BSYNC.RECONVERGENT B1 ;  /* 0x0000000000017941 */ /* 0x000fea0003800200 */
.L_x_27821:
        /* <DEDUP_REMOVED lines=11> */
.L_x_27825:
[----:B------:R-:W-:Y:S01]  /*65f0*/  MOV R8, R9 ;  /* 0x0000000900087202 */ /* 0x000fe20000000f00 */
[----:B------:R-:W-:Y:S02]  /*6600*/  IMAD.MOV.U32 R10, RZ, RZ, R13 ;  /* 0x000000ffff0a7224 */ /* 0x000fe400078e000d */
[----:B------:R-:W-:Y:S02]  /*6610*/  IMAD.MOV.U32 R49, RZ, RZ, R48 ;  /* 0x000000ffff317224 */ /* 0x000fe400078e0030 */
[----:B------:R-:W-:-:S07]  /*6620*/  IMAD.MOV.U32 R59, RZ, RZ, R58 ;  /* 0x000000ffff3b7224 */ /* 0x000fce00078e003a */
.L_x_27826:
[----:B------:R-:W-:Y:S05]  /*6630*/  BSYNC.RECONVERGENT B1 ;  /* 0x0000000000017941 */ /* 0x000fea0003800200 */
.L_x_27824:
        /* <DEDUP_REMOVED lines=11> */
.L_x_27828:
[----:B------:R-:W-:Y:S01]  /*66f0*/  MOV R12, R8 ;  /* 0x00000008000c7202 */ /* 0x000fe20000000f00 */
[----:B------:R-:W-:Y:S02]  /*6700*/  IMAD.MOV.U32 R48, RZ, RZ, R53 ;  /* 0x000000ffff307224 */ /* 0x000fe400078e0035 */
[----:B------:R-:W-:Y:S02]  /*6710*/  IMAD.MOV.U32 R9, RZ, RZ, R10 ;  /* 0x000000ffff097224 */ /* 0x000fe400078e000a */
[----:B------:R-:W-:-:S07]  /*6720*/  IMAD.MOV.U32 R58, RZ, RZ, R57 ;  /* 0x000000ffff3a7224 */ /* 0x000fce00078e0039 */
.L_x_27829:
[----:B------:R-:W-:Y:S05]  /*6730*/  BSYNC.RECONVERGENT B1 ;  /* 0x0000000000017941 */ /* 0x000fea0003800200 */
.L_x_27827:
        /* <DEDUP_REMOVED lines=11> */
.L_x_27831:
[----:B------:R-:W-:Y:S01]  /*67f0*/  MOV R53, R7 ;  /* 0x0000000700357202 */ /* 0x000fe20000000f00 */
[----:B------:R-:W-:Y:S01]  /*6800*/  IMAD.MOV.U32 R57, RZ, RZ, R6 ;  /* 0x000000ffff397224 */ /* 0x000fe200078e0006 */
[----:B------:R-:W-:Y:S01]  /*6810*/  MOV R56, R9 ;  /* 0x0000000900387202 */ /* 0x000fe20000000f00 */
[--C-:B------:R-:W-:Y:S02]  /*6820*/  IMAD.MOV.U32 R52, RZ, RZ, R12.reuse ;  /* 0x000000ffff347224 */ /* 0x100fe400078e000c */
[----:B------:R-:W-:Y:S02]  /*6830*/  IMAD.MOV.U32 R7, RZ, RZ, R12 ;  /* 0x000000ffff077224 */ /* 0x000fe400078e000c */
[----:B------:R-:W-:-:S07]  /*6840*/  IMAD.MOV.U32 R6, RZ, RZ, R9 ;  /* 0x000000ffff067224 */ /* 0x000fce00078e0009 */
.L_x_27832:
[----:B------:R-:W-:Y:S05]  /*6850*/  BSYNC.RECONVERGENT B1 ;  /* 0x0000000000017941 */ /* 0x000fea0003800200 */
.L_x_27830:
[----:B------:R-:W-:Y:S01]  /*6860*/  VIADD R18, R18, 0x4 ;  /* 0x0000000412127836 */ /* 0x000fe20000000000 */
[----:B------:R-:W-:Y:S06]  /*6870*/  @P1 BRA `(.L_x_27833) ;  /* 0xffffffe0000c1947 */ /* 0x000fec000383ffff */
.L_x_27739:
[----:B------:R-:W-:Y:S05]  /*6880*/  BSYNC.RECONVERGENT B0 ;  /* 0x0000000000007941 */ /* 0x000fea0003800200 */
.L_x_27738:
        /* <DEDUP_REMOVED lines=103> */
[----:B0-----:R-:W-:Y:S01]  /*6f00*/  MOV R13, R11 ;  /* 0x0000000b000d7202 */ /* 0x001fe20000000f00 */
[----:B------:R-:W-:Y:S06]  /*6f10*/  @P0 BRA `(.L_x_27835) ;  /* 0x0000002000280947 */ /* 0x000fec0003800000 */
[-C--:B------:R-:W-:Y:S01]  /*6f20*/  FSETP.GT.FTZ.AND P0, PT, R11, R6.reuse, PT ;  /* 0x000000060b00720b */ /* 0x080fe20003f14000 */
[----:B------:R-:W-:Y:S02]  /*6f30*/  VIADD R8, R5, 0x88 ;  /* 0x0000008805087836 */ /* 0x000fe40000000000 */
[----:B------:R-:W-:Y:S01]  /*6f40*/  HFMA2 R5, -RZ, RZ, 0, 0 ;  /* 0x00000000ff057431 */ /* 0x000fe200000001ff */
        /* <DEDUP_REMOVED lines=10> */
.L_x_27929:
        /* <DEDUP_REMOVED lines=20> */
.L_x_27837:
[----:B------:R-:W-:Y:S01]  /*7130*/  IMAD.MOV.U32 R10, RZ, RZ, R55 ;  /* 0x000000ffff0a7224 */ /* 0x000fe200078e0037 */
[----:B------:R-:W-:Y:S01]  /*7140*/  MOV R55, R54 ;  /* 0x0000003600377202 */ /* 0x000fe20000000f00 */
[----:B------:R-:W-:Y:S02]  /*7150*/  IMAD.MOV.U32 R12, RZ, RZ, R87 ;  /* 0x000000ffff0c7224 */ /* 0x000fe400078e0057 */
[----:B------:R-:W-:-:S07]  /*7160*/  IMAD.MOV.U32 R87, RZ, RZ, R86 ;  /* 0x000000ffff577224 */ /* 0x000fce00078e0056 */
.L_x_27838:
[----:B------:R-:W-:Y:S05]  /*7170*/  BSYNC.RECONVERGENT B1 ;  /* 0x0000000000017941 */ /* 0x000fea0003800200 */
.L_x_27836:
        /* <DEDUP_REMOVED lines=11> */
.L_x_27840:
[----:B------:R-:W-:Y:S01]  /*7230*/  IMAD.MOV.U32 R9, RZ, RZ, R10 ;  /* 0x000000ffff097224 */ /* 0x000fe200078e000a */
[----:B------:R-:W-:Y:S01]  /*7240*/  MOV R54, R3 ;  /* 0x0000000300367202 */ /* 0x000fe20000000f00 */
[----:B------:R-:W-:Y:S02]  /*7250*/  IMAD.MOV.U32 R11, RZ, RZ, R12 ;  /* 0x000000ffff0b7224 */ /* 0x000fe400078e000c */
[----:B------:R-:W-:-:S07]  /*7260*/  IMAD.MOV.U32 R86, RZ, RZ, R85 ;  /* 0x000000ffff567224 */ /* 0x000fce00078e0055 */
.L_x_27841:
[----:B------:R-:W-:Y:S05]  /*7270*/  BSYNC.RECONVERGENT B1 ;  /* 0x0000000000017941 */ /* 0x000fea0003800200 */
.L_x_27839:
        /* <DEDUP_REMOVED lines=11> */
.L_x_27843:
[----:B------:R-:W-:Y:S01]  /*7330*/  IMAD.MOV.U32 R10, RZ, RZ, R9 ;  /* 0x000000ffff0a7224 */ /* 0x000fe200078e0009 */
[----:B------:R-:W-:Y:S01]  /*7340*/  MOV R3, R2 ;  /* 0x0000000200037202 */ /* 0x000fe20000000f00 */
[----:B------:R-:W-:Y:S02]  /*7350*/  IMAD.MOV.U32 R12, RZ, RZ, R11 ;  /* 0x000000ffff0c7224 */ /* 0x000fe400078e000b */
[----:B------:R-:W-:-:S07]  /*7360*/  IMAD.MOV.U32 R85, RZ, RZ, R84 ;  /* 0x000000ffff557224 */ /* 0x000fce00078e0054 */
.L_x_27844:
[----:B------:R-:W-:Y:S05]  /*7370*/  BSYNC.RECONVERGENT B1 ;  /* 0x0000000000017941 */ /* 0x000fea0003800200 */
.L_x_27842:
        /* <DEDUP_REMOVED lines=11> */
.L_x_27846:
[----:B------:R-:W-:Y:S01]  /*7430*/  IMAD.MOV.U32 R9, RZ, RZ, R10 ;  /* 0x000000ffff097224 */ /* 0x000fe200078e000a */
[----:B------:R-:W-:Y:S01]  /*7440*/  MOV R2, R25 ;  /* 0x0000001900027202 */ /* 0x000fe20000000f00 */
[----:B------:R-:W-:Y:S02]  /*7450*/  IMAD.MOV.U32 R11, RZ, RZ, R12 ;  /* 0x000000ffff0b7224 */ /* 0x000fe400078e000c */
[----:B------:R-:W-:-:S07]  /*7460*/  IMAD.MOV.U32 R84, RZ, RZ, R83 ;  /* 0x000000ffff547224 */ /* 0x000fce00078e0053 */
.L_x_27847:
[----:B------:R-:W-:Y:S05]  /*7470*/  BSYNC.RECONVERGENT B1 ;  /* 0x0000000000017941 */ /* 0x000fea0003800200 */
.L_x_27845:
        /* <DEDUP_REMOVED lines=11> */
.L_x_27849:
[----:B------:R-:W-:Y:S01]  /*7530*/  IMAD.MOV.U32 R10, RZ, RZ, R9 ;  /* 0x000000ffff0a7224 */ /* 0x000fe200078e0009 */
[----:B------:R-:W-:Y:S01]  /*7540*/  MOV R25, R24 ;  /* 0x0000001800197202 */ /* 0x000fe20000000f00 */
[----:B------:R-:W-:Y:S02]  /*7550*/  IMAD.MOV.U32 R12, RZ, RZ, R11 ;  /* 0x000000ffff0c7224 */ /* 0x000fe400078e000b */
[----:B------:R-:W-:-:S07]  /*7560*/  IMAD.MOV.U32 R83, RZ, RZ, R82 ;  /* 0x000000ffff537224 */ /* 0x000fce00078e0052 */
.L_x_27850:
[----:B------:R-:W-:Y:S05]  /*7570*/  BSYNC.RECONVERGENT B1 ;  /* 0x0000000000017941 */ /* 0x000fea0003800200 */
.L_x_27848:
        /* <DEDUP_REMOVED lines=11> */
.L_x_27852:
[----:B------:R-:W-:Y:S01]  /*7630*/  IMAD.MOV.U32 R9, RZ, RZ, R10 ;  /* 0x000000ffff097224 */ /* 0x000fe200078e000a */
[----:B------:R-:W-:Y:S01]  /*7640*/  MOV R24, R27 ;  /* 0x0000001b00187202 */ /* 0x000fe20000000f00 */
[----:B------:R-:W-:Y:S02]  /*7650*/  IMAD.MOV.U32 R11, RZ, RZ, R12 ;  /* 0x000000ffff0b7224 */ /* 0x000fe400078e000c */
[----:B------:R-:W-:-:S07]  /*7660*/  IMAD.MOV.U32 R82, RZ, RZ, R81 ;  /* 0x000000ffff527224 */ /* 0x000fce00078e0051 */
.L_x_27853:
[----:B------:R-:W-:Y:S05]  /*7670*/  BSYNC.RECONVERGENT B1 ;  /* 0x0000000000017941 */ /* 0x000fea0003800200 */
.L_x_27851:
        /* <DEDUP_REMOVED lines=11> */
.L_x_27855:
[----:B------:R-:W-:Y:S01]  /*7730*/  IMAD.MOV.U32 R10, RZ, RZ, R9 ;  /* 0x000000ffff0a7224 */ /* 0x000fe200078e0009 */
[----:B------:R-:W-:Y:S01]  /*7740*/  MOV R27, R26 ;  /* 0x0000001a001b7202 */ /* 0x000fe20000000f00 */
[----:B------:R-:W-:Y:S02]  /*7750*/  IMAD.MOV.U32 R12, RZ, RZ, R11 ;  /* 0x000000ffff0c7224 */ /* 0x000fe400078e000b */
[----:B------:R-:W-:-:S07]  /*7760*/  IMAD.MOV.U32 R81, RZ, RZ, R80 ;  /* 0x000000ffff517224 */ /* 0x000fce00078e0050 */
.L_x_27856:
[----:B------:R-:W-:Y:S05]  /*7770*/  BSYNC.RECONVERGENT B1 ;  /* 0x0000000000017941 */ /* 0x000fea0003800200 */
.L_x_27854:
        /* <DEDUP_REMOVED lines=11> */
.L_x_27858:
[----:B------:R-:W-:Y:S01]  /*7830*/  IMAD.MOV.U32 R9, RZ, RZ, R10 ;  /* 0x000000ffff097224 */ /* 0x000fe200078e000a */
[----:B------:R-:W-:Y:S01]  /*7840*/  MOV R26, R29 ;  /* 0x0000001d001a7202 */ /* 0x000fe20000000f00 */
[----:B------:R-:W-:Y:S02]  /*7850*/  IMAD.MOV.U32 R11, RZ, RZ, R12 ;  /* 0x000000ffff0b7224 */ /* 0x000fe400078e000c */
[----:B------:R-:W-:-:S07]  /*7860*/  IMAD.MOV.U32 R80, RZ, RZ, R79 ;  /* 0x000000ffff507224 */ /* 0x000fce00078e004f */
.L_x_27859:
[----:B------:R-:W-:Y:S05]  /*7870*/  BSYNC.RECONVERGENT B1 ;  /* 0x0000000000017941 */ /* 0x000fea0003800200 */
.L_x_27857:
        /* <DEDUP_REMOVED lines=11> */
.L_x_27861:
[----:B------:R-:W-:Y:S01]  /*7930*/  IMAD.MOV.U32 R10, RZ, RZ, R9 ;  /* 0x000000ffff0a7224 */ /* 0x000fe200078e0009 */
[----:B------:R-:W-:Y:S01]  /*7940*/  MOV R29, R28 ;  /* 0x0000001c001d7202 */ /* 0x000fe20000000f00 */
[----:B------:R-:W-:Y:S02]  /*7950*/  IMAD.MOV.U32 R12, RZ, RZ, R11 ;  /* 0x000000ffff0c7224 */ /* 0x000fe400078e000b */
[----:B------:R-:W-:-:S07]  /*7960*/  IMAD.MOV.U32 R79, RZ, RZ, R78 ;  /* 0x000000ffff4f7224 */ /* 0x000fce00078e004e */
.L_x_27862:
[----:B------:R-:W-:Y:S05]  /*7970*/  BSYNC.RECONVERGENT B1 ;  /* 0x0000000000017941 */ /* 0x000fea0003800200 */
.L_x_27860:
        /* <DEDUP_REMOVED lines=11> */
.L_x_27864:
[----:B------:R-:W-:Y:S01]  /*7a30*/  IMAD.MOV.U32 R9, RZ, RZ, R10 ;  /* 0x000000ffff097224 */ /* 0x000fe200078e000a */
[----:B------:R-:W-:Y:S01]  /*7a40*/  MOV R28, R31 ;  /* 0x0000001f001c7202 */ /* 0x000fe20000000f00 */
[----:B------:R-:W-:Y:S02]  /*7a50*/  IMAD.MOV.U32 R11, RZ, RZ, R12 ;  /* 0x000000ffff0b7224 */ /* 0x000fe400078e000c */
[----:B------:R-:W-:-:S07]  /*7a60*/  IMAD.MOV.U32 R78, RZ, RZ, R77 ;  /* 0x000000ffff4e7224 */ /* 0x000fce00078e004d */
.L_x_27865:
[----:B------:R-:W-:Y:S05]  /*7a70*/  BSYNC.RECONVERGENT B1 ;  /* 0x0000000000017941 */ /* 0x000fea0003800200 */
.L_x_27863:
        /* <DEDUP_REMOVED lines=11> */
.L_x_27867:
[----:B------:R-:W-:Y:S01]  /*7b30*/  IMAD.MOV.U32 R10, RZ, RZ, R9 ;  /* 0x000000ffff0a7224 */ /* 0x000fe200078e0009 */
[----:B------:R-:W-:Y:S01]  /*7b40*/  MOV R31, R30 ;  /* 0x0000001e001f7202 */ /* 0x000fe20000000f00 */
[----:B------:R-:W-:Y:S02]  /*7b50*/  IMAD.MOV.U32 R12, RZ, RZ, R11 ;  /* 0x000000ffff0c7224 */ /* 0x000fe400078e000b */
[----:B------:R-:W-:-:S07]  /*7b60*/  IMAD.MOV.U32 R77, RZ, RZ, R76 ;  /* 0x000000ffff4d7224 */ /* 0x000fce00078e004c */
.L_x_27868:
[----:B------:R-:W-:Y:S05]  /*7b70*/  BSYNC.RECONVERGENT B1 ;  /* 0x0000000000017941 */ /* 0x000fea0003800200 */
.L_x_27866:
        /* <DEDUP_REMOVED lines=11> */
.L_x_27870:
[----:B------:R-:W-:Y:S01]  /*7c30*/  IMAD.MOV.U32 R9, RZ, RZ, R10 ;  /* 0x000000ffff097224 */ /* 0x000fe200078e000a */
[----:B------:R-:W-:Y:S01]  /*7c40*/  MOV R30, R33 ;  /* 0x00000021001e7202 */ /* 0x000fe20000000f00 */
[----:B------:R-:W-:Y:S02]  /*7c50*/  IMAD.MOV.U32 R11, RZ, RZ, R12 ;  /* 0x000000ffff0b7224 */ /* 0x000fe400078e000c */
[----:B------:R-:W-:-:S07]  /*7c60*/  IMAD.MOV.U32 R76, RZ, RZ, R75 ;  /* 0x000000ffff4c7224 */ /* 0x000fce00078e004b */
.L_x_27871:
[----:B------:R-:W-:Y:S05]  /*7c70*/  BSYNC.RECONVERGENT B1 ;  /* 0x0000000000017941 */ /* 0x000fea0003800200 */
.L_x_27869:
        /* <DEDUP_REMOVED lines=11> */
.L_x_27873:
[----:B------:R-:W-:Y:S01]  /*7d30*/  IMAD.MOV.U32 R10, RZ, RZ, R9 ;  /* 0x000000ffff0a7224 */ /* 0x000fe200078e0009 */
[----:B------:R-:W-:Y:S01]  /*7d40*/  MOV R33, R32 ;  /* 0x0000002000217202 */ /* 0x000fe20000000f00 */
[----:B------:R-:W-:Y:S02]  /*7d50*/  IMAD.MOV.U32 R12, RZ, RZ, R11 ;  /* 0x000000ffff0c7224 */ /* 0x000fe400078e000b */
[----:B------:R-:W-:-:S07]  /*7d60*/  IMAD.MOV.U32 R75, RZ, RZ, R74 ;  /* 0x000000ffff4b7224 */ /* 0x000fce00078e004a */
.L_x_27874:
[----:B------:R-:W-:Y:S05]  /*7d70*/  BSYNC.RECONVERGENT B1 ;  /* 0x0000000000017941 */ /* 0x000fea0003800200 */
.L_x_27872:
        /* <DEDUP_REMOVED lines=11> */
.L_x_27876:
[----:B------:R-:W-:Y:S01]  /*7e30*/  IMAD.MOV.U32 R9, RZ, RZ, R10 ;  /* 0x000000ffff097224 */ /* 0x000fe200078e000a */
[----:B------:R-:W-:Y:S01]  /*7e40*/  MOV R32, R35 ;  /* 0x0000002300207202 */ /* 0x000fe20000000f00 */
[----:B------:R-:W-:Y:S02]  /*7e50*/  IMAD.MOV.U32 R11, RZ, RZ, R12 ;  /* 0x000000ffff0b7224 */ /* 0x000fe400078e000c */
[----:B------:R-:W-:-:S07]  /*7e60*/  IMAD.MOV.U32 R74, RZ, RZ, R73 ;  /* 0x000000ffff4a7224 */ /* 0x000fce00078e0049 */
.L_x_27877:
[----:B------:R-:W-:Y:S05]  /*7e70*/  BSYNC.RECONVERGENT B1 ;  /* 0x0000000000017941 */ /* 0x000fea0003800200 */
.L_x_27875:
        /* <DEDUP_REMOVED lines=11> */
.L_x_27879:
[----:B------:R-:W-:Y:S01]  /*7f30*/  IMAD.MOV.U32 R10, RZ, RZ, R9 ;  /* 0x000000ffff0a7224 */ /* 0x000fe200078e0009 */
[----:B------:R-:W-:Y:S01]  /*7f40*/  MOV R35, R34 ;  /* 0x0000002200237202 */ /* 0x000fe20000000f00 */
[----:B------:R-:W-:Y:S02]  /*7f50*/  IMAD.MOV.U32 R12, RZ, RZ, R11 ;  /* 0x000000ffff0c7224 */ /* 0x000fe400078e000b */
[----:B------:R-:W-:-:S07]  /*7f60*/  IMAD.MOV.U32 R73, RZ, RZ, R72 ;  /* 0x000000ffff497224 */ /* 0x000fce00078e0048 */
.L_x_27880:
[----:B------:R-:W-:Y:S05]  /*7f70*/  BSYNC.RECONVERGENT B1 ;  /* 0x0000000000017941 */ /* 0x000fea0003800200 */
.L_x_27878:
        /* <DEDUP_REMOVED lines=11> */
.L_x_27882:
[----:B------:R-:W-:Y:S01]  /*8030*/  IMAD.MOV.U32 R9, RZ, RZ, R10 ;  /* 0x000000ffff097224 */ /* 0x000fe200078e000a */
[----:B------:R-:W-:Y:S01]  /*8040*/  MOV R34, R37 ;  /* 0x0000002500227202 */ /* 0x000fe20000000f00 */
[----:B------:R-:W-:Y:S02]  /*8050*/  IMAD.MOV.U32 R11, RZ, RZ, R12 ;  /* 0x000000ffff0b7224 */ /* 0x000fe400078e000c */
[----:B------:R-:W-:-:S07]  /*8060*/  IMAD.MOV.U32 R72, RZ, RZ, R71 ;  /* 0x000000ffff487224 */ /* 0x000fce00078e0047 */
.L_x_27883:
[----:B------:R-:W-:Y:S05]  /*8070*/  BSYNC.RECONVERGENT B1 ;  /* 0x0000000000017941 */ /* 0x000fea0003800200 */
.L_x_27881:
        /* <DEDUP_REMOVED lines=11> */
.L_x_27885:
[----:B------:R-:W-:Y:S01]  /*8130*/  IMAD.MOV.U32 R10, RZ, RZ, R9 ;  /* 0x000000ffff0a7224 */ /* 0x000fe200078e0009 */
[----:B------:R-:W-:Y:S01]  /*8140*/  MOV R37, R36 ;  /* 0x0000002400257202 */ /* 0x000fe20000000f00 */
[----:B------:R-:W-:Y:S02]  /*8150*/  IMAD.MOV.U32 R12, RZ, RZ, R11 ;  /* 0x000000ffff0c7224 */ /* 0x000fe400078e000b */
[----:B------:R-:W-:-:S07]  /*8160*/  IMAD.MOV.U32 R71, RZ, RZ, R70 ;  /* 0x000000ffff477224 */ /* 0x000fce00078e0046 */
.L_x_27886:
[----:B------:R-:W-:Y:S05]  /*8170*/  BSYNC.RECONVERGENT B1 ;  /* 0x0000000000017941 */ /* 0x000fea0003800200 */
.L_x_27884:
        /* <DEDUP_REMOVED lines=11> */
.L_x_27888:
[----:B------:R-:W-:Y:S01]  /*8230*/  IMAD.MOV.U32 R9, RZ, RZ, R10 ;  /* 0x000000ffff097224 */ /* 0x000fe200078e000a */
[----:B------:R-:W-:Y:S01]  /*8240*/  MOV R36, R39 ;  /* 0x0000002700247202 */ /* 0x000fe20000000f00 */
[----:B------:R-:W-:Y:S02]  /*8250*/  IMAD.MOV.U32 R11, RZ, RZ, R12 ;  /* 0x000000ffff0b7224 */ /* 0x000fe400078e000c */
[----:B------:R-:W-:-:S07]  /*8260*/  IMAD.MOV.U32 R70, RZ, RZ, R69 ;  /* 0x000000ffff467224 */ /* 0x000fce00078e0045 */
.L_x_27889:
[----:B------:R-:W-:Y:S05]  /*8270*/  BSYNC.RECONVERGENT B1 ;  /* 0x0000000000017941 */ /* 0x000fea0003800200 */
.L_x_27887:
        /* <DEDUP_REMOVED lines=11> */
.L_x_27891:
[----:B------:R-:W-:Y:S01]  /*8330*/  IMAD.MOV.U32 R10, RZ, RZ, R9 ;  /* 0x000000ffff0a7224 */ /* 0x000fe200078e0009 */
[----:B------:R-:W-:Y:S01]  /*8340*/  MOV R39, R38 ;  /* 0x0000002600277202 */ /* 0x000fe20000000f00 */
[----:B------:R-:W-:Y:S02]  /*8350*/  IMAD.MOV.U32 R12, RZ, RZ, R11 ;  /* 0x000000ffff0c7224 */ /* 0x000fe400078e000b */
[----:B------:R-:W-:-:S07]  /*8360*/  IMAD.MOV.U32 R69, RZ, RZ, R68 ;  /* 0x000000ffff457224 */ /* 0x000fce00078e0044 */
.L_x_27892:
[----:B------:R-:W-:Y:S05]  /*8370*/  BSYNC.RECONVERGENT B1 ;  /* 0x0000000000017941 */ /* 0x000fea0003800200 */
.L_x_27890:
        /* <DEDUP_REMOVED lines=11> */
.L_x_27894:
[----:B------:R-:W-:Y:S01]  /*8430*/  IMAD.MOV.U32 R9, RZ, RZ, R10 ;  /* 0x000000ffff097224 */ /* 0x000fe200078e000a */
[----:B------:R-:W-:Y:S01]  /*8440*/  MOV R38, R41 ;  /* 0x0000002900267202 */ /* 0x000fe20000000f00 */
[----:B------:R-:W-:Y:S02]  /*8450*/  IMAD.MOV.U32 R11, RZ, RZ, R12 ;  /* 0x000000ffff0b7224 */ /* 0x000fe400078e000c */
[----:B------:R-:W-:-:S07]  /*8460*/  IMAD.MOV.U32 R68, RZ, RZ, R67 ;  /* 0x000000ffff447224 */ /* 0x000fce00078e0043 */
.L_x_27895:
[----:B------:R-:W-:Y:S05]  /*8470*/  BSYNC.RECONVERGENT B1 ;  /* 0x0000000000017941 */ /* 0x000fea0003800200 */
.L_x_27893:
        /* <DEDUP_REMOVED lines=11> */
.L_x_27897:
[----:B------:R-:W-:Y:S01]  /*8530*/  IMAD.MOV.U32 R10, RZ, RZ, R9 ;  /* 0x000000ffff0a7224 */ /* 0x000fe200078e0009 */
[----:B------:R-:W-:Y:S01]  /*8540*/  MOV R41, R40 ;  /* 0x0000002800297202 */ /* 0x000fe20000000f00 */
[----:B------:R-:W-:Y:S02]  /*8550*/  IMAD.MOV.U32 R12, RZ, RZ, R11 ;  /* 0x000000ffff0c7224 */ /* 0x000fe400078e000b */
[----:B------:R-:W-:-:S07]  /*8560*/  IMAD.MOV.U32 R67, RZ, RZ, R66 ;  /* 0x000000ffff437224 */ /* 0x000fce00078e0042 */
.L_x_27898:
[----:B------:R-:W-:Y:S05]  /*8570*/  BSYNC.RECONVERGENT B1 ;  /* 0x0000000000017941 */ /* 0x000fea0003800200 */
.L_x_27896:
        /* <DEDUP_REMOVED lines=11> */
.L_x_27900:
[----:B------:R-:W-:Y:S01]  /*8630*/  IMAD.MOV.U32 R9, RZ, RZ, R10 ;  /* 0x000000ffff097224 */ /* 0x000fe200078e000a */
[----:B------:R-:W-:Y:S01]  /*8640*/  MOV R40, R43 ;  /* 0x0000002b00287202 */ /* 0x000fe20000000f00 */
[----:B------:R-:W-:Y:S02]  /*8650*/  IMAD.MOV.U32 R11, RZ, RZ, R12 ;  /* 0x000000ffff0b7224 */ /* 0x000fe400078e000c */
[----:B------:R-:W-:-:S07]  /*8660*/  IMAD.MOV.U32 R66, RZ, RZ, R65 ;  /* 0x000000ffff427224 */ /* 0x000fce00078e0041 */
.L_x_27901:
[----:B------:R-:W-:Y:S05]  /*8670*/  BSYNC.RECONVERGENT B1 ;  /* 0x0000000000017941 */ /* 0x000fea0003800200 */
.L_x_27899:
        /* <DEDUP_REMOVED lines=11> */
.L_x_27903:
[----:B------:R-:W-:Y:S01]  /*8730*/  IMAD.MOV.U32 R10, RZ, RZ, R9 ;  /* 0x000000ffff0a7224 */ /* 0x000fe200078e0009 */
[----:B------:R-:W-:Y:S01]  /*8740*/  MOV R43, R42 ;  /* 0x0000002a002b7202 */ /* 0x000fe20000000f00 */
[----:B------:R-:W-:Y:S02]  /*8750*/  IMAD.MOV.U32 R12, RZ, RZ, R11 ;  /* 0x000000ffff0c7224 */ /* 0x000fe400078e000b */
[----:B------:R-:W-:-:S07]  /*8760*/  IMAD.MOV.U32 R65, RZ, RZ, R64 ;  /* 0x000000ffff417224 */ /* 0x000fce00078e0040 */
.L_x_27904:
[----:B------:R-:W-:Y:S05]  /*8770*/  BSYNC.RECONVERGENT B1 ;  /* 0x0000000000017941 */ /* 0x000fea0003800200 */
.L_x_27902:
        /* <DEDUP_REMOVED lines=11> */
.L_x_27906:
[----:B------:R-:W-:Y:S01]  /*8830*/  IMAD.MOV.U32 R9, RZ, RZ, R10 ;  /* 0x000000ffff097224 */ /* 0x000fe200078e000a */
[----:B------:R-:W-:Y:S01]  /*8840*/  MOV R42, R45 ;  /* 0x0000002d002a7202 */ /* 0x000fe20000000f00 */
[----:B------:R-:W-:Y:S02]  /*8850*/  IMAD.MOV.U32 R11, RZ, RZ, R12 ;  /* 0x000000ffff0b7224 */ /* 0x000fe400078e000c */
[----:B------:R-:W-:-:S07]  /*8860*/  IMAD.MOV.U32 R64, RZ, RZ, R63 ;  /* 0x000000ffff407224 */ /* 0x000fce00078e003f */
.L_x_27907:
[----:B------:R-:W-:Y:S05]  /*8870*/  BSYNC.RECONVERGENT B1 ;  /* 0x0000000000017941 */ /* 0x000fea0003800200 */
.L_x_27905:
        /* <DEDUP_REMOVED lines=11> */
.L_x_27909:
[----:B------:R-:W-:Y:S01]  /*8930*/  IMAD.MOV.U32 R10, RZ, RZ, R9 ;  /* 0x000000ffff0a7224 */ /* 0x000fe200078e0009 */
[----:B------:R-:W-:Y:S01]  /*8940*/  MOV R45, R44 ;  /* 0x0000002c002d7202 */ /* 0x000fe20000000f00 */
[----:B------:R-:W-:Y:S02]  /*8950*/  IMAD.MOV.U32 R12, RZ, RZ, R11 ;  /* 0x000000ffff0c7224 */ /* 0x000fe400078e000b */
[----:B------:R-:W-:-:S07]  /*8960*/  IMAD.MOV.U32 R63, RZ, RZ, R62 ;  /* 0x000000ffff3f7224 */ /* 0x000fce00078e003e */
.L_x_27910:
[----:B------:R-:W-:Y:S05]  /*8970*/  BSYNC.RECONVERGENT B1 ;  /* 0x0000000000017941 */ /* 0x000fea0003800200 */
.L_x_27908:
        /* <DEDUP_REMOVED lines=11> */
.L_x_27912:
[----:B------:R-:W-:Y:S01]  /*8a30*/  IMAD.MOV.U32 R9, RZ, RZ, R10 ;  /* 0x000000ffff097224 */ /* 0x000fe200078e000a */
[----:B------:R-:W-:Y:S01]  /*8a40*/  MOV R44, R47 ;  /* 0x0000002f002c7202 */ /* 0x000fe20000000f00 */
[----:B------:R-:W-:Y:S02]  /*8a50*/  IMAD.MOV.U32 R11, RZ, RZ, R12 ;  /* 0x000000ffff0b7224 */ /* 0x000fe400078e000c */
[----:B------:R-:W-:-:S07]  /*8a60*/  IMAD.MOV.U32 R62, RZ, RZ, R61 ;  /* 0x000000ffff3e7224 */ /* 0x000fce00078e003d */
.L_x_27913:
[----:B------:R-:W-:Y:S05]  /*8a70*/  BSYNC.RECONVERGENT B1 ;  /* 0x0000000000017941 */ /* 0x000fea0003800200 */
.L_x_27911:
        /* <DEDUP_REMOVED lines=11> */
.L_x_27915:
[----:B------:R-:W-:Y:S01]  /*8b30*/  IMAD.MOV.U32 R10, RZ, RZ, R9 ;  /* 0x000000ffff0a7224 */ /* 0x000fe200078e0009 */
[----:B------:R-:W-:Y:S01]  /*8b40*/  MOV R47, R46 ;  /* 0x0000002e002f7202 */ /* 0x000fe20000000f00 */
[----:B------:R-:W-:Y:S02]  /*8b50*/  IMAD.MOV.U32 R12, RZ, RZ, R11 ;  /* 0x000000ffff0c7224 */ /* 0x000fe400078e000b */
[----:B------:R-:W-:-:S07]  /*8b60*/  IMAD.MOV.U32 R61, RZ, RZ, R60 ;  /* 0x000000ffff3d7224 */ /* 0x000fce00078e003c */
.L_x_27916:
[----:B------:R-:W-:Y:S05]  /*8b70*/  BSYNC.RECONVERGENT B1 ;  /* 0x0000000000017941 */ /* 0x000fea0003800200 */
.L_x_27914:
        /* <DEDUP_REMOVED lines=11> */
.L_x_27918:
[----:B------:R-:W-:Y:S01]  /*8c30*/  IMAD.MOV.U32 R9, RZ, RZ, R10 ;  /* 0x000000ffff097224 */ /* 0x000fe200078e000a */
[----:B------:R-:W-:Y:S01]  /*8c40*/  MOV R46, R49 ;  /* 0x00000031002e7202 */ /* 0x000fe20000000f00 */
[----:B------:R-:W-:Y:S02]  /*8c50*/  IMAD.MOV.U32 R11, RZ, RZ, R12 ;  /* 0x000000ffff0b7224 */ /* 0x000fe400078e000c */
[----:B------:R-:W-:-:S07]  /*8c60*/  IMAD.MOV.U32 R60, RZ, RZ, R59 ;  /* 0x000000ffff3c7224 */ /* 0x000fce00078e003b */
.L_x_27919:
[----:B------:R-:W-:Y:S05]  /*8c70*/  BSYNC.RECONVERGENT B1 ;  /* 0x0000000000017941 */ /* 0x000fea0003800200 */
.L_x_27917:
        /* <DEDUP_REMOVED lines=11> */
.L_x_27921:
[----:B------:R-:W-:Y:S01]  /*8d30*/  IMAD.MOV.U32 R10, RZ, RZ, R9 ;  /* 0x000000ffff0a7224 */ /* 0x000fe200078e0009 */
[----:B------:R-:W-:Y:S01]  /*8d40*/  MOV R49, R48 ;  /* 0x0000003000317202 */ /* 0x000fe20000000f00 */
[----:B------:R-:W-:Y:S02]  /*8d50*/  IMAD.MOV.U32 R12, RZ, RZ, R11 ;  /* 0x000000ffff0c7224 */ /* 0x000fe400078e000b */
[----:B------:R-:W-:-:S07]  /*8d60*/  IMAD.MOV.U32 R59, RZ, RZ, R58 ;  /* 0x000000ffff3b7224 */ /* 0x000fce00078e003a */
.L_x_27922:
[----:B------:R-:W-:Y:S05]  /*8d70*/  BSYNC.RECONVERGENT B1 ;  /* 0x0000000000017941 */ /* 0x000fea0003800200 */
.L_x_27920:
        /* <DEDUP_REMOVED lines=11> */
.L_x_27924:
[----:B------:R-:W-:Y:S01]  /*8e30*/  IMAD.MOV.U32 R14, RZ, RZ, R10 ;  /* 0x000000ffff0e7224 */ /* 0x000fe200078e000a */
[----:B------:R-:W-:Y:S01]  /*8e40*/  MOV R9, R12 ;  /* 0x0000000c00097202 */ /* 0x000fe20000000f00 */
[----:B------:R-:W-:Y:S02]  /*8e50*/  IMAD.MOV.U32 R48, RZ, RZ, R53 ;  /* 0x000000ffff307224 */ /* 0x000fe400078e0035 */
[----:B------:R-:W-:-:S07]  /*8e60*/  IMAD.MOV.U32 R58, RZ, RZ, R57 ;  /* 0x000000ffff3a7224 */ /* 0x000fce00078e0039 */
.L_x_27925:
[----:B------:R-:W-:Y:S05]  /*8e70*/  BSYNC.RECONVERGENT B1 ;  /* 0x0000000000017941 */ /* 0x000fea0003800200 */
.L_x_27923:
        /* <DEDUP_REMOVED lines=11> */
.L_x_27927:
[----:B------:R-:W-:Y:S01]  /*8f30*/  IMAD.MOV.U32 R53, RZ, RZ, R7 ;  /* 0x000000ffff357224 */ /* 0x000fe200078e0007 */
[----:B------:R-:W-:Y:S01]  /*8f40*/  MOV R52, R14 ;  /* 0x0000000e00347202 */ /* 0x000fe20000000f00 */
[----:B------:R-:W-:Y:S02]  /*8f50*/  IMAD.MOV.U32 R57, RZ, RZ, R6 ;  /* 0x000000ffff397224 */ /* 0x000fe400078e0006 */
[----:B------:R-:W-:Y:S02]  /*8f60*/  IMAD.MOV.U32 R7, RZ, RZ, R14 ;  /* 0x000000ffff077224 */ /* 0x000fe400078e000e */
[--C-:B------:R-:W-:Y:S02]  /*8f70*/  IMAD.MOV.U32 R56, RZ, RZ, R9.reuse ;  /* 0x000000ffff387224 */ /* 0x100fe400078e0009 */
[----:B------:R-:W-:-:S07]  /*8f80*/  IMAD.MOV.U32 R6, RZ, RZ, R9 ;  /* 0x000000ffff067224 */ /* 0x000fce00078e0009 */
.L_x_27928:
[----:B------:R-:W-:Y:S05]  /*8f90*/  BSYNC.RECONVERGENT B1 ;  /* 0x0000000000017941 */ /* 0x000fea0003800200 */
.L_x_27926:
[----:B------:R-:W-:Y:S01]  /*8fa0*/  IADD3 R8, PT, PT, R8, 0x4, RZ ;  /* 0x0000000408087810 */ /* 0x000fe20007ffe0ff */
[----:B------:R-:W-:Y:S06]  /*8fb0*/  @P1 BRA `(.L_x_27929) ;  /* 0xffffffe0000c1947 */ /* 0x000fec000383ffff */
.L_x_27835:
[----:B------:R-:W-:Y:S05]  /*8fc0*/  BSYNC.RECONVERGENT B0 ;  /* 0x0000000000007941 */ /* 0x000fea0003800200 */
.L_x_27834:
        /* <DEDUP_REMOVED lines=105> */
[-C--:B------:R-:W-:Y:S01]  /*9660*/  FSETP.GT.FTZ.AND P0, PT, R13, R6.reuse, PT ;  /* 0x000000060d00720b */ /* 0x080fe20003f14000 */
[----:B------:R-:W-:Y:S02]  /*9670*/  VIADD R8, R5, 0x88 ;  /* 0x0000008805087836 */ /* 0x000fe40000000000 */
        /* <DEDUP_REMOVED lines=9> */
[----:B------:R-:W-:Y:S01]  /*9710*/  MOV R7, R52 ;  /* 0x0000003400077202 */ /* 0x000fe20000000f00 */
[----:B------:R-:W-:-:S07]  /*9720*/  IMAD.MOV.U32 R6, RZ, RZ, R56 ;  /* 0x000000ffff067224 */ /* 0x000fce00078e0038 */
.L_x_28025:
        /* <DEDUP_REMOVED lines=20> */
.L_x_27933:
[----:B------:R-:W-:Y:S01]  /*9870*/  MOV R10, R55 ;  /* 0x00000037000a7202 */ /* 0x000fe20000000f00 */
[----:B------:R-:W-:Y:S02]  /*9880*/  IMAD.MOV.U32 R12, RZ, RZ, R87 ;  /* 0x000000ffff0c7224 */ /* 0x000fe400078e0057 */
[----:B------:R-:W-:Y:S02]  /*9890*/  IMAD.MOV.U32 R55, RZ, RZ, R54 ;  /* 0x000000ffff377224 */ /* 0x000fe400078e0036 */
[----:B------:R-:W-:-:S07]  /*98a0*/  IMAD.MOV.U32 R87, RZ, RZ, R86 ;  /* 0x000000ffff577224 */ /* 0x000fce00078e0056 */
.L_x_27934:
[----:B------:R-:W-:Y:S05]  /*98b0*/  BSYNC.RECONVERGENT B1 ;  /* 0x0000000000017941 */ /* 0x000fea0003800200 */
.L_x_27932:
        /* <DEDUP_REMOVED lines=11> */
.L_x_27936:
[----:B------:R-:W-:Y:S01]  /*9970*/  MOV R9, R10 ;  /* 0x0000000a00097202 */ /* 0x000fe20000000f00 */
[----:B------:R-:W-:Y:S02]  /*9980*/  IMAD.MOV.U32 R13, RZ, RZ, R12 ;  /* 0x000000ffff0d7224 */ /* 0x000fe400078e000c */
[----:B------:R-:W-:Y:S02]  /*9990*/  IMAD.MOV.U32 R54, RZ, RZ, R3 ;  /* 0x000000ffff367224 */ /* 0x000fe400078e0003 */
[----:B------:R-:W-:-:S07]  /*99a0*/  IMAD.MOV.U32 R86, RZ, RZ, R85 ;  /* 0x000000ffff567224 */ /* 0x000fce00078e0055 */
.L_x_27937:
[----:B------:R-:W-:Y:S05]  /*99b0*/  BSYNC.RECONVERGENT B1 ;  /* 0x0000000000017941 */ /* 0x000fea0003800200 */
.L_x_27935:
        /* <DEDUP_REMOVED lines=11> */
.L_x_27939:
[----:B------:R-:W-:Y:S01]  /*9a70*/  MOV R10, R9 ;  /* 0x00000009000a7202 */ /* 0x000fe20000000f00 */
[----:B------:R-:W-:Y:S02]  /*9a80*/  IMAD.MOV.U32 R12, RZ, RZ, R13 ;  /* 0x000000ffff0c7224 */ /* 0x000fe400078e000d */
[----:B------:R-:W-:Y:S02]  /*9a90*/  IMAD.MOV.U32 R3, RZ, RZ, R2 ;  /* 0x000000ffff037224 */ /* 0x000fe400078e0002 */
[----:B------:R-:W-:-:S07]  /*9aa0*/  IMAD.MOV.U32 R85, RZ, RZ, R84 ;  /* 0x000000ffff557224 */ /* 0x000fce00078e0054 */
.L_x_27940:
[----:B------:R-:W-:Y:S05]  /*9ab0*/  BSYNC.RECONVERGENT B1 ;  /* 0x0000000000017941 */ /* 0x000fea0003800200 */
.L_x_27938:
        /* <DEDUP_REMOVED lines=11> */
.L_x_27942:
[----:B------:R-:W-:Y:S01]  /*9b70*/  MOV R9, R10 ;  /* 0x0000000a00097202 */ /* 0x000fe20000000f00 */
[----:B------:R-:W-:Y:S02]  /*9b80*/  IMAD.MOV.U32 R13, RZ, RZ, R12 ;  /* 0x000000ffff0d7224 */ /* 0x000fe400078e000c */
[----:B------:R-:W-:Y:S02]  /*9b90*/  IMAD.MOV.U32 R2, RZ, RZ, R25 ;  /* 0x000000ffff027224 */ /* 0x000fe400078e0019 */
[----:B------:R-:W-:-:S07]  /*9ba0*/  IMAD.MOV.U32 R84, RZ, RZ, R83 ;  /* 0x000000ffff547224 */ /* 0x000fce00078e0053 */
.L_x_27943:
[----:B------:R-:W-:Y:S05]  /*9bb0*/  BSYNC.RECONVERGENT B1 ;  /* 0x0000000000017941 */ /* 0x000fea0003800200 */
.L_x_27941:
        /* <DEDUP_REMOVED lines=11> */
.L_x_27945:
[----:B------:R-:W-:Y:S01]  /*9c70*/  MOV R10, R9 ;  /* 0x00000009000a7202 */ /* 0x000fe20000000f00 */
[----:B------:R-:W-:Y:S02]  /*9c80*/  IMAD.MOV.U32 R12, RZ, RZ, R13 ;  /* 0x000000ffff0c7224 */ /* 0x000fe400078e000d */
[----:B------:R-:W-:Y:S02]  /*9c90*/  IMAD.MOV.U32 R25, RZ, RZ, R24 ;  /* 0x000000ffff197224 */ /* 0x000fe400078e0018 */
[----:B------:R-:W-:-:S07]  /*9ca0*/  IMAD.MOV.U32 R83, RZ, RZ, R82 ;  /* 0x000000ffff537224 */ /* 0x000fce00078e0052 */
.L_x_27946:
[----:B------:R-:W-:Y:S05]  /*9cb0*/  BSYNC.RECONVERGENT B1 ;  /* 0x0000000000017941 */ /* 0x000fea0003800200 */
.L_x_27944:
        /* <DEDUP_REMOVED lines=11> */
.L_x_27948:
[----:B------:R-:W-:Y:S01]  /*9d70*/  MOV R9, R10 ;  /* 0x0000000a00097202 */ /* 0x000fe20000000f00 */
[----:B------:R-:W-:Y:S02]  /*9d80*/  IMAD.MOV.U32 R13, RZ, RZ, R12 ;  /* 0x000000ffff0d7224 */ /* 0x000fe400078e000c */
[----:B------:R-:W-:Y:S02]  /*9d90*/  IMAD.MOV.U32 R24, RZ, RZ, R27 ;  /* 0x000000ffff187224 */ /* 0x000fe400078e001b */
[----:B------:R-:W-:-:S07]  /*9da0*/  IMAD.MOV.U32 R82, RZ, RZ, R81 ;  /* 0x000000ffff527224 */ /* 0x000fce00078e0051 */
.L_x_27949:
[----:B------:R-:W-:Y:S05]  /*9db0*/  BSYNC.RECONVERGENT B1 ;  /* 0x0000000000017941 */ /* 0x000fea0003800200 */
.L_x_27947:
        /* <DEDUP_REMOVED lines=11> */
.L_x_27951:
[----:B------:R-:W-:Y:S01]  /*9e70*/  MOV R10, R9 ;  /* 0x00000009000a7202 */ /* 0x000fe20000000f00 */
[----:B------:R-:W-:Y:S02]  /*9e80*/  IMAD.MOV.U32 R12, RZ, RZ, R13 ;  /* 0x000000ffff0c7224 */ /* 0x000fe400078e000d */
[----:B------:R-:W-:Y:S02]  /*9e90*/  IMAD.MOV.U32 R27, RZ, RZ, R26 ;  /* 0x000000ffff1b7224 */ /* 0x000fe400078e001a */
[----:B------:R-:W-:-:S07]  /*9ea0*/  IMAD.MOV.U32 R81, RZ, RZ, R80 ;  /* 0x000000ffff517224 */ /* 0x000fce00078e0050 */
.L_x_27952:
[----:B------:R-:W-:Y:S05]  /*9eb0*/  BSYNC.RECONVERGENT B1 ;  /* 0x0000000000017941 */ /* 0x000fea0003800200 */
.L_x_27950:
        /* <DEDUP_REMOVED lines=11> */
.L_x_27954:
[----:B------:R-:W-:Y:S01]  /*9f70*/  MOV R9, R10 ;  /* 0x0000000a00097202 */ /* 0x000fe20000000f00 */
[----:B------:R-:W-:Y:S02]  /*9f80*/  IMAD.MOV.U32 R13, RZ, RZ, R12 ;  /* 0x000000ffff0d7224 */ /* 0x000fe400078e000c */
[----:B------:R-:W-:Y:S02]  /*9f90*/  IMAD.MOV.U32 R26, RZ, RZ, R29 ;  /* 0x000000ffff1a7224 */ /* 0x000fe400078e001d */
[----:B------:R-:W-:-:S07]  /*9fa0*/  IMAD.MOV.U32 R80, RZ, RZ, R79 ;  /* 0x000000ffff507224 */ /* 0x000fce00078e004f */
.L_x_27955:
[----:B------:R-:W-:Y:S05]  /*9fb0*/  BSYNC.RECONVERGENT B1 ;  /* 0x0000000000017941 */ /* 0x000fea0003800200 */
.L_x_27953:
        /* <DEDUP_REMOVED lines=11> */
.L_x_27957:
[----:B------:R-:W-:Y:S01]  /*a070*/  MOV R10, R9 ;  /* 0x00000009000a7202 */ /* 0x000fe20000000f00 */
[----:B------:R-:W-:Y:S02]  /*a080*/  IMAD.MOV.U32 R12, RZ, RZ, R13 ;  /* 0x000000ffff0c7224 */ /* 0x000fe400078e000d */
[----:B------:R-:W-:Y:S02]  /*a090*/  IMAD.MOV.U32 R29, RZ, RZ, R28 ;  /* 0x000000ffff1d7224 */ /* 0x000fe400078e001c */
[----:B------:R-:W-:-:S07]  /*a0a0*/  IMAD.MOV.U32 R79, RZ, RZ, R78 ;  /* 0x000000ffff4f7224 */ /* 0x000fce00078e004e */
.L_x_27958:
[----:B------:R-:W-:Y:S05]  /*a0b0*/  BSYNC.RECONVERGENT B1 ;  /* 0x0000000000017941 */ /* 0x000fea0003800200 */
.L_x_27956:
        /* <DEDUP_REMOVED lines=11> */
.L_x_27960:
[----:B------:R-:W-:Y:S01]  /*a170*/  MOV R9, R10 ;  /* 0x0000000a00097202 */ /* 0x000fe20000000f00 */
[----:B------:R-:W-:Y:S02]  /*a180*/  IMAD.MOV.U32 R13, RZ, RZ, R12 ;  /* 0x000000ffff0d7224 */ /* 0x000fe400078e000c */
[----:B------:R-:W-:Y:S02]  /*a190*/  IMAD.MOV.U32 R28, RZ, RZ, R31 ;  /* 0x000000ffff1c7224 */ /* 0x000fe400078e001f */
[----:B------:R-:W-:-:S07]  /*a1a0*/  IMAD.MOV.U32 R78, RZ, RZ, R77 ;  /* 0x000000ffff4e7224 */ /* 0x000fce00078e004d */
.L_x_27961:
[----:B------:R-:W-:Y:S05]  /*a1b0*/  BSYNC.RECONVERGENT B1 ;  /* 0x0000000000017941 */ /* 0x000fea0003800200 */
.L_x_27959:
        /* <DEDUP_REMOVED lines=11> */
.L_x_27963:
[----:B------:R-:W-:Y:S01]  /*a270*/  MOV R10, R9 ;  /* 0x00000009000a7202 */ /* 0x000fe20000000f00 */
[----:B------:R-:W-:Y:S02]  /*a280*/  IMAD.MOV.U32 R12, RZ, RZ, R13 ;  /* 0x000000ffff0c7224 */ /* 0x000fe400078e000d */
[----:B------:R-:W-:Y:S02]  /*a290*/  IMAD.MOV.U32 R31, RZ, RZ, R30 ;  /* 0x000000ffff1f7224 */ /* 0x000fe400078e001e */
[----:B------:R-:W-:-:S07]  /*a2a0*/  IMAD.MOV.U32 R77, RZ, RZ, R76 ;  /* 0x000000ffff4d7224 */ /* 0x000fce00078e004c */
.L_x_27964:
[----:B------:R-:W-:Y:S05]  /*a2b0*/  BSYNC.RECONVERGENT B1 ;  /* 0x0000000000017941 */ /* 0x000fea0003800200 */
.L_x_27962:
        /* <DEDUP_REMOVED lines=11> */
.L_x_27966:
[----:B------:R-:W-:Y:S01]  /*a370*/  MOV R9, R10 ;  /* 0x0000000a00097202 */ /* 0x000fe20000000f00 */
[----:B------:R-:W-:Y:S02]  /*a380*/  IMAD.MOV.U32 R13, RZ, RZ, R12 ;  /* 0x000000ffff0d7224 */ /* 0x000fe400078e000c */
[----:B------:R-:W-:Y:S02]  /*a390*/  IMAD.MOV.U32 R30, RZ, RZ, R33 ;  /* 0x000000ffff1e7224 */ /* 0x000fe400078e0021 */
[----:B------:R-:W-:-:S07]  /*a3a0*/  IMAD.MOV.U32 R76, RZ, RZ, R75 ;  /* 0x000000ffff4c7224 */ /* 0x000fce00078e004b */
.L_x_27967:
[----:B------:R-:W-:Y:S05]  /*a3b0*/  BSYNC.RECONVERGENT B1 ;  /* 0x0000000000017941 */ /* 0x000fea0003800200 */
.L_x_27965:
        /* <DEDUP_REMOVED lines=11> */
.L_x_27969:
[----:B------:R-:W-:Y:S01]  /*a470*/  MOV R10, R9 ;  /* 0x00000009000a7202 */ /* 0x000fe20000000f00 */
[----:B------:R-:W-:Y:S02]  /*a480*/  IMAD.MOV.U32 R12, RZ, RZ, R13 ;  /* 0x000000ffff0c7224 */ /* 0x000fe400078e000d */
[----:B------:R-:W-:Y:S02]  /*a490*/  IMAD.MOV.U32 R33, RZ, RZ, R32 ;  /* 0x000000ffff217224 */ /* 0x000fe400078e0020 */
[----:B------:R-:W-:-:S07]  /*a4a0*/  IMAD.MOV.U32 R75, RZ, RZ, R74 ;  /* 0x000000ffff4b7224 */ /* 0x000fce00078e004a */
.L_x_27970:
[----:B------:R-:W-:Y:S05]  /*a4b0*/  BSYNC.RECONVERGENT B1 ;  /* 0x0000000000017941 */ /* 0x000fea0003800200 */
.L_x_27968:
        /* <DEDUP_REMOVED lines=11> */
.L_x_27972:
[----:B------:R-:W-:Y:S01]  /*a570*/  MOV R9, R10 ;  /* 0x0000000a00097202 */ /* 0x000fe20000000f00 */
[----:B------:R-:W-:Y:S02]  /*a580*/  IMAD.MOV.U32 R13, RZ, RZ, R12 ;  /* 0x000000ffff0d7224 */ /* 0x000fe400078e000c */
[----:B------:R-:W-:Y:S02]  /*a590*/  IMAD.MOV.U32 R32, RZ, RZ, R35 ;  /* 0x000000ffff207224 */ /* 0x000fe400078e0023 */
[----:B------:R-:W-:-:S07]  /*a5a0*/  IMAD.MOV.U32 R74, RZ, RZ, R73 ;  /* 0x000000ffff4a7224 */ /* 0x000fce00078e0049 */
.L_x_27973:
[----:B------:R-:W-:Y:S05]  /*a5b0*/  BSYNC.RECONVERGENT B1 ;  /* 0x0000000000017941 */ /* 0x000fea0003800200 */
.L_x_27971:
        /* <DEDUP_REMOVED lines=11> */
.L_x_27975:
[----:B------:R-:W-:Y:S01]  /*a670*/  MOV R10, R9 ;  /* 0x00000009000a7202 */ /* 0x000fe20000000f00 */
[----:B------:R-:W-:Y:S02]  /*a680*/  IMAD.MOV.U32 R12, RZ, RZ, R13 ;  /* 0x000000ffff0c7224 */ /* 0x000fe400078e000d */
[----:B------:R-:W-:Y:S02]  /*a690*/  IMAD.MOV.U32 R35, RZ, RZ, R34 ;  /* 0x000000ffff237224 */ /* 0x000fe400078e0022 */
[----:B------:R-:W-:-:S07]  /*a6a0*/  IMAD.MOV.U32 R73, RZ, RZ, R72 ;  /* 0x000000ffff497224 */ /* 0x000fce00078e0048 */
.L_x_27976:
[----:B------:R-:W-:Y:S05]  /*a6b0*/  BSYNC.RECONVERGENT B1 ;  /* 0x0000000000017941 */ /* 0x000fea0003800200 */
.L_x_27974:
        /* <DEDUP_REMOVED lines=11> */
.L_x_27978:
[----:B------:R-:W-:Y:S01]  /*a770*/  MOV R9, R10 ;  /* 0x0000000a00097202 */ /* 0x000fe20000000f00 */
[----:B------:R-:W-:Y:S02]  /*a780*/  IMAD.MOV.U32 R13, RZ, RZ, R12 ;  /* 0x000000ffff0d7224 */ /* 0x000fe400078e000c */
[----:B------:R-:W-:Y:S02]  /*a790*/  IMAD.MOV.U32 R34, RZ, RZ, R37 ;  /* 0x000000ffff227224 */ /* 0x000fe400078e0025 */
[----:B------:R-:W-:-:S07]  /*a7a0*/  IMAD.MOV.U32 R72, RZ, RZ, R71 ;  /* 0x000000ffff487224 */ /* 0x000fce00078e0047 */
.L_x_27979:
[----:B------:R-:W-:Y:S05]  /*a7b0*/  BSYNC.RECONVERGENT B1 ;  /* 0x0000000000017941 */ /* 0x000fea0003800200 */
.L_x_27977:
        /* <DEDUP_REMOVED lines=11> */
.L_x_27981:
[----:B------:R-:W-:Y:S01]  /*a870*/  MOV R10, R9 ;  /* 0x00000009000a7202 */ /* 0x000fe20000000f00 */
[----:B------:R-:W-:Y:S02]  /*a880*/  IMAD.MOV.U32 R12, RZ, RZ, R13 ;  /* 0x000000ffff0c7224 */ /* 0x000fe400078e000d */
[----:B------:R-:W-:Y:S02]  /*a890*/  IMAD.MOV.U32 R37, RZ, RZ, R36 ;  /* 0x000000ffff257224 */ /* 0x000fe400078e0024 */
[----:B------:R-:W-:-:S07]  /*a8a0*/  IMAD.MOV.U32 R71, RZ, RZ, R70 ;  /* 0x000000ffff477224 */ /* 0x000fce00078e0046 */
.L_x_27982:
[----:B------:R-:W-:Y:S05]  /*a8b0*/  BSYNC.RECONVERGENT B1 ;  /* 0x0000000000017941 */ /* 0x000fea0003800200 */
.L_x_27980:
        /* <DEDUP_REMOVED lines=11> */
.L_x_27984:
[----:B------:R-:W-:Y:S01]  /*a970*/  MOV R9, R10 ;  /* 0x0000000a00097202 */ /* 0x000fe20000000f00 */
[----:B------:R-:W-:Y:S02]  /*a980*/  IMAD.MOV.U32 R13, RZ, RZ, R12 ;  /* 0x000000ffff0d7224 */ /* 0x000fe400078e000c */
[----:B------:R-:W-:Y:S02]  /*a990*/  IMAD.MOV.U32 R36, RZ, RZ, R39 ;  /* 0x000000ffff247224 */ /* 0x000fe400078e0027 */
[----:B------:R-:W-:-:S07]  /*a9a0*/  IMAD.MOV.U32 R70, RZ, RZ, R69 ;  /* 0x000000ffff467224 */ /* 0x000fce00078e0045 */
.L_x_27985:
[----:B------:R-:W-:Y:S05]  /*a9b0*/  BSYNC.RECONVERGENT B1 ;  /* 0x0000000000017941 */ /* 0x000fea0003800200 */
.L_x_27983:
        /* <DEDUP_REMOVED lines=11> */
.L_x_27987:
[----:B------:R-:W-:Y:S01]  /*aa70*/  MOV R10, R9 ;  /* 0x00000009000a7202 */ /* 0x000fe20000000f00 */
[----:B------:R-:W-:Y:S02]  /*aa80*/  IMAD.MOV.U32 R12, RZ, RZ, R13 ;  /* 0x000000ffff0c7224 */ /* 0x000fe400078e000d */
[----:B------:R-:W-:Y:S02]  /*aa90*/  IMAD.MOV.U32 R39, RZ, RZ, R38 ;  /* 0x000000ffff277224 */ /* 0x000fe400078e0026 */
[----:B------:R-:W-:-:S07]  /*aaa0*/  IMAD.MOV.U32 R69, RZ, RZ, R68 ;  /* 0x000000ffff457224 */ /* 0x000fce00078e0044 */
.L_x_27988:
[----:B------:R-:W-:Y:S05]  /*aab0*/  BSYNC.RECONVERGENT B1 ;  /* 0x0000000000017941 */ /* 0x000fea0003800200 */
.L_x_27986:
        /* <DEDUP_REMOVED lines=11> */
.L_x_27990:
[----:B------:R-:W-:Y:S01]  /*ab70*/  MOV R9, R10 ;  /* 0x0000000a00097202 */ /* 0x000fe20000000f00 */
[----:B------:R-:W-:Y:S02]  /*ab80*/  IMAD.MOV.U32 R13, RZ, RZ, R12 ;  /* 0x000000ffff0d7224 */ /* 0x000fe400078e000c */
[----:B------:R-:W-:Y:S02]  /*ab90*/  IMAD.MOV.U32 R38, RZ, RZ, R41 ;  /* 0x000000ffff267224 */ /* 0x000fe400078e0029 */
[----:B------:R-:W-:-:S07]  /*aba0*/  IMAD.MOV.U32 R68, RZ, RZ, R67 ;  /* 0x000000ffff447224 */ /* 0x000fce00078e0043 */
.L_x_27991:
[----:B------:R-:W-:Y:S05]  /*abb0*/  BSYNC.RECONVERGENT B1 ;  /* 0x0000000000017941 */ /* 0x000fea0003800200 */
.L_x_27989:
        /* <DEDUP_REMOVED lines=11> */
.L_x_27993:
[----:B------:R-:W-:Y:S01]  /*ac70*/  MOV R10, R9 ;  /* 0x00000009000a7202 */ /* 0x000fe20000000f00 */
[----:B------:R-:W-:Y:S02]  /*ac80*/  IMAD.MOV.U32 R12, RZ, RZ, R13 ;  /* 0x000000ffff0c7224 */ /* 0x000fe400078e000d */
[----:B------:R-:W-:Y:S02]  /*ac90*/  IMAD.MOV.U32 R41, RZ, RZ, R40 ;  /* 0x000000ffff297224 */ /* 0x000fe400078e0028 */
[----:B------:R-:W-:-:S07]  /*aca0*/  IMAD.MOV.U32 R67, RZ, RZ, R66 ;  /* 0x000000ffff437224 */ /* 0x000fce00078e0042 */
.L_x_27994:
[----:B------:R-:W-:Y:S05]  /*acb0*/  BSYNC.RECONVERGENT B1 ;  /* 0x0000000000017941 */ /* 0x000fea0003800200 */
.L_x_27992:
        /* <DEDUP_REMOVED lines=11> */
.L_x_27996:
[----:B------:R-:W-:Y:S01]  /*ad70*/  MOV R9, R10 ;  /* 0x0000000a00097202 */ /* 0x000fe20000000f00 */
[----:B------:R-:W-:Y:S02]  /*ad80*/  IMAD.MOV.U32 R13, RZ, RZ, R12 ;  /* 0x000000ffff0d7224 */ /* 0x000fe400078e000c */
[----:B------:R-:W-:Y:S02]  /*ad90*/  IMAD.MOV.U32 R40, RZ, RZ, R43 ;  /* 0x000000ffff287224 */ /* 0x000fe400078e002b */
[----:B------:R-:W-:-:S07]  /*ada0*/  IMAD.MOV.U32 R66, RZ, RZ, R65 ;  /* 0x000000ffff427224 */ /* 0x000fce00078e0041 */
.L_x_27997:
[----:B------:R-:W-:Y:S05]  /*adb0*/  BSYNC.RECONVERGENT B1 ;  /* 0x0000000000017941 */ /* 0x000fea0003800200 */
.L_x_27995:
        /* <DEDUP_REMOVED lines=11> */
.L_x_27999:
[----:B------:R-:W-:Y:S01]  /*ae70*/  MOV R10, R9 ;  /* 0x00000009000a7202 */ /* 0x000fe20000000f00 */
[----:B------:R-:W-:Y:S02]  /*ae80*/  IMAD.MOV.U32 R12, RZ, RZ, R13 ;  /* 0x000000ffff0c7224 */ /* 0x000fe400078e000d */
[----:B------:R-:W-:Y:S02]  /*ae90*/  IMAD.MOV.U32 R43, RZ, RZ, R42 ;  /* 0x000000ffff2b7224 */ /* 0x000fe400078e002a */
[----:B------:R-:W-:-:S07]  /*aea0*/  IMAD.MOV.U32 R65, RZ, RZ, R64 ;  /* 0x000000ffff417224 */ /* 0x000fce00078e0040 */
.L_x_28000:
[----:B------:R-:W-:Y:S05]  /*aeb0*/  BSYNC.RECONVERGENT B1 ;  /* 0x0000000000017941 */ /* 0x000fea0003800200 */
.L_x_27998:
        /* <DEDUP_REMOVED lines=11> */
.L_x_28002:
[----:B------:R-:W-:Y:S01]  /*af70*/  MOV R9, R10 ;  /* 0x0000000a00097202 */ /* 0x000fe20000000f00 */
[----:B------:R-:W-:Y:S02]  /*af80*/  IMAD.MOV.U32 R13, RZ, RZ, R12 ;  /* 0x000000ffff0d7224 */ /* 0x000fe400078e000c */
[----:B------:R-:W-:Y:S02]  /*af90*/  IMAD.MOV.U32 R42, RZ, RZ, R45 ;  /* 0x000000ffff2a7224 */ /* 0x000fe400078e002d */
[----:B------:R-:W-:-:S07]  /*afa0*/  IMAD.MOV.U32 R64, RZ, RZ, R63 ;  /* 0x000000ffff407224 */ /* 0x000fce00078e003f */
.L_x_28003:
[----:B------:R-:W-:Y:S05]  /*afb0*/  BSYNC.RECONVERGENT B1 ;  /* 0x0000000000017941 */ /* 0x000fea0003800200 */
.L_x_28001:
        /* <DEDUP_REMOVED lines=11> */
.L_x_28005:
[----:B------:R-:W-:Y:S01]  /*b070*/  MOV R10, R9 ;  /* 0x00000009000a7202 */ /* 0x000fe20000000f00 */
[----:B------:R-:W-:Y:S02]  /*b080*/  IMAD.MOV.U32 R12, RZ, RZ, R13 ;  /* 0x000000ffff0c7224 */ /* 0x000fe400078e000d */
[----:B------:R-:W-:Y:S02]  /*b090*/  IMAD.MOV.U32 R45, RZ, RZ, R44 ;  /* 0x000000ffff2d7224 */ /* 0x000fe400078e002c */
[----:B------:R-:W-:-:S07]  /*b0a0*/  IMAD.MOV.U32 R63, RZ, RZ, R62 ;  /* 0x000000ffff3f7224 */ /* 0x000fce00078e003e */
.L_x_28006:
[----:B------:R-:W-:Y:S05]  /*b0b0*/  BSYNC.RECONVERGENT B1 ;  /* 0x0000000000017941 */ /* 0x000fea0003800200 */
.L_x_28004:
        /* <DEDUP_REMOVED lines=11> */
.L_x_28008:
[----:B------:R-:W-:Y:S01]  /*b170*/  MOV R9, R10 ;  /* 0x0000000a00097202 */ /* 0x000fe20000000f00 */
[----:B------:R-:W-:Y:S02]  /*b180*/  IMAD.MOV.U32 R13, RZ, RZ, R12 ;  /* 0x000000ffff0d7224 */ /* 0x000fe400078e000c */
[----:B------:R-:W-:Y:S02]  /*b190*/  IMAD.MOV.U32 R44, RZ, RZ, R47 ;  /* 0x000000ffff2c7224 */ /* 0x000fe400078e002f */
[----:B------:R-:W-:-:S07]  /*b1a0*/  IMAD.MOV.U32 R62, RZ, RZ, R61 ;  /* 0x000000ffff3e7224 */ /* 0x000fce00078e003d */
.L_x_28009:
[----:B------:R-:W-:Y:S05]  /*b1b0*/  BSYNC.RECONVERGENT B1 ;  /* 0x0000000000017941 */ /* 0x000fea0003800200 */
.L_x_28007:
        /* <DEDUP_REMOVED lines=11> */
.L_x_28011:
[----:B------:R-:W-:Y:S01]  /*b270*/  MOV R10, R9 ;  /* 0x00000009000a7202 */ /* 0x000fe20000000f00 */
[----:B------:R-:W-:Y:S02]  /*b280*/  IMAD.MOV.U32 R12, RZ, RZ, R13 ;  /* 0x000000ffff0c7224 */ /* 0x000fe400078e000d */
[----:B------:R-:W-:Y:S02]  /*b290*/  IMAD.MOV.U32 R47, RZ, RZ, R46 ;  /* 0x000000ffff2f7224 */ /* 0x000fe400078e002e */
[----:B------:R-:W-:-:S07]  /*b2a0*/  IMAD.MOV.U32 R61, RZ, RZ, R60 ;  /* 0x000000ffff3d7224 */ /* 0x000fce00078e003c */
.L_x_28012:
[----:B------:R-:W-:Y:S05]  /*b2b0*/  BSYNC.RECONVERGENT B1 ;  /* 0x0000000000017941 */ /* 0x000fea0003800200 */
.L_x_28010:
        /* <DEDUP_REMOVED lines=11> */
.L_x_28014:
[----:B------:R-:W-:Y:S01]  /*b370*/  MOV R9, R10 ;  /* 0x0000000a00097202 */ /* 0x000fe20000000f00 */
[----:B------:R-:W-:Y:S02]  /*b380*/  IMAD.MOV.U32 R13, RZ, RZ, R12 ;  /* 0x000000ffff0d7224 */ /* 0x000fe400078e000c */
[----:B------:R-:W-:Y:S02]  /*b390*/  IMAD.MOV.U32 R46, RZ, RZ, R49 ;  /* 0x000000ffff2e7224 */ /* 0x000fe400078e0031 */
[----:B------:R-:W-:-:S07]  /*b3a0*/  IMAD.MOV.U32 R60, RZ, RZ, R59 ;  /* 0x000000ffff3c7224 */ /* 0x000fce00078e003b */
.L_x_28015:
[----:B------:R-:W-:Y:S05]  /*b3b0*/  BSYNC.RECONVERGENT B1 ;  /* 0x0000000000017941 */ /* 0x000fea0003800200 */
.L_x_28013:
        /* <DEDUP_REMOVED lines=11> */
.L_x_28017:
[----:B------:R-:W-:Y:S01]  /*b470*/  MOV R10, R9 ;  /* 0x00000009000a7202 */ /* 0x000fe20000000f00 */
[----:B------:R-:W-:Y:S02]  /*b480*/  IMAD.MOV.U32 R12, RZ, RZ, R13 ;  /* 0x000000ffff0c7224 */ /* 0x000fe400078e000d */
[----:B------:R-:W-:Y:S02]  /*b490*/  IMAD.MOV.U32 R49, RZ, RZ, R48 ;  /* 0x000000ffff317224 */ /* 0x000fe400078e0030 */
[----:B------:R-:W-:-:S07]  /*b4a0*/  IMAD.MOV.U32 R59, RZ, RZ, R58 ;  /* 0x000000ffff3b7224 */ /* 0x000fce00078e003a */
.L_x_28018:
[----:B------:R-:W-:Y:S05]  /*b4b0*/  BSYNC.RECONVERGENT B1 ;  /* 0x0000000000017941 */ /* 0x000fea0003800200 */
.L_x_28016:
        /* <DEDUP_REMOVED lines=11> */
.L_x_28020:
[----:B------:R-:W-:Y:S01]  /*b570*/  MOV R14, R10 ;  /* 0x0000000a000e7202 */ /* 0x000fe20000000f00 */
[----:B------:R-:W-:Y:S02]  /*b580*/  IMAD.MOV.U32 R48, RZ, RZ, R53 ;  /* 0x000000ffff307224 */ /* 0x000fe400078e0035 */
[----:B------:R-:W-:Y:S02]  /*b590*/  IMAD.MOV.U32 R9, RZ, RZ, R12 ;  /* 0x000000ffff097224 */ /* 0x000fe400078e000c */
[----:B------:R-:W-:-:S07]  /*b5a0*/  IMAD.MOV.U32 R58, RZ, RZ, R57 ;  /* 0x000000ffff3a7224 */ /* 0x000fce00078e0039 */
.L_x_28021:
[----:B------:R-:W-:Y:S05]  /*b5b0*/  BSYNC.RECONVERGENT B1 ;  /* 0x0000000000017941 */ /* 0x000fea0003800200 */
.L_x_28019:
        /* <DEDUP_REMOVED lines=11> */
.L_x_28023:
[----:B------:R-:W-:Y:S01]  /*b670*/  MOV R53, R7 ;  /* 0x0000000700357202 */ /* 0x000fe20000000f00 */
[----:B------:R-:W-:Y:S01]  /*b680*/  IMAD.MOV.U32 R57, RZ, RZ, R6 ;  /* 0x000000ffff397224 */ /* 0x000fe200078e0006 */
[----:B------:R-:W-:Y:S01]  /*b690*/  MOV R56, R9 ;  /* 0x0000000900387202 */ /* 0x000fe20000000f00 */
[--C-:B------:R-:W-:Y:S02]  /*b6a0*/  IMAD.MOV.U32 R52, RZ, RZ, R14.reuse ;  /* 0x000000ffff347224 */ /* 0x100fe400078e000e */
[----:B------:R-:W-:Y:S02]  /*b6b0*/  IMAD.MOV.U32 R7, RZ, RZ, R14 ;  /* 0x000000ffff077224 */ /* 0x000fe400078e000e */
[----:B------:R-:W-:-:S07]  /*b6c0*/  IMAD.MOV.U32 R6, RZ, RZ, R9 ;  /* 0x000000ffff067224 */ /* 0x000fce00078e0009 */
.L_x_28024:
[----:B------:R-:W-:Y:S05]  /*b6d0*/  BSYNC.RECONVERGENT B1 ;  /* 0x0000000000017941 */ /* 0x000fea0003800200 */
.L_x_28022:
[----:B------:R-:W-:Y:S01]  /*b6e0*/  VIADD R8, R8, 0x4 ;  /* 0x0000000408087836 */ /* 0x000fe20000000000 */
[----:B------:R-:W-:Y:S06]  /*b6f0*/  @P1 BRA `(.L_x_28025) ;  /* 0xffffffe0000c1947 */ /* 0x000fec000383ffff */
.L_x_27931:
[----:B------:R-:W-:Y:S05]  /*b700*/  BSYNC.RECONVERGENT B0 ;  /* 0x0000000000007941 */ /* 0x000fea0003800200 */
.L_x_27930:
[----:B------:R-:W-:Y:S01]  /*b710*/  SHFL.DOWN PT, R6, R52, 0x10, 0x1f ;  /* 0x0a001f0034067f89 */ /* 0x000fe200000e0000 */
[----:B------:R-:W0:Y:S01]  /*b720*/  LDCU UR4, c[0x0][0x2f8] ;  /* 0x00005f00ff0477ac */ /* 0x000e220008000800 */
[----:B------:R-:W-:Y:S01]  /*b730*/  ISETP.GE.AND P0, PT, R4, 0x10, PT ;  /* 0x000000100400780c */ /* 0x000fe20003f06270 */
[----:B------:R-:W-:Y:S01]  /*b740*/  BSSY.RECONVERGENT B0, `(.L_x_28026) ;  /* 0x000029a000007945 */ /* 0x000fe20003800200 */
[----:B------:R-:W1:Y:S04]  /*b750*/  SHFL.DOWN PT, R7, R53, 0x10, 0x1f ;  /* 0x0a001f0035077f89 */ /* 0x000e6800000e0000 */
[----:B------:R-:W-:Y:S04]  /*b760*/  SHFL.DOWN PT, R8, R48, 0x10, 0x1f ;  /* 0x0a001f0030087f89 */ /* 0x000fe800000e0000 */
[----:B------:R-:W2:Y:S03]  /*b770*/  SHFL.DOWN PT, R9, R49, 0x10, 0x1f ;  /* 0x0a001f0031097f89 */ /* 0x000ea600000e0000 */
[----:B------:R-:W-:Y:S01]  /*b780*/  @P0 MOV R50, R11 ;  /* 0x0000000b00320202 */ /* 0x000fe20000000f00 */
        /* <DEDUP_REMOVED lines=93> */
[----:B----4-:R0:W-:Y:S01]  /*bd60*/  STL.64 [R5+0xf8], R20 ;  /* 0x0000f81405007387 */ /* 0x0101e20000100a00 */
[----:B------:R-:W1:Y:S03]  /*bd70*/  S2R R0, SR_TID.X ;  /* 0x0000000000007919 */ /* 0x000e660000002100 */
[----:B-----5:R0:W-:Y:S04]  /*bd80*/  STL.64 [R5+0x100], R8 ;  /* 0x0001000805007387 */ /* 0x0201e80000100a00 */
[----:B------:R0:W-:Y:S01]  /*bd90*/  STL.64 [R5], R6 ;  /* 0x0000000605007387 */ /* 0x0001e20000100a00 */
[----:B------:R-:W-:Y:S05]  /*bda0*/  @P0 BRA `(.L_x_28027) ;  /* 0x0000002000cc0947 */ /* 0x000fea0003800000 */
[-C--:B------:R-:W-:Y:S01]  /*bdb0*/  FSETP.GT.FTZ.AND P0, PT, R11, R6.reuse, PT ;  /* 0x000000060b00720b */ /* 0x080fe20003f14000 */
[----:B0-----:R-:W-:Y:S02]  /*bdc0*/  VIADD R8, R5, 0x88 ;  /* 0x0000008805087836 */ /* 0x001fe40000000000 */
[----:B------:R-:W-:Y:S01]  /*bdd0*/  HFMA2 R5, -RZ, RZ, 0, 0 ;  /* 0x00000000ff057431 */ /* 0x000fe200000001ff */
        /* <DEDUP_REMOVED lines=8> */
[----:B------:R-:W-:Y:S02]  /*be60*/  IMAD.MOV.U32 R7, RZ, RZ, R52 ;  /* 0x000000ffff077224 */ /* 0x000fe400078e0034 */
[----:B------:R-:W-:-:S07]  /*be70*/  IMAD.MOV.U32 R6, RZ, RZ, R56 ;  /* 0x000000ffff067224 */ /* 0x000fce00078e0038 */
.L_x_28121:
        /* <DEDUP_REMOVED lines=20> */
.L_x_28029:
[----:B------:R-:W-:Y:S01]  /*bfc0*/  IMAD.MOV.U32 R10, RZ, RZ, R55 ;  /* 0x000000ffff0a7224 */ /* 0x000fe200078e0037 */
[----:B------:R-:W-:Y:S01]  /*bfd0*/  MOV R55, R54 ;  /* 0x0000003600377202 */ /* 0x000fe20000000f00 */
[----:B------:R-:W-:Y:S02]  /*bfe0*/  IMAD.MOV.U32 R12, RZ, RZ, R87 ;  /* 0x000000ffff0c7224 */ /* 0x000fe400078e0057 */
[----:B------:R-:W-:-:S07]  /*bff0*/  IMAD.MOV.U32 R87, RZ, RZ, R86 ;  /* 0x000000ffff577224 */ /* 0x000fce00078e0056 */
.L_x_28030:
[----:B------:R-:W-:Y:S05]  /*c000*/  BSYNC.RECONVERGENT B1 ;  /* 0x0000000000017941 */ /* 0x000fea0003800200 */
.L_x_28028:
        /* <DEDUP_REMOVED lines=11> */
.L_x_28032:
[----:B------:R-:W-:Y:S01]  /*c0c0*/  IMAD.MOV.U32 R9, RZ, RZ, R10 ;  /* 0x000000ffff097224 */ /* 0x000fe200078e000a */
[----:B------:R-:W-:Y:S01]  /*c0d0*/  MOV R54, R3 ;  /* 0x0000000300367202 */ /* 0x000fe20000000f00 */
[----:B------:R-:W-:Y:S02]  /*c0e0*/  IMAD.MOV.U32 R11, RZ, RZ, R12 ;  /* 0x000000ffff0b7224 */ /* 0x000fe400078e000c */
[----:B------:R-:W-:-:S07]  /*c0f0*/  IMAD.MOV.U32 R86, RZ, RZ, R85 ;  /* 0x000000ffff567224 */ /* 0x000fce00078e0055 */
.L_x_28033:
[----:B------:R-:W-:Y:S05]  /*c100*/  BSYNC.RECONVERGENT B1 ;  /* 0x0000000000017941 */ /* 0x000fea0003800200 */
.L_x_28031:
        /* <DEDUP_REMOVED lines=11> */
.L_x_28035:
[----:B------:R-:W-:Y:S01]  /*c1c0*/  IMAD.MOV.U32 R10, RZ, RZ, R9 ;  /* 0x000000ffff0a7224 */ /* 0x000fe200078e0009 */
[----:B------:R-:W-:Y:S01]  /*c1d0*/  MOV R3, R2 ;  /* 0x0000000200037202 */ /* 0x000fe20000000f00 */
[----:B------:R-:W-:Y:S02]  /*c1e0*/  IMAD.MOV.U32 R12, RZ, RZ, R11 ;  /* 0x000000ffff0c7224 */ /* 0x000fe400078e000b */
[----:B------:R-:W-:-:S07]  /*c1f0*/  IMAD.MOV.U32 R85, RZ, RZ, R84 ;  /* 0x000000ffff557224 */ /* 0x000fce00078e0054 */
.L_x_28036:
[----:B------:R-:W-:Y:S05]  /*c200*/  BSYNC.RECONVERGENT B1 ;  /* 0x0000000000017941 */ /* 0x000fea0003800200 */
.L_x_28034:
        /* <DEDUP_REMOVED lines=11> */
.L_x_28038:
[----:B------:R-:W-:Y:S01]  /*c2c0*/  IMAD.MOV.U32 R9, RZ, RZ, R10 ;  /* 0x000000ffff097224 */ /* 0x000fe200078e000a */
[----:B------:R-:W-:Y:S01]  /*c2d0*/  MOV R2, R25 ;  /* 0x0000001900027202 */ /* 0x000fe20000000f00 */
[----:B------:R-:W-:Y:S02]  /*c2e0*/  IMAD.MOV.U32 R11, RZ, RZ, R12 ;  /* 0x000000ffff0b7224 */ /* 0x000fe400078e000c */
[----:B------:R-:W-:-:S07]  /*c2f0*/  IMAD.MOV.U32 R84, RZ, RZ, R83 ;  /* 0x000000ffff547224 */ /* 0x000fce00078e0053 */
.L_x_28039:
[----:B------:R-:W-:Y:S05]  /*c300*/  BSYNC.RECONVERGENT B1 ;  /* 0x0000000000017941 */ /* 0x000fea0003800200 */
.L_x_28037:
        /* <DEDUP_REMOVED lines=11> */
.L_x_28041:
[----:B------:R-:W-:Y:S01]  /*c3c0*/  IMAD.MOV.U32 R10, RZ, RZ, R9 ;  /* 0x000000ffff0a7224 */ /* 0x000fe200078e0009 */
[----:B------:R-:W-:Y:S01]  /*c3d0*/  MOV R25, R24 ;  /* 0x0000001800197202 */ /* 0x000fe20000000f00 */
[----:B------:R-:W-:Y:S02]  /*c3e0*/  IMAD.MOV.U32 R12, RZ, RZ, R11 ;  /* 0x000000ffff0c7224 */ /* 0x000fe400078e000b */
[----:B------:R-:W-:-:S07]  /*c3f0*/  IMAD.MOV.U32 R83, RZ, RZ, R82 ;  /* 0x000000ffff537224 */ /* 0x000fce00078e0052 */
.L_x_28042:
[----:B------:R-:W-:Y:S05]  /*c400*/  BSYNC.RECONVERGENT B1 ;  /* 0x0000000000017941 */ /* 0x000fea0003800200 */
.L_x_28040:
        /* <DEDUP_REMOVED lines=11> */
.L_x_28044:
[----:B------:R-:W-:Y:S01]  /*c4c0*/  IMAD.MOV.U32 R9, RZ, RZ, R10 ;  /* 0x000000ffff097224 */ /* 0x000fe200078e000a */
[----:B------:R-:W-:Y:S01]  /*c4d0*/  MOV R24, R27 ;  /* 0x0000001b00187202 */ /* 0x000fe20000000f00 */
[----:B------:R-:W-:Y:S02]  /*c4e0*/  IMAD.MOV.U32 R11, RZ, RZ, R12 ;  /* 0x000000ffff0b7224 */ /* 0x000fe400078e000c */
[----:B------:R-:W-:-:S07]  /*c4f0*/  IMAD.MOV.U32 R82, RZ, RZ, R81 ;  /* 0x000000ffff527224 */ /* 0x000fce00078e0051 */
.L_x_28045:
[----:B------:R-:W-:Y:S05]  /*c500*/  BSYNC.RECONVERGENT B1 ;  /* 0x0000000000017941 */ /* 0x000fea0003800200 */
.L_x_28043:
        /* <DEDUP_REMOVED lines=11> */
.L_x_28047:
[----:B------:R-:W-:Y:S01]  /*c5c0*/  IMAD.MOV.U32 R10, RZ, RZ, R9 ;  /* 0x000000ffff0a7224 */ /* 0x000fe200078e0009 */
[----:B------:R-:W-:Y:S01]  /*c5d0*/  MOV R27, R26 ;  /* 0x0000001a001b7202 */ /* 0x000fe20000000f00 */
[----:B------:R-:W-:Y:S02]  /*c5e0*/  IMAD.MOV.U32 R12, RZ, RZ, R11 ;  /* 0x000000ffff0c7224 */ /* 0x000fe400078e000b */
[----:B------:R-:W-:-:S07]  /*c5f0*/  IMAD.MOV.U32 R81, RZ, RZ, R80 ;  /* 0x000000ffff517224 */ /* 0x000fce00078e0050 */
.L_x_28048:
[----:B------:R-:W-:Y:S05]  /*c600*/  BSYNC.RECONVERGENT B1 ;  /* 0x0000000000017941 */ /* 0x000fea0003800200 */
.L_x_28046:
        /* <DEDUP_REMOVED lines=11> */
.L_x_28050:
[----:B------:R-:W-:Y:S01]  /*c6c0*/  IMAD.MOV.U32 R9, RZ, RZ, R10 ;  /* 0x000000ffff097224 */ /* 0x000fe200078e000a */
[----:B------:R-:W-:Y:S01]  /*c6d0*/  MOV R26, R29 ;  /* 0x0000001d001a7202 */ /* 0x000fe20000000f00 */
[----:B------:R-:W-:Y:S02]  /*c6e0*/  IMAD.MOV.U32 R11, RZ, RZ, R12 ;  /* 0x000000ffff0b7224 */ /* 0x000fe400078e000c */
[----:B------:R-:W-:-:S07]  /*c6f0*/  IMAD.MOV.U32 R80, RZ, RZ, R79 ;  /* 0x000000ffff507224 */ /* 0x000fce00078e004f */
.L_x_28051:
[----:B------:R-:W-:Y:S05]  /*c700*/  BSYNC.RECONVERGENT B1 ;  /* 0x0000000000017941 */ /* 0x000fea0003800200 */
.L_x_28049:
        /* <DEDUP_REMOVED lines=11> */
.L_x_28053:
[----:B------:R-:W-:Y:S01]  /*c7c0*/  IMAD.MOV.U32 R10, RZ, RZ, R9 ;  /* 0x000000ffff0a7224 */ /* 0x000fe200078e0009 */
[----:B------:R-:W-:Y:S01]  /*c7d0*/  MOV R29, R28 ;  /* 0x0000001c001d7202 */ /* 0x000fe20000000f00 */
[----:B------:R-:W-:Y:S02]  /*c7e0*/  IMAD.MOV.U32 R12, RZ, RZ, R11 ;  /* 0x000000ffff0c7224 */ /* 0x000fe400078e000b */
[----:B------:R-:W-:-:S07]  /*c7f0*/  IMAD.MOV.U32 R79, RZ, RZ, R78 ;  /* 0x000000ffff4f7224 */ /* 0x000fce00078e004e */
.L_x_28054:
[----:B------:R-:W-:Y:S05]  /*c800*/  BSYNC.RECONVERGENT B1 ;  /* 0x0000000000017941 */ /* 0x000fea0003800200 */
.L_x_28052:
        /* <DEDUP_REMOVED lines=11> */
.L_x_28056:
[----:B------:R-:W-:Y:S01]  /*c8c0*/  MOV R9, R10 ;  /* 0x0000000a00097202 */ /* 0x000fe20000000f00 */
[----:B------:R-:W-:Y:S01]  /*c8d0*/  IMAD.MOV.U32 R11, RZ, RZ, R12 ;  /* 0x000000ffff0b7224 */ /* 0x000fe200078e000c */
[----:B------:R-:W-:Y:S01]  /*c8e0*/  MOV R78, R77 ;  /* 0x0000004d004e7202 */ /* 0x000fe20000000f00 */
[----:B------:R-:W-:-:S07]  /*c8f0*/  IMAD.MOV.U32 R28, RZ, RZ, R31 ;  /* 0x000000ffff1c7224 */ /* 0x000fce00078e001f */
.L_x_28057:
[----:B------:R-:W-:Y:S05]  /*c900*/  BSYNC.RECONVERGENT B1 ;  /* 0x0000000000017941 */ /* 0x000fea0003800200 */
.L_x_28055:
        /* <DEDUP_REMOVED lines=11> */
.L_x_28059:
[----:B------:R-:W-:Y:S01]  /*c9c0*/  IMAD.MOV.U32 R10, RZ, RZ, R9 ;  /* 0x000000ffff0a7224 */ /* 0x000fe200078e0009 */
[----:B------:R-:W-:Y:S01]  /*c9d0*/  MOV R12, R11 ;  /* 0x0000000b000c7202 */ /* 0x000fe20000000f00 */
[----:B------:R-:W-:Y:S02]  /*c9e0*/  IMAD.MOV.U32 R31, RZ, RZ, R30 ;  /* 0x000000ffff1f7224 */ /* 0x000fe400078e001e */
[----:B------:R-:W-:-:S07]  /*c9f0*/  IMAD.MOV.U32 R77, RZ, RZ, R76 ;  /* 0x000000ffff4d7224 */ /* 0x000fce00078e004c */
.L_x_28060:
[----:B------:R-:W-:Y:S05]  /*ca00*/  BSYNC.RECONVERGENT B1 ;  /* 0x0000000000017941 */ /* 0x000fea0003800200 */
.L_x_28058:
        /* <DEDUP_REMOVED lines=11> */
.L_x_28062:
[----:B------:R-:W-:Y:S01]  /*cac0*/  IMAD.MOV.U32 R9, RZ, RZ, R10 ;  /* 0x000000ffff097224 */ /* 0x000fe200078e000a */
[----:B------:R-:W-:Y:S01]  /*cad0*/  MOV R30, R33 ;  /* 0x00000021001e7202 */ /* 0x000fe20000000f00 */
[----:B------:R-:W-:Y:S02]  /*cae0*/  IMAD.MOV.U32 R11, RZ, RZ, R12 ;  /* 0x000000ffff0b7224 */ /* 0x000fe400078e000c */
[----:B------:R-:W-:-:S07]  /*caf0*/  IMAD.MOV.U32 R76, RZ, RZ, R75 ;  /* 0x000000ffff4c7224 */ /* 0x000fce00078e004b */
.L_x_28063:
[----:B------:R-:W-:Y:S05]  /*cb00*/  BSYNC.RECONVERGENT B1 ;  /* 0x0000000000017941 */ /* 0x000fea0003800200 */
.L_x_28061:
        /* <DEDUP_REMOVED lines=11> */
.L_x_28065:
[----:B------:R-:W-:Y:S01]  /*cbc0*/  MOV R10, R9 ;  /* 0x00000009000a7202 */ /* 0x000fe20000000f00 */
[----:B------:R-:W-:Y:S01]  /*cbd0*/  IMAD.MOV.U32 R12, RZ, RZ, R11 ;  /* 0x000000ffff0c7224 */ /* 0x000fe200078e000b */
[----:B------:R-:W-:Y:S01]  /*cbe0*/  MOV R75, R74 ;  /* 0x0000004a004b7202 */ /* 0x000fe20000000f00 */
[----:B------:R-:W-:-:S07]  /*cbf0*/  IMAD.MOV.U32 R33, RZ, RZ, R32 ;  /* 0x000000ffff217224 */ /* 0x000fce00078e0020 */
.L_x_28066:
[----:B------:R-:W-:Y:S05]  /*cc00*/  BSYNC.RECONVERGENT B1 ;  /* 0x0000000000017941 */ /* 0x000fea0003800200 */
.L_x_28064:
        /* <DEDUP_REMOVED lines=11> */
.L_x_28068:
[----:B------:R-:W-:Y:S01]  /*ccc0*/  IMAD.MOV.U32 R9, RZ, RZ, R10 ;  /* 0x000000ffff097224 */ /* 0x000fe200078e000a */
[----:B------:R-:W-:Y:S01]  /*ccd0*/  MOV R11, R12 ;  /* 0x0000000c000b7202 */ /* 0x000fe20000000f00 */
[----:B------:R-:W-:Y:S02]  /*cce0*/  IMAD.MOV.U32 R32, RZ, RZ, R35 ;  /* 0x000000ffff207224 */ /* 0x000fe400078e0023 */
[----:B------:R-:W-:-:S07]  /*ccf0*/  IMAD.MOV.U32 R74, RZ, RZ, R73 ;  /* 0x000000ffff4a7224 */ /* 0x000fce00078e0049 */
.L_x_28069:
[----:B------:R-:W-:Y:S05]  /*cd00*/  BSYNC.RECONVERGENT B1 ;  /* 0x0000000000017941 */ /* 0x000fea0003800200 */
.L_x_28067:
        /* <DEDUP_REMOVED lines=11> */
.L_x_28071:
[----:B------:R-:W-:Y:S01]  /*cdc0*/  IMAD.MOV.U32 R10, RZ, RZ, R9 ;  /* 0x000000ffff0a7224 */ /* 0x000fe200078e0009 */
[----:B------:R-:W-:Y:S01]  /*cdd0*/  MOV R35, R34 ;  /* 0x0000002200237202 */ /* 0x000fe20000000f00 */
[----:B------:R-:W-:Y:S02]  /*cde0*/  IMAD.MOV.U32 R12, RZ, RZ, R11 ;  /* 0x000000ffff0c7224 */ /* 0x000fe400078e000b */
[----:B------:R-:W-:-:S07]  /*cdf0*/  IMAD.MOV.U32 R73, RZ, RZ, R72 ;  /* 0x000000ffff497224 */ /* 0x000fce00078e0048 */
.L_x_28072:
[----:B------:R-:W-:Y:S05]  /*ce00*/  BSYNC.RECONVERGENT B1 ;  /* 0x0000000000017941 */ /* 0x000fea0003800200 */
.L_x_28070:
        /* <DEDUP_REMOVED lines=11> */
.L_x_28074:
[----:B------:R-:W-:Y:S01]  /*cec0*/  MOV R9, R10 ;  /* 0x0000000a00097202 */ /* 0x000fe20000000f00 */
[----:B------:R-:W-:Y:S01]  /*ced0*/  IMAD.MOV.U32 R11, RZ, RZ, R12 ;  /* 0x000000ffff0b7224 */ /* 0x000fe200078e000c */
[----:B------:R-:W-:Y:S01]  /*cee0*/  MOV R72, R71 ;  /* 0x0000004700487202 */ /* 0x000fe20000000f00 */
[----:B------:R-:W-:-:S07]  /*cef0*/  IMAD.MOV.U32 R34, RZ, RZ, R37 ;  /* 0x000000ffff227224 */ /* 0x000fce00078e0025 */
.L_x_28075:
[----:B------:R-:W-:Y:S05]  /*cf00*/  BSYNC.RECONVERGENT B1 ;  /* 0x0000000000017941 */ /* 0x000fea0003800200 */
.L_x_28073:
        /* <DEDUP_REMOVED lines=11> */
.L_x_28077:
[----:B------:R-:W-:Y:S01]  /*cfc0*/  IMAD.MOV.U32 R10, RZ, RZ, R9 ;  /* 0x000000ffff0a7224 */ /* 0x000fe200078e0009 */
[----:B------:R-:W-:Y:S01]  /*cfd0*/  MOV R12, R11 ;  /* 0x0000000b000c7202 */ /* 0x000fe20000000f00 */
[----:B------:R-:W-:Y:S02]  /*cfe0*/  IMAD.MOV.U32 R37, RZ, RZ, R36 ;  /* 0x000000ffff257224 */ /* 0x000fe400078e0024 */
[----:B------:R-:W-:-:S07]  /*cff0*/  IMAD.MOV.U32 R71, RZ, RZ, R70 ;  /* 0x000000ffff477224 */ /* 0x000fce00078e0046 */
.L_x_28078:
[----:B------:R-:W-:Y:S05]  /*d000*/  BSYNC.RECONVERGENT B1 ;  /* 0x0000000000017941 */ /* 0x000fea0003800200 */
.L_x_28076:
        /* <DEDUP_REMOVED lines=11> */
.L_x_28080:
[----:B------:R-:W-:Y:S01]  /*d0c0*/  IMAD.MOV.U32 R9, RZ, RZ, R10 ;  /* 0x000000ffff097224 */ /* 0x000fe200078e000a */
[----:B------:R-:W-:Y:S01]  /*d0d0*/  MOV R36, R39 ;  /* 0x0000002700247202 */ /* 0x000fe20000000f00 */
[----:B------:R-:W-:Y:S02]  /*d0e0*/  IMAD.MOV.U32 R11, RZ, RZ, R12 ;  /* 0x000000ffff0b7224 */ /* 0x000fe400078e000c */
[----:B------:R-:W-:-:S07]  /*d0f0*/  IMAD.MOV.U32 R70, RZ, RZ, R69 ;  /* 0x000000ffff467224 */ /* 0x000fce00078e0045 */
.L_x_28081:
[----:B------:R-:W-:Y:S05]  /*d100*/  BSYNC.RECONVERGENT B1 ;  /* 0x0000000000017941 */ /* 0x000fea0003800200 */
.L_x_28079:
        /* <DEDUP_REMOVED lines=11> */
.L_x_28083:
[----:B------:R-:W-:Y:S01]  /*d1c0*/  MOV R10, R9 ;  /* 0x00000009000a7202 */ /* 0x000fe20000000f00 */
[----:B------:R-:W-:Y:S01]  /*d1d0*/  IMAD.MOV.U32 R12, RZ, RZ, R11 ;  /* 0x000000ffff0c7224 */ /* 0x000fe200078e000b */
[----:B------:R-:W-:Y:S01]  /*d1e0*/  MOV R69, R68 ;  /* 0x0000004400457202 */ /* 0x000fe20000000f00 */
[----:B------:R-:W-:-:S07]  /*d1f0*/  IMAD.MOV.U32 R39, RZ, RZ, R38 ;  /* 0x000000ffff277224 */ /* 0x000fce00078e0026 */
.L_x_28084:
[----:B------:R-:W-:Y:S05]  /*d200*/  BSYNC.RECONVERGENT B1 ;  /* 0x0000000000017941 */ /* 0x000fea0003800200 */
.L_x_28082:
        /* <DEDUP_REMOVED lines=11> */
.L_x_28086:
[----:B------:R-:W-:Y:S01]  /*d2c0*/  IMAD.MOV.U32 R9, RZ, RZ, R10 ;  /* 0x000000ffff097224 */ /* 0x000fe200078e000a */
[----:B------:R-:W-:Y:S01]  /*d2d0*/  MOV R11, R12 ;  /* 0x0000000c000b7202 */ /* 0x000fe20000000f00 */
[----:B------:R-:W-:Y:S02]  /*d2e0*/  IMAD.MOV.U32 R38, RZ, RZ, R41 ;  /* 0x000000ffff267224 */ /* 0x000fe400078e0029 */
[----:B------:R-:W-:-:S07]  /*d2f0*/  IMAD.MOV.U32 R68, RZ, RZ, R67 ;  /* 0x000000ffff447224 */ /* 0x000fce00078e0043 */
.L_x_28087:
[----:B------:R-:W-:Y:S05]  /*d300*/  BSYNC.RECONVERGENT B1 ;  /* 0x0000000000017941 */ /* 0x000fea0003800200 */
.L_x_28085:
        /* <DEDUP_REMOVED lines=11> */
.L_x_28089:
[----:B------:R-:W-:Y:S01]  /*d3c0*/  IMAD.MOV.U32 R10, RZ, RZ, R9 ;  /* 0x000000ffff0a7224 */ /* 0x000fe200078e0009 */
[----:B------:R-:W-:Y:S01]  /*d3d0*/  MOV R41, R40 ;  /* 0x0000002800297202 */ /* 0x000fe20000000f00 */
[----:B------:R-:W-:Y:S02]  /*d3e0*/  IMAD.MOV.U32 R12, RZ, RZ, R11 ;  /* 0x000000ffff0c7224 */ /* 0x000fe400078e000b */
[----:B------:R-:W-:-:S07]  /*d3f0*/  IMAD.MOV.U32 R67, RZ, RZ, R66 ;  /* 0x000000ffff437224 */ /* 0x000fce00078e0042 */
.L_x_28090:
[----:B------:R-:W-:Y:S05]  /*d400*/  BSYNC.RECONVERGENT B1 ;  /* 0x0000000000017941 */ /* 0x000fea0003800200 */
.L_x_28088:
        /* <DEDUP_REMOVED lines=11> */
.L_x_28092:
[----:B------:R-:W-:Y:S01]  /*d4c0*/  MOV R9, R10 ;  /* 0x0000000a00097202 */ /* 0x000fe20000000f00 */
[----:B------:R-:W-:Y:S01]  /*d4d0*/  IMAD.MOV.U32 R11, RZ, RZ, R12 ;  /* 0x000000ffff0b7224 */ /* 0x000fe200078e000c */
[----:B------:R-:W-:Y:S01]  /*d4e0*/  MOV R66, R65 ;  /* 0x0000004100427202 */ /* 0x000fe20000000f00 */
[----:B------:R-:W-:-:S07]  /*d4f0*/  IMAD.MOV.U32 R40, RZ, RZ, R43 ;  /* 0x000000ffff287224 */ /* 0x000fce00078e002b */
.L_x_28093:
[----:B------:R-:W-:Y:S05]  /*d500*/  BSYNC.RECONVERGENT B1 ;  /* 0x0000000000017941 */ /* 0x000fea0003800200 */
.L_x_28091:
        /* <DEDUP_REMOVED lines=11> */
.L_x_28095:
[----:B------:R-:W-:Y:S01]  /*d5c0*/  IMAD.MOV.U32 R10, RZ, RZ, R9 ;  /* 0x000000ffff0a7224 */ /* 0x000fe200078e0009 */
[----:B------:R-:W-:Y:S01]  /*d5d0*/  MOV R12, R11 ;  /* 0x0000000b000c7202 */ /* 0x000fe20000000f00 */
[----:B------:R-:W-:Y:S02]  /*d5e0*/  IMAD.MOV.U32 R43, RZ, RZ, R42 ;  /* 0x000000ffff2b7224 */ /* 0x000fe400078e002a */
[----:B------:R-:W-:-:S07]  /*d5f0*/  IMAD.MOV.U32 R65, RZ, RZ, R64 ;  /* 0x000000ffff417224 */ /* 0x000fce00078e0040 */
.L_x_28096:
[----:B------:R-:W-:Y:S05]  /*d600*/  BSYNC.RECONVERGENT B1 ;  /* 0x0000000000017941 */ /* 0x000fea0003800200 */
.L_x_28094:
        /* <DEDUP_REMOVED lines=11> */
.L_x_28098:
[----:B------:R-:W-:Y:S01]  /*d6c0*/  IMAD.MOV.U32 R9, RZ, RZ, R10 ;  /* 0x000000ffff097224 */ /* 0x000fe200078e000a */
[----:B------:R-:W-:Y:S01]  /*d6d0*/  MOV R42, R45 ;  /* 0x0000002d002a7202 */ /* 0x000fe20000000f00 */
[----:B------:R-:W-:Y:S02]  /*d6e0*/  IMAD.MOV.U32 R11, RZ, RZ, R12 ;  /* 0x000000ffff0b7224 */ /* 0x000fe400078e000c */
[----:B------:R-:W-:-:S07]  /*d6f0*/  IMAD.MOV.U32 R64, RZ, RZ, R63 ;  /* 0x000000ffff407224 */ /* 0x000fce00078e003f */
.L_x_28099:
[----:B------:R-:W-:Y:S05]  /*d700*/  BSYNC.RECONVERGENT B1 ;  /* 0x0000000000017941 */ /* 0x000fea0003800200 */
.L_x_28097:
        /* <DEDUP_REMOVED lines=11> */
.L_x_28101:
[----:B------:R-:W-:Y:S01]  /*d7c0*/  MOV R10, R9 ;  /* 0x00000009000a7202 */ /* 0x000fe20000000f00 */
[----:B------:R-:W-:Y:S01]  /*d7d0*/  IMAD.MOV.U32 R12, RZ, RZ, R11 ;  /* 0x000000ffff0c7224 */ /* 0x000fe200078e000b */
[----:B------:R-:W-:Y:S01]  /*d7e0*/  MOV R63, R62 ;  /* 0x0000003e003f7202 */ /* 0x000fe20000000f00 */
[----:B------:R-:W-:-:S07]  /*d7f0*/  IMAD.MOV.U32 R45, RZ, RZ, R44 ;  /* 0x000000ffff2d7224 */ /* 0x000fce00078e002c */
.L_x_28102:
[----:B------:R-:W-:Y:S05]  /*d800*/  BSYNC.RECONVERGENT B1 ;  /* 0x0000000000017941 */ /* 0x000fea0003800200 */
.L_x_28100:
        /* <DEDUP_REMOVED lines=11> */
.L_x_28104:
[----:B------:R-:W-:Y:S01]  /*d8c0*/  IMAD.MOV.U32 R9, RZ, RZ, R10 ;  /* 0x000000ffff097224 */ /* 0x000fe200078e000a */
[----:B------:R-:W-:Y:S01]  /*d8d0*/  MOV R11, R12 ;  /* 0x0000000c000b7202 */ /* 0x000fe20000000f00 */
[----:B------:R-:W-:Y:S02]  /*d8e0*/  IMAD.MOV.U32 R44, RZ, RZ, R47 ;  /* 0x000000ffff2c7224 */ /* 0x000fe400078e002f */
[----:B------:R-:W-:-:S07]  /*d8f0*/  IMAD.MOV.U32 R62, RZ, RZ, R61 ;  /* 0x000000ffff3e7224 */ /* 0x000fce00078e003d */
.L_x_28105:
[----:B------:R-:W-:Y:S05]  /*d900*/  BSYNC.RECONVERGENT B1 ;  /* 0x0000000000017941 */ /* 0x000fea0003800200 */
.L_x_28103:
        /* <DEDUP_REMOVED lines=11> */
.L_x_28107:
[----:B------:R-:W-:Y:S01]  /*d9c0*/  IMAD.MOV.U32 R10, RZ, RZ, R9 ;  /* 0x000000ffff0a7224 */ /* 0x000fe200078e0009 */
[----:B------:R-:W-:Y:S01]  /*d9d0*/  MOV R47, R46 ;  /* 0x0000002e002f7202 */ /* 0x000fe20000000f00 */
[----:B------:R-:W-:Y:S02]  /*d9e0*/  IMAD.MOV.U32 R12, RZ, RZ, R11 ;  /* 0x000000ffff0c7224 */ /* 0x000fe400078e000b */
[----:B------:R-:W-:-:S07]  /*d9f0*/  IMAD.MOV.U32 R61, RZ, RZ, R60 ;  /* 0x000000ffff3d7224 */ /* 0x000fce00078e003c */
.L_x_28108:
[----:B------:R-:W-:Y:S05]  /*da00*/  BSYNC.RECONVERGENT B1 ;  /* 0x0000000000017941 */ /* 0x000fea0003800200 */
.L_x_28106:
        /* <DEDUP_REMOVED lines=11> */
.L_x_28110:
[----:B------:R-:W-:Y:S01]  /*dac0*/  MOV R9, R10 ;  /* 0x0000000a00097202 */ /* 0x000fe20000000f00 */
[----:B------:R-:W-:Y:S01]  /*dad0*/  IMAD.MOV.U32 R11, RZ, RZ, R12 ;  /* 0x000000ffff0b7224 */ /* 0x000fe200078e000c */
[----:B------:R-:W-:Y:S01]  /*dae0*/  MOV R60, R59 ;  /* 0x0000003b003c7202 */ /* 0x000fe20000000f00 */
[----:B------:R-:W-:-:S07]  /*daf0*/  IMAD.MOV.U32 R46, RZ, RZ, R49 ;  /* 0x000000ffff2e7224 */ /* 0x000fce00078e0031 */
.L_x_28111:
[----:B------:R-:W-:Y:S05]  /*db00*/  BSYNC.RECONVERGENT B1 ;  /* 0x0000000000017941 */ /* 0x000fea0003800200 */
.L_x_28109:
        /* <DEDUP_REMOVED lines=11> */
.L_x_28113:
[----:B------:R-:W-:Y:S01]  /*dbc0*/  IMAD.MOV.U32 R10, RZ, RZ, R9 ;  /* 0x000000ffff0a7224 */ /* 0x000fe200078e0009 */
[----:B------:R-:W-:Y:S01]  /*dbd0*/  MOV R12, R11 ;  /* 0x0000000b000c7202 */ /* 0x000fe20000000f00 */
[----:B------:R-:W-:Y:S02]  /*dbe0*/  IMAD.MOV.U32 R49, RZ, RZ, R48 ;  /* 0x000000ffff317224 */ /* 0x000fe400078e0030 */
[----:B------:R-:W-:-:S07]  /*dbf0*/  IMAD.MOV.U32 R59, RZ, RZ, R58 ;  /* 0x000000ffff3b7224 */ /* 0x000fce00078e003a */
.L_x_28114:
[----:B------:R-:W-:Y:S05]  /*dc00*/  BSYNC.RECONVERGENT B1 ;  /* 0x0000000000017941 */ /* 0x000fea0003800200 */
.L_x_28112:
        /* <DEDUP_REMOVED lines=11> */
.L_x_28116:
[----:B------:R-:W-:Y:S01]  /*dcc0*/  IMAD.MOV.U32 R14, RZ, RZ, R10 ;  /* 0x000000ffff0e7224 */ /* 0x000fe200078e000a */
[----:B------:R-:W-:Y:S01]  /*dcd0*/  MOV R9, R12 ;  /* 0x0000000c00097202 */ /* 0x000fe20000000f00 */
[----:B------:R-:W-:Y:S02]  /*dce0*/  IMAD.MOV.U32 R48, RZ, RZ, R53 ;  /* 0x000000ffff307224 */ /* 0x000fe400078e0035 */
[----:B------:R-:W-:-:S07]  /*dcf0*/  IMAD.MOV.U32 R58, RZ, RZ, R57 ;  /* 0x000000ffff3a7224 */ /* 0x000fce00078e0039 */
.L_x_28117:
[----:B------:R-:W-:Y:S05]  /*dd00*/  BSYNC.RECONVERGENT B1 ;  /* 0x0000000000017941 */ /* 0x000fea0003800200 */
.L_x_28115:
        /* <DEDUP_REMOVED lines=11> */
.L_x_28119:
[----:B------:R-:W-:Y:S01]  /*ddc0*/  MOV R53, R7 ;  /* 0x0000000700357202 */ /* 0x000fe20000000f00 */
[----:B------:R-:W-:Y:S01]  /*ddd0*/  IMAD.MOV.U32 R57, RZ, RZ, R6 ;  /* 0x000000ffff397224 */ /* 0x000fe200078e0006 */
[----:B------:R-:W-:Y:S01]  /*dde0*/  MOV R7, R14 ;  /* 0x0000000e00077202 */ /* 0x000fe20000000f00 */
[----:B------:R-:W-:Y:S02]  /*ddf0*/  IMAD.MOV.U32 R52, RZ, RZ, R14 ;  /* 0x000000ffff347224 */ /* 0x000fe400078e000e */
[--C-:B------:R-:W-:Y:S02]  /*de00*/  IMAD.MOV.U32 R56, RZ, RZ, R9.reuse ;  /* 0x000000ffff387224 */ /* 0x100fe400078e0009 */
[----:B------:R-:W-:-:S07]  /*de10*/  IMAD.MOV.U32 R6, RZ, RZ, R9 ;  /* 0x000000ffff067224 */ /* 0x000fce00078e0009 */
.L_x_28120:
[----:B------:R-:W-:Y:S05]  /*de20*/  BSYNC.RECONVERGENT B1 ;  /* 0x0000000000017941 */ /* 0x000fea0003800200 */
.L_x_28118:
[----:B------:R-:W-:Y:S01]  /*de30*/  IADD3 R8, PT, PT, R8, 0x4, RZ ;  /* 0x0000000408087810 */ /* 0x000fe20007ffe0ff */
[----:B------:R-:W-:Y:S06]  /*de40*/  @P1 BRA `(.L_x_28121) ;  /* 0xffffffe0000c1947 */ /* 0x000fec000383ffff */
[----:B------:R-:W-:-:S13]  /*de50*/  ISETP.NE.AND P0, PT, R4, RZ, PT ;  /* 0x000000ff0400720c */ /* 0x000fda0003f05270 */
[----:B------:R-:W-:Y:S05]  /*de60*/  @P0 BRA `(.L_x_28027) ;  /* 0x00000000009c0947 */ /* 0x000fea0003800000 */
[----:B------:R-:W0:Y:S01]  /*de70*/  S2R R4, SR_CgaCtaId ;  /* 0x0000000000047919 */ /* 0x000e220000008800 */
[----:B------:R-:W-:Y:S01]  /*de80*/  MOV R5, 0x400 ;  /* 0x0000040000057802 */ /* 0x000fe20000000f00 */
[----:B------:R-:W-:-:S03]  /*de90*/  IMAD.MOV.U32 R51, RZ, RZ, R88 ;  /* 0x000000ffff337224 */ /* 0x000fc600078e0058 */
[----:B0-----:R-:W-:Y:S02]  /*dea0*/  LEA R5, R4, R5, 0x18 ;  /* 0x0000000504057211 */ /* 0x001fe400078ec0ff */
[----:B-1----:R-:W-:-:S05]  /*deb0*/  SHF.R.U32.HI R4, RZ, 0x5, R0 ;  /* 0x00000005ff047819 */ /* 0x002fca0000011600 */
        /* <DEDUP_REMOVED lines=34> */
.L_x_28027:
[----:B------:R-:W-:Y:S05]  /*e0e0*/  BSYNC.RECONVERGENT B0 ;  /* 0x0000000000007941 */ /* 0x000fea0003800200 */
.L_x_28026:
        /* <DEDUP_REMOVED lines=8> */
[----:B------:R-:W1:Y:S04]  /*e170*/  LDS.128 R16, [UR4+0x1f0] ;  /* 0x0001f004ff107984 */ /* 0x000e680008000c00 */
[----:B------:R-:W3:Y:S04]  /*e180*/  LDS.128 R20, [UR4+0x1e0] ;  /* 0x0001e004ff147984 */ /* 0x000ee80008000c00 */
[----:B--2---:R-:W2:Y:S04]  /*e190*/  LDS.128 R4, [UR4+0x1d0] ;  /* 0x0001d004ff047984 */ /* 0x004ea80008000c00 */
[----:B------:R-:W4:Y:S04]  /*e1a0*/  LDS.128 R8, [UR4+0x1c0] ;  /* 0x0001c004ff087984 */ /* 0x000f280008000c00 */
[----:B0-----:R-:W-:Y:S04]  /*e1b0*/  STL.64 [R1+0xf0], R12 ;  /* 0x0000f00c01007387 */ /* 0x001fe80000100a00 */
[----:B------:R-:W-:Y:S04]  /*e1c0*/  STL.64 [R1+0xf8], R14 ;  /* 0x0000f80e01007387 */ /* 0x000fe80000100a00 */
[----:B------:R-:W0:Y:S04]  /*e1d0*/  LDS.128 R12, [UR4+0x1b0] ;  /* 0x0001b004ff0c7984 */ /* 0x000e280008000c00 */
[----:B-1----:R-:W-:Y:S04]  /*e1e0*/  STL.64 [R1+0xe0], R16 ;  /* 0x0000e01001007387 */ /* 0x002fe80000100a00 */
[----:B------:R-:W-:Y:S04]  /*e1f0*/  STL.64 [R1+0xe8], R18 ;  /* 0x0000e81201007387 */ /* 0x000fe80000100a00 */
[----:B------:R-:W1:Y:S04]  /*e200*/  LDS.128 R16, [UR4+0x1a0] ;  /* 0x0001a004ff107984 */ /* 0x000e680008000c00 */
[----:B---3--:R-:W-:Y:S04]  /*e210*/  STL.64 [R1+0xd0], R20 ;  /* 0x0000d01401007387 */ /* 0x008fe80000100a00 */
[----:B------:R-:W-:Y:S04]  /*e220*/  STL.64 [R1+0xd8], R22 ;  /* 0x0000d81601007387 */ /* 0x000fe80000100a00 */
[----:B--2---:R-:W-:Y:S04]  /*e230*/  STL.64 [R1+0xc0], R4 ;  /* 0x0000c00401007387 */ /* 0x004fe80000100a00 */
[----:B------:R-:W-:Y:S04]  /*e240*/  STL.64 [R1+0xc8], R6 ;  /* 0x0000c80601007387 */ /* 0x000fe80000100a00 */
[----:B----4-:R-:W-:Y:S04]  /*e250*/  STL.64 [R1+0xb0], R8 ;  /* 0x0000b00801007387 */ /* 0x010fe80000100a00 */
[----:B------:R-:W-:Y:S04]  /*e260*/  STL.64 [R1+0xb8], R10 ;  /* 0x0000b80a01007387 */ /* 0x000fe80000100a00 */
[----:B0-----:R-:W-:Y:S04]  /*e270*/  STL.64 [R1+0xa0], R12 ;  /* 0x0000a00c01007387 */ /* 0x001fe80000100a00 */
[----:B------:R-:W-:Y:S04]  /*e280*/  STL.64 [R1+0xa8], R14 ;  /* 0x0000a80e01007387 */ /* 0x000fe80000100a00 */
[----:B------:R-:W0:Y:S04]  /*e290*/  LDS.128 R12, [UR4+0x160] ;  /* 0x00016004ff0c7984 */ /* 0x000e280008000c00 */
        /* <DEDUP_REMOVED lines=16> */
[----:B------:R-:W1:Y:S04]  /*e3a0*/  LDS.128 R20, [UR4+0x140] ;  /* 0x00014004ff147984 */ /* 0x000e680008000c00 */
[----:B------:R-:W2:Y:S04]  /*e3b0*/  LDS.128 R4, [UR4+0x130] ;  /* 0x00013004ff047984 */ /* 0x000ea80008000c00 */
[----:B------:R-:W3:Y:S01]  /*e3c0*/  LDS.128 R8, [UR4+0x120] ;  /* 0x00012004ff087984 */ /* 0x000ee20008000c00 */
[----:B0-----:R-:W-:-:S03]  /*e3d0*/  FSETP.GT.FTZ.AND P0, PT, R50, R12, PT ;  /* 0x0000000c3200720b */ /* 0x001fc60003f14000 */
[----:B------:R-:W0:Y:S04]  /*e3e0*/  LDS.64 R16, [UR4+0x210] ;  /* 0x00021004ff107984 */ /* 0x000e280008000a00 */
[----:B------:R4:W-:Y:S04]  /*e3f0*/  STL.64 [R1+0x48], R18 ;  /* 0x0000481201007387 */ /* 0x0009e80000100a00 */
[----:B------:R-:W-:Y:S04]  /*e400*/  STL.64 [R1+0x8], R14 ;  /* 0x0000080e01007387 */ /* 0x000fe80000100a00 */
[----:B------:R-:W-:Y:S01]  /*e410*/  STL.64 [R1], R12 ;  /* 0x0000000c01007387 */ /* 0x000fe20000100a00 */
[----:B----4-:R-:W-:-:S02]  /*e420*/  FSEL R18, R50, R12, P0 ;  /* 0x0000000c32127208 */ /* 0x010fc40000000000 */
[----:B------:R-:W-:-:S05]  /*e430*/  FSEL R19, R12, R50, P0 ;  /* 0x000000320c137208 */ /* 0x000fca0000000000 */
[----:B------:R-:W-:-:S04]  /*e440*/  FADD.FTZ R19, -R18, R19 ;  /* 0x0000001312137221 */ /* 0x000fc80000010100 */
[----:B------:R-:W-:Y:S01]  /*e450*/  FMUL.FTZ R19, R19, 1.4426950216293334961 ;  /* 0x3fb8aa3b13137820 */ /* 0x000fe20000410000 */
[----:B-1----:R-:W-:Y:S04]  /*e460*/  STL.64 [R1+0x30], R20 ;  /* 0x0000301401007387 */ /* 0x002fe80000100a00 */
[----:B------:R-:W-:Y:S01]  /*e470*/  STL.64 [R1+0x38], R22 ;  /* 0x0000381601007387 */ /* 0x000fe20000100a00 */
[----:B------:R-:W1:Y:S03]  /*e480*/  MUFU.EX2 R19, R19 ;  /* 0x0000001300137308 */ /* 0x000e660000000800 */
[----:B--2---:R-:W-:Y:S04]  /*e490*/  STL.64 [R1+0x28], R6 ;  /* 0x0000280601007387 */ /* 0x004fe80000100a00 */
[----:B---3--:R-:W-:Y:S04]  /*e4a0*/  STL.64 [R1+0x10], R8 ;  /* 0x0000100801007387 */ /* 0x008fe80000100a00 */
[----:B------:R-:W-:Y:S04]  /*e4b0*/  STL.64 [R1+0x18], R10 ;  /* 0x0000180a01007387 */ /* 0x000fe80000100a00 */
[----:B0-----:R-:W-:Y:S04]  /*e4c0*/  STL.64 [R1+0x100], R16 ;  /* 0x0001001001007387 */ /* 0x001fe80000100a00 */
[----:B------:R0:W-:Y:S02]  /*e4d0*/  STL.64 [R1+0x20], R4 ;  /* 0x0000200401007387 */ /* 0x0001e40000100a00 */
[----:B0-----:R-:W-:-:S02]  /*e4e0*/  FSEL R4, R88, R13, P0 ;  /* 0x0000000d58047208 */ /* 0x001fc40000000000 */
[----:B------:R-:W-:-:S05]  /*e4f0*/  FSEL R5, R13, R88, P0 ;  /* 0x000000580d057208 */ /* 0x000fca0000000000 */
[----:B-1----:R-:W-:Y:S01]  /*e500*/  FFMA.FTZ R88, R5, R19, R4 ;  /* 0x0000001305587223 */ /* 0x002fe20000010004 */
[----:B------:R-:W-:Y:S02]  /*e510*/  HFMA2 R4, -RZ, RZ, 0, 0 ;  /* 0x00000000ff047431 */ /* 0x000fe400000001ff */
[----:B------:R-:W-:-:S07]  /*e520*/  VIADD R5, R1, 0x88 ;  /* 0x0000008801057836 */ /* 0x000fce0000000000 */
.L_x_28217:
        /* <DEDUP_REMOVED lines=20> */
.L_x_28125:
[----:B------:R-:W-:Y:S01]  /*e670*/  MOV R6, R55 ;  /* 0x0000003700067202 */ /* 0x000fe20000000f00 */
[----:B------:R-:W-:Y:S01]  /*e680*/  IMAD.MOV.U32 R8, RZ, RZ, R87 ;  /* 0x000000ffff087224 */ /* 0x000fe200078e0057 */
[----:B------:R-:W-:Y:S01]  /*e690*/  MOV R87, R86 ;  /* 0x0000005600577202 */ /* 0x000fe20000000f00 */
[----:B------:R-:W-:-:S07]  /*e6a0*/  IMAD.MOV.U32 R55, RZ, RZ, R54 ;  /* 0x000000ffff377224 */ /* 0x000fce00078e0036 */
.L_x_28126:
[----:B------:R-:W-:Y:S05]  /*e6b0*/  BSYNC.RECONVERGENT B1 ;  /* 0x0000000000017941 */ /* 0x000fea0003800200 */
.L_x_28124:
        /* <DEDUP_REMOVED lines=11> */
.L_x_28128:
[----:B------:R-:W-:Y:S01]  /*e770*/  IMAD.MOV.U32 R7, RZ, RZ, R6 ;  /* 0x000000ffff077224 */ /* 0x000fe200078e0006 */
[----:B------:R-:W-:Y:S01]  /*e780*/  MOV R9, R8 ;  /* 0x0000000800097202 */ /* 0x000fe20000000f00 */
[----:B------:R-:W-:Y:S02]  /*e790*/  IMAD.MOV.U32 R54, RZ, RZ, R3 ;  /* 0x000000ffff367224 */ /* 0x000fe400078e0003 */
[----:B------:R-:W-:-:S07]  /*e7a0*/  IMAD.MOV.U32 R86, RZ, RZ, R85 ;  /* 0x000000ffff567224 */ /* 0x000fce00078e0055 */
.L_x_28129:
[----:B------:R-:W-:Y:S05]  /*e7b0*/  BSYNC.RECONVERGENT B1 ;  /* 0x0000000000017941 */ /* 0x000fea0003800200 */
.L_x_28127:
        /* <DEDUP_REMOVED lines=11> */
.L_x_28131:
[----:B------:R-:W-:Y:S01]  /*e870*/  IMAD.MOV.U32 R6, RZ, RZ, R7 ;  /* 0x000000ffff067224 */ /* 0x000fe200078e0007 */
[----:B------:R-:W-:Y:S01]  /*e880*/  MOV R3, R2 ;  /* 0x0000000200037202 */ /* 0x000fe20000000f00 */
[----:B------:R-:W-:Y:S02]  /*e890*/  IMAD.MOV.U32 R8, RZ, RZ, R9 ;  /* 0x000000ffff087224 */ /* 0x000fe400078e0009 */
[----:B------:R-:W-:-:S07]  /*e8a0*/  IMAD.MOV.U32 R85, RZ, RZ, R84 ;  /* 0x000000ffff557224 */ /* 0x000fce00078e0054 */
.L_x_28132:
[----:B------:R-:W-:Y:S05]  /*e8b0*/  BSYNC.RECONVERGENT B1 ;  /* 0x0000000000017941 */ /* 0x000fea0003800200 */
.L_x_28130:
        /* <DEDUP_REMOVED lines=11> */
.L_x_28134:
[----:B------:R-:W-:Y:S01]  /*e970*/  MOV R7, R6 ;  /* 0x0000000600077202 */ /* 0x000fe20000000f00 */
[----:B------:R-:W-:Y:S01]  /*e980*/  IMAD.MOV.U32 R9, RZ, RZ, R8 ;  /* 0x000000ffff097224 */ /* 0x000fe200078e0008 */
[----:B------:R-:W-:Y:S01]  /*e990*/  MOV R84, R83 ;  /* 0x0000005300547202 */ /* 0x000fe20000000f00 */
[----:B------:R-:W-:-:S07]  /*e9a0*/  IMAD.MOV.U32 R2, RZ, RZ, R25 ;  /* 0x000000ffff027224 */ /* 0x000fce00078e0019 */
.L_x_28135:
[----:B------:R-:W-:Y:S05]  /*e9b0*/  BSYNC.RECONVERGENT B1 ;  /* 0x0000000000017941 */ /* 0x000fea0003800200 */
.L_x_28133:
        /* <DEDUP_REMOVED lines=11> */
.L_x_28137:
[----:B------:R-:W-:Y:S01]  /*ea70*/  IMAD.MOV.U32 R6, RZ, RZ, R7 ;  /* 0x000000ffff067224 */ /* 0x000fe200078e0007 */
[----:B------:R-:W-:Y:S01]  /*ea80*/  MOV R8, R9 ;  /* 0x0000000900087202 */ /* 0x000fe20000000f00 */
[----:B------:R-:W-:Y:S02]  /*ea90*/  IMAD.MOV.U32 R25, RZ, RZ, R24 ;  /* 0x000000ffff197224 */ /* 0x000fe400078e0018 */
[----:B------:R-:W-:-:S07]  /*eaa0*/  IMAD.MOV.U32 R83, RZ, RZ, R82 ;  /* 0x000000ffff537224 */ /* 0x000fce00078e0052 */
.L_x_28138:
[----:B------:R-:W-:Y:S05]  /*eab0*/  BSYNC.RECONVERGENT B1 ;  /* 0x0000000000017941 */ /* 0x000fea0003800200 */
.L_x_28136:
        /* <DEDUP_REMOVED lines=11> */
.L_x_28140:
[----:B------:R-:W-:Y:S01]  /*eb70*/  IMAD.MOV.U32 R7, RZ, RZ, R6 ;  /* 0x000000ffff077224 */ /* 0x000fe200078e0006 */
[----:B------:R-:W-:Y:S01]  /*eb80*/  MOV R24, R27 ;  /* 0x0000001b00187202 */ /* 0x000fe20000000f00 */
[----:B------:R-:W-:Y:S02]  /*eb90*/  IMAD.MOV.U32 R9, RZ, RZ, R8 ;  /* 0x000000ffff097224 */ /* 0x000fe400078e0008 */
[----:B------:R-:W-:-:S07]  /*eba0*/  IMAD.MOV.U32 R82, RZ, RZ, R81 ;  /* 0x000000ffff527224 */ /* 0x000fce00078e0051 */
.L_x_28141:
[----:B------:R-:W-:Y:S05]  /*ebb0*/  BSYNC.RECONVERGENT B1 ;  /* 0x0000000000017941 */ /* 0x000fea0003800200 */
.L_x_28139:
        /* <DEDUP_REMOVED lines=11> */
.L_x_28143:
[----:B------:R-:W-:Y:S01]  /*ec70*/  MOV R6, R7 ;  /* 0x0000000700067202 */ /* 0x000fe20000000f00 */
[----:B------:R-:W-:Y:S01]  /*ec80*/  IMAD.MOV.U32 R8, RZ, RZ, R9 ;  /* 0x000000ffff087224 */ /* 0x000fe200078e0009 */
[----:B------:R-:W-:Y:S01]  /*ec90*/  MOV R81, R80 ;  /* 0x0000005000517202 */ /* 0x000fe20000000f00 */
[----:B------:R-:W-:-:S07]  /*eca0*/  IMAD.MOV.U32 R27, RZ, RZ, R26 ;  /* 0x000000ffff1b7224 */ /* 0x000fce00078e001a */
.L_x_28144:
[----:B------:R-:W-:Y:S05]  /*ecb0*/  BSYNC.RECONVERGENT B1 ;  /* 0x0000000000017941 */ /* 0x000fea0003800200 */
.L_x_28142:
        /* <DEDUP_REMOVED lines=11> */
.L_x_28146:
[----:B------:R-:W-:Y:S01]  /*ed70*/  IMAD.MOV.U32 R7, RZ, RZ, R6 ;  /* 0x000000ffff077224 */ /* 0x000fe200078e0006 */
[----:B------:R-:W-:Y:S01]  /*ed80*/  MOV R9, R8 ;  /* 0x0000000800097202 */ /* 0x000fe20000000f00 */
[----:B------:R-:W-:Y:S02]  /*ed90*/  IMAD.MOV.U32 R26, RZ, RZ, R29 ;  /* 0x000000ffff1a7224 */ /* 0x000fe400078e001d */
[----:B------:R-:W-:-:S07]  /*eda0*/  IMAD.MOV.U32 R80, RZ, RZ, R79 ;  /* 0x000000ffff507224 */ /* 0x000fce00078e004f */
.L_x_28147:
[----:B------:R-:W-:Y:S05]  /*edb0*/  BSYNC.RECONVERGENT B1 ;  /* 0x0000000000017941 */ /* 0x000fea0003800200 */
.L_x_28145:
        /* <DEDUP_REMOVED lines=11> */
.L_x_28149:
[----:B------:R-:W-:Y:S01]  /*ee70*/  IMAD.MOV.U32 R6, RZ, RZ, R7 ;  /* 0x000000ffff067224 */ /* 0x000fe200078e0007 */
[----:B------:R-:W-:Y:S01]  /*ee80*/  MOV R29, R28 ;  /* 0x0000001c001d7202 */ /* 0x000fe20000000f00 */
[----:B------:R-:W-:Y:S02]  /*ee90*/  IMAD.MOV.U32 R8, RZ, RZ, R9 ;  /* 0x000000ffff087224 */ /* 0x000fe400078e0009 */
[----:B------:R-:W-:-:S07]  /*eea0*/  IMAD.MOV.U32 R79, RZ, RZ, R78 ;  /* 0x000000ffff4f7224 */ /* 0x000fce00078e004e */
.L_x_28150:
[----:B------:R-:W-:Y:S05]  /*eeb0*/  BSYNC.RECONVERGENT B1 ;  /* 0x0000000000017941 */ /* 0x000fea0003800200 */
.L_x_28148:
        /* <DEDUP_REMOVED lines=11> */
.L_x_28152:
[----:B------:R-:W-:Y:S01]  /*ef70*/  MOV R7, R6 ;  /* 0x0000000600077202 */ /* 0x000fe20000000f00 */
[----:B------:R-:W-:Y:S01]  /*ef80*/  IMAD.MOV.U32 R9, RZ, RZ, R8 ;  /* 0x000000ffff097224 */ /* 0x000fe200078e0008 */
[----:B------:R-:W-:Y:S01]  /*ef90*/  MOV R78, R77 ;  /* 0x0000004d004e7202 */ /* 0x000fe20000000f00 */
[----:B------:R-:W-:-:S07]  /*efa0*/  IMAD.MOV.U32 R28, RZ, RZ, R31 ;  /* 0x000000ffff1c7224 */ /* 0x000fce00078e001f */
.L_x_28153:
[----:B------:R-:W-:Y:S05]  /*efb0*/  BSYNC.RECONVERGENT B1 ;  /* 0x0000000000017941 */ /* 0x000fea0003800200 */
.L_x_28151:
        /* <DEDUP_REMOVED lines=11> */
.L_x_28155:
[----:B------:R-:W-:Y:S01]  /*f070*/  IMAD.MOV.U32 R6, RZ, RZ, R7 ;  /* 0x000000ffff067224 */ /* 0x000fe200078e0007 */
[----:B------:R-:W-:Y:S01]  /*f080*/  MOV R8, R9 ;  /* 0x0000000900087202 */ /* 0x000fe20000000f00 */
[----:B------:R-:W-:Y:S02]  /*f090*/  IMAD.MOV.U32 R31, RZ, RZ, R30 ;  /* 0x000000ffff1f7224 */ /* 0x000fe400078e001e */
[----:B------:R-:W-:-:S07]  /*f0a0*/  IMAD.MOV.U32 R77, RZ, RZ, R76 ;  /* 0x000000ffff4d7224 */ /* 0x000fce00078e004c */
.L_x_28156:
[----:B------:R-:W-:Y:S05]  /*f0b0*/  BSYNC.RECONVERGENT B1 ;  /* 0x0000000000017941 */ /* 0x000fea0003800200 */
.L_x_28154:
        /* <DEDUP_REMOVED lines=11> */
.L_x_28158:
[----:B------:R-:W-:Y:S01]  /*f170*/  IMAD.MOV.U32 R7, RZ, RZ, R6 ;  /* 0x000000ffff077224 */ /* 0x000fe200078e0006 */
[----:B------:R-:W-:Y:S01]  /*f180*/  MOV R30, R33 ;  /* 0x00000021001e7202 */ /* 0x000fe20000000f00 */
[----:B------:R-:W-:Y:S02]  /*f190*/  IMAD.MOV.U32 R9, RZ, RZ, R8 ;  /* 0x000000ffff097224 */ /* 0x000fe400078e0008 */
[----:B------:R-:W-:-:S07]  /*f1a0*/  IMAD.MOV.U32 R76, RZ, RZ, R75 ;  /* 0x000000ffff4c7224 */ /* 0x000fce00078e004b */
.L_x_28159:
[----:B------:R-:W-:Y:S05]  /*f1b0*/  BSYNC.RECONVERGENT B1 ;  /* 0x0000000000017941 */ /* 0x000fea0003800200 */
.L_x_28157:
        /* <DEDUP_REMOVED lines=11> */
.L_x_28161:
[----:B------:R-:W-:Y:S01]  /*f270*/  MOV R6, R7 ;  /* 0x0000000700067202 */ /* 0x000fe20000000f00 */
[----:B------:R-:W-:Y:S01]  /*f280*/  IMAD.MOV.U32 R8, RZ, RZ, R9 ;  /* 0x000000ffff087224 */ /* 0x000fe200078e0009 */
[----:B------:R-:W-:Y:S01]  /*f290*/  MOV R75, R74 ;  /* 0x0000004a004b7202 */ /* 0x000fe20000000f00 */
[----:B------:R-:W-:-:S07]  /*f2a0*/  IMAD.MOV.U32 R33, RZ, RZ, R32 ;  /* 0x000000ffff217224 */ /* 0x000fce00078e0020 */
.L_x_28162:
[----:B------:R-:W-:Y:S05]  /*f2b0*/  BSYNC.RECONVERGENT B1 ;  /* 0x0000000000017941 */ /* 0x000fea0003800200 */
.L_x_28160:
        /* <DEDUP_REMOVED lines=11> */
.L_x_28164:
[----:B------:R-:W-:Y:S01]  /*f370*/  IMAD.MOV.U32 R7, RZ, RZ, R6 ;  /* 0x000000ffff077224 */ /* 0x000fe200078e0006 */
[----:B------:R-:W-:Y:S01]  /*f380*/  MOV R9, R8 ;  /* 0x0000000800097202 */ /* 0x000fe20000000f00 */
[----:B------:R-:W-:Y:S02]  /*f390*/  IMAD.MOV.U32 R32, RZ, RZ, R35 ;  /* 0x000000ffff207224 */ /* 0x000fe400078e0023 */
[----:B------:R-:W-:-:S07]  /*f3a0*/  IMAD.MOV.U32 R74, RZ, RZ, R73 ;  /* 0x000000ffff4a7224 */ /* 0x000fce00078e0049 */
.L_x_28165:
[----:B------:R-:W-:Y:S05]  /*f3b0*/  BSYNC.RECONVERGENT B1 ;  /* 0x0000000000017941 */ /* 0x000fea0003800200 */
.L_x_28163:
        /* <DEDUP_REMOVED lines=11> */
.L_x_28167:
[----:B------:R-:W-:Y:S01]  /*f470*/  IMAD.MOV.U32 R6, RZ, RZ, R7 ;  /* 0x000000ffff067224 */ /* 0x000fe200078e0007 */
[----:B------:R-:W-:Y:S01]  /*f480*/  MOV R35, R34 ;  /* 0x0000002200237202 */ /* 0x000fe20000000f00 */
[----:B------:R-:W-:Y:S02]  /*f490*/  IMAD.MOV.U32 R8, RZ, RZ, R9 ;  /* 0x000000ffff087224 */ /* 0x000fe400078e0009 */
[----:B------:R-:W-:-:S07]  /*f4a0*/  IMAD.MOV.U32 R73, RZ, RZ, R72 ;  /* 0x000000ffff497224 */ /* 0x000fce00078e0048 */
.L_x_28168:
[----:B------:R-:W-:Y:S05]  /*f4b0*/  BSYNC.RECONVERGENT B1 ;  /* 0x0000000000017941 */ /* 0x000fea0003800200 */
.L_x_28166:
        /* <DEDUP_REMOVED lines=11> */
.L_x_28170:
[----:B------:R-:W-:Y:S01]  /*f570*/  MOV R7, R6 ;  /* 0x0000000600077202 */ /* 0x000fe20000000f00 */
[----:B------:R-:W-:Y:S01]  /*f580*/  IMAD.MOV.U32 R9, RZ, RZ, R8 ;  /* 0x000000ffff097224 */ /* 0x000fe200078e0008 */
[----:B------:R-:W-:Y:S01]  /*f590*/  MOV R72, R71 ;  /* 0x0000004700487202 */ /* 0x000fe20000000f00 */
[----:B------:R-:W-:-:S07]  /*f5a0*/  IMAD.MOV.U32 R34, RZ, RZ, R37 ;  /* 0x000000ffff227224 */ /* 0x000fce00078e0025 */
.L_x_28171:
[----:B------:R-:W-:Y:S05]  /*f5b0*/  BSYNC.RECONVERGENT B1 ;  /* 0x0000000000017941 */ /* 0x000fea0003800200 */
.L_x_28169:
        /* <DEDUP_REMOVED lines=11> */
.L_x_28173:
[----:B------:R-:W-:Y:S01]  /*f670*/  IMAD.MOV.U32 R6, RZ, RZ, R7 ;  /* 0x000000ffff067224 */ /* 0x000fe200078e0007 */
[----:B------:R-:W-:Y:S01]  /*f680*/  MOV R8, R9 ;  /* 0x0000000900087202 */ /* 0x000fe20000000f00 */
[----:B------:R-:W-:Y:S02]  /*f690*/  IMAD.MOV.U32 R37, RZ, RZ, R36 ;  /* 0x000000ffff257224 */ /* 0x000fe400078e0024 */
[----:B------:R-:W-:-:S07]  /*f6a0*/  IMAD.MOV.U32 R71, RZ, RZ, R70 ;  /* 0x000000ffff477224 */ /* 0x000fce00078e0046 */
.L_x_28174:
[----:B------:R-:W-:Y:S05]  /*f6b0*/  BSYNC.RECONVERGENT B1 ;  /* 0x0000000000017941 */ /* 0x000fea0003800200 */
.L_x_28172:
        /* <DEDUP_REMOVED lines=11> */
.L_x_28176:
[----:B------:R-:W-:Y:S01]  /*f770*/  IMAD.MOV.U32 R7, RZ, RZ, R6 ;  /* 0x000000ffff077224 */ /* 0x000fe200078e0006 */
[----:B------:R-:W-:Y:S01]  /*f780*/  MOV R36, R39 ;  /* 0x0000002700247202 */ /* 0x000fe20000000f00 */
[----:B------:R-:W-:Y:S02]  /*f790*/  IMAD.MOV.U32 R9, RZ, RZ, R8 ;  /* 0x000000ffff097224 */ /* 0x000fe400078e0008 */
[----:B------:R-:W-:-:S07]  /*f7a0*/  IMAD.MOV.U32 R70, RZ, RZ, R69 ;  /* 0x000000ffff467224 */ /* 0x000fce00078e0045 */
.L_x_28177:
[----:B------:R-:W-:Y:S05]  /*f7b0*/  BSYNC.RECONVERGENT B1 ;  /* 0x0000000000017941 */ /* 0x000fea0003800200 */
.L_x_28175:
        /* <DEDUP_REMOVED lines=11> */
.L_x_28179:
[----:B------:R-:W-:Y:S01]  /*f870*/  MOV R6, R7 ;  /* 0x0000000700067202 */ /* 0x000fe20000000f00 */
[----:B------:R-:W-:Y:S01]  /*f880*/  IMAD.MOV.U32 R8, RZ, RZ, R9 ;  /* 0x000000ffff087224 */ /* 0x000fe200078e0009 */
[----:B------:R-:W-:Y:S01]  /*f890*/  MOV R69, R68 ;  /* 0x0000004400457202 */ /* 0x000fe20000000f00 */
[----:B------:R-:W-:-:S07]  /*f8a0*/  IMAD.MOV.U32 R39, RZ, RZ, R38 ;  /* 0x000000ffff277224 */ /* 0x000fce00078e0026 */
.L_x_28180:
[----:B------:R-:W-:Y:S05]  /*f8b0*/  BSYNC.RECONVERGENT B1 ;  /* 0x0000000000017941 */ /* 0x000fea0003800200 */
.L_x_28178:
        /* <DEDUP_REMOVED lines=11> */
.L_x_28182:
[----:B------:R-:W-:Y:S01]  /*f970*/  IMAD.MOV.U32 R7, RZ, RZ, R6 ;  /* 0x000000ffff077224 */ /* 0x000fe200078e0006 */
[----:B------:R-:W-:Y:S01]  /*f980*/  MOV R9, R8 ;  /* 0x0000000800097202 */ /* 0x000fe20000000f00 */
[----:B------:R-:W-:Y:S02]  /*f990*/  IMAD.MOV.U32 R38, RZ, RZ, R41 ;  /* 0x000000ffff267224 */ /* 0x000fe400078e0029 */
[----:B------:R-:W-:-:S07]  /*f9a0*/  IMAD.MOV.U32 R68, RZ, RZ, R67 ;  /* 0x000000ffff447224 */ /* 0x000fce00078e0043 */
.L_x_28183:
[----:B------:R-:W-:Y:S05]  /*f9b0*/  BSYNC.RECONVERGENT B1 ;  /* 0x0000000000017941 */ /* 0x000fea0003800200 */
.L_x_28181:
        /* <DEDUP_REMOVED lines=11> */
.L_x_28185:
[----:B------:R-:W-:Y:S01]  /*fa70*/  IMAD.MOV.U32 R6, RZ, RZ, R7 ;  /* 0x000000ffff067224 */ /* 0x000fe200078e0007 */
[----:B------:R-:W-:Y:S01]  /*fa80*/  MOV R41, R40 ;  /* 0x0000002800297202 */ /* 0x000fe20000000f00 */
[----:B------:R-:W-:Y:S02]  /*fa90*/  IMAD.MOV.U32 R8, RZ, RZ, R9 ;  /* 0x000000ffff087224 */ /* 0x000fe400078e0009 */
[----:B------:R-:W-:-:S07]  /*faa0*/  IMAD.MOV.U32 R67, RZ, RZ, R66 ;  /* 0x000000ffff437224 */ /* 0x000fce00078e0042 */
.L_x_28186:
[----:B------:R-:W-:Y:S05]  /*fab0*/  BSYNC.RECONVERGENT B1 ;  /* 0x0000000000017941 */ /* 0x000fea0003800200 */
.L_x_28184:
        /* <DEDUP_REMOVED lines=11> */
.L_x_28188:
[----:B------:R-:W-:Y:S01]  /*fb70*/  MOV R7, R6 ;  /* 0x0000000600077202 */ /* 0x000fe20000000f00 */
[----:B------:R-:W-:Y:S01]  /*fb80*/  IMAD.MOV.U32 R9, RZ, RZ, R8 ;  /* 0x000000ffff097224 */ /* 0x000fe200078e0008 */
[----:B------:R-:W-:Y:S01]  /*fb90*/  MOV R66, R65 ;  /* 0x0000004100427202 */ /* 0x000fe20000000f00 */
[----:B------:R-:W-:-:S07]  /*fba0*/  IMAD.MOV.U32 R40, RZ, RZ, R43 ;  /* 0x000000ffff287224 */ /* 0x000fce00078e002b */
.L_x_28189:
[----:B------:R-:W-:Y:S05]  /*fbb0*/  BSYNC.RECONVERGENT B1 ;  /* 0x0000000000017941 */ /* 0x000fea0003800200 */
.L_x_28187:
        /* <DEDUP_REMOVED lines=11> */
.L_x_28191:
[----:B------:R-:W-:Y:S01]  /*fc70*/  IMAD.MOV.U32 R6, RZ, RZ, R7 ;  /* 0x000000ffff067224 */ /* 0x000fe200078e0007 */
[----:B------:R-:W-:Y:S01]  /*fc80*/  MOV R8, R9 ;  /* 0x0000000900087202 */ /* 0x000fe20000000f00 */
[----:B------:R-:W-:Y:S02]  /*fc90*/  IMAD.MOV.U32 R43, RZ, RZ, R42 ;  /* 0x000000ffff2b7224 */ /* 0x000fe400078e002a */
[----:B------:R-:W-:-:S07]  /*fca0*/  IMAD.MOV.U32 R65, RZ, RZ, R64 ;  /* 0x000000ffff417224 */ /* 0x000fce00078e0040 */
.L_x_28192:
[----:B------:R-:W-:Y:S05]  /*fcb0*/  BSYNC.RECONVERGENT B1 ;  /* 0x0000000000017941 */ /* 0x000fea0003800200 */
.L_x_28190:
        /* <DEDUP_REMOVED lines=11> */
.L_x_28194:
[----:B------:R-:W-:Y:S01]  /*fd70*/  IMAD.MOV.U32 R7, RZ, RZ, R6 ;  /* 0x000000ffff077224 */ /* 0x000fe200078e0006 */
[----:B------:R-:W-:Y:S01]  /*fd80*/  MOV R42, R45 ;  /* 0x0000002d002a7202 */ /* 0x000fe20000000f00 */
[----:B------:R-:W-:Y:S02]  /*fd90*/  IMAD.MOV.U32 R9, RZ, RZ, R8 ;  /* 0x000000ffff097224 */ /* 0x000fe400078e0008 */
[----:B------:R-:W-:-:S07]  /*fda0*/  IMAD.MOV.U32 R64, RZ, RZ, R63 ;  /* 0x000000ffff407224 */ /* 0x000fce00078e003f */
.L_x_28195:
[----:B------:R-:W-:Y:S05]  /*fdb0*/  BSYNC.RECONVERGENT B1 ;  /* 0x0000000000017941 */ /* 0x000fea0003800200 */
.L_x_28193:
        /* <DEDUP_REMOVED lines=11> */
.L_x_28197:
[----:B------:R-:W-:Y:S01]  /*fe70*/  MOV R6, R7 ;  /* 0x0000000700067202 */ /* 0x000fe20000000f00 */
[----:B------:R-:W-:Y:S01]  /*fe80*/  IMAD.MOV.U32 R8, RZ, RZ, R9 ;  /* 0x000000ffff087224 */ /* 0x000fe200078e0009 */
[----:B------:R-:W-:Y:S01]  /*fe90*/  MOV R63, R62 ;  /* 0x0000003e003f7202 */ /* 0x000fe20000000f00 */
[----:B------:R-:W-:-:S07]  /*fea0*/  IMAD.MOV.U32 R45, RZ, RZ, R44 ;  /* 0x000000ffff2d7224 */ /* 0x000fce00078e002c */
.L_x_28198:
[----:B------:R-:W-:Y:S05]  /*feb0*/  BSYNC.RECONVERGENT B1 ;  /* 0x0000000000017941 */ /* 0x000fea0003800200 */
.L_x_28196:
        /* <DEDUP_REMOVED lines=11> */
.L_x_28200:
[----:B------:R-:W-:Y:S01]  /*ff70*/  IMAD.MOV.U32 R7, RZ, RZ, R6 ;  /* 0x000000ffff077224 */ /* 0x000fe200078e0006 */
[----:B------:R-:W-:Y:S01]  /*ff80*/  MOV R9, R8 ;  /* 0x0000000800097202 */ /* 0x000fe20000000f00 */
[----:B------:R-:W-:Y:S02]  /*ff90*/  IMAD.MOV.U32 R44, RZ, RZ, R47 ;  /* 0x000000ffff2c7224 */ /* 0x000fe400078e002f */
[----:B------:R-:W-:-:S07]  /*ffa0*/  IMAD.MOV.U32 R62, RZ, RZ, R61 ;  /* 0x000000ffff3e7224 */ /* 0x000fce00078e003d */
.L_x_28201:
[----:B------:R-:W-:Y:S05]  /*ffb0*/  BSYNC.RECONVERGENT B1 ;  /* 0x0000000000017941 */ /* 0x000fea0003800200 */
.L_x_28199:
        /* <DEDUP_REMOVED lines=11> */
.L_x_28203:
[----:B------:R-:W-:Y:S01]  /*10070*/  IMAD.MOV.U32 R6, RZ, RZ, R7 ;  /* 0x000000ffff067224 */ /* 0x000fe200078e0007 */
[----:B------:R-:W-:Y:S01]  /*10080*/  MOV R47, R46 ;  /* 0x0000002e002f7202 */ /* 0x000fe20000000f00 */
[----:B------:R-:W-:Y:S02]  /*10090*/  IMAD.MOV.U32 R8, RZ, RZ, R9 ;  /* 0x000000ffff087224 */ /* 0x000fe400078e0009 */
[----:B------:R-:W-:-:S07]  /*100a0*/  IMAD.MOV.U32 R61, RZ, RZ, R60 ;  /* 0x000000ffff3d7224 */ /* 0x000fce00078e003c */
.L_x_28204:
[----:B------:R-:W-:Y:S05]  /*100b0*/  BSYNC.RECONVERGENT B1 ;  /* 0x0000000000017941 */ /* 0x000fea0003800200 */
.L_x_28202:
        /* <DEDUP_REMOVED lines=11> */
.L_x_28206:
[----:B------:R-:W-:Y:S01]  /*10170*/  MOV R7, R6 ;  /* 0x0000000600077202 */ /* 0x000fe20000000f00 */
[----:B------:R-:W-:Y:S01]  /*10180*/  IMAD.MOV.U32 R9, RZ, RZ, R8 ;  /* 0x000000ffff097224 */ /* 0x000fe200078e0008 */
[----:B------:R-:W-:Y:S01]  /*10190*/  MOV R60, R59 ;  /* 0x0000003b003c7202 */ /* 0x000fe20000000f00 */
[----:B------:R-:W-:-:S07]  /*101a0*/  IMAD.MOV.U32 R46, RZ, RZ, R49 ;  /* 0x000000ffff2e7224 */ /* 0x000fce00078e0031 */
.L_x_28207:
[----:B------:R-:W-:Y:S05]  /*101b0*/  BSYNC.RECONVERGENT B1 ;  /* 0x0000000000017941 */ /* 0x000fea0003800200 */
.L_x_28205:
        /* <DEDUP_REMOVED lines=11> */
.L_x_28209:
[----:B------:R-:W-:Y:S01]  /*10270*/  IMAD.MOV.U32 R6, RZ, RZ, R7 ;  /* 0x000000ffff067224 */ /* 0x000fe200078e0007 */
[----:B------:R-:W-:Y:S01]  /*10280*/  MOV R8, R9 ;  /* 0x0000000900087202 */ /* 0x000fe20000000f00 */
[----:B------:R-:W-:Y:S02]  /*10290*/  IMAD.MOV.U32 R49, RZ, RZ, R48 ;  /* 0x000000ffff317224 */ /* 0x000fe400078e0030 */
[----:B------:R-:W-:-:S07]  /*102a0*/  IMAD.MOV.U32 R59, RZ, RZ, R58 ;  /* 0x000000ffff3b7224 */ /* 0x000fce00078e003a */
.L_x_28210:
[----:B------:R-:W-:Y:S05]  /*102b0*/  BSYNC.RECONVERGENT B1 ;  /* 0x0000000000017941 */ /* 0x000fea0003800200 */
.L_x_28208:
        /* <DEDUP_REMOVED lines=11> */
.L_x_28212:
[----:B------:R-:W-:Y:S01]  /*10370*/  IMAD.MOV.U32 R7, RZ, RZ, R6 ;  /* 0x000000ffff077224 */ /* 0x000fe200078e0006 */
[----:B------:R-:W-:Y:S01]  /*10380*/  MOV R48, R53 ;  /* 0x0000003500307202 */ /* 0x000fe20000000f00 */
[----:B------:R-:W-:Y:S02]  /*10390*/  IMAD.MOV.U32 R9, RZ, RZ, R8 ;  /* 0x000000ffff097224 */ /* 0x000fe400078e0008 */
[----:B------:R-:W-:-:S07]  /*103a0*/  IMAD.MOV.U32 R58, RZ, RZ, R57 ;  /* 0x000000ffff3a7224 */ /* 0x000fce00078e0039 */
.L_x_28213:
[----:B------:R-:W-:Y:S05]  /*103b0*/  BSYNC.RECONVERGENT B1 ;  /* 0x0000000000017941 */ /* 0x000fea0003800200 */
.L_x_28211:
        /* <DEDUP_REMOVED lines=11> */
.L_x_28215:
[----:B------:R-:W-:Y:S01]  /*10470*/  MOV R53, R52 ;  /* 0x0000003400357202 */ /* 0x000fe20000000f00 */
[----:B------:R-:W-:Y:S01]  /*10480*/  IMAD.MOV.U32 R57, RZ, RZ, R56 ;  /* 0x000000ffff397224 */ /* 0x000fe200078e0038 */
[----:B------:R-:W-:Y:S01]  /*10490*/  MOV R52, R7 ;  /* 0x0000000700347202 */ /* 0x000fe20000000f00 */
[----:B------:R-:W-:Y:S02]  /*104a0*/  IMAD.MOV.U32 R6, RZ, RZ, R7 ;  /* 0x000000ffff067224 */ /* 0x000fe400078e0007 */
[--C-:B------:R-:W-:Y:S02]  /*104b0*/  IMAD.MOV.U32 R8, RZ, RZ, R9.reuse ;  /* 0x000000ffff087224 */ /* 0x100fe400078e0009 */
[----:B------:R-:W-:-:S07]  /*104c0*/  IMAD.MOV.U32 R56, RZ, RZ, R9 ;  /* 0x000000ffff387224 */ /* 0x000fce00078e0009 */
.L_x_28216:
[----:B------:R-:W-:Y:S05]  /*104d0*/  BSYNC.RECONVERGENT B1 ;  /* 0x0000000000017941 */ /* 0x000fea0003800200 */
.L_x_28214:
[----:B------:R-:W-:Y:S01]  /*104e0*/  IADD3 R5, PT, PT, R5, 0x4, RZ ;  /* 0x0000000405057810 */ /* 0x000fe20007ffe0ff */
[----:B------:R-:W-:Y:S06]  /*104f0*/  @P1 BRA `(.L_x_28217) ;  /* 0xffffffe0000c1947 */ /* 0x000fec000383ffff */
[----:B------:R-:W-:Y:S01]  /*10500*/  IMAD.MOV.U32 R50, RZ, RZ, R18 ;  /* 0x000000ffff327224 */ /* 0x000fe200078e0012 */
[----:B------:R-:W-:Y:S01]  /*10510*/  MOV R56, R8 ;  /* 0x0000000800387202 */ /* 0x000fe20000000f00 */
[----:B------:R-:W-:-:S07]  /*10520*/  IMAD.MOV.U32 R52, RZ, RZ, R6 ;  /* 0x000000ffff347224 */ /* 0x000fce00078e0006 */
.L_x_28123:
[----:B------:R-:W-:Y:S05]  /*10530*/  BSYNC.RECONVERGENT B0 ;  /* 0x0000000000007941 */ /* 0x000fea0003800200 */
.L_x_28122:
[----:B------:R-:W-:-:S13]  /*10540*/  ISETP.NE.AND P0, PT, R0, RZ, PT ;  /* 0x000000ff0000720c */ /* 0x000fda0003f05270 */
[----:B------:R-:W-:Y:S05]  /*10550*/  @P0 EXIT ;  /* 0x000000000000094d */ /* 0x000fea0003800000 */
[----:B------:R-:W1:Y:S01]  /*10560*/  LDC R0, c[0x0][0x3a0] ;  /* 0x0000e800ff007b82 */ /* 0x000e620000000800 */
[----:B------:R-:W3:Y:S07]  /*10570*/  S2R R11, SR_CTAID.X ;  /* 0x00000000000b7919 */ /* 0x000eee0000002500 */
[----:B0-----:R-:W3:Y:S08]  /*10580*/  LDC.64 R6, c[0x0][0x388] ;  /* 0x0000e200ff067b82 */ /* 0x001ef00000000a00 */
[----:B--2---:R-:W0:Y:S01]  /*10590*/  LDC.64 R4, c[0x0][0x390] ;  /* 0x0000e400ff047b82 */ /* 0x004e220000000a00 */
[----:B-1----:R-:W-:Y:S01]  /*105a0*/  ISETP.GE.AND P0, PT, R0, 0x1, PT ;  /* 0x000000010000780c */ /* 0x002fe20003f06270 */
[----:B---3--:R-:W-:-:S12]  /*105b0*/  IMAD.WIDE.U32 R6, R11, 0x4, R6 ;  /* 0x000000040b067825 */ /* 0x008fd800078e0006 */
[----:B------:R-:W2:Y:S01]  /*105c0*/  @P0 LDG.E.CONSTANT R8, desc[UR6][R6.64] ;  /* 0x0000000606080981 */ /* 0x000ea2000c1e9900 */
[----:B------:R-:W1:Y:S01]  /*105d0*/  MUFU.LG2 R88, R88 ;  /* 0x0000005800587308 */ /* 0x000e620000000c00 */
[----:B------:R-:W-:Y:S01]  /*105e0*/  FADD.FTZ R9, -R50, R56 ;  /* 0x0000003832097221 */ /* 0x000fe20000010100 */
[C---:B------:R-:W-:Y:S01]  /*105f0*/  ISETP.GE.AND P1, PT, R0.reuse, 0x2, PT ;  /* 0x000000020000780c */ /* 0x040fe20003f26270 */
[----:B------:R-:W3:Y:S01]  /*10600*/  @P0 LDG.E.CONSTANT R10, desc[UR6][R6.64] ;  /* 0x00000006060a0981 */ /* 0x000ee2000c1e9900 */
[----:B------:R-:W-:Y:S01]  /*10610*/  IMAD R11, R11, R0, RZ ;  /* 0x000000000b0b7224 */ /* 0x000fe200078e02ff */
[----:B------:R-:W-:-:S03]  /*10620*/  ISETP.GE.AND P3, PT, R0, 0x3, PT ;  /* 0x000000030000780c */ /* 0x000fc60003f66270 */
[----:B------:R-:W-:-:S04]  /*10630*/  IMAD.SHL.U32 R11, R11, 0x2, RZ ;  /* 0x000000020b0b7824 */ /* 0x000fc800078e00ff */
[----:B0-----:R-:W-:-:S03]  /*10640*/  IMAD.WIDE R4, R11, 0x4, R4 ;  /* 0x000000040b047825 */ /* 0x001fc600078e0204 */
[----:B------:R-:W4:Y:S01]  /*10650*/  @P1 LDG.E.CONSTANT R12, desc[UR6][R6.64] ;  /* 0x00000006060c1981 */ /* 0x000f22000c1e9900 */
[----:B-1----:R-:W-:-:S03]  /*10660*/  @P0 FFMA.FTZ R9, R88, -0.69314718246459960938, R9 ;  /* 0xbf31721858090823 */ /* 0x002fc60000010009 */
[----:B------:R-:W5:Y:S01]  /*10670*/  @P1 LDG.E.CONSTANT R15, desc[UR6][R6.64] ;  /* 0x00000006060f1981 */ /* 0x000f62000c1e9900 */
[----:B------:R-:W-:-:S03]  /*10680*/  ISETP.GE.AND P6, PT, R0, 0x4, PT ;  /* 0x000000040000780c */ /* 0x000fc60003fc6270 */
[----:B------:R-:W-:Y:S01]  /*10690*/  @P0 STG.E desc[UR6][R4.64], R52 ;  /* 0x0000003404000986 */ /* 0x000fe2000c101906 */
[C---:B------:R-:W-:Y:S02]  /*106a0*/  ISETP.GE.AND P4, PT, R0.reuse, 0x5, PT ;  /* 0x000000050000780c */ /* 0x040fe40003f86270 */
[----:B------:R-:W-:-:S07]  /*106b0*/  ISETP.GE.AND P5, PT, R0, 0x6, PT ;  /* 0x000000060000780c */ /* 0x000fce0003fa6270 */
[----:B------:R-:W5:Y:S01]  /*106c0*/  @P6 LDG.E.CONSTANT R14, desc[UR6][R6.64] ;  /* 0x00000006060e6981 */ /* 0x000f62000c1e9900 */
[----:B--2---:R-:W-:Y:S02]  /*106d0*/  @P0 FADD.FTZ R13, R8, R9 ;  /* 0x00000009080d0221 */ /* 0x004fe40000010000 */
[----:B------:R-:W0:Y:S02]  /*106e0*/  LDC.64 R8, c[0x0][0x398] ;  /* 0x0000e600ff087b82 */ /* 0x000e240000000a00 */
[----:B0-----:R-:W-:-:S04]  /*106f0*/  IMAD.WIDE R8, R11, 0x4, R8 ;  /* 0x000000040b087825 */ /* 0x001fc800078e0208 */
[----:B------:R-:W-:-:S04]  /*10700*/  FADD.FTZ R11, -R50, R57 ;  /* 0x00000039320b7221 */ /* 0x000fc80000010100 */
[----:B------:R-:W-:-:S04]  /*10710*/  @P0 FFMA.FTZ R11, R88, -0.69314718246459960938, R11 ;  /* 0xbf317218580b0823 */ /* 0x000fc8000001000b */
[----:B---3--:R-:W-:Y:S02]  /*10720*/  @P0 FADD.FTZ R17, R10, R11 ;  /* 0x0000000b0a110221 */ /* 0x008fe40000010000 */
[----:B------:R-:W2:Y:S04]  /*10730*/  @P3 LDG.E.CONSTANT R10, desc[UR6][R6.64] ;  /* 0x00000006060a3981 */ /* 0x000ea8000c1e9900 */
[----:B------:R-:W3:Y:S04]  /*10740*/  @P3 LDG.E.CONSTANT R11, desc[UR6][R6.64] ;  /* 0x00000006060b3981 */ /* 0x000ee8000c1e9900 */
[----:B------:R0:W-:Y:S02]  /*10750*/  @P0 STG.E desc[UR6][R8.64], R13 ;  /* 0x0000000d08000986 */ /* 0x0001e4000c101906 */
[----:B0-----:R-:W-:-:S04]  /*10760*/  FADD.FTZ R13, -R50, R58 ;  /* 0x0000003a320d7221 */ /* 0x001fc80000010100 */
[----:B------:R-:W-:-:S04]  /*10770*/  @P1 FFMA.FTZ R13, R88, -0.69314718246459960938, R13 ;  /* 0xbf317218580d1823 */ /* 0x000fc8000001000d */
[----:B----4-:R-:W-:Y:S01]  /*10780*/  @P1 FADD.FTZ R19, R12, R13 ;  /* 0x0000000d0c131221 */ /* 0x010fe20000010000 */
[----:B------:R-:W-:Y:S01]  /*10790*/  FADD.FTZ R13, -R50, R59 ;  /* 0x0000003b320d7221 */ /* 0x000fe20000010100 */
[----:B------:R-:W4:Y:S03]  /*107a0*/  @P6 LDG.E.CONSTANT R12, desc[UR6][R6.64] ;  /* 0x00000006060c6981 */ /* 0x000f26000c1e9900 */
[----:B------:R-:W-:Y:S01]  /*107b0*/  @P1 FFMA.FTZ R16, R88, -0.69314718246459960938, R13 ;  /* 0xbf31721858101823 */ /* 0x000fe2000001000d */
[----:B------:R-:W-:Y:S04]  /*107c0*/  @P0 STG.E desc[UR6][R4.64+0x4], R53 ;  /* 0x0000043504000986 */ /* 0x000fe8000c101906 */
[----:B------:R-:W4:Y:S01]  /*107d0*/  @P4 LDG.E.CONSTANT R13, desc[UR6][R6.64] ;  /* 0x00000006060d4981 */ /* 0x000f22000c1e9900 */
[----:B-----5:R-:W-:-:S03]  /*107e0*/  @P1 FADD.FTZ R21, R15, R16 ;  /* 0x000000100f151221 */ /* 0x020fc60000010000 */
[----:B------:R0:W-:Y:S01]  /*107f0*/  @P0 STG.E desc[UR6][R8.64+0x4], R17 ;  /* 0x0000041108000986 */ /* 0x0001e2000c101906 */
[----:B------:R-:W-:-:S03]  /*10800*/  ISETP.GE.AND P0, PT, R0, 0x7, PT ;  /* 0x000000070000780c */ /* 0x000fc60003f06270 */
[----:B------:R-:W5:Y:S04]  /*10810*/  @P4 LDG.E.CONSTANT R15, desc[UR6][R6.64] ;  /* 0x00000006060f4981 */ /* 0x000f68000c1e9900 */
[----:B------:R-:W-:Y:S01]  /*10820*/  @P1 STG.E desc[UR6][R4.64+0x8], R48 ;  /* 0x0000083004001986 */ /* 0x000fe2000c101906 */
[----:B0-----:R-:W-:-:S03]  /*10830*/  FADD.FTZ R17, -R50, R60 ;  /* 0x0000003c32117221 */ /* 0x001fc60000010100 */
[----:B------:R0:W-:Y:S04]  /*10840*/  @P1 STG.E desc[UR6][R8.64+0x8], R19 ;  /* 0x0000081308001986 */ /* 0x0001e8000c101906 */
[----:B------:R1:W-:Y:S04]  /*10850*/  @P1 STG.E desc[UR6][R4.64+0xc], R49 ;  /* 0x00000c3104001986 */ /* 0x0003e8000c101906 */
[----:B------:R1:W-:Y:S01]  /*10860*/  @P1 STG.E desc[UR6][R8.64+0xc], R21 ;  /* 0x00000c1508001986 */ /* 0x0003e2000c101906 */
[----:B0-----:R-:W-:Y:S01]  /*10870*/  @P3 FFMA.FTZ R19, R88, -0.69314718246459960938, R17 ;  /* 0xbf31721858133823 */ /* 0x001fe20000010011 */
[----:B------:R-:W-:-:S02]  /*10880*/  ISETP.GE.AND P1, PT, R0, 0x8, PT ;  /* 0x000000080000780c */ /* 0x000fc40003f26270 */
[----:B------:R-:W5:Y:S01]  /*10890*/  @P5 LDG.E.CONSTANT R17, desc[UR6][R6.64] ;  /* 0x0000000606115981 */ /* 0x000f62000c1e9900 */
[----:B------:R-:W-:-:S03]  /*108a0*/  ISETP.GE.AND P2, PT, R0, 0x9, PT ;  /* 0x000000090000780c */ /* 0x000fc60003f46270 */
[----:B------:R-:W5:Y:S01]  /*108b0*/  @P5 LDG.E.CONSTANT R16, desc[UR6][R6.64] ;  /* 0x0000000606105981 */ /* 0x000f62000c1e9900 */
[----:B-1----:R-:W-:-:S04]  /*108c0*/  FADD.FTZ R49, -R50, R61 ;  /* 0x0000003d32317221 */ /* 0x002fc80000010100 */
[----:B------:R-:W-:Y:S02]  /*108d0*/  @P3 FFMA.FTZ R20, R88, -0.69314718246459960938, R49 ;  /* 0xbf31721858143823 */ /* 0x000fe40000010031 */
[----:B------:R-:W5:Y:S04]  /*108e0*/  @P1 LDG.E.CONSTANT R18, desc[UR6][R6.64] ;  /* 0x0000000606121981 */ /* 0x000f68000c1e9900 */
[----:B------:R-:W5:Y:S01]  /*108f0*/  @P2 LDG.E.CONSTANT R21, desc[UR6][R6.64] ;  /* 0x0000000606152981 */ /* 0x000f62000c1e9900 */
[----:B--2---:R-:W-:-:S03]  /*10900*/  @P3 FADD.FTZ R23, R10, R19 ;  /* 0x000000130a173221 */ /* 0x004fc60000010000 */
[----:B------:R-:W2:Y:S04]  /*10910*/  @P0 LDG.E.CONSTANT R10, desc[UR6][R6.64] ;  /* 0x00000006060a0981 */ /* 0x000ea8000c1e9900 */
[----:B------:R-:W2:Y:S01]  /*10920*/  @P0 LDG.E.CONSTANT R19, desc[UR6][R6.64] ;  /* 0x0000000606130981 */ /* 0x000ea2000c1e9900 */
[----:B---3--:R-:W-:-:S03]  /*10930*/  @P3 FADD.FTZ R49, R11, R20 ;  /* 0x000000140b313221 */ /* 0x008fc60000010000 */
[----:B------:R-:W3:Y:S04]  /*10940*/  @P1 LDG.E.CONSTANT R11, desc[UR6][R6.64] ;  /* 0x00000006060b1981 */ /* 0x000ee8000c1e9900 */
[----:B------:R-:W3:Y:S04]  /*10950*/  @P2 LDG.E.CONSTANT R20, desc[UR6][R6.64] ;  /* 0x0000000606142981 */ /* 0x000ee8000c1e9900 */
[----:B------:R-:W-:Y:S04]  /*10960*/  @P3 STG.E desc[UR6][R4.64+0x10], R46 ;  /* 0x0000102e04003986 */ /* 0x000fe8000c101906 */
[----:B------:R0:W-:Y:S01]  /*10970*/  @P3 STG.E desc[UR6][R8.64+0x10], R23 ;  /* 0x0000101708003986 */ /* 0x0001e2000c101906 */
[----:B------:R-:W-:-:S03]  /*10980*/  FADD.FTZ R51, -R50, R63 ;  /* 0x0000003f32337221 */ /* 0x000fc60000010100 */
[----:B------:R1:W-:Y:S01]  /*10990*/  @P3 STG.E desc[UR6][R4.64+0x14], R47 ;  /* 0x0000142f04003986 */ /* 0x0003e2000c101906 */
[----:B0-----:R-:W-:-:S04]  /*109a0*/  FADD.FTZ R23, -R50, R62 ;  /* 0x0000003e32177221 */ /* 0x001fc80000010100 */
[----:B------:R-:W-:Y:S01]  /*109b0*/  @P6 FFMA.FTZ R23, R88, -0.69314718246459960938, R23 ;  /* 0xbf31721858176823 */ /* 0x000fe20000010017 */
[----:B-1----:R-:W-:Y:S01]  /*109c0*/  FADD.FTZ R47, -R50, R64 ;  /* 0x00000040322f7221 */ /* 0x002fe20000010100 */
[----:B------:R-:W-:Y:S02]  /*109d0*/  @P6 FFMA.FTZ R51, R88, -0.69314718246459960938, R51 ;  /* 0xbf31721858336823 */ /* 0x000fe40000010033 */
[----:B----4-:R-:W-:Y:S01]  /*109e0*/  @P6 FADD.FTZ R23, R12, R23 ;  /* 0x000000170c176221 */ /* 0x010fe20000010000 */
[----:B------:R-:W-:Y:S01]  /*109f0*/  @P4 FFMA.FTZ R12, R88, -0.69314718246459960938, R47 ;  /* 0xbf317218580c4823 */ /* 0x000fe2000001002f */
[----:B------:R-:W-:Y:S01]  /*10a00*/  FADD.FTZ R47, -R50, R65 ;  /* 0x00000041322f7221 */ /* 0x000fe20000010100 */
[----:B------:R-:W-:Y:S02]  /*10a10*/  @P6 FADD.FTZ R51, R14, R51 ;  /* 0x000000330e336221 */ /* 0x000fe40000010000 */
[----:B------:R-:W-:Y:S01]  /*10a20*/  @P4 FADD.FTZ R13, R13, R12 ;  /* 0x0000000c0d0d4221 */ /* 0x000fe20000010000 */
[----:B------:R-:W-:Y:S01]  /*10a30*/  @P4 FFMA.FTZ R12, R88, -0.69314718246459960938, R47 ;  /* 0xbf317218580c4823 */ /* 0x000fe2000001002f */
[----:B------:R-:W-:Y:S01]  /*10a40*/  @P3 STG.E desc[UR6][R8.64+0x14], R49 ;  /* 0x0000143108003986 */ /* 0x000fe2000c101906 */
[----:B------:R-:W-:-:S03]  /*10a50*/  ISETP.GE.AND P3, PT, R0, 0xa, PT ;  /* 0x0000000a0000780c */ /* 0x000fc60003f66270 */
[----:B------:R-:W-:Y:S01]  /*10a60*/  @P6 STG.E desc[UR6][R4.64+0x18], R44 ;  /* 0x0000182c04006986 */ /* 0x000fe2000c101906 */
[----:B-----5:R-:W-:-:S03]  /*10a70*/  @P4 FADD.FTZ R15, R15, R12 ;  /* 0x0000000c0f0f4221 */ /* 0x020fc60000010000 */
[----:B------:R0:W-:Y:S01]  /*10a80*/  @P6 STG.E desc[UR6][R8.64+0x18], R23 ;  /* 0x0000181708006986 */ /* 0x0001e2000c101906 */
[----:B------:R-:W-:-:S03]  /*10a90*/  FADD.FTZ R47, -R50, R67 ;  /* 0x00000043322f7221 */ /* 0x000fc60000010100 */
[----:B------:R1:W-:Y:S04]  /*10aa0*/  @P6 STG.E desc[UR6][R4.64+0x1c], R45 ;  /* 0x00001c2d04006986 */ /* 0x0003e8000c101906 */
[----:B------:R-:W-:Y:S01]  /*10ab0*/  @P6 STG.E desc[UR6][R8.64+0x1c], R51 ;  /* 0x00001c3308006986 */ /* 0x000fe2000c101906 */
[----:B0-----:R-:W-:-:S03]  /*10ac0*/  FADD.FTZ R23, -R50, R66 ;  /* 0x0000004232177221 */ /* 0x001fc60000010100 */
[----:B------:R-:W-:Y:S01]  /*10ad0*/  @P4 STG.E desc[UR6][R4.64+0x20], R42 ;  /* 0x0000202a04004986 */ /* 0x000fe2000c101906 */
[----:B-1----:R-:W-:-:S03]  /*10ae0*/  FADD.FTZ R45, -R50, R68 ;  /* 0x00000044322d7221 */ /* 0x002fc60000010100 */
[----:B------:R0:W-:Y:S01]  /*10af0*/  @P4 STG.E desc[UR6][R8.64+0x20], R13 ;  /* 0x0000200d08004986 */ /* 0x0001e2000c101906 */
[----:B------:R-:W-:-:S03]  /*10b00*/  @P5 FFMA.FTZ R12, R88, -0.69314718246459960938, R23 ;  /* 0xbf317218580c5823 */ /* 0x000fc60000010017 */
[----:B------:R-:W-:Y:S01]  /*10b10*/  @P4 STG.E desc[UR6][R4.64+0x24], R43 ;  /* 0x0000242b04004986 */ /* 0x000fe2000c101906 */
[----:B------:R-:W-:-:S03]  /*10b20*/  @P5 FFMA.FTZ R23, R88, -0.69314718246459960938, R47 ;  /* 0xbf31721858175823 */ /* 0x000fc6000001002f */
[----:B------:R1:W-:Y:S01]  /*10b30*/  @P4 STG.E desc[UR6][R8.64+0x24], R15 ;  /* 0x0000240f08004986 */ /* 0x0003e2000c101906 */
[----:B------:R-:W-:Y:S01]  /*10b40*/  ISETP.GE.AND P4, PT, R0, 0xb, PT ;  /* 0x0000000b0000780c */ /* 0x000fe20003f86270 */
[----:B0-----:R-:W-:Y:S01]  /*10b50*/  @P0 FFMA.FTZ R13, R88, -0.69314718246459960938, R45 ;  /* 0xbf317218580d0823 */ /* 0x001fe2000001002d */
[----:B------:R-:W-:Y:S01]  /*10b60*/  @P5 FADD.FTZ R17, R17, R12 ;  /* 0x0000000c11115221 */ /* 0x000fe20000010000 */
[----:B------:R-:W-:Y:S01]  /*10b70*/  @P5 FADD.FTZ R23, R16, R23 ;  /* 0x0000001710175221 */ /* 0x000fe20000010000 */
[----:B------:R-:W-:Y:S01]  /*10b80*/  ISETP.GE.AND P6, PT, R0, 0xc, PT ;  /* 0x0000000c0000780c */ /* 0x000fe20003fc6270 */
[----:B------:R-:W-:Y:S04]  /*10b90*/  @P5 STG.E desc[UR6][R4.64+0x28], R40 ;  /* 0x0000282804005986 */ /* 0x000fe8000c101906 */
[----:B------:R-:W4:Y:S01]  /*10ba0*/  @P3 LDG.E.CONSTANT R12, desc[UR6][R6.64] ;  /* 0x00000006060c3981 */ /* 0x000f22000c1e9900 */
[----:B-1----:R-:W-:-:S03]  /*10bb0*/  FADD.FTZ R15, -R50, R70 ;  /* 0x00000046320f7221 */ /* 0x002fc60000010100 */
[----:B------:R-:W-:Y:S01]  /*10bc0*/  @P5 STG.E desc[UR6][R8.64+0x28], R17 ;  /* 0x0000281108005986 */ /* 0x000fe2000c101906 */
[----:B------:R-:W-:-:S03]  /*10bd0*/  @P1 FFMA.FTZ R15, R88, -0.69314718246459960938, R15 ;  /* 0xbf317218580f1823 */ /* 0x000fc6000001000f */
[----:B------:R0:W-:Y:S04]  /*10be0*/  @P5 STG.E desc[UR6][R4.64+0x2c], R41 ;  /* 0x00002c2904005986 */ /* 0x0001e8000c101906 */
[----:B------:R1:W-:Y:S01]  /*10bf0*/  @P5 STG.E desc[UR6][R8.64+0x2c], R23 ;  /* 0x00002c1708005986 */ /* 0x0003e2000c101906 */
[----:B------:R-:W-:-:S03]  /*10c00*/  ISETP.GE.AND P5, PT, R0, 0xd, PT ;  /* 0x0000000d0000780c */ /* 0x000fc60003fa6270 */
[----:B------:R-:W-:Y:S01]  /*10c10*/  @P0 STG.E desc[UR6][R4.64+0x30], R38 ;  /* 0x0000302604000986 */ /* 0x000fe2000c101906 */
[C---:B0-----:R-:W-:Y:S01]  /*10c20*/  FADD.FTZ R41, -R50.reuse, R72 ;  /* 0x0000004832297221 */ /* 0x041fe20000010100 */
[----:B-1----:R-:W-:Y:S01]  /*10c30*/  FADD.FTZ R23, -R50, R71 ;  /* 0x0000004732177221 */ /* 0x002fe20000010100 */
[----:B------:R-:W-:Y:S02]  /*10c40*/  @P1 FADD.FTZ R17, R18, R15 ;  /* 0x0000000f12111221 */ /* 0x000fe40000010000 */
[C---:B------:R-:W-:Y:S01]  /*10c50*/  @P2 FFMA.FTZ R22, R88.reuse, -0.69314718246459960938, R41 ;  /* 0xbf31721858162823 */ /* 0x040fe20000010029 */
[----:B------:R-:W5:Y:S01]  /*10c60*/  @P6 LDG.E.CONSTANT R15, desc[UR6][R6.64] ;  /* 0x00000006060f6981 */ /* 0x000f62000c1e9900 */
[----:B------:R-:W-:-:S03]  /*10c70*/  @P1 FFMA.FTZ R16, R88, -0.69314718246459960938, R23 ;  /* 0xbf31721858101823 */ /* 0x000fc60000010017 */
[----:B------:R-:W5:Y:S01]  /*10c80*/  @P5 LDG.E.CONSTANT R18, desc[UR6][R6.64] ;  /* 0x0000000606125981 */ /* 0x000f62000c1e9900 */
[----:B--2---:R-:W-:Y:S01]  /*10c90*/  @P0 FADD.FTZ R43, R10, R13 ;  /* 0x0000000d0a2b0221 */ /* 0x004fe20000010000 */
[----:B------:R-:W-:Y:S02]  /*10ca0*/  FADD.FTZ R13, -R50, R69 ;  /* 0x00000045320d7221 */ /* 0x000fe40000010100 */
[----:B------:R-:W2:Y:S02]  /*10cb0*/  @P3 LDG.E.CONSTANT R10, desc[UR6][R6.64] ;  /* 0x00000006060a3981 */ /* 0x000ea4000c1e9900 */
[----:B------:R-:W-:Y:S02]  /*10cc0*/  @P0 FFMA.FTZ R14, R88, -0.69314718246459960938, R13 ;  /* 0xbf317218580e0823 */ /* 0x000fe4000001000d */
[----:B------:R0:W-:Y:S02]  /*10cd0*/  @P0 STG.E desc[UR6][R8.64+0x30], R43 ;  /* 0x0000302b08000986 */ /* 0x0001e4000c101906 */
[----:B------:R-:W-:-:S02]  /*10ce0*/  @P0 FADD.FTZ R19, R19, R14 ;  /* 0x0000000e13130221 */ /* 0x000fc40000010000 */
[----:B------:R-:W5:Y:S01]  /*10cf0*/  @P4 LDG.E.CONSTANT R13, desc[UR6][R6.64] ;  /* 0x00000006060d4981 */ /* 0x000f62000c1e9900 */
[----:B---3--:R-:W-:-:S03]  /*10d00*/  @P1 FADD.FTZ R23, R11, R16 ;  /* 0x000000100b171221 */ /* 0x008fc60000010000 */
[----:B------:R-:W3:Y:S01]  /*10d10*/  @P4 LDG.E.CONSTANT R14, desc[UR6][R6.64] ;  /* 0x00000006060e4981 */ /* 0x000ee2000c1e9900 */
[----:B0-----:R-:W-:-:S03]  /*10d20*/  FADD.FTZ R43, -R50, R73 ;  /* 0x00000049322b7221 */ /* 0x001fc60000010100 */
[----:B------:R0:W-:Y:S04]  /*10d30*/  @P0 STG.E desc[UR6][R4.64+0x34], R39 ;  /* 0x0000342704000986 */ /* 0x0001e8000c101906 */
[----:B------:R1:W-:Y:S01]  /*10d40*/  @P0 STG.E desc[UR6][R8.64+0x34], R19 ;  /* 0x0000341308000986 */ /* 0x0003e2000c101906 */
[----:B------:R-:W-:-:S03]  /*10d50*/  ISETP.GE.AND P0, PT, R0, 0xe, PT ;  /* 0x0000000e0000780c */ /* 0x000fc60003f06270 */
[----:B------:R-:W-:Y:S01]  /*10d60*/  @P1 STG.E desc[UR6][R4.64+0x38], R36 ;  /* 0x0000382404001986 */ /* 0x000fe2000c101906 */
[----:B0-----:R-:W-:-:S03]  /*10d70*/  @P2 FADD.FTZ R39, R21, R22 ;  /* 0x0000001615272221 */ /* 0x001fc60000010000 */
[----:B------:R0:W-:Y:S01]  /*10d80*/  @P1 STG.E desc[UR6][R8.64+0x38], R17 ;  /* 0x0000381108001986 */ /* 0x0001e2000c101906 */
[----:B-1----:R-:W-:-:S03]  /*10d90*/  @P2 FFMA.FTZ R19, R88, -0.69314718246459960938, R43 ;  /* 0xbf31721858132823 */ /* 0x002fc6000001002b */
[----:B------:R-:W-:Y:S01]  /*10da0*/  @P1 STG.E desc[UR6][R4.64+0x3c], R37 ;  /* 0x00003c2504001986 */ /* 0x000fe2000c101906 */
[----:B------:R-:W-:-:S03]  /*10db0*/  @P2 FADD.FTZ R41, R20, R19 ;  /* 0x0000001314292221 */ /* 0x000fc60000010000 */
[----:B------:R-:W3:Y:S04]  /*10dc0*/  @P6 LDG.E.CONSTANT R16, desc[UR6][R6.64] ;  /* 0x0000000606106981 */ /* 0x000ee8000c1e9900 */
[----:B------:R1:W-:Y:S01]  /*10dd0*/  @P1 STG.E desc[UR6][R8.64+0x3c], R23 ;  /* 0x00003c1708001986 */ /* 0x0003e2000c101906 */
[----:B------:R-:W-:-:S03]  /*10de0*/  ISETP.GE.AND P1, PT, R0, 0xf, PT ;  /* 0x0000000f0000780c */ /* 0x000fc60003f26270 */
[----:B------:R-:W-:Y:S04]  /*10df0*/  @P2 STG.E desc[UR6][R4.64+0x40], R34 ;  /* 0x0000402204002986 */ /* 0x000fe8000c101906 */
[----:B------:R1:W-:Y:S04]  /*10e00*/  @P2 STG.E desc[UR6][R8.64+0x40], R39 ;  /* 0x0000402708002986 */ /* 0x0003e8000c101906 */
[----:B------:R1:W-:Y:S04]  /*10e10*/  @P2 STG.E desc[UR6][R4.64+0x44], R35 ;  /* 0x0000442304002986 */ /* 0x0003e8000c101906 */
[----:B------:R-:W3:Y:S04]  /*10e20*/  @P5 LDG.E.CONSTANT R11, desc[UR6][R6.64] ;  /* 0x00000006060b5981 */ /* 0x000ee8000c1e9900 */
[----:B------:R-:W-:Y:S01]  /*10e30*/  @P2 STG.E desc[UR6][R8.64+0x44], R41 ;  /* 0x0000442908002986 */ /* 0x000fe2000c101906 */
[----:B------:R-:W-:-:S03]  /*10e40*/  ISETP.GE.AND P2, PT, R0, 0x10, PT ;  /* 0x000000100000780c */ /* 0x000fc60003f46270 */
[----:B------:R-:W3:Y:S04]  /*10e50*/  @P0 LDG.E.CONSTANT R21, desc[UR6][R6.64] ;  /* 0x0000000606150981 */ /* 0x000ee8000c1e9900 */
[----:B------:R-:W3:Y:S04]  /*10e60*/  @P0 LDG.E.CONSTANT R20, desc[UR6][R6.64] ;  /* 0x0000000606140981 */ /* 0x000ee8000c1e9900 */
[----:B------:R-:W3:Y:S04]  /*10e70*/  @P1 LDG.E.CONSTANT R19, desc[UR6][R6.64] ;  /* 0x0000000606131981 */ /* 0x000ee8000c1e9900 */
[----:B0-----:R-:W3:Y:S04]  /*10e80*/  @P1 LDG.E.CONSTANT R17, desc[UR6][R6.64] ;  /* 0x0000000606111981 */ /* 0x001ee8000c1e9900 */
[----:B------:R-:W3:Y:S01]  /*10e90*/  @P2 LDG.E.CONSTANT R0, desc[UR6][R6.64] ;  /* 0x0000000606002981 */ /* 0x000ee2000c1e9900 */
[C---:B-1----:R-:W-:Y:S01]  /*10ea0*/  FADD.FTZ R23, -R50.reuse, R74 ;  /* 0x0000004a32177221 */ /* 0x042fe20000010100 */
[C---:B------:R-:W-:Y:S01]  /*10eb0*/  FADD.FTZ R37, -R50.reuse, R75 ;  /* 0x0000004b32257221 */ /* 0x040fe20000010100 */
[----:B------:R-:W-:-:S02]  /*10ec0*/  FADD.FTZ R39, -R50, R76 ;  /* 0x0000004c32277221 */ /* 0x000fc40000010100 */
[C---:B------:R-:W-:Y:S01]  /*10ed0*/  @P3 FFMA.FTZ R23, R88.reuse, -0.69314718246459960938, R23 ;  /* 0xbf31721858173823 */ /* 0x040fe20000010017 */
[----:B------:R-:W-:Y:S01]  /*10ee0*/  @P3 FFMA.FTZ R35, R88, -0.69314718246459960938, R37 ;  /* 0xbf31721858233823 */ /* 0x000fe20000010025 */
[----:B------:R-:W-:Y:S02]  /*10ef0*/  FADD.FTZ R37, -R50, R77 ;  /* 0x0000004d32257221 */ /* 0x000fe40000010100 */
[----:B----4-:R-:W-:Y:S01]  /*10f00*/  @P3 FADD.FTZ R23, R12, R23 ;  /* 0x000000170c173221 */ /* 0x010fe20000010000 */
[----:B------:R-:W-:Y:S01]  /*10f10*/  @P4 FFMA.FTZ R12, R88, -0.69314718246459960938, R39 ;  /* 0xbf317218580c4823 */ /* 0x000fe20000010027 */
[----:B------:R-:W-:Y:S01]  /*10f20*/  FADD.FTZ R39, -R50, R78 ;  /* 0x0000004e32277221 */ /* 0x000fe20000010100 */
[----:B------:R-:W-:Y:S01]  /*10f30*/  @P4 FFMA.FTZ R37, R88, -0.69314718246459960938, R37 ;  /* 0xbf31721858254823 */ /* 0x000fe20000010025 */
[----:B------:R-:W-:Y:S04]  /*10f40*/  @P3 STG.E desc[UR6][R4.64+0x48], R32 ;  /* 0x0000482004003986 */ /* 0x000fe8000c101906 */
[----:B------:R0:W-:Y:S04]  /*10f50*/  @P3 STG.E desc[UR6][R8.64+0x48], R23 ;  /* 0x0000481708003986 */ /* 0x0001e8000c101906 */
[----:B------:R1:W-:Y:S01]  /*10f60*/  @P3 STG.E desc[UR6][R4.64+0x4c], R33 ;  /* 0x00004c2104003986 */ /* 0x0003e2000c101906 */
[C---:B0-----:R-:W-:Y:S01]  /*10f70*/  FADD.FTZ R23, -R50.reuse, R79 ;  /* 0x0000004f32177221 */ /* 0x041fe20000010100 */
[----:B-1----:R-:W-:-:S03]  /*10f80*/  FADD.FTZ R33, -R50, R80 ;  /* 0x0000005032217221 */ /* 0x002fc60000010100 */
[----:B------:R-:W-:Y:S01]  /*10f90*/  @P6 FFMA.FTZ R23, R88, -0.69314718246459960938, R23 ;  /* 0xbf31721858176823 */ /* 0x000fe20000010017 */
[----:B--2---:R-:W-:Y:S01]  /*10fa0*/  @P3 FADD.FTZ R35, R10, R35 ;  /* 0x000000230a233221 */ /* 0x004fe20000010000 */
[----:B------:R-:W-:-:S04]  /*10fb0*/  @P6 FFMA.FTZ R10, R88, -0.69314718246459960938, R39 ;  /* 0xbf317218580a6823 */ /* 0x000fc80000010027 */
[----:B------:R-:W-:Y:S01]  /*10fc0*/  @P3 STG.E desc[UR6][R8.64+0x4c], R35 ;  /* 0x00004c2308003986 */ /* 0x000fe2000c101906 */
[----:B-----5:R-:W-:-:S03]  /*10fd0*/  @P4 FADD.FTZ R13, R13, R12 ;  /* 0x0000000c0d0d4221 */ /* 0x020fc60000010000 */
[----:B------:R-:W-:Y:S01]  /*10fe0*/  @P4 STG.E desc[UR6][R4.64+0x50], R30 ;  /* 0x0000501e04004986 */ /* 0x000fe2000c101906 */
[----:B------:R-:W-:Y:S01]  /*10ff0*/  @P6 FADD.FTZ R15, R15, R10 ;  /* 0x0000000a0f0f6221 */ /* 0x000fe20000010000 */
[----:B---3--:R-:W-:Y:S02]  /*11000*/  @P4 FADD.FTZ R37, R14, R37 ;  /* 0x000000250e254221 */ /* 0x008fe40000010000 */
[----:B------:R-:W-:Y:S04]  /*11010*/  @P4 STG.E desc[UR6][R8.64+0x50], R13 ;  /* 0x0000500d08004986 */ /* 0x000fe8000c101906 */
[----:B------:R0:W-:Y:S01]  /*11020*/  @P4 STG.E desc[UR6][R4.64+0x54], R31 ;  /* 0x0000541f04004986 */ /* 0x0001e2000c101906 */
[----:B------:R-:W-:-:S03]  /*11030*/  @P5 FFMA.FTZ R10, R88, -0.69314718246459960938, R33 ;  /* 0xbf317218580a5823 */ /* 0x000fc60000010021 */
[----:B------:R-:W-:Y:S01]  /*11040*/  @P4 STG.E desc[UR6][R8.64+0x54], R37 ;  /* 0x0000542508004986 */ /* 0x000fe2000c101906 */
[----:B------:R-:W-:-:S03]  /*11050*/  FADD.FTZ R33, -R50, R81 ;  /* 0x0000005132217221 */ /* 0x000fc60000010100 */
[----:B------:R-:W-:Y:S01]  /*11060*/  @P6 STG.E desc[UR6][R4.64+0x58], R28 ;  /* 0x0000581c04006986 */ /* 0x000fe2000c101906 */
[----:B0-----:R-:W-:-:S03]  /*11070*/  FADD.FTZ R31, -R50, R82 ;  /* 0x00000052321f7221 */ /* 0x001fc60000010100 */
[----:B------:R0:W-:Y:S01]  /*11080*/  @P6 STG.E desc[UR6][R8.64+0x58], R15 ;  /* 0x0000580f08006986 */ /* 0x0001e2000c101906 */
[----:B------:R-:W-:-:S03]  /*11090*/  @P5 FFMA.FTZ R13, R88, -0.69314718246459960938, R33 ;  /* 0xbf317218580d5823 */ /* 0x000fc60000010021 */
[----:B------:R1:W-:Y:S01]  /*110a0*/  @P6 STG.E desc[UR6][R4.64+0x5c], R29 ;  /* 0x00005c1d04006986 */ /* 0x0003e2000c101906 */
[----:B------:R-:W-:Y:S01]  /*110b0*/  @P6 FADD.FTZ R23, R16, R23 ;  /* 0x0000001710176221 */ /* 0x000fe20000010000 */
[----:B0-----:R-:W-:Y:S01]  /*110c0*/  @P0 FFMA.FTZ R15, R88, -0.69314718246459960938, R31 ;  /* 0xbf317218580f0823 */ /* 0x001fe2000001001f */
[----:B------:R-:W-:-:S03]  /*110d0*/  FADD.FTZ R31, -R50, R83 ;  /* 0x00000053321f7221 */ /* 0x000fc60000010100 */
[----:B------:R0:W-:Y:S01]  /*110e0*/  @P6 STG.E desc[UR6][R8.64+0x5c], R23 ;  /* 0x00005c1708006986 */ /* 0x0001e2000c101906 */
[----:B------:R-:W-:Y:S01]  /*110f0*/  @P5 FADD.FTZ R13, R18, R13 ;  /* 0x0000000d120d5221 */ /* 0x000fe20000010000 */
[----:B-1----:R-:W-:Y:S02]  /*11100*/  FADD.FTZ R29, -R50, R85 ;  /* 0x00000055321d7221 */ /* 0x002fe40000010100 */
[----:B------:R-:W-:Y:S02]  /*11110*/  @P5 STG.E desc[UR6][R4.64+0x60], R26 ;  /* 0x0000601a04005986 */ /* 0x000fe4000c101906 */
[----:B------:R-:W-:Y:S01]  /*11120*/  @P1 FFMA.FTZ R12, R88, -0.69314718246459960938, R29 ;  /* 0xbf317218580c1823 */ /* 0x000fe2000001001d */
[----:B0-----:R-:W-:Y:S01]  /*11130*/  FADD.FTZ R23, -R50, R84 ;  /* 0x0000005432177221 */ /* 0x001fe20000010100 */
[----:B------:R-:W-:Y:S01]  /*11140*/  @P5 FADD.FTZ R11, R11, R10 ;  /* 0x0000000a0b0b5221 */ /* 0x000fe20000010000 */
[----:B------:R-:W-:-:S04]  /*11150*/  @P0 FFMA.FTZ R10, R88, -0.69314718246459960938, R31 ;  /* 0xbf317218580a0823 */ /* 0x000fc8000001001f */
[----:B------:R0:W-:Y:S01]  /*11160*/  @P5 STG.E desc[UR6][R8.64+0x60], R11 ;  /* 0x0000600b08005986 */ /* 0x0001e2000c101906 */
[----:B------:R-:W-:Y:S01]  /*11170*/  @P0 FADD.FTZ R21, R21, R10 ;  /* 0x0000000a15150221 */ /* 0x000fe20000010000 */
[----:B------:R-:W-:Y:S02]  /*11180*/  @P1 FFMA.FTZ R10, R88, -0.69314718246459960938, R23 ;  /* 0xbf317218580a1823 */ /* 0x000fe40000010017 */
[----:B------:R1:W-:Y:S01]  /*11190*/  @P5 STG.E desc[UR6][R4.64+0x64], R27 ;  /* 0x0000641b04005986 */ /* 0x0003e2000c101906 */
[----:B------:R-:W-:-:S03]  /*111a0*/  @P0 FADD.FTZ R15, R20, R15 ;  /* 0x0000000f140f0221 */ /* 0x000fc60000010000 */
[----:B------:R1:W-:Y:S01]  /*111b0*/  @P5 STG.E desc[UR6][R8.64+0x64], R13 ;  /* 0x0000640d08005986 */ /* 0x0003e2000c101906 */
[----:B0-----:R-:W-:-:S03]  /*111c0*/  FADD.FTZ R11, -R50, R86 ;  /* 0x00000056320b7221 */ /* 0x001fc60000010100 */
[----:B------:R1:W-:Y:S01]  /*111d0*/  @P0 STG.E desc[UR6][R4.64+0x68], R24 ;  /* 0x0000681804000986 */ /* 0x0003e2000c101906 */
[----:B------:R-:W-:Y:S01]  /*111e0*/  @P1 FADD.FTZ R19, R19, R10 ;  /* 0x0000000a13131221 */ /* 0x000fe20000010000 */
[----:B------:R-:W-:Y:S02]  /*111f0*/  @P2 FFMA.FTZ R11, R88, -0.69314718246459960938, R11 ;  /* 0xbf317218580b2823 */ /* 0x000fe4000001000b */
[----:B------:R1:W-:Y:S01]  /*11200*/  @P0 STG.E desc[UR6][R8.64+0x68], R15 ;  /* 0x0000680f08000986 */ /* 0x0003e2000c101906 */
[----:B------:R-:W-:-:S03]  /*11210*/  @P1 FADD.FTZ R17, R17, R12 ;  /* 0x0000000c11111221 */ /* 0x000fc60000010000 */
[----:B------:R1:W-:Y:S01]  /*11220*/  @P0 STG.E desc[UR6][R4.64+0x6c], R25 ;  /* 0x00006c1904000986 */ /* 0x0003e2000c101906 */
[----:B------:R-:W-:-:S03]  /*11230*/  @P2 FADD.FTZ R11, R0, R11 ;  /* 0x0000000b000b2221 */ /* 0x000fc60000010000 */
[----:B------:R1:W-:Y:S04]  /*11240*/  @P0 STG.E desc[UR6][R8.64+0x6c], R21 ;  /* 0x00006c1508000986 */ /* 0x0003e8000c101906 */
        /* <DEDUP_REMOVED lines=14> */
.L_x_28218:
        /* <DEDUP_REMOVED lines=13> */
.L_x_38484:


//--------------------- .text._ZN17fastertransformer38beam_online_softmax_topk_stage2_kernelIfLi32ELi32EEEvPKfS2_PiPT_ii --------------------------
	.section	.text._ZN17fastertransformer38beam_online_softmax_topk_stage2_kernelIfLi32ELi32EEEvPKfS2_PiPT_ii,"ax",@progbits
	.align	128
        .global         _ZN17fastertransformer38beam_online_softmax_topk_stage2_kernelIfLi32ELi32EEEvPKfS2_PiPT_ii
        .type           _ZN17fastertransformer38beam_online_softmax_topk_stage2_kernelIfLi32ELi32EEEvPKfS2_PiPT_ii,@function
        .size           _ZN17fastertransformer38beam_online_softmax_topk_stage2_kernelIfLi32ELi32EEEvPKfS2_PiPT_ii,(.L_x_38485 - _ZN17fastertransformer38beam_online_softmax_topk_stage2_kernelIfLi32ELi32EEEvPKfS2_PiPT_ii)
        .other          _ZN17fastertransformer38beam_online_softmax_topk_stage2_kernelIfLi32ELi32EEEvPKfS2_PiPT_ii,@"STO_CUDA_ENTRY STV_DEFAULT"
_ZN17fastertransformer38beam_online_softmax_topk_stage2_kernelIfLi32ELi32EEEvPKfS2_PiPT_ii:
.text._ZN17fastertransformer38beam_online_softmax_topk_stage2_kernelIfLi32ELi32EEEvPKfS2_PiPT_ii:
[----:B------:R-:W0:Y:S01]  /*0000*/  LDC R1, c[0x0][0x37c] ;  /* 0x0000df00ff017b82 */ /* 0x000e220000000800 */
[----:B------:R-:W1:Y:S07]  /*0010*/  S2R R0, SR_TID.X ;  /* 0x0000000000007919 */ /* 0x000e6e0000002100 */
[----:B------:R-:W2:Y:S01]  /*0020*/  LDC R5, c[0x0][0x3a4] ;  /* 0x0000e900ff057b82 */ /* 0x000ea20000000800 */
[----:B0-----:R-:W-:Y:S01]  /*0030*/  VIADD R1, R1, 0xfffffdf0 ;  /* 0xfffffdf001017836 */ /* 0x001fe20000000000 */
[----:B------:R-:W-:Y:S01]  /*0040*/  MOV R6, 0xff7fffff ;  /* 0xff7fffff00067802 */ /* 0x000fe20000000f00 */
[----:B------:R-:W-:Y:S01]  /*0050*/  IMAD.MOV.U32 R2, RZ, RZ, -0x1 ;  /* 0xffffffffff027424 */ /* 0x000fe200078e00ff */
[----:B------:R-:W0:Y:S01]  /*0060*/  S2R R66, SR_CTAID.X ;  /* 0x0000000000427919 */ /* 0x000e220000002500 */
[----:B------:R-:W-:Y:S01]  /*0070*/  IMAD.MOV.U32 R3, RZ, RZ, -0x1 ;  /* 0xffffffffff037424 */ /* 0x000fe200078e00ff */
[----:B------:R-:W3:Y:S01]  /*0080*/  LDCU.64 UR6, c[0x0][0x358] ;  /* 0x00006b00ff0677ac */ /* 0x000ee20008000a00 */
[----:B------:R-:W-:Y:S01]  /*0090*/  IMAD.MOV.U32 R7, RZ, RZ, -0x800001 ;  /* 0xff7fffffff077424 */ /* 0x000fe200078e00ff */
[----:B------:R-:W-:Y:S01]  /*00a0*/  BSSY.RECONVERGENT B0, `(.L_x_28219) ;  /* 0x00000aa000007945 */ /* 0x000fe20003800200 */
[----:B------:R-:W-:Y:S01]  /*00b0*/  IMAD.MOV.U32 R8, RZ, RZ, -0x800001 ;  /* 0xff7fffffff087424 */ /* 0x000fe200078e00ff */
[----:B------:R-:W-:Y:S01]  /*00c0*/  STL.64 [R1+0x110], R2 ;  /* 0x0001100201007387 */ /* 0x000fe20000100a00 */
[----:B------:R-:W-:Y:S01]  /*00d0*/  IMAD.MOV.U32 R9, RZ, RZ, RZ ;  /* 0x000000ffff097224 */ /* 0x000fe200078e00ff */
[C---:B------:R-:W-:Y:S01]  /*00e0*/  IADD3 R68, PT, PT, R1.reuse, 0x108, RZ ;  /* 0x0000010801447810 */ /* 0x040fe20007ffe0ff */
        /* <DEDUP_REMOVED lines=60> */
.L_x_28223:
[----:B------:R-:W-:-:S06]  /*04b0*/  IMAD.MOV.U32 R7, RZ, RZ, R11 ;  /* 0x000000ffff077224 */ /* 0x000fcc00078e000b */
[----:B------:R0:W2:Y:S01]  /*04c0*/  LDG.E.CONSTANT R7, desc[UR6][R6.64] ;  /* 0x0000000606077981 */ /* 0x0000a2000c1e9900 */
[----:B------:R-:W-:-:S04]  /*04d0*/  IADD3 R8, PT, PT, R8, 0x1, RZ ;  /* 0x0000000108087810 */ /* 0x000fc80007ffe0ff */
[----:B------:R-:W-:Y:S02]  /*04e0*/  ISETP.NE.AND P0, PT, R8, RZ, PT ;  /* 0x000000ff0800720c */ /* 0x000fe40003f05270 */
[----:B0-----:R-:W-:-:S05]  /*04f0*/  IADD3 R6, P2, PT, R6, 0x80, RZ ;  /* 0x0000008006067810 */ /* 0x001fca0007f5e0ff */
[----:B------:R-:W-:Y:S01]  /*0500*/  IMAD.X R11, RZ, RZ, R11, P2 ;  /* 0x000000ffff0b7224 */ /* 0x000fe200010e060b */
[----:B--2---:R0:W-:Y:S02]  /*0510*/  STS [R2], R7 ;  /* 0x0000000702007388 */ /* 0x0041e40000000800 */
[----:B0-----:R-:W-:-:S03]  /*0520*/  VIADD R2, R2, 0x80 ;  /* 0x0000008002027836 */ /* 0x001fc60000000000 */
[----:B------:R-:W-:Y:S05]  /*0530*/  @P0 BRA `(.L_x_28223) ;  /* 0xfffffffc00dc0947 */ /* 0x000fea000383ffff */
.L_x_28222:
[----:B------:R-:W-:Y:S05]  /*0540*/  BSYNC.RECONVERGENT B1 ;  /* 0x0000000000017941 */ /* 0x000fea0003800200 */
.L_x_28221:
[----:B------:R-:W-:Y:S05]  /*0550*/  @!P1 BRA `(.L_x_28220) ;  /* 0x0000000400789947 */ /* 0x000fea0003800000 */
[----:B------:R-:W0:Y:S01]  /*0560*/  S2UR UR5, SR_CgaCtaId ;  /* 0x00000000000579c3 */ /* 0x000e220000008800 */
[----:B------:R-:W1:Y:S01]  /*0570*/  LDCU.64 UR8, c[0x0][0x380] ;  /* 0x00007000ff0877ac */ /* 0x000e620008000a00 */
[-C--:B------:R-:W-:Y:S01]  /*0580*/  IADD3 R2, PT, PT, R3, -R4.reuse, RZ ;  /* 0x8000000403027210 */ /* 0x080fe20007ffe0ff */
[----:B------:R-:W-:Y:S01]  /*0590*/  BSSY.RECONVERGENT B1, `(.L_x_28224) ;  /* 0x0000036000017945 */ /* 0x000fe20003800200 */
[----:B------:R-:W-:Y:S01]  /*05a0*/  IADD3 R7, P0, PT, R9, R4, RZ ;  /* 0x0000000409077210 */ /* 0x000fe20007f1e0ff */
[----:B------:R-:W-:Y:S01]  /*05b0*/  UMOV UR4, 0x400 ;  /* 0x0000040000047882 */ /* 0x000fe20000000000 */
[----:B------:R-:W-:-:S03]  /*05c0*/  ISETP.GT.AND P1, PT, R2, 0x180, PT ;  /* 0x000001800200780c */ /* 0x000fc60003f24270 */
        /* <DEDUP_REMOVED lines=12> */
.L_x_28226:
        /* <DEDUP_REMOVED lines=16> */
[----:B------:R-:W-:-:S04]  /*0790*/  IADD3 R4, PT, PT, R4, 0x200, RZ ;  /* 0x0000020004047810 */ /* 0x000fc80007ffe0ff */
        /* <DEDUP_REMOVED lines=21> */
.L_x_28225:
[----:B------:R-:W-:Y:S05]  /*08f0*/  BSYNC.RECONVERGENT B1 ;  /* 0x0000000000017941 */ /* 0x000fea0003800200 */
.L_x_28224:
        /* <DEDUP_REMOVED lines=25> */
.L_x_28228:
[----:B------:R-:W-:Y:S05]  /*0a90*/  BSYNC.RECONVERGENT B1 ;  /* 0x0000000000017941 */ /* 0x000fea0003800200 */
.L_x_28227:
        /* <DEDUP_REMOVED lines=10> */
.L_x_28220:
[----:B------:R-:W-:Y:S05]  /*0b40*/  BSYNC.RECONVERGENT B0 ;  /* 0x0000000000007941 */ /* 0x000fea0003800200 */
.L_x_28219:
        /* <DEDUP_REMOVED lines=33> */
[----:B----4-:R-:W-:Y:S01]  /*0d60*/  MOV R7, 0xffffffff ;  /* 0xffffffff00077802 */ /* 0x010fe20000000f00 */
        /* <DEDUP_REMOVED lines=48> */
[----:B------:R-:W-:-:S03]  /*1070*/  MOV R4, 0x400 ;  /* 0x0000040000047802 */ /* 0x000fc60000000f00 */
[----:B------:R-:W-:-:S05]  /*1080*/  IMAD.MOV R2, RZ, RZ, -R5 ;  /* 0x000000ffff027224 */ /* 0x000fca00078e0a05 */
        /* <DEDUP_REMOVED lines=9> */
.L_x_28235:
        /* <DEDUP_REMOVED lines=37> */
.L_x_28234:
        /* <DEDUP_REMOVED lines=23> */
.L_x_28236:
[----:B------:R-:W-:-:S13]  /*14e0*/  ISETP.NE.OR P0, PT, R2, RZ, P0 ;  /* 0x000000ff0200720c */ /* 0x000fda0000705670 */
[----:B------:R-:W-:Y:S05]  /*14f0*/  @!P0 BRA `(.L_x_28232) ;  /* 0x0000000000348947 */ /* 0x000fea0003800000 */
.L_x_28233:
        /* <DEDUP_REMOVED lines=13> */
.L_x_28232:
[----:B------:R-:W-:-:S13]  /*15d0*/  ISETP.NE.AND P0, PT, R3, RZ, PT ;  /* 0x000000ff0300720c */ /* 0x000fda0003f05270 */
[----:B------:R-:W-:Y:S05]  /*15e0*/  @!P0 BRA `(.L_x_28231) ;  /* 0x0000000000448947 */ /* 0x000fea0003800000 */
[----:B------:R-:W0:Y:S01]  /*15f0*/  S2R R7, SR_CgaCtaId ;  /* 0x0000000000077919 */ /* 0x000e220000008800 */
[----:B------:R-:W-:Y:S01]  /*1600*/  MOV R2, 0x400 ;  /* 0x0000040000027802 */ /* 0x000fe20000000f00 */
[----:B------:R-:W-:Y:S01]  /*1610*/  IMAD R68, R5, 0x4, R68 ;  /* 0x0000000405447824 */ /* 0x000fe200078e0244 */
[----:B------:R-:W-:Y:S01]  /*1620*/  IADD3 R3, PT, PT, -R3, RZ, RZ ;  /* 0x000000ff03037210 */ /* 0x000fe20007ffe1ff */
[----:B------:R-:W-:Y:S01]  /*1630*/  IMAD R5, R5, 0x4, R0 ;  /* 0x0000000405057824 */ /* 0x000fe200078e0200 */
[----:B0-----:R-:W-:Y:S01]  /*1640*/  LEA R2, R7, R2, 0x18 ;  /* 0x0000000207027211 */ /* 0x001fe200078ec0ff */
[----:B------:R-:W-:-:S03]  /*1650*/  VIADD R7, R68, 0x88 ;  /* 0x0000008844077836 */ /* 0x000fc60000000000 */
[----:B------:R-:W-:-:S07]  /*1660*/  IADD3 R5, PT, PT, R5, 0x80, R2 ;  /* 0x0000008005057810 */ /* 0x000fce0007ffe002 */
.L_x_28237:
[----:B------:R-:W0:Y:S01]  /*1670*/  LDS R2, [R5+-0x80] ;  /* 0xffff800005027984 */ /* 0x000e220000000800 */
[----:B------:R-:W-:-:S03]  /*1680*/  VIADD R3, R3, 0x1 ;  /* 0x0000000103037836 */ /* 0x000fc60000000000 */
[----:B------:R1:W2:Y:S02]  /*1690*/  LDS R4, [R5] ;  /* 0x0000000005047984 */ /* 0x0002a40000000800 */
[----:B------:R-:W-:Y:S01]  /*16a0*/  ISETP.NE.AND P0, PT, R3, RZ, PT ;  /* 0x000000ff0300720c */ /* 0x000fe20003f05270 */
[----:B-1----:R-:W-:Y:S01]  /*16b0*/  VIADD R5, R5, 0x4 ;  /* 0x0000000405057836 */ /* 0x002fe20000000000 */
[----:B0-----:R-:W-:Y:S04]  /*16c0*/  STL [R7+-0x80], R2 ;  /* 0xffff800207007387 */ /* 0x001fe80000100800 */
[----:B--2---:R0:W-:Y:S02]  /*16d0*/  STL [R7], R4 ;  /* 0x0000000407007387 */ /* 0x0041e40000100800 */
[----:B0-----:R-:W-:-:S05]  /*16e0*/  IADD3 R7, PT, PT, R7, 0x4, RZ ;  /* 0x0000000407077810 */ /* 0x001fca0007ffe0ff */
[----:B------:R-:W-:Y:S05]  /*16f0*/  @P0 BRA `(.L_x_28237) ;  /* 0xfffffffc00dc0947 */ /* 0x000fea000383ffff */
.L_x_28231:
        /* <DEDUP_REMOVED lines=39> */
.L_x_28230:
[----:B------:R-:W-:Y:S05]  /*1970*/  BSYNC.RECONVERGENT B0 ;  /* 0x0000000000007941 */ /* 0x000fea0003800200 */
.L_x_28229:
[----:B0----5:R-:W-:Y:S01]  /*1980*/  SHFL.DOWN PT, R68, R70, 0x1, 0x1f ;  /* 0x08201f0046447f89 */ /* 0x021fe200000e0000 */
        /* <DEDUP_REMOVED lines=23> */
[----:B------:R-:W3:Y:S04]  /*1b00*/  SHFL.DOWN PT, R75, R13, 0x1, 0x1f ;  /* 0x08201f000d4b7f89 */ /* 0x000ee800000e0000 */
[----:B--2---:R-:W-:Y:S04]  /*1b10*/  STL.64 [R1+0x20], R76 ;  /* 0x0000204c01007387 */ /* 0x004fe80000100a00 */
[----:B------:R-:W-:Y:S04]  /*1b20*/  SHFL.DOWN PT, R76, R14, 0x1, 0x1f ;  /* 0x08201f000e4c7f89 */ /* 0x000fe800000e0000 */
[----:B0-----:R-:W-:Y:S04]  /*1b30*/  STL.64 [R1+0x48], R68 ;  /* 0x0000484401007387 */ /* 0x001fe80000100a00 */
[----:B------:R-:W-:Y:S04]  /*1b40*/  SHFL.DOWN PT, R68, R22, 0x1, 0x1f ;  /* 0x08201f0016447f89 */ /* 0x000fe800000e0000 */
[----:B-1----:R-:W-:Y:S04]  /*1b50*/  STL.64 [R1+0x50], R72 ;  /* 0x0000504801007387 */ /* 0x002fe80000100a00 */
[----:B------:R-:W0:Y:S04]  /*1b60*/  SHFL.DOWN PT, R69, R23, 0x1, 0x1f ;  /* 0x08201f0017457f89 */ /* 0x000e2800000e0000 */
[----:B------:R-:W-:Y:S04]  /*1b70*/  SHFL.DOWN PT, R72, R24, 0x1, 0x1f ;  /* 0x08201f0018487f89 */ /* 0x000fe800000e0000 */
[----:B------:R-:W1:Y:S04]  /*1b80*/  SHFL.DOWN PT, R73, R25, 0x1, 0x1f ;  /* 0x08201f0019497f89 */ /* 0x000e6800000e0000 */
[----:B---3--:R-:W-:Y:S04]  /*1b90*/  STL.64 [R1+0x38], R74 ;  /* 0x0000384a01007387 */ /* 0x008fe80000100a00 */
        /* <DEDUP_REMOVED lines=21> */
[----:B------:R-:W0:Y:S04]  /*1cf0*/  SHFL.DOWN PT, R75, R33, 0x1, 0x1f ;  /* 0x08201f00214b7f89 */ /* 0x000e2800000e0000 */
[----:B-1----:R-:W-:Y:S04]  /*1d00*/  STL.64 [R1+0x98], R72 ;  /* 0x0000984801007387 */ /* 0x002fe80000100a00 */
[----:B------:R-:W-:Y:S04]  /*1d10*/  SHFL.DOWN PT, R68, R40, 0x1, 0x1f ;  /* 0x08201f0028447f89 */ /* 0x000fe800000e0000 */
[----:B------:R-:W1:Y:S04]  /*1d20*/  SHFL.DOWN PT, R69, R41, 0x1, 0x1f ;  /* 0x08201f0029457f89 */ /* 0x000e6800000e0000 */
[----:B------:R-:W-:Y:S04]  /*1d30*/  SHFL.DOWN PT, R72, R42, 0x1, 0x1f ;  /* 0x08201f002a487f89 */ /* 0x000fe800000e0000 */
[----:B------:R-:W3:Y:S04]  /*1d40*/  SHFL.DOWN PT, R73, R43, 0x1, 0x1f ;  /* 0x08201f002b497f89 */ /* 0x000ee800000e0000 */
[----:B--2---:R-:W-:Y:S04]  /*1d50*/  STL.64 [R1+0x70], R76 ;  /* 0x0000704c01007387 */ /* 0x004fe80000100a00 */
[----:B0-----:R-:W-:Y:S04]  /*1d60*/  STL.64 [R1+0x88], R74 ;  /* 0x0000884a01007387 */ /* 0x001fe80000100a00 */
[----:B------:R-:W-:Y:S04]  /*1d70*/  SHFL.DOWN PT, R76, R38, 0x1, 0x1f ;  /* 0x08201f00264c7f89 */ /* 0x000fe800000e0000 */
[----:B-1----:R-:W-:Y:S04]  /*1d80*/  STL.64 [R1+0xa8], R68 ;  /* 0x0000a84401007387 */ /* 0x002fe80000100a00 */
        /* <DEDUP_REMOVED lines=8> */
[----:B0-----:R-:W-:Y:S04]  /*1e10*/  STL.64 [R1+0xa0], R76 ;  /* 0x0000a04c01007387 */ /* 0x001fe80000100a00 */
        /* <DEDUP_REMOVED lines=10> */
[----:B------:R-:W3:Y:S01]  /*1ec0*/  SHFL.DOWN PT, R75, R57, 0x1, 0x1f ;  /* 0x08201f00394b7f89 */ /* 0x000ee200000e0000 */
[----:B------:R-:W4:Y:S03]  /*1ed0*/  S2R R0, SR_LANEID ;  /* 0x0000000000007919 */ /* 0x000f260000000000 */
[----:B0-----:R-:W-:Y:S04]  /*1ee0*/  STL.64 [R1+0xd0], R76 ;  /* 0x0000d04c01007387 */ /* 0x001fe80000100a00 */
[----:B-1----:R-:W-:Y:S04]  /*1ef0*/  STL.64 [R1+0xd8], R68 ;  /* 0x0000d84401007387 */ /* 0x002fe80000100a00 */
[----:B--2---:R-:W-:Y:S04]  /*1f00*/  STL.64 [R1+0xe0], R72 ;  /* 0x0000e04801007387 */ /* 0x004fe80000100a00 */
[----:B------:R-:W-:Y:S04]  /*1f10*/  SHFL.DOWN PT, R72, R58, 0x1, 0x1f ;  /* 0x08201f003a487f89 */ /* 0x000fe800000e0000 */
[----:B---3--:R-:W-:Y:S04]  /*1f20*/  STL.64 [R1+0xe8], R74 ;  /* 0x0000e84a01007387 */ /* 0x008fe80000100a00 */
[----:B------:R-:W0:Y:S04]  /*1f30*/  SHFL.DOWN PT, R73, R59, 0x1, 0x1f ;  /* 0x08201f003b497f89 */ /* 0x000e2800000e0000 */
[----:B------:R-:W-:Y:S04]  /*1f40*/  SHFL.DOWN PT, R76, R60, 0x1, 0x1f ;  /* 0x08201f003c4c7f89 */ /* 0x000fe800000e0000 */
[----:B------:R-:W1:Y:S01]  /*1f50*/  SHFL.DOWN PT, R77, R61, 0x1, 0x1f ;  /* 0x08201f003d4d7f89 */ /* 0x000e6200000e0000 */
[----:B------:R-:W-:Y:S01]  /*1f60*/  BAR.SYNC.DEFER_BLOCKING 0x0 ;  /* 0x0000000000007b1d */ /* 0x000fe20000010000 */
[----:B----4-:R-:W-:-:S05]  /*1f70*/  ISETP.GT.AND P0, PT, R0, 0x1e, PT ;  /* 0x0000001e0000780c */ /* 0x010fca0003f04270 */
[----:B------:R-:W-:Y:S04]  /*1f80*/  SHFL.DOWN PT, R74, R62, 0x1, 0x1f ;  /* 0x08201f003e4a7f89 */ /* 0x000fe800000e0000 */
[----:B------:R-:W2:Y:S04]  /*1f90*/  SHFL.DOWN PT, R75, R63, 0x1, 0x1f ;  /* 0x08201f003f4b7f89 */ /* 0x000ea800000e0000 */
[----:B------:R-:W-:Y:S04]  /*1fa0*/  SHFL.DOWN PT, R68, R65, 0x1, 0x1f ;  /* 0x08201f0041447f89 */ /* 0x000fe800000e0000 */
[----:B------:R-:W3:Y:S04]  /*1fb0*/  SHFL.DOWN PT, R69, R64, 0x1, 0x1f ;  /* 0x08201f0040457f89 */ /* 0x000ee800000e0000 */
[----:B0-----:R0:W-:Y:S04]  /*1fc0*/  STL.64 [R1+0xf0], R72 ;  /* 0x0000f04801007387 */ /* 0x0011e80000100a00 */
[----:B-1----:R0:W-:Y:S04]  /*1fd0*/  STL.64 [R1+0xf8], R76 ;  /* 0x0000f84c01007387 */ /* 0x0021e80000100a00 */
[----:B--2---:R0:W-:Y:S04]  /*1fe0*/  STL.64 [R1+0x100], R74 ;  /* 0x0001004a01007387 */ /* 0x0041e80000100a00 */
[----:B---3--:R0:W-:Y:S01]  /*1ff0*/  STL.64 [R1], R68 ;  /* 0x0000004401007387 */ /* 0x0081e20000100a00 */
[----:B------:R-:W-:Y:S05]  /*2000*/  @P0 BRA `(.L_x_28239) ;  /* 0x0000002000280947 */ /* 0x000fea0003800000 */
[C---:B------:R-:W-:Y:S02]  /*2010*/  FSETP.GT.FTZ.AND P0, PT, R65.reuse, R68, PT ;  /* 0x000000444100720b */ /* 0x040fe40003f14000 */
[----:B0-----:R-:W-:Y:S02]  /*2020*/  MOV R72, R70 ;  /* 0x0000004600487202 */ /* 0x001fe40000000f00 */
[----:B------:R-:W-:Y:S02]  /*2030*/  FSEL R67, R65, R68, P0 ;  /* 0x0000004441437208 */ /* 0x000fe40000000000 */
[----:B------:R-:W-:Y:S02]  /*2040*/  FSEL R68, R68, R65, P0 ;  /* 0x0000004144447208 */ /* 0x000fe40000000000 */
[----:B------:R-:W-:Y:S02]  /*2050*/  FSEL R65, R64, R69, P0 ;  /* 0x0000004540417208 */ /* 0x000fe40000000000 */
[----:B------:R-:W-:Y:S01]  /*2060*/  FSEL R64, R69, R64, P0 ;  /* 0x0000004045407208 */ /* 0x000fe20000000000 */
[----:B------:R-:W-:Y:S01]  /*2070*/  FADD.FTZ R68, -R67, R68 ;  /* 0x0000004443447221 */ /* 0x000fe20000010100 */
[----:B------:R-:W-:-:S03]  /*2080*/  IMAD.MOV.U32 R69, RZ, RZ, R32 ;  /* 0x000000ffff457224 */ /* 0x000fc600078e0020 */
[----:B------:R-:W-:Y:S01]  /*2090*/  FMUL.FTZ R73, R68, 1.4426950216293334961 ;  /* 0x3fb8aa3b44497820 */ /* 0x000fe20000410000 */
[----:B------:R-:W-:-:S05]  /*20a0*/  VIADD R68, R1, 0x88 ;  /* 0x0000008801447836 */ /* 0x000fca0000000000 */
[----:B------:R-:W0:Y:S02]  /*20b0*/  MUFU.EX2 R73, R73 ;  /* 0x0000004900497308 */ /* 0x000e240000000800 */
[----:B0-----:R-:W-:Y:S01]  /*20c0*/  FFMA.FTZ R64, R64, R73, R65 ;  /* 0x0000004940407223 */ /* 0x001fe20000010041 */
[----:B------:R-:W-:-:S07]  /*20d0*/  IMAD.MOV.U32 R65, RZ, RZ, RZ ;  /* 0x000000ffff417224 */ /* 0x000fce00078e00ff */
.L_x_28333:
        /* <DEDUP_REMOVED lines=20> */
.L_x_28241:
[----:B------:R-:W-:Y:S02]  /*2220*/  IMAD.MOV.U32 R32, RZ, RZ, R31 ;  /* 0x000000ffff207224 */ /* 0x000fe400078e001f */
[----:B------:R-:W-:Y:S01]  /*2230*/  IMAD.MOV.U32 R70, RZ, RZ, R63 ;  /* 0x000000ffff467224 */ /* 0x000fe200078e003f */
[----:B------:R-:W-:Y:S01]  /*2240*/  MOV R63, R62 ;  /* 0x0000003e003f7202 */ /* 0x000fe20000000f00 */
[----:B------:R-:W-:-:S07]  /*2250*/  IMAD.MOV.U32 R31, RZ, RZ, R30 ;  /* 0x000000ffff1f7224 */ /* 0x000fce00078e001e */
.L_x_28242:
[----:B------:R-:W-:Y:S05]  /*2260*/  BSYNC.RECONVERGENT B1 ;  /* 0x0000000000017941 */ /* 0x000fea0003800200 */
.L_x_28240:
        /* <DEDUP_REMOVED lines=11> */
.L_x_28244:
[----:B------:R-:W-:Y:S01]  /*2320*/  IMAD.MOV.U32 R73, RZ, RZ, R32 ;  /* 0x000000ffff497224 */ /* 0x000fe200078e0020 */
[----:B------:R-:W-:Y:S01]  /*2330*/  MOV R62, R61 ;  /* 0x0000003d003e7202 */ /* 0x000fe20000000f00 */
[----:B------:R-:W-:Y:S02]  /*2340*/  IMAD.MOV.U32 R75, RZ, RZ, R70 ;  /* 0x000000ffff4b7224 */ /* 0x000fe400078e0046 */
[----:B------:R-:W-:-:S07]  /*2350*/  IMAD.MOV.U32 R30, RZ, RZ, R29 ;  /* 0x000000ffff1e7224 */ /* 0x000fce00078e001d */
.L_x_28245:
[----:B------:R-:W-:Y:S05]  /*2360*/  BSYNC.RECONVERGENT B1 ;  /* 0x0000000000017941 */ /* 0x000fea0003800200 */
.L_x_28243:
        /* <DEDUP_REMOVED lines=11> */
.L_x_28247:
[----:B------:R-:W-:Y:S01]  /*2420*/  IMAD.MOV.U32 R32, RZ, RZ, R73 ;  /* 0x000000ffff207224 */ /* 0x000fe200078e0049 */
[----:B------:R-:W-:Y:S01]  /*2430*/  MOV R61, R60 ;  /* 0x0000003c003d7202 */ /* 0x000fe20000000f00 */
[----:B------:R-:W-:Y:S02]  /*2440*/  IMAD.MOV.U32 R70, RZ, RZ, R75 ;  /* 0x000000ffff467224 */ /* 0x000fe400078e004b */
[----:B------:R-:W-:-:S07]  /*2450*/  IMAD.MOV.U32 R29, RZ, RZ, R28 ;  /* 0x000000ffff1d7224 */ /* 0x000fce00078e001c */
.L_x_28248:
[----:B------:R-:W-:Y:S05]  /*2460*/  BSYNC.RECONVERGENT B1 ;  /* 0x0000000000017941 */ /* 0x000fea0003800200 */
.L_x_28246:
        /* <DEDUP_REMOVED lines=11> */
.L_x_28250:
[----:B------:R-:W-:Y:S01]  /*2520*/  IMAD.MOV.U32 R73, RZ, RZ, R32 ;  /* 0x000000ffff497224 */ /* 0x000fe200078e0020 */
[----:B------:R-:W-:Y:S01]  /*2530*/  MOV R60, R59 ;  /* 0x0000003b003c7202 */ /* 0x000fe20000000f00 */
[----:B------:R-:W-:Y:S02]  /*2540*/  IMAD.MOV.U32 R75, RZ, RZ, R70 ;  /* 0x000000ffff4b7224 */ /* 0x000fe400078e0046 */
[----:B------:R-:W-:-:S07]  /*2550*/  IMAD.MOV.U32 R28, RZ, RZ, R27 ;  /* 0x000000ffff1c7224 */ /* 0x000fce00078e001b */
.L_x_28251:
[----:B------:R-:W-:Y:S05]  /*2560*/  BSYNC.RECONVERGENT B1 ;  /* 0x0000000000017941 */ /* 0x000fea0003800200 */
.L_x_28249:
        /* <DEDUP_REMOVED lines=11> */
.L_x_28253:
[----:B------:R-:W-:Y:S01]  /*2620*/  IMAD.MOV.U32 R32, RZ, RZ, R73 ;  /* 0x000000ffff207224 */ /* 0x000fe200078e0049 */
[----:B------:R-:W-:Y:S01]  /*2630*/  MOV R59, R58 ;  /* 0x0000003a003b7202 */ /* 0x000fe20000000f00 */
[----:B------:R-:W-:Y:S02]  /*2640*/  IMAD.MOV.U32 R70, RZ, RZ, R75 ;  /* 0x000000ffff467224 */ /* 0x000fe400078e004b */
[----:B------:R-:W-:-:S07]  /*2650*/  IMAD.MOV.U32 R27, RZ, RZ, R26 ;  /* 0x000000ffff1b7224 */ /* 0x000fce00078e001a */
.L_x_28254:
[----:B------:R-:W-:Y:S05]  /*2660*/  BSYNC.RECONVERGENT B1 ;  /* 0x0000000000017941 */ /* 0x000fea0003800200 */
.L_x_28252:
        /* <DEDUP_REMOVED lines=11> */
.L_x_28256:
[----:B------:R-:W-:Y:S01]  /*2720*/  IMAD.MOV.U32 R73, RZ, RZ, R32 ;  /* 0x000000ffff497224 */ /* 0x000fe200078e0020 */
[----:B------:R-:W-:Y:S01]  /*2730*/  MOV R58, R57 ;  /* 0x00000039003a7202 */ /* 0x000fe20000000f00 */
[----:B------:R-:W-:Y:S02]  /*2740*/  IMAD.MOV.U32 R75, RZ, RZ, R70 ;  /* 0x000000ffff4b7224 */ /* 0x000fe400078e0046 */
[----:B------:R-:W-:-:S07]  /*2750*/  IMAD.MOV.U32 R26, RZ, RZ, R25 ;  /* 0x000000ffff1a7224 */ /* 0x000fce00078e0019 */
.L_x_28257:
[----:B------:R-:W-:Y:S05]  /*2760*/  BSYNC.RECONVERGENT B1 ;  /* 0x0000000000017941 */ /* 0x000fea0003800200 */
.L_x_28255:
        /* <DEDUP_REMOVED lines=11> */
.L_x_28259:
[----:B------:R-:W-:Y:S01]  /*2820*/  IMAD.MOV.U32 R32, RZ, RZ, R73 ;  /* 0x000000ffff207224 */ /* 0x000fe200078e0049 */
[----:B------:R-:W-:Y:S01]  /*2830*/  MOV R57, R56 ;  /* 0x0000003800397202 */ /* 0x000fe20000000f00 */
[----:B------:R-:W-:Y:S02]  /*2840*/  IMAD.MOV.U32 R70, RZ, RZ, R75 ;  /* 0x000000ffff467224 */ /* 0x000fe400078e004b */
[----:B------:R-:W-:-:S07]  /*2850*/  IMAD.MOV.U32 R25, RZ, RZ, R24 ;  /* 0x000000ffff197224 */ /* 0x000fce00078e0018 */
.L_x_28260:
[----:B------:R-:W-:Y:S05]  /*2860*/  BSYNC.RECONVERGENT B1 ;  /* 0x0000000000017941 */ /* 0x000fea0003800200 */
.L_x_28258:
        /* <DEDUP_REMOVED lines=11> */
.L_x_28262:
[----:B------:R-:W-:Y:S01]  /*2920*/  IMAD.MOV.U32 R73, RZ, RZ, R32 ;  /* 0x000000ffff497224 */ /* 0x000fe200078e0020 */
[----:B------:R-:W-:Y:S01]  /*2930*/  MOV R56, R55 ;  /* 0x0000003700387202 */ /* 0x000fe20000000f00 */
[----:B------:R-:W-:Y:S02]  /*2940*/  IMAD.MOV.U32 R75, RZ, RZ, R70 ;  /* 0x000000ffff4b7224 */ /* 0x000fe400078e0046 */
[----:B------:R-:W-:-:S07]  /*2950*/  IMAD.MOV.U32 R24, RZ, RZ, R23 ;  /* 0x000000ffff187224 */ /* 0x000fce00078e0017 */
.L_x_28263:
[----:B------:R-:W-:Y:S05]  /*2960*/  BSYNC.RECONVERGENT B1 ;  /* 0x0000000000017941 */ /* 0x000fea0003800200 */
.L_x_28261:
        /* <DEDUP_REMOVED lines=11> */
.L_x_28265:
[----:B------:R-:W-:Y:S01]  /*2a20*/  IMAD.MOV.U32 R32, RZ, RZ, R73 ;  /* 0x000000ffff207224 */ /* 0x000fe200078e0049 */
[----:B------:R-:W-:Y:S01]  /*2a30*/  MOV R55, R54 ;  /* 0x0000003600377202 */ /* 0x000fe20000000f00 */
[----:B------:R-:W-:Y:S02]  /*2a40*/  IMAD.MOV.U32 R70, RZ, RZ, R75 ;  /* 0x000000ffff467224 */ /* 0x000fe400078e004b */
[----:B------:R-:W-:-:S07]  /*2a50*/  IMAD.MOV.U32 R23, RZ, RZ, R22 ;  /* 0x000000ffff177224 */ /* 0x000fce00078e0016 */
.L_x_28266:
[----:B------:R-:W-:Y:S05]  /*2a60*/  BSYNC.RECONVERGENT B1 ;  /* 0x0000000000017941 */ /* 0x000fea0003800200 */
.L_x_28264:
        /* <DEDUP_REMOVED lines=11> */
.L_x_28268:
[----:B------:R-:W-:Y:S01]  /*2b20*/  IMAD.MOV.U32 R73, RZ, RZ, R32 ;  /* 0x000000ffff497224 */ /* 0x000fe200078e0020 */
[----:B------:R-:W-:Y:S01]  /*2b30*/  MOV R54, R53 ;  /* 0x0000003500367202 */ /* 0x000fe20000000f00 */
[----:B------:R-:W-:Y:S02]  /*2b40*/  IMAD.MOV.U32 R75, RZ, RZ, R70 ;  /* 0x000000ffff4b7224 */ /* 0x000fe400078e0046 */
[----:B------:R-:W-:-:S07]  /*2b50*/  IMAD.MOV.U32 R22, RZ, RZ, R21 ;  /* 0x000000ffff167224 */ /* 0x000fce00078e0015 */
.L_x_28269:
[----:B------:R-:W-:Y:S05]  /*2b60*/  BSYNC.RECONVERGENT B1 ;  /* 0x0000000000017941 */ /* 0x000fea0003800200 */
.L_x_28267:
        /* <DEDUP_REMOVED lines=11> */
.L_x_28271:
[----:B------:R-:W-:Y:S01]  /*2c20*/  IMAD.MOV.U32 R32, RZ, RZ, R73 ;  /* 0x000000ffff207224 */ /* 0x000fe200078e0049 */
[----:B------:R-:W-:Y:S01]  /*2c30*/  MOV R53, R52 ;  /* 0x0000003400357202 */ /* 0x000fe20000000f00 */
[----:B------:R-:W-:Y:S02]  /*2c40*/  IMAD.MOV.U32 R70, RZ, RZ, R75 ;  /* 0x000000ffff467224 */ /* 0x000fe400078e004b */
[----:B------:R-:W-:-:S07]  /*2c50*/  IMAD.MOV.U32 R21, RZ, RZ, R20 ;  /* 0x000000ffff157224 */ /* 0x000fce00078e0014 */
.L_x_28272:
[----:B------:R-:W-:Y:S05]  /*2c60*/  BSYNC.RECONVERGENT B1 ;  /* 0x0000000000017941 */ /* 0x000fea0003800200 */
.L_x_28270:
        /* <DEDUP_REMOVED lines=11> */
.L_x_28274:
[----:B------:R-:W-:Y:S01]  /*2d20*/  IMAD.MOV.U32 R73, RZ, RZ, R32 ;  /* 0x000000ffff497224 */ /* 0x000fe200078e0020 */
[----:B------:R-:W-:Y:S01]  /*2d30*/  MOV R52, R51 ;  /* 0x0000003300347202 */ /* 0x000fe20000000f00 */
[----:B------:R-:W-:Y:S02]  /*2d40*/  IMAD.MOV.U32 R75, RZ, RZ, R70 ;  /* 0x000000ffff4b7224 */ /* 0x000fe400078e0046 */
[----:B------:R-:W-:-:S07]  /*2d50*/  IMAD.MOV.U32 R20, RZ, RZ, R19 ;  /* 0x000000ffff147224 */ /* 0x000fce00078e0013 */
.L_x_28275:
[----:B------:R-:W-:Y:S05]  /*2d60*/  BSYNC.RECONVERGENT B1 ;  /* 0x0000000000017941 */ /* 0x000fea0003800200 */
.L_x_28273:
        /* <DEDUP_REMOVED lines=11> */
.L_x_28277:
[----:B------:R-:W-:Y:S01]  /*2e20*/  IMAD.MOV.U32 R32, RZ, RZ, R73 ;  /* 0x000000ffff207224 */ /* 0x000fe200078e0049 */
[----:B------:R-:W-:Y:S01]  /*2e30*/  MOV R51, R50 ;  /* 0x0000003200337202 */ /* 0x000fe20000000f00 */
[----:B------:R-:W-:Y:S02]  /*2e40*/  IMAD.MOV.U32 R70, RZ, RZ, R75 ;  /* 0x000000ffff467224 */ /* 0x000fe400078e004b */
[----:B------:R-:W-:-:S07]  /*2e50*/  IMAD.MOV.U32 R19, RZ, RZ, R18 ;  /* 0x000000ffff137224 */ /* 0x000fce00078e0012 */
.L_x_28278:
[----:B------:R-:W-:Y:S05]  /*2e60*/  BSYNC.RECONVERGENT B1 ;  /* 0x0000000000017941 */ /* 0x000fea0003800200 */
.L_x_28276:
        /* <DEDUP_REMOVED lines=11> */
.L_x_28280:
[----:B------:R-:W-:Y:S01]  /*2f20*/  IMAD.MOV.U32 R73, RZ, RZ, R32 ;  /* 0x000000ffff497224 */ /* 0x000fe200078e0020 */
[----:B------:R-:W-:Y:S01]  /*2f30*/  MOV R50, R49 ;  /* 0x0000003100327202 */ /* 0x000fe20000000f00 */
[----:B------:R-:W-:Y:S02]  /*2f40*/  IMAD.MOV.U32 R75, RZ, RZ, R70 ;  /* 0x000000ffff4b7224 */ /* 0x000fe400078e0046 */
[----:B------:R-:W-:-:S07]  /*2f50*/  IMAD.MOV.U32 R18, RZ, RZ, R17 ;  /* 0x000000ffff127224 */ /* 0x000fce00078e0011 */
.L_x_28281:
[----:B------:R-:W-:Y:S05]  /*2f60*/  BSYNC.RECONVERGENT B1 ;  /* 0x0000000000017941 */ /* 0x000fea0003800200 */
.L_x_28279:
        /* <DEDUP_REMOVED lines=11> */
.L_x_28283:
[----:B------:R-:W-:Y:S01]  /*3020*/  IMAD.MOV.U32 R32, RZ, RZ, R73 ;  /* 0x000000ffff207224 */ /* 0x000fe200078e0049 */
[----:B------:R-:W-:Y:S01]  /*3030*/  MOV R49, R48 ;  /* 0x0000003000317202 */ /* 0x000fe20000000f00 */
[----:B------:R-:W-:Y:S02]  /*3040*/  IMAD.MOV.U32 R70, RZ, RZ, R75 ;  /* 0x000000ffff467224 */ /* 0x000fe400078e004b */
[----:B------:R-:W-:-:S07]  /*3050*/  IMAD.MOV.U32 R17, RZ, RZ, R16 ;  /* 0x000000ffff117224 */ /* 0x000fce00078e0010 */
.L_x_28284:
[----:B------:R-:W-:Y:S05]  /*3060*/  BSYNC.RECONVERGENT B1 ;  /* 0x0000000000017941 */ /* 0x000fea0003800200 */
.L_x_28282:
        /* <DEDUP_REMOVED lines=11> */
.L_x_28286:
[----:B------:R-:W-:Y:S01]  /*3120*/  IMAD.MOV.U32 R73, RZ, RZ, R32 ;  /* 0x000000ffff497224 */ /* 0x000fe200078e0020 */
[----:B------:R-:W-:Y:S01]  /*3130*/  MOV R48, R47 ;  /* 0x0000002f00307202 */ /* 0x000fe20000000f00 */
[----:B------:R-:W-:Y:S02]  /*3140*/  IMAD.MOV.U32 R75, RZ, RZ, R70 ;  /* 0x000000ffff4b7224 */ /* 0x000fe400078e0046 */
[----:B------:R-:W-:-:S07]  /*3150*/  IMAD.MOV.U32 R16, RZ, RZ, R15 ;  /* 0x000000ffff107224 */ /* 0x000fce00078e000f */
.L_x_28287:
[----:B------:R-:W-:Y:S05]  /*3160*/  BSYNC.RECONVERGENT B1 ;  /* 0x0000000000017941 */ /* 0x000fea0003800200 */
.L_x_28285:
        /* <DEDUP_REMOVED lines=11> */
.L_x_28289:
[----:B------:R-:W-:Y:S01]  /*3220*/  IMAD.MOV.U32 R32, RZ, RZ, R73 ;  /* 0x000000ffff207224 */ /* 0x000fe200078e0049 */
[----:B------:R-:W-:Y:S01]  /*3230*/  MOV R47, R46 ;  /* 0x0000002e002f7202 */ /* 0x000fe20000000f00 */
[----:B------:R-:W-:Y:S02]  /*3240*/  IMAD.MOV.U32 R70, RZ, RZ, R75 ;  /* 0x000000ffff467224 */ /* 0x000fe400078e004b */
[----:B------:R-:W-:-:S07]  /*3250*/  IMAD.MOV.U32 R15, RZ, RZ, R14 ;  /* 0x000000ffff0f7224 */ /* 0x000fce00078e000e */
.L_x_28290:
[----:B------:R-:W-:Y:S05]  /*3260*/  BSYNC.RECONVERGENT B1 ;  /* 0x0000000000017941 */ /* 0x000fea0003800200 */
.L_x_28288:
        /* <DEDUP_REMOVED lines=11> */
.L_x_28292:
[----:B------:R-:W-:Y:S01]  /*3320*/  IMAD.MOV.U32 R73, RZ, RZ, R32 ;  /* 0x000000ffff497224 */ /* 0x000fe200078e0020 */
[----:B------:R-:W-:Y:S01]  /*3330*/  MOV R46, R45 ;  /* 0x0000002d002e7202 */ /* 0x000fe20000000f00 */
[----:B------:R-:W-:Y:S02]  /*3340*/  IMAD.MOV.U32 R75, RZ, RZ, R70 ;  /* 0x000000ffff4b7224 */ /* 0x000fe400078e0046 */
[----:B------:R-:W-:-:S07]  /*3350*/  IMAD.MOV.U32 R14, RZ, RZ, R13 ;  /* 0x000000ffff0e7224 */ /* 0x000fce00078e000d */
.L_x_28293:
[----:B------:R-:W-:Y:S05]  /*3360*/  BSYNC.RECONVERGENT B1 ;  /* 0x0000000000017941 */ /* 0x000fea0003800200 */
.L_x_28291:
        /* <DEDUP_REMOVED lines=11> */
.L_x_28295:
[----:B------:R-:W-:Y:S01]  /*3420*/  IMAD.MOV.U32 R32, RZ, RZ, R73 ;  /* 0x000000ffff207224 */ /* 0x000fe200078e0049 */
[----:B------:R-:W-:Y:S01]  /*3430*/  MOV R45, R44 ;  /* 0x0000002c002d7202 */ /* 0x000fe20000000f00 */
[----:B------:R-:W-:Y:S02]  /*3440*/  IMAD.MOV.U32 R70, RZ, RZ, R75 ;  /* 0x000000ffff467224 */ /* 0x000fe400078e004b */
[----:B------:R-:W-:-:S07]  /*3450*/  IMAD.MOV.U32 R13, RZ, RZ, R12 ;  /* 0x000000ffff0d7224 */ /* 0x000fce00078e000c */
.L_x_28296:
[----:B------:R-:W-:Y:S05]  /*3460*/  BSYNC.RECONVERGENT B1 ;  /* 0x0000000000017941 */ /* 0x000fea0003800200 */
.L_x_28294:
        /* <DEDUP_REMOVED lines=11> */
.L_x_28298:
[----:B------:R-:W-:Y:S01]  /*3520*/  IMAD.MOV.U32 R73, RZ, RZ, R32 ;  /* 0x000000ffff497224 */ /* 0x000fe200078e0020 */
[----:B------:R-:W-:Y:S01]  /*3530*/  MOV R44, R43 ;  /* 0x0000002b002c7202 */ /* 0x000fe20000000f00 */
[----:B------:R-:W-:Y:S02]  /*3540*/  IMAD.MOV.U32 R75, RZ, RZ, R70 ;  /* 0x000000ffff4b7224 */ /* 0x000fe400078e0046 */
[----:B------:R-:W-:-:S07]  /*3550*/  IMAD.MOV.U32 R12, RZ, RZ, R11 ;  /* 0x000000ffff0c7224 */ /* 0x000fce00078e000b */
.L_x_28299:
[----:B------:R-:W-:Y:S05]  /*3560*/  BSYNC.RECONVERGENT B1 ;  /* 0x0000000000017941 */ /* 0x000fea0003800200 */
.L_x_28297:
        /* <DEDUP_REMOVED lines=11> */
.L_x_28301:
[----:B------:R-:W-:Y:S01]  /*3620*/  IMAD.MOV.U32 R32, RZ, RZ, R73 ;  /* 0x000000ffff207224 */ /* 0x000fe200078e0049 */
[----:B------:R-:W-:Y:S01]  /*3630*/  MOV R43, R42 ;  /* 0x0000002a002b7202 */ /* 0x000fe20000000f00 */
[----:B------:R-:W-:Y:S02]  /*3640*/  IMAD.MOV.U32 R70, RZ, RZ, R75 ;  /* 0x000000ffff467224 */ /* 0x000fe400078e004b */
[----:B------:R-:W-:-:S07]  /*3650*/  IMAD.MOV.U32 R11, RZ, RZ, R10 ;  /* 0x000000ffff0b7224 */ /* 0x000fce00078e000a */
.L_x_28302:
[----:B------:R-:W-:Y:S05]  /*3660*/  BSYNC.RECONVERGENT B1 ;  /* 0x0000000000017941 */ /* 0x000fea0003800200 */
.L_x_28300:
        /* <DEDUP_REMOVED lines=11> */
.L_x_28304:
[----:B------:R-:W-:Y:S01]  /*3720*/  IMAD.MOV.U32 R73, RZ, RZ, R32 ;  /* 0x000000ffff497224 */ /* 0x000fe200078e0020 */
[----:B------:R-:W-:Y:S01]  /*3730*/  MOV R42, R41 ;  /* 0x00000029002a7202 */ /* 0x000fe20000000f00 */
[----:B------:R-:W-:Y:S02]  /*3740*/  IMAD.MOV.U32 R75, RZ, RZ, R70 ;  /* 0x000000ffff4b7224 */ /* 0x000fe400078e0046 */
[----:B------:R-:W-:-:S07]  /*3750*/  IMAD.MOV.U32 R10, RZ, RZ, R9 ;  /* 0x000000ffff0a7224 */ /* 0x000fce00078e0009 */
.L_x_28305:
[----:B------:R-:W-:Y:S05]  /*3760*/  BSYNC.RECONVERGENT B1 ;  /* 0x0000000000017941 */ /* 0x000fea0003800200 */
.L_x_28303:
        /* <DEDUP_REMOVED lines=11> */
.L_x_28307:
[----:B------:R-:W-:Y:S01]  /*3820*/  IMAD.MOV.U32 R32, RZ, RZ, R73 ;  /* 0x000000ffff207224 */ /* 0x000fe200078e0049 */
[----:B------:R-:W-:Y:S01]  /*3830*/  MOV R41, R40 ;  /* 0x0000002800297202 */ /* 0x000fe20000000f00 */
[----:B------:R-:W-:Y:S02]  /*3840*/  IMAD.MOV.U32 R70, RZ, RZ, R75 ;  /* 0x000000ffff467224 */ /* 0x000fe400078e004b */
[----:B------:R-:W-:-:S07]  /*3850*/  IMAD.MOV.U32 R9, RZ, RZ, R8 ;  /* 0x000000ffff097224 */ /* 0x000fce00078e0008 */
.L_x_28308:
[----:B------:R-:W-:Y:S05]  /*3860*/  BSYNC.RECONVERGENT B1 ;  /* 0x0000000000017941 */ /* 0x000fea0003800200 */
.L_x_28306:
        /* <DEDUP_REMOVED lines=11> */
.L_x_28310:
[----:B------:R-:W-:Y:S01]  /*3920*/  IMAD.MOV.U32 R73, RZ, RZ, R32 ;  /* 0x000000ffff497224 */ /* 0x000fe200078e0020 */
[----:B------:R-:W-:Y:S01]  /*3930*/  MOV R40, R39 ;  /* 0x0000002700287202 */ /* 0x000fe20000000f00 */
[----:B------:R-:W-:Y:S02]  /*3940*/  IMAD.MOV.U32 R75, RZ, RZ, R70 ;  /* 0x000000ffff4b7224 */ /* 0x000fe400078e0046 */
[----:B------:R-:W-:-:S07]  /*3950*/  IMAD.MOV.U32 R8, RZ, RZ, R7 ;  /* 0x000000ffff087224 */ /* 0x000fce00078e0007 */
.L_x_28311:
[----:B------:R-:W-:Y:S05]  /*3960*/  BSYNC.RECONVERGENT B1 ;  /* 0x0000000000017941 */ /* 0x000fea0003800200 */
.L_x_28309:
        /* <DEDUP_REMOVED lines=11> */
.L_x_28313:
[----:B------:R-:W-:Y:S01]  /*3a20*/  IMAD.MOV.U32 R32, RZ, RZ, R73 ;  /* 0x000000ffff207224 */ /* 0x000fe200078e0049 */
[----:B------:R-:W-:Y:S01]  /*3a30*/  MOV R39, R38 ;  /* 0x0000002600277202 */ /* 0x000fe20000000f00 */
[----:B------:R-:W-:Y:S02]  /*3a40*/  IMAD.MOV.U32 R70, RZ, RZ, R75 ;  /* 0x000000ffff467224 */ /* 0x000fe400078e004b */
[----:B------:R-:W-:-:S07]  /*3a50*/  IMAD.MOV.U32 R7, RZ, RZ, R6 ;  /* 0x000000ffff077224 */ /* 0x000fce00078e0006 */
.L_x_28314:
[----:B------:R-:W-:Y:S05]  /*3a60*/  BSYNC.RECONVERGENT B1 ;  /* 0x0000000000017941 */ /* 0x000fea0003800200 */
.L_x_28312:
        /* <DEDUP_REMOVED lines=11> */
.L_x_28316:
[----:B------:R-:W-:Y:S01]  /*3b20*/  IMAD.MOV.U32 R73, RZ, RZ, R32 ;  /* 0x000000ffff497224 */ /* 0x000fe200078e0020 */
[----:B------:R-:W-:Y:S01]  /*3b30*/  MOV R38, R37 ;  /* 0x0000002500267202 */ /* 0x000fe20000000f00 */
[----:B------:R-:W-:Y:S02]  /*3b40*/  IMAD.MOV.U32 R75, RZ, RZ, R70 ;  /* 0x000000ffff4b7224 */ /* 0x000fe400078e0046 */
[----:B------:R-:W-:-:S07]  /*3b50*/  IMAD.MOV.U32 R6, RZ, RZ, R5 ;  /* 0x000000ffff067224 */ /* 0x000fce00078e0005 */
.L_x_28317:
[----:B------:R-:W-:Y:S05]  /*3b60*/  BSYNC.RECONVERGENT B1 ;  /* 0x0000000000017941 */ /* 0x000fea0003800200 */
.L_x_28315:
        /* <DEDUP_REMOVED lines=11> */
.L_x_28319:
[----:B------:R-:W-:Y:S01]  /*3c20*/  IMAD.MOV.U32 R32, RZ, RZ, R73 ;  /* 0x000000ffff207224 */ /* 0x000fe200078e0049 */
[----:B------:R-:W-:Y:S01]  /*3c30*/  MOV R37, R36 ;  /* 0x0000002400257202 */ /* 0x000fe20000000f00 */
[----:B------:R-:W-:Y:S02]  /*3c40*/  IMAD.MOV.U32 R70, RZ, RZ, R75 ;  /* 0x000000ffff467224 */ /* 0x000fe400078e004b */
[----:B------:R-:W-:-:S07]  /*3c50*/  IMAD.MOV.U32 R5, RZ, RZ, R4 ;  /* 0x000000ffff057224 */ /* 0x000fce00078e0004 */
.L_x_28320:
[----:B------:R-:W-:Y:S05]  /*3c60*/  BSYNC.RECONVERGENT B1 ;  /* 0x0000000000017941 */ /* 0x000fea0003800200 */
.L_x_28318:
        /* <DEDUP_REMOVED lines=11> */
.L_x_28322:
[----:B------:R-:W-:Y:S01]  /*3d20*/  IMAD.MOV.U32 R73, RZ, RZ, R32 ;  /* 0x000000ffff497224 */ /* 0x000fe200078e0020 */
[----:B------:R-:W-:Y:S01]  /*3d30*/  MOV R36, R35 ;  /* 0x0000002300247202 */ /* 0x000fe20000000f00 */
[----:B------:R-:W-:Y:S02]  /*3d40*/  IMAD.MOV.U32 R75, RZ, RZ, R70 ;  /* 0x000000ffff4b7224 */ /* 0x000fe400078e0046 */
[----:B------:R-:W-:-:S07]  /*3d50*/  IMAD.MOV.U32 R4, RZ, RZ, R3 ;  /* 0x000000ffff047224 */ /* 0x000fce00078e0003 */
.L_x_28323:
[----:B------:R-:W-:Y:S05]  /*3d60*/  BSYNC.RECONVERGENT B1 ;  /* 0x0000000000017941 */ /* 0x000fea0003800200 */
.L_x_28321:
        /* <DEDUP_REMOVED lines=11> */
.L_x_28325:
[----:B------:R-:W-:Y:S01]  /*3e20*/  IMAD.MOV.U32 R32, RZ, RZ, R73 ;  /* 0x000000ffff207224 */ /* 0x000fe200078e0049 */
[----:B------:R-:W-:Y:S01]  /*3e30*/  MOV R35, R34 ;  /* 0x0000002200237202 */ /* 0x000fe20000000f00 */
[----:B------:R-:W-:Y:S02]  /*3e40*/  IMAD.MOV.U32 R70, RZ, RZ, R75 ;  /* 0x000000ffff467224 */ /* 0x000fe400078e004b */
[----:B------:R-:W-:-:S07]  /*3e50*/  IMAD.MOV.U32 R3, RZ, RZ, R2 ;  /* 0x000000ffff037224 */ /* 0x000fce00078e0002 */
.L_x_28326:
[----:B------:R-:W-:Y:S05]  /*3e60*/  BSYNC.RECONVERGENT B1 ;  /* 0x0000000000017941 */ /* 0x000fea0003800200 */
.L_x_28324:
        /* <DEDUP_REMOVED lines=11> */
.L_x_28328:
[----:B------:R-:W-:Y:S01]  /*3f20*/  IMAD.MOV.U32 R73, RZ, RZ, R32 ;  /* 0x000000ffff497224 */ /* 0x000fe200078e0020 */
[----:B------:R-:W-:Y:S01]  /*3f30*/  MOV R34, R33 ;  /* 0x0000002100227202 */ /* 0x000fe20000000f00 */
[----:B------:R-:W-:Y:S02]  /*3f40*/  IMAD.MOV.U32 R2, RZ, RZ, R71 ;  /* 0x000000ffff027224 */ /* 0x000fe400078e0047 */
[----:B------:R-:W-:-:S07]  /*3f50*/  IMAD.MOV.U32 R74, RZ, RZ, R70 ;  /* 0x000000ffff4a7224 */ /* 0x000fce00078e0046 */
.L_x_28329:
[----:B------:R-:W-:Y:S05]  /*3f60*/  BSYNC.RECONVERGENT B1 ;  /* 0x0000000000017941 */ /* 0x000fea0003800200 */
.L_x_28327:
        /* <DEDUP_REMOVED lines=11> */
.L_x_28331:
[----:B------:R-:W-:Y:S01]  /*4020*/  IMAD.MOV.U32 R71, RZ, RZ, R72 ;  /* 0x000000ffff477224 */ /* 0x000fe200078e0048 */
[----:B------:R-:W-:Y:S01]  /*4030*/  MOV R72, R73 ;  /* 0x0000004900487202 */ /* 0x000fe20000000f00 */
[----:B------:R-:W-:Y:S02]  /*4040*/  IMAD.MOV.U32 R33, RZ, RZ, R69 ;  /* 0x000000ffff217224 */ /* 0x000fe400078e0045 */
[----:B------:R-:W-:Y:S02]  /*4050*/  IMAD.MOV.U32 R70, RZ, RZ, R73 ;  /* 0x000000ffff467224 */ /* 0x000fe400078e0049 */
[--C-:B------:R-:W-:Y:S02]  /*4060*/  IMAD.MOV.U32 R32, RZ, RZ, R74.reuse ;  /* 0x000000ffff207224 */ /* 0x100fe400078e004a */
[----:B------:R-:W-:-:S07]  /*4070*/  IMAD.MOV.U32 R69, RZ, RZ, R74 ;  /* 0x000000ffff457224 */ /* 0x000fce00078e004a */
.L_x_28332:
[----:B------:R-:W-:Y:S05]  /*4080*/  BSYNC.RECONVERGENT B1 ;  /* 0x0000000000017941 */ /* 0x000fea0003800200 */
.L_x_28330:
[----:B------:R-:W-:Y:S01]  /*4090*/  VIADD R68, R68, 0x4 ;  /* 0x0000000444447836 */ /* 0x000fe20000000000 */
[----:B------:R-:W-:Y:S06]  /*40a0*/  @P1 BRA `(.L_x_28333) ;  /* 0xffffffe0000c1947 */ /* 0x000fec000383ffff */
.L_x_28239:
[----:B------:R-:W-:Y:S05]  /*40b0*/  BSYNC.RECONVERGENT B0 ;  /* 0x0000000000007941 */ /* 0x000fea0003800200 */
.L_x_28238:
[----:B0-----:R-:W-:Y:S01]  /*40c0*/  SHFL.DOWN PT, R68, R70, 0x2, 0x1f ;  /* 0x08401f0046447f89 */ /* 0x001fe200000e0000 */
[----:B------:R-:W-:Y:S01]  /*40d0*/  ISETP.GT.AND P0, PT, R0, 0x1d, PT ;  /* 0x0000001d0000780c */ /* 0x000fe20003f04270 */
[----:B------:R-:W-:Y:S01]  /*40e0*/  BSSY.RECONVERGENT B0, `(.L_x_28334) ;  /* 0x000026f000007945 */ /* 0x000fe20003800200 */
[----:B------:R-:W-:Y:S01]  /*40f0*/  MOV R65, R67 ;  /* 0x0000004300417202 */ /* 0x000fe20000000f00 */
        /* <DEDUP_REMOVED lines=99> */
[----:B------:R-:W-:Y:S01]  /*4730*/  FSETP.GT.FTZ.AND P0, PT, R67, R68, PT ;  /* 0x000000444300720b */ /* 0x000fe20003f14000 */
[----:B0-----:R-:W-:-:S03]  /*4740*/  IMAD.MOV.U32 R72, RZ, RZ, R70 ;  /* 0x000000ffff487224 */ /* 0x001fc600078e0046 */
        /* <DEDUP_REMOVED lines=10> */
[----:B------:R-:W-:-:S07]  /*47f0*/  HFMA2 R67, -RZ, RZ, 0, 0 ;  /* 0x00000000ff437431 */ /* 0x000fce00000001ff */
.L_x_28429:
        /* <DEDUP_REMOVED lines=20> */
.L_x_28337:
[----:B------:R-:W-:Y:S01]  /*4940*/  IMAD.MOV.U32 R32, RZ, RZ, R31 ;  /* 0x000000ffff207224 */ /* 0x000fe200078e001f */
[----:B------:R-:W-:Y:S01]  /*4950*/  MOV R31, R30 ;  /* 0x0000001e001f7202 */ /* 0x000fe20000000f00 */
[----:B------:R-:W-:Y:S02]  /*4960*/  IMAD.MOV.U32 R70, RZ, RZ, R63 ;  /* 0x000000ffff467224 */ /* 0x000fe400078e003f */
[----:B------:R-:W-:-:S07]  /*4970*/  IMAD.MOV.U32 R63, RZ, RZ, R62 ;  /* 0x000000ffff3f7224 */ /* 0x000fce00078e003e */
.L_x_28338:
[----:B------:R-:W-:Y:S05]  /*4980*/  BSYNC.RECONVERGENT B1 ;  /* 0x0000000000017941 */ /* 0x000fea0003800200 */
.L_x_28336:
        /* <DEDUP_REMOVED lines=11> */
.L_x_28340:
[----:B------:R-:W-:Y:S01]  /*4a40*/  IMAD.MOV.U32 R73, RZ, RZ, R32 ;  /* 0x000000ffff497224 */ /* 0x000fe200078e0020 */
[----:B------:R-:W-:Y:S01]  /*4a50*/  MOV R30, R29 ;  /* 0x0000001d001e7202 */ /* 0x000fe20000000f00 */
[----:B------:R-:W-:Y:S02]  /*4a60*/  IMAD.MOV.U32 R75, RZ, RZ, R70 ;  /* 0x000000ffff4b7224 */ /* 0x000fe400078e0046 */
[----:B------:R-:W-:-:S07]  /*4a70*/  IMAD.MOV.U32 R62, RZ, RZ, R61 ;  /* 0x000000ffff3e7224 */ /* 0x000fce00078e003d */
.L_x_28341:
[----:B------:R-:W-:Y:S05]  /*4a80*/  BSYNC.RECONVERGENT B1 ;  /* 0x0000000000017941 */ /* 0x000fea0003800200 */
.L_x_28339:
        /* <DEDUP_REMOVED lines=11> */
.L_x_28343:
[----:B------:R-:W-:Y:S01]  /*4b40*/  IMAD.MOV.U32 R32, RZ, RZ, R73 ;  /* 0x000000ffff207224 */ /* 0x000fe200078e0049 */
[----:B------:R-:W-:Y:S01]  /*4b50*/  MOV R29, R28 ;  /* 0x0000001c001d7202 */ /* 0x000fe20000000f00 */
[----:B------:R-:W-:Y:S02]  /*4b60*/  IMAD.MOV.U32 R70, RZ, RZ, R75 ;  /* 0x000000ffff467224 */ /* 0x000fe400078e004b */
[----:B------:R-:W-:-:S07]  /*4b70*/  IMAD.MOV.U32 R61, RZ, RZ, R60 ;  /* 0x000000ffff3d7224 */ /* 0x000fce00078e003c */
.L_x_28344:
[----:B------:R-:W-:Y:S05]  /*4b80*/  BSYNC.RECONVERGENT B1 ;  /* 0x0000000000017941 */ /* 0x000fea0003800200 */
.L_x_28342:
        /* <DEDUP_REMOVED lines=11> */
.L_x_28346:
[----:B------:R-:W-:Y:S01]  /*4c40*/  IMAD.MOV.U32 R73, RZ, RZ, R32 ;  /* 0x000000ffff497224 */ /* 0x000fe200078e0020 */
[----:B------:R-:W-:Y:S01]  /*4c50*/  MOV R28, R27 ;  /* 0x0000001b001c7202 */ /* 0x000fe20000000f00 */
[----:B------:R-:W-:Y:S02]  /*4c60*/  IMAD.MOV.U32 R75, RZ, RZ, R70 ;  /* 0x000000ffff4b7224 */ /* 0x000fe400078e0046 */
[----:B------:R-:W-:-:S07]  /*4c70*/  IMAD.MOV.U32 R60, RZ, RZ, R59 ;  /* 0x000000ffff3c7224 */ /* 0x000fce00078e003b */
.L_x_28347:
[----:B------:R-:W-:Y:S05]  /*4c80*/  BSYNC.RECONVERGENT B1 ;  /* 0x0000000000017941 */ /* 0x000fea0003800200 */
.L_x_28345:
        /* <DEDUP_REMOVED lines=11> */
.L_x_28349:
[----:B------:R-:W-:Y:S01]  /*4d40*/  IMAD.MOV.U32 R32, RZ, RZ, R73 ;  /* 0x000000ffff207224 */ /* 0x000fe200078e0049 */
[----:B------:R-:W-:Y:S01]  /*4d50*/  MOV R27, R26 ;  /* 0x0000001a001b7202 */ /* 0x000fe20000000f00 */
[----:B------:R-:W-:Y:S02]  /*4d60*/  IMAD.MOV.U32 R70, RZ, RZ, R75 ;  /* 0x000000ffff467224 */ /* 0x000fe400078e004b */
[----:B------:R-:W-:-:S07]  /*4d70*/  IMAD.MOV.U32 R59, RZ, RZ, R58 ;  /* 0x000000ffff3b7224 */ /* 0x000fce00078e003a */
.L_x_28350:
[----:B------:R-:W-:Y:S05]  /*4d80*/  BSYNC.RECONVERGENT B1 ;  /* 0x0000000000017941 */ /* 0x000fea0003800200 */
.L_x_28348:
        /* <DEDUP_REMOVED lines=11> */
.L_x_28352:
[----:B------:R-:W-:Y:S01]  /*4e40*/  IMAD.MOV.U32 R73, RZ, RZ, R32 ;  /* 0x000000ffff497224 */ /* 0x000fe200078e0020 */
[----:B------:R-:W-:Y:S01]  /*4e50*/  MOV R26, R25 ;  /* 0x00000019001a7202 */ /* 0x000fe20000000f00 */
[----:B------:R-:W-:Y:S02]  /*4e60*/  IMAD.MOV.U32 R75, RZ, RZ, R70 ;  /* 0x000000ffff4b7224 */ /* 0x000fe400078e0046 */
[----:B------:R-:W-:-:S07]  /*4e70*/  IMAD.MOV.U32 R58, RZ, RZ, R57 ;  /* 0x000000ffff3a7224 */ /* 0x000fce00078e0039 */
.L_x_28353:
[----:B------:R-:W-:Y:S05]  /*4e80*/  BSYNC.RECONVERGENT B1 ;  /* 0x0000000000017941 */ /* 0x000fea0003800200 */
.L_x_28351:
        /* <DEDUP_REMOVED lines=11> */
.L_x_28355:
[----:B------:R-:W-:Y:S01]  /*4f40*/  IMAD.MOV.U32 R32, RZ, RZ, R73 ;  /* 0x000000ffff207224 */ /* 0x000fe200078e0049 */
[----:B------:R-:W-:Y:S01]  /*4f50*/  MOV R25, R24 ;  /* 0x0000001800197202 */ /* 0x000fe20000000f00 */
[----:B------:R-:W-:Y:S02]  /*4f60*/  IMAD.MOV.U32 R70, RZ, RZ, R75 ;  /* 0x000000ffff467224 */ /* 0x000fe400078e004b */
[----:B------:R-:W-:-:S07]  /*4f70*/  IMAD.MOV.U32 R57, RZ, RZ, R56 ;  /* 0x000000ffff397224 */ /* 0x000fce00078e0038 */
.L_x_28356:
[----:B------:R-:W-:Y:S05]  /*4f80*/  BSYNC.RECONVERGENT B1 ;  /* 0x0000000000017941 */ /* 0x000fea0003800200 */
.L_x_28354:
        /* <DEDUP_REMOVED lines=11> */
.L_x_28358:
[----:B------:R-:W-:Y:S01]  /*5040*/  IMAD.MOV.U32 R73, RZ, RZ, R32 ;  /* 0x000000ffff497224 */ /* 0x000fe200078e0020 */
[----:B------:R-:W-:Y:S01]  /*5050*/  MOV R24, R23 ;  /* 0x0000001700187202 */ /* 0x000fe20000000f00 */
[----:B------:R-:W-:Y:S02]  /*5060*/  IMAD.MOV.U32 R75, RZ, RZ, R70 ;  /* 0x000000ffff4b7224 */ /* 0x000fe400078e0046 */
[----:B------:R-:W-:-:S07]  /*5070*/  IMAD.MOV.U32 R56, RZ, RZ, R55 ;  /* 0x000000ffff387224 */ /* 0x000fce00078e0037 */
.L_x_28359:
[----:B------:R-:W-:Y:S05]  /*5080*/  BSYNC.RECONVERGENT B1 ;  /* 0x0000000000017941 */ /* 0x000fea0003800200 */
.L_x_28357:
        /* <DEDUP_REMOVED lines=11> */
.L_x_28361:
[----:B------:R-:W-:Y:S01]  /*5140*/  IMAD.MOV.U32 R32, RZ, RZ, R73 ;  /* 0x000000ffff207224 */ /* 0x000fe200078e0049 */
[----:B------:R-:W-:Y:S01]  /*5150*/  MOV R23, R22 ;  /* 0x0000001600177202 */ /* 0x000fe20000000f00 */
[----:B------:R-:W-:Y:S02]  /*5160*/  IMAD.MOV.U32 R70, RZ, RZ, R75 ;  /* 0x000000ffff467224 */ /* 0x000fe400078e004b */
[----:B------:R-:W-:-:S07]  /*5170*/  IMAD.MOV.U32 R55, RZ, RZ, R54 ;  /* 0x000000ffff377224 */ /* 0x000fce00078e0036 */
.L_x_28362:
[----:B------:R-:W-:Y:S05]  /*5180*/  BSYNC.RECONVERGENT B1 ;  /* 0x0000000000017941 */ /* 0x000fea0003800200 */
.L_x_28360:
        /* <DEDUP_REMOVED lines=11> */
.L_x_28364:
[----:B------:R-:W-:Y:S01]  /*5240*/  IMAD.MOV.U32 R73, RZ, RZ, R32 ;  /* 0x000000ffff497224 */ /* 0x000fe200078e0020 */
[----:B------:R-:W-:Y:S01]  /*5250*/  MOV R22, R21 ;  /* 0x0000001500167202 */ /* 0x000fe20000000f00 */
[----:B------:R-:W-:Y:S02]  /*5260*/  IMAD.MOV.U32 R75, RZ, RZ, R70 ;  /* 0x000000ffff4b7224 */ /* 0x000fe400078e0046 */
[----:B------:R-:W-:-:S07]  /*5270*/  IMAD.MOV.U32 R54, RZ, RZ, R53 ;  /* 0x000000ffff367224 */ /* 0x000fce00078e0035 */
.L_x_28365:
[----:B------:R-:W-:Y:S05]  /*5280*/  BSYNC.RECONVERGENT B1 ;  /* 0x0000000000017941 */ /* 0x000fea0003800200 */
.L_x_28363:
        /* <DEDUP_REMOVED lines=11> */
.L_x_28367:
[----:B------:R-:W-:Y:S01]  /*5340*/  IMAD.MOV.U32 R32, RZ, RZ, R73 ;  /* 0x000000ffff207224 */ /* 0x000fe200078e0049 */
[----:B------:R-:W-:Y:S01]  /*5350*/  MOV R21, R20 ;  /* 0x0000001400157202 */ /* 0x000fe20000000f00 */
[----:B------:R-:W-:Y:S02]  /*5360*/  IMAD.MOV.U32 R70, RZ, RZ, R75 ;  /* 0x000000ffff467224 */ /* 0x000fe400078e004b */
[----:B------:R-:W-:-:S07]  /*5370*/  IMAD.MOV.U32 R53, RZ, RZ, R52 ;  /* 0x000000ffff357224 */ /* 0x000fce00078e0034 */
.L_x_28368:
[----:B------:R-:W-:Y:S05]  /*5380*/  BSYNC.RECONVERGENT B1 ;  /* 0x0000000000017941 */ /* 0x000fea0003800200 */
.L_x_28366:
        /* <DEDUP_REMOVED lines=11> */
.L_x_28370:
[----:B------:R-:W-:Y:S01]  /*5440*/  IMAD.MOV.U32 R73, RZ, RZ, R32 ;  /* 0x000000ffff497224 */ /* 0x000fe200078e0020 */
[----:B------:R-:W-:Y:S01]  /*5450*/  MOV R20, R19 ;  /* 0x0000001300147202 */ /* 0x000fe20000000f00 */
[----:B------:R-:W-:Y:S02]  /*5460*/  IMAD.MOV.U32 R75, RZ, RZ, R70 ;  /* 0x000000ffff4b7224 */ /* 0x000fe400078e0046 */
[----:B------:R-:W-:-:S07]  /*5470*/  IMAD.MOV.U32 R52, RZ, RZ, R51 ;  /* 0x000000ffff347224 */ /* 0x000fce00078e0033 */
.L_x_28371:
[----:B------:R-:W-:Y:S05]  /*5480*/  BSYNC.RECONVERGENT B1 ;  /* 0x0000000000017941 */ /* 0x000fea0003800200 */
.L_x_28369:
        /* <DEDUP_REMOVED lines=11> */
.L_x_28373:
[----:B------:R-:W-:Y:S01]  /*5540*/  IMAD.MOV.U32 R32, RZ, RZ, R73 ;  /* 0x000000ffff207224 */ /* 0x000fe200078e0049 */
[----:B------:R-:W-:Y:S01]  /*5550*/  MOV R19, R18 ;  /* 0x0000001200137202 */ /* 0x000fe20000000f00 */
[----:B------:R-:W-:Y:S02]  /*5560*/  IMAD.MOV.U32 R70, RZ, RZ, R75 ;  /* 0x000000ffff467224 */ /* 0x000fe400078e004b */
[----:B------:R-:W-:-:S07]  /*5570*/  IMAD.MOV.U32 R51, RZ, RZ, R50 ;  /* 0x000000ffff337224 */ /* 0x000fce00078e0032 */
.L_x_28374:
[----:B------:R-:W-:Y:S05]  /*5580*/  BSYNC.RECONVERGENT B1 ;  /* 0x0000000000017941 */ /* 0x000fea0003800200 */
.L_x_28372:
        /* <DEDUP_REMOVED lines=11> */
.L_x_28376:
[----:B------:R-:W-:Y:S01]  /*5640*/  IMAD.MOV.U32 R73, RZ, RZ, R32 ;  /* 0x000000ffff497224 */ /* 0x000fe200078e0020 */
[----:B------:R-:W-:Y:S01]  /*5650*/  MOV R18, R17 ;  /* 0x0000001100127202 */ /* 0x000fe20000000f00 */
[----:B------:R-:W-:Y:S02]  /*5660*/  IMAD.MOV.U32 R75, RZ, RZ, R70 ;  /* 0x000000ffff4b7224 */ /* 0x000fe400078e0046 */
[----:B------:R-:W-:-:S07]  /*5670*/  IMAD.MOV.U32 R50, RZ, RZ, R49 ;  /* 0x000000ffff327224 */ /* 0x000fce00078e0031 */
.L_x_28377:
[----:B------:R-:W-:Y:S05]  /*5680*/  BSYNC.RECONVERGENT B1 ;  /* 0x0000000000017941 */ /* 0x000fea0003800200 */
.L_x_28375:
        /* <DEDUP_REMOVED lines=11> */
.L_x_28379:
[----:B------:R-:W-:Y:S01]  /*5740*/  IMAD.MOV.U32 R32, RZ, RZ, R73 ;  /* 0x000000ffff207224 */ /* 0x000fe200078e0049 */
[----:B------:R-:W-:Y:S01]  /*5750*/  MOV R17, R16 ;  /* 0x0000001000117202 */ /* 0x000fe20000000f00 */
[----:B------:R-:W-:Y:S02]  /*5760*/  IMAD.MOV.U32 R70, RZ, RZ, R75 ;  /* 0x000000ffff467224 */ /* 0x000fe400078e004b */
[----:B------:R-:W-:-:S07]  /*5770*/  IMAD.MOV.U32 R49, RZ, RZ, R48 ;  /* 0x000000ffff317224 */ /* 0x000fce00078e0030 */
.L_x_28380:
[----:B------:R-:W-:Y:S05]  /*5780*/  BSYNC.RECONVERGENT B1 ;  /* 0x0000000000017941 */ /* 0x000fea0003800200 */
.L_x_28378:
        /* <DEDUP_REMOVED lines=11> */
.L_x_28382:
[----:B------:R-:W-:Y:S01]  /*5840*/  IMAD.MOV.U32 R73, RZ, RZ, R32 ;  /* 0x000000ffff497224 */ /* 0x000fe200078e0020 */
[----:B------:R-:W-:Y:S01]  /*5850*/  MOV R16, R15 ;  /* 0x0000000f00107202 */ /* 0x000fe20000000f00 */
[----:B------:R-:W-:Y:S02]  /*5860*/  IMAD.MOV.U32 R75, RZ, RZ, R70 ;  /* 0x000000ffff4b7224 */ /* 0x000fe400078e0046 */
[----:B------:R-:W-:-:S07]  /*5870*/  IMAD.MOV.U32 R48, RZ, RZ, R47 ;  /* 0x000000ffff307224 */ /* 0x000fce00078e002f */
.L_x_28383:
[----:B------:R-:W-:Y:S05]  /*5880*/  BSYNC.RECONVERGENT B1 ;  /* 0x0000000000017941 */ /* 0x000fea0003800200 */
.L_x_28381:
        /* <DEDUP_REMOVED lines=11> */
.L_x_28385:
[----:B------:R-:W-:Y:S01]  /*5940*/  IMAD.MOV.U32 R32, RZ, RZ, R73 ;  /* 0x000000ffff207224 */ /* 0x000fe200078e0049 */
[----:B------:R-:W-:Y:S01]  /*5950*/  MOV R15, R14 ;  /* 0x0000000e000f7202 */ /* 0x000fe20000000f00 */
[----:B------:R-:W-:Y:S02]  /*5960*/  IMAD.MOV.U32 R70, RZ, RZ, R75 ;  /* 0x000000ffff467224 */ /* 0x000fe400078e004b */
[----:B------:R-:W-:-:S07]  /*5970*/  IMAD.MOV.U32 R47, RZ, RZ, R46 ;  /* 0x000000ffff2f7224 */ /* 0x000fce00078e002e */
.L_x_28386:
[----:B------:R-:W-:Y:S05]  /*5980*/  BSYNC.RECONVERGENT B1 ;  /* 0x0000000000017941 */ /* 0x000fea0003800200 */
.L_x_28384:
        /* <DEDUP_REMOVED lines=11> */
.L_x_28388:
[----:B------:R-:W-:Y:S01]  /*5a40*/  IMAD.MOV.U32 R73, RZ, RZ, R32 ;  /* 0x000000ffff497224 */ /* 0x000fe200078e0020 */
[----:B------:R-:W-:Y:S01]  /*5a50*/  MOV R14, R13 ;  /* 0x0000000d000e7202 */ /* 0x000fe20000000f00 */
[----:B------:R-:W-:Y:S02]  /*5a60*/  IMAD.MOV.U32 R75, RZ, RZ, R70 ;  /* 0x000000ffff4b7224 */ /* 0x000fe400078e0046 */
[----:B------:R-:W-:-:S07]  /*5a70*/  IMAD.MOV.U32 R46, RZ, RZ, R45 ;  /* 0x000000ffff2e7224 */ /* 0x000fce00078e002d */
.L_x_28389:
[----:B------:R-:W-:Y:S05]  /*5a80*/  BSYNC.RECONVERGENT B1 ;  /* 0x0000000000017941 */ /* 0x000fea0003800200 */
.L_x_28387:
        /* <DEDUP_REMOVED lines=11> */
.L_x_28391:
[----:B------:R-:W-:Y:S01]  /*5b40*/  IMAD.MOV.U32 R32, RZ, RZ, R73 ;  /* 0x000000ffff207224 */ /* 0x000fe200078e0049 */
[----:B------:R-:W-:Y:S01]  /*5b50*/  MOV R13, R12 ;  /* 0x0000000c000d7202 */ /* 0x000fe20000000f00 */
[----:B------:R-:W-:Y:S02]  /*5b60*/  IMAD.MOV.U32 R70, RZ, RZ, R75 ;  /* 0x000000ffff467224 */ /* 0x000fe400078e004b */
[----:B------:R-:W-:-:S07]  /*5b70*/  IMAD.MOV.U32 R45, RZ, RZ, R44 ;  /* 0x000000ffff2d7224 */ /* 0x000fce00078e002c */
.L_x_28392:
[----:B------:R-:W-:Y:S05]  /*5b80*/  BSYNC.RECONVERGENT B1 ;  /* 0x0000000000017941 */ /* 0x000fea0003800200 */
.L_x_28390:
        /* <DEDUP_REMOVED lines=11> */
.L_x_28394:
[----:B------:R-:W-:Y:S01]  /*5c40*/  IMAD.MOV.U32 R73, RZ, RZ, R32 ;  /* 0x000000ffff497224 */ /* 0x000fe200078e0020 */
[----:B------:R-:W-:Y:S01]  /*5c50*/  MOV R12, R11 ;  /* 0x0000000b000c7202 */ /* 0x000fe20000000f00 */
[----:B------:R-:W-:Y:S02]  /*5c60*/  IMAD.MOV.U32 R75, RZ, RZ, R70 ;  /* 0x000000ffff4b7224 */ /* 0x000fe400078e0046 */
[----:B------:R-:W-:-:S07]  /*5c70*/  IMAD.MOV.U32 R44, RZ, RZ, R43 ;  /* 0x000000ffff2c7224 */ /* 0x000fce00078e002b */
.L_x_28395:
[----:B------:R-:W-:Y:S05]  /*5c80*/  BSYNC.RECONVERGENT B1 ;  /* 0x0000000000017941 */ /* 0x000fea0003800200 */
.L_x_28393:
        /* <DEDUP_REMOVED lines=11> */
.L_x_28397:
[----:B------:R-:W-:Y:S01]  /*5d40*/  IMAD.MOV.U32 R32, RZ, RZ, R73 ;  /* 0x000000ffff207224 */ /* 0x000fe200078e0049 */
[----:B------:R-:W-:Y:S01]  /*5d50*/  MOV R11, R10 ;  /* 0x0000000a000b7202 */ /* 0x000fe20000000f00 */
[----:B------:R-:W-:Y:S02]  /*5d60*/  IMAD.MOV.U32 R70, RZ, RZ, R75 ;  /* 0x000000ffff467224 */ /* 0x000fe400078e004b */
[----:B------:R-:W-:-:S07]  /*5d70*/  IMAD.MOV.U32 R43, RZ, RZ, R42 ;  /* 0x000000ffff2b7224 */ /* 0x000fce00078e002a */
.L_x_28398:
[----:B------:R-:W-:Y:S05]  /*5d80*/  BSYNC.RECONVERGENT B1 ;  /* 0x0000000000017941 */ /* 0x000fea0003800200 */
.L_x_28396:
        /* <DEDUP_REMOVED lines=11> */
.L_x_28400:
[----:B------:R-:W-:Y:S01]  /*5e40*/  IMAD.MOV.U32 R73, RZ, RZ, R32 ;  /* 0x000000ffff497224 */ /* 0x000fe200078e0020 */
[----:B------:R-:W-:Y:S01]  /*5e50*/  MOV R10, R9 ;  /* 0x00000009000a7202 */ /* 0x000fe20000000f00 */
[----:B------:R-:W-:Y:S02]  /*5e60*/  IMAD.MOV.U32 R75, RZ, RZ, R70 ;  /* 0x000000ffff4b7224 */ /* 0x000fe400078e0046 */
[----:B------:R-:W-:-:S07]  /*5e70*/  IMAD.MOV.U32 R42, RZ, RZ, R41 ;  /* 0x000000ffff2a7224 */ /* 0x000fce00078e0029 */
.L_x_28401:
[----:B------:R-:W-:Y:S05]  /*5e80*/  BSYNC.RECONVERGENT B1 ;  /* 0x0000000000017941 */ /* 0x000fea0003800200 */
.L_x_28399:
        /* <DEDUP_REMOVED lines=11> */
.L_x_28403:
[----:B------:R-:W-:Y:S01]  /*5f40*/  IMAD.MOV.U32 R32, RZ, RZ, R73 ;  /* 0x000000ffff207224 */ /* 0x000fe200078e0049 */
[----:B------:R-:W-:Y:S01]  /*5f50*/  MOV R9, R8 ;  /* 0x0000000800097202 */ /* 0x000fe20000000f00 */
[----:B------:R-:W-:Y:S02]  /*5f60*/  IMAD.MOV.U32 R70, RZ, RZ, R75 ;  /* 0x000000ffff467224 */ /* 0x000fe400078e004b */
[----:B------:R-:W-:-:S07]  /*5f70*/  IMAD.MOV.U32 R41, RZ, RZ, R40 ;  /* 0x000000ffff297224 */ /* 0x000fce00078e0028 */
.L_x_28404:
[----:B------:R-:W-:Y:S05]  /*5f80*/  BSYNC.RECONVERGENT B1 ;  /* 0x0000000000017941 */ /* 0x000fea0003800200 */
.L_x_28402:
        /* <DEDUP_REMOVED lines=11> */
.L_x_28406:
[----:B------:R-:W-:Y:S01]  /*6040*/  IMAD.MOV.U32 R73, RZ, RZ, R32 ;  /* 0x000000ffff497224 */ /* 0x000fe200078e0020 */
[----:B------:R-:W-:Y:S01]  /*6050*/  MOV R8, R7 ;  /* 0x0000000700087202 */ /* 0x000fe20000000f00 */
[----:B------:R-:W-:Y:S02]  /*6060*/  IMAD.MOV.U32 R75, RZ, RZ, R70 ;  /* 0x000000ffff4b7224 */ /* 0x000fe400078e0046 */
[----:B------:R-:W-:-:S07]  /*6070*/  IMAD.MOV.U32 R40, RZ, RZ, R39 ;  /* 0x000000ffff287224 */ /* 0x000fce00078e0027 */
.L_x_28407:
[----:B------:R-:W-:Y:S05]  /*6080*/  BSYNC.RECONVERGENT B1 ;  /* 0x0000000000017941 */ /* 0x000fea0003800200 */
.L_x_28405:
        /* <DEDUP_REMOVED lines=11> */
.L_x_28409:
[----:B------:R-:W-:Y:S01]  /*6140*/  IMAD.MOV.U32 R32, RZ, RZ, R73 ;  /* 0x000000ffff207224 */ /* 0x000fe200078e0049 */
[----:B------:R-:W-:Y:S01]  /*6150*/  MOV R7, R6 ;  /* 0x0000000600077202 */ /* 0x000fe20000000f00 */
[----:B------:R-:W-:Y:S02]  /*6160*/  IMAD.MOV.U32 R70, RZ, RZ, R75 ;  /* 0x000000ffff467224 */ /* 0x000fe400078e004b */
[----:B------:R-:W-:-:S07]  /*6170*/  IMAD.MOV.U32 R39, RZ, RZ, R38 ;  /* 0x000000ffff277224 */ /* 0x000fce00078e0026 */
.L_x_28410:
[----:B------:R-:W-:Y:S05]  /*6180*/  BSYNC.RECONVERGENT B1 ;  /* 0x0000000000017941 */ /* 0x000fea0003800200 */
.L_x_28408:
        /* <DEDUP_REMOVED lines=11> */
.L_x_28412:
[----:B------:R-:W-:Y:S01]  /*6240*/  IMAD.MOV.U32 R73, RZ, RZ, R32 ;  /* 0x000000ffff497224 */ /* 0x000fe200078e0020 */
[----:B------:R-:W-:Y:S01]  /*6250*/  MOV R6, R5 ;  /* 0x0000000500067202 */ /* 0x000fe20000000f00 */
[----:B------:R-:W-:Y:S02]  /*6260*/  IMAD.MOV.U32 R75, RZ, RZ, R70 ;  /* 0x000000ffff4b7224 */ /* 0x000fe400078e0046 */
[----:B------:R-:W-:-:S07]  /*6270*/  IMAD.MOV.U32 R38, RZ, RZ, R37 ;  /* 0x000000ffff267224 */ /* 0x000fce00078e0025 */
.L_x_28413:
[----:B------:R-:W-:Y:S05]  /*6280*/  BSYNC.RECONVERGENT B1 ;  /* 0x0000000000017941 */ /* 0x000fea0003800200 */
.L_x_28411:
        /* <DEDUP_REMOVED lines=11> */
.L_x_28415:
[----:B------:R-:W-:Y:S01]  /*6340*/  IMAD.MOV.U32 R32, RZ, RZ, R73 ;  /* 0x000000ffff207224 */ /* 0x000fe200078e0049 */
[----:B------:R-:W-:Y:S01]  /*6350*/  MOV R5, R4 ;  /* 0x0000000400057202 */ /* 0x000fe20000000f00 */
[----:B------:R-:W-:Y:S02]  /*6360*/  IMAD.MOV.U32 R70, RZ, RZ, R75 ;  /* 0x000000ffff467224 */ /* 0x000fe400078e004b */
[----:B------:R-:W-:-:S07]  /*6370*/  IMAD.MOV.U32 R37, RZ, RZ, R36 ;  /* 0x000000ffff257224 */ /* 0x000fce00078e0024 */
.L_x_28416:
[----:B------:R-:W-:Y:S05]  /*6380*/  BSYNC.RECONVERGENT B1 ;  /* 0x0000000000017941 */ /* 0x000fea0003800200 */
.L_x_28414:
        /* <DEDUP_REMOVED lines=11> */
.L_x_28418:
[----:B------:R-:W-:Y:S01]  /*6440*/  IMAD.MOV.U32 R73, RZ, RZ, R32 ;  /* 0x000000ffff497224 */ /* 0x000fe200078e0020 */
[----:B------:R-:W-:Y:S01]  /*6450*/  MOV R4, R3 ;  /* 0x0000000300047202 */ /* 0x000fe20000000f00 */
[----:B------:R-:W-:Y:S02]  /*6460*/  IMAD.MOV.U32 R75, RZ, RZ, R70 ;  /* 0x000000ffff4b7224 */ /* 0x000fe400078e0046 */
[----:B------:R-:W-:-:S07]  /*6470*/  IMAD.MOV.U32 R36, RZ, RZ, R35 ;  /* 0x000000ffff247224 */ /* 0x000fce00078e0023 */
.L_x_28419:
[----:B------:R-:W-:Y:S05]  /*6480*/  BSYNC.RECONVERGENT B1 ;  /* 0x0000000000017941 */ /* 0x000fea0003800200 */
.L_x_28417:
        /* <DEDUP_REMOVED lines=11> */
.L_x_28421:
[----:B------:R-:W-:Y:S01]  /*6540*/  IMAD.MOV.U32 R32, RZ, RZ, R73 ;  /* 0x000000ffff207224 */ /* 0x000fe200078e0049 */
[----:B------:R-:W-:Y:S01]  /*6550*/  MOV R3, R2 ;  /* 0x0000000200037202 */ /* 0x000fe20000000f00 */
[----:B------:R-:W-:Y:S02]  /*6560*/  IMAD.MOV.U32 R70, RZ, RZ, R75 ;  /* 0x000000ffff467224 */ /* 0x000fe400078e004b */
[----:B------:R-:W-:-:S07]  /*6570*/  IMAD.MOV.U32 R35, RZ, RZ, R34 ;  /* 0x000000ffff237224 */ /* 0x000fce00078e0022 */
.L_x_28422:
[----:B------:R-:W-:Y:S05]  /*6580*/  BSYNC.RECONVERGENT B1 ;  /* 0x0000000000017941 */ /* 0x000fea0003800200 */
.L_x_28420:
        /* <DEDUP_REMOVED lines=11> */
.L_x_28424:
[----:B------:R-:W-:Y:S01]  /*6640*/  IMAD.MOV.U32 R73, RZ, RZ, R32 ;  /* 0x000000ffff497224 */ /* 0x000fe200078e0020 */
[----:B------:R-:W-:Y:S01]  /*6650*/  MOV R74, R70 ;  /* 0x00000046004a7202 */ /* 0x000fe20000000f00 */
[----:B------:R-:W-:Y:S02]  /*6660*/  IMAD.MOV.U32 R2, RZ, RZ, R71 ;  /* 0x000000ffff027224 */ /* 0x000fe400078e0047 */
[----:B------:R-:W-:-:S07]  /*6670*/  IMAD.MOV.U32 R34, RZ, RZ, R33 ;  /* 0x000000ffff227224 */ /* 0x000fce00078e0021 */
.L_x_28425:
[----:B------:R-:W-:Y:S05]  /*6680*/  BSYNC.RECONVERGENT B1 ;  /* 0x0000000000017941 */ /* 0x000fea0003800200 */
.L_x_28423:
        /* <DEDUP_REMOVED lines=11> */
.L_x_28427:
[----:B------:R-:W-:Y:S01]  /*6740*/  IMAD.MOV.U32 R71, RZ, RZ, R72 ;  /* 0x000000ffff477224 */ /* 0x000fe200078e0048 */
[----:B------:R-:W-:Y:S01]  /*6750*/  MOV R70, R73 ;  /* 0x0000004900467202 */ /* 0x000fe20000000f00 */
[----:B------:R-:W-:Y:S02]  /*6760*/  IMAD.MOV.U32 R33, RZ, RZ, R69 ;  /* 0x000000ffff217224 */ /* 0x000fe400078e0045 */
[----:B------:R-:W-:Y:S02]  /*6770*/  IMAD.MOV.U32 R72, RZ, RZ, R73 ;  /* 0x000000ffff487224 */ /* 0x000fe400078e0049 */
[--C-:B------:R-:W-:Y:S02]  /*6780*/  IMAD.MOV.U32 R32, RZ, RZ, R74.reuse ;  /* 0x000000ffff207224 */ /* 0x100fe400078e004a */
[----:B------:R-:W-:-:S07]  /*6790*/  IMAD.MOV.U32 R69, RZ, RZ, R74 ;  /* 0x000000ffff457224 */ /* 0x000fce00078e004a */
.L_x_28428:
[----:B------:R-:W-:Y:S05]  /*67a0*/  BSYNC.RECONVERGENT B1 ;  /* 0x0000000000017941 */ /* 0x000fea0003800200 */
.L_x_28426:
[----:B------:R-:W-:Y:S01]  /*67b0*/  IADD3 R68, PT, PT, R68, 0x4, RZ ;  /* 0x0000000444447810 */ /* 0x000fe20007ffe0ff */
[----:B------:R-:W-:Y:S06]  /*67c0*/  @P1 BRA `(.L_x_28429) ;  /* 0xffffffe0000c1947 */ /* 0x000fec000383ffff */
.L_x_28335:
[----:B------:R-:W-:Y:S05]  /*67d0*/  BSYNC.RECONVERGENT B0 ;  /* 0x0000000000007941 */ /* 0x000fea0003800200 */
.L_x_28334:
        /* <DEDUP_REMOVED lines=112> */
[----:B------:R-:W-:-:S05]  /*6ee0*/  IADD3 R68, PT, PT, R1, 0x88, RZ ;  /* 0x0000008801447810 */ /* 0x000fca0007ffe0ff */
[----:B------:R-:W0:Y:S02]  /*6ef0*/  MUFU.EX2 R73, R73 ;  /* 0x0000004900497308 */ /* 0x000e240000000800 */
[----:B0-----:R-:W-:Y:S01]  /*6f00*/  FFMA.FTZ R64, R64, R73, R65 ;  /* 0x0000004940407223 */ /* 0x001fe20000010041 */
[----:B------:R-:W-:-:S07]  /*6f10*/  IMAD.MOV.U32 R65, RZ, RZ, RZ ;  /* 0x000000ffff417224 */ /* 0x000fce00078e00ff */
.L_x_28525:
        /* <DEDUP_REMOVED lines=20> */
.L_x_28433:
[----:B------:R-:W-:Y:S01]  /*7060*/  IMAD.MOV.U32 R32, RZ, RZ, R31 ;  /* 0x000000ffff207224 */ /* 0x000fe200078e001f */
[----:B------:R-:W-:Y:S01]  /*7070*/  MOV R70, R63 ;  /* 0x0000003f00467202 */ /* 0x000fe20000000f00 */
[----:B------:R-:W-:Y:S02]  /*7080*/  IMAD.MOV.U32 R31, RZ, RZ, R30 ;  /* 0x000000ffff1f7224 */ /* 0x000fe400078e001e */
[----:B------:R-:W-:-:S07]  /*7090*/  IMAD.MOV.U32 R63, RZ, RZ, R62 ;  /* 0x000000ffff3f7224 */ /* 0x000fce00078e003e */
.L_x_28434:
[----:B------:R-:W-:Y:S05]  /*70a0*/  BSYNC.RECONVERGENT B1 ;  /* 0x0000000000017941 */ /* 0x000fea0003800200 */
.L_x_28432:
        /* <DEDUP_REMOVED lines=11> */
.L_x_28436:
[----:B------:R-:W-:Y:S01]  /*7160*/  IMAD.MOV.U32 R73, RZ, RZ, R32 ;  /* 0x000000ffff497224 */ /* 0x000fe200078e0020 */
[----:B------:R-:W-:Y:S01]  /*7170*/  MOV R75, R70 ;  /* 0x00000046004b7202 */ /* 0x000fe20000000f00 */
[----:B------:R-:W-:Y:S02]  /*7180*/  IMAD.MOV.U32 R30, RZ, RZ, R29 ;  /* 0x000000ffff1e7224 */ /* 0x000fe400078e001d */
[----:B------:R-:W-:-:S07]  /*7190*/  IMAD.MOV.U32 R62, RZ, RZ, R61 ;  /* 0x000000ffff3e7224 */ /* 0x000fce00078e003d */
.L_x_28437:
[----:B------:R-:W-:Y:S05]  /*71a0*/  BSYNC.RECONVERGENT B1 ;  /* 0x0000000000017941 */ /* 0x000fea0003800200 */
.L_x_28435:
        /* <DEDUP_REMOVED lines=11> */
.L_x_28439:
[----:B------:R-:W-:Y:S01]  /*7260*/  IMAD.MOV.U32 R32, RZ, RZ, R73 ;  /* 0x000000ffff207224 */ /* 0x000fe200078e0049 */
[----:B------:R-:W-:Y:S01]  /*7270*/  MOV R70, R75 ;  /* 0x0000004b00467202 */ /* 0x000fe20000000f00 */
[----:B------:R-:W-:Y:S02]  /*7280*/  IMAD.MOV.U32 R29, RZ, RZ, R28 ;  /* 0x000000ffff1d7224 */ /* 0x000fe400078e001c */
[----:B------:R-:W-:-:S07]  /*7290*/  IMAD.MOV.U32 R61, RZ, RZ, R60 ;  /* 0x000000ffff3d7224 */ /* 0x000fce00078e003c */
.L_x_28440:
[----:B------:R-:W-:Y:S05]  /*72a0*/  BSYNC.RECONVERGENT B1 ;  /* 0x0000000000017941 */ /* 0x000fea0003800200 */
.L_x_28438:
        /* <DEDUP_REMOVED lines=11> */
.L_x_28442:
[----:B------:R-:W-:Y:S01]  /*7360*/  IMAD.MOV.U32 R73, RZ, RZ, R32 ;  /* 0x000000ffff497224 */ /* 0x000fe200078e0020 */
[----:B------:R-:W-:Y:S01]  /*7370*/  MOV R75, R70 ;  /* 0x00000046004b7202 */ /* 0x000fe20000000f00 */
[----:B------:R-:W-:Y:S02]  /*7380*/  IMAD.MOV.U32 R28, RZ, RZ, R27 ;  /* 0x000000ffff1c7224 */ /* 0x000fe400078e001b */
[----:B------:R-:W-:-:S07]  /*7390*/  IMAD.MOV.U32 R60, RZ, RZ, R59 ;  /* 0x000000ffff3c7224 */ /* 0x000fce00078e003b */
.L_x_28443:
[----:B------:R-:W-:Y:S05]  /*73a0*/  BSYNC.RECONVERGENT B1 ;  /* 0x0000000000017941 */ /* 0x000fea0003800200 */
.L_x_28441:
        /* <DEDUP_REMOVED lines=11> */
.L_x_28445:
[----:B------:R-:W-:Y:S01]  /*7460*/  IMAD.MOV.U32 R32, RZ, RZ, R73 ;  /* 0x000000ffff207224 */ /* 0x000fe200078e0049 */
[----:B------:R-:W-:Y:S01]  /*7470*/  MOV R70, R75 ;  /* 0x0000004b00467202 */ /* 0x000fe20000000f00 */
[----:B------:R-:W-:Y:S02]  /*7480*/  IMAD.MOV.U32 R27, RZ, RZ, R26 ;  /* 0x000000ffff1b7224 */ /* 0x000fe400078e001a */
[----:B------:R-:W-:-:S07]  /*7490*/  IMAD.MOV.U32 R59, RZ, RZ, R58 ;  /* 0x000000ffff3b7224 */ /* 0x000fce00078e003a */
.L_x_28446:
[----:B------:R-:W-:Y:S05]  /*74a0*/  BSYNC.RECONVERGENT B1 ;  /* 0x0000000000017941 */ /* 0x000fea0003800200 */
.L_x_28444:
        /* <DEDUP_REMOVED lines=11> */
.L_x_28448:
[----:B------:R-:W-:Y:S01]  /*7560*/  IMAD.MOV.U32 R73, RZ, RZ, R32 ;  /* 0x000000ffff497224 */ /* 0x000fe200078e0020 */
[----:B------:R-:W-:Y:S01]  /*7570*/  MOV R75, R70 ;  /* 0x00000046004b7202 */ /* 0x000fe20000000f00 */
[----:B------:R-:W-:Y:S02]  /*7580*/  IMAD.MOV.U32 R26, RZ, RZ, R25 ;  /* 0x000000ffff1a7224 */ /* 0x000fe400078e0019 */
[----:B------:R-:W-:-:S07]  /*7590*/  IMAD.MOV.U32 R58, RZ, RZ, R57 ;  /* 0x000000ffff3a7224 */ /* 0x000fce00078e0039 */
.L_x_28449:
[----:B------:R-:W-:Y:S05]  /*75a0*/  BSYNC.RECONVERGENT B1 ;  /* 0x0000000000017941 */ /* 0x000fea0003800200 */
.L_x_28447:
        /* <DEDUP_REMOVED lines=11> */
.L_x_28451:
[----:B------:R-:W-:Y:S01]  /*7660*/  IMAD.MOV.U32 R32, RZ, RZ, R73 ;  /* 0x000000ffff207224 */ /* 0x000fe200078e0049 */
[----:B------:R-:W-:Y:S01]  /*7670*/  MOV R70, R75 ;  /* 0x0000004b00467202 */ /* 0x000fe20000000f00 */
[----:B------:R-:W-:Y:S02]  /*7680*/  IMAD.MOV.U32 R25, RZ, RZ, R24 ;  /* 0x000000ffff197224 */ /* 0x000fe400078e0018 */
[----:B------:R-:W-:-:S07]  /*7690*/  IMAD.MOV.U32 R57, RZ, RZ, R56 ;  /* 0x000000ffff397224 */ /* 0x000fce00078e0038 */
.L_x_28452:
[----:B------:R-:W-:Y:S05]  /*76a0*/  BSYNC.RECONVERGENT B1 ;  /* 0x0000000000017941 */ /* 0x000fea0003800200 */
.L_x_28450:
        /* <DEDUP_REMOVED lines=11> */
.L_x_28454:
[----:B------:R-:W-:Y:S01]  /*7760*/  IMAD.MOV.U32 R73, RZ, RZ, R32 ;  /* 0x000000ffff497224 */ /* 0x000fe200078e0020 */
[----:B------:R-:W-:Y:S01]  /*7770*/  MOV R75, R70 ;  /* 0x00000046004b7202 */ /* 0x000fe20000000f00 */
[----:B------:R-:W-:Y:S02]  /*7780*/  IMAD.MOV.U32 R24, RZ, RZ, R23 ;  /* 0x000000ffff187224 */ /* 0x000fe400078e0017 */
[----:B------:R-:W-:-:S07]  /*7790*/  IMAD.MOV.U32 R56, RZ, RZ, R55 ;  /* 0x000000ffff387224 */ /* 0x000fce00078e0037 */
.L_x_28455:
[----:B------:R-:W-:Y:S05]  /*77a0*/  BSYNC.RECONVERGENT B1 ;  /* 0x0000000000017941 */ /* 0x000fea0003800200 */
.L_x_28453:
        /* <DEDUP_REMOVED lines=11> */
.L_x_28457:
[----:B------:R-:W-:Y:S01]  /*7860*/  IMAD.MOV.U32 R32, RZ, RZ, R73 ;  /* 0x000000ffff207224 */ /* 0x000fe200078e0049 */
[----:B------:R-:W-:Y:S01]  /*7870*/  MOV R70, R75 ;  /* 0x0000004b00467202 */ /* 0x000fe20000000f00 */
[----:B------:R-:W-:Y:S02]  /*7880*/  IMAD.MOV.U32 R23, RZ, RZ, R22 ;  /* 0x000000ffff177224 */ /* 0x000fe400078e0016 */
[----:B------:R-:W-:-:S07]  /*7890*/  IMAD.MOV.U32 R55, RZ, RZ, R54 ;  /* 0x000000ffff377224 */ /* 0x000fce00078e0036 */
.L_x_28458:
[----:B------:R-:W-:Y:S05]  /*78a0*/  BSYNC.RECONVERGENT B1 ;  /* 0x0000000000017941 */ /* 0x000fea0003800200 */
.L_x_28456:
        /* <DEDUP_REMOVED lines=11> */
.L_x_28460:
[----:B------:R-:W-:Y:S01]  /*7960*/  IMAD.MOV.U32 R73, RZ, RZ, R32 ;  /* 0x000000ffff497224 */ /* 0x000fe200078e0020 */
[----:B------:R-:W-:Y:S01]  /*7970*/  MOV R75, R70 ;  /* 0x00000046004b7202 */ /* 0x000fe20000000f00 */
[----:B------:R-:W-:Y:S02]  /*7980*/  IMAD.MOV.U32 R22, RZ, RZ, R21 ;  /* 0x000000ffff167224 */ /* 0x000fe400078e0015 */
[----:B------:R-:W-:-:S07]  /*7990*/  IMAD.MOV.U32 R54, RZ, RZ, R53 ;  /* 0x000000ffff367224 */ /* 0x000fce00078e0035 */
.L_x_28461:
[----:B------:R-:W-:Y:S05]  /*79a0*/  BSYNC.RECONVERGENT B1 ;  /* 0x0000000000017941 */ /* 0x000fea0003800200 */
.L_x_28459:
        /* <DEDUP_REMOVED lines=11> */
.L_x_28463:
[----:B------:R-:W-:Y:S01]  /*7a60*/  IMAD.MOV.U32 R32, RZ, RZ, R73 ;  /* 0x000000ffff207224 */ /* 0x000fe200078e0049 */
[----:B------:R-:W-:Y:S01]  /*7a70*/  MOV R70, R75 ;  /* 0x0000004b00467202 */ /* 0x000fe20000000f00 */
[----:B------:R-:W-:Y:S02]  /*7a80*/  IMAD.MOV.U32 R21, RZ, RZ, R20 ;  /* 0x000000ffff157224 */ /* 0x000fe400078e0014 */
[----:B------:R-:W-:-:S07]  /*7a90*/  IMAD.MOV.U32 R53, RZ, RZ, R52 ;  /* 0x000000ffff357224 */ /* 0x000fce00078e0034 */
.L_x_28464:
[----:B------:R-:W-:Y:S05]  /*7aa0*/  BSYNC.RECONVERGENT B1 ;  /* 0x0000000000017941 */ /* 0x000fea0003800200 */
.L_x_28462:
        /* <DEDUP_REMOVED lines=11> */
.L_x_28466:
[----:B------:R-:W-:Y:S01]  /*7b60*/  IMAD.MOV.U32 R73, RZ, RZ, R32 ;  /* 0x000000ffff497224 */ /* 0x000fe200078e0020 */
[----:B------:R-:W-:Y:S01]  /*7b70*/  MOV R75, R70 ;  /* 0x00000046004b7202 */ /* 0x000fe20000000f00 */
[----:B------:R-:W-:Y:S02]  /*7b80*/  IMAD.MOV.U32 R20, RZ, RZ, R19 ;  /* 0x000000ffff147224 */ /* 0x000fe400078e0013 */
[----:B------:R-:W-:-:S07]  /*7b90*/  IMAD.MOV.U32 R52, RZ, RZ, R51 ;  /* 0x000000ffff347224 */ /* 0x000fce00078e0033 */
.L_x_28467:
[----:B------:R-:W-:Y:S05]  /*7ba0*/  BSYNC.RECONVERGENT B1 ;  /* 0x0000000000017941 */ /* 0x000fea0003800200 */
.L_x_28465:
        /* <DEDUP_REMOVED lines=11> */
.L_x_28469:
[----:B------:R-:W-:Y:S01]  /*7c60*/  IMAD.MOV.U32 R32, RZ, RZ, R73 ;  /* 0x000000ffff207224 */ /* 0x000fe200078e0049 */
[----:B------:R-:W-:Y:S01]  /*7c70*/  MOV R70, R75 ;  /* 0x0000004b00467202 */ /* 0x000fe20000000f00 */
[----:B------:R-:W-:Y:S02]  /*7c80*/  IMAD.MOV.U32 R19, RZ, RZ, R18 ;  /* 0x000000ffff137224 */ /* 0x000fe400078e0012 */
[----:B------:R-:W-:-:S07]  /*7c90*/  IMAD.MOV.U32 R51, RZ, RZ, R50 ;  /* 0x000000ffff337224 */ /* 0x000fce00078e0032 */
.L_x_28470:
[----:B------:R-:W-:Y:S05]  /*7ca0*/  BSYNC.RECONVERGENT B1 ;  /* 0x0000000000017941 */ /* 0x000fea0003800200 */
.L_x_28468:
        /* <DEDUP_REMOVED lines=11> */
.L_x_28472:
[----:B------:R-:W-:Y:S01]  /*7d60*/  IMAD.MOV.U32 R73, RZ, RZ, R32 ;  /* 0x000000ffff497224 */ /* 0x000fe200078e0020 */
[----:B------:R-:W-:Y:S01]  /*7d70*/  MOV R75, R70 ;  /* 0x00000046004b7202 */ /* 0x000fe20000000f00 */
[----:B------:R-:W-:Y:S02]  /*7d80*/  IMAD.MOV.U32 R18, RZ, RZ, R17 ;  /* 0x000000ffff127224 */ /* 0x000fe400078e0011 */
[----:B------:R-:W-:-:S07]  /*7d90*/  IMAD.MOV.U32 R50, RZ, RZ, R49 ;  /* 0x000000ffff327224 */ /* 0x000fce00078e0031 */
.L_x_28473:
[----:B------:R-:W-:Y:S05]  /*7da0*/  BSYNC.RECONVERGENT B1 ;  /* 0x0000000000017941 */ /* 0x000fea0003800200 */
.L_x_28471:
        /* <DEDUP_REMOVED lines=11> */
.L_x_28475:
[----:B------:R-:W-:Y:S01]  /*7e60*/  IMAD.MOV.U32 R32, RZ, RZ, R73 ;  /* 0x000000ffff207224 */ /* 0x000fe200078e0049 */
[----:B------:R-:W-:Y:S01]  /*7e70*/  MOV R70, R75 ;  /* 0x0000004b00467202 */ /* 0x000fe20000000f00 */
[----:B------:R-:W-:Y:S02]  /*7e80*/  IMAD.MOV.U32 R17, RZ, RZ, R16 ;  /* 0x000000ffff117224 */ /* 0x000fe400078e0010 */
[----:B------:R-:W-:-:S07]  /*7e90*/  IMAD.MOV.U32 R49, RZ, RZ, R48 ;  /* 0x000000ffff317224 */ /* 0x000fce00078e0030 */
.L_x_28476:
[----:B------:R-:W-:Y:S05]  /*7ea0*/  BSYNC.RECONVERGENT B1 ;  /* 0x0000000000017941 */ /* 0x000fea0003800200 */
.L_x_28474:
        /* <DEDUP_REMOVED lines=11> */
.L_x_28478:
[----:B------:R-:W-:Y:S01]  /*7f60*/  IMAD.MOV.U32 R73, RZ, RZ, R32 ;  /* 0x000000ffff497224 */ /* 0x000fe200078e0020 */
[----:B------:R-:W-:Y:S01]  /*7f70*/  MOV R75, R70 ;  /* 0x00000046004b7202 */ /* 0x000fe20000000f00 */
[----:B------:R-:W-:Y:S02]  /*7f80*/  IMAD.MOV.U32 R16, RZ, RZ, R15 ;  /* 0x000000ffff107224 */ /* 0x000fe400078e000f */
[----:B------:R-:W-:-:S07]  /*7f90*/  IMAD.MOV.U32 R48, RZ, RZ, R47 ;  /* 0x000000ffff307224 */ /* 0x000fce00078e002f */
.L_x_28479:
[----:B------:R-:W-:Y:S05]  /*7fa0*/  BSYNC.RECONVERGENT B1 ;  /* 0x0000000000017941 */ /* 0x000fea0003800200 */
.L_x_28477:
        /* <DEDUP_REMOVED lines=11> */
.L_x_28481:
[----:B------:R-:W-:Y:S01]  /*8060*/  IMAD.MOV.U32 R32, RZ, RZ, R73 ;  /* 0x000000ffff207224 */ /* 0x000fe200078e0049 */
[----:B------:R-:W-:Y:S01]  /*8070*/  MOV R70, R75 ;  /* 0x0000004b00467202 */ /* 0x000fe20000000f00 */
[----:B------:R-:W-:Y:S02]  /*8080*/  IMAD.MOV.U32 R15, RZ, RZ, R14 ;  /* 0x000000ffff0f7224 */ /* 0x000fe400078e000e */
[----:B------:R-:W-:-:S07]  /*8090*/  IMAD.MOV.U32 R47, RZ, RZ, R46 ;  /* 0x000000ffff2f7224 */ /* 0x000fce00078e002e */
.L_x_28482:
[----:B------:R-:W-:Y:S05]  /*80a0*/  BSYNC.RECONVERGENT B1 ;  /* 0x0000000000017941 */ /* 0x000fea0003800200 */
.L_x_28480:
        /* <DEDUP_REMOVED lines=11> */
.L_x_28484:
[----:B------:R-:W-:Y:S01]  /*8160*/  IMAD.MOV.U32 R73, RZ, RZ, R32 ;  /* 0x000000ffff497224 */ /* 0x000fe200078e0020 */
[----:B------:R-:W-:Y:S01]  /*8170*/  MOV R75, R70 ;  /* 0x00000046004b7202 */ /* 0x000fe20000000f00 */
[----:B------:R-:W-:Y:S02]  /*8180*/  IMAD.MOV.U32 R14, RZ, RZ, R13 ;  /* 0x000000ffff0e7224 */ /* 0x000fe400078e000d */
[----:B------:R-:W-:-:S07]  /*8190*/  IMAD.MOV.U32 R46, RZ, RZ, R45 ;  /* 0x000000ffff2e7224 */ /* 0x000fce00078e002d */
.L_x_28485:
[----:B------:R-:W-:Y:S05]  /*81a0*/  BSYNC.RECONVERGENT B1 ;  /* 0x0000000000017941 */ /* 0x000fea0003800200 */
.L_x_28483:
        /* <DEDUP_REMOVED lines=11> */
.L_x_28487:
[----:B------:R-:W-:Y:S01]  /*8260*/  IMAD.MOV.U32 R32, RZ, RZ, R73 ;  /* 0x000000ffff207224 */ /* 0x000fe200078e0049 */
[----:B------:R-:W-:Y:S01]  /*8270*/  MOV R70, R75 ;  /* 0x0000004b00467202 */ /* 0x000fe20000000f00 */
[----:B------:R-:W-:Y:S02]  /*8280*/  IMAD.MOV.U32 R13, RZ, RZ, R12 ;  /* 0x000000ffff0d7224 */ /* 0x000fe400078e000c */
[----:B------:R-:W-:-:S07]  /*8290*/  IMAD.MOV.U32 R45, RZ, RZ, R44 ;  /* 0x000000ffff2d7224 */ /* 0x000fce00078e002c */
.L_x_28488:
[----:B------:R-:W-:Y:S05]  /*82a0*/  BSYNC.RECONVERGENT B1 ;  /* 0x0000000000017941 */ /* 0x000fea0003800200 */
.L_x_28486:
        /* <DEDUP_REMOVED lines=11> */
.L_x_28490:
[----:B------:R-:W-:Y:S01]  /*8360*/  IMAD.MOV.U32 R73, RZ, RZ, R32 ;  /* 0x000000ffff497224 */ /* 0x000fe200078e0020 */
[----:B------:R-:W-:Y:S01]  /*8370*/  MOV R75, R70 ;  /* 0x00000046004b7202 */ /* 0x000fe20000000f00 */
[----:B------:R-:W-:Y:S02]  /*8380*/  IMAD.MOV.U32 R12, RZ, RZ, R11 ;  /* 0x000000ffff0c7224 */ /* 0x000fe400078e000b */
[----:B------:R-:W-:-:S07]  /*8390*/  IMAD.MOV.U32 R44, RZ, RZ, R43 ;  /* 0x000000ffff2c7224 */ /* 0x000fce00078e002b */
.L_x_28491:
[----:B------:R-:W-:Y:S05]  /*83a0*/  BSYNC.RECONVERGENT B1 ;  /* 0x0000000000017941 */ /* 0x000fea0003800200 */
.L_x_28489:
        /* <DEDUP_REMOVED lines=11> */
.L_x_28493:
[----:B------:R-:W-:Y:S01]  /*8460*/  IMAD.MOV.U32 R32, RZ, RZ, R73 ;  /* 0x000000ffff207224 */ /* 0x000fe200078e0049 */
[----:B------:R-:W-:Y:S01]  /*8470*/  MOV R70, R75 ;  /* 0x0000004b00467202 */ /* 0x000fe20000000f00 */
[----:B------:R-:W-:Y:S02]  /*8480*/  IMAD.MOV.U32 R11, RZ, RZ, R10 ;  /* 0x000000ffff0b7224 */ /* 0x000fe400078e000a */
[----:B------:R-:W-:-:S07]  /*8490*/  IMAD.MOV.U32 R43, RZ, RZ, R42 ;  /* 0x000000ffff2b7224 */ /* 0x000fce00078e002a */
.L_x_28494:
[----:B------:R-:W-:Y:S05]  /*84a0*/  BSYNC.RECONVERGENT B1 ;  /* 0x0000000000017941 */ /* 0x000fea0003800200 */
.L_x_28492:
        /* <DEDUP_REMOVED lines=11> */
.L_x_28496:
[----:B------:R-:W-:Y:S01]  /*8560*/  IMAD.MOV.U32 R73, RZ, RZ, R32 ;  /* 0x000000ffff497224 */ /* 0x000fe200078e0020 */
[----:B------:R-:W-:Y:S01]  /*8570*/  MOV R75, R70 ;  /* 0x00000046004b7202 */ /* 0x000fe20000000f00 */
[----:B------:R-:W-:Y:S02]  /*8580*/  IMAD.MOV.U32 R10, RZ, RZ, R9 ;  /* 0x000000ffff0a7224 */ /* 0x000fe400078e0009 */
[----:B------:R-:W-:-:S07]  /*8590*/  IMAD.MOV.U32 R42, RZ, RZ, R41 ;  /* 0x000000ffff2a7224 */ /* 0x000fce00078e0029 */
.L_x_28497:
[----:B------:R-:W-:Y:S05]  /*85a0*/  BSYNC.RECONVERGENT B1 ;  /* 0x0000000000017941 */ /* 0x000fea0003800200 */
.L_x_28495:
        /* <DEDUP_REMOVED lines=11> */
.L_x_28499:
[----:B------:R-:W-:Y:S01]  /*8660*/  IMAD.MOV.U32 R32, RZ, RZ, R73 ;  /* 0x000000ffff207224 */ /* 0x000fe200078e0049 */
[----:B------:R-:W-:Y:S01]  /*8670*/  MOV R70, R75 ;  /* 0x0000004b00467202 */ /* 0x000fe20000000f00 */
[----:B------:R-:W-:Y:S02]  /*8680*/  IMAD.MOV.U32 R9, RZ, RZ, R8 ;  /* 0x000000ffff097224 */ /* 0x000fe400078e0008 */
[----:B------:R-:W-:-:S07]  /*8690*/  IMAD.MOV.U32 R41, RZ, RZ, R40 ;  /* 0x000000ffff297224 */ /* 0x000fce00078e0028 */
.L_x_28500:
[----:B------:R-:W-:Y:S05]  /*86a0*/  BSYNC.RECONVERGENT B1 ;  /* 0x0000000000017941 */ /* 0x000fea0003800200 */
.L_x_28498:
        /* <DEDUP_REMOVED lines=11> */
.L_x_28502:
[----:B------:R-:W-:Y:S01]  /*8760*/  IMAD.MOV.U32 R73, RZ, RZ, R32 ;  /* 0x000000ffff497224 */ /* 0x000fe200078e0020 */
[----:B------:R-:W-:Y:S01]  /*8770*/  MOV R75, R70 ;  /* 0x00000046004b7202 */ /* 0x000fe20000000f00 */
[----:B------:R-:W-:Y:S02]  /*8780*/  IMAD.MOV.U32 R8, RZ, RZ, R7 ;  /* 0x000000ffff087224 */ /* 0x000fe400078e0007 */
[----:B------:R-:W-:-:S07]  /*8790*/  IMAD.MOV.U32 R40, RZ, RZ, R39 ;  /* 0x000000ffff287224 */ /* 0x000fce00078e0027 */
.L_x_28503:
[----:B------:R-:W-:Y:S05]  /*87a0*/  BSYNC.RECONVERGENT B1 ;  /* 0x0000000000017941 */ /* 0x000fea0003800200 */
.L_x_28501:
        /* <DEDUP_REMOVED lines=11> */
.L_x_28505:
[----:B------:R-:W-:Y:S01]  /*8860*/  IMAD.MOV.U32 R32, RZ, RZ, R73 ;  /* 0x000000ffff207224 */ /* 0x000fe200078e0049 */
[----:B------:R-:W-:Y:S01]  /*8870*/  MOV R70, R75 ;  /* 0x0000004b00467202 */ /* 0x000fe20000000f00 */
[----:B------:R-:W-:Y:S02]  /*8880*/  IMAD.MOV.U32 R7, RZ, RZ, R6 ;  /* 0x000000ffff077224 */ /* 0x000fe400078e0006 */
[----:B------:R-:W-:-:S07]  /*8890*/  IMAD.MOV.U32 R39, RZ, RZ, R38 ;  /* 0x000000ffff277224 */ /* 0x000fce00078e0026 */
.L_x_28506:
[----:B------:R-:W-:Y:S05]  /*88a0*/  BSYNC.RECONVERGENT B1 ;  /* 0x0000000000017941 */ /* 0x000fea0003800200 */
.L_x_28504:
        /* <DEDUP_REMOVED lines=11> */
.L_x_28508:
[----:B------:R-:W-:Y:S01]  /*8960*/  IMAD.MOV.U32 R73, RZ, RZ, R32 ;  /* 0x000000ffff497224 */ /* 0x000fe200078e0020 */
[----:B------:R-:W-:Y:S01]  /*8970*/  MOV R75, R70 ;  /* 0x00000046004b7202 */ /* 0x000fe20000000f00 */
[----:B------:R-:W-:Y:S02]  /*8980*/  IMAD.MOV.U32 R6, RZ, RZ, R5 ;  /* 0x000000ffff067224 */ /* 0x000fe400078e0005 */
[----:B------:R-:W-:-:S07]  /*8990*/  IMAD.MOV.U32 R38, RZ, RZ, R37 ;  /* 0x000000ffff267224 */ /* 0x000fce00078e0025 */
.L_x_28509:
[----:B------:R-:W-:Y:S05]  /*89a0*/  BSYNC.RECONVERGENT B1 ;  /* 0x0000000000017941 */ /* 0x000fea0003800200 */
.L_x_28507:
        /* <DEDUP_REMOVED lines=11> */
.L_x_28511:
[----:B------:R-:W-:Y:S01]  /*8a60*/  IMAD.MOV.U32 R32, RZ, RZ, R73 ;  /* 0x000000ffff207224 */ /* 0x000fe200078e0049 */
[----:B------:R-:W-:Y:S01]  /*8a70*/  MOV R70, R75 ;  /* 0x0000004b00467202 */ /* 0x000fe20000000f00 */
[----:B------:R-:W-:Y:S02]  /*8a80*/  IMAD.MOV.U32 R5, RZ, RZ, R4 ;  /* 0x000000ffff057224 */ /* 0x000fe400078e0004 */
[----:B------:R-:W-:-:S07]  /*8a90*/  IMAD.MOV.U32 R37, RZ, RZ, R36 ;  /* 0x000000ffff257224 */ /* 0x000fce00078e0024 */
.L_x_28512:
[----:B------:R-:W-:Y:S05]  /*8aa0*/  BSYNC.RECONVERGENT B1 ;  /* 0x0000000000017941 */ /* 0x000fea0003800200 */
.L_x_28510:
        /* <DEDUP_REMOVED lines=11> */
.L_x_28514:
[----:B------:R-:W-:Y:S01]  /*8b60*/  IMAD.MOV.U32 R73, RZ, RZ, R32 ;  /* 0x000000ffff497224 */ /* 0x000fe200078e0020 */
[----:B------:R-:W-:Y:S01]  /*8b70*/  MOV R75, R70 ;  /* 0x00000046004b7202 */ /* 0x000fe20000000f00 */
[----:B------:R-:W-:Y:S02]  /*8b80*/  IMAD.MOV.U32 R4, RZ, RZ, R3 ;  /* 0x000000ffff047224 */ /* 0x000fe400078e0003 */
[----:B------:R-:W-:-:S07]  /*8b90*/  IMAD.MOV.U32 R36, RZ, RZ, R35 ;  /* 0x000000ffff247224 */ /* 0x000fce00078e0023 */
.L_x_28515:
[----:B------:R-:W-:Y:S05]  /*8ba0*/  BSYNC.RECONVERGENT B1 ;  /* 0x0000000000017941 */ /* 0x000fea0003800200 */
.L_x_28513:
        /* <DEDUP_REMOVED lines=11> */
.L_x_28517:
[----:B------:R-:W-:Y:S01]  /*8c60*/  IMAD.MOV.U32 R32, RZ, RZ, R73 ;  /* 0x000000ffff207224 */ /* 0x000fe200078e0049 */
[----:B------:R-:W-:Y:S01]  /*8c70*/  MOV R70, R75 ;  /* 0x0000004b00467202 */ /* 0x000fe20000000f00 */
[----:B------:R-:W-:Y:S02]  /*8c80*/  IMAD.MOV.U32 R3, RZ, RZ, R2 ;  /* 0x000000ffff037224 */ /* 0x000fe400078e0002 */
[----:B------:R-:W-:-:S07]  /*8c90*/  IMAD.MOV.U32 R35, RZ, RZ, R34 ;  /* 0x000000ffff237224 */ /* 0x000fce00078e0022 */
.L_x_28518:
[----:B------:R-:W-:Y:S05]  /*8ca0*/  BSYNC.RECONVERGENT B1 ;  /* 0x0000000000017941 */ /* 0x000fea0003800200 */
.L_x_28516:
        /* <DEDUP_REMOVED lines=11> */
.L_x_28520:
[----:B------:R-:W-:Y:S01]  /*8d60*/  IMAD.MOV.U32 R73, RZ, RZ, R32 ;  /* 0x000000ffff497224 */ /* 0x000fe200078e0020 */
[----:B------:R-:W-:Y:S01]  /*8d70*/  MOV R2, R71 ;  /* 0x0000004700027202 */ /* 0x000fe20000000f00 */
[----:B------:R-:W-:Y:S02]  /*8d80*/  IMAD.MOV.U32 R74, RZ, RZ, R70 ;  /* 0x000000ffff4a7224 */ /* 0x000fe400078e0046 */
[----:B------:R-:W-:-:S07]  /*8d90*/  IMAD.MOV.U32 R34, RZ, RZ, R33 ;  /* 0x000000ffff227224 */ /* 0x000fce00078e0021 */
.L_x_28521:
[----:B------:R-:W-:Y:S05]  /*8da0*/  BSYNC.RECONVERGENT B1 ;  /* 0x0000000000017941 */ /* 0x000fea0003800200 */
.L_x_28519:
        /* <DEDUP_REMOVED lines=11> */
.L_x_28523:
[----:B------:R-:W-:Y:S01]  /*8e60*/  IMAD.MOV.U32 R71, RZ, RZ, R72 ;  /* 0x000000ffff477224 */ /* 0x000fe200078e0048 */
[----:B------:R-:W-:Y:S01]  /*8e70*/  MOV R33, R69 ;  /* 0x0000004500217202 */ /* 0x000fe20000000f00 */
[--C-:B------:R-:W-:Y:S01]  /*8e80*/  IMAD.MOV.U32 R70, RZ, RZ, R73.reuse ;  /* 0x000000ffff467224 */ /* 0x100fe200078e0049 */
[----:B------:R-:W-:Y:S01]  /*8e90*/  MOV R69, R74 ;  /* 0x0000004a00457202 */ /* 0x000fe20000000f00 */
[----:B------:R-:W-:Y:S02]  /*8ea0*/  IMAD.MOV.U32 R72, RZ, RZ, R73 ;  /* 0x000000ffff487224 */ /* 0x000fe400078e0049 */
[----:B------:R-:W-:-:S07]  /*8eb0*/  IMAD.MOV.U32 R32, RZ, RZ, R74 ;  /* 0x000000ffff207224 */ /* 0x000fce00078e004a */
.L_x_28524:
[----:B------:R-:W-:Y:S05]  /*8ec0*/  BSYNC.RECONVERGENT B1 ;  /* 0x0000000000017941 */ /* 0x000fea0003800200 */
.L_x_28522:
[----:B------:R-:W-:Y:S01]  /*8ed0*/  VIADD R68, R68, 0x4 ;  /* 0x0000000444447836 */ /* 0x000fe20000000000 */
[----:B------:R-:W-:Y:S06]  /*8ee0*/  @P1 BRA `(.L_x_28525) ;  /* 0xffffffe0000c1947 */ /* 0x000fec000383ffff */
.L_x_28431:
[----:B------:R-:W-:Y:S05]  /*8ef0*/  BSYNC.RECONVERGENT B0 ;  /* 0x0000000000007941 */ /* 0x000fea0003800200 */
.L_x_28430:
        /* <DEDUP_REMOVED lines=116> */
.L_x_28621:
        /* <DEDUP_REMOVED lines=20> */
.L_x_28529:
[----:B------:R-:W-:Y:S01]  /*9780*/  MOV R32, R31 ;  /* 0x0000001f00207202 */ /* 0x000fe20000000f00 */
[----:B------:R-:W-:Y:S02]  /*9790*/  IMAD.MOV.U32 R70, RZ, RZ, R63 ;  /* 0x000000ffff467224 */ /* 0x000fe400078e003f */
[----:B------:R-:W-:Y:S02]  /*97a0*/  IMAD.MOV.U32 R31, RZ, RZ, R30 ;  /* 0x000000ffff1f7224 */ /* 0x000fe400078e001e */
[----:B------:R-:W-:-:S07]  /*97b0*/  IMAD.MOV.U32 R63, RZ, RZ, R62 ;  /* 0x000000ffff3f7224 */ /* 0x000fce00078e003e */
.L_x_28530:
[----:B------:R-:W-:Y:S05]  /*97c0*/  BSYNC.RECONVERGENT B1 ;  /* 0x0000000000017941 */ /* 0x000fea0003800200 */
.L_x_28528:
        /* <DEDUP_REMOVED lines=11> */
.L_x_28532:
[----:B------:R-:W-:Y:S01]  /*9880*/  MOV R73, R32 ;  /* 0x0000002000497202 */ /* 0x000fe20000000f00 */
[----:B------:R-:W-:Y:S02]  /*9890*/  IMAD.MOV.U32 R75, RZ, RZ, R70 ;  /* 0x000000ffff4b7224 */ /* 0x000fe400078e0046 */
[----:B------:R-:W-:Y:S02]  /*98a0*/  IMAD.MOV.U32 R30, RZ, RZ, R29 ;  /* 0x000000ffff1e7224 */ /* 0x000fe400078e001d */
[----:B------:R-:W-:-:S07]  /*98b0*/  IMAD.MOV.U32 R62, RZ, RZ, R61 ;  /* 0x000000ffff3e7224 */ /* 0x000fce00078e003d */
.L_x_28533:
[----:B------:R-:W-:Y:S05]  /*98c0*/  BSYNC.RECONVERGENT B1 ;  /* 0x0000000000017941 */ /* 0x000fea0003800200 */
.L_x_28531:
        /* <DEDUP_REMOVED lines=11> */
.L_x_28535:
[----:B------:R-:W-:Y:S01]  /*9980*/  MOV R32, R73 ;  /* 0x0000004900207202 */ /* 0x000fe20000000f00 */
[----:B------:R-:W-:Y:S02]  /*9990*/  IMAD.MOV.U32 R70, RZ, RZ, R75 ;  /* 0x000000ffff467224 */ /* 0x000fe400078e004b */
[----:B------:R-:W-:Y:S02]  /*99a0*/  IMAD.MOV.U32 R29, RZ, RZ, R28 ;  /* 0x000000ffff1d7224 */ /* 0x000fe400078e001c */
[----:B------:R-:W-:-:S07]  /*99b0*/  IMAD.MOV.U32 R61, RZ, RZ, R60 ;  /* 0x000000ffff3d7224 */ /* 0x000fce00078e003c */
.L_x_28536:
[----:B------:R-:W-:Y:S05]  /*99c0*/  BSYNC.RECONVERGENT B1 ;  /* 0x0000000000017941 */ /* 0x000fea0003800200 */
.L_x_28534:
        /* <DEDUP_REMOVED lines=11> */
.L_x_28538:
[----:B------:R-:W-:Y:S01]  /*9a80*/  MOV R73, R32 ;  /* 0x0000002000497202 */ /* 0x000fe20000000f00 */
[----:B------:R-:W-:Y:S02]  /*9a90*/  IMAD.MOV.U32 R75, RZ, RZ, R70 ;  /* 0x000000ffff4b7224 */ /* 0x000fe400078e0046 */
[----:B------:R-:W-:Y:S02]  /*9aa0*/  IMAD.MOV.U32 R28, RZ, RZ, R27 ;  /* 0x000000ffff1c7224 */ /* 0x000fe400078e001b */
[----:B------:R-:W-:-:S07]  /*9ab0*/  IMAD.MOV.U32 R60, RZ, RZ, R59 ;  /* 0x000000ffff3c7224 */ /* 0x000fce00078e003b */
.L_x_28539:
[----:B------:R-:W-:Y:S05]  /*9ac0*/  BSYNC.RECONVERGENT B1 ;  /* 0x0000000000017941 */ /* 0x000fea0003800200 */
.L_x_28537:
        /* <DEDUP_REMOVED lines=11> */
.L_x_28541:
[----:B------:R-:W-:Y:S01]  /*9b80*/  MOV R32, R73 ;  /* 0x0000004900207202 */ /* 0x000fe20000000f00 */
[----:B------:R-:W-:Y:S02]  /*9b90*/  IMAD.MOV.U32 R70, RZ, RZ, R75 ;  /* 0x000000ffff467224 */ /* 0x000fe400078e004b */
[----:B------:R-:W-:Y:S02]  /*9ba0*/  IMAD.MOV.U32 R27, RZ, RZ, R26 ;  /* 0x000000ffff1b7224 */ /* 0x000fe400078e001a */
[----:B------:R-:W-:-:S07]  /*9bb0*/  IMAD.MOV.U32 R59, RZ, RZ, R58 ;  /* 0x000000ffff3b7224 */ /* 0x000fce00078e003a */
.L_x_28542:
[----:B------:R-:W-:Y:S05]  /*9bc0*/  BSYNC.RECONVERGENT B1 ;  /* 0x0000000000017941 */ /* 0x000fea0003800200 */
.L_x_28540:
        /* <DEDUP_REMOVED lines=11> */
.L_x_28544:
[----:B------:R-:W-:Y:S01]  /*9c80*/  MOV R73, R32 ;  /* 0x0000002000497202 */ /* 0x000fe20000000f00 */
[----:B------:R-:W-:Y:S02]  /*9c90*/  IMAD.MOV.U32 R75, RZ, RZ, R70 ;  /* 0x000000ffff4b7224 */ /* 0x000fe400078e0046 */
[----:B------:R-:W-:Y:S02]  /*9ca0*/  IMAD.MOV.U32 R26, RZ, RZ, R25 ;  /* 0x000000ffff1a7224 */ /* 0x000fe400078e0019 */
[----:B------:R-:W-:-:S07]  /*9cb0*/  IMAD.MOV.U32 R58, RZ, RZ, R57 ;  /* 0x000000ffff3a7224 */ /* 0x000fce00078e0039 */
.L_x_28545:
[----:B------:R-:W-:Y:S05]  /*9cc0*/  BSYNC.RECONVERGENT B1 ;  /* 0x0000000000017941 */ /* 0x000fea0003800200 */
.L_x_28543:
        /* <DEDUP_REMOVED lines=11> */
.L_x_28547:
[----:B------:R-:W-:Y:S01]  /*9d80*/  MOV R32, R73 ;  /* 0x0000004900207202 */ /* 0x000fe20000000f00 */
[----:B------:R-:W-:Y:S02]  /*9d90*/  IMAD.MOV.U32 R70, RZ, RZ, R75 ;  /* 0x000000ffff467224 */ /* 0x000fe400078e004b */
[----:B------:R-:W-:Y:S02]  /*9da0*/  IMAD.MOV.U32 R25, RZ, RZ, R24 ;  /* 0x000000ffff197224 */ /* 0x000fe400078e0018 */
[----:B------:R-:W-:-:S07]  /*9db0*/  IMAD.MOV.U32 R57, RZ, RZ, R56 ;  /* 0x000000ffff397224 */ /* 0x000fce00078e0038 */
.L_x_28548:
[----:B------:R-:W-:Y:S05]  /*9dc0*/  BSYNC.RECONVERGENT B1 ;  /* 0x0000000000017941 */ /* 0x000fea0003800200 */
.L_x_28546:
        /* <DEDUP_REMOVED lines=11> */
.L_x_28550:
[----:B------:R-:W-:Y:S01]  /*9e80*/  MOV R73, R32 ;  /* 0x0000002000497202 */ /* 0x000fe20000000f00 */
[----:B------:R-:W-:Y:S01]  /*9e90*/  IMAD.MOV.U32 R75, RZ, RZ, R70 ;  /* 0x000000ffff4b7224 */ /* 0x000fe200078e0046 */
[----:B------:R-:W-:Y:S01]  /*9ea0*/  MOV R56, R55 ;  /* 0x0000003700387202 */ /* 0x000fe20000000f00 */
[----:B------:R-:W-:-:S07]  /*9eb0*/  IMAD.MOV.U32 R24, RZ, RZ, R23 ;  /* 0x000000ffff187224 */ /* 0x000fce00078e0017 */
.L_x_28551:
[----:B------:R-:W-:Y:S05]  /*9ec0*/  BSYNC.RECONVERGENT B1 ;  /* 0x0000000000017941 */ /* 0x000fea0003800200 */
.L_x_28549:
        /* <DEDUP_REMOVED lines=11> */
.L_x_28553:
[----:B------:R-:W-:Y:S01]  /*9f80*/  IMAD.MOV.U32 R32, RZ, RZ, R73 ;  /* 0x000000ffff207224 */ /* 0x000fe200078e0049 */
[----:B------:R-:W-:Y:S01]  /*9f90*/  MOV R70, R75 ;  /* 0x0000004b00467202 */ /* 0x000fe20000000f00 */
[----:B------:R-:W-:Y:S02]  /*9fa0*/  IMAD.MOV.U32 R23, RZ, RZ, R22 ;  /* 0x000000ffff177224 */ /* 0x000fe400078e0016 */
[----:B------:R-:W-:-:S07]  /*9fb0*/  IMAD.MOV.U32 R55, RZ, RZ, R54 ;  /* 0x000000ffff377224 */ /* 0x000fce00078e0036 */
.L_x_28554:
[----:B------:R-:W-:Y:S05]  /*9fc0*/  BSYNC.RECONVERGENT B1 ;  /* 0x0000000000017941 */ /* 0x000fea0003800200 */
.L_x_28552:
        /* <DEDUP_REMOVED lines=11> */
.L_x_28556:
[----:B------:R-:W-:Y:S01]  /*a080*/  IMAD.MOV.U32 R73, RZ, RZ, R32 ;  /* 0x000000ffff497224 */ /* 0x000fe200078e0020 */
[----:B------:R-:W-:Y:S01]  /*a090*/  MOV R22, R21 ;  /* 0x0000001500167202 */ /* 0x000fe20000000f00 */
[----:B------:R-:W-:Y:S02]  /*a0a0*/  IMAD.MOV.U32 R75, RZ, RZ, R70 ;  /* 0x000000ffff4b7224 */ /* 0x000fe400078e0046 */
[----:B------:R-:W-:-:S07]  /*a0b0*/  IMAD.MOV.U32 R54, RZ, RZ, R53 ;  /* 0x000000ffff367224 */ /* 0x000fce00078e0035 */
.L_x_28557:
[----:B------:R-:W-:Y:S05]  /*a0c0*/  BSYNC.RECONVERGENT B1 ;  /* 0x0000000000017941 */ /* 0x000fea0003800200 */
.L_x_28555:
        /* <DEDUP_REMOVED lines=11> */
.L_x_28559:
[----:B------:R-:W-:Y:S01]  /*a180*/  MOV R32, R73 ;  /* 0x0000004900207202 */ /* 0x000fe20000000f00 */
[----:B------:R-:W-:Y:S01]  /*a190*/  IMAD.MOV.U32 R70, RZ, RZ, R75 ;  /* 0x000000ffff467224 */ /* 0x000fe200078e004b */
[----:B------:R-:W-:Y:S01]  /*a1a0*/  MOV R53, R52 ;  /* 0x0000003400357202 */ /* 0x000fe20000000f00 */
[----:B------:R-:W-:-:S07]  /*a1b0*/  IMAD.MOV.U32 R21, RZ, RZ, R20 ;  /* 0x000000ffff157224 */ /* 0x000fce00078e0014 */
.L_x_28560:
[----:B------:R-:W-:Y:S05]  /*a1c0*/  BSYNC.RECONVERGENT B1 ;  /* 0x0000000000017941 */ /* 0x000fea0003800200 */
.L_x_28558:
        /* <DEDUP_REMOVED lines=11> */
.L_x_28562:
[----:B------:R-:W-:Y:S01]  /*a280*/  IMAD.MOV.U32 R73, RZ, RZ, R32 ;  /* 0x000000ffff497224 */ /* 0x000fe200078e0020 */
[----:B------:R-:W-:Y:S01]  /*a290*/  MOV R75, R70 ;  /* 0x00000046004b7202 */ /* 0x000fe20000000f00 */
[----:B------:R-:W-:Y:S02]  /*a2a0*/  IMAD.MOV.U32 R20, RZ, RZ, R19 ;  /* 0x000000ffff147224 */ /* 0x000fe400078e0013 */
[----:B------:R-:W-:-:S07]  /*a2b0*/  IMAD.MOV.U32 R52, RZ, RZ, R51 ;  /* 0x000000ffff347224 */ /* 0x000fce00078e0033 */
.L_x_28563:
[----:B------:R-:W-:Y:S05]  /*a2c0*/  BSYNC.RECONVERGENT B1 ;  /* 0x0000000000017941 */ /* 0x000fea0003800200 */
.L_x_28561:
        /* <DEDUP_REMOVED lines=11> */
.L_x_28565:
[----:B------:R-:W-:Y:S01]  /*a380*/  IMAD.MOV.U32 R32, RZ, RZ, R73 ;  /* 0x000000ffff207224 */ /* 0x000fe200078e0049 */
[----:B------:R-:W-:Y:S01]  /*a390*/  MOV R19, R18 ;  /* 0x0000001200137202 */ /* 0x000fe20000000f00 */
[----:B------:R-:W-:Y:S02]  /*a3a0*/  IMAD.MOV.U32 R70, RZ, RZ, R75 ;  /* 0x000000ffff467224 */ /* 0x000fe400078e004b */
[----:B------:R-:W-:-:S07]  /*a3b0*/  IMAD.MOV.U32 R51, RZ, RZ, R50 ;  /* 0x000000ffff337224 */ /* 0x000fce00078e0032 */
.L_x_28566:
[----:B------:R-:W-:Y:S05]  /*a3c0*/  BSYNC.RECONVERGENT B1 ;  /* 0x0000000000017941 */ /* 0x000fea0003800200 */
.L_x_28564:
        /* <DEDUP_REMOVED lines=11> */
.L_x_28568:
[----:B------:R-:W-:Y:S01]  /*a480*/  MOV R73, R32 ;  /* 0x0000002000497202 */ /* 0x000fe20000000f00 */
[----:B------:R-:W-:Y:S01]  /*a490*/  IMAD.MOV.U32 R75, RZ, RZ, R70 ;  /* 0x000000ffff4b7224 */ /* 0x000fe200078e0046 */
[----:B------:R-:W-:Y:S01]  /*a4a0*/  MOV R50, R49 ;  /* 0x0000003100327202 */ /* 0x000fe20000000f00 */
[----:B------:R-:W-:-:S07]  /*a4b0*/  IMAD.MOV.U32 R18, RZ, RZ, R17 ;  /* 0x000000ffff127224 */ /* 0x000fce00078e0011 */
.L_x_28569:
[----:B------:R-:W-:Y:S05]  /*a4c0*/  BSYNC.RECONVERGENT B1 ;  /* 0x0000000000017941 */ /* 0x000fea0003800200 */
.L_x_28567:
        /* <DEDUP_REMOVED lines=11> */
.L_x_28571:
[----:B------:R-:W-:Y:S01]  /*a580*/  IMAD.MOV.U32 R32, RZ, RZ, R73 ;  /* 0x000000ffff207224 */ /* 0x000fe200078e0049 */
[----:B------:R-:W-:Y:S01]  /*a590*/  MOV R70, R75 ;  /* 0x0000004b00467202 */ /* 0x000fe20000000f00 */
[----:B------:R-:W-:Y:S02]  /*a5a0*/  IMAD.MOV.U32 R17, RZ, RZ, R16 ;  /* 0x000000ffff117224 */ /* 0x000fe400078e0010 */
[----:B------:R-:W-:-:S07]  /*a5b0*/  IMAD.MOV.U32 R49, RZ, RZ, R48 ;  /* 0x000000ffff317224 */ /* 0x000fce00078e0030 */
.L_x_28572:
[----:B------:R-:W-:Y:S05]  /*a5c0*/  BSYNC.RECONVERGENT B1 ;  /* 0x0000000000017941 */ /* 0x000fea0003800200 */
.L_x_28570:
        /* <DEDUP_REMOVED lines=11> */
.L_x_28574:
[----:B------:R-:W-:Y:S01]  /*a680*/  IMAD.MOV.U32 R73, RZ, RZ, R32 ;  /* 0x000000ffff497224 */ /* 0x000fe200078e0020 */
[----:B------:R-:W-:Y:S01]  /*a690*/  MOV R16, R15 ;  /* 0x0000000f00107202 */ /* 0x000fe20000000f00 */
[----:B------:R-:W-:Y:S02]  /*a6a0*/  IMAD.MOV.U32 R75, RZ, RZ, R70 ;  /* 0x000000ffff4b7224 */ /* 0x000fe400078e0046 */
[----:B------:R-:W-:-:S07]  /*a6b0*/  IMAD.MOV.U32 R48, RZ, RZ, R47 ;  /* 0x000000ffff307224 */ /* 0x000fce00078e002f */
.L_x_28575:
[----:B------:R-:W-:Y:S05]  /*a6c0*/  BSYNC.RECONVERGENT B1 ;  /* 0x0000000000017941 */ /* 0x000fea0003800200 */
.L_x_28573:
        /* <DEDUP_REMOVED lines=11> */
.L_x_28577:
[----:B------:R-:W-:Y:S01]  /*a780*/  MOV R32, R73 ;  /* 0x0000004900207202 */ /* 0x000fe20000000f00 */
[----:B------:R-:W-:Y:S01]  /*a790*/  IMAD.MOV.U32 R70, RZ, RZ, R75 ;  /* 0x000000ffff467224 */ /* 0x000fe200078e004b */
[----:B------:R-:W-:Y:S01]  /*a7a0*/  MOV R47, R46 ;  /* 0x0000002e002f7202 */ /* 0x000fe20000000f00 */
[----:B------:R-:W-:-:S07]  /*a7b0*/  IMAD.MOV.U32 R15, RZ, RZ, R14 ;  /* 0x000000ffff0f7224 */ /* 0x000fce00078e000e */
.L_x_28578:
[----:B------:R-:W-:Y:S05]  /*a7c0*/  BSYNC.RECONVERGENT B1 ;  /* 0x0000000000017941 */ /* 0x000fea0003800200 */
.L_x_28576:
        /* <DEDUP_REMOVED lines=11> */
.L_x_28580:
[----:B------:R-:W-:Y:S01]  /*a880*/  IMAD.MOV.U32 R73, RZ, RZ, R32 ;  /* 0x000000ffff497224 */ /* 0x000fe200078e0020 */
[----:B------:R-:W-:Y:S01]  /*a890*/  MOV R75, R70 ;  /* 0x00000046004b7202 */ /* 0x000fe20000000f00 */
[----:B------:R-:W-:Y:S02]  /*a8a0*/  IMAD.MOV.U32 R14, RZ, RZ, R13 ;  /* 0x000000ffff0e7224 */ /* 0x000fe400078e000d */
[----:B------:R-:W-:-:S07]  /*a8b0*/  IMAD.MOV.U32 R46, RZ, RZ, R45 ;  /* 0x000000ffff2e7224 */ /* 0x000fce00078e002d */
.L_x_28581:
[----:B------:R-:W-:Y:S05]  /*a8c0*/  BSYNC.RECONVERGENT B1 ;  /* 0x0000000000017941 */ /* 0x000fea0003800200 */
.L_x_28579:
        /* <DEDUP_REMOVED lines=11> */
.L_x_28583:
[----:B------:R-:W-:Y:S01]  /*a980*/  IMAD.MOV.U32 R32, RZ, RZ, R73 ;  /* 0x000000ffff207224 */ /* 0x000fe200078e0049 */
[----:B------:R-:W-:Y:S01]  /*a990*/  MOV R13, R12 ;  /* 0x0000000c000d7202 */ /* 0x000fe20000000f00 */
[----:B------:R-:W-:Y:S02]  /*a9a0*/  IMAD.MOV.U32 R70, RZ, RZ, R75 ;  /* 0x000000ffff467224 */ /* 0x000fe400078e004b */
[----:B------:R-:W-:-:S07]  /*a9b0*/  IMAD.MOV.U32 R45, RZ, RZ, R44 ;  /* 0x000000ffff2d7224 */ /* 0x000fce00078e002c */
.L_x_28584:
[----:B------:R-:W-:Y:S05]  /*a9c0*/  BSYNC.RECONVERGENT B1 ;  /* 0x0000000000017941 */ /* 0x000fea0003800200 */
.L_x_28582:
        /* <DEDUP_REMOVED lines=11> */
.L_x_28586:
[----:B------:R-:W-:Y:S01]  /*aa80*/  MOV R73, R32 ;  /* 0x0000002000497202 */ /* 0x000fe20000000f00 */
[----:B------:R-:W-:Y:S01]  /*aa90*/  IMAD.MOV.U32 R75, RZ, RZ, R70 ;  /* 0x000000ffff4b7224 */ /* 0x000fe200078e0046 */
[----:B------:R-:W-:Y:S01]  /*aaa0*/  MOV R44, R43 ;  /* 0x0000002b002c7202 */ /* 0x000fe20000000f00 */
[----:B------:R-:W-:-:S07]  /*aab0*/  IMAD.MOV.U32 R12, RZ, RZ, R11 ;  /* 0x000000ffff0c7224 */ /* 0x000fce00078e000b */
.L_x_28587:
[----:B------:R-:W-:Y:S05]  /*aac0*/  BSYNC.RECONVERGENT B1 ;  /* 0x0000000000017941 */ /* 0x000fea0003800200 */
.L_x_28585:
        /* <DEDUP_REMOVED lines=11> */
.L_x_28589:
[----:B------:R-:W-:Y:S01]  /*ab80*/  IMAD.MOV.U32 R32, RZ, RZ, R73 ;  /* 0x000000ffff207224 */ /* 0x000fe200078e0049 */
[----:B------:R-:W-:Y:S01]  /*ab90*/  MOV R70, R75 ;  /* 0x0000004b00467202 */ /* 0x000fe20000000f00 */
[----:B------:R-:W-:Y:S02]  /*aba0*/  IMAD.MOV.U32 R11, RZ, RZ, R10 ;  /* 0x000000ffff0b7224 */ /* 0x000fe400078e000a */
[----:B------:R-:W-:-:S07]  /*abb0*/  IMAD.MOV.U32 R43, RZ, RZ, R42 ;  /* 0x000000ffff2b7224 */ /* 0x000fce00078e002a */
.L_x_28590:
[----:B------:R-:W-:Y:S05]  /*abc0*/  BSYNC.RECONVERGENT B1 ;  /* 0x0000000000017941 */ /* 0x000fea0003800200 */
.L_x_28588:
        /* <DEDUP_REMOVED lines=11> */
.L_x_28592:
[----:B------:R-:W-:Y:S01]  /*ac80*/  IMAD.MOV.U32 R73, RZ, RZ, R32 ;  /* 0x000000ffff497224 */ /* 0x000fe200078e0020 */
[----:B------:R-:W-:Y:S01]  /*ac90*/  MOV R10, R9 ;  /* 0x00000009000a7202 */ /* 0x000fe20000000f00 */
[----:B------:R-:W-:Y:S02]  /*aca0*/  IMAD.MOV.U32 R75, RZ, RZ, R70 ;  /* 0x000000ffff4b7224 */ /* 0x000fe400078e0046 */
[----:B------:R-:W-:-:S07]  /*acb0*/  IMAD.MOV.U32 R42, RZ, RZ, R41 ;  /* 0x000000ffff2a7224 */ /* 0x000fce00078e0029 */
.L_x_28593:
[----:B------:R-:W-:Y:S05]  /*acc0*/  BSYNC.RECONVERGENT B1 ;  /* 0x0000000000017941 */ /* 0x000fea0003800200 */
.L_x_28591:
        /* <DEDUP_REMOVED lines=11> */
.L_x_28595:
[----:B------:R-:W-:Y:S01]  /*ad80*/  MOV R32, R73 ;  /* 0x0000004900207202 */ /* 0x000fe20000000f00 */
[----:B------:R-:W-:Y:S01]  /*ad90*/  IMAD.MOV.U32 R70, RZ, RZ, R75 ;  /* 0x000000ffff467224 */ /* 0x000fe200078e004b */
[----:B------:R-:W-:Y:S01]  /*ada0*/  MOV R41, R40 ;  /* 0x0000002800297202 */ /* 0x000fe20000000f00 */
[----:B------:R-:W-:-:S07]  /*adb0*/  IMAD.MOV.U32 R9, RZ, RZ, R8 ;  /* 0x000000ffff097224 */ /* 0x000fce00078e0008 */
.L_x_28596:
[----:B------:R-:W-:Y:S05]  /*adc0*/  BSYNC.RECONVERGENT B1 ;  /* 0x0000000000017941 */ /* 0x000fea0003800200 */
.L_x_28594:
        /* <DEDUP_REMOVED lines=11> */
.L_x_28598:
[----:B------:R-:W-:Y:S01]  /*ae80*/  IMAD.MOV.U32 R73, RZ, RZ, R32 ;  /* 0x000000ffff497224 */ /* 0x000fe200078e0020 */
[----:B------:R-:W-:Y:S01]  /*ae90*/  MOV R75, R70 ;  /* 0x00000046004b7202 */ /* 0x000fe20000000f00 */
[----:B------:R-:W-:Y:S02]  /*aea0*/  IMAD.MOV.U32 R8, RZ, RZ, R7 ;  /* 0x000000ffff087224 */ /* 0x000fe400078e0007 */
[----:B------:R-:W-:-:S07]  /*aeb0*/  IMAD.MOV.U32 R40, RZ, RZ, R39 ;  /* 0x000000ffff287224 */ /* 0x000fce00078e0027 */
.L_x_28599:
[----:B------:R-:W-:Y:S05]  /*aec0*/  BSYNC.RECONVERGENT B1 ;  /* 0x0000000000017941 */ /* 0x000fea0003800200 */
.L_x_28597:
        /* <DEDUP_REMOVED lines=11> */
.L_x_28601:
[----:B------:R-:W-:Y:S01]  /*af80*/  IMAD.MOV.U32 R32, RZ, RZ, R73 ;  /* 0x000000ffff207224 */ /* 0x000fe200078e0049 */
[----:B------:R-:W-:Y:S01]  /*af90*/  MOV R7, R6 ;  /* 0x0000000600077202 */ /* 0x000fe20000000f00 */
[----:B------:R-:W-:Y:S02]  /*afa0*/  IMAD.MOV.U32 R70, RZ, RZ, R75 ;  /* 0x000000ffff467224 */ /* 0x000fe400078e004b */
[----:B------:R-:W-:-:S07]  /*afb0*/  IMAD.MOV.U32 R39, RZ, RZ, R38 ;  /* 0x000000ffff277224 */ /* 0x000fce00078e0026 */
.L_x_28602:
[----:B------:R-:W-:Y:S05]  /*afc0*/  BSYNC.RECONVERGENT B1 ;  /* 0x0000000000017941 */ /* 0x000fea0003800200 */
.L_x_28600:
        /* <DEDUP_REMOVED lines=11> */
.L_x_28604:
[----:B------:R-:W-:Y:S01]  /*b080*/  MOV R73, R32 ;  /* 0x0000002000497202 */ /* 0x000fe20000000f00 */
[----:B------:R-:W-:Y:S01]  /*b090*/  IMAD.MOV.U32 R75, RZ, RZ, R70 ;  /* 0x000000ffff4b7224 */ /* 0x000fe200078e0046 */
[----:B------:R-:W-:Y:S01]  /*b0a0*/  MOV R38, R37 ;  /* 0x0000002500267202 */ /* 0x000fe20000000f00 */
[----:B------:R-:W-:-:S07]  /*b0b0*/  IMAD.MOV.U32 R6, RZ, RZ, R5 ;  /* 0x000000ffff067224 */ /* 0x000fce00078e0005 */
.L_x_28605:
[----:B------:R-:W-:Y:S05]  /*b0c0*/  BSYNC.RECONVERGENT B1 ;  /* 0x0000000000017941 */ /* 0x000fea0003800200 */
.L_x_28603:
        /* <DEDUP_REMOVED lines=11> */
.L_x_28607:
[----:B------:R-:W-:Y:S01]  /*b180*/  IMAD.MOV.U32 R32, RZ, RZ, R73 ;  /* 0x000000ffff207224 */ /* 0x000fe200078e0049 */
[----:B------:R-:W-:Y:S01]  /*b190*/  MOV R70, R75 ;  /* 0x0000004b00467202 */ /* 0x000fe20000000f00 */
[----:B------:R-:W-:Y:S02]  /*b1a0*/  IMAD.MOV.U32 R5, RZ, RZ, R4 ;  /* 0x000000ffff057224 */ /* 0x000fe400078e0004 */
[----:B------:R-:W-:-:S07]  /*b1b0*/  IMAD.MOV.U32 R37, RZ, RZ, R36 ;  /* 0x000000ffff257224 */ /* 0x000fce00078e0024 */
.L_x_28608:
[----:B------:R-:W-:Y:S05]  /*b1c0*/  BSYNC.RECONVERGENT B1 ;  /* 0x0000000000017941 */ /* 0x000fea0003800200 */
.L_x_28606:
        /* <DEDUP_REMOVED lines=11> */
.L_x_28610:
[----:B------:R-:W-:Y:S01]  /*b280*/  IMAD.MOV.U32 R73, RZ, RZ, R32 ;  /* 0x000000ffff497224 */ /* 0x000fe200078e0020 */
[----:B------:R-:W-:Y:S01]  /*b290*/  MOV R4, R3 ;  /* 0x0000000300047202 */ /* 0x000fe20000000f00 */
[----:B------:R-:W-:Y:S02]  /*b2a0*/  IMAD.MOV.U32 R75, RZ, RZ, R70 ;  /* 0x000000ffff4b7224 */ /* 0x000fe400078e0046 */
[----:B------:R-:W-:-:S07]  /*b2b0*/  IMAD.MOV.U32 R36, RZ, RZ, R35 ;  /* 0x000000ffff247224 */ /* 0x000fce00078e0023 */
.L_x_28611:
[----:B------:R-:W-:Y:S05]  /*b2c0*/  BSYNC.RECONVERGENT B1 ;  /* 0x0000000000017941 */ /* 0x000fea0003800200 */
.L_x_28609:
        /* <DEDUP_REMOVED lines=11> */
.L_x_28613:
[----:B------:R-:W-:Y:S01]  /*b380*/  MOV R32, R73 ;  /* 0x0000004900207202 */ /* 0x000fe20000000f00 */
[----:B------:R-:W-:Y:S01]  /*b390*/  IMAD.MOV.U32 R70, RZ, RZ, R75 ;  /* 0x000000ffff467224 */ /* 0x000fe200078e004b */
[----:B------:R-:W-:Y:S01]  /*b3a0*/  MOV R35, R34 ;  /* 0x0000002200237202 */ /* 0x000fe20000000f00 */
[----:B------:R-:W-:-:S07]  /*b3b0*/  IMAD.MOV.U32 R3, RZ, RZ, R2 ;  /* 0x000000ffff037224 */ /* 0x000fce00078e0002 */
.L_x_28614:
[----:B------:R-:W-:Y:S05]  /*b3c0*/  BSYNC.RECONVERGENT B1 ;  /* 0x0000000000017941 */ /* 0x000fea0003800200 */
.L_x_28612:
        /* <DEDUP_REMOVED lines=11> */
.L_x_28616:
[----:B------:R-:W-:Y:S01]  /*b480*/  IMAD.MOV.U32 R73, RZ, RZ, R32 ;  /* 0x000000ffff497224 */ /* 0x000fe200078e0020 */
[----:B------:R-:W-:Y:S01]  /*b490*/  MOV R2, R71 ;  /* 0x0000004700027202 */ /* 0x000fe20000000f00 */
[----:B------:R-:W-:Y:S02]  /*b4a0*/  IMAD.MOV.U32 R74, RZ, RZ, R70 ;  /* 0x000000ffff4a7224 */ /* 0x000fe400078e0046 */
[----:B------:R-:W-:-:S07]  /*b4b0*/  IMAD.MOV.U32 R34, RZ, RZ, R33 ;  /* 0x000000ffff227224 */ /* 0x000fce00078e0021 */
.L_x_28617:
[----:B------:R-:W-:Y:S05]  /*b4c0*/  BSYNC.RECONVERGENT B1 ;  /* 0x0000000000017941 */ /* 0x000fea0003800200 */
.L_x_28615:
        /* <DEDUP_REMOVED lines=11> */
.L_x_28619:
[----:B------:R-:W-:Y:S01]  /*b580*/  IMAD.MOV.U32 R71, RZ, RZ, R72 ;  /* 0x000000ffff477224 */ /* 0x000fe200078e0048 */
[----:B------:R-:W-:Y:S01]  /*b590*/  MOV R70, R73 ;  /* 0x0000004900467202 */ /* 0x000fe20000000f00 */
[----:B------:R-:W-:Y:S01]  /*b5a0*/  IMAD.MOV.U32 R33, RZ, RZ, R69 ;  /* 0x000000ffff217224 */ /* 0x000fe200078e0045 */
[----:B------:R-:W-:Y:S01]  /*b5b0*/  MOV R69, R74 ;  /* 0x0000004a00457202 */ /* 0x000fe20000000f00 */
[----:B------:R-:W-:Y:S02]  /*b5c0*/  IMAD.MOV.U32 R72, RZ, RZ, R73 ;  /* 0x000000ffff487224 */ /* 0x000fe400078e0049 */
[----:B------:R-:W-:-:S07]  /*b5d0*/  IMAD.MOV.U32 R32, RZ, RZ, R74 ;  /* 0x000000ffff207224 */ /* 0x000fce00078e004a */
.L_x_28620:
[----:B------:R-:W-:Y:S05]  /*b5e0*/  BSYNC.RECONVERGENT B1 ;  /* 0x0000000000017941 */ /* 0x000fea0003800200 */
.L_x_28618:
[----:B------:R-:W-:Y:S01]  /*b5f0*/  VIADD R68, R68, 0x4 ;  /* 0x0000000444447836 */ /* 0x000fe20000000000 */
[----:B------:R-:W-:Y:S06]  /*b600*/  @P1 BRA `(.L_x_28621) ;  /* 0xffffffe0000c1947 */ /* 0x000fec000383ffff */
.L_x_28527:
[----:B------:R-:W-:Y:S05]  /*b610*/  BSYNC.RECONVERGENT B0 ;  /* 0x0000000000007941 */ /* 0x000fea0003800200 */
.L_x_28526:
        /* <DEDUP_REMOVED lines=104> */
[----:B------:R-:W-:-:S03]  /*bca0*/  VIADD R67, R1, 0x88 ;  /* 0x0000008801437836 */ /* 0x000fc60000000000 */
[----:B------:R-:W-:Y:S02]  /*bcb0*/  FSEL R0, R65, R68, P0 ;  /* 0x0000004441007208 */ /* 0x000fe40000000000 */
[----:B------:R-:W-:Y:S01]  /*bcc0*/  FSEL R65, R68, R65, P0 ;  /* 0x0000004144417208 */ /* 0x000fe20000000000 */
[----:B0-----:R-:W-:-:S04]  /*bcd0*/  IMAD.MOV.U32 R68, RZ, RZ, R32 ;  /* 0x000000ffff447224 */ /* 0x001fc800078e0020 */
[----:B------:R-:W-:-:S04]  /*bce0*/  FADD.FTZ R65, -R0, R65 ;  /* 0x0000004100417221 */ /* 0x000fc80000010100 */
[----:B------:R-:W-:Y:S01]  /*bcf0*/  FMUL.FTZ R72, R65, 1.4426950216293334961 ;  /* 0x3fb8aa3b41487820 */ /* 0x000fe20000410000 */
[----:B------:R-:W-:Y:S02]  /*bd00*/  FSEL R65, R64, R69, P0 ;  /* 0x0000004540417208 */ /* 0x000fe40000000000 */
[----:B------:R-:W-:Y:S02]  /*bd10*/  FSEL R64, R69, R64, P0 ;  /* 0x0000004045407208 */ /* 0x000fe40000000000 */
[----:B------:R-:W-:Y:S01]  /*bd20*/  MOV R69, R70 ;  /* 0x0000004600457202 */ /* 0x000fe20000000f00 */
[----:B------:R-:W0:Y:S02]  /*bd30*/  MUFU.EX2 R72, R72 ;  /* 0x0000004800487308 */ /* 0x000e240000000800 */
[----:B0-----:R-:W-:Y:S01]  /*bd40*/  FFMA.FTZ R64, R64, R72, R65 ;  /* 0x0000004840407223 */ /* 0x001fe20000010041 */
[----:B------:R-:W-:-:S07]  /*bd50*/  HFMA2 R65, -RZ, RZ, 0, 0 ;  /* 0x00000000ff417431 */ /* 0x000fce00000001ff */
.L_x_28717:
        /* <DEDUP_REMOVED lines=20> */
.L_x_28625:
[----:B------:R-:W-:Y:S01]  /*bea0*/  MOV R32, R31 ;  /* 0x0000001f00207202 */ /* 0x000fe20000000f00 */
[----:B------:R-:W-:Y:S01]  /*beb0*/  IMAD.MOV.U32 R70, RZ, RZ, R63 ;  /* 0x000000ffff467224 */ /* 0x000fe200078e003f */
[----:B------:R-:W-:Y:S01]  /*bec0*/  MOV R63, R62 ;  /* 0x0000003e003f7202 */ /* 0x000fe20000000f00 */
[----:B------:R-:W-:-:S07]  /*bed0*/  IMAD.MOV.U32 R31, RZ, RZ, R30 ;  /* 0x000000ffff1f7224 */ /* 0x000fce00078e001e */
.L_x_28626:
[----:B------:R-:W-:Y:S05]  /*bee0*/  BSYNC.RECONVERGENT B1 ;  /* 0x0000000000017941 */ /* 0x000fea0003800200 */
.L_x_28624:
        /* <DEDUP_REMOVED lines=11> */
.L_x_28628:
[----:B------:R-:W-:Y:S01]  /*bfa0*/  IMAD.MOV.U32 R73, RZ, RZ, R32 ;  /* 0x000000ffff497224 */ /* 0x000fe200078e0020 */
[----:B------:R-:W-:Y:S01]  /*bfb0*/  MOV R75, R70 ;  /* 0x00000046004b7202 */ /* 0x000fe20000000f00 */
[----:B------:R-:W-:Y:S02]  /*bfc0*/  IMAD.MOV.U32 R30, RZ, RZ, R29 ;  /* 0x000000ffff1e7224 */ /* 0x000fe400078e001d */
[----:B------:R-:W-:-:S07]  /*bfd0*/  IMAD.MOV.U32 R62, RZ, RZ, R61 ;  /* 0x000000ffff3e7224 */ /* 0x000fce00078e003d */
.L_x_28629:
[----:B------:R-:W-:Y:S05]  /*bfe0*/  BSYNC.RECONVERGENT B1 ;  /* 0x0000000000017941 */ /* 0x000fea0003800200 */
.L_x_28627:
        /* <DEDUP_REMOVED lines=11> */
.L_x_28631:
[----:B------:R-:W-:Y:S01]  /*c0a0*/  IMAD.MOV.U32 R32, RZ, RZ, R73 ;  /* 0x000000ffff207224 */ /* 0x000fe200078e0049 */
[----:B------:R-:W-:Y:S01]  /*c0b0*/  MOV R29, R28 ;  /* 0x0000001c001d7202 */ /* 0x000fe20000000f00 */
[----:B------:R-:W-:Y:S02]  /*c0c0*/  IMAD.MOV.U32 R70, RZ, RZ, R75 ;  /* 0x000000ffff467224 */ /* 0x000fe400078e004b */
[----:B------:R-:W-:-:S07]  /*c0d0*/  IMAD.MOV.U32 R61, RZ, RZ, R60 ;  /* 0x000000ffff3d7224 */ /* 0x000fce00078e003c */
.L_x_28632:
[----:B------:R-:W-:Y:S05]  /*c0e0*/  BSYNC.RECONVERGENT B1 ;  /* 0x0000000000017941 */ /* 0x000fea0003800200 */
.L_x_28630:
        /* <DEDUP_REMOVED lines=11> */
.L_x_28634:
[----:B------:R-:W-:Y:S01]  /*c1a0*/  MOV R73, R32 ;  /* 0x0000002000497202 */ /* 0x000fe20000000f00 */
[----:B------:R-:W-:Y:S01]  /*c1b0*/  IMAD.MOV.U32 R75, RZ, RZ, R70 ;  /* 0x000000ffff4b7224 */ /* 0x000fe200078e0046 */
[----:B------:R-:W-:Y:S01]  /*c1c0*/  MOV R60, R59 ;  /* 0x0000003b003c7202 */ /* 0x000fe20000000f00 */
[----:B------:R-:W-:-:S07]  /*c1d0*/  IMAD.MOV.U32 R28, RZ, RZ, R27 ;  /* 0x000000ffff1c7224 */ /* 0x000fce00078e001b */
.L_x_28635:
[----:B------:R-:W-:Y:S05]  /*c1e0*/  BSYNC.RECONVERGENT B1 ;  /* 0x0000000000017941 */ /* 0x000fea0003800200 */
.L_x_28633:
        /* <DEDUP_REMOVED lines=11> */
.L_x_28637:
[----:B------:R-:W-:Y:S01]  /*c2a0*/  IMAD.MOV.U32 R32, RZ, RZ, R73 ;  /* 0x000000ffff207224 */ /* 0x000fe200078e0049 */
[----:B------:R-:W-:Y:S01]  /*c2b0*/  MOV R70, R75 ;  /* 0x0000004b00467202 */ /* 0x000fe20000000f00 */
[----:B------:R-:W-:Y:S02]  /*c2c0*/  IMAD.MOV.U32 R27, RZ, RZ, R26 ;  /* 0x000000ffff1b7224 */ /* 0x000fe400078e001a */
[----:B------:R-:W-:-:S07]  /*c2d0*/  IMAD.MOV.U32 R59, RZ, RZ, R58 ;  /* 0x000000ffff3b7224 */ /* 0x000fce00078e003a */
.L_x_28638:
[----:B------:R-:W-:Y:S05]  /*c2e0*/  BSYNC.RECONVERGENT B1 ;  /* 0x0000000000017941 */ /* 0x000fea0003800200 */
.L_x_28636:
        /* <DEDUP_REMOVED lines=11> */
.L_x_28640:
[----:B------:R-:W-:Y:S01]  /*c3a0*/  IMAD.MOV.U32 R73, RZ, RZ, R32 ;  /* 0x000000ffff497224 */ /* 0x000fe200078e0020 */
[----:B------:R-:W-:Y:S01]  /*c3b0*/  MOV R26, R25 ;  /* 0x00000019001a7202 */ /* 0x000fe20000000f00 */
[----:B------:R-:W-:Y:S02]  /*c3c0*/  IMAD.MOV.U32 R75, RZ, RZ, R70 ;  /* 0x000000ffff4b7224 */ /* 0x000fe400078e0046 */
[----:B------:R-:W-:-:S07]  /*c3d0*/  IMAD.MOV.U32 R58, RZ, RZ, R57 ;  /* 0x000000ffff3a7224 */ /* 0x000fce00078e0039 */
.L_x_28641:
[----:B------:R-:W-:Y:S05]  /*c3e0*/  BSYNC.RECONVERGENT B1 ;  /* 0x0000000000017941 */ /* 0x000fea0003800200 */
.L_x_28639:
        /* <DEDUP_REMOVED lines=11> */
.L_x_28643:
[----:B------:R-:W-:Y:S01]  /*c4a0*/  MOV R32, R73 ;  /* 0x0000004900207202 */ /* 0x000fe20000000f00 */
[----:B------:R-:W-:Y:S01]  /*c4b0*/  IMAD.MOV.U32 R70, RZ, RZ, R75 ;  /* 0x000000ffff467224 */ /* 0x000fe200078e004b */
[----:B------:R-:W-:Y:S01]  /*c4c0*/  MOV R57, R56 ;  /* 0x0000003800397202 */ /* 0x000fe20000000f00 */
[----:B------:R-:W-:-:S07]  /*c4d0*/  IMAD.MOV.U32 R25, RZ, RZ, R24 ;  /* 0x000000ffff197224 */ /* 0x000fce00078e0018 */
.L_x_28644:
[----:B------:R-:W-:Y:S05]  /*c4e0*/  BSYNC.RECONVERGENT B1 ;  /* 0x0000000000017941 */ /* 0x000fea0003800200 */
.L_x_28642:
        /* <DEDUP_REMOVED lines=11> */
.L_x_28646:
[----:B------:R-:W-:Y:S01]  /*c5a0*/  IMAD.MOV.U32 R73, RZ, RZ, R32 ;  /* 0x000000ffff497224 */ /* 0x000fe200078e0020 */
[----:B------:R-:W-:Y:S01]  /*c5b0*/  MOV R75, R70 ;  /* 0x00000046004b7202 */ /* 0x000fe20000000f00 */
[----:B------:R-:W-:Y:S02]  /*c5c0*/  IMAD.MOV.U32 R24, RZ, RZ, R23 ;  /* 0x000000ffff187224 */ /* 0x000fe400078e0017 */
[----:B------:R-:W-:-:S07]  /*c5d0*/  IMAD.MOV.U32 R56, RZ, RZ, R55 ;  /* 0x000000ffff387224 */ /* 0x000fce00078e0037 */
.L_x_28647:
[----:B------:R-:W-:Y:S05]  /*c5e0*/  BSYNC.RECONVERGENT B1 ;  /* 0x0000000000017941 */ /* 0x000fea0003800200 */
.L_x_28645:
        /* <DEDUP_REMOVED lines=11> */
.L_x_28649:
[----:B------:R-:W-:Y:S01]  /*c6a0*/  IMAD.MOV.U32 R32, RZ, RZ, R73 ;  /* 0x000000ffff207224 */ /* 0x000fe200078e0049 */
[----:B------:R-:W-:Y:S01]  /*c6b0*/  MOV R23, R22 ;  /* 0x0000001600177202 */ /* 0x000fe20000000f00 */
[----:B------:R-:W-:Y:S02]  /*c6c0*/  IMAD.MOV.U32 R70, RZ, RZ, R75 ;  /* 0x000000ffff467224 */ /* 0x000fe400078e004b */
[----:B------:R-:W-:-:S07]  /*c6d0*/  IMAD.MOV.U32 R55, RZ, RZ, R54 ;  /* 0x000000ffff377224 */ /* 0x000fce00078e0036 */
.L_x_28650:
[----:B------:R-:W-:Y:S05]  /*c6e0*/  BSYNC.RECONVERGENT B1 ;  /* 0x0000000000017941 */ /* 0x000fea0003800200 */
.L_x_28648:
        /* <DEDUP_REMOVED lines=11> */
.L_x_28652:
[----:B------:R-:W-:Y:S01]  /*c7a0*/  MOV R73, R32 ;  /* 0x0000002000497202 */ /* 0x000fe20000000f00 */
[----:B------:R-:W-:Y:S01]  /*c7b0*/  IMAD.MOV.U32 R75, RZ, RZ, R70 ;  /* 0x000000ffff4b7224 */ /* 0x000fe200078e0046 */
[----:B------:R-:W-:Y:S01]  /*c7c0*/  MOV R54, R53 ;  /* 0x0000003500367202 */ /* 0x000fe20000000f00 */
[----:B------:R-:W-:-:S07]  /*c7d0*/  IMAD.MOV.U32 R22, RZ, RZ, R21 ;  /* 0x000000ffff167224 */ /* 0x000fce00078e0015 */
.L_x_28653:
[----:B------:R-:W-:Y:S05]  /*c7e0*/  BSYNC.RECONVERGENT B1 ;  /* 0x0000000000017941 */ /* 0x000fea0003800200 */
.L_x_28651:
        /* <DEDUP_REMOVED lines=11> */
.L_x_28655:
[----:B------:R-:W-:Y:S01]  /*c8a0*/  IMAD.MOV.U32 R32, RZ, RZ, R73 ;  /* 0x000000ffff207224 */ /* 0x000fe200078e0049 */
[----:B------:R-:W-:Y:S01]  /*c8b0*/  MOV R70, R75 ;  /* 0x0000004b00467202 */ /* 0x000fe20000000f00 */
[----:B------:R-:W-:Y:S02]  /*c8c0*/  IMAD.MOV.U32 R21, RZ, RZ, R20 ;  /* 0x000000ffff157224 */ /* 0x000fe400078e0014 */
[----:B------:R-:W-:-:S07]  /*c8d0*/  IMAD.MOV.U32 R53, RZ, RZ, R52 ;  /* 0x000000ffff357224 */ /* 0x000fce00078e0034 */
.L_x_28656:
[----:B------:R-:W-:Y:S05]  /*c8e0*/  BSYNC.RECONVERGENT B1 ;  /* 0x0000000000017941 */ /* 0x000fea0003800200 */
.L_x_28654:
        /* <DEDUP_REMOVED lines=11> */
.L_x_28658:
[----:B------:R-:W-:Y:S01]  /*c9a0*/  IMAD.MOV.U32 R73, RZ, RZ, R32 ;  /* 0x000000ffff497224 */ /* 0x000fe200078e0020 */
[----:B------:R-:W-:Y:S01]  /*c9b0*/  MOV R20, R19 ;  /* 0x0000001300147202 */ /* 0x000fe20000000f00 */
[----:B------:R-:W-:Y:S02]  /*c9c0*/  IMAD.MOV.U32 R75, RZ, RZ, R70 ;  /* 0x000000ffff4b7224 */ /* 0x000fe400078e0046 */
[----:B------:R-:W-:-:S07]  /*c9d0*/  IMAD.MOV.U32 R52, RZ, RZ, R51 ;  /* 0x000000ffff347224 */ /* 0x000fce00078e0033 */
.L_x_28659:
[----:B------:R-:W-:Y:S05]  /*c9e0*/  BSYNC.RECONVERGENT B1 ;  /* 0x0000000000017941 */ /* 0x000fea0003800200 */
.L_x_28657:
        /* <DEDUP_REMOVED lines=11> */
.L_x_28661:
[----:B------:R-:W-:Y:S01]  /*caa0*/  MOV R32, R73 ;  /* 0x0000004900207202 */ /* 0x000fe20000000f00 */
[----:B------:R-:W-:Y:S01]  /*cab0*/  IMAD.MOV.U32 R70, RZ, RZ, R75 ;  /* 0x000000ffff467224 */ /* 0x000fe200078e004b */
[----:B------:R-:W-:Y:S01]  /*cac0*/  MOV R51, R50 ;  /* 0x0000003200337202 */ /* 0x000fe20000000f00 */
[----:B------:R-:W-:-:S07]  /*cad0*/  IMAD.MOV.U32 R19, RZ, RZ, R18 ;  /* 0x000000ffff137224 */ /* 0x000fce00078e0012 */
.L_x_28662:
[----:B------:R-:W-:Y:S05]  /*cae0*/  BSYNC.RECONVERGENT B1 ;  /* 0x0000000000017941 */ /* 0x000fea0003800200 */
.L_x_28660:
        /* <DEDUP_REMOVED lines=11> */
.L_x_28664:
[----:B------:R-:W-:Y:S01]  /*cba0*/  IMAD.MOV.U32 R73, RZ, RZ, R32 ;  /* 0x000000ffff497224 */ /* 0x000fe200078e0020 */
[----:B------:R-:W-:Y:S01]  /*cbb0*/  MOV R75, R70 ;  /* 0x00000046004b7202 */ /* 0x000fe20000000f00 */
[----:B------:R-:W-:Y:S02]  /*cbc0*/  IMAD.MOV.U32 R18, RZ, RZ, R17 ;  /* 0x000000ffff127224 */ /* 0x000fe400078e0011 */
[----:B------:R-:W-:-:S07]  /*cbd0*/  IMAD.MOV.U32 R50, RZ, RZ, R49 ;  /* 0x000000ffff327224 */ /* 0x000fce00078e0031 */
.L_x_28665:
[----:B------:R-:W-:Y:S05]  /*cbe0*/  BSYNC.RECONVERGENT B1 ;  /* 0x0000000000017941 */ /* 0x000fea0003800200 */
.L_x_28663:
        /* <DEDUP_REMOVED lines=11> */
.L_x_28667:
[----:B------:R-:W-:Y:S01]  /*cca0*/  IMAD.MOV.U32 R32, RZ, RZ, R73 ;  /* 0x000000ffff207224 */ /* 0x000fe200078e0049 */
[----:B------:R-:W-:Y:S01]  /*ccb0*/  MOV R17, R16 ;  /* 0x0000001000117202 */ /* 0x000fe20000000f00 */
[----:B------:R-:W-:Y:S02]  /*ccc0*/  IMAD.MOV.U32 R70, RZ, RZ, R75 ;  /* 0x000000ffff467224 */ /* 0x000fe400078e004b */
[----:B------:R-:W-:-:S07]  /*ccd0*/  IMAD.MOV.U32 R49, RZ, RZ, R48 ;  /* 0x000000ffff317224 */ /* 0x000fce00078e0030 */
.L_x_28668:
[----:B------:R-:W-:Y:S05]  /*cce0*/  BSYNC.RECONVERGENT B1 ;  /* 0x0000000000017941 */ /* 0x000fea0003800200 */
.L_x_28666:
        /* <DEDUP_REMOVED lines=11> */
.L_x_28670:
[----:B------:R-:W-:Y:S01]  /*cda0*/  MOV R73, R32 ;  /* 0x0000002000497202 */ /* 0x000fe20000000f00 */
[----:B------:R-:W-:Y:S01]  /*cdb0*/  IMAD.MOV.U32 R75, RZ, RZ, R70 ;  /* 0x000000ffff4b7224 */ /* 0x000fe200078e0046 */
[----:B------:R-:W-:Y:S01]  /*cdc0*/  MOV R48, R47 ;  /* 0x0000002f00307202 */ /* 0x000fe20000000f00 */
[----:B------:R-:W-:-:S07]  /*cdd0*/  IMAD.MOV.U32 R16, RZ, RZ, R15 ;  /* 0x000000ffff107224 */ /* 0x000fce00078e000f */
.L_x_28671:
[----:B------:R-:W-:Y:S05]  /*cde0*/  BSYNC.RECONVERGENT B1 ;  /* 0x0000000000017941 */ /* 0x000fea0003800200 */
.L_x_28669:
        /* <DEDUP_REMOVED lines=11> */
.L_x_28673:
[----:B------:R-:W-:Y:S01]  /*cea0*/  IMAD.MOV.U32 R32, RZ, RZ, R73 ;  /* 0x000000ffff207224 */ /* 0x000fe200078e0049 */
[----:B------:R-:W-:Y:S01]  /*ceb0*/  MOV R70, R75 ;  /* 0x0000004b00467202 */ /* 0x000fe20000000f00 */
[----:B------:R-:W-:Y:S02]  /*cec0*/  IMAD.MOV.U32 R15, RZ, RZ, R14 ;  /* 0x000000ffff0f7224 */ /* 0x000fe400078e000e */
[----:B------:R-:W-:-:S07]  /*ced0*/  IMAD.MOV.U32 R47, RZ, RZ, R46 ;  /* 0x000000ffff2f7224 */ /* 0x000fce00078e002e */
.L_x_28674:
[----:B------:R-:W-:Y:S05]  /*cee0*/  BSYNC.RECONVERGENT B1 ;  /* 0x0000000000017941 */ /* 0x000fea0003800200 */
.L_x_28672:
        /* <DEDUP_REMOVED lines=11> */
.L_x_28676:
[----:B------:R-:W-:Y:S01]  /*cfa0*/  IMAD.MOV.U32 R73, RZ, RZ, R32 ;  /* 0x000000ffff497224 */ /* 0x000fe200078e0020 */
[----:B------:R-:W-:Y:S01]  /*cfb0*/  MOV R14, R13 ;  /* 0x0000000d000e7202 */ /* 0x000fe20000000f00 */
[----:B------:R-:W-:Y:S02]  /*cfc0*/  IMAD.MOV.U32 R75, RZ, RZ, R70 ;  /* 0x000000ffff4b7224 */ /* 0x000fe400078e0046 */
[----:B------:R-:W-:-:S07]  /*cfd0*/  IMAD.MOV.U32 R46, RZ, RZ, R45 ;  /* 0x000000ffff2e7224 */ /* 0x000fce00078e002d */
.L_x_28677:
[----:B------:R-:W-:Y:S05]  /*cfe0*/  BSYNC.RECONVERGENT B1 ;  /* 0x0000000000017941 */ /* 0x000fea0003800200 */
.L_x_28675:
        /* <DEDUP_REMOVED lines=11> */
.L_x_28679:
[----:B------:R-:W-:Y:S01]  /*d0a0*/  MOV R32, R73 ;  /* 0x0000004900207202 */ /* 0x000fe20000000f00 */
[----:B------:R-:W-:Y:S01]  /*d0b0*/  IMAD.MOV.U32 R70, RZ, RZ, R75 ;  /* 0x000000ffff467224 */ /* 0x000fe200078e004b */
[----:B------:R-:W-:Y:S01]  /*d0c0*/  MOV R45, R44 ;  /* 0x0000002c002d7202 */ /* 0x000fe20000000f00 */
[----:B------:R-:W-:-:S07]  /*d0d0*/  IMAD.MOV.U32 R13, RZ, RZ, R12 ;  /* 0x000000ffff0d7224 */ /* 0x000fce00078e000c */
.L_x_28680:
[----:B------:R-:W-:Y:S05]  /*d0e0*/  BSYNC.RECONVERGENT B1 ;  /* 0x0000000000017941 */ /* 0x000fea0003800200 */
.L_x_28678:
        /* <DEDUP_REMOVED lines=11> */
.L_x_28682:
[----:B------:R-:W-:Y:S01]  /*d1a0*/  IMAD.MOV.U32 R73, RZ, RZ, R32 ;  /* 0x000000ffff497224 */ /* 0x000fe200078e0020 */
[----:B------:R-:W-:Y:S01]  /*d1b0*/  MOV R75, R70 ;  /* 0x00000046004b7202 */ /* 0x000fe20000000f00 */
[----:B------:R-:W-:Y:S02]  /*d1c0*/  IMAD.MOV.U32 R12, RZ, RZ, R11 ;  /* 0x000000ffff0c7224 */ /* 0x000fe400078e000b */
[----:B------:R-:W-:-:S07]  /*d1d0*/  IMAD.MOV.U32 R44, RZ, RZ, R43 ;  /* 0x000000ffff2c7224 */ /* 0x000fce00078e002b */
.L_x_28683:
[----:B------:R-:W-:Y:S05]  /*d1e0*/  BSYNC.RECONVERGENT B1 ;  /* 0x0000000000017941 */ /* 0x000fea0003800200 */
.L_x_28681:
        /* <DEDUP_REMOVED lines=11> */
.L_x_28685:
[----:B------:R-:W-:Y:S01]  /*d2a0*/  IMAD.MOV.U32 R32, RZ, RZ, R73 ;  /* 0x000000ffff207224 */ /* 0x000fe200078e0049 */
[----:B------:R-:W-:Y:S01]  /*d2b0*/  MOV R11, R10 ;  /* 0x0000000a000b7202 */ /* 0x000fe20000000f00 */
[----:B------:R-:W-:Y:S02]  /*d2c0*/  IMAD.MOV.U32 R70, RZ, RZ, R75 ;  /* 0x000000ffff467224 */ /* 0x000fe400078e004b */
[----:B------:R-:W-:-:S07]  /*d2d0*/  IMAD.MOV.U32 R43, RZ, RZ, R42 ;  /* 0x000000ffff2b7224 */ /* 0x000fce00078e002a */
.L_x_28686:
[----:B------:R-:W-:Y:S05]  /*d2e0*/  BSYNC.RECONVERGENT B1 ;  /* 0x0000000000017941 */ /* 0x000fea0003800200 */
.L_x_28684:
        /* <DEDUP_REMOVED lines=11> */
.L_x_28688:
[----:B------:R-:W-:Y:S01]  /*d3a0*/  MOV R73, R32 ;  /* 0x0000002000497202 */ /* 0x000fe20000000f00 */
[----:B------:R-:W-:Y:S01]  /*d3b0*/  IMAD.MOV.U32 R75, RZ, RZ, R70 ;  /* 0x000000ffff4b7224 */ /* 0x000fe200078e0046 */
[----:B------:R-:W-:Y:S01]  /*d3c0*/  MOV R42, R41 ;  /* 0x00000029002a7202 */ /* 0x000fe20000000f00 */
[----:B------:R-:W-:-:S07]  /*d3d0*/  IMAD.MOV.U32 R10, RZ, RZ, R9 ;  /* 0x000000ffff0a7224 */ /* 0x000fce00078e0009 */
.L_x_28689:
[----:B------:R-:W-:Y:S05]  /*d3e0*/  BSYNC.RECONVERGENT B1 ;  /* 0x0000000000017941 */ /* 0x000fea0003800200 */
.L_x_28687:
        /* <DEDUP_REMOVED lines=11> */
.L_x_28691:
[----:B------:R-:W-:Y:S01]  /*d4a0*/  IMAD.MOV.U32 R32, RZ, RZ, R73 ;  /* 0x000000ffff207224 */ /* 0x000fe200078e0049 */
[----:B------:R-:W-:Y:S01]  /*d4b0*/  MOV R70, R75 ;  /* 0x0000004b00467202 */ /* 0x000fe20000000f00 */
[----:B------:R-:W-:Y:S02]  /*d4c0*/  IMAD.MOV.U32 R9, RZ, RZ, R8 ;  /* 0x000000ffff097224 */ /* 0x000fe400078e0008 */
[----:B------:R-:W-:-:S07]  /*d4d0*/  IMAD.MOV.U32 R41, RZ, RZ, R40 ;  /* 0x000000ffff297224 */ /* 0x000fce00078e0028 */
.L_x_28692:
[----:B------:R-:W-:Y:S05]  /*d4e0*/  BSYNC.RECONVERGENT B1 ;  /* 0x0000000000017941 */ /* 0x000fea0003800200 */
.L_x_28690:
        /* <DEDUP_REMOVED lines=11> */
.L_x_28694:
[----:B------:R-:W-:Y:S01]  /*d5a0*/  IMAD.MOV.U32 R73, RZ, RZ, R32 ;  /* 0x000000ffff497224 */ /* 0x000fe200078e0020 */
[----:B------:R-:W-:Y:S01]  /*d5b0*/  MOV R8, R7 ;  /* 0x0000000700087202 */ /* 0x000fe20000000f00 */
[----:B------:R-:W-:Y:S02]  /*d5c0*/  IMAD.MOV.U32 R75, RZ, RZ, R70 ;  /* 0x000000ffff4b7224 */ /* 0x000fe400078e0046 */
[----:B------:R-:W-:-:S07]  /*d5d0*/  IMAD.MOV.U32 R40, RZ, RZ, R39 ;  /* 0x000000ffff287224 */ /* 0x000fce00078e0027 */
.L_x_28695:
[----:B------:R-:W-:Y:S05]  /*d5e0*/  BSYNC.RECONVERGENT B1 ;  /* 0x0000000000017941 */ /* 0x000fea0003800200 */
.L_x_28693:
        /* <DEDUP_REMOVED lines=11> */
.L_x_28697:
[----:B------:R-:W-:Y:S01]  /*d6a0*/  MOV R32, R73 ;  /* 0x0000004900207202 */ /* 0x000fe20000000f00 */
[----:B------:R-:W-:Y:S01]  /*d6b0*/  IMAD.MOV.U32 R70, RZ, RZ, R75 ;  /* 0x000000ffff467224 */ /* 0x000fe200078e004b */
[----:B------:R-:W-:Y:S01]  /*d6c0*/  MOV R39, R38 ;  /* 0x0000002600277202 */ /* 0x000fe20000000f00 */
[----:B------:R-:W-:-:S07]  /*d6d0*/  IMAD.MOV.U32 R7, RZ, RZ, R6 ;  /* 0x000000ffff077224 */ /* 0x000fce00078e0006 */
.L_x_28698:
[----:B------:R-:W-:Y:S05]  /*d6e0*/  BSYNC.RECONVERGENT B1 ;  /* 0x0000000000017941 */ /* 0x000fea0003800200 */
.L_x_28696:
        /* <DEDUP_REMOVED lines=11> */
.L_x_28700:
[----:B------:R-:W-:Y:S01]  /*d7a0*/  IMAD.MOV.U32 R73, RZ, RZ, R32 ;  /* 0x000000ffff497224 */ /* 0x000fe200078e0020 */
[----:B------:R-:W-:Y:S01]  /*d7b0*/  MOV R75, R70 ;  /* 0x00000046004b7202 */ /* 0x000fe20000000f00 */
[----:B------:R-:W-:Y:S02]  /*d7c0*/  IMAD.MOV.U32 R6, RZ, RZ, R5 ;  /* 0x000000ffff067224 */ /* 0x000fe400078e0005 */
[----:B------:R-:W-:-:S07]  /*d7d0*/  IMAD.MOV.U32 R38, RZ, RZ, R37 ;  /* 0x000000ffff267224 */ /* 0x000fce00078e0025 */
.L_x_28701:
[----:B------:R-:W-:Y:S05]  /*d7e0*/  BSYNC.RECONVERGENT B1 ;  /* 0x0000000000017941 */ /* 0x000fea0003800200 */
.L_x_28699:
        /* <DEDUP_REMOVED lines=11> */
.L_x_28703:
[----:B------:R-:W-:Y:S01]  /*d8a0*/  IMAD.MOV.U32 R32, RZ, RZ, R73 ;  /* 0x000000ffff207224 */ /* 0x000fe200078e0049 */
[----:B------:R-:W-:Y:S01]  /*d8b0*/  MOV R5, R4 ;  /* 0x0000000400057202 */ /* 0x000fe20000000f00 */
[----:B------:R-:W-:Y:S02]  /*d8c0*/  IMAD.MOV.U32 R70, RZ, RZ, R75 ;  /* 0x000000ffff467224 */ /* 0x000fe400078e004b */
[----:B------:R-:W-:-:S07]  /*d8d0*/  IMAD.MOV.U32 R37, RZ, RZ, R36 ;  /* 0x000000ffff257224 */ /* 0x000fce00078e0024 */
.L_x_28704:
[----:B------:R-:W-:Y:S05]  /*d8e0*/  BSYNC.RECONVERGENT B1 ;  /* 0x0000000000017941 */ /* 0x000fea0003800200 */
.L_x_28702:
        /* <DEDUP_REMOVED lines=11> */
.L_x_28706:
[----:B------:R-:W-:Y:S01]  /*d9a0*/  MOV R73, R32 ;  /* 0x0000002000497202 */ /* 0x000fe20000000f00 */
[----:B------:R-:W-:Y:S01]  /*d9b0*/  IMAD.MOV.U32 R75, RZ, RZ, R70 ;  /* 0x000000ffff4b7224 */ /* 0x000fe200078e0046 */
[----:B------:R-:W-:Y:S01]  /*d9c0*/  MOV R36, R35 ;  /* 0x0000002300247202 */ /* 0x000fe20000000f00 */
[----:B------:R-:W-:-:S07]  /*d9d0*/  IMAD.MOV.U32 R4, RZ, RZ, R3 ;  /* 0x000000ffff047224 */ /* 0x000fce00078e0003 */
.L_x_28707:
[----:B------:R-:W-:Y:S05]  /*d9e0*/  BSYNC.RECONVERGENT B1 ;  /* 0x0000000000017941 */ /* 0x000fea0003800200 */
.L_x_28705:
        /* <DEDUP_REMOVED lines=11> */
.L_x_28709:
[----:B------:R-:W-:Y:S01]  /*daa0*/  IMAD.MOV.U32 R32, RZ, RZ, R73 ;  /* 0x000000ffff207224 */ /* 0x000fe200078e0049 */
[----:B------:R-:W-:Y:S01]  /*dab0*/  MOV R70, R75 ;  /* 0x0000004b00467202 */ /* 0x000fe20000000f00 */
[----:B------:R-:W-:Y:S02]  /*dac0*/  IMAD.MOV.U32 R3, RZ, RZ, R2 ;  /* 0x000000ffff037224 */ /* 0x000fe400078e0002 */
[----:B------:R-:W-:-:S07]  /*dad0*/  IMAD.MOV.U32 R35, RZ, RZ, R34 ;  /* 0x000000ffff237224 */ /* 0x000fce00078e0022 */
.L_x_28710:
[----:B------:R-:W-:Y:S05]  /*dae0*/  BSYNC.RECONVERGENT B1 ;  /* 0x0000000000017941 */ /* 0x000fea0003800200 */
.L_x_28708:
        /* <DEDUP_REMOVED lines=11> */
.L_x_28712:
[----:B------:R-:W-:Y:S01]  /*dba0*/  IMAD.MOV.U32 R72, RZ, RZ, R32 ;  /* 0x000000ffff487224 */ /* 0x000fe200078e0020 */
[----:B------:R-:W-:Y:S01]  /*dbb0*/  MOV R73, R70 ;  /* 0x0000004600497202 */ /* 0x000fe20000000f00 */
[----:B------:R-:W-:Y:S02]  /*dbc0*/  IMAD.MOV.U32 R2, RZ, RZ, R71 ;  /* 0x000000ffff027224 */ /* 0x000fe400078e0047 */
[----:B------:R-:W-:-:S07]  /*dbd0*/  IMAD.MOV.U32 R34, RZ, RZ, R33 ;  /* 0x000000ffff227224 */ /* 0x000fce00078e0021 */
.L_x_28713:
[----:B------:R-:W-:Y:S05]  /*dbe0*/  BSYNC.RECONVERGENT B1 ;  /* 0x0000000000017941 */ /* 0x000fea0003800200 */
.L_x_28711:
        /* <DEDUP_REMOVED lines=11> */
.L_x_28715:
[----:B------:R-:W-:Y:S01]  /*dca0*/  MOV R71, R69 ;  /* 0x0000004500477202 */ /* 0x000fe20000000f00 */
[----:B------:R-:W-:Y:S01]  /*dcb0*/  IMAD.MOV.U32 R33, RZ, RZ, R68 ;  /* 0x000000ffff217224 */ /* 0x000fe200078e0044 */
[----:B------:R-:W-:Y:S01]  /*dcc0*/  MOV R69, R72 ;  /* 0x0000004800457202 */ /* 0x000fe20000000f00 */
[----:B------:R-:W-:Y:S02]  /*dcd0*/  IMAD.MOV.U32 R70, RZ, RZ, R72 ;  /* 0x000000ffff467224 */ /* 0x000fe400078e0048 */
[--C-:B------:R-:W-:Y:S02]  /*dce0*/  IMAD.MOV.U32 R32, RZ, RZ, R73.reuse ;  /* 0x000000ffff207224 */ /* 0x100fe400078e0049 */
[----:B------:R-:W-:-:S07]  /*dcf0*/  IMAD.MOV.U32 R68, RZ, RZ, R73 ;  /* 0x000000ffff447224 */ /* 0x000fce00078e0049 */
.L_x_28716:
[----:B------:R-:W-:Y:S05]  /*dd00*/  BSYNC.RECONVERGENT B1 ;  /* 0x0000000000017941 */ /* 0x000fea0003800200 */
.L_x_28714:
[----:B------:R-:W-:Y:S01]  /*dd10*/  IADD3 R67, PT, PT, R67, 0x4, RZ ;  /* 0x0000000443437810 */ /* 0x000fe20007ffe0ff */
[----:B------:R-:W-:Y:S06]  /*dd20*/  @P1 BRA `(.L_x_28717) ;  /* 0xffffffe0000c1947 */ /* 0x000fec000383ffff */
.L_x_28623:
[----:B------:R-:W-:Y:S05]  /*dd30*/  BSYNC.RECONVERGENT B0 ;  /* 0x0000000000007941 */ /* 0x000fea0003800200 */
.L_x_28622:
[----:B------:R-:W1:Y:S01]  /*dd40*/  S2R R65, SR_TID.X ;  /* 0x0000000000417919 */ /* 0x000e620000002100 */
[----:B------:R-:W-:Y:S01]  /*dd50*/  BAR.SYNC.DEFER_BLOCKING 0x0 ;  /* 0x0000000000007b1d */ /* 0x000fe20000010000 */
[----:B-1----:R-:W-:-:S13]  /*dd60*/  ISETP.NE.AND P0, PT, R65, RZ, PT ;  /* 0x000000ff4100720c */ /* 0x002fda0003f05270 */
[----:B------:R-:W-:Y:S05]  /*dd70*/  @P0 EXIT ;  /* 0x000000000000094d */ /* 0x000fea0003800000 */
[----:B------:R-:W1:Y:S08]  /*dd80*/  LDC R65, c[0x0][0x3a0] ;  /* 0x0000e800ff417b82 */ /* 0x000e700000000800 */
[----:B0-----:R-:W0:Y:S08]  /*dd90*/  LDC.64 R68, c[0x0][0x388] ;  /* 0x0000e200ff447b82 */ /* 0x001e300000000a00 */
[----:B------:R-:W2:Y:S01]  /*dda0*/  LDC.64 R72, c[0x0][0x390] ;  /* 0x0000e400ff487b82 */ /* 0x000ea20000000a00 */
[----:B-1----:R-:W-:Y:S01]  /*ddb0*/  ISETP.GE.AND P0, PT, R65, 0x1, PT ;  /* 0x000000014100780c */ /* 0x002fe20003f06270 */
[----:B0-----:R-:W-:-:S12]  /*ddc0*/  IMAD.WIDE.U32 R68, R66, 0x4, R68 ;  /* 0x0000000442447825 */ /* 0x001fd800078e0044 */
[----:B------:R-:W3:Y:S01]  /*ddd0*/  @P0 LDG.E.CONSTANT R74, desc[UR6][R68.64] ;  /* 0x00000006444a0981 */ /* 0x000ee2000c1e9900 */
[----:B------:R-:W-:-:S03]  /*dde0*/  IMAD R67, R66, R65, RZ ;  /* 0x0000004142437224 */ /* 0x000fc600078e02ff */
[----:B------:R-:W4:Y:S01]  /*ddf0*/  @P0 LDG.E.CONSTANT R66, desc[UR6][R68.64] ;  /* 0x0000000644420981 */ /* 0x000f22000c1e9900 */
[----:B------:R-:W0:Y:S01]  /*de00*/  MUFU.LG2 R64, R64 ;  /* 0x0000004000407308 */ /* 0x000e220000000c00 */
[----:B------:R-:W-:Y:S01]  /*de10*/  FADD.FTZ R75, -R0, R32 ;  /* 0x00000020004b7221 */ /* 0x000fe20000010100 */
[----:B------:R-:W-:Y:S01]  /*de20*/  ISETP.GE.AND P1, PT, R65, 0x2, PT ;  /* 0x000000024100780c */ /* 0x000fe20003f26270 */
[----:B------:R-:W-:Y:S01]  /*de30*/  IMAD.SHL.U32 R67, R67, 0x2, RZ ;  /* 0x0000000243437824 */ /* 0x000fe200078e00ff */
[----:B------:R-:W-:-:S03]  /*de40*/  ISETP.GE.AND P3, PT, R65, 0x3, PT ;  /* 0x000000034100780c */ /* 0x000fc60003f66270 */
[----:B--2---:R-:W-:-:S04]  /*de50*/  IMAD.WIDE R72, R67, 0x4, R72 ;  /* 0x0000000443487825 */ /* 0x004fc800078e0248 */
[----:B------:R-:W-:Y:S01]  /*de60*/  FADD.FTZ R33, -R0, R33 ;  /* 0x0000002100217221 */ /* 0x000fe20000010100 */
[C---:B------:R-:W-:Y:S02]  /*de70*/  ISETP.GE.AND P6, PT, R65.reuse, 0x4, PT ;  /* 0x000000044100780c */ /* 0x040fe40003fc6270 */
[----:B------:R-:W-:Y:S01]  /*de80*/  ISETP.GE.AND P4, PT, R65, 0x5, PT ;  /* 0x000000054100780c */ /* 0x000fe20003f86270 */
[----:B------:R1:W-:Y:S04]  /*de90*/  @P0 STG.E desc[UR6][R72.64], R70 ;  /* 0x0000004648000986 */ /* 0x0003e8000c101906 */
[----:B------:R-:W2:Y:S01]  /*dea0*/  @P1 LDG.E.CONSTANT R76, desc[UR6][R68.64] ;  /* 0x00000006444c1981 */ /* 0x000ea2000c1e9900 */
[----:B0-----:R-:W-:-:S03]  /*deb0*/  @P0 FFMA.FTZ R75, R64, -0.69314718246459960938, R75 ;  /* 0xbf317218404b0823 */ /* 0x001fc6000001004b */
[----:B------:R-:W5:Y:S01]  /*dec0*/  @P3 LDG.E.CONSTANT R32, desc[UR6][R68.64] ;  /* 0x0000000644203981 */ /* 0x000f62000c1e9900 */
[----:B------:R-:W-:Y:S01]  /*ded0*/  @P0 FFMA.FTZ R33, R64, -0.69314718246459960938, R33 ;  /* 0xbf31721840210823 */ /* 0x000fe20000010021 */
[----:B---3--:R-:W-:Y:S02]  /*dee0*/  @P0 FADD.FTZ R77, R74, R75 ;  /* 0x0000004b4a4d0221 */ /* 0x008fe40000010000 */
[----:B------:R-:W0:Y:S01]  /*def0*/  LDC.64 R74, c[0x0][0x398] ;  /* 0x0000e600ff4a7b82 */ /* 0x000e220000000a00 */
[----:B----4-:R-:W-:Y:S02]  /*df00*/  @P0 FADD.FTZ R66, R66, R33 ;  /* 0x0000002142420221 */ /* 0x010fe40000010000 */
[----:B------:R-:W3:Y:S01]  /*df10*/  @P3 LDG.E.CONSTANT R33, desc[UR6][R68.64] ;  /* 0x0000000644213981 */ /* 0x000ee2000c1e9900 */
[----:B0-----:R-:W-:-:S03]  /*df20*/  IMAD.WIDE R74, R67, 0x4, R74 ;  /* 0x00000004434a7825 */ /* 0x001fc600078e024a */
[----:B------:R-:W4:Y:S01]  /*df30*/  @P1 LDG.E.CONSTANT R67, desc[UR6][R68.64] ;  /* 0x0000000644431981 */ /* 0x000f22000c1e9900 */
[----:B------:R-:W-:-:S03]  /*df40*/  FADD.FTZ R35, -R0, R35 ;  /* 0x0000002300237221 */ /* 0x000fc60000010100 */
[----:B------:R0:W-:Y:S01]  /*df50*/  @P0 STG.E desc[UR6][R74.64], R77 ;  /* 0x0000004d4a000986 */ /* 0x0001e2000c101906 */
[----:B------:R-:W-:Y:S01]  /*df60*/  ISETP.GE.AND P5, PT, R65, 0x6, PT ;  /* 0x000000064100780c */ /* 0x000fe20003fa6270 */
[----:B-1----:R-:W-:Y:S02]  /*df70*/  @P1 FFMA.FTZ R70, R64, -0.69314718246459960938, R35 ;  /* 0xbf31721840461823 */ /* 0x002fe40000010023 */
[----:B------:R1:W-:Y:S04]  /*df80*/  @P0 STG.E desc[UR6][R72.64+0x4], R71 ;  /* 0x0000044748000986 */ /* 0x0003e8000c101906 */
[----:B------:R-:W3:Y:S01]  /*df90*/  @P4 LDG.E.CONSTANT R35, desc[UR6][R68.64] ;  /* 0x0000000644234981 */ /* 0x000ee2000c1e9900 */
[----:B0-----:R-:W-:-:S03]  /*dfa0*/  FADD.FTZ R77, -R0, R34 ;  /* 0x00000022004d7221 */ /* 0x001fc60000010100 */
[----:B------:R-:W3:Y:S01]  /*dfb0*/  @P6 LDG.E.CONSTANT R34, desc[UR6][R68.64] ;  /* 0x0000000644226981 */ /* 0x000ee2000c1e9900 */
[----:B-1----:R-:W-:-:S03]  /*dfc0*/  @P1 FFMA.FTZ R71, R64, -0.69314718246459960938, R77 ;  /* 0xbf31721840471823 */ /* 0x002fc6000001004d */
[----:B------:R0:W-:Y:S01]  /*dfd0*/  @P0 STG.E desc[UR6][R74.64+0x4], R66 ;  /* 0x000004424a000986 */ /* 0x0001e2000c101906 */
[----:B--2---:R-:W-:Y:S01]  /*dfe0*/  @P1 FADD.FTZ R71, R76, R71 ;  /* 0x000000474c471221 */ /* 0x004fe20000010000 */
[----:B------:R-:W-:Y:S02]  /*dff0*/  ISETP.GE.AND P0, PT, R65, 0x7, PT ;  /* 0x000000074100780c */ /* 0x000fe40003f06270 */
[----:B------:R1:W-:Y:S01]  /*e000*/  @P1 STG.E desc[UR6][R72.64+0x8], R2 ;  /* 0x0000080248001986 */ /* 0x0003e2000c101906 */
[----:B------:R-:W-:-:S03]  /*e010*/  FADD.FTZ R36, -R0, R36 ;  /* 0x0000002400247221 */ /* 0x000fc60000010100 */
[----:B------:R2:W-:Y:S04]  /*e020*/  @P1 STG.E desc[UR6][R74.64+0x8], R71 ;  /* 0x000008474a001986 */ /* 0x0005e8000c101906 */
[----:B0-----:R-:W3:Y:S04]  /*e030*/  @P6 LDG.E.CONSTANT R66, desc[UR6][R68.64] ;  /* 0x0000000644426981 */ /* 0x001ee8000c1e9900 */
[----:B------:R0:W-:Y:S04]  /*e040*/  @P1 STG.E desc[UR6][R72.64+0xc], R3 ;  /* 0x00000c0348001986 */ /* 0x0001e8000c101906 */
[----:B-1----:R-:W3:Y:S01]  /*e050*/  @P5 LDG.E.CONSTANT R2, desc[UR6][R68.64] ;  /* 0x0000000644025981 */ /* 0x002ee2000c1e9900 */
[----:B--2---:R-:W-:-:S03]  /*e060*/  @P3 FFMA.FTZ R71, R64, -0.69314718246459960938, R36 ;  /* 0xbf31721840473823 */ /* 0x004fc60000010024 */
[----:B0-----:R-:W2:Y:S01]  /*e070*/  @P5 LDG.E.CONSTANT R3, desc[UR6][R68.64] ;  /* 0x0000000644035981 */ /* 0x001ea2000c1e9900 */
[----:B------:R-:W-:Y:S01]  /*e080*/  ISETP.GE.AND P2, PT, R65, 0x9, PT ;  /* 0x000000094100780c */ /* 0x000fe20003f46270 */
[----:B-----5:R-:W-:Y:S02]  /*e090*/  @P3 FADD.FTZ R71, R32, R71 ;  /* 0x0000004720473221 */ /* 0x020fe40000010000 */
[----:B------:R-:W5:Y:S01]  /*e0a0*/  @P0 LDG.E.CONSTANT R32, desc[UR6][R68.64] ;  /* 0x0000000644200981 */ /* 0x000f62000c1e9900 */
[----:B----4-:R-:W-:-:S03]  /*e0b0*/  @P1 FADD.FTZ R77, R67, R70 ;  /* 0x00000046434d1221 */ /* 0x010fc60000010000 */
[----:B------:R-:W4:Y:S04]  /*e0c0*/  @P4 LDG.E.CONSTANT R67, desc[UR6][R68.64] ;  /* 0x0000000644434981 */ /* 0x000f28000c1e9900 */
[----:B------:R3:W-:Y:S01]  /*e0d0*/  @P1 STG.E desc[UR6][R74.64+0xc], R77 ;  /* 0x00000c4d4a001986 */ /* 0x0007e2000c101906 */
[----:B------:R-:W-:Y:S01]  /*e0e0*/  ISETP.GE.AND P1, PT, R65, 0x8, PT ;  /* 0x000000084100780c */ /* 0x000fe20003f26270 */
[----:B------:R-:W-:Y:S02]  /*e0f0*/  FADD.FTZ R70, -R0, R37 ;  /* 0x0000002500467221 */ /* 0x000fe40000010100 */
[----:B------:R-:W4:Y:S02]  /*e100*/  @P0 LDG.E.CONSTANT R37, desc[UR6][R68.64] ;  /* 0x0000000644250981 */ /* 0x000f24000c1e9900 */
[----:B------:R-:W-:-:S08]  /*e110*/  @P3 FFMA.FTZ R70, R64, -0.69314718246459960938, R70 ;  /* 0xbf31721840463823 */ /* 0x000fd00000010046 */
[----:B------:R-:W4:Y:S01]  /*e120*/  @P1 LDG.E.CONSTANT R36, desc[UR6][R68.64] ;  /* 0x0000000644241981 */ /* 0x000f22000c1e9900 */
[----:B---3--:R-:W-:-:S03]  /*e130*/  @P3 FADD.FTZ R77, R33, R70 ;  /* 0x00000046214d3221 */ /* 0x008fc60000010000 */
[----:B------:R-:W3:Y:S04]  /*e140*/  @P1 LDG.E.CONSTANT R33, desc[UR6][R68.64] ;  /* 0x0000000644211981 */ /* 0x000ee8000c1e9900 */
[----:B------:R-:W3:Y:S04]  /*e150*/  @P2 LDG.E.CONSTANT R70, desc[UR6][R68.64] ;  /* 0x0000000644462981 */ /* 0x000ee8000c1e9900 */
[----:B------:R0:W-:Y:S04]  /*e160*/  @P3 STG.E desc[UR6][R72.64+0x10], R4 ;  /* 0x0000100448003986 */ /* 0x0001e8000c101906 */
[----:B0-----:R-:W3:Y:S04]  /*e170*/  @P2 LDG.E.CONSTANT R4, desc[UR6][R68.64] ;  /* 0x0000000644042981 */ /* 0x001ee8000c1e9900 */
[----:B------:R0:W-:Y:S04]  /*e180*/  @P3 STG.E desc[UR6][R74.64+0x10], R71 ;  /* 0x000010474a003986 */ /* 0x0001e8000c101906 */
[----:B------:R1:W-:Y:S01]  /*e190*/  @P3 STG.E desc[UR6][R72.64+0x14], R5 ;  /* 0x0000140548003986 */ /* 0x0003e2000c101906 */
[----:B0-----:R-:W-:-:S04]  /*e1a0*/  FADD.FTZ R71, -R0, R38 ;  /* 0x0000002600477221 */ /* 0x001fc80000010100 */
[----:B------:R-:W-:Y:S01]  /*e1b0*/  @P6 FFMA.FTZ R71, R64, -0.69314718246459960938, R71 ;  /* 0xbf31721840476823 */ /* 0x000fe20000010047 */
[C---:B-1----:R-:W-:Y:S01]  /*e1c0*/  FADD.FTZ R5, -R0.reuse, R40 ;  /* 0x0000002800057221 */ /* 0x042fe20000010100 */
[----:B------:R-:W-:Y:S02]  /*e1d0*/  FADD.FTZ R39, -R0, R39 ;  /* 0x0000002700277221 */ /* 0x000fe40000010100 */
[----:B------:R-:W-:Y:S01]  /*e1e0*/  @P6 FADD.FTZ R71, R34, R71 ;  /* 0x0000004722476221 */ /* 0x000fe20000010000 */
[----:B------:R-:W-:Y:S01]  /*e1f0*/  @P4 FFMA.FTZ R34, R64, -0.69314718246459960938, R5 ;  /* 0xbf31721840224823 */ /* 0x000fe20000010005 */
[----:B------:R-:W-:Y:S01]  /*e200*/  FADD.FTZ R5, -R0, R41 ;  /* 0x0000002900057221 */ /* 0x000fe20000010100 */
[C---:B------:R-:W-:Y:S02]  /*e210*/  @P6 FFMA.FTZ R39, R64.reuse, -0.69314718246459960938, R39 ;  /* 0xbf31721840276823 */ /* 0x040fe40000010027 */
[----:B------:R-:W-:Y:S01]  /*e220*/  @P4 FADD.FTZ R35, R35, R34 ;  /* 0x0000002223234221 */ /* 0x000fe20000010000 */
[----:B------:R-:W-:Y:S01]  /*e230*/  @P4 FFMA.FTZ R34, R64, -0.69314718246459960938, R5 ;  /* 0xbf31721840224823 */ /* 0x000fe20000010005 */
[----:B------:R-:W-:Y:S01]  /*e240*/  @P3 STG.E desc[UR6][R74.64+0x14], R77 ;  /* 0x0000144d4a003986 */ /* 0x000fe2000c101906 */
[----:B------:R-:W-:Y:S01]  /*e250*/  FADD.FTZ R5, -R0, R42 ;  /* 0x0000002a00057221 */ /* 0x000fe20000010100 */
[----:B------:R-:W-:Y:S01]  /*e260*/  ISETP.GE.AND P3, PT, R65, 0xa, PT ;  /* 0x0000000a4100780c */ /* 0x000fe20003f66270 */
[----:B------:R-:W-:Y:S01]  /*e270*/  @P6 FADD.FTZ R39, R66, R39 ;  /* 0x0000002742276221 */ /* 0x000fe20000010000 */
[----:B------:R-:W-:Y:S01]  /*e280*/  FADD.FTZ R41, -R0, R43 ;  /* 0x0000002b00297221 */ /* 0x000fe20000010100 */
[----:B------:R0:W-:Y:S04]  /*e290*/  @P6 STG.E desc[UR6][R72.64+0x18], R6 ;  /* 0x0000180648006986 */ /* 0x0001e8000c101906 */
[----:B------:R-:W-:Y:S04]  /*e2a0*/  @P6 STG.E desc[UR6][R74.64+0x18], R71 ;  /* 0x000018474a006986 */ /* 0x000fe8000c101906 */
[----:B------:R2:W-:Y:S01]  /*e2b0*/  @P6 STG.E desc[UR6][R72.64+0x1c], R7 ;  /* 0x00001c0748006986 */ /* 0x0005e2000c101906 */
[C---:B0-----:R-:W-:Y:S01]  /*e2c0*/  @P5 FFMA.FTZ R6, R64.reuse, -0.69314718246459960938, R5 ;  /* 0xbf31721840065823 */ /* 0x041fe20000010005 */
[----:B------:R-:W-:-:S02]  /*e2d0*/  @P5 FFMA.FTZ R5, R64, -0.69314718246459960938, R41 ;  /* 0xbf31721840055823 */ /* 0x000fc40000010029 */
[----:B------:R0:W-:Y:S01]  /*e2e0*/  @P6 STG.E desc[UR6][R74.64+0x1c], R39 ;  /* 0x00001c274a006986 */ /* 0x0001e2000c101906 */
[----:B------:R-:W-:-:S03]  /*e2f0*/  ISETP.GE.AND P6, PT, R65, 0xc, PT ;  /* 0x0000000c4100780c */ /* 0x000fc60003fc6270 */
[----:B------:R-:W-:Y:S01]  /*e300*/  @P4 STG.E desc[UR6][R72.64+0x20], R8 ;  /* 0x0000200848004986 */ /* 0x000fe2000c101906 */
[----:B--2---:R-:W-:-:S03]  /*e310*/  @P5 FADD.FTZ R7, R3, R6 ;  /* 0x0000000603075221 */ /* 0x004fc60000010000 */
[----:B------:R1:W-:Y:S01]  /*e320*/  @P4 STG.E desc[UR6][R74.64+0x20], R35 ;  /* 0x000020234a004986 */ /* 0x0003e2000c101906 */
[----:B0-----:R-:W-:-:S03]  /*e330*/  FADD.FTZ R39, -R0, R44 ;  /* 0x0000002c00277221 */ /* 0x001fc60000010100 */
[----:B------:R5:W-:Y:S01]  /*e340*/  @P4 STG.E desc[UR6][R72.64+0x24], R9 ;  /* 0x0000240948004986 */ /* 0x000be2000c101906 */
[----:B------:R-:W-:Y:S01]  /*e350*/  @P0 FFMA.FTZ R3, R64, -0.69314718246459960938, R39 ;  /* 0xbf31721840030823 */ /* 0x000fe20000010027 */
[----:B-1----:R-:W-:Y:S01]  /*e360*/  @P5 FADD.FTZ R35, R2, R5 ;  /* 0x0000000502235221 */ /* 0x002fe20000010000 */
[C---:B------:R-:W-:Y:S01]  /*e370*/  FADD.FTZ R5, -R0.reuse, R45 ;  /* 0x0000002d00057221 */ /* 0x040fe20000010100 */
[----:B------:R-:W2:Y:S01]  /*e380*/  @P3 LDG.E.CONSTANT R2, desc[UR6][R68.64] ;  /* 0x0000000644023981 */ /* 0x000ea2000c1e9900 */
[----:B------:R-:W-:Y:S02]  /*e390*/  FADD.FTZ R39, -R0, R46 ;  /* 0x0000002e00277221 */ /* 0x000fe40000010100 */
[----:B------:R-:W-:Y:S01]  /*e3a0*/  @P0 FFMA.FTZ R6, R64, -0.69314718246459960938, R5 ;  /* 0xbf31721840060823 */ /* 0x000fe20000010005 */
[----:B-----5:R-:W-:Y:S02]  /*e3b0*/  @P0 FADD.FTZ R9, R32, R3 ;  /* 0x0000000320090221 */ /* 0x020fe40000010000 */
[----:B------:R-:W5:Y:S01]  /*e3c0*/  @P3 LDG.E.CONSTANT R3, desc[UR6][R68.64] ;  /* 0x0000000644033981 */ /* 0x000f62000c1e9900 */
[----:B----4-:R-:W-:-:S05]  /*e3d0*/  @P4 FADD.FTZ R67, R67, R34 ;  /* 0x0000002243434221 */ /* 0x010fca0000010000 */
[----:B------:R-:W-:Y:S01]  /*e3e0*/  @P4 STG.E desc[UR6][R74.64+0x24], R67 ;  /* 0x000024434a004986 */ /* 0x000fe2000c101906 */
[----:B------:R-:W-:-:S03]  /*e3f0*/  ISETP.GE.AND P4, PT, R65, 0xb, PT ;  /* 0x0000000b4100780c */ /* 0x000fc60003f86270 */
[----:B------:R-:W-:Y:S04]  /*e400*/  @P5 STG.E desc[UR6][R72.64+0x28], R10 ;  /* 0x0000280a48005986 */ /* 0x000fe8000c101906 */
[----:B------:R0:W-:Y:S04]  /*e410*/  @P5 STG.E desc[UR6][R74.64+0x28], R7 ;  /* 0x000028074a005986 */ /* 0x0001e8000c101906 */
[----:B------:R-:W-:Y:S04]  /*e420*/  @P5 STG.E desc[UR6][R72.64+0x2c], R11 ;  /* 0x00002c0b48005986 */ /* 0x000fe8000c101906 */
[----:B------:R1:W-:Y:S01]  /*e430*/  @P5 STG.E desc[UR6][R74.64+0x2c], R35 ;  /* 0x00002c234a005986 */ /* 0x0003e2000c101906 */
[----:B------:R-:W-:Y:S01]  /*e440*/  @P0 FADD.FTZ R37, R37, R6 ;  /* 0x0000000625250221 */ /* 0x000fe20000010000 */
[----:B0-----:R-:W-:Y:S01]  /*e450*/  @P1 FFMA.FTZ R7, R64, -0.69314718246459960938, R39 ;  /* 0xbf31721840071823 */ /* 0x001fe20000010027 */
[----:B------:R-:W-:Y:S01]  /*e460*/  ISETP.GE.AND P5, PT, R65, 0xd, PT ;  /* 0x0000000d4100780c */ /* 0x000fe20003fa6270 */
[----:B------:R-:W-:Y:S04]  /*e470*/  @P0 STG.E desc[UR6][R72.64+0x30], R12 ;  /* 0x0000300c48000986 */ /* 0x000fe8000c101906 */
[----:B------:R-:W4:Y:S01]  /*e480*/  @P4 LDG.E.CONSTANT R5, desc[UR6][R68.64] ;  /* 0x0000000644054981 */ /* 0x000f22000c1e9900 */
[----:B-1----:R-:W-:Y:S01]  /*e490*/  FADD.FTZ R35, -R0, R47 ;  /* 0x0000002f00237221 */ /* 0x002fe20000010100 */
[----:B------:R-:W-:-:S02]  /*e4a0*/  @P1 FADD.FTZ R11, R36, R7 ;  /* 0x00000007240b1221 */ /* 0x000fc40000010000 */
[----:B------:R-:W-:Y:S01]  /*e4b0*/  @P0 STG.E desc[UR6][R74.64+0x30], R9 ;  /* 0x000030094a000986 */ /* 0x000fe2000c101906 */
[----:B------:R-:W-:Y:S01]  /*e4c0*/  @P1 FFMA.FTZ R8, R64, -0.69314718246459960938, R35 ;  /* 0xbf31721840081823 */ /* 0x000fe20000010023 */
[C---:B------:R-:W-:Y:S01]  /*e4d0*/  FADD.FTZ R35, -R0.reuse, R48 ;  /* 0x0000003000237221 */ /* 0x040fe20000010100 */
[----:B------:R-:W-:Y:S01]  /*e4e0*/  FADD.FTZ R39, -R0, R49 ;  /* 0x0000003100277221 */ /* 0x000fe20000010100 */
[----:B------:R-:W4:Y:S01]  /*e4f0*/  @P6 LDG.E.CONSTANT R7, desc[UR6][R68.64] ;  /* 0x0000000644076981 */ /* 0x000f22000c1e9900 */
[----:B---3--:R-:W-:-:S03]  /*e500*/  @P1 FADD.FTZ R33, R33, R8 ;  /* 0x0000000821211221 */ /* 0x008fc60000010000 */
[----:B------:R0:W-:Y:S04]  /*e510*/  @P0 STG.E desc[UR6][R72.64+0x34], R13 ;  /* 0x0000340d48000986 */ /* 0x0001e8000c101906 */
[----:B------:R1:W-:Y:S01]  /*e520*/  @P0 STG.E desc[UR6][R74.64+0x34], R37 ;  /* 0x000034254a000986 */ /* 0x0003e2000c101906 */
[----:B------:R-:W-:-:S03]  /*e530*/  ISETP.GE.AND P0, PT, R65, 0xe, PT ;  /* 0x0000000e4100780c */ /* 0x000fc60003f06270 */
[----:B------:R-:W-:Y:S01]  /*e540*/  @P1 STG.E desc[UR6][R72.64+0x38], R14 ;  /* 0x0000380e48001986 */ /* 0x000fe2000c101906 */
[----:B0-----:R-:W-:-:S03]  /*e550*/  @P2 FFMA.FTZ R13, R64, -0.69314718246459960938, R35 ;  /* 0xbf317218400d2823 */ /* 0x001fc60000010023 */
[----:B------:R-:W3:Y:S01]  /*e560*/  @P6 LDG.E.CONSTANT R9, desc[UR6][R68.64] ;  /* 0x0000000644096981 */ /* 0x000ee2000c1e9900 */
[----:B-1----:R-:W-:Y:S01]  /*e570*/  @P2 FFMA.FTZ R37, R64, -0.69314718246459960938, R39 ;  /* 0xbf31721840252823 */ /* 0x002fe20000010027 */
[----:B------:R-:W-:Y:S02]  /*e580*/  @P2 FADD.FTZ R35, R70, R13 ;  /* 0x0000000d46232221 */ /* 0x000fe40000010000 */
[----:B------:R-:W3:Y:S01]  /*e590*/  @P4 LDG.E.CONSTANT R6, desc[UR6][R68.64] ;  /* 0x0000000644064981 */ /* 0x000ee2000c1e9900 */
[----:B------:R-:W-:-:S03]  /*e5a0*/  @P2 FADD.FTZ R37, R4, R37 ;  /* 0x0000002504252221 */ /* 0x000fc60000010000 */
[----:B------:R0:W-:Y:S04]  /*e5b0*/  @P1 STG.E desc[UR6][R74.64+0x38], R11 ;  /* 0x0000380b4a001986 */ /* 0x0001e8000c101906 */
[----:B------:R1:W-:Y:S04]  /*e5c0*/  @P1 STG.E desc[UR6][R72.64+0x3c], R15 ;  /* 0x00003c0f48001986 */ /* 0x0003e8000c101906 */
[----:B------:R1:W-:Y:S01]  /*e5d0*/  @P1 STG.E desc[UR6][R74.64+0x3c], R33 ;  /* 0x00003c214a001986 */ /* 0x0003e2000c101906 */
[----:B------:R-:W-:-:S03]  /*e5e0*/  ISETP.GE.AND P1, PT, R65, 0xf, PT ;  /* 0x0000000f4100780c */ /* 0x000fc60003f26270 */
[----:B------:R-:W-:Y:S04]  /*e5f0*/  @P2 STG.E desc[UR6][R72.64+0x40], R16 ;  /* 0x0000401048002986 */ /* 0x000fe8000c101906 */
[----:B0-----:R-:W3:Y:S04]  /*e600*/  @P5 LDG.E.CONSTANT R11, desc[UR6][R68.64] ;  /* 0x00000006440b5981 */ /* 0x001ee8000c1e9900 */
[----:B------:R-:W-:Y:S04]  /*e610*/  @P2 STG.E desc[UR6][R74.64+0x40], R35 ;  /* 0x000040234a002986 */ /* 0x000fe8000c101906 */
[----:B------:R0:W-:Y:S04]  /*e620*/  @P2 STG.E desc[UR6][R72.64+0x44], R17 ;  /* 0x0000441148002986 */ /* 0x0001e8000c101906 */
[----:B------:R-:W3:Y:S04]  /*e630*/  @P5 LDG.E.CONSTANT R8, desc[UR6][R68.64] ;  /* 0x0000000644085981 */ /* 0x000ee8000c1e9900 */
[----:B------:R-:W-:Y:S01]  /*e640*/  @P2 STG.E desc[UR6][R74.64+0x44], R37 ;  /* 0x000044254a002986 */ /* 0x000fe2000c101906 */
[----:B------:R-:W-:-:S03]  /*e650*/  ISETP.GE.AND P2, PT, R65, 0x10, PT ;  /* 0x000000104100780c */ /* 0x000fc60003f46270 */
[----:B------:R-:W3:Y:S04]  /*e660*/  @P0 LDG.E.CONSTANT R13, desc[UR6][R68.64] ;  /* 0x00000006440d0981 */ /* 0x000ee8000c1e9900 */
[----:B------:R-:W3:Y:S04]  /*e670*/  @P0 LDG.E.CONSTANT R14, desc[UR6][R68.64] ;  /* 0x00000006440e0981 */ /* 0x000ee8000c1e9900 */
[----:B------:R-:W3:Y:S04]  /*e680*/  @P1 LDG.E.CONSTANT R12, desc[UR6][R68.64] ;  /* 0x00000006440c1981 */ /* 0x000ee8000c1e9900 */
[----:B------:R-:W3:Y:S04]  /*e690*/  @P1 LDG.E.CONSTANT R10, desc[UR6][R68.64] ;  /* 0x00000006440a1981 */ /* 0x000ee8000c1e9900 */
[----:B------:R-:W3:Y:S01]  /*e6a0*/  @P2 LDG.E.CONSTANT R4, desc[UR6][R68.64] ;  /* 0x0000000644042981 */ /* 0x000ee2000c1e9900 */
[C---:B-1----:R-:W-:Y:S01]  /*e6b0*/  FADD.FTZ R15, -R0.reuse, R50 ;  /* 0x00000032000f7221 */ /* 0x042fe20000010100 */
[----:B------:R-:W-:-:S03]  /*e6c0*/  FADD.FTZ R33, -R0, R51 ;  /* 0x0000003300217221 */ /* 0x000fc60000010100 */
[----:B------:R-:W-:Y:S01]  /*e6d0*/  @P3 FFMA.FTZ R15, R64, -0.69314718246459960938, R15 ;  /* 0xbf317218400f3823 */ /* 0x000fe2000001000f */
[----:B0-----:R-:W-:-:S03]  /*e6e0*/  FADD.FTZ R17, -R0, R52 ;  /* 0x0000003400117221 */ /* 0x001fc60000010100 */
[----:B--2---:R-:W-:Y:S01]  /*e6f0*/  @P3 FADD.FTZ R15, R2, R15 ;  /* 0x0000000f020f3221 */ /* 0x004fe20000010000 */
[----:B------:R-:W-:Y:S01]  /*e700*/  @P3 FFMA.FTZ R2, R64, -0.69314718246459960938, R33 ;  /* 0xbf31721840023823 */ /* 0x000fe20000010021 */
[----:B------:R-:W-:Y:S01]  /*e710*/  FADD.FTZ R33, -R0, R54 ;  /* 0x0000003600217221 */ /* 0x000fe20000010100 */
[----:B------:R-:W-:Y:S02]  /*e720*/  @P3 STG.E desc[UR6][R72.64+0x48], R18 ;  /* 0x0000481248003986 */ /* 0x000fe4000c101906 */
[----:B-----5:R-:W-:Y:S01]  /*e730*/  @P3 FADD.FTZ R3, R3, R2 ;  /* 0x0000000203033221 */ /* 0x020fe20000010000 */
[C---:B------:R-:W-:Y:S01]  /*e740*/  @P6 FFMA.FTZ R2, R64.reuse, -0.69314718246459960938, R33 ;  /* 0xbf31721840026823 */ /* 0x040fe20000010021 */
[----:B------:R0:W-:Y:S01]  /*e750*/  @P3 STG.E desc[UR6][R74.64+0x48], R15 ;  /* 0x0000480f4a003986 */ /* 0x0001e2000c101906 */
[----:B------:R-:W-:Y:S01]  /*e760*/  @P4 FFMA.FTZ R16, R64, -0.69314718246459960938, R17 ;  /* 0xbf31721840104823 */ /* 0x000fe20000010011 */
[----:B------:R-:W-:Y:S02]  /*e770*/  FADD.FTZ R17, -R0, R53 ;  /* 0x0000003500117221 */ /* 0x000fe40000010100 */
[----:B------:R1:W-:Y:S02]  /*e780*/  @P3 STG.E desc[UR6][R72.64+0x4c], R19 ;  /* 0x00004c1348003986 */ /* 0x0003e4000c101906 */
[----:B------:R-:W-:Y:S01]  /*e790*/  @P4 FFMA.FTZ R17, R64, -0.69314718246459960938, R17 ;  /* 0xbf31721840114823 */ /* 0x000fe20000010011 */
[C---:B0-----:R-:W-:Y:S01]  /*e7a0*/  FADD.FTZ R15, -R0.reuse, R55 ;  /* 0x00000037000f7221 */ /* 0x041fe20000010100 */
[----:B------:R0:W-:Y:S01]  /*e7b0*/  @P3 STG.E desc[UR6][R74.64+0x4c], R3 ;  /* 0x00004c034a003986 */ /* 0x0001e2000c101906 */
[----:B-1----:R-:W-:-:S03]  /*e7c0*/  FADD.FTZ R19, -R0, R56 ;  /* 0x0000003800137221 */ /* 0x002fc60000010100 */
[----:B------:R-:W-:Y:S01]  /*e7d0*/  @P4 STG.E desc[UR6][R72.64+0x50], R20 ;  /* 0x0000501448004986 */ /* 0x000fe2000c101906 */
[C---:B0-----:R-:W-:Y:S01]  /*e7e0*/  @P5 FFMA.FTZ R3, R64.reuse, -0.69314718246459960938, R19 ;  /* 0xbf31721840035823 */ /* 0x041fe20000010013 */
[----:B----4-:R-:W-:Y:S01]  /*e7f0*/  @P4 FADD.FTZ R5, R5, R16 ;  /* 0x0000001005054221 */ /* 0x010fe20000010000 */
[----:B------:R-:W-:Y:S01]  /*e800*/  @P6 FADD.FTZ R7, R7, R2 ;  /* 0x0000000207076221 */ /* 0x000fe20000010000 */
[----:B------:R-:W-:Y:S01]  /*e810*/  @P6 FFMA.FTZ R2, R64, -0.69314718246459960938, R15 ;  /* 0xbf31721840026823 */ /* 0x000fe2000001000f */
[C---:B------:R-:W-:Y:S02]  /*e820*/  FADD.FTZ R15, -R0.reuse, R57 ;  /* 0x00000039000f7221 */ /* 0x040fe40000010100 */
[----:B------:R0:W-:Y:S04]  /*e830*/  @P4 STG.E desc[UR6][R74.64+0x50], R5 ;  /* 0x000050054a004986 */ /* 0x0001e8000c101906 */
[----:B------:R-:W-:Y:S01]  /*e840*/  @P4 STG.E desc[UR6][R72.64+0x54], R21 ;  /* 0x0000541548004986 */ /* 0x000fe2000c101906 */
[----:B0-----:R-:W-:Y:S01]  /*e850*/  FADD.FTZ R5, -R0, R58 ;  /* 0x0000003a00057221 */ /* 0x001fe20000010100 */
[----:B---3--:R-:W-:Y:S01]  /*e860*/  @P6 FADD.FTZ R9, R9, R2 ;  /* 0x0000000209096221 */ /* 0x008fe20000010000 */
[----:B------:R-:W-:Y:S01]  /*e870*/  @P5 FFMA.FTZ R2, R64, -0.69314718246459960938, R15 ;  /* 0xbf31721840025823 */ /* 0x000fe2000001000f */
[----:B------:R-:W-:-:S05]  /*e880*/  @P4 FADD.FTZ R17, R6, R17 ;  /* 0x0000001106114221 */ /* 0x000fca0000010000 */
[----:B------:R-:W-:Y:S04]  /*e890*/  @P4 STG.E desc[UR6][R74.64+0x54], R17 ;  /* 0x000054114a004986 */ /* 0x000fe8000c101906 */
[----:B------:R-:W-:Y:S04]  /*e8a0*/  @P6 STG.E desc[UR6][R72.64+0x58], R22 ;  /* 0x0000581648006986 */ /* 0x000fe8000c101906 */
[----:B------:R0:W-:Y:S01]  /*e8b0*/  @P6 STG.E desc[UR6][R74.64+0x58], R7 ;  /* 0x000058074a006986 */ /* 0x0001e2000c101906 */
[----:B------:R-:W-:Y:S01]  /*e8c0*/  @P5 FADD.FTZ R11, R11, R2 ;  /* 0x000000020b0b5221 */ /* 0x000fe20000010000 */
[----:B------:R-:W-:Y:S01]  /*e8d0*/  @P0 FFMA.FTZ R2, R64, -0.69314718246459960938, R5 ;  /* 0xbf31721840020823 */ /* 0x000fe20000010005 */
[C---:B------:R-:W-:Y:S01]  /*e8e0*/  FADD.FTZ R5, -R0.reuse, R59 ;  /* 0x0000003b00057221 */ /* 0x040fe20000010100 */
[----:B------:R-:W-:Y:S01]  /*e8f0*/  @P6 STG.E desc[UR6][R72.64+0x5c], R23 ;  /* 0x00005c1748006986 */ /* 0x000fe2000c101906 */
[----:B0-----:R-:W-:-:S02]  /*e900*/  FADD.FTZ R7, -R0, R60 ;  /* 0x0000003c00077221 */ /* 0x001fc40000010100 */
[----:B------:R-:W-:Y:S01]  /*e910*/  @P0 FFMA.FTZ R5, R64, -0.69314718246459960938, R5 ;  /* 0xbf31721840050823 */ /* 0x000fe20000010005 */
[----:B------:R0:W-:Y:S01]  /*e920*/  @P6 STG.E desc[UR6][R74.64+0x5c], R9 ;  /* 0x00005c094a006986 */ /* 0x0001e2000c101906 */
[----:B------:R-:W-:-:S03]  /*e930*/  @P5 FADD.FTZ R3, R8, R3 ;  /* 0x0000000308035221 */ /* 0x000fc60000010000 */
[----:B------:R-:W-:Y:S01]  /*e940*/  @P5 STG.E desc[UR6][R72.64+0x60], R24 ;  /* 0x0000601848005986 */ /* 0x000fe2000c101906 */
[----:B------:R-:W-:-:S03]  /*e950*/  FADD.FTZ R15, -R0, R62 ;  /* 0x0000003e000f7221 */ /* 0x000fc60000010100 */
[----:B------:R1:W-:Y:S01]  /*e960*/  @P5 STG.E desc[UR6][R74.64+0x60], R3 ;  /* 0x000060034a005986 */ /* 0x0003e2000c101906 */
[----:B0-----:R-:W-:Y:S01]  /*e970*/  FADD.FTZ R9, -R0, R61 ;  /* 0x0000003d00097221 */ /* 0x001fe20000010100 */
[----:B------:R-:W-:Y:S02]  /*e980*/  @P0 FADD.FTZ R13, R13, R2 ;  /* 0x000000020d0d0221 */ /* 0x000fe40000010000 */
[----:B------:R0:W-:Y:S01]  /*e990*/  @P5 STG.E desc[UR6][R72.64+0x64], R25 ;  /* 0x0000641948005986 */ /* 0x0001e2000c101906 */
[----:B------:R-:W-:-:S03]  /*e9a0*/  @P0 FADD.FTZ R5, R14, R5 ;  /* 0x000000050e050221 */ /* 0x000fc60000010000 */
[----:B------:R0:W-:Y:S01]  /*e9b0*/  @P5 STG.E desc[UR6][R74.64+0x64], R11 ;  /* 0x0000640b4a005986 */ /* 0x0001e2000c101906 */
[C---:B-1----:R-:W-:Y:S01]  /*e9c0*/  @P1 FFMA.FTZ R3, R64.reuse, -0.69314718246459960938, R7 ;  /* 0xbf31721840031823 */ /* 0x042fe20000010007 */
[C---:B------:R-:W-:Y:S02]  /*e9d0*/  @P1 FFMA.FTZ R7, R64.reuse, -0.69314718246459960938, R9 ;  /* 0xbf31721840071823 */ /* 0x040fe40000010009 */
[----:B------:R0:W-:Y:S01]  /*e9e0*/  @P0 STG.E desc[UR6][R72.64+0x68], R26 ;  /* 0x0000681a48000986 */ /* 0x0001e2000c101906 */
[----:B------:R-:W-:Y:S01]  /*e9f0*/  @P2 FFMA.FTZ R9, R64, -0.69314718246459960938, R15 ;  /* 0xbf31721840092823 */ /* 0x000fe2000001000f */
[----:B------:R-:W-:Y:S01]  /*ea00*/  @P1 FADD.FTZ R3, R12, R3 ;  /* 0x000000030c031221 */ /* 0x000fe20000010000 */
[----:B------:R-:W-:Y:S01]  /*ea10*/  @P1 FADD.FTZ R7, R10, R7 ;  /* 0x000000070a071221 */ /* 0x000fe20000010000 */
        /* <DEDUP_REMOVED lines=18> */
.L_x_28718:
        /* <DEDUP_REMOVED lines=12> */
.L_x_38485:


//--------------------- .text._ZN17fastertransformer38beam_online_softmax_topk_stage1_kernelIfLi1ELi32ELi64EEEvPKT_S3_PKbPfiiPKi --------------------------
	.section	.text._ZN17fastertransformer38beam_online_softmax_topk_stage1_kernelIfLi1ELi32ELi64EEEvPKT_S3_PKbPfiiPKi,"ax",@progbits
	.align	128
        .global         _ZN17fastertransformer38beam_online_softmax_topk_stage1_kernelIfLi1ELi32ELi64EEEvPKT_S3_PKbPfiiPKi
        .type           _ZN17fastertransformer38beam_online_softmax_topk_stage1_kernelIfLi1ELi32ELi64EEEvPKT_S3_PKbPfiiPKi,@function
        .size           _ZN17fastertransformer38beam_online_softmax_topk_stage1_kernelIfLi1ELi32ELi64EEEvPKT_S3_PKbPfiiPKi,(.L_x_38486 - _ZN17fastertransformer38beam_online_softmax_topk_stage1_kernelIfLi1ELi32ELi64EEEvPKT_S3_PKbPfiiPKi)
        .other          _ZN17fastertransformer38beam_online_softmax_topk_stage1_kernelIfLi1ELi32ELi64EEEvPKT_S3_PKbPfiiPKi,@"STO_CUDA_ENTRY STV_DEFAULT"
_ZN17fastertransformer38beam_online_softmax_topk_stage1_kernelIfLi1ELi32ELi64EEEvPKT_S3_PKbPfiiPKi:
.text._ZN17fastertransformer38beam_online_softmax_topk_stage1_kernelIfLi1ELi32ELi64EEEvPKT_S3_PKbPfiiPKi:
        /* <DEDUP_REMOVED lines=25> */
[----:B-1----:R-:W1:Y:S01]  /*0190*/  MUFU.RCP R6, R6 ;  /* 0x0000000600067308 */ /* 0x002e620000001000 */
[----:B------:R-:W-:Y:S01]  /*01a0*/  IMAD.MOV.U32 R15, RZ, RZ, -0x800001 ;  /* 0xff7fffffff0f7424 */ /* 0x000fe200078e00ff */
[----:B------:R-:W-:Y:S01]  /*01b0*/  MOV R25, 0xff7fffff ;  /* 0xff7fffff00197802 */ /* 0x000fe20000000f00 */
[----:B------:R-:W-:Y:S01]  /*01c0*/  IMAD.MOV.U32 R14, RZ, RZ, -0x800001 ;  /* 0xff7fffffff0e7424 */ /* 0x000fe200078e00ff */
[----:B------:R-:W-:Y:S01]  /*01d0*/  MOV R26, 0xff7fffff ;  /* 0xff7fffff001a7802 */ /* 0x000fe20000000f00 */
[----:B------:R-:W-:Y:S01]  /*01e0*/  IMAD.MOV.U32 R17, RZ, RZ, -0x800001 ;  /* 0xff7fffffff117424 */ /* 0x000fe200078e00ff */
[----:B-----5:R-:W-:Y:S01]  /*01f0*/  IADD3 R135, PT, PT, R1, UR4, RZ ;  /* 0x0000000401877c10 */ /* 0x020fe2000fffe0ff */
[----:B------:R-:W-:Y:S01]  /*0200*/  IMAD.MOV.U32 R19, RZ, RZ, -0x800001 ;  /* 0xff7fffffff137424 */ /* 0x000fe200078e00ff */
[----:B------:R-:W-:Y:S01]  /*0210*/  MOV R30, 0xff7fffff ;  /* 0xff7fffff001e7802 */ /* 0x000fe20000000f00 */
[----:B------:R-:W-:-:S02]  /*0220*/  IMAD.MOV.U32 R18, RZ, RZ, -0x800001 ;  /* 0xff7fffffff127424 */ /* 0x000fc400078e00ff */
[----:B------:R-:W-:Y:S02]  /*0230*/  IMAD.MOV.U32 R21, RZ, RZ, -0x800001 ;  /* 0xff7fffffff157424 */ /* 0x000fe400078e00ff */
[----:B------:R-:W-:Y:S02]  /*0240*/  IMAD.MOV.U32 R23, RZ, RZ, -0x800001 ;  /* 0xff7fffffff177424 */ /* 0x000fe400078e00ff */
[----:B------:R-:W-:Y:S02]  /*0250*/  IMAD.MOV.U32 R22, RZ, RZ, -0x800001 ;  /* 0xff7fffffff167424 */ /* 0x000fe400078e00ff */
[----:B-1----:R-:W-:Y:S02]  /*0260*/  VIADD R4, R6, 0xffffffe ;  /* 0x0ffffffe06047836 */ /* 0x002fe40000000000 */
[----:B------:R-:W-:Y:S02]  /*0270*/  IMAD.MOV.U32 R6, RZ, RZ, -0x800001 ;  /* 0xff7fffffff067424 */ /* 0x000fe400078e00ff */
[----:B------:R1:W5:Y:S01]  /*0280*/  F2I.FTZ.U32.TRUNC.NTZ R5, R4 ;  /* 0x0000000400057305 */ /* 0x000362000021f000 */
[----:B------:R-:W-:-:S02]  /*0290*/  IMAD.MOV.U32 R24, RZ, RZ, -0x800001 ;  /* 0xff7fffffff187424 */ /* 0x000fc400078e00ff */
[----:B------:R-:W-:Y:S02]  /*02a0*/  IMAD.MOV.U32 R27, RZ, RZ, -0x800001 ;  /* 0xff7fffffff1b7424 */ /* 0x000fe400078e00ff */
[----:B------:R-:W-:Y:S02]  /*02b0*/  IMAD.MOV.U32 R29, RZ, RZ, -0x800001 ;  /* 0xff7fffffff1d7424 */ /* 0x000fe400078e00ff */
[----:B------:R-:W-:Y:S02]  /*02c0*/  IMAD.MOV.U32 R28, RZ, RZ, -0x800001 ;  /* 0xff7fffffff1c7424 */ /* 0x000fe400078e00ff */
[----:B-1----:R-:W-:Y:S02]  /*02d0*/  IMAD.MOV.U32 R4, RZ, RZ, RZ ;  /* 0x000000ffff047224 */ /* 0x002fe400078e00ff */
[----:B------:R-:W-:Y:S02]  /*02e0*/  IMAD.MOV.U32 R31, RZ, RZ, -0x800001 ;  /* 0xff7fffffff1f7424 */ /* 0x000fe400078e00ff */
[----:B------:R-:W-:Y:S01]  /*02f0*/  IMAD.MOV.U32 R33, RZ, RZ, -0x800001 ;  /* 0xff7fffffff217424 */ /* 0x000fe200078e00ff */
[----:B-----5:R-:W-:Y:S01]  /*0300*/  IADD3 R0, PT, PT, RZ, -R5, RZ ;  /* 0x80000005ff007210 */ /* 0x020fe20007ffe0ff */
[----:B------:R-:W-:-:S02]  /*0310*/  IMAD.MOV.U32 R32, RZ, RZ, -0x800001 ;  /* 0xff7fffffff207424 */ /* 0x000fc400078e00ff */
[----:B------:R-:W-:Y:S02]  /*0320*/  IMAD.MOV.U32 R131, RZ, RZ, RZ ;  /* 0x000000ffff837224 */ /* 0x000fe400078e00ff */
[----:B------:R-:W-:Y:S01]  /*0330*/  IMAD R7, R0, R133, RZ ;  /* 0x0000008500077224 */ /* 0x000fe200078e02ff */
[----:B---3--:R-:W-:-:S03]  /*0340*/  IADD3 R0, PT, PT, R133, -0x1, R136 ;  /* 0xffffffff85007810 */ /* 0x008fc60007ffe088 */
[----:B------:R-:W-:Y:S01]  /*0350*/  IMAD.HI.U32 R5, R5, R7, R4 ;  /* 0x0000000705057227 */ /* 0x000fe200078e0004 */
[----:B------:R-:W-:-:S03]  /*0360*/  MOV R4, 0xff7fffff ;  /* 0xff7fffff00047802 */ /* 0x000fc60000000f00 */
[----:B------:R-:W-:Y:S02]  /*0370*/  IMAD.MOV.U32 R7, RZ, RZ, -0x800001 ;  /* 0xff7fffffff077424 */ /* 0x000fe400078e00ff */
[----:B------:R-:W-:-:S04]  /*0380*/  IMAD.HI.U32 R34, R5, R0, RZ ;  /* 0x0000000005227227 */ /* 0x000fc800078e00ff */
[----:B0-----:R-:W-:Y:S02]  /*0390*/  IMAD.MOV R3, RZ, RZ, -R34 ;  /* 0x000000ffff037224 */ /* 0x001fe400078e0a22 */
[----:B------:R-:W-:Y:S02]  /*03a0*/  IMAD.MOV.U32 R5, RZ, RZ, -0x800001 ;  /* 0xff7fffffff057424 */ /* 0x000fe400078e00ff */
[----:B------:R-:W-:Y:S02]  /*03b0*/  IMAD R0, R133, R3, R0 ;  /* 0x0000000385007224 */ /* 0x000fe400078e0200 */
[----:B------:R-:W-:-:S03]  /*03c0*/  IMAD.MOV.U32 R3, RZ, RZ, -0x800001 ;  /* 0xff7fffffff037424 */ /* 0x000fc600078e00ff */
[----:B------:R-:W-:-:S13]  /*03d0*/  ISETP.GE.U32.AND P0, PT, R0, R133, PT ;  /* 0x000000850000720c */ /* 0x000fda0003f06070 */
[----:B------:R-:W-:Y:S02]  /*03e0*/  @P0 IMAD.IADD R0, R0, 0x1, -R133 ;  /* 0x0000000100000824 */ /* 0x000fe400078e0a85 */
[----:B------:R-:W-:-:S03]  /*03f0*/  @P0 VIADD R34, R34, 0x1 ;  /* 0x0000000122220836 */ /* 0x000fc60000000000 */
[----:B------:R-:W-:-:S13]  /*0400*/  ISETP.GE.U32.AND P1, PT, R0, R133, PT ;  /* 0x000000850000720c */ /* 0x000fda0003f26070 */
[----:B------:R-:W-:Y:S01]  /*0410*/  @P1 VIADD R34, R34, 0x1 ;  /* 0x0000000122221836 */ /* 0x000fe20000000000 */
[----:B------:R-:W-:-:S05]  /*0420*/  @!P2 LOP3.LUT R34, RZ, R133, RZ, 0x33, !PT ;  /* 0x00000085ff22a212 */ /* 0x000fca00078e33ff */
[----:B--2---:R-:W-:-:S05]  /*0430*/  IMAD R35, R34, UR8, RZ ;  /* 0x0000000822237c24 */ /* 0x004fca000f8e02ff */
[----:B------:R-:W-:Y:S01]  /*0440*/  VIADDMNMX R0, R35, R34, R136, PT ;  /* 0x0000002223007246 */ /* 0x000fe20003800188 */
[----:B------:R-:W-:Y:S01]  /*0450*/  IMAD R136, R132, R136, RZ ;  /* 0x0000008884887224 */ /* 0x000fe200078e02ff */
[----:B----4-:R-:W-:Y:S01]  /*0460*/  ISETP.NE.AND P3, PT, R2, RZ, PT ;  /* 0x000000ff0200720c */ /* 0x010fe20003f65270 */
[----:B------:R-:W-:-:S12]  /*0470*/  IMAD.MOV.U32 R2, RZ, RZ, -0x800001 ;  /* 0xff7fffffff027424 */ /* 0x000fd800078e00ff */
        /* <DEDUP_REMOVED lines=37> */
[----:B------:R-:W0:Y:S02]  /*06d0*/  LDC R7, c[0x0][0x3a4] ;  /* 0x0000e900ff077b82 */ /* 0x000e240000000800 */
[----:B0-----:R-:W-:-:S04]  /*06e0*/  IABS R5, R7 ;  /* 0x0000000700057213 */ /* 0x001fc80000000000 */
[----:B------:R-:W0:Y:S08]  /*06f0*/  I2F.RP R4, R5 ;  /* 0x0000000500047306 */ /* 0x000e300000209400 */
[----:B0-----:R-:W0:Y:S02]  /*0700*/  MUFU.RCP R4, R4 ;  /* 0x0000000400047308 */ /* 0x001e240000001000 */
[----:B0-----:R-:W-:-:S06]  /*0710*/  VIADD R2, R4, 0xffffffe ;  /* 0x0ffffffe04027836 */ /* 0x001fcc0000000000 */
[----:B------:R0:W1:Y:S02]  /*0720*/  F2I.FTZ.U32.TRUNC.NTZ R3, R2 ;  /* 0x0000000200037305 */ /* 0x000064000021f000 */
[----:B0-----:R-:W-:Y:S02]  /*0730*/  HFMA2 R2, -RZ, RZ, 0, 0 ;  /* 0x00000000ff027431 */ /* 0x001fe400000001ff */
[----:B-1----:R-:W-:-:S04]  /*0740*/  IMAD.MOV R6, RZ, RZ, -R3 ;  /* 0x000000ffff067224 */ /* 0x002fc800078e0a03 */
[----:B------:R-:W-:Y:S01]  /*0750*/  IMAD R9, R6, R5, RZ ;  /* 0x0000000506097224 */ /* 0x000fe200078e02ff */
[----:B------:R-:W-:-:S03]  /*0760*/  IABS R6, R132 ;  /* 0x0000008400067213 */ /* 0x000fc60000000000 */
[----:B------:R-:W-:Y:S01]  /*0770*/  IMAD.HI.U32 R3, R3, R9, R2 ;  /* 0x0000000903037227 */ /* 0x000fe200078e0002 */
[----:B------:R-:W-:Y:S01]  /*0780*/  LOP3.LUT R2, R132, R7, RZ, 0x3c, !PT ;  /* 0x0000000784027212 */ /* 0x000fe200078e3cff */
[----:B------:R-:W0:Y:S03]  /*0790*/  LDC.64 R8, c[0x0][0x3a8] ;  /* 0x0000ea00ff087b82 */ /* 0x000e260000000a00 */
[----:B------:R-:W-:Y:S01]  /*07a0*/  ISETP.GE.AND P2, PT, R2, RZ, PT ;  /* 0x000000ff0200720c */ /* 0x000fe20003f46270 */
[----:B------:R-:W-:-:S04]  /*07b0*/  IMAD.HI.U32 R3, R3, R6, RZ ;  /* 0x0000000603037227 */ /* 0x000fc800078e00ff */
[----:B------:R-:W-:-:S04]  /*07c0*/  IMAD.MOV R4, RZ, RZ, -R3 ;  /* 0x000000ffff047224 */ /* 0x000fc800078e0a03 */
[----:B------:R-:W-:-:S05]  /*07d0*/  IMAD R4, R5, R4, R6 ;  /* 0x0000000405047224 */ /* 0x000fca00078e0206 */
[----:B------:R-:W-:-:S13]  /*07e0*/  ISETP.GT.U32.AND P1, PT, R5, R4, PT ;  /* 0x000000040500720c */ /* 0x000fda0003f24070 */
[----:B------:R-:W-:Y:S02]  /*07f0*/  @!P1 IMAD.IADD R4, R4, 0x1, -R5 ;  /* 0x0000000104049824 */ /* 0x000fe400078e0a05 */
[----:B------:R-:W-:Y:S01]  /*0800*/  @!P1 VIADD R3, R3, 0x1 ;  /* 0x0000000103039836 */ /* 0x000fe20000000000 */
[----:B------:R-:W-:Y:S02]  /*0810*/  ISETP.NE.AND P1, PT, R7, RZ, PT ;  /* 0x000000ff0700720c */ /* 0x000fe40003f25270 */
[----:B------:R-:W-:-:S13]  /*0820*/  ISETP.GE.U32.AND P0, PT, R4, R5, PT ;  /* 0x000000050400720c */ /* 0x000fda0003f06070 */
        /* <DEDUP_REMOVED lines=40> */
[----:B--2---:R-:W-:-:S07]  /*0ab0*/  IMAD.IADD R52, R52, 0x1, -R53 ;  /* 0x0000000134347824 */ /* 0x004fce00078e0a35 */
.L_x_28819:
[----:B------:R-:W-:Y:S01]  /*0ac0*/  IMAD.MOV.U32 R55, RZ, RZ, 0x7f7fffff ;  /* 0x7f7fffffff377424 */ /* 0x000fe200078e00ff */
[----:B------:R-:W-:Y:S01]  /*0ad0*/  ISETP.NE.AND P0, PT, R52, RZ, PT ;  /* 0x000000ff3400720c */ /* 0x000fe20003f05270 */
[----:B------:R-:W-:Y:S03]  /*0ae0*/  BSSY.RECONVERGENT B2, `(.L_x_28723) ;  /* 0x0000013000027945 */ /* 0x000fe60003800200 */
[----:B------:R-:W-:-:S04]  /*0af0*/  FSEL R57, R55, -3.40282346638528859812e+38, !P0 ;  /* 0xff7fffff37397808 */ /* 0x000fc80004000000 */
[C---:B------:R-:W-:Y:S02]  /*0b00*/  FSETP.GT.FTZ.AND P1, PT, R54.reuse, R57, PT ;  /* 0x000000393600720b */ /* 0x040fe40003f34000 */
        /* <DEDUP_REMOVED lines=14> */
.L_x_28724:
[----:B------:R-:W-:Y:S01]  /*0bf0*/  IMAD.MOV.U32 R3, RZ, RZ, R57 ;  /* 0x000000ffff037224 */ /* 0x000fe200078e0039 */
[----:B------:R-:W-:-:S07]  /*0c00*/  MOV R35, R53 ;  /* 0x0000003500237202 */ /* 0x000fce0000000f00 */
.L_x_28725:
[----:B------:R-:W-:Y:S05]  /*0c10*/  BSYNC.RECONVERGENT B2 ;  /* 0x0000000000027941 */ /* 0x000fea0003800200 */
.L_x_28723:
        /* <DEDUP_REMOVED lines=9> */
.L_x_28727:
[----:B------:R-:W-:Y:S01]  /*0cb0*/  IMAD.MOV.U32 R54, RZ, RZ, R3 ;  /* 0x000000ffff367224 */ /* 0x000fe200078e0003 */
[----:B------:R-:W-:Y:S01]  /*0cc0*/  MOV R56, R35 ;  /* 0x0000002300387202 */ /* 0x000fe20000000f00 */
[----:B------:R-:W-:Y:S02]  /*0cd0*/  IMAD.MOV.U32 R3, RZ, RZ, R2 ;  /* 0x000000ffff037224 */ /* 0x000fe400078e0002 */
[----:B------:R-:W-:-:S07]  /*0ce0*/  IMAD.MOV.U32 R35, RZ, RZ, R34 ;  /* 0x000000ffff237224 */ /* 0x000fce00078e0022 */
.L_x_28728:
[----:B------:R-:W-:Y:S05]  /*0cf0*/  BSYNC.RECONVERGENT B2 ;  /* 0x0000000000027941 */ /* 0x000fea0003800200 */
.L_x_28726:
        /* <DEDUP_REMOVED lines=11> */
.L_x_28730:
[----:B------:R-:W-:Y:S01]  /*0db0*/  IMAD.MOV.U32 R55, RZ, RZ, R54 ;  /* 0x000000ffff377224 */ /* 0x000fe200078e0036 */
[----:B------:R-:W-:Y:S01]  /*0dc0*/  MOV R57, R56 ;  /* 0x0000003800397202 */ /* 0x000fe20000000f00 */
[----:B------:R-:W-:Y:S02]  /*0dd0*/  IMAD.MOV.U32 R2, RZ, RZ, R5 ;  /* 0x000000ffff027224 */ /* 0x000fe400078e0005 */
[----:B------:R-:W-:-:S07]  /*0de0*/  IMAD.MOV.U32 R34, RZ, RZ, R37 ;  /* 0x000000ffff227224 */ /* 0x000fce00078e0025 */
.L_x_28731:
[----:B------:R-:W-:Y:S05]  /*0df0*/  BSYNC.RECONVERGENT B2 ;  /* 0x0000000000027941 */ /* 0x000fea0003800200 */
.L_x_28729:
        /* <DEDUP_REMOVED lines=11> */
.L_x_28733:
[----:B------:R-:W-:Y:S01]  /*0eb0*/  IMAD.MOV.U32 R54, RZ, RZ, R55 ;  /* 0x000000ffff367224 */ /* 0x000fe200078e0037 */
[----:B------:R-:W-:Y:S01]  /*0ec0*/  MOV R56, R57 ;  /* 0x0000003900387202 */ /* 0x000fe20000000f00 */
[----:B------:R-:W-:Y:S02]  /*0ed0*/  IMAD.MOV.U32 R5, RZ, RZ, R4 ;  /* 0x000000ffff057224 */ /* 0x000fe400078e0004 */
[----:B------:R-:W-:-:S07]  /*0ee0*/  IMAD.MOV.U32 R37, RZ, RZ, R36 ;  /* 0x000000ffff257224 */ /* 0x000fce00078e0024 */
.L_x_28734:
[----:B------:R-:W-:Y:S05]  /*0ef0*/  BSYNC.RECONVERGENT B2 ;  /* 0x0000000000027941 */ /* 0x000fea0003800200 */
.L_x_28732:
        /* <DEDUP_REMOVED lines=11> */
.L_x_28736:
[----:B------:R-:W-:Y:S01]  /*0fb0*/  IMAD.MOV.U32 R55, RZ, RZ, R54 ;  /* 0x000000ffff377224 */ /* 0x000fe200078e0036 */
[----:B------:R-:W-:Y:S01]  /*0fc0*/  MOV R57, R56 ;  /* 0x0000003800397202 */ /* 0x000fe20000000f00 */
[----:B------:R-:W-:Y:S02]  /*0fd0*/  IMAD.MOV.U32 R4, RZ, RZ, R7 ;  /* 0x000000ffff047224 */ /* 0x000fe400078e0007 */
[----:B------:R-:W-:-:S07]  /*0fe0*/  IMAD.MOV.U32 R36, RZ, RZ, R39 ;  /* 0x000000ffff247224 */ /* 0x000fce00078e0027 */
.L_x_28737:
[----:B------:R-:W-:Y:S05]  /*0ff0*/  BSYNC.RECONVERGENT B2 ;  /* 0x0000000000027941 */ /* 0x000fea0003800200 */
.L_x_28735:
        /* <DEDUP_REMOVED lines=11> */
.L_x_28739:
[----:B------:R-:W-:Y:S01]  /*10b0*/  IMAD.MOV.U32 R54, RZ, RZ, R55 ;  /* 0x000000ffff367224 */ /* 0x000fe200078e0037 */
[----:B------:R-:W-:Y:S01]  /*10c0*/  MOV R56, R57 ;  /* 0x0000003900387202 */ /* 0x000fe20000000f00 */
[----:B------:R-:W-:Y:S02]  /*10d0*/  IMAD.MOV.U32 R7, RZ, RZ, R6 ;  /* 0x000000ffff077224 */ /* 0x000fe400078e0006 */
[----:B------:R-:W-:-:S07]  /*10e0*/  IMAD.MOV.U32 R39, RZ, RZ, R38 ;  /* 0x000000ffff277224 */ /* 0x000fce00078e0026 */
.L_x_28740:
[----:B------:R-:W-:Y:S05]  /*10f0*/  BSYNC.RECONVERGENT B2 ;  /* 0x0000000000027941 */ /* 0x000fea0003800200 */
.L_x_28738:
        /* <DEDUP_REMOVED lines=11> */
.L_x_28742:
[----:B------:R-:W-:Y:S01]  /*11b0*/  IMAD.MOV.U32 R55, RZ, RZ, R54 ;  /* 0x000000ffff377224 */ /* 0x000fe200078e0036 */
[----:B------:R-:W-:Y:S01]  /*11c0*/  MOV R57, R56 ;  /* 0x0000003800397202 */ /* 0x000fe20000000f00 */
[----:B------:R-:W-:Y:S02]  /*11d0*/  IMAD.MOV.U32 R6, RZ, RZ, R9 ;  /* 0x000000ffff067224 */ /* 0x000fe400078e0009 */
[----:B------:R-:W-:-:S07]  /*11e0*/  IMAD.MOV.U32 R38, RZ, RZ, R41 ;  /* 0x000000ffff267224 */ /* 0x000fce00078e0029 */
.L_x_28743:
[----:B------:R-:W-:Y:S05]  /*11f0*/  BSYNC.RECONVERGENT B2 ;  /* 0x0000000000027941 */ /* 0x000fea0003800200 */
.L_x_28741:
        /* <DEDUP_REMOVED lines=11> */
.L_x_28745:
[----:B------:R-:W-:Y:S01]  /*12b0*/  IMAD.MOV.U32 R54, RZ, RZ, R55 ;  /* 0x000000ffff367224 */ /* 0x000fe200078e0037 */
[----:B------:R-:W-:Y:S01]  /*12c0*/  MOV R56, R57 ;  /* 0x0000003900387202 */ /* 0x000fe20000000f00 */
[----:B------:R-:W-:Y:S02]  /*12d0*/  IMAD.MOV.U32 R9, RZ, RZ, R8 ;  /* 0x000000ffff097224 */ /* 0x000fe400078e0008 */
[----:B------:R-:W-:-:S07]  /*12e0*/  IMAD.MOV.U32 R41, RZ, RZ, R40 ;  /* 0x000000ffff297224 */ /* 0x000fce00078e0028 */
.L_x_28746:
[----:B------:R-:W-:Y:S05]  /*12f0*/  BSYNC.RECONVERGENT B2 ;  /* 0x0000000000027941 */ /* 0x000fea0003800200 */
.L_x_28744:
        /* <DEDUP_REMOVED lines=11> */
.L_x_28748:
[----:B------:R-:W-:Y:S01]  /*13b0*/  IMAD.MOV.U32 R55, RZ, RZ, R54 ;  /* 0x000000ffff377224 */ /* 0x000fe200078e0036 */
[----:B------:R-:W-:Y:S01]  /*13c0*/  MOV R57, R56 ;  /* 0x0000003800397202 */ /* 0x000fe20000000f00 */
[----:B------:R-:W-:Y:S02]  /*13d0*/  IMAD.MOV.U32 R8, RZ, RZ, R11 ;  /* 0x000000ffff087224 */ /* 0x000fe400078e000b */
[----:B------:R-:W-:-:S07]  /*13e0*/  IMAD.MOV.U32 R40, RZ, RZ, R43 ;  /* 0x000000ffff287224 */ /* 0x000fce00078e002b */
.L_x_28749:
[----:B------:R-:W-:Y:S05]  /*13f0*/  BSYNC.RECONVERGENT B2 ;  /* 0x0000000000027941 */ /* 0x000fea0003800200 */
.L_x_28747:
        /* <DEDUP_REMOVED lines=11> */
.L_x_28751:
[----:B------:R-:W-:Y:S01]  /*14b0*/  IMAD.MOV.U32 R54, RZ, RZ, R55 ;  /* 0x000000ffff367224 */ /* 0x000fe200078e0037 */
[----:B------:R-:W-:Y:S01]  /*14c0*/  MOV R56, R57 ;  /* 0x0000003900387202 */ /* 0x000fe20000000f00 */
[----:B------:R-:W-:Y:S02]  /*14d0*/  IMAD.MOV.U32 R11, RZ, RZ, R10 ;  /* 0x000000ffff0b7224 */ /* 0x000fe400078e000a */
[----:B------:R-:W-:-:S07]  /*14e0*/  IMAD.MOV.U32 R43, RZ, RZ, R42 ;  /* 0x000000ffff2b7224 */ /* 0x000fce00078e002a */
.L_x_28752:
[----:B------:R-:W-:Y:S05]  /*14f0*/  BSYNC.RECONVERGENT B2 ;  /* 0x0000000000027941 */ /* 0x000fea0003800200 */
.L_x_28750:
        /* <DEDUP_REMOVED lines=11> */
.L_x_28754:
[----:B------:R-:W-:Y:S01]  /*15b0*/  IMAD.MOV.U32 R55, RZ, RZ, R54 ;  /* 0x000000ffff377224 */ /* 0x000fe200078e0036 */
[----:B------:R-:W-:Y:S01]  /*15c0*/  MOV R57, R56 ;  /* 0x0000003800397202 */ /* 0x000fe20000000f00 */
[----:B------:R-:W-:Y:S02]  /*15d0*/  IMAD.MOV.U32 R10, RZ, RZ, R13 ;  /* 0x000000ffff0a7224 */ /* 0x000fe400078e000d */
[----:B------:R-:W-:-:S07]  /*15e0*/  IMAD.MOV.U32 R42, RZ, RZ, R45 ;  /* 0x000000ffff2a7224 */ /* 0x000fce00078e002d */
.L_x_28755:
[----:B------:R-:W-:Y:S05]  /*15f0*/  BSYNC.RECONVERGENT B2 ;  /* 0x0000000000027941 */ /* 0x000fea0003800200 */
.L_x_28753:
        /* <DEDUP_REMOVED lines=11> */
.L_x_28757:
[----:B------:R-:W-:Y:S01]  /*16b0*/  IMAD.MOV.U32 R54, RZ, RZ, R55 ;  /* 0x000000ffff367224 */ /* 0x000fe200078e0037 */
[----:B------:R-:W-:Y:S01]  /*16c0*/  MOV R56, R57 ;  /* 0x0000003900387202 */ /* 0x000fe20000000f00 */
[----:B------:R-:W-:Y:S02]  /*16d0*/  IMAD.MOV.U32 R13, RZ, RZ, R12 ;  /* 0x000000ffff0d7224 */ /* 0x000fe400078e000c */
[----:B------:R-:W-:-:S07]  /*16e0*/  IMAD.MOV.U32 R45, RZ, RZ, R44 ;  /* 0x000000ffff2d7224 */ /* 0x000fce00078e002c */
.L_x_28758:
[----:B------:R-:W-:Y:S05]  /*16f0*/  BSYNC.RECONVERGENT B2 ;  /* 0x0000000000027941 */ /* 0x000fea0003800200 */
.L_x_28756:
        /* <DEDUP_REMOVED lines=11> */
.L_x_28760:
[----:B------:R-:W-:Y:S01]  /*17b0*/  IMAD.MOV.U32 R55, RZ, RZ, R54 ;  /* 0x000000ffff377224 */ /* 0x000fe200078e0036 */
[----:B------:R-:W-:Y:S01]  /*17c0*/  MOV R57, R56 ;  /* 0x0000003800397202 */ /* 0x000fe20000000f00 */
[----:B------:R-:W-:Y:S02]  /*17d0*/  IMAD.MOV.U32 R12, RZ, RZ, R15 ;  /* 0x000000ffff0c7224 */ /* 0x000fe400078e000f */
[----:B------:R-:W-:-:S07]  /*17e0*/  IMAD.MOV.U32 R44, RZ, RZ, R47 ;  /* 0x000000ffff2c7224 */ /* 0x000fce00078e002f */
.L_x_28761:
[----:B------:R-:W-:Y:S05]  /*17f0*/  BSYNC.RECONVERGENT B2 ;  /* 0x0000000000027941 */ /* 0x000fea0003800200 */
.L_x_28759:
        /* <DEDUP_REMOVED lines=11> */
.L_x_28763:
[----:B------:R-:W-:Y:S01]  /*18b0*/  IMAD.MOV.U32 R54, RZ, RZ, R55 ;  /* 0x000000ffff367224 */ /* 0x000fe200078e0037 */
[----:B------:R-:W-:Y:S01]  /*18c0*/  MOV R56, R57 ;  /* 0x0000003900387202 */ /* 0x000fe20000000f00 */
[----:B------:R-:W-:Y:S02]  /*18d0*/  IMAD.MOV.U32 R15, RZ, RZ, R14 ;  /* 0x000000ffff0f7224 */ /* 0x000fe400078e000e */
[----:B------:R-:W-:-:S07]  /*18e0*/  IMAD.MOV.U32 R47, RZ, RZ, R46 ;  /* 0x000000ffff2f7224 */ /* 0x000fce00078e002e */
.L_x_28764:
[----:B------:R-:W-:Y:S05]  /*18f0*/  BSYNC.RECONVERGENT B2 ;  /* 0x0000000000027941 */ /* 0x000fea0003800200 */
.L_x_28762:
        /* <DEDUP_REMOVED lines=11> */
.L_x_28766:
[----:B------:R-:W-:Y:S01]  /*19b0*/  IMAD.MOV.U32 R55, RZ, RZ, R54 ;  /* 0x000000ffff377224 */ /* 0x000fe200078e0036 */
[----:B------:R-:W-:Y:S01]  /*19c0*/  MOV R57, R56 ;  /* 0x0000003800397202 */ /* 0x000fe20000000f00 */
[----:B------:R-:W-:Y:S02]  /*19d0*/  IMAD.MOV.U32 R14, RZ, RZ, R17 ;  /* 0x000000ffff0e7224 */ /* 0x000fe400078e0011 */
[----:B------:R-:W-:-:S07]  /*19e0*/  IMAD.MOV.U32 R46, RZ, RZ, R49 ;  /* 0x000000ffff2e7224 */ /* 0x000fce00078e0031 */
.L_x_28767:
[----:B------:R-:W-:Y:S05]  /*19f0*/  BSYNC.RECONVERGENT B2 ;  /* 0x0000000000027941 */ /* 0x000fea0003800200 */
.L_x_28765:
        /* <DEDUP_REMOVED lines=11> */
.L_x_28769:
[----:B------:R-:W-:Y:S01]  /*1ab0*/  IMAD.MOV.U32 R54, RZ, RZ, R55 ;  /* 0x000000ffff367224 */ /* 0x000fe200078e0037 */
[----:B------:R-:W-:Y:S01]  /*1ac0*/  MOV R56, R57 ;  /* 0x0000003900387202 */ /* 0x000fe20000000f00 */
[----:B------:R-:W-:Y:S02]  /*1ad0*/  IMAD.MOV.U32 R17, RZ, RZ, R16 ;  /* 0x000000ffff117224 */ /* 0x000fe400078e0010 */
[----:B------:R-:W-:-:S07]  /*1ae0*/  IMAD.MOV.U32 R49, RZ, RZ, R48 ;  /* 0x000000ffff317224 */ /* 0x000fce00078e0030 */
.L_x_28770:
[----:B------:R-:W-:Y:S05]  /*1af0*/  BSYNC.RECONVERGENT B2 ;  /* 0x0000000000027941 */ /* 0x000fea0003800200 */
.L_x_28768:
        /* <DEDUP_REMOVED lines=11> */
.L_x_28772:
[----:B------:R-:W-:Y:S01]  /*1bb0*/  IMAD.MOV.U32 R55, RZ, RZ, R54 ;  /* 0x000000ffff377224 */ /* 0x000fe200078e0036 */
[----:B------:R-:W-:Y:S01]  /*1bc0*/  MOV R57, R56 ;  /* 0x0000003800397202 */ /* 0x000fe20000000f00 */
[----:B------:R-:W-:Y:S02]  /*1bd0*/  IMAD.MOV.U32 R16, RZ, RZ, R19 ;  /* 0x000000ffff107224 */ /* 0x000fe400078e0013 */
[----:B------:R-:W-:-:S07]  /*1be0*/  IMAD.MOV.U32 R48, RZ, RZ, R51 ;  /* 0x000000ffff307224 */ /* 0x000fce00078e0033 */
.L_x_28773:
[----:B------:R-:W-:Y:S05]  /*1bf0*/  BSYNC.RECONVERGENT B2 ;  /* 0x0000000000027941 */ /* 0x000fea0003800200 */
.L_x_28771:
        /* <DEDUP_REMOVED lines=11> */
.L_x_28775:
[----:B------:R-:W-:Y:S01]  /*1cb0*/  IMAD.MOV.U32 R54, RZ, RZ, R55 ;  /* 0x000000ffff367224 */ /* 0x000fe200078e0037 */
[----:B------:R-:W-:Y:S01]  /*1cc0*/  MOV R56, R57 ;  /* 0x0000003900387202 */ /* 0x000fe20000000f00 */
[----:B------:R-:W-:Y:S02]  /*1cd0*/  IMAD.MOV.U32 R19, RZ, RZ, R18 ;  /* 0x000000ffff137224 */ /* 0x000fe400078e0012 */
[----:B------:R-:W-:-:S07]  /*1ce0*/  IMAD.MOV.U32 R51, RZ, RZ, R50 ;  /* 0x000000ffff337224 */ /* 0x000fce00078e0032 */
.L_x_28776:
[----:B------:R-:W-:Y:S05]  /*1cf0*/  BSYNC.RECONVERGENT B2 ;  /* 0x0000000000027941 */ /* 0x000fea0003800200 */
.L_x_28774:
        /* <DEDUP_REMOVED lines=11> */
.L_x_28778:
[----:B------:R-:W-:Y:S01]  /*1db0*/  IMAD.MOV.U32 R55, RZ, RZ, R54 ;  /* 0x000000ffff377224 */ /* 0x000fe200078e0036 */
[----:B------:R-:W-:Y:S01]  /*1dc0*/  MOV R57, R56 ;  /* 0x0000003800397202 */ /* 0x000fe20000000f00 */
[----:B------:R-:W-:Y:S02]  /*1dd0*/  IMAD.MOV.U32 R18, RZ, RZ, R21 ;  /* 0x000000ffff127224 */ /* 0x000fe400078e0015 */
[----:B------:R-:W-:-:S07]  /*1de0*/  IMAD.MOV.U32 R50, RZ, RZ, R117 ;  /* 0x000000ffff327224 */ /* 0x000fce00078e0075 */
.L_x_28779:
[----:B------:R-:W-:Y:S05]  /*1df0*/  BSYNC.RECONVERGENT B2 ;  /* 0x0000000000027941 */ /* 0x000fea0003800200 */
.L_x_28777:
        /* <DEDUP_REMOVED lines=11> */
.L_x_28781:
[----:B------:R-:W-:Y:S01]  /*1eb0*/  IMAD.MOV.U32 R54, RZ, RZ, R55 ;  /* 0x000000ffff367224 */ /* 0x000fe200078e0037 */
[----:B------:R-:W-:Y:S01]  /*1ec0*/  MOV R56, R57 ;  /* 0x0000003900387202 */ /* 0x000fe20000000f00 */
[----:B------:R-:W-:Y:S02]  /*1ed0*/  IMAD.MOV.U32 R21, RZ, RZ, R20 ;  /* 0x000000ffff157224 */ /* 0x000fe400078e0014 */
[----:B------:R-:W-:-:S07]  /*1ee0*/  IMAD.MOV.U32 R117, RZ, RZ, R116 ;  /* 0x000000ffff757224 */ /* 0x000fce00078e0074 */
.L_x_28782:
[----:B------:R-:W-:Y:S05]  /*1ef0*/  BSYNC.RECONVERGENT B2 ;  /* 0x0000000000027941 */ /* 0x000fea0003800200 */
.L_x_28780:
        /* <DEDUP_REMOVED lines=11> */
.L_x_28784:
[----:B------:R-:W-:Y:S01]  /*1fb0*/  IMAD.MOV.U32 R55, RZ, RZ, R54 ;  /* 0x000000ffff377224 */ /* 0x000fe200078e0036 */
[----:B------:R-:W-:Y:S01]  /*1fc0*/  MOV R57, R56 ;  /* 0x0000003800397202 */ /* 0x000fe20000000f00 */
[----:B------:R-:W-:Y:S02]  /*1fd0*/  IMAD.MOV.U32 R20, RZ, RZ, R23 ;  /* 0x000000ffff147224 */ /* 0x000fe400078e0017 */
[----:B------:R-:W-:-:S07]  /*1fe0*/  IMAD.MOV.U32 R116, RZ, RZ, R119 ;  /* 0x000000ffff747224 */ /* 0x000fce00078e0077 */
.L_x_28785:
[----:B------:R-:W-:Y:S05]  /*1ff0*/  BSYNC.RECONVERGENT B2 ;  /* 0x0000000000027941 */ /* 0x000fea0003800200 */
.L_x_28783:
        /* <DEDUP_REMOVED lines=11> */
.L_x_28787:
[----:B------:R-:W-:Y:S01]  /*20b0*/  IMAD.MOV.U32 R54, RZ, RZ, R55 ;  /* 0x000000ffff367224 */ /* 0x000fe200078e0037 */
[----:B------:R-:W-:Y:S01]  /*20c0*/  MOV R56, R57 ;  /* 0x0000003900387202 */ /* 0x000fe20000000f00 */
[----:B------:R-:W-:Y:S02]  /*20d0*/  IMAD.MOV.U32 R23, RZ, RZ, R22 ;  /* 0x000000ffff177224 */ /* 0x000fe400078e0016 */
[----:B------:R-:W-:-:S07]  /*20e0*/  IMAD.MOV.U32 R119, RZ, RZ, R118 ;  /* 0x000000ffff777224 */ /* 0x000fce00078e0076 */
.L_x_28788:
[----:B------:R-:W-:Y:S05]  /*20f0*/  BSYNC.RECONVERGENT B2 ;  /* 0x0000000000027941 */ /* 0x000fea0003800200 */
.L_x_28786:
        /* <DEDUP_REMOVED lines=11> */
.L_x_28790:
[----:B------:R-:W-:Y:S01]  /*21b0*/  IMAD.MOV.U32 R55, RZ, RZ, R54 ;  /* 0x000000ffff377224 */ /* 0x000fe200078e0036 */
[----:B------:R-:W-:Y:S01]  /*21c0*/  MOV R57, R56 ;  /* 0x0000003800397202 */ /* 0x000fe20000000f00 */
[----:B------:R-:W-:Y:S02]  /*21d0*/  IMAD.MOV.U32 R22, RZ, RZ, R25 ;  /* 0x000000ffff167224 */ /* 0x000fe400078e0019 */
[----:B------:R-:W-:-:S07]  /*21e0*/  IMAD.MOV.U32 R118, RZ, RZ, R121 ;  /* 0x000000ffff767224 */ /* 0x000fce00078e0079 */
.L_x_28791:
[----:B------:R-:W-:Y:S05]  /*21f0*/  BSYNC.RECONVERGENT B2 ;  /* 0x0000000000027941 */ /* 0x000fea0003800200 */
.L_x_28789:
        /* <DEDUP_REMOVED lines=11> */
.L_x_28793:
[----:B------:R-:W-:Y:S01]  /*22b0*/  IMAD.MOV.U32 R54, RZ, RZ, R55 ;  /* 0x000000ffff367224 */ /* 0x000fe200078e0037 */
[----:B------:R-:W-:Y:S01]  /*22c0*/  MOV R56, R57 ;  /* 0x0000003900387202 */ /* 0x000fe20000000f00 */
[----:B------:R-:W-:Y:S02]  /*22d0*/  IMAD.MOV.U32 R25, RZ, RZ, R24 ;  /* 0x000000ffff197224 */ /* 0x000fe400078e0018 */
[----:B------:R-:W-:-:S07]  /*22e0*/  IMAD.MOV.U32 R121, RZ, RZ, R120 ;  /* 0x000000ffff797224 */ /* 0x000fce00078e0078 */
.L_x_28794:
[----:B------:R-:W-:Y:S05]  /*22f0*/  BSYNC.RECONVERGENT B2 ;  /* 0x0000000000027941 */ /* 0x000fea0003800200 */
.L_x_28792:
        /* <DEDUP_REMOVED lines=11> */
.L_x_28796:
[----:B------:R-:W-:Y:S01]  /*23b0*/  IMAD.MOV.U32 R55, RZ, RZ, R54 ;  /* 0x000000ffff377224 */ /* 0x000fe200078e0036 */
[----:B------:R-:W-:Y:S01]  /*23c0*/  MOV R57, R56 ;  /* 0x0000003800397202 */ /* 0x000fe20000000f00 */
[----:B------:R-:W-:Y:S02]  /*23d0*/  IMAD.MOV.U32 R24, RZ, RZ, R27 ;  /* 0x000000ffff187224 */ /* 0x000fe400078e001b */
[----:B------:R-:W-:-:S07]  /*23e0*/  IMAD.MOV.U32 R120, RZ, RZ, R123 ;  /* 0x000000ffff787224 */ /* 0x000fce00078e007b */
.L_x_28797:
[----:B------:R-:W-:Y:S05]  /*23f0*/  BSYNC.RECONVERGENT B2 ;  /* 0x0000000000027941 */ /* 0x000fea0003800200 */
.L_x_28795:
        /* <DEDUP_REMOVED lines=11> */
.L_x_28799:
[----:B------:R-:W-:Y:S01]  /*24b0*/  IMAD.MOV.U32 R54, RZ, RZ, R55 ;  /* 0x000000ffff367224 */ /* 0x000fe200078e0037 */
[----:B------:R-:W-:Y:S01]  /*24c0*/  MOV R56, R57 ;  /* 0x0000003900387202 */ /* 0x000fe20000000f00 */
[----:B------:R-:W-:Y:S02]  /*24d0*/  IMAD.MOV.U32 R27, RZ, RZ, R26 ;  /* 0x000000ffff1b7224 */ /* 0x000fe400078e001a */
[----:B------:R-:W-:-:S07]  /*24e0*/  IMAD.MOV.U32 R123, RZ, RZ, R122 ;  /* 0x000000ffff7b7224 */ /* 0x000fce00078e007a */
.L_x_28800:
[----:B------:R-:W-:Y:S05]  /*24f0*/  BSYNC.RECONVERGENT B2 ;  /* 0x0000000000027941 */ /* 0x000fea0003800200 */
.L_x_28798:
        /* <DEDUP_REMOVED lines=11> */
.L_x_28802:
[----:B------:R-:W-:Y:S01]  /*25b0*/  IMAD.MOV.U32 R55, RZ, RZ, R54 ;  /* 0x000000ffff377224 */ /* 0x000fe200078e0036 */
[----:B------:R-:W-:Y:S01]  /*25c0*/  MOV R57, R56 ;  /* 0x0000003800397202 */ /* 0x000fe20000000f00 */
[----:B------:R-:W-:Y:S02]  /*25d0*/  IMAD.MOV.U32 R26, RZ, RZ, R29 ;  /* 0x000000ffff1a7224 */ /* 0x000fe400078e001d */
[----:B------:R-:W-:-:S07]  /*25e0*/  IMAD.MOV.U32 R122, RZ, RZ, R125 ;  /* 0x000000ffff7a7224 */ /* 0x000fce00078e007d */
.L_x_28803:
[----:B------:R-:W-:Y:S05]  /*25f0*/  BSYNC.RECONVERGENT B2 ;  /* 0x0000000000027941 */ /* 0x000fea0003800200 */
.L_x_28801:
        /* <DEDUP_REMOVED lines=11> */
.L_x_28805:
[----:B------:R-:W-:Y:S01]  /*26b0*/  IMAD.MOV.U32 R54, RZ, RZ, R55 ;  /* 0x000000ffff367224 */ /* 0x000fe200078e0037 */
[----:B------:R-:W-:Y:S01]  /*26c0*/  MOV R56, R57 ;  /* 0x0000003900387202 */ /* 0x000fe20000000f00 */
[----:B------:R-:W-:Y:S02]  /*26d0*/  IMAD.MOV.U32 R29, RZ, RZ, R28 ;  /* 0x000000ffff1d7224 */ /* 0x000fe400078e001c */
[----:B------:R-:W-:-:S07]  /*26e0*/  IMAD.MOV.U32 R125, RZ, RZ, R124 ;  /* 0x000000ffff7d7224 */ /* 0x000fce00078e007c */
.L_x_28806:
[----:B------:R-:W-:Y:S05]  /*26f0*/  BSYNC.RECONVERGENT B2 ;  /* 0x0000000000027941 */ /* 0x000fea0003800200 */
.L_x_28804:
        /* <DEDUP_REMOVED lines=11> */
.L_x_28808:
[----:B------:R-:W-:Y:S01]  /*27b0*/  IMAD.MOV.U32 R55, RZ, RZ, R54 ;  /* 0x000000ffff377224 */ /* 0x000fe200078e0036 */
[----:B------:R-:W-:Y:S01]  /*27c0*/  MOV R57, R56 ;  /* 0x0000003800397202 */ /* 0x000fe20000000f00 */
[----:B------:R-:W-:Y:S02]  /*27d0*/  IMAD.MOV.U32 R28, RZ, RZ, R31 ;  /* 0x000000ffff1c7224 */ /* 0x000fe400078e001f */
[----:B------:R-:W-:-:S07]  /*27e0*/  IMAD.MOV.U32 R124, RZ, RZ, R127 ;  /* 0x000000ffff7c7224 */ /* 0x000fce00078e007f */
.L_x_28809:
[----:B------:R-:W-:Y:S05]  /*27f0*/  BSYNC.RECONVERGENT B2 ;  /* 0x0000000000027941 */ /* 0x000fea0003800200 */
.L_x_28807:
        /* <DEDUP_REMOVED lines=11> */
.L_x_28811:
[----:B------:R-:W-:Y:S01]  /*28b0*/  IMAD.MOV.U32 R54, RZ, RZ, R55 ;  /* 0x000000ffff367224 */ /* 0x000fe200078e0037 */
[----:B------:R-:W-:Y:S01]  /*28c0*/  MOV R56, R57 ;  /* 0x0000003900387202 */ /* 0x000fe20000000f00 */
[----:B------:R-:W-:Y:S02]  /*28d0*/  IMAD.MOV.U32 R31, RZ, RZ, R30 ;  /* 0x000000ffff1f7224 */ /* 0x000fe400078e001e */
[----:B------:R-:W-:-:S07]  /*28e0*/  IMAD.MOV.U32 R127, RZ, RZ, R126 ;  /* 0x000000ffff7f7224 */ /* 0x000fce00078e007e */
.L_x_28812:
[----:B------:R-:W-:Y:S05]  /*28f0*/  BSYNC.RECONVERGENT B2 ;  /* 0x0000000000027941 */ /* 0x000fea0003800200 */
.L_x_28810:
        /* <DEDUP_REMOVED lines=11> */
.L_x_28814:
[----:B------:R-:W-:Y:S01]  /*29b0*/  IMAD.MOV.U32 R55, RZ, RZ, R54 ;  /* 0x000000ffff377224 */ /* 0x000fe200078e0036 */
[----:B------:R-:W-:Y:S01]  /*29c0*/  MOV R57, R56 ;  /* 0x0000003800397202 */ /* 0x000fe20000000f00 */
[----:B------:R-:W-:Y:S02]  /*29d0*/  IMAD.MOV.U32 R30, RZ, RZ, R33 ;  /* 0x000000ffff1e7224 */ /* 0x000fe400078e0021 */
[----:B------:R-:W-:-:S07]  /*29e0*/  IMAD.MOV.U32 R126, RZ, RZ, R129 ;  /* 0x000000ffff7e7224 */ /* 0x000fce00078e0081 */
.L_x_28815:
[----:B------:R-:W-:Y:S05]  /*29f0*/  BSYNC.RECONVERGENT B2 ;  /* 0x0000000000027941 */ /* 0x000fea0003800200 */
.L_x_28813:
        /* <DEDUP_REMOVED lines=9> */
.L_x_28817:
[----:B------:R-:W-:Y:S02]  /*2a90*/  IMAD.MOV.U32 R33, RZ, RZ, R32 ;  /* 0x000000ffff217224 */ /* 0x000fe400078e0020 */
[----:B------:R-:W-:Y:S01]  /*2aa0*/  IMAD.MOV.U32 R129, RZ, RZ, R128 ;  /* 0x000000ffff817224 */ /* 0x000fe200078e0080 */
[----:B------:R-:W-:Y:S01]  /*2ab0*/  MOV R128, R57 ;  /* 0x0000003900807202 */ /* 0x000fe20000000f00 */
[----:B------:R-:W-:-:S07]  /*2ac0*/  IMAD.MOV.U32 R32, RZ, RZ, R55 ;  /* 0x000000ffff207224 */ /* 0x000fce00078e0037 */
.L_x_28818:
[----:B------:R-:W-:Y:S05]  /*2ad0*/  BSYNC.RECONVERGENT B2 ;  /* 0x0000000000027941 */ /* 0x000fea0003800200 */
.L_x_28816:
[----:B------:R-:W-:Y:S02]  /*2ae0*/  VIADD R53, R53, 0x40 ;  /* 0x0000004035357836 */ /* 0x000fe40000000000 */
[----:B------:R-:W-:Y:S02]  /*2af0*/  VIADD R52, R52, 0xffffffc0 ;  /* 0xffffffc034347836 */ /* 0x000fe40000000000 */
[----:B------:R-:W-:Y:S01]  /*2b00*/  IMAD.MOV.U32 R54, RZ, RZ, R99 ;  /* 0x000000ffff367224 */ /* 0x000fe200078e0063 */
[----:B------:R-:W-:-:S13]  /*2b10*/  ISETP.GE.AND P0, PT, R53, R0, PT ;  /* 0x000000003500720c */ /* 0x000fda0003f06270 */
[----:B------:R-:W-:Y:S05]  /*2b20*/  @!P0 BRA `(.L_x_28819) ;  /* 0xffffffdc00e48947 */ /* 0x000fea000383ffff */
.L_x_28722:
[----:B------:R-:W-:Y:S05]  /*2b30*/  BSYNC.RECONVERGENT B0 ;  /* 0x0000000000007941 */ /* 0x000fea0003800200 */
.L_x_28721:
[----:B------:R-:W-:Y:S05]  /*2b40*/  BRA `(.L_x_28820) ;  /* 0x0000002400607947 */ /* 0x000fea0003800000 */
.L_x_28720:
        /* <DEDUP_REMOVED lines=55> */
[----:B------:R-:W-:-:S02]  /*2ec0*/  IMAD.MOV.U32 R10, RZ, RZ, -0x800001 ;  /* 0xff7fffffff0a7424 */ /* 0x000fc400078e00ff */
[----:B------:R-:W-:Y:S01]  /*2ed0*/  IMAD.MOV.U32 R13, RZ, RZ, -0x800001 ;  /* 0xff7fffffff0d7424 */ /* 0x000fe200078e00ff */
[----:B------:R-:W-:Y:S01]  /*2ee0*/  ISETP.NE.AND.EX P0, PT, RZ, UR5, PT, P0 ;  /* 0x00000005ff007c0c */ /* 0x000fe2000bf05300 */
        /* <DEDUP_REMOVED lines=15> */
[----:B------:R-:W-:-:S07]  /*2fe0*/  IMAD.MOV.U32 R32, RZ, RZ, -0x800001 ;  /* 0xff7fffffff207424 */ /* 0x000fce00078e00ff */
.L_x_28917:
        /* <DEDUP_REMOVED lines=27> */
.L_x_28822:
[----:B------:R-:W-:Y:S02]  /*31a0*/  IMAD.MOV.U32 R3, RZ, RZ, R59 ;  /* 0x000000ffff037224 */ /* 0x000fe400078e003b */
[----:B------:R-:W-:-:S07]  /*31b0*/  IMAD.MOV.U32 R35, RZ, RZ, R57 ;  /* 0x000000ffff237224 */ /* 0x000fce00078e0039 */
.L_x_28823:
[----:B------:R-:W-:Y:S05]  /*31c0*/  BSYNC.RECONVERGENT B0 ;  /* 0x0000000000007941 */ /* 0x000fea0003800200 */
.L_x_28821:
        /* <DEDUP_REMOVED lines=9> */
.L_x_28825:
[----:B------:R-:W-:Y:S02]  /*3260*/  IMAD.MOV.U32 R52, RZ, RZ, R3 ;  /* 0x000000ffff347224 */ /* 0x000fe400078e0003 */
[----:B------:R-:W-:Y:S01]  /*3270*/  IMAD.MOV.U32 R54, RZ, RZ, R35 ;  /* 0x000000ffff367224 */ /* 0x000fe200078e0023 */
[----:B------:R-:W-:Y:S01]  /*3280*/  MOV R35, R34 ;  /* 0x0000002200237202 */ /* 0x000fe20000000f00 */
[----:B------:R-:W-:-:S07]  /*3290*/  IMAD.MOV.U32 R3, RZ, RZ, R2 ;  /* 0x000000ffff037224 */ /* 0x000fce00078e0002 */
.L_x_28826:
[----:B------:R-:W-:Y:S05]  /*32a0*/  BSYNC.RECONVERGENT B0 ;  /* 0x0000000000007941 */ /* 0x000fea0003800200 */
.L_x_28824:
        /* <DEDUP_REMOVED lines=11> */
.L_x_28828:
[----:B------:R-:W-:Y:S01]  /*3360*/  IMAD.MOV.U32 R53, RZ, RZ, R52 ;  /* 0x000000ffff357224 */ /* 0x000fe200078e0034 */
[----:B------:R-:W-:Y:S01]  /*3370*/  MOV R34, R37 ;  /* 0x0000002500227202 */ /* 0x000fe20000000f00 */
[----:B------:R-:W-:Y:S02]  /*3380*/  IMAD.MOV.U32 R55, RZ, RZ, R54 ;  /* 0x000000ffff377224 */ /* 0x000fe400078e0036 */
[----:B------:R-:W-:-:S07]  /*3390*/  IMAD.MOV.U32 R2, RZ, RZ, R5 ;  /* 0x000000ffff027224 */ /* 0x000fce00078e0005 */
.L_x_28829:
[----:B------:R-:W-:Y:S05]  /*33a0*/  BSYNC.RECONVERGENT B0 ;  /* 0x0000000000007941 */ /* 0x000fea0003800200 */
.L_x_28827:
        /* <DEDUP_REMOVED lines=11> */
.L_x_28831:
[----:B------:R-:W-:Y:S01]  /*3460*/  IMAD.MOV.U32 R52, RZ, RZ, R53 ;  /* 0x000000ffff347224 */ /* 0x000fe200078e0035 */
[----:B------:R-:W-:Y:S01]  /*3470*/  MOV R37, R36 ;  /* 0x0000002400257202 */ /* 0x000fe20000000f00 */
[----:B------:R-:W-:Y:S02]  /*3480*/  IMAD.MOV.U32 R54, RZ, RZ, R55 ;  /* 0x000000ffff367224 */ /* 0x000fe400078e0037 */
[----:B------:R-:W-:-:S07]  /*3490*/  IMAD.MOV.U32 R5, RZ, RZ, R4 ;  /* 0x000000ffff057224 */ /* 0x000fce00078e0004 */
.L_x_28832:
[----:B------:R-:W-:Y:S05]  /*34a0*/  BSYNC.RECONVERGENT B0 ;  /* 0x0000000000007941 */ /* 0x000fea0003800200 */
.L_x_28830:
        /* <DEDUP_REMOVED lines=11> */
.L_x_28834:
[----:B------:R-:W-:Y:S01]  /*3560*/  IMAD.MOV.U32 R53, RZ, RZ, R52 ;  /* 0x000000ffff357224 */ /* 0x000fe200078e0034 */
[----:B------:R-:W-:Y:S01]  /*3570*/  MOV R36, R39 ;  /* 0x0000002700247202 */ /* 0x000fe20000000f00 */
[----:B------:R-:W-:Y:S02]  /*3580*/  IMAD.MOV.U32 R55, RZ, RZ, R54 ;  /* 0x000000ffff377224 */ /* 0x000fe400078e0036 */
[----:B------:R-:W-:-:S07]  /*3590*/  IMAD.MOV.U32 R4, RZ, RZ, R7 ;  /* 0x000000ffff047224 */ /* 0x000fce00078e0007 */
.L_x_28835:
[----:B------:R-:W-:Y:S05]  /*35a0*/  BSYNC.RECONVERGENT B0 ;  /* 0x0000000000007941 */ /* 0x000fea0003800200 */
.L_x_28833:
        /* <DEDUP_REMOVED lines=11> */
.L_x_28837:
[----:B------:R-:W-:Y:S01]  /*3660*/  IMAD.MOV.U32 R52, RZ, RZ, R53 ;  /* 0x000000ffff347224 */ /* 0x000fe200078e0035 */
[----:B------:R-:W-:Y:S01]  /*3670*/  MOV R39, R38 ;  /* 0x0000002600277202 */ /* 0x000fe20000000f00 */
[----:B------:R-:W-:Y:S02]  /*3680*/  IMAD.MOV.U32 R54, RZ, RZ, R55 ;  /* 0x000000ffff367224 */ /* 0x000fe400078e0037 */
[----:B------:R-:W-:-:S07]  /*3690*/  IMAD.MOV.U32 R7, RZ, RZ, R6 ;  /* 0x000000ffff077224 */ /* 0x000fce00078e0006 */
.L_x_28838:
[----:B------:R-:W-:Y:S05]  /*36a0*/  BSYNC.RECONVERGENT B0 ;  /* 0x0000000000007941 */ /* 0x000fea0003800200 */
.L_x_28836:
        /* <DEDUP_REMOVED lines=11> */
.L_x_28840:
[----:B------:R-:W-:Y:S01]  /*3760*/  IMAD.MOV.U32 R53, RZ, RZ, R52 ;  /* 0x000000ffff357224 */ /* 0x000fe200078e0034 */
[----:B------:R-:W-:Y:S01]  /*3770*/  MOV R38, R41 ;  /* 0x0000002900267202 */ /* 0x000fe20000000f00 */
[----:B------:R-:W-:Y:S02]  /*3780*/  IMAD.MOV.U32 R55, RZ, RZ, R54 ;  /* 0x000000ffff377224 */ /* 0x000fe400078e0036 */
[----:B------:R-:W-:-:S07]  /*3790*/  IMAD.MOV.U32 R6, RZ, RZ, R9 ;  /* 0x000000ffff067224 */ /* 0x000fce00078e0009 */
.L_x_28841:
[----:B------:R-:W-:Y:S05]  /*37a0*/  BSYNC.RECONVERGENT B0 ;  /* 0x0000000000007941 */ /* 0x000fea0003800200 */
.L_x_28839:
        /* <DEDUP_REMOVED lines=11> */
.L_x_28843:
[----:B------:R-:W-:Y:S01]  /*3860*/  IMAD.MOV.U32 R52, RZ, RZ, R53 ;  /* 0x000000ffff347224 */ /* 0x000fe200078e0035 */
[----:B------:R-:W-:Y:S01]  /*3870*/  MOV R41, R40 ;  /* 0x0000002800297202 */ /* 0x000fe20000000f00 */
[----:B------:R-:W-:Y:S02]  /*3880*/  IMAD.MOV.U32 R54, RZ, RZ, R55 ;  /* 0x000000ffff367224 */ /* 0x000fe400078e0037 */
[----:B------:R-:W-:-:S07]  /*3890*/  IMAD.MOV.U32 R9, RZ, RZ, R8 ;  /* 0x000000ffff097224 */ /* 0x000fce00078e0008 */
.L_x_28844:
[----:B------:R-:W-:Y:S05]  /*38a0*/  BSYNC.RECONVERGENT B0 ;  /* 0x0000000000007941 */ /* 0x000fea0003800200 */
.L_x_28842:
        /* <DEDUP_REMOVED lines=11> */
.L_x_28846:
[----:B------:R-:W-:Y:S01]  /*3960*/  IMAD.MOV.U32 R53, RZ, RZ, R52 ;  /* 0x000000ffff357224 */ /* 0x000fe200078e0034 */
[----:B------:R-:W-:Y:S01]  /*3970*/  MOV R40, R43 ;  /* 0x0000002b00287202 */ /* 0x000fe20000000f00 */
[----:B------:R-:W-:Y:S02]  /*3980*/  IMAD.MOV.U32 R55, RZ, RZ, R54 ;  /* 0x000000ffff377224 */ /* 0x000fe400078e0036 */
[----:B------:R-:W-:-:S07]  /*3990*/  IMAD.MOV.U32 R8, RZ, RZ, R11 ;  /* 0x000000ffff087224 */ /* 0x000fce00078e000b */
.L_x_28847:
[----:B------:R-:W-:Y:S05]  /*39a0*/  BSYNC.RECONVERGENT B0 ;  /* 0x0000000000007941 */ /* 0x000fea0003800200 */
.L_x_28845:
        /* <DEDUP_REMOVED lines=11> */
.L_x_28849:
[----:B------:R-:W-:Y:S01]  /*3a60*/  IMAD.MOV.U32 R52, RZ, RZ, R53 ;  /* 0x000000ffff347224 */ /* 0x000fe200078e0035 */
[----:B------:R-:W-:Y:S01]  /*3a70*/  MOV R43, R42 ;  /* 0x0000002a002b7202 */ /* 0x000fe20000000f00 */
[----:B------:R-:W-:Y:S02]  /*3a80*/  IMAD.MOV.U32 R54, RZ, RZ, R55 ;  /* 0x000000ffff367224 */ /* 0x000fe400078e0037 */
[----:B------:R-:W-:-:S07]  /*3a90*/  IMAD.MOV.U32 R11, RZ, RZ, R10 ;  /* 0x000000ffff0b7224 */ /* 0x000fce00078e000a */
.L_x_28850:
[----:B------:R-:W-:Y:S05]  /*3aa0*/  BSYNC.RECONVERGENT B0 ;  /* 0x0000000000007941 */ /* 0x000fea0003800200 */
.L_x_28848:
        /* <DEDUP_REMOVED lines=11> */
.L_x_28852:
[----:B------:R-:W-:Y:S01]  /*3b60*/  IMAD.MOV.U32 R53, RZ, RZ, R52 ;  /* 0x000000ffff357224 */ /* 0x000fe200078e0034 */
[----:B------:R-:W-:Y:S01]  /*3b70*/  MOV R42, R45 ;  /* 0x0000002d002a7202 */ /* 0x000fe20000000f00 */
[----:B------:R-:W-:Y:S02]  /*3b80*/  IMAD.MOV.U32 R55, RZ, RZ, R54 ;  /* 0x000000ffff377224 */ /* 0x000fe400078e0036 */
[----:B------:R-:W-:-:S07]  /*3b90*/  IMAD.MOV.U32 R10, RZ, RZ, R13 ;  /* 0x000000ffff0a7224 */ /* 0x000fce00078e000d */
.L_x_28853:
[----:B------:R-:W-:Y:S05]  /*3ba0*/  BSYNC.RECONVERGENT B0 ;  /* 0x0000000000007941 */ /* 0x000fea0003800200 */
.L_x_28851:
        /* <DEDUP_REMOVED lines=11> */
.L_x_28855:
[----:B------:R-:W-:Y:S01]  /*3c60*/  IMAD.MOV.U32 R52, RZ, RZ, R53 ;  /* 0x000000ffff347224 */ /* 0x000fe200078e0035 */
[----:B------:R-:W-:Y:S01]  /*3c70*/  MOV R45, R44 ;  /* 0x0000002c002d7202 */ /* 0x000fe20000000f00 */
[----:B------:R-:W-:Y:S02]  /*3c80*/  IMAD.MOV.U32 R54, RZ, RZ, R55 ;  /* 0x000000ffff367224 */ /* 0x000fe400078e0037 */
[----:B------:R-:W-:-:S07]  /*3c90*/  IMAD.MOV.U32 R13, RZ, RZ, R12 ;  /* 0x000000ffff0d7224 */ /* 0x000fce00078e000c */
.L_x_28856:
[----:B------:R-:W-:Y:S05]  /*3ca0*/  BSYNC.RECONVERGENT B0 ;  /* 0x0000000000007941 */ /* 0x000fea0003800200 */
.L_x_28854:
        /* <DEDUP_REMOVED lines=11> */
.L_x_28858:
[----:B------:R-:W-:Y:S01]  /*3d60*/  IMAD.MOV.U32 R53, RZ, RZ, R52 ;  /* 0x000000ffff357224 */ /* 0x000fe200078e0034 */
[----:B------:R-:W-:Y:S01]  /*3d70*/  MOV R44, R47 ;  /* 0x0000002f002c7202 */ /* 0x000fe20000000f00 */
[----:B------:R-:W-:Y:S02]  /*3d80*/  IMAD.MOV.U32 R55, RZ, RZ, R54 ;  /* 0x000000ffff377224 */ /* 0x000fe400078e0036 */
[----:B------:R-:W-:-:S07]  /*3d90*/  IMAD.MOV.U32 R12, RZ, RZ, R15 ;  /* 0x000000ffff0c7224 */ /* 0x000fce00078e000f */
.L_x_28859:
[----:B------:R-:W-:Y:S05]  /*3da0*/  BSYNC.RECONVERGENT B0 ;  /* 0x0000000000007941 */ /* 0x000fea0003800200 */
.L_x_28857:
        /* <DEDUP_REMOVED lines=11> */
.L_x_28861:
[----:B------:R-:W-:Y:S01]  /*3e60*/  IMAD.MOV.U32 R52, RZ, RZ, R53 ;  /* 0x000000ffff347224 */ /* 0x000fe200078e0035 */
[----:B------:R-:W-:Y:S01]  /*3e70*/  MOV R47, R46 ;  /* 0x0000002e002f7202 */ /* 0x000fe20000000f00 */
[----:B------:R-:W-:Y:S02]  /*3e80*/  IMAD.MOV.U32 R54, RZ, RZ, R55 ;  /* 0x000000ffff367224 */ /* 0x000fe400078e0037 */
[----:B------:R-:W-:-:S07]  /*3e90*/  IMAD.MOV.U32 R15, RZ, RZ, R14 ;  /* 0x000000ffff0f7224 */ /* 0x000fce00078e000e */
.L_x_28862:
[----:B------:R-:W-:Y:S05]  /*3ea0*/  BSYNC.RECONVERGENT B0 ;  /* 0x0000000000007941 */ /* 0x000fea0003800200 */
.L_x_28860:
        /* <DEDUP_REMOVED lines=11> */
.L_x_28864:
[----:B------:R-:W-:Y:S01]  /*3f60*/  IMAD.MOV.U32 R53, RZ, RZ, R52 ;  /* 0x000000ffff357224 */ /* 0x000fe200078e0034 */
[----:B------:R-:W-:Y:S01]  /*3f70*/  MOV R46, R49 ;  /* 0x00000031002e7202 */ /* 0x000fe20000000f00 */
[----:B------:R-:W-:Y:S02]  /*3f80*/  IMAD.MOV.U32 R55, RZ, RZ, R54 ;  /* 0x000000ffff377224 */ /* 0x000fe400078e0036 */
[----:B------:R-:W-:-:S07]  /*3f90*/  IMAD.MOV.U32 R14, RZ, RZ, R17 ;  /* 0x000000ffff0e7224 */ /* 0x000fce00078e0011 */
.L_x_28865:
[----:B------:R-:W-:Y:S05]  /*3fa0*/  BSYNC.RECONVERGENT B0 ;  /* 0x0000000000007941 */ /* 0x000fea0003800200 */
.L_x_28863:
        /* <DEDUP_REMOVED lines=11> */
.L_x_28867:
[----:B------:R-:W-:Y:S01]  /*4060*/  IMAD.MOV.U32 R52, RZ, RZ, R53 ;  /* 0x000000ffff347224 */ /* 0x000fe200078e0035 */
[----:B------:R-:W-:Y:S01]  /*4070*/  MOV R49, R48 ;  /* 0x0000003000317202 */ /* 0x000fe20000000f00 */
[----:B------:R-:W-:Y:S02]  /*4080*/  IMAD.MOV.U32 R54, RZ, RZ, R55 ;  /* 0x000000ffff367224 */ /* 0x000fe400078e0037 */
[----:B------:R-:W-:-:S07]  /*4090*/  IMAD.MOV.U32 R17, RZ, RZ, R16 ;  /* 0x000000ffff117224 */ /* 0x000fce00078e0010 */
.L_x_28868:
[----:B------:R-:W-:Y:S05]  /*40a0*/  BSYNC.RECONVERGENT B0 ;  /* 0x0000000000007941 */ /* 0x000fea0003800200 */
.L_x_28866:
        /* <DEDUP_REMOVED lines=11> */
.L_x_28870:
[----:B------:R-:W-:Y:S01]  /*4160*/  IMAD.MOV.U32 R53, RZ, RZ, R52 ;  /* 0x000000ffff357224 */ /* 0x000fe200078e0034 */
[----:B------:R-:W-:Y:S01]  /*4170*/  MOV R48, R51 ;  /* 0x0000003300307202 */ /* 0x000fe20000000f00 */
[----:B------:R-:W-:Y:S02]  /*4180*/  IMAD.MOV.U32 R55, RZ, RZ, R54 ;  /* 0x000000ffff377224 */ /* 0x000fe400078e0036 */
[----:B------:R-:W-:-:S07]  /*4190*/  IMAD.MOV.U32 R16, RZ, RZ, R19 ;  /* 0x000000ffff107224 */ /* 0x000fce00078e0013 */
.L_x_28871:
[----:B------:R-:W-:Y:S05]  /*41a0*/  BSYNC.RECONVERGENT B0 ;  /* 0x0000000000007941 */ /* 0x000fea0003800200 */
.L_x_28869:
        /* <DEDUP_REMOVED lines=11> */
.L_x_28873:
[----:B------:R-:W-:Y:S01]  /*4260*/  IMAD.MOV.U32 R52, RZ, RZ, R53 ;  /* 0x000000ffff347224 */ /* 0x000fe200078e0035 */
[----:B------:R-:W-:Y:S01]  /*4270*/  MOV R51, R50 ;  /* 0x0000003200337202 */ /* 0x000fe20000000f00 */
[----:B------:R-:W-:Y:S02]  /*4280*/  IMAD.MOV.U32 R54, RZ, RZ, R55 ;  /* 0x000000ffff367224 */ /* 0x000fe400078e0037 */
[----:B------:R-:W-:-:S07]  /*4290*/  IMAD.MOV.U32 R19, RZ, RZ, R18 ;  /* 0x000000ffff137224 */ /* 0x000fce00078e0012 */
.L_x_28874:
[----:B------:R-:W-:Y:S05]  /*42a0*/  BSYNC.RECONVERGENT B0 ;  /* 0x0000000000007941 */ /* 0x000fea0003800200 */
.L_x_28872:
        /* <DEDUP_REMOVED lines=11> */
.L_x_28876:
[----:B------:R-:W-:Y:S01]  /*4360*/  IMAD.MOV.U32 R53, RZ, RZ, R52 ;  /* 0x000000ffff357224 */ /* 0x000fe200078e0034 */
[----:B------:R-:W-:Y:S01]  /*4370*/  MOV R50, R117 ;  /* 0x0000007500327202 */ /* 0x000fe20000000f00 */
[----:B------:R-:W-:Y:S02]  /*4380*/  IMAD.MOV.U32 R55, RZ, RZ, R54 ;  /* 0x000000ffff377224 */ /* 0x000fe400078e0036 */
[----:B------:R-:W-:-:S07]  /*4390*/  IMAD.MOV.U32 R18, RZ, RZ, R21 ;  /* 0x000000ffff127224 */ /* 0x000fce00078e0015 */
.L_x_28877:
[----:B------:R-:W-:Y:S05]  /*43a0*/  BSYNC.RECONVERGENT B0 ;  /* 0x0000000000007941 */ /* 0x000fea0003800200 */
.L_x_28875:
        /* <DEDUP_REMOVED lines=11> */
.L_x_28879:
[----:B------:R-:W-:Y:S01]  /*4460*/  IMAD.MOV.U32 R52, RZ, RZ, R53 ;  /* 0x000000ffff347224 */ /* 0x000fe200078e0035 */
[----:B------:R-:W-:Y:S01]  /*4470*/  MOV R117, R116 ;  /* 0x0000007400757202 */ /* 0x000fe20000000f00 */
[----:B------:R-:W-:Y:S02]  /*4480*/  IMAD.MOV.U32 R54, RZ, RZ, R55 ;  /* 0x000000ffff367224 */ /* 0x000fe400078e0037 */
[----:B------:R-:W-:-:S07]  /*4490*/  IMAD.MOV.U32 R21, RZ, RZ, R20 ;  /* 0x000000ffff157224 */ /* 0x000fce00078e0014 */
.L_x_28880:
[----:B------:R-:W-:Y:S05]  /*44a0*/  BSYNC.RECONVERGENT B0 ;  /* 0x0000000000007941 */ /* 0x000fea0003800200 */
.L_x_28878:
        /* <DEDUP_REMOVED lines=11> */
.L_x_28882:
[----:B------:R-:W-:Y:S01]  /*4560*/  IMAD.MOV.U32 R53, RZ, RZ, R52 ;  /* 0x000000ffff357224 */ /* 0x000fe200078e0034 */
[----:B------:R-:W-:Y:S01]  /*4570*/  MOV R116, R119 ;  /* 0x0000007700747202 */ /* 0x000fe20000000f00 */
[----:B------:R-:W-:Y:S02]  /*4580*/  IMAD.MOV.U32 R55, RZ, RZ, R54 ;  /* 0x000000ffff377224 */ /* 0x000fe400078e0036 */
[----:B------:R-:W-:-:S07]  /*4590*/  IMAD.MOV.U32 R20, RZ, RZ, R23 ;  /* 0x000000ffff147224 */ /* 0x000fce00078e0017 */
.L_x_28883:
[----:B------:R-:W-:Y:S05]  /*45a0*/  BSYNC.RECONVERGENT B0 ;  /* 0x0000000000007941 */ /* 0x000fea0003800200 */
.L_x_28881:
        /* <DEDUP_REMOVED lines=11> */
.L_x_28885:
[----:B------:R-:W-:Y:S01]  /*4660*/  IMAD.MOV.U32 R52, RZ, RZ, R53 ;  /* 0x000000ffff347224 */ /* 0x000fe200078e0035 */
[----:B------:R-:W-:Y:S01]  /*4670*/  MOV R119, R118 ;  /* 0x0000007600777202 */ /* 0x000fe20000000f00 */
[----:B------:R-:W-:Y:S02]  /*4680*/  IMAD.MOV.U32 R54, RZ, RZ, R55 ;  /* 0x000000ffff367224 */ /* 0x000fe400078e0037 */
[----:B------:R-:W-:-:S07]  /*4690*/  IMAD.MOV.U32 R23, RZ, RZ, R22 ;  /* 0x000000ffff177224 */ /* 0x000fce00078e0016 */
.L_x_28886:
[----:B------:R-:W-:Y:S05]  /*46a0*/  BSYNC.RECONVERGENT B0 ;  /* 0x0000000000007941 */ /* 0x000fea0003800200 */
.L_x_28884:
        /* <DEDUP_REMOVED lines=11> */
.L_x_28888:
[----:B------:R-:W-:Y:S01]  /*4760*/  IMAD.MOV.U32 R53, RZ, RZ, R52 ;  /* 0x000000ffff357224 */ /* 0x000fe200078e0034 */
[----:B------:R-:W-:Y:S01]  /*4770*/  MOV R118, R121 ;  /* 0x0000007900767202 */ /* 0x000fe20000000f00 */
[----:B------:R-:W-:Y:S02]  /*4780*/  IMAD.MOV.U32 R55, RZ, RZ, R54 ;  /* 0x000000ffff377224 */ /* 0x000fe400078e0036 */
[----:B------:R-:W-:-:S07]  /*4790*/  IMAD.MOV.U32 R22, RZ, RZ, R25 ;  /* 0x000000ffff167224 */ /* 0x000fce00078e0019 */
.L_x_28889:
[----:B------:R-:W-:Y:S05]  /*47a0*/  BSYNC.RECONVERGENT B0 ;  /* 0x0000000000007941 */ /* 0x000fea0003800200 */
.L_x_28887:
        /* <DEDUP_REMOVED lines=11> */
.L_x_28891:
[----:B------:R-:W-:Y:S01]  /*4860*/  IMAD.MOV.U32 R52, RZ, RZ, R53 ;  /* 0x000000ffff347224 */ /* 0x000fe200078e0035 */
[----:B------:R-:W-:Y:S01]  /*4870*/  MOV R121, R120 ;  /* 0x0000007800797202 */ /* 0x000fe20000000f00 */
[----:B------:R-:W-:Y:S02]  /*4880*/  IMAD.MOV.U32 R54, RZ, RZ, R55 ;  /* 0x000000ffff367224 */ /* 0x000fe400078e0037 */
[----:B------:R-:W-:-:S07]  /*4890*/  IMAD.MOV.U32 R25, RZ, RZ, R24 ;  /* 0x000000ffff197224 */ /* 0x000fce00078e0018 */
.L_x_28892:
[----:B------:R-:W-:Y:S05]  /*48a0*/  BSYNC.RECONVERGENT B0 ;  /* 0x0000000000007941 */ /* 0x000fea0003800200 */
.L_x_28890:
        /* <DEDUP_REMOVED lines=11> */
.L_x_28894:
[----:B------:R-:W-:Y:S01]  /*4960*/  IMAD.MOV.U32 R53, RZ, RZ, R52 ;  /* 0x000000ffff357224 */ /* 0x000fe200078e0034 */
[----:B------:R-:W-:Y:S01]  /*4970*/  MOV R120, R123 ;  /* 0x0000007b00787202 */ /* 0x000fe20000000f00 */
[----:B------:R-:W-:Y:S02]  /*4980*/  IMAD.MOV.U32 R55, RZ, RZ, R54 ;  /* 0x000000ffff377224 */ /* 0x000fe400078e0036 */
[----:B------:R-:W-:-:S07]  /*4990*/  IMAD.MOV.U32 R24, RZ, RZ, R27 ;  /* 0x000000ffff187224 */ /* 0x000fce00078e001b */
.L_x_28895:
[----:B------:R-:W-:Y:S05]  /*49a0*/  BSYNC.RECONVERGENT B0 ;  /* 0x0000000000007941 */ /* 0x000fea0003800200 */
.L_x_28893:
        /* <DEDUP_REMOVED lines=11> */
.L_x_28897:
[----:B------:R-:W-:Y:S01]  /*4a60*/  IMAD.MOV.U32 R52, RZ, RZ, R53 ;  /* 0x000000ffff347224 */ /* 0x000fe200078e0035 */
[----:B------:R-:W-:Y:S01]  /*4a70*/  MOV R123, R122 ;  /* 0x0000007a007b7202 */ /* 0x000fe20000000f00 */
[----:B------:R-:W-:Y:S02]  /*4a80*/  IMAD.MOV.U32 R54, RZ, RZ, R55 ;  /* 0x000000ffff367224 */ /* 0x000fe400078e0037 */
[----:B------:R-:W-:-:S07]  /*4a90*/  IMAD.MOV.U32 R27, RZ, RZ, R26 ;  /* 0x000000ffff1b7224 */ /* 0x000fce00078e001a */
.L_x_28898:
[----:B------:R-:W-:Y:S05]  /*4aa0*/  BSYNC.RECONVERGENT B0 ;  /* 0x0000000000007941 */ /* 0x000fea0003800200 */
.L_x_28896:
        /* <DEDUP_REMOVED lines=11> */
.L_x_28900:
[----:B------:R-:W-:Y:S01]  /*4b60*/  IMAD.MOV.U32 R53, RZ, RZ, R52 ;  /* 0x000000ffff357224 */ /* 0x000fe200078e0034 */
[----:B------:R-:W-:Y:S01]  /*4b70*/  MOV R122, R125 ;  /* 0x0000007d007a7202 */ /* 0x000fe20000000f00 */
[----:B------:R-:W-:Y:S02]  /*4b80*/  IMAD.MOV.U32 R55, RZ, RZ, R54 ;  /* 0x000000ffff377224 */ /* 0x000fe400078e0036 */
[----:B------:R-:W-:-:S07]  /*4b90*/  IMAD.MOV.U32 R26, RZ, RZ, R29 ;  /* 0x000000ffff1a7224 */ /* 0x000fce00078e001d */
.L_x_28901:
[----:B------:R-:W-:Y:S05]  /*4ba0*/  BSYNC.RECONVERGENT B0 ;  /* 0x0000000000007941 */ /* 0x000fea0003800200 */
.L_x_28899:
        /* <DEDUP_REMOVED lines=11> */
.L_x_28903:
[----:B------:R-:W-:Y:S01]  /*4c60*/  IMAD.MOV.U32 R52, RZ, RZ, R53 ;  /* 0x000000ffff347224 */ /* 0x000fe200078e0035 */
[----:B------:R-:W-:Y:S01]  /*4c70*/  MOV R125, R124 ;  /* 0x0000007c007d7202 */ /* 0x000fe20000000f00 */
[----:B------:R-:W-:Y:S02]  /*4c80*/  IMAD.MOV.U32 R54, RZ, RZ, R55 ;  /* 0x000000ffff367224 */ /* 0x000fe400078e0037 */
[----:B------:R-:W-:-:S07]  /*4c90*/  IMAD.MOV.U32 R29, RZ, RZ, R28 ;  /* 0x000000ffff1d7224 */ /* 0x000fce00078e001c */
.L_x_28904:
[----:B------:R-:W-:Y:S05]  /*4ca0*/  BSYNC.RECONVERGENT B0 ;  /* 0x0000000000007941 */ /* 0x000fea0003800200 */
.L_x_28902:
        /* <DEDUP_REMOVED lines=11> */
.L_x_28906:
[----:B------:R-:W-:Y:S01]  /*4d60*/  IMAD.MOV.U32 R53, RZ, RZ, R52 ;  /* 0x000000ffff357224 */ /* 0x000fe200078e0034 */
[----:B------:R-:W-:Y:S01]  /*4d70*/  MOV R124, R127 ;  /* 0x0000007f007c7202 */ /* 0x000fe20000000f00 */
[----:B------:R-:W-:Y:S02]  /*4d80*/  IMAD.MOV.U32 R55, RZ, RZ, R54 ;  /* 0x000000ffff377224 */ /* 0x000fe400078e0036 */
[----:B------:R-:W-:-:S07]  /*4d90*/  IMAD.MOV.U32 R28, RZ, RZ, R31 ;  /* 0x000000ffff1c7224 */ /* 0x000fce00078e001f */
.L_x_28907:
[----:B------:R-:W-:Y:S05]  /*4da0*/  BSYNC.RECONVERGENT B0 ;  /* 0x0000000000007941 */ /* 0x000fea0003800200 */
.L_x_28905:
        /* <DEDUP_REMOVED lines=11> */
.L_x_28909:
[----:B------:R-:W-:Y:S01]  /*4e60*/  IMAD.MOV.U32 R52, RZ, RZ, R53 ;  /* 0x000000ffff347224 */ /* 0x000fe200078e0035 */
[----:B------:R-:W-:Y:S01]  /*4e70*/  MOV R127, R126 ;  /* 0x0000007e007f7202 */ /* 0x000fe20000000f00 */
[----:B------:R-:W-:Y:S02]  /*4e80*/  IMAD.MOV.U32 R54, RZ, RZ, R55 ;  /* 0x000000ffff367224 */ /* 0x000fe400078e0037 */
[----:B------:R-:W-:-:S07]  /*4e90*/  IMAD.MOV.U32 R31, RZ, RZ, R30 ;  /* 0x000000ffff1f7224 */ /* 0x000fce00078e001e */
.L_x_28910:
[----:B------:R-:W-:Y:S05]  /*4ea0*/  BSYNC.RECONVERGENT B0 ;  /* 0x0000000000007941 */ /* 0x000fea0003800200 */
.L_x_28908:
        /* <DEDUP_REMOVED lines=11> */
.L_x_28912:
[----:B------:R-:W-:Y:S01]  /*4f60*/  IMAD.MOV.U32 R53, RZ, RZ, R52 ;  /* 0x000000ffff357224 */ /* 0x000fe200078e0034 */
[----:B------:R-:W-:Y:S01]  /*4f70*/  MOV R126, R129 ;  /* 0x00000081007e7202 */ /* 0x000fe20000000f00 */
[----:B------:R-:W-:Y:S02]  /*4f80*/  IMAD.MOV.U32 R55, RZ, RZ, R54 ;  /* 0x000000ffff377224 */ /* 0x000fe400078e0036 */
[----:B------:R-:W-:-:S07]  /*4f90*/  IMAD.MOV.U32 R30, RZ, RZ, R33 ;  /* 0x000000ffff1e7224 */ /* 0x000fce00078e0021 */
.L_x_28913:
[----:B------:R-:W-:Y:S05]  /*4fa0*/  BSYNC.RECONVERGENT B0 ;  /* 0x0000000000007941 */ /* 0x000fea0003800200 */
.L_x_28911:
        /* <DEDUP_REMOVED lines=9> */
.L_x_28915:
[----:B------:R-:W-:Y:S01]  /*5040*/  IMAD.MOV.U32 R33, RZ, RZ, R32 ;  /* 0x000000ffff217224 */ /* 0x000fe200078e0020 */
[----:B------:R-:W-:Y:S01]  /*5050*/  MOV R129, R128 ;  /* 0x0000008000817202 */ /* 0x000fe20000000f00 */
[----:B------:R-:W-:Y:S02]  /*5060*/  IMAD.MOV.U32 R32, RZ, RZ, R53 ;  /* 0x000000ffff207224 */ /* 0x000fe400078e0035 */
[----:B------:R-:W-:-:S07]  /*5070*/  IMAD.MOV.U32 R128, RZ, RZ, R55 ;  /* 0x000000ffff807224 */ /* 0x000fce00078e0037 */
.L_x_28916:
[----:B------:R-:W-:Y:S05]  /*5080*/  BSYNC.RECONVERGENT B0 ;  /* 0x0000000000007941 */ /* 0x000fea0003800200 */
.L_x_28914:
[----:B------:R-:W-:Y:S01]  /*5090*/  VIADD R57, R57, 0x40 ;  /* 0x0000004039397836 */ /* 0x000fe20000000000 */
[----:B------:R-:W-:-:S04]  /*50a0*/  MOV R56, R99 ;  /* 0x0000006300387202 */ /* 0x000fc80000000f00 */
[----:B------:R-:W-:-:S13]  /*50b0*/  ISETP.GE.AND P1, PT, R57, R0, PT ;  /* 0x000000003900720c */ /* 0x000fda0003f26270 */
[----:B------:R-:W-:Y:S05]  /*50c0*/  @!P1 BRA `(.L_x_28917) ;  /* 0xffffffdc00c89947 */ /* 0x000fea000383ffff */
.L_x_28820:
[----:B------:R-:W-:Y:S05]  /*50d0*/  BSYNC.RECONVERGENT B1 ;  /* 0x0000000000017941 */ /* 0x000fea0003800200 */
.L_x_28719:
        /* <DEDUP_REMOVED lines=104> */
[-C--:B------:R-:W-:Y:S01]  /*5760*/  FSETP.GT.FTZ.AND P0, PT, R99, R96.reuse, PT ;  /* 0x000000606300720b */ /* 0x080fe20003f14000 */
[----:B------:R-:W-:Y:S01]  /*5770*/  IMAD.MOV.U32 R54, RZ, RZ, R128 ;  /* 0x000000ffff367224 */ /* 0x000fe200078e0080 */
[----:B------:R-:W-:Y:S01]  /*5780*/  IADD3 R60, PT, PT, R1, 0x88, RZ ;  /* 0x00000088013c7810 */ /* 0x000fe20007ffe0ff */
        /* <DEDUP_REMOVED lines=9> */
[----:B------:R-:W-:-:S07]  /*5820*/  IMAD.MOV.U32 R52, RZ, RZ, RZ ;  /* 0x000000ffff347224 */ /* 0x000fce00078e00ff */
.L_x_29013:
        /* <DEDUP_REMOVED lines=20> */
.L_x_28921:
[----:B------:R-:W-:Y:S01]  /*5970*/  IMAD.MOV.U32 R32, RZ, RZ, R35 ;  /* 0x000000ffff207224 */ /* 0x000fe200078e0023 */
[----:B------:R-:W-:Y:S01]  /*5980*/  MOV R56, R3 ;  /* 0x0000000300387202 */ /* 0x000fe20000000f00 */
[----:B------:R-:W-:Y:S02]  /*5990*/  IMAD.MOV.U32 R35, RZ, RZ, R34 ;  /* 0x000000ffff237224 */ /* 0x000fe400078e0022 */
[----:B------:R-:W-:-:S07]  /*59a0*/  IMAD.MOV.U32 R3, RZ, RZ, R2 ;  /* 0x000000ffff037224 */ /* 0x000fce00078e0002 */
.L_x_28922:
[----:B------:R-:W-:Y:S05]  /*59b0*/  BSYNC.RECONVERGENT B1 ;  /* 0x0000000000017941 */ /* 0x000fea0003800200 */
.L_x_28920:
        /* <DEDUP_REMOVED lines=11> */
.L_x_28924:
[----:B------:R-:W-:Y:S01]  /*5a70*/  IMAD.MOV.U32 R57, RZ, RZ, R32 ;  /* 0x000000ffff397224 */ /* 0x000fe200078e0020 */
[----:B------:R-:W-:Y:S01]  /*5a80*/  MOV R59, R56 ;  /* 0x00000038003b7202 */ /* 0x000fe20000000f00 */
[----:B------:R-:W-:Y:S02]  /*5a90*/  IMAD.MOV.U32 R34, RZ, RZ, R37 ;  /* 0x000000ffff227224 */ /* 0x000fe400078e0025 */
[----:B------:R-:W-:-:S07]  /*5aa0*/  IMAD.MOV.U32 R2, RZ, RZ, R5 ;  /* 0x000000ffff027224 */ /* 0x000fce00078e0005 */
.L_x_28925:
[----:B------:R-:W-:Y:S05]  /*5ab0*/  BSYNC.RECONVERGENT B1 ;  /* 0x0000000000017941 */ /* 0x000fea0003800200 */
.L_x_28923:
        /* <DEDUP_REMOVED lines=11> */
.L_x_28927:
[----:B------:R-:W-:Y:S01]  /*5b70*/  IMAD.MOV.U32 R32, RZ, RZ, R57 ;  /* 0x000000ffff207224 */ /* 0x000fe200078e0039 */
[----:B------:R-:W-:Y:S01]  /*5b80*/  MOV R56, R59 ;  /* 0x0000003b00387202 */ /* 0x000fe20000000f00 */
[----:B------:R-:W-:Y:S02]  /*5b90*/  IMAD.MOV.U32 R37, RZ, RZ, R36 ;  /* 0x000000ffff257224 */ /* 0x000fe400078e0024 */
[----:B------:R-:W-:-:S07]  /*5ba0*/  IMAD.MOV.U32 R5, RZ, RZ, R4 ;  /* 0x000000ffff057224 */ /* 0x000fce00078e0004 */
.L_x_28928:
[----:B------:R-:W-:Y:S05]  /*5bb0*/  BSYNC.RECONVERGENT B1 ;  /* 0x0000000000017941 */ /* 0x000fea0003800200 */
.L_x_28926:
        /* <DEDUP_REMOVED lines=11> */
.L_x_28930:
[----:B------:R-:W-:Y:S01]  /*5c70*/  IMAD.MOV.U32 R57, RZ, RZ, R32 ;  /* 0x000000ffff397224 */ /* 0x000fe200078e0020 */
[----:B------:R-:W-:Y:S01]  /*5c80*/  MOV R59, R56 ;  /* 0x00000038003b7202 */ /* 0x000fe20000000f00 */
[----:B------:R-:W-:Y:S02]  /*5c90*/  IMAD.MOV.U32 R36, RZ, RZ, R39 ;  /* 0x000000ffff247224 */ /* 0x000fe400078e0027 */
[----:B------:R-:W-:-:S07]  /*5ca0*/  IMAD.MOV.U32 R4, RZ, RZ, R7 ;  /* 0x000000ffff047224 */ /* 0x000fce00078e0007 */
.L_x_28931:
[----:B------:R-:W-:Y:S05]  /*5cb0*/  BSYNC.RECONVERGENT B1 ;  /* 0x0000000000017941 */ /* 0x000fea0003800200 */
.L_x_28929:
        /* <DEDUP_REMOVED lines=11> */
.L_x_28933:
[----:B------:R-:W-:Y:S01]  /*5d70*/  IMAD.MOV.U32 R32, RZ, RZ, R57 ;  /* 0x000000ffff207224 */ /* 0x000fe200078e0039 */
[----:B------:R-:W-:Y:S01]  /*5d80*/  MOV R56, R59 ;  /* 0x0000003b00387202 */ /* 0x000fe20000000f00 */
[----:B------:R-:W-:Y:S02]  /*5d90*/  IMAD.MOV.U32 R39, RZ, RZ, R38 ;  /* 0x000000ffff277224 */ /* 0x000fe400078e0026 */
[----:B------:R-:W-:-:S07]  /*5da0*/  IMAD.MOV.U32 R7, RZ, RZ, R6 ;  /* 0x000000ffff077224 */ /* 0x000fce00078e0006 */
.L_x_28934:
[----:B------:R-:W-:Y:S05]  /*5db0*/  BSYNC.RECONVERGENT B1 ;  /* 0x0000000000017941 */ /* 0x000fea0003800200 */
.L_x_28932:
        /* <DEDUP_REMOVED lines=11> */
.L_x_28936:
[----:B------:R-:W-:Y:S01]  /*5e70*/  IMAD.MOV.U32 R57, RZ, RZ, R32 ;  /* 0x000000ffff397224 */ /* 0x000fe200078e0020 */
[----:B------:R-:W-:Y:S01]  /*5e80*/  MOV R59, R56 ;  /* 0x00000038003b7202 */ /* 0x000fe20000000f00 */
[----:B------:R-:W-:Y:S02]  /*5e90*/  IMAD.MOV.U32 R38, RZ, RZ, R41 ;  /* 0x000000ffff267224 */ /* 0x000fe400078e0029 */
[----:B------:R-:W-:-:S07]  /*5ea0*/  IMAD.MOV.U32 R6, RZ, RZ, R9 ;  /* 0x000000ffff067224 */ /* 0x000fce00078e0009 */
.L_x_28937:
[----:B------:R-:W-:Y:S05]  /*5eb0*/  BSYNC.RECONVERGENT B1 ;  /* 0x0000000000017941 */ /* 0x000fea0003800200 */
.L_x_28935:
        /* <DEDUP_REMOVED lines=11> */
.L_x_28939:
[----:B------:R-:W-:Y:S01]  /*5f70*/  IMAD.MOV.U32 R32, RZ, RZ, R57 ;  /* 0x000000ffff207224 */ /* 0x000fe200078e0039 */
[----:B------:R-:W-:Y:S01]  /*5f80*/  MOV R56, R59 ;  /* 0x0000003b00387202 */ /* 0x000fe20000000f00 */
[----:B------:R-:W-:Y:S02]  /*5f90*/  IMAD.MOV.U32 R41, RZ, RZ, R40 ;  /* 0x000000ffff297224 */ /* 0x000fe400078e0028 */
[----:B------:R-:W-:-:S07]  /*5fa0*/  IMAD.MOV.U32 R9, RZ, RZ, R8 ;  /* 0x000000ffff097224 */ /* 0x000fce00078e0008 */
.L_x_28940:
[----:B------:R-:W-:Y:S05]  /*5fb0*/  BSYNC.RECONVERGENT B1 ;  /* 0x0000000000017941 */ /* 0x000fea0003800200 */
.L_x_28938:
        /* <DEDUP_REMOVED lines=11> */
.L_x_28942:
[----:B------:R-:W-:Y:S01]  /*6070*/  IMAD.MOV.U32 R57, RZ, RZ, R32 ;  /* 0x000000ffff397224 */ /* 0x000fe200078e0020 */
[----:B------:R-:W-:Y:S01]  /*6080*/  MOV R59, R56 ;  /* 0x00000038003b7202 */ /* 0x000fe20000000f00 */
[----:B------:R-:W-:Y:S02]  /*6090*/  IMAD.MOV.U32 R40, RZ, RZ, R43 ;  /* 0x000000ffff287224 */ /* 0x000fe400078e002b */
[----:B------:R-:W-:-:S07]  /*60a0*/  IMAD.MOV.U32 R8, RZ, RZ, R11 ;  /* 0x000000ffff087224 */ /* 0x000fce00078e000b */
.L_x_28943:
[----:B------:R-:W-:Y:S05]  /*60b0*/  BSYNC.RECONVERGENT B1 ;  /* 0x0000000000017941 */ /* 0x000fea0003800200 */
.L_x_28941:
        /* <DEDUP_REMOVED lines=11> */
.L_x_28945:
[----:B------:R-:W-:Y:S01]  /*6170*/  IMAD.MOV.U32 R32, RZ, RZ, R57 ;  /* 0x000000ffff207224 */ /* 0x000fe200078e0039 */
[----:B------:R-:W-:Y:S01]  /*6180*/  MOV R56, R59 ;  /* 0x0000003b00387202 */ /* 0x000fe20000000f00 */
[----:B------:R-:W-:Y:S02]  /*6190*/  IMAD.MOV.U32 R43, RZ, RZ, R42 ;  /* 0x000000ffff2b7224 */ /* 0x000fe400078e002a */
[----:B------:R-:W-:-:S07]  /*61a0*/  IMAD.MOV.U32 R11, RZ, RZ, R10 ;  /* 0x000000ffff0b7224 */ /* 0x000fce00078e000a */
.L_x_28946:
[----:B------:R-:W-:Y:S05]  /*61b0*/  BSYNC.RECONVERGENT B1 ;  /* 0x0000000000017941 */ /* 0x000fea0003800200 */
.L_x_28944:
        /* <DEDUP_REMOVED lines=11> */
.L_x_28948:
[----:B------:R-:W-:Y:S01]  /*6270*/  IMAD.MOV.U32 R57, RZ, RZ, R32 ;  /* 0x000000ffff397224 */ /* 0x000fe200078e0020 */
[----:B------:R-:W-:Y:S01]  /*6280*/  MOV R59, R56 ;  /* 0x00000038003b7202 */ /* 0x000fe20000000f00 */
[----:B------:R-:W-:Y:S02]  /*6290*/  IMAD.MOV.U32 R42, RZ, RZ, R45 ;  /* 0x000000ffff2a7224 */ /* 0x000fe400078e002d */
[----:B------:R-:W-:-:S07]  /*62a0*/  IMAD.MOV.U32 R10, RZ, RZ, R13 ;  /* 0x000000ffff0a7224 */ /* 0x000fce00078e000d */
.L_x_28949:
[----:B------:R-:W-:Y:S05]  /*62b0*/  BSYNC.RECONVERGENT B1 ;  /* 0x0000000000017941 */ /* 0x000fea0003800200 */
.L_x_28947:
        /* <DEDUP_REMOVED lines=11> */
.L_x_28951:
[----:B------:R-:W-:Y:S01]  /*6370*/  IMAD.MOV.U32 R32, RZ, RZ, R57 ;  /* 0x000000ffff207224 */ /* 0x000fe200078e0039 */
[----:B------:R-:W-:Y:S01]  /*6380*/  MOV R56, R59 ;  /* 0x0000003b00387202 */ /* 0x000fe20000000f00 */
[----:B------:R-:W-:Y:S02]  /*6390*/  IMAD.MOV.U32 R45, RZ, RZ, R44 ;  /* 0x000000ffff2d7224 */ /* 0x000fe400078e002c */
[----:B------:R-:W-:-:S07]  /*63a0*/  IMAD.MOV.U32 R13, RZ, RZ, R12 ;  /* 0x000000ffff0d7224 */ /* 0x000fce00078e000c */
.L_x_28952:
[----:B------:R-:W-:Y:S05]  /*63b0*/  BSYNC.RECONVERGENT B1 ;  /* 0x0000000000017941 */ /* 0x000fea0003800200 */
.L_x_28950:
        /* <DEDUP_REMOVED lines=11> */
.L_x_28954:
[----:B------:R-:W-:Y:S01]  /*6470*/  IMAD.MOV.U32 R57, RZ, RZ, R32 ;  /* 0x000000ffff397224 */ /* 0x000fe200078e0020 */
[----:B------:R-:W-:Y:S01]  /*6480*/  MOV R59, R56 ;  /* 0x00000038003b7202 */ /* 0x000fe20000000f00 */
[----:B------:R-:W-:Y:S02]  /*6490*/  IMAD.MOV.U32 R44, RZ, RZ, R47 ;  /* 0x000000ffff2c7224 */ /* 0x000fe400078e002f */
[----:B------:R-:W-:-:S07]  /*64a0*/  IMAD.MOV.U32 R12, RZ, RZ, R15 ;  /* 0x000000ffff0c7224 */ /* 0x000fce00078e000f */
.L_x_28955:
[----:B------:R-:W-:Y:S05]  /*64b0*/  BSYNC.RECONVERGENT B1 ;  /* 0x0000000000017941 */ /* 0x000fea0003800200 */
.L_x_28953:
        /* <DEDUP_REMOVED lines=11> */
.L_x_28957:
[----:B------:R-:W-:Y:S01]  /*6570*/  IMAD.MOV.U32 R32, RZ, RZ, R57 ;  /* 0x000000ffff207224 */ /* 0x000fe200078e0039 */
[----:B------:R-:W-:Y:S01]  /*6580*/  MOV R56, R59 ;  /* 0x0000003b00387202 */ /* 0x000fe20000000f00 */
[----:B------:R-:W-:Y:S02]  /*6590*/  IMAD.MOV.U32 R47, RZ, RZ, R46 ;  /* 0x000000ffff2f7224 */ /* 0x000fe400078e002e */
[----:B------:R-:W-:-:S07]  /*65a0*/  IMAD.MOV.U32 R15, RZ, RZ, R14 ;  /* 0x000000ffff0f7224 */ /* 0x000fce00078e000e */
.L_x_28958:
[----:B------:R-:W-:Y:S05]  /*65b0*/  BSYNC.RECONVERGENT B1 ;  /* 0x0000000000017941 */ /* 0x000fea0003800200 */
.L_x_28956:
        /* <DEDUP_REMOVED lines=11> */
.L_x_28960:
[----:B------:R-:W-:Y:S01]  /*6670*/  IMAD.MOV.U32 R57, RZ, RZ, R32 ;  /* 0x000000ffff397224 */ /* 0x000fe200078e0020 */
[----:B------:R-:W-:Y:S01]  /*6680*/  MOV R59, R56 ;  /* 0x00000038003b7202 */ /* 0x000fe20000000f00 */
[----:B------:R-:W-:Y:S02]  /*6690*/  IMAD.MOV.U32 R46, RZ, RZ, R49 ;  /* 0x000000ffff2e7224 */ /* 0x000fe400078e0031 */
[----:B------:R-:W-:-:S07]  /*66a0*/  IMAD.MOV.U32 R14, RZ, RZ, R17 ;  /* 0x000000ffff0e7224 */ /* 0x000fce00078e0011 */
.L_x_28961:
[----:B------:R-:W-:Y:S05]  /*66b0*/  BSYNC.RECONVERGENT B1 ;  /* 0x0000000000017941 */ /* 0x000fea0003800200 */
.L_x_28959:
        /* <DEDUP_REMOVED lines=11> */
.L_x_28963:
[----:B------:R-:W-:Y:S01]  /*6770*/  IMAD.MOV.U32 R32, RZ, RZ, R57 ;  /* 0x000000ffff207224 */ /* 0x000fe200078e0039 */
[----:B------:R-:W-:Y:S01]  /*6780*/  MOV R56, R59 ;  /* 0x0000003b00387202 */ /* 0x000fe20000000f00 */
[----:B------:R-:W-:Y:S02]  /*6790*/  IMAD.MOV.U32 R49, RZ, RZ, R48 ;  /* 0x000000ffff317224 */ /* 0x000fe400078e0030 */
[----:B------:R-:W-:-:S07]  /*67a0*/  IMAD.MOV.U32 R17, RZ, RZ, R16 ;  /* 0x000000ffff117224 */ /* 0x000fce00078e0010 */
.L_x_28964:
[----:B------:R-:W-:Y:S05]  /*67b0*/  BSYNC.RECONVERGENT B1 ;  /* 0x0000000000017941 */ /* 0x000fea0003800200 */
.L_x_28962:
        /* <DEDUP_REMOVED lines=11> */
.L_x_28966:
[----:B------:R-:W-:Y:S01]  /*6870*/  IMAD.MOV.U32 R57, RZ, RZ, R32 ;  /* 0x000000ffff397224 */ /* 0x000fe200078e0020 */
[----:B------:R-:W-:Y:S01]  /*6880*/  MOV R59, R56 ;  /* 0x00000038003b7202 */ /* 0x000fe20000000f00 */
[----:B------:R-:W-:Y:S02]  /*6890*/  IMAD.MOV.U32 R48, RZ, RZ, R51 ;  /* 0x000000ffff307224 */ /* 0x000fe400078e0033 */
[----:B------:R-:W-:-:S07]  /*68a0*/  IMAD.MOV.U32 R16, RZ, RZ, R19 ;  /* 0x000000ffff107224 */ /* 0x000fce00078e0013 */
.L_x_28967:
[----:B------:R-:W-:Y:S05]  /*68b0*/  BSYNC.RECONVERGENT B1 ;  /* 0x0000000000017941 */ /* 0x000fea0003800200 */
.L_x_28965:
        /* <DEDUP_REMOVED lines=11> */
.L_x_28969:
[----:B------:R-:W-:Y:S01]  /*6970*/  IMAD.MOV.U32 R32, RZ, RZ, R57 ;  /* 0x000000ffff207224 */ /* 0x000fe200078e0039 */
[----:B------:R-:W-:Y:S01]  /*6980*/  MOV R56, R59 ;  /* 0x0000003b00387202 */ /* 0x000fe20000000f00 */
[----:B------:R-:W-:Y:S02]  /*6990*/  IMAD.MOV.U32 R51, RZ, RZ, R50 ;  /* 0x000000ffff337224 */ /* 0x000fe400078e0032 */
[----:B------:R-:W-:-:S07]  /*69a0*/  IMAD.MOV.U32 R19, RZ, RZ, R18 ;  /* 0x000000ffff137224 */ /* 0x000fce00078e0012 */
.L_x_28970:
[----:B------:R-:W-:Y:S05]  /*69b0*/  BSYNC.RECONVERGENT B1 ;  /* 0x0000000000017941 */ /* 0x000fea0003800200 */
.L_x_28968:
        /* <DEDUP_REMOVED lines=11> */
.L_x_28972:
[----:B------:R-:W-:Y:S01]  /*6a70*/  IMAD.MOV.U32 R57, RZ, RZ, R32 ;  /* 0x000000ffff397224 */ /* 0x000fe200078e0020 */
[----:B------:R-:W-:Y:S01]  /*6a80*/  MOV R59, R56 ;  /* 0x00000038003b7202 */ /* 0x000fe20000000f00 */
[----:B------:R-:W-:Y:S02]  /*6a90*/  IMAD.MOV.U32 R50, RZ, RZ, R117 ;  /* 0x000000ffff327224 */ /* 0x000fe400078e0075 */
[----:B------:R-:W-:-:S07]  /*6aa0*/  IMAD.MOV.U32 R18, RZ, RZ, R21 ;  /* 0x000000ffff127224 */ /* 0x000fce00078e0015 */
.L_x_28973:
[----:B------:R-:W-:Y:S05]  /*6ab0*/  BSYNC.RECONVERGENT B1 ;  /* 0x0000000000017941 */ /* 0x000fea0003800200 */
.L_x_28971:
        /* <DEDUP_REMOVED lines=11> */
.L_x_28975:
[----:B------:R-:W-:Y:S01]  /*6b70*/  IMAD.MOV.U32 R32, RZ, RZ, R57 ;  /* 0x000000ffff207224 */ /* 0x000fe200078e0039 */
[----:B------:R-:W-:Y:S01]  /*6b80*/  MOV R56, R59 ;  /* 0x0000003b00387202 */ /* 0x000fe20000000f00 */
[----:B------:R-:W-:Y:S02]  /*6b90*/  IMAD.MOV.U32 R117, RZ, RZ, R116 ;  /* 0x000000ffff757224 */ /* 0x000fe400078e0074 */
[----:B------:R-:W-:-:S07]  /*6ba0*/  IMAD.MOV.U32 R21, RZ, RZ, R20 ;  /* 0x000000ffff157224 */ /* 0x000fce00078e0014 */
.L_x_28976:
[----:B------:R-:W-:Y:S05]  /*6bb0*/  BSYNC.RECONVERGENT B1 ;  /* 0x0000000000017941 */ /* 0x000fea0003800200 */
.L_x_28974:
        /* <DEDUP_REMOVED lines=11> */
.L_x_28978:
[----:B------:R-:W-:Y:S01]  /*6c70*/  IMAD.MOV.U32 R57, RZ, RZ, R32 ;  /* 0x000000ffff397224 */ /* 0x000fe200078e0020 */
[----:B------:R-:W-:Y:S01]  /*6c80*/  MOV R59, R56 ;  /* 0x00000038003b7202 */ /* 0x000fe20000000f00 */
[----:B------:R-:W-:Y:S02]  /*6c90*/  IMAD.MOV.U32 R116, RZ, RZ, R119 ;  /* 0x000000ffff747224 */ /* 0x000fe400078e0077 */
[----:B------:R-:W-:-:S07]  /*6ca0*/  IMAD.MOV.U32 R20, RZ, RZ, R23 ;  /* 0x000000ffff147224 */ /* 0x000fce00078e0017 */
.L_x_28979:
[----:B------:R-:W-:Y:S05]  /*6cb0*/  BSYNC.RECONVERGENT B1 ;  /* 0x0000000000017941 */ /* 0x000fea0003800200 */
.L_x_28977:
        /* <DEDUP_REMOVED lines=11> */
.L_x_28981:
[----:B------:R-:W-:Y:S01]  /*6d70*/  IMAD.MOV.U32 R32, RZ, RZ, R57 ;  /* 0x000000ffff207224 */ /* 0x000fe200078e0039 */
[----:B------:R-:W-:Y:S01]  /*6d80*/  MOV R56, R59 ;  /* 0x0000003b00387202 */ /* 0x000fe20000000f00 */
[----:B------:R-:W-:Y:S02]  /*6d90*/  IMAD.MOV.U32 R119, RZ, RZ, R118 ;  /* 0x000000ffff777224 */ /* 0x000fe400078e0076 */
[----:B------:R-:W-:-:S07]  /*6da0*/  IMAD.MOV.U32 R23, RZ, RZ, R22 ;  /* 0x000000ffff177224 */ /* 0x000fce00078e0016 */
.L_x_28982:
[----:B------:R-:W-:Y:S05]  /*6db0*/  BSYNC.RECONVERGENT B1 ;  /* 0x0000000000017941 */ /* 0x000fea0003800200 */
.L_x_28980:
        /* <DEDUP_REMOVED lines=11> */
.L_x_28984:
[----:B------:R-:W-:Y:S01]  /*6e70*/  IMAD.MOV.U32 R57, RZ, RZ, R32 ;  /* 0x000000ffff397224 */ /* 0x000fe200078e0020 */
[----:B------:R-:W-:Y:S01]  /*6e80*/  MOV R59, R56 ;  /* 0x00000038003b7202 */ /* 0x000fe20000000f00 */
[----:B------:R-:W-:Y:S02]  /*6e90*/  IMAD.MOV.U32 R118, RZ, RZ, R121 ;  /* 0x000000ffff767224 */ /* 0x000fe400078e0079 */
[----:B------:R-:W-:-:S07]  /*6ea0*/  IMAD.MOV.U32 R22, RZ, RZ, R25 ;  /* 0x000000ffff167224 */ /* 0x000fce00078e0019 */
.L_x_28985:
[----:B------:R-:W-:Y:S05]  /*6eb0*/  BSYNC.RECONVERGENT B1 ;  /* 0x0000000000017941 */ /* 0x000fea0003800200 */
.L_x_28983:
        /* <DEDUP_REMOVED lines=11> */
.L_x_28987:
[----:B------:R-:W-:Y:S01]  /*6f70*/  IMAD.MOV.U32 R32, RZ, RZ, R57 ;  /* 0x000000ffff207224 */ /* 0x000fe200078e0039 */
[----:B------:R-:W-:Y:S01]  /*6f80*/  MOV R56, R59 ;  /* 0x0000003b00387202 */ /* 0x000fe20000000f00 */
[----:B------:R-:W-:Y:S02]  /*6f90*/  IMAD.MOV.U32 R121, RZ, RZ, R120 ;  /* 0x000000ffff797224 */ /* 0x000fe400078e0078 */
[----:B------:R-:W-:-:S07]  /*6fa0*/  IMAD.MOV.U32 R25, RZ, RZ, R24 ;  /* 0x000000ffff197224 */ /* 0x000fce00078e0018 */
.L_x_28988:
[----:B------:R-:W-:Y:S05]  /*6fb0*/  BSYNC.RECONVERGENT B1 ;  /* 0x0000000000017941 */ /* 0x000fea0003800200 */
.L_x_28986:
        /* <DEDUP_REMOVED lines=11> */
.L_x_28990:
[----:B------:R-:W-:Y:S01]  /*7070*/  IMAD.MOV.U32 R57, RZ, RZ, R32 ;  /* 0x000000ffff397224 */ /* 0x000fe200078e0020 */
[----:B------:R-:W-:Y:S01]  /*7080*/  MOV R59, R56 ;  /* 0x00000038003b7202 */ /* 0x000fe20000000f00 */
[----:B------:R-:W-:Y:S02]  /*7090*/  IMAD.MOV.U32 R120, RZ, RZ, R123 ;  /* 0x000000ffff787224 */ /* 0x000fe400078e007b */
[----:B------:R-:W-:-:S07]  /*70a0*/  IMAD.MOV.U32 R24, RZ, RZ, R27 ;  /* 0x000000ffff187224 */ /* 0x000fce00078e001b */
.L_x_28991:
[----:B------:R-:W-:Y:S05]  /*70b0*/  BSYNC.RECONVERGENT B1 ;  /* 0x0000000000017941 */ /* 0x000fea0003800200 */
.L_x_28989:
        /* <DEDUP_REMOVED lines=11> */
.L_x_28993:
[----:B------:R-:W-:Y:S01]  /*7170*/  IMAD.MOV.U32 R32, RZ, RZ, R57 ;  /* 0x000000ffff207224 */ /* 0x000fe200078e0039 */
[----:B------:R-:W-:Y:S01]  /*7180*/  MOV R56, R59 ;  /* 0x0000003b00387202 */ /* 0x000fe20000000f00 */
[----:B------:R-:W-:Y:S02]  /*7190*/  IMAD.MOV.U32 R123, RZ, RZ, R122 ;  /* 0x000000ffff7b7224 */ /* 0x000fe400078e007a */
[----:B------:R-:W-:-:S07]  /*71a0*/  IMAD.MOV.U32 R27, RZ, RZ, R26 ;  /* 0x000000ffff1b7224 */ /* 0x000fce00078e001a */
.L_x_28994:
[----:B------:R-:W-:Y:S05]  /*71b0*/  BSYNC.RECONVERGENT B1 ;  /* 0x0000000000017941 */ /* 0x000fea0003800200 */
.L_x_28992:
        /* <DEDUP_REMOVED lines=11> */
.L_x_28996:
[----:B------:R-:W-:Y:S01]  /*7270*/  IMAD.MOV.U32 R57, RZ, RZ, R32 ;  /* 0x000000ffff397224 */ /* 0x000fe200078e0020 */
[----:B------:R-:W-:Y:S01]  /*7280*/  MOV R59, R56 ;  /* 0x00000038003b7202 */ /* 0x000fe20000000f00 */
[----:B------:R-:W-:Y:S02]  /*7290*/  IMAD.MOV.U32 R122, RZ, RZ, R125 ;  /* 0x000000ffff7a7224 */ /* 0x000fe400078e007d */
[----:B------:R-:W-:-:S07]  /*72a0*/  IMAD.MOV.U32 R26, RZ, RZ, R29 ;  /* 0x000000ffff1a7224 */ /* 0x000fce00078e001d */
.L_x_28997:
[----:B------:R-:W-:Y:S05]  /*72b0*/  BSYNC.RECONVERGENT B1 ;  /* 0x0000000000017941 */ /* 0x000fea0003800200 */
.L_x_28995:
        /* <DEDUP_REMOVED lines=11> */
.L_x_28999:
[----:B------:R-:W-:Y:S01]  /*7370*/  IMAD.MOV.U32 R32, RZ, RZ, R57 ;  /* 0x000000ffff207224 */ /* 0x000fe200078e0039 */
[----:B------:R-:W-:Y:S01]  /*7380*/  MOV R56, R59 ;  /* 0x0000003b00387202 */ /* 0x000fe20000000f00 */
[----:B------:R-:W-:Y:S02]  /*7390*/  IMAD.MOV.U32 R125, RZ, RZ, R124 ;  /* 0x000000ffff7d7224 */ /* 0x000fe400078e007c */
[----:B------:R-:W-:-:S07]  /*73a0*/  IMAD.MOV.U32 R29, RZ, RZ, R28 ;  /* 0x000000ffff1d7224 */ /* 0x000fce00078e001c */
.L_x_29000:
[----:B------:R-:W-:Y:S05]  /*73b0*/  BSYNC.RECONVERGENT B1 ;  /* 0x0000000000017941 */ /* 0x000fea0003800200 */
.L_x_28998:
        /* <DEDUP_REMOVED lines=11> */
.L_x_29002:
[----:B------:R-:W-:Y:S01]  /*7470*/  IMAD.MOV.U32 R57, RZ, RZ, R32 ;  /* 0x000000ffff397224 */ /* 0x000fe200078e0020 */
[----:B------:R-:W-:Y:S01]  /*7480*/  MOV R59, R56 ;  /* 0x00000038003b7202 */ /* 0x000fe20000000f00 */
[----:B------:R-:W-:Y:S02]  /*7490*/  IMAD.MOV.U32 R124, RZ, RZ, R127 ;  /* 0x000000ffff7c7224 */ /* 0x000fe400078e007f */
[----:B------:R-:W-:-:S07]  /*74a0*/  IMAD.MOV.U32 R28, RZ, RZ, R31 ;  /* 0x000000ffff1c7224 */ /* 0x000fce00078e001f */
.L_x_29003:
[----:B------:R-:W-:Y:S05]  /*74b0*/  BSYNC.RECONVERGENT B1 ;  /* 0x0000000000017941 */ /* 0x000fea0003800200 */
.L_x_29001:
        /* <DEDUP_REMOVED lines=11> */
.L_x_29005:
[----:B------:R-:W-:Y:S01]  /*7570*/  IMAD.MOV.U32 R32, RZ, RZ, R57 ;  /* 0x000000ffff207224 */ /* 0x000fe200078e0039 */
[----:B------:R-:W-:Y:S01]  /*7580*/  MOV R56, R59 ;  /* 0x0000003b00387202 */ /* 0x000fe20000000f00 */
[----:B------:R-:W-:Y:S02]  /*7590*/  IMAD.MOV.U32 R127, RZ, RZ, R126 ;  /* 0x000000ffff7f7224 */ /* 0x000fe400078e007e */
[----:B------:R-:W-:-:S07]  /*75a0*/  IMAD.MOV.U32 R31, RZ, RZ, R30 ;  /* 0x000000ffff1f7224 */ /* 0x000fce00078e001e */
.L_x_29006:
[----:B------:R-:W-:Y:S05]  /*75b0*/  BSYNC.RECONVERGENT B1 ;  /* 0x0000000000017941 */ /* 0x000fea0003800200 */
.L_x_29004:
        /* <DEDUP_REMOVED lines=11> */
.L_x_29008:
[----:B------:R-:W-:Y:S01]  /*7670*/  IMAD.MOV.U32 R57, RZ, RZ, R32 ;  /* 0x000000ffff397224 */ /* 0x000fe200078e0020 */
[----:B------:R-:W-:Y:S01]  /*7680*/  MOV R126, R129 ;  /* 0x00000081007e7202 */ /* 0x000fe20000000f00 */
[----:B------:R-:W-:Y:S02]  /*7690*/  IMAD.MOV.U32 R58, RZ, RZ, R56 ;  /* 0x000000ffff3a7224 */ /* 0x000fe400078e0038 */
[----:B------:R-:W-:-:S07]  /*76a0*/  IMAD.MOV.U32 R30, RZ, RZ, R33 ;  /* 0x000000ffff1e7224 */ /* 0x000fce00078e0021 */
.L_x_29009:
[----:B------:R-:W-:Y:S05]  /*76b0*/  BSYNC.RECONVERGENT B1 ;  /* 0x0000000000017941 */ /* 0x000fea0003800200 */
.L_x_29007:
        /* <DEDUP_REMOVED lines=11> */
.L_x_29011:
[----:B------:R-:W-:Y:S01]  /*7770*/  IMAD.MOV.U32 R129, RZ, RZ, R54 ;  /* 0x000000ffff817224 */ /* 0x000fe200078e0036 */
[----:B------:R-:W-:Y:S01]  /*7780*/  MOV R33, R55 ;  /* 0x0000003700217202 */ /* 0x000fe20000000f00 */
[--C-:B------:R-:W-:Y:S01]  /*7790*/  IMAD.MOV.U32 R128, RZ, RZ, R57.reuse ;  /* 0x000000ffff807224 */ /* 0x100fe200078e0039 */
[----:B------:R-:W-:Y:S01]  /*77a0*/  MOV R55, R58 ;  /* 0x0000003a00377202 */ /* 0x000fe20000000f00 */
[----:B------:R-:W-:Y:S02]  /*77b0*/  IMAD.MOV.U32 R32, RZ, RZ, R58 ;  /* 0x000000ffff207224 */ /* 0x000fe400078e003a */
[----:B------:R-:W-:-:S07]  /*77c0*/  IMAD.MOV.U32 R54, RZ, RZ, R57 ;  /* 0x000000ffff367224 */ /* 0x000fce00078e0039 */
.L_x_29012:
[----:B------:R-:W-:Y:S05]  /*77d0*/  BSYNC.RECONVERGENT B1 ;  /* 0x0000000000017941 */ /* 0x000fea0003800200 */
.L_x_29010:
[----:B------:R-:W-:Y:S01]  /*77e0*/  VIADD R60, R60, 0x4 ;  /* 0x000000043c3c7836 */ /* 0x000fe20000000000 */
[----:B------:R-:W-:Y:S06]  /*77f0*/  @P1 BRA `(.L_x_29013) ;  /* 0xffffffe0000c1947 */ /* 0x000fec000383ffff */
.L_x_28919:
[----:B------:R-:W-:Y:S05]  /*7800*/  BSYNC.RECONVERGENT B0 ;  /* 0x0000000000007941 */ /* 0x000fea0003800200 */
.L_x_28918:
        /* <DEDUP_REMOVED lines=106> */
[----:B------:R-:W-:Y:S01]  /*7eb0*/  IMAD.MOV.U32 R54, RZ, RZ, R128 ;  /* 0x000000ffff367224 */ /* 0x000fe200078e0080 */
[----:B------:R-:W-:Y:S01]  /*7ec0*/  IADD3 R59, PT, PT, R100, 0x88, RZ ;  /* 0x00000088643b7810 */ /* 0x000fe20007ffe0ff */
        /* <DEDUP_REMOVED lines=9> */
[----:B------:R-:W-:-:S07]  /*7f60*/  IMAD.MOV.U32 R52, RZ, RZ, RZ ;  /* 0x000000ffff347224 */ /* 0x000fce00078e00ff */
.L_x_29109:
        /* <DEDUP_REMOVED lines=20> */
.L_x_29017:
[----:B------:R-:W-:Y:S02]  /*80b0*/  IMAD.MOV.U32 R32, RZ, RZ, R35 ;  /* 0x000000ffff207224 */ /* 0x000fe400078e0023 */
[----:B------:R-:W-:Y:S01]  /*80c0*/  IMAD.MOV.U32 R58, RZ, RZ, R3 ;  /* 0x000000ffff3a7224 */ /* 0x000fe200078e0003 */
[----:B------:R-:W-:Y:S01]  /*80d0*/  MOV R3, R2 ;  /* 0x0000000200037202 */ /* 0x000fe20000000f00 */
[----:B------:R-:W-:-:S07]  /*80e0*/  IMAD.MOV.U32 R35, RZ, RZ, R34 ;  /* 0x000000ffff237224 */ /* 0x000fce00078e0022 */
.L_x_29018:
[----:B------:R-:W-:Y:S05]  /*80f0*/  BSYNC.RECONVERGENT B1 ;  /* 0x0000000000017941 */ /* 0x000fea0003800200 */
.L_x_29016:
        /* <DEDUP_REMOVED lines=11> */
.L_x_29020:
[----:B------:R-:W-:Y:S01]  /*81b0*/  IMAD.MOV.U32 R53, RZ, RZ, R32 ;  /* 0x000000ffff357224 */ /* 0x000fe200078e0020 */
[----:B------:R-:W-:Y:S01]  /*81c0*/  MOV R2, R5 ;  /* 0x0000000500027202 */ /* 0x000fe20000000f00 */
[----:B------:R-:W-:Y:S02]  /*81d0*/  IMAD.MOV.U32 R57, RZ, RZ, R58 ;  /* 0x000000ffff397224 */ /* 0x000fe400078e003a */
[----:B------:R-:W-:-:S07]  /*81e0*/  IMAD.MOV.U32 R34, RZ, RZ, R37 ;  /* 0x000000ffff227224 */ /* 0x000fce00078e0025 */
.L_x_29021:
[----:B------:R-:W-:Y:S05]  /*81f0*/  BSYNC.RECONVERGENT B1 ;  /* 0x0000000000017941 */ /* 0x000fea0003800200 */
.L_x_29019:
        /* <DEDUP_REMOVED lines=11> */
.L_x_29023:
[----:B------:R-:W-:Y:S01]  /*82b0*/  IMAD.MOV.U32 R32, RZ, RZ, R53 ;  /* 0x000000ffff207224 */ /* 0x000fe200078e0035 */
[----:B------:R-:W-:Y:S01]  /*82c0*/  MOV R5, R4 ;  /* 0x0000000400057202 */ /* 0x000fe20000000f00 */
[----:B------:R-:W-:Y:S02]  /*82d0*/  IMAD.MOV.U32 R58, RZ, RZ, R57 ;  /* 0x000000ffff3a7224 */ /* 0x000fe400078e0039 */
[----:B------:R-:W-:-:S07]  /*82e0*/  IMAD.MOV.U32 R37, RZ, RZ, R36 ;  /* 0x000000ffff257224 */ /* 0x000fce00078e0024 */
.L_x_29024:
[----:B------:R-:W-:Y:S05]  /*82f0*/  BSYNC.RECONVERGENT B1 ;  /* 0x0000000000017941 */ /* 0x000fea0003800200 */
.L_x_29022:
        /* <DEDUP_REMOVED lines=11> */
.L_x_29026:
[----:B------:R-:W-:Y:S01]  /*83b0*/  IMAD.MOV.U32 R53, RZ, RZ, R32 ;  /* 0x000000ffff357224 */ /* 0x000fe200078e0020 */
[----:B------:R-:W-:Y:S01]  /*83c0*/  MOV R4, R7 ;  /* 0x0000000700047202 */ /* 0x000fe20000000f00 */
[----:B------:R-:W-:Y:S02]  /*83d0*/  IMAD.MOV.U32 R57, RZ, RZ, R58 ;  /* 0x000000ffff397224 */ /* 0x000fe400078e003a */
[----:B------:R-:W-:-:S07]  /*83e0*/  IMAD.MOV.U32 R36, RZ, RZ, R39 ;  /* 0x000000ffff247224 */ /* 0x000fce00078e0027 */
.L_x_29027:
[----:B------:R-:W-:Y:S05]  /*83f0*/  BSYNC.RECONVERGENT B1 ;  /* 0x0000000000017941 */ /* 0x000fea0003800200 */
.L_x_29025:
        /* <DEDUP_REMOVED lines=11> */
.L_x_29029:
[----:B------:R-:W-:Y:S01]  /*84b0*/  IMAD.MOV.U32 R32, RZ, RZ, R53 ;  /* 0x000000ffff207224 */ /* 0x000fe200078e0035 */
[----:B------:R-:W-:Y:S01]  /*84c0*/  MOV R7, R6 ;  /* 0x0000000600077202 */ /* 0x000fe20000000f00 */
[----:B------:R-:W-:Y:S02]  /*84d0*/  IMAD.MOV.U32 R58, RZ, RZ, R57 ;  /* 0x000000ffff3a7224 */ /* 0x000fe400078e0039 */
[----:B------:R-:W-:-:S07]  /*84e0*/  IMAD.MOV.U32 R39, RZ, RZ, R38 ;  /* 0x000000ffff277224 */ /* 0x000fce00078e0026 */
.L_x_29030:
[----:B------:R-:W-:Y:S05]  /*84f0*/  BSYNC.RECONVERGENT B1 ;  /* 0x0000000000017941 */ /* 0x000fea0003800200 */
.L_x_29028:
        /* <DEDUP_REMOVED lines=11> */
.L_x_29032:
[----:B------:R-:W-:Y:S01]  /*85b0*/  IMAD.MOV.U32 R53, RZ, RZ, R32 ;  /* 0x000000ffff357224 */ /* 0x000fe200078e0020 */
[----:B------:R-:W-:Y:S01]  /*85c0*/  MOV R6, R9 ;  /* 0x0000000900067202 */ /* 0x000fe20000000f00 */
[----:B------:R-:W-:Y:S02]  /*85d0*/  IMAD.MOV.U32 R57, RZ, RZ, R58 ;  /* 0x000000ffff397224 */ /* 0x000fe400078e003a */
[----:B------:R-:W-:-:S07]  /*85e0*/  IMAD.MOV.U32 R38, RZ, RZ, R41 ;  /* 0x000000ffff267224 */ /* 0x000fce00078e0029 */
.L_x_29033:
[----:B------:R-:W-:Y:S05]  /*85f0*/  BSYNC.RECONVERGENT B1 ;  /* 0x0000000000017941 */ /* 0x000fea0003800200 */
.L_x_29031:
        /* <DEDUP_REMOVED lines=11> */
.L_x_29035:
[----:B------:R-:W-:Y:S01]  /*86b0*/  IMAD.MOV.U32 R32, RZ, RZ, R53 ;  /* 0x000000ffff207224 */ /* 0x000fe200078e0035 */
[----:B------:R-:W-:Y:S01]  /*86c0*/  MOV R9, R8 ;  /* 0x0000000800097202 */ /* 0x000fe20000000f00 */
[----:B------:R-:W-:Y:S02]  /*86d0*/  IMAD.MOV.U32 R58, RZ, RZ, R57 ;  /* 0x000000ffff3a7224 */ /* 0x000fe400078e0039 */
[----:B------:R-:W-:-:S07]  /*86e0*/  IMAD.MOV.U32 R41, RZ, RZ, R40 ;  /* 0x000000ffff297224 */ /* 0x000fce00078e0028 */
.L_x_29036:
[----:B------:R-:W-:Y:S05]  /*86f0*/  BSYNC.RECONVERGENT B1 ;  /* 0x0000000000017941 */ /* 0x000fea0003800200 */
.L_x_29034:
        /* <DEDUP_REMOVED lines=11> */
.L_x_29038:
[----:B------:R-:W-:Y:S01]  /*87b0*/  IMAD.MOV.U32 R53, RZ, RZ, R32 ;  /* 0x000000ffff357224 */ /* 0x000fe200078e0020 */
[----:B------:R-:W-:Y:S01]  /*87c0*/  MOV R8, R11 ;  /* 0x0000000b00087202 */ /* 0x000fe20000000f00 */
[----:B------:R-:W-:Y:S02]  /*87d0*/  IMAD.MOV.U32 R57, RZ, RZ, R58 ;  /* 0x000000ffff397224 */ /* 0x000fe400078e003a */
[----:B------:R-:W-:-:S07]  /*87e0*/  IMAD.MOV.U32 R40, RZ, RZ, R43 ;  /* 0x000000ffff287224 */ /* 0x000fce00078e002b */
.L_x_29039:
[----:B------:R-:W-:Y:S05]  /*87f0*/  BSYNC.RECONVERGENT B1 ;  /* 0x0000000000017941 */ /* 0x000fea0003800200 */
.L_x_29037:
        /* <DEDUP_REMOVED lines=11> */
.L_x_29041:
[----:B------:R-:W-:Y:S01]  /*88b0*/  IMAD.MOV.U32 R32, RZ, RZ, R53 ;  /* 0x000000ffff207224 */ /* 0x000fe200078e0035 */
[----:B------:R-:W-:Y:S01]  /*88c0*/  MOV R11, R10 ;  /* 0x0000000a000b7202 */ /* 0x000fe20000000f00 */
[----:B------:R-:W-:Y:S02]  /*88d0*/  IMAD.MOV.U32 R58, RZ, RZ, R57 ;  /* 0x000000ffff3a7224 */ /* 0x000fe400078e0039 */
[----:B------:R-:W-:-:S07]  /*88e0*/  IMAD.MOV.U32 R43, RZ, RZ, R42 ;  /* 0x000000ffff2b7224 */ /* 0x000fce00078e002a */
.L_x_29042:
[----:B------:R-:W-:Y:S05]  /*88f0*/  BSYNC.RECONVERGENT B1 ;  /* 0x0000000000017941 */ /* 0x000fea0003800200 */
.L_x_29040:
        /* <DEDUP_REMOVED lines=11> */
.L_x_29044:
[----:B------:R-:W-:Y:S01]  /*89b0*/  IMAD.MOV.U32 R53, RZ, RZ, R32 ;  /* 0x000000ffff357224 */ /* 0x000fe200078e0020 */
[----:B------:R-:W-:Y:S01]  /*89c0*/  MOV R10, R13 ;  /* 0x0000000d000a7202 */ /* 0x000fe20000000f00 */
[----:B------:R-:W-:Y:S02]  /*89d0*/  IMAD.MOV.U32 R57, RZ, RZ, R58 ;  /* 0x000000ffff397224 */ /* 0x000fe400078e003a */
[----:B------:R-:W-:-:S07]  /*89e0*/  IMAD.MOV.U32 R42, RZ, RZ, R45 ;  /* 0x000000ffff2a7224 */ /* 0x000fce00078e002d */
.L_x_29045:
[----:B------:R-:W-:Y:S05]  /*89f0*/  BSYNC.RECONVERGENT B1 ;  /* 0x0000000000017941 */ /* 0x000fea0003800200 */
.L_x_29043:
        /* <DEDUP_REMOVED lines=11> */
.L_x_29047:
[----:B------:R-:W-:Y:S01]  /*8ab0*/  IMAD.MOV.U32 R32, RZ, RZ, R53 ;  /* 0x000000ffff207224 */ /* 0x000fe200078e0035 */
[----:B------:R-:W-:Y:S01]  /*8ac0*/  MOV R13, R12 ;  /* 0x0000000c000d7202 */ /* 0x000fe20000000f00 */
[----:B------:R-:W-:Y:S02]  /*8ad0*/  IMAD.MOV.U32 R58, RZ, RZ, R57 ;  /* 0x000000ffff3a7224 */ /* 0x000fe400078e0039 */
[----:B------:R-:W-:-:S07]  /*8ae0*/  IMAD.MOV.U32 R45, RZ, RZ, R44 ;  /* 0x000000ffff2d7224 */ /* 0x000fce00078e002c */
.L_x_29048:
[----:B------:R-:W-:Y:S05]  /*8af0*/  BSYNC.RECONVERGENT B1 ;  /* 0x0000000000017941 */ /* 0x000fea0003800200 */
.L_x_29046:
        /* <DEDUP_REMOVED lines=11> */
.L_x_29050:
[----:B------:R-:W-:Y:S01]  /*8bb0*/  IMAD.MOV.U32 R53, RZ, RZ, R32 ;  /* 0x000000ffff357224 */ /* 0x000fe200078e0020 */
[----:B------:R-:W-:Y:S01]  /*8bc0*/  MOV R12, R15 ;  /* 0x0000000f000c7202 */ /* 0x000fe20000000f00 */
[----:B------:R-:W-:Y:S02]  /*8bd0*/  IMAD.MOV.U32 R57, RZ, RZ, R58 ;  /* 0x000000ffff397224 */ /* 0x000fe400078e003a */
[----:B------:R-:W-:-:S07]  /*8be0*/  IMAD.MOV.U32 R44, RZ, RZ, R47 ;  /* 0x000000ffff2c7224 */ /* 0x000fce00078e002f */
.L_x_29051:
[----:B------:R-:W-:Y:S05]  /*8bf0*/  BSYNC.RECONVERGENT B1 ;  /* 0x0000000000017941 */ /* 0x000fea0003800200 */
.L_x_29049:
        /* <DEDUP_REMOVED lines=11> */
.L_x_29053:
[----:B------:R-:W-:Y:S01]  /*8cb0*/  IMAD.MOV.U32 R32, RZ, RZ, R53 ;  /* 0x000000ffff207224 */ /* 0x000fe200078e0035 */
[----:B------:R-:W-:Y:S01]  /*8cc0*/  MOV R15, R14 ;  /* 0x0000000e000f7202 */ /* 0x000fe20000000f00 */
[----:B------:R-:W-:Y:S02]  /*8cd0*/  IMAD.MOV.U32 R58, RZ, RZ, R57 ;  /* 0x000000ffff3a7224 */ /* 0x000fe400078e0039 */
[----:B------:R-:W-:-:S07]  /*8ce0*/  IMAD.MOV.U32 R47, RZ, RZ, R46 ;  /* 0x000000ffff2f7224 */ /* 0x000fce00078e002e */
.L_x_29054:
[----:B------:R-:W-:Y:S05]  /*8cf0*/  BSYNC.RECONVERGENT B1 ;  /* 0x0000000000017941 */ /* 0x000fea0003800200 */
.L_x_29052:
        /* <DEDUP_REMOVED lines=11> */
.L_x_29056:
[----:B------:R-:W-:Y:S01]  /*8db0*/  IMAD.MOV.U32 R53, RZ, RZ, R32 ;  /* 0x000000ffff357224 */ /* 0x000fe200078e0020 */
[----:B------:R-:W-:Y:S01]  /*8dc0*/  MOV R14, R17 ;  /* 0x00000011000e7202 */ /* 0x000fe20000000f00 */
[----:B------:R-:W-:Y:S02]  /*8dd0*/  IMAD.MOV.U32 R57, RZ, RZ, R58 ;  /* 0x000000ffff397224 */ /* 0x000fe400078e003a */
[----:B------:R-:W-:-:S07]  /*8de0*/  IMAD.MOV.U32 R46, RZ, RZ, R49 ;  /* 0x000000ffff2e7224 */ /* 0x000fce00078e0031 */
.L_x_29057:
[----:B------:R-:W-:Y:S05]  /*8df0*/  BSYNC.RECONVERGENT B1 ;  /* 0x0000000000017941 */ /* 0x000fea0003800200 */
.L_x_29055:
        /* <DEDUP_REMOVED lines=11> */
.L_x_29059:
[----:B------:R-:W-:Y:S01]  /*8eb0*/  IMAD.MOV.U32 R32, RZ, RZ, R53 ;  /* 0x000000ffff207224 */ /* 0x000fe200078e0035 */
[----:B------:R-:W-:Y:S01]  /*8ec0*/  MOV R17, R16 ;  /* 0x0000001000117202 */ /* 0x000fe20000000f00 */
[----:B------:R-:W-:Y:S02]  /*8ed0*/  IMAD.MOV.U32 R58, RZ, RZ, R57 ;  /* 0x000000ffff3a7224 */ /* 0x000fe400078e0039 */
[----:B------:R-:W-:-:S07]  /*8ee0*/  IMAD.MOV.U32 R49, RZ, RZ, R48 ;  /* 0x000000ffff317224 */ /* 0x000fce00078e0030 */
.L_x_29060:
[----:B------:R-:W-:Y:S05]  /*8ef0*/  BSYNC.RECONVERGENT B1 ;  /* 0x0000000000017941 */ /* 0x000fea0003800200 */
.L_x_29058:
        /* <DEDUP_REMOVED lines=11> */
.L_x_29062:
[----:B------:R-:W-:Y:S01]  /*8fb0*/  IMAD.MOV.U32 R53, RZ, RZ, R32 ;  /* 0x000000ffff357224 */ /* 0x000fe200078e0020 */
[----:B------:R-:W-:Y:S01]  /*8fc0*/  MOV R16, R19 ;  /* 0x0000001300107202 */ /* 0x000fe20000000f00 */
[----:B------:R-:W-:Y:S02]  /*8fd0*/  IMAD.MOV.U32 R57, RZ, RZ, R58 ;  /* 0x000000ffff397224 */ /* 0x000fe400078e003a */
[----:B------:R-:W-:-:S07]  /*8fe0*/  IMAD.MOV.U32 R48, RZ, RZ, R51 ;  /* 0x000000ffff307224 */ /* 0x000fce00078e0033 */
.L_x_29063:
[----:B------:R-:W-:Y:S05]  /*8ff0*/  BSYNC.RECONVERGENT B1 ;  /* 0x0000000000017941 */ /* 0x000fea0003800200 */
.L_x_29061:
        /* <DEDUP_REMOVED lines=11> */
.L_x_29065:
[----:B------:R-:W-:Y:S01]  /*90b0*/  IMAD.MOV.U32 R32, RZ, RZ, R53 ;  /* 0x000000ffff207224 */ /* 0x000fe200078e0035 */
[----:B------:R-:W-:Y:S01]  /*90c0*/  MOV R19, R18 ;  /* 0x0000001200137202 */ /* 0x000fe20000000f00 */
[----:B------:R-:W-:Y:S02]  /*90d0*/  IMAD.MOV.U32 R58, RZ, RZ, R57 ;  /* 0x000000ffff3a7224 */ /* 0x000fe400078e0039 */
[----:B------:R-:W-:-:S07]  /*90e0*/  IMAD.MOV.U32 R51, RZ, RZ, R50 ;  /* 0x000000ffff337224 */ /* 0x000fce00078e0032 */
.L_x_29066:
[----:B------:R-:W-:Y:S05]  /*90f0*/  BSYNC.RECONVERGENT B1 ;  /* 0x0000000000017941 */ /* 0x000fea0003800200 */
.L_x_29064:
        /* <DEDUP_REMOVED lines=11> */
.L_x_29068:
[----:B------:R-:W-:Y:S01]  /*91b0*/  IMAD.MOV.U32 R53, RZ, RZ, R32 ;  /* 0x000000ffff357224 */ /* 0x000fe200078e0020 */
[----:B------:R-:W-:Y:S01]  /*91c0*/  MOV R18, R21 ;  /* 0x0000001500127202 */ /* 0x000fe20000000f00 */
[----:B------:R-:W-:Y:S02]  /*91d0*/  IMAD.MOV.U32 R57, RZ, RZ, R58 ;  /* 0x000000ffff397224 */ /* 0x000fe400078e003a */
[----:B------:R-:W-:-:S07]  /*91e0*/  IMAD.MOV.U32 R50, RZ, RZ, R117 ;  /* 0x000000ffff327224 */ /* 0x000fce00078e0075 */
.L_x_29069:
[----:B------:R-:W-:Y:S05]  /*91f0*/  BSYNC.RECONVERGENT B1 ;  /* 0x0000000000017941 */ /* 0x000fea0003800200 */
.L_x_29067:
        /* <DEDUP_REMOVED lines=11> */
.L_x_29071:
[----:B------:R-:W-:Y:S01]  /*92b0*/  IMAD.MOV.U32 R32, RZ, RZ, R53 ;  /* 0x000000ffff207224 */ /* 0x000fe200078e0035 */
[----:B------:R-:W-:Y:S01]  /*92c0*/  MOV R21, R20 ;  /* 0x0000001400157202 */ /* 0x000fe20000000f00 */
[----:B------:R-:W-:Y:S02]  /*92d0*/  IMAD.MOV.U32 R58, RZ, RZ, R57 ;  /* 0x000000ffff3a7224 */ /* 0x000fe400078e0039 */
[----:B------:R-:W-:-:S07]  /*92e0*/  IMAD.MOV.U32 R117, RZ, RZ, R116 ;  /* 0x000000ffff757224 */ /* 0x000fce00078e0074 */
.L_x_29072:
[----:B------:R-:W-:Y:S05]  /*92f0*/  BSYNC.RECONVERGENT B1 ;  /* 0x0000000000017941 */ /* 0x000fea0003800200 */
.L_x_29070:
        /* <DEDUP_REMOVED lines=11> */
.L_x_29074:
[----:B------:R-:W-:Y:S01]  /*93b0*/  IMAD.MOV.U32 R53, RZ, RZ, R32 ;  /* 0x000000ffff357224 */ /* 0x000fe200078e0020 */
[----:B------:R-:W-:Y:S01]  /*93c0*/  MOV R20, R23 ;  /* 0x0000001700147202 */ /* 0x000fe20000000f00 */
[----:B------:R-:W-:Y:S02]  /*93d0*/  IMAD.MOV.U32 R57, RZ, RZ, R58 ;  /* 0x000000ffff397224 */ /* 0x000fe400078e003a */
[----:B------:R-:W-:-:S07]  /*93e0*/  IMAD.MOV.U32 R116, RZ, RZ, R119 ;  /* 0x000000ffff747224 */ /* 0x000fce00078e0077 */
.L_x_29075:
[----:B------:R-:W-:Y:S05]  /*93f0*/  BSYNC.RECONVERGENT B1 ;  /* 0x0000000000017941 */ /* 0x000fea0003800200 */
.L_x_29073:
        /* <DEDUP_REMOVED lines=11> */
.L_x_29077:
[----:B------:R-:W-:Y:S01]  /*94b0*/  IMAD.MOV.U32 R32, RZ, RZ, R53 ;  /* 0x000000ffff207224 */ /* 0x000fe200078e0035 */
[----:B------:R-:W-:Y:S01]  /*94c0*/  MOV R23, R22 ;  /* 0x0000001600177202 */ /* 0x000fe20000000f00 */
[----:B------:R-:W-:Y:S02]  /*94d0*/  IMAD.MOV.U32 R58, RZ, RZ, R57 ;  /* 0x000000ffff3a7224 */ /* 0x000fe400078e0039 */
[----:B------:R-:W-:-:S07]  /*94e0*/  IMAD.MOV.U32 R119, RZ, RZ, R118 ;  /* 0x000000ffff777224 */ /* 0x000fce00078e0076 */
.L_x_29078:
[----:B------:R-:W-:Y:S05]  /*94f0*/  BSYNC.RECONVERGENT B1 ;  /* 0x0000000000017941 */ /* 0x000fea0003800200 */
.L_x_29076:
        /* <DEDUP_REMOVED lines=11> */
.L_x_29080:
[----:B------:R-:W-:Y:S01]  /*95b0*/  IMAD.MOV.U32 R53, RZ, RZ, R32 ;  /* 0x000000ffff357224 */ /* 0x000fe200078e0020 */
[----:B------:R-:W-:Y:S01]  /*95c0*/  MOV R22, R25 ;  /* 0x0000001900167202 */ /* 0x000fe20000000f00 */
[----:B------:R-:W-:Y:S02]  /*95d0*/  IMAD.MOV.U32 R57, RZ, RZ, R58 ;  /* 0x000000ffff397224 */ /* 0x000fe400078e003a */
[----:B------:R-:W-:-:S07]  /*95e0*/  IMAD.MOV.U32 R118, RZ, RZ, R121 ;  /* 0x000000ffff767224 */ /* 0x000fce00078e0079 */
.L_x_29081:
[----:B------:R-:W-:Y:S05]  /*95f0*/  BSYNC.RECONVERGENT B1 ;  /* 0x0000000000017941 */ /* 0x000fea0003800200 */
.L_x_29079:
        /* <DEDUP_REMOVED lines=11> */
.L_x_29083:
[----:B------:R-:W-:Y:S01]  /*96b0*/  IMAD.MOV.U32 R32, RZ, RZ, R53 ;  /* 0x000000ffff207224 */ /* 0x000fe200078e0035 */
[----:B------:R-:W-:Y:S01]  /*96c0*/  MOV R25, R24 ;  /* 0x0000001800197202 */ /* 0x000fe20000000f00 */
[----:B------:R-:W-:Y:S02]  /*96d0*/  IMAD.MOV.U32 R58, RZ, RZ, R57 ;  /* 0x000000ffff3a7224 */ /* 0x000fe400078e0039 */
[----:B------:R-:W-:-:S07]  /*96e0*/  IMAD.MOV.U32 R121, RZ, RZ, R120 ;  /* 0x000000ffff797224 */ /* 0x000fce00078e0078 */
.L_x_29084:
[----:B------:R-:W-:Y:S05]  /*96f0*/  BSYNC.RECONVERGENT B1 ;  /* 0x0000000000017941 */ /* 0x000fea0003800200 */
.L_x_29082:
        /* <DEDUP_REMOVED lines=11> */
.L_x_29086:
[----:B------:R-:W-:Y:S01]  /*97b0*/  IMAD.MOV.U32 R53, RZ, RZ, R32 ;  /* 0x000000ffff357224 */ /* 0x000fe200078e0020 */
[----:B------:R-:W-:Y:S01]  /*97c0*/  MOV R24, R27 ;  /* 0x0000001b00187202 */ /* 0x000fe20000000f00 */
[----:B------:R-:W-:Y:S02]  /*97d0*/  IMAD.MOV.U32 R57, RZ, RZ, R58 ;  /* 0x000000ffff397224 */ /* 0x000fe400078e003a */
[----:B------:R-:W-:-:S07]  /*97e0*/  IMAD.MOV.U32 R120, RZ, RZ, R123 ;  /* 0x000000ffff787224 */ /* 0x000fce00078e007b */
.L_x_29087:
[----:B------:R-:W-:Y:S05]  /*97f0*/  BSYNC.RECONVERGENT B1 ;  /* 0x0000000000017941 */ /* 0x000fea0003800200 */
.L_x_29085:
        /* <DEDUP_REMOVED lines=11> */
.L_x_29089:
[----:B------:R-:W-:Y:S01]  /*98b0*/  IMAD.MOV.U32 R32, RZ, RZ, R53 ;  /* 0x000000ffff207224 */ /* 0x000fe200078e0035 */
[----:B------:R-:W-:Y:S01]  /*98c0*/  MOV R27, R26 ;  /* 0x0000001a001b7202 */ /* 0x000fe20000000f00 */
[----:B------:R-:W-:Y:S02]  /*98d0*/  IMAD.MOV.U32 R58, RZ, RZ, R57 ;  /* 0x000000ffff3a7224 */ /* 0x000fe400078e0039 */
[----:B------:R-:W-:-:S07]  /*98e0*/  IMAD.MOV.U32 R123, RZ, RZ, R122 ;  /* 0x000000ffff7b7224 */ /* 0x000fce00078e007a */
.L_x_29090:
[----:B------:R-:W-:Y:S05]  /*98f0*/  BSYNC.RECONVERGENT B1 ;  /* 0x0000000000017941 */ /* 0x000fea0003800200 */
.L_x_29088:
        /* <DEDUP_REMOVED lines=11> */
.L_x_29092:
[----:B------:R-:W-:Y:S01]  /*99b0*/  IMAD.MOV.U32 R53, RZ, RZ, R32 ;  /* 0x000000ffff357224 */ /* 0x000fe200078e0020 */
[----:B------:R-:W-:Y:S01]  /*99c0*/  MOV R26, R29 ;  /* 0x0000001d001a7202 */ /* 0x000fe20000000f00 */
[----:B------:R-:W-:Y:S02]  /*99d0*/  IMAD.MOV.U32 R57, RZ, RZ, R58 ;  /* 0x000000ffff397224 */ /* 0x000fe400078e003a */
[----:B------:R-:W-:-:S07]  /*99e0*/  IMAD.MOV.U32 R122, RZ, RZ, R125 ;  /* 0x000000ffff7a7224 */ /* 0x000fce00078e007d */
.L_x_29093:
[----:B------:R-:W-:Y:S05]  /*99f0*/  BSYNC.RECONVERGENT B1 ;  /* 0x0000000000017941 */ /* 0x000fea0003800200 */
.L_x_29091:
        /* <DEDUP_REMOVED lines=11> */
.L_x_29095:
[----:B------:R-:W-:Y:S01]  /*9ab0*/  IMAD.MOV.U32 R32, RZ, RZ, R53 ;  /* 0x000000ffff207224 */ /* 0x000fe200078e0035 */
[----:B------:R-:W-:Y:S01]  /*9ac0*/  MOV R29, R28 ;  /* 0x0000001c001d7202 */ /* 0x000fe20000000f00 */
[----:B------:R-:W-:Y:S02]  /*9ad0*/  IMAD.MOV.U32 R58, RZ, RZ, R57 ;  /* 0x000000ffff3a7224 */ /* 0x000fe400078e0039 */
[----:B------:R-:W-:-:S07]  /*9ae0*/  IMAD.MOV.U32 R125, RZ, RZ, R124 ;  /* 0x000000ffff7d7224 */ /* 0x000fce00078e007c */
.L_x_29096:
[----:B------:R-:W-:Y:S05]  /*9af0*/  BSYNC.RECONVERGENT B1 ;  /* 0x0000000000017941 */ /* 0x000fea0003800200 */
.L_x_29094:
        /* <DEDUP_REMOVED lines=11> */
.L_x_29098:
[----:B------:R-:W-:Y:S01]  /*9bb0*/  IMAD.MOV.U32 R53, RZ, RZ, R32 ;  /* 0x000000ffff357224 */ /* 0x000fe200078e0020 */
[----:B------:R-:W-:Y:S01]  /*9bc0*/  MOV R28, R31 ;  /* 0x0000001f001c7202 */ /* 0x000fe20000000f00 */
[----:B------:R-:W-:Y:S02]  /*9bd0*/  IMAD.MOV.U32 R57, RZ, RZ, R58 ;  /* 0x000000ffff397224 */ /* 0x000fe400078e003a */
[----:B------:R-:W-:-:S07]  /*9be0*/  IMAD.MOV.U32 R124, RZ, RZ, R127 ;  /* 0x000000ffff7c7224 */ /* 0x000fce00078e007f */
.L_x_29099:
[----:B------:R-:W-:Y:S05]  /*9bf0*/  BSYNC.RECONVERGENT B1 ;  /* 0x0000000000017941 */ /* 0x000fea0003800200 */
.L_x_29097:
        /* <DEDUP_REMOVED lines=11> */
.L_x_29101:
[----:B------:R-:W-:Y:S01]  /*9cb0*/  IMAD.MOV.U32 R32, RZ, RZ, R53 ;  /* 0x000000ffff207224 */ /* 0x000fe200078e0035 */
[----:B------:R-:W-:Y:S01]  /*9cc0*/  MOV R31, R30 ;  /* 0x0000001e001f7202 */ /* 0x000fe20000000f00 */
[----:B------:R-:W-:Y:S02]  /*9cd0*/  IMAD.MOV.U32 R58, RZ, RZ, R57 ;  /* 0x000000ffff3a7224 */ /* 0x000fe400078e0039 */
[----:B------:R-:W-:-:S07]  /*9ce0*/  IMAD.MOV.U32 R127, RZ, RZ, R126 ;  /* 0x000000ffff7f7224 */ /* 0x000fce00078e007e */
.L_x_29102:
[----:B------:R-:W-:Y:S05]  /*9cf0*/  BSYNC.RECONVERGENT B1 ;  /* 0x0000000000017941 */ /* 0x000fea0003800200 */
.L_x_29100:
        /* <DEDUP_REMOVED lines=11> */
.L_x_29104:
[----:B------:R-:W-:Y:S01]  /*9db0*/  IMAD.MOV.U32 R53, RZ, RZ, R32 ;  /* 0x000000ffff357224 */ /* 0x000fe200078e0020 */
[----:B------:R-:W-:Y:S01]  /*9dc0*/  MOV R30, R33 ;  /* 0x00000021001e7202 */ /* 0x000fe20000000f00 */
[----:B------:R-:W-:Y:S02]  /*9dd0*/  IMAD.MOV.U32 R126, RZ, RZ, R129 ;  /* 0x000000ffff7e7224 */ /* 0x000fe400078e0081 */
[----:B------:R-:W-:-:S07]  /*9de0*/  IMAD.MOV.U32 R57, RZ, RZ, R58 ;  /* 0x000000ffff397224 */ /* 0x000fce00078e003a */
.L_x_29105:
[----:B------:R-:W-:Y:S05]  /*9df0*/  BSYNC.RECONVERGENT B1 ;  /* 0x0000000000017941 */ /* 0x000fea0003800200 */
.L_x_29103:
        /* <DEDUP_REMOVED lines=11> */
.L_x_29107:
[----:B------:R-:W-:Y:S01]  /*9eb0*/  IMAD.MOV.U32 R129, RZ, RZ, R54 ;  /* 0x000000ffff817224 */ /* 0x000fe200078e0036 */
[----:B------:R-:W-:Y:S01]  /*9ec0*/  MOV R32, R57 ;  /* 0x0000003900207202 */ /* 0x000fe20000000f00 */
[----:B------:R-:W-:Y:S02]  /*9ed0*/  IMAD.MOV.U32 R33, RZ, RZ, R56 ;  /* 0x000000ffff217224 */ /* 0x000fe400078e0038 */
[--C-:B------:R-:W-:Y:S02]  /*9ee0*/  IMAD.MOV.U32 R128, RZ, RZ, R53.reuse ;  /* 0x000000ffff807224 */ /* 0x100fe400078e0035 */
[----:B------:R-:W-:Y:S02]  /*9ef0*/  IMAD.MOV.U32 R54, RZ, RZ, R53 ;  /* 0x000000ffff367224 */ /* 0x000fe400078e0035 */
[----:B------:R-:W-:-:S07]  /*9f00*/  IMAD.MOV.U32 R56, RZ, RZ, R57 ;  /* 0x000000ffff387224 */ /* 0x000fce00078e0039 */
.L_x_29108:
[----:B------:R-:W-:Y:S05]  /*9f10*/  BSYNC.RECONVERGENT B1 ;  /* 0x0000000000017941 */ /* 0x000fea0003800200 */
.L_x_29106:
[----:B------:R-:W-:Y:S01]  /*9f20*/  VIADD R59, R59, 0x4 ;  /* 0x000000043b3b7836 */ /* 0x000fe20000000000 */
[----:B------:R-:W-:Y:S06]  /*9f30*/  @P1 BRA `(.L_x_29109) ;  /* 0xffffffe0000c1947 */ /* 0x000fec000383ffff */
.L_x_29015:
[----:B------:R-:W-:Y:S05]  /*9f40*/  BSYNC.RECONVERGENT B0 ;  /* 0x0000000000007941 */ /* 0x000fea0003800200 */
.L_x_29014:
        /* <DEDUP_REMOVED lines=106> */
[----:B------:R-:W-:Y:S01]  /*a5f0*/  VIADD R60, R102, 0x88 ;  /* 0x00000088663c7836 */ /* 0x000fe20000000000 */
[----:B------:R-:W-:Y:S02]  /*a600*/  MOV R56, R32 ;  /* 0x0000002000387202 */ /* 0x000fe40000000f00 */
[----:B------:R-:W-:Y:S02]  /*a610*/  FSEL R53, R55, R100, P0 ;  /* 0x0000006437357208 */ /* 0x000fe40000000000 */
[----:B------:R-:W-:Y:S01]  /*a620*/  FSEL R52, R100, R55, P0 ;  /* 0x0000003764347208 */ /* 0x000fe20000000000 */
[----:B------:R-:W-:-:S04]  /*a630*/  IMAD.MOV.U32 R55, RZ, RZ, R128 ;  /* 0x000000ffff377224 */ /* 0x000fc800078e0080 */
[----:B------:R-:W-:-:S04]  /*a640*/  FADD.FTZ R52, -R53, R52 ;  /* 0x0000003435347221 */ /* 0x000fc80000010100 */
[----:B------:R-:W-:Y:S01]  /*a650*/  FMUL.FTZ R54, R52, 1.4426950216293334961 ;  /* 0x3fb8aa3b34367820 */ /* 0x000fe20000410000 */
[----:B------:R-:W-:Y:S02]  /*a660*/  FSEL R52, R131, R101, P0 ;  /* 0x0000006583347208 */ /* 0x000fe40000000000 */
[----:B------:R-:W-:-:S03]  /*a670*/  FSEL R131, R101, R131, P0 ;  /* 0x0000008365837208 */ /* 0x000fc60000000000 */
[----:B------:R-:W0:Y:S02]  /*a680*/  MUFU.EX2 R54, R54 ;  /* 0x0000003600367308 */ /* 0x000e240000000800 */
[----:B0-----:R-:W-:Y:S01]  /*a690*/  FFMA.FTZ R131, R131, R54, R52 ;  /* 0x0000003683837223 */ /* 0x001fe20000010034 */
[----:B------:R-:W-:-:S07]  /*a6a0*/  IMAD.MOV.U32 R52, RZ, RZ, RZ ;  /* 0x000000ffff347224 */ /* 0x000fce00078e00ff */
.L_x_29205:
        /* <DEDUP_REMOVED lines=20> */
.L_x_29113:
[----:B------:R-:W-:Y:S01]  /*a7f0*/  IMAD.MOV.U32 R32, RZ, RZ, R35 ;  /* 0x000000ffff207224 */ /* 0x000fe200078e0023 */
[----:B------:R-:W-:Y:S01]  /*a800*/  MOV R54, R3 ;  /* 0x0000000300367202 */ /* 0x000fe20000000f00 */
[----:B------:R-:W-:Y:S02]  /*a810*/  IMAD.MOV.U32 R35, RZ, RZ, R34 ;  /* 0x000000ffff237224 */ /* 0x000fe400078e0022 */
[----:B------:R-:W-:-:S07]  /*a820*/  IMAD.MOV.U32 R3, RZ, RZ, R2 ;  /* 0x000000ffff037224 */ /* 0x000fce00078e0002 */
.L_x_29114:
[----:B------:R-:W-:Y:S05]  /*a830*/  BSYNC.RECONVERGENT B1 ;  /* 0x0000000000017941 */ /* 0x000fea0003800200 */
.L_x_29112:
        /* <DEDUP_REMOVED lines=11> */
.L_x_29116:
[----:B------:R-:W-:Y:S01]  /*a8f0*/  IMAD.MOV.U32 R57, RZ, RZ, R32 ;  /* 0x000000ffff397224 */ /* 0x000fe200078e0020 */
[----:B------:R-:W-:Y:S01]  /*a900*/  MOV R59, R54 ;  /* 0x00000036003b7202 */ /* 0x000fe20000000f00 */
[----:B------:R-:W-:Y:S02]  /*a910*/  IMAD.MOV.U32 R34, RZ, RZ, R37 ;  /* 0x000000ffff227224 */ /* 0x000fe400078e0025 */
[----:B------:R-:W-:-:S07]  /*a920*/  IMAD.MOV.U32 R2, RZ, RZ, R5 ;  /* 0x000000ffff027224 */ /* 0x000fce00078e0005 */
.L_x_29117:
[----:B------:R-:W-:Y:S05]  /*a930*/  BSYNC.RECONVERGENT B1 ;  /* 0x0000000000017941 */ /* 0x000fea0003800200 */
.L_x_29115:
        /* <DEDUP_REMOVED lines=11> */
.L_x_29119:
[----:B------:R-:W-:Y:S01]  /*a9f0*/  IMAD.MOV.U32 R32, RZ, RZ, R57 ;  /* 0x000000ffff207224 */ /* 0x000fe200078e0039 */
[----:B------:R-:W-:Y:S01]  /*aa00*/  MOV R54, R59 ;  /* 0x0000003b00367202 */ /* 0x000fe20000000f00 */
[----:B------:R-:W-:Y:S02]  /*aa10*/  IMAD.MOV.U32 R37, RZ, RZ, R36 ;  /* 0x000000ffff257224 */ /* 0x000fe400078e0024 */
[----:B------:R-:W-:-:S07]  /*aa20*/  IMAD.MOV.U32 R5, RZ, RZ, R4 ;  /* 0x000000ffff057224 */ /* 0x000fce00078e0004 */
.L_x_29120:
[----:B------:R-:W-:Y:S05]  /*aa30*/  BSYNC.RECONVERGENT B1 ;  /* 0x0000000000017941 */ /* 0x000fea0003800200 */
.L_x_29118:
        /* <DEDUP_REMOVED lines=11> */
.L_x_29122:
[----:B------:R-:W-:Y:S01]  /*aaf0*/  IMAD.MOV.U32 R57, RZ, RZ, R32 ;  /* 0x000000ffff397224 */ /* 0x000fe200078e0020 */
[----:B------:R-:W-:Y:S01]  /*ab00*/  MOV R59, R54 ;  /* 0x00000036003b7202 */ /* 0x000fe20000000f00 */
[----:B------:R-:W-:Y:S02]  /*ab10*/  IMAD.MOV.U32 R36, RZ, RZ, R39 ;  /* 0x000000ffff247224 */ /* 0x000fe400078e0027 */
[----:B------:R-:W-:-:S07]  /*ab20*/  IMAD.MOV.U32 R4, RZ, RZ, R7 ;  /* 0x000000ffff047224 */ /* 0x000fce00078e0007 */
.L_x_29123:
[----:B------:R-:W-:Y:S05]  /*ab30*/  BSYNC.RECONVERGENT B1 ;  /* 0x0000000000017941 */ /* 0x000fea0003800200 */
.L_x_29121:
        /* <DEDUP_REMOVED lines=11> */
.L_x_29125:
[----:B------:R-:W-:Y:S01]  /*abf0*/  IMAD.MOV.U32 R32, RZ, RZ, R57 ;  /* 0x000000ffff207224 */ /* 0x000fe200078e0039 */
[----:B------:R-:W-:Y:S01]  /*ac00*/  MOV R54, R59 ;  /* 0x0000003b00367202 */ /* 0x000fe20000000f00 */
[----:B------:R-:W-:Y:S02]  /*ac10*/  IMAD.MOV.U32 R39, RZ, RZ, R38 ;  /* 0x000000ffff277224 */ /* 0x000fe400078e0026 */
[----:B------:R-:W-:-:S07]  /*ac20*/  IMAD.MOV.U32 R7, RZ, RZ, R6 ;  /* 0x000000ffff077224 */ /* 0x000fce00078e0006 */
.L_x_29126:
[----:B------:R-:W-:Y:S05]  /*ac30*/  BSYNC.RECONVERGENT B1 ;  /* 0x0000000000017941 */ /* 0x000fea0003800200 */
.L_x_29124:
        /* <DEDUP_REMOVED lines=11> */
.L_x_29128:
[----:B------:R-:W-:Y:S01]  /*acf0*/  IMAD.MOV.U32 R57, RZ, RZ, R32 ;  /* 0x000000ffff397224 */ /* 0x000fe200078e0020 */
[----:B------:R-:W-:Y:S01]  /*ad00*/  MOV R59, R54 ;  /* 0x00000036003b7202 */ /* 0x000fe20000000f00 */
[----:B------:R-:W-:Y:S02]  /*ad10*/  IMAD.MOV.U32 R38, RZ, RZ, R41 ;  /* 0x000000ffff267224 */ /* 0x000fe400078e0029 */
[----:B------:R-:W-:-:S07]  /*ad20*/  IMAD.MOV.U32 R6, RZ, RZ, R9 ;  /* 0x000000ffff067224 */ /* 0x000fce00078e0009 */
.L_x_29129:
[----:B------:R-:W-:Y:S05]  /*ad30*/  BSYNC.RECONVERGENT B1 ;  /* 0x0000000000017941 */ /* 0x000fea0003800200 */
.L_x_29127:
        /* <DEDUP_REMOVED lines=11> */
.L_x_29131:
[----:B------:R-:W-:Y:S01]  /*adf0*/  IMAD.MOV.U32 R32, RZ, RZ, R57 ;  /* 0x000000ffff207224 */ /* 0x000fe200078e0039 */
[----:B------:R-:W-:Y:S01]  /*ae00*/  MOV R54, R59 ;  /* 0x0000003b00367202 */ /* 0x000fe20000000f00 */
[----:B------:R-:W-:Y:S02]  /*ae10*/  IMAD.MOV.U32 R41, RZ, RZ, R40 ;  /* 0x000000ffff297224 */ /* 0x000fe400078e0028 */
[----:B------:R-:W-:-:S07]  /*ae20*/  IMAD.MOV.U32 R9, RZ, RZ, R8 ;  /* 0x000000ffff097224 */ /* 0x000fce00078e0008 */
.L_x_29132:
[----:B------:R-:W-:Y:S05]  /*ae30*/  BSYNC.RECONVERGENT B1 ;  /* 0x0000000000017941 */ /* 0x000fea0003800200 */
.L_x_29130:
        /* <DEDUP_REMOVED lines=11> */
.L_x_29134:
[----:B------:R-:W-:Y:S01]  /*aef0*/  IMAD.MOV.U32 R57, RZ, RZ, R32 ;  /* 0x000000ffff397224 */ /* 0x000fe200078e0020 */
[----:B------:R-:W-:Y:S01]  /*af00*/  MOV R59, R54 ;  /* 0x00000036003b7202 */ /* 0x000fe20000000f00 */
[----:B------:R-:W-:Y:S02]  /*af10*/  IMAD.MOV.U32 R40, RZ, RZ, R43 ;  /* 0x000000ffff287224 */ /* 0x000fe400078e002b */
[----:B------:R-:W-:-:S07]  /*af20*/  IMAD.MOV.U32 R8, RZ, RZ, R11 ;  /* 0x000000ffff087224 */ /* 0x000fce00078e000b */
.L_x_29135:
[----:B------:R-:W-:Y:S05]  /*af30*/  BSYNC.RECONVERGENT B1 ;  /* 0x0000000000017941 */ /* 0x000fea0003800200 */
.L_x_29133:
        /* <DEDUP_REMOVED lines=11> */
.L_x_29137:
[----:B------:R-:W-:Y:S01]  /*aff0*/  IMAD.MOV.U32 R32, RZ, RZ, R57 ;  /* 0x000000ffff207224 */ /* 0x000fe200078e0039 */
[----:B------:R-:W-:Y:S01]  /*b000*/  MOV R54, R59 ;  /* 0x0000003b00367202 */ /* 0x000fe20000000f00 */
[----:B------:R-:W-:Y:S02]  /*b010*/  IMAD.MOV.U32 R43, RZ, RZ, R42 ;  /* 0x000000ffff2b7224 */ /* 0x000fe400078e002a */
[----:B------:R-:W-:-:S07]  /*b020*/  IMAD.MOV.U32 R11, RZ, RZ, R10 ;  /* 0x000000ffff0b7224 */ /* 0x000fce00078e000a */
.L_x_29138:
[----:B------:R-:W-:Y:S05]  /*b030*/  BSYNC.RECONVERGENT B1 ;  /* 0x0000000000017941 */ /* 0x000fea0003800200 */
.L_x_29136:
        /* <DEDUP_REMOVED lines=11> */
.L_x_29140:
[----:B------:R-:W-:Y:S01]  /*b0f0*/  IMAD.MOV.U32 R57, RZ, RZ, R32 ;  /* 0x000000ffff397224 */ /* 0x000fe200078e0020 */
[----:B------:R-:W-:Y:S01]  /*b100*/  MOV R59, R54 ;  /* 0x00000036003b7202 */ /* 0x000fe20000000f00 */
[----:B------:R-:W-:Y:S02]  /*b110*/  IMAD.MOV.U32 R42, RZ, RZ, R45 ;  /* 0x000000ffff2a7224 */ /* 0x000fe400078e002d */
[----:B------:R-:W-:-:S07]  /*b120*/  IMAD.MOV.U32 R10, RZ, RZ, R13 ;  /* 0x000000ffff0a7224 */ /* 0x000fce00078e000d */
.L_x_29141:
[----:B------:R-:W-:Y:S05]  /*b130*/  BSYNC.RECONVERGENT B1 ;  /* 0x0000000000017941 */ /* 0x000fea0003800200 */
.L_x_29139:
        /* <DEDUP_REMOVED lines=11> */
.L_x_29143:
[----:B------:R-:W-:Y:S01]  /*b1f0*/  IMAD.MOV.U32 R32, RZ, RZ, R57 ;  /* 0x000000ffff207224 */ /* 0x000fe200078e0039 */
[----:B------:R-:W-:Y:S01]  /*b200*/  MOV R54, R59 ;  /* 0x0000003b00367202 */ /* 0x000fe20000000f00 */
[----:B------:R-:W-:Y:S02]  /*b210*/  IMAD.MOV.U32 R45, RZ, RZ, R44 ;  /* 0x000000ffff2d7224 */ /* 0x000fe400078e002c */
[----:B------:R-:W-:-:S07]  /*b220*/  IMAD.MOV.U32 R13, RZ, RZ, R12 ;  /* 0x000000ffff0d7224 */ /* 0x000fce00078e000c */
.L_x_29144:
[----:B------:R-:W-:Y:S05]  /*b230*/  BSYNC.RECONVERGENT B1 ;  /* 0x0000000000017941 */ /* 0x000fea0003800200 */
.L_x_29142:
        /* <DEDUP_REMOVED lines=11> */
.L_x_29146:
[----:B------:R-:W-:Y:S01]  /*b2f0*/  IMAD.MOV.U32 R57, RZ, RZ, R32 ;  /* 0x000000ffff397224 */ /* 0x000fe200078e0020 */
[----:B------:R-:W-:Y:S01]  /*b300*/  MOV R59, R54 ;  /* 0x00000036003b7202 */ /* 0x000fe20000000f00 */
[----:B------:R-:W-:Y:S02]  /*b310*/  IMAD.MOV.U32 R44, RZ, RZ, R47 ;  /* 0x000000ffff2c7224 */ /* 0x000fe400078e002f */
[----:B------:R-:W-:-:S07]  /*b320*/  IMAD.MOV.U32 R12, RZ, RZ, R15 ;  /* 0x000000ffff0c7224 */ /* 0x000fce00078e000f */
.L_x_29147:
[----:B------:R-:W-:Y:S05]  /*b330*/  BSYNC.RECONVERGENT B1 ;  /* 0x0000000000017941 */ /* 0x000fea0003800200 */
.L_x_29145:
        /* <DEDUP_REMOVED lines=11> */
.L_x_29149:
[----:B------:R-:W-:Y:S01]  /*b3f0*/  IMAD.MOV.U32 R32, RZ, RZ, R57 ;  /* 0x000000ffff207224 */ /* 0x000fe200078e0039 */
[----:B------:R-:W-:Y:S01]  /*b400*/  MOV R54, R59 ;  /* 0x0000003b00367202 */ /* 0x000fe20000000f00 */
[----:B------:R-:W-:Y:S02]  /*b410*/  IMAD.MOV.U32 R47, RZ, RZ, R46 ;  /* 0x000000ffff2f7224 */ /* 0x000fe400078e002e */
[----:B------:R-:W-:-:S07]  /*b420*/  IMAD.MOV.U32 R15, RZ, RZ, R14 ;  /* 0x000000ffff0f7224 */ /* 0x000fce00078e000e */
.L_x_29150:
[----:B------:R-:W-:Y:S05]  /*b430*/  BSYNC.RECONVERGENT B1 ;  /* 0x0000000000017941 */ /* 0x000fea0003800200 */
.L_x_29148:
        /* <DEDUP_REMOVED lines=11> */
.L_x_29152:
[----:B------:R-:W-:Y:S01]  /*b4f0*/  IMAD.MOV.U32 R57, RZ, RZ, R32 ;  /* 0x000000ffff397224 */ /* 0x000fe200078e0020 */
[----:B------:R-:W-:Y:S01]  /*b500*/  MOV R59, R54 ;  /* 0x00000036003b7202 */ /* 0x000fe20000000f00 */
[----:B------:R-:W-:Y:S02]  /*b510*/  IMAD.MOV.U32 R46, RZ, RZ, R49 ;  /* 0x000000ffff2e7224 */ /* 0x000fe400078e0031 */
[----:B------:R-:W-:-:S07]  /*b520*/  IMAD.MOV.U32 R14, RZ, RZ, R17 ;  /* 0x000000ffff0e7224 */ /* 0x000fce00078e0011 */
.L_x_29153:
[----:B------:R-:W-:Y:S05]  /*b530*/  BSYNC.RECONVERGENT B1 ;  /* 0x0000000000017941 */ /* 0x000fea0003800200 */
.L_x_29151:
        /* <DEDUP_REMOVED lines=11> */
.L_x_29155:
[----:B------:R-:W-:Y:S01]  /*b5f0*/  IMAD.MOV.U32 R32, RZ, RZ, R57 ;  /* 0x000000ffff207224 */ /* 0x000fe200078e0039 */
[----:B------:R-:W-:Y:S01]  /*b600*/  MOV R54, R59 ;  /* 0x0000003b00367202 */ /* 0x000fe20000000f00 */
[----:B------:R-:W-:Y:S02]  /*b610*/  IMAD.MOV.U32 R49, RZ, RZ, R48 ;  /* 0x000000ffff317224 */ /* 0x000fe400078e0030 */
[----:B------:R-:W-:-:S07]  /*b620*/  IMAD.MOV.U32 R17, RZ, RZ, R16 ;  /* 0x000000ffff117224 */ /* 0x000fce00078e0010 */
.L_x_29156:
[----:B------:R-:W-:Y:S05]  /*b630*/  BSYNC.RECONVERGENT B1 ;  /* 0x0000000000017941 */ /* 0x000fea0003800200 */
.L_x_29154:
        /* <DEDUP_REMOVED lines=11> */
.L_x_29158:
[----:B------:R-:W-:Y:S01]  /*b6f0*/  IMAD.MOV.U32 R57, RZ, RZ, R32 ;  /* 0x000000ffff397224 */ /* 0x000fe200078e0020 */
[----:B------:R-:W-:Y:S01]  /*b700*/  MOV R59, R54 ;  /* 0x00000036003b7202 */ /* 0x000fe20000000f00 */
[----:B------:R-:W-:Y:S02]  /*b710*/  IMAD.MOV.U32 R48, RZ, RZ, R51 ;  /* 0x000000ffff307224 */ /* 0x000fe400078e0033 */
[----:B------:R-:W-:-:S07]  /*b720*/  IMAD.MOV.U32 R16, RZ, RZ, R19 ;  /* 0x000000ffff107224 */ /* 0x000fce00078e0013 */
.L_x_29159:
[----:B------:R-:W-:Y:S05]  /*b730*/  BSYNC.RECONVERGENT B1 ;  /* 0x0000000000017941 */ /* 0x000fea0003800200 */
.L_x_29157:
        /* <DEDUP_REMOVED lines=11> */
.L_x_29161:
[----:B------:R-:W-:Y:S01]  /*b7f0*/  IMAD.MOV.U32 R32, RZ, RZ, R57 ;  /* 0x000000ffff207224 */ /* 0x000fe200078e0039 */
[----:B------:R-:W-:Y:S01]  /*b800*/  MOV R54, R59 ;  /* 0x0000003b00367202 */ /* 0x000fe20000000f00 */
[----:B------:R-:W-:Y:S02]  /*b810*/  IMAD.MOV.U32 R51, RZ, RZ, R50 ;  /* 0x000000ffff337224 */ /* 0x000fe400078e0032 */
[----:B------:R-:W-:-:S07]  /*b820*/  IMAD.MOV.U32 R19, RZ, RZ, R18 ;  /* 0x000000ffff137224 */ /* 0x000fce00078e0012 */
.L_x_29162:
[----:B------:R-:W-:Y:S05]  /*b830*/  BSYNC.RECONVERGENT B1 ;  /* 0x0000000000017941 */ /* 0x000fea0003800200 */
.L_x_29160:
        /* <DEDUP_REMOVED lines=11> */
.L_x_29164:
[----:B------:R-:W-:Y:S01]  /*b8f0*/  IMAD.MOV.U32 R57, RZ, RZ, R32 ;  /* 0x000000ffff397224 */ /* 0x000fe200078e0020 */
[----:B------:R-:W-:Y:S01]  /*b900*/  MOV R59, R54 ;  /* 0x00000036003b7202 */ /* 0x000fe20000000f00 */
[----:B------:R-:W-:Y:S02]  /*b910*/  IMAD.MOV.U32 R50, RZ, RZ, R117 ;  /* 0x000000ffff327224 */ /* 0x000fe400078e0075 */
[----:B------:R-:W-:-:S07]  /*b920*/  IMAD.MOV.U32 R18, RZ, RZ, R21 ;  /* 0x000000ffff127224 */ /* 0x000fce00078e0015 */
.L_x_29165:
[----:B------:R-:W-:Y:S05]  /*b930*/  BSYNC.RECONVERGENT B1 ;  /* 0x0000000000017941 */ /* 0x000fea0003800200 */
.L_x_29163:
        /* <DEDUP_REMOVED lines=11> */
.L_x_29167:
[----:B------:R-:W-:Y:S01]  /*b9f0*/  IMAD.MOV.U32 R32, RZ, RZ, R57 ;  /* 0x000000ffff207224 */ /* 0x000fe200078e0039 */
[----:B------:R-:W-:Y:S01]  /*ba00*/  MOV R54, R59 ;  /* 0x0000003b00367202 */ /* 0x000fe20000000f00 */
[----:B------:R-:W-:Y:S02]  /*ba10*/  IMAD.MOV.U32 R117, RZ, RZ, R116 ;  /* 0x000000ffff757224 */ /* 0x000fe400078e0074 */
[----:B------:R-:W-:-:S07]  /*ba20*/  IMAD.MOV.U32 R21, RZ, RZ, R20 ;  /* 0x000000ffff157224 */ /* 0x000fce00078e0014 */
.L_x_29168:
[----:B------:R-:W-:Y:S05]  /*ba30*/  BSYNC.RECONVERGENT B1 ;  /* 0x0000000000017941 */ /* 0x000fea0003800200 */
.L_x_29166:
        /* <DEDUP_REMOVED lines=11> */
.L_x_29170:
[----:B------:R-:W-:Y:S01]  /*baf0*/  IMAD.MOV.U32 R57, RZ, RZ, R32 ;  /* 0x000000ffff397224 */ /* 0x000fe200078e0020 */
[----:B------:R-:W-:Y:S01]  /*bb00*/  MOV R59, R54 ;  /* 0x00000036003b7202 */ /* 0x000fe20000000f00 */
[----:B------:R-:W-:Y:S02]  /*bb10*/  IMAD.MOV.U32 R116, RZ, RZ, R119 ;  /* 0x000000ffff747224 */ /* 0x000fe400078e0077 */
[----:B------:R-:W-:-:S07]  /*bb20*/  IMAD.MOV.U32 R20, RZ, RZ, R23 ;  /* 0x000000ffff147224 */ /* 0x000fce00078e0017 */
.L_x_29171:
[----:B------:R-:W-:Y:S05]  /*bb30*/  BSYNC.RECONVERGENT B1 ;  /* 0x0000000000017941 */ /* 0x000fea0003800200 */
.L_x_29169:
        /* <DEDUP_REMOVED lines=11> */
.L_x_29173:
[----:B------:R-:W-:Y:S01]  /*bbf0*/  IMAD.MOV.U32 R32, RZ, RZ, R57 ;  /* 0x000000ffff207224 */ /* 0x000fe200078e0039 */
[----:B------:R-:W-:Y:S01]  /*bc00*/  MOV R54, R59 ;  /* 0x0000003b00367202 */ /* 0x000fe20000000f00 */
[----:B------:R-:W-:Y:S02]  /*bc10*/  IMAD.MOV.U32 R119, RZ, RZ, R118 ;  /* 0x000000ffff777224 */ /* 0x000fe400078e0076 */
[----:B------:R-:W-:-:S07]  /*bc20*/  IMAD.MOV.U32 R23, RZ, RZ, R22 ;  /* 0x000000ffff177224 */ /* 0x000fce00078e0016 */
.L_x_29174:
[----:B------:R-:W-:Y:S05]  /*bc30*/  BSYNC.RECONVERGENT B1 ;  /* 0x0000000000017941 */ /* 0x000fea0003800200 */
.L_x_29172:
        /* <DEDUP_REMOVED lines=11> */
.L_x_29176:
[----:B------:R-:W-:Y:S01]  /*bcf0*/  IMAD.MOV.U32 R57, RZ, RZ, R32 ;  /* 0x000000ffff397224 */ /* 0x000fe200078e0020 */
[----:B------:R-:W-:Y:S01]  /*bd00*/  MOV R59, R54 ;  /* 0x00000036003b7202 */ /* 0x000fe20000000f00 */
[----:B------:R-:W-:Y:S02]  /*bd10*/  IMAD.MOV.U32 R118, RZ, RZ, R121 ;  /* 0x000000ffff767224 */ /* 0x000fe400078e0079 */
[----:B------:R-:W-:-:S07]  /*bd20*/  IMAD.MOV.U32 R22, RZ, RZ, R25 ;  /* 0x000000ffff167224 */ /* 0x000fce00078e0019 */
.L_x_29177:
[----:B------:R-:W-:Y:S05]  /*bd30*/  BSYNC.RECONVERGENT B1 ;  /* 0x0000000000017941 */ /* 0x000fea0003800200 */
.L_x_29175:
        /* <DEDUP_REMOVED lines=11> */
.L_x_29179:
[----:B------:R-:W-:Y:S01]  /*bdf0*/  IMAD.MOV.U32 R32, RZ, RZ, R57 ;  /* 0x000000ffff207224 */ /* 0x000fe200078e0039 */
[----:B------:R-:W-:Y:S01]  /*be00*/  MOV R54, R59 ;  /* 0x0000003b00367202 */ /* 0x000fe20000000f00 */
[----:B------:R-:W-:Y:S02]  /*be10*/  IMAD.MOV.U32 R121, RZ, RZ, R120 ;  /* 0x000000ffff797224 */ /* 0x000fe400078e0078 */
[----:B------:R-:W-:-:S07]  /*be20*/  IMAD.MOV.U32 R25, RZ, RZ, R24 ;  /* 0x000000ffff197224 */ /* 0x000fce00078e0018 */
.L_x_29180:
[----:B------:R-:W-:Y:S05]  /*be30*/  BSYNC.RECONVERGENT B1 ;  /* 0x0000000000017941 */ /* 0x000fea0003800200 */
.L_x_29178:
        /* <DEDUP_REMOVED lines=11> */
.L_x_29182:
[----:B------:R-:W-:Y:S01]  /*bef0*/  IMAD.MOV.U32 R57, RZ, RZ, R32 ;  /* 0x000000ffff397224 */ /* 0x000fe200078e0020 */
[----:B------:R-:W-:Y:S01]  /*bf00*/  MOV R59, R54 ;  /* 0x00000036003b7202 */ /* 0x000fe20000000f00 */
[----:B------:R-:W-:Y:S02]  /*bf10*/  IMAD.MOV.U32 R120, RZ, RZ, R123 ;  /* 0x000000ffff787224 */ /* 0x000fe400078e007b */
[----:B------:R-:W-:-:S07]  /*bf20*/  IMAD.MOV.U32 R24, RZ, RZ, R27 ;  /* 0x000000ffff187224 */ /* 0x000fce00078e001b */
.L_x_29183:
[----:B------:R-:W-:Y:S05]  /*bf30*/  BSYNC.RECONVERGENT B1 ;  /* 0x0000000000017941 */ /* 0x000fea0003800200 */
.L_x_29181:
        /* <DEDUP_REMOVED lines=11> */
.L_x_29185:
[----:B------:R-:W-:Y:S01]  /*bff0*/  IMAD.MOV.U32 R32, RZ, RZ, R57 ;  /* 0x000000ffff207224 */ /* 0x000fe200078e0039 */
[----:B------:R-:W-:Y:S01]  /*c000*/  MOV R54, R59 ;  /* 0x0000003b00367202 */ /* 0x000fe20000000f00 */
[----:B------:R-:W-:Y:S02]  /*c010*/  IMAD.MOV.U32 R123, RZ, RZ, R122 ;  /* 0x000000ffff7b7224 */ /* 0x000fe400078e007a */
[----:B------:R-:W-:-:S07]  /*c020*/  IMAD.MOV.U32 R27, RZ, RZ, R26 ;  /* 0x000000ffff1b7224 */ /* 0x000fce00078e001a */
.L_x_29186:
[----:B------:R-:W-:Y:S05]  /*c030*/  BSYNC.RECONVERGENT B1 ;  /* 0x0000000000017941 */ /* 0x000fea0003800200 */
.L_x_29184:
        /* <DEDUP_REMOVED lines=11> */
.L_x_29188:
[----:B------:R-:W-:Y:S01]  /*c0f0*/  IMAD.MOV.U32 R57, RZ, RZ, R32 ;  /* 0x000000ffff397224 */ /* 0x000fe200078e0020 */
[----:B------:R-:W-:Y:S01]  /*c100*/  MOV R59, R54 ;  /* 0x00000036003b7202 */ /* 0x000fe20000000f00 */
[----:B------:R-:W-:Y:S02]  /*c110*/  IMAD.MOV.U32 R122, RZ, RZ, R125 ;  /* 0x000000ffff7a7224 */ /* 0x000fe400078e007d */
[----:B------:R-:W-:-:S07]  /*c120*/  IMAD.MOV.U32 R26, RZ, RZ, R29 ;  /* 0x000000ffff1a7224 */ /* 0x000fce00078e001d */
.L_x_29189:
[----:B------:R-:W-:Y:S05]  /*c130*/  BSYNC.RECONVERGENT B1 ;  /* 0x0000000000017941 */ /* 0x000fea0003800200 */
.L_x_29187:
        /* <DEDUP_REMOVED lines=11> */
.L_x_29191:
[----:B------:R-:W-:Y:S01]  /*c1f0*/  IMAD.MOV.U32 R32, RZ, RZ, R57 ;  /* 0x000000ffff207224 */ /* 0x000fe200078e0039 */
[----:B------:R-:W-:Y:S01]  /*c200*/  MOV R54, R59 ;  /* 0x0000003b00367202 */ /* 0x000fe20000000f00 */
[----:B------:R-:W-:Y:S02]  /*c210*/  IMAD.MOV.U32 R125, RZ, RZ, R124 ;  /* 0x000000ffff7d7224 */ /* 0x000fe400078e007c */
[----:B------:R-:W-:-:S07]  /*c220*/  IMAD.MOV.U32 R29, RZ, RZ, R28 ;  /* 0x000000ffff1d7224 */ /* 0x000fce00078e001c */
.L_x_29192:
[----:B------:R-:W-:Y:S05]  /*c230*/  BSYNC.RECONVERGENT B1 ;  /* 0x0000000000017941 */ /* 0x000fea0003800200 */
.L_x_29190:
        /* <DEDUP_REMOVED lines=11> */
.L_x_29194:
[----:B------:R-:W-:Y:S01]  /*c2f0*/  IMAD.MOV.U32 R57, RZ, RZ, R32 ;  /* 0x000000ffff397224 */ /* 0x000fe200078e0020 */
[----:B------:R-:W-:Y:S01]  /*c300*/  MOV R59, R54 ;  /* 0x00000036003b7202 */ /* 0x000fe20000000f00 */
[----:B------:R-:W-:Y:S02]  /*c310*/  IMAD.MOV.U32 R124, RZ, RZ, R127 ;  /* 0x000000ffff7c7224 */ /* 0x000fe400078e007f */
[----:B------:R-:W-:-:S07]  /*c320*/  IMAD.MOV.U32 R28, RZ, RZ, R31 ;  /* 0x000000ffff1c7224 */ /* 0x000fce00078e001f */
.L_x_29195:
[----:B------:R-:W-:Y:S05]  /*c330*/  BSYNC.RECONVERGENT B1 ;  /* 0x0000000000017941 */ /* 0x000fea0003800200 */
.L_x_29193:
        /* <DEDUP_REMOVED lines=11> */
.L_x_29197:
[----:B------:R-:W-:Y:S01]  /*c3f0*/  IMAD.MOV.U32 R32, RZ, RZ, R57 ;  /* 0x000000ffff207224 */ /* 0x000fe200078e0039 */
[----:B------:R-:W-:Y:S01]  /*c400*/  MOV R54, R59 ;  /* 0x0000003b00367202 */ /* 0x000fe20000000f00 */
[----:B------:R-:W-:Y:S02]  /*c410*/  IMAD.MOV.U32 R127, RZ, RZ, R126 ;  /* 0x000000ffff7f7224 */ /* 0x000fe400078e007e */
[----:B------:R-:W-:-:S07]  /*c420*/  IMAD.MOV.U32 R31, RZ, RZ, R30 ;  /* 0x000000ffff1f7224 */ /* 0x000fce00078e001e */
.L_x_29198:
[----:B------:R-:W-:Y:S05]  /*c430*/  BSYNC.RECONVERGENT B1 ;  /* 0x0000000000017941 */ /* 0x000fea0003800200 */
.L_x_29196:
        /* <DEDUP_REMOVED lines=11> */
.L_x_29200:
[----:B------:R-:W-:Y:S01]  /*c4f0*/  IMAD.MOV.U32 R58, RZ, RZ, R32 ;  /* 0x000000ffff3a7224 */ /* 0x000fe200078e0020 */
[----:B------:R-:W-:Y:S01]  /*c500*/  MOV R126, R129 ;  /* 0x00000081007e7202 */ /* 0x000fe20000000f00 */
[----:B------:R-:W-:Y:S02]  /*c510*/  IMAD.MOV.U32 R57, RZ, RZ, R54 ;  /* 0x000000ffff397224 */ /* 0x000fe400078e0036 */
[----:B------:R-:W-:-:S07]  /*c520*/  IMAD.MOV.U32 R30, RZ, RZ, R33 ;  /* 0x000000ffff1e7224 */ /* 0x000fce00078e0021 */
.L_x_29201:
[----:B------:R-:W-:Y:S05]  /*c530*/  BSYNC.RECONVERGENT B1 ;  /* 0x0000000000017941 */ /* 0x000fea0003800200 */
.L_x_29199:
        /* <DEDUP_REMOVED lines=11> */
.L_x_29203:
[----:B------:R-:W-:Y:S01]  /*c5f0*/  IMAD.MOV.U32 R129, RZ, RZ, R55 ;  /* 0x000000ffff817224 */ /* 0x000fe200078e0037 */
[----:B------:R-:W-:Y:S01]  /*c600*/  MOV R33, R56 ;  /* 0x0000003800217202 */ /* 0x000fe20000000f00 */
[--C-:B------:R-:W-:Y:S01]  /*c610*/  IMAD.MOV.U32 R128, RZ, RZ, R58.reuse ;  /* 0x000000ffff807224 */ /* 0x100fe200078e003a */
[----:B------:R-:W-:Y:S01]  /*c620*/  MOV R56, R57 ;  /* 0x0000003900387202 */ /* 0x000fe20000000f00 */
[----:B------:R-:W-:Y:S02]  /*c630*/  IMAD.MOV.U32 R32, RZ, RZ, R57 ;  /* 0x000000ffff207224 */ /* 0x000fe400078e0039 */
[----:B------:R-:W-:-:S07]  /*c640*/  IMAD.MOV.U32 R55, RZ, RZ, R58 ;  /* 0x000000ffff377224 */ /* 0x000fce00078e003a */
.L_x_29204:
[----:B------:R-:W-:Y:S05]  /*c650*/  BSYNC.RECONVERGENT B1 ;  /* 0x0000000000017941 */ /* 0x000fea0003800200 */
.L_x_29202:
[----:B------:R-:W-:Y:S01]  /*c660*/  VIADD R60, R60, 0x4 ;  /* 0x000000043c3c7836 */ /* 0x000fe20000000000 */
[----:B------:R-:W-:Y:S06]  /*c670*/  @P1 BRA `(.L_x_29205) ;  /* 0xffffffe0000c1947 */ /* 0x000fec000383ffff */
.L_x_29111:
[----:B------:R-:W-:Y:S05]  /*c680*/  BSYNC.RECONVERGENT B0 ;  /* 0x0000000000007941 */ /* 0x000fea0003800200 */
.L_x_29110:
[----:B------:R-:W-:Y:S01]  /*c690*/  SHFL.DOWN PT, R54, R128, 0x8, 0x1f ;  /* 0x09001f0080367f89 */ /* 0x000fe200000e0000 */
[----:B------:R-:W0:Y:S01]  /*c6a0*/  LDCU UR4, c[0x0][0x2f8] ;  /* 0x00005f00ff0477ac */ /* 0x000e220008000800 */
[----:B------:R-:W-:Y:S01]  /*c6b0*/  ISETP.GT.AND P0, PT, R0, 0x17, PT ;  /* 0x000000170000780c */ /* 0x000fe20003f04270 */
[----:B------:R-:W-:Y:S01]  /*c6c0*/  BSSY.RECONVERGENT B0, `(.L_x_29206) ;  /* 0x0000270000007945 */ /* 0x000fe20003800200 */
[----:B------:R-:W1:Y:S01]  /*c6d0*/  SHFL.DOWN PT, R55, R129, 0x8, 0x1f ;  /* 0x09001f0081377f89 */ /* 0x000e6200000e0000 */
[----:B------:R-:W-:-:S03]  /*c6e0*/  IMAD.MOV.U32 R130, RZ, RZ, R53 ;  /* 0x000000ffff827224 */ /* 0x000fc600078e0035 */
        /* <DEDUP_REMOVED lines=100> */
[----:B0-----:R-:W-:Y:S01]  /*cd30*/  IMAD.MOV.U32 R54, RZ, RZ, R128 ;  /* 0x000000ffff367224 */ /* 0x001fe200078e0080 */
        /* <DEDUP_REMOVED lines=11> */
.L_x_29301:
        /* <DEDUP_REMOVED lines=20> */
.L_x_29209:
[----:B------:R-:W-:Y:S02]  /*cf30*/  IMAD.MOV.U32 R32, RZ, RZ, R35 ;  /* 0x000000ffff207224 */ /* 0x000fe400078e0023 */
[----:B------:R-:W-:Y:S01]  /*cf40*/  IMAD.MOV.U32 R56, RZ, RZ, R3 ;  /* 0x000000ffff387224 */ /* 0x000fe200078e0003 */
[----:B------:R-:W-:Y:S01]  /*cf50*/  MOV R3, R2 ;  /* 0x0000000200037202 */ /* 0x000fe20000000f00 */
[----:B------:R-:W-:-:S07]  /*cf60*/  IMAD.MOV.U32 R35, RZ, RZ, R34 ;  /* 0x000000ffff237224 */ /* 0x000fce00078e0022 */
.L_x_29210:
[----:B------:R-:W-:Y:S05]  /*cf70*/  BSYNC.RECONVERGENT B1 ;  /* 0x0000000000017941 */ /* 0x000fea0003800200 */
.L_x_29208:
        /* <DEDUP_REMOVED lines=11> */
.L_x_29212:
[----:B------:R-:W-:Y:S01]  /*d030*/  IMAD.MOV.U32 R53, RZ, RZ, R32 ;  /* 0x000000ffff357224 */ /* 0x000fe200078e0020 */
[----:B------:R-:W-:Y:S01]  /*d040*/  MOV R2, R5 ;  /* 0x0000000500027202 */ /* 0x000fe20000000f00 */
[----:B------:R-:W-:Y:S02]  /*d050*/  IMAD.MOV.U32 R57, RZ, RZ, R56 ;  /* 0x000000ffff397224 */ /* 0x000fe400078e0038 */
[----:B------:R-:W-:-:S07]  /*d060*/  IMAD.MOV.U32 R34, RZ, RZ, R37 ;  /* 0x000000ffff227224 */ /* 0x000fce00078e0025 */
.L_x_29213:
[----:B------:R-:W-:Y:S05]  /*d070*/  BSYNC.RECONVERGENT B1 ;  /* 0x0000000000017941 */ /* 0x000fea0003800200 */
.L_x_29211:
        /* <DEDUP_REMOVED lines=11> */
.L_x_29215:
[----:B------:R-:W-:Y:S01]  /*d130*/  IMAD.MOV.U32 R32, RZ, RZ, R53 ;  /* 0x000000ffff207224 */ /* 0x000fe200078e0035 */
[----:B------:R-:W-:Y:S01]  /*d140*/  MOV R5, R4 ;  /* 0x0000000400057202 */ /* 0x000fe20000000f00 */
[----:B------:R-:W-:Y:S02]  /*d150*/  IMAD.MOV.U32 R56, RZ, RZ, R57 ;  /* 0x000000ffff387224 */ /* 0x000fe400078e0039 */
[----:B------:R-:W-:-:S07]  /*d160*/  IMAD.MOV.U32 R37, RZ, RZ, R36 ;  /* 0x000000ffff257224 */ /* 0x000fce00078e0024 */
.L_x_29216:
[----:B------:R-:W-:Y:S05]  /*d170*/  BSYNC.RECONVERGENT B1 ;  /* 0x0000000000017941 */ /* 0x000fea0003800200 */
.L_x_29214:
        /* <DEDUP_REMOVED lines=11> */
.L_x_29218:
[----:B------:R-:W-:Y:S01]  /*d230*/  IMAD.MOV.U32 R53, RZ, RZ, R32 ;  /* 0x000000ffff357224 */ /* 0x000fe200078e0020 */
[----:B------:R-:W-:Y:S01]  /*d240*/  MOV R4, R7 ;  /* 0x0000000700047202 */ /* 0x000fe20000000f00 */
[----:B------:R-:W-:Y:S02]  /*d250*/  IMAD.MOV.U32 R57, RZ, RZ, R56 ;  /* 0x000000ffff397224 */ /* 0x000fe400078e0038 */
[----:B------:R-:W-:-:S07]  /*d260*/  IMAD.MOV.U32 R36, RZ, RZ, R39 ;  /* 0x000000ffff247224 */ /* 0x000fce00078e0027 */
.L_x_29219:
[----:B------:R-:W-:Y:S05]  /*d270*/  BSYNC.RECONVERGENT B1 ;  /* 0x0000000000017941 */ /* 0x000fea0003800200 */
.L_x_29217:
        /* <DEDUP_REMOVED lines=11> */
.L_x_29221:
[----:B------:R-:W-:Y:S01]  /*d330*/  IMAD.MOV.U32 R32, RZ, RZ, R53 ;  /* 0x000000ffff207224 */ /* 0x000fe200078e0035 */
[----:B------:R-:W-:Y:S01]  /*d340*/  MOV R7, R6 ;  /* 0x0000000600077202 */ /* 0x000fe20000000f00 */
[----:B------:R-:W-:Y:S02]  /*d350*/  IMAD.MOV.U32 R56, RZ, RZ, R57 ;  /* 0x000000ffff387224 */ /* 0x000fe400078e0039 */
[----:B------:R-:W-:-:S07]  /*d360*/  IMAD.MOV.U32 R39, RZ, RZ, R38 ;  /* 0x000000ffff277224 */ /* 0x000fce00078e0026 */
.L_x_29222:
[----:B------:R-:W-:Y:S05]  /*d370*/  BSYNC.RECONVERGENT B1 ;  /* 0x0000000000017941 */ /* 0x000fea0003800200 */
.L_x_29220:
        /* <DEDUP_REMOVED lines=11> */
.L_x_29224:
[----:B------:R-:W-:Y:S01]  /*d430*/  IMAD.MOV.U32 R53, RZ, RZ, R32 ;  /* 0x000000ffff357224 */ /* 0x000fe200078e0020 */
[----:B------:R-:W-:Y:S01]  /*d440*/  MOV R6, R9 ;  /* 0x0000000900067202 */ /* 0x000fe20000000f00 */
[----:B------:R-:W-:Y:S02]  /*d450*/  IMAD.MOV.U32 R57, RZ, RZ, R56 ;  /* 0x000000ffff397224 */ /* 0x000fe400078e0038 */
[----:B------:R-:W-:-:S07]  /*d460*/  IMAD.MOV.U32 R38, RZ, RZ, R41 ;  /* 0x000000ffff267224 */ /* 0x000fce00078e0029 */
.L_x_29225:
[----:B------:R-:W-:Y:S05]  /*d470*/  BSYNC.RECONVERGENT B1 ;  /* 0x0000000000017941 */ /* 0x000fea0003800200 */
.L_x_29223:
        /* <DEDUP_REMOVED lines=11> */
.L_x_29227:
[----:B------:R-:W-:Y:S01]  /*d530*/  IMAD.MOV.U32 R32, RZ, RZ, R53 ;  /* 0x000000ffff207224 */ /* 0x000fe200078e0035 */
[----:B------:R-:W-:Y:S01]  /*d540*/  MOV R9, R8 ;  /* 0x0000000800097202 */ /* 0x000fe20000000f00 */
[----:B------:R-:W-:Y:S02]  /*d550*/  IMAD.MOV.U32 R56, RZ, RZ, R57 ;  /* 0x000000ffff387224 */ /* 0x000fe400078e0039 */
[----:B------:R-:W-:-:S07]  /*d560*/  IMAD.MOV.U32 R41, RZ, RZ, R40 ;  /* 0x000000ffff297224 */ /* 0x000fce00078e0028 */
.L_x_29228:
[----:B------:R-:W-:Y:S05]  /*d570*/  BSYNC.RECONVERGENT B1 ;  /* 0x0000000000017941 */ /* 0x000fea0003800200 */
.L_x_29226:
        /* <DEDUP_REMOVED lines=11> */
.L_x_29230:
[----:B------:R-:W-:Y:S01]  /*d630*/  IMAD.MOV.U32 R53, RZ, RZ, R32 ;  /* 0x000000ffff357224 */ /* 0x000fe200078e0020 */
[----:B------:R-:W-:Y:S01]  /*d640*/  MOV R8, R11 ;  /* 0x0000000b00087202 */ /* 0x000fe20000000f00 */
[----:B------:R-:W-:Y:S02]  /*d650*/  IMAD.MOV.U32 R57, RZ, RZ, R56 ;  /* 0x000000ffff397224 */ /* 0x000fe400078e0038 */
[----:B------:R-:W-:-:S07]  /*d660*/  IMAD.MOV.U32 R40, RZ, RZ, R43 ;  /* 0x000000ffff287224 */ /* 0x000fce00078e002b */
.L_x_29231:
[----:B------:R-:W-:Y:S05]  /*d670*/  BSYNC.RECONVERGENT B1 ;  /* 0x0000000000017941 */ /* 0x000fea0003800200 */
.L_x_29229:
        /* <DEDUP_REMOVED lines=11> */
.L_x_29233:
[----:B------:R-:W-:Y:S01]  /*d730*/  IMAD.MOV.U32 R32, RZ, RZ, R53 ;  /* 0x000000ffff207224 */ /* 0x000fe200078e0035 */
[----:B------:R-:W-:Y:S01]  /*d740*/  MOV R11, R10 ;  /* 0x0000000a000b7202 */ /* 0x000fe20000000f00 */
[----:B------:R-:W-:Y:S02]  /*d750*/  IMAD.MOV.U32 R56, RZ, RZ, R57 ;  /* 0x000000ffff387224 */ /* 0x000fe400078e0039 */
[----:B------:R-:W-:-:S07]  /*d760*/  IMAD.MOV.U32 R43, RZ, RZ, R42 ;  /* 0x000000ffff2b7224 */ /* 0x000fce00078e002a */
.L_x_29234:
[----:B------:R-:W-:Y:S05]  /*d770*/  BSYNC.RECONVERGENT B1 ;  /* 0x0000000000017941 */ /* 0x000fea0003800200 */
.L_x_29232:
        /* <DEDUP_REMOVED lines=11> */
.L_x_29236:
[----:B------:R-:W-:Y:S01]  /*d830*/  IMAD.MOV.U32 R53, RZ, RZ, R32 ;  /* 0x000000ffff357224 */ /* 0x000fe200078e0020 */
[----:B------:R-:W-:Y:S01]  /*d840*/  MOV R10, R13 ;  /* 0x0000000d000a7202 */ /* 0x000fe20000000f00 */
[----:B------:R-:W-:Y:S02]  /*d850*/  IMAD.MOV.U32 R57, RZ, RZ, R56 ;  /* 0x000000ffff397224 */ /* 0x000fe400078e0038 */
[----:B------:R-:W-:-:S07]  /*d860*/  IMAD.MOV.U32 R42, RZ, RZ, R45 ;  /* 0x000000ffff2a7224 */ /* 0x000fce00078e002d */
.L_x_29237:
[----:B------:R-:W-:Y:S05]  /*d870*/  BSYNC.RECONVERGENT B1 ;  /* 0x0000000000017941 */ /* 0x000fea0003800200 */
.L_x_29235:
        /* <DEDUP_REMOVED lines=11> */
.L_x_29239:
[----:B------:R-:W-:Y:S01]  /*d930*/  IMAD.MOV.U32 R32, RZ, RZ, R53 ;  /* 0x000000ffff207224 */ /* 0x000fe200078e0035 */
[----:B------:R-:W-:Y:S01]  /*d940*/  MOV R13, R12 ;  /* 0x0000000c000d7202 */ /* 0x000fe20000000f00 */
[----:B------:R-:W-:Y:S02]  /*d950*/  IMAD.MOV.U32 R56, RZ, RZ, R57 ;  /* 0x000000ffff387224 */ /* 0x000fe400078e0039 */
[----:B------:R-:W-:-:S07]  /*d960*/  IMAD.MOV.U32 R45, RZ, RZ, R44 ;  /* 0x000000ffff2d7224 */ /* 0x000fce00078e002c */
.L_x_29240:
[----:B------:R-:W-:Y:S05]  /*d970*/  BSYNC.RECONVERGENT B1 ;  /* 0x0000000000017941 */ /* 0x000fea0003800200 */
.L_x_29238:
        /* <DEDUP_REMOVED lines=11> */
.L_x_29242:
[----:B------:R-:W-:Y:S01]  /*da30*/  IMAD.MOV.U32 R53, RZ, RZ, R32 ;  /* 0x000000ffff357224 */ /* 0x000fe200078e0020 */
[----:B------:R-:W-:Y:S01]  /*da40*/  MOV R12, R15 ;  /* 0x0000000f000c7202 */ /* 0x000fe20000000f00 */
[----:B------:R-:W-:Y:S02]  /*da50*/  IMAD.MOV.U32 R57, RZ, RZ, R56 ;  /* 0x000000ffff397224 */ /* 0x000fe400078e0038 */
[----:B------:R-:W-:-:S07]  /*da60*/  IMAD.MOV.U32 R44, RZ, RZ, R47 ;  /* 0x000000ffff2c7224 */ /* 0x000fce00078e002f */
.L_x_29243:
[----:B------:R-:W-:Y:S05]  /*da70*/  BSYNC.RECONVERGENT B1 ;  /* 0x0000000000017941 */ /* 0x000fea0003800200 */
.L_x_29241:
        /* <DEDUP_REMOVED lines=11> */
.L_x_29245:
[----:B------:R-:W-:Y:S01]  /*db30*/  IMAD.MOV.U32 R32, RZ, RZ, R53 ;  /* 0x000000ffff207224 */ /* 0x000fe200078e0035 */
[----:B------:R-:W-:Y:S01]  /*db40*/  MOV R15, R14 ;  /* 0x0000000e000f7202 */ /* 0x000fe20000000f00 */
[----:B------:R-:W-:Y:S02]  /*db50*/  IMAD.MOV.U32 R56, RZ, RZ, R57 ;  /* 0x000000ffff387224 */ /* 0x000fe400078e0039 */
[----:B------:R-:W-:-:S07]  /*db60*/  IMAD.MOV.U32 R47, RZ, RZ, R46 ;  /* 0x000000ffff2f7224 */ /* 0x000fce00078e002e */
.L_x_29246:
[----:B------:R-:W-:Y:S05]  /*db70*/  BSYNC.RECONVERGENT B1 ;  /* 0x0000000000017941 */ /* 0x000fea0003800200 */
.L_x_29244:
        /* <DEDUP_REMOVED lines=11> */
.L_x_29248:
[----:B------:R-:W-:Y:S01]  /*dc30*/  IMAD.MOV.U32 R53, RZ, RZ, R32 ;  /* 0x000000ffff357224 */ /* 0x000fe200078e0020 */
[----:B------:R-:W-:Y:S01]  /*dc40*/  MOV R14, R17 ;  /* 0x00000011000e7202 */ /* 0x000fe20000000f00 */
[----:B------:R-:W-:Y:S02]  /*dc50*/  IMAD.MOV.U32 R57, RZ, RZ, R56 ;  /* 0x000000ffff397224 */ /* 0x000fe400078e0038 */
[----:B------:R-:W-:-:S07]  /*dc60*/  IMAD.MOV.U32 R46, RZ, RZ, R49 ;  /* 0x000000ffff2e7224 */ /* 0x000fce00078e0031 */
.L_x_29249:
[----:B------:R-:W-:Y:S05]  /*dc70*/  BSYNC.RECONVERGENT B1 ;  /* 0x0000000000017941 */ /* 0x000fea0003800200 */
.L_x_29247:
        /* <DEDUP_REMOVED lines=11> */
.L_x_29251:
[----:B------:R-:W-:Y:S01]  /*dd30*/  IMAD.MOV.U32 R32, RZ, RZ, R53 ;  /* 0x000000ffff207224 */ /* 0x000fe200078e0035 */
[----:B------:R-:W-:Y:S01]  /*dd40*/  MOV R17, R16 ;  /* 0x0000001000117202 */ /* 0x000fe20000000f00 */
[----:B------:R-:W-:Y:S02]  /*dd50*/  IMAD.MOV.U32 R56, RZ, RZ, R57 ;  /* 0x000000ffff387224 */ /* 0x000fe400078e0039 */
[----:B------:R-:W-:-:S07]  /*dd60*/  IMAD.MOV.U32 R49, RZ, RZ, R48 ;  /* 0x000000ffff317224 */ /* 0x000fce00078e0030 */
.L_x_29252:
[----:B------:R-:W-:Y:S05]  /*dd70*/  BSYNC.RECONVERGENT B1 ;  /* 0x0000000000017941 */ /* 0x000fea0003800200 */
.L_x_29250:
        /* <DEDUP_REMOVED lines=11> */
.L_x_29254:
[----:B------:R-:W-:Y:S01]  /*de30*/  IMAD.MOV.U32 R53, RZ, RZ, R32 ;  /* 0x000000ffff357224 */ /* 0x000fe200078e0020 */
[----:B------:R-:W-:Y:S01]  /*de40*/  MOV R16, R19 ;  /* 0x0000001300107202 */ /* 0x000fe20000000f00 */
[----:B------:R-:W-:Y:S02]  /*de50*/  IMAD.MOV.U32 R57, RZ, RZ, R56 ;  /* 0x000000ffff397224 */ /* 0x000fe400078e0038 */
[----:B------:R-:W-:-:S07]  /*de60*/  IMAD.MOV.U32 R48, RZ, RZ, R51 ;  /* 0x000000ffff307224 */ /* 0x000fce00078e0033 */
.L_x_29255:
[----:B------:R-:W-:Y:S05]  /*de70*/  BSYNC.RECONVERGENT B1 ;  /* 0x0000000000017941 */ /* 0x000fea0003800200 */
.L_x_29253:
        /* <DEDUP_REMOVED lines=11> */
.L_x_29257:
[----:B------:R-:W-:Y:S01]  /*df30*/  IMAD.MOV.U32 R32, RZ, RZ, R53 ;  /* 0x000000ffff207224 */ /* 0x000fe200078e0035 */
[----:B------:R-:W-:Y:S01]  /*df40*/  MOV R19, R18 ;  /* 0x0000001200137202 */ /* 0x000fe20000000f00 */
[----:B------:R-:W-:Y:S02]  /*df50*/  IMAD.MOV.U32 R56, RZ, RZ, R57 ;  /* 0x000000ffff387224 */ /* 0x000fe400078e0039 */
[----:B------:R-:W-:-:S07]  /*df60*/  IMAD.MOV.U32 R51, RZ, RZ, R50 ;  /* 0x000000ffff337224 */ /* 0x000fce00078e0032 */
.L_x_29258:
[----:B------:R-:W-:Y:S05]  /*df70*/  BSYNC.RECONVERGENT B1 ;  /* 0x0000000000017941 */ /* 0x000fea0003800200 */
.L_x_29256:
        /* <DEDUP_REMOVED lines=11> */
.L_x_29260:
[----:B------:R-:W-:Y:S01]  /*e030*/  IMAD.MOV.U32 R53, RZ, RZ, R32 ;  /* 0x000000ffff357224 */ /* 0x000fe200078e0020 */
[----:B------:R-:W-:Y:S01]  /*e040*/  MOV R18, R21 ;  /* 0x0000001500127202 */ /* 0x000fe20000000f00 */
[----:B------:R-:W-:Y:S02]  /*e050*/  IMAD.MOV.U32 R57, RZ, RZ, R56 ;  /* 0x000000ffff397224 */ /* 0x000fe400078e0038 */
[----:B------:R-:W-:-:S07]  /*e060*/  IMAD.MOV.U32 R50, RZ, RZ, R117 ;  /* 0x000000ffff327224 */ /* 0x000fce00078e0075 */
.L_x_29261:
[----:B------:R-:W-:Y:S05]  /*e070*/  BSYNC.RECONVERGENT B1 ;  /* 0x0000000000017941 */ /* 0x000fea0003800200 */
.L_x_29259:
        /* <DEDUP_REMOVED lines=11> */
.L_x_29263:
[----:B------:R-:W-:Y:S01]  /*e130*/  IMAD.MOV.U32 R32, RZ, RZ, R53 ;  /* 0x000000ffff207224 */ /* 0x000fe200078e0035 */
[----:B------:R-:W-:Y:S01]  /*e140*/  MOV R21, R20 ;  /* 0x0000001400157202 */ /* 0x000fe20000000f00 */
[----:B------:R-:W-:Y:S02]  /*e150*/  IMAD.MOV.U32 R56, RZ, RZ, R57 ;  /* 0x000000ffff387224 */ /* 0x000fe400078e0039 */
[----:B------:R-:W-:-:S07]  /*e160*/  IMAD.MOV.U32 R117, RZ, RZ, R116 ;  /* 0x000000ffff757224 */ /* 0x000fce00078e0074 */
.L_x_29264:
[----:B------:R-:W-:Y:S05]  /*e170*/  BSYNC.RECONVERGENT B1 ;  /* 0x0000000000017941 */ /* 0x000fea0003800200 */
.L_x_29262:
        /* <DEDUP_REMOVED lines=11> */
.L_x_29266:
[----:B------:R-:W-:Y:S01]  /*e230*/  IMAD.MOV.U32 R53, RZ, RZ, R32 ;  /* 0x000000ffff357224 */ /* 0x000fe200078e0020 */
[----:B------:R-:W-:Y:S01]  /*e240*/  MOV R20, R23 ;  /* 0x0000001700147202 */ /* 0x000fe20000000f00 */
[----:B------:R-:W-:Y:S02]  /*e250*/  IMAD.MOV.U32 R57, RZ, RZ, R56 ;  /* 0x000000ffff397224 */ /* 0x000fe400078e0038 */
[----:B------:R-:W-:-:S07]  /*e260*/  IMAD.MOV.U32 R116, RZ, RZ, R119 ;  /* 0x000000ffff747224 */ /* 0x000fce00078e0077 */
.L_x_29267:
[----:B------:R-:W-:Y:S05]  /*e270*/  BSYNC.RECONVERGENT B1 ;  /* 0x0000000000017941 */ /* 0x000fea0003800200 */
.L_x_29265:
        /* <DEDUP_REMOVED lines=11> */
.L_x_29269:
[----:B------:R-:W-:Y:S01]  /*e330*/  IMAD.MOV.U32 R32, RZ, RZ, R53 ;  /* 0x000000ffff207224 */ /* 0x000fe200078e0035 */
[----:B------:R-:W-:Y:S01]  /*e340*/  MOV R23, R22 ;  /* 0x0000001600177202 */ /* 0x000fe20000000f00 */
[----:B------:R-:W-:Y:S02]  /*e350*/  IMAD.MOV.U32 R56, RZ, RZ, R57 ;  /* 0x000000ffff387224 */ /* 0x000fe400078e0039 */
[----:B------:R-:W-:-:S07]  /*e360*/  IMAD.MOV.U32 R119, RZ, RZ, R118 ;  /* 0x000000ffff777224 */ /* 0x000fce00078e0076 */
.L_x_29270:
[----:B------:R-:W-:Y:S05]  /*e370*/  BSYNC.RECONVERGENT B1 ;  /* 0x0000000000017941 */ /* 0x000fea0003800200 */
.L_x_29268:
        /* <DEDUP_REMOVED lines=11> */
.L_x_29272:
[----:B------:R-:W-:Y:S01]  /*e430*/  IMAD.MOV.U32 R53, RZ, RZ, R32 ;  /* 0x000000ffff357224 */ /* 0x000fe200078e0020 */
[----:B------:R-:W-:Y:S01]  /*e440*/  MOV R22, R25 ;  /* 0x0000001900167202 */ /* 0x000fe20000000f00 */
[----:B------:R-:W-:Y:S02]  /*e450*/  IMAD.MOV.U32 R57, RZ, RZ, R56 ;  /* 0x000000ffff397224 */ /* 0x000fe400078e0038 */
[----:B------:R-:W-:-:S07]  /*e460*/  IMAD.MOV.U32 R118, RZ, RZ, R121 ;  /* 0x000000ffff767224 */ /* 0x000fce00078e0079 */
.L_x_29273:
[----:B------:R-:W-:Y:S05]  /*e470*/  BSYNC.RECONVERGENT B1 ;  /* 0x0000000000017941 */ /* 0x000fea0003800200 */
.L_x_29271:
        /* <DEDUP_REMOVED lines=11> */
.L_x_29275:
[----:B------:R-:W-:Y:S01]  /*e530*/  IMAD.MOV.U32 R32, RZ, RZ, R53 ;  /* 0x000000ffff207224 */ /* 0x000fe200078e0035 */
[----:B------:R-:W-:Y:S01]  /*e540*/  MOV R25, R24 ;  /* 0x0000001800197202 */ /* 0x000fe20000000f00 */
[----:B------:R-:W-:Y:S02]  /*e550*/  IMAD.MOV.U32 R56, RZ, RZ, R57 ;  /* 0x000000ffff387224 */ /* 0x000fe400078e0039 */
[----:B------:R-:W-:-:S07]  /*e560*/  IMAD.MOV.U32 R121, RZ, RZ, R120 ;  /* 0x000000ffff797224 */ /* 0x000fce00078e0078 */
.L_x_29276:
[----:B------:R-:W-:Y:S05]  /*e570*/  BSYNC.RECONVERGENT B1 ;  /* 0x0000000000017941 */ /* 0x000fea0003800200 */
.L_x_29274:
        /* <DEDUP_REMOVED lines=11> */
.L_x_29278:
[----:B------:R-:W-:Y:S01]  /*e630*/  IMAD.MOV.U32 R53, RZ, RZ, R32 ;  /* 0x000000ffff357224 */ /* 0x000fe200078e0020 */
[----:B------:R-:W-:Y:S01]  /*e640*/  MOV R24, R27 ;  /* 0x0000001b00187202 */ /* 0x000fe20000000f00 */
[----:B------:R-:W-:Y:S02]  /*e650*/  IMAD.MOV.U32 R57, RZ, RZ, R56 ;  /* 0x000000ffff397224 */ /* 0x000fe400078e0038 */
[----:B------:R-:W-:-:S07]  /*e660*/  IMAD.MOV.U32 R120, RZ, RZ, R123 ;  /* 0x000000ffff787224 */ /* 0x000fce00078e007b */
.L_x_29279:
[----:B------:R-:W-:Y:S05]  /*e670*/  BSYNC.RECONVERGENT B1 ;  /* 0x0000000000017941 */ /* 0x000fea0003800200 */
.L_x_29277:
        /* <DEDUP_REMOVED lines=11> */
.L_x_29281:
[----:B------:R-:W-:Y:S01]  /*e730*/  IMAD.MOV.U32 R32, RZ, RZ, R53 ;  /* 0x000000ffff207224 */ /* 0x000fe200078e0035 */
[----:B------:R-:W-:Y:S01]  /*e740*/  MOV R27, R26 ;  /* 0x0000001a001b7202 */ /* 0x000fe20000000f00 */
[----:B------:R-:W-:Y:S02]  /*e750*/  IMAD.MOV.U32 R56, RZ, RZ, R57 ;  /* 0x000000ffff387224 */ /* 0x000fe400078e0039 */
[----:B------:R-:W-:-:S07]  /*e760*/  IMAD.MOV.U32 R123, RZ, RZ, R122 ;  /* 0x000000ffff7b7224 */ /* 0x000fce00078e007a */
.L_x_29282:
[----:B------:R-:W-:Y:S05]  /*e770*/  BSYNC.RECONVERGENT B1 ;  /* 0x0000000000017941 */ /* 0x000fea0003800200 */
.L_x_29280:
        /* <DEDUP_REMOVED lines=11> */
.L_x_29284:
[----:B------:R-:W-:Y:S01]  /*e830*/  IMAD.MOV.U32 R53, RZ, RZ, R32 ;  /* 0x000000ffff357224 */ /* 0x000fe200078e0020 */
[----:B------:R-:W-:Y:S01]  /*e840*/  MOV R26, R29 ;  /* 0x0000001d001a7202 */ /* 0x000fe20000000f00 */
[----:B------:R-:W-:Y:S02]  /*e850*/  IMAD.MOV.U32 R57, RZ, RZ, R56 ;  /* 0x000000ffff397224 */ /* 0x000fe400078e0038 */
[----:B------:R-:W-:-:S07]  /*e860*/  IMAD.MOV.U32 R122, RZ, RZ, R125 ;  /* 0x000000ffff7a7224 */ /* 0x000fce00078e007d */
.L_x_29285:
[----:B------:R-:W-:Y:S05]  /*e870*/  BSYNC.RECONVERGENT B1 ;  /* 0x0000000000017941 */ /* 0x000fea0003800200 */
.L_x_29283:
        /* <DEDUP_REMOVED lines=11> */
.L_x_29287:
[----:B------:R-:W-:Y:S01]  /*e930*/  IMAD.MOV.U32 R32, RZ, RZ, R53 ;  /* 0x000000ffff207224 */ /* 0x000fe200078e0035 */
[----:B------:R-:W-:Y:S01]  /*e940*/  MOV R29, R28 ;  /* 0x0000001c001d7202 */ /* 0x000fe20000000f00 */
[----:B------:R-:W-:Y:S02]  /*e950*/  IMAD.MOV.U32 R56, RZ, RZ, R57 ;  /* 0x000000ffff387224 */ /* 0x000fe400078e0039 */
[----:B------:R-:W-:-:S07]  /*e960*/  IMAD.MOV.U32 R125, RZ, RZ, R124 ;  /* 0x000000ffff7d7224 */ /* 0x000fce00078e007c */
.L_x_29288:
[----:B------:R-:W-:Y:S05]  /*e970*/  BSYNC.RECONVERGENT B1 ;  /* 0x0000000000017941 */ /* 0x000fea0003800200 */
.L_x_29286:
        /* <DEDUP_REMOVED lines=11> */
.L_x_29290:
[----:B------:R-:W-:Y:S01]  /*ea30*/  IMAD.MOV.U32 R53, RZ, RZ, R32 ;  /* 0x000000ffff357224 */ /* 0x000fe200078e0020 */
[----:B------:R-:W-:Y:S01]  /*ea40*/  MOV R28, R31 ;  /* 0x0000001f001c7202 */ /* 0x000fe20000000f00 */
[----:B------:R-:W-:Y:S02]  /*ea50*/  IMAD.MOV.U32 R57, RZ, RZ, R56 ;  /* 0x000000ffff397224 */ /* 0x000fe400078e0038 */
[----:B------:R-:W-:-:S07]  /*ea60*/  IMAD.MOV.U32 R124, RZ, RZ, R127 ;  /* 0x000000ffff7c7224 */ /* 0x000fce00078e007f */
.L_x_29291:
[----:B------:R-:W-:Y:S05]  /*ea70*/  BSYNC.RECONVERGENT B1 ;  /* 0x0000000000017941 */ /* 0x000fea0003800200 */
.L_x_29289:
        /* <DEDUP_REMOVED lines=11> */
.L_x_29293:
[----:B------:R-:W-:Y:S01]  /*eb30*/  IMAD.MOV.U32 R32, RZ, RZ, R53 ;  /* 0x000000ffff207224 */ /* 0x000fe200078e0035 */
[----:B------:R-:W-:Y:S01]  /*eb40*/  MOV R31, R30 ;  /* 0x0000001e001f7202 */ /* 0x000fe20000000f00 */
[----:B------:R-:W-:Y:S02]  /*eb50*/  IMAD.MOV.U32 R56, RZ, RZ, R57 ;  /* 0x000000ffff387224 */ /* 0x000fe400078e0039 */
[----:B------:R-:W-:-:S07]  /*eb60*/  IMAD.MOV.U32 R127, RZ, RZ, R126 ;  /* 0x000000ffff7f7224 */ /* 0x000fce00078e007e */
.L_x_29294:
[----:B------:R-:W-:Y:S05]  /*eb70*/  BSYNC.RECONVERGENT B1 ;  /* 0x0000000000017941 */ /* 0x000fea0003800200 */
.L_x_29292:
        /* <DEDUP_REMOVED lines=11> */
.L_x_29296:
[----:B------:R-:W-:Y:S01]  /*ec30*/  IMAD.MOV.U32 R53, RZ, RZ, R32 ;  /* 0x000000ffff357224 */ /* 0x000fe200078e0020 */
[----:B------:R-:W-:Y:S01]  /*ec40*/  MOV R30, R33 ;  /* 0x00000021001e7202 */ /* 0x000fe20000000f00 */
[----:B------:R-:W-:Y:S02]  /*ec50*/  IMAD.MOV.U32 R126, RZ, RZ, R129 ;  /* 0x000000ffff7e7224 */ /* 0x000fe400078e0081 */
[----:B------:R-:W-:-:S07]  /*ec60*/  IMAD.MOV.U32 R58, RZ, RZ, R56 ;  /* 0x000000ffff3a7224 */ /* 0x000fce00078e0038 */
.L_x_29297:
[----:B------:R-:W-:Y:S05]  /*ec70*/  BSYNC.RECONVERGENT B1 ;  /* 0x0000000000017941 */ /* 0x000fea0003800200 */
.L_x_29295:
        /* <DEDUP_REMOVED lines=11> */
.L_x_29299:
[----:B------:R-:W-:Y:S01]  /*ed30*/  IMAD.MOV.U32 R129, RZ, RZ, R54 ;  /* 0x000000ffff817224 */ /* 0x000fe200078e0036 */
[----:B------:R-:W-:Y:S01]  /*ed40*/  MOV R32, R58 ;  /* 0x0000003a00207202 */ /* 0x000fe20000000f00 */
[----:B------:R-:W-:Y:S02]  /*ed50*/  IMAD.MOV.U32 R33, RZ, RZ, R55 ;  /* 0x000000ffff217224 */ /* 0x000fe400078e0037 */
[--C-:B------:R-:W-:Y:S02]  /*ed60*/  IMAD.MOV.U32 R128, RZ, RZ, R53.reuse ;  /* 0x000000ffff807224 */ /* 0x100fe400078e0035 */
[----:B------:R-:W-:Y:S02]  /*ed70*/  IMAD.MOV.U32 R54, RZ, RZ, R53 ;  /* 0x000000ffff367224 */ /* 0x000fe400078e0035 */
[----:B------:R-:W-:-:S07]  /*ed80*/  IMAD.MOV.U32 R55, RZ, RZ, R58 ;  /* 0x000000ffff377224 */ /* 0x000fce00078e003a */
.L_x_29300:
[----:B------:R-:W-:Y:S05]  /*ed90*/  BSYNC.RECONVERGENT B1 ;  /* 0x0000000000017941 */ /* 0x000fea0003800200 */
.L_x_29298:
[----:B------:R-:W-:Y:S01]  /*eda0*/  VIADD R59, R59, 0x4 ;  /* 0x000000043b3b7836 */ /* 0x000fe20000000000 */
[----:B------:R-:W-:Y:S06]  /*edb0*/  @P1 BRA `(.L_x_29301) ;  /* 0xffffffe0000c1947 */ /* 0x000fec000383ffff */
.L_x_29207:
[----:B------:R-:W-:Y:S05]  /*edc0*/  BSYNC.RECONVERGENT B0 ;  /* 0x0000000000007941 */ /* 0x000fea0003800200 */
.L_x_29206:
[----:B------:R-:W-:Y:S01]  /*edd0*/  SHFL.DOWN PT, R52, R128, 0x10, 0x1f ;  /* 0x0a001f0080347f89 */ /* 0x000fe200000e0000 */
[----:B------:R-:W1:Y:S01]  /*ede0*/  LDCU UR4, c[0x0][0x2f8] ;  /* 0x00005f00ff0477ac */ /* 0x000e620008000800 */
[----:B------:R-:W-:Y:S01]  /*edf0*/  ISETP.GE.AND P0, PT, R0, 0x10, PT ;  /* 0x000000100000780c */ /* 0x000fe20003f06270 */
[----:B------:R-:W-:Y:S01]  /*ee00*/  BSSY.RECONVERGENT B0, `(.L_x_29302) ;  /* 0x0000297000007945 */ /* 0x000fe20003800200 */
[----:B------:R-:W2:Y:S04]  /*ee10*/  SHFL.DOWN PT, R53, R129, 0x10, 0x1f ;  /* 0x0a001f0081357f89 */ /* 0x000ea800000e0000 */
[----:B0-----:R-:W-:Y:S04]  /*ee20*/  SHFL.DOWN PT, R54, R126, 0x10, 0x1f ;  /* 0x0a001f007e367f89 */ /* 0x001fe800000e0000 */
[----:B------:R-:W0:Y:S04]  /*ee30*/  SHFL.DOWN PT, R55, R127, 0x10, 0x1f ;  /* 0x0a001f007f377f89 */ /* 0x000e2800000e0000 */
[----:B------:R-:W-:Y:S01]  /*ee40*/  SHFL.DOWN PT, R56, R124, 0x10, 0x1f ;  /* 0x0a001f007c387f89 */ /* 0x000fe200000e0000 */
[----:B-1----:R-:W-:-:S03]  /*ee50*/  IADD3 R100, PT, PT, R135, -UR4, RZ ;  /* 0x8000000487647c10 */ /* 0x002fc6000fffe0ff */
        /* <DEDUP_REMOVED lines=101> */
[----:B------:R-:W-:Y:S02]  /*f4b0*/  FSEL R52, R131, R99, P0 ;  /* 0x0000006383347208 */ /* 0x000fe40000000000 */
[----:B------:R-:W-:Y:S01]  /*f4c0*/  FSEL R131, R99, R131, P0 ;  /* 0x0000008363837208 */ /* 0x000fe20000000000 */
[----:B------:R-:W-:-:S04]  /*f4d0*/  FADD.FTZ R53, -R130, R53 ;  /* 0x0000003582357221 */ /* 0x000fc80000010100 */
[----:B------:R-:W-:-:S06]  /*f4e0*/  FMUL.FTZ R53, R53, 1.4426950216293334961 ;  /* 0x3fb8aa3b35357820 */ /* 0x000fcc0000410000 */
[----:B------:R-:W0:Y:S02]  /*f4f0*/  MUFU.EX2 R53, R53 ;  /* 0x0000003500357308 */ /* 0x000e240000000800 */
[----:B0-----:R-:W-:Y:S01]  /*f500*/  FFMA.FTZ R131, R131, R53, R52 ;  /* 0x0000003583837223 */ /* 0x001fe20000010034 */
[----:B------:R-:W-:-:S07]  /*f510*/  HFMA2 R52, -RZ, RZ, 0, 0 ;  /* 0x00000000ff347431 */ /* 0x000fce00000001ff */
.L_x_29397:
        /* <DEDUP_REMOVED lines=20> */
.L_x_29305:
[----:B------:R-:W-:Y:S01]  /*f660*/  IMAD.MOV.U32 R32, RZ, RZ, R35 ;  /* 0x000000ffff207224 */ /* 0x000fe200078e0023 */
[----:B------:R-:W-:Y:S01]  /*f670*/  MOV R35, R34 ;  /* 0x0000002200237202 */ /* 0x000fe20000000f00 */
[----:B------:R-:W-:Y:S02]  /*f680*/  IMAD.MOV.U32 R56, RZ, RZ, R3 ;  /* 0x000000ffff387224 */ /* 0x000fe400078e0003 */
[----:B------:R-:W-:-:S07]  /*f690*/  IMAD.MOV.U32 R3, RZ, RZ, R2 ;  /* 0x000000ffff037224 */ /* 0x000fce00078e0002 */
.L_x_29306:
[----:B------:R-:W-:Y:S05]  /*f6a0*/  BSYNC.RECONVERGENT B1 ;  /* 0x0000000000017941 */ /* 0x000fea0003800200 */
.L_x_29304:
        /* <DEDUP_REMOVED lines=11> */
.L_x_29308:
[----:B------:R-:W-:Y:S01]  /*f760*/  IMAD.MOV.U32 R53, RZ, RZ, R32 ;  /* 0x000000ffff357224 */ /* 0x000fe200078e0020 */
[----:B------:R-:W-:Y:S01]  /*f770*/  MOV R34, R37 ;  /* 0x0000002500227202 */ /* 0x000fe20000000f00 */
[----:B------:R-:W-:Y:S02]  /*f780*/  IMAD.MOV.U32 R57, RZ, RZ, R56 ;  /* 0x000000ffff397224 */ /* 0x000fe400078e0038 */
[----:B------:R-:W-:-:S07]  /*f790*/  IMAD.MOV.U32 R2, RZ, RZ, R5 ;  /* 0x000000ffff027224 */ /* 0x000fce00078e0005 */
.L_x_29309:
[----:B------:R-:W-:Y:S05]  /*f7a0*/  BSYNC.RECONVERGENT B1 ;  /* 0x0000000000017941 */ /* 0x000fea0003800200 */
.L_x_29307:
        /* <DEDUP_REMOVED lines=11> */
.L_x_29311:
[----:B------:R-:W-:Y:S01]  /*f860*/  IMAD.MOV.U32 R32, RZ, RZ, R53 ;  /* 0x000000ffff207224 */ /* 0x000fe200078e0035 */
[----:B------:R-:W-:Y:S01]  /*f870*/  MOV R37, R36 ;  /* 0x0000002400257202 */ /* 0x000fe20000000f00 */
[----:B------:R-:W-:Y:S02]  /*f880*/  IMAD.MOV.U32 R56, RZ, RZ, R57 ;  /* 0x000000ffff387224 */ /* 0x000fe400078e0039 */
[----:B------:R-:W-:-:S07]  /*f890*/  IMAD.MOV.U32 R5, RZ, RZ, R4 ;  /* 0x000000ffff057224 */ /* 0x000fce00078e0004 */
.L_x_29312:
[----:B------:R-:W-:Y:S05]  /*f8a0*/  BSYNC.RECONVERGENT B1 ;  /* 0x0000000000017941 */ /* 0x000fea0003800200 */
.L_x_29310:
        /* <DEDUP_REMOVED lines=11> */
.L_x_29314:
[----:B------:R-:W-:Y:S01]  /*f960*/  IMAD.MOV.U32 R53, RZ, RZ, R32 ;  /* 0x000000ffff357224 */ /* 0x000fe200078e0020 */
[----:B------:R-:W-:Y:S01]  /*f970*/  MOV R36, R39 ;  /* 0x0000002700247202 */ /* 0x000fe20000000f00 */
[----:B------:R-:W-:Y:S02]  /*f980*/  IMAD.MOV.U32 R57, RZ, RZ, R56 ;  /* 0x000000ffff397224 */ /* 0x000fe400078e0038 */
[----:B------:R-:W-:-:S07]  /*f990*/  IMAD.MOV.U32 R4, RZ, RZ, R7 ;  /* 0x000000ffff047224 */ /* 0x000fce00078e0007 */
.L_x_29315:
[----:B------:R-:W-:Y:S05]  /*f9a0*/  BSYNC.RECONVERGENT B1 ;  /* 0x0000000000017941 */ /* 0x000fea0003800200 */
.L_x_29313:
        /* <DEDUP_REMOVED lines=11> */
.L_x_29317:
[----:B------:R-:W-:Y:S01]  /*fa60*/  IMAD.MOV.U32 R32, RZ, RZ, R53 ;  /* 0x000000ffff207224 */ /* 0x000fe200078e0035 */
[----:B------:R-:W-:Y:S01]  /*fa70*/  MOV R39, R38 ;  /* 0x0000002600277202 */ /* 0x000fe20000000f00 */
[----:B------:R-:W-:Y:S02]  /*fa80*/  IMAD.MOV.U32 R56, RZ, RZ, R57 ;  /* 0x000000ffff387224 */ /* 0x000fe400078e0039 */
[----:B------:R-:W-:-:S07]  /*fa90*/  IMAD.MOV.U32 R7, RZ, RZ, R6 ;  /* 0x000000ffff077224 */ /* 0x000fce00078e0006 */
.L_x_29318:
[----:B------:R-:W-:Y:S05]  /*faa0*/  BSYNC.RECONVERGENT B1 ;  /* 0x0000000000017941 */ /* 0x000fea0003800200 */
.L_x_29316:
        /* <DEDUP_REMOVED lines=11> */
.L_x_29320:
[----:B------:R-:W-:Y:S01]  /*fb60*/  IMAD.MOV.U32 R53, RZ, RZ, R32 ;  /* 0x000000ffff357224 */ /* 0x000fe200078e0020 */
[----:B------:R-:W-:Y:S01]  /*fb70*/  MOV R38, R41 ;  /* 0x0000002900267202 */ /* 0x000fe20000000f00 */
[----:B------:R-:W-:Y:S02]  /*fb80*/  IMAD.MOV.U32 R57, RZ, RZ, R56 ;  /* 0x000000ffff397224 */ /* 0x000fe400078e0038 */
[----:B------:R-:W-:-:S07]  /*fb90*/  IMAD.MOV.U32 R6, RZ, RZ, R9 ;  /* 0x000000ffff067224 */ /* 0x000fce00078e0009 */
.L_x_29321:
[----:B------:R-:W-:Y:S05]  /*fba0*/  BSYNC.RECONVERGENT B1 ;  /* 0x0000000000017941 */ /* 0x000fea0003800200 */
.L_x_29319:
        /* <DEDUP_REMOVED lines=11> */
.L_x_29323:
[----:B------:R-:W-:Y:S01]  /*fc60*/  IMAD.MOV.U32 R32, RZ, RZ, R53 ;  /* 0x000000ffff207224 */ /* 0x000fe200078e0035 */
[----:B------:R-:W-:Y:S01]  /*fc70*/  MOV R41, R40 ;  /* 0x0000002800297202 */ /* 0x000fe20000000f00 */
[----:B------:R-:W-:Y:S02]  /*fc80*/  IMAD.MOV.U32 R56, RZ, RZ, R57 ;  /* 0x000000ffff387224 */ /* 0x000fe400078e0039 */
[----:B------:R-:W-:-:S07]  /*fc90*/  IMAD.MOV.U32 R9, RZ, RZ, R8 ;  /* 0x000000ffff097224 */ /* 0x000fce00078e0008 */
.L_x_29324:
[----:B------:R-:W-:Y:S05]  /*fca0*/  BSYNC.RECONVERGENT B1 ;  /* 0x0000000000017941 */ /* 0x000fea0003800200 */
.L_x_29322:
        /* <DEDUP_REMOVED lines=11> */
.L_x_29326:
[----:B------:R-:W-:Y:S01]  /*fd60*/  IMAD.MOV.U32 R53, RZ, RZ, R32 ;  /* 0x000000ffff357224 */ /* 0x000fe200078e0020 */
[----:B------:R-:W-:Y:S01]  /*fd70*/  MOV R40, R43 ;  /* 0x0000002b00287202 */ /* 0x000fe20000000f00 */
[----:B------:R-:W-:Y:S02]  /*fd80*/  IMAD.MOV.U32 R57, RZ, RZ, R56 ;  /* 0x000000ffff397224 */ /* 0x000fe400078e0038 */
[----:B------:R-:W-:-:S07]  /*fd90*/  IMAD.MOV.U32 R8, RZ, RZ, R11 ;  /* 0x000000ffff087224 */ /* 0x000fce00078e000b */
.L_x_29327:
[----:B------:R-:W-:Y:S05]  /*fda0*/  BSYNC.RECONVERGENT B1 ;  /* 0x0000000000017941 */ /* 0x000fea0003800200 */
.L_x_29325:
        /* <DEDUP_REMOVED lines=11> */
.L_x_29329:
[----:B------:R-:W-:Y:S01]  /*fe60*/  IMAD.MOV.U32 R32, RZ, RZ, R53 ;  /* 0x000000ffff207224 */ /* 0x000fe200078e0035 */
[----:B------:R-:W-:Y:S01]  /*fe70*/  MOV R43, R42 ;  /* 0x0000002a002b7202 */ /* 0x000fe20000000f00 */
[----:B------:R-:W-:Y:S02]  /*fe80*/  IMAD.MOV.U32 R56, RZ, RZ, R57 ;  /* 0x000000ffff387224 */ /* 0x000fe400078e0039 */
[----:B------:R-:W-:-:S07]  /*fe90*/  IMAD.MOV.U32 R11, RZ, RZ, R10 ;  /* 0x000000ffff0b7224 */ /* 0x000fce00078e000a */
.L_x_29330:
[----:B------:R-:W-:Y:S05]  /*fea0*/  BSYNC.RECONVERGENT B1 ;  /* 0x0000000000017941 */ /* 0x000fea0003800200 */
.L_x_29328:
        /* <DEDUP_REMOVED lines=11> */
.L_x_29332:
[----:B------:R-:W-:Y:S01]  /*ff60*/  IMAD.MOV.U32 R53, RZ, RZ, R32 ;  /* 0x000000ffff357224 */ /* 0x000fe200078e0020 */
[----:B------:R-:W-:Y:S01]  /*ff70*/  MOV R42, R45 ;  /* 0x0000002d002a7202 */ /* 0x000fe20000000f00 */
[----:B------:R-:W-:Y:S02]  /*ff80*/  IMAD.MOV.U32 R57, RZ, RZ, R56 ;  /* 0x000000ffff397224 */ /* 0x000fe400078e0038 */
[----:B------:R-:W-:-:S07]  /*ff90*/  IMAD.MOV.U32 R10, RZ, RZ, R13 ;  /* 0x000000ffff0a7224 */ /* 0x000fce00078e000d */
.L_x_29333:
[----:B------:R-:W-:Y:S05]  /*ffa0*/  BSYNC.RECONVERGENT B1 ;  /* 0x0000000000017941 */ /* 0x000fea0003800200 */
.L_x_29331:
        /* <DEDUP_REMOVED lines=11> */
.L_x_29335:
[----:B------:R-:W-:Y:S01]  /*10060*/  IMAD.MOV.U32 R32, RZ, RZ, R53 ;  /* 0x000000ffff207224 */ /* 0x000fe200078e0035 */
[----:B------:R-:W-:Y:S01]  /*10070*/  MOV R45, R44 ;  /* 0x0000002c002d7202 */ /* 0x000fe20000000f00 */
[----:B------:R-:W-:Y:S02]  /*10080*/  IMAD.MOV.U32 R56, RZ, RZ, R57 ;  /* 0x000000ffff387224 */ /* 0x000fe400078e0039 */
[----:B------:R-:W-:-:S07]  /*10090*/  IMAD.MOV.U32 R13, RZ, RZ, R12 ;  /* 0x000000ffff0d7224 */ /* 0x000fce00078e000c */
.L_x_29336:
[----:B------:R-:W-:Y:S05]  /*100a0*/  BSYNC.RECONVERGENT B1 ;  /* 0x0000000000017941 */ /* 0x000fea0003800200 */
.L_x_29334:
        /* <DEDUP_REMOVED lines=11> */
.L_x_29338:
[----:B------:R-:W-:Y:S01]  /*10160*/  IMAD.MOV.U32 R53, RZ, RZ, R32 ;  /* 0x000000ffff357224 */ /* 0x000fe200078e0020 */
[----:B------:R-:W-:Y:S01]  /*10170*/  MOV R44, R47 ;  /* 0x0000002f002c7202 */ /* 0x000fe20000000f00 */
[----:B------:R-:W-:Y:S02]  /*10180*/  IMAD.MOV.U32 R57, RZ, RZ, R56 ;  /* 0x000000ffff397224 */ /* 0x000fe400078e0038 */
[----:B------:R-:W-:-:S07]  /*10190*/  IMAD.MOV.U32 R12, RZ, RZ, R15 ;  /* 0x000000ffff0c7224 */ /* 0x000fce00078e000f */
.L_x_29339:
[----:B------:R-:W-:Y:S05]  /*101a0*/  BSYNC.RECONVERGENT B1 ;  /* 0x0000000000017941 */ /* 0x000fea0003800200 */
.L_x_29337:
        /* <DEDUP_REMOVED lines=11> */
.L_x_29341:
[----:B------:R-:W-:Y:S01]  /*10260*/  IMAD.MOV.U32 R32, RZ, RZ, R53 ;  /* 0x000000ffff207224 */ /* 0x000fe200078e0035 */
[----:B------:R-:W-:Y:S01]  /*10270*/  MOV R47, R46 ;  /* 0x0000002e002f7202 */ /* 0x000fe20000000f00 */
[----:B------:R-:W-:Y:S02]  /*10280*/  IMAD.MOV.U32 R56, RZ, RZ, R57 ;  /* 0x000000ffff387224 */ /* 0x000fe400078e0039 */
[----:B------:R-:W-:-:S07]  /*10290*/  IMAD.MOV.U32 R15, RZ, RZ, R14 ;  /* 0x000000ffff0f7224 */ /* 0x000fce00078e000e */
.L_x_29342:
[----:B------:R-:W-:Y:S05]  /*102a0*/  BSYNC.RECONVERGENT B1 ;  /* 0x0000000000017941 */ /* 0x000fea0003800200 */
.L_x_29340:
        /* <DEDUP_REMOVED lines=11> */
.L_x_29344:
[----:B------:R-:W-:Y:S01]  /*10360*/  IMAD.MOV.U32 R53, RZ, RZ, R32 ;  /* 0x000000ffff357224 */ /* 0x000fe200078e0020 */
[----:B------:R-:W-:Y:S01]  /*10370*/  MOV R46, R49 ;  /* 0x00000031002e7202 */ /* 0x000fe20000000f00 */
[----:B------:R-:W-:Y:S02]  /*10380*/  IMAD.MOV.U32 R57, RZ, RZ, R56 ;  /* 0x000000ffff397224 */ /* 0x000fe400078e0038 */
[----:B------:R-:W-:-:S07]  /*10390*/  IMAD.MOV.U32 R14, RZ, RZ, R17 ;  /* 0x000000ffff0e7224 */ /* 0x000fce00078e0011 */
.L_x_29345:
[----:B------:R-:W-:Y:S05]  /*103a0*/  BSYNC.RECONVERGENT B1 ;  /* 0x0000000000017941 */ /* 0x000fea0003800200 */
.L_x_29343:
        /* <DEDUP_REMOVED lines=11> */
.L_x_29347:
[----:B------:R-:W-:Y:S01]  /*10460*/  IMAD.MOV.U32 R32, RZ, RZ, R53 ;  /* 0x000000ffff207224 */ /* 0x000fe200078e0035 */
[----:B------:R-:W-:Y:S01]  /*10470*/  MOV R49, R48 ;  /* 0x0000003000317202 */ /* 0x000fe20000000f00 */
[----:B------:R-:W-:Y:S02]  /*10480*/  IMAD.MOV.U32 R56, RZ, RZ, R57 ;  /* 0x000000ffff387224 */ /* 0x000fe400078e0039 */
[----:B------:R-:W-:-:S07]  /*10490*/  IMAD.MOV.U32 R17, RZ, RZ, R16 ;  /* 0x000000ffff117224 */ /* 0x000fce00078e0010 */
.L_x_29348:
[----:B------:R-:W-:Y:S05]  /*104a0*/  BSYNC.RECONVERGENT B1 ;  /* 0x0000000000017941 */ /* 0x000fea0003800200 */
.L_x_29346:
        /* <DEDUP_REMOVED lines=11> */
.L_x_29350:
[----:B------:R-:W-:Y:S01]  /*10560*/  IMAD.MOV.U32 R53, RZ, RZ, R32 ;  /* 0x000000ffff357224 */ /* 0x000fe200078e0020 */
[----:B------:R-:W-:Y:S01]  /*10570*/  MOV R48, R51 ;  /* 0x0000003300307202 */ /* 0x000fe20000000f00 */
[----:B------:R-:W-:Y:S02]  /*10580*/  IMAD.MOV.U32 R57, RZ, RZ, R56 ;  /* 0x000000ffff397224 */ /* 0x000fe400078e0038 */
[----:B------:R-:W-:-:S07]  /*10590*/  IMAD.MOV.U32 R16, RZ, RZ, R19 ;  /* 0x000000ffff107224 */ /* 0x000fce00078e0013 */
.L_x_29351:
[----:B------:R-:W-:Y:S05]  /*105a0*/  BSYNC.RECONVERGENT B1 ;  /* 0x0000000000017941 */ /* 0x000fea0003800200 */
.L_x_29349:
        /* <DEDUP_REMOVED lines=11> */
.L_x_29353:
[----:B------:R-:W-:Y:S01]  /*10660*/  IMAD.MOV.U32 R32, RZ, RZ, R53 ;  /* 0x000000ffff207224 */ /* 0x000fe200078e0035 */
[----:B------:R-:W-:Y:S01]  /*10670*/  MOV R51, R50 ;  /* 0x0000003200337202 */ /* 0x000fe20000000f00 */
[----:B------:R-:W-:Y:S02]  /*10680*/  IMAD.MOV.U32 R56, RZ, RZ, R57 ;  /* 0x000000ffff387224 */ /* 0x000fe400078e0039 */
[----:B------:R-:W-:-:S07]  /*10690*/  IMAD.MOV.U32 R19, RZ, RZ, R18 ;  /* 0x000000ffff137224 */ /* 0x000fce00078e0012 */
.L_x_29354:
[----:B------:R-:W-:Y:S05]  /*106a0*/  BSYNC.RECONVERGENT B1 ;  /* 0x0000000000017941 */ /* 0x000fea0003800200 */
.L_x_29352:
        /* <DEDUP_REMOVED lines=11> */
.L_x_29356:
[----:B------:R-:W-:Y:S01]  /*10760*/  IMAD.MOV.U32 R53, RZ, RZ, R32 ;  /* 0x000000ffff357224 */ /* 0x000fe200078e0020 */
[----:B------:R-:W-:Y:S01]  /*10770*/  MOV R50, R117 ;  /* 0x0000007500327202 */ /* 0x000fe20000000f00 */
[----:B------:R-:W-:Y:S02]  /*10780*/  IMAD.MOV.U32 R57, RZ, RZ, R56 ;  /* 0x000000ffff397224 */ /* 0x000fe400078e0038 */
[----:B------:R-:W-:-:S07]  /*10790*/  IMAD.MOV.U32 R18, RZ, RZ, R21 ;  /* 0x000000ffff127224 */ /* 0x000fce00078e0015 */
.L_x_29357:
[----:B------:R-:W-:Y:S05]  /*107a0*/  BSYNC.RECONVERGENT B1 ;  /* 0x0000000000017941 */ /* 0x000fea0003800200 */
.L_x_29355:
        /* <DEDUP_REMOVED lines=11> */
.L_x_29359:
[----:B------:R-:W-:Y:S01]  /*10860*/  IMAD.MOV.U32 R32, RZ, RZ, R53 ;  /* 0x000000ffff207224 */ /* 0x000fe200078e0035 */
[----:B------:R-:W-:Y:S01]  /*10870*/  MOV R117, R116 ;  /* 0x0000007400757202 */ /* 0x000fe20000000f00 */
[----:B------:R-:W-:Y:S02]  /*10880*/  IMAD.MOV.U32 R56, RZ, RZ, R57 ;  /* 0x000000ffff387224 */ /* 0x000fe400078e0039 */
[----:B------:R-:W-:-:S07]  /*10890*/  IMAD.MOV.U32 R21, RZ, RZ, R20 ;  /* 0x000000ffff157224 */ /* 0x000fce00078e0014 */
.L_x_29360:
[----:B------:R-:W-:Y:S05]  /*108a0*/  BSYNC.RECONVERGENT B1 ;  /* 0x0000000000017941 */ /* 0x000fea0003800200 */
.L_x_29358:
        /* <DEDUP_REMOVED lines=11> */
.L_x_29362:
[----:B------:R-:W-:Y:S01]  /*10960*/  IMAD.MOV.U32 R53, RZ, RZ, R32 ;  /* 0x000000ffff357224 */ /* 0x000fe200078e0020 */
[----:B------:R-:W-:Y:S01]  /*10970*/  MOV R116, R119 ;  /* 0x0000007700747202 */ /* 0x000fe20000000f00 */
[----:B------:R-:W-:Y:S02]  /*10980*/  IMAD.MOV.U32 R57, RZ, RZ, R56 ;  /* 0x000000ffff397224 */ /* 0x000fe400078e0038 */
[----:B------:R-:W-:-:S07]  /*10990*/  IMAD.MOV.U32 R20, RZ, RZ, R23 ;  /* 0x000000ffff147224 */ /* 0x000fce00078e0017 */
.L_x_29363:
[----:B------:R-:W-:Y:S05]  /*109a0*/  BSYNC.RECONVERGENT B1 ;  /* 0x0000000000017941 */ /* 0x000fea0003800200 */
.L_x_29361:
        /* <DEDUP_REMOVED lines=11> */
.L_x_29365:
[----:B------:R-:W-:Y:S01]  /*10a60*/  IMAD.MOV.U32 R32, RZ, RZ, R53 ;  /* 0x000000ffff207224 */ /* 0x000fe200078e0035 */
[----:B------:R-:W-:Y:S01]  /*10a70*/  MOV R119, R118 ;  /* 0x0000007600777202 */ /* 0x000fe20000000f00 */
[----:B------:R-:W-:Y:S02]  /*10a80*/  IMAD.MOV.U32 R56, RZ, RZ, R57 ;  /* 0x000000ffff387224 */ /* 0x000fe400078e0039 */
[----:B------:R-:W-:-:S07]  /*10a90*/  IMAD.MOV.U32 R23, RZ, RZ, R22 ;  /* 0x000000ffff177224 */ /* 0x000fce00078e0016 */
.L_x_29366:
[----:B------:R-:W-:Y:S05]  /*10aa0*/  BSYNC.RECONVERGENT B1 ;  /* 0x0000000000017941 */ /* 0x000fea0003800200 */
.L_x_29364:
        /* <DEDUP_REMOVED lines=11> */
.L_x_29368:
[----:B------:R-:W-:Y:S01]  /*10b60*/  IMAD.MOV.U32 R53, RZ, RZ, R32 ;  /* 0x000000ffff357224 */ /* 0x000fe200078e0020 */
[----:B------:R-:W-:Y:S01]  /*10b70*/  MOV R118, R121 ;  /* 0x0000007900767202 */ /* 0x000fe20000000f00 */
[----:B------:R-:W-:Y:S02]  /*10b80*/  IMAD.MOV.U32 R57, RZ, RZ, R56 ;  /* 0x000000ffff397224 */ /* 0x000fe400078e0038 */
[----:B------:R-:W-:-:S07]  /*10b90*/  IMAD.MOV.U32 R22, RZ, RZ, R25 ;  /* 0x000000ffff167224 */ /* 0x000fce00078e0019 */
.L_x_29369:
[----:B------:R-:W-:Y:S05]  /*10ba0*/  BSYNC.RECONVERGENT B1 ;  /* 0x0000000000017941 */ /* 0x000fea0003800200 */
.L_x_29367:
        /* <DEDUP_REMOVED lines=11> */
.L_x_29371:
[----:B------:R-:W-:Y:S01]  /*10c60*/  IMAD.MOV.U32 R32, RZ, RZ, R53 ;  /* 0x000000ffff207224 */ /* 0x000fe200078e0035 */
[----:B------:R-:W-:Y:S01]  /*10c70*/  MOV R121, R120 ;  /* 0x0000007800797202 */ /* 0x000fe20000000f00 */
[----:B------:R-:W-:Y:S02]  /*10c80*/  IMAD.MOV.U32 R56, RZ, RZ, R57 ;  /* 0x000000ffff387224 */ /* 0x000fe400078e0039 */
[----:B------:R-:W-:-:S07]  /*10c90*/  IMAD.MOV.U32 R25, RZ, RZ, R24 ;  /* 0x000000ffff197224 */ /* 0x000fce00078e0018 */
.L_x_29372:
[----:B------:R-:W-:Y:S05]  /*10ca0*/  BSYNC.RECONVERGENT B1 ;  /* 0x0000000000017941 */ /* 0x000fea0003800200 */
.L_x_29370:
        /* <DEDUP_REMOVED lines=11> */
.L_x_29374:
[----:B------:R-:W-:Y:S01]  /*10d60*/  IMAD.MOV.U32 R53, RZ, RZ, R32 ;  /* 0x000000ffff357224 */ /* 0x000fe200078e0020 */
[----:B------:R-:W-:Y:S01]  /*10d70*/  MOV R120, R123 ;  /* 0x0000007b00787202 */ /* 0x000fe20000000f00 */
[----:B------:R-:W-:Y:S02]  /*10d80*/  IMAD.MOV.U32 R57, RZ, RZ, R56 ;  /* 0x000000ffff397224 */ /* 0x000fe400078e0038 */
[----:B------:R-:W-:-:S07]  /*10d90*/  IMAD.MOV.U32 R24, RZ, RZ, R27 ;  /* 0x000000ffff187224 */ /* 0x000fce00078e001b */
.L_x_29375:
[----:B------:R-:W-:Y:S05]  /*10da0*/  BSYNC.RECONVERGENT B1 ;  /* 0x0000000000017941 */ /* 0x000fea0003800200 */
.L_x_29373:
        /* <DEDUP_REMOVED lines=11> */
.L_x_29377:
[----:B------:R-:W-:Y:S01]  /*10e60*/  IMAD.MOV.U32 R32, RZ, RZ, R53 ;  /* 0x000000ffff207224 */ /* 0x000fe200078e0035 */
[----:B------:R-:W-:Y:S01]  /*10e70*/  MOV R123, R122 ;  /* 0x0000007a007b7202 */ /* 0x000fe20000000f00 */
[----:B------:R-:W-:Y:S02]  /*10e80*/  IMAD.MOV.U32 R56, RZ, RZ, R57 ;  /* 0x000000ffff387224 */ /* 0x000fe400078e0039 */
[----:B------:R-:W-:-:S07]  /*10e90*/  IMAD.MOV.U32 R27, RZ, RZ, R26 ;  /* 0x000000ffff1b7224 */ /* 0x000fce00078e001a */
.L_x_29378:
[----:B------:R-:W-:Y:S05]  /*10ea0*/  BSYNC.RECONVERGENT B1 ;  /* 0x0000000000017941 */ /* 0x000fea0003800200 */
.L_x_29376:
        /* <DEDUP_REMOVED lines=11> */
.L_x_29380:
[----:B------:R-:W-:Y:S01]  /*10f60*/  IMAD.MOV.U32 R53, RZ, RZ, R32 ;  /* 0x000000ffff357224 */ /* 0x000fe200078e0020 */
[----:B------:R-:W-:Y:S01]  /*10f70*/  MOV R122, R125 ;  /* 0x0000007d007a7202 */ /* 0x000fe20000000f00 */
[----:B------:R-:W-:Y:S02]  /*10f80*/  IMAD.MOV.U32 R57, RZ, RZ, R56 ;  /* 0x000000ffff397224 */ /* 0x000fe400078e0038 */
[----:B------:R-:W-:-:S07]  /*10f90*/  IMAD.MOV.U32 R26, RZ, RZ, R29 ;  /* 0x000000ffff1a7224 */ /* 0x000fce00078e001d */
.L_x_29381:
[----:B------:R-:W-:Y:S05]  /*10fa0*/  BSYNC.RECONVERGENT B1 ;  /* 0x0000000000017941 */ /* 0x000fea0003800200 */
.L_x_29379:
        /* <DEDUP_REMOVED lines=11> */
.L_x_29383:
[----:B------:R-:W-:Y:S01]  /*11060*/  IMAD.MOV.U32 R32, RZ, RZ, R53 ;  /* 0x000000ffff207224 */ /* 0x000fe200078e0035 */
[----:B------:R-:W-:Y:S01]  /*11070*/  MOV R125, R124 ;  /* 0x0000007c007d7202 */ /* 0x000fe20000000f00 */
[----:B------:R-:W-:Y:S02]  /*11080*/  IMAD.MOV.U32 R56, RZ, RZ, R57 ;  /* 0x000000ffff387224 */ /* 0x000fe400078e0039 */
[----:B------:R-:W-:-:S07]  /*11090*/  IMAD.MOV.U32 R29, RZ, RZ, R28 ;  /* 0x000000ffff1d7224 */ /* 0x000fce00078e001c */
.L_x_29384:
[----:B------:R-:W-:Y:S05]  /*110a0*/  BSYNC.RECONVERGENT B1 ;  /* 0x0000000000017941 */ /* 0x000fea0003800200 */
.L_x_29382:
        /* <DEDUP_REMOVED lines=11> */
.L_x_29386:
[----:B------:R-:W-:Y:S01]  /*11160*/  IMAD.MOV.U32 R53, RZ, RZ, R32 ;  /* 0x000000ffff357224 */ /* 0x000fe200078e0020 */
[----:B------:R-:W-:Y:S01]  /*11170*/  MOV R124, R127 ;  /* 0x0000007f007c7202 */ /* 0x000fe20000000f00 */
[----:B------:R-:W-:Y:S02]  /*11180*/  IMAD.MOV.U32 R57, RZ, RZ, R56 ;  /* 0x000000ffff397224 */ /* 0x000fe400078e0038 */
[----:B------:R-:W-:-:S07]  /*11190*/  IMAD.MOV.U32 R28, RZ, RZ, R31 ;  /* 0x000000ffff1c7224 */ /* 0x000fce00078e001f */
.L_x_29387:
[----:B------:R-:W-:Y:S05]  /*111a0*/  BSYNC.RECONVERGENT B1 ;  /* 0x0000000000017941 */ /* 0x000fea0003800200 */
.L_x_29385:
        /* <DEDUP_REMOVED lines=11> */
.L_x_29389:
[----:B------:R-:W-:Y:S01]  /*11260*/  IMAD.MOV.U32 R32, RZ, RZ, R53 ;  /* 0x000000ffff207224 */ /* 0x000fe200078e0035 */
[----:B------:R-:W-:Y:S01]  /*11270*/  MOV R127, R126 ;  /* 0x0000007e007f7202 */ /* 0x000fe20000000f00 */
[----:B------:R-:W-:Y:S02]  /*11280*/  IMAD.MOV.U32 R56, RZ, RZ, R57 ;  /* 0x000000ffff387224 */ /* 0x000fe400078e0039 */
[----:B------:R-:W-:-:S07]  /*11290*/  IMAD.MOV.U32 R31, RZ, RZ, R30 ;  /* 0x000000ffff1f7224 */ /* 0x000fce00078e001e */
.L_x_29390:
[----:B------:R-:W-:Y:S05]  /*112a0*/  BSYNC.RECONVERGENT B1 ;  /* 0x0000000000017941 */ /* 0x000fea0003800200 */
.L_x_29388:
        /* <DEDUP_REMOVED lines=11> */
.L_x_29392:
[----:B------:R-:W-:Y:S01]  /*11360*/  IMAD.MOV.U32 R53, RZ, RZ, R32 ;  /* 0x000000ffff357224 */ /* 0x000fe200078e0020 */
[----:B------:R-:W-:Y:S01]  /*11370*/  MOV R58, R56 ;  /* 0x00000038003a7202 */ /* 0x000fe20000000f00 */
[----:B------:R-:W-:Y:S02]  /*11380*/  IMAD.MOV.U32 R126, RZ, RZ, R129 ;  /* 0x000000ffff7e7224 */ /* 0x000fe400078e0081 */
[----:B------:R-:W-:-:S07]  /*11390*/  IMAD.MOV.U32 R30, RZ, RZ, R33 ;  /* 0x000000ffff1e7224 */ /* 0x000fce00078e0021 */
.L_x_29393:
[----:B------:R-:W-:Y:S05]  /*113a0*/  BSYNC.RECONVERGENT B1 ;  /* 0x0000000000017941 */ /* 0x000fea0003800200 */
.L_x_29391:
        /* <DEDUP_REMOVED lines=11> */
.L_x_29395:
[----:B------:R-:W-:Y:S01]  /*11460*/  IMAD.MOV.U32 R129, RZ, RZ, R54 ;  /* 0x000000ffff817224 */ /* 0x000fe200078e0036 */
[----:B------:R-:W-:Y:S01]  /*11470*/  MOV R128, R53 ;  /* 0x0000003500807202 */ /* 0x000fe20000000f00 */
[----:B------:R-:W-:Y:S02]  /*11480*/  IMAD.MOV.U32 R33, RZ, RZ, R55 ;  /* 0x000000ffff217224 */ /* 0x000fe400078e0037 */
[--C-:B------:R-:W-:Y:S02]  /*11490*/  IMAD.MOV.U32 R32, RZ, RZ, R58.reuse ;  /* 0x000000ffff207224 */ /* 0x100fe400078e003a */
[----:B------:R-:W-:Y:S02]  /*114a0*/  IMAD.MOV.U32 R54, RZ, RZ, R53 ;  /* 0x000000ffff367224 */ /* 0x000fe400078e0035 */
[----:B------:R-:W-:-:S07]  /*114b0*/  IMAD.MOV.U32 R55, RZ, RZ, R58 ;  /* 0x000000ffff377224 */ /* 0x000fce00078e003a */
.L_x_29396:
[----:B------:R-:W-:Y:S05]  /*114c0*/  BSYNC.RECONVERGENT B1 ;  /* 0x0000000000017941 */ /* 0x000fea0003800200 */
.L_x_29394:
[----:B------:R-:W-:Y:S01]  /*114d0*/  IADD3 R59, PT, PT, R59, 0x4, RZ ;  /* 0x000000043b3b7810 */ /* 0x000fe20007ffe0ff */
[----:B------:R-:W-:Y:S06]  /*114e0*/  @P1 BRA `(.L_x_29397) ;  /* 0xffffffe0000c1947 */ /* 0x000fec000383ffff */
[----:B------:R-:W-:-:S13]  /*114f0*/  ISETP.NE.AND P0, PT, R0, RZ, PT ;  /* 0x000000ff0000720c */ /* 0x000fda0003f05270 */
[----:B------:R-:W-:Y:S05]  /*11500*/  @P0 BRA `(.L_x_29303) ;  /* 0x0000000000980947 */ /* 0x000fea0003800000 */
[----:B------:R-:W0:Y:S01]  /*11510*/  S2R R53, SR_CgaCtaId ;  /* 0x0000000000357919 */ /* 0x000e220000008800 */
        /* <DEDUP_REMOVED lines=37> */
.L_x_29303:
[----:B------:R-:W-:Y:S05]  /*11770*/  BSYNC.RECONVERGENT B0 ;  /* 0x0000000000007941 */ /* 0x000fea0003800200 */
.L_x_29302:
[----:B------:R-:W-:Y:S01]  /*11780*/  BAR.SYNC.DEFER_BLOCKING 0x0 ;  /* 0x0000000000007b1d */ /* 0x000fe20000010000 */
[----:B------:R-:W-:Y:S01]  /*11790*/  ISETP.NE.AND P0, PT, R134, RZ, PT ;  /* 0x000000ff8600720c */ /* 0x000fe20003f05270 */
[----:B-1----:R-:W-:-:S04]  /*117a0*/  VIADD R0, R1, 0x108 ;  /* 0x0000010801007836 */ /* 0x002fc80000000000 */
[----:B------:R-:W-:Y:S08]  /*117b0*/  BSSY.RECONVERGENT B0, `(.L_x_29398) ;  /* 0x0000244000007945 */ /* 0x000ff00003800200 */
[----:B------:R-:W-:Y:S05]  /*117c0*/  @P0 BRA `(.L_x_29399) ;  /* 0x0000002400080947 */ /* 0x000fea0003800000 */
[----:B------:R-:W1:Y:S01]  /*117d0*/  S2UR UR5, SR_CgaCtaId ;  /* 0x00000000000579c3 */ /* 0x000e620000008800 */
[----:B------:R-:W-:Y:S02]  /*117e0*/  UMOV UR4, 0x400 ;  /* 0x0000040000047882 */ /* 0x000fe40000000000 */
[----:B-1----:R-:W-:Y:S01]  /*117f0*/  ULEA UR4, UR5, UR4, 0x18 ;  /* 0x0000000405047291 */ /* 0x002fe2000f8ec0ff */
[----:B------:R-:W1:Y:S08]  /*11800*/  LDCU UR5, c[0x0][0x2f8] ;  /* 0x00005f00ff0577ac */ /* 0x000e700008000800 */
[----:B0-----:R-:W0:Y:S04]  /*11810*/  LDS.128 R88, [UR4+0x110] ;  /* 0x00011004ff587984 */ /* 0x001e280008000c00 */
[----:B------:R-:W2:Y:S04]  /*11820*/  LDS.128 R52, [UR4+0x200] ;  /* 0x00020004ff347984 */ /* 0x000ea80008000c00 */
[----:B------:R-:W3:Y:S01]  /*11830*/  LDS.128 R56, [UR4+0x1f0] ;  /* 0x0001f004ff387984 */ /* 0x000ee20008000c00 */
[----:B-1----:R-:W-:-:S03]  /*11840*/  VIADD R135, R135, -UR5 ;  /* 0x8000000587877c36 */ /* 0x002fc60008000000 */
[----:B------:R-:W1:Y:S04]  /*11850*/  LDS.128 R60, [UR4+0x1e0] ;  /* 0x0001e004ff3c7984 */ /* 0x000e680008000c00 */
        /* <DEDUP_REMOVED lines=9> */
[----:B------:R-:W0:Y:S04]  /*118f0*/  LDS.128 R100, [UR4+0x150] ;  /* 0x00015004ff647984 */ /* 0x000e280008000c00 */
[----:B------:R-:W0:Y:S04]  /*11900*/  LDS.128 R104, [UR4+0x140] ;  /* 0x00014004ff687984 */ /* 0x000e280008000c00 */
[----:B------:R-:W0:Y:S04]  /*11910*/  LDS.128 R108, [UR4+0x130] ;  /* 0x00013004ff6c7984 */ /* 0x000e280008000c00 */
[----:B------:R-:W0:Y:S04]  /*11920*/  LDS.128 R112, [UR4+0x120] ;  /* 0x00012004ff707984 */ /* 0x000e280008000c00 */
[----:B------:R-:W0:Y:S04]  /*11930*/  LDS.64 R138, [UR4+0x210] ;  /* 0x00021004ff8a7984 */ /* 0x000e280008000a00 */
[----:B--2---:R2:W-:Y:S04]  /*11940*/  STL.64 [R135+0xf0], R52 ;  /* 0x0000f03487007387 */ /* 0x0045e80000100a00 */
[----:B------:R4:W-:Y:S04]  /*11950*/  STL.64 [R135+0xf8], R54 ;  /* 0x0000f83687007387 */ /* 0x0009e80000100a00 */
[----:B---3--:R-:W-:Y:S01]  /*11960*/  STL.64 [R135+0xe0], R56 ;  /* 0x0000e03887007387 */ /* 0x008fe20000100a00 */
[----:B--2---:R-:W-:-:S03]  /*11970*/  FSEL R52, R130, R88, P0 ;  /* 0x0000005882347208 */ /* 0x004fc60000000000 */
[----:B-1----:R-:W-:Y:S01]  /*11980*/  STL.64 [R135+0xd0], R60 ;  /* 0x0000d03c87007387 */ /* 0x002fe20000100a00 */
[----:B------:R-:W-:Y:S02]  /*11990*/  FSEL R53, R88, R130, P0 ;  /* 0x0000008258357208 */ /* 0x000fe40000000000 */
[----:B----4-:R-:W-:Y:S01]  /*119a0*/  FSEL R54, R89, R131, P0 ;  /* 0x0000008359367208 */ /* 0x010fe20000000000 */
[----:B------:R-:W-:Y:S02]  /*119b0*/  STL.64 [R135+0xd8], R62 ;  /* 0x0000d83e87007387 */ /* 0x000fe40000100a00 */
[----:B------:R-:W-:Y:S02]  /*119c0*/  FADD.FTZ R53, -R52, R53 ;  /* 0x0000003534357221 */ /* 0x000fe40000010100 */
[----:B------:R-:W-:Y:S02]  /*119d0*/  STL.64 [R135+0xc0], R64 ;  /* 0x0000c04087007387 */ /* 0x000fe40000100a00 */
[----:B------:R-:W-:Y:S01]  /*119e0*/  FMUL.FTZ R55, R53, 1.4426950216293334961 ;  /* 0x3fb8aa3b35377820 */ /* 0x000fe20000410000 */
[----:B------:R-:W-:Y:S01]  /*119f0*/  FSEL R53, R131, R89, P0 ;  /* 0x0000005983357208 */ /* 0x000fe20000000000 */
[----:B------:R-:W-:Y:S04]  /*11a00*/  STL.64 [R135+0xc8], R66 ;  /* 0x0000c84287007387 */ /* 0x000fe80000100a00 */
[----:B-----5:R-:W-:Y:S01]  /*11a10*/  STL.64 [R135+0xb0], R68 ;  /* 0x0000b04487007387 */ /* 0x020fe20000100a00 */
        /* <DEDUP_REMOVED lines=26> */
[----:B------:R-:W-:Y:S04]  /*11bc0*/  STL.64 [R135+0x100], R138 ;  /* 0x0001008a87007387 */ /* 0x000fe80000100a00 */
[----:B------:R0:W-:Y:S02]  /*11bd0*/  STL.64 [R135+0xe8], R58 ;  /* 0x0000e83a87007387 */ /* 0x0001e40000100a00 */
[----:B0-----:R-:W-:-:S07]  /*11be0*/  VIADD R58, R135, 0x88 ;  /* 0x00000088873a7836 */ /* 0x001fce0000000000 */
.L_x_29493:
        /* <DEDUP_REMOVED lines=20> */
.L_x_29401:
[----:B------:R-:W-:Y:S01]  /*11d30*/  IMAD.MOV.U32 R54, RZ, RZ, R35 ;  /* 0x000000ffff367224 */ /* 0x000fe200078e0023 */
[----:B------:R-:W-:Y:S01]  /*11d40*/  MOV R35, R34 ;  /* 0x0000002200237202 */ /* 0x000fe20000000f00 */
[----:B------:R-:W-:Y:S02]  /*11d50*/  IMAD.MOV.U32 R56, RZ, RZ, R3 ;  /* 0x000000ffff387224 */ /* 0x000fe400078e0003 */
[----:B------:R-:W-:-:S07]  /*11d60*/  IMAD.MOV.U32 R3, RZ, RZ, R2 ;  /* 0x000000ffff037224 */ /* 0x000fce00078e0002 */
.L_x_29402:
[----:B------:R-:W-:Y:S05]  /*11d70*/  BSYNC.RECONVERGENT B1 ;  /* 0x0000000000017941 */ /* 0x000fea0003800200 */
.L_x_29400:
        /* <DEDUP_REMOVED lines=11> */
.L_x_29404:
[----:B------:R-:W-:Y:S01]  /*11e30*/  MOV R55, R54 ;  /* 0x0000003600377202 */ /* 0x000fe20000000f00 */
[----:B------:R-:W-:Y:S01]  /*11e40*/  IMAD.MOV.U32 R57, RZ, RZ, R56 ;  /* 0x000000ffff397224 */ /* 0x000fe200078e0038 */
[----:B------:R-:W-:Y:S01]  /*11e50*/  MOV R2, R5 ;  /* 0x0000000500027202 */ /* 0x000fe20000000f00 */
[----:B------:R-:W-:-:S07]  /*11e60*/  IMAD.MOV.U32 R34, RZ, RZ, R37 ;  /* 0x000000ffff227224 */ /* 0x000fce00078e0025 */
.L_x_29405:
[----:B------:R-:W-:Y:S05]  /*11e70*/  BSYNC.RECONVERGENT B1 ;  /* 0x0000000000017941 */ /* 0x000fea0003800200 */
.L_x_29403:
        /* <DEDUP_REMOVED lines=11> */
.L_x_29407:
[----:B------:R-:W-:Y:S01]  /*11f30*/  IMAD.MOV.U32 R54, RZ, RZ, R55 ;  /* 0x000000ffff367224 */ /* 0x000fe200078e0037 */
[----:B------:R-:W-:Y:S01]  /*11f40*/  MOV R56, R57 ;  /* 0x0000003900387202 */ /* 0x000fe20000000f00 */
[----:B------:R-:W-:Y:S02]  /*11f50*/  IMAD.MOV.U32 R37, RZ, RZ, R36 ;  /* 0x000000ffff257224 */ /* 0x000fe400078e0024 */
[----:B------:R-:W-:-:S07]  /*11f60*/  IMAD.MOV.U32 R5, RZ, RZ, R4 ;  /* 0x000000ffff057224 */ /* 0x000fce00078e0004 */
.L_x_29408:
[----:B------:R-:W-:Y:S05]  /*11f70*/  BSYNC.RECONVERGENT B1 ;  /* 0x0000000000017941 */ /* 0x000fea0003800200 */
.L_x_29406:
        /* <DEDUP_REMOVED lines=11> */
.L_x_29410:
[----:B------:R-:W-:Y:S01]  /*12030*/  IMAD.MOV.U32 R55, RZ, RZ, R54 ;  /* 0x000000ffff377224 */ /* 0x000fe200078e0036 */
[----:B------:R-:W-:Y:S01]  /*12040*/  MOV R36, R39 ;  /* 0x0000002700247202 */ /* 0x000fe20000000f00 */
[----:B------:R-:W-:Y:S02]  /*12050*/  IMAD.MOV.U32 R57, RZ, RZ, R56 ;  /* 0x000000ffff397224 */ /* 0x000fe400078e0038 */
[----:B------:R-:W-:-:S07]  /*12060*/  IMAD.MOV.U32 R4, RZ, RZ, R7 ;  /* 0x000000ffff047224 */ /* 0x000fce00078e0007 */
.L_x_29411:
[----:B------:R-:W-:Y:S05]  /*12070*/  BSYNC.RECONVERGENT B1 ;  /* 0x0000000000017941 */ /* 0x000fea0003800200 */
.L_x_29409:
        /* <DEDUP_REMOVED lines=11> */
.L_x_29413:
[----:B------:R-:W-:Y:S01]  /*12130*/  MOV R54, R55 ;  /* 0x0000003700367202 */ /* 0x000fe20000000f00 */
[----:B------:R-:W-:Y:S01]  /*12140*/  IMAD.MOV.U32 R56, RZ, RZ, R57 ;  /* 0x000000ffff387224 */ /* 0x000fe200078e0039 */
[----:B------:R-:W-:Y:S01]  /*12150*/  MOV R7, R6 ;  /* 0x0000000600077202 */ /* 0x000fe20000000f00 */
[----:B------:R-:W-:-:S07]  /*12160*/  IMAD.MOV.U32 R39, RZ, RZ, R38 ;  /* 0x000000ffff277224 */ /* 0x000fce00078e0026 */
.L_x_29414:
[----:B------:R-:W-:Y:S05]  /*12170*/  BSYNC.RECONVERGENT B1 ;  /* 0x0000000000017941 */ /* 0x000fea0003800200 */
.L_x_29412:
        /* <DEDUP_REMOVED lines=11> */
.L_x_29416:
[----:B------:R-:W-:Y:S01]  /*12230*/  IMAD.MOV.U32 R55, RZ, RZ, R54 ;  /* 0x000000ffff377224 */ /* 0x000fe200078e0036 */
[----:B------:R-:W-:Y:S01]  /*12240*/  MOV R57, R56 ;  /* 0x0000003800397202 */ /* 0x000fe20000000f00 */
[----:B------:R-:W-:Y:S02]  /*12250*/  IMAD.MOV.U32 R38, RZ, RZ, R41 ;  /* 0x000000ffff267224 */ /* 0x000fe400078e0029 */
[----:B------:R-:W-:-:S07]  /*12260*/  IMAD.MOV.U32 R6, RZ, RZ, R9 ;  /* 0x000000ffff067224 */ /* 0x000fce00078e0009 */
.L_x_29417:
[----:B------:R-:W-:Y:S05]  /*12270*/  BSYNC.RECONVERGENT B1 ;  /* 0x0000000000017941 */ /* 0x000fea0003800200 */
.L_x_29415:
        /* <DEDUP_REMOVED lines=11> */
.L_x_29419:
[----:B------:R-:W-:Y:S01]  /*12330*/  IMAD.MOV.U32 R54, RZ, RZ, R55 ;  /* 0x000000ffff367224 */ /* 0x000fe200078e0037 */
[----:B------:R-:W-:Y:S01]  /*12340*/  MOV R41, R40 ;  /* 0x0000002800297202 */ /* 0x000fe20000000f00 */
[----:B------:R-:W-:Y:S02]  /*12350*/  IMAD.MOV.U32 R56, RZ, RZ, R57 ;  /* 0x000000ffff387224 */ /* 0x000fe400078e0039 */
[----:B------:R-:W-:-:S07]  /*12360*/  IMAD.MOV.U32 R9, RZ, RZ, R8 ;  /* 0x000000ffff097224 */ /* 0x000fce00078e0008 */
.L_x_29420:
[----:B------:R-:W-:Y:S05]  /*12370*/  BSYNC.RECONVERGENT B1 ;  /* 0x0000000000017941 */ /* 0x000fea0003800200 */
.L_x_29418:
        /* <DEDUP_REMOVED lines=11> */
.L_x_29422:
[----:B------:R-:W-:Y:S01]  /*12430*/  MOV R55, R54 ;  /* 0x0000003600377202 */ /* 0x000fe20000000f00 */
[----:B------:R-:W-:Y:S01]  /*12440*/  IMAD.MOV.U32 R57, RZ, RZ, R56 ;  /* 0x000000ffff397224 */ /* 0x000fe200078e0038 */
[----:B------:R-:W-:Y:S01]  /*12450*/  MOV R8, R11 ;  /* 0x0000000b00087202 */ /* 0x000fe20000000f00 */
[----:B------:R-:W-:-:S07]  /*12460*/  IMAD.MOV.U32 R40, RZ, RZ, R43 ;  /* 0x000000ffff287224 */ /* 0x000fce00078e002b */
.L_x_29423:
[----:B------:R-:W-:Y:S05]  /*12470*/  BSYNC.RECONVERGENT B1 ;  /* 0x0000000000017941 */ /* 0x000fea0003800200 */
.L_x_29421:
        /* <DEDUP_REMOVED lines=11> */
.L_x_29425:
[----:B------:R-:W-:Y:S01]  /*12530*/  IMAD.MOV.U32 R54, RZ, RZ, R55 ;  /* 0x000000ffff367224 */ /* 0x000fe200078e0037 */
[----:B------:R-:W-:Y:S01]  /*12540*/  MOV R56, R57 ;  /* 0x0000003900387202 */ /* 0x000fe20000000f00 */
[----:B------:R-:W-:Y:S02]  /*12550*/  IMAD.MOV.U32 R43, RZ, RZ, R42 ;  /* 0x000000ffff2b7224 */ /* 0x000fe400078e002a */
[----:B------:R-:W-:-:S07]  /*12560*/  IMAD.MOV.U32 R11, RZ, RZ, R10 ;  /* 0x000000ffff0b7224 */ /* 0x000fce00078e000a */
.L_x_29426:
[----:B------:R-:W-:Y:S05]  /*12570*/  BSYNC.RECONVERGENT B1 ;  /* 0x0000000000017941 */ /* 0x000fea0003800200 */
.L_x_29424:
        /* <DEDUP_REMOVED lines=11> */
.L_x_29428:
[----:B------:R-:W-:Y:S01]  /*12630*/  IMAD.MOV.U32 R55, RZ, RZ, R54 ;  /* 0x000000ffff377224 */ /* 0x000fe200078e0036 */
[----:B------:R-:W-:Y:S01]  /*12640*/  MOV R42, R45 ;  /* 0x0000002d002a7202 */ /* 0x000fe20000000f00 */
[----:B------:R-:W-:Y:S02]  /*12650*/  IMAD.MOV.U32 R57, RZ, RZ, R56 ;  /* 0x000000ffff397224 */ /* 0x000fe400078e0038 */
[----:B------:R-:W-:-:S07]  /*12660*/  IMAD.MOV.U32 R10, RZ, RZ, R13 ;  /* 0x000000ffff0a7224 */ /* 0x000fce00078e000d */
.L_x_29429:
[----:B------:R-:W-:Y:S05]  /*12670*/  BSYNC.RECONVERGENT B1 ;  /* 0x0000000000017941 */ /* 0x000fea0003800200 */
.L_x_29427:
        /* <DEDUP_REMOVED lines=11> */
.L_x_29431:
[----:B------:R-:W-:Y:S01]  /*12730*/  MOV R54, R55 ;  /* 0x0000003700367202 */ /* 0x000fe20000000f00 */
[----:B------:R-:W-:Y:S01]  /*12740*/  IMAD.MOV.U32 R56, RZ, RZ, R57 ;  /* 0x000000ffff387224 */ /* 0x000fe200078e0039 */
[----:B------:R-:W-:Y:S01]  /*12750*/  MOV R13, R12 ;  /* 0x0000000c000d7202 */ /* 0x000fe20000000f00 */
[----:B------:R-:W-:-:S07]  /*12760*/  IMAD.MOV.U32 R45, RZ, RZ, R44 ;  /* 0x000000ffff2d7224 */ /* 0x000fce00078e002c */
.L_x_29432:
[----:B------:R-:W-:Y:S05]  /*12770*/  BSYNC.RECONVERGENT B1 ;  /* 0x0000000000017941 */ /* 0x000fea0003800200 */
.L_x_29430:
        /* <DEDUP_REMOVED lines=11> */
.L_x_29434:
[----:B------:R-:W-:Y:S01]  /*12830*/  IMAD.MOV.U32 R55, RZ, RZ, R54 ;  /* 0x000000ffff377224 */ /* 0x000fe200078e0036 */
[----:B------:R-:W-:Y:S01]  /*12840*/  MOV R57, R56 ;  /* 0x0000003800397202 */ /* 0x000fe20000000f00 */
[----:B------:R-:W-:Y:S02]  /*12850*/  IMAD.MOV.U32 R44, RZ, RZ, R47 ;  /* 0x000000ffff2c7224 */ /* 0x000fe400078e002f */
[----:B------:R-:W-:-:S07]  /*12860*/  IMAD.MOV.U32 R12, RZ, RZ, R15 ;  /* 0x000000ffff0c7224 */ /* 0x000fce00078e000f */
.L_x_29435:
[----:B------:R-:W-:Y:S05]  /*12870*/  BSYNC.RECONVERGENT B1 ;  /* 0x0000000000017941 */ /* 0x000fea0003800200 */
.L_x_29433:
        /* <DEDUP_REMOVED lines=11> */
.L_x_29437:
[----:B------:R-:W-:Y:S01]  /*12930*/  IMAD.MOV.U32 R54, RZ, RZ, R55 ;  /* 0x000000ffff367224 */ /* 0x000fe200078e0037 */
[----:B------:R-:W-:Y:S01]  /*12940*/  MOV R47, R46 ;  /* 0x0000002e002f7202 */ /* 0x000fe20000000f00 */
[----:B------:R-:W-:Y:S02]  /*12950*/  IMAD.MOV.U32 R56, RZ, RZ, R57 ;  /* 0x000000ffff387224 */ /* 0x000fe400078e0039 */
[----:B------:R-:W-:-:S07]  /*12960*/  IMAD.MOV.U32 R15, RZ, RZ, R14 ;  /* 0x000000ffff0f7224 */ /* 0x000fce00078e000e */
.L_x_29438:
[----:B------:R-:W-:Y:S05]  /*12970*/  BSYNC.RECONVERGENT B1 ;  /* 0x0000000000017941 */ /* 0x000fea0003800200 */
.L_x_29436:
        /* <DEDUP_REMOVED lines=11> */
.L_x_29440:
[----:B------:R-:W-:Y:S01]  /*12a30*/  MOV R55, R54 ;  /* 0x0000003600377202 */ /* 0x000fe20000000f00 */
[----:B------:R-:W-:Y:S01]  /*12a40*/  IMAD.MOV.U32 R57, RZ, RZ, R56 ;  /* 0x000000ffff397224 */ /* 0x000fe200078e0038 */
[----:B------:R-:W-:Y:S01]  /*12a50*/  MOV R14, R17 ;  /* 0x00000011000e7202 */ /* 0x000fe20000000f00 */
[----:B------:R-:W-:-:S07]  /*12a60*/  IMAD.MOV.U32 R46, RZ, RZ, R49 ;  /* 0x000000ffff2e7224 */ /* 0x000fce00078e0031 */
.L_x_29441:
[----:B------:R-:W-:Y:S05]  /*12a70*/  BSYNC.RECONVERGENT B1 ;  /* 0x0000000000017941 */ /* 0x000fea0003800200 */
.L_x_29439:
        /* <DEDUP_REMOVED lines=11> */
.L_x_29443:
[----:B------:R-:W-:Y:S01]  /*12b30*/  IMAD.MOV.U32 R54, RZ, RZ, R55 ;  /* 0x000000ffff367224 */ /* 0x000fe200078e0037 */
[----:B------:R-:W-:Y:S01]  /*12b40*/  MOV R56, R57 ;  /* 0x0000003900387202 */ /* 0x000fe20000000f00 */
[----:B------:R-:W-:Y:S02]  /*12b50*/  IMAD.MOV.U32 R49, RZ, RZ, R48 ;  /* 0x000000ffff317224 */ /* 0x000fe400078e0030 */
[----:B------:R-:W-:-:S07]  /*12b60*/  IMAD.MOV.U32 R17, RZ, RZ, R16 ;  /* 0x000000ffff117224 */ /* 0x000fce00078e0010 */
.L_x_29444:
[----:B------:R-:W-:Y:S05]  /*12b70*/  BSYNC.RECONVERGENT B1 ;  /* 0x0000000000017941 */ /* 0x000fea0003800200 */
.L_x_29442:
        /* <DEDUP_REMOVED lines=11> */
.L_x_29446:
[----:B------:R-:W-:Y:S01]  /*12c30*/  IMAD.MOV.U32 R55, RZ, RZ, R54 ;  /* 0x000000ffff377224 */ /* 0x000fe200078e0036 */
[----:B------:R-:W-:Y:S01]  /*12c40*/  MOV R48, R51 ;  /* 0x0000003300307202 */ /* 0x000fe20000000f00 */
[----:B------:R-:W-:Y:S02]  /*12c50*/  IMAD.MOV.U32 R57, RZ, RZ, R56 ;  /* 0x000000ffff397224 */ /* 0x000fe400078e0038 */
[----:B------:R-:W-:-:S07]  /*12c60*/  IMAD.MOV.U32 R16, RZ, RZ, R19 ;  /* 0x000000ffff107224 */ /* 0x000fce00078e0013 */
.L_x_29447:
[----:B------:R-:W-:Y:S05]  /*12c70*/  BSYNC.RECONVERGENT B1 ;  /* 0x0000000000017941 */ /* 0x000fea0003800200 */
.L_x_29445:
        /* <DEDUP_REMOVED lines=11> */
.L_x_29449:
[----:B------:R-:W-:Y:S01]  /*12d30*/  MOV R54, R55 ;  /* 0x0000003700367202 */ /* 0x000fe20000000f00 */
[----:B------:R-:W-:Y:S01]  /*12d40*/  IMAD.MOV.U32 R56, RZ, RZ, R57 ;  /* 0x000000ffff387224 */ /* 0x000fe200078e0039 */
[----:B------:R-:W-:Y:S01]  /*12d50*/  MOV R19, R18 ;  /* 0x0000001200137202 */ /* 0x000fe20000000f00 */
[----:B------:R-:W-:-:S07]  /*12d60*/  IMAD.MOV.U32 R51, RZ, RZ, R50 ;  /* 0x000000ffff337224 */ /* 0x000fce00078e0032 */
.L_x_29450:
[----:B------:R-:W-:Y:S05]  /*12d70*/  BSYNC.RECONVERGENT B1 ;  /* 0x0000000000017941 */ /* 0x000fea0003800200 */
.L_x_29448:
        /* <DEDUP_REMOVED lines=11> */
.L_x_29452:
[----:B------:R-:W-:Y:S01]  /*12e30*/  IMAD.MOV.U32 R55, RZ, RZ, R54 ;  /* 0x000000ffff377224 */ /* 0x000fe200078e0036 */
[----:B------:R-:W-:Y:S01]  /*12e40*/  MOV R57, R56 ;  /* 0x0000003800397202 */ /* 0x000fe20000000f00 */
[----:B------:R-:W-:Y:S02]  /*12e50*/  IMAD.MOV.U32 R50, RZ, RZ, R117 ;  /* 0x000000ffff327224 */ /* 0x000fe400078e0075 */
[----:B------:R-:W-:-:S07]  /*12e60*/  IMAD.MOV.U32 R18, RZ, RZ, R21 ;  /* 0x000000ffff127224 */ /* 0x000fce00078e0015 */
.L_x_29453:
[----:B------:R-:W-:Y:S05]  /*12e70*/  BSYNC.RECONVERGENT B1 ;  /* 0x0000000000017941 */ /* 0x000fea0003800200 */
.L_x_29451:
        /* <DEDUP_REMOVED lines=11> */
.L_x_29455:
[----:B------:R-:W-:Y:S01]  /*12f30*/  IMAD.MOV.U32 R54, RZ, RZ, R55 ;  /* 0x000000ffff367224 */ /* 0x000fe200078e0037 */
[----:B------:R-:W-:Y:S01]  /*12f40*/  MOV R117, R116 ;  /* 0x0000007400757202 */ /* 0x000fe20000000f00 */
[----:B------:R-:W-:Y:S02]  /*12f50*/  IMAD.MOV.U32 R56, RZ, RZ, R57 ;  /* 0x000000ffff387224 */ /* 0x000fe400078e0039 */
[----:B------:R-:W-:-:S07]  /*12f60*/  IMAD.MOV.U32 R21, RZ, RZ, R20 ;  /* 0x000000ffff157224 */ /* 0x000fce00078e0014 */
.L_x_29456:
[----:B------:R-:W-:Y:S05]  /*12f70*/  BSYNC.RECONVERGENT B1 ;  /* 0x0000000000017941 */ /* 0x000fea0003800200 */
.L_x_29454:
        /* <DEDUP_REMOVED lines=11> */
.L_x_29458:
[----:B------:R-:W-:Y:S01]  /*13030*/  MOV R55, R54 ;  /* 0x0000003600377202 */ /* 0x000fe20000000f00 */
[----:B------:R-:W-:Y:S01]  /*13040*/  IMAD.MOV.U32 R57, RZ, RZ, R56 ;  /* 0x000000ffff397224 */ /* 0x000fe200078e0038 */
[----:B------:R-:W-:Y:S01]  /*13050*/  MOV R20, R23 ;  /* 0x0000001700147202 */ /* 0x000fe20000000f00 */
[----:B------:R-:W-:-:S07]  /*13060*/  IMAD.MOV.U32 R116, RZ, RZ, R119 ;  /* 0x000000ffff747224 */ /* 0x000fce00078e0077 */
.L_x_29459:
[----:B------:R-:W-:Y:S05]  /*13070*/  BSYNC.RECONVERGENT B1 ;  /* 0x0000000000017941 */ /* 0x000fea0003800200 */
.L_x_29457:
        /* <DEDUP_REMOVED lines=11> */
.L_x_29461:
[----:B------:R-:W-:Y:S01]  /*13130*/  IMAD.MOV.U32 R54, RZ, RZ, R55 ;  /* 0x000000ffff367224 */ /* 0x000fe200078e0037 */
[----:B------:R-:W-:Y:S01]  /*13140*/  MOV R56, R57 ;  /* 0x0000003900387202 */ /* 0x000fe20000000f00 */
[----:B------:R-:W-:Y:S02]  /*13150*/  IMAD.MOV.U32 R119, RZ, RZ, R118 ;  /* 0x000000ffff777224 */ /* 0x000fe400078e0076 */
[----:B------:R-:W-:-:S07]  /*13160*/  IMAD.MOV.U32 R23, RZ, RZ, R22 ;  /* 0x000000ffff177224 */ /* 0x000fce00078e0016 */
.L_x_29462:
[----:B------:R-:W-:Y:S05]  /*13170*/  BSYNC.RECONVERGENT B1 ;  /* 0x0000000000017941 */ /* 0x000fea0003800200 */
.L_x_29460:
        /* <DEDUP_REMOVED lines=11> */
.L_x_29464:
[----:B------:R-:W-:Y:S01]  /*13230*/  IMAD.MOV.U32 R55, RZ, RZ, R54 ;  /* 0x000000ffff377224 */ /* 0x000fe200078e0036 */
[----:B------:R-:W-:Y:S01]  /*13240*/  MOV R118, R121 ;  /* 0x0000007900767202 */ /* 0x000fe20000000f00 */
[----:B------:R-:W-:Y:S02]  /*13250*/  IMAD.MOV.U32 R57, RZ, RZ, R56 ;  /* 0x000000ffff397224 */ /* 0x000fe400078e0038 */
[----:B------:R-:W-:-:S07]  /*13260*/  IMAD.MOV.U32 R22, RZ, RZ, R25 ;  /* 0x000000ffff167224 */ /* 0x000fce00078e0019 */
.L_x_29465:
[----:B------:R-:W-:Y:S05]  /*13270*/  BSYNC.RECONVERGENT B1 ;  /* 0x0000000000017941 */ /* 0x000fea0003800200 */
.L_x_29463:
        /* <DEDUP_REMOVED lines=11> */
.L_x_29467:
[----:B------:R-:W-:Y:S01]  /*13330*/  MOV R54, R55 ;  /* 0x0000003700367202 */ /* 0x000fe20000000f00 */
[----:B------:R-:W-:Y:S01]  /*13340*/  IMAD.MOV.U32 R56, RZ, RZ, R57 ;  /* 0x000000ffff387224 */ /* 0x000fe200078e0039 */
[----:B------:R-:W-:Y:S01]  /*13350*/  MOV R25, R24 ;  /* 0x0000001800197202 */ /* 0x000fe20000000f00 */
[----:B------:R-:W-:-:S07]  /*13360*/  IMAD.MOV.U32 R121, RZ, RZ, R120 ;  /* 0x000000ffff797224 */ /* 0x000fce00078e0078 */
.L_x_29468:
[----:B------:R-:W-:Y:S05]  /*13370*/  BSYNC.RECONVERGENT B1 ;  /* 0x0000000000017941 */ /* 0x000fea0003800200 */
.L_x_29466:
        /* <DEDUP_REMOVED lines=11> */
.L_x_29470:
[----:B------:R-:W-:Y:S01]  /*13430*/  IMAD.MOV.U32 R55, RZ, RZ, R54 ;  /* 0x000000ffff377224 */ /* 0x000fe200078e0036 */
[----:B------:R-:W-:Y:S01]  /*13440*/  MOV R57, R56 ;  /* 0x0000003800397202 */ /* 0x000fe20000000f00 */
[----:B------:R-:W-:Y:S02]  /*13450*/  IMAD.MOV.U32 R120, RZ, RZ, R123 ;  /* 0x000000ffff787224 */ /* 0x000fe400078e007b */
[----:B------:R-:W-:-:S07]  /*13460*/  IMAD.MOV.U32 R24, RZ, RZ, R27 ;  /* 0x000000ffff187224 */ /* 0x000fce00078e001b */
.L_x_29471:
[----:B------:R-:W-:Y:S05]  /*13470*/  BSYNC.RECONVERGENT B1 ;  /* 0x0000000000017941 */ /* 0x000fea0003800200 */
.L_x_29469:
        /* <DEDUP_REMOVED lines=11> */
.L_x_29473:
[----:B------:R-:W-:Y:S01]  /*13530*/  IMAD.MOV.U32 R54, RZ, RZ, R55 ;  /* 0x000000ffff367224 */ /* 0x000fe200078e0037 */
[----:B------:R-:W-:Y:S01]  /*13540*/  MOV R123, R122 ;  /* 0x0000007a007b7202 */ /* 0x000fe20000000f00 */
[----:B------:R-:W-:Y:S02]  /*13550*/  IMAD.MOV.U32 R56, RZ, RZ, R57 ;  /* 0x000000ffff387224 */ /* 0x000fe400078e0039 */
[----:B------:R-:W-:-:S07]  /*13560*/  IMAD.MOV.U32 R27, RZ, RZ, R26 ;  /* 0x000000ffff1b7224 */ /* 0x000fce00078e001a */
.L_x_29474:
[----:B------:R-:W-:Y:S05]  /*13570*/  BSYNC.RECONVERGENT B1 ;  /* 0x0000000000017941 */ /* 0x000fea0003800200 */
.L_x_29472:
        /* <DEDUP_REMOVED lines=11> */
.L_x_29476:
[----:B------:R-:W-:Y:S01]  /*13630*/  MOV R55, R54 ;  /* 0x0000003600377202 */ /* 0x000fe20000000f00 */
[----:B------:R-:W-:Y:S01]  /*13640*/  IMAD.MOV.U32 R57, RZ, RZ, R56 ;  /* 0x000000ffff397224 */ /* 0x000fe200078e0038 */
[----:B------:R-:W-:Y:S01]  /*13650*/  MOV R26, R29 ;  /* 0x0000001d001a7202 */ /* 0x000fe20000000f00 */
[----:B------:R-:W-:-:S07]  /*13660*/  IMAD.MOV.U32 R122, RZ, RZ, R125 ;  /* 0x000000ffff7a7224 */ /* 0x000fce00078e007d */
.L_x_29477:
[----:B------:R-:W-:Y:S05]  /*13670*/  BSYNC.RECONVERGENT B1 ;  /* 0x0000000000017941 */ /* 0x000fea0003800200 */
.L_x_29475:
        /* <DEDUP_REMOVED lines=11> */
.L_x_29479:
[----:B------:R-:W-:Y:S01]  /*13730*/  IMAD.MOV.U32 R54, RZ, RZ, R55 ;  /* 0x000000ffff367224 */ /* 0x000fe200078e0037 */
[----:B------:R-:W-:Y:S01]  /*13740*/  MOV R56, R57 ;  /* 0x0000003900387202 */ /* 0x000fe20000000f00 */
[----:B------:R-:W-:Y:S02]  /*13750*/  IMAD.MOV.U32 R125, RZ, RZ, R124 ;  /* 0x000000ffff7d7224 */ /* 0x000fe400078e007c */
[----:B------:R-:W-:-:S07]  /*13760*/  IMAD.MOV.U32 R29, RZ, RZ, R28 ;  /* 0x000000ffff1d7224 */ /* 0x000fce00078e001c */
.L_x_29480:
[----:B------:R-:W-:Y:S05]  /*13770*/  BSYNC.RECONVERGENT B1 ;  /* 0x0000000000017941 */ /* 0x000fea0003800200 */
.L_x_29478:
        /* <DEDUP_REMOVED lines=11> */
.L_x_29482:
[----:B------:R-:W-:Y:S01]  /*13830*/  IMAD.MOV.U32 R55, RZ, RZ, R54 ;  /* 0x000000ffff377224 */ /* 0x000fe200078e0036 */
[----:B------:R-:W-:Y:S01]  /*13840*/  MOV R124, R127 ;  /* 0x0000007f007c7202 */ /* 0x000fe20000000f00 */
[----:B------:R-:W-:Y:S02]  /*13850*/  IMAD.MOV.U32 R57, RZ, RZ, R56 ;  /* 0x000000ffff397224 */ /* 0x000fe400078e0038 */
[----:B------:R-:W-:-:S07]  /*13860*/  IMAD.MOV.U32 R28, RZ, RZ, R31 ;  /* 0x000000ffff1c7224 */ /* 0x000fce00078e001f */
.L_x_29483:
[----:B------:R-:W-:Y:S05]  /*13870*/  BSYNC.RECONVERGENT B1 ;  /* 0x0000000000017941 */ /* 0x000fea0003800200 */
.L_x_29481:
        /* <DEDUP_REMOVED lines=11> */
.L_x_29485:
[----:B------:R-:W-:Y:S01]  /*13930*/  MOV R54, R55 ;  /* 0x0000003700367202 */ /* 0x000fe20000000f00 */
[----:B------:R-:W-:Y:S01]  /*13940*/  IMAD.MOV.U32 R56, RZ, RZ, R57 ;  /* 0x000000ffff387224 */ /* 0x000fe200078e0039 */
[----:B------:R-:W-:Y:S01]  /*13950*/  MOV R31, R30 ;  /* 0x0000001e001f7202 */ /* 0x000fe20000000f00 */
[----:B------:R-:W-:-:S07]  /*13960*/  IMAD.MOV.U32 R127, RZ, RZ, R126 ;  /* 0x000000ffff7f7224 */ /* 0x000fce00078e007e */
.L_x_29486:
[----:B------:R-:W-:Y:S05]  /*13970*/  BSYNC.RECONVERGENT B1 ;  /* 0x0000000000017941 */ /* 0x000fea0003800200 */
.L_x_29484:
        /* <DEDUP_REMOVED lines=11> */
.L_x_29488:
[----:B------:R-:W-:Y:S01]  /*13a30*/  IMAD.MOV.U32 R55, RZ, RZ, R54 ;  /* 0x000000ffff377224 */ /* 0x000fe200078e0036 */
[----:B------:R-:W-:Y:S01]  /*13a40*/  MOV R57, R56 ;  /* 0x0000003800397202 */ /* 0x000fe20000000f00 */
[----:B------:R-:W-:Y:S02]  /*13a50*/  IMAD.MOV.U32 R126, RZ, RZ, R129 ;  /* 0x000000ffff7e7224 */ /* 0x000fe400078e0081 */
[----:B------:R-:W-:-:S07]  /*13a60*/  IMAD.MOV.U32 R30, RZ, RZ, R33 ;  /* 0x000000ffff1e7224 */ /* 0x000fce00078e0021 */
.L_x_29489:
[----:B------:R-:W-:Y:S05]  /*13a70*/  BSYNC.RECONVERGENT B1 ;  /* 0x0000000000017941 */ /* 0x000fea0003800200 */
.L_x_29487:
        /* <DEDUP_REMOVED lines=11> */
.L_x_29491:
[----:B------:R-:W-:Y:S01]  /*13b30*/  MOV R129, R128 ;  /* 0x0000008000817202 */ /* 0x000fe20000000f00 */
[----:B------:R-:W-:Y:S01]  /*13b40*/  IMAD.MOV.U32 R33, RZ, RZ, R32 ;  /* 0x000000ffff217224 */ /* 0x000fe200078e0020 */
[----:B------:R-:W-:Y:S01]  /*13b50*/  MOV R32, R57 ;  /* 0x0000003900207202 */ /* 0x000fe20000000f00 */
[----:B------:R-:W-:Y:S02]  /*13b60*/  IMAD.MOV.U32 R54, RZ, RZ, R55 ;  /* 0x000000ffff367224 */ /* 0x000fe400078e0037 */
[----:B------:R-:W-:Y:S02]  /*13b70*/  IMAD.MOV.U32 R56, RZ, RZ, R57 ;  /* 0x000000ffff387224 */ /* 0x000fe400078e0039 */
[----:B------:R-:W-:-:S07]  /*13b80*/  IMAD.MOV.U32 R128, RZ, RZ, R55 ;  /* 0x000000ffff807224 */ /* 0x000fce00078e0037 */
.L_x_29492:
[----:B------:R-:W-:Y:S05]  /*13b90*/  BSYNC.RECONVERGENT B1 ;  /* 0x0000000000017941 */ /* 0x000fea0003800200 */
.L_x_29490:
[----:B------:R-:W-:Y:S01]  /*13ba0*/  VIADD R58, R58, 0x4 ;  /* 0x000000043a3a7836 */ /* 0x000fe20000000000 */
[----:B------:R-:W-:Y:S06]  /*13bb0*/  @P1 BRA `(.L_x_29493) ;  /* 0xffffffe0000c1947 */ /* 0x000fec000383ffff */
[----:B------:R-:W-:Y:S01]  /*13bc0*/  IMAD.MOV.U32 R130, RZ, RZ, R52 ;  /* 0x000000ffff827224 */ /* 0x000fe200078e0034 */
[----:B------:R-:W-:Y:S01]  /*13bd0*/  MOV R128, R54 ;  /* 0x0000003600807202 */ /* 0x000fe20000000f00 */
[----:B------:R-:W-:-:S07]  /*13be0*/  IMAD.MOV.U32 R32, RZ, RZ, R56 ;  /* 0x000000ffff207224 */ /* 0x000fce00078e0038 */
.L_x_29399:
[----:B------:R-:W-:Y:S05]  /*13bf0*/  BSYNC.RECONVERGENT B0 ;  /* 0x0000000000007941 */ /* 0x000fea0003800200 */
.L_x_29398:
[----:B------:R1:W-:Y:S01]  /*13c00*/  STL.64 [R1+0x110], R128 ;  /* 0x0001108001007387 */ /* 0x0003e20000100a00 */
[----:B------:R-:W-:Y:S01]  /*13c10*/  ISETP.NE.AND P0, PT, R134, RZ, PT ;  /* 0x000000ff8600720c */ /* 0x000fe20003f05270 */
[----:B------:R-:W-:Y:S02]  /*13c20*/  BSSY.RECONVERGENT B0, `(.L_x_29494) ;  /* 0x00000d7000007945 */ /* 0x000fe40003800200 */
        /* <DEDUP_REMOVED lines=36> */
[----:B------:R-:W-:-:S03]  /*13e70*/  HFMA2 R5, -RZ, RZ, 0, 0 ;  /* 0x00000000ff057431 */ /* 0x000fc600000001ff */
        /* <DEDUP_REMOVED lines=8> */
[----:B------:R-:W-:Y:S02]  /*13f00*/  UIADD3 UR4, UPT, UPT, UR4, 0x320, URZ ;  /* 0x0000032004047890 */ /* 0x000fe4000fffe0ff */
[----:B------:R-:W-:-:S05]  /*13f10*/  IMAD.MOV R2, RZ, RZ, -R5 ;  /* 0x000000ffff027224 */ /* 0x000fca00078e0a05 */
[----:B------:R-:W-:Y:S01]  /*13f20*/  ISETP.GE.AND P0, PT, R2, RZ, PT ;  /* 0x000000ff0200720c */ /* 0x000fe20003f06270 */
[----:B-1----:R-:W-:-:S04]  /*13f30*/  ULEA UR4, UR5, UR4, 0x18 ;  /* 0x0000000405047291 */ /* 0x002fc8000f8ec0ff */
[----:B------:R-:W-:-:S08]  /*13f40*/  UIADD3 UR4, UPT, UPT, UR4, 0x80, URZ ;  /* 0x0000008004047890 */ /* 0x000fd0000fffe0ff */
[----:B------:R-:W-:Y:S05]  /*13f50*/  @P0 BRA `(.L_x_29498) ;  /* 0x0000000400cc0947 */ /* 0x000fea0003800000 */
[----:B------:R-:W-:Y:S02]  /*13f60*/  IADD3 R6, PT, PT, -R2, RZ, RZ ;  /* 0x000000ff02067210 */ /* 0x000fe40007ffe1ff */
[----:B------:R-:W-:Y:S02]  /*13f70*/  PLOP3.LUT P0, PT, PT, PT, PT, 0x80, 0x8 ;  /* 0x000000000008781c */ /* 0x000fe40003f0f070 */
[----:B------:R-:W-:-:S13]  /*13f80*/  ISETP.GT.AND P1, PT, R6, 0xc, PT ;  /* 0x0000000c0600780c */ /* 0x000fda0003f24270 */
[----:B------:R-:W-:Y:S05]  /*13f90*/  @!P1 BRA `(.L_x_29499) ;  /* 0x0000000400189947 */ /* 0x000fea0003800000 */
[----:B------:R-:W-:-:S13]  /*13fa0*/  PLOP3.LUT P0, PT, PT, PT, PT, 0x8, 0x80 ;  /* 0x000000000080781c */ /* 0x000fda0003f0e170 */
.L_x_29500:
[----:B-1----:R-:W2:Y:S04]  /*13fb0*/  LDL.64 R6, [R4+-0x88] ;  /* 0xffff780004067983 */ /* 0x002ea80000100a00 */
        /* <DEDUP_REMOVED lines=17> */
[----:B-1----:R-:W-:Y:S01]  /*140d0*/  IADD3 R4, PT, PT, R4, 0x40, RZ ;  /* 0x0000004004047810 */ /* 0x002fe20007ffe0ff */
[C---:B--2---:R-:W-:Y:S02]  /*140e0*/  IMAD.IADD R6, R136.reuse, 0x1, R6 ;  /* 0x0000000188067824 */ /* 0x044fe400078e0206 */
[C---:B------:R-:W-:Y:S01]  /*140f0*/  IMAD.IADD R7, R136.reuse, 0x1, R7 ;  /* 0x0000000188077824 */ /* 0x040fe200078e0207 */
[C---:B---3--:R-:W-:Y:S01]  /*14100*/  IADD3 R10, PT, PT, R136.reuse, R10, RZ ;  /* 0x0000000a880a7210 */ /* 0x048fe20007ffe0ff */
[C---:B------:R-:W-:Y:S02]  /*14110*/  IMAD.IADD R11, R136.reuse, 0x1, R11 ;  /* 0x00000001880b7824 */ /* 0x040fe400078e020b */
[C---:B----4-:R-:W-:Y:S01]  /*14120*/  IMAD.IADD R14, R136.reuse, 0x1, R14 ;  /* 0x00000001880e7824 */ /* 0x050fe200078e020e */
[C---:B------:R-:W-:Y:S01]  /*14130*/  IADD3 R15, PT, PT, R136.reuse, R15, RZ ;  /* 0x0000000f880f7210 */ /* 0x040fe20007ffe0ff */
[----:B-----5:R-:W-:-:S02]  /*14140*/  IMAD.IADD R18, R136, 0x1, R18 ;  /* 0x0000000188127824 */ /* 0x020fc400078e0212 */
[C---:B------:R-:W-:Y:S01]  /*14150*/  IMAD.IADD R19, R136.reuse, 0x1, R19 ;  /* 0x0000000188137824 */ /* 0x040fe200078e0213 */
[C---:B------:R-:W-:Y:S01]  /*14160*/  IADD3 R22, PT, PT, R136.reuse, R22, RZ ;  /* 0x0000001688167210 */ /* 0x040fe20007ffe0ff */
[C---:B------:R-:W-:Y:S02]  /*14170*/  IMAD.IADD R23, R136.reuse, 0x1, R23 ;  /* 0x0000000188177824 */ /* 0x040fe400078e0217 */
[C---:B------:R-:W-:Y:S01]  /*14180*/  IMAD.IADD R26, R136.reuse, 0x1, R26 ;  /* 0x00000001881a7824 */ /* 0x040fe200078e021a */
[C---:B------:R-:W-:Y:S01]  /*14190*/  IADD3 R27, PT, PT, R136.reuse, R27, RZ ;  /* 0x0000001b881b7210 */ /* 0x040fe20007ffe0ff */
[C---:B------:R-:W-:Y:S02]  /*141a0*/  IMAD.IADD R30, R136.reuse, 0x1, R30 ;  /* 0x00000001881e7824 */ /* 0x040fe400078e021e */
[C---:B------:R-:W-:Y:S01]  /*141b0*/  IMAD.IADD R31, R136.reuse, 0x1, R31 ;  /* 0x00000001881f7824 */ /* 0x040fe200078e021f */
[C---:B------:R-:W-:Y:S01]  /*141c0*/  IADD3 R34, PT, PT, R136.reuse, R34, RZ ;  /* 0x0000002288227210 */ /* 0x040fe20007ffe0ff */
[----:B------:R-:W-:Y:S01]  /*141d0*/  IMAD.IADD R35, R136, 0x1, R35 ;  /* 0x0000000188237824 */ /* 0x000fe200078e0223 */
        /* <DEDUP_REMOVED lines=34> */
.L_x_29499:
[----:B-1----:R-:W-:-:S05]  /*14400*/  IMAD.MOV R6, RZ, RZ, -R2 ;  /* 0x000000ffff067224 */ /* 0x002fca00078e0a02 */
        /* <DEDUP_REMOVED lines=12> */
[----:B-1----:R-:W-:Y:S02]  /*144d0*/  VIADD R4, R4, 0x20 ;  /* 0x0000002004047836 */ /* 0x002fe40000000000 */
[C---:B--2---:R-:W-:Y:S01]  /*144e0*/  IMAD.IADD R6, R136.reuse, 0x1, R6 ;  /* 0x0000000188067824 */ /* 0x044fe200078e0206 */
[C---:B------:R-:W-:Y:S01]  /*144f0*/  IADD3 R7, PT, PT, R136.reuse, R7, RZ ;  /* 0x0000000788077210 */ /* 0x040fe20007ffe0ff */
[C---:B---3--:R-:W-:Y:S02]  /*14500*/  IMAD.IADD R10, R136.reuse, 0x1, R10 ;  /* 0x00000001880a7824 */ /* 0x048fe400078e020a */
[C---:B------:R-:W-:Y:S01]  /*14510*/  IMAD.IADD R11, R136.reuse, 0x1, R11 ;  /* 0x00000001880b7824 */ /* 0x040fe200078e020b */
[C---:B----4-:R-:W-:Y:S01]  /*14520*/  IADD3 R14, PT, PT, R136.reuse, R14, RZ ;  /* 0x0000000e880e7210 */ /* 0x050fe20007ffe0ff */
[C---:B------:R-:W-:Y:S02]  /*14530*/  IMAD.IADD R15, R136.reuse, 0x1, R15 ;  /* 0x00000001880f7824 */ /* 0x040fe400078e020f */
[C---:B-----5:R-:W-:Y:S01]  /*14540*/  IMAD.IADD R18, R136.reuse, 0x1, R18 ;  /* 0x0000000188127824 */ /* 0x060fe200078e0212 */
[----:B------:R-:W-:Y:S01]  /*14550*/  IADD3 R19, PT, PT, R136, R19, RZ ;  /* 0x0000001388137210 */ /* 0x000fe20007ffe0ff */
        /* <DEDUP_REMOVED lines=17> */
.L_x_29501:
[----:B------:R-:W-:-:S13]  /*14670*/  ISETP.NE.OR P0, PT, R2, RZ, P0 ;  /* 0x000000ff0200720c */ /* 0x000fda0000705670 */
[----:B------:R-:W-:Y:S05]  /*14680*/  @!P0 BRA `(.L_x_29497) ;  /* 0x0000000000548947 */ /* 0x000fea0003800000 */
.L_x_29498:
[----:B-12---:R-:W2:Y:S04]  /*14690*/  LDL.64 R6, [R4+-0x88] ;  /* 0xffff780004067983 */ /* 0x006ea80000100a00 */
[----:B------:R-:W3:Y:S04]  /*146a0*/  LDL.64 R10, [R4+-0x80] ;  /* 0xffff8000040a7983 */ /* 0x000ee80000100a00 */
[----:B------:R-:W4:Y:S04]  /*146b0*/  LDL.64 R8, [R4+-0x8] ;  /* 0xfffff80004087983 */ /* 0x000f280000100a00 */
[----:B------:R1:W5:Y:S01]  /*146c0*/  LDL.64 R12, [R4] ;  /* 0x00000000040c7983 */ /* 0x0003620000100a00 */
[----:B------:R-:W-:-:S05]  /*146d0*/  VIADD R2, R2, 0x4 ;  /* 0x0000000402027836 */ /* 0x000fca0000000000 */
[----:B------:R-:W-:Y:S01]  /*146e0*/  ISETP.NE.AND P0, PT, R2, RZ, PT ;  /* 0x000000ff0200720c */ /* 0x000fe20003f05270 */
[----:B-1----:R-:W-:Y:S01]  /*146f0*/  VIADD R4, R4, 0x10 ;  /* 0x0000001004047836 */ /* 0x002fe20000000000 */
[C---:B--2---:R-:W-:Y:S01]  /*14700*/  IADD3 R6, PT, PT, R136.reuse, R6, RZ ;  /* 0x0000000688067210 */ /* 0x044fe20007ffe0ff */
[C---:B------:R-:W-:Y:S02]  /*14710*/  IMAD.IADD R7, R136.reuse, 0x1, R7 ;  /* 0x0000000188077824 */ /* 0x040fe400078e0207 */
[C---:B---3--:R-:W-:Y:S01]  /*14720*/  IMAD.IADD R10, R136.reuse, 0x1, R10 ;  /* 0x00000001880a7824 */ /* 0x048fe200078e020a */
[----:B------:R-:W-:Y:S01]  /*14730*/  IADD3 R11, PT, PT, R136, R11, RZ ;  /* 0x0000000b880b7210 */ /* 0x000fe20007ffe0ff */
        /* <DEDUP_REMOVED lines=10> */
.L_x_29497:
[----:B------:R-:W-:-:S13]  /*147e0*/  ISETP.NE.AND P0, PT, R3, RZ, PT ;  /* 0x000000ff0300720c */ /* 0x000fda0003f05270 */
[----:B------:R-:W-:Y:S05]  /*147f0*/  @!P0 BRA `(.L_x_29496) ;  /* 0x00000000004c8947 */ /* 0x000fea0003800000 */
[----:B-12---:R-:W1:Y:S01]  /*14800*/  S2R R7, SR_CgaCtaId ;  /* 0x0000000000077919 */ /* 0x006e620000008800 */
[----:B------:R-:W-:Y:S01]  /*14810*/  MOV R2, 0x400 ;  /* 0x0000040000027802 */ /* 0x000fe20000000f00 */
[----:B------:R-:W-:Y:S02]  /*14820*/  IMAD R0, R5, 0x4, R0 ;  /* 0x0000000405007824 */ /* 0x000fe400078e0200 */
[----:B------:R-:W-:Y:S01]  /*14830*/  IMAD.MOV R3, RZ, RZ, -R3 ;  /* 0x000000ffff037224 */ /* 0x000fe200078e0a03 */
[----:B------:R-:W-:Y:S02]  /*14840*/  IADD3 R2, PT, PT, R2, 0x320, RZ ;  /* 0x0000032002027810 */ /* 0x000fe40007ffe0ff */
[----:B------:R-:W-:Y:S02]  /*14850*/  IADD3 R4, PT, PT, R0, 0x88, RZ ;  /* 0x0000008800047810 */ /* 0x000fe40007ffe0ff */
[----:B-1----:R-:W-:-:S05]  /*14860*/  LEA R2, R7, R2, 0x18 ;  /* 0x0000000207027211 */ /* 0x002fca00078ec0ff */
[----:B------:R-:W-:-:S04]  /*14870*/  IMAD R5, R5, 0x4, R2 ;  /* 0x0000000405057824 */ /* 0x000fc800078e0202 */
[----:B------:R-:W-:-:S07]  /*14880*/  VIADD R5, R5, 0x80 ;  /* 0x0000008005057836 */ /* 0x000fce0000000000 */
.L_x_29502:
[----:B------:R-:W2:Y:S04]  /*14890*/  LDL R7, [R4+-0x80] ;  /* 0xffff800004077983 */ /* 0x000ea80000100800 */
[----:B------:R1:W3:Y:S01]  /*148a0*/  LDL R2, [R4] ;  /* 0x0000000004027983 */ /* 0x0002e20000100800 */
[----:B------:R-:W-:-:S04]  /*148b0*/  IADD3 R3, PT, PT, R3, 0x1, RZ ;  /* 0x0000000103037810 */ /* 0x000fc80007ffe0ff */
[----:B------:R-:W-:Y:S01]  /*148c0*/  ISETP.NE.AND P0, PT, R3, RZ, PT ;  /* 0x000000ff0300720c */ /* 0x000fe20003f05270 */
[----:B-1----:R-:W-:Y:S02]  /*148d0*/  VIADD R4, R4, 0x4 ;  /* 0x0000000404047836 */ /* 0x002fe40000000000 */
[----:B--2---:R-:W-:Y:S01]  /*148e0*/  IMAD.IADD R0, R136, 0x1, R7 ;  /* 0x0000000188007824 */ /* 0x004fe200078e0207 */
[----:B---3--:R-:W-:Y:S04]  /*148f0*/  STS [R5], R2 ;  /* 0x0000000205007388 */ /* 0x008fe80000000800 */
[----:B------:R1:W-:Y:S02]  /*14900*/  STS [R5+-0x80], R0 ;  /* 0xffff800005007388 */ /* 0x0003e40000000800 */
[----:B-1----:R-:W-:-:S03]  /*14910*/  VIADD R5, R5, 0x4 ;  /* 0x0000000405057836 */ /* 0x002fc60000000000 */
[----:B------:R-:W-:Y:S05]  /*14920*/  @P0 BRA `(.L_x_29502) ;  /* 0xfffffffc00d80947 */ /* 0x000fea000383ffff */
.L_x_29496:
[----:B------:R-:W3:Y:S01]  /*14930*/  S2UR UR5, SR_CgaCtaId ;  /* 0x00000000000579c3 */ /* 0x000ee20000008800 */
[----:B------:R-:W-:Y:S01]  /*14940*/  UMOV UR4, 0x400 ;  /* 0x0000040000047882 */ /* 0x000fe20000000000 */
[----:B------:R-:W-:Y:S01]  /*14950*/  MOV R2, R131 ;  /* 0x0000008300027202 */ /* 0x000fe20000000f00 */
[----:B------:R-:W-:Y:S01]  /*14960*/  IMAD.MOV.U32 R3, RZ, RZ, R130 ;  /* 0x000000ffff037224 */ /* 0x000fe200078e0082 */
[----:B---3--:R-:W-:-:S09]  /*14970*/  ULEA UR4, UR5, UR4, 0x18 ;  /* 0x0000000405047291 */ /* 0x008fd2000f8ec0ff */
[----:B------:R3:W-:Y:S03]  /*14980*/  STS.64 [UR4+0x420], R2 ;  /* 0x00042002ff007988 */ /* 0x0007e60008000a04 */
.L_x_29495:
[----:B------:R-:W-:Y:S05]  /*14990*/  BSYNC.RECONVERGENT B0 ;  /* 0x0000000000007941 */ /* 0x000fea0003800200 */
.L_x_29494:
        /* <DEDUP_REMOVED lines=8> */
[----:B-1----:R-:W1:Y:S01]  /*14a20*/  LDC.64 R4, c[0x0][0x398] ;  /* 0x0000e600ff047b82 */ /* 0x002e620000000a00 */
[----:B----4-:R-:W-:-:S06]  /*14a30*/  ULEA UR4, UR5, UR4, 0x18 ;  /* 0x0000000405047291 */ /* 0x010fcc000f8ec0ff */
[----:B------:R-:W-:-:S07]  /*14a40*/  LEA R0, R134, UR4, 0x2 ;  /* 0x0000000486007c11 */ /* 0x000fce000f8e10ff */
.L_x_29503:
[----:B--2-4-:R2:W4:Y:S01]  /*14a50*/  LDS R7, [R0] ;  /* 0x0000000000077984 */ /* 0x0145220000000800 */
[C---:B-1-3--:R-:W-:Y:S01]  /*14a60*/  IMAD.WIDE.U32 R2, R133.reuse, 0x4, R4 ;  /* 0x0000000485027825 */ /* 0x04afe200078e0004 */
[C---:B------:R-:W-:Y:S02]  /*14a70*/  ISETP.GE.U32.AND P0, PT, R134.reuse, 0x2, PT ;  /* 0x000000028600780c */ /* 0x040fe40003f06070 */
[----:B------:R-:W-:Y:S01]  /*14a80*/  IADD3 R133, PT, PT, R133, 0x40, RZ ;  /* 0x0000004085857810 */ /* 0x000fe20007ffe0ff */
[----:B------:R-:W-:Y:S02]  /*14a90*/  VIADD R134, R134, 0x40 ;  /* 0x0000004086867836 */ /* 0x000fe40000000000 */
[----:B--2---:R-:W-:Y:S01]  /*14aa0*/  VIADD R0, R0, 0x100 ;  /* 0x0000010000007836 */ /* 0x004fe20000000000 */
[----:B----4-:R4:W-:Y:S07]  /*14ab0*/  STG.E desc[UR6][R2.64], R7 ;  /* 0x0000000702007986 */ /* 0x0109ee000c101906 */
[----:B------:R-:W-:Y:S05]  /*14ac0*/  @!P0 BRA `(.L_x_29503) ;  /* 0xfffffffc00e08947 */ /* 0x000fea000383ffff */
[----:B------:R-:W-:Y:S05]  /*14ad0*/  EXIT ;  /* 0x000000000000794d */ /* 0x000fea0003800000 */
.L_x_29504:
        /* <DEDUP_REMOVED lines=10> */
.L_x_38486:


//--------------------- .text._ZN17fastertransformer17batch_topk_kernelIfLi16ELi32EEEvPKiPKT_PiPfS7_PKbS2_NS_14BeamHypothesesEiiifS3_ --------------------------
	.section	.text._ZN17fastertransformer17batch_topk_kernelIfLi16ELi32EEEvPKiPKT_PiPfS7_PKbS2_NS_14BeamHypothesesEiiifS3_,"ax",@progbits
	.align	128
        .global         _ZN17fastertransformer17batch_topk_kernelIfLi16ELi32EEEvPKiPKT_PiPfS7_PKbS2_NS_14BeamHypothesesEiiifS3_
        .type           _ZN17fastertransformer17batch_topk_kernelIfLi16ELi32EEEvPKiPKT_PiPfS7_PKbS2_NS_14BeamHypothesesEiiifS3_,@function
        .size           _ZN17fastertransformer17batch_topk_kernelIfLi16ELi32EEEvPKiPKT_PiPfS7_PKbS2_NS_14BeamHypothesesEiiifS3_,(.L_x_38487 - _ZN17fastertransformer17batch_topk_kernelIfLi16ELi32EEEvPKiPKT_PiPfS7_PKbS2_NS_14BeamHypothesesEiiifS3_)
        .other          _ZN17fastertransformer17batch_topk_kernelIfLi16ELi32EEEvPKiPKT_PiPfS7_PKbS2_NS_14BeamHypothesesEiiifS3_,@"STO_CUDA_ENTRY STV_DEFAULT"
_ZN17fastertransformer17batch_topk_kernelIfLi16ELi32EEEvPKiPKT_PiPfS7_PKbS2_NS_14BeamHypothesesEiiifS3_:
.text._ZN17fastertransformer17batch_topk_kernelIfLi16ELi32EEEvPKiPKT_PiPfS7_PKbS2_NS_14BeamHypothesesEiiifS3_:
        /* <DEDUP_REMOVED lines=21> */
[----:B------:R-:W3:Y:S01]  /*0150*/  @!P0 S2R R7, SR_CgaCtaId ;  /* 0x0000000000078919 */ /* 0x000ee20000008800 */
[----:B------:R-:W-:Y:S02]  /*0160*/  @!P0 MOV R0, 0x400 ;  /* 0x0000040000008802 */ /* 0x000fe40000000f00 */
[----:B-1----:R-:W-:Y:S02]  /*0170*/  @!P1 LEA R6, R6, R3, 0x18 ;  /* 0x0000000306069211 */ /* 0x002fe400078ec0ff */
[----:B----4-:R-:W-:-:S03]  /*0180*/  IADD3 R3, PT, PT, R1, UR4, RZ ;  /* 0x0000000401037c10 */ /* 0x010fc6000fffe0ff */
[----:B0-----:R-:W-:Y:S01]  /*0190*/  @!P1 IMAD R5, R37, 0x4, R6 ;  /* 0x0000000425059824 */ /* 0x001fe200078e0206 */
[----:B---3--:R-:W-:-:S05]  /*01a0*/  @!P0 LEA R0, R7, R0, 0x18 ;  /* 0x0000000007008211 */ /* 0x008fca00078ec0ff */
        /* <DEDUP_REMOVED lines=19> */
.L_x_29506:
[----:B------:R-:W-:Y:S05]  /*02e0*/  BSYNC.RECONVERGENT B0 ;  /* 0x0000000000007941 */ /* 0x000fea0003800200 */
.L_x_29505:
        /* <DEDUP_REMOVED lines=38> */
[----:B------:R-:W-:Y:S01]  /*0550*/  IMAD.WIDE.U32 R4, R37, 0x4, RZ ;  /* 0x0000000425047825 */ /* 0x000fe200078e00ff */
[----:B------:R-:W1:Y:S01]  /*0560*/  LDC R46, c[0x0][0x444] ;  /* 0x00011100ff2e7b82 */ /* 0x000e620000000800 */
[----:B------:R-:W-:Y:S01]  /*0570*/  MOV R21, 0xffffffff ;  /* 0xffffffff00157802 */ /* 0x000fe20000000f00 */
[----:B------:R-:W2:Y:S01]  /*0580*/  LDCU.64 UR8, c[0x0][0x388] ;  /* 0x00007100ff0877ac */ /* 0x000ea20008000a00 */
[----:B------:R-:W-:Y:S01]  /*0590*/  IMAD.MOV.U32 R0, RZ, RZ, R37 ;  /* 0x000000ffff007224 */ /* 0x000fe200078e0025 */
[----:B------:R-:W-:Y:S01]  /*05a0*/  MOV R6, 0xff7fffff ;  /* 0xff7fffff00067802 */ /* 0x000fe20000000f00 */
[----:B------:R-:W-:Y:S01]  /*05b0*/  IMAD.WIDE R4, R39, 0x4, R4 ;  /* 0x0000000427047825 */ /* 0x000fe200078e0204 */
[----:B------:R-:W-:Y:S02]  /*05c0*/  MOV R10, 0xff7fffff ;  /* 0xff7fffff000a7802 */ /* 0x000fe40000000f00 */
[----:B------:R-:W3:Y:S01]  /*05d0*/  LDC.64 R36, c[0x0][0x3b0] ;  /* 0x0000ec00ff247b82 */ /* 0x000ee20000000a00 */
        /* <DEDUP_REMOVED lines=10> */
[----:B------:R-:W-:Y:S01]  /*0680*/  MOV R29, 0xffffffff ;  /* 0xffffffff001d7802 */ /* 0x000fe20000000f00 */
[----:B------:R-:W-:Y:S01]  /*0690*/  IMAD.MOV.U32 R12, RZ, RZ, -0x800001 ;  /* 0xff7fffffff0c7424 */ /* 0x000fe200078e00ff */
[----:B--2---:R-:W-:Y:S01]  /*06a0*/  IADD3 R40, P1, PT, R4, UR8, RZ ;  /* 0x0000000804287c10 */ /* 0x004fe2000ff3e0ff */
[----:B------:R-:W-:Y:S01]  /*06b0*/  IMAD.X R39, RZ, RZ, UR5, P0 ;  /* 0x00000005ff277e24 */ /* 0x000fe200080e06ff */
[----:B------:R-:W-:Y:S01]  /*06c0*/  MOV R33, 0xffffffff ;  /* 0xffffffff00217802 */ /* 0x000fe20000000f00 */
[----:B------:R-:W-:Y:S01]  /*06d0*/  IMAD.MOV.U32 R4, RZ, RZ, -0x800001 ;  /* 0xff7fffffff047424 */ /* 0x000fe200078e00ff */
[----:B------:R-:W-:Y:S01]  /*06e0*/  IADD3.X R41, PT, PT, R5, UR9, RZ, P1, !PT ;  /* 0x0000000905297c10 */ /* 0x000fe20008ffe4ff */
[----:B------:R-:W-:-:S02]  /*06f0*/  IMAD.MOV.U32 R5, RZ, RZ, -0x800001 ;  /* 0xff7fffffff057424 */ /* 0x000fc400078e00ff */
[----:B------:R-:W-:Y:S02]  /*0700*/  IMAD.MOV.U32 R15, RZ, RZ, -0x800001 ;  /* 0xff7fffffff0f7424 */ /* 0x000fe400078e00ff */
[----:B------:R-:W-:Y:S02]  /*0710*/  IMAD.MOV.U32 R17, RZ, RZ, -0x800001 ;  /* 0xff7fffffff117424 */ /* 0x000fe400078e00ff */
[----:B------:R-:W-:Y:S02]  /*0720*/  IMAD.MOV.U32 R16, RZ, RZ, -0x800001 ;  /* 0xff7fffffff107424 */ /* 0x000fe400078e00ff */
[----:B------:R-:W-:Y:S01]  /*0730*/  IMAD.MOV.U32 R19, RZ, RZ, -0x800001 ;  /* 0xff7fffffff137424 */ /* 0x000fe200078e00ff */
[----:B0-----:R-:W-:Y:S01]  /*0740*/  FSETP.NEU.FTZ.AND P1, PT, RZ, UR4, PT ;  /* 0x00000004ff007c0b */ /* 0x001fe2000bf3d000 */
        /* <DEDUP_REMOVED lines=12> */
[----:B-1-3--:R-:W-:-:S07]  /*0810*/  IMAD.WIDE.U32 R36, R2, 0x4, R36 ;  /* 0x0000000402247825 */ /* 0x00afce00078e0024 */
.L_x_29558:
[----:B------:R0:W5:Y:S01]  /*0820*/  @!P1 LDG.E.CONSTANT R42, desc[UR6][R40.64] ;  /* 0x00000006282a9981 */ /* 0x000162000c1e9900 */
[----:B------:R-:W-:Y:S02]  /*0830*/  IABS R48, R46 ;  /* 0x0000002e00307213 */ /* 0x000fe40000000000 */
[----:B------:R-:W-:Y:S02]  /*0840*/  IABS R49, R0 ;  /* 0x0000000000317213 */ /* 0x000fe40000000000 */
[----:B------:R-:W1:Y:S01]  /*0850*/  I2F.RP R43, R48 ;  /* 0x00000030002b7306 */ /* 0x000e620000209400 */
[----:B------:R-:W-:-:S07]  /*0860*/  ISETP.GE.AND P3, PT, R0, RZ, PT ;  /* 0x000000ff0000720c */ /* 0x000fce0003f66270 */
        /* <DEDUP_REMOVED lines=32> */
.L_x_29509:
        /* <DEDUP_REMOVED lines=8> */
.L_x_29511:
[----:B------:R-:W-:Y:S02]  /*0af0*/  IMAD.MOV.U32 R5, RZ, RZ, R42 ;  /* 0x000000ffff057224 */ /* 0x000fe400078e002a */
[----:B------:R-:W-:-:S07]  /*0b00*/  IMAD.MOV.U32 R21, RZ, RZ, R0 ;  /* 0x000000ffff157224 */ /* 0x000fce00078e0000 */
.L_x_29512:
[----:B------:R-:W-:Y:S05]  /*0b10*/  BSYNC.RECONVERGENT B1 ;  /* 0x0000000000017941 */ /* 0x000fea0003800200 */
.L_x_29510:
        /* <DEDUP_REMOVED lines=9> */
.L_x_29514:
[----:B------:R-:W-:Y:S02]  /*0bb0*/  IMAD.MOV.U32 R42, RZ, RZ, R5 ;  /* 0x000000ffff2a7224 */ /* 0x000fe400078e0005 */
[----:B------:R-:W-:Y:S01]  /*0bc0*/  IMAD.MOV.U32 R44, RZ, RZ, R21 ;  /* 0x000000ffff2c7224 */ /* 0x000fe200078e0015 */
[----:B------:R-:W-:Y:S01]  /*0bd0*/  MOV R21, R20 ;  /* 0x0000001400157202 */ /* 0x000fe20000000f00 */
[----:B------:R-:W-:-:S07]  /*0be0*/  IMAD.MOV.U32 R5, RZ, RZ, R4 ;  /* 0x000000ffff057224 */ /* 0x000fce00078e0004 */
.L_x_29515:
[----:B------:R-:W-:Y:S05]  /*0bf0*/  BSYNC.RECONVERGENT B1 ;  /* 0x0000000000017941 */ /* 0x000fea0003800200 */
.L_x_29513:
        /* <DEDUP_REMOVED lines=11> */
.L_x_29517:
[----:B------:R-:W-:Y:S01]  /*0cb0*/  IMAD.MOV.U32 R43, RZ, RZ, R42 ;  /* 0x000000ffff2b7224 */ /* 0x000fe200078e002a */
[----:B------:R-:W-:Y:S01]  /*0cc0*/  MOV R20, R23 ;  /* 0x0000001700147202 */ /* 0x000fe20000000f00 */
[----:B------:R-:W-:Y:S02]  /*0cd0*/  IMAD.MOV.U32 R45, RZ, RZ, R44 ;  /* 0x000000ffff2d7224 */ /* 0x000fe400078e002c */
[----:B------:R-:W-:-:S07]  /*0ce0*/  IMAD.MOV.U32 R4, RZ, RZ, R7 ;  /* 0x000000ffff047224 */ /* 0x000fce00078e0007 */
.L_x_29518:
[----:B------:R-:W-:Y:S05]  /*0cf0*/  BSYNC.RECONVERGENT B1 ;  /* 0x0000000000017941 */ /* 0x000fea0003800200 */
.L_x_29516:
        /* <DEDUP_REMOVED lines=11> */
.L_x_29520:
[----:B------:R-:W-:Y:S01]  /*0db0*/  IMAD.MOV.U32 R42, RZ, RZ, R43 ;  /* 0x000000ffff2a7224 */ /* 0x000fe200078e002b */
[----:B------:R-:W-:Y:S01]  /*0dc0*/  MOV R23, R22 ;  /* 0x0000001600177202 */ /* 0x000fe20000000f00 */
[----:B------:R-:W-:Y:S02]  /*0dd0*/  IMAD.MOV.U32 R44, RZ, RZ, R45 ;  /* 0x000000ffff2c7224 */ /* 0x000fe400078e002d */
[----:B------:R-:W-:-:S07]  /*0de0*/  IMAD.MOV.U32 R7, RZ, RZ, R6 ;  /* 0x000000ffff077224 */ /* 0x000fce00078e0006 */
.L_x_29521:
[----:B------:R-:W-:Y:S05]  /*0df0*/  BSYNC.RECONVERGENT B1 ;  /* 0x0000000000017941 */ /* 0x000fea0003800200 */
.L_x_29519:
        /* <DEDUP_REMOVED lines=11> */
.L_x_29523:
[----:B------:R-:W-:Y:S01]  /*0eb0*/  IMAD.MOV.U32 R43, RZ, RZ, R42 ;  /* 0x000000ffff2b7224 */ /* 0x000fe200078e002a */
[----:B------:R-:W-:Y:S01]  /*0ec0*/  MOV R22, R25 ;  /* 0x0000001900167202 */ /* 0x000fe20000000f00 */
[----:B------:R-:W-:Y:S02]  /*0ed0*/  IMAD.MOV.U32 R45, RZ, RZ, R44 ;  /* 0x000000ffff2d7224 */ /* 0x000fe400078e002c */
[----:B------:R-:W-:-:S07]  /*0ee0*/  IMAD.MOV.U32 R6, RZ, RZ, R9 ;  /* 0x000000ffff067224 */ /* 0x000fce00078e0009 */
.L_x_29524:
[----:B------:R-:W-:Y:S05]  /*0ef0*/  BSYNC.RECONVERGENT B1 ;  /* 0x0000000000017941 */ /* 0x000fea0003800200 */
.L_x_29522:
        /* <DEDUP_REMOVED lines=11> */
.L_x_29526:
[----:B------:R-:W-:Y:S01]  /*0fb0*/  IMAD.MOV.U32 R42, RZ, RZ, R43 ;  /* 0x000000ffff2a7224 */ /* 0x000fe200078e002b */
[----:B------:R-:W-:Y:S01]  /*0fc0*/  MOV R25, R24 ;  /* 0x0000001800197202 */ /* 0x000fe20000000f00 */
[----:B------:R-:W-:Y:S02]  /*0fd0*/  IMAD.MOV.U32 R44, RZ, RZ, R45 ;  /* 0x000000ffff2c7224 */ /* 0x000fe400078e002d */
[----:B------:R-:W-:-:S07]  /*0fe0*/  IMAD.MOV.U32 R9, RZ, RZ, R8 ;  /* 0x000000ffff097224 */ /* 0x000fce00078e0008 */
.L_x_29527:
[----:B------:R-:W-:Y:S05]  /*0ff0*/  BSYNC.RECONVERGENT B1 ;  /* 0x0000000000017941 */ /* 0x000fea0003800200 */
.L_x_29525:
        /* <DEDUP_REMOVED lines=11> */
.L_x_29529:
[----:B------:R-:W-:Y:S01]  /*10b0*/  IMAD.MOV.U32 R43, RZ, RZ, R42 ;  /* 0x000000ffff2b7224 */ /* 0x000fe200078e002a */
[----:B------:R-:W-:Y:S01]  /*10c0*/  MOV R24, R27 ;  /* 0x0000001b00187202 */ /* 0x000fe20000000f00 */
[----:B------:R-:W-:Y:S02]  /*10d0*/  IMAD.MOV.U32 R45, RZ, RZ, R44 ;  /* 0x000000ffff2d7224 */ /* 0x000fe400078e002c */
[----:B------:R-:W-:-:S07]  /*10e0*/  IMAD.MOV.U32 R8, RZ, RZ, R11 ;  /* 0x000000ffff087224 */ /* 0x000fce00078e000b */
.L_x_29530:
[----:B------:R-:W-:Y:S05]  /*10f0*/  BSYNC.RECONVERGENT B1 ;  /* 0x0000000000017941 */ /* 0x000fea0003800200 */
.L_x_29528:
        /* <DEDUP_REMOVED lines=11> */
.L_x_29532:
[----:B------:R-:W-:Y:S01]  /*11b0*/  IMAD.MOV.U32 R42, RZ, RZ, R43 ;  /* 0x000000ffff2a7224 */ /* 0x000fe200078e002b */
[----:B------:R-:W-:Y:S01]  /*11c0*/  MOV R27, R26 ;  /* 0x0000001a001b7202 */ /* 0x000fe20000000f00 */
[----:B------:R-:W-:Y:S02]  /*11d0*/  IMAD.MOV.U32 R44, RZ, RZ, R45 ;  /* 0x000000ffff2c7224 */ /* 0x000fe400078e002d */
[----:B------:R-:W-:-:S07]  /*11e0*/  IMAD.MOV.U32 R11, RZ, RZ, R10 ;  /* 0x000000ffff0b7224 */ /* 0x000fce00078e000a */
.L_x_29533:
[----:B------:R-:W-:Y:S05]  /*11f0*/  BSYNC.RECONVERGENT B1 ;  /* 0x0000000000017941 */ /* 0x000fea0003800200 */
.L_x_29531:
        /* <DEDUP_REMOVED lines=11> */
.L_x_29535:
[----:B------:R-:W-:Y:S01]  /*12b0*/  IMAD.MOV.U32 R43, RZ, RZ, R42 ;  /* 0x000000ffff2b7224 */ /* 0x000fe200078e002a */
[----:B------:R-:W-:Y:S01]  /*12c0*/  MOV R26, R29 ;  /* 0x0000001d001a7202 */ /* 0x000fe20000000f00 */
[----:B------:R-:W-:Y:S02]  /*12d0*/  IMAD.MOV.U32 R45, RZ, RZ, R44 ;  /* 0x000000ffff2d7224 */ /* 0x000fe400078e002c */
[----:B------:R-:W-:-:S07]  /*12e0*/  IMAD.MOV.U32 R10, RZ, RZ, R13 ;  /* 0x000000ffff0a7224 */ /* 0x000fce00078e000d */
.L_x_29536:
[----:B------:R-:W-:Y:S05]  /*12f0*/  BSYNC.RECONVERGENT B1 ;  /* 0x0000000000017941 */ /* 0x000fea0003800200 */
.L_x_29534:
        /* <DEDUP_REMOVED lines=11> */
.L_x_29538:
[----:B------:R-:W-:Y:S01]  /*13b0*/  IMAD.MOV.U32 R42, RZ, RZ, R43 ;  /* 0x000000ffff2a7224 */ /* 0x000fe200078e002b */
[----:B------:R-:W-:Y:S01]  /*13c0*/  MOV R29, R28 ;  /* 0x0000001c001d7202 */ /* 0x000fe20000000f00 */
[----:B------:R-:W-:Y:S02]  /*13d0*/  IMAD.MOV.U32 R44, RZ, RZ, R45 ;  /* 0x000000ffff2c7224 */ /* 0x000fe400078e002d */
[----:B------:R-:W-:-:S07]  /*13e0*/  IMAD.MOV.U32 R13, RZ, RZ, R12 ;  /* 0x000000ffff0d7224 */ /* 0x000fce00078e000c */
.L_x_29539:
[----:B------:R-:W-:Y:S05]  /*13f0*/  BSYNC.RECONVERGENT B1 ;  /* 0x0000000000017941 */ /* 0x000fea0003800200 */
.L_x_29537:
        /* <DEDUP_REMOVED lines=11> */
.L_x_29541:
[----:B------:R-:W-:Y:S01]  /*14b0*/  IMAD.MOV.U32 R43, RZ, RZ, R42 ;  /* 0x000000ffff2b7224 */ /* 0x000fe200078e002a */
[----:B------:R-:W-:Y:S01]  /*14c0*/  MOV R28, R31 ;  /* 0x0000001f001c7202 */ /* 0x000fe20000000f00 */
[----:B------:R-:W-:Y:S02]  /*14d0*/  IMAD.MOV.U32 R45, RZ, RZ, R44 ;  /* 0x000000ffff2d7224 */ /* 0x000fe400078e002c */
[----:B------:R-:W-:-:S07]  /*14e0*/  IMAD.MOV.U32 R12, RZ, RZ, R15 ;  /* 0x000000ffff0c7224 */ /* 0x000fce00078e000f */
.L_x_29542:
[----:B------:R-:W-:Y:S05]  /*14f0*/  BSYNC.RECONVERGENT B1 ;  /* 0x0000000000017941 */ /* 0x000fea0003800200 */
.L_x_29540:
        /* <DEDUP_REMOVED lines=11> */
.L_x_29544:
[----:B------:R-:W-:Y:S01]  /*15b0*/  IMAD.MOV.U32 R42, RZ, RZ, R43 ;  /* 0x000000ffff2a7224 */ /* 0x000fe200078e002b */
[----:B------:R-:W-:Y:S01]  /*15c0*/  MOV R31, R30 ;  /* 0x0000001e001f7202 */ /* 0x000fe20000000f00 */
[----:B------:R-:W-:Y:S02]  /*15d0*/  IMAD.MOV.U32 R44, RZ, RZ, R45 ;  /* 0x000000ffff2c7224 */ /* 0x000fe400078e002d */
[----:B------:R-:W-:-:S07]  /*15e0*/  IMAD.MOV.U32 R15, RZ, RZ, R14 ;  /* 0x000000ffff0f7224 */ /* 0x000fce00078e000e */
.L_x_29545:
[----:B------:R-:W-:Y:S05]  /*15f0*/  BSYNC.RECONVERGENT B1 ;  /* 0x0000000000017941 */ /* 0x000fea0003800200 */
.L_x_29543:
        /* <DEDUP_REMOVED lines=11> */
.L_x_29547:
[----:B------:R-:W-:Y:S01]  /*16b0*/  IMAD.MOV.U32 R43, RZ, RZ, R42 ;  /* 0x000000ffff2b7224 */ /* 0x000fe200078e002a */
[----:B------:R-:W-:Y:S01]  /*16c0*/  MOV R30, R33 ;  /* 0x00000021001e7202 */ /* 0x000fe20000000f00 */
[----:B------:R-:W-:Y:S02]  /*16d0*/  IMAD.MOV.U32 R45, RZ, RZ, R44 ;  /* 0x000000ffff2d7224 */ /* 0x000fe400078e002c */
[----:B------:R-:W-:-:S07]  /*16e0*/  IMAD.MOV.U32 R14, RZ, RZ, R17 ;  /* 0x000000ffff0e7224 */ /* 0x000fce00078e0011 */
.L_x_29548:
[----:B------:R-:W-:Y:S05]  /*16f0*/  BSYNC.RECONVERGENT B1 ;  /* 0x0000000000017941 */ /* 0x000fea0003800200 */
.L_x_29546:
        /* <DEDUP_REMOVED lines=11> */
.L_x_29550:
[----:B------:R-:W-:Y:S01]  /*17b0*/  IMAD.MOV.U32 R42, RZ, RZ, R43 ;  /* 0x000000ffff2a7224 */ /* 0x000fe200078e002b */
[----:B------:R-:W-:Y:S01]  /*17c0*/  MOV R33, R32 ;  /* 0x0000002000217202 */ /* 0x000fe20000000f00 */
[----:B------:R-:W-:Y:S02]  /*17d0*/  IMAD.MOV.U32 R44, RZ, RZ, R45 ;  /* 0x000000ffff2c7224 */ /* 0x000fe400078e002d */
[----:B------:R-:W-:-:S07]  /*17e0*/  IMAD.MOV.U32 R17, RZ, RZ, R16 ;  /* 0x000000ffff117224 */ /* 0x000fce00078e0010 */
.L_x_29551:
[----:B------:R-:W-:Y:S05]  /*17f0*/  BSYNC.RECONVERGENT B1 ;  /* 0x0000000000017941 */ /* 0x000fea0003800200 */
.L_x_29549:
        /* <DEDUP_REMOVED lines=11> */
.L_x_29553:
[----:B------:R-:W-:Y:S01]  /*18b0*/  IMAD.MOV.U32 R43, RZ, RZ, R42 ;  /* 0x000000ffff2b7224 */ /* 0x000fe200078e002a */
[----:B------:R-:W-:Y:S01]  /*18c0*/  MOV R32, R35 ;  /* 0x0000002300207202 */ /* 0x000fe20000000f00 */
[----:B------:R-:W-:Y:S02]  /*18d0*/  IMAD.MOV.U32 R45, RZ, RZ, R44 ;  /* 0x000000ffff2d7224 */ /* 0x000fe400078e002c */
[----:B------:R-:W-:-:S07]  /*18e0*/  IMAD.MOV.U32 R16, RZ, RZ, R19 ;  /* 0x000000ffff107224 */ /* 0x000fce00078e0013 */
.L_x_29554:
[----:B------:R-:W-:Y:S05]  /*18f0*/  BSYNC.RECONVERGENT B1 ;  /* 0x0000000000017941 */ /* 0x000fea0003800200 */
.L_x_29552:
        /* <DEDUP_REMOVED lines=9> */
.L_x_29556:
[----:B------:R-:W-:Y:S01]  /*1990*/  IMAD.MOV.U32 R19, RZ, RZ, R18 ;  /* 0x000000ffff137224 */ /* 0x000fe200078e0012 */
[----:B------:R-:W-:Y:S01]  /*19a0*/  MOV R35, R34 ;  /* 0x0000002200237202 */ /* 0x000fe20000000f00 */
[----:B------:R-:W-:Y:S02]  /*19b0*/  IMAD.MOV.U32 R18, RZ, RZ, R43 ;  /* 0x000000ffff127224 */ /* 0x000fe400078e002b */
[----:B------:R-:W-:-:S07]  /*19c0*/  IMAD.MOV.U32 R34, RZ, RZ, R45 ;  /* 0x000000ffff227224 */ /* 0x000fce00078e002d */
.L_x_29557:
[----:B------:R-:W-:Y:S05]  /*19d0*/  BSYNC.RECONVERGENT B1 ;  /* 0x0000000000017941 */ /* 0x000fea0003800200 */
.L_x_29555:
[----:B------:R-:W-:Y:S01]  /*19e0*/  VIADD R0, R0, 0x20 ;  /* 0x0000002000007836 */ /* 0x000fe20000000000 */
[----:B------:R-:W-:-:S04]  /*19f0*/  IADD3 R40, P2, PT, R40, 0x80, RZ ;  /* 0x0000008028287810 */ /* 0x000fc80007f5e0ff */
[----:B------:R-:W-:Y:S02]  /*1a00*/  ISETP.GE.AND P0, PT, R0, UR11, PT ;  /* 0x0000000b00007c0c */ /* 0x000fe4000bf06270 */
[----:B------:R-:W-:-:S11]  /*1a10*/  IADD3.X R41, PT, PT, RZ, R41, RZ, P2, !PT ;  /* 0x00000029ff297210 */ /* 0x000fd600017fe4ff */
[----:B------:R-:W-:Y:S05]  /*1a20*/  @!P0 BRA `(.L_x_29558) ;  /* 0xffffffec007c8947 */ /* 0x000fea000383ffff */
.L_x_29508:
[----:B------:R-:W-:Y:S05]  /*1a30*/  BSYNC.RECONVERGENT B0 ;  /* 0x0000000000007941 */ /* 0x000fea0003800200 */
.L_x_29507:
[----:B------:R-:W0:Y:S01]  /*1a40*/  SHFL.DOWN PT, R37, R34, 0x1, 0x1f ;  /* 0x08201f0022257f89 */ /* 0x000e2200000e0000 */
[----:B------:R-:W1:Y:S01]  /*1a50*/  LDCU UR4, c[0x0][0x2f8] ;  /* 0x00005f00ff0477ac */ /* 0x000e620008000800 */
[----:B------:R-:W-:Y:S02]  /*1a60*/  BSSY.RECONVERGENT B0, `(.L_x_29559) ;  /* 0x0000145000007945 */ /* 0x000fe40003800200 */
[----:B------:R-:W2:Y:S04]  /*1a70*/  SHFL.DOWN PT, R39, R35, 0x1, 0x1f ;  /* 0x08201f0023277f89 */ /* 0x000ea800000e0000 */
[----:B------:R-:W3:Y:S04]  /*1a80*/  SHFL.DOWN PT, R41, R32, 0x1, 0x1f ;  /* 0x08201f0020297f89 */ /* 0x000ee800000e0000 */
[----:B------:R-:W4:Y:S04]  /*1a90*/  SHFL.DOWN PT, R43, R33, 0x1, 0x1f ;  /* 0x08201f00212b7f89 */ /* 0x000f2800000e0000 */
[----:B------:R-:W5:Y:S01]  /*1aa0*/  SHFL.DOWN PT, R45, R30, 0x1, 0x1f ;  /* 0x08201f001e2d7f89 */ /* 0x000f6200000e0000 */
[----:B-1----:R-:W-:-:S03]  /*1ab0*/  VIADD R0, R3, -UR4 ;  /* 0x8000000403007c36 */ /* 0x002fc60008000000 */
[----:B------:R-:W1:Y:S04]  /*1ac0*/  SHFL.DOWN PT, R47, R31, 0x1, 0x1f ;  /* 0x08201f001f2f7f89 */ /* 0x000e6800000e0000 */
[----:B------:R-:W1:Y:S04]  /*1ad0*/  SHFL.DOWN PT, R49, R28, 0x1, 0x1f ;  /* 0x08201f001c317f89 */ /* 0x000e6800000e0000 */
[----:B------:R-:W1:Y:S04]  /*1ae0*/  SHFL.DOWN PT, R51, R29, 0x1, 0x1f ;  /* 0x08201f001d337f89 */ /* 0x000e6800000e0000 */
[----:B------:R-:W1:Y:S04]  /*1af0*/  SHFL.DOWN PT, R53, R26, 0x1, 0x1f ;  /* 0x08201f001a357f89 */ /* 0x000e6800000e0000 */
[----:B------:R-:W1:Y:S04]  /*1b00*/  SHFL.DOWN PT, R55, R27, 0x1, 0x1f ;  /* 0x08201f001b377f89 */ /* 0x000e6800000e0000 */
[----:B------:R-:W1:Y:S04]  /*1b10*/  SHFL.DOWN PT, R57, R24, 0x1, 0x1f ;  /* 0x08201f0018397f89 */ /* 0x000e6800000e0000 */
[----:B------:R-:W1:Y:S04]  /*1b20*/  SHFL.DOWN PT, R59, R25, 0x1, 0x1f ;  /* 0x08201f00193b7f89 */ /* 0x000e6800000e0000 */
[----:B------:R-:W1:Y:S01]  /*1b30*/  SHFL.DOWN PT, R61, R22, 0x1, 0x1f ;  /* 0x08201f00163d7f89 */ /* 0x000e6200000e0000 */
[----:B------:R-:W1:Y:S03]  /*1b40*/  S2R R48, SR_LANEID ;  /* 0x0000000000307919 */ /* 0x000e660000000000 */
[----:B0-----:R-:W-:Y:S04]  /*1b50*/  STL [R0], R37 ;  /* 0x0000002500007387 */ /* 0x001fe80000100800 */
[----:B--2---:R-:W-:Y:S04]  /*1b60*/  STL [R0+0x4], R39 ;  /* 0x0000042700007387 */ /* 0x004fe80000100800 */
[----:B---3--:R-:W-:Y:S04]  /*1b70*/  STL [R0+0x8], R41 ;  /* 0x0000082900007387 */ /* 0x008fe80000100800 */
[----:B----4-:R-:W-:Y:S04]  /*1b80*/  STL [R0+0xc], R43 ;  /* 0x00000c2b00007387 */ /* 0x010fe80000100800 */
[----:B-----5:R-:W-:Y:S04]  /*1b90*/  STL [R0+0x10], R45 ;  /* 0x0000102d00007387 */ /* 0x020fe80000100800 */
[----:B-1----:R-:W-:Y:S04]  /*1ba0*/  STL [R0+0x14], R47 ;  /* 0x0000142f00007387 */ /* 0x002fe80000100800 */
[----:B------:R-:W-:Y:S04]  /*1bb0*/  STL [R0+0x18], R49 ;  /* 0x0000183100007387 */ /* 0x000fe80000100800 */
[----:B------:R-:W-:Y:S01]  /*1bc0*/  STL [R0+0x1c], R51 ;  /* 0x00001c3300007387 */ /* 0x000fe20000100800 */
[----:B------:R-:W-:-:S03]  /*1bd0*/  ISETP.GT.AND P0, PT, R48, 0x1e, PT ;  /* 0x0000001e3000780c */ /* 0x000fc60003f04270 */
        /* <DEDUP_REMOVED lines=48> */
.L_x_29606:
        /* <DEDUP_REMOVED lines=20> */
.L_x_29562:
[----:B------:R-:W-:Y:S01]  /*2020*/  IMAD.MOV.U32 R18, RZ, RZ, R21 ;  /* 0x000000ffff127224 */ /* 0x000fe200078e0015 */
[----:B------:R-:W-:Y:S01]  /*2030*/  MOV R34, R5 ;  /* 0x0000000500227202 */ /* 0x000fe20000000f00 */
[----:B------:R-:W-:Y:S02]  /*2040*/  IMAD.MOV.U32 R21, RZ, RZ, R20 ;  /* 0x000000ffff157224 */ /* 0x000fe400078e0014 */
[----:B------:R-:W-:-:S07]  /*2050*/  IMAD.MOV.U32 R5, RZ, RZ, R4 ;  /* 0x000000ffff057224 */ /* 0x000fce00078e0004 */
.L_x_29563:
[----:B------:R-:W-:Y:S05]  /*2060*/  BSYNC.RECONVERGENT B1 ;  /* 0x0000000000017941 */ /* 0x000fea0003800200 */
.L_x_29561:
        /* <DEDUP_REMOVED lines=11> */
.L_x_29565:
[----:B------:R-:W-:Y:S01]  /*2120*/  IMAD.MOV.U32 R39, RZ, RZ, R18 ;  /* 0x000000ffff277224 */ /* 0x000fe200078e0012 */
[----:B------:R-:W-:Y:S01]  /*2130*/  MOV R41, R34 ;  /* 0x0000002200297202 */ /* 0x000fe20000000f00 */
[----:B------:R-:W-:Y:S02]  /*2140*/  IMAD.MOV.U32 R20, RZ, RZ, R23 ;  /* 0x000000ffff147224 */ /* 0x000fe400078e0017 */
[----:B------:R-:W-:-:S07]  /*2150*/  IMAD.MOV.U32 R4, RZ, RZ, R7 ;  /* 0x000000ffff047224 */ /* 0x000fce00078e0007 */
.L_x_29566:
[----:B------:R-:W-:Y:S05]  /*2160*/  BSYNC.RECONVERGENT B1 ;  /* 0x0000000000017941 */ /* 0x000fea0003800200 */
.L_x_29564:
        /* <DEDUP_REMOVED lines=11> */
.L_x_29568:
[----:B------:R-:W-:Y:S01]  /*2220*/  IMAD.MOV.U32 R18, RZ, RZ, R39 ;  /* 0x000000ffff127224 */ /* 0x000fe200078e0027 */
[----:B------:R-:W-:Y:S01]  /*2230*/  MOV R34, R41 ;  /* 0x0000002900227202 */ /* 0x000fe20000000f00 */
[----:B------:R-:W-:Y:S02]  /*2240*/  IMAD.MOV.U32 R23, RZ, RZ, R22 ;  /* 0x000000ffff177224 */ /* 0x000fe400078e0016 */
[----:B------:R-:W-:-:S07]  /*2250*/  IMAD.MOV.U32 R7, RZ, RZ, R6 ;  /* 0x000000ffff077224 */ /* 0x000fce00078e0006 */
.L_x_29569:
[----:B------:R-:W-:Y:S05]  /*2260*/  BSYNC.RECONVERGENT B1 ;  /* 0x0000000000017941 */ /* 0x000fea0003800200 */
.L_x_29567:
        /* <DEDUP_REMOVED lines=11> */
.L_x_29571:
[----:B------:R-:W-:Y:S01]  /*2320*/  IMAD.MOV.U32 R39, RZ, RZ, R18 ;  /* 0x000000ffff277224 */ /* 0x000fe200078e0012 */
[----:B------:R-:W-:Y:S01]  /*2330*/  MOV R41, R34 ;  /* 0x0000002200297202 */ /* 0x000fe20000000f00 */
[----:B------:R-:W-:Y:S02]  /*2340*/  IMAD.MOV.U32 R22, RZ, RZ, R25 ;  /* 0x000000ffff167224 */ /* 0x000fe400078e0019 */
[----:B------:R-:W-:-:S07]  /*2350*/  IMAD.MOV.U32 R6, RZ, RZ, R9 ;  /* 0x000000ffff067224 */ /* 0x000fce00078e0009 */
.L_x_29572:
[----:B------:R-:W-:Y:S05]  /*2360*/  BSYNC.RECONVERGENT B1 ;  /* 0x0000000000017941 */ /* 0x000fea0003800200 */
.L_x_29570:
        /* <DEDUP_REMOVED lines=11> */
.L_x_29574:
[----:B------:R-:W-:Y:S01]  /*2420*/  IMAD.MOV.U32 R18, RZ, RZ, R39 ;  /* 0x000000ffff127224 */ /* 0x000fe200078e0027 */
[----:B------:R-:W-:Y:S01]  /*2430*/  MOV R34, R41 ;  /* 0x0000002900227202 */ /* 0x000fe20000000f00 */
[----:B------:R-:W-:Y:S02]  /*2440*/  IMAD.MOV.U32 R25, RZ, RZ, R24 ;  /* 0x000000ffff197224 */ /* 0x000fe400078e0018 */
[----:B------:R-:W-:-:S07]  /*2450*/  IMAD.MOV.U32 R9, RZ, RZ, R8 ;  /* 0x000000ffff097224 */ /* 0x000fce00078e0008 */
.L_x_29575:
[----:B------:R-:W-:Y:S05]  /*2460*/  BSYNC.RECONVERGENT B1 ;  /* 0x0000000000017941 */ /* 0x000fea0003800200 */
.L_x_29573:
        /* <DEDUP_REMOVED lines=11> */
.L_x_29577:
[----:B------:R-:W-:Y:S01]  /*2520*/  IMAD.MOV.U32 R39, RZ, RZ, R18 ;  /* 0x000000ffff277224 */ /* 0x000fe200078e0012 */
[----:B------:R-:W-:Y:S01]  /*2530*/  MOV R41, R34 ;  /* 0x0000002200297202 */ /* 0x000fe20000000f00 */
[----:B------:R-:W-:Y:S02]  /*2540*/  IMAD.MOV.U32 R24, RZ, RZ, R27 ;  /* 0x000000ffff187224 */ /* 0x000fe400078e001b */
[----:B------:R-:W-:-:S07]  /*2550*/  IMAD.MOV.U32 R8, RZ, RZ, R11 ;  /* 0x000000ffff087224 */ /* 0x000fce00078e000b */
.L_x_29578:
[----:B------:R-:W-:Y:S05]  /*2560*/  BSYNC.RECONVERGENT B1 ;  /* 0x0000000000017941 */ /* 0x000fea0003800200 */
.L_x_29576:
        /* <DEDUP_REMOVED lines=11> */
.L_x_29580:
[----:B------:R-:W-:Y:S01]  /*2620*/  IMAD.MOV.U32 R18, RZ, RZ, R39 ;  /* 0x000000ffff127224 */ /* 0x000fe200078e0027 */
[----:B------:R-:W-:Y:S01]  /*2630*/  MOV R34, R41 ;  /* 0x0000002900227202 */ /* 0x000fe20000000f00 */
[----:B------:R-:W-:Y:S02]  /*2640*/  IMAD.MOV.U32 R27, RZ, RZ, R26 ;  /* 0x000000ffff1b7224 */ /* 0x000fe400078e001a */
[----:B------:R-:W-:-:S07]  /*2650*/  IMAD.MOV.U32 R11, RZ, RZ, R10 ;  /* 0x000000ffff0b7224 */ /* 0x000fce00078e000a */
.L_x_29581:
[----:B------:R-:W-:Y:S05]  /*2660*/  BSYNC.RECONVERGENT B1 ;  /* 0x0000000000017941 */ /* 0x000fea0003800200 */
.L_x_29579:
        /* <DEDUP_REMOVED lines=11> */
.L_x_29583:
[----:B------:R-:W-:Y:S01]  /*2720*/  IMAD.MOV.U32 R39, RZ, RZ, R18 ;  /* 0x000000ffff277224 */ /* 0x000fe200078e0012 */
[----:B------:R-:W-:Y:S01]  /*2730*/  MOV R41, R34 ;  /* 0x0000002200297202 */ /* 0x000fe20000000f00 */
[----:B------:R-:W-:Y:S02]  /*2740*/  IMAD.MOV.U32 R26, RZ, RZ, R29 ;  /* 0x000000ffff1a7224 */ /* 0x000fe400078e001d */
[----:B------:R-:W-:-:S07]  /*2750*/  IMAD.MOV.U32 R10, RZ, RZ, R13 ;  /* 0x000000ffff0a7224 */ /* 0x000fce00078e000d */
.L_x_29584:
[----:B------:R-:W-:Y:S05]  /*2760*/  BSYNC.RECONVERGENT B1 ;  /* 0x0000000000017941 */ /* 0x000fea0003800200 */
.L_x_29582:
        /* <DEDUP_REMOVED lines=11> */
.L_x_29586:
[----:B------:R-:W-:Y:S01]  /*2820*/  IMAD.MOV.U32 R18, RZ, RZ, R39 ;  /* 0x000000ffff127224 */ /* 0x000fe200078e0027 */
[----:B------:R-:W-:Y:S01]  /*2830*/  MOV R34, R41 ;  /* 0x0000002900227202 */ /* 0x000fe20000000f00 */
[----:B------:R-:W-:Y:S02]  /*2840*/  IMAD.MOV.U32 R29, RZ, RZ, R28 ;  /* 0x000000ffff1d7224 */ /* 0x000fe400078e001c */
[----:B------:R-:W-:-:S07]  /*2850*/  IMAD.MOV.U32 R13, RZ, RZ, R12 ;  /* 0x000000ffff0d7224 */ /* 0x000fce00078e000c */
.L_x_29587:
[----:B------:R-:W-:Y:S05]  /*2860*/  BSYNC.RECONVERGENT B1 ;  /* 0x0000000000017941 */ /* 0x000fea0003800200 */
.L_x_29585:
        /* <DEDUP_REMOVED lines=11> */
.L_x_29589:
[----:B------:R-:W-:Y:S01]  /*2920*/  IMAD.MOV.U32 R39, RZ, RZ, R18 ;  /* 0x000000ffff277224 */ /* 0x000fe200078e0012 */
[----:B------:R-:W-:Y:S01]  /*2930*/  MOV R41, R34 ;  /* 0x0000002200297202 */ /* 0x000fe20000000f00 */
[----:B------:R-:W-:Y:S02]  /*2940*/  IMAD.MOV.U32 R28, RZ, RZ, R31 ;  /* 0x000000ffff1c7224 */ /* 0x000fe400078e001f */
[----:B------:R-:W-:-:S07]  /*2950*/  IMAD.MOV.U32 R12, RZ, RZ, R15 ;  /* 0x000000ffff0c7224 */ /* 0x000fce00078e000f */
.L_x_29590:
[----:B------:R-:W-:Y:S05]  /*2960*/  BSYNC.RECONVERGENT B1 ;  /* 0x0000000000017941 */ /* 0x000fea0003800200 */
.L_x_29588:
        /* <DEDUP_REMOVED lines=11> */
.L_x_29592:
[----:B------:R-:W-:Y:S01]  /*2a20*/  IMAD.MOV.U32 R18, RZ, RZ, R39 ;  /* 0x000000ffff127224 */ /* 0x000fe200078e0027 */
[----:B------:R-:W-:Y:S01]  /*2a30*/  MOV R34, R41 ;  /* 0x0000002900227202 */ /* 0x000fe20000000f00 */
[----:B------:R-:W-:Y:S02]  /*2a40*/  IMAD.MOV.U32 R31, RZ, RZ, R30 ;  /* 0x000000ffff1f7224 */ /* 0x000fe400078e001e */
[----:B------:R-:W-:-:S07]  /*2a50*/  IMAD.MOV.U32 R15, RZ, RZ, R14 ;  /* 0x000000ffff0f7224 */ /* 0x000fce00078e000e */
.L_x_29593:
[----:B------:R-:W-:Y:S05]  /*2a60*/  BSYNC.RECONVERGENT B1 ;  /* 0x0000000000017941 */ /* 0x000fea0003800200 */
.L_x_29591:
        /* <DEDUP_REMOVED lines=11> */
.L_x_29595:
[----:B------:R-:W-:Y:S01]  /*2b20*/  IMAD.MOV.U32 R39, RZ, RZ, R18 ;  /* 0x000000ffff277224 */ /* 0x000fe200078e0012 */
[----:B------:R-:W-:Y:S01]  /*2b30*/  MOV R41, R34 ;  /* 0x0000002200297202 */ /* 0x000fe20000000f00 */
[----:B------:R-:W-:Y:S02]  /*2b40*/  IMAD.MOV.U32 R30, RZ, RZ, R33 ;  /* 0x000000ffff1e7224 */ /* 0x000fe400078e0021 */
[----:B------:R-:W-:-:S07]  /*2b50*/  IMAD.MOV.U32 R14, RZ, RZ, R17 ;  /* 0x000000ffff0e7224 */ /* 0x000fce00078e0011 */
.L_x_29596:
[----:B------:R-:W-:Y:S05]  /*2b60*/  BSYNC.RECONVERGENT B1 ;  /* 0x0000000000017941 */ /* 0x000fea0003800200 */
.L_x_29594:
        /* <DEDUP_REMOVED lines=11> */
.L_x_29598:
[----:B------:R-:W-:Y:S01]  /*2c20*/  IMAD.MOV.U32 R18, RZ, RZ, R39 ;  /* 0x000000ffff127224 */ /* 0x000fe200078e0027 */
[----:B------:R-:W-:Y:S01]  /*2c30*/  MOV R34, R41 ;  /* 0x0000002900227202 */ /* 0x000fe20000000f00 */
[----:B------:R-:W-:Y:S02]  /*2c40*/  IMAD.MOV.U32 R33, RZ, RZ, R32 ;  /* 0x000000ffff217224 */ /* 0x000fe400078e0020 */
[----:B------:R-:W-:-:S07]  /*2c50*/  IMAD.MOV.U32 R17, RZ, RZ, R16 ;  /* 0x000000ffff117224 */ /* 0x000fce00078e0010 */
.L_x_29599:
[----:B------:R-:W-:Y:S05]  /*2c60*/  BSYNC.RECONVERGENT B1 ;  /* 0x0000000000017941 */ /* 0x000fea0003800200 */
.L_x_29597:
        /* <DEDUP_REMOVED lines=11> */
.L_x_29601:
[----:B------:R-:W-:Y:S01]  /*2d20*/  IMAD.MOV.U32 R40, RZ, RZ, R18 ;  /* 0x000000ffff287224 */ /* 0x000fe200078e0012 */
[----:B------:R-:W-:Y:S01]  /*2d30*/  MOV R32, R35 ;  /* 0x0000002300207202 */ /* 0x000fe20000000f00 */
[----:B------:R-:W-:Y:S02]  /*2d40*/  IMAD.MOV.U32 R39, RZ, RZ, R34 ;  /* 0x000000ffff277224 */ /* 0x000fe400078e0022 */
[----:B------:R-:W-:-:S07]  /*2d50*/  IMAD.MOV.U32 R16, RZ, RZ, R19 ;  /* 0x000000ffff107224 */ /* 0x000fce00078e0013 */
.L_x_29602:
[----:B------:R-:W-:Y:S05]  /*2d60*/  BSYNC.RECONVERGENT B1 ;  /* 0x0000000000017941 */ /* 0x000fea0003800200 */
.L_x_29600:
        /* <DEDUP_REMOVED lines=11> */
.L_x_29604:
[----:B------:R-:W-:Y:S01]  /*2e20*/  IMAD.MOV.U32 R35, RZ, RZ, R37 ;  /* 0x000000ffff237224 */ /* 0x000fe200078e0025 */
[----:B------:R-:W-:Y:S01]  /*2e30*/  MOV R19, R36 ;  /* 0x0000002400137202 */ /* 0x000fe20000000f00 */
[--C-:B------:R-:W-:Y:S01]  /*2e40*/  IMAD.MOV.U32 R34, RZ, RZ, R40.reuse ;  /* 0x000000ffff227224 */ /* 0x100fe200078e0028 */
[----:B------:R-:W-:Y:S01]  /*2e50*/  MOV R36, R39 ;  /* 0x0000002700247202 */ /* 0x000fe20000000f00 */
[----:B------:R-:W-:Y:S02]  /*2e60*/  IMAD.MOV.U32 R18, RZ, RZ, R39 ;  /* 0x000000ffff127224 */ /* 0x000fe400078e0027 */
[----:B------:R-:W-:-:S07]  /*2e70*/  IMAD.MOV.U32 R37, RZ, RZ, R40 ;  /* 0x000000ffff257224 */ /* 0x000fce00078e0028 */
.L_x_29605:
[----:B------:R-:W-:Y:S05]  /*2e80*/  BSYNC.RECONVERGENT B1 ;  /* 0x0000000000017941 */ /* 0x000fea0003800200 */
.L_x_29603:
[----:B------:R-:W-:Y:S01]  /*2e90*/  VIADD R38, R38, 0x4 ;  /* 0x0000000426267836 */ /* 0x000fe20000000000 */
[----:B------:R-:W-:Y:S06]  /*2ea0*/  @P1 BRA `(.L_x_29606) ;  /* 0xfffffff0000c1947 */ /* 0x000fec000383ffff */
.L_x_29560:
[----:B------:R-:W-:Y:S05]  /*2eb0*/  BSYNC.RECONVERGENT B0 ;  /* 0x0000000000007941 */ /* 0x000fea0003800200 */
.L_x_29559:
[----:B0-----:R-:W0:Y:S01]  /*2ec0*/  SHFL.DOWN PT, R37, R34, 0x2, 0x1f ;  /* 0x08401f0022257f89 */ /* 0x001e2200000e0000 */
        /* <DEDUP_REMOVED lines=73> */
.L_x_29654:
        /* <DEDUP_REMOVED lines=20> */
.L_x_29610:
[----:B------:R-:W-:Y:S01]  /*34a0*/  MOV R18, R21 ;  /* 0x0000001500127202 */ /* 0x000fe20000000f00 */
[----:B------:R-:W-:Y:S02]  /*34b0*/  IMAD.MOV.U32 R34, RZ, RZ, R5 ;  /* 0x000000ffff227224 */ /* 0x000fe400078e0005 */
[----:B------:R-:W-:Y:S02]  /*34c0*/  IMAD.MOV.U32 R21, RZ, RZ, R20 ;  /* 0x000000ffff157224 */ /* 0x000fe400078e0014 */
[----:B------:R-:W-:-:S07]  /*34d0*/  IMAD.MOV.U32 R5, RZ, RZ, R4 ;  /* 0x000000ffff057224 */ /* 0x000fce00078e0004 */
.L_x_29611:
[----:B------:R-:W-:Y:S05]  /*34e0*/  BSYNC.RECONVERGENT B1 ;  /* 0x0000000000017941 */ /* 0x000fea0003800200 */
.L_x_29609:
        /* <DEDUP_REMOVED lines=11> */
.L_x_29613:
[----:B------:R-:W-:Y:S01]  /*35a0*/  MOV R39, R18 ;  /* 0x0000001200277202 */ /* 0x000fe20000000f00 */
[----:B------:R-:W-:Y:S02]  /*35b0*/  IMAD.MOV.U32 R41, RZ, RZ, R34 ;  /* 0x000000ffff297224 */ /* 0x000fe400078e0022 */
[----:B------:R-:W-:Y:S02]  /*35c0*/  IMAD.MOV.U32 R20, RZ, RZ, R23 ;  /* 0x000000ffff147224 */ /* 0x000fe400078e0017 */
[----:B------:R-:W-:-:S07]  /*35d0*/  IMAD.MOV.U32 R4, RZ, RZ, R7 ;  /* 0x000000ffff047224 */ /* 0x000fce00078e0007 */
.L_x_29614:
[----:B------:R-:W-:Y:S05]  /*35e0*/  BSYNC.RECONVERGENT B1 ;  /* 0x0000000000017941 */ /* 0x000fea0003800200 */
.L_x_29612:
        /* <DEDUP_REMOVED lines=11> */
.L_x_29616:
[----:B------:R-:W-:Y:S01]  /*36a0*/  MOV R18, R39 ;  /* 0x0000002700127202 */ /* 0x000fe20000000f00 */
[----:B------:R-:W-:Y:S02]  /*36b0*/  IMAD.MOV.U32 R34, RZ, RZ, R41 ;  /* 0x000000ffff227224 */ /* 0x000fe400078e0029 */
[----:B------:R-:W-:Y:S02]  /*36c0*/  IMAD.MOV.U32 R23, RZ, RZ, R22 ;  /* 0x000000ffff177224 */ /* 0x000fe400078e0016 */
[----:B------:R-:W-:-:S07]  /*36d0*/  IMAD.MOV.U32 R7, RZ, RZ, R6 ;  /* 0x000000ffff077224 */ /* 0x000fce00078e0006 */
.L_x_29617:
[----:B------:R-:W-:Y:S05]  /*36e0*/  BSYNC.RECONVERGENT B1 ;  /* 0x0000000000017941 */ /* 0x000fea0003800200 */
.L_x_29615:
        /* <DEDUP_REMOVED lines=11> */
.L_x_29619:
[----:B------:R-:W-:Y:S01]  /*37a0*/  MOV R39, R18 ;  /* 0x0000001200277202 */ /* 0x000fe20000000f00 */
[----:B------:R-:W-:Y:S02]  /*37b0*/  IMAD.MOV.U32 R41, RZ, RZ, R34 ;  /* 0x000000ffff297224 */ /* 0x000fe400078e0022 */
[----:B------:R-:W-:Y:S02]  /*37c0*/  IMAD.MOV.U32 R22, RZ, RZ, R25 ;  /* 0x000000ffff167224 */ /* 0x000fe400078e0019 */
[----:B------:R-:W-:-:S07]  /*37d0*/  IMAD.MOV.U32 R6, RZ, RZ, R9 ;  /* 0x000000ffff067224 */ /* 0x000fce00078e0009 */
.L_x_29620:
[----:B------:R-:W-:Y:S05]  /*37e0*/  BSYNC.RECONVERGENT B1 ;  /* 0x0000000000017941 */ /* 0x000fea0003800200 */
.L_x_29618:
        /* <DEDUP_REMOVED lines=11> */
.L_x_29622:
[----:B------:R-:W-:Y:S01]  /*38a0*/  MOV R18, R39 ;  /* 0x0000002700127202 */ /* 0x000fe20000000f00 */
[----:B------:R-:W-:Y:S02]  /*38b0*/  IMAD.MOV.U32 R34, RZ, RZ, R41 ;  /* 0x000000ffff227224 */ /* 0x000fe400078e0029 */
[----:B------:R-:W-:Y:S02]  /*38c0*/  IMAD.MOV.U32 R25, RZ, RZ, R24 ;  /* 0x000000ffff197224 */ /* 0x000fe400078e0018 */
[----:B------:R-:W-:-:S07]  /*38d0*/  IMAD.MOV.U32 R9, RZ, RZ, R8 ;  /* 0x000000ffff097224 */ /* 0x000fce00078e0008 */
.L_x_29623:
[----:B------:R-:W-:Y:S05]  /*38e0*/  BSYNC.RECONVERGENT B1 ;  /* 0x0000000000017941 */ /* 0x000fea0003800200 */
.L_x_29621:
        /* <DEDUP_REMOVED lines=11> */
.L_x_29625:
[----:B------:R-:W-:Y:S01]  /*39a0*/  MOV R39, R18 ;  /* 0x0000001200277202 */ /* 0x000fe20000000f00 */
[----:B------:R-:W-:Y:S02]  /*39b0*/  IMAD.MOV.U32 R41, RZ, RZ, R34 ;  /* 0x000000ffff297224 */ /* 0x000fe400078e0022 */
[----:B------:R-:W-:Y:S02]  /*39c0*/  IMAD.MOV.U32 R24, RZ, RZ, R27 ;  /* 0x000000ffff187224 */ /* 0x000fe400078e001b */
[----:B------:R-:W-:-:S07]  /*39d0*/  IMAD.MOV.U32 R8, RZ, RZ, R11 ;  /* 0x000000ffff087224 */ /* 0x000fce00078e000b */
.L_x_29626:
[----:B------:R-:W-:Y:S05]  /*39e0*/  BSYNC.RECONVERGENT B1 ;  /* 0x0000000000017941 */ /* 0x000fea0003800200 */
.L_x_29624:
        /* <DEDUP_REMOVED lines=11> */
.L_x_29628:
[----:B------:R-:W-:Y:S01]  /*3aa0*/  MOV R18, R39 ;  /* 0x0000002700127202 */ /* 0x000fe20000000f00 */
[----:B------:R-:W-:Y:S02]  /*3ab0*/  IMAD.MOV.U32 R34, RZ, RZ, R41 ;  /* 0x000000ffff227224 */ /* 0x000fe400078e0029 */
[----:B------:R-:W-:Y:S02]  /*3ac0*/  IMAD.MOV.U32 R27, RZ, RZ, R26 ;  /* 0x000000ffff1b7224 */ /* 0x000fe400078e001a */
[----:B------:R-:W-:-:S07]  /*3ad0*/  IMAD.MOV.U32 R11, RZ, RZ, R10 ;  /* 0x000000ffff0b7224 */ /* 0x000fce00078e000a */
.L_x_29629:
[----:B------:R-:W-:Y:S05]  /*3ae0*/  BSYNC.RECONVERGENT B1 ;  /* 0x0000000000017941 */ /* 0x000fea0003800200 */
.L_x_29627:
        /* <DEDUP_REMOVED lines=11> */
.L_x_29631:
[----:B------:R-:W-:Y:S01]  /*3ba0*/  MOV R39, R18 ;  /* 0x0000001200277202 */ /* 0x000fe20000000f00 */
[----:B------:R-:W-:Y:S02]  /*3bb0*/  IMAD.MOV.U32 R41, RZ, RZ, R34 ;  /* 0x000000ffff297224 */ /* 0x000fe400078e0022 */
[----:B------:R-:W-:Y:S02]  /*3bc0*/  IMAD.MOV.U32 R26, RZ, RZ, R29 ;  /* 0x000000ffff1a7224 */ /* 0x000fe400078e001d */
[----:B------:R-:W-:-:S07]  /*3bd0*/  IMAD.MOV.U32 R10, RZ, RZ, R13 ;  /* 0x000000ffff0a7224 */ /* 0x000fce00078e000d */
.L_x_29632:
[----:B------:R-:W-:Y:S05]  /*3be0*/  BSYNC.RECONVERGENT B1 ;  /* 0x0000000000017941 */ /* 0x000fea0003800200 */
.L_x_29630:
        /* <DEDUP_REMOVED lines=11> */
.L_x_29634:
[----:B------:R-:W-:Y:S01]  /*3ca0*/  MOV R18, R39 ;  /* 0x0000002700127202 */ /* 0x000fe20000000f00 */
[----:B------:R-:W-:Y:S02]  /*3cb0*/  IMAD.MOV.U32 R34, RZ, RZ, R41 ;  /* 0x000000ffff227224 */ /* 0x000fe400078e0029 */
[----:B------:R-:W-:Y:S02]  /*3cc0*/  IMAD.MOV.U32 R29, RZ, RZ, R28 ;  /* 0x000000ffff1d7224 */ /* 0x000fe400078e001c */
[----:B------:R-:W-:-:S07]  /*3cd0*/  IMAD.MOV.U32 R13, RZ, RZ, R12 ;  /* 0x000000ffff0d7224 */ /* 0x000fce00078e000c */
.L_x_29635:
[----:B------:R-:W-:Y:S05]  /*3ce0*/  BSYNC.RECONVERGENT B1 ;  /* 0x0000000000017941 */ /* 0x000fea0003800200 */
.L_x_29633:
        /* <DEDUP_REMOVED lines=11> */
.L_x_29637:
[----:B------:R-:W-:Y:S01]  /*3da0*/  MOV R39, R18 ;  /* 0x0000001200277202 */ /* 0x000fe20000000f00 */
[----:B------:R-:W-:Y:S02]  /*3db0*/  IMAD.MOV.U32 R41, RZ, RZ, R34 ;  /* 0x000000ffff297224 */ /* 0x000fe400078e0022 */
[----:B------:R-:W-:Y:S02]  /*3dc0*/  IMAD.MOV.U32 R28, RZ, RZ, R31 ;  /* 0x000000ffff1c7224 */ /* 0x000fe400078e001f */
[----:B------:R-:W-:-:S07]  /*3dd0*/  IMAD.MOV.U32 R12, RZ, RZ, R15 ;  /* 0x000000ffff0c7224 */ /* 0x000fce00078e000f */
.L_x_29638:
[----:B------:R-:W-:Y:S05]  /*3de0*/  BSYNC.RECONVERGENT B1 ;  /* 0x0000000000017941 */ /* 0x000fea0003800200 */
.L_x_29636:
        /* <DEDUP_REMOVED lines=11> */
.L_x_29640:
[----:B------:R-:W-:Y:S01]  /*3ea0*/  MOV R18, R39 ;  /* 0x0000002700127202 */ /* 0x000fe20000000f00 */
[----:B------:R-:W-:Y:S02]  /*3eb0*/  IMAD.MOV.U32 R34, RZ, RZ, R41 ;  /* 0x000000ffff227224 */ /* 0x000fe400078e0029 */
[----:B------:R-:W-:Y:S02]  /*3ec0*/  IMAD.MOV.U32 R31, RZ, RZ, R30 ;  /* 0x000000ffff1f7224 */ /* 0x000fe400078e001e */
[----:B------:R-:W-:-:S07]  /*3ed0*/  IMAD.MOV.U32 R15, RZ, RZ, R14 ;  /* 0x000000ffff0f7224 */ /* 0x000fce00078e000e */
.L_x_29641:
[----:B------:R-:W-:Y:S05]  /*3ee0*/  BSYNC.RECONVERGENT B1 ;  /* 0x0000000000017941 */ /* 0x000fea0003800200 */
.L_x_29639:
        /* <DEDUP_REMOVED lines=11> */
.L_x_29643:
[----:B------:R-:W-:Y:S01]  /*3fa0*/  MOV R39, R18 ;  /* 0x0000001200277202 */ /* 0x000fe20000000f00 */
[----:B------:R-:W-:Y:S02]  /*3fb0*/  IMAD.MOV.U32 R41, RZ, RZ, R34 ;  /* 0x000000ffff297224 */ /* 0x000fe400078e0022 */
[----:B------:R-:W-:Y:S02]  /*3fc0*/  IMAD.MOV.U32 R30, RZ, RZ, R33 ;  /* 0x000000ffff1e7224 */ /* 0x000fe400078e0021 */
[----:B------:R-:W-:-:S07]  /*3fd0*/  IMAD.MOV.U32 R14, RZ, RZ, R17 ;  /* 0x000000ffff0e7224 */ /* 0x000fce00078e0011 */
.L_x_29644:
[----:B------:R-:W-:Y:S05]  /*3fe0*/  BSYNC.RECONVERGENT B1 ;  /* 0x0000000000017941 */ /* 0x000fea0003800200 */
.L_x_29642:
        /* <DEDUP_REMOVED lines=11> */
.L_x_29646:
[----:B------:R-:W-:Y:S01]  /*40a0*/  MOV R18, R39 ;  /* 0x0000002700127202 */ /* 0x000fe20000000f00 */
[----:B------:R-:W-:Y:S02]  /*40b0*/  IMAD.MOV.U32 R34, RZ, RZ, R41 ;  /* 0x000000ffff227224 */ /* 0x000fe400078e0029 */
[----:B------:R-:W-:Y:S02]  /*40c0*/  IMAD.MOV.U32 R33, RZ, RZ, R32 ;  /* 0x000000ffff217224 */ /* 0x000fe400078e0020 */
[----:B------:R-:W-:-:S07]  /*40d0*/  IMAD.MOV.U32 R17, RZ, RZ, R16 ;  /* 0x000000ffff117224 */ /* 0x000fce00078e0010 */
.L_x_29647:
[----:B------:R-:W-:Y:S05]  /*40e0*/  BSYNC.RECONVERGENT B1 ;  /* 0x0000000000017941 */ /* 0x000fea0003800200 */
.L_x_29645:
        /* <DEDUP_REMOVED lines=11> */
.L_x_29649:
[----:B------:R-:W-:Y:S01]  /*41a0*/  MOV R40, R18 ;  /* 0x0000001200287202 */ /* 0x000fe20000000f00 */
[----:B------:R-:W-:Y:S02]  /*41b0*/  IMAD.MOV.U32 R32, RZ, RZ, R35 ;  /* 0x000000ffff207224 */ /* 0x000fe400078e0023 */
[----:B------:R-:W-:Y:S02]  /*41c0*/  IMAD.MOV.U32 R39, RZ, RZ, R34 ;  /* 0x000000ffff277224 */ /* 0x000fe400078e0022 */
[----:B------:R-:W-:-:S07]  /*41d0*/  IMAD.MOV.U32 R16, RZ, RZ, R19 ;  /* 0x000000ffff107224 */ /* 0x000fce00078e0013 */
.L_x_29650:
[----:B------:R-:W-:Y:S05]  /*41e0*/  BSYNC.RECONVERGENT B1 ;  /* 0x0000000000017941 */ /* 0x000fea0003800200 */
.L_x_29648:
        /* <DEDUP_REMOVED lines=11> */
.L_x_29652:
[----:B------:R-:W-:Y:S01]  /*42a0*/  MOV R35, R37 ;  /* 0x0000002500237202 */ /* 0x000fe20000000f00 */
[----:B------:R-:W-:Y:S01]  /*42b0*/  IMAD.MOV.U32 R19, RZ, RZ, R36 ;  /* 0x000000ffff137224 */ /* 0x000fe200078e0024 */
[----:B------:R-:W-:Y:S01]  /*42c0*/  MOV R37, R40 ;  /* 0x0000002800257202 */ /* 0x000fe20000000f00 */
[----:B------:R-:W-:Y:S02]  /*42d0*/  IMAD.MOV.U32 R34, RZ, RZ, R40 ;  /* 0x000000ffff227224 */ /* 0x000fe400078e0028 */
[--C-:B------:R-:W-:Y:S02]  /*42e0*/  IMAD.MOV.U32 R18, RZ, RZ, R39.reuse ;  /* 0x000000ffff127224 */ /* 0x100fe400078e0027 */
[----:B------:R-:W-:-:S07]  /*42f0*/  IMAD.MOV.U32 R36, RZ, RZ, R39 ;  /* 0x000000ffff247224 */ /* 0x000fce00078e0027 */
.L_x_29653:
[----:B------:R-:W-:Y:S05]  /*4300*/  BSYNC.RECONVERGENT B1 ;  /* 0x0000000000017941 */ /* 0x000fea0003800200 */
.L_x_29651:
[----:B------:R-:W-:Y:S01]  /*4310*/  VIADD R38, R38, 0x4 ;  /* 0x0000000426267836 */ /* 0x000fe20000000000 */
[----:B------:R-:W-:Y:S06]  /*4320*/  @P1 BRA `(.L_x_29654) ;  /* 0xfffffff0000c1947 */ /* 0x000fec000383ffff */
.L_x_29608:
[----:B------:R-:W-:Y:S05]  /*4330*/  BSYNC.RECONVERGENT B0 ;  /* 0x0000000000007941 */ /* 0x000fea0003800200 */
.L_x_29607:
        /* <DEDUP_REMOVED lines=74> */
.L_x_29702:
        /* <DEDUP_REMOVED lines=20> */
.L_x_29658:
[----:B------:R-:W-:Y:S02]  /*4920*/  IMAD.MOV.U32 R18, RZ, RZ, R21 ;  /* 0x000000ffff127224 */ /* 0x000fe400078e0015 */
[----:B------:R-:W-:Y:S01]  /*4930*/  IMAD.MOV.U32 R34, RZ, RZ, R5 ;  /* 0x000000ffff227224 */ /* 0x000fe200078e0005 */
[----:B------:R-:W-:Y:S01]  /*4940*/  MOV R5, R4 ;  /* 0x0000000400057202 */ /* 0x000fe20000000f00 */
[----:B------:R-:W-:-:S07]  /*4950*/  IMAD.MOV.U32 R21, RZ, RZ, R20 ;  /* 0x000000ffff157224 */ /* 0x000fce00078e0014 */
.L_x_29659:
[----:B------:R-:W-:Y:S05]  /*4960*/  BSYNC.RECONVERGENT B1 ;  /* 0x0000000000017941 */ /* 0x000fea0003800200 */
.L_x_29657:
        /* <DEDUP_REMOVED lines=11> */
.L_x_29661:
[----:B------:R-:W-:Y:S01]  /*4a20*/  IMAD.MOV.U32 R41, RZ, RZ, R18 ;  /* 0x000000ffff297224 */ /* 0x000fe200078e0012 */
[----:B------:R-:W-:Y:S01]  /*4a30*/  MOV R4, R7 ;  /* 0x0000000700047202 */ /* 0x000fe20000000f00 */
[----:B------:R-:W-:Y:S02]  /*4a40*/  IMAD.MOV.U32 R43, RZ, RZ, R34 ;  /* 0x000000ffff2b7224 */ /* 0x000fe400078e0022 */
[----:B------:R-:W-:-:S07]  /*4a50*/  IMAD.MOV.U32 R20, RZ, RZ, R23 ;  /* 0x000000ffff147224 */ /* 0x000fce00078e0017 */
.L_x_29662:
[----:B------:R-:W-:Y:S05]  /*4a60*/  BSYNC.RECONVERGENT B1 ;  /* 0x0000000000017941 */ /* 0x000fea0003800200 */
.L_x_29660:
        /* <DEDUP_REMOVED lines=11> */
.L_x_29664:
[----:B------:R-:W-:Y:S01]  /*4b20*/  IMAD.MOV.U32 R18, RZ, RZ, R41 ;  /* 0x000000ffff127224 */ /* 0x000fe200078e0029 */
[----:B------:R-:W-:Y:S01]  /*4b30*/  MOV R7, R6 ;  /* 0x0000000600077202 */ /* 0x000fe20000000f00 */
[----:B------:R-:W-:Y:S02]  /*4b40*/  IMAD.MOV.U32 R34, RZ, RZ, R43 ;  /* 0x000000ffff227224 */ /* 0x000fe400078e002b */
[----:B------:R-:W-:-:S07]  /*4b50*/  IMAD.MOV.U32 R23, RZ, RZ, R22 ;  /* 0x000000ffff177224 */ /* 0x000fce00078e0016 */
.L_x_29665:
[----:B------:R-:W-:Y:S05]  /*4b60*/  BSYNC.RECONVERGENT B1 ;  /* 0x0000000000017941 */ /* 0x000fea0003800200 */
.L_x_29663:
        /* <DEDUP_REMOVED lines=11> */
.L_x_29667:
[----:B------:R-:W-:Y:S01]  /*4c20*/  IMAD.MOV.U32 R41, RZ, RZ, R18 ;  /* 0x000000ffff297224 */ /* 0x000fe200078e0012 */
[----:B------:R-:W-:Y:S01]  /*4c30*/  MOV R6, R9 ;  /* 0x0000000900067202 */ /* 0x000fe20000000f00 */
[----:B------:R-:W-:Y:S02]  /*4c40*/  IMAD.MOV.U32 R43, RZ, RZ, R34 ;  /* 0x000000ffff2b7224 */ /* 0x000fe400078e0022 */
[----:B------:R-:W-:-:S07]  /*4c50*/  IMAD.MOV.U32 R22, RZ, RZ, R25 ;  /* 0x000000ffff167224 */ /* 0x000fce00078e0019 */
.L_x_29668:
[----:B------:R-:W-:Y:S05]  /*4c60*/  BSYNC.RECONVERGENT B1 ;  /* 0x0000000000017941 */ /* 0x000fea0003800200 */
.L_x_29666:
        /* <DEDUP_REMOVED lines=11> */
.L_x_29670:
[----:B------:R-:W-:Y:S01]  /*4d20*/  IMAD.MOV.U32 R18, RZ, RZ, R41 ;  /* 0x000000ffff127224 */ /* 0x000fe200078e0029 */
[----:B------:R-:W-:Y:S01]  /*4d30*/  MOV R9, R8 ;  /* 0x0000000800097202 */ /* 0x000fe20000000f00 */
[----:B------:R-:W-:Y:S02]  /*4d40*/  IMAD.MOV.U32 R34, RZ, RZ, R43 ;  /* 0x000000ffff227224 */ /* 0x000fe400078e002b */
[----:B------:R-:W-:-:S07]  /*4d50*/  IMAD.MOV.U32 R25, RZ, RZ, R24 ;  /* 0x000000ffff197224 */ /* 0x000fce00078e0018 */
.L_x_29671:
[----:B------:R-:W-:Y:S05]  /*4d60*/  BSYNC.RECONVERGENT B1 ;  /* 0x0000000000017941 */ /* 0x000fea0003800200 */
.L_x_29669:
        /* <DEDUP_REMOVED lines=11> */
.L_x_29673:
[----:B------:R-:W-:Y:S01]  /*4e20*/  IMAD.MOV.U32 R41, RZ, RZ, R18 ;  /* 0x000000ffff297224 */ /* 0x000fe200078e0012 */
[----:B------:R-:W-:Y:S01]  /*4e30*/  MOV R8, R11 ;  /* 0x0000000b00087202 */ /* 0x000fe20000000f00 */
[----:B------:R-:W-:Y:S02]  /*4e40*/  IMAD.MOV.U32 R43, RZ, RZ, R34 ;  /* 0x000000ffff2b7224 */ /* 0x000fe400078e0022 */
[----:B------:R-:W-:-:S07]  /*4e50*/  IMAD.MOV.U32 R24, RZ, RZ, R27 ;  /* 0x000000ffff187224 */ /* 0x000fce00078e001b */
.L_x_29674:
[----:B------:R-:W-:Y:S05]  /*4e60*/  BSYNC.RECONVERGENT B1 ;  /* 0x0000000000017941 */ /* 0x000fea0003800200 */
.L_x_29672:
        /* <DEDUP_REMOVED lines=11> */
.L_x_29676:
[----:B------:R-:W-:Y:S01]  /*4f20*/  IMAD.MOV.U32 R18, RZ, RZ, R41 ;  /* 0x000000ffff127224 */ /* 0x000fe200078e0029 */
[----:B------:R-:W-:Y:S01]  /*4f30*/  MOV R11, R10 ;  /* 0x0000000a000b7202 */ /* 0x000fe20000000f00 */
[----:B------:R-:W-:Y:S02]  /*4f40*/  IMAD.MOV.U32 R34, RZ, RZ, R43 ;  /* 0x000000ffff227224 */ /* 0x000fe400078e002b */
[----:B------:R-:W-:-:S07]  /*4f50*/  IMAD.MOV.U32 R27, RZ, RZ, R26 ;  /* 0x000000ffff1b7224 */ /* 0x000fce00078e001a */
.L_x_29677:
[----:B------:R-:W-:Y:S05]  /*4f60*/  BSYNC.RECONVERGENT B1 ;  /* 0x0000000000017941 */ /* 0x000fea0003800200 */
.L_x_29675:
        /* <DEDUP_REMOVED lines=11> */
.L_x_29679:
[----:B------:R-:W-:Y:S01]  /*5020*/  IMAD.MOV.U32 R41, RZ, RZ, R18 ;  /* 0x000000ffff297224 */ /* 0x000fe200078e0012 */
[----:B------:R-:W-:Y:S01]  /*5030*/  MOV R10, R13 ;  /* 0x0000000d000a7202 */ /* 0x000fe20000000f00 */
[----:B------:R-:W-:Y:S02]  /*5040*/  IMAD.MOV.U32 R43, RZ, RZ, R34 ;  /* 0x000000ffff2b7224 */ /* 0x000fe400078e0022 */
[----:B------:R-:W-:-:S07]  /*5050*/  IMAD.MOV.U32 R26, RZ, RZ, R29 ;  /* 0x000000ffff1a7224 */ /* 0x000fce00078e001d */
.L_x_29680:
[----:B------:R-:W-:Y:S05]  /*5060*/  BSYNC.RECONVERGENT B1 ;  /* 0x0000000000017941 */ /* 0x000fea0003800200 */
.L_x_29678:
        /* <DEDUP_REMOVED lines=11> */
.L_x_29682:
[----:B------:R-:W-:Y:S01]  /*5120*/  IMAD.MOV.U32 R18, RZ, RZ, R41 ;  /* 0x000000ffff127224 */ /* 0x000fe200078e0029 */
[----:B------:R-:W-:Y:S01]  /*5130*/  MOV R13, R12 ;  /* 0x0000000c000d7202 */ /* 0x000fe20000000f00 */
[----:B------:R-:W-:Y:S02]  /*5140*/  IMAD.MOV.U32 R34, RZ, RZ, R43 ;  /* 0x000000ffff227224 */ /* 0x000fe400078e002b */
[----:B------:R-:W-:-:S07]  /*5150*/  IMAD.MOV.U32 R29, RZ, RZ, R28 ;  /* 0x000000ffff1d7224 */ /* 0x000fce00078e001c */
.L_x_29683:
[----:B------:R-:W-:Y:S05]  /*5160*/  BSYNC.RECONVERGENT B1 ;  /* 0x0000000000017941 */ /* 0x000fea0003800200 */
.L_x_29681:
        /* <DEDUP_REMOVED lines=11> */
.L_x_29685:
[----:B------:R-:W-:Y:S01]  /*5220*/  IMAD.MOV.U32 R41, RZ, RZ, R18 ;  /* 0x000000ffff297224 */ /* 0x000fe200078e0012 */
[----:B------:R-:W-:Y:S01]  /*5230*/  MOV R12, R15 ;  /* 0x0000000f000c7202 */ /* 0x000fe20000000f00 */
[----:B------:R-:W-:Y:S02]  /*5240*/  IMAD.MOV.U32 R43, RZ, RZ, R34 ;  /* 0x000000ffff2b7224 */ /* 0x000fe400078e0022 */
[----:B------:R-:W-:-:S07]  /*5250*/  IMAD.MOV.U32 R28, RZ, RZ, R31 ;  /* 0x000000ffff1c7224 */ /* 0x000fce00078e001f */
.L_x_29686:
[----:B------:R-:W-:Y:S05]  /*5260*/  BSYNC.RECONVERGENT B1 ;  /* 0x0000000000017941 */ /* 0x000fea0003800200 */
.L_x_29684:
        /* <DEDUP_REMOVED lines=11> */
.L_x_29688:
[----:B------:R-:W-:Y:S01]  /*5320*/  IMAD.MOV.U32 R18, RZ, RZ, R41 ;  /* 0x000000ffff127224 */ /* 0x000fe200078e0029 */
[----:B------:R-:W-:Y:S01]  /*5330*/  MOV R15, R14 ;  /* 0x0000000e000f7202 */ /* 0x000fe20000000f00 */
[----:B------:R-:W-:Y:S02]  /*5340*/  IMAD.MOV.U32 R34, RZ, RZ, R43 ;  /* 0x000000ffff227224 */ /* 0x000fe400078e002b */
[----:B------:R-:W-:-:S07]  /*5350*/  IMAD.MOV.U32 R31, RZ, RZ, R30 ;  /* 0x000000ffff1f7224 */ /* 0x000fce00078e001e */
.L_x_29689:
[----:B------:R-:W-:Y:S05]  /*5360*/  BSYNC.RECONVERGENT B1 ;  /* 0x0000000000017941 */ /* 0x000fea0003800200 */
.L_x_29687:
        /* <DEDUP_REMOVED lines=11> */
.L_x_29691:
[----:B------:R-:W-:Y:S01]  /*5420*/  IMAD.MOV.U32 R41, RZ, RZ, R18 ;  /* 0x000000ffff297224 */ /* 0x000fe200078e0012 */
[----:B------:R-:W-:Y:S01]  /*5430*/  MOV R14, R17 ;  /* 0x00000011000e7202 */ /* 0x000fe20000000f00 */
[----:B------:R-:W-:Y:S02]  /*5440*/  IMAD.MOV.U32 R43, RZ, RZ, R34 ;  /* 0x000000ffff2b7224 */ /* 0x000fe400078e0022 */
[----:B------:R-:W-:-:S07]  /*5450*/  IMAD.MOV.U32 R30, RZ, RZ, R33 ;  /* 0x000000ffff1e7224 */ /* 0x000fce00078e0021 */
.L_x_29692:
[----:B------:R-:W-:Y:S05]  /*5460*/  BSYNC.RECONVERGENT B1 ;  /* 0x0000000000017941 */ /* 0x000fea0003800200 */
.L_x_29690:
        /* <DEDUP_REMOVED lines=11> */
.L_x_29694:
[----:B------:R-:W-:Y:S01]  /*5520*/  IMAD.MOV.U32 R18, RZ, RZ, R41 ;  /* 0x000000ffff127224 */ /* 0x000fe200078e0029 */
[----:B------:R-:W-:Y:S01]  /*5530*/  MOV R17, R16 ;  /* 0x0000001000117202 */ /* 0x000fe20000000f00 */
[----:B------:R-:W-:Y:S02]  /*5540*/  IMAD.MOV.U32 R34, RZ, RZ, R43 ;  /* 0x000000ffff227224 */ /* 0x000fe400078e002b */
[----:B------:R-:W-:-:S07]  /*5550*/  IMAD.MOV.U32 R33, RZ, RZ, R32 ;  /* 0x000000ffff217224 */ /* 0x000fce00078e0020 */
.L_x_29695:
[----:B------:R-:W-:Y:S05]  /*5560*/  BSYNC.RECONVERGENT B1 ;  /* 0x0000000000017941 */ /* 0x000fea0003800200 */
.L_x_29693:
        /* <DEDUP_REMOVED lines=11> */
.L_x_29697:
[----:B------:R-:W-:Y:S01]  /*5620*/  IMAD.MOV.U32 R41, RZ, RZ, R18 ;  /* 0x000000ffff297224 */ /* 0x000fe200078e0012 */
[----:B------:R-:W-:Y:S01]  /*5630*/  MOV R16, R19 ;  /* 0x0000001300107202 */ /* 0x000fe20000000f00 */
[----:B------:R-:W-:Y:S02]  /*5640*/  IMAD.MOV.U32 R32, RZ, RZ, R35 ;  /* 0x000000ffff207224 */ /* 0x000fe400078e0023 */
[----:B------:R-:W-:-:S07]  /*5650*/  IMAD.MOV.U32 R40, RZ, RZ, R34 ;  /* 0x000000ffff287224 */ /* 0x000fce00078e0022 */
.L_x_29698:
[----:B------:R-:W-:Y:S05]  /*5660*/  BSYNC.RECONVERGENT B1 ;  /* 0x0000000000017941 */ /* 0x000fea0003800200 */
.L_x_29696:
        /* <DEDUP_REMOVED lines=11> */
.L_x_29700:
[----:B------:R-:W-:Y:S01]  /*5720*/  IMAD.MOV.U32 R35, RZ, RZ, R38 ;  /* 0x000000ffff237224 */ /* 0x000fe200078e0026 */
[----:B------:R-:W-:Y:S01]  /*5730*/  MOV R18, R40 ;  /* 0x0000002800127202 */ /* 0x000fe20000000f00 */
[----:B------:R-:W-:Y:S02]  /*5740*/  IMAD.MOV.U32 R19, RZ, RZ, R37 ;  /* 0x000000ffff137224 */ /* 0x000fe400078e0025 */
[--C-:B------:R-:W-:Y:S02]  /*5750*/  IMAD.MOV.U32 R34, RZ, RZ, R41.reuse ;  /* 0x000000ffff227224 */ /* 0x100fe400078e0029 */
[----:B------:R-:W-:Y:S02]  /*5760*/  IMAD.MOV.U32 R38, RZ, RZ, R41 ;  /* 0x000000ffff267224 */ /* 0x000fe400078e0029 */
[----:B------:R-:W-:-:S07]  /*5770*/  IMAD.MOV.U32 R37, RZ, RZ, R40 ;  /* 0x000000ffff257224 */ /* 0x000fce00078e0028 */
.L_x_29701:
[----:B------:R-:W-:Y:S05]  /*5780*/  BSYNC.RECONVERGENT B1 ;  /* 0x0000000000017941 */ /* 0x000fea0003800200 */
.L_x_29699:
[----:B------:R-:W-:Y:S01]  /*5790*/  VIADD R39, R39, 0x4 ;  /* 0x0000000427277836 */ /* 0x000fe20000000000 */
[----:B------:R-:W-:Y:S06]  /*57a0*/  @P1 BRA `(.L_x_29702) ;  /* 0xfffffff0000c1947 */ /* 0x000fec000383ffff */
.L_x_29656:
[----:B------:R-:W-:Y:S05]  /*57b0*/  BSYNC.RECONVERGENT B0 ;  /* 0x0000000000007941 */ /* 0x000fea0003800200 */
.L_x_29655:
        /* <DEDUP_REMOVED lines=73> */
.L_x_29750:
        /* <DEDUP_REMOVED lines=20> */
.L_x_29706:
[----:B------:R-:W-:Y:S01]  /*5d90*/  IMAD.MOV.U32 R18, RZ, RZ, R21 ;  /* 0x000000ffff127224 */ /* 0x000fe200078e0015 */
[----:B------:R-:W-:Y:S01]  /*5da0*/  MOV R21, R20 ;  /* 0x0000001400157202 */ /* 0x000fe20000000f00 */
[----:B------:R-:W-:Y:S02]  /*5db0*/  IMAD.MOV.U32 R34, RZ, RZ, R5 ;  /* 0x000000ffff227224 */ /* 0x000fe400078e0005 */
[----:B------:R-:W-:-:S07]  /*5dc0*/  IMAD.MOV.U32 R5, RZ, RZ, R4 ;  /* 0x000000ffff057224 */ /* 0x000fce00078e0004 */
.L_x_29707:
[----:B------:R-:W-:Y:S05]  /*5dd0*/  BSYNC.RECONVERGENT B1 ;  /* 0x0000000000017941 */ /* 0x000fea0003800200 */
.L_x_29705:
        /* <DEDUP_REMOVED lines=11> */
.L_x_29709:
[----:B------:R-:W-:Y:S01]  /*5e90*/  MOV R39, R18 ;  /* 0x0000001200277202 */ /* 0x000fe20000000f00 */
[----:B------:R-:W-:Y:S01]  /*5ea0*/  IMAD.MOV.U32 R41, RZ, RZ, R34 ;  /* 0x000000ffff297224 */ /* 0x000fe200078e0022 */
[----:B------:R-:W-:Y:S01]  /*5eb0*/  MOV R4, R7 ;  /* 0x0000000700047202 */ /* 0x000fe20000000f00 */
[----:B------:R-:W-:-:S07]  /*5ec0*/  IMAD.MOV.U32 R20, RZ, RZ, R23 ;  /* 0x000000ffff147224 */ /* 0x000fce00078e0017 */
.L_x_29710:
[----:B------:R-:W-:Y:S05]  /*5ed0*/  BSYNC.RECONVERGENT B1 ;  /* 0x0000000000017941 */ /* 0x000fea0003800200 */
.L_x_29708:
        /* <DEDUP_REMOVED lines=11> */
.L_x_29712:
[----:B------:R-:W-:Y:S01]  /*5f90*/  IMAD.MOV.U32 R18, RZ, RZ, R39 ;  /* 0x000000ffff127224 */ /* 0x000fe200078e0027 */
[----:B------:R-:W-:Y:S01]  /*5fa0*/  MOV R34, R41 ;  /* 0x0000002900227202 */ /* 0x000fe20000000f00 */
[----:B------:R-:W-:Y:S02]  /*5fb0*/  IMAD.MOV.U32 R23, RZ, RZ, R22 ;  /* 0x000000ffff177224 */ /* 0x000fe400078e0016 */
[----:B------:R-:W-:-:S07]  /*5fc0*/  IMAD.MOV.U32 R7, RZ, RZ, R6 ;  /* 0x000000ffff077224 */ /* 0x000fce00078e0006 */
.L_x_29713:
[----:B------:R-:W-:Y:S05]  /*5fd0*/  BSYNC.RECONVERGENT B1 ;  /* 0x0000000000017941 */ /* 0x000fea0003800200 */
.L_x_29711:
        /* <DEDUP_REMOVED lines=11> */
.L_x_29715:
[----:B------:R-:W-:Y:S01]  /*6090*/  IMAD.MOV.U32 R39, RZ, RZ, R18 ;  /* 0x000000ffff277224 */ /* 0x000fe200078e0012 */
[----:B------:R-:W-:Y:S01]  /*60a0*/  MOV R22, R25 ;  /* 0x0000001900167202 */ /* 0x000fe20000000f00 */
[----:B------:R-:W-:Y:S02]  /*60b0*/  IMAD.MOV.U32 R41, RZ, RZ, R34 ;  /* 0x000000ffff297224 */ /* 0x000fe400078e0022 */
[----:B------:R-:W-:-:S07]  /*60c0*/  IMAD.MOV.U32 R6, RZ, RZ, R9 ;  /* 0x000000ffff067224 */ /* 0x000fce00078e0009 */
.L_x_29716:
[----:B------:R-:W-:Y:S05]  /*60d0*/  BSYNC.RECONVERGENT B1 ;  /* 0x0000000000017941 */ /* 0x000fea0003800200 */
.L_x_29714:
        /* <DEDUP_REMOVED lines=11> */
.L_x_29718:
[----:B------:R-:W-:Y:S01]  /*6190*/  MOV R18, R39 ;  /* 0x0000002700127202 */ /* 0x000fe20000000f00 */
[----:B------:R-:W-:Y:S01]  /*61a0*/  IMAD.MOV.U32 R34, RZ, RZ, R41 ;  /* 0x000000ffff227224 */ /* 0x000fe200078e0029 */
[----:B------:R-:W-:Y:S01]  /*61b0*/  MOV R9, R8 ;  /* 0x0000000800097202 */ /* 0x000fe20000000f00 */
[----:B------:R-:W-:-:S07]  /*61c0*/  IMAD.MOV.U32 R25, RZ, RZ, R24 ;  /* 0x000000ffff197224 */ /* 0x000fce00078e0018 */
.L_x_29719:
[----:B------:R-:W-:Y:S05]  /*61d0*/  BSYNC.RECONVERGENT B1 ;  /* 0x0000000000017941 */ /* 0x000fea0003800200 */
.L_x_29717:
        /* <DEDUP_REMOVED lines=11> */
.L_x_29721:
[----:B------:R-:W-:Y:S01]  /*6290*/  IMAD.MOV.U32 R39, RZ, RZ, R18 ;  /* 0x000000ffff277224 */ /* 0x000fe200078e0012 */
[----:B------:R-:W-:Y:S01]  /*62a0*/  MOV R41, R34 ;  /* 0x0000002200297202 */ /* 0x000fe20000000f00 */
[----:B------:R-:W-:Y:S02]  /*62b0*/  IMAD.MOV.U32 R24, RZ, RZ, R27 ;  /* 0x000000ffff187224 */ /* 0x000fe400078e001b */
[----:B------:R-:W-:-:S07]  /*62c0*/  IMAD.MOV.U32 R8, RZ, RZ, R11 ;  /* 0x000000ffff087224 */ /* 0x000fce00078e000b */
.L_x_29722:
[----:B------:R-:W-:Y:S05]  /*62d0*/  BSYNC.RECONVERGENT B1 ;  /* 0x0000000000017941 */ /* 0x000fea0003800200 */
.L_x_29720:
        /* <DEDUP_REMOVED lines=11> */
.L_x_29724:
[----:B------:R-:W-:Y:S01]  /*6390*/  IMAD.MOV.U32 R18, RZ, RZ, R39 ;  /* 0x000000ffff127224 */ /* 0x000fe200078e0027 */
[----:B------:R-:W-:Y:S01]  /*63a0*/  MOV R27, R26 ;  /* 0x0000001a001b7202 */ /* 0x000fe20000000f00 */
[----:B------:R-:W-:Y:S02]  /*63b0*/  IMAD.MOV.U32 R34, RZ, RZ, R41 ;  /* 0x000000ffff227224 */ /* 0x000fe400078e0029 */
[----:B------:R-:W-:-:S07]  /*63c0*/  IMAD.MOV.U32 R11, RZ, RZ, R10 ;  /* 0x000000ffff0b7224 */ /* 0x000fce00078e000a */
.L_x_29725:
[----:B------:R-:W-:Y:S05]  /*63d0*/  BSYNC.RECONVERGENT B1 ;  /* 0x0000000000017941 */ /* 0x000fea0003800200 */
.L_x_29723:
        /* <DEDUP_REMOVED lines=11> */
.L_x_29727:
[----:B------:R-:W-:Y:S01]  /*6490*/  MOV R39, R18 ;  /* 0x0000001200277202 */ /* 0x000fe20000000f00 */
[----:B------:R-:W-:Y:S01]  /*64a0*/  IMAD.MOV.U32 R41, RZ, RZ, R34 ;  /* 0x000000ffff297224 */ /* 0x000fe200078e0022 */
[----:B------:R-:W-:Y:S01]  /*64b0*/  MOV R10, R13 ;  /* 0x0000000d000a7202 */ /* 0x000fe20000000f00 */
[----:B------:R-:W-:-:S07]  /*64c0*/  IMAD.MOV.U32 R26, RZ, RZ, R29 ;  /* 0x000000ffff1a7224 */ /* 0x000fce00078e001d */
.L_x_29728:
[----:B------:R-:W-:Y:S05]  /*64d0*/  BSYNC.RECONVERGENT B1 ;  /* 0x0000000000017941 */ /* 0x000fea0003800200 */
.L_x_29726:
        /* <DEDUP_REMOVED lines=11> */
.L_x_29730:
[----:B------:R-:W-:Y:S01]  /*6590*/  IMAD.MOV.U32 R18, RZ, RZ, R39 ;  /* 0x000000ffff127224 */ /* 0x000fe200078e0027 */
[----:B------:R-:W-:Y:S01]  /*65a0*/  MOV R34, R41 ;  /* 0x0000002900227202 */ /* 0x000fe20000000f00 */
[----:B------:R-:W-:Y:S02]  /*65b0*/  IMAD.MOV.U32 R29, RZ, RZ, R28 ;  /* 0x000000ffff1d7224 */ /* 0x000fe400078e001c */
[----:B------:R-:W-:-:S07]  /*65c0*/  IMAD.MOV.U32 R13, RZ, RZ, R12 ;  /* 0x000000ffff0d7224 */ /* 0x000fce00078e000c */
.L_x_29731:
[----:B------:R-:W-:Y:S05]  /*65d0*/  BSYNC.RECONVERGENT B1 ;  /* 0x0000000000017941 */ /* 0x000fea0003800200 */
.L_x_29729:
        /* <DEDUP_REMOVED lines=11> */
.L_x_29733:
[----:B------:R-:W-:Y:S01]  /*6690*/  IMAD.MOV.U32 R39, RZ, RZ, R18 ;  /* 0x000000ffff277224 */ /* 0x000fe200078e0012 */
[----:B------:R-:W-:Y:S01]  /*66a0*/  MOV R28, R31 ;  /* 0x0000001f001c7202 */ /* 0x000fe20000000f00 */
[----:B------:R-:W-:Y:S02]  /*66b0*/  IMAD.MOV.U32 R41, RZ, RZ, R34 ;  /* 0x000000ffff297224 */ /* 0x000fe400078e0022 */
[----:B------:R-:W-:-:S07]  /*66c0*/  IMAD.MOV.U32 R12, RZ, RZ, R15 ;  /* 0x000000ffff0c7224 */ /* 0x000fce00078e000f */
.L_x_29734:
[----:B------:R-:W-:Y:S05]  /*66d0*/  BSYNC.RECONVERGENT B1 ;  /* 0x0000000000017941 */ /* 0x000fea0003800200 */
.L_x_29732:
        /* <DEDUP_REMOVED lines=11> */
.L_x_29736:
[----:B------:R-:W-:Y:S01]  /*6790*/  MOV R18, R39 ;  /* 0x0000002700127202 */ /* 0x000fe20000000f00 */
[----:B------:R-:W-:Y:S01]  /*67a0*/  IMAD.MOV.U32 R34, RZ, RZ, R41 ;  /* 0x000000ffff227224 */ /* 0x000fe200078e0029 */
[----:B------:R-:W-:Y:S01]  /*67b0*/  MOV R15, R14 ;  /* 0x0000000e000f7202 */ /* 0x000fe20000000f00 */
[----:B------:R-:W-:-:S07]  /*67c0*/  IMAD.MOV.U32 R31, RZ, RZ, R30 ;  /* 0x000000ffff1f7224 */ /* 0x000fce00078e001e */
.L_x_29737:
[----:B------:R-:W-:Y:S05]  /*67d0*/  BSYNC.RECONVERGENT B1 ;  /* 0x0000000000017941 */ /* 0x000fea0003800200 */
.L_x_29735:
        /* <DEDUP_REMOVED lines=11> */
.L_x_29739:
[----:B------:R-:W-:Y:S01]  /*6890*/  IMAD.MOV.U32 R39, RZ, RZ, R18 ;  /* 0x000000ffff277224 */ /* 0x000fe200078e0012 */
[----:B------:R-:W-:Y:S01]  /*68a0*/  MOV R41, R34 ;  /* 0x0000002200297202 */ /* 0x000fe20000000f00 */
[----:B------:R-:W-:Y:S02]  /*68b0*/  IMAD.MOV.U32 R30, RZ, RZ, R33 ;  /* 0x000000ffff1e7224 */ /* 0x000fe400078e0021 */
[----:B------:R-:W-:-:S07]  /*68c0*/  IMAD.MOV.U32 R14, RZ, RZ, R17 ;  /* 0x000000ffff0e7224 */ /* 0x000fce00078e0011 */
.L_x_29740:
[----:B------:R-:W-:Y:S05]  /*68d0*/  BSYNC.RECONVERGENT B1 ;  /* 0x0000000000017941 */ /* 0x000fea0003800200 */
.L_x_29738:
        /* <DEDUP_REMOVED lines=11> */
.L_x_29742:
[----:B------:R-:W-:Y:S01]  /*6990*/  IMAD.MOV.U32 R18, RZ, RZ, R39 ;  /* 0x000000ffff127224 */ /* 0x000fe200078e0027 */
[----:B------:R-:W-:Y:S01]  /*69a0*/  MOV R33, R32 ;  /* 0x0000002000217202 */ /* 0x000fe20000000f00 */
[----:B------:R-:W-:Y:S02]  /*69b0*/  IMAD.MOV.U32 R34, RZ, RZ, R41 ;  /* 0x000000ffff227224 */ /* 0x000fe400078e0029 */
[----:B------:R-:W-:-:S07]  /*69c0*/  IMAD.MOV.U32 R17, RZ, RZ, R16 ;  /* 0x000000ffff117224 */ /* 0x000fce00078e0010 */
.L_x_29743:
[----:B------:R-:W-:Y:S05]  /*69d0*/  BSYNC.RECONVERGENT B1 ;  /* 0x0000000000017941 */ /* 0x000fea0003800200 */
.L_x_29741:
        /* <DEDUP_REMOVED lines=11> */
.L_x_29745:
[----:B------:R-:W-:Y:S01]  /*6a90*/  MOV R40, R18 ;  /* 0x0000001200287202 */ /* 0x000fe20000000f00 */
[----:B------:R-:W-:Y:S01]  /*6aa0*/  IMAD.MOV.U32 R32, RZ, RZ, R35 ;  /* 0x000000ffff207224 */ /* 0x000fe200078e0023 */
[----:B------:R-:W-:Y:S01]  /*6ab0*/  MOV R16, R19 ;  /* 0x0000001300107202 */ /* 0x000fe20000000f00 */
[----:B------:R-:W-:-:S07]  /*6ac0*/  IMAD.MOV.U32 R39, RZ, RZ, R34 ;  /* 0x000000ffff277224 */ /* 0x000fce00078e0022 */
.L_x_29746:
[----:B------:R-:W-:Y:S05]  /*6ad0*/  BSYNC.RECONVERGENT B1 ;  /* 0x0000000000017941 */ /* 0x000fea0003800200 */
.L_x_29744:
        /* <DEDUP_REMOVED lines=11> */
.L_x_29748:
[----:B------:R-:W-:Y:S01]  /*6b90*/  IMAD.MOV.U32 R35, RZ, RZ, R37 ;  /* 0x000000ffff237224 */ /* 0x000fe200078e0025 */
[----:B------:R-:W-:Y:S01]  /*6ba0*/  MOV R19, R36 ;  /* 0x0000002400137202 */ /* 0x000fe20000000f00 */
[----:B------:R-:W-:Y:S01]  /*6bb0*/  IMAD.MOV.U32 R34, RZ, RZ, R40 ;  /* 0x000000ffff227224 */ /* 0x000fe200078e0028 */
[----:B------:R-:W-:Y:S01]  /*6bc0*/  MOV R37, R40 ;  /* 0x0000002800257202 */ /* 0x000fe20000000f00 */
[--C-:B------:R-:W-:Y:S02]  /*6bd0*/  IMAD.MOV.U32 R18, RZ, RZ, R39.reuse ;  /* 0x000000ffff127224 */ /* 0x100fe400078e0027 */
[----:B------:R-:W-:-:S07]  /*6be0*/  IMAD.MOV.U32 R36, RZ, RZ, R39 ;  /* 0x000000ffff247224 */ /* 0x000fce00078e0027 */
.L_x_29749:
[----:B------:R-:W-:Y:S05]  /*6bf0*/  BSYNC.RECONVERGENT B1 ;  /* 0x0000000000017941 */ /* 0x000fea0003800200 */
.L_x_29747:
[----:B------:R-:W-:Y:S01]  /*6c00*/  VIADD R38, R38, 0x4 ;  /* 0x0000000426267836 */ /* 0x000fe20000000000 */
[----:B------:R-:W-:Y:S06]  /*6c10*/  @P1 BRA `(.L_x_29750) ;  /* 0xfffffff0000c1947 */ /* 0x000fec000383ffff */
.L_x_29704:
[----:B------:R-:W-:Y:S05]  /*6c20*/  BSYNC.RECONVERGENT B0 ;  /* 0x0000000000007941 */ /* 0x000fea0003800200 */
.L_x_29703:
[----:B0-----:R-:W-:Y:S01]  /*6c30*/  SHFL.DOWN PT, R36, R34, 0x10, 0x1f ;  /* 0x0a001f0022247f89 */ /* 0x001fe200000e0000 */
[----:B------:R-:W-:Y:S01]  /*6c40*/  ISETP.GT.AND P0, PT, R0, 0xf, PT ;  /* 0x0000000f0000780c */ /* 0x000fe20003f04270 */
[----:B------:R-:W-:Y:S01]  /*6c50*/  BSSY.RECONVERGENT B0, `(.L_x_29751) ;  /* 0x0000132000007945 */ /* 0x000fe20003800200 */
[----:B------:R-:W-:Y:S01]  /*6c60*/  IADD3 R0, PT, PT, R1, 0x80, RZ ;  /* 0x0000008001007810 */ /* 0x000fe20007ffe0ff */
        /* <DEDUP_REMOVED lines=9> */
[----:B0-----:R-:W-:Y:S04]  /*6d00*/  STL.64 [R1], R36 ;  /* 0x0000002401007387 */ /* 0x001fe80000100a00 */
[----:B-1----:R-:W-:Y:S04]  /*6d10*/  STL.64 [R1+0x8], R38 ;  /* 0x0000082601007387 */ /* 0x002fe80000100a00 */
[----:B--2---:R-:W-:Y:S04]  /*6d20*/  STL.64 [R1+0x10], R40 ;  /* 0x0000102801007387 */ /* 0x004fe80000100a00 */
[----:B---3--:R-:W-:Y:S04]  /*6d30*/  STL.64 [R1+0x18], R42 ;  /* 0x0000182a01007387 */ /* 0x008fe80000100a00 */
[----:B------:R-:W-:Y:S04]  /*6d40*/  SHFL.DOWN PT, R46, R24, 0x10, 0x1f ;  /* 0x0a001f00182e7f89 */ /* 0x000fe800000e0000 */
[----:B----4-:R-:W-:Y:S04]  /*6d50*/  STL.64 [R1+0x20], R44 ;  /* 0x0000202c01007387 */ /* 0x010fe80000100a00 */
        /* <DEDUP_REMOVED lines=33> */
[----:B0-----:R-:W-:Y:S02]  /*6f70*/  HFMA2 R36, -RZ, RZ, 0, 0 ;  /* 0x00000000ff247431 */ /* 0x001fe400000001ff */
[----:B------:R-:W-:Y:S02]  /*6f80*/  IMAD.MOV.U32 R37, RZ, RZ, R34 ;  /* 0x000000ffff257224 */ /* 0x000fe400078e0022 */
[----:B------:R-:W-:-:S07]  /*6f90*/  IMAD.MOV.U32 R3, RZ, RZ, R18 ;  /* 0x000000ffff037224 */ /* 0x000fce00078e0012 */
.L_x_29798:
[----:B------:R-:W-:-:S05]  /*6fa0*/  IMAD R18, R36, 0x4, R1 ;  /* 0x0000000424127824 */ /* 0x000fca00078e0201 */
[----:B------:R-:W2:Y:S04]  /*6fb0*/  LDL R34, [R18+0x40] ;  /* 0x0000400012227983 */ /* 0x000ea80000100800 */
[----:B------:R-:W3:Y:S01]  /*6fc0*/  LDL R38, [R18] ;  /* 0x0000000012267983 */ /* 0x000ee20000100800 */
        /* <DEDUP_REMOVED lines=18> */
.L_x_29754:
[----:B------:R-:W-:Y:S01]  /*70f0*/  IMAD.MOV.U32 R18, RZ, RZ, R21 ;  /* 0x000000ffff127224 */ /* 0x000fe200078e0015 */
[----:B------:R-:W-:Y:S01]  /*7100*/  MOV R21, R20 ;  /* 0x0000001400157202 */ /* 0x000fe20000000f00 */
[----:B------:R-:W-:Y:S02]  /*7110*/  IMAD.MOV.U32 R34, RZ, RZ, R5 ;  /* 0x000000ffff227224 */ /* 0x000fe400078e0005 */
[----:B------:R-:W-:-:S07]  /*7120*/  IMAD.MOV.U32 R5, RZ, RZ, R4 ;  /* 0x000000ffff057224 */ /* 0x000fce00078e0004 */
.L_x_29755:
[----:B------:R-:W-:Y:S05]  /*7130*/  BSYNC.RECONVERGENT B1 ;  /* 0x0000000000017941 */ /* 0x000fea0003800200 */
.L_x_29753:
        /* <DEDUP_REMOVED lines=11> */
.L_x_29757:
[----:B------:R-:W-:Y:S01]  /*71f0*/  MOV R39, R18 ;  /* 0x0000001200277202 */ /* 0x000fe20000000f00 */
[----:B------:R-:W-:Y:S01]  /*7200*/  IMAD.MOV.U32 R41, RZ, RZ, R34 ;  /* 0x000000ffff297224 */ /* 0x000fe200078e0022 */
[----:B------:R-:W-:Y:S01]  /*7210*/  MOV R4, R7 ;  /* 0x0000000700047202 */ /* 0x000fe20000000f00 */
[----:B------:R-:W-:-:S07]  /*7220*/  IMAD.MOV.U32 R20, RZ, RZ, R23 ;  /* 0x000000ffff147224 */ /* 0x000fce00078e0017 */
.L_x_29758:
[----:B------:R-:W-:Y:S05]  /*7230*/  BSYNC.RECONVERGENT B1 ;  /* 0x0000000000017941 */ /* 0x000fea0003800200 */
.L_x_29756:
        /* <DEDUP_REMOVED lines=11> */
.L_x_29760:
[----:B------:R-:W-:Y:S01]  /*72f0*/  IMAD.MOV.U32 R18, RZ, RZ, R39 ;  /* 0x000000ffff127224 */ /* 0x000fe200078e0027 */
[----:B------:R-:W-:Y:S01]  /*7300*/  MOV R34, R41 ;  /* 0x0000002900227202 */ /* 0x000fe20000000f00 */
[----:B------:R-:W-:Y:S02]  /*7310*/  IMAD.MOV.U32 R23, RZ, RZ, R22 ;  /* 0x000000ffff177224 */ /* 0x000fe400078e0016 */
[----:B------:R-:W-:-:S07]  /*7320*/  IMAD.MOV.U32 R7, RZ, RZ, R6 ;  /* 0x000000ffff077224 */ /* 0x000fce00078e0006 */
.L_x_29761:
[----:B------:R-:W-:Y:S05]  /*7330*/  BSYNC.RECONVERGENT B1 ;  /* 0x0000000000017941 */ /* 0x000fea0003800200 */
.L_x_29759:
        /* <DEDUP_REMOVED lines=11> */
.L_x_29763:
[----:B------:R-:W-:Y:S01]  /*73f0*/  IMAD.MOV.U32 R39, RZ, RZ, R18 ;  /* 0x000000ffff277224 */ /* 0x000fe200078e0012 */
[----:B------:R-:W-:Y:S01]  /*7400*/  MOV R22, R25 ;  /* 0x0000001900167202 */ /* 0x000fe20000000f00 */
[----:B------:R-:W-:Y:S02]  /*7410*/  IMAD.MOV.U32 R41, RZ, RZ, R34 ;  /* 0x000000ffff297224 */ /* 0x000fe400078e0022 */
[----:B------:R-:W-:-:S07]  /*7420*/  IMAD.MOV.U32 R6, RZ, RZ, R9 ;  /* 0x000000ffff067224 */ /* 0x000fce00078e0009 */
.L_x_29764:
[----:B------:R-:W-:Y:S05]  /*7430*/  BSYNC.RECONVERGENT B1 ;  /* 0x0000000000017941 */ /* 0x000fea0003800200 */
.L_x_29762:
        /* <DEDUP_REMOVED lines=11> */
.L_x_29766:
[----:B------:R-:W-:Y:S01]  /*74f0*/  MOV R18, R39 ;  /* 0x0000002700127202 */ /* 0x000fe20000000f00 */
[----:B------:R-:W-:Y:S01]  /*7500*/  IMAD.MOV.U32 R34, RZ, RZ, R41 ;  /* 0x000000ffff227224 */ /* 0x000fe200078e0029 */
[----:B------:R-:W-:Y:S01]  /*7510*/  MOV R9, R8 ;  /* 0x0000000800097202 */ /* 0x000fe20000000f00 */
[----:B------:R-:W-:-:S07]  /*7520*/  IMAD.MOV.U32 R25, RZ, RZ, R24 ;  /* 0x000000ffff197224 */ /* 0x000fce00078e0018 */
.L_x_29767:
[----:B------:R-:W-:Y:S05]  /*7530*/  BSYNC.RECONVERGENT B1 ;  /* 0x0000000000017941 */ /* 0x000fea0003800200 */
.L_x_29765:
        /* <DEDUP_REMOVED lines=11> */
.L_x_29769:
[----:B------:R-:W-:Y:S01]  /*75f0*/  IMAD.MOV.U32 R39, RZ, RZ, R18 ;  /* 0x000000ffff277224 */ /* 0x000fe200078e0012 */
[----:B------:R-:W-:Y:S01]  /*7600*/  MOV R41, R34 ;  /* 0x0000002200297202 */ /* 0x000fe20000000f00 */
[----:B------:R-:W-:Y:S02]  /*7610*/  IMAD.MOV.U32 R24, RZ, RZ, R27 ;  /* 0x000000ffff187224 */ /* 0x000fe400078e001b */
[----:B------:R-:W-:-:S07]  /*7620*/  IMAD.MOV.U32 R8, RZ, RZ, R11 ;  /* 0x000000ffff087224 */ /* 0x000fce00078e000b */
.L_x_29770:
[----:B------:R-:W-:Y:S05]  /*7630*/  BSYNC.RECONVERGENT B1 ;  /* 0x0000000000017941 */ /* 0x000fea0003800200 */
.L_x_29768:
        /* <DEDUP_REMOVED lines=11> */
.L_x_29772:
[----:B------:R-:W-:Y:S01]  /*76f0*/  IMAD.MOV.U32 R18, RZ, RZ, R39 ;  /* 0x000000ffff127224 */ /* 0x000fe200078e0027 */
[----:B------:R-:W-:Y:S01]  /*7700*/  MOV R27, R26 ;  /* 0x0000001a001b7202 */ /* 0x000fe20000000f00 */
[----:B------:R-:W-:Y:S02]  /*7710*/  IMAD.MOV.U32 R34, RZ, RZ, R41 ;  /* 0x000000ffff227224 */ /* 0x000fe400078e0029 */
[----:B------:R-:W-:-:S07]  /*7720*/  IMAD.MOV.U32 R11, RZ, RZ, R10 ;  /* 0x000000ffff0b7224 */ /* 0x000fce00078e000a */
.L_x_29773:
[----:B------:R-:W-:Y:S05]  /*7730*/  BSYNC.RECONVERGENT B1 ;  /* 0x0000000000017941 */ /* 0x000fea0003800200 */
.L_x_29771:
        /* <DEDUP_REMOVED lines=11> */
.L_x_29775:
[----:B------:R-:W-:Y:S01]  /*77f0*/  MOV R39, R18 ;  /* 0x0000001200277202 */ /* 0x000fe20000000f00 */
[----:B------:R-:W-:Y:S01]  /*7800*/  IMAD.MOV.U32 R41, RZ, RZ, R34 ;  /* 0x000000ffff297224 */ /* 0x000fe200078e0022 */
[----:B------:R-:W-:Y:S01]  /*7810*/  MOV R10, R13 ;  /* 0x0000000d000a7202 */ /* 0x000fe20000000f00 */
[----:B------:R-:W-:-:S07]  /*7820*/  IMAD.MOV.U32 R26, RZ, RZ, R29 ;  /* 0x000000ffff1a7224 */ /* 0x000fce00078e001d */
.L_x_29776:
[----:B------:R-:W-:Y:S05]  /*7830*/  BSYNC.RECONVERGENT B1 ;  /* 0x0000000000017941 */ /* 0x000fea0003800200 */
.L_x_29774:
        /* <DEDUP_REMOVED lines=11> */
.L_x_29778:
[----:B------:R-:W-:Y:S01]  /*78f0*/  IMAD.MOV.U32 R18, RZ, RZ, R39 ;  /* 0x000000ffff127224 */ /* 0x000fe200078e0027 */
[----:B------:R-:W-:Y:S01]  /*7900*/  MOV R34, R41 ;  /* 0x0000002900227202 */ /* 0x000fe20000000f00 */
[----:B------:R-:W-:Y:S02]  /*7910*/  IMAD.MOV.U32 R29, RZ, RZ, R28 ;  /* 0x000000ffff1d7224 */ /* 0x000fe400078e001c */
[----:B------:R-:W-:-:S07]  /*7920*/  IMAD.MOV.U32 R13, RZ, RZ, R12 ;  /* 0x000000ffff0d7224 */ /* 0x000fce00078e000c */
.L_x_29779:
[----:B------:R-:W-:Y:S05]  /*7930*/  BSYNC.RECONVERGENT B1 ;  /* 0x0000000000017941 */ /* 0x000fea0003800200 */
.L_x_29777:
        /* <DEDUP_REMOVED lines=11> */
.L_x_29781:
[----:B------:R-:W-:Y:S01]  /*79f0*/  IMAD.MOV.U32 R39, RZ, RZ, R18 ;  /* 0x000000ffff277224 */ /* 0x000fe200078e0012 */
[----:B------:R-:W-:Y:S01]  /*7a00*/  MOV R28, R31 ;  /* 0x0000001f001c7202 */ /* 0x000fe20000000f00 */
[----:B------:R-:W-:Y:S02]  /*7a10*/  IMAD.MOV.U32 R41, RZ, RZ, R34 ;  /* 0x000000ffff297224 */ /* 0x000fe400078e0022 */
[----:B------:R-:W-:-:S07]  /*7a20*/  IMAD.MOV.U32 R12, RZ, RZ, R15 ;  /* 0x000000ffff0c7224 */ /* 0x000fce00078e000f */
.L_x_29782:
[----:B------:R-:W-:Y:S05]  /*7a30*/  BSYNC.RECONVERGENT B1 ;  /* 0x0000000000017941 */ /* 0x000fea0003800200 */
.L_x_29780:
        /* <DEDUP_REMOVED lines=11> */
.L_x_29784:
[----:B------:R-:W-:Y:S01]  /*7af0*/  MOV R18, R39 ;  /* 0x0000002700127202 */ /* 0x000fe20000000f00 */
[----:B------:R-:W-:Y:S01]  /*7b00*/  IMAD.MOV.U32 R34, RZ, RZ, R41 ;  /* 0x000000ffff227224 */ /* 0x000fe200078e0029 */
[----:B------:R-:W-:Y:S01]  /*7b10*/  MOV R15, R14 ;  /* 0x0000000e000f7202 */ /* 0x000fe20000000f00 */
[----:B------:R-:W-:-:S07]  /*7b20*/  IMAD.MOV.U32 R31, RZ, RZ, R30 ;  /* 0x000000ffff1f7224 */ /* 0x000fce00078e001e */
.L_x_29785:
[----:B------:R-:W-:Y:S05]  /*7b30*/  BSYNC.RECONVERGENT B1 ;  /* 0x0000000000017941 */ /* 0x000fea0003800200 */
.L_x_29783:
        /* <DEDUP_REMOVED lines=11> */
.L_x_29787:
[----:B------:R-:W-:Y:S01]  /*7bf0*/  IMAD.MOV.U32 R39, RZ, RZ, R18 ;  /* 0x000000ffff277224 */ /* 0x000fe200078e0012 */
[----:B------:R-:W-:Y:S01]  /*7c00*/  MOV R41, R34 ;  /* 0x0000002200297202 */ /* 0x000fe20000000f00 */
[----:B------:R-:W-:Y:S02]  /*7c10*/  IMAD.MOV.U32 R30, RZ, RZ, R33 ;  /* 0x000000ffff1e7224 */ /* 0x000fe400078e0021 */
[----:B------:R-:W-:-:S07]  /*7c20*/  IMAD.MOV.U32 R14, RZ, RZ, R17 ;  /* 0x000000ffff0e7224 */ /* 0x000fce00078e0011 */
.L_x_29788:
[----:B------:R-:W-:Y:S05]  /*7c30*/  BSYNC.RECONVERGENT B1 ;  /* 0x0000000000017941 */ /* 0x000fea0003800200 */
.L_x_29786:
        /* <DEDUP_REMOVED lines=11> */
.L_x_29790:
[----:B------:R-:W-:Y:S01]  /*7cf0*/  IMAD.MOV.U32 R18, RZ, RZ, R39 ;  /* 0x000000ffff127224 */ /* 0x000fe200078e0027 */
[----:B------:R-:W-:Y:S01]  /*7d00*/  MOV R33, R32 ;  /* 0x0000002000217202 */ /* 0x000fe20000000f00 */
[----:B------:R-:W-:Y:S02]  /*7d10*/  IMAD.MOV.U32 R34, RZ, RZ, R41 ;  /* 0x000000ffff227224 */ /* 0x000fe400078e0029 */
[----:B------:R-:W-:-:S07]  /*7d20*/  IMAD.MOV.U32 R17, RZ, RZ, R16 ;  /* 0x000000ffff117224 */ /* 0x000fce00078e0010 */
.L_x_29791:
[----:B------:R-:W-:Y:S05]  /*7d30*/  BSYNC.RECONVERGENT B1 ;  /* 0x0000000000017941 */ /* 0x000fea0003800200 */
.L_x_29789:
        /* <DEDUP_REMOVED lines=11> */
.L_x_29793:
[----:B------:R-:W-:Y:S01]  /*7df0*/  MOV R38, R18 ;  /* 0x0000001200267202 */ /* 0x000fe20000000f00 */
[----:B------:R-:W-:Y:S01]  /*7e00*/  IMAD.MOV.U32 R32, RZ, RZ, R35 ;  /* 0x000000ffff207224 */ /* 0x000fe200078e0023 */
[----:B------:R-:W-:Y:S01]  /*7e10*/  MOV R16, R19 ;  /* 0x0000001300107202 */ /* 0x000fe20000000f00 */
[----:B------:R-:W-:-:S07]  /*7e20*/  IMAD.MOV.U32 R40, RZ, RZ, R34 ;  /* 0x000000ffff287224 */ /* 0x000fce00078e0022 */
.L_x_29794:
[----:B------:R-:W-:Y:S05]  /*7e30*/  BSYNC.RECONVERGENT B1 ;  /* 0x0000000000017941 */ /* 0x000fea0003800200 */
.L_x_29792:
        /* <DEDUP_REMOVED lines=11> */
.L_x_29796:
[----:B------:R-:W-:Y:S01]  /*7ef0*/  IMAD.MOV.U32 R35, RZ, RZ, R37 ;  /* 0x000000ffff237224 */ /* 0x000fe200078e0025 */
[----:B------:R-:W-:Y:S01]  /*7f00*/  MOV R19, R3 ;  /* 0x0000000300137202 */ /* 0x000fe20000000f00 */
[----:B------:R-:W-:Y:S01]  /*7f10*/  IMAD.MOV.U32 R34, RZ, RZ, R38 ;  /* 0x000000ffff227224 */ /* 0x000fe200078e0026 */
[----:B------:R-:W-:Y:S01]  /*7f20*/  MOV R37, R38 ;  /* 0x0000002600257202 */ /* 0x000fe20000000f00 */
[--C-:B------:R-:W-:Y:S02]  /*7f30*/  IMAD.MOV.U32 R18, RZ, RZ, R40.reuse ;  /* 0x000000ffff127224 */ /* 0x100fe400078e0028 */
[----:B------:R-:W-:-:S07]  /*7f40*/  IMAD.MOV.U32 R3, RZ, RZ, R40 ;  /* 0x000000ffff037224 */ /* 0x000fce00078e0028 */
.L_x_29797:
[----:B------:R-:W-:Y:S05]  /*7f50*/  BSYNC.RECONVERGENT B1 ;  /* 0x0000000000017941 */ /* 0x000fea0003800200 */
.L_x_29795:
[----:B------:R-:W-:Y:S05]  /*7f60*/  @P1 BRA `(.L_x_29798) ;  /* 0xfffffff0000c1947 */ /* 0x000fea000383ffff */
.L_x_29752:
[----:B------:R-:W-:Y:S05]  /*7f70*/  BSYNC.RECONVERGENT B0 ;  /* 0x0000000000007941 */ /* 0x000fea0003800200 */
.L_x_29751:
[----:B------:R-:W1:Y:S01]  /*7f80*/  S2R R3, SR_TID.X ;  /* 0x0000000000037919 */ /* 0x000e620000002100 */
        /* <DEDUP_REMOVED lines=23> */
[----:B------:R-:W4:Y:S01]  /*8100*/  LDC.64 R6, c[0x0][0x420] ;  /* 0x00010800ff067b82 */ /* 0x000f220000000a00 */
[----:B------:R-:W4:Y:S01]  /*8110*/  LDCU UR10, c[0x0][0x42c] ;  /* 0x00008580ff0a77ac */ /* 0x000f220008000800 */
[----:B------:R-:W5:Y:S06]  /*8120*/  LDCU.64 UR8, c[0x0][0x3d8] ;  /* 0x00007b00ff0877ac */ /* 0x000f6c0008000a00 */
[----:B------:R-:W0:Y:S01]  /*8130*/  LDC.64 R20, c[0x0][0x380] ;  /* 0x0000e000ff147b82 */ /* 0x000e220000000a00 */
[----:B--2---:R-:W-:Y:S01]  /*8140*/  ISETP.NE.U32.AND P0, PT, RZ, UR4, PT ;  /* 0x00000004ff007c0c */ /* 0x004fe2000bf05070 */
[----:B---3--:R-:W-:-:S06]  /*8150*/  IMAD R5, R2, UR11, RZ ;  /* 0x0000000b02057c24 */ /* 0x008fcc000f8e02ff */
[----:B------:R-:W2:Y:S01]  /*8160*/  LDC.64 R22, c[0x0][0x388] ;  /* 0x0000e200ff167b82 */ /* 0x000ea20000000a00 */
[C---:B-1----:R-:W-:Y:S01]  /*8170*/  SHF.L.U32 R8, R13.reuse, 0x1, RZ ;  /* 0x000000010d087819 */ /* 0x042fe200000006ff */
[----:B------:R-:W-:Y:S01]  /*8180*/  IMAD R9, R2, R13, RZ ;  /* 0x0000000d02097224 */ /* 0x000fe200078e02ff */
[----:B------:R-:W-:Y:S02]  /*8190*/  LOP3.LUT R12, R13, 0x7ffffff0, RZ, 0xc0, !PT ;  /* 0x7ffffff00d0c7812 */ /* 0x000fe400078ec0ff */
[----:B------:R-:W-:Y:S02]  /*81a0*/  ISETP.NE.AND.EX P0, PT, RZ, UR5, PT, P0 ;  /* 0x00000005ff007c0c */ /* 0x000fe4000bf05300 */
[----:B-----5:R-:W-:Y:S01]  /*81b0*/  ISETP.NE.U32.AND P1, PT, RZ, UR8, PT ;  /* 0x00000008ff007c0c */ /* 0x020fe2000bf25070 */
[----:B------:R-:W1:Y:S01]  /*81c0*/  LDC.64 R26, c[0x0][0x3e8] ;  /* 0x0000fa00ff1a7b82 */ /* 0x000e620000000a00 */
[----:B----4-:R-:W-:Y:S01]  /*81d0*/  IMAD R15, R7, UR10, R2 ;  /* 0x0000000a070f7c24 */ /* 0x010fe2000f8e0202 */
[----:B------:R-:W-:-:S02]  /*81e0*/  LOP3.LUT R4, R6, 0x7, RZ, 0xc0, !PT ;  /* 0x0000000706047812 */ /* 0x000fc400078ec0ff */
[----:B------:R-:W-:Y:S01]  /*81f0*/  LOP3.LUT R10, R13, 0xf, RZ, 0xc0, !PT ;  /* 0x0000000f0d0a7812 */ /* 0x000fe200078ec0ff */
[----:B------:R-:W-:Y:S01]  /*8200*/  IMAD R14, R15, R8, RZ ;  /* 0x000000080f0e7224 */ /* 0x000fe200078e02ff */
[----:B------:R-:W-:Y:S02]  /*8210*/  LOP3.LUT R11, R13, 0x7, RZ, 0xc0, !PT ;  /* 0x000000070d0b7812 */ /* 0x000fe400078ec0ff */
[----:B------:R-:W3:Y:S01]  /*8220*/  LDC.64 R28, c[0x0][0x3e0] ;  /* 0x0000f800ff1c7b82 */ /* 0x000ee20000000a00 */
[----:B0-----:R-:W-:Y:S01]  /*8230*/  IMAD.WIDE R20, R5, 0x4, R20 ;  /* 0x0000000405147825 */ /* 0x001fe200078e0214 */
[----:B------:R-:W-:Y:S02]  /*8240*/  ISETP.NE.AND.EX P0, PT, RZ, UR9, P0, P1 ;  /* 0x00000009ff007c0c */ /* 0x000fe40008705310 */
[----:B------:R-:W-:Y:S02]  /*8250*/  LOP3.LUT R6, R6, 0x3, RZ, 0xc0, !PT ;  /* 0x0000000306067812 */ /* 0x000fe400078ec0ff */
[----:B------:R-:W-:-:S02]  /*8260*/  LOP3.LUT R13, R13, 0x3, RZ, 0xc0, !PT ;  /* 0x000000030d0d7812 */ /* 0x000fc400078ec0ff */
[----:B------:R-:W0:Y:S01]  /*8270*/  LDC.64 R24, c[0x0][0x410] ;  /* 0x00010400ff187b82 */ /* 0x000e220000000a00 */
[----:B--2---:R-:W-:-:S04]  /*8280*/  IMAD.WIDE R22, R5, 0x4, R22 ;  /* 0x0000000405167825 */ /* 0x004fc800078e0216 */
[----:B------:R-:W-:Y:S02]  /*8290*/  IMAD R5, R7, UR10, RZ ;  /* 0x0000000a07057c24 */ /* 0x000fe4000f8e02ff */
[----:B------:R-:W-:Y:S02]  /*82a0*/  IMAD.MOV.U32 R7, RZ, RZ, RZ ;  /* 0x000000ffff077224 */ /* 0x000fe400078e00ff */
[----:B-1----:R-:W-:-:S04]  /*82b0*/  IMAD.WIDE R26, R15, 0x4, R26 ;  /* 0x000000040f1a7825 */ /* 0x002fc800078e021a */
[----:B---3--:R-:W-:-:S04]  /*82c0*/  IMAD.WIDE R28, R15, 0x4, R28 ;  /* 0x000000040f1c7825 */ /* 0x008fc800078e021c */
[----:B------:R-:W-:Y:S02]  /*82d0*/  IMAD.MOV R15, RZ, RZ, -R12 ;  /* 0x000000ffff0f7224 */ /* 0x000fe400078e0a0c */
[----:B0-----:R-:W-:-:S07]  /*82e0*/  IMAD.WIDE.U32 R24, R2, 0x4, R24 ;  /* 0x0000000402187825 */ /* 0x001fce00078e0018 */
.L_x_29824:
[----:B01----:R-:W0:Y:S02]  /*82f0*/  LDC.64 R34, c[0x0][0x3e8] ;  /* 0x0000fa00ff227b82 */ /* 0x003e240000000a00 */
[----:B0-----:R-:W-:-:S04]  /*8300*/  ISETP.NE.U32.AND P1, PT, R34, RZ, PT ;  /* 0x000000ff2200720c */ /* 0x001fc80003f25070 */
[----:B------:R-:W-:-:S13]  /*8310*/  ISETP.NE.AND.EX P1, PT, R35, RZ, PT, P1 ;  /* 0x000000ff2300720c */ /* 0x000fda0003f25310 */
[----:B------:R-:W-:Y:S05]  /*8320*/  @!P1 BRA `(.L_x_29801) ;  /* 0x00000030007c9947 */ /* 0x000fea0003800000 */
        /* <DEDUP_REMOVED lines=9> */
[----:B0-----:R-:W-:-:S04]  /*83c0*/  IADD3 R16, PT, PT, R31, 0xffffffe, RZ ;  /* 0x0ffffffe1f107810 */ /* 0x001fc80007ffe0ff */
[----:B------:R0:W4:Y:S02]  /*83d0*/  F2I.FTZ.U32.TRUNC.NTZ R17, R16 ;  /* 0x0000001000117305 */ /* 0x000124000021f000 */
[----:B0-----:R-:W-:Y:S02]  /*83e0*/  IMAD.MOV.U32 R16, RZ, RZ, RZ ;  /* 0x000000ffff107224 */ /* 0x001fe400078e00ff */
[----:B----4-:R-:W-:-:S04]  /*83f0*/  IMAD.MOV R39, RZ, RZ, -R17 ;  /* 0x000000ffff277224 */ /* 0x010fc800078e0a11 */
[----:B-1----:R-:W-:-:S04]  /*8400*/  IMAD R19, R39, R38, RZ ;  /* 0x0000002627137224 */ /* 0x002fc800078e02ff */
[----:B------:R-:W-:Y:S01]  /*8410*/  IMAD.HI.U32 R17, R17, R19, R16 ;  /* 0x0000001311117227 */ /* 0x000fe200078e0010 */
[----:B---3--:R-:W-:-:S05]  /*8420*/  IABS R18, R32 ;  /* 0x0000002000127213 */ /* 0x008fca0000000000 */
        /* <DEDUP_REMOVED lines=33> */
[----:B------:R-:W-:Y:S01]  /*8640*/  IMAD.MOV.U32 R17, RZ, RZ, RZ ;  /* 0x000000ffff117224 */ /* 0x000fe200078e00ff */
[----:B--2---:R-:W-:-:S13]  /*8650*/  FSETP.NEU.FTZ.AND P1, PT, R36, R19, PT ;  /* 0x000000132400720b */ /* 0x004fda0003f3d000 */
[----:B------:R-:W-:Y:S05]  /*8660*/  @!P1 BRA `(.L_x_29805) ;  /* 0x0000000000449947 */ /* 0x000fea0003800000 */
[----:B------:R-:W0:Y:S01]  /*8670*/  LDCU UR5, c[0x0][0x444] ;  /* 0x00008880ff0577ac */ /* 0x000e220008000800 */
[----:B------:R-:W1:Y:S01]  /*8680*/  LDCU UR4, c[0x0][0x444] ;  /* 0x00008880ff0477ac */ /* 0x000e620008000800 */
[----:B------:R-:W2:Y:S01]  /*8690*/  LDCU.64 UR8, c[0x0][0x3d0] ;  /* 0x00007a00ff0877ac */ /* 0x000ea20008000a00 */
[----:B------:R-:W-:Y:S01]  /*86a0*/  NOP ;  /* 0x0000000000007918 */ /* 0x000fe20000000000 */
.L_x_29806:
[----:B0-----:R-:W-:Y:S01]  /*86b0*/  IMAD.U32 R16, RZ, RZ, UR5 ;  /* 0x00000005ff107e24 */ /* 0x001fe2000f8e00ff */
[----:B------:R-:W-:Y:S01]  /*86c0*/  IADD3 R31, PT, PT, R17, 0x1, RZ ;  /* 0x00000001111f7810 */ /* 0x000fe20007ffe0ff */
[----:B-1----:R-:W-:-:S03]  /*86d0*/  IMAD.U32 R17, RZ, RZ, UR4 ;  /* 0x00000004ff117e24 */ /* 0x002fc6000f8e00ff */
[----:B------:R-:W-:-:S13]  /*86e0*/  ISETP.NE.AND P1, PT, R31, R16, PT ;  /* 0x000000101f00720c */ /* 0x000fda0003f25270 */
[----:B------:R-:W-:Y:S05]  /*86f0*/  @!P1 BRA `(.L_x_29803) ;  /* 0x0000000800489947 */ /* 0x000fea0003800000 */
[----:B------:R-:W-:Y:S01]  /*8700*/  MOV R17, R31 ;  /* 0x0000001f00117202 */ /* 0x000fe20000000f00 */
[----:B--2---:R-:W-:Y:S02]  /*8710*/  IMAD.U32 R30, RZ, RZ, UR8 ;  /* 0x00000008ff1e7e24 */ /* 0x004fe4000f8e00ff */
[----:B------:R-:W-:Y:S01]  /*8720*/  IMAD.U32 R31, RZ, RZ, UR9 ;  /* 0x00000009ff1f7e24 */ /* 0x000fe2000f8e00ff */
[----:B------:R-:W-:-:S05]  /*8730*/  IADD3 R35, PT, PT, R14, R17, RZ ;  /* 0x000000110e237210 */ /* 0x000fca0007ffe0ff */
[----:B------:R-:W-:-:S05]  /*8740*/  IMAD.WIDE R34, R35, 0x4, R30 ;  /* 0x0000000423227825 */ /* 0x000fca00078e021e */
[----:B------:R-:W2:Y:S02]  /*8750*/  LDG.E R36, desc[UR6][R34.64] ;  /* 0x0000000622247981 */ /* 0x000ea4000c1e1900 */
[----:B--2---:R-:W-:-:S13]  /*8760*/  FSETP.NEU.FTZ.AND P1, PT, R36, R19, PT ;  /* 0x000000132400720b */ /* 0x004fda0003f3d000 */
[----:B------:R-:W-:Y:S05]  /*8770*/  @P1 BRA `(.L_x_29806) ;  /* 0xfffffffc00cc1947 */ /* 0x000fea000383ffff */
.L_x_29805:
[----:B------:R-:W-:Y:S01]  /*8780*/  VIADD R37, R16, 0xffffffff ;  /* 0xffffffff10257836 */ /* 0x000fe20000000000 */
[----:B------:R-:W-:Y:S01]  /*8790*/  BSSY.RECONVERGENT B1, `(.L_x_29807) ;  /* 0x0000041000017945 */ /* 0x000fe20003800200 */
[----:B------:R-:W-:Y:S02]  /*87a0*/  IMAD.MOV.U32 R39, RZ, RZ, 0x7f7fffff ;  /* 0x7f7fffffff277424 */ /* 0x000fe400078e00ff */
[----:B------:R-:W-:Y:S01]  /*87b0*/  HFMA2 R19, -RZ, RZ, 0, 0 ;  /* 0x00000000ff137431 */ /* 0x000fe200000001ff */
[----:B------:R0:W-:Y:S01]  /*87c0*/  STG.E desc[UR6][R26.64], R37 ;  /* 0x000000251a007986 */ /* 0x0001e2000c101906 */
[----:B------:R-:W-:-:S03]  /*87d0*/  ISETP.GE.U32.AND P1, PT, R37, 0xf, PT ;  /* 0x0000000f2500780c */ /* 0x000fc60003f26070 */
[----:B------:R0:W-:Y:S04]  /*87e0*/  STG.E desc[UR6][R28.64], R39 ;  /* 0x000000271c007986 */ /* 0x0001e8000c101906 */
[----:B------:R0:W-:Y:S06]  /*87f0*/  STG.E desc[UR6][R34.64], R18 ;  /* 0x0000001222007986 */ /* 0x0001ec000c101906 */
[----:B------:R-:W-:Y:S05]  /*8800*/  @!P1 BRA `(.L_x_29808) ;  /* 0x0000000000e49947 */ /* 0x000fea0003800000 */
[----:B0-----:R0:W5:Y:S01]  /*8810*/  LDG.E R39, desc[UR6][R28.64] ;  /* 0x000000061c277981 */ /* 0x001162000c1e1900 */
[----:B------:R-:W-:Y:S02]  /*8820*/  IMAD.MOV.U32 R37, RZ, RZ, R14 ;  /* 0x000000ffff257224 */ /* 0x000fe400078e000e */
[----:B------:R-:W-:-:S07]  /*8830*/  IMAD.MOV.U32 R19, RZ, RZ, R15 ;  /* 0x000000ffff137224 */ /* 0x000fce00078e000f */
.L_x_29809:
        /* <DEDUP_REMOVED lines=54> */
.L_x_29808:
[----:B------:R-:W-:Y:S05]  /*8ba0*/  BSYNC.RECONVERGENT B1 ;  /* 0x0000000000017941 */ /* 0x000fea0003800200 */
.L_x_29807:
[----:B------:R-:W-:-:S13]  /*8bb0*/  ISETP.NE.AND P1, PT, R10, RZ, PT ;  /* 0x000000ff0a00720c */ /* 0x000fda0003f25270 */
[----:B------:R-:W-:Y:S05]  /*8bc0*/  @!P1 BRA `(.L_x_29803) ;  /* 0x0000000400149947 */ /* 0x000fea0003800000 */
[----:B0-----:R-:W-:Y:S02]  /*8bd0*/  IADD3 R34, PT, PT, R10, -0x1, RZ ;  /* 0xffffffff0a227810 */ /* 0x001fe40007ffe0ff */
[----:B------:R-:W-:Y:S02]  /*8be0*/  ISETP.NE.AND P2, PT, R11, RZ, PT ;  /* 0x000000ff0b00720c */ /* 0x000fe40003f45270 */
        /* <DEDUP_REMOVED lines=30> */
.L_x_29810:
[----:B------:R-:W-:Y:S05]  /*8dd0*/  @!P2 BRA `(.L_x_29803) ;  /* 0x000000000090a947 */ /* 0x000fea0003800000 */
[----:B------:R-:W-:Y:S02]  /*8de0*/  IADD3 R34, PT, PT, R11, -0x1, RZ ;  /* 0xffffffff0b227810 */ /* 0x000fe40007ffe0ff */
[----:B------:R-:W-:Y:S02]  /*8df0*/  ISETP.NE.AND P2, PT, R13, RZ, PT ;  /* 0x000000ff0d00720c */ /* 0x000fe40003f45270 */
[----:B------:R-:W-:-:S13]  /*8e00*/  ISETP.GE.U32.AND P1, PT, R34, 0x3, PT ;  /* 0x000000032200780c */ /* 0x000fda0003f26070 */
[----:B------:R-:W-:Y:S05]  /*8e10*/  @!P1 BRA `(.L_x_29811) ;  /* 0x0000000000409947 */ /* 0x000fea0003800000 */
[----:B------:R-:W-:Y:S01]  /*8e20*/  IMAD.IADD R35, R14, 0x1, R19 ;  /* 0x000000010e237824 */ /* 0x000fe200078e0213 */
[----:B0-----:R-:W2:Y:S03]  /*8e30*/  LDG.E R37, desc[UR6][R28.64] ;  /* 0x000000061c257981 */ /* 0x001ea6000c1e1900 */
        /* <DEDUP_REMOVED lines=14> */
.L_x_29811:
[----:B------:R-:W-:Y:S05]  /*8f20*/  @!P2 BRA `(.L_x_29803) ;  /* 0x00000000003ca947 */ /* 0x000fea0003800000 */
[----:B------:R-:W-:Y:S01]  /*8f30*/  IADD3 R19, PT, PT, R14, R19, RZ ;  /* 0x000000130e137210 */ /* 0x000fe20007ffe0ff */
[----:B------:R-:W2:Y:S04]  /*8f40*/  LDG.E R34, desc[UR6][R28.64] ;  /* 0x000000061c227981 */ /* 0x000ea8000c1e1900 */
[----:B------:R-:W-:-:S05]  /*8f50*/  IMAD.WIDE R30, R19, 0x4, R30 ;  /* 0x00000004131e7825 */ /* 0x000fca00078e021e */
[----:B------:R-:W2:Y:S01]  /*8f60*/  LDG.E R19, desc[UR6][R30.64] ;  /* 0x000000061e137981 */ /* 0x000ea2000c1e1900 */
[----:B------:R-:W-:Y:S02]  /*8f70*/  ISETP.NE.AND P1, PT, R13, 0x1, PT ;  /* 0x000000010d00780c */ /* 0x000fe40003f25270 */
[----:B--2---:R-:W-:-:S05]  /*8f80*/  FMNMX.FTZ R34, R19, R34, PT ;  /* 0x0000002213227209 */ /* 0x004fca0003810000 */
[----:B------:R4:W-:Y:S06]  /*8f90*/  STG.E desc[UR6][R28.64], R34 ;  /* 0x000000221c007986 */ /* 0x0009ec000c101906 */
[----:B------:R-:W-:Y:S05]  /*8fa0*/  @!P1 BRA `(.L_x_29803) ;  /* 0x00000000001c9947 */ /* 0x000fea0003800000 */
[----:B------:R-:W4:Y:S01]  /*8fb0*/  LDG.E R19, desc[UR6][R30.64+0x4] ;  /* 0x000004061e137981 */ /* 0x000f22000c1e1900 */
[----:B------:R-:W-:Y:S02]  /*8fc0*/  ISETP.NE.AND P1, PT, R13, 0x2, PT ;  /* 0x000000020d00780c */ /* 0x000fe40003f25270 */
[----:B----4-:R-:W-:-:S05]  /*8fd0*/  FMNMX.FTZ R34, R34, R19, PT ;  /* 0x0000001322227209 */ /* 0x010fca0003810000 */
[----:B------:R2:W-:Y:S06]  /*8fe0*/  STG.E desc[UR6][R28.64], R34 ;  /* 0x000000221c007986 */ /* 0x0005ec000c101906 */
[----:B------:R-:W4:Y:S02]  /*8ff0*/  @P1 LDG.E R19, desc[UR6][R30.64+0x8] ;  /* 0x000008061e131981 */ /* 0x000f24000c1e1900 */
[----:B----4-:R-:W-:-:S05]  /*9000*/  @P1 FMNMX.FTZ R19, R34, R19, PT ;  /* 0x0000001322131209 */ /* 0x010fca0003810000 */
[----:B------:R2:W-:Y:S02]  /*9010*/  @P1 STG.E desc[UR6][R28.64], R19 ;  /* 0x000000131c001986 */ /* 0x0005e4000c101906 */
.L_x_29803:
[----:B01-3--:R-:W3:Y:S01]  /*9020*/  LDG.E R39, desc[UR6][R24.64] ;  /* 0x0000000618277981 */ /* 0x00bee2000c1e1900 */
[----:B--2---:R-:W0:Y:S01]  /*9030*/  LDC R19, c[0x0][0x420] ;  /* 0x00010800ff137b82 */ /* 0x004e220000000800 */
[----:B------:R-:W1:Y:S01]  /*9040*/  LDCU UR4, c[0x0][0x430] ;  /* 0x00008600ff0477ac */ /* 0x000e620008000800 */
[----:B----4-:R-:W-:Y:S01]  /*9050*/  IMAD.IADD R34, R5, 0x1, R2 ;  /* 0x0000000105227824 */ /* 0x010fe200078e0202 */
[----:B------:R-:W2:Y:S03]  /*9060*/  LDCU.64 UR12, c[0x0][0x3d8] ;  /* 0x00007b00ff0c77ac */ /* 0x000ea60008000a00 */
[----:B------:R-:W-:Y:S02]  /*9070*/  IMAD R34, R8, R34, R17 ;  /* 0x0000002208227224 */ /* 0x000fe400078e0211 */
[----:B------:R-:W4:Y:S02]  /*9080*/  LDC.64 R30, c[0x0][0x3b8] ;  /* 0x0000ee00ff1e7b82 */ /* 0x000f240000000a00 */
[----:B-1----:R-:W-:Y:S01]  /*9090*/  IMAD R50, R34, UR4, RZ ;  /* 0x0000000422327c24 */ /* 0x002fe2000f8e02ff */
[----:B--2---:R-:W-:-:S03]  /*90a0*/  UISETP.NE.U32.AND UP0, UPT, UR12, URZ, UPT ;  /* 0x000000ff0c00728c */ /* 0x004fc6000bf05070 */
[----:B0-----:R-:W-:Y:S01]  /*90b0*/  IMAD.IADD R37, R50, 0x1, R19 ;  /* 0x0000000132257824 */ /* 0x001fe200078e0213 */
[----:B------:R-:W-:Y:S01]  /*90c0*/  ISETP.GE.AND P1, PT, R19, 0x1, PT ;  /* 0x000000011300780c */ /* 0x000fe20003f26270 */
[----:B------:R-:W-:Y:S02]  /*90d0*/  UISETP.NE.AND.EX UP0, UPT, UR13, URZ, UPT, UP0 ;  /* 0x000000ff0d00728c */ /* 0x000fe4000bf05300 */
[----:B----4-:R-:W-:-:S04]  /*90e0*/  IMAD.WIDE R34, R37, 0x4, R30 ;  /* 0x0000000425227825 */ /* 0x010fc800078e021e */
[----:B------:R-:W-:Y:S01]  /*90f0*/  IMAD.WIDE R30, R33, 0x4, R22 ;  /* 0x00000004211e7825 */ /* 0x000fe200078e0216 */
[----:B---3--:R0:W-:Y:S02]  /*9100*/  STG.E desc[UR6][R34.64], R39 ;  /* 0x0000002722007986 */ /* 0x0081e4000c101906 */
[----:B------:R-:W-:Y:S05]  /*9110*/  BRA.U !UP0, `(.L_x_29812) ;  /* 0x0000000108ec7547 */ /* 0x000fea000b800000 */
[----:B------:R-:W2:Y:S01]  /*9120*/  LDG.E.CONSTANT R33, desc[UR6][R30.64] ;  /* 0x000000061e217981 */ /* 0x000ea2000c1e9900 */
        /* <DEDUP_REMOVED lines=16> */
[----:B------:R-:W-:-:S04]  /*9230*/  IMAD R41, R41, R36, RZ ;  /* 0x0000002429297224 */ /* 0x000fc800078e02ff */
[----:B------:R-:W-:Y:S01]  /*9240*/  IMAD.HI.U32 R41, R35, R41, R34 ;  /* 0x0000002923297227 */ /* 0x000fe200078e0022 */
[----:B------:R-:W-:Y:S02]  /*9250*/  MOV R35, R40 ;  /* 0x0000002800237202 */ /* 0x000fe40000000f00 */
        /* <DEDUP_REMOVED lines=12> */
[----:B------:R-:W-:-:S02]  /*9320*/  @P3 VIADD R41, R41, 0x1 ;  /* 0x0000000129293836 */ /* 0x000fc40000000000 */
[----:B0-----:R-:W-:-:S03]  /*9330*/  IMAD.MOV R34, RZ, RZ, -R35 ;  /* 0x000000ffff227224 */ /* 0x001fc600078e0a23 */
        /* <DEDUP_REMOVED lines=25> */
.L_x_29812:
        /* <DEDUP_REMOVED lines=56> */
.L_x_29816:
[----:B--2---:R-:W2:Y:S01]  /*9850*/  LDC R52, c[0x0][0x428] ;  /* 0x00010a00ff347b82 */ /* 0x004ea20000000800 */
[----:B0-----:R-:W-:Y:S01]  /*9860*/  UIADD3 UR8, UPT, UPT, UR5, -0x1, URZ ;  /* 0xffffffff05087890 */ /* 0x001fe2000fffe0ff */
[----:B-----5:R-:W-:-:S06]  /*9870*/  IADD3 R48, PT, PT, R9, R48, RZ ;  /* 0x0000003009307210 */ /* 0x020fcc0007ffe0ff */
        /* <DEDUP_REMOVED lines=23> */
[----:B------:R-:W-:Y:S01]  /*99f0*/  IMAD.IADD R53, R5, 0x1, R51 ;  /* 0x0000000105357824 */ /* 0x000fe200078e0233 */
[----:B--2---:R-:W-:-:S05]  /*9a00*/  IADD3 R44, PT, PT, R9, R48, RZ ;  /* 0x00000030092c7210 */ /* 0x004fca0007ffe0ff */
        /* <DEDUP_REMOVED lines=82> */
[----:B-----5:R2:W5:Y:S01]  /*9f30*/  LDG.E R48, desc[UR6][R34.64] ;  /* 0x0000000622307981 */ /* 0x020562000c1e1900 */
[----:B------:R-:W-:-:S07]  /*9f40*/  UIADD3 UR5, UPT, UPT, UR5, -0x8, URZ ;  /* 0xfffffff805057890 */ /* 0x000fce000fffe0ff */
[----:B------:R-:W-:Y:S05]  /*9f50*/  @P2 BRA `(.L_x_29816) ;  /* 0xfffffff8003c2947 */ /* 0x000fea000383ffff */
.L_x_29815:
[----:B------:R-:W-:Y:S05]  /*9f60*/  @!P1 BRA `(.L_x_29813) ;  /* 0x0000001400109947 */ /* 0x000fea0003800000 */
[----:B--2---:R-:W-:Y:S01]  /*9f70*/  VIADD R32, R4, 0xffffffff ;  /* 0xffffffff04207836 */ /* 0x004fe20000000000 */
[----:B------:R-:W-:-:S04]  /*9f80*/  ISETP.NE.AND P1, PT, R6, RZ, PT ;  /* 0x000000ff0600720c */ /* 0x000fc80003f25270 */
[----:B------:R-:W-:-:S13]  /*9f90*/  ISETP.GE.U32.AND P2, PT, R32, 0x3, PT ;  /* 0x000000032000780c */ /* 0x000fda0003f46070 */
[----:B------:R-:W-:Y:S05]  /*9fa0*/  @!P2 BRA `(.L_x_29817) ;  /* 0x0000000000f8a947 */ /* 0x000fea0003800000 */
[----:B------:R-:W1:Y:S01]  /*9fb0*/  LDC R52, c[0x0][0x428] ;  /* 0x00010a00ff347b82 */ /* 0x000e620000000800 */
[----:B0-----:R-:W-:Y:S01]  /*9fc0*/  UIADD3 UR4, UPT, UPT, UR5, -0x1, URZ ;  /* 0xffffffff05047890 */ /* 0x001fe2000fffe0ff */
[----:B-----5:R-:W-:Y:S01]  /*9fd0*/  IADD3 R48, PT, PT, R9, R48, RZ ;  /* 0x0000003009307210 */ /* 0x020fe20007ffe0ff */
        /* <DEDUP_REMOVED lines=59> */
.L_x_29817:
        /* <DEDUP_REMOVED lines=13> */
[----:B--2---:R-:W-:-:S05]  /*a460*/  IMAD.WIDE R34, R39, 0x4, R42 ;  /* 0x0000000427227825 */ /* 0x004fca00078e022a */
[----:B------:R2:W3:Y:S01]  /*a470*/  LDG.E R47, desc[UR6][R34.64] ;  /* 0x00000006222f7981 */ /* 0x0004e2000c1e1900 */
[----:B------:R-:W-:Y:S02]  /*a480*/  USHF.R.S32.HI UR8, URZ, 0x1f, UR5 ;  /* 0x0000001fff087899 */ /* 0x000fe40008011405 */
[----:B------:R-:W-:-:S04]  /*a490*/  IADD3 R36, P2, PT, R50, UR5, RZ ;  /* 0x0000000532247c10 */ /* 0x000fc8000ff5e0ff */
[----:B------:R-:W-:Y:S02]  /*a4a0*/  SHF.L.U32 R38, R36, 0x2, RZ ;  /* 0x0000000224267819 */ /* 0x000fe400000006ff */
[----:B------:R-:W-:Y:S02]  /*a4b0*/  LEA.HI.X.SX32 R37, R50, UR8, 0x1, P2 ;  /* 0x0000000832257c11 */ /* 0x000fe400090f0eff */
[----:B0-----:R-:W-:Y:S01]  /*a4c0*/  IADD3 R40, P2, PT, R38, UR10, RZ ;  /* 0x0000000a26287c10 */ /* 0x001fe2000ff5e0ff */
[----:B--2---:R-:W0:Y:S01]  /*a4d0*/  LDC.64 R34, c[0x0][0x400] ;  /* 0x00010000ff227b82 */ /* 0x004e220000000a00 */
[----:B------:R-:W-:-:S04]  /*a4e0*/  SHF.L.U64.HI R37, R36, 0x2, R37 ;  /* 0x0000000224257819 */ /* 0x000fc80000010225 */
[----:B------:R-:W-:Y:S01]  /*a4f0*/  IADD3.X R41, PT, PT, R37, UR11, RZ, P2, !PT ;  /* 0x0000000b25297c10 */ /* 0x000fe200097fe4ff */
[----:B-1----:R-:W-:-:S04]  /*a500*/  IMAD.WIDE R44, R39, 0x4, R32 ;  /* 0x00000004272c7825 */ /* 0x002fc800078e0220 */
        /* <DEDUP_REMOVED lines=20> */
.L_x_29818:
[----:B------:R-:W-:Y:S05]  /*a650*/  @P1 BRA `(.L_x_29813) ;  /* 0x0000000c00541947 */ /* 0x000fea0003800000 */
[----:B-1----:R-:W1:Y:S01]  /*a660*/  LDC R34, c[0x0][0x428] ;  /* 0x00010a00ff227b82 */ /* 0x002e620000000800 */
[----:B0-----:R-:W-:Y:S01]  /*a670*/  UIADD3 UR4, UPT, UPT, UR5, -0x1, URZ ;  /* 0xffffffff05047890 */ /* 0x001fe2000fffe0ff */
[----:B-----5:R-:W-:Y:S01]  /*a680*/  IADD3 R48, PT, PT, R9, R48, RZ ;  /* 0x0000003009307210 */ /* 0x020fe20007ffe0ff */
        /* <DEDUP_REMOVED lines=21> */
.L_x_29814:
        /* <DEDUP_REMOVED lines=9> */
.L_x_29820:
[----:B0-----:R-:W-:Y:S01]  /*a870*/  UIADD3 UR8, UPT, UPT, UR5, -0x1, URZ ;  /* 0xffffffff05087890 */ /* 0x001fe2000fffe0ff */
[----:B-----5:R-:W-:-:S05]  /*a880*/  IMAD.IADD R39, R9, 0x1, R48 ;  /* 0x0000000109277824 */ /* 0x020fca00078e0230 */
[----:B-1----:R-:W-:-:S04]  /*a890*/  IMAD R37, R46, UR8, R5 ;  /* 0x000000082e257c24 */ /* 0x002fc8000f8e0205 */
[----:B------:R-:W-:-:S04]  /*a8a0*/  IMAD R39, R37, R16, R39 ;  /* 0x0000001025277224 */ /* 0x000fc800078e0227 */
[----:B---3--:R-:W-:-:S05]  /*a8b0*/  IMAD.WIDE R40, R39, 0x4, R34 ;  /* 0x0000000427287825 */ /* 0x008fca00078e0222 */
[----:B------:R-:W3:Y:S01]  /*a8c0*/  LDG.E R45, desc[UR6][R40.64] ;  /* 0x00000006282d7981 */ /* 0x000ee2000c1e1900 */
[----:B------:R-:W-:Y:S02]  /*a8d0*/  USHF.R.S32.HI UR9, URZ, 0x1f, UR5 ;  /* 0x0000001fff097899 */ /* 0x000fe40008011405 */
[----:B------:R-:W-:-:S04]  /*a8e0*/  IADD3 R37, P2, PT, R50, UR5, RZ ;  /* 0x0000000532257c10 */ /* 0x000fc8000ff5e0ff */
[----:B------:R-:W-:Y:S02]  /*a8f0*/  LEA.HI.X.SX32 R38, R50, UR9, 0x1, P2 ;  /* 0x0000000932267c11 */ /* 0x000fe400090f0eff */
[----:B--2---:R-:W-:-:S04]  /*a900*/  LEA R36, P2, R37, UR10, 0x2 ;  /* 0x0000000a25247c11 */ /* 0x004fc8000f8410ff */
[----:B------:R-:W-:Y:S01]  /*a910*/  LEA.HI.X R37, R37, UR11, R38, 0x2, P2 ;  /* 0x0000000b25257c11 */ /* 0x000fe200090f1426 */
[----:B----4-:R-:W-:-:S04]  /*a920*/  IMAD.WIDE R38, R39, 0x4, R32 ;  /* 0x0000000427267825 */ /* 0x010fc800078e0220 */
[----:B---3--:R0:W-:Y:S04]  /*a930*/  STG.E desc[UR6][R36.64+-0x4], R45 ;  /* 0xfffffc2d24007986 */ /* 0x0081e8000c101906 */
[----:B------:R-:W2:Y:S01]  /*a940*/  LDG.E R38, desc[UR6][R38.64] ;  /* 0x0000000626267981 */ /* 0x000ea2000c1e1900 */
[----:B------:R-:W-:-:S05]  /*a950*/  IMAD R44, R46, UR8, -R46 ;  /* 0x000000082e2c7c24 */ /* 0x000fca000f8e0a2e */
[----:B------:R-:W-:Y:S01]  /*a960*/  IADD3 R43, PT, PT, R5, R44, RZ ;  /* 0x0000002c052b7210 */ /* 0x000fe20007ffe0ff */
[----:B--2---:R-:W-:-:S04]  /*a970*/  IMAD.IADD R40, R9, 0x1, R38 ;  /* 0x0000000109287824 */ /* 0x004fc800078e0226 */
[----:B------:R-:W-:-:S04]  /*a980*/  IMAD R41, R43, R16, R40 ;  /* 0x000000102b297224 */ /* 0x000fc800078e0228 */
[----:B------:R-:W-:-:S06]  /*a990*/  IMAD.WIDE R42, R41, 0x4, R34 ;  /* 0x00000004292a7825 */ /* 0x000fcc00078e0222 */
[----:B------:R-:W2:Y:S01]  /*a9a0*/  LDG.E R43, desc[UR6][R42.64] ;  /* 0x000000062a2b7981 */ /* 0x000ea2000c1e1900 */
[----:B------:R-:W-:-:S04]  /*a9b0*/  IMAD.WIDE R40, R41, 0x4, R32 ;  /* 0x0000000429287825 */ /* 0x000fc800078e0220 */
[----:B------:R-:W-:Y:S01]  /*a9c0*/  IMAD.IADD R47, R44, 0x1, -R46 ;  /* 0x000000012c2f7824 */ /* 0x000fe200078e0a2e */
[----:B--2---:R1:W-:Y:S04]  /*a9d0*/  STG.E desc[UR6][R36.64+-0x8], R43 ;  /* 0xfffff82b24007986 */ /* 0x0043e8000c101906 */
[----:B------:R-:W2:Y:S01]  /*a9e0*/  LDG.E R40, desc[UR6][R40.64] ;  /* 0x0000000628287981 */ /* 0x000ea2000c1e1900 */
[----:B------:R-:W-:Y:S01]  /*a9f0*/  IADD3 R39, PT, PT, R5, R47, RZ ;  /* 0x0000002f05277210 */ /* 0x000fe20007ffe0ff */
[----:B--2---:R-:W-:-:S04]  /*aa00*/  IMAD.IADD R38, R9, 0x1, R40 ;  /* 0x0000000109267824 */ /* 0x004fc800078e0228 */
[----:B------:R-:W-:-:S04]  /*aa10*/  IMAD R39, R39, R16, R38 ;  /* 0x0000001027277224 */ /* 0x000fc800078e0226 */
[----:B0-----:R-:W-:-:S06]  /*aa20*/  IMAD.WIDE R44, R39, 0x4, R34 ;  /* 0x00000004272c7825 */ /* 0x001fcc00078e0222 */
[----:B------:R-:W2:Y:S01]  /*aa30*/  LDG.E R45, desc[UR6][R44.64] ;  /* 0x000000062c2d7981 */ /* 0x000ea2000c1e1900 */
[----:B------:R-:W-:-:S04]  /*aa40*/  IMAD.WIDE R38, R39, 0x4, R32 ;  /* 0x0000000427267825 */ /* 0x000fc800078e0220 */
[----:B------:R-:W-:Y:S01]  /*aa50*/  IMAD.IADD R47, R47, 0x1, -R46 ;  /* 0x000000012f2f7824 */ /* 0x000fe200078e0a2e */
[----:B--2---:R0:W-:Y:S04]  /*aa60*/  STG.E desc[UR6][R36.64+-0xc], R45 ;  /* 0xfffff42d24007986 */ /* 0x0041e8000c101906 */
[----:B------:R-:W2:Y:S01]  /*aa70*/  LDG.E R38, desc[UR6][R38.64] ;  /* 0x0000000626267981 */ /* 0x000ea2000c1e1900 */
[----:B------:R-:W-:Y:S01]  /*aa80*/  IADD3 R41, PT, PT, R5, R47, RZ ;  /* 0x0000002f05297210 */ /* 0x000fe20007ffe0ff */
[----:B--2---:R-:W-:-:S04]  /*aa90*/  IMAD.IADD R40, R9, 0x1, R38 ;  /* 0x0000000109287824 */ /* 0x004fc800078e0226 */
[----:B-1----:R-:W-:-:S04]  /*aaa0*/  IMAD R43, R41, R16, R40 ;  /* 0x00000010292b7224 */ /* 0x002fc800078e0228 */
        /* <DEDUP_REMOVED lines=8> */
[----:B0-----:R-:W-:-:S04]  /*ab30*/  IMAD R45, R39, R16, R38 ;  /* 0x00000010272d7224 */ /* 0x001fc800078e0226 */
[----:B------:R-:W-:-:S06]  /*ab40*/  IMAD.WIDE R38, R45, 0x4, R34 ;  /* 0x000000042d267825 */ /* 0x000fcc00078e0222 */
[----:B------:R-:W2:Y:S01]  /*ab50*/  LDG.E R39, desc[UR6][R38.64] ;  /* 0x0000000626277981 */ /* 0x000ea2000c1e1900 */
[----:B------:R-:W-:-:S04]  /*ab60*/  IMAD.WIDE R44, R45, 0x4, R32 ;  /* 0x000000042d2c7825 */ /* 0x000fc800078e0220 */
[----:B------:R-:W-:Y:S01]  /*ab70*/  IMAD.IADD R47, R47, 0x1, -R46 ;  /* 0x000000012f2f7824 */ /* 0x000fe200078e0a2e */
[----:B--2---:R0:W-:Y:S04]  /*ab80*/  STG.E desc[UR6][R36.64+-0x14], R39 ;  /* 0xffffec2724007986 */ /* 0x0041e8000c101906 */
[----:B------:R-:W2:Y:S01]  /*ab90*/  LDG.E R44, desc[UR6][R44.64] ;  /* 0x000000062c2c7981 */ /* 0x000ea2000c1e1900 */
[----:B-1----:R-:W-:Y:S01]  /*aba0*/  IADD3 R41, PT, PT, R5, R47, RZ ;  /* 0x0000002f05297210 */ /* 0x002fe20007ffe0ff */
        /* <DEDUP_REMOVED lines=8> */
[----:B0-----:R-:W-:Y:S01]  /*ac30*/  IADD3 R39, PT, PT, R5, R48, RZ ;  /* 0x0000003005277210 */ /* 0x001fe20007ffe0ff */
[----:B--2---:R-:W-:-:S04]  /*ac40*/  IMAD.IADD R38, R9, 0x1, R42 ;  /* 0x0000000109267824 */ /* 0x004fc800078e022a */
[----:B------:R-:W-:-:S04]  /*ac50*/  IMAD R45, R39, R16, R38 ;  /* 0x00000010272d7224 */ /* 0x000fc800078e0226 */
[----:B------:R-:W-:-:S06]  /*ac60*/  IMAD.WIDE R38, R45, 0x4, R34 ;  /* 0x000000042d267825 */ /* 0x000fcc00078e0222 */
        /* <DEDUP_REMOVED lines=11> */
[----:B------:R-:W-:-:S05]  /*ad20*/  LOP3.LUT R38, R19, 0x7ffffff8, RZ, 0xc0, !PT ;  /* 0x7ffffff813267812 */ /* 0x000fca00078ec0ff */
[----:B------:R-:W-:Y:S01]  /*ad30*/  ISETP.NE.AND P2, PT, R38, UR4, PT ;  /* 0x0000000426007c0c */ /* 0x000fe2000bf45270 */
[----:B--2---:R0:W-:Y:S04]  /*ad40*/  STG.E desc[UR6][R36.64+-0x20], R41 ;  /* 0xffffe02924007986 */ /* 0x0041e8000c101906 */
[----:B-----5:R0:W5:Y:S01]  /*ad50*/  LDG.E R48, desc[UR6][R42.64] ;  /* 0x000000062a307981 */ /* 0x020162000c1e1900 */
[----:B------:R-:W-:-:S07]  /*ad60*/  UIADD3 UR5, UPT, UPT, UR5, -0x8, URZ ;  /* 0xfffffff805057890 */ /* 0x000fce000fffe0ff */
[----:B------:R-:W-:Y:S05]  /*ad70*/  @P2 BRA `(.L_x_29820) ;  /* 0xfffffff800bc2947 */ /* 0x000fea000383ffff */
.L_x_29819:
[----:B------:R-:W-:Y:S05]  /*ad80*/  @!P1 BRA `(.L_x_29813) ;  /* 0x0000000400889947 */ /* 0x000fea0003800000 */
[----:B------:R-:W-:Y:S02]  /*ad90*/  IADD3 R32, PT, PT, R4, -0x1, RZ ;  /* 0xffffffff04207810 */ /* 0x000fe40007ffe0ff */
[----:B------:R-:W-:Y:S02]  /*ada0*/  ISETP.NE.AND P2, PT, R6, RZ, PT ;  /* 0x000000ff0600720c */ /* 0x000fe40003f45270 */
        /* <DEDUP_REMOVED lines=11> */
[----:B------:R-:W2:Y:S01]  /*ae60*/  LDG.E R45, desc[UR6][R40.64] ;  /* 0x00000006282d7981 */ /* 0x000ea2000c1e1900 */
[----:B------:R-:W-:Y:S02]  /*ae70*/  USHF.R.S32.HI UR8, URZ, 0x1f, UR5 ;  /* 0x0000001fff087899 */ /* 0x000fe40008011405 */
[----:B------:R-:W-:-:S04]  /*ae80*/  IADD3 R33, P1, PT, R50, UR5, RZ ;  /* 0x0000000532217c10 */ /* 0x000fc8000ff3e0ff */
[----:B------:R-:W-:Y:S02]  /*ae90*/  LEA.HI.X.SX32 R38, R50, UR8, 0x1, P1 ;  /* 0x0000000832267c11 */ /* 0x000fe400088f0eff */
[----:B0-----:R-:W-:-:S04]  /*aea0*/  LEA R32, P1, R33, UR10, 0x2 ;  /* 0x0000000a21207c11 */ /* 0x001fc8000f8210ff */
[----:B------:R-:W-:Y:S01]  /*aeb0*/  LEA.HI.X R33, R33, UR11, R38, 0x2, P1 ;  /* 0x0000000b21217c11 */ /* 0x000fe200088f1426 */
[----:B---3--:R-:W-:-:S04]  /*aec0*/  IMAD.WIDE R38, R39, 0x4, R34 ;  /* 0x0000000427267825 */ /* 0x008fc800078e0222 */
        /* <DEDUP_REMOVED lines=14> */
[----:B0-----:R-:W-:-:S04]  /*afb0*/  IMAD R45, R39, R16, R38 ;  /* 0x00000010272d7224 */ /* 0x001fc800078e0226 */
        /* <DEDUP_REMOVED lines=14> */
.L_x_29821:
[----:B------:R-:W-:Y:S05]  /*b0a0*/  @!P2 BRA `(.L_x_29813) ;  /* 0x0000000000c0a947 */ /* 0x000fea0003800000 */
[----:B------:R-:W-:Y:S02]  /*b0b0*/  ISETP.NE.AND P1, PT, R6, 0x1, PT ;  /* 0x000000010600780c */ /* 0x000fe40003f25270 */
[----:B--2---:R-:W-:-:S04]  /*b0c0*/  LOP3.LUT R32, R19, 0x1, RZ, 0xc0, !PT ;  /* 0x0000000113207812 */ /* 0x004fc800078ec0ff */
[----:B------:R-:W-:-:S07]  /*b0d0*/  ISETP.NE.U32.AND P2, PT, R32, 0x1, PT ;  /* 0x000000012000780c */ /* 0x000fce0003f45070 */
[----:B------:R-:W-:Y:S06]  /*b0e0*/  @!P1 BRA `(.L_x_29822) ;  /* 0x0000000000709947 */ /* 0x000fec0003800000 */
[----:B0-----:R-:W0:Y:S01]  /*b0f0*/  LDC R42, c[0x0][0x428] ;  /* 0x00010a00ff2a7b82 */ /* 0x001e220000000800 */
[----:B------:R-:W-:Y:S01]  /*b100*/  UIADD3 UR4, UPT, UPT, UR5, -0x1, URZ ;  /* 0xffffffff05047890 */ /* 0x000fe2000fffe0ff */
[----:B-----5:R-:W-:Y:S01]  /*b110*/  IMAD.IADD R48, R9, 0x1, R48 ;  /* 0x0000000109307824 */ /* 0x020fe200078e0230 */
[----:B------:R-:W1:Y:S05]  /*b120*/  LDCU.64 UR10, c[0x0][0x3b8] ;  /* 0x00007700ff0a77ac */ /* 0x000e6a0008000a00 */
[----:B------:R-:W2:Y:S08]  /*b130*/  LDC.64 R32, c[0x0][0x3f8] ;  /* 0x0000fe00ff207b82 */ /* 0x000eb00000000a00 */
[----:B------:R-:W3:Y:S01]  /*b140*/  LDC.64 R36, c[0x0][0x400] ;  /* 0x00010000ff247b82 */ /* 0x000ee20000000a00 */
[----:B0-----:R-:W-:-:S04]  /*b150*/  IMAD R35, R42, UR4, R5 ;  /* 0x000000042a237c24 */ /* 0x001fc8000f8e0205 */
[----:B------:R-:W-:-:S04]  /*b160*/  IMAD R39, R35, R16, R48 ;  /* 0x0000001023277224 */ /* 0x000fc800078e0230 */
[----:B--2---:R-:W-:-:S06]  /*b170*/  IMAD.WIDE R40, R39, 0x4, R32 ;  /* 0x0000000427287825 */ /* 0x004fcc00078e0220 */
[----:B------:R-:W2:Y:S01]  /*b180*/  LDG.E R41, desc[UR6][R40.64] ;  /* 0x0000000628297981 */ /* 0x000ea2000c1e1900 */
[----:B------:R-:W-:Y:S02]  /*b190*/  USHF.R.S32.HI UR8, URZ, 0x1f, UR5 ;  /* 0x0000001fff087899 */ /* 0x000fe40008011405 */
[----:B------:R-:W-:-:S04]  /*b1a0*/  IADD3 R35, P1, PT, R50, UR5, RZ ;  /* 0x0000000532237c10 */ /* 0x000fc8000ff3e0ff */
[----:B------:R-:W-:Y:S02]  /*b1b0*/  LEA.HI.X.SX32 R38, R50, UR8, 0x1, P1 ;  /* 0x0000000832267c11 */ /* 0x000fe400088f0eff */
[----:B-1----:R-:W-:-:S04]  /*b1c0*/  LEA R34, P1, R35, UR10, 0x2 ;  /* 0x0000000a23227c11 */ /* 0x002fc8000f8210ff */
[----:B------:R-:W-:Y:S01]  /*b1d0*/  LEA.HI.X R35, R35, UR11, R38, 0x2, P1 ;  /* 0x0000000b23237c11 */ /* 0x000fe200088f1426 */
        /* <DEDUP_REMOVED lines=13> */
.L_x_29822:
        /* <DEDUP_REMOVED lines=16> */
.L_x_29813:
[----:B-1234-:R-:W1:Y:S01]  /*b3b0*/  LDC.64 R32, c[0x0][0x3c0] ;  /* 0x0000f000ff207b82 */ /* 0x01ee620000000a00 */
[----:B------:R-:W-:Y:S01]  /*b3c0*/  IADD3 R17, PT, PT, R14, R17, RZ ;  /* 0x000000110e117210 */ /* 0x000fe20007ffe0ff */
[----:B------:R-:W2:Y:S06]  /*b3d0*/  LDG.E.CONSTANT R31, desc[UR6][R30.64] ;  /* 0x000000061e1f7981 */ /* 0x000eac000c1e9900 */
[----:B0-----:R-:W0:Y:S01]  /*b3e0*/  LDC.64 R34, c[0x0][0x3d0] ;  /* 0x0000f400ff227b82 */ /* 0x001e220000000a00 */
[----:B-1----:R-:W-:-:S05]  /*b3f0*/  IMAD.WIDE R32, R17, 0x4, R32 ;  /* 0x0000000411207825 */ /* 0x002fca00078e0220 */
[----:B------:R1:W-:Y:S01]  /*b400*/  STG.E desc[UR6][R32.64], R19 ;  /* 0x0000001320007986 */ /* 0x0003e2000c101906 */
[----:B0-----:R-:W-:-:S05]  /*b410*/  IMAD.WIDE R34, R17, 0x4, R34 ;  /* 0x0000000411227825 */ /* 0x001fca00078e0222 */
        /* <DEDUP_REMOVED lines=11> */
.L_x_29804:
[----:B------:R-:W0:Y:S01]  /*b4d0*/  S2UR UR5, SR_CgaCtaId ;  /* 0x00000000000579c3 */ /* 0x000e220000008800 */
[----:B------:R-:W-:Y:S02]  /*b4e0*/  UMOV UR4, 0x400 ;  /* 0x0000040000047882 */ /* 0x000fe40000000000 */
[----:B0-----:R-:W-:-:S09]  /*b4f0*/  ULEA UR4, UR5, UR4, 0x18 ;  /* 0x0000000405047291 */ /* 0x001fd2000f8ec0ff */
[----:B------:R1:W-:Y:S01]  /*b500*/  STS [UR4], R16 ;  /* 0x00000010ff007988 */ /* 0x0003e20008000804 */
[----:B------:R-:W-:Y:S05]  /*b510*/  BRA `(.L_x_29800) ;  /* 0x0000000400a87947 */ /* 0x000fea0003800000 */
.L_x_29801:
        /* <DEDUP_REMOVED lines=8> */
[----:B------:R-:W-:Y:S01]  /*b5a0*/  LEA R37, R7, R0, 0x2 ;  /* 0x0000000007257211 */ /* 0x000fe200078e10ff */
        /* <DEDUP_REMOVED lines=10> */
[----:B--2---:R-:W-:-:S06]  /*b650*/  IMAD.WIDE R32, R37, 0x4, R20 ;  /* 0x0000000425207825 */ /* 0x004fcc00078e0214 */
[----:B------:R2:W4:Y:S01]  /*b660*/  LDG.E.CONSTANT R32, desc[UR6][R32.64] ;  /* 0x0000000620207981 */ /* 0x000522000c1e9900 */
[----:B0-----:R-:W-:Y:S01]  /*b670*/  SHF.R.S32.HI R34, RZ, 0x1f, R30 ;  /* 0x0000001fff227819 */ /* 0x001fe2000001141e */
[----:B------:R-:W-:-:S05]  /*b680*/  @!P1 IMAD.WIDE R18, R37, 0x4, R22 ;  /* 0x0000000425129825 */ /* 0x000fca00078e0216 */
[----:B------:R0:W5:Y:S01]  /*b690*/  @!P1 LDG.E.CONSTANT R17, desc[UR6][R18.64] ;  /* 0x0000000612119981 */ /* 0x000162000c1e9900 */
[----:B--2---:R-:W-:-:S04]  /*b6a0*/  IADD3 R33, P2, PT, R9, R30, RZ ;  /* 0x0000001e09217210 */ /* 0x004fc80007f5e0ff */
[----:B------:R-:W-:Y:S01]  /*b6b0*/  LEA.HI.X.SX32 R34, R9, R34, 0x1, P2 ;  /* 0x0000002209227211 */ /* 0x000fe200010f0eff */
[----:B------:R-:W-:-:S03]  /*b6c0*/  IMAD.SHL.U32 R31, R33, 0x4, RZ ;  /* 0x00000004211f7824 */ /* 0x000fc600078e00ff */
[----:B0-----:R-:W-:Y:S02]  /*b6d0*/  SHF.L.U64.HI R19, R33, 0x2, R34 ;  /* 0x0000000221137819 */ /* 0x001fe40000010222 */
[C---:B-1----:R-:W-:Y:S02]  /*b6e0*/  IADD3 R34, P2, PT, R31.reuse, UR8, RZ ;  /* 0x000000081f227c10 */ /* 0x042fe4000ff5e0ff */
[----:B---3--:R-:W-:Y:S01]  /*b6f0*/  IADD3 R18, P3, PT, R31, UR10, RZ ;  /* 0x0000000a1f127c10 */ /* 0x008fe2000ff7e0ff */
[----:B------:R-:W-:Y:S01]  /*b700*/  VIADD R31, R30, 0x1 ;  /* 0x000000011e1f7836 */ /* 0x000fe20000000000 */
        /* <DEDUP_REMOVED lines=16> */
[----:B0-----:R-:W-:-:S06]  /*b810*/  IADD3 R34, PT, PT, R40, 0xffffffe, RZ ;  /* 0x0ffffffe28227810 */ /* 0x001fcc0007ffe0ff */
[----:B------:R0:W1:Y:S02]  /*b820*/  F2I.FTZ.U32.TRUNC.NTZ R35, R34 ;  /* 0x0000002200237305 */ /* 0x000064000021f000 */
[----:B0-----:R-:W-:Y:S02]  /*b830*/  IMAD.MOV.U32 R34, RZ, RZ, RZ ;  /* 0x000000ffff227224 */ /* 0x001fe400078e00ff */
[----:B-1----:R-:W-:-:S04]  /*b840*/  IMAD.MOV R33, RZ, RZ, -R35 ;  /* 0x000000ffff217224 */ /* 0x002fc800078e0a23 */
[----:B------:R-:W-:-:S04]  /*b850*/  IMAD R33, R33, R38, RZ ;  /* 0x0000002621217224 */ /* 0x000fc800078e02ff */
[----:B------:R-:W-:Y:S01]  /*b860*/  IMAD.HI.U32 R36, R35, R33, R34 ;  /* 0x0000002123247227 */ /* 0x000fe200078e0022 */
[----:B------:R-:W-:-:S03]  /*b870*/  MOV R33, R37 ;  /* 0x0000002500217202 */ /* 0x000fc60000000f00 */
[----:B------:R-:W-:Y:S02]  /*b880*/  IMAD.MOV.U32 R35, RZ, RZ, R41 ;  /* 0x000000ffff237224 */ /* 0x000fe400078e0029 */
[----:B------:R-:W-:Y:S02]  /*b890*/  IMAD.HI.U32 R34, R36, R33, RZ ;  /* 0x0000002124227227 */ /* 0x000fe400078e00ff */
[----:B------:R-:W0:Y:S02]  /*b8a0*/  I2F.RP R37, R35 ;  /* 0x0000002300257306 */ /* 0x000e240000209400 */
[----:B------:R-:W-:-:S04]  /*b8b0*/  IMAD.MOV R36, RZ, RZ, -R34 ;  /* 0x000000ffff247224 */ /* 0x000fc800078e0a22 */
[----:B------:R-:W-:-:S05]  /*b8c0*/  IMAD R33, R38, R36, R33 ;  /* 0x0000002426217224 */ /* 0x000fca00078e0221 */
[----:B------:R-:W-:Y:S01]  /*b8d0*/  ISETP.GT.U32.AND P2, PT, R38, R33, PT ;  /* 0x000000212600720c */ /* 0x000fe20003f44070 */
[----:B0-----:R-:W0:-:S12]  /*b8e0*/  MUFU.RCP R37, R37 ;  /* 0x0000002500257308 */ /* 0x001e180000001000 */
[-C--:B------:R-:W-:Y:S01]  /*b8f0*/  @!P2 IADD3 R33, PT, PT, R33, -R38.reuse, RZ ;  /* 0x800000262121a210 */ /* 0x080fe20007ffe0ff */
[----:B------:R-:W-:Y:S01]  /*b900*/  @!P2 VIADD R34, R34, 0x1 ;  /* 0x000000012222a836 */ /* 0x000fe20000000000 */
[----:B------:R-:W-:Y:S02]  /*b910*/  ISETP.NE.AND P2, PT, R39, RZ, PT ;  /* 0x000000ff2700720c */ /* 0x000fe40003f45270 */
[----:B------:R-:W-:Y:S01]  /*b920*/  ISETP.GE.U32.AND P1, PT, R33, R38, PT ;  /* 0x000000262100720c */ /* 0x000fe20003f26070 */
[----:B0-----:R-:W-:-:S04]  /*b930*/  VIADD R36, R37, 0xffffffe ;  /* 0x0ffffffe25247836 */ /* 0x001fc80000000000 */
[----:B------:R-:W0:Y:S08]  /*b940*/  F2I.FTZ.U32.TRUNC.NTZ R33, R36 ;  /* 0x0000002400217305 */ /* 0x000e30000021f000 */
[----:B------:R-:W-:-:S05]  /*b950*/  @P1 IADD3 R34, PT, PT, R34, 0x1, RZ ;  /* 0x0000000122221810 */ /* 0x000fca0007ffe0ff */
[----:B------:R-:W-:Y:S01]  /*b960*/  @!P3 IMAD.MOV R34, RZ, RZ, -R34 ;  /* 0x000000ffff22b224 */ /* 0x000fe200078e0a22 */
[----:B------:R-:W-:Y:S02]  /*b970*/  @!P2 LOP3.LUT R34, RZ, R39, RZ, 0x33, !PT ;  /* 0x00000027ff22a212 */ /* 0x000fe400078e33ff */
[----:B------:R-:W-:Y:S01]  /*b980*/  ISETP.NE.AND P3, PT, R16, RZ, PT ;  /* 0x000000ff1000720c */ /* 0x000fe20003f65270 */
[----:B0-----:R-:W-:Y:S01]  /*b990*/  IMAD.MOV R32, RZ, RZ, -R33 ;  /* 0x000000ffff207224 */ /* 0x001fe200078e0a21 */
[----:B------:R-:W-:Y:S02]  /*b9a0*/  IABS R36, R34 ;  /* 0x0000002200247213 */ /* 0x000fe40000000000 */
[----:B------:R-:W-:Y:S01]  /*b9b0*/  ISETP.GE.AND P2, PT, R34, RZ, PT ;  /* 0x000000ff2200720c */ /* 0x000fe20003f46270 */
[----:B------:R-:W-:Y:S02]  /*b9c0*/  IMAD R37, R32, R35, RZ ;  /* 0x0000002320257224 */ /* 0x000fe400078e02ff */
[----:B------:R-:W-:-:S05]  /*b9d0*/  HFMA2 R32, -RZ, RZ, 0, 0 ;  /* 0x00000000ff207431 */ /* 0x000fca00000001ff */
        /* <DEDUP_REMOVED lines=18> */
.L_x_29823:
[----:B-----5:R2:W-:Y:S04]  /*bb00*/  STG.E desc[UR6][R18.64], R17 ;  /* 0x0000001112007986 */ /* 0x0205e8000c101906 */
[----:B------:R2:W-:Y:S02]  /*bb10*/  STS [UR12], R31 ;  /* 0x0000001fff007988 */ /* 0x0005e4000800080c */
.L_x_29802:
[----:B------:R-:W-:Y:S05]  /*bb20*/  WARPSYNC.ALL ;  /* 0x0000000000007948 */ /* 0x000fea0003800000 */
[----:B------:R-:W3:Y:S08]  /*bb30*/  S2UR UR5, SR_CgaCtaId ;  /* 0x00000000000579c3 */ /* 0x000ef00000008800 */
[----:B------:R-:W-:Y:S01]  /*bb40*/  BAR.SYNC.DEFER_BLOCKING 0x0 ;  /* 0x0000000000007b1d */ /* 0x000fe20000010000 */
[C---:B------:R-:W-:Y:S01]  /*bb50*/  ISETP.GE.U32.AND P1, PT, R7.reuse, 0xf, PT ;  /* 0x0000000f0700780c */ /* 0x040fe20003f26070 */
[----:B------:R-:W-:-:S04]  /*bb60*/  VIADD R7, R7, 0x1 ;  /* 0x0000000107077836 */ /* 0x000fc80000000000 */
[----:B------:R-:W-:Y:S02]  /*bb70*/  UMOV UR4, 0x400 ;  /* 0x0000040000047882 */ /* 0x000fe40000000000 */
[----:B---3--:R-:W-:-:S09]  /*bb80*/  ULEA UR4, UR5, UR4, 0x18 ;  /* 0x0000000405047291 */ /* 0x008fd2000f8ec0ff */
[----:B--2---:R-:W2:Y:S02]  /*bb90*/  LDS R17, [UR4] ;  /* 0x00000004ff117984 */ /* 0x004ea40008000800 */
[----:B--2---:R-:W-:-:S13]  /*bba0*/  ISETP.LT.AND P2, PT, R17, R16, PT ;  /* 0x000000101100720c */ /* 0x004fda0003f41270 */
[----:B------:R-:W-:Y:S05]  /*bbb0*/  @!P1 BRA P2, `(.L_x_29824) ;  /* 0xffffffc400cc9947 */ /* 0x000fea000103ffff */
.L_x_29800:
[----:B------:R-:W-:Y:S05]  /*bbc0*/  BSYNC.RECONVERGENT B0 ;  /* 0x0000000000007941 */ /* 0x000fea0003800200 */
.L_x_29799:
        /* <DEDUP_REMOVED lines=24> */
.L_x_29825:
        /* <DEDUP_REMOVED lines=11> */
.L_x_38487:


//--------------------- .text._ZN17fastertransformer38beam_online_softmax_topk_stage2_kernelIfLi16ELi128EEEvPKfS2_PiPT_ii --------------------------
	.section	.text._ZN17fastertransformer38beam_online_softmax_topk_stage2_kernelIfLi16ELi128EEEvPKfS2_PiPT_ii,"ax",@progbits
	.align	128
        .global         _ZN17fastertransformer38beam_online_softmax_topk_stage2_kernelIfLi16ELi128EEEvPKfS2_PiPT_ii
        .type           _ZN17fastertransformer38beam_online_softmax_topk_stage2_kernelIfLi16ELi128EEEvPKfS2_PiPT_ii,@function
        .size           _ZN17fastertransformer38beam_online_softmax_topk_stage2_kernelIfLi16ELi128EEEvPKfS2_PiPT_ii,(.L_x_38488 - _ZN17fastertransformer38beam_online_softmax_topk_stage2_kernelIfLi16ELi128EEEvPKfS2_PiPT_ii)
        .other          _ZN17fastertransformer38beam_online_softmax_topk_stage2_kernelIfLi16ELi128EEEvPKfS2_PiPT_ii,@"STO_CUDA_ENTRY STV_DEFAULT"
_ZN17fastertransformer38beam_online_softmax_topk_stage2_kernelIfLi16ELi128EEEvPKfS2_PiPT_ii:
.text._ZN17fastertransformer38beam_online_softmax_topk_stage2_kernelIfLi16ELi128EEEvPKfS2_PiPT_ii:
        /* <DEDUP_REMOVED lines=52> */
[----:B------:R-:W-:Y:S01]  /*0340*/  SHF.L.U32 R4, R4, 0x7, RZ ;  /* 0x0000000704047819 */ /* 0x000fe200000006ff */
[----:B------:R-:W-:Y:S02]  /*0350*/  IMAD.X R13, RZ, RZ, R10, P0 ;  /* 0x000000ffff0d7224 */ /* 0x000fe400000e060a */
[----:B------:R-:W-:Y:S01]  /*0360*/  IMAD.MOV R8, RZ, RZ, -R2 ;  /* 0x000000ffff087224 */ /* 0x000fe200078e0a02 */
[----:B------:R-:W-:-:S05]  /*0370*/  LOP3.LUT R5, R4, 0x180, RZ, 0xc0, !PT ;  /* 0x0000018004057812 */ /* 0x000fca00078ec0ff */
[----:B------:R-:W-:Y:S01]  /*0380*/  IMAD.IADD R2, R5, 0x1, R18 ;  /* 0x0000000105027824 */ /* 0x000fe200078e0212 */
[----:B-1----:R-:W-:-:S04]  /*0390*/  LEA R11, P0, R12, UR6, 0x2 ;  /* 0x000000060c0b7c11 */ /* 0x002fc8000f8010ff */
[----:B------:R-:W-:Y:S01]  /*03a0*/  LEA.HI.X R12, R12, UR7, R13, 0x2, P0 ;  /* 0x000000070c0c7c11 */ /* 0x000fe200080f140d */
[----:B0-----:R-:W-:-:S06]  /*03b0*/  ULEA UR4, UR5, UR4, 0x18 ;  /* 0x0000000405047291 */ /* 0x001fcc000f8ec0ff */
[----:B------:R-:W-:-:S07]  /*03c0*/  LEA R6, R18, UR4, 0x2 ;  /* 0x0000000412067c11 */ /* 0x000fce000f8e10ff */
.L_x_29830:
        /* <DEDUP_REMOVED lines=8> */
[----:B0-----:R-:W-:-:S09]  /*0450*/  IADD3 R6, PT, PT, R6, 0x200, RZ ;  /* 0x0000020006067810 */ /* 0x001fd20007ffe0ff */
[----:B------:R-:W-:Y:S05]  /*0460*/  @P0 BRA `(.L_x_29830) ;  /* 0xfffffffc00d80947 */ /* 0x000fea000383ffff */
.L_x_29829:
[----:B------:R-:W-:Y:S05]  /*0470*/  BSYNC.RECONVERGENT B1 ;  /* 0x0000000000017941 */ /* 0x000fea0003800200 */
.L_x_29828:
        /* <DEDUP_REMOVED lines=8> */
[----:B------:R-:W-:Y:S01]  /*0500*/  UIADD3 UR4, UPT, UPT, UR4, 0x2b0, URZ ;  /* 0x000002b004047890 */ /* 0x000fe2000fffe0ff */
[----:B------:R-:W-:Y:S01]  /*0510*/  IMAD.X R10, RZ, RZ, R10, P0 ;  /* 0x000000ffff0a7224 */ /* 0x000fe200000e060a */
[----:B-1----:R-:W-:-:S04]  /*0520*/  LEA R4, P0, R5, UR6, 0x2 ;  /* 0x0000000605047c11 */ /* 0x002fc8000f8010ff */
[----:B------:R-:W-:Y:S01]  /*0530*/  LEA.HI.X R5, R5, UR7, R10, 0x2, P0 ;  /* 0x0000000705057c11 */ /* 0x000fe200080f140a */
[----:B0-----:R-:W-:Y:S01]  /*0540*/  ULEA UR4, UR5, UR4, 0x18 ;  /* 0x0000000405047291 */ /* 0x001fe2000f8ec0ff */
[----:B------:R-:W-:-:S05]  /*0550*/  IADD3 R4, P0, PT, R4, 0x400, RZ ;  /* 0x0000040004047810 */ /* 0x000fca0007f1e0ff */
[----:B------:R-:W-:Y:S01]  /*0560*/  LEA R6, R2, UR4, 0x2 ;  /* 0x0000000402067c11 */ /* 0x000fe2000f8e10ff */
[----:B------:R-:W-:Y:S01]  /*0570*/  IMAD.X R5, RZ, RZ, R5, P0 ;  /* 0x000000ffff057224 */ /* 0x000fe200000e0605 */
[----:B------:R-:W-:Y:S02]  /*0580*/  PLOP3.LUT P0, PT, PT, PT, PT, 0x80, 0x8 ;  /* 0x000000000008781c */ /* 0x000fe40003f0f070 */
[----:B------:R-:W-:Y:S01]  /*0590*/  IADD3 R6, PT, PT, R6, 0x400, RZ ;  /* 0x0000040006067810 */ /* 0x000fe20007ffe0ff */
[----:B------:R-:W-:Y:S10]  /*05a0*/  @!P1 BRA `(.L_x_29832) ;  /* 0x0000000000a09947 */ /* 0x000ff40003800000 */
[----:B------:R-:W-:Y:S01]  /*05b0*/  PLOP3.LUT P0, PT, PT, PT, PT, 0x8, 0x80 ;  /* 0x000000000080781c */ /* 0x000fe20003f0e170 */
[----:B------:R-:W-:-:S12]  /*05c0*/  VIADD R41, R3, 0xfffffa00 ;  /* 0xfffffa0003297836 */ /* 0x000fd80000000000 */
.L_x_29833:
        /* <DEDUP_REMOVED lines=36> */
[----:B0-----:R-:W-:Y:S01]  /*0810*/  IADD3 R6, PT, PT, R6, 0x2000, RZ ;  /* 0x0000200006067810 */ /* 0x001fe20007ffe0ff */
[----:B------:R-:W-:Y:S06]  /*0820*/  @!P1 BRA `(.L_x_29833) ;  /* 0xfffffffc00689947 */ /* 0x000fec000383ffff */
.L_x_29832:
[----:B------:R-:W-:Y:S05]  /*0830*/  BSYNC.RECONVERGENT B1 ;  /* 0x0000000000017941 */ /* 0x000fea0003800200 */
.L_x_29831:
        /* <DEDUP_REMOVED lines=24> */
[----:B0-----:R-:W-:-:S07]  /*09c0*/  IADD3 R6, PT, PT, R6, 0x1000, RZ ;  /* 0x0000100006067810 */ /* 0x001fce0007ffe0ff */
.L_x_29835:
[----:B------:R-:W-:Y:S05]  /*09d0*/  BSYNC.RECONVERGENT B1 ;  /* 0x0000000000017941 */ /* 0x000fea0003800200 */
.L_x_29834:
        /* <DEDUP_REMOVED lines=10> */
.L_x_29827:
[----:B------:R-:W-:Y:S05]  /*0a80*/  BSYNC.RECONVERGENT B0 ;  /* 0x0000000000007941 */ /* 0x000fea0003800200 */
.L_x_29826:
[----:B------:R-:W-:Y:S01]  /*0a90*/  ISETP.GE.U32.AND P0, PT, R18, R9, PT ;  /* 0x000000091200720c */ /* 0x000fe20003f06070 */
[----:B------:R-:W-:Y:S01]  /*0aa0*/  BAR.SYNC.DEFER_BLOCKING 0x0 ;  /* 0x0000000000007b1d */ /* 0x000fe20000010000 */
[----:B------:R-:W-:Y:S01]  /*0ab0*/  IMAD.MOV.U32 R52, RZ, RZ, RZ ;  /* 0x000000ffff347224 */ /* 0x000fe200078e00ff */
[----:B------:R-:W-:Y:S01]  /*0ac0*/  MOV R48, 0xff7fffff ;  /* 0xff7fffff00307802 */ /* 0x000fe20000000f00 */
[----:B0-----:R-:W-:Y:S01]  /*0ad0*/  IMAD.MOV.U32 R3, RZ, RZ, -0x1 ;  /* 0xffffffffff037424 */ /* 0x001fe200078e00ff */
        /* <DEDUP_REMOVED lines=8> */
[----:B----4-:R-:W-:Y:S01]  /*0b60*/  MOV R5, 0xffffffff ;  /* 0xffffffff00057802 */ /* 0x010fe20000000f00 */
        /* <DEDUP_REMOVED lines=38> */
[----:B------:R-:W-:Y:S01]  /*0dd0*/  UIADD3 UR4, UPT, UPT, -UR5, URZ, URZ ;  /* 0x000000ff05047290 */ /* 0x000fe2000fffe1ff */
[----:B------:R-:W-:-:S03]  /*0de0*/  IADD3 R2, PT, PT, R2, 0x2b0, RZ ;  /* 0x000002b002027810 */ /* 0x000fc60007ffe0ff */
[----:B------:R-:W-:Y:S01]  /*0df0*/  UISETP.GE.AND UP0, UPT, UR4, URZ, UPT ;  /* 0x000000ff0400728c */ /* 0x000fe2000bf06270 */
[----:B0-----:R-:W-:Y:S01]  /*0e00*/  LEA R3, R3, R2, 0x18 ;  /* 0x0000000203037211 */ /* 0x001fe200078ec0ff */
[----:B------:R-:W-:-:S03]  /*0e10*/  IMAD.U32 R2, RZ, RZ, UR5 ;  /* 0x00000005ff027e24 */ /* 0x000fc6000f8e00ff */
[----:B------:R-:W-:-:S04]  /*0e20*/  IADD3 R3, PT, PT, R18, 0x48, R3 ;  /* 0x0000004812037810 */ /* 0x000fc80007ffe003 */
[----:B------:R-:W-:Y:S05]  /*0e30*/  BRA.U UP0, `(.L_x_29840) ;  /* 0x00000005000c7547 */ /* 0x000fea000b800000 */
[----:B------:R-:W-:Y:S02]  /*0e40*/  UIADD3 UR5, UPT, UPT, -UR4, URZ, URZ ;  /* 0x000000ff04057290 */ /* 0x000fe4000fffe1ff */
[----:B------:R-:W-:Y:S02]  /*0e50*/  UPLOP3.LUT UP0, UPT, UPT, UPT, UPT, 0x80, 0x8 ;  /* 0x000000000008789c */ /* 0x000fe40003f0f070 */
[----:B------:R-:W-:-:S09]  /*0e60*/  UISETP.GT.AND UP1, UPT, UR5, 0xc, UPT ;  /* 0x0000000c0500788c */ /* 0x000fd2000bf24270 */
[----:B------:R-:W-:Y:S05]  /*0e70*/  BRA.U !UP1, `(.L_x_29841) ;  /* 0x0000000109987547 */ /* 0x000fea000b800000 */
[----:B------:R-:W-:-:S11]  /*0e80*/  UPLOP3.LUT UP0, UPT, UPT, UPT, UPT, 0x40, 0x4 ;  /* 0x000000000004789c */ /* 0x000fd60003f0e870 */
.L_x_29842:
        /* <DEDUP_REMOVED lines=37> */
.L_x_29841:
        /* <DEDUP_REMOVED lines=13> */
[----:B0-----:R-:W-:-:S02]  /*11b0*/  IADD3 R3, PT, PT, R3, 0x20, RZ ;  /* 0x0000002003037810 */ /* 0x001fc40007ffe0ff */
        /* <DEDUP_REMOVED lines=9> */
.L_x_29843:
[----:B------:R-:W-:-:S09]  /*1250*/  UISETP.NE.OR UP0, UPT, UR4, URZ, UP0 ;  /* 0x000000ff0400728c */ /* 0x000fd20008705670 */
[----:B------:R-:W-:Y:S05]  /*1260*/  BRA.U !UP0, `(.L_x_29839) ;  /* 0x0000000108347547 */ /* 0x000fea000b800000 */
.L_x_29840:
        /* <DEDUP_REMOVED lines=13> */
.L_x_29839:
[----:B------:R-:W-:-:S09]  /*1340*/  UISETP.NE.AND UP0, UPT, UR6, URZ, UPT ;  /* 0x000000ff0600728c */ /* 0x000fd2000bf05270 */
[----:B------:R-:W-:Y:S05]  /*1350*/  BRA.U !UP0, `(.L_x_29838) ;  /* 0x0000000108487547 */ /* 0x000fea000b800000 */
[----:B------:R-:W0:Y:S01]  /*1360*/  S2R R5, SR_CgaCtaId ;  /* 0x0000000000057919 */ /* 0x000e220000008800 */
[----:B------:R-:W-:Y:S01]  /*1370*/  MOV R3, 0x400 ;  /* 0x0000040000037802 */ /* 0x000fe20000000f00 */
[----:B------:R-:W-:-:S03]  /*1380*/  UIADD3 UR6, UPT, UPT, -UR6, URZ, URZ ;  /* 0x000000ff06067290 */ /* 0x000fc6000fffe1ff */
[----:B------:R-:W-:Y:S01]  /*1390*/  IADD3 R4, PT, PT, R3, 0x2b0, RZ ;  /* 0x000002b003047810 */ /* 0x000fe20007ffe0ff */
[C---:B------:R-:W-:Y:S02]  /*13a0*/  IMAD R3, R2.reuse, 0x4, R1 ;  /* 0x0000000402037824 */ /* 0x040fe400078e0201 */
[----:B------:R-:W-:Y:S01]  /*13b0*/  IMAD R2, R2, 0x4, R18 ;  /* 0x0000000402027824 */ /* 0x000fe200078e0212 */
[----:B0-----:R-:W-:Y:S01]  /*13c0*/  LEA R7, R5, R4, 0x18 ;  /* 0x0000000405077211 */ /* 0x001fe200078ec0ff */
[----:B------:R-:W-:-:S03]  /*13d0*/  VIADD R5, R3, 0x48 ;  /* 0x0000004803057836 */ /* 0x000fc60000000000 */
[----:B------:R-:W-:-:S07]  /*13e0*/  IADD3 R2, PT, PT, R2, 0x40, R7 ;  /* 0x0000004002027810 */ /* 0x000fce0007ffe007 */
.L_x_29844:
[----:B------:R-:W0:Y:S01]  /*13f0*/  LDS R3, [R2+-0x40] ;  /* 0xffffc00002037984 */ /* 0x000e220000000800 */
[----:B------:R-:W-:-:S03]  /*1400*/  UIADD3 UR6, UPT, UPT, UR6, 0x1, URZ ;  /* 0x0000000106067890 */ /* 0x000fc6000fffe0ff */
[----:B------:R1:W2:Y:S01]  /*1410*/  LDS R4, [R2] ;  /* 0x0000000002047984 */ /* 0x0002a20000000800 */
[----:B------:R-:W-:Y:S01]  /*1420*/  UISETP.NE.AND UP0, UPT, UR6, URZ, UPT ;  /* 0x000000ff0600728c */ /* 0x000fe2000bf05270 */
[----:B-1----:R-:W-:Y:S02]  /*1430*/  VIADD R2, R2, 0x4 ;  /* 0x0000000402027836 */ /* 0x002fe40000000000 */
[----:B0-----:R-:W-:Y:S04]  /*1440*/  STL [R5+-0x40], R3 ;  /* 0xffffc00305007387 */ /* 0x001fe80000100800 */
[----:B--2---:R0:W-:Y:S02]  /*1450*/  STL [R5], R4 ;  /* 0x0000000405007387 */ /* 0x0041e40000100800 */
[----:B0-----:R-:W-:Y:S01]  /*1460*/  IADD3 R5, PT, PT, R5, 0x4, RZ ;  /* 0x0000000405057810 */ /* 0x001fe20007ffe0ff */
[----:B------:R-:W-:Y:S06]  /*1470*/  BRA.U UP0, `(.L_x_29844) ;  /* 0xfffffffd00dc7547 */ /* 0x000fec000b83ffff */
.L_x_29838:
        /* <DEDUP_REMOVED lines=23> */
[----:B------:R0:W-:Y:S02]  /*15f0*/  STL.64 [R1], R16 ;  /* 0x0000001001007387 */ /* 0x0001e40000100a00 */
.L_x_29837:
[----:B------:R-:W-:Y:S05]  /*1600*/  BSYNC.RECONVERGENT B0 ;  /* 0x0000000000007941 */ /* 0x000fea0003800200 */
.L_x_29836:
[----:B-----5:R-:W-:Y:S01]  /*1610*/  SHFL.DOWN PT, R18, R14, 0x1, 0x1f ;  /* 0x08201f000e127f89 */ /* 0x020fe200000e0000 */
[----:B------:R-:W-:Y:S03]  /*1620*/  BSSY.RECONVERGENT B0, `(.L_x_29845) ;  /* 0x0000142000007945 */ /* 0x000fe60003800200 */
[----:B------:R-:W1:Y:S04]  /*1630*/  SHFL.DOWN PT, R19, R15, 0x1, 0x1f ;  /* 0x08201f000f137f89 */ /* 0x000e6800000e0000 */
[----:B0-----:R-:W-:Y:S04]  /*1640*/  SHFL.DOWN PT, R16, R32, 0x1, 0x1f ;  /* 0x08201f0020107f89 */ /* 0x001fe800000e0000 */
[----:B------:R-:W0:Y:S04]  /*1650*/  SHFL.DOWN PT, R17, R33, 0x1, 0x1f ;  /* 0x08201f0021117f89 */ /* 0x000e2800000e0000 */
[----:B------:R-:W-:Y:S04]  /*1660*/  SHFL.DOWN PT, R20, R12, 0x1, 0x1f ;  /* 0x08201f000c147f89 */ /* 0x000fe800000e0000 */
[----:B------:R-:W-:Y:S04]  /*1670*/  SHFL.DOWN PT, R21, R13, 0x1, 0x1f ;  /* 0x08201f000d157f89 */ /* 0x000fe800000e0000 */
[----:B------:R-:W-:Y:S04]  /*1680*/  SHFL.DOWN PT, R22, R10, 0x1, 0x1f ;  /* 0x08201f000a167f89 */ /* 0x000fe800000e0000 */
[----:B-1----:R-:W-:Y:S04]  /*1690*/  STL.64 [R1+0x10], R18 ;  /* 0x0000101201007387 */ /* 0x002fe80000100a00 */
[----:B------:R-:W-:Y:S04]  /*16a0*/  SHFL.DOWN PT, R18, R36, 0x1, 0x1f ;  /* 0x08201f0024127f89 */ /* 0x000fe800000e0000 */
[----:B------:R-:W1:Y:S04]  /*16b0*/  SHFL.DOWN PT, R19, R37, 0x1, 0x1f ;  /* 0x08201f0025137f89 */ /* 0x000e6800000e0000 */
        /* <DEDUP_REMOVED lines=11> */
[----:B------:R-:W-:Y:S04]  /*1770*/  STL.64 [R1+0x18], R20 ;  /* 0x0000181401007387 */ /* 0x000fe80000100a00 */
[----:B0-----:R-:W-:Y:S01]  /*1780*/  STL.64 [R1+0x20], R22 ;  /* 0x0000201601007387 */ /* 0x001fe20000100a00 */
[----:B-1----:R-:W0:Y:S03]  /*1790*/  S2R R18, SR_LANEID ;  /* 0x0000000000127919 */ /* 0x002e260000000000 */
[----:B--2---:R-:W-:Y:S04]  /*17a0*/  STL.64 [R1+0x28], R24 ;  /* 0x0000281801007387 */ /* 0x004fe80000100a00 */
[----:B---3--:R-:W-:Y:S04]  /*17b0*/  STL.64 [R1+0x30], R26 ;  /* 0x0000301a01007387 */ /* 0x008fe80000100a00 */
[----:B----4-:R-:W-:Y:S04]  /*17c0*/  STL.64 [R1+0x38], R28 ;  /* 0x0000381c01007387 */ /* 0x010fe80000100a00 */
[----:B------:R-:W-:Y:S04]  /*17d0*/  STL.64 [R1+0x48], R16 ;  /* 0x0000481001007387 */ /* 0x000fe80000100a00 */
[----:B------:R-:W-:Y:S04]  /*17e0*/  SHFL.DOWN PT, R20, R38, 0x1, 0x1f ;  /* 0x08201f0026147f89 */ /* 0x000fe800000e0000 */
[----:B------:R-:W1:Y:S04]  /*17f0*/  SHFL.DOWN PT, R21, R39, 0x1, 0x1f ;  /* 0x08201f0027157f89 */ /* 0x000e6800000e0000 */
[----:B------:R-:W-:Y:S04]  /*1800*/  SHFL.DOWN PT, R22, R40, 0x1, 0x1f ;  /* 0x08201f0028167f89 */ /* 0x000fe800000e0000 */
[----:B------:R-:W2:Y:S01]  /*1810*/  SHFL.DOWN PT, R23, R41, 0x1, 0x1f ;  /* 0x08201f0029177f89 */ /* 0x000ea200000e0000 */
[----:B0-----:R-:W-:-:S03]  /*1820*/  ISETP.GT.AND P0, PT, R18, 0x1e, PT ;  /* 0x0000001e1200780c */ /* 0x001fc60003f04270 */
[----:B------:R-:W-:Y:S04]  /*1830*/  SHFL.DOWN PT, R50, R42, 0x1, 0x1f ;  /* 0x08201f002a327f89 */ /* 0x000fe800000e0000 */
[----:B------:R-:W0:Y:S04]  /*1840*/  SHFL.DOWN PT, R51, R43, 0x1, 0x1f ;  /* 0x08201f002b337f89 */ /* 0x000e2800000e0000 */
        /* <DEDUP_REMOVED lines=12> */
[----:B0-----:R-:W-:Y:S04]  /*1910*/  STL.64 [R1+0x68], R50 ;  /* 0x0000683201007387 */ /* 0x001fe80000100a00 */
[----:B---3--:R-:W-:Y:S04]  /*1920*/  STL.64 [R1+0x70], R24 ;  /* 0x0000701801007387 */ /* 0x008fe80000100a00 */
[----:B----4-:R-:W-:Y:S04]  /*1930*/  STL.64 [R1+0x78], R26 ;  /* 0x0000781a01007387 */ /* 0x010fe80000100a00 */
[----:B------:R-:W-:Y:S04]  /*1940*/  STL.64 [R1+0x80], R28 ;  /* 0x0000801c01007387 */ /* 0x000fe80000100a00 */
[----:B------:R-:W-:Y:S04]  /*1950*/  STL.64 [R1], R16 ;  /* 0x0000001001007387 */ /* 0x000fe80000100a00 */
[----:B------:R0:W-:Y:S02]  /*1960*/  STL.64 [R1+0x40], R30 ;  /* 0x0000401e01007387 */ /* 0x0001e40000100a00 */
[----:B0-----:R-:W-:Y:S01]  /*1970*/  IMAD.MOV.U32 R31, RZ, RZ, R53 ;  /* 0x000000ffff1f7224 */ /* 0x001fe200078e0035 */
[----:B------:R-:W-:Y:S06]  /*1980*/  BAR.SYNC.DEFER_BLOCKING 0x0 ;  /* 0x0000000000007b1d */ /* 0x000fec0000010000 */
[----:B------:R-:W-:Y:S05]  /*1990*/  @P0 BRA `(.L_x_29846) ;  /* 0x0000001000280947 */ /* 0x000fea0003800000 */
[----:B------:R-:W-:-:S04]  /*19a0*/  FSETP.GT.FTZ.AND P0, PT, R53, R16, PT ;  /* 0x000000103500720b */ /* 0x000fc80003f14000 */
        /* <DEDUP_REMOVED lines=10> */
[----:B------:R-:W-:Y:S02]  /*1a50*/  IMAD.MOV.U32 R19, RZ, RZ, RZ ;  /* 0x000000ffff137224 */ /* 0x000fe400078e00ff */
[----:B------:R-:W-:-:S07]  /*1a60*/  IMAD.MOV.U32 R18, RZ, RZ, R0 ;  /* 0x000000ffff127224 */ /* 0x000fce00078e0000 */
.L_x_29892:
        /* <DEDUP_REMOVED lines=20> */
.L_x_29848:
[----:B------:R-:W-:Y:S02]  /*1bb0*/  IMAD.MOV.U32 R20, RZ, RZ, R3 ;  /* 0x000000ffff147224 */ /* 0x000fe400078e0003 */
[----:B------:R-:W-:Y:S01]  /*1bc0*/  IMAD.MOV.U32 R22, RZ, RZ, R49 ;  /* 0x000000ffff167224 */ /* 0x000fe200078e0031 */
[----:B------:R-:W-:Y:S01]  /*1bd0*/  MOV R49, R48 ;  /* 0x0000003000317202 */ /* 0x000fe20000000f00 */
[----:B------:R-:W-:-:S07]  /*1be0*/  IMAD.MOV.U32 R3, RZ, RZ, R2 ;  /* 0x000000ffff037224 */ /* 0x000fce00078e0002 */
.L_x_29849:
[----:B------:R-:W-:Y:S05]  /*1bf0*/  BSYNC.RECONVERGENT B1 ;  /* 0x0000000000017941 */ /* 0x000fea0003800200 */
.L_x_29847:
        /* <DEDUP_REMOVED lines=11> */
.L_x_29851:
[----:B------:R-:W-:Y:S01]  /*1cb0*/  IMAD.MOV.U32 R21, RZ, RZ, R20 ;  /* 0x000000ffff157224 */ /* 0x000fe200078e0014 */
[----:B------:R-:W-:Y:S01]  /*1cc0*/  MOV R48, R47 ;  /* 0x0000002f00307202 */ /* 0x000fe20000000f00 */
[----:B------:R-:W-:Y:S02]  /*1cd0*/  IMAD.MOV.U32 R23, RZ, RZ, R22 ;  /* 0x000000ffff177224 */ /* 0x000fe400078e0016 */
[----:B------:R-:W-:-:S07]  /*1ce0*/  IMAD.MOV.U32 R2, RZ, RZ, R5 ;  /* 0x000000ffff027224 */ /* 0x000fce00078e0005 */
.L_x_29852:
[----:B------:R-:W-:Y:S05]  /*1cf0*/  BSYNC.RECONVERGENT B1 ;  /* 0x0000000000017941 */ /* 0x000fea0003800200 */
.L_x_29850:
        /* <DEDUP_REMOVED lines=11> */
.L_x_29854:
[----:B------:R-:W-:Y:S01]  /*1db0*/  IMAD.MOV.U32 R20, RZ, RZ, R21 ;  /* 0x000000ffff147224 */ /* 0x000fe200078e0015 */
[----:B------:R-:W-:Y:S01]  /*1dc0*/  MOV R47, R46 ;  /* 0x0000002e002f7202 */ /* 0x000fe20000000f00 */
[----:B------:R-:W-:Y:S02]  /*1dd0*/  IMAD.MOV.U32 R22, RZ, RZ, R23 ;  /* 0x000000ffff167224 */ /* 0x000fe400078e0017 */
[----:B------:R-:W-:-:S07]  /*1de0*/  IMAD.MOV.U32 R5, RZ, RZ, R4 ;  /* 0x000000ffff057224 */ /* 0x000fce00078e0004 */
.L_x_29855:
[----:B------:R-:W-:Y:S05]  /*1df0*/  BSYNC.RECONVERGENT B1 ;  /* 0x0000000000017941 */ /* 0x000fea0003800200 */
.L_x_29853:
        /* <DEDUP_REMOVED lines=11> */
.L_x_29857:
[----:B------:R-:W-:Y:S01]  /*1eb0*/  IMAD.MOV.U32 R21, RZ, RZ, R20 ;  /* 0x000000ffff157224 */ /* 0x000fe200078e0014 */
[----:B------:R-:W-:Y:S01]  /*1ec0*/  MOV R46, R45 ;  /* 0x0000002d002e7202 */ /* 0x000fe20000000f00 */
[----:B------:R-:W-:Y:S02]  /*1ed0*/  IMAD.MOV.U32 R23, RZ, RZ, R22 ;  /* 0x000000ffff177224 */ /* 0x000fe400078e0016 */
[----:B------:R-:W-:-:S07]  /*1ee0*/  IMAD.MOV.U32 R4, RZ, RZ, R7 ;  /* 0x000000ffff047224 */ /* 0x000fce00078e0007 */
.L_x_29858:
[----:B------:R-:W-:Y:S05]  /*1ef0*/  BSYNC.RECONVERGENT B1 ;  /* 0x0000000000017941 */ /* 0x000fea0003800200 */
.L_x_29856:
        /* <DEDUP_REMOVED lines=11> */
.L_x_29860:
[----:B------:R-:W-:Y:S01]  /*1fb0*/  IMAD.MOV.U32 R20, RZ, RZ, R21 ;  /* 0x000000ffff147224 */ /* 0x000fe200078e0015 */
[----:B------:R-:W-:Y:S01]  /*1fc0*/  MOV R45, R44 ;  /* 0x0000002c002d7202 */ /* 0x000fe20000000f00 */
[----:B------:R-:W-:Y:S02]  /*1fd0*/  IMAD.MOV.U32 R22, RZ, RZ, R23 ;  /* 0x000000ffff167224 */ /* 0x000fe400078e0017 */
[----:B------:R-:W-:-:S07]  /*1fe0*/  IMAD.MOV.U32 R7, RZ, RZ, R6 ;  /* 0x000000ffff077224 */ /* 0x000fce00078e0006 */
.L_x_29861:
[----:B------:R-:W-:Y:S05]  /*1ff0*/  BSYNC.RECONVERGENT B1 ;  /* 0x0000000000017941 */ /* 0x000fea0003800200 */
.L_x_29859:
        /* <DEDUP_REMOVED lines=11> */
.L_x_29863:
[----:B------:R-:W-:Y:S01]  /*20b0*/  IMAD.MOV.U32 R21, RZ, RZ, R20 ;  /* 0x000000ffff157224 */ /* 0x000fe200078e0014 */
[----:B------:R-:W-:Y:S01]  /*20c0*/  MOV R44, R43 ;  /* 0x0000002b002c7202 */ /* 0x000fe20000000f00 */
[----:B------:R-:W-:Y:S02]  /*20d0*/  IMAD.MOV.U32 R23, RZ, RZ, R22 ;  /* 0x000000ffff177224 */ /* 0x000fe400078e0016 */
[----:B------:R-:W-:-:S07]  /*20e0*/  IMAD.MOV.U32 R6, RZ, RZ, R9 ;  /* 0x000000ffff067224 */ /* 0x000fce00078e0009 */
.L_x_29864:
[----:B------:R-:W-:Y:S05]  /*20f0*/  BSYNC.RECONVERGENT B1 ;  /* 0x0000000000017941 */ /* 0x000fea0003800200 */
.L_x_29862:
        /* <DEDUP_REMOVED lines=11> */
.L_x_29866:
[----:B------:R-:W-:Y:S01]  /*21b0*/  IMAD.MOV.U32 R20, RZ, RZ, R21 ;  /* 0x000000ffff147224 */ /* 0x000fe200078e0015 */
[----:B------:R-:W-:Y:S01]  /*21c0*/  MOV R43, R42 ;  /* 0x0000002a002b7202 */ /* 0x000fe20000000f00 */
[----:B------:R-:W-:Y:S02]  /*21d0*/  IMAD.MOV.U32 R22, RZ, RZ, R23 ;  /* 0x000000ffff167224 */ /* 0x000fe400078e0017 */
[----:B------:R-:W-:-:S07]  /*21e0*/  IMAD.MOV.U32 R9, RZ, RZ, R8 ;  /* 0x000000ffff097224 */ /* 0x000fce00078e0008 */
.L_x_29867:
[----:B------:R-:W-:Y:S05]  /*21f0*/  BSYNC.RECONVERGENT B1 ;  /* 0x0000000000017941 */ /* 0x000fea0003800200 */
.L_x_29865:
        /* <DEDUP_REMOVED lines=11> */
.L_x_29869:
[----:B------:R-:W-:Y:S01]  /*22b0*/  IMAD.MOV.U32 R21, RZ, RZ, R20 ;  /* 0x000000ffff157224 */ /* 0x000fe200078e0014 */
[----:B------:R-:W-:Y:S01]  /*22c0*/  MOV R42, R41 ;  /* 0x00000029002a7202 */ /* 0x000fe20000000f00 */
[----:B------:R-:W-:Y:S02]  /*22d0*/  IMAD.MOV.U32 R23, RZ, RZ, R22 ;  /* 0x000000ffff177224 */ /* 0x000fe400078e0016 */
[----:B------:R-:W-:-:S07]  /*22e0*/  IMAD.MOV.U32 R8, RZ, RZ, R11 ;  /* 0x000000ffff087224 */ /* 0x000fce00078e000b */
.L_x_29870:
[----:B------:R-:W-:Y:S05]  /*22f0*/  BSYNC.RECONVERGENT B1 ;  /* 0x0000000000017941 */ /* 0x000fea0003800200 */
.L_x_29868:
        /* <DEDUP_REMOVED lines=11> */
.L_x_29872:
[----:B------:R-:W-:Y:S01]  /*23b0*/  IMAD.MOV.U32 R20, RZ, RZ, R21 ;  /* 0x000000ffff147224 */ /* 0x000fe200078e0015 */
[----:B------:R-:W-:Y:S01]  /*23c0*/  MOV R41, R40 ;  /* 0x0000002800297202 */ /* 0x000fe20000000f00 */
[----:B------:R-:W-:Y:S02]  /*23d0*/  IMAD.MOV.U32 R22, RZ, RZ, R23 ;  /* 0x000000ffff167224 */ /* 0x000fe400078e0017 */
[----:B------:R-:W-:-:S07]  /*23e0*/  IMAD.MOV.U32 R11, RZ, RZ, R10 ;  /* 0x000000ffff0b7224 */ /* 0x000fce00078e000a */
.L_x_29873:
[----:B------:R-:W-:Y:S05]  /*23f0*/  BSYNC.RECONVERGENT B1 ;  /* 0x0000000000017941 */ /* 0x000fea0003800200 */
.L_x_29871:
        /* <DEDUP_REMOVED lines=11> */
.L_x_29875:
[----:B------:R-:W-:Y:S01]  /*24b0*/  IMAD.MOV.U32 R21, RZ, RZ, R20 ;  /* 0x000000ffff157224 */ /* 0x000fe200078e0014 */
[----:B------:R-:W-:Y:S01]  /*24c0*/  MOV R40, R39 ;  /* 0x0000002700287202 */ /* 0x000fe20000000f00 */
[----:B------:R-:W-:Y:S02]  /*24d0*/  IMAD.MOV.U32 R23, RZ, RZ, R22 ;  /* 0x000000ffff177224 */ /* 0x000fe400078e0016 */
[----:B------:R-:W-:-:S07]  /*24e0*/  IMAD.MOV.U32 R10, RZ, RZ, R13 ;  /* 0x000000ffff0a7224 */ /* 0x000fce00078e000d */
.L_x_29876:
[----:B------:R-:W-:Y:S05]  /*24f0*/  BSYNC.RECONVERGENT B1 ;  /* 0x0000000000017941 */ /* 0x000fea0003800200 */
.L_x_29874:
        /* <DEDUP_REMOVED lines=11> */
.L_x_29878:
[----:B------:R-:W-:Y:S01]  /*25b0*/  IMAD.MOV.U32 R20, RZ, RZ, R21 ;  /* 0x000000ffff147224 */ /* 0x000fe200078e0015 */
[----:B------:R-:W-:Y:S01]  /*25c0*/  MOV R39, R38 ;  /* 0x0000002600277202 */ /* 0x000fe20000000f00 */
[----:B------:R-:W-:Y:S02]  /*25d0*/  IMAD.MOV.U32 R22, RZ, RZ, R23 ;  /* 0x000000ffff167224 */ /* 0x000fe400078e0017 */
[----:B------:R-:W-:-:S07]  /*25e0*/  IMAD.MOV.U32 R13, RZ, RZ, R12 ;  /* 0x000000ffff0d7224 */ /* 0x000fce00078e000c */
.L_x_29879:
[----:B------:R-:W-:Y:S05]  /*25f0*/  BSYNC.RECONVERGENT B1 ;  /* 0x0000000000017941 */ /* 0x000fea0003800200 */
.L_x_29877:
        /* <DEDUP_REMOVED lines=11> */
.L_x_29881:
[----:B------:R-:W-:Y:S01]  /*26b0*/  IMAD.MOV.U32 R21, RZ, RZ, R20 ;  /* 0x000000ffff157224 */ /* 0x000fe200078e0014 */
[----:B------:R-:W-:Y:S01]  /*26c0*/  MOV R38, R37 ;  /* 0x0000002500267202 */ /* 0x000fe20000000f00 */
[----:B------:R-:W-:Y:S02]  /*26d0*/  IMAD.MOV.U32 R23, RZ, RZ, R22 ;  /* 0x000000ffff177224 */ /* 0x000fe400078e0016 */
[----:B------:R-:W-:-:S07]  /*26e0*/  IMAD.MOV.U32 R12, RZ, RZ, R15 ;  /* 0x000000ffff0c7224 */ /* 0x000fce00078e000f */
.L_x_29882:
[----:B------:R-:W-:Y:S05]  /*26f0*/  BSYNC.RECONVERGENT B1 ;  /* 0x0000000000017941 */ /* 0x000fea0003800200 */
.L_x_29880:
        /* <DEDUP_REMOVED lines=11> */
.L_x_29884:
[----:B------:R-:W-:Y:S01]  /*27b0*/  IMAD.MOV.U32 R20, RZ, RZ, R21 ;  /* 0x000000ffff147224 */ /* 0x000fe200078e0015 */
[----:B------:R-:W-:Y:S01]  /*27c0*/  MOV R37, R36 ;  /* 0x0000002400257202 */ /* 0x000fe20000000f00 */
[----:B------:R-:W-:Y:S02]  /*27d0*/  IMAD.MOV.U32 R22, RZ, RZ, R23 ;  /* 0x000000ffff167224 */ /* 0x000fe400078e0017 */
[----:B------:R-:W-:-:S07]  /*27e0*/  IMAD.MOV.U32 R15, RZ, RZ, R14 ;  /* 0x000000ffff0f7224 */ /* 0x000fce00078e000e */
.L_x_29885:
[----:B------:R-:W-:Y:S05]  /*27f0*/  BSYNC.RECONVERGENT B1 ;  /* 0x0000000000017941 */ /* 0x000fea0003800200 */
.L_x_29883:
        /* <DEDUP_REMOVED lines=11> */
.L_x_29887:
[----:B------:R-:W-:Y:S01]  /*28b0*/  IMAD.MOV.U32 R24, RZ, RZ, R20 ;  /* 0x000000ffff187224 */ /* 0x000fe200078e0014 */
[----:B------:R-:W-:Y:S01]  /*28c0*/  MOV R36, R35 ;  /* 0x0000002300247202 */ /* 0x000fe20000000f00 */
[----:B------:R-:W-:Y:S02]  /*28d0*/  IMAD.MOV.U32 R14, RZ, RZ, R33 ;  /* 0x000000ffff0e7224 */ /* 0x000fe400078e0021 */
[----:B------:R-:W-:-:S07]  /*28e0*/  IMAD.MOV.U32 R21, RZ, RZ, R22 ;  /* 0x000000ffff157224 */ /* 0x000fce00078e0016 */
.L_x_29888:
[----:B------:R-:W-:Y:S05]  /*28f0*/  BSYNC.RECONVERGENT B1 ;  /* 0x0000000000017941 */ /* 0x000fea0003800200 */
.L_x_29886:
        /* <DEDUP_REMOVED lines=11> */
.L_x_29890:
[----:B------:R-:W-:Y:S01]  /*29b0*/  IMAD.MOV.U32 R33, RZ, RZ, R17 ;  /* 0x000000ffff217224 */ /* 0x000fe200078e0011 */
[----:B------:R-:W-:Y:S01]  /*29c0*/  MOV R34, R21 ;  /* 0x0000001500227202 */ /* 0x000fe20000000f00 */
[----:B------:R-:W-:Y:S02]  /*29d0*/  IMAD.MOV.U32 R35, RZ, RZ, R16 ;  /* 0x000000ffff237224 */ /* 0x000fe400078e0010 */
[--C-:B------:R-:W-:Y:S02]  /*29e0*/  IMAD.MOV.U32 R32, RZ, RZ, R24.reuse ;  /* 0x000000ffff207224 */ /* 0x100fe400078e0018 */
[----:B------:R-:W-:Y:S02]  /*29f0*/  IMAD.MOV.U32 R17, RZ, RZ, R24 ;  /* 0x000000ffff117224 */ /* 0x000fe400078e0018 */
[----:B------:R-:W-:-:S07]  /*2a00*/  IMAD.MOV.U32 R16, RZ, RZ, R21 ;  /* 0x000000ffff107224 */ /* 0x000fce00078e0015 */
.L_x_29891:
[----:B------:R-:W-:Y:S05]  /*2a10*/  BSYNC.RECONVERGENT B1 ;  /* 0x0000000000017941 */ /* 0x000fea0003800200 */
.L_x_29889:
[----:B------:R-:W-:Y:S01]  /*2a20*/  VIADD R18, R18, 0x4 ;  /* 0x0000000412127836 */ /* 0x000fe20000000000 */
[----:B------:R-:W-:Y:S06]  /*2a30*/  @P1 BRA `(.L_x_29892) ;  /* 0xfffffff0000c1947 */ /* 0x000fec000383ffff */
.L_x_29846:
[----:B------:R-:W-:Y:S05]  /*2a40*/  BSYNC.RECONVERGENT B0 ;  /* 0x0000000000007941 */ /* 0x000fea0003800200 */
.L_x_29845:
        /* <DEDUP_REMOVED lines=67> */
[----:B------:R-:W-:Y:S01]  /*2e80*/  IMAD.MOV.U32 R19, RZ, RZ, RZ ;  /* 0x000000ffff137224 */ /* 0x000fe200078e00ff */
[----:B------:R-:W-:-:S07]  /*2e90*/  MOV R18, R0 ;  /* 0x0000000000127202 */ /* 0x000fce0000000f00 */
.L_x_29940:
        /* <DEDUP_REMOVED lines=20> */
.L_x_29896:
[----:B------:R-:W-:Y:S01]  /*2fe0*/  IMAD.MOV.U32 R20, RZ, RZ, R3 ;  /* 0x000000ffff147224 */ /* 0x000fe200078e0003 */
[----:B------:R-:W-:Y:S01]  /*2ff0*/  MOV R3, R2 ;  /* 0x0000000200037202 */ /* 0x000fe20000000f00 */
[----:B------:R-:W-:Y:S02]  /*3000*/  IMAD.MOV.U32 R22, RZ, RZ, R49 ;  /* 0x000000ffff167224 */ /* 0x000fe400078e0031 */
[----:B------:R-:W-:-:S07]  /*3010*/  IMAD.MOV.U32 R49, RZ, RZ, R48 ;  /* 0x000000ffff317224 */ /* 0x000fce00078e0030 */
.L_x_29897:
[----:B------:R-:W-:Y:S05]  /*3020*/  BSYNC.RECONVERGENT B1 ;  /* 0x0000000000017941 */ /* 0x000fea0003800200 */
.L_x_29895:
        /* <DEDUP_REMOVED lines=11> */
.L_x_29899:
[----:B------:R-:W-:Y:S01]  /*30e0*/  IMAD.MOV.U32 R21, RZ, RZ, R20 ;  /* 0x000000ffff157224 */ /* 0x000fe200078e0014 */
[----:B------:R-:W-:Y:S01]  /*30f0*/  MOV R2, R5 ;  /* 0x0000000500027202 */ /* 0x000fe20000000f00 */
[----:B------:R-:W-:Y:S02]  /*3100*/  IMAD.MOV.U32 R23, RZ, RZ, R22 ;  /* 0x000000ffff177224 */ /* 0x000fe400078e0016 */
[----:B------:R-:W-:-:S07]  /*3110*/  IMAD.MOV.U32 R48, RZ, RZ, R47 ;  /* 0x000000ffff307224 */ /* 0x000fce00078e002f */
.L_x_29900:
[----:B------:R-:W-:Y:S05]  /*3120*/  BSYNC.RECONVERGENT B1 ;  /* 0x0000000000017941 */ /* 0x000fea0003800200 */
.L_x_29898:
        /* <DEDUP_REMOVED lines=11> */
.L_x_29902:
[----:B------:R-:W-:Y:S01]  /*31e0*/  IMAD.MOV.U32 R20, RZ, RZ, R21 ;  /* 0x000000ffff147224 */ /* 0x000fe200078e0015 */
[----:B------:R-:W-:Y:S01]  /*31f0*/  MOV R5, R4 ;  /* 0x0000000400057202 */ /* 0x000fe20000000f00 */
[----:B------:R-:W-:Y:S02]  /*3200*/  IMAD.MOV.U32 R22, RZ, RZ, R23 ;  /* 0x000000ffff167224 */ /* 0x000fe400078e0017 */
[----:B------:R-:W-:-:S07]  /*3210*/  IMAD.MOV.U32 R47, RZ, RZ, R46 ;  /* 0x000000ffff2f7224 */ /* 0x000fce00078e002e */
.L_x_29903:
[----:B------:R-:W-:Y:S05]  /*3220*/  BSYNC.RECONVERGENT B1 ;  /* 0x0000000000017941 */ /* 0x000fea0003800200 */
.L_x_29901:
        /* <DEDUP_REMOVED lines=11> */
.L_x_29905:
[----:B------:R-:W-:Y:S01]  /*32e0*/  IMAD.MOV.U32 R21, RZ, RZ, R20 ;  /* 0x000000ffff157224 */ /* 0x000fe200078e0014 */
[----:B------:R-:W-:Y:S01]  /*32f0*/  MOV R4, R7 ;  /* 0x0000000700047202 */ /* 0x000fe20000000f00 */
[----:B------:R-:W-:Y:S02]  /*3300*/  IMAD.MOV.U32 R23, RZ, RZ, R22 ;  /* 0x000000ffff177224 */ /* 0x000fe400078e0016 */
[----:B------:R-:W-:-:S07]  /*3310*/  IMAD.MOV.U32 R46, RZ, RZ, R45 ;  /* 0x000000ffff2e7224 */ /* 0x000fce00078e002d */
.L_x_29906:
[----:B------:R-:W-:Y:S05]  /*3320*/  BSYNC.RECONVERGENT B1 ;  /* 0x0000000000017941 */ /* 0x000fea0003800200 */
.L_x_29904:
        /* <DEDUP_REMOVED lines=11> */
.L_x_29908:
[----:B------:R-:W-:Y:S01]  /*33e0*/  IMAD.MOV.U32 R20, RZ, RZ, R21 ;  /* 0x000000ffff147224 */ /* 0x000fe200078e0015 */
[----:B------:R-:W-:Y:S01]  /*33f0*/  MOV R7, R6 ;  /* 0x0000000600077202 */ /* 0x000fe20000000f00 */
[----:B------:R-:W-:Y:S02]  /*3400*/  IMAD.MOV.U32 R22, RZ, RZ, R23 ;  /* 0x000000ffff167224 */ /* 0x000fe400078e0017 */
[----:B------:R-:W-:-:S07]  /*3410*/  IMAD.MOV.U32 R45, RZ, RZ, R44 ;  /* 0x000000ffff2d7224 */ /* 0x000fce00078e002c */
.L_x_29909:
[----:B------:R-:W-:Y:S05]  /*3420*/  BSYNC.RECONVERGENT B1 ;  /* 0x0000000000017941 */ /* 0x000fea0003800200 */
.L_x_29907:
        /* <DEDUP_REMOVED lines=11> */
.L_x_29911:
[----:B------:R-:W-:Y:S01]  /*34e0*/  IMAD.MOV.U32 R21, RZ, RZ, R20 ;  /* 0x000000ffff157224 */ /* 0x000fe200078e0014 */
[----:B------:R-:W-:Y:S01]  /*34f0*/  MOV R6, R9 ;  /* 0x0000000900067202 */ /* 0x000fe20000000f00 */
[----:B------:R-:W-:Y:S02]  /*3500*/  IMAD.MOV.U32 R23, RZ, RZ, R22 ;  /* 0x000000ffff177224 */ /* 0x000fe400078e0016 */
[----:B------:R-:W-:-:S07]  /*3510*/  IMAD.MOV.U32 R44, RZ, RZ, R43 ;  /* 0x000000ffff2c7224 */ /* 0x000fce00078e002b */
.L_x_29912:
[----:B------:R-:W-:Y:S05]  /*3520*/  BSYNC.RECONVERGENT B1 ;  /* 0x0000000000017941 */ /* 0x000fea0003800200 */
.L_x_29910:
        /* <DEDUP_REMOVED lines=11> */
.L_x_29914:
[----:B------:R-:W-:Y:S01]  /*35e0*/  IMAD.MOV.U32 R20, RZ, RZ, R21 ;  /* 0x000000ffff147224 */ /* 0x000fe200078e0015 */
[----:B------:R-:W-:Y:S01]  /*35f0*/  MOV R9, R8 ;  /* 0x0000000800097202 */ /* 0x000fe20000000f00 */
[----:B------:R-:W-:Y:S02]  /*3600*/  IMAD.MOV.U32 R22, RZ, RZ, R23 ;  /* 0x000000ffff167224 */ /* 0x000fe400078e0017 */
[----:B------:R-:W-:-:S07]  /*3610*/  IMAD.MOV.U32 R43, RZ, RZ, R42 ;  /* 0x000000ffff2b7224 */ /* 0x000fce00078e002a */
.L_x_29915:
[----:B------:R-:W-:Y:S05]  /*3620*/  BSYNC.RECONVERGENT B1 ;  /* 0x0000000000017941 */ /* 0x000fea0003800200 */
.L_x_29913:
        /* <DEDUP_REMOVED lines=11> */
.L_x_29917:
[----:B------:R-:W-:Y:S01]  /*36e0*/  IMAD.MOV.U32 R21, RZ, RZ, R20 ;  /* 0x000000ffff157224 */ /* 0x000fe200078e0014 */
[----:B------:R-:W-:Y:S01]  /*36f0*/  MOV R8, R11 ;  /* 0x0000000b00087202 */ /* 0x000fe20000000f00 */
[----:B------:R-:W-:Y:S02]  /*3700*/  IMAD.MOV.U32 R23, RZ, RZ, R22 ;  /* 0x000000ffff177224 */ /* 0x000fe400078e0016 */
[----:B------:R-:W-:-:S07]  /*3710*/  IMAD.MOV.U32 R42, RZ, RZ, R41 ;  /* 0x000000ffff2a7224 */ /* 0x000fce00078e0029 */
.L_x_29918:
[----:B------:R-:W-:Y:S05]  /*3720*/  BSYNC.RECONVERGENT B1 ;  /* 0x0000000000017941 */ /* 0x000fea0003800200 */
.L_x_29916:
        /* <DEDUP_REMOVED lines=11> */
.L_x_29920:
[----:B------:R-:W-:Y:S01]  /*37e0*/  IMAD.MOV.U32 R20, RZ, RZ, R21 ;  /* 0x000000ffff147224 */ /* 0x000fe200078e0015 */
[----:B------:R-:W-:Y:S01]  /*37f0*/  MOV R11, R10 ;  /* 0x0000000a000b7202 */ /* 0x000fe20000000f00 */
[----:B------:R-:W-:Y:S02]  /*3800*/  IMAD.MOV.U32 R22, RZ, RZ, R23 ;  /* 0x000000ffff167224 */ /* 0x000fe400078e0017 */
[----:B------:R-:W-:-:S07]  /*3810*/  IMAD.MOV.U32 R41, RZ, RZ, R40 ;  /* 0x000000ffff297224 */ /* 0x000fce00078e0028 */
.L_x_29921:
[----:B------:R-:W-:Y:S05]  /*3820*/  BSYNC.RECONVERGENT B1 ;  /* 0x0000000000017941 */ /* 0x000fea0003800200 */
.L_x_29919:
        /* <DEDUP_REMOVED lines=11> */
.L_x_29923:
[----:B------:R-:W-:Y:S01]  /*38e0*/  IMAD.MOV.U32 R21, RZ, RZ, R20 ;  /* 0x000000ffff157224 */ /* 0x000fe200078e0014 */
[----:B------:R-:W-:Y:S01]  /*38f0*/  MOV R10, R13 ;  /* 0x0000000d000a7202 */ /* 0x000fe20000000f00 */
[----:B------:R-:W-:Y:S02]  /*3900*/  IMAD.MOV.U32 R23, RZ, RZ, R22 ;  /* 0x000000ffff177224 */ /* 0x000fe400078e0016 */
[----:B------:R-:W-:-:S07]  /*3910*/  IMAD.MOV.U32 R40, RZ, RZ, R39 ;  /* 0x000000ffff287224 */ /* 0x000fce00078e0027 */
.L_x_29924:
[----:B------:R-:W-:Y:S05]  /*3920*/  BSYNC.RECONVERGENT B1 ;  /* 0x0000000000017941 */ /* 0x000fea0003800200 */
.L_x_29922:
        /* <DEDUP_REMOVED lines=11> */
.L_x_29926:
[----:B------:R-:W-:Y:S01]  /*39e0*/  IMAD.MOV.U32 R20, RZ, RZ, R21 ;  /* 0x000000ffff147224 */ /* 0x000fe200078e0015 */
[----:B------:R-:W-:Y:S01]  /*39f0*/  MOV R13, R12 ;  /* 0x0000000c000d7202 */ /* 0x000fe20000000f00 */
[----:B------:R-:W-:Y:S02]  /*3a00*/  IMAD.MOV.U32 R22, RZ, RZ, R23 ;  /* 0x000000ffff167224 */ /* 0x000fe400078e0017 */
[----:B------:R-:W-:-:S07]  /*3a10*/  IMAD.MOV.U32 R39, RZ, RZ, R38 ;  /* 0x000000ffff277224 */ /* 0x000fce00078e0026 */
.L_x_29927:
[----:B------:R-:W-:Y:S05]  /*3a20*/  BSYNC.RECONVERGENT B1 ;  /* 0x0000000000017941 */ /* 0x000fea0003800200 */
.L_x_29925:
        /* <DEDUP_REMOVED lines=11> */
.L_x_29929:
[----:B------:R-:W-:Y:S01]  /*3ae0*/  IMAD.MOV.U32 R21, RZ, RZ, R20 ;  /* 0x000000ffff157224 */ /* 0x000fe200078e0014 */
[----:B------:R-:W-:Y:S01]  /*3af0*/  MOV R12, R15 ;  /* 0x0000000f000c7202 */ /* 0x000fe20000000f00 */
[----:B------:R-:W-:Y:S02]  /*3b00*/  IMAD.MOV.U32 R23, RZ, RZ, R22 ;  /* 0x000000ffff177224 */ /* 0x000fe400078e0016 */
[----:B------:R-:W-:-:S07]  /*3b10*/  IMAD.MOV.U32 R38, RZ, RZ, R37 ;  /* 0x000000ffff267224 */ /* 0x000fce00078e0025 */
.L_x_29930:
[----:B------:R-:W-:Y:S05]  /*3b20*/  BSYNC.RECONVERGENT B1 ;  /* 0x0000000000017941 */ /* 0x000fea0003800200 */
.L_x_29928:
        /* <DEDUP_REMOVED lines=11> */
.L_x_29932:
[----:B------:R-:W-:Y:S01]  /*3be0*/  IMAD.MOV.U32 R20, RZ, RZ, R21 ;  /* 0x000000ffff147224 */ /* 0x000fe200078e0015 */
[----:B------:R-:W-:Y:S01]  /*3bf0*/  MOV R15, R14 ;  /* 0x0000000e000f7202 */ /* 0x000fe20000000f00 */
[----:B------:R-:W-:Y:S02]  /*3c00*/  IMAD.MOV.U32 R22, RZ, RZ, R23 ;  /* 0x000000ffff167224 */ /* 0x000fe400078e0017 */
[----:B------:R-:W-:-:S07]  /*3c10*/  IMAD.MOV.U32 R37, RZ, RZ, R36 ;  /* 0x000000ffff257224 */ /* 0x000fce00078e0024 */
.L_x_29933:
[----:B------:R-:W-:Y:S05]  /*3c20*/  BSYNC.RECONVERGENT B1 ;  /* 0x0000000000017941 */ /* 0x000fea0003800200 */
.L_x_29931:
        /* <DEDUP_REMOVED lines=11> */
.L_x_29935:
[----:B------:R-:W-:Y:S01]  /*3ce0*/  IMAD.MOV.U32 R24, RZ, RZ, R20 ;  /* 0x000000ffff187224 */ /* 0x000fe200078e0014 */
[----:B------:R-:W-:Y:S01]  /*3cf0*/  MOV R21, R22 ;  /* 0x0000001600157202 */ /* 0x000fe20000000f00 */
[----:B------:R-:W-:Y:S02]  /*3d00*/  IMAD.MOV.U32 R14, RZ, RZ, R33 ;  /* 0x000000ffff0e7224 */ /* 0x000fe400078e0021 */
[----:B------:R-:W-:-:S07]  /*3d10*/  IMAD.MOV.U32 R36, RZ, RZ, R35 ;  /* 0x000000ffff247224 */ /* 0x000fce00078e0023 */
.L_x_29936:
[----:B------:R-:W-:Y:S05]  /*3d20*/  BSYNC.RECONVERGENT B1 ;  /* 0x0000000000017941 */ /* 0x000fea0003800200 */
.L_x_29934:
        /* <DEDUP_REMOVED lines=11> */
.L_x_29938:
[----:B------:R-:W-:Y:S01]  /*3de0*/  IMAD.MOV.U32 R33, RZ, RZ, R17 ;  /* 0x000000ffff217224 */ /* 0x000fe200078e0011 */
[----:B------:R-:W-:Y:S01]  /*3df0*/  MOV R32, R24 ;  /* 0x0000001800207202 */ /* 0x000fe20000000f00 */
[----:B------:R-:W-:Y:S02]  /*3e00*/  IMAD.MOV.U32 R35, RZ, RZ, R16 ;  /* 0x000000ffff237224 */ /* 0x000fe400078e0010 */
[--C-:B------:R-:W-:Y:S02]  /*3e10*/  IMAD.MOV.U32 R34, RZ, RZ, R21.reuse ;  /* 0x000000ffff227224 */ /* 0x100fe400078e0015 */
[----:B------:R-:W-:Y:S02]  /*3e20*/  IMAD.MOV.U32 R17, RZ, RZ, R24 ;  /* 0x000000ffff117224 */ /* 0x000fe400078e0018 */
[----:B------:R-:W-:-:S07]  /*3e30*/  IMAD.MOV.U32 R16, RZ, RZ, R21 ;  /* 0x000000ffff107224 */ /* 0x000fce00078e0015 */
.L_x_29939:
[----:B------:R-:W-:Y:S05]  /*3e40*/  BSYNC.RECONVERGENT B1 ;  /* 0x0000000000017941 */ /* 0x000fea0003800200 */
.L_x_29937:
[----:B------:R-:W-:Y:S01]  /*3e50*/  IADD3 R18, PT, PT, R18, 0x4, RZ ;  /* 0x0000000412127810 */ /* 0x000fe20007ffe0ff */
[----:B------:R-:W-:Y:S06]  /*3e60*/  @P1 BRA `(.L_x_29940) ;  /* 0xfffffff0000c1947 */ /* 0x000fec000383ffff */
.L_x_29894:
[----:B------:R-:W-:Y:S05]  /*3e70*/  BSYNC.RECONVERGENT B0 ;  /* 0x0000000000007941 */ /* 0x000fea0003800200 */
.L_x_29893:
        /* <DEDUP_REMOVED lines=46> */
[----:B-1----:R1:W-:Y:S04]  /*4160*/  STL.64 [R1+0x48], R24 ;  /* 0x0000481801007387 */ /* 0x0023e80000100a00 */
[----:B0-----:R1:W-:Y:S04]  /*4170*/  STL.64 [R1+0x50], R26 ;  /* 0x0000501a01007387 */ /* 0x0013e80000100a00 */
[----:B--2---:R1:W-:Y:S04]  /*4180*/  STL.64 [R1+0x58], R28 ;  /* 0x0000581c01007387 */ /* 0x0043e80000100a00 */
[----:B---3--:R1:W-:Y:S04]  /*4190*/  STL.64 [R1+0x60], R58 ;  /* 0x0000603a01007387 */ /* 0x0083e80000100a00 */
[----:B----4-:R1:W-:Y:S04]  /*41a0*/  STL.64 [R1+0x68], R56 ;  /* 0x0000683801007387 */ /* 0x0103e80000100a00 */
[----:B-----5:R1:W-:Y:S04]  /*41b0*/  STL.64 [R1+0x70], R30 ;  /* 0x0000701e01007387 */ /* 0x0203e80000100a00 */
[----:B------:R1:W-:Y:S04]  /*41c0*/  STL.64 [R1+0x78], R20 ;  /* 0x0000781401007387 */ /* 0x0003e80000100a00 */
[----:B------:R1:W-:Y:S04]  /*41d0*/  STL.64 [R1+0x80], R18 ;  /* 0x0000801201007387 */ /* 0x0003e80000100a00 */
[----:B------:R1:W-:Y:S01]  /*41e0*/  STL.64 [R1], R16 ;  /* 0x0000001001007387 */ /* 0x0003e20000100a00 */
[----:B------:R-:W-:Y:S05]  /*41f0*/  @P0 BRA `(.L_x_29942) ;  /* 0x0000001000280947 */ /* 0x000fea0003800000 */
[----:B------:R-:W-:-:S04]  /*4200*/  FSETP.GT.FTZ.AND P0, PT, R51, R16, PT ;  /* 0x000000103300720b */ /* 0x000fc80003f14000 */
[----:B------:R-:W-:Y:S02]  /*4210*/  FSEL R53, R51, R16, P0 ;  /* 0x0000001033357208 */ /* 0x000fe40000000000 */
[----:B-1----:R-:W-:Y:S02]  /*4220*/  FSEL R16, R16, R51, P0 ;  /* 0x0000003310107208 */ /* 0x002fe40000000000 */
        /* <DEDUP_REMOVED lines=8> */
[----:B------:R-:W-:Y:S02]  /*42b0*/  HFMA2 R19, -RZ, RZ, 0, 0 ;  /* 0x00000000ff137431 */ /* 0x000fe400000001ff */
[----:B------:R-:W-:-:S07]  /*42c0*/  IMAD.MOV.U32 R18, RZ, RZ, R0 ;  /* 0x000000ffff127224 */ /* 0x000fce00078e0000 */
.L_x_29988:
        /* <DEDUP_REMOVED lines=20> */
.L_x_29944:
[----:B------:R-:W-:Y:S01]  /*4410*/  IMAD.MOV.U32 R20, RZ, RZ, R3 ;  /* 0x000000ffff147224 */ /* 0x000fe200078e0003 */
[----:B------:R-:W-:Y:S01]  /*4420*/  MOV R22, R49 ;  /* 0x0000003100167202 */ /* 0x000fe20000000f00 */
[----:B------:R-:W-:Y:S02]  /*4430*/  IMAD.MOV.U32 R3, RZ, RZ, R2 ;  /* 0x000000ffff037224 */ /* 0x000fe400078e0002 */
[----:B------:R-:W-:-:S07]  /*4440*/  IMAD.MOV.U32 R49, RZ, RZ, R48 ;  /* 0x000000ffff317224 */ /* 0x000fce00078e0030 */
.L_x_29945:
[----:B------:R-:W-:Y:S05]  /*4450*/  BSYNC.RECONVERGENT B1 ;  /* 0x0000000000017941 */ /* 0x000fea0003800200 */
.L_x_29943:
        /* <DEDUP_REMOVED lines=11> */
.L_x_29947:
[----:B------:R-:W-:Y:S01]  /*4510*/  IMAD.MOV.U32 R21, RZ, RZ, R20 ;  /* 0x000000ffff157224 */ /* 0x000fe200078e0014 */
[----:B------:R-:W-:Y:S01]  /*4520*/  MOV R23, R22 ;  /* 0x0000001600177202 */ /* 0x000fe20000000f00 */
[----:B------:R-:W-:Y:S02]  /*4530*/  IMAD.MOV.U32 R2, RZ, RZ, R5 ;  /* 0x000000ffff027224 */ /* 0x000fe400078e0005 */
[----:B------:R-:W-:-:S07]  /*4540*/  IMAD.MOV.U32 R48, RZ, RZ, R47 ;  /* 0x000000ffff307224 */ /* 0x000fce00078e002f */
.L_x_29948:
[----:B------:R-:W-:Y:S05]  /*4550*/  BSYNC.RECONVERGENT B1 ;  /* 0x0000000000017941 */ /* 0x000fea0003800200 */
.L_x_29946:
        /* <DEDUP_REMOVED lines=11> */
.L_x_29950:
[----:B------:R-:W-:Y:S01]  /*4610*/  IMAD.MOV.U32 R20, RZ, RZ, R21 ;  /* 0x000000ffff147224 */ /* 0x000fe200078e0015 */
[----:B------:R-:W-:Y:S01]  /*4620*/  MOV R22, R23 ;  /* 0x0000001700167202 */ /* 0x000fe20000000f00 */
[----:B------:R-:W-:Y:S02]  /*4630*/  IMAD.MOV.U32 R5, RZ, RZ, R4 ;  /* 0x000000ffff057224 */ /* 0x000fe400078e0004 */
[----:B------:R-:W-:-:S07]  /*4640*/  IMAD.MOV.U32 R47, RZ, RZ, R46 ;  /* 0x000000ffff2f7224 */ /* 0x000fce00078e002e */
.L_x_29951:
[----:B------:R-:W-:Y:S05]  /*4650*/  BSYNC.RECONVERGENT B1 ;  /* 0x0000000000017941 */ /* 0x000fea0003800200 */
.L_x_29949:
        /* <DEDUP_REMOVED lines=11> */
.L_x_29953:
[----:B------:R-:W-:Y:S01]  /*4710*/  IMAD.MOV.U32 R21, RZ, RZ, R20 ;  /* 0x000000ffff157224 */ /* 0x000fe200078e0014 */
[----:B------:R-:W-:Y:S01]  /*4720*/  MOV R23, R22 ;  /* 0x0000001600177202 */ /* 0x000fe20000000f00 */
[----:B------:R-:W-:Y:S02]  /*4730*/  IMAD.MOV.U32 R4, RZ, RZ, R7 ;  /* 0x000000ffff047224 */ /* 0x000fe400078e0007 */
[----:B------:R-:W-:-:S07]  /*4740*/  IMAD.MOV.U32 R46, RZ, RZ, R45 ;  /* 0x000000ffff2e7224 */ /* 0x000fce00078e002d */
.L_x_29954:
[----:B------:R-:W-:Y:S05]  /*4750*/  BSYNC.RECONVERGENT B1 ;  /* 0x0000000000017941 */ /* 0x000fea0003800200 */
.L_x_29952:
        /* <DEDUP_REMOVED lines=11> */
.L_x_29956:
[----:B------:R-:W-:Y:S01]  /*4810*/  IMAD.MOV.U32 R20, RZ, RZ, R21 ;  /* 0x000000ffff147224 */ /* 0x000fe200078e0015 */
[----:B------:R-:W-:Y:S01]  /*4820*/  MOV R22, R23 ;  /* 0x0000001700167202 */ /* 0x000fe20000000f00 */
[----:B------:R-:W-:Y:S02]  /*4830*/  IMAD.MOV.U32 R7, RZ, RZ, R6 ;  /* 0x000000ffff077224 */ /* 0x000fe400078e0006 */
[----:B------:R-:W-:-:S07]  /*4840*/  IMAD.MOV.U32 R45, RZ, RZ, R44 ;  /* 0x000000ffff2d7224 */ /* 0x000fce00078e002c */
.L_x_29957:
[----:B------:R-:W-:Y:S05]  /*4850*/  BSYNC.RECONVERGENT B1 ;  /* 0x0000000000017941 */ /* 0x000fea0003800200 */
.L_x_29955:
        /* <DEDUP_REMOVED lines=11> */
.L_x_29959:
[----:B------:R-:W-:Y:S01]  /*4910*/  IMAD.MOV.U32 R21, RZ, RZ, R20 ;  /* 0x000000ffff157224 */ /* 0x000fe200078e0014 */
[----:B------:R-:W-:Y:S01]  /*4920*/  MOV R23, R22 ;  /* 0x0000001600177202 */ /* 0x000fe20000000f00 */
[----:B------:R-:W-:Y:S02]  /*4930*/  IMAD.MOV.U32 R6, RZ, RZ, R9 ;  /* 0x000000ffff067224 */ /* 0x000fe400078e0009 */
[----:B------:R-:W-:-:S07]  /*4940*/  IMAD.MOV.U32 R44, RZ, RZ, R43 ;  /* 0x000000ffff2c7224 */ /* 0x000fce00078e002b */
.L_x_29960:
[----:B------:R-:W-:Y:S05]  /*4950*/  BSYNC.RECONVERGENT B1 ;  /* 0x0000000000017941 */ /* 0x000fea0003800200 */
.L_x_29958:
        /* <DEDUP_REMOVED lines=11> */
.L_x_29962:
[----:B------:R-:W-:Y:S01]  /*4a10*/  IMAD.MOV.U32 R20, RZ, RZ, R21 ;  /* 0x000000ffff147224 */ /* 0x000fe200078e0015 */
[----:B------:R-:W-:Y:S01]  /*4a20*/  MOV R22, R23 ;  /* 0x0000001700167202 */ /* 0x000fe20000000f00 */
[----:B------:R-:W-:Y:S02]  /*4a30*/  IMAD.MOV.U32 R9, RZ, RZ, R8 ;  /* 0x000000ffff097224 */ /* 0x000fe400078e0008 */
[----:B------:R-:W-:-:S07]  /*4a40*/  IMAD.MOV.U32 R43, RZ, RZ, R42 ;  /* 0x000000ffff2b7224 */ /* 0x000fce00078e002a */
.L_x_29963:
[----:B------:R-:W-:Y:S05]  /*4a50*/  BSYNC.RECONVERGENT B1 ;  /* 0x0000000000017941 */ /* 0x000fea0003800200 */
.L_x_29961:
        /* <DEDUP_REMOVED lines=11> */
.L_x_29965:
[----:B------:R-:W-:Y:S01]  /*4b10*/  IMAD.MOV.U32 R21, RZ, RZ, R20 ;  /* 0x000000ffff157224 */ /* 0x000fe200078e0014 */
[----:B------:R-:W-:Y:S01]  /*4b20*/  MOV R23, R22 ;  /* 0x0000001600177202 */ /* 0x000fe20000000f00 */
[----:B------:R-:W-:Y:S02]  /*4b30*/  IMAD.MOV.U32 R8, RZ, RZ, R11 ;  /* 0x000000ffff087224 */ /* 0x000fe400078e000b */
[----:B------:R-:W-:-:S07]  /*4b40*/  IMAD.MOV.U32 R42, RZ, RZ, R41 ;  /* 0x000000ffff2a7224 */ /* 0x000fce00078e0029 */
.L_x_29966:
[----:B------:R-:W-:Y:S05]  /*4b50*/  BSYNC.RECONVERGENT B1 ;  /* 0x0000000000017941 */ /* 0x000fea0003800200 */
.L_x_29964:
        /* <DEDUP_REMOVED lines=11> */
.L_x_29968:
[----:B------:R-:W-:Y:S01]  /*4c10*/  IMAD.MOV.U32 R20, RZ, RZ, R21 ;  /* 0x000000ffff147224 */ /* 0x000fe200078e0015 */
[----:B------:R-:W-:Y:S01]  /*4c20*/  MOV R22, R23 ;  /* 0x0000001700167202 */ /* 0x000fe20000000f00 */
[----:B------:R-:W-:Y:S02]  /*4c30*/  IMAD.MOV.U32 R11, RZ, RZ, R10 ;  /* 0x000000ffff0b7224 */ /* 0x000fe400078e000a */
[----:B------:R-:W-:-:S07]  /*4c40*/  IMAD.MOV.U32 R41, RZ, RZ, R40 ;  /* 0x000000ffff297224 */ /* 0x000fce00078e0028 */
.L_x_29969:
[----:B------:R-:W-:Y:S05]  /*4c50*/  BSYNC.RECONVERGENT B1 ;  /* 0x0000000000017941 */ /* 0x000fea0003800200 */
.L_x_29967:
        /* <DEDUP_REMOVED lines=11> */
.L_x_29971:
[----:B------:R-:W-:Y:S01]  /*4d10*/  IMAD.MOV.U32 R21, RZ, RZ, R20 ;  /* 0x000000ffff157224 */ /* 0x000fe200078e0014 */
[----:B------:R-:W-:Y:S01]  /*4d20*/  MOV R23, R22 ;  /* 0x0000001600177202 */ /* 0x000fe20000000f00 */
[----:B------:R-:W-:Y:S02]  /*4d30*/  IMAD.MOV.U32 R10, RZ, RZ, R13 ;  /* 0x000000ffff0a7224 */ /* 0x000fe400078e000d */
[----:B------:R-:W-:-:S07]  /*4d40*/  IMAD.MOV.U32 R40, RZ, RZ, R39 ;  /* 0x000000ffff287224 */ /* 0x000fce00078e0027 */
.L_x_29972:
[----:B------:R-:W-:Y:S05]  /*4d50*/  BSYNC.RECONVERGENT B1 ;  /* 0x0000000000017941 */ /* 0x000fea0003800200 */
.L_x_29970:
        /* <DEDUP_REMOVED lines=11> */
.L_x_29974:
[----:B------:R-:W-:Y:S01]  /*4e10*/  IMAD.MOV.U32 R20, RZ, RZ, R21 ;  /* 0x000000ffff147224 */ /* 0x000fe200078e0015 */
[----:B------:R-:W-:Y:S01]  /*4e20*/  MOV R22, R23 ;  /* 0x0000001700167202 */ /* 0x000fe20000000f00 */
[----:B------:R-:W-:Y:S02]  /*4e30*/  IMAD.MOV.U32 R13, RZ, RZ, R12 ;  /* 0x000000ffff0d7224 */ /* 0x000fe400078e000c */
[----:B------:R-:W-:-:S07]  /*4e40*/  IMAD.MOV.U32 R39, RZ, RZ, R38 ;  /* 0x000000ffff277224 */ /* 0x000fce00078e0026 */
.L_x_29975:
[----:B------:R-:W-:Y:S05]  /*4e50*/  BSYNC.RECONVERGENT B1 ;  /* 0x0000000000017941 */ /* 0x000fea0003800200 */
.L_x_29973:
        /* <DEDUP_REMOVED lines=11> */
.L_x_29977:
[----:B------:R-:W-:Y:S01]  /*4f10*/  IMAD.MOV.U32 R21, RZ, RZ, R20 ;  /* 0x000000ffff157224 */ /* 0x000fe200078e0014 */
[----:B------:R-:W-:Y:S01]  /*4f20*/  MOV R23, R22 ;  /* 0x0000001600177202 */ /* 0x000fe20000000f00 */
[----:B------:R-:W-:Y:S02]  /*4f30*/  IMAD.MOV.U32 R12, RZ, RZ, R15 ;  /* 0x000000ffff0c7224 */ /* 0x000fe400078e000f */
[----:B------:R-:W-:-:S07]  /*4f40*/  IMAD.MOV.U32 R38, RZ, RZ, R37 ;  /* 0x000000ffff267224 */ /* 0x000fce00078e0025 */
.L_x_29978:
[----:B------:R-:W-:Y:S05]  /*4f50*/  BSYNC.RECONVERGENT B1 ;  /* 0x0000000000017941 */ /* 0x000fea0003800200 */
.L_x_29976:
        /* <DEDUP_REMOVED lines=11> */
.L_x_29980:
[----:B------:R-:W-:Y:S01]  /*5010*/  IMAD.MOV.U32 R20, RZ, RZ, R21 ;  /* 0x000000ffff147224 */ /* 0x000fe200078e0015 */
[----:B------:R-:W-:Y:S01]  /*5020*/  MOV R22, R23 ;  /* 0x0000001700167202 */ /* 0x000fe20000000f00 */
[----:B------:R-:W-:Y:S02]  /*5030*/  IMAD.MOV.U32 R15, RZ, RZ, R14 ;  /* 0x000000ffff0f7224 */ /* 0x000fe400078e000e */
[----:B------:R-:W-:-:S07]  /*5040*/  IMAD.MOV.U32 R37, RZ, RZ, R36 ;  /* 0x000000ffff257224 */ /* 0x000fce00078e0024 */
.L_x_29981:
[----:B------:R-:W-:Y:S05]  /*5050*/  BSYNC.RECONVERGENT B1 ;  /* 0x0000000000017941 */ /* 0x000fea0003800200 */
.L_x_29979:
        /* <DEDUP_REMOVED lines=11> */
.L_x_29983:
[----:B------:R-:W-:Y:S01]  /*5110*/  IMAD.MOV.U32 R24, RZ, RZ, R20 ;  /* 0x000000ffff187224 */ /* 0x000fe200078e0014 */
[----:B------:R-:W-:Y:S01]  /*5120*/  MOV R14, R33 ;  /* 0x00000021000e7202 */ /* 0x000fe20000000f00 */
[----:B------:R-:W-:Y:S02]  /*5130*/  IMAD.MOV.U32 R21, RZ, RZ, R22 ;  /* 0x000000ffff157224 */ /* 0x000fe400078e0016 */
[----:B------:R-:W-:-:S07]  /*5140*/  IMAD.MOV.U32 R36, RZ, RZ, R35 ;  /* 0x000000ffff247224 */ /* 0x000fce00078e0023 */
.L_x_29984:
[----:B------:R-:W-:Y:S05]  /*5150*/  BSYNC.RECONVERGENT B1 ;  /* 0x0000000000017941 */ /* 0x000fea0003800200 */
.L_x_29982:
        /* <DEDUP_REMOVED lines=11> */
.L_x_29986:
[----:B------:R-:W-:Y:S01]  /*5210*/  IMAD.MOV.U32 R33, RZ, RZ, R17 ;  /* 0x000000ffff217224 */ /* 0x000fe200078e0011 */
[----:B------:R-:W-:Y:S01]  /*5220*/  MOV R35, R16 ;  /* 0x0000001000237202 */ /* 0x000fe20000000f00 */
[--C-:B------:R-:W-:Y:S01]  /*5230*/  IMAD.MOV.U32 R32, RZ, RZ, R24.reuse ;  /* 0x000000ffff207224 */ /* 0x100fe200078e0018 */
[----:B------:R-:W-:Y:S01]  /*5240*/  MOV R16, R21 ;  /* 0x0000001500107202 */ /* 0x000fe20000000f00 */
[----:B------:R-:W-:Y:S02]  /*5250*/  IMAD.MOV.U32 R34, RZ, RZ, R21 ;  /* 0x000000ffff227224 */ /* 0x000fe400078e0015 */
[----:B------:R-:W-:-:S07]  /*5260*/  IMAD.MOV.U32 R17, RZ, RZ, R24 ;  /* 0x000000ffff117224 */ /* 0x000fce00078e0018 */
.L_x_29987:
[----:B------:R-:W-:Y:S05]  /*5270*/  BSYNC.RECONVERGENT B1 ;  /* 0x0000000000017941 */ /* 0x000fea0003800200 */
.L_x_29985:
[----:B------:R-:W-:Y:S01]  /*5280*/  VIADD R18, R18, 0x4 ;  /* 0x0000000412127836 */ /* 0x000fe20000000000 */
[----:B------:R-:W-:Y:S06]  /*5290*/  @P1 BRA `(.L_x_29988) ;  /* 0xfffffff0000c1947 */ /* 0x000fec000383ffff */
.L_x_29942:
[----:B------:R-:W-:Y:S05]  /*52a0*/  BSYNC.RECONVERGENT B0 ;  /* 0x0000000000007941 */ /* 0x000fea0003800200 */
.L_x_29941:
[----:B------:R-:W-:Y:S01]  /*52b0*/  SHFL.DOWN PT, R22, R2, 0x8, 0x1f ;  /* 0x09001f0002167f89 */ /* 0x000fe200000e0000 */
[----:B------:R-:W-:Y:S03]  /*52c0*/  BSSY.RECONVERGENT B0, `(.L_x_29989) ;  /* 0x0000141000007945 */ /* 0x000fe60003800200 */
[----:B------:R-:W0:Y:S04]  /*52d0*/  SHFL.DOWN PT, R23, R3, 0x8, 0x1f ;  /* 0x09001f0003177f89 */ /* 0x000e2800000e0000 */
[----:B-1----:R-:W-:Y:S04]  /*52e0*/  SHFL.DOWN PT, R24, R32, 0x8, 0x1f ;  /* 0x09001f0020187f89 */ /* 0x002fe800000e0000 */
        /* <DEDUP_REMOVED lines=60> */
[----:B------:R-:W-:-:S05]  /*56b0*/  MOV R16, R34 ;  /* 0x0000002200107202 */ /* 0x000fca0000000f00 */
[----:B------:R-:W0:Y:S02]  /*56c0*/  MUFU.EX2 R20, R20 ;  /* 0x0000001400147308 */ /* 0x000e240000000800 */
[----:B0-----:R-:W-:Y:S01]  /*56d0*/  FFMA.FTZ R52, R19, R20, R18 ;  /* 0x0000001413347223 */ /* 0x001fe20000010012 */
[----:B------:R-:W-:Y:S02]  /*56e0*/  IMAD.MOV.U32 R19, RZ, RZ, RZ ;  /* 0x000000ffff137224 */ /* 0x000fe400078e00ff */
[----:B------:R-:W-:-:S07]  /*56f0*/  IMAD.MOV.U32 R18, RZ, RZ, R0 ;  /* 0x000000ffff127224 */ /* 0x000fce00078e0000 */
.L_x_30036:
        /* <DEDUP_REMOVED lines=20> */
.L_x_29992:
[----:B------:R-:W-:Y:S01]  /*5840*/  MOV R20, R3 ;  /* 0x0000000300147202 */ /* 0x000fe20000000f00 */
[----:B------:R-:W-:Y:S02]  /*5850*/  IMAD.MOV.U32 R22, RZ, RZ, R49 ;  /* 0x000000ffff167224 */ /* 0x000fe400078e0031 */
[----:B------:R-:W-:Y:S02]  /*5860*/  IMAD.MOV.U32 R3, RZ, RZ, R2 ;  /* 0x000000ffff037224 */ /* 0x000fe400078e0002 */
[----:B------:R-:W-:-:S07]  /*5870*/  IMAD.MOV.U32 R49, RZ, RZ, R48 ;  /* 0x000000ffff317224 */ /* 0x000fce00078e0030 */
.L_x_29993:
[----:B------:R-:W-:Y:S05]  /*5880*/  BSYNC.RECONVERGENT B1 ;  /* 0x0000000000017941 */ /* 0x000fea0003800200 */
.L_x_29991:
        /* <DEDUP_REMOVED lines=11> */
.L_x_29995:
[----:B------:R-:W-:Y:S01]  /*5940*/  MOV R21, R20 ;  /* 0x0000001400157202 */ /* 0x000fe20000000f00 */
[----:B------:R-:W-:Y:S02]  /*5950*/  IMAD.MOV.U32 R23, RZ, RZ, R22 ;  /* 0x000000ffff177224 */ /* 0x000fe400078e0016 */
[----:B------:R-:W-:Y:S02]  /*5960*/  IMAD.MOV.U32 R2, RZ, RZ, R5 ;  /* 0x000000ffff027224 */ /* 0x000fe400078e0005 */
[----:B------:R-:W-:-:S07]  /*5970*/  IMAD.MOV.U32 R48, RZ, RZ, R47 ;  /* 0x000000ffff307224 */ /* 0x000fce00078e002f */
.L_x_29996:
[----:B------:R-:W-:Y:S05]  /*5980*/  BSYNC.RECONVERGENT B1 ;  /* 0x0000000000017941 */ /* 0x000fea0003800200 */
.L_x_29994:
        /* <DEDUP_REMOVED lines=11> */
.L_x_29998:
[----:B------:R-:W-:Y:S01]  /*5a40*/  MOV R20, R21 ;  /* 0x0000001500147202 */ /* 0x000fe20000000f00 */
[----:B------:R-:W-:Y:S02]  /*5a50*/  IMAD.MOV.U32 R22, RZ, RZ, R23 ;  /* 0x000000ffff167224 */ /* 0x000fe400078e0017 */
[----:B------:R-:W-:Y:S02]  /*5a60*/  IMAD.MOV.U32 R5, RZ, RZ, R4 ;  /* 0x000000ffff057224 */ /* 0x000fe400078e0004 */
[----:B------:R-:W-:-:S07]  /*5a70*/  IMAD.MOV.U32 R47, RZ, RZ, R46 ;  /* 0x000000ffff2f7224 */ /* 0x000fce00078e002e */
.L_x_29999:
[----:B------:R-:W-:Y:S05]  /*5a80*/  BSYNC.RECONVERGENT B1 ;  /* 0x0000000000017941 */ /* 0x000fea0003800200 */
.L_x_29997:
        /* <DEDUP_REMOVED lines=11> */
.L_x_30001:
[----:B------:R-:W-:Y:S01]  /*5b40*/  MOV R21, R20 ;  /* 0x0000001400157202 */ /* 0x000fe20000000f00 */
[----:B------:R-:W-:Y:S02]  /*5b50*/  IMAD.MOV.U32 R23, RZ, RZ, R22 ;  /* 0x000000ffff177224 */ /* 0x000fe400078e0016 */
[----:B------:R-:W-:Y:S02]  /*5b60*/  IMAD.MOV.U32 R4, RZ, RZ, R7 ;  /* 0x000000ffff047224 */ /* 0x000fe400078e0007 */
[----:B------:R-:W-:-:S07]  /*5b70*/  IMAD.MOV.U32 R46, RZ, RZ, R45 ;  /* 0x000000ffff2e7224 */ /* 0x000fce00078e002d */
.L_x_30002:
[----:B------:R-:W-:Y:S05]  /*5b80*/  BSYNC.RECONVERGENT B1 ;  /* 0x0000000000017941 */ /* 0x000fea0003800200 */
.L_x_30000:
        /* <DEDUP_REMOVED lines=11> */
.L_x_30004:
[----:B------:R-:W-:Y:S01]  /*5c40*/  MOV R20, R21 ;  /* 0x0000001500147202 */ /* 0x000fe20000000f00 */
[----:B------:R-:W-:Y:S02]  /*5c50*/  IMAD.MOV.U32 R22, RZ, RZ, R23 ;  /* 0x000000ffff167224 */ /* 0x000fe400078e0017 */
[----:B------:R-:W-:Y:S02]  /*5c60*/  IMAD.MOV.U32 R7, RZ, RZ, R6 ;  /* 0x000000ffff077224 */ /* 0x000fe400078e0006 */
[----:B------:R-:W-:-:S07]  /*5c70*/  IMAD.MOV.U32 R45, RZ, RZ, R44 ;  /* 0x000000ffff2d7224 */ /* 0x000fce00078e002c */
.L_x_30005:
[----:B------:R-:W-:Y:S05]  /*5c80*/  BSYNC.RECONVERGENT B1 ;  /* 0x0000000000017941 */ /* 0x000fea0003800200 */
.L_x_30003:
        /* <DEDUP_REMOVED lines=11> */
.L_x_30007:
[----:B------:R-:W-:Y:S01]  /*5d40*/  MOV R21, R20 ;  /* 0x0000001400157202 */ /* 0x000fe20000000f00 */
[----:B------:R-:W-:Y:S02]  /*5d50*/  IMAD.MOV.U32 R23, RZ, RZ, R22 ;  /* 0x000000ffff177224 */ /* 0x000fe400078e0016 */
[----:B------:R-:W-:Y:S02]  /*5d60*/  IMAD.MOV.U32 R6, RZ, RZ, R9 ;  /* 0x000000ffff067224 */ /* 0x000fe400078e0009 */
[----:B------:R-:W-:-:S07]  /*5d70*/  IMAD.MOV.U32 R44, RZ, RZ, R43 ;  /* 0x000000ffff2c7224 */ /* 0x000fce00078e002b */
.L_x_30008:
[----:B------:R-:W-:Y:S05]  /*5d80*/  BSYNC.RECONVERGENT B1 ;  /* 0x0000000000017941 */ /* 0x000fea0003800200 */
.L_x_30006:
        /* <DEDUP_REMOVED lines=11> */
.L_x_30010:
[----:B------:R-:W-:Y:S01]  /*5e40*/  MOV R20, R21 ;  /* 0x0000001500147202 */ /* 0x000fe20000000f00 */
[----:B------:R-:W-:Y:S02]  /*5e50*/  IMAD.MOV.U32 R22, RZ, RZ, R23 ;  /* 0x000000ffff167224 */ /* 0x000fe400078e0017 */
[----:B------:R-:W-:Y:S02]  /*5e60*/  IMAD.MOV.U32 R9, RZ, RZ, R8 ;  /* 0x000000ffff097224 */ /* 0x000fe400078e0008 */
[----:B------:R-:W-:-:S07]  /*5e70*/  IMAD.MOV.U32 R43, RZ, RZ, R42 ;  /* 0x000000ffff2b7224 */ /* 0x000fce00078e002a */
.L_x_30011:
[----:B------:R-:W-:Y:S05]  /*5e80*/  BSYNC.RECONVERGENT B1 ;  /* 0x0000000000017941 */ /* 0x000fea0003800200 */
.L_x_30009:
        /* <DEDUP_REMOVED lines=11> */
.L_x_30013:
[----:B------:R-:W-:Y:S01]  /*5f40*/  MOV R21, R20 ;  /* 0x0000001400157202 */ /* 0x000fe20000000f00 */
[----:B------:R-:W-:Y:S02]  /*5f50*/  IMAD.MOV.U32 R23, RZ, RZ, R22 ;  /* 0x000000ffff177224 */ /* 0x000fe400078e0016 */
[----:B------:R-:W-:Y:S02]  /*5f60*/  IMAD.MOV.U32 R8, RZ, RZ, R11 ;  /* 0x000000ffff087224 */ /* 0x000fe400078e000b */
[----:B------:R-:W-:-:S07]  /*5f70*/  IMAD.MOV.U32 R42, RZ, RZ, R41 ;  /* 0x000000ffff2a7224 */ /* 0x000fce00078e0029 */
.L_x_30014:
[----:B------:R-:W-:Y:S05]  /*5f80*/  BSYNC.RECONVERGENT B1 ;  /* 0x0000000000017941 */ /* 0x000fea0003800200 */
.L_x_30012:
        /* <DEDUP_REMOVED lines=11> */
.L_x_30016:
[----:B------:R-:W-:Y:S01]  /*6040*/  MOV R20, R21 ;  /* 0x0000001500147202 */ /* 0x000fe20000000f00 */
[----:B------:R-:W-:Y:S02]  /*6050*/  IMAD.MOV.U32 R22, RZ, RZ, R23 ;  /* 0x000000ffff167224 */ /* 0x000fe400078e0017 */
[----:B------:R-:W-:Y:S02]  /*6060*/  IMAD.MOV.U32 R11, RZ, RZ, R10 ;  /* 0x000000ffff0b7224 */ /* 0x000fe400078e000a */
[----:B------:R-:W-:-:S07]  /*6070*/  IMAD.MOV.U32 R41, RZ, RZ, R40 ;  /* 0x000000ffff297224 */ /* 0x000fce00078e0028 */
.L_x_30017:
[----:B------:R-:W-:Y:S05]  /*6080*/  BSYNC.RECONVERGENT B1 ;  /* 0x0000000000017941 */ /* 0x000fea0003800200 */
.L_x_30015:
        /* <DEDUP_REMOVED lines=11> */
.L_x_30019:
[----:B------:R-:W-:Y:S01]  /*6140*/  MOV R21, R20 ;  /* 0x0000001400157202 */ /* 0x000fe20000000f00 */
[----:B------:R-:W-:Y:S02]  /*6150*/  IMAD.MOV.U32 R23, RZ, RZ, R22 ;  /* 0x000000ffff177224 */ /* 0x000fe400078e0016 */
[----:B------:R-:W-:Y:S02]  /*6160*/  IMAD.MOV.U32 R10, RZ, RZ, R13 ;  /* 0x000000ffff0a7224 */ /* 0x000fe400078e000d */
[----:B------:R-:W-:-:S07]  /*6170*/  IMAD.MOV.U32 R40, RZ, RZ, R39 ;  /* 0x000000ffff287224 */ /* 0x000fce00078e0027 */
.L_x_30020:
[----:B------:R-:W-:Y:S05]  /*6180*/  BSYNC.RECONVERGENT B1 ;  /* 0x0000000000017941 */ /* 0x000fea0003800200 */
.L_x_30018:
        /* <DEDUP_REMOVED lines=11> */
.L_x_30022:
[----:B------:R-:W-:Y:S01]  /*6240*/  MOV R20, R21 ;  /* 0x0000001500147202 */ /* 0x000fe20000000f00 */
[----:B------:R-:W-:Y:S02]  /*6250*/  IMAD.MOV.U32 R22, RZ, RZ, R23 ;  /* 0x000000ffff167224 */ /* 0x000fe400078e0017 */
[----:B------:R-:W-:Y:S02]  /*6260*/  IMAD.MOV.U32 R13, RZ, RZ, R12 ;  /* 0x000000ffff0d7224 */ /* 0x000fe400078e000c */
[----:B------:R-:W-:-:S07]  /*6270*/  IMAD.MOV.U32 R39, RZ, RZ, R38 ;  /* 0x000000ffff277224 */ /* 0x000fce00078e0026 */
.L_x_30023:
[----:B------:R-:W-:Y:S05]  /*6280*/  BSYNC.RECONVERGENT B1 ;  /* 0x0000000000017941 */ /* 0x000fea0003800200 */
.L_x_30021:
        /* <DEDUP_REMOVED lines=11> */
.L_x_30025:
[----:B------:R-:W-:Y:S01]  /*6340*/  MOV R21, R20 ;  /* 0x0000001400157202 */ /* 0x000fe20000000f00 */
[----:B------:R-:W-:Y:S02]  /*6350*/  IMAD.MOV.U32 R23, RZ, RZ, R22 ;  /* 0x000000ffff177224 */ /* 0x000fe400078e0016 */
[----:B------:R-:W-:Y:S02]  /*6360*/  IMAD.MOV.U32 R12, RZ, RZ, R15 ;  /* 0x000000ffff0c7224 */ /* 0x000fe400078e000f */
[----:B------:R-:W-:-:S07]  /*6370*/  IMAD.MOV.U32 R38, RZ, RZ, R37 ;  /* 0x000000ffff267224 */ /* 0x000fce00078e0025 */
.L_x_30026:
[----:B------:R-:W-:Y:S05]  /*6380*/  BSYNC.RECONVERGENT B1 ;  /* 0x0000000000017941 */ /* 0x000fea0003800200 */
.L_x_30024:
        /* <DEDUP_REMOVED lines=11> */
.L_x_30028:
[----:B------:R-:W-:Y:S01]  /*6440*/  MOV R20, R21 ;  /* 0x0000001500147202 */ /* 0x000fe20000000f00 */
[----:B------:R-:W-:Y:S02]  /*6450*/  IMAD.MOV.U32 R22, RZ, RZ, R23 ;  /* 0x000000ffff167224 */ /* 0x000fe400078e0017 */
[----:B------:R-:W-:Y:S02]  /*6460*/  IMAD.MOV.U32 R15, RZ, RZ, R14 ;  /* 0x000000ffff0f7224 */ /* 0x000fe400078e000e */
[----:B------:R-:W-:-:S07]  /*6470*/  IMAD.MOV.U32 R37, RZ, RZ, R36 ;  /* 0x000000ffff257224 */ /* 0x000fce00078e0024 */
.L_x_30029:
[----:B------:R-:W-:Y:S05]  /*6480*/  BSYNC.RECONVERGENT B1 ;  /* 0x0000000000017941 */ /* 0x000fea0003800200 */
.L_x_30027:
        /* <DEDUP_REMOVED lines=11> */
.L_x_30031:
[----:B------:R-:W-:Y:S01]  /*6540*/  MOV R24, R20 ;  /* 0x0000001400187202 */ /* 0x000fe20000000f00 */
[----:B------:R-:W-:Y:S02]  /*6550*/  IMAD.MOV.U32 R14, RZ, RZ, R33 ;  /* 0x000000ffff0e7224 */ /* 0x000fe400078e0021 */
[----:B------:R-:W-:Y:S02]  /*6560*/  IMAD.MOV.U32 R21, RZ, RZ, R22 ;  /* 0x000000ffff157224 */ /* 0x000fe400078e0016 */
[----:B------:R-:W-:-:S07]  /*6570*/  IMAD.MOV.U32 R36, RZ, RZ, R35 ;  /* 0x000000ffff247224 */ /* 0x000fce00078e0023 */
.L_x_30032:
[----:B------:R-:W-:Y:S05]  /*6580*/  BSYNC.RECONVERGENT B1 ;  /* 0x0000000000017941 */ /* 0x000fea0003800200 */
.L_x_30030:
        /* <DEDUP_REMOVED lines=11> */
.L_x_30034:
[----:B------:R-:W-:Y:S01]  /*6640*/  MOV R33, R17 ;  /* 0x0000001100217202 */ /* 0x000fe20000000f00 */
[----:B------:R-:W-:Y:S01]  /*6650*/  IMAD.MOV.U32 R35, RZ, RZ, R16 ;  /* 0x000000ffff237224 */ /* 0x000fe200078e0010 */
[----:B------:R-:W-:Y:S01]  /*6660*/  MOV R17, R24 ;  /* 0x0000001800117202 */ /* 0x000fe20000000f00 */
[----:B------:R-:W-:Y:S02]  /*6670*/  IMAD.MOV.U32 R32, RZ, RZ, R24 ;  /* 0x000000ffff207224 */ /* 0x000fe400078e0018 */
[--C-:B------:R-:W-:Y:S02]  /*6680*/  IMAD.MOV.U32 R34, RZ, RZ, R21.reuse ;  /* 0x000000ffff227224 */ /* 0x100fe400078e0015 */
[----:B------:R-:W-:-:S07]  /*6690*/  IMAD.MOV.U32 R16, RZ, RZ, R21 ;  /* 0x000000ffff107224 */ /* 0x000fce00078e0015 */
.L_x_30035:
[----:B------:R-:W-:Y:S05]  /*66a0*/  BSYNC.RECONVERGENT B1 ;  /* 0x0000000000017941 */ /* 0x000fea0003800200 */
.L_x_30033:
[----:B------:R-:W-:Y:S01]  /*66b0*/  VIADD R18, R18, 0x4 ;  /* 0x0000000412127836 */ /* 0x000fe20000000000 */
[----:B------:R-:W-:Y:S06]  /*66c0*/  @P1 BRA `(.L_x_30036) ;  /* 0xfffffff0000c1947 */ /* 0x000fec000383ffff */
.L_x_29990:
[----:B------:R-:W-:Y:S05]  /*66d0*/  BSYNC.RECONVERGENT B0 ;  /* 0x0000000000007941 */ /* 0x000fea0003800200 */
.L_x_29989:
        /* <DEDUP_REMOVED lines=19> */
[----:B------:R-:W-:Y:S04]  /*6810*/  SHFL.DOWN PT, R24, R34, 0x10, 0x1f ;  /* 0x0a001f0022187f89 */ /* 0x000fe800000e0000 */
[----:B------:R-:W0:Y:S04]  /*6820*/  SHFL.DOWN PT, R25, R35, 0x10, 0x1f ;  /* 0x0a001f0023197f89 */ /* 0x000e2800000e0000 */
[----:B---3--:R-:W-:Y:S04]  /*6830*/  STL.64 [R1+0x28], R16 ;  /* 0x0000281001007387 */ /* 0x008fe80000100a00 */
[----:B----4-:R-:W-:Y:S04]  /*6840*/  STL.64 [R1+0x30], R18 ;  /* 0x0000301201007387 */ /* 0x010fe80000100a00 */
[----:B-----5:R-:W-:Y:S01]  /*6850*/  STL.64 [R1+0x38], R20 ;  /* 0x0000381401007387 */ /* 0x020fe20000100a00 */
[----:B------:R-:W-:-:S03]  /*6860*/  ISETP.GE.AND P0, PT, R30, 0x10, PT ;  /* 0x000000101e00780c */ /* 0x000fc60003f06270 */
        /* <DEDUP_REMOVED lines=21> */
[----:B--2---:R-:W-:Y:S04]  /*69c0*/  STL.64 [R1+0x58], R28 ;  /* 0x0000581c01007387 */ /* 0x004fe80000100a00 */
[----:B---3--:R-:W-:Y:S01]  /*69d0*/  STL.64 [R1+0x60], R56 ;  /* 0x0000603801007387 */ /* 0x008fe20000100a00 */
[----:B0-----:R-:W0:Y:S03]  /*69e0*/  S2R R24, SR_TID.X ;  /* 0x0000000000187919 */ /* 0x001e260000002100 */
[----:B----4-:R-:W-:Y:S04]  /*69f0*/  STL.64 [R1+0x68], R58 ;  /* 0x0000683a01007387 */ /* 0x010fe80000100a00 */
[----:B-----5:R-:W-:Y:S04]  /*6a00*/  STL.64 [R1+0x70], R18 ;  /* 0x0000701201007387 */ /* 0x020fe80000100a00 */
[----:B------:R-:W-:Y:S04]  /*6a10*/  STL.64 [R1+0x78], R20 ;  /* 0x0000781401007387 */ /* 0x000fe80000100a00 */
[----:B------:R-:W-:Y:S04]  /*6a20*/  STL.64 [R1+0x80], R22 ;  /* 0x0000801601007387 */ /* 0x000fe80000100a00 */
[----:B------:R-:W-:Y:S04]  /*6a30*/  STL.64 [R1], R16 ;  /* 0x0000001001007387 */ /* 0x000fe80000100a00 */
[----:B------:R1:W-:Y:S02]  /*6a40*/  STL.64 [R1+0x20], R50 ;  /* 0x0000203201007387 */ /* 0x0003e40000100a00 */
[----:B-1----:R-:W-:Y:S01]  /*6a50*/  @P0 IMAD.MOV.U32 R50, RZ, RZ, R31 ;  /* 0x000000ffff320224 */ /* 0x002fe200078e001f */
[----:B0-----:R-:W-:Y:S06]  /*6a60*/  @P0 BRA `(.L_x_30038) ;  /* 0x00000010008c0947 */ /* 0x001fec0003800000 */
[----:B------:R-:W-:-:S04]  /*6a70*/  FSETP.GT.FTZ.AND P0, PT, R31, R16, PT ;  /* 0x000000101f00720b */ /* 0x000fc80003f14000 */
[----:B------:R-:W-:Y:S02]  /*6a80*/  FSEL R19, R16, R31, P0 ;  /* 0x0000001f10137208 */ /* 0x000fe40000000000 */
[----:B------:R-:W-:Y:S01]  /*6a90*/  FSEL R50, R31, R16, P0 ;  /* 0x000000101f327208 */ /* 0x000fe20000000000 */
[----:B------:R-:W-:Y:S01]  /*6aa0*/  IMAD.MOV.U32 R16, RZ, RZ, R34 ;  /* 0x000000ffff107224 */ /* 0x000fe200078e0022 */
[----:B------:R-:W-:-:S03]  /*6ab0*/  FSEL R18, R52, R17, P0 ;  /* 0x0000001134127208 */ /* 0x000fc60000000000 */
[----:B------:R-:W-:-:S04]  /*6ac0*/  FADD.FTZ R19, -R50, R19 ;  /* 0x0000001332137221 */ /* 0x000fc80000010100 */
[----:B------:R-:W-:Y:S01]  /*6ad0*/  FMUL.FTZ R20, R19, 1.4426950216293334961 ;  /* 0x3fb8aa3b13147820 */ /* 0x000fe20000410000 */
[----:B------:R-:W-:Y:S02]  /*6ae0*/  FSEL R19, R17, R52, P0 ;  /* 0x0000003411137208 */ /* 0x000fe40000000000 */
[----:B------:R-:W-:-:S03]  /*6af0*/  MOV R17, R32 ;  /* 0x0000002000117202 */ /* 0x000fc60000000f00 */
[----:B------:R-:W0:Y:S02]  /*6b00*/  MUFU.EX2 R20, R20 ;  /* 0x0000001400147308 */ /* 0x000e240000000800 */
[----:B0-----:R-:W-:Y:S01]  /*6b10*/  FFMA.FTZ R52, R19, R20, R18 ;  /* 0x0000001413347223 */ /* 0x001fe20000010012 */
[----:B------:R-:W-:Y:S02]  /*6b20*/  IMAD.MOV.U32 R19, RZ, RZ, RZ ;  /* 0x000000ffff137224 */ /* 0x000fe400078e00ff */
[----:B------:R-:W-:-:S07]  /*6b30*/  IMAD.MOV.U32 R18, RZ, RZ, R0 ;  /* 0x000000ffff127224 */ /* 0x000fce00078e0000 */
.L_x_30084:
        /* <DEDUP_REMOVED lines=20> */
.L_x_30040:
[----:B------:R-:W-:Y:S02]  /*6c80*/  IMAD.MOV.U32 R20, RZ, RZ, R3 ;  /* 0x000000ffff147224 */ /* 0x000fe400078e0003 */
[----:B------:R-:W-:Y:S01]  /*6c90*/  IMAD.MOV.U32 R22, RZ, RZ, R49 ;  /* 0x000000ffff167224 */ /* 0x000fe200078e0031 */
[----:B------:R-:W-:Y:S01]  /*6ca0*/  MOV R49, R48 ;  /* 0x0000003000317202 */ /* 0x000fe20000000f00 */
[----:B------:R-:W-:-:S07]  /*6cb0*/  IMAD.MOV.U32 R3, RZ, RZ, R2 ;  /* 0x000000ffff037224 */ /* 0x000fce00078e0002 */
.L_x_30041:
[----:B------:R-:W-:Y:S05]  /*6cc0*/  BSYNC.RECONVERGENT B1 ;  /* 0x0000000000017941 */ /* 0x000fea0003800200 */
.L_x_30039:
        /* <DEDUP_REMOVED lines=11> */
.L_x_30043:
[----:B------:R-:W-:Y:S01]  /*6d80*/  IMAD.MOV.U32 R21, RZ, RZ, R20 ;  /* 0x000000ffff157224 */ /* 0x000fe200078e0014 */
[----:B------:R-:W-:Y:S01]  /*6d90*/  MOV R48, R47 ;  /* 0x0000002f00307202 */ /* 0x000fe20000000f00 */
[----:B------:R-:W-:Y:S02]  /*6da0*/  IMAD.MOV.U32 R23, RZ, RZ, R22 ;  /* 0x000000ffff177224 */ /* 0x000fe400078e0016 */
[----:B------:R-:W-:-:S07]  /*6db0*/  IMAD.MOV.U32 R2, RZ, RZ, R5 ;  /* 0x000000ffff027224 */ /* 0x000fce00078e0005 */
.L_x_30044:
[----:B------:R-:W-:Y:S05]  /*6dc0*/  BSYNC.RECONVERGENT B1 ;  /* 0x0000000000017941 */ /* 0x000fea0003800200 */
.L_x_30042:
        /* <DEDUP_REMOVED lines=11> */
.L_x_30046:
[----:B------:R-:W-:Y:S01]  /*6e80*/  IMAD.MOV.U32 R20, RZ, RZ, R21 ;  /* 0x000000ffff147224 */ /* 0x000fe200078e0015 */
[----:B------:R-:W-:Y:S01]  /*6e90*/  MOV R47, R46 ;  /* 0x0000002e002f7202 */ /* 0x000fe20000000f00 */
[----:B------:R-:W-:Y:S02]  /*6ea0*/  IMAD.MOV.U32 R22, RZ, RZ, R23 ;  /* 0x000000ffff167224 */ /* 0x000fe400078e0017 */
[----:B------:R-:W-:-:S07]  /*6eb0*/  IMAD.MOV.U32 R5, RZ, RZ, R4 ;  /* 0x000000ffff057224 */ /* 0x000fce00078e0004 */
.L_x_30047:
[----:B------:R-:W-:Y:S05]  /*6ec0*/  BSYNC.RECONVERGENT B1 ;  /* 0x0000000000017941 */ /* 0x000fea0003800200 */
.L_x_30045:
        /* <DEDUP_REMOVED lines=11> */
.L_x_30049:
[----:B------:R-:W-:Y:S01]  /*6f80*/  IMAD.MOV.U32 R21, RZ, RZ, R20 ;  /* 0x000000ffff157224 */ /* 0x000fe200078e0014 */
[----:B------:R-:W-:Y:S01]  /*6f90*/  MOV R46, R45 ;  /* 0x0000002d002e7202 */ /* 0x000fe20000000f00 */
[----:B------:R-:W-:Y:S02]  /*6fa0*/  IMAD.MOV.U32 R23, RZ, RZ, R22 ;  /* 0x000000ffff177224 */ /* 0x000fe400078e0016 */
[----:B------:R-:W-:-:S07]  /*6fb0*/  IMAD.MOV.U32 R4, RZ, RZ, R7 ;  /* 0x000000ffff047224 */ /* 0x000fce00078e0007 */
.L_x_30050:
[----:B------:R-:W-:Y:S05]  /*6fc0*/  BSYNC.RECONVERGENT B1 ;  /* 0x0000000000017941 */ /* 0x000fea0003800200 */
.L_x_30048:
        /* <DEDUP_REMOVED lines=11> */
.L_x_30052:
[----:B------:R-:W-:Y:S01]  /*7080*/  IMAD.MOV.U32 R20, RZ, RZ, R21 ;  /* 0x000000ffff147224 */ /* 0x000fe200078e0015 */
[----:B------:R-:W-:Y:S01]  /*7090*/  MOV R45, R44 ;  /* 0x0000002c002d7202 */ /* 0x000fe20000000f00 */
[----:B------:R-:W-:Y:S02]  /*70a0*/  IMAD.MOV.U32 R22, RZ, RZ, R23 ;  /* 0x000000ffff167224 */ /* 0x000fe400078e0017 */
[----:B------:R-:W-:-:S07]  /*70b0*/  IMAD.MOV.U32 R7, RZ, RZ, R6 ;  /* 0x000000ffff077224 */ /* 0x000fce00078e0006 */
.L_x_30053:
[----:B------:R-:W-:Y:S05]  /*70c0*/  BSYNC.RECONVERGENT B1 ;  /* 0x0000000000017941 */ /* 0x000fea0003800200 */
.L_x_30051:
        /* <DEDUP_REMOVED lines=11> */
.L_x_30055:
[----:B------:R-:W-:Y:S01]  /*7180*/  IMAD.MOV.U32 R21, RZ, RZ, R20 ;  /* 0x000000ffff157224 */ /* 0x000fe200078e0014 */
[----:B------:R-:W-:Y:S01]  /*7190*/  MOV R44, R43 ;  /* 0x0000002b002c7202 */ /* 0x000fe20000000f00 */
[----:B------:R-:W-:Y:S02]  /*71a0*/  IMAD.MOV.U32 R23, RZ, RZ, R22 ;  /* 0x000000ffff177224 */ /* 0x000fe400078e0016 */
[----:B------:R-:W-:-:S07]  /*71b0*/  IMAD.MOV.U32 R6, RZ, RZ, R9 ;  /* 0x000000ffff067224 */ /* 0x000fce00078e0009 */
.L_x_30056:
[----:B------:R-:W-:Y:S05]  /*71c0*/  BSYNC.RECONVERGENT B1 ;  /* 0x0000000000017941 */ /* 0x000fea0003800200 */
.L_x_30054:
        /* <DEDUP_REMOVED lines=11> */
.L_x_30058:
[----:B------:R-:W-:Y:S01]  /*7280*/  IMAD.MOV.U32 R20, RZ, RZ, R21 ;  /* 0x000000ffff147224 */ /* 0x000fe200078e0015 */
[----:B------:R-:W-:Y:S01]  /*7290*/  MOV R43, R42 ;  /* 0x0000002a002b7202 */ /* 0x000fe20000000f00 */
[----:B------:R-:W-:Y:S02]  /*72a0*/  IMAD.MOV.U32 R22, RZ, RZ, R23 ;  /* 0x000000ffff167224 */ /* 0x000fe400078e0017 */
[----:B------:R-:W-:-:S07]  /*72b0*/  IMAD.MOV.U32 R9, RZ, RZ, R8 ;  /* 0x000000ffff097224 */ /* 0x000fce00078e0008 */
.L_x_30059:
[----:B------:R-:W-:Y:S05]  /*72c0*/  BSYNC.RECONVERGENT B1 ;  /* 0x0000000000017941 */ /* 0x000fea0003800200 */
.L_x_30057:
        /* <DEDUP_REMOVED lines=11> */
.L_x_30061:
[----:B------:R-:W-:Y:S01]  /*7380*/  IMAD.MOV.U32 R21, RZ, RZ, R20 ;  /* 0x000000ffff157224 */ /* 0x000fe200078e0014 */
[----:B------:R-:W-:Y:S01]  /*7390*/  MOV R42, R41 ;  /* 0x00000029002a7202 */ /* 0x000fe20000000f00 */
[----:B------:R-:W-:Y:S02]  /*73a0*/  IMAD.MOV.U32 R23, RZ, RZ, R22 ;  /* 0x000000ffff177224 */ /* 0x000fe400078e0016 */
[----:B------:R-:W-:-:S07]  /*73b0*/  IMAD.MOV.U32 R8, RZ, RZ, R11 ;  /* 0x000000ffff087224 */ /* 0x000fce00078e000b */
.L_x_30062:
[----:B------:R-:W-:Y:S05]  /*73c0*/  BSYNC.RECONVERGENT B1 ;  /* 0x0000000000017941 */ /* 0x000fea0003800200 */
.L_x_30060:
        /* <DEDUP_REMOVED lines=11> */
.L_x_30064:
[----:B------:R-:W-:Y:S01]  /*7480*/  IMAD.MOV.U32 R20, RZ, RZ, R21 ;  /* 0x000000ffff147224 */ /* 0x000fe200078e0015 */
[----:B------:R-:W-:Y:S01]  /*7490*/  MOV R41, R40 ;  /* 0x0000002800297202 */ /* 0x000fe20000000f00 */
[----:B------:R-:W-:Y:S02]  /*74a0*/  IMAD.MOV.U32 R22, RZ, RZ, R23 ;  /* 0x000000ffff167224 */ /* 0x000fe400078e0017 */
[----:B------:R-:W-:-:S07]  /*74b0*/  IMAD.MOV.U32 R11, RZ, RZ, R10 ;  /* 0x000000ffff0b7224 */ /* 0x000fce00078e000a */
.L_x_30065:
[----:B------:R-:W-:Y:S05]  /*74c0*/  BSYNC.RECONVERGENT B1 ;  /* 0x0000000000017941 */ /* 0x000fea0003800200 */
.L_x_30063:
        /* <DEDUP_REMOVED lines=11> */
.L_x_30067:
[----:B------:R-:W-:Y:S01]  /*7580*/  IMAD.MOV.U32 R21, RZ, RZ, R20 ;  /* 0x000000ffff157224 */ /* 0x000fe200078e0014 */
[----:B------:R-:W-:Y:S01]  /*7590*/  MOV R40, R39 ;  /* 0x0000002700287202 */ /* 0x000fe20000000f00 */
[----:B------:R-:W-:Y:S02]  /*75a0*/  IMAD.MOV.U32 R23, RZ, RZ, R22 ;  /* 0x000000ffff177224 */ /* 0x000fe400078e0016 */
[----:B------:R-:W-:-:S07]  /*75b0*/  IMAD.MOV.U32 R10, RZ, RZ, R13 ;  /* 0x000000ffff0a7224 */ /* 0x000fce00078e000d */
.L_x_30068:
[----:B------:R-:W-:Y:S05]  /*75c0*/  BSYNC.RECONVERGENT B1 ;  /* 0x0000000000017941 */ /* 0x000fea0003800200 */
.L_x_30066:
        /* <DEDUP_REMOVED lines=11> */
.L_x_30070:
[----:B------:R-:W-:Y:S01]  /*7680*/  IMAD.MOV.U32 R20, RZ, RZ, R21 ;  /* 0x000000ffff147224 */ /* 0x000fe200078e0015 */
[----:B------:R-:W-:Y:S01]  /*7690*/  MOV R39, R38 ;  /* 0x0000002600277202 */ /* 0x000fe20000000f00 */
[----:B------:R-:W-:Y:S02]  /*76a0*/  IMAD.MOV.U32 R22, RZ, RZ, R23 ;  /* 0x000000ffff167224 */ /* 0x000fe400078e0017 */
[----:B------:R-:W-:-:S07]  /*76b0*/  IMAD.MOV.U32 R13, RZ, RZ, R12 ;  /* 0x000000ffff0d7224 */ /* 0x000fce00078e000c */
.L_x_30071:
[----:B------:R-:W-:Y:S05]  /*76c0*/  BSYNC.RECONVERGENT B1 ;  /* 0x0000000000017941 */ /* 0x000fea0003800200 */
.L_x_30069:
        /* <DEDUP_REMOVED lines=11> */
.L_x_30073:
[----:B------:R-:W-:Y:S01]  /*7780*/  IMAD.MOV.U32 R21, RZ, RZ, R20 ;  /* 0x000000ffff157224 */ /* 0x000fe200078e0014 */
[----:B------:R-:W-:Y:S01]  /*7790*/  MOV R38, R37 ;  /* 0x0000002500267202 */ /* 0x000fe20000000f00 */
[----:B------:R-:W-:Y:S02]  /*77a0*/  IMAD.MOV.U32 R23, RZ, RZ, R22 ;  /* 0x000000ffff177224 */ /* 0x000fe400078e0016 */
[----:B------:R-:W-:-:S07]  /*77b0*/  IMAD.MOV.U32 R12, RZ, RZ, R15 ;  /* 0x000000ffff0c7224 */ /* 0x000fce00078e000f */
.L_x_30074:
[----:B------:R-:W-:Y:S05]  /*77c0*/  BSYNC.RECONVERGENT B1 ;  /* 0x0000000000017941 */ /* 0x000fea0003800200 */
.L_x_30072:
        /* <DEDUP_REMOVED lines=11> */
.L_x_30076:
[----:B------:R-:W-:Y:S01]  /*7880*/  IMAD.MOV.U32 R20, RZ, RZ, R21 ;  /* 0x000000ffff147224 */ /* 0x000fe200078e0015 */
[----:B------:R-:W-:Y:S01]  /*7890*/  MOV R37, R36 ;  /* 0x0000002400257202 */ /* 0x000fe20000000f00 */
[----:B------:R-:W-:Y:S02]  /*78a0*/  IMAD.MOV.U32 R22, RZ, RZ, R23 ;  /* 0x000000ffff167224 */ /* 0x000fe400078e0017 */
[----:B------:R-:W-:-:S07]  /*78b0*/  IMAD.MOV.U32 R15, RZ, RZ, R14 ;  /* 0x000000ffff0f7224 */ /* 0x000fce00078e000e */
.L_x_30077:
[----:B------:R-:W-:Y:S05]  /*78c0*/  BSYNC.RECONVERGENT B1 ;  /* 0x0000000000017941 */ /* 0x000fea0003800200 */
.L_x_30075:
        /* <DEDUP_REMOVED lines=11> */
.L_x_30079:
[----:B------:R-:W-:Y:S01]  /*7980*/  IMAD.MOV.U32 R26, RZ, RZ, R20 ;  /* 0x000000ffff1a7224 */ /* 0x000fe200078e0014 */
[----:B------:R-:W-:Y:S01]  /*7990*/  MOV R36, R35 ;  /* 0x0000002300247202 */ /* 0x000fe20000000f00 */
[----:B------:R-:W-:Y:S02]  /*79a0*/  IMAD.MOV.U32 R14, RZ, RZ, R33 ;  /* 0x000000ffff0e7224 */ /* 0x000fe400078e0021 */
[----:B------:R-:W-:-:S07]  /*79b0*/  IMAD.MOV.U32 R21, RZ, RZ, R22 ;  /* 0x000000ffff157224 */ /* 0x000fce00078e0016 */
.L_x_30080:
[----:B------:R-:W-:Y:S05]  /*79c0*/  BSYNC.RECONVERGENT B1 ;  /* 0x0000000000017941 */ /* 0x000fea0003800200 */
.L_x_30078:
        /* <DEDUP_REMOVED lines=11> */
.L_x_30082:
[----:B------:R-:W-:Y:S01]  /*7a80*/  IMAD.MOV.U32 R33, RZ, RZ, R17 ;  /* 0x000000ffff217224 */ /* 0x000fe200078e0011 */
[----:B------:R-:W-:Y:S01]  /*7a90*/  MOV R34, R21 ;  /* 0x0000001500227202 */ /* 0x000fe20000000f00 */
[----:B------:R-:W-:Y:S02]  /*7aa0*/  IMAD.MOV.U32 R35, RZ, RZ, R16 ;  /* 0x000000ffff237224 */ /* 0x000fe400078e0010 */
[--C-:B------:R-:W-:Y:S02]  /*7ab0*/  IMAD.MOV.U32 R32, RZ, RZ, R26.reuse ;  /* 0x000000ffff207224 */ /* 0x100fe400078e001a */
[----:B------:R-:W-:Y:S02]  /*7ac0*/  IMAD.MOV.U32 R17, RZ, RZ, R26 ;  /* 0x000000ffff117224 */ /* 0x000fe400078e001a */
[----:B------:R-:W-:-:S07]  /*7ad0*/  IMAD.MOV.U32 R16, RZ, RZ, R21 ;  /* 0x000000ffff107224 */ /* 0x000fce00078e0015 */
.L_x_30083:
[----:B------:R-:W-:Y:S05]  /*7ae0*/  BSYNC.RECONVERGENT B1 ;  /* 0x0000000000017941 */ /* 0x000fea0003800200 */
.L_x_30081:
[----:B------:R-:W-:Y:S01]  /*7af0*/  VIADD R18, R18, 0x4 ;  /* 0x0000000412127836 */ /* 0x000fe20000000000 */
[----:B------:R-:W-:Y:S06]  /*7b00*/  @P1 BRA `(.L_x_30084) ;  /* 0xfffffff0000c1947 */ /* 0x000fec000383ffff */
[----:B------:R-:W-:-:S13]  /*7b10*/  ISETP.NE.AND P0, PT, R30, RZ, PT ;  /* 0x000000ff1e00720c */ /* 0x000fda0003f05270 */
[----:B------:R-:W-:Y:S05]  /*7b20*/  @P0 BRA `(.L_x_30038) ;  /* 0x00000000005c0947 */ /* 0x000fea0003800000 */
[----:B------:R-:W0:Y:S01]  /*7b30*/  S2R R18, SR_CgaCtaId ;  /* 0x0000000000127919 */ /* 0x000e220000008800 */
[----:B------:R-:W-:Y:S02]  /*7b40*/  MOV R17, 0x400 ;  /* 0x0000040000117802 */ /* 0x000fe40000000f00 */
[----:B------:R-:W-:Y:S02]  /*7b50*/  SHF.R.U32.HI R16, RZ, 0x5, R24 ;  /* 0x00000005ff107819 */ /* 0x000fe40000011618 */
[----:B------:R-:W-:Y:S02]  /*7b60*/  MOV R51, R52 ;  /* 0x0000003400337202 */ /* 0x000fe40000000f00 */
        /* <DEDUP_REMOVED lines=19> */
.L_x_30038:
[----:B------:R-:W-:Y:S05]  /*7ca0*/  BSYNC.RECONVERGENT B0 ;  /* 0x0000000000007941 */ /* 0x000fea0003800200 */
.L_x_30037:
[----:B------:R-:W-:Y:S01]  /*7cb0*/  BAR.SYNC.DEFER_BLOCKING 0x0 ;  /* 0x0000000000007b1d */ /* 0x000fe20000010000 */
[----:B------:R-:W-:-:S05]  /*7cc0*/  ISETP.NE.AND P0, PT, R24, RZ, PT ;  /* 0x000000ff1800720c */ /* 0x000fca0003f05270 */
[----:B------:R-:W-:Y:S08]  /*7cd0*/  BSSY.RECONVERGENT B0, `(.L_x_30085) ;  /* 0x000036e000007945 */ /* 0x000ff00003800200 */
[----:B------:R-:W-:Y:S05]  /*7ce0*/  @P0 BRA `(.L_x_30086) ;  /* 0x0000003400b00947 */ /* 0x000fea0003800000 */
[----:B------:R-:W1:Y:S01]  /*7cf0*/  S2UR UR5, SR_CgaCtaId ;  /* 0x00000000000579c3 */ /* 0x000e620000008800 */
[----:B------:R-:W-:Y:S02]  /*7d00*/  UMOV UR4, 0x400 ;  /* 0x0000040000047882 */ /* 0x000fe40000000000 */
[----:B-1----:R-:W-:-:S09]  /*7d10*/  ULEA UR4, UR5, UR4, 0x18 ;  /* 0x0000000405047291 */ /* 0x002fd2000f8ec0ff */
[----:B------:R-:W1:Y:S04]  /*7d20*/  LDS.128 R28, [UR4+0x100] ;  /* 0x00010004ff1c7984 */ /* 0x000e680008000c00 */
[----:B------:R-:W2:Y:S04]  /*7d30*/  LDS.128 R24, [UR4+0xf0] ;  /* 0x0000f004ff187984 */ /* 0x000ea80008000c00 */
[----:B0-----:R-:W0:Y:S04]  /*7d40*/  LDS.128 R16, [UR4+0xe0] ;  /* 0x0000e004ff107984 */ /* 0x001e280008000c00 */
[----:B------:R-:W3:Y:S04]  /*7d50*/  LDS.128 R20, [UR4+0xd0] ;  /* 0x0000d004ff147984 */ /* 0x000ee80008000c00 */
[----:B-1----:R-:W-:Y:S04]  /*7d60*/  STL.64 [R1+0x70], R28 ;  /* 0x0000701c01007387 */ /* 0x002fe80000100a00 */
[----:B------:R-:W-:Y:S04]  /*7d70*/  STL.64 [R1+0x78], R30 ;  /* 0x0000781e01007387 */ /* 0x000fe80000100a00 */
[----:B------:R-:W1:Y:S04]  /*7d80*/  LDS.128 R28, [UR4+0xc0] ;  /* 0x0000c004ff1c7984 */ /* 0x000e680008000c00 */
[----:B--2---:R-:W-:Y:S04]  /*7d90*/  STL.64 [R1+0x60], R24 ;  /* 0x0000601801007387 */ /* 0x004fe80000100a00 */
[----:B------:R-:W-:Y:S04]  /*7da0*/  STL.64 [R1+0x68], R26 ;  /* 0x0000681a01007387 */ /* 0x000fe80000100a00 */
[----:B------:R-:W2:Y:S04]  /*7db0*/  LDS.128 R24, [UR4+0x90] ;  /* 0x00009004ff187984 */ /* 0x000ea80008000c00 */
[----:B0-----:R-:W-:Y:S04]  /*7dc0*/  STL.64 [R1+0x50], R16 ;  /* 0x0000501001007387 */ /* 0x001fe80000100a00 */
[----:B------:R-:W-:Y:S04]  /*7dd0*/  STL.64 [R1+0x58], R18 ;  /* 0x0000581201007387 */ /* 0x000fe80000100a00 */
[----:B---3--:R-:W-:Y:S04]  /*7de0*/  STL.64 [R1+0x40], R20 ;  /* 0x0000401401007387 */ /* 0x008fe80000100a00 */
[----:B------:R-:W-:Y:S04]  /*7df0*/  STL.64 [R1+0x48], R22 ;  /* 0x0000481601007387 */ /* 0x000fe80000100a00 */
[----:B------:R-:W0:Y:S04]  /*7e00*/  LDS.128 R16, [UR4+0xb0] ;  /* 0x0000b004ff107984 */ /* 0x000e280008000c00 */
[----:B------:R-:W3:Y:S04]  /*7e10*/  LDS.128 R20, [UR4+0xa0] ;  /* 0x0000a004ff147984 */ /* 0x000ee80008000c00 */
[----:B-1----:R-:W-:Y:S04]  /*7e20*/  STL.64 [R1+0x30], R28 ;  /* 0x0000301c01007387 */ /* 0x002fe80000100a00 */
[----:B------:R-:W1:Y:S04]  /*7e30*/  LDS.64 R28, [UR4+0x110] ;  /* 0x00011004ff1c7984 */ /* 0x000e680008000a00 */
[----:B------:R-:W-:Y:S01]  /*7e40*/  STL.64 [R1+0x38], R30 ;  /* 0x0000381e01007387 */ /* 0x000fe20000100a00 */
[----:B--2---:R-:W-:-:S03]  /*7e50*/  FSETP.GT.FTZ.AND P0, PT, R50, R24, PT ;  /* 0x000000183200720b */ /* 0x004fc60003f14000 */
[----:B------:R-:W-:Y:S01]  /*7e60*/  STL.64 [R1+0x8], R26 ;  /* 0x0000081a01007387 */ /* 0x000fe20000100a00 */
[----:B------:R-:W-:-:S03]  /*7e70*/  FSEL R53, R50, R24, P0 ;  /* 0x0000001832357208 */ /* 0x000fc60000000000 */
[----:B------:R-:W-:Y:S01]  /*7e80*/  STL.64 [R1], R24 ;  /* 0x0000001801007387 */ /* 0x000fe20000100a00 */
[----:B------:R-:W-:Y:S02]  /*7e90*/  FSEL R50, R24, R50, P0 ;  /* 0x0000003218327208 */ /* 0x000fe40000000000 */
[----:B------:R-:W-:-:S03]  /*7ea0*/  FSEL R56, R52, R25, P0 ;  /* 0x0000001934387208 */ /* 0x000fc60000000000 */
[----:B------:R-:W-:-:S04]  /*7eb0*/  FADD.FTZ R50, -R53, R50 ;  /* 0x0000003235327221 */ /* 0x000fc80000010100 */
[----:B------:R-:W-:Y:S01]  /*7ec0*/  FMUL.FTZ R50, R50, 1.4426950216293334961 ;  /* 0x3fb8aa3b32327820 */ /* 0x000fe20000410000 */
[----:B0-----:R-:W-:Y:S05]  /*7ed0*/  STL.64 [R1+0x28], R18 ;  /* 0x0000281201007387 */ /* 0x001fea0000100a00 */
[----:B------:R-:W0:Y:S01]  /*7ee0*/  MUFU.EX2 R50, R50 ;  /* 0x0000003200327308 */ /* 0x000e220000000800 */
[----:B---3--:R-:W-:Y:S04]  /*7ef0*/  STL.64 [R1+0x10], R20 ;  /* 0x0000101401007387 */ /* 0x008fe80000100a00 */
[----:B------:R-:W-:Y:S04]  /*7f00*/  STL.64 [R1+0x18], R22 ;  /* 0x0000181601007387 */ /* 0x000fe80000100a00 */
[----:B-1----:R-:W-:Y:S04]  /*7f10*/  STL.64 [R1+0x80], R28 ;  /* 0x0000801c01007387 */ /* 0x002fe80000100a00 */
[----:B------:R1:W-:Y:S02]  /*7f20*/  STL.64 [R1+0x20], R16 ;  /* 0x0000201001007387 */ /* 0x0003e40000100a00 */
[----:B-1----:R-:W-:Y:S01]  /*7f30*/  FSEL R17, R25, R52, P0 ;  /* 0x0000003419117208 */ /* 0x002fe20000000000 */
[----:B------:R-:W-:-:S04]  /*7f40*/  IMAD.MOV.U32 R16, RZ, RZ, R0 ;  /* 0x000000ffff107224 */ /* 0x000fc800078e0000 */
[----:B0-----:R-:W-:Y:S01]  /*7f50*/  FFMA.FTZ R56, R17, R50, R56 ;  /* 0x0000003211387223 */ /* 0x001fe20000010038 */
[----:B------:R-:W-:-:S07]  /*7f60*/  IMAD.MOV.U32 R17, RZ, RZ, RZ ;  /* 0x000000ffff117224 */ /* 0x000fce00078e00ff */
.L_x_30132:
        /* <DEDUP_REMOVED lines=20> */
.L_x_30088:
[----:B------:R-:W-:Y:S01]  /*80b0*/  MOV R18, R3 ;  /* 0x0000000300127202 */ /* 0x000fe20000000f00 */
[----:B------:R-:W-:Y:S02]  /*80c0*/  IMAD.MOV.U32 R20, RZ, RZ, R49 ;  /* 0x000000ffff147224 */ /* 0x000fe400078e0031 */
[----:B------:R-:W-:Y:S02]  /*80d0*/  IMAD.MOV.U32 R3, RZ, RZ, R2 ;  /* 0x000000ffff037224 */ /* 0x000fe400078e0002 */
[----:B------:R-:W-:-:S07]  /*80e0*/  IMAD.MOV.U32 R49, RZ, RZ, R48 ;  /* 0x000000ffff317224 */ /* 0x000fce00078e0030 */
.L_x_30089:
[----:B------:R-:W-:Y:S05]  /*80f0*/  BSYNC.RECONVERGENT B1 ;  /* 0x0000000000017941 */ /* 0x000fea0003800200 */
.L_x_30087:
        /* <DEDUP_REMOVED lines=11> */
.L_x_30091:
[----:B------:R-:W-:Y:S01]  /*81b0*/  MOV R19, R18 ;  /* 0x0000001200137202 */ /* 0x000fe20000000f00 */
[----:B------:R-:W-:Y:S02]  /*81c0*/  IMAD.MOV.U32 R21, RZ, RZ, R20 ;  /* 0x000000ffff157224 */ /* 0x000fe400078e0014 */
[----:B------:R-:W-:Y:S02]  /*81d0*/  IMAD.MOV.U32 R2, RZ, RZ, R5 ;  /* 0x000000ffff027224 */ /* 0x000fe400078e0005 */
[----:B------:R-:W-:-:S07]  /*81e0*/  IMAD.MOV.U32 R48, RZ, RZ, R47 ;  /* 0x000000ffff307224 */ /* 0x000fce00078e002f */
.L_x_30092:
[----:B------:R-:W-:Y:S05]  /*81f0*/  BSYNC.RECONVERGENT B1 ;  /* 0x0000000000017941 */ /* 0x000fea0003800200 */
.L_x_30090:
        /* <DEDUP_REMOVED lines=11> */
.L_x_30094:
[----:B------:R-:W-:Y:S01]  /*82b0*/  MOV R18, R19 ;  /* 0x0000001300127202 */ /* 0x000fe20000000f00 */
[----:B------:R-:W-:Y:S02]  /*82c0*/  IMAD.MOV.U32 R20, RZ, RZ, R21 ;  /* 0x000000ffff147224 */ /* 0x000fe400078e0015 */
[----:B------:R-:W-:Y:S02]  /*82d0*/  IMAD.MOV.U32 R5, RZ, RZ, R4 ;  /* 0x000000ffff057224 */ /* 0x000fe400078e0004 */
[----:B------:R-:W-:-:S07]  /*82e0*/  IMAD.MOV.U32 R47, RZ, RZ, R46 ;  /* 0x000000ffff2f7224 */ /* 0x000fce00078e002e */
.L_x_30095:
[----:B------:R-:W-:Y:S05]  /*82f0*/  BSYNC.RECONVERGENT B1 ;  /* 0x0000000000017941 */ /* 0x000fea0003800200 */
.L_x_30093:
        /* <DEDUP_REMOVED lines=11> */
.L_x_30097:
[----:B------:R-:W-:Y:S01]  /*83b0*/  MOV R19, R18 ;  /* 0x0000001200137202 */ /* 0x000fe20000000f00 */
[----:B------:R-:W-:Y:S02]  /*83c0*/  IMAD.MOV.U32 R21, RZ, RZ, R20 ;  /* 0x000000ffff157224 */ /* 0x000fe400078e0014 */
[----:B------:R-:W-:Y:S02]  /*83d0*/  IMAD.MOV.U32 R4, RZ, RZ, R7 ;  /* 0x000000ffff047224 */ /* 0x000fe400078e0007 */
[----:B------:R-:W-:-:S07]  /*83e0*/  IMAD.MOV.U32 R46, RZ, RZ, R45 ;  /* 0x000000ffff2e7224 */ /* 0x000fce00078e002d */
.L_x_30098:
[----:B------:R-:W-:Y:S05]  /*83f0*/  BSYNC.RECONVERGENT B1 ;  /* 0x0000000000017941 */ /* 0x000fea0003800200 */
.L_x_30096:
        /* <DEDUP_REMOVED lines=11> */
.L_x_30100:
[----:B------:R-:W-:Y:S01]  /*84b0*/  MOV R18, R19 ;  /* 0x0000001300127202 */ /* 0x000fe20000000f00 */
[----:B------:R-:W-:Y:S02]  /*84c0*/  IMAD.MOV.U32 R20, RZ, RZ, R21 ;  /* 0x000000ffff147224 */ /* 0x000fe400078e0015 */
[----:B------:R-:W-:Y:S02]  /*84d0*/  IMAD.MOV.U32 R7, RZ, RZ, R6 ;  /* 0x000000ffff077224 */ /* 0x000fe400078e0006 */
[----:B------:R-:W-:-:S07]  /*84e0*/  IMAD.MOV.U32 R45, RZ, RZ, R44 ;  /* 0x000000ffff2d7224 */ /* 0x000fce00078e002c */
.L_x_30101:
[----:B------:R-:W-:Y:S05]  /*84f0*/  BSYNC.RECONVERGENT B1 ;  /* 0x0000000000017941 */ /* 0x000fea0003800200 */
.L_x_30099:
        /* <DEDUP_REMOVED lines=11> */
.L_x_30103:
[----:B------:R-:W-:Y:S01]  /*85b0*/  MOV R19, R18 ;  /* 0x0000001200137202 */ /* 0x000fe20000000f00 */
[----:B------:R-:W-:Y:S02]  /*85c0*/  IMAD.MOV.U32 R21, RZ, RZ, R20 ;  /* 0x000000ffff157224 */ /* 0x000fe400078e0014 */
[----:B------:R-:W-:Y:S02]  /*85d0*/  IMAD.MOV.U32 R6, RZ, RZ, R9 ;  /* 0x000000ffff067224 */ /* 0x000fe400078e0009 */
[----:B------:R-:W-:-:S07]  /*85e0*/  IMAD.MOV.U32 R44, RZ, RZ, R43 ;  /* 0x000000ffff2c7224 */ /* 0x000fce00078e002b */
.L_x_30104:
[----:B------:R-:W-:Y:S05]  /*85f0*/  BSYNC.RECONVERGENT B1 ;  /* 0x0000000000017941 */ /* 0x000fea0003800200 */
.L_x_30102:
        /* <DEDUP_REMOVED lines=11> */
.L_x_30106:
[----:B------:R-:W-:Y:S01]  /*86b0*/  MOV R18, R19 ;  /* 0x0000001300127202 */ /* 0x000fe20000000f00 */
[----:B------:R-:W-:Y:S02]  /*86c0*/  IMAD.MOV.U32 R20, RZ, RZ, R21 ;  /* 0x000000ffff147224 */ /* 0x000fe400078e0015 */
[----:B------:R-:W-:Y:S02]  /*86d0*/  IMAD.MOV.U32 R9, RZ, RZ, R8 ;  /* 0x000000ffff097224 */ /* 0x000fe400078e0008 */
[----:B------:R-:W-:-:S07]  /*86e0*/  IMAD.MOV.U32 R43, RZ, RZ, R42 ;  /* 0x000000ffff2b7224 */ /* 0x000fce00078e002a */
.L_x_30107:
[----:B------:R-:W-:Y:S05]  /*86f0*/  BSYNC.RECONVERGENT B1 ;  /* 0x0000000000017941 */ /* 0x000fea0003800200 */
.L_x_30105:
        /* <DEDUP_REMOVED lines=11> */
.L_x_30109:
[----:B------:R-:W-:Y:S01]  /*87b0*/  MOV R19, R18 ;  /* 0x0000001200137202 */ /* 0x000fe20000000f00 */
[----:B------:R-:W-:Y:S02]  /*87c0*/  IMAD.MOV.U32 R21, RZ, RZ, R20 ;  /* 0x000000ffff157224 */ /* 0x000fe400078e0014 */
[----:B------:R-:W-:Y:S02]  /*87d0*/  IMAD.MOV.U32 R8, RZ, RZ, R11 ;  /* 0x000000ffff087224 */ /* 0x000fe400078e000b */
[----:B------:R-:W-:-:S07]  /*87e0*/  IMAD.MOV.U32 R42, RZ, RZ, R41 ;  /* 0x000000ffff2a7224 */ /* 0x000fce00078e0029 */
.L_x_30110:
[----:B------:R-:W-:Y:S05]  /*87f0*/  BSYNC.RECONVERGENT B1 ;  /* 0x0000000000017941 */ /* 0x000fea0003800200 */
.L_x_30108:
        /* <DEDUP_REMOVED lines=11> */
.L_x_30112:
[----:B------:R-:W-:Y:S01]  /*88b0*/  MOV R18, R19 ;  /* 0x0000001300127202 */ /* 0x000fe20000000f00 */
[----:B------:R-:W-:Y:S02]  /*88c0*/  IMAD.MOV.U32 R20, RZ, RZ, R21 ;  /* 0x000000ffff147224 */ /* 0x000fe400078e0015 */
[----:B------:R-:W-:Y:S02]  /*88d0*/  IMAD.MOV.U32 R11, RZ, RZ, R10 ;  /* 0x000000ffff0b7224 */ /* 0x000fe400078e000a */
[----:B------:R-:W-:-:S07]  /*88e0*/  IMAD.MOV.U32 R41, RZ, RZ, R40 ;  /* 0x000000ffff297224 */ /* 0x000fce00078e0028 */
.L_x_30113:
[----:B------:R-:W-:Y:S05]  /*88f0*/  BSYNC.RECONVERGENT B1 ;  /* 0x0000000000017941 */ /* 0x000fea0003800200 */
.L_x_30111:
        /* <DEDUP_REMOVED lines=11> */
.L_x_30115:
[----:B------:R-:W-:Y:S01]  /*89b0*/  MOV R19, R18 ;  /* 0x0000001200137202 */ /* 0x000fe20000000f00 */
[----:B------:R-:W-:Y:S02]  /*89c0*/  IMAD.MOV.U32 R21, RZ, RZ, R20 ;  /* 0x000000ffff157224 */ /* 0x000fe400078e0014 */
[----:B------:R-:W-:Y:S02]  /*89d0*/  IMAD.MOV.U32 R10, RZ, RZ, R13 ;  /* 0x000000ffff0a7224 */ /* 0x000fe400078e000d */
[----:B------:R-:W-:-:S07]  /*89e0*/  IMAD.MOV.U32 R40, RZ, RZ, R39 ;  /* 0x000000ffff287224 */ /* 0x000fce00078e0027 */
.L_x_30116:
[----:B------:R-:W-:Y:S05]  /*89f0*/  BSYNC.RECONVERGENT B1 ;  /* 0x0000000000017941 */ /* 0x000fea0003800200 */
.L_x_30114:
        /* <DEDUP_REMOVED lines=11> */
.L_x_30118:
[----:B------:R-:W-:Y:S01]  /*8ab0*/  MOV R18, R19 ;  /* 0x0000001300127202 */ /* 0x000fe20000000f00 */
[----:B------:R-:W-:Y:S02]  /*8ac0*/  IMAD.MOV.U32 R20, RZ, RZ, R21 ;  /* 0x000000ffff147224 */ /* 0x000fe400078e0015 */
[----:B------:R-:W-:Y:S02]  /*8ad0*/  IMAD.MOV.U32 R13, RZ, RZ, R12 ;  /* 0x000000ffff0d7224 */ /* 0x000fe400078e000c */
[----:B------:R-:W-:-:S07]  /*8ae0*/  IMAD.MOV.U32 R39, RZ, RZ, R38 ;  /* 0x000000ffff277224 */ /* 0x000fce00078e0026 */
.L_x_30119:
[----:B------:R-:W-:Y:S05]  /*8af0*/  BSYNC.RECONVERGENT B1 ;  /* 0x0000000000017941 */ /* 0x000fea0003800200 */
.L_x_30117:
        /* <DEDUP_REMOVED lines=11> */
.L_x_30121:
[----:B------:R-:W-:Y:S01]  /*8bb0*/  MOV R19, R18 ;  /* 0x0000001200137202 */ /* 0x000fe20000000f00 */
[----:B------:R-:W-:Y:S02]  /*8bc0*/  IMAD.MOV.U32 R21, RZ, RZ, R20 ;  /* 0x000000ffff157224 */ /* 0x000fe400078e0014 */
[----:B------:R-:W-:Y:S02]  /*8bd0*/  IMAD.MOV.U32 R12, RZ, RZ, R15 ;  /* 0x000000ffff0c7224 */ /* 0x000fe400078e000f */
[----:B------:R-:W-:-:S07]  /*8be0*/  IMAD.MOV.U32 R38, RZ, RZ, R37 ;  /* 0x000000ffff267224 */ /* 0x000fce00078e0025 */
.L_x_30122:
[----:B------:R-:W-:Y:S05]  /*8bf0*/  BSYNC.RECONVERGENT B1 ;  /* 0x0000000000017941 */ /* 0x000fea0003800200 */
.L_x_30120:
        /* <DEDUP_REMOVED lines=11> */
.L_x_30124:
[----:B------:R-:W-:Y:S01]  /*8cb0*/  MOV R18, R19 ;  /* 0x0000001300127202 */ /* 0x000fe20000000f00 */
[----:B------:R-:W-:Y:S02]  /*8cc0*/  IMAD.MOV.U32 R20, RZ, RZ, R21 ;  /* 0x000000ffff147224 */ /* 0x000fe400078e0015 */
[----:B------:R-:W-:Y:S02]  /*8cd0*/  IMAD.MOV.U32 R15, RZ, RZ, R14 ;  /* 0x000000ffff0f7224 */ /* 0x000fe400078e000e */
[----:B------:R-:W-:-:S07]  /*8ce0*/  IMAD.MOV.U32 R37, RZ, RZ, R36 ;  /* 0x000000ffff257224 */ /* 0x000fce00078e0024 */
.L_x_30125:
[----:B------:R-:W-:Y:S05]  /*8cf0*/  BSYNC.RECONVERGENT B1 ;  /* 0x0000000000017941 */ /* 0x000fea0003800200 */
.L_x_30123:
        /* <DEDUP_REMOVED lines=11> */
.L_x_30127:
[----:B------:R-:W-:Y:S01]  /*8db0*/  MOV R19, R18 ;  /* 0x0000001200137202 */ /* 0x000fe20000000f00 */
[----:B------:R-:W-:Y:S02]  /*8dc0*/  IMAD.MOV.U32 R21, RZ, RZ, R20 ;  /* 0x000000ffff157224 */ /* 0x000fe400078e0014 */
[----:B------:R-:W-:Y:S02]  /*8dd0*/  IMAD.MOV.U32 R14, RZ, RZ, R33 ;  /* 0x000000ffff0e7224 */ /* 0x000fe400078e0021 */
[----:B------:R-:W-:-:S07]  /*8de0*/  IMAD.MOV.U32 R36, RZ, RZ, R35 ;  /* 0x000000ffff247224 */ /* 0x000fce00078e0023 */
.L_x_30128:
[----:B------:R-:W-:Y:S05]  /*8df0*/  BSYNC.RECONVERGENT B1 ;  /* 0x0000000000017941 */ /* 0x000fea0003800200 */
.L_x_30126:
        /* <DEDUP_REMOVED lines=11> */
.L_x_30130:
[----:B------:R-:W-:Y:S01]  /*8eb0*/  IMAD.MOV.U32 R33, RZ, RZ, R32 ;  /* 0x000000ffff217224 */ /* 0x000fe200078e0020 */
[-C--:B------:R-:W-:Y:S01]  /*8ec0*/  MOV R55, R19.reuse ;  /* 0x0000001300377202 */ /* 0x080fe20000000f00 */
[----:B------:R-:W-:Y:S01]  /*8ed0*/  IMAD.MOV.U32 R35, RZ, RZ, R34 ;  /* 0x000000ffff237224 */ /* 0x000fe200078e0022 */
[----:B------:R-:W-:Y:S01]  /*8ee0*/  MOV R32, R19 ;  /* 0x0000001300207202 */ /* 0x000fe20000000f00 */
[--C-:B------:R-:W-:Y:S02]  /*8ef0*/  IMAD.MOV.U32 R52, RZ, RZ, R21.reuse ;  /* 0x000000ffff347224 */ /* 0x100fe400078e0015 */
[----:B------:R-:W-:-:S07]  /*8f00*/  IMAD.MOV.U32 R34, RZ, RZ, R21 ;  /* 0x000000ffff227224 */ /* 0x000fce00078e0015 */
.L_x_30131:
[----:B------:R-:W-:Y:S05]  /*8f10*/  BSYNC.RECONVERGENT B1 ;  /* 0x0000000000017941 */ /* 0x000fea0003800200 */
.L_x_30129:
        /* <DEDUP_REMOVED lines=9> */
[----:B------:R-:W3:Y:S04]  /*8fb0*/  LDS.128 R28, [UR4+0x150] ;  /* 0x00015004ff1c7984 */ /* 0x000ee80008000c00 */
[----:B0-----:R-:W-:Y:S04]  /*8fc0*/  STL.64 [R1+0x78], R24 ;  /* 0x0000781801007387 */ /* 0x001fe80000100a00 */
[----:B------:R-:W-:Y:S04]  /*8fd0*/  STL.64 [R1+0x80], R26 ;  /* 0x0000801a01007387 */ /* 0x000fe80000100a00 */
[----:B------:R-:W0:Y:S04]  /*8fe0*/  LDS.128 R24, [UR4+0x160] ;  /* 0x00016004ff187984 */ /* 0x000e280008000c00 */
[----:B-1----:R-:W-:Y:S01]  /*8ff0*/  STL.64 [R1+0x68], R16 ;  /* 0x0000681001007387 */ /* 0x002fe20000100a00 */
[----:B--2---:R-:W-:-:S03]  /*9000*/  FSETP.GT.FTZ.AND P0, PT, R53, R50, PT ;  /* 0x000000323500720b */ /* 0x004fc60003f14000 */
[----:B------:R-:W-:Y:S01]  /*9010*/  STL.64 [R1+0x70], R18 ;  /* 0x0000701201007387 */ /* 0x000fe20000100a00 */
[----:B------:R-:W-:Y:S02]  /*9020*/  FSEL R32, R53, R50, P0 ;  /* 0x0000003235207208 */ /* 0x000fe40000000000 */
[----:B------:R-:W-:Y:S01]  /*9030*/  FSEL R53, R50, R53, P0 ;  /* 0x0000003532357208 */ /* 0x000fe20000000000 */
[----:B------:R-:W-:Y:S01]  /*9040*/  STL.64 [R1+0x58], R20 ;  /* 0x0000581401007387 */ /* 0x000fe20000100a00 */
[----:B------:R-:W-:Y:S02]  /*9050*/  FSEL R34, R56, R51, P0 ;  /* 0x0000003338227208 */ /* 0x000fe40000000000 */
[----:B------:R-:W-:Y:S01]  /*9060*/  FSEL R51, R51, R56, P0 ;  /* 0x0000003833337208 */ /* 0x000fe20000000000 */
[----:B------:R-:W-:Y:S01]  /*9070*/  STL.64 [R1+0x60], R22 ;  /* 0x0000601601007387 */ /* 0x000fe20000100a00 */
[----:B------:R-:W-:-:S03]  /*9080*/  FADD.FTZ R53, -R32, R53 ;  /* 0x0000003520357221 */ /* 0x000fc60000010100 */
[----:B------:R-:W1:Y:S01]  /*9090*/  LDS.128 R16, [UR4+0x140] ;  /* 0x00014004ff107984 */ /* 0x000e620008000c00 */
[----:B------:R-:W-:-:S03]  /*90a0*/  FMUL.FTZ R53, R53, 1.4426950216293334961 ;  /* 0x3fb8aa3b35357820 */ /* 0x000fc60000410000 */
[----:B------:R-:W2:Y:S03]  /*90b0*/  LDS.128 R20, [UR4+0x130] ;  /* 0x00013004ff147984 */ /* 0x000ea60008000c00 */
[----:B------:R-:W4:Y:S01]  /*90c0*/  MUFU.EX2 R53, R53 ;  /* 0x0000003500357308 */ /* 0x000f220000000800 */
[----:B---3--:R-:W-:Y:S04]  /*90d0*/  STL.64 [R1+0x38], R28 ;  /* 0x0000381c01007387 */ /* 0x008fe80000100a00 */
[----:B------:R-:W-:Y:S04]  /*90e0*/  STL.64 [R1+0x40], R30 ;  /* 0x0000401e01007387 */ /* 0x000fe80000100a00 */
[----:B0-----:R-:W-:Y:S04]  /*90f0*/  STL.64 [R1+0x48], R24 ;  /* 0x0000481801007387 */ /* 0x001fe80000100a00 */
[----:B------:R-:W-:Y:S01]  /*9100*/  STL.64 [R1+0x50], R26 ;  /* 0x0000501a01007387 */ /* 0x000fe20000100a00 */
[----:B----4-:R-:W-:-:S03]  /*9110*/  FFMA.FTZ R34, R51, R53, R34 ;  /* 0x0000003533227223 */ /* 0x010fc60000010022 */
[----:B------:R-:W0:Y:S04]  /*9120*/  LDS.128 R24, [UR4+0x120] ;  /* 0x00012004ff187984 */ /* 0x000e280008000c00 */
[----:B-1----:R-:W-:Y:S04]  /*9130*/  STL.64 [R1+0x30], R18 ;  /* 0x0000301201007387 */ /* 0x002fe80000100a00 */
[----:B--2---:R-:W-:Y:S04]  /*9140*/  STL.64 [R1+0x18], R20 ;  /* 0x0000181401007387 */ /* 0x004fe80000100a00 */
[----:B------:R-:W-:Y:S04]  /*9150*/  STL.64 [R1+0x20], R22 ;  /* 0x0000201601007387 */ /* 0x000fe80000100a00 */
[----:B------:R1:W-:Y:S02]  /*9160*/  STL.64 [R1+0x28], R16 ;  /* 0x0000281001007387 */ /* 0x0003e40000100a00 */
[----:B-1----:R-:W-:Y:S01]  /*9170*/  IMAD.MOV.U32 R17, RZ, RZ, RZ ;  /* 0x000000ffff117224 */ /* 0x002fe200078e00ff */
[----:B------:R-:W-:Y:S01]  /*9180*/  MOV R16, R0 ;  /* 0x0000000000107202 */ /* 0x000fe20000000f00 */
[----:B0-----:R0:W-:Y:S04]  /*9190*/  STL.64 [R1+0x8], R24 ;  /* 0x0000081801007387 */ /* 0x0011e80000100a00 */
[----:B------:R0:W-:Y:S02]  /*91a0*/  STL.64 [R1+0x10], R26 ;  /* 0x0000101a01007387 */ /* 0x0001e40000100a00 */
.L_x_30178:
        /* <DEDUP_REMOVED lines=20> */
.L_x_30134:
[----:B------:R-:W-:Y:S01]  /*92f0*/  IMAD.MOV.U32 R18, RZ, RZ, R3 ;  /* 0x000000ffff127224 */ /* 0x000fe200078e0003 */
[----:B------:R-:W-:Y:S01]  /*9300*/  MOV R3, R2 ;  /* 0x0000000200037202 */ /* 0x000fe20000000f00 */
[----:B------:R-:W-:Y:S02]  /*9310*/  IMAD.MOV.U32 R20, RZ, RZ, R49 ;  /* 0x000000ffff147224 */ /* 0x000fe400078e0031 */
[----:B------:R-:W-:-:S07]  /*9320*/  IMAD.MOV.U32 R49, RZ, RZ, R48 ;  /* 0x000000ffff317224 */ /* 0x000fce00078e0030 */
.L_x_30135:
[----:B------:R-:W-:Y:S05]  /*9330*/  BSYNC.RECONVERGENT B1 ;  /* 0x0000000000017941 */ /* 0x000fea0003800200 */
.L_x_30133:
        /* <DEDUP_REMOVED lines=11> */
.L_x_30137:
[----:B------:R-:W-:Y:S01]  /*93f0*/  IMAD.MOV.U32 R19, RZ, RZ, R18 ;  /* 0x000000ffff137224 */ /* 0x000fe200078e0012 */
[----:B------:R-:W-:Y:S01]  /*9400*/  MOV R2, R5 ;  /* 0x0000000500027202 */ /* 0x000fe20000000f00 */
[----:B------:R-:W-:Y:S02]  /*9410*/  IMAD.MOV.U32 R21, RZ, RZ, R20 ;  /* 0x000000ffff157224 */ /* 0x000fe400078e0014 */
[----:B------:R-:W-:-:S07]  /*9420*/  IMAD.MOV.U32 R48, RZ, RZ, R47 ;  /* 0x000000ffff307224 */ /* 0x000fce00078e002f */
.L_x_30138:
[----:B------:R-:W-:Y:S05]  /*9430*/  BSYNC.RECONVERGENT B1 ;  /* 0x0000000000017941 */ /* 0x000fea0003800200 */
.L_x_30136:
        /* <DEDUP_REMOVED lines=11> */
.L_x_30140:
[----:B------:R-:W-:Y:S01]  /*94f0*/  IMAD.MOV.U32 R18, RZ, RZ, R19 ;  /* 0x000000ffff127224 */ /* 0x000fe200078e0013 */
[----:B------:R-:W-:Y:S01]  /*9500*/  MOV R5, R4 ;  /* 0x0000000400057202 */ /* 0x000fe20000000f00 */
[----:B------:R-:W-:Y:S02]  /*9510*/  IMAD.MOV.U32 R20, RZ, RZ, R21 ;  /* 0x000000ffff147224 */ /* 0x000fe400078e0015 */
[----:B------:R-:W-:-:S07]  /*9520*/  IMAD.MOV.U32 R47, RZ, RZ, R46 ;  /* 0x000000ffff2f7224 */ /* 0x000fce00078e002e */
.L_x_30141:
[----:B------:R-:W-:Y:S05]  /*9530*/  BSYNC.RECONVERGENT B1 ;  /* 0x0000000000017941 */ /* 0x000fea0003800200 */
.L_x_30139:
        /* <DEDUP_REMOVED lines=11> */
.L_x_30143:
[----:B------:R-:W-:Y:S01]  /*95f0*/  IMAD.MOV.U32 R19, RZ, RZ, R18 ;  /* 0x000000ffff137224 */ /* 0x000fe200078e0012 */
[----:B------:R-:W-:Y:S01]  /*9600*/  MOV R4, R7 ;  /* 0x0000000700047202 */ /* 0x000fe20000000f00 */
[----:B------:R-:W-:Y:S02]  /*9610*/  IMAD.MOV.U32 R21, RZ, RZ, R20 ;  /* 0x000000ffff157224 */ /* 0x000fe400078e0014 */
[----:B------:R-:W-:-:S07]  /*9620*/  IMAD.MOV.U32 R46, RZ, RZ, R45 ;  /* 0x000000ffff2e7224 */ /* 0x000fce00078e002d */
.L_x_30144:
[----:B------:R-:W-:Y:S05]  /*9630*/  BSYNC.RECONVERGENT B1 ;  /* 0x0000000000017941 */ /* 0x000fea0003800200 */
.L_x_30142:
        /* <DEDUP_REMOVED lines=11> */
.L_x_30146:
[----:B------:R-:W-:Y:S01]  /*96f0*/  IMAD.MOV.U32 R18, RZ, RZ, R19 ;  /* 0x000000ffff127224 */ /* 0x000fe200078e0013 */
[----:B------:R-:W-:Y:S01]  /*9700*/  MOV R7, R6 ;  /* 0x0000000600077202 */ /* 0x000fe20000000f00 */
[----:B------:R-:W-:Y:S02]  /*9710*/  IMAD.MOV.U32 R20, RZ, RZ, R21 ;  /* 0x000000ffff147224 */ /* 0x000fe400078e0015 */
[----:B------:R-:W-:-:S07]  /*9720*/  IMAD.MOV.U32 R45, RZ, RZ, R44 ;  /* 0x000000ffff2d7224 */ /* 0x000fce00078e002c */
.L_x_30147:
[----:B------:R-:W-:Y:S05]  /*9730*/  BSYNC.RECONVERGENT B1 ;  /* 0x0000000000017941 */ /* 0x000fea0003800200 */
.L_x_30145:
        /* <DEDUP_REMOVED lines=11> */
.L_x_30149:
[----:B------:R-:W-:Y:S01]  /*97f0*/  IMAD.MOV.U32 R19, RZ, RZ, R18 ;  /* 0x000000ffff137224 */ /* 0x000fe200078e0012 */
[----:B------:R-:W-:Y:S01]  /*9800*/  MOV R6, R9 ;  /* 0x0000000900067202 */ /* 0x000fe20000000f00 */
[----:B------:R-:W-:Y:S02]  /*9810*/  IMAD.MOV.U32 R21, RZ, RZ, R20 ;  /* 0x000000ffff157224 */ /* 0x000fe400078e0014 */
[----:B------:R-:W-:-:S07]  /*9820*/  IMAD.MOV.U32 R44, RZ, RZ, R43 ;  /* 0x000000ffff2c7224 */ /* 0x000fce00078e002b */
.L_x_30150:
[----:B------:R-:W-:Y:S05]  /*9830*/  BSYNC.RECONVERGENT B1 ;  /* 0x0000000000017941 */ /* 0x000fea0003800200 */
.L_x_30148:
        /* <DEDUP_REMOVED lines=11> */
.L_x_30152:
[----:B------:R-:W-:Y:S01]  /*98f0*/  IMAD.MOV.U32 R18, RZ, RZ, R19 ;  /* 0x000000ffff127224 */ /* 0x000fe200078e0013 */
[----:B------:R-:W-:Y:S01]  /*9900*/  MOV R9, R8 ;  /* 0x0000000800097202 */ /* 0x000fe20000000f00 */
[----:B------:R-:W-:Y:S02]  /*9910*/  IMAD.MOV.U32 R20, RZ, RZ, R21 ;  /* 0x000000ffff147224 */ /* 0x000fe400078e0015 */
[----:B------:R-:W-:-:S07]  /*9920*/  IMAD.MOV.U32 R43, RZ, RZ, R42 ;  /* 0x000000ffff2b7224 */ /* 0x000fce00078e002a */
.L_x_30153:
[----:B------:R-:W-:Y:S05]  /*9930*/  BSYNC.RECONVERGENT B1 ;  /* 0x0000000000017941 */ /* 0x000fea0003800200 */
.L_x_30151:
        /* <DEDUP_REMOVED lines=11> */
.L_x_30155:
[----:B------:R-:W-:Y:S01]  /*99f0*/  IMAD.MOV.U32 R19, RZ, RZ, R18 ;  /* 0x000000ffff137224 */ /* 0x000fe200078e0012 */
[----:B------:R-:W-:Y:S01]  /*9a00*/  MOV R8, R11 ;  /* 0x0000000b00087202 */ /* 0x000fe20000000f00 */
[----:B------:R-:W-:Y:S02]  /*9a10*/  IMAD.MOV.U32 R21, RZ, RZ, R20 ;  /* 0x000000ffff157224 */ /* 0x000fe400078e0014 */
[----:B------:R-:W-:-:S07]  /*9a20*/  IMAD.MOV.U32 R42, RZ, RZ, R41 ;  /* 0x000000ffff2a7224 */ /* 0x000fce00078e0029 */
.L_x_30156:
[----:B------:R-:W-:Y:S05]  /*9a30*/  BSYNC.RECONVERGENT B1 ;  /* 0x0000000000017941 */ /* 0x000fea0003800200 */
.L_x_30154:
        /* <DEDUP_REMOVED lines=11> */
.L_x_30158:
[----:B------:R-:W-:Y:S01]  /*9af0*/  IMAD.MOV.U32 R18, RZ, RZ, R19 ;  /* 0x000000ffff127224 */ /* 0x000fe200078e0013 */
[----:B------:R-:W-:Y:S01]  /*9b00*/  MOV R11, R10 ;  /* 0x0000000a000b7202 */ /* 0x000fe20000000f00 */
[----:B------:R-:W-:Y:S02]  /*9b10*/  IMAD.MOV.U32 R20, RZ, RZ, R21 ;  /* 0x000000ffff147224 */ /* 0x000fe400078e0015 */
[----:B------:R-:W-:-:S07]  /*9b20*/  IMAD.MOV.U32 R41, RZ, RZ, R40 ;  /* 0x000000ffff297224 */ /* 0x000fce00078e0028 */
.L_x_30159:
[----:B------:R-:W-:Y:S05]  /*9b30*/  BSYNC.RECONVERGENT B1 ;  /* 0x0000000000017941 */ /* 0x000fea0003800200 */
.L_x_30157:
        /* <DEDUP_REMOVED lines=11> */
.L_x_30161:
[----:B------:R-:W-:Y:S01]  /*9bf0*/  IMAD.MOV.U32 R19, RZ, RZ, R18 ;  /* 0x000000ffff137224 */ /* 0x000fe200078e0012 */
[----:B------:R-:W-:Y:S01]  /*9c00*/  MOV R10, R13 ;  /* 0x0000000d000a7202 */ /* 0x000fe20000000f00 */
[----:B------:R-:W-:Y:S02]  /*9c10*/  IMAD.MOV.U32 R21, RZ, RZ, R20 ;  /* 0x000000ffff157224 */ /* 0x000fe400078e0014 */
[----:B------:R-:W-:-:S07]  /*9c20*/  IMAD.MOV.U32 R40, RZ, RZ, R39 ;  /* 0x000000ffff287224 */ /* 0x000fce00078e0027 */
.L_x_30162:
[----:B------:R-:W-:Y:S05]  /*9c30*/  BSYNC.RECONVERGENT B1 ;  /* 0x0000000000017941 */ /* 0x000fea0003800200 */
.L_x_30160:
        /* <DEDUP_REMOVED lines=11> */
.L_x_30164:
[----:B------:R-:W-:Y:S01]  /*9cf0*/  IMAD.MOV.U32 R18, RZ, RZ, R19 ;  /* 0x000000ffff127224 */ /* 0x000fe200078e0013 */
[----:B------:R-:W-:Y:S01]  /*9d00*/  MOV R13, R12 ;  /* 0x0000000c000d7202 */ /* 0x000fe20000000f00 */
[----:B------:R-:W-:Y:S02]  /*9d10*/  IMAD.MOV.U32 R20, RZ, RZ, R21 ;  /* 0x000000ffff147224 */ /* 0x000fe400078e0015 */
[----:B------:R-:W-:-:S07]  /*9d20*/  IMAD.MOV.U32 R39, RZ, RZ, R38 ;  /* 0x000000ffff277224 */ /* 0x000fce00078e0026 */
.L_x_30165:
[----:B------:R-:W-:Y:S05]  /*9d30*/  BSYNC.RECONVERGENT B1 ;  /* 0x0000000000017941 */ /* 0x000fea0003800200 */
.L_x_30163:
        /* <DEDUP_REMOVED lines=11> */
.L_x_30167:
[----:B------:R-:W-:Y:S01]  /*9df0*/  IMAD.MOV.U32 R19, RZ, RZ, R18 ;  /* 0x000000ffff137224 */ /* 0x000fe200078e0012 */
[----:B------:R-:W-:Y:S01]  /*9e00*/  MOV R12, R15 ;  /* 0x0000000f000c7202 */ /* 0x000fe20000000f00 */
[----:B------:R-:W-:Y:S02]  /*9e10*/  IMAD.MOV.U32 R21, RZ, RZ, R20 ;  /* 0x000000ffff157224 */ /* 0x000fe400078e0014 */
[----:B------:R-:W-:-:S07]  /*9e20*/  IMAD.MOV.U32 R38, RZ, RZ, R37 ;  /* 0x000000ffff267224 */ /* 0x000fce00078e0025 */
.L_x_30168:
[----:B------:R-:W-:Y:S05]  /*9e30*/  BSYNC.RECONVERGENT B1 ;  /* 0x0000000000017941 */ /* 0x000fea0003800200 */
.L_x_30166:
        /* <DEDUP_REMOVED lines=11> */
.L_x_30170:
[----:B------:R-:W-:Y:S01]  /*9ef0*/  IMAD.MOV.U32 R18, RZ, RZ, R19 ;  /* 0x000000ffff127224 */ /* 0x000fe200078e0013 */
[----:B------:R-:W-:Y:S01]  /*9f00*/  MOV R15, R14 ;  /* 0x0000000e000f7202 */ /* 0x000fe20000000f00 */
[----:B------:R-:W-:Y:S02]  /*9f10*/  IMAD.MOV.U32 R20, RZ, RZ, R21 ;  /* 0x000000ffff147224 */ /* 0x000fe400078e0015 */
[----:B------:R-:W-:-:S07]  /*9f20*/  IMAD.MOV.U32 R37, RZ, RZ, R36 ;  /* 0x000000ffff257224 */ /* 0x000fce00078e0024 */
.L_x_30171:
[----:B------:R-:W-:Y:S05]  /*9f30*/  BSYNC.RECONVERGENT B1 ;  /* 0x0000000000017941 */ /* 0x000fea0003800200 */
.L_x_30169:
        /* <DEDUP_REMOVED lines=11> */
.L_x_30173:
[----:B------:R-:W-:Y:S01]  /*9ff0*/  IMAD.MOV.U32 R22, RZ, RZ, R18 ;  /* 0x000000ffff167224 */ /* 0x000fe200078e0012 */
[----:B------:R-:W-:Y:S01]  /*a000*/  MOV R19, R20 ;  /* 0x0000001400137202 */ /* 0x000fe20000000f00 */
[----:B------:R-:W-:Y:S02]  /*a010*/  IMAD.MOV.U32 R14, RZ, RZ, R33 ;  /* 0x000000ffff0e7224 */ /* 0x000fe400078e0021 */
[----:B------:R-:W-:-:S07]  /*a020*/  IMAD.MOV.U32 R36, RZ, RZ, R35 ;  /* 0x000000ffff247224 */ /* 0x000fce00078e0023 */
.L_x_30174:
[----:B------:R-:W-:Y:S05]  /*a030*/  BSYNC.RECONVERGENT B1 ;  /* 0x0000000000017941 */ /* 0x000fea0003800200 */
.L_x_30172:
        /* <DEDUP_REMOVED lines=11> */
.L_x_30176:
[----:B------:R-:W-:Y:S01]  /*a0f0*/  MOV R33, R55 ;  /* 0x0000003700217202 */ /* 0x000fe20000000f00 */
[----:B------:R-:W-:Y:S02]  /*a100*/  IMAD.MOV.U32 R35, RZ, RZ, R52 ;  /* 0x000000ffff237224 */ /* 0x000fe400078e0034 */
[--C-:B------:R-:W-:Y:S02]  /*a110*/  IMAD.MOV.U32 R53, RZ, RZ, R22.reuse ;  /* 0x000000ffff357224 */ /* 0x100fe400078e0016 */
[--C-:B------:R-:W-:Y:S02]  /*a120*/  IMAD.MOV.U32 R51, RZ, RZ, R19.reuse ;  /* 0x000000ffff337224 */ /* 0x100fe400078e0013 */
[----:B------:R-:W-:Y:S02]  /*a130*/  IMAD.MOV.U32 R55, RZ, RZ, R22 ;  /* 0x000000ffff377224 */ /* 0x000fe400078e0016 */
[----:B------:R-:W-:-:S07]  /*a140*/  IMAD.MOV.U32 R52, RZ, RZ, R19 ;  /* 0x000000ffff347224 */ /* 0x000fce00078e0013 */
.L_x_30177:
[----:B------:R-:W-:Y:S05]  /*a150*/  BSYNC.RECONVERGENT B1 ;  /* 0x0000000000017941 */ /* 0x000fea0003800200 */
.L_x_30175:
[----:B------:R-:W-:Y:S01]  /*a160*/  IADD3 R16, PT, PT, R16, 0x4, RZ ;  /* 0x0000000410107810 */ /* 0x000fe20007ffe0ff */
[----:B------:R-:W-:Y:S06]  /*a170*/  @P1 BRA `(.L_x_30178) ;  /* 0xfffffff0000c1947 */ /* 0x000fec000383ffff */
[----:B------:R-:W1:Y:S01]  /*a180*/  S2UR UR5, SR_CgaCtaId ;  /* 0x00000000000579c3 */ /* 0x000e620000008800 */
[----:B------:R-:W-:Y:S02]  /*a190*/  UMOV UR4, 0x400 ;  /* 0x0000040000047882 */ /* 0x000fe40000000000 */
[----:B-1----:R-:W-:-:S09]  /*a1a0*/  ULEA UR4, UR5, UR4, 0x18 ;  /* 0x0000000405047291 */ /* 0x002fd2000f8ec0ff */
[----:B------:R-:W1:Y:S04]  /*a1b0*/  LDS.128 R28, [UR4+0x210] ;  /* 0x00021004ff1c7984 */ /* 0x000e680008000c00 */
[----:B0-----:R-:W0:Y:S04]  /*a1c0*/  LDS.128 R24, [UR4+0x200] ;  /* 0x00020004ff187984 */ /* 0x001e280008000c00 */
[----:B------:R-:W2:Y:S04]  /*a1d0*/  LDS.128 R16, [UR4+0x1f0] ;  /* 0x0001f004ff107984 */ /* 0x000ea80008000c00 */
[----:B------:R-:W3:Y:S04]  /*a1e0*/  LDS.128 R20, [UR4+0x1e0] ;  /* 0x0001e004ff147984 */ /* 0x000ee80008000c00 */
        /* <DEDUP_REMOVED lines=8> */
[----:B---3--:R-:W-:Y:S04]  /*a270*/  STL.64 [R1+0x40], R20 ;  /* 0x0000401401007387 */ /* 0x008fe80000100a00 */
[----:B------:R-:W-:Y:S04]  /*a280*/  STL.64 [R1+0x48], R22 ;  /* 0x0000481601007387 */ /* 0x000fe80000100a00 */
[----:B------:R-:W2:Y:S04]  /*a290*/  LDS.128 R16, [UR4+0x1c0] ;  /* 0x0001c004ff107984 */ /* 0x000ea80008000c00 */
[----:B------:R-:W3:Y:S04]  /*a2a0*/  LDS.128 R20, [UR4+0x1b0] ;  /* 0x0001b004ff147984 */ /* 0x000ee80008000c00 */
[----:B-1----:R-:W-:Y:S04]  /*a2b0*/  STL.64 [R1+0x30], R28 ;  /* 0x0000301c01007387 */ /* 0x002fe80000100a00 */
[----:B------:R-:W1:Y:S04]  /*a2c0*/  LDS.64 R28, [UR4+0x220] ;  /* 0x00022004ff1c7984 */ /* 0x000e680008000a00 */
[----:B------:R-:W-:Y:S01]  /*a2d0*/  STL.64 [R1+0x38], R30 ;  /* 0x0000381e01007387 */ /* 0x000fe20000100a00 */
[----:B0-----:R-:W-:-:S03]  /*a2e0*/  FSETP.GT.FTZ.AND P0, PT, R32, R24, PT ;  /* 0x000000182000720b */ /* 0x001fc60003f14000 */
[----:B------:R-:W-:Y:S01]  /*a2f0*/  STL.64 [R1+0x8], R26 ;  /* 0x0000081a01007387 */ /* 0x000fe20000100a00 */
[----:B------:R-:W-:Y:S02]  /*a300*/  FSEL R55, R24, R32, P0 ;  /* 0x0000002018377208 */ /* 0x000fe40000000000 */
[----:B------:R-:W-:Y:S02]  /*a310*/  FSEL R50, R32, R24, P0 ;  /* 0x0000001820327208 */ /* 0x000fe40000000000 */
[----:B------:R-:W-:Y:S02]  /*a320*/  FSEL R52, R34, R25, P0 ;  /* 0x0000001922347208 */ /* 0x000fe40000000000 */
[----:B------:R-:W-:Y:S01]  /*a330*/  FSEL R25, R25, R34, P0 ;  /* 0x0000002219197208 */ /* 0x000fe20000000000 */
[----:B------:R-:W-:-:S04]  /*a340*/  FADD.FTZ R55, -R50, R55 ;  /* 0x0000003732377221 */ /* 0x000fc80000010100 */
[----:B------:R-:W-:Y:S01]  /*a350*/  FMUL.FTZ R55, R55, 1.4426950216293334961 ;  /* 0x3fb8aa3b37377820 */ /* 0x000fe20000410000 */
[----:B--2---:R-:W-:Y:S05]  /*a360*/  STL.64 [R1+0x28], R18 ;  /* 0x0000281201007387 */ /* 0x004fea0000100a00 */
[----:B------:R-:W0:Y:S01]  /*a370*/  MUFU.EX2 R55, R55 ;  /* 0x0000003700377308 */ /* 0x000e220000000800 */
[----:B---3--:R-:W-:Y:S04]  /*a380*/  STL.64 [R1+0x10], R20 ;  /* 0x0000101401007387 */ /* 0x008fe80000100a00 */
[----:B------:R-:W-:Y:S04]  /*a390*/  STL.64 [R1+0x18], R22 ;  /* 0x0000181601007387 */ /* 0x000fe80000100a00 */
[----:B-1----:R-:W-:Y:S04]  /*a3a0*/  STL.64 [R1+0x80], R28 ;  /* 0x0000801c01007387 */ /* 0x002fe80000100a00 */
[----:B------:R1:W-:Y:S01]  /*a3b0*/  STL.64 [R1+0x20], R16 ;  /* 0x0000201001007387 */ /* 0x0003e20000100a00 */
[----:B0-----:R-:W-:Y:S01]  /*a3c0*/  FFMA.FTZ R52, R25, R55, R52 ;  /* 0x0000003719347223 */ /* 0x001fe20000010034 */
[----:B-1----:R-:W-:-:S07]  /*a3d0*/  IMAD.MOV.U32 R16, RZ, RZ, RZ ;  /* 0x000000ffff107224 */ /* 0x002fce00078e00ff */
.L_x_30224:
        /* <DEDUP_REMOVED lines=20> */
.L_x_30180:
[----:B------:R-:W-:Y:S01]  /*a520*/  IMAD.MOV.U32 R18, RZ, RZ, R3 ;  /* 0x000000ffff127224 */ /* 0x000fe200078e0003 */
[----:B------:R-:W-:Y:S01]  /*a530*/  MOV R20, R49 ;  /* 0x0000003100147202 */ /* 0x000fe20000000f00 */
[----:B------:R-:W-:Y:S02]  /*a540*/  IMAD.MOV.U32 R3, RZ, RZ, R2 ;  /* 0x000000ffff037224 */ /* 0x000fe400078e0002 */
[----:B------:R-:W-:-:S07]  /*a550*/  IMAD.MOV.U32 R49, RZ, RZ, R48 ;  /* 0x000000ffff317224 */ /* 0x000fce00078e0030 */
.L_x_30181:
[----:B------:R-:W-:Y:S05]  /*a560*/  BSYNC.RECONVERGENT B1 ;  /* 0x0000000000017941 */ /* 0x000fea0003800200 */
.L_x_30179:
        /* <DEDUP_REMOVED lines=11> */
.L_x_30183:
[----:B------:R-:W-:Y:S01]  /*a620*/  IMAD.MOV.U32 R17, RZ, RZ, R18 ;  /* 0x000000ffff117224 */ /* 0x000fe200078e0012 */
[----:B------:R-:W-:Y:S01]  /*a630*/  MOV R19, R20 ;  /* 0x0000001400137202 */ /* 0x000fe20000000f00 */
[----:B------:R-:W-:Y:S02]  /*a640*/  IMAD.MOV.U32 R2, RZ, RZ, R5 ;  /* 0x000000ffff027224 */ /* 0x000fe400078e0005 */
[----:B------:R-:W-:-:S07]  /*a650*/  IMAD.MOV.U32 R48, RZ, RZ, R47 ;  /* 0x000000ffff307224 */ /* 0x000fce00078e002f */
.L_x_30184:
[----:B------:R-:W-:Y:S05]  /*a660*/  BSYNC.RECONVERGENT B1 ;  /* 0x0000000000017941 */ /* 0x000fea0003800200 */
.L_x_30182:
        /* <DEDUP_REMOVED lines=11> */
.L_x_30186:
[----:B------:R-:W-:Y:S01]  /*a720*/  IMAD.MOV.U32 R18, RZ, RZ, R17 ;  /* 0x000000ffff127224 */ /* 0x000fe200078e0011 */
[----:B------:R-:W-:Y:S01]  /*a730*/  MOV R20, R19 ;  /* 0x0000001300147202 */ /* 0x000fe20000000f00 */
[----:B------:R-:W-:Y:S02]  /*a740*/  IMAD.MOV.U32 R5, RZ, RZ, R4 ;  /* 0x000000ffff057224 */ /* 0x000fe400078e0004 */
[----:B------:R-:W-:-:S07]  /*a750*/  IMAD.MOV.U32 R47, RZ, RZ, R46 ;  /* 0x000000ffff2f7224 */ /* 0x000fce00078e002e */
.L_x_30187:
[----:B------:R-:W-:Y:S05]  /*a760*/  BSYNC.RECONVERGENT B1 ;  /* 0x0000000000017941 */ /* 0x000fea0003800200 */
.L_x_30185:
        /* <DEDUP_REMOVED lines=11> */
.L_x_30189:
[----:B------:R-:W-:Y:S01]  /*a820*/  IMAD.MOV.U32 R17, RZ, RZ, R18 ;  /* 0x000000ffff117224 */ /* 0x000fe200078e0012 */
[----:B------:R-:W-:Y:S01]  /*a830*/  MOV R19, R20 ;  /* 0x0000001400137202 */ /* 0x000fe20000000f00 */
[----:B------:R-:W-:Y:S02]  /*a840*/  IMAD.MOV.U32 R4, RZ, RZ, R7 ;  /* 0x000000ffff047224 */ /* 0x000fe400078e0007 */
[----:B------:R-:W-:-:S07]  /*a850*/  IMAD.MOV.U32 R46, RZ, RZ, R45 ;  /* 0x000000ffff2e7224 */ /* 0x000fce00078e002d */
.L_x_30190:
[----:B------:R-:W-:Y:S05]  /*a860*/  BSYNC.RECONVERGENT B1 ;  /* 0x0000000000017941 */ /* 0x000fea0003800200 */
.L_x_30188:
        /* <DEDUP_REMOVED lines=11> */
.L_x_30192:
[----:B------:R-:W-:Y:S01]  /*a920*/  IMAD.MOV.U32 R18, RZ, RZ, R17 ;  /* 0x000000ffff127224 */ /* 0x000fe200078e0011 */
[----:B------:R-:W-:Y:S01]  /*a930*/  MOV R20, R19 ;  /* 0x0000001300147202 */ /* 0x000fe20000000f00 */
[----:B------:R-:W-:Y:S02]  /*a940*/  IMAD.MOV.U32 R7, RZ, RZ, R6 ;  /* 0x000000ffff077224 */ /* 0x000fe400078e0006 */
[----:B------:R-:W-:-:S07]  /*a950*/  IMAD.MOV.U32 R45, RZ, RZ, R44 ;  /* 0x000000ffff2d7224 */ /* 0x000fce00078e002c */
.L_x_30193:
[----:B------:R-:W-:Y:S05]  /*a960*/  BSYNC.RECONVERGENT B1 ;  /* 0x0000000000017941 */ /* 0x000fea0003800200 */
.L_x_30191:
        /* <DEDUP_REMOVED lines=11> */
.L_x_30195:
[----:B------:R-:W-:Y:S01]  /*aa20*/  MOV R17, R18 ;  /* 0x0000001200117202 */ /* 0x000fe20000000f00 */
[----:B------:R-:W-:Y:S01]  /*aa30*/  IMAD.MOV.U32 R19, RZ, RZ, R20 ;  /* 0x000000ffff137224 */ /* 0x000fe200078e0014 */
[----:B------:R-:W-:Y:S01]  /*aa40*/  MOV R44, R43 ;  /* 0x0000002b002c7202 */ /* 0x000fe20000000f00 */
[----:B------:R-:W-:-:S07]  /*aa50*/  IMAD.MOV.U32 R6, RZ, RZ, R9 ;  /* 0x000000ffff067224 */ /* 0x000fce00078e0009 */
.L_x_30196:
[----:B------:R-:W-:Y:S05]  /*aa60*/  BSYNC.RECONVERGENT B1 ;  /* 0x0000000000017941 */ /* 0x000fea0003800200 */
.L_x_30194:
        /* <DEDUP_REMOVED lines=11> */
.L_x_30198:
[----:B------:R-:W-:Y:S01]  /*ab20*/  IMAD.MOV.U32 R18, RZ, RZ, R17 ;  /* 0x000000ffff127224 */ /* 0x000fe200078e0011 */
[----:B------:R-:W-:Y:S01]  /*ab30*/  MOV R20, R19 ;  /* 0x0000001300147202 */ /* 0x000fe20000000f00 */
[----:B------:R-:W-:Y:S02]  /*ab40*/  IMAD.MOV.U32 R9, RZ, RZ, R8 ;  /* 0x000000ffff097224 */ /* 0x000fe400078e0008 */
[----:B------:R-:W-:-:S07]  /*ab50*/  IMAD.MOV.U32 R43, RZ, RZ, R42 ;  /* 0x000000ffff2b7224 */ /* 0x000fce00078e002a */
.L_x_30199:
[----:B------:R-:W-:Y:S05]  /*ab60*/  BSYNC.RECONVERGENT B1 ;  /* 0x0000000000017941 */ /* 0x000fea0003800200 */
.L_x_30197:
        /* <DEDUP_REMOVED lines=11> */
.L_x_30201:
[----:B------:R-:W-:Y:S01]  /*ac20*/  IMAD.MOV.U32 R17, RZ, RZ, R18 ;  /* 0x000000ffff117224 */ /* 0x000fe200078e0012 */
[----:B------:R-:W-:Y:S01]  /*ac30*/  MOV R8, R11 ;  /* 0x0000000b00087202 */ /* 0x000fe20000000f00 */
[----:B------:R-:W-:Y:S02]  /*ac40*/  IMAD.MOV.U32 R19, RZ, RZ, R20 ;  /* 0x000000ffff137224 */ /* 0x000fe400078e0014 */
[----:B------:R-:W-:-:S07]  /*ac50*/  IMAD.MOV.U32 R42, RZ, RZ, R41 ;  /* 0x000000ffff2a7224 */ /* 0x000fce00078e0029 */
.L_x_30202:
[----:B------:R-:W-:Y:S05]  /*ac60*/  BSYNC.RECONVERGENT B1 ;  /* 0x0000000000017941 */ /* 0x000fea0003800200 */
.L_x_30200:
        /* <DEDUP_REMOVED lines=11> */
.L_x_30204:
[----:B------:R-:W-:Y:S01]  /*ad20*/  MOV R18, R17 ;  /* 0x0000001100127202 */ /* 0x000fe20000000f00 */
[----:B------:R-:W-:Y:S01]  /*ad30*/  IMAD.MOV.U32 R20, RZ, RZ, R19 ;  /* 0x000000ffff147224 */ /* 0x000fe200078e0013 */
[----:B------:R-:W-:Y:S01]  /*ad40*/  MOV R41, R40 ;  /* 0x0000002800297202 */ /* 0x000fe20000000f00 */
[----:B------:R-:W-:-:S07]  /*ad50*/  IMAD.MOV.U32 R11, RZ, RZ, R10 ;  /* 0x000000ffff0b7224 */ /* 0x000fce00078e000a */
.L_x_30205:
[----:B------:R-:W-:Y:S05]  /*ad60*/  BSYNC.RECONVERGENT B1 ;  /* 0x0000000000017941 */ /* 0x000fea0003800200 */
.L_x_30203:
        /* <DEDUP_REMOVED lines=11> */
.L_x_30207:
[----:B------:R-:W-:Y:S01]  /*ae20*/  IMAD.MOV.U32 R17, RZ, RZ, R18 ;  /* 0x000000ffff117224 */ /* 0x000fe200078e0012 */
[----:B------:R-:W-:Y:S01]  /*ae30*/  MOV R19, R20 ;  /* 0x0000001400137202 */ /* 0x000fe20000000f00 */
[----:B------:R-:W-:Y:S02]  /*ae40*/  IMAD.MOV.U32 R10, RZ, RZ, R13 ;  /* 0x000000ffff0a7224 */ /* 0x000fe400078e000d */
[----:B------:R-:W-:-:S07]  /*ae50*/  IMAD.MOV.U32 R40, RZ, RZ, R39 ;  /* 0x000000ffff287224 */ /* 0x000fce00078e0027 */
.L_x_30208:
[----:B------:R-:W-:Y:S05]  /*ae60*/  BSYNC.RECONVERGENT B1 ;  /* 0x0000000000017941 */ /* 0x000fea0003800200 */
.L_x_30206:
        /* <DEDUP_REMOVED lines=11> */
.L_x_30210:
[----:B------:R-:W-:Y:S01]  /*af20*/  IMAD.MOV.U32 R18, RZ, RZ, R17 ;  /* 0x000000ffff127224 */ /* 0x000fe200078e0011 */
[----:B------:R-:W-:Y:S01]  /*af30*/  MOV R13, R12 ;  /* 0x0000000c000d7202 */ /* 0x000fe20000000f00 */
[----:B------:R-:W-:Y:S02]  /*af40*/  IMAD.MOV.U32 R20, RZ, RZ, R19 ;  /* 0x000000ffff147224 */ /* 0x000fe400078e0013 */
[----:B------:R-:W-:-:S07]  /*af50*/  IMAD.MOV.U32 R39, RZ, RZ, R38 ;  /* 0x000000ffff277224 */ /* 0x000fce00078e0026 */
.L_x_30211:
[----:B------:R-:W-:Y:S05]  /*af60*/  BSYNC.RECONVERGENT B1 ;  /* 0x0000000000017941 */ /* 0x000fea0003800200 */
.L_x_30209:
        /* <DEDUP_REMOVED lines=11> */
.L_x_30213:
[----:B------:R-:W-:Y:S01]  /*b020*/  MOV R17, R18 ;  /* 0x0000001200117202 */ /* 0x000fe20000000f00 */
[----:B------:R-:W-:Y:S01]  /*b030*/  IMAD.MOV.U32 R19, RZ, RZ, R20 ;  /* 0x000000ffff137224 */ /* 0x000fe200078e0014 */
[----:B------:R-:W-:Y:S01]  /*b040*/  MOV R38, R37 ;  /* 0x0000002500267202 */ /* 0x000fe20000000f00 */
[----:B------:R-:W-:-:S07]  /*b050*/  IMAD.MOV.U32 R12, RZ, RZ, R15 ;  /* 0x000000ffff0c7224 */ /* 0x000fce00078e000f */
.L_x_30214:
[----:B------:R-:W-:Y:S05]  /*b060*/  BSYNC.RECONVERGENT B1 ;  /* 0x0000000000017941 */ /* 0x000fea0003800200 */
.L_x_30212:
        /* <DEDUP_REMOVED lines=11> */
.L_x_30216:
[----:B------:R-:W-:Y:S01]  /*b120*/  IMAD.MOV.U32 R18, RZ, RZ, R17 ;  /* 0x000000ffff127224 */ /* 0x000fe200078e0011 */
[----:B------:R-:W-:Y:S01]  /*b130*/  MOV R20, R19 ;  /* 0x0000001300147202 */ /* 0x000fe20000000f00 */
[----:B------:R-:W-:Y:S02]  /*b140*/  IMAD.MOV.U32 R15, RZ, RZ, R14 ;  /* 0x000000ffff0f7224 */ /* 0x000fe400078e000e */
[----:B------:R-:W-:-:S07]  /*b150*/  IMAD.MOV.U32 R37, RZ, RZ, R36 ;  /* 0x000000ffff257224 */ /* 0x000fce00078e0024 */
.L_x_30217:
[----:B------:R-:W-:Y:S05]  /*b160*/  BSYNC.RECONVERGENT B1 ;  /* 0x0000000000017941 */ /* 0x000fea0003800200 */
.L_x_30215:
        /* <DEDUP_REMOVED lines=11> */
.L_x_30219:
[----:B------:R-:W-:Y:S01]  /*b220*/  IMAD.MOV.U32 R22, RZ, RZ, R18 ;  /* 0x000000ffff167224 */ /* 0x000fe200078e0012 */
[----:B------:R-:W-:Y:S01]  /*b230*/  MOV R24, R20 ;  /* 0x0000001400187202 */ /* 0x000fe20000000f00 */
[----:B------:R-:W-:Y:S02]  /*b240*/  IMAD.MOV.U32 R14, RZ, RZ, R33 ;  /* 0x000000ffff0e7224 */ /* 0x000fe400078e0021 */
[----:B------:R-:W-:-:S07]  /*b250*/  IMAD.MOV.U32 R36, RZ, RZ, R35 ;  /* 0x000000ffff247224 */ /* 0x000fce00078e0023 */
.L_x_30220:
[----:B------:R-:W-:Y:S05]  /*b260*/  BSYNC.RECONVERGENT B1 ;  /* 0x0000000000017941 */ /* 0x000fea0003800200 */
.L_x_30218:
        /* <DEDUP_REMOVED lines=11> */
.L_x_30222:
[----:B------:R-:W-:Y:S01]  /*b320*/  MOV R33, R53 ;  /* 0x0000003500217202 */ /* 0x000fe20000000f00 */
[----:B------:R-:W-:Y:S01]  /*b330*/  IMAD.MOV.U32 R35, RZ, RZ, R51 ;  /* 0x000000ffff237224 */ /* 0x000fe200078e0033 */
[----:B------:R-:W-:Y:S01]  /*b340*/  MOV R34, R24 ;  /* 0x0000001800227202 */ /* 0x000fe20000000f00 */
[--C-:B------:R-:W-:Y:S02]  /*b350*/  IMAD.MOV.U32 R32, RZ, RZ, R22.reuse ;  /* 0x000000ffff207224 */ /* 0x100fe400078e0016 */
[----:B------:R-:W-:Y:S02]  /*b360*/  IMAD.MOV.U32 R53, RZ, RZ, R22 ;  /* 0x000000ffff357224 */ /* 0x000fe400078e0016 */
[----:B------:R-:W-:-:S07]  /*b370*/  IMAD.MOV.U32 R51, RZ, RZ, R24 ;  /* 0x000000ffff337224 */ /* 0x000fce00078e0018 */
.L_x_30223:
[----:B------:R-:W-:Y:S05]  /*b380*/  BSYNC.RECONVERGENT B1 ;  /* 0x0000000000017941 */ /* 0x000fea0003800200 */
.L_x_30221:
[----:B------:R-:W-:Y:S01]  /*b390*/  IADD3 R0, PT, PT, R0, 0x4, RZ ;  /* 0x0000000400007810 */ /* 0x000fe20007ffe0ff */
[----:B------:R-:W-:Y:S06]  /*b3a0*/  @P1 BRA `(.L_x_30224) ;  /* 0xfffffff0000c1947 */ /* 0x000fec000383ffff */
.L_x_30086:
[----:B------:R-:W-:Y:S05]  /*b3b0*/  BSYNC.RECONVERGENT B0 ;  /* 0x0000000000007941 */ /* 0x000fea0003800200 */
.L_x_30085:
[----:B------:R-:W1:Y:S02]  /*b3c0*/  S2R R0, SR_TID.X ;  /* 0x0000000000007919 */ /* 0x000e640000002100 */
[----:B-1----:R-:W-:-:S13]  /*b3d0*/  ISETP.NE.AND P0, PT, R0, RZ, PT ;  /* 0x000000ff0000720c */ /* 0x002fda0003f05270 */
[----:B------:R-:W-:Y:S05]  /*b3e0*/  @P0 EXIT ;  /* 0x000000000000094d */ /* 0x000fea0003800000 */
[----:B------:R-:W1:Y:S08]  /*b3f0*/  LDC R23, c[0x0][0x3a0] ;  /* 0x0000e800ff177b82 */ /* 0x000e700000000800 */
[----:B0-----:R-:W0:Y:S01]  /*b400*/  LDC.64 R16, c[0x0][0x388] ;  /* 0x0000e200ff107b82 */ /* 0x001e220000000a00 */
[----:B------:R-:W2:Y:S07]  /*b410*/  MUFU.LG2 R52, R52 ;  /* 0x0000003400347308 */ /* 0x000eae0000000c00 */
[----:B------:R-:W3:Y:S01]  /*b420*/  LDC.64 R20, c[0x0][0x390] ;  /* 0x0000e400ff147b82 */ /* 0x000ee20000000a00 */
[----:B-1----:R-:W-:-:S07]  /*b430*/  ISETP.GE.AND P6, PT, R23, 0x1, PT ;  /* 0x000000011700780c */ /* 0x002fce0003fc6270 */
[----:B------:R-:W1:Y:S01]  /*b440*/  LDC.64 R18, c[0x0][0x398] ;  /* 0x0000e600ff127b82 */ /* 0x000e620000000a00 */
[----:B0-----:R-:W-:-:S05]  /*b450*/  IMAD.WIDE.U32 R16, R54, 0x4, R16 ;  /* 0x0000000436107825 */ /* 0x001fca00078e0010 */
[----:B------:R-:W4:Y:S04]  /*b460*/  @P6 LDG.E.CONSTANT R24, desc[UR8][R16.64] ;  /* 0x0000000810186981 */ /* 0x000f28000c1e9900 */
[----:B------:R-:W5:Y:S01]  /*b470*/  @P6 LDG.E.CONSTANT R0, desc[UR8][R16.64] ;  /* 0x0000000810006981 */ /* 0x000f62000c1e9900 */
[C---:B------:R-:W-:Y:S02]  /*b480*/  ISETP.GE.AND P0, PT, R23.reuse, 0x2, PT ;  /* 0x000000021700780c */ /* 0x040fe40003f06270 */
[C---:B------:R-:W-:Y:S02]  /*b490*/  ISETP.GE.AND P1, PT, R23.reuse, 0x3, PT ;  /* 0x000000031700780c */ /* 0x040fe40003f26270 */
[C---:B------:R-:W-:Y:S01]  /*b4a0*/  ISETP.GE.AND P2, PT, R23.reuse, 0x4, PT ;  /* 0x000000041700780c */ /* 0x040fe20003f46270 */
[----:B------:R-:W-:Y:S01]  /*b4b0*/  FADD.FTZ R29, -R50, R34 ;  /* 0x00000022321d7221 */ /* 0x000fe20000010100 */
[----:B------:R-:W-:Y:S01]  /*b4c0*/  IMAD R54, R54, R23, RZ ;  /* 0x0000001736367224 */ /* 0x000fe200078e02ff */
[----:B------:R-:W-:-:S06]  /*b4d0*/  ISETP.GE.AND P3, PT, R23, 0x5, PT ;  /* 0x000000051700780c */ /* 0x000fcc0003f66270 */
[----:B------:R-:W5:Y:S01]  /*b4e0*/  @P0 LDG.E.CONSTANT R22, desc[UR8][R16.64] ;  /* 0x0000000810160981 */ /* 0x000f62000c1e9900 */
[----:B--2---:R-:W-:Y:S01]  /*b4f0*/  @P6 FFMA.FTZ R29, R52, -0.69314718246459960938, R29 ;  /* 0xbf317218341d6823 */ /* 0x004fe2000001001d */
[----:B------:R-:W-:Y:S02]  /*b500*/  IMAD.SHL.U32 R27, R54, 0x2, RZ ;  /* 0x00000002361b7824 */ /* 0x000fe400078e00ff */
[----:B------:R-:W-:Y:S01]  /*b510*/  FADD.FTZ R35, -R50, R35 ;  /* 0x0000002332237221 */ /* 0x000fe20000010100 */
[----:B------:R-:W2:Y:S04]  /*b520*/  @P0 LDG.E.CONSTANT R26, desc[UR8][R16.64] ;  /* 0x00000008101a0981 */ /* 0x000ea8000c1e9900 */
[----:B------:R-:W2:Y:S01]  /*b530*/  @P1 LDG.E.CONSTANT R25, desc[UR8][R16.64] ;  /* 0x0000000810191981 */ /* 0x000ea2000c1e9900 */
[----:B------:R-:W-:Y:S01]  /*b540*/  @P6 FFMA.FTZ R35, R52, -0.69314718246459960938, R35 ;  /* 0xbf31721834236823 */ /* 0x000fe20000010023 */
[----:B---3--:R-:W-:Y:S01]  /*b550*/  IMAD.WIDE R20, R27, 0x4, R20 ;  /* 0x000000041b147825 */ /* 0x008fe200078e0214 */
[----:B------:R-:W-:Y:S01]  /*b560*/  ISETP.GE.AND P4, PT, R23, 0x6, PT ;  /* 0x000000061700780c */ /* 0x000fe20003f86270 */
[----:B------:R-:W3:Y:S02]  /*b570*/  @P2 LDG.E.CONSTANT R28, desc[UR8][R16.64] ;  /* 0x00000008101c2981 */ /* 0x000ee4000c1e9900 */
[----:B-1----:R-:W-:-:S02]  /*b580*/  IMAD.WIDE R18, R27, 0x4, R18 ;  /* 0x000000041b127825 */ /* 0x002fc400078e0212 */
[----:B------:R-:W3:Y:S01]  /*b590*/  @P2 LDG.E.CONSTANT R27, desc[UR8][R16.64] ;  /* 0x00000008101b2981 */ /* 0x000ee2000c1e9900 */
[----:B------:R-:W-:-:S03]  /*b5a0*/  ISETP.GE.AND P5, PT, R23, 0x7, PT ;  /* 0x000000071700780c */ /* 0x000fc60003fa6270 */
[----:B------:R0:W-:Y:S04]  /*b5b0*/  @P6 STG.E desc[UR8][R20.64], R32 ;  /* 0x0000002014006986 */ /* 0x0001e8000c101908 */
[----:B------:R-:W3:Y:S04]  /*b5c0*/  @P3 LDG.E.CONSTANT R30, desc[UR8][R16.64] ;  /* 0x00000008101e3981 */ /* 0x000ee8000c1e9900 */
[----:B------:R-:W3:Y:S04]  /*b5d0*/  @P4 LDG.E.CONSTANT R34, desc[UR8][R16.64] ;  /* 0x0000000810224981 */ /* 0x000ee8000c1e9900 */
[----:B0-----:R-:W3:Y:S01]  /*b5e0*/  @P5 LDG.E.CONSTANT R32, desc[UR8][R16.64] ;  /* 0x0000000810205981 */ /* 0x001ee2000c1e9900 */
[----:B----4-:R-:W-:-:S03]  /*b5f0*/  @P6 FADD.FTZ R31, R24, R29 ;  /* 0x0000001d181f6221 */ /* 0x010fc60000010000 */
[----:B------:R-:W4:Y:S01]  /*b600*/  @P1 LDG.E.CONSTANT R24, desc[UR8][R16.64] ;  /* 0x0000000810181981 */ /* 0x000f22000c1e9900 */
[----:B-----5:R-:W-:-:S03]  /*b610*/  @P6 FADD.FTZ R35, R0, R35 ;  /* 0x0000002300236221 */ /* 0x020fc60000010000 */
[----:B------:R0:W-:Y:S04]  /*b620*/  @P6 STG.E desc[UR8][R18.64], R31 ;  /* 0x0000001f12006986 */ /* 0x0001e8000c101908 */
[----:B------:R1:W-:Y:S04]  /*b630*/  @P6 STG.E desc[UR8][R20.64+0x4], R33 ;  /* 0x0000042114006986 */ /* 0x0003e8000c101908 */
[----:B------:R-:W5:Y:S04]  /*b640*/  @P3 LDG.E.CONSTANT R29, desc[UR8][R16.64] ;  /* 0x00000008101d3981 */ /* 0x000f68000c1e9900 */
[----:B------:R2:W-:Y:S01]  /*b650*/  @P6 STG.E desc[UR8][R18.64+0x4], R35 ;  /* 0x0000042312006986 */ /* 0x0005e2000c101908 */
[----:B------:R-:W-:-:S03]  /*b660*/  ISETP.GE.AND P6, PT, R23, 0x8, PT ;  /* 0x000000081700780c */ /* 0x000fc60003fc6270 */
[----:B------:R-:W5:Y:S04]  /*b670*/  @P4 LDG.E.CONSTANT R0, desc[UR8][R16.64] ;  /* 0x0000000810004981 */ /* 0x000f68000c1e9900 */
[----:B0-----:R-:W5:Y:S06]  /*b680*/  @P5 LDG.E.CONSTANT R31, desc[UR8][R16.64] ;  /* 0x00000008101f5981 */ /* 0x001f6c000c1e9900 */
[----:B------:R-:W5:Y:S01]  /*b690*/  @P6 LDG.E.CONSTANT R23, desc[UR8][R16.64] ;  /* 0x0000000810176981 */ /* 0x000f62000c1e9900 */
[C---:B-1----:R-:W-:Y:S01]  /*b6a0*/  FADD.FTZ R33, -R50.reuse, R36 ;  /* 0x0000002432217221 */ /* 0x042fe20000010100 */
[----:B------:R-:W-:-:S03]  /*b6b0*/  FADD.FTZ R37, -R50, R37 ;  /* 0x0000002532257221 */ /* 0x000fc60000010100 */
[----:B------:R-:W-:Y:S01]  /*b6c0*/  @P0 FFMA.FTZ R33, R52, -0.69314718246459960938, R33 ;  /* 0xbf31721834210823 */ /* 0x000fe20000010021 */
[----:B------:R-:W-:Y:S01]  /*b6d0*/  FADD.FTZ R51, -R50, R38 ;  /* 0x0000002632337221 */ /* 0x000fe20000010100 */
[----:B--2---:R-:W-:Y:S02]  /*b6e0*/  @P0 FFMA.FTZ R35, R52, -0.69314718246459960938, R37 ;  /* 0xbf31721834230823 */ /* 0x004fe40000010025 */
[----:B------:R-:W-:Y:S01]  /*b6f0*/  @P0 FADD.FTZ R33, R22, R33 ;  /* 0x0000002116210221 */ /* 0x000fe20000010000 */
[----:B------:R-:W-:Y:S01]  /*b700*/  FADD.FTZ R37, -R50, R39 ;  /* 0x0000002732257221 */ /* 0x000fe20000010100 */
[----:B------:R0:W-:Y:S01]  /*b710*/  @P0 STG.E desc[UR8][R20.64+0x8], R14 ;  /* 0x0000080e14000986 */ /* 0x0001e2000c101908 */
[----:B------:R-:W-:Y:S01]  /*b720*/  @P1 FFMA.FTZ R22, R52, -0.69314718246459960938, R51 ;  /* 0xbf31721834161823 */ /* 0x000fe20000010033 */
[----:B------:R-:W-:Y:S01]  /*b730*/  FADD.FTZ R39, -R50, R40 ;  /* 0x0000002832277221 */ /* 0x000fe20000010100 */
[----:B------:R-:W-:Y:S01]  /*b740*/  @P0 FADD.FTZ R35, R26, R35 ;  /* 0x000000231a230221 */ /* 0x000fe20000010000 */
[----:B------:R1:W-:Y:S01]  /*b750*/  @P0 STG.E desc[UR8][R18.64+0x8], R33 ;  /* 0x0000082112000986 */ /* 0x0003e2000c101908 */
[----:B------:R-:W-:Y:S01]  /*b760*/  @P1 FFMA.FTZ R37, R52, -0.69314718246459960938, R37 ;  /* 0xbf31721834251823 */ /* 0x000fe20000010025 */
[----:B------:R-:W-:-:S02]  /*b770*/  @P1 FADD.FTZ R25, R25, R22 ;  /* 0x0000001619191221 */ /* 0x000fc40000010000 */
[----:B------:R2:W-:Y:S01]  /*b780*/  @P0 STG.E desc[UR8][R20.64+0xc], R15 ;  /* 0x00000c0f14000986 */ /* 0x0005e2000c101908 */
[----:B0-----:R-:W-:-:S03]  /*b790*/  @P2 FFMA.FTZ R14, R52, -0.69314718246459960938, R39 ;  /* 0xbf317218340e2823 */ /* 0x001fc60000010027 */
[----:B------:R-:W-:Y:S01]  /*b7a0*/  @P0 STG.E desc[UR8][R18.64+0xc], R35 ;  /* 0x00000c2312000986 */ /* 0x000fe2000c101908 */
[C---:B-1----:R-:W-:Y:S01]  /*b7b0*/  FADD.FTZ R33, -R50.reuse, R42 ;  /* 0x0000002a32217221 */ /* 0x042fe20000010100 */
[----:B--2---:R-:W-:Y:S02]  /*b7c0*/  FADD.FTZ R15, -R50, R41 ;  /* 0x00000029320f7221 */ /* 0x004fe40000010100 */
[----:B------:R0:W-:Y:S01]  /*b7d0*/  @P1 STG.E desc[UR8][R20.64+0x10], R12 ;  /* 0x0000100c14001986 */ /* 0x0001e2000c101908 */
[----:B---3--:R-:W-:Y:S01]  /*b7e0*/  @P2 FADD.FTZ R27, R27, R14 ;  /* 0x0000000e1b1b2221 */ /* 0x008fe20000010000 */
[----:B------:R-:W-:Y:S02]  /*b7f0*/  @P2 FFMA.FTZ R15, R52, -0.69314718246459960938, R15 ;  /* 0xbf317218340f2823 */ /* 0x000fe4000001000f */
[----:B------:R1:W-:Y:S02]  /*b800*/  @P1 STG.E desc[UR8][R18.64+0x10], R25 ;  /* 0x0000101912001986 */ /* 0x0003e4000c101908 */
[----:B------:R-:W-:-:S02]  /*b810*/  @P2 FADD.FTZ R15, R28, R15 ;  /* 0x0000000f1c0f2221 */ /* 0x000fc40000010000 */
[----:B------:R2:W-:Y:S01]  /*b820*/  @P1 STG.E desc[UR8][R20.64+0x14], R13 ;  /* 0x0000140d14001986 */ /* 0x0005e2000c101908 */
[----:B0-----:R-:W-:Y:S01]  /*b830*/  @P3 FFMA.FTZ R12, R52, -0.69314718246459960938, R33 ;  /* 0xbf317218340c3823 */ /* 0x001fe20000010021 */
[C---:B------:R-:W-:Y:S01]  /*b840*/  FADD.FTZ R33, -R50.reuse, R43 ;  /* 0x0000002b32217221 */ /* 0x040fe20000010100 */
[----:B-1----:R-:W-:-:S03]  /*b850*/  FADD.FTZ R25, -R50, R44 ;  /* 0x0000002c32197221 */ /* 0x002fc60000010100 */
[C---:B--2---:R-:W-:Y:S01]  /*b860*/  @P3 FFMA.FTZ R13, R52.reuse, -0.69314718246459960938, R33 ;  /* 0xbf317218340d3823 */ /* 0x044fe20000010021 */
[----:B------:R-:W-:-:S03]  /*b870*/  @P4 FFMA.FTZ R25, R52, -0.69314718246459960938, R25 ;  /* 0xbf31721834194823 */ /* 0x000fc60000010019 */
[----:B------:R-:W-:Y:S01]  /*b880*/  @P3 FADD.FTZ R13, R30, R13 ;  /* 0x0000000d1e0d3221 */ /* 0x000fe20000010000 */
[----:B----4-:R-:W-:-:S05]  /*b890*/  @P1 FADD.FTZ R37, R24, R37 ;  /* 0x0000002518251221 */ /* 0x010fca0000010000 */
[----:B------:R-:W-:Y:S04]  /*b8a0*/  @P1 STG.E desc[UR8][R18.64+0x14], R37 ;  /* 0x0000142512001986 */ /* 0x000fe8000c101908 */
[----:B------:R-:W-:Y:S04]  /*b8b0*/  @P2 STG.E desc[UR8][R20.64+0x18], R10 ;  /* 0x0000180a14002986 */ /* 0x000fe8000c101908 */
[----:B------:R0:W-:Y:S01]  /*b8c0*/  @P2 STG.E desc[UR8][R18.64+0x18], R27 ;  /* 0x0000181b12002986 */ /* 0x0001e2000c101908 */
[----:B-----5:R-:W-:-:S03]  /*b8d0*/  @P3 FADD.FTZ R29, R29, R12 ;  /* 0x0000000c1d1d3221 */ /* 0x020fc60000010000 */
[----:B------:R1:W-:Y:S04]  /*b8e0*/  @P2 STG.E desc[UR8][R20.64+0x1c], R11 ;  /* 0x00001c0b14002986 */ /* 0x0003e8000c101908 */
[----:B------:R2:W-:Y:S01]  /*b8f0*/  @P2 STG.E desc[UR8][R18.64+0x1c], R15 ;  /* 0x00001c0f12002986 */ /* 0x0005e2000c101908 */
[----:B0-----:R-:W-:-:S03]  /*b900*/  FADD.FTZ R27, -R50, R45 ;  /* 0x0000002d321b7221 */ /* 0x001fc60000010100 */
[----:B------:R-:W-:Y:S01]  /*b910*/  @P3 STG.E desc[UR8][R20.64+0x20], R8 ;  /* 0x0000200814003986 */ /* 0x000fe2000c101908 */
[----:B-1----:R-:W-:Y:S01]  /*b920*/  @P4 FFMA.FTZ R11, R52, -0.69314718246459960938, R27 ;  /* 0xbf317218340b4823 */ /* 0x002fe2000001001b */
[C---:B------:R-:W-:Y:S01]  /*b930*/  FADD.FTZ R27, -R50.reuse, R47 ;  /* 0x0000002f321b7221 */ /* 0x040fe20000010100 */
[----:B--2---:R-:W-:Y:S01]  /*b940*/  FADD.FTZ R15, -R50, R46 ;  /* 0x0000002e320f7221 */ /* 0x004fe20000010100 */
[----:B------:R0:W-:Y:S01]  /*b950*/  @P3 STG.E desc[UR8][R18.64+0x20], R29 ;  /* 0x0000201d12003986 */ /* 0x0001e2000c101908 */
[----:B------:R-:W-:Y:S02]  /*b960*/  @P4 FADD.FTZ R25, R0, R25 ;  /* 0x0000001900194221 */ /* 0x000fe40000010000 */
[----:B------:R-:W-:Y:S01]  /*b970*/  @P5 FFMA.FTZ R15, R52, -0.69314718246459960938, R15 ;  /* 0xbf317218340f5823 */ /* 0x000fe2000001000f */
[----:B------:R1:W-:Y:S01]  /*b980*/  @P3 STG.E desc[UR8][R20.64+0x24], R9 ;  /* 0x0000240914003986 */ /* 0x0003e2000c101908 */
[----:B------:R-:W-:Y:S01]  /*b990*/  @P4 FADD.FTZ R11, R34, R11 ;  /* 0x0000000b220b4221 */ /* 0x000fe20000010000 */
[----:B------:R-:W-:Y:S01]  /*b9a0*/  @P5 FFMA.FTZ R0, R52, -0.69314718246459960938, R27 ;  /* 0xbf31721834005823 */ /* 0x000fe2000001001b */
[----:B------:R-:W-:Y:S01]  /*b9b0*/  @P5 FADD.FTZ R15, R32, R15 ;  /* 0x0000000f200f5221 */ /* 0x000fe20000010000 */
[----:B------:R1:W-:Y:S01]  /*b9c0*/  @P3 STG.E desc[UR8][R18.64+0x24], R13 ;  /* 0x0000240d12003986 */ /* 0x0003e2000c101908 */
[----:B0-----:R-:W-:-:S03]  /*b9d0*/  FADD.FTZ R29, -R50, R48 ;  /* 0x00000030321d7221 */ /* 0x001fc60000010100 */
[----:B------:R1:W-:Y:S01]  /*b9e0*/  @P4 STG.E desc[UR8][R20.64+0x28], R6 ;  /* 0x0000280614004986 */ /* 0x0003e2000c101908 */
[----:B------:R-:W-:Y:S01]  /*b9f0*/  @P5 FADD.FTZ R31, R31, R0 ;  /* 0x000000001f1f5221 */ /* 0x000fe20000010000 */
[----:B------:R-:W-:Y:S02]  /*ba00*/  @P6 FFMA.FTZ R8, R52, -0.69314718246459960938, R29 ;  /* 0xbf31721834086823 */ /* 0x000fe4000001001d */
[----:B------:R1:W-:Y:S04]  /*ba10*/  @P4 STG.E desc[UR8][R18.64+0x28], R25 ;  /* 0x0000281912004986 */ /* 0x0003e8000c101908 */
        /* <DEDUP_REMOVED lines=17> */
.L_x_30225:
        /* <DEDUP_REMOVED lines=13> */
.L_x_38488:


//--------------------- .text._ZN17fastertransformer38beam_online_softmax_topk_stage2_kernelIfLi16ELi64EEEvPKfS2_PiPT_ii --------------------------
	.section	.text._ZN17fastertransformer38beam_online_softmax_topk_stage2_kernelIfLi16ELi64EEEvPKfS2_PiPT_ii,"ax",@progbits
	.align	128
        .global         _ZN17fastertransformer38beam_online_softmax_topk_stage2_kernelIfLi16ELi64EEEvPKfS2_PiPT_ii
        .type           _ZN17fastertransformer38beam_online_softmax_topk_stage2_kernelIfLi16ELi64EEEvPKfS2_PiPT_ii,@function
        .size           _ZN17fastertransformer38beam_online_softmax_topk_stage2_kernelIfLi16ELi64EEEvPKfS2_PiPT_ii,(.L_x_38489 - _ZN17fastertransformer38beam_online_softmax_topk_stage2_kernelIfLi16ELi64EEEvPKfS2_PiPT_ii)
        .other          _ZN17fastertransformer38beam_online_softmax_topk_stage2_kernelIfLi16ELi64EEEvPKfS2_PiPT_ii,@"STO_CUDA_ENTRY STV_DEFAULT"
_ZN17fastertransformer38beam_online_softmax_topk_stage2_kernelIfLi16ELi64EEEvPKfS2_PiPT_ii:
.text._ZN17fastertransformer38beam_online_softmax_topk_stage2_kernelIfLi16ELi64EEEvPKfS2_PiPT_ii:
        /* <DEDUP_REMOVED lines=8> */
[----:B------:R-:W3:Y:S01]  /*0080*/  S2R R50, SR_CTAID.X ;  /* 0x0000000000327919 */ /* 0x000ee20000002500 */
[----:B------:R-:W-:Y:S01]  /*0090*/  IMAD.MOV.U32 R7, RZ, RZ, -0x800001 ;  /* 0xff7fffffff077424 */ /* 0x000fe200078e00ff */
[----:B------:R-:W4:Y:S01]  /*00a0*/  LDCU.64 UR6, c[0x0][0x358] ;  /* 0x00006b00ff0677ac */ /* 0x000f220008000a00 */
[----:B------:R-:W-:Y:S01]  /*00b0*/  IMAD.MOV.U32 R10, RZ, RZ, -0x800001 ;  /* 0xff7fffffff0a7424 */ /* 0x000fe200078e00ff */
[----:B------:R-:W-:Y:S01]  /*00c0*/  STL.64 [R1+0x90], R2 ;  /* 0x0000900201007387 */ /* 0x000fe20000100a00 */
[----:B------:R-:W-:Y:S01]  /*00d0*/  IMAD.MOV.U32 R11, RZ, RZ, RZ ;  /* 0x000000ffff0b7224 */ /* 0x000fe200078e00ff */
[----:B------:R-:W-:Y:S01]  /*00e0*/  BSSY.RECONVERGENT B0, `(.L_x_30226) ;  /* 0x000009c000007945 */ /* 0x000fe20003800200 */
[C---:B------:R-:W-:Y:S01]  /*00f0*/  IADD3 R4, PT, PT, R1.reuse, 0x88, RZ ;  /* 0x0000008801047810 */ /* 0x040fe20007ffe0ff */
[----:B------:R-:W-:Y:S01]  /*0100*/  STL.64 [R1+0x98], R2 ;  /* 0x0000980201007387 */ /* 0x000fe20000100a00 */
[----:B------:R-:W-:-:S03]  /*0110*/  VIADD R5, R1, 0xd8 ;  /* 0x000000d801057836 */ /* 0x000fc60000000000 */
[----:B------:R-:W-:Y:S04]  /*0120*/  STL.64 [R1+0xa0], R2 ;  /* 0x0000a00201007387 */ /* 0x000fe80000100a00 */
[----:B------:R-:W-:Y:S01]  /*0130*/  STL.64 [R1+0xa8], R2 ;  /* 0x0000a80201007387 */ /* 0x000fe20000100a00 */
[----:B0-----:R-:W-:-:S03]  /*0140*/  VIADD R9, R1, UR4 ;  /* 0x0000000401097c36 */ /* 0x001fc60008000000 */
        /* <DEDUP_REMOVED lines=15> */
[----:B---34-:R-:W-:Y:S05]  /*0240*/  @P0 BRA `(.L_x_30227) ;  /* 0x0000000800140947 */ /* 0x018fea0003800000 */
[----:B------:R-:W-:Y:S01]  /*0250*/  LOP3.LUT R2, RZ, R0, RZ, 0x33, !PT ;  /* 0x00000000ff027212 */ /* 0x000fe200078e33ff */
[C---:B0-----:R-:W-:Y:S01]  /*0260*/  IMAD R11, R3.reuse, R50, RZ ;  /* 0x00000032030b7224 */ /* 0x041fe200078e02ff */
[----:B------:R-:W-:Y:S03]  /*0270*/  BSSY.RECONVERGENT B1, `(.L_x_30228) ;  /* 0x0000022000017945 */ /* 0x000fe60003800200 */
[----:B------:R-:W-:Y:S01]  /*0280*/  IMAD.IADD R6, R3, 0x1, R2 ;  /* 0x0000000103067824 */ /* 0x000fe200078e0202 */
[----:B------:R-:W-:-:S04]  /*0290*/  SHF.R.S32.HI R12, RZ, 0x1f, R11 ;  /* 0x0000001fff0c7819 */ /* 0x000fc8000001140b */
[C---:B------:R-:W-:Y:S02]  /*02a0*/  LOP3.LUT R2, R6.reuse, 0xc0, RZ, 0xc0, !PT ;  /* 0x000000c006027812 */ /* 0x040fe400078ec0ff */
[----:B------:R-:W-:Y:S02]  /*02b0*/  ISETP.GE.U32.AND P1, PT, R6, 0xc0, PT ;  /* 0x000000c00600780c */ /* 0x000fe40003f26070 */
[----:B------:R-:W-:Y:S02]  /*02c0*/  ISETP.NE.AND P0, PT, R2, 0xc0, PT ;  /* 0x000000c00200780c */ /* 0x000fe40003f05270 */
[----:B------:R-:W-:-:S11]  /*02d0*/  MOV R2, R0 ;  /* 0x0000000000027202 */ /* 0x000fd60000000f00 */
        /* <DEDUP_REMOVED lines=11> */
[----:B------:R-:W-:-:S04]  /*0390*/  LOP3.LUT R7, R6, 0xc0, RZ, 0xc0, !PT ;  /* 0x000000c006077812 */ /* 0x000fc800078ec0ff */
[----:B------:R-:W-:Y:S02]  /*03a0*/  IADD3 R2, PT, PT, R7, R0, RZ ;  /* 0x0000000007027210 */ /* 0x000fe40007ffe0ff */
[----:B-1----:R-:W-:-:S04]  /*03b0*/  LEA R14, P0, R15, UR8, 0x2 ;  /* 0x000000080f0e7c11 */ /* 0x002fc8000f8010ff */
[----:B------:R-:W-:Y:S01]  /*03c0*/  LEA.HI.X R15, R15, UR9, R8, 0x2, P0 ;  /* 0x000000090f0f7c11 */ /* 0x000fe200080f1408 */
[----:B0-----:R-:W-:-:S06]  /*03d0*/  ULEA UR4, UR5, UR4, 0x18 ;  /* 0x0000000405047291 */ /* 0x001fcc000f8ec0ff */
[----:B------:R-:W-:-:S07]  /*03e0*/  LEA R8, R0, UR4, 0x2 ;  /* 0x0000000400087c11 */ /* 0x000fce000f8e10ff */
.L_x_30230:
        /* <DEDUP_REMOVED lines=10> */
.L_x_30229:
[----:B------:R-:W-:Y:S05]  /*0490*/  BSYNC.RECONVERGENT B1 ;  /* 0x0000000000017941 */ /* 0x000fea0003800200 */
.L_x_30228:
        /* <DEDUP_REMOVED lines=21> */
.L_x_30233:
        /* <DEDUP_REMOVED lines=38> */
.L_x_30232:
[----:B------:R-:W-:Y:S05]  /*0850*/  BSYNC.RECONVERGENT B1 ;  /* 0x0000000000017941 */ /* 0x000fea0003800200 */
.L_x_30231:
        /* <DEDUP_REMOVED lines=25> */
.L_x_30235:
[----:B------:R-:W-:Y:S05]  /*09f0*/  BSYNC.RECONVERGENT B1 ;  /* 0x0000000000017941 */ /* 0x000fea0003800200 */
.L_x_30234:
        /* <DEDUP_REMOVED lines=10> */
.L_x_30227:
[----:B------:R-:W-:Y:S05]  /*0aa0*/  BSYNC.RECONVERGENT B0 ;  /* 0x0000000000007941 */ /* 0x000fea0003800200 */
.L_x_30226:
        /* <DEDUP_REMOVED lines=25> */
[----:B-1----:R-:W-:Y:S02]  /*0c40*/  IMAD.MOV.U32 R3, RZ, RZ, -0x1 ;  /* 0xffffffffff037424 */ /* 0x002fe400078e00ff */
        /* <DEDUP_REMOVED lines=22> */
[----:B------:R-:W1:Y:S01]  /*0db0*/  S2R R3, SR_CgaCtaId ;  /* 0x0000000000037919 */ /* 0x000e620000008800 */
[----:B------:R-:W-:Y:S02]  /*0dc0*/  LOP3.LUT R39, R2, 0x7ffffffc, RZ, 0xc0, !PT ;  /* 0x7ffffffc02277812 */ /* 0x000fe400078ec0ff */
[----:B------:R-:W-:-:S03]  /*0dd0*/  MOV R2, 0x400 ;  /* 0x0000040000027802 */ /* 0x000fc60000000f00 */
[----:B------:R-:W-:Y:S02]  /*0de0*/  IMAD.MOV R40, RZ, RZ, -R39 ;  /* 0x000000ffff287224 */ /* 0x000fe400078e0a27 */
[----:B------:R-:W-:-:S03]  /*0df0*/  VIADD R2, R2, 0x1a0 ;  /* 0x000001a002027836 */ /* 0x000fc60000000000 */
[----:B------:R-:W-:Y:S02]  /*0e00*/  ISETP.GE.AND P0, PT, R40, RZ, PT ;  /* 0x000000ff2800720c */ /* 0x000fe40003f06270 */
[----:B-1----:R-:W-:-:S04]  /*0e10*/  LEA R3, R3, R2, 0x18 ;  /* 0x0000000203037211 */ /* 0x002fc800078ec0ff */
[----:B------:R-:W-:-:S07]  /*0e20*/  IADD3 R38, PT, PT, R48, 0x48, R3 ;  /* 0x0000004830267810 */ /* 0x000fce0007ffe003 */
[----:B------:R-:W-:Y:S05]  /*0e30*/  @P0 BRA `(.L_x_30240) ;  /* 0x00000004000c0947 */ /* 0x000fea0003800000 */
[----:B------:R-:W-:Y:S02]  /*0e40*/  IADD3 R2, PT, PT, -R40, RZ, RZ ;  /* 0x000000ff28027210 */ /* 0x000fe40007ffe1ff */
[----:B------:R-:W-:Y:S02]  /*0e50*/  PLOP3.LUT P0, PT, PT, PT, PT, 0x80, 0x8 ;  /* 0x000000000008781c */ /* 0x000fe40003f0f070 */
[----:B------:R-:W-:-:S13]  /*0e60*/  ISETP.GT.AND P1, PT, R2, 0xc, PT ;  /* 0x0000000c0200780c */ /* 0x000fda0003f24270 */
[----:B------:R-:W-:Y:S05]  /*0e70*/  @!P1 BRA `(.L_x_30241) ;  /* 0x0000000000989947 */ /* 0x000fea0003800000 */
[----:B------:R-:W-:-:S13]  /*0e80*/  PLOP3.LUT P0, PT, PT, PT, PT, 0x8, 0x80 ;  /* 0x000000000080781c */ /* 0x000fda0003f0e170 */
.L_x_30242:
[----:B------:R-:W1:Y:S01]  /*0e90*/  LDS.64 R2, [R38+-0x48] ;  /* 0xffffb80026027984 */ /* 0x000e620000000a00 */
[----:B------:R-:W-:-:S03]  /*0ea0*/  VIADD R40, R40, 0x10 ;  /* 0x0000001028287836 */ /* 0x000fc60000000000 */
[----:B0-----:R-:W0:Y:S02]  /*0eb0*/  LDS.64 R6, [R38+-0x8] ;  /* 0xfffff80026067984 */ /* 0x001e240000000a00 */
        /* <DEDUP_REMOVED lines=15> */
[----:B-1----:R-:W-:Y:S04]  /*0fb0*/  STL.64 [R5+-0x48], R2 ;  /* 0xffffb80205007387 */ /* 0x002fe80000100a00 */
[----:B0-----:R-:W-:Y:S01]  /*0fc0*/  STL.64 [R5+-0x8], R6 ;  /* 0xfffff80605007387 */ /* 0x001fe20000100a00 */
        /* <DEDUP_REMOVED lines=17> */
.L_x_30241:
[----:B------:R-:W-:-:S04]  /*10e0*/  IADD3 R2, PT, PT, -R40, RZ, RZ ;  /* 0x000000ff28027210 */ /* 0x000fc80007ffe1ff */
[----:B------:R-:W-:-:S13]  /*10f0*/  ISETP.GT.AND P1, PT, R2, 0x4, PT ;  /* 0x000000040200780c */ /* 0x000fda0003f24270 */
[----:B------:R-:W-:Y:S05]  /*1100*/  @!P1 BRA `(.L_x_30243) ;  /* 0x0000000000509947 */ /* 0x000fea0003800000 */
[----:B------:R-:W1:Y:S01]  /*1110*/  LDS.64 R2, [R38+-0x48] ;  /* 0xffffb80026027984 */ /* 0x000e620000000a00 */
[----:B------:R-:W-:Y:S01]  /*1120*/  PLOP3.LUT P0, PT, PT, PT, PT, 0x8, 0x80 ;  /* 0x000000000080781c */ /* 0x000fe20003f0e170 */
[----:B------:R-:W-:Y:S02]  /*1130*/  VIADD R40, R40, 0x8 ;  /* 0x0000000828287836 */ /* 0x000fe40000000000 */
[----:B0-----:R-:W0:Y:S04]  /*1140*/  LDS.64 R6, [R38+-0x8] ;  /* 0xfffff80026067984 */ /* 0x001e280000000a00 */
[----:B------:R-:W2:Y:S04]  /*1150*/  LDS.64 R10, [R38+-0x40] ;  /* 0xffffc000260a7984 */ /* 0x000ea80000000a00 */
[----:B------:R-:W3:Y:S04]  /*1160*/  LDS.64 R12, [R38] ;  /* 0x00000000260c7984 */ /* 0x000ee80000000a00 */
[----:B------:R-:W4:Y:S04]  /*1170*/  LDS.64 R14, [R38+-0x38] ;  /* 0xffffc800260e7984 */ /* 0x000f280000000a00 */
[----:B------:R-:W5:Y:S04]  /*1180*/  LDS.64 R16, [R38+0x8] ;  /* 0x0000080026107984 */ /* 0x000f680000000a00 */
[----:B------:R-:W5:Y:S04]  /*1190*/  LDS.64 R18, [R38+-0x30] ;  /* 0xffffd00026127984 */ /* 0x000f680000000a00 */
[----:B------:R1:W5:Y:S02]  /*11a0*/  LDS.64 R20, [R38+0x10] ;  /* 0x0000100026147984 */ /* 0x0003640000000a00 */
[----:B-1----:R-:W-:-:S02]  /*11b0*/  VIADD R38, R38, 0x20 ;  /* 0x0000002026267836 */ /* 0x002fc40000000000 */
[----:B------:R-:W-:Y:S04]  /*11c0*/  STL.64 [R5+-0x48], R2 ;  /* 0xffffb80205007387 */ /* 0x000fe80000100a00 */
[----:B0-----:R-:W-:Y:S04]  /*11d0*/  STL.64 [R5+-0x8], R6 ;  /* 0xfffff80605007387 */ /* 0x001fe80000100a00 */
[----:B--2---:R-:W-:Y:S04]  /*11e0*/  STL.64 [R5+-0x40], R10 ;  /* 0xffffc00a05007387 */ /* 0x004fe80000100a00 */
[----:B---3--:R-:W-:Y:S04]  /*11f0*/  STL.64 [R5], R12 ;  /* 0x0000000c05007387 */ /* 0x008fe80000100a00 */
[----:B----4-:R-:W-:Y:S04]  /*1200*/  STL.64 [R5+-0x38], R14 ;  /* 0xffffc80e05007387 */ /* 0x010fe80000100a00 */
[----:B-----5:R-:W-:Y:S04]  /*1210*/  STL.64 [R5+0x8], R16 ;  /* 0x0000081005007387 */ /* 0x020fe80000100a00 */
[----:B------:R-:W-:Y:S04]  /*1220*/  STL.64 [R5+-0x30], R18 ;  /* 0xffffd01205007387 */ /* 0x000fe80000100a00 */
[----:B------:R0:W-:Y:S02]  /*1230*/  STL.64 [R5+0x10], R20 ;  /* 0x0000101405007387 */ /* 0x0001e40000100a00 */
[----:B0-----:R-:W-:-:S07]  /*1240*/  VIADD R5, R5, 0x20 ;  /* 0x0000002005057836 */ /* 0x001fce0000000000 */
.L_x_30243:
[----:B------:R-:W-:-:S13]  /*1250*/  ISETP.NE.OR P0, PT, R40, RZ, P0 ;  /* 0x000000ff2800720c */ /* 0x000fda0000705670 */
[----:B------:R-:W-:Y:S05]  /*1260*/  @!P0 BRA `(.L_x_30239) ;  /* 0x0000000000348947 */ /* 0x000fea0003800000 */
.L_x_30240:
[----:B------:R-:W1:Y:S01]  /*1270*/  LDS.64 R2, [R38+-0x48] ;  /* 0xffffb80026027984 */ /* 0x000e620000000a00 */
[----:B------:R-:W-:-:S03]  /*1280*/  IADD3 R40, PT, PT, R40, 0x4, RZ ;  /* 0x0000000428287810 */ /* 0x000fc60007ffe0ff */
[----:B0-----:R-:W0:Y:S01]  /*1290*/  LDS.64 R6, [R38+-0x8] ;  /* 0xfffff80026067984 */ /* 0x001e220000000a00 */
[----:B------:R-:W-:-:S03]  /*12a0*/  ISETP.NE.AND P0, PT, R40, RZ, PT ;  /* 0x000000ff2800720c */ /* 0x000fc60003f05270 */
[----:B------:R-:W2:Y:S04]  /*12b0*/  LDS.64 R10, [R38+-0x40] ;  /* 0xffffc000260a7984 */ /* 0x000ea80000000a00 */
[----:B------:R3:W4:Y:S02]  /*12c0*/  LDS.64 R12, [R38] ;  /* 0x00000000260c7984 */ /* 0x0007240000000a00 */
[----:B---3--:R-:W-:Y:S02]  /*12d0*/  VIADD R38, R38, 0x10 ;  /* 0x0000001026267836 */ /* 0x008fe40000000000 */
[----:B-1----:R-:W-:Y:S04]  /*12e0*/  STL.64 [R5+-0x48], R2 ;  /* 0xffffb80205007387 */ /* 0x002fe80000100a00 */
[----:B0-----:R-:W-:Y:S04]  /*12f0*/  STL.64 [R5+-0x8], R6 ;  /* 0xfffff80605007387 */ /* 0x001fe80000100a00 */
[----:B--2---:R-:W-:Y:S04]  /*1300*/  STL.64 [R5+-0x40], R10 ;  /* 0xffffc00a05007387 */ /* 0x004fe80000100a00 */
[----:B----4-:R0:W-:Y:S02]  /*1310*/  STL.64 [R5], R12 ;  /* 0x0000000c05007387 */ /* 0x0101e40000100a00 */
[----:B0-----:R-:W-:Y:S01]  /*1320*/  VIADD R5, R5, 0x10 ;  /* 0x0000001005057836 */ /* 0x001fe20000000000 */
[----:B------:R-:W-:Y:S06]  /*1330*/  @P0 BRA `(.L_x_30240) ;  /* 0xfffffffc00cc0947 */ /* 0x000fec000383ffff */
.L_x_30239:
[----:B------:R-:W-:-:S13]  /*1340*/  ISETP.NE.AND P0, PT, R8, RZ, PT ;  /* 0x000000ff0800720c */ /* 0x000fda0003f05270 */
[----:B------:R-:W-:Y:S05]  /*1350*/  @!P0 BRA `(.L_x_30238) ;  /* 0x0000000000488947 */ /* 0x000fea0003800000 */
[----:B------:R-:W1:Y:S01]  /*1360*/  S2R R3, SR_CgaCtaId ;  /* 0x0000000000037919 */ /* 0x000e620000008800 */
[----:B------:R-:W-:Y:S01]  /*1370*/  MOV R2, 0x400 ;  /* 0x0000040000027802 */ /* 0x000fe20000000f00 */
[C---:B------:R-:W-:Y:S01]  /*1380*/  IMAD R4, R39.reuse, 0x4, R4 ;  /* 0x0000000427047824 */ /* 0x040fe200078e0204 */
[----:B------:R-:W-:Y:S01]  /*1390*/  LEA R39, R39, R48, 0x2 ;  /* 0x0000003027277211 */ /* 0x000fe200078e10ff */
[----:B------:R-:W-:Y:S02]  /*13a0*/  IMAD.MOV R8, RZ, RZ, -R8 ;  /* 0x000000ffff087224 */ /* 0x000fe400078e0a08 */
[----:B------:R-:W-:Y:S02]  /*13b0*/  VIADD R2, R2, 0x1a0 ;  /* 0x000001a002027836 */ /* 0x000fe40000000000 */
[----:B------:R-:W-:-:S03]  /*13c0*/  VIADD R4, R4, 0x48 ;  /* 0x0000004804047836 */ /* 0x000fc60000000000 */
[----:B-1----:R-:W-:-:S04]  /*13d0*/  LEA R2, R3, R2, 0x18 ;  /* 0x0000000203027211 */ /* 0x002fc800078ec0ff */
[----:B------:R-:W-:-:S07]  /*13e0*/  IADD3 R39, PT, PT, R39, 0x40, R2 ;  /* 0x0000004027277810 */ /* 0x000fce0007ffe002 */
.L_x_30244:
        /* <DEDUP_REMOVED lines=9> */
.L_x_30238:
        /* <DEDUP_REMOVED lines=24> */
.L_x_30237:
[----:B------:R-:W-:Y:S05]  /*1600*/  BSYNC.RECONVERGENT B0 ;  /* 0x0000000000007941 */ /* 0x000fea0003800200 */
.L_x_30236:
        /* <DEDUP_REMOVED lines=9> */
[----:B-1----:R-:W-:Y:S04]  /*16a0*/  STL.64 [R1+0x8], R4 ;  /* 0x0000080401007387 */ /* 0x002fe80000100a00 */
[----:B0-----:R-:W-:Y:S04]  /*16b0*/  STL.64 [R1+0x10], R6 ;  /* 0x0000100601007387 */ /* 0x001fe80000100a00 */
[----:B------:R-:W-:Y:S04]  /*16c0*/  SHFL.DOWN PT, R28, R14, 0x1, 0x1f ;  /* 0x08201f000e1c7f89 */ /* 0x000fe800000e0000 */
[----:B--2---:R-:W-:Y:S04]  /*16d0*/  STL.64 [R1+0x20], R22 ;  /* 0x0000201601007387 */ /* 0x004fe80000100a00 */
[----:B------:R-:W0:Y:S04]  /*16e0*/  SHFL.DOWN PT, R29, R15, 0x1, 0x1f ;  /* 0x08201f000f1d7f89 */ /* 0x000e2800000e0000 */
[----:B------:R-:W-:Y:S04]  /*16f0*/  SHFL.DOWN PT, R4, R12, 0x1, 0x1f ;  /* 0x08201f000c047f89 */ /* 0x000fe800000e0000 */
[----:B------:R-:W1:Y:S04]  /*1700*/  SHFL.DOWN PT, R5, R13, 0x1, 0x1f ;  /* 0x08201f000d057f89 */ /* 0x000e6800000e0000 */
[----:B------:R-:W-:Y:S04]  /*1710*/  SHFL.DOWN PT, R30, R2, 0x1, 0x1f ;  /* 0x08201f00021e7f89 */ /* 0x000fe800000e0000 */
[----:B------:R-:W2:Y:S04]  /*1720*/  SHFL.DOWN PT, R31, R3, 0x1, 0x1f ;  /* 0x08201f00031f7f89 */ /* 0x000ea800000e0000 */
[----:B------:R-:W-:Y:S04]  /*1730*/  SHFL.DOWN PT, R6, R26, 0x1, 0x1f ;  /* 0x08201f001a067f89 */ /* 0x000fe800000e0000 */
[----:B------:R-:W4:Y:S04]  /*1740*/  SHFL.DOWN PT, R7, R27, 0x1, 0x1f ;  /* 0x08201f001b077f89 */ /* 0x000f2800000e0000 */
[----:B------:R-:W-:Y:S04]  /*1750*/  SHFL.DOWN PT, R22, R34, 0x1, 0x1f ;  /* 0x08201f0022167f89 */ /* 0x000fe800000e0000 */
[----:B------:R-:W4:Y:S04]  /*1760*/  SHFL.DOWN PT, R23, R35, 0x1, 0x1f ;  /* 0x08201f0023177f89 */ /* 0x000f2800000e0000 */
[----:B---3--:R-:W-:Y:S04]  /*1770*/  STL.64 [R1+0x18], R10 ;  /* 0x0000180a01007387 */ /* 0x008fe80000100a00 */
[----:B------:R-:W-:Y:S04]  /*1780*/  SHFL.DOWN PT, R10, R32, 0x1, 0x1f ;  /* 0x08201f00200a7f89 */ /* 0x000fe800000e0000 */
[----:B------:R-:W3:Y:S01]  /*1790*/  SHFL.DOWN PT, R11, R33, 0x1, 0x1f ;  /* 0x08201f00210b7f89 */ /* 0x000ee200000e0000 */
[----:B------:R-:W3:Y:S03]  /*17a0*/  S2R R8, SR_LANEID ;  /* 0x0000000000087919 */ /* 0x000ee60000000000 */
[----:B0-----:R-:W-:Y:S04]  /*17b0*/  STL.64 [R1+0x28], R28 ;  /* 0x0000281c01007387 */ /* 0x001fe80000100a00 */
[----:B-1----:R-:W-:Y:S04]  /*17c0*/  STL.64 [R1+0x30], R4 ;  /* 0x0000300401007387 */ /* 0x002fe80000100a00 */
[----:B--2---:R-:W-:Y:S04]  /*17d0*/  STL.64 [R1+0x38], R30 ;  /* 0x0000381e01007387 */ /* 0x004fe80000100a00 */
[----:B----4-:R-:W-:Y:S04]  /*17e0*/  STL.64 [R1+0x40], R6 ;  /* 0x0000400601007387 */ /* 0x010fe80000100a00 */
[----:B------:R-:W-:Y:S04]  /*17f0*/  STL.64 [R1+0x50], R22 ;  /* 0x0000501601007387 */ /* 0x000fe80000100a00 */
[----:B------:R-:W-:Y:S04]  /*1800*/  SHFL.DOWN PT, R28, R36, 0x1, 0x1f ;  /* 0x08201f00241c7f89 */ /* 0x000fe800000e0000 */
[----:B------:R-:W0:Y:S04]  /*1810*/  SHFL.DOWN PT, R29, R37, 0x1, 0x1f ;  /* 0x08201f00251d7f89 */ /* 0x000e2800000e0000 */
[----:B------:R-:W-:Y:S01]  /*1820*/  SHFL.DOWN PT, R30, R38, 0x1, 0x1f ;  /* 0x08201f00261e7f89 */ /* 0x000fe200000e0000 */
[----:B---3--:R-:W-:-:S03]  /*1830*/  ISETP.GT.AND P0, PT, R8, 0x1e, PT ;  /* 0x0000001e0800780c */ /* 0x008fc60003f04270 */
        /* <DEDUP_REMOVED lines=35> */
.L_x_30292:
        /* <DEDUP_REMOVED lines=20> */
.L_x_30248:
[----:B------:R-:W-:Y:S01]  /*1bb0*/  IMAD.MOV.U32 R22, RZ, RZ, R27 ;  /* 0x000000ffff167224 */ /* 0x000fe200078e001b */
[----:B------:R-:W-:Y:S01]  /*1bc0*/  MOV R27, R26 ;  /* 0x0000001a001b7202 */ /* 0x000fe20000000f00 */
[----:B------:R-:W-:Y:S02]  /*1bd0*/  IMAD.MOV.U32 R24, RZ, RZ, R47 ;  /* 0x000000ffff187224 */ /* 0x000fe400078e002f */
[----:B------:R-:W-:-:S07]  /*1be0*/  IMAD.MOV.U32 R47, RZ, RZ, R46 ;  /* 0x000000ffff2f7224 */ /* 0x000fce00078e002e */
.L_x_30249:
[----:B------:R-:W-:Y:S05]  /*1bf0*/  BSYNC.RECONVERGENT B1 ;  /* 0x0000000000017941 */ /* 0x000fea0003800200 */
.L_x_30247:
        /* <DEDUP_REMOVED lines=11> */
.L_x_30251:
[----:B------:R-:W-:Y:S01]  /*1cb0*/  IMAD.MOV.U32 R11, RZ, RZ, R22 ;  /* 0x000000ffff0b7224 */ /* 0x000fe200078e0016 */
[----:B------:R-:W-:Y:S01]  /*1cc0*/  MOV R26, R3 ;  /* 0x00000003001a7202 */ /* 0x000fe20000000f00 */
[----:B------:R-:W-:Y:S02]  /*1cd0*/  IMAD.MOV.U32 R23, RZ, RZ, R24 ;  /* 0x000000ffff177224 */ /* 0x000fe400078e0018 */
[----:B------:R-:W-:-:S07]  /*1ce0*/  IMAD.MOV.U32 R46, RZ, RZ, R45 ;  /* 0x000000ffff2e7224 */ /* 0x000fce00078e002d */
.L_x_30252:
[----:B------:R-:W-:Y:S05]  /*1cf0*/  BSYNC.RECONVERGENT B1 ;  /* 0x0000000000017941 */ /* 0x000fea0003800200 */
.L_x_30250:
        /* <DEDUP_REMOVED lines=11> */
.L_x_30254:
[----:B------:R-:W-:Y:S01]  /*1db0*/  IMAD.MOV.U32 R22, RZ, RZ, R11 ;  /* 0x000000ffff167224 */ /* 0x000fe200078e000b */
[----:B------:R-:W-:Y:S01]  /*1dc0*/  MOV R3, R2 ;  /* 0x0000000200037202 */ /* 0x000fe20000000f00 */
[----:B------:R-:W-:Y:S02]  /*1dd0*/  IMAD.MOV.U32 R24, RZ, RZ, R23 ;  /* 0x000000ffff187224 */ /* 0x000fe400078e0017 */
[----:B------:R-:W-:-:S07]  /*1de0*/  IMAD.MOV.U32 R45, RZ, RZ, R44 ;  /* 0x000000ffff2d7224 */ /* 0x000fce00078e002c */
.L_x_30255:
[----:B------:R-:W-:Y:S05]  /*1df0*/  BSYNC.RECONVERGENT B1 ;  /* 0x0000000000017941 */ /* 0x000fea0003800200 */
.L_x_30253:
        /* <DEDUP_REMOVED lines=11> */
.L_x_30257:
[----:B------:R-:W-:Y:S01]  /*1eb0*/  IMAD.MOV.U32 R11, RZ, RZ, R22 ;  /* 0x000000ffff0b7224 */ /* 0x000fe200078e0016 */
[----:B------:R-:W-:Y:S01]  /*1ec0*/  MOV R2, R13 ;  /* 0x0000000d00027202 */ /* 0x000fe20000000f00 */
[----:B------:R-:W-:Y:S02]  /*1ed0*/  IMAD.MOV.U32 R23, RZ, RZ, R24 ;  /* 0x000000ffff177224 */ /* 0x000fe400078e0018 */
[----:B------:R-:W-:-:S07]  /*1ee0*/  IMAD.MOV.U32 R44, RZ, RZ, R43 ;  /* 0x000000ffff2c7224 */ /* 0x000fce00078e002b */
.L_x_30258:
[----:B------:R-:W-:Y:S05]  /*1ef0*/  BSYNC.RECONVERGENT B1 ;  /* 0x0000000000017941 */ /* 0x000fea0003800200 */
.L_x_30256:
        /* <DEDUP_REMOVED lines=11> */
.L_x_30260:
[----:B------:R-:W-:Y:S01]  /*1fb0*/  IMAD.MOV.U32 R22, RZ, RZ, R11 ;  /* 0x000000ffff167224 */ /* 0x000fe200078e000b */
[----:B------:R-:W-:Y:S01]  /*1fc0*/  MOV R13, R12 ;  /* 0x0000000c000d7202 */ /* 0x000fe20000000f00 */
[----:B------:R-:W-:Y:S02]  /*1fd0*/  IMAD.MOV.U32 R24, RZ, RZ, R23 ;  /* 0x000000ffff187224 */ /* 0x000fe400078e0017 */
[----:B------:R-:W-:-:S07]  /*1fe0*/  IMAD.MOV.U32 R43, RZ, RZ, R42 ;  /* 0x000000ffff2b7224 */ /* 0x000fce00078e002a */
.L_x_30261:
[----:B------:R-:W-:Y:S05]  /*1ff0*/  BSYNC.RECONVERGENT B1 ;  /* 0x0000000000017941 */ /* 0x000fea0003800200 */
.L_x_30259:
        /* <DEDUP_REMOVED lines=11> */
.L_x_30263:
[----:B------:R-:W-:Y:S01]  /*20b0*/  IMAD.MOV.U32 R11, RZ, RZ, R22 ;  /* 0x000000ffff0b7224 */ /* 0x000fe200078e0016 */
[----:B------:R-:W-:Y:S01]  /*20c0*/  MOV R12, R15 ;  /* 0x0000000f000c7202 */ /* 0x000fe20000000f00 */
[----:B------:R-:W-:Y:S02]  /*20d0*/  IMAD.MOV.U32 R23, RZ, RZ, R24 ;  /* 0x000000ffff177224 */ /* 0x000fe400078e0018 */
[----:B------:R-:W-:-:S07]  /*20e0*/  IMAD.MOV.U32 R42, RZ, RZ, R41 ;  /* 0x000000ffff2a7224 */ /* 0x000fce00078e0029 */
.L_x_30264:
[----:B------:R-:W-:Y:S05]  /*20f0*/  BSYNC.RECONVERGENT B1 ;  /* 0x0000000000017941 */ /* 0x000fea0003800200 */
.L_x_30262:
        /* <DEDUP_REMOVED lines=11> */
.L_x_30266:
[----:B------:R-:W-:Y:S01]  /*21b0*/  IMAD.MOV.U32 R22, RZ, RZ, R11 ;  /* 0x000000ffff167224 */ /* 0x000fe200078e000b */
[----:B------:R-:W-:Y:S01]  /*21c0*/  MOV R15, R14 ;  /* 0x0000000e000f7202 */ /* 0x000fe20000000f00 */
[----:B------:R-:W-:Y:S02]  /*21d0*/  IMAD.MOV.U32 R24, RZ, RZ, R23 ;  /* 0x000000ffff187224 */ /* 0x000fe400078e0017 */
[----:B------:R-:W-:-:S07]  /*21e0*/  IMAD.MOV.U32 R41, RZ, RZ, R40 ;  /* 0x000000ffff297224 */ /* 0x000fce00078e0028 */
.L_x_30267:
[----:B------:R-:W-:Y:S05]  /*21f0*/  BSYNC.RECONVERGENT B1 ;  /* 0x0000000000017941 */ /* 0x000fea0003800200 */
.L_x_30265:
        /* <DEDUP_REMOVED lines=11> */
.L_x_30269:
[----:B------:R-:W-:Y:S01]  /*22b0*/  IMAD.MOV.U32 R11, RZ, RZ, R22 ;  /* 0x000000ffff0b7224 */ /* 0x000fe200078e0016 */
[----:B------:R-:W-:Y:S01]  /*22c0*/  MOV R14, R17 ;  /* 0x00000011000e7202 */ /* 0x000fe20000000f00 */
[----:B------:R-:W-:Y:S02]  /*22d0*/  IMAD.MOV.U32 R23, RZ, RZ, R24 ;  /* 0x000000ffff177224 */ /* 0x000fe400078e0018 */
[----:B------:R-:W-:-:S07]  /*22e0*/  IMAD.MOV.U32 R40, RZ, RZ, R39 ;  /* 0x000000ffff287224 */ /* 0x000fce00078e0027 */
.L_x_30270:
[----:B------:R-:W-:Y:S05]  /*22f0*/  BSYNC.RECONVERGENT B1 ;  /* 0x0000000000017941 */ /* 0x000fea0003800200 */
.L_x_30268:
        /* <DEDUP_REMOVED lines=11> */
.L_x_30272:
[----:B------:R-:W-:Y:S01]  /*23b0*/  IMAD.MOV.U32 R22, RZ, RZ, R11 ;  /* 0x000000ffff167224 */ /* 0x000fe200078e000b */
[----:B------:R-:W-:Y:S01]  /*23c0*/  MOV R17, R16 ;  /* 0x0000001000117202 */ /* 0x000fe20000000f00 */
[----:B------:R-:W-:Y:S02]  /*23d0*/  IMAD.MOV.U32 R24, RZ, RZ, R23 ;  /* 0x000000ffff187224 */ /* 0x000fe400078e0017 */
[----:B------:R-:W-:-:S07]  /*23e0*/  IMAD.MOV.U32 R39, RZ, RZ, R38 ;  /* 0x000000ffff277224 */ /* 0x000fce00078e0026 */
.L_x_30273:
[----:B------:R-:W-:Y:S05]  /*23f0*/  BSYNC.RECONVERGENT B1 ;  /* 0x0000000000017941 */ /* 0x000fea0003800200 */
.L_x_30271:
        /* <DEDUP_REMOVED lines=11> */
.L_x_30275:
[----:B------:R-:W-:Y:S01]  /*24b0*/  IMAD.MOV.U32 R11, RZ, RZ, R22 ;  /* 0x000000ffff0b7224 */ /* 0x000fe200078e0016 */
[----:B------:R-:W-:Y:S01]  /*24c0*/  MOV R16, R19 ;  /* 0x0000001300107202 */ /* 0x000fe20000000f00 */
[----:B------:R-:W-:Y:S02]  /*24d0*/  IMAD.MOV.U32 R23, RZ, RZ, R24 ;  /* 0x000000ffff177224 */ /* 0x000fe400078e0018 */
[----:B------:R-:W-:-:S07]  /*24e0*/  IMAD.MOV.U32 R38, RZ, RZ, R37 ;  /* 0x000000ffff267224 */ /* 0x000fce00078e0025 */
.L_x_30276:
[----:B------:R-:W-:Y:S05]  /*24f0*/  BSYNC.RECONVERGENT B1 ;  /* 0x0000000000017941 */ /* 0x000fea0003800200 */
.L_x_30274:
        /* <DEDUP_REMOVED lines=11> */
.L_x_30278:
[----:B------:R-:W-:Y:S01]  /*25b0*/  IMAD.MOV.U32 R22, RZ, RZ, R11 ;  /* 0x000000ffff167224 */ /* 0x000fe200078e000b */
[----:B------:R-:W-:Y:S01]  /*25c0*/  MOV R19, R18 ;  /* 0x0000001200137202 */ /* 0x000fe20000000f00 */
[----:B------:R-:W-:Y:S02]  /*25d0*/  IMAD.MOV.U32 R24, RZ, RZ, R23 ;  /* 0x000000ffff187224 */ /* 0x000fe400078e0017 */
[----:B------:R-:W-:-:S07]  /*25e0*/  IMAD.MOV.U32 R37, RZ, RZ, R36 ;  /* 0x000000ffff257224 */ /* 0x000fce00078e0024 */
.L_x_30279:
[----:B------:R-:W-:Y:S05]  /*25f0*/  BSYNC.RECONVERGENT B1 ;  /* 0x0000000000017941 */ /* 0x000fea0003800200 */
.L_x_30277:
        /* <DEDUP_REMOVED lines=11> */
.L_x_30281:
[----:B------:R-:W-:Y:S01]  /*26b0*/  IMAD.MOV.U32 R11, RZ, RZ, R22 ;  /* 0x000000ffff0b7224 */ /* 0x000fe200078e0016 */
[----:B------:R-:W-:Y:S01]  /*26c0*/  MOV R18, R21 ;  /* 0x0000001500127202 */ /* 0x000fe20000000f00 */
[----:B------:R-:W-:Y:S02]  /*26d0*/  IMAD.MOV.U32 R23, RZ, RZ, R24 ;  /* 0x000000ffff177224 */ /* 0x000fe400078e0018 */
[----:B------:R-:W-:-:S07]  /*26e0*/  IMAD.MOV.U32 R36, RZ, RZ, R35 ;  /* 0x000000ffff247224 */ /* 0x000fce00078e0023 */
.L_x_30282:
[----:B------:R-:W-:Y:S05]  /*26f0*/  BSYNC.RECONVERGENT B1 ;  /* 0x0000000000017941 */ /* 0x000fea0003800200 */
.L_x_30280:
        /* <DEDUP_REMOVED lines=11> */
.L_x_30284:
[----:B------:R-:W-:Y:S01]  /*27b0*/  IMAD.MOV.U32 R24, RZ, RZ, R11 ;  /* 0x000000ffff187224 */ /* 0x000fe200078e000b */
[----:B------:R-:W-:Y:S01]  /*27c0*/  MOV R21, R20 ;  /* 0x0000001400157202 */ /* 0x000fe20000000f00 */
[----:B------:R-:W-:Y:S02]  /*27d0*/  IMAD.MOV.U32 R28, RZ, RZ, R23 ;  /* 0x000000ffff1c7224 */ /* 0x000fe400078e0017 */
[----:B------:R-:W-:-:S07]  /*27e0*/  IMAD.MOV.U32 R35, RZ, RZ, R34 ;  /* 0x000000ffff237224 */ /* 0x000fce00078e0022 */
.L_x_30285:
[----:B------:R-:W-:Y:S05]  /*27f0*/  BSYNC.RECONVERGENT B1 ;  /* 0x0000000000017941 */ /* 0x000fea0003800200 */
.L_x_30283:
        /* <DEDUP_REMOVED lines=11> */
.L_x_30287:
[----:B------:R-:W-:Y:S01]  /*28b0*/  IMAD.MOV.U32 R22, RZ, RZ, R24 ;  /* 0x000000ffff167224 */ /* 0x000fe200078e0018 */
[----:B------:R-:W-:Y:S01]  /*28c0*/  MOV R11, R28 ;  /* 0x0000001c000b7202 */ /* 0x000fe20000000f00 */
[----:B------:R-:W-:Y:S02]  /*28d0*/  IMAD.MOV.U32 R20, RZ, RZ, R25 ;  /* 0x000000ffff147224 */ /* 0x000fe400078e0019 */
[----:B------:R-:W-:-:S07]  /*28e0*/  IMAD.MOV.U32 R34, RZ, RZ, R33 ;  /* 0x000000ffff227224 */ /* 0x000fce00078e0021 */
.L_x_30288:
[----:B------:R-:W-:Y:S05]  /*28f0*/  BSYNC.RECONVERGENT B1 ;  /* 0x0000000000017941 */ /* 0x000fea0003800200 */
.L_x_30286:
        /* <DEDUP_REMOVED lines=11> */
.L_x_30290:
[----:B------:R-:W-:Y:S01]  /*29b0*/  IMAD.MOV.U32 R25, RZ, RZ, R7 ;  /* 0x000000ffff197224 */ /* 0x000fe200078e0007 */
[----:B------:R-:W-:Y:S01]  /*29c0*/  MOV R24, R22 ;  /* 0x0000001600187202 */ /* 0x000fe20000000f00 */
[----:B------:R-:W-:Y:S02]  /*29d0*/  IMAD.MOV.U32 R33, RZ, RZ, R6 ;  /* 0x000000ffff217224 */ /* 0x000fe400078e0006 */
[----:B------:R-:W-:Y:S02]  /*29e0*/  IMAD.MOV.U32 R7, RZ, RZ, R22 ;  /* 0x000000ffff077224 */ /* 0x000fe400078e0016 */
[--C-:B------:R-:W-:Y:S02]  /*29f0*/  IMAD.MOV.U32 R32, RZ, RZ, R11.reuse ;  /* 0x000000ffff207224 */ /* 0x100fe400078e000b */
[----:B------:R-:W-:-:S07]  /*2a00*/  IMAD.MOV.U32 R6, RZ, RZ, R11 ;  /* 0x000000ffff067224 */ /* 0x000fce00078e000b */
.L_x_30291:
[----:B------:R-:W-:Y:S05]  /*2a10*/  BSYNC.RECONVERGENT B1 ;  /* 0x0000000000017941 */ /* 0x000fea0003800200 */
.L_x_30289:
[----:B------:R-:W-:Y:S01]  /*2a20*/  IADD3 R5, PT, PT, R5, 0x4, RZ ;  /* 0x0000000405057810 */ /* 0x000fe20007ffe0ff */
[----:B------:R-:W-:Y:S06]  /*2a30*/  @P1 BRA `(.L_x_30292) ;  /* 0xfffffff0000c1947 */ /* 0x000fec000383ffff */
.L_x_30246:
[----:B------:R-:W-:Y:S05]  /*2a40*/  BSYNC.RECONVERGENT B0 ;  /* 0x0000000000007941 */ /* 0x000fea0003800200 */
.L_x_30245:
[----:B------:R-:W-:Y:S01]  /*2a50*/  SHFL.DOWN PT, R4, R24, 0x2, 0x1f ;  /* 0x08401f0018047f89 */ /* 0x000fe200000e0000 */
[----:B------:R-:W0:Y:S01]  /*2a60*/  LDCU UR4, c[0x0][0x2f8] ;  /* 0x00005f00ff0477ac */ /* 0x000e220008000800 */
[----:B------:R-:W-:Y:S01]  /*2a70*/  ISETP.GT.AND P0, PT, R8, 0x1d, PT ;  /* 0x0000001d0800780c */ /* 0x000fe20003f04270 */
[----:B------:R-:W-:Y:S01]  /*2a80*/  BSSY.RECONVERGENT B0, `(.L_x_30293) ;  /* 0x0000140000007945 */ /* 0x000fe20003800200 */
[----:B------:R-:W1:Y:S01]  /*2a90*/  SHFL.DOWN PT, R5, R25, 0x2, 0x1f ;  /* 0x08401f0019057f89 */ /* 0x000e6200000e0000 */
[----:B------:R-:W-:-:S03]  /*2aa0*/  IMAD.MOV.U32 R11, RZ, RZ, R10 ;  /* 0x000000ffff0b7224 */ /* 0x000fc600078e000a */
[----:B------:R-:W-:Y:S04]  /*2ab0*/  SHFL.DOWN PT, R6, R42, 0x2, 0x1f ;  /* 0x08401f002a067f89 */ /* 0x000fe800000e0000 */
[----:B------:R-:W2:Y:S01]  /*2ac0*/  SHFL.DOWN PT, R7, R43, 0x2, 0x1f ;  /* 0x08401f002b077f89 */ /* 0x000ea200000e0000 */
[----:B0-----:R-:W-:-:S05]  /*2ad0*/  VIADD R22, R9, -UR4 ;  /* 0x8000000409167c36 */ /* 0x001fca0008000000 */
[----:B-1----:R-:W-:Y:S04]  /*2ae0*/  STL.64 [R22+0x8], R4 ;  /* 0x0000080416007387 */ /* 0x002fe80000100a00 */
[----:B------:R-:W-:Y:S04]  /*2af0*/  SHFL.DOWN PT, R4, R20, 0x2, 0x1f ;  /* 0x08401f0014047f89 */ /* 0x000fe800000e0000 */
[----:B------:R-:W0:Y:S04]  /*2b00*/  SHFL.DOWN PT, R5, R21, 0x2, 0x1f ;  /* 0x08401f0015057f89 */ /* 0x000e2800000e0000 */
[----:B--2---:R-:W-:Y:S04]  /*2b10*/  STL.64 [R22+0x70], R6 ;  /* 0x0000700616007387 */ /* 0x004fe80000100a00 */
        /* <DEDUP_REMOVED lines=42> */
[----:B0-----:R0:W-:Y:S01]  /*2dc0*/  STL.64 [R22], R4 ;  /* 0x0000000416007387 */ /* 0x0011e20000100a00 */
[----:B------:R-:W-:Y:S05]  /*2dd0*/  @P0 BRA `(.L_x_30294) ;  /* 0x0000001000280947 */ /* 0x000fea0003800000 */
[----:B------:R-:W-:Y:S01]  /*2de0*/  FSETP.GT.FTZ.AND P0, PT, R10, R4, PT ;  /* 0x000000040a00720b */ /* 0x000fe20003f14000 */
[----:B0-----:R-:W-:Y:S01]  /*2df0*/  VIADD R22, R22, 0x48 ;  /* 0x0000004816167836 */ /* 0x001fe20000000000 */
        /* <DEDUP_REMOVED lines=10> */
[----:B------:R-:W-:-:S07]  /*2ea0*/  IMAD.MOV.U32 R4, RZ, RZ, RZ ;  /* 0x000000ffff047224 */ /* 0x000fce00078e00ff */
.L_x_30340:
        /* <DEDUP_REMOVED lines=20> */
.L_x_30296:
[----:B------:R-:W-:Y:S01]  /*2ff0*/  MOV R10, R27 ;  /* 0x0000001b000a7202 */ /* 0x000fe20000000f00 */
[----:B------:R-:W-:Y:S02]  /*3000*/  IMAD.MOV.U32 R24, RZ, RZ, R47 ;  /* 0x000000ffff187224 */ /* 0x000fe400078e002f */
[----:B------:R-:W-:Y:S02]  /*3010*/  IMAD.MOV.U32 R27, RZ, RZ, R26 ;  /* 0x000000ffff1b7224 */ /* 0x000fe400078e001a */
[----:B------:R-:W-:-:S07]  /*3020*/  IMAD.MOV.U32 R47, RZ, RZ, R46 ;  /* 0x000000ffff2f7224 */ /* 0x000fce00078e002e */
.L_x_30297:
[----:B------:R-:W-:Y:S05]  /*3030*/  BSYNC.RECONVERGENT B1 ;  /* 0x0000000000017941 */ /* 0x000fea0003800200 */
.L_x_30295:
        /* <DEDUP_REMOVED lines=11> */
.L_x_30299:
[----:B------:R-:W-:Y:S01]  /*30f0*/  MOV R7, R10 ;  /* 0x0000000a00077202 */ /* 0x000fe20000000f00 */
[----:B------:R-:W-:Y:S02]  /*3100*/  IMAD.MOV.U32 R23, RZ, RZ, R24 ;  /* 0x000000ffff177224 */ /* 0x000fe400078e0018 */
[----:B------:R-:W-:Y:S02]  /*3110*/  IMAD.MOV.U32 R26, RZ, RZ, R3 ;  /* 0x000000ffff1a7224 */ /* 0x000fe400078e0003 */
[----:B------:R-:W-:-:S07]  /*3120*/  IMAD.MOV.U32 R46, RZ, RZ, R45 ;  /* 0x000000ffff2e7224 */ /* 0x000fce00078e002d */
.L_x_30300:
[----:B------:R-:W-:Y:S05]  /*3130*/  BSYNC.RECONVERGENT B1 ;  /* 0x0000000000017941 */ /* 0x000fea0003800200 */
.L_x_30298:
        /* <DEDUP_REMOVED lines=11> */
.L_x_30302:
[----:B------:R-:W-:Y:S01]  /*31f0*/  MOV R10, R7 ;  /* 0x00000007000a7202 */ /* 0x000fe20000000f00 */
[----:B------:R-:W-:Y:S02]  /*3200*/  IMAD.MOV.U32 R24, RZ, RZ, R23 ;  /* 0x000000ffff187224 */ /* 0x000fe400078e0017 */
[----:B------:R-:W-:Y:S02]  /*3210*/  IMAD.MOV.U32 R3, RZ, RZ, R2 ;  /* 0x000000ffff037224 */ /* 0x000fe400078e0002 */
[----:B------:R-:W-:-:S07]  /*3220*/  IMAD.MOV.U32 R45, RZ, RZ, R44 ;  /* 0x000000ffff2d7224 */ /* 0x000fce00078e002c */
.L_x_30303:
[----:B------:R-:W-:Y:S05]  /*3230*/  BSYNC.RECONVERGENT B1 ;  /* 0x0000000000017941 */ /* 0x000fea0003800200 */
.L_x_30301:
        /* <DEDUP_REMOVED lines=11> */
.L_x_30305:
[----:B------:R-:W-:Y:S01]  /*32f0*/  MOV R7, R10 ;  /* 0x0000000a00077202 */ /* 0x000fe20000000f00 */
[----:B------:R-:W-:Y:S02]  /*3300*/  IMAD.MOV.U32 R23, RZ, RZ, R24 ;  /* 0x000000ffff177224 */ /* 0x000fe400078e0018 */
[----:B------:R-:W-:Y:S02]  /*3310*/  IMAD.MOV.U32 R2, RZ, RZ, R13 ;  /* 0x000000ffff027224 */ /* 0x000fe400078e000d */
[----:B------:R-:W-:-:S07]  /*3320*/  IMAD.MOV.U32 R44, RZ, RZ, R43 ;  /* 0x000000ffff2c7224 */ /* 0x000fce00078e002b */
.L_x_30306:
[----:B------:R-:W-:Y:S05]  /*3330*/  BSYNC.RECONVERGENT B1 ;  /* 0x0000000000017941 */ /* 0x000fea0003800200 */
.L_x_30304:
        /* <DEDUP_REMOVED lines=11> */
.L_x_30308:
[----:B------:R-:W-:Y:S01]  /*33f0*/  MOV R10, R7 ;  /* 0x00000007000a7202 */ /* 0x000fe20000000f00 */
[----:B------:R-:W-:Y:S02]  /*3400*/  IMAD.MOV.U32 R24, RZ, RZ, R23 ;  /* 0x000000ffff187224 */ /* 0x000fe400078e0017 */
[----:B------:R-:W-:Y:S02]  /*3410*/  IMAD.MOV.U32 R13, RZ, RZ, R12 ;  /* 0x000000ffff0d7224 */ /* 0x000fe400078e000c */
[----:B------:R-:W-:-:S07]  /*3420*/  IMAD.MOV.U32 R43, RZ, RZ, R42 ;  /* 0x000000ffff2b7224 */ /* 0x000fce00078e002a */
.L_x_30309:
[----:B------:R-:W-:Y:S05]  /*3430*/  BSYNC.RECONVERGENT B1 ;  /* 0x0000000000017941 */ /* 0x000fea0003800200 */
.L_x_30307:
        /* <DEDUP_REMOVED lines=11> */
.L_x_30311:
[----:B------:R-:W-:Y:S01]  /*34f0*/  MOV R7, R10 ;  /* 0x0000000a00077202 */ /* 0x000fe20000000f00 */
[----:B------:R-:W-:Y:S02]  /*3500*/  IMAD.MOV.U32 R23, RZ, RZ, R24 ;  /* 0x000000ffff177224 */ /* 0x000fe400078e0018 */
[----:B------:R-:W-:Y:S02]  /*3510*/  IMAD.MOV.U32 R12, RZ, RZ, R15 ;  /* 0x000000ffff0c7224 */ /* 0x000fe400078e000f */
[----:B------:R-:W-:-:S07]  /*3520*/  IMAD.MOV.U32 R42, RZ, RZ, R41 ;  /* 0x000000ffff2a7224 */ /* 0x000fce00078e0029 */
.L_x_30312:
[----:B------:R-:W-:Y:S05]  /*3530*/  BSYNC.RECONVERGENT B1 ;  /* 0x0000000000017941 */ /* 0x000fea0003800200 */
.L_x_30310:
        /* <DEDUP_REMOVED lines=11> */
.L_x_30314:
[----:B------:R-:W-:Y:S01]  /*35f0*/  MOV R10, R7 ;  /* 0x00000007000a7202 */ /* 0x000fe20000000f00 */
[----:B------:R-:W-:Y:S02]  /*3600*/  IMAD.MOV.U32 R24, RZ, RZ, R23 ;  /* 0x000000ffff187224 */ /* 0x000fe400078e0017 */
[----:B------:R-:W-:Y:S02]  /*3610*/  IMAD.MOV.U32 R15, RZ, RZ, R14 ;  /* 0x000000ffff0f7224 */ /* 0x000fe400078e000e */
[----:B------:R-:W-:-:S07]  /*3620*/  IMAD.MOV.U32 R41, RZ, RZ, R40 ;  /* 0x000000ffff297224 */ /* 0x000fce00078e0028 */
.L_x_30315:
[----:B------:R-:W-:Y:S05]  /*3630*/  BSYNC.RECONVERGENT B1 ;  /* 0x0000000000017941 */ /* 0x000fea0003800200 */
.L_x_30313:
        /* <DEDUP_REMOVED lines=11> */
.L_x_30317:
[----:B------:R-:W-:Y:S01]  /*36f0*/  MOV R7, R10 ;  /* 0x0000000a00077202 */ /* 0x000fe20000000f00 */
[----:B------:R-:W-:Y:S02]  /*3700*/  IMAD.MOV.U32 R23, RZ, RZ, R24 ;  /* 0x000000ffff177224 */ /* 0x000fe400078e0018 */
[----:B------:R-:W-:Y:S02]  /*3710*/  IMAD.MOV.U32 R14, RZ, RZ, R17 ;  /* 0x000000ffff0e7224 */ /* 0x000fe400078e0011 */
[----:B------:R-:W-:-:S07]  /*3720*/  IMAD.MOV.U32 R40, RZ, RZ, R39 ;  /* 0x000000ffff287224 */ /* 0x000fce00078e0027 */
.L_x_30318:
[----:B------:R-:W-:Y:S05]  /*3730*/  BSYNC.RECONVERGENT B1 ;  /* 0x0000000000017941 */ /* 0x000fea0003800200 */
.L_x_30316:
        /* <DEDUP_REMOVED lines=11> */
.L_x_30320:
[----:B------:R-:W-:Y:S01]  /*37f0*/  MOV R10, R7 ;  /* 0x00000007000a7202 */ /* 0x000fe20000000f00 */
[----:B------:R-:W-:Y:S02]  /*3800*/  IMAD.MOV.U32 R24, RZ, RZ, R23 ;  /* 0x000000ffff187224 */ /* 0x000fe400078e0017 */
[----:B------:R-:W-:Y:S02]  /*3810*/  IMAD.MOV.U32 R17, RZ, RZ, R16 ;  /* 0x000000ffff117224 */ /* 0x000fe400078e0010 */
[----:B------:R-:W-:-:S07]  /*3820*/  IMAD.MOV.U32 R39, RZ, RZ, R38 ;  /* 0x000000ffff277224 */ /* 0x000fce00078e0026 */
.L_x_30321:
[----:B------:R-:W-:Y:S05]  /*3830*/  BSYNC.RECONVERGENT B1 ;  /* 0x0000000000017941 */ /* 0x000fea0003800200 */
.L_x_30319:
        /* <DEDUP_REMOVED lines=11> */
.L_x_30323:
[----:B------:R-:W-:Y:S01]  /*38f0*/  MOV R7, R10 ;  /* 0x0000000a00077202 */ /* 0x000fe20000000f00 */
[----:B------:R-:W-:Y:S02]  /*3900*/  IMAD.MOV.U32 R23, RZ, RZ, R24 ;  /* 0x000000ffff177224 */ /* 0x000fe400078e0018 */
[----:B------:R-:W-:Y:S02]  /*3910*/  IMAD.MOV.U32 R16, RZ, RZ, R19 ;  /* 0x000000ffff107224 */ /* 0x000fe400078e0013 */
[----:B------:R-:W-:-:S07]  /*3920*/  IMAD.MOV.U32 R38, RZ, RZ, R37 ;  /* 0x000000ffff267224 */ /* 0x000fce00078e0025 */
.L_x_30324:
[----:B------:R-:W-:Y:S05]  /*3930*/  BSYNC.RECONVERGENT B1 ;  /* 0x0000000000017941 */ /* 0x000fea0003800200 */
.L_x_30322:
        /* <DEDUP_REMOVED lines=11> */
.L_x_30326:
[----:B------:R-:W-:Y:S01]  /*39f0*/  MOV R10, R7 ;  /* 0x00000007000a7202 */ /* 0x000fe20000000f00 */
[----:B------:R-:W-:Y:S02]  /*3a00*/  IMAD.MOV.U32 R24, RZ, RZ, R23 ;  /* 0x000000ffff187224 */ /* 0x000fe400078e0017 */
[----:B------:R-:W-:Y:S02]  /*3a10*/  IMAD.MOV.U32 R19, RZ, RZ, R18 ;  /* 0x000000ffff137224 */ /* 0x000fe400078e0012 */
[----:B------:R-:W-:-:S07]  /*3a20*/  IMAD.MOV.U32 R37, RZ, RZ, R36 ;  /* 0x000000ffff257224 */ /* 0x000fce00078e0024 */
.L_x_30327:
[----:B------:R-:W-:Y:S05]  /*3a30*/  BSYNC.RECONVERGENT B1 ;  /* 0x0000000000017941 */ /* 0x000fea0003800200 */
.L_x_30325:
        /* <DEDUP_REMOVED lines=11> */
.L_x_30329:
[----:B------:R-:W-:Y:S01]  /*3af0*/  MOV R7, R10 ;  /* 0x0000000a00077202 */ /* 0x000fe20000000f00 */
[----:B------:R-:W-:Y:S02]  /*3b00*/  IMAD.MOV.U32 R23, RZ, RZ, R24 ;  /* 0x000000ffff177224 */ /* 0x000fe400078e0018 */
[----:B------:R-:W-:Y:S02]  /*3b10*/  IMAD.MOV.U32 R18, RZ, RZ, R21 ;  /* 0x000000ffff127224 */ /* 0x000fe400078e0015 */
[----:B------:R-:W-:-:S07]  /*3b20*/  IMAD.MOV.U32 R36, RZ, RZ, R35 ;  /* 0x000000ffff247224 */ /* 0x000fce00078e0023 */
.L_x_30330:
[----:B------:R-:W-:Y:S05]  /*3b30*/  BSYNC.RECONVERGENT B1 ;  /* 0x0000000000017941 */ /* 0x000fea0003800200 */
.L_x_30328:
        /* <DEDUP_REMOVED lines=11> */
.L_x_30332:
[----:B------:R-:W-:Y:S01]  /*3bf0*/  MOV R24, R7 ;  /* 0x0000000700187202 */ /* 0x000fe20000000f00 */
[----:B------:R-:W-:Y:S02]  /*3c00*/  IMAD.MOV.U32 R28, RZ, RZ, R23 ;  /* 0x000000ffff1c7224 */ /* 0x000fe400078e0017 */
[----:B------:R-:W-:Y:S02]  /*3c10*/  IMAD.MOV.U32 R21, RZ, RZ, R20 ;  /* 0x000000ffff157224 */ /* 0x000fe400078e0014 */
[----:B------:R-:W-:-:S07]  /*3c20*/  IMAD.MOV.U32 R35, RZ, RZ, R34 ;  /* 0x000000ffff237224 */ /* 0x000fce00078e0022 */
.L_x_30333:
[----:B------:R-:W-:Y:S05]  /*3c30*/  BSYNC.RECONVERGENT B1 ;  /* 0x0000000000017941 */ /* 0x000fea0003800200 */
.L_x_30331:
        /* <DEDUP_REMOVED lines=11> */
.L_x_30335:
[----:B------:R-:W-:Y:S01]  /*3cf0*/  MOV R7, R24 ;  /* 0x0000001800077202 */ /* 0x000fe20000000f00 */
[----:B------:R-:W-:Y:S02]  /*3d00*/  IMAD.MOV.U32 R20, RZ, RZ, R25 ;  /* 0x000000ffff147224 */ /* 0x000fe400078e0019 */
[----:B------:R-:W-:Y:S02]  /*3d10*/  IMAD.MOV.U32 R10, RZ, RZ, R28 ;  /* 0x000000ffff0a7224 */ /* 0x000fe400078e001c */
[----:B------:R-:W-:-:S07]  /*3d20*/  IMAD.MOV.U32 R34, RZ, RZ, R33 ;  /* 0x000000ffff227224 */ /* 0x000fce00078e0021 */
.L_x_30336:
[----:B------:R-:W-:Y:S05]  /*3d30*/  BSYNC.RECONVERGENT B1 ;  /* 0x0000000000017941 */ /* 0x000fea0003800200 */
.L_x_30334:
        /* <DEDUP_REMOVED lines=11> */
.L_x_30338:
[----:B------:R-:W-:Y:S01]  /*3df0*/  MOV R25, R6 ;  /* 0x0000000600197202 */ /* 0x000fe20000000f00 */
[----:B------:R-:W-:Y:S01]  /*3e00*/  IMAD.MOV.U32 R33, RZ, RZ, R5 ;  /* 0x000000ffff217224 */ /* 0x000fe200078e0005 */
[----:B------:R-:W-:Y:S01]  /*3e10*/  MOV R32, R10 ;  /* 0x0000000a00207202 */ /* 0x000fe20000000f00 */
[--C-:B------:R-:W-:Y:S02]  /*3e20*/  IMAD.MOV.U32 R24, RZ, RZ, R7.reuse ;  /* 0x000000ffff187224 */ /* 0x100fe400078e0007 */
[----:B------:R-:W-:Y:S02]  /*3e30*/  IMAD.MOV.U32 R6, RZ, RZ, R7 ;  /* 0x000000ffff067224 */ /* 0x000fe400078e0007 */
[----:B------:R-:W-:-:S07]  /*3e40*/  IMAD.MOV.U32 R5, RZ, RZ, R10 ;  /* 0x000000ffff057224 */ /* 0x000fce00078e000a */
.L_x_30339:
[----:B------:R-:W-:Y:S05]  /*3e50*/  BSYNC.RECONVERGENT B1 ;  /* 0x0000000000017941 */ /* 0x000fea0003800200 */
.L_x_30337:
[----:B------:R-:W-:Y:S01]  /*3e60*/  VIADD R22, R22, 0x4 ;  /* 0x0000000416167836 */ /* 0x000fe20000000000 */
[----:B------:R-:W-:Y:S06]  /*3e70*/  @P1 BRA `(.L_x_30340) ;  /* 0xfffffff0000c1947 */ /* 0x000fec000383ffff */
.L_x_30294:
[----:B------:R-:W-:Y:S05]  /*3e80*/  BSYNC.RECONVERGENT B0 ;  /* 0x0000000000007941 */ /* 0x000fea0003800200 */
.L_x_30293:
[----:B0-----:R-:W-:Y:S01]  /*3e90*/  SHFL.DOWN PT, R4, R24, 0x4, 0x1f ;  /* 0x08801f0018047f89 */ /* 0x001fe200000e0000 */
[----:B------:R-:W0:Y:S01]  /*3ea0*/  LDCU UR4, c[0x0][0x2f8] ;  /* 0x00005f00ff0477ac */ /* 0x000e220008000800 */
[----:B------:R-:W-:Y:S01]  /*3eb0*/  ISETP.GT.AND P0, PT, R8, 0x1b, PT ;  /* 0x0000001b0800780c */ /* 0x000fe20003f04270 */
[----:B------:R-:W-:Y:S01]  /*3ec0*/  BSSY.RECONVERGENT B0, `(.L_x_30341) ;  /* 0x0000140000007945 */ /* 0x000fe20003800200 */
[----:B------:R-:W1:Y:S01]  /*3ed0*/  SHFL.DOWN PT, R5, R25, 0x4, 0x1f ;  /* 0x08801f0019057f89 */ /* 0x000e6200000e0000 */
[----:B------:R-:W-:-:S03]  /*3ee0*/  MOV R10, R11 ;  /* 0x0000000b000a7202 */ /* 0x000fc60000000f00 */
        /* <DEDUP_REMOVED lines=51> */
[CC--:B------:R-:W-:Y:S01]  /*4220*/  FSETP.GT.FTZ.AND P0, PT, R11.reuse, R4.reuse, PT ;  /* 0x000000040b00720b */ /* 0x0c0fe20003f14000 */
[----:B0-----:R-:W-:Y:S02]  /*4230*/  VIADD R22, R22, 0x48 ;  /* 0x0000004816167836 */ /* 0x001fe40000000000 */
        /* <DEDUP_REMOVED lines=9> */
[----:B------:R-:W-:Y:S02]  /*42d0*/  HFMA2 R4, -RZ, RZ, 0, 0 ;  /* 0x00000000ff047431 */ /* 0x000fe400000001ff */
[----:B------:R-:W-:-:S07]  /*42e0*/  IMAD.MOV.U32 R5, RZ, RZ, R32 ;  /* 0x000000ffff057224 */ /* 0x000fce00078e0020 */
.L_x_30388:
        /* <DEDUP_REMOVED lines=20> */
.L_x_30344:
[----:B------:R-:W-:Y:S01]  /*4430*/  IMAD.MOV.U32 R24, RZ, RZ, R27 ;  /* 0x000000ffff187224 */ /* 0x000fe200078e001b */
[----:B------:R-:W-:Y:S01]  /*4440*/  MOV R27, R26 ;  /* 0x0000001a001b7202 */ /* 0x000fe20000000f00 */
[----:B------:R-:W-:Y:S02]  /*4450*/  IMAD.MOV.U32 R28, RZ, RZ, R47 ;  /* 0x000000ffff1c7224 */ /* 0x000fe400078e002f */
[----:B------:R-:W-:-:S07]  /*4460*/  IMAD.MOV.U32 R47, RZ, RZ, R46 ;  /* 0x000000ffff2f7224 */ /* 0x000fce00078e002e */
.L_x_30345:
[----:B------:R-:W-:Y:S05]  /*4470*/  BSYNC.RECONVERGENT B1 ;  /* 0x0000000000017941 */ /* 0x000fea0003800200 */
.L_x_30343:
        /* <DEDUP_REMOVED lines=11> */
.L_x_30347:
[----:B------:R-:W-:Y:S01]  /*4530*/  IMAD.MOV.U32 R7, RZ, RZ, R24 ;  /* 0x000000ffff077224 */ /* 0x000fe200078e0018 */
[----:B------:R-:W-:Y:S01]  /*4540*/  MOV R26, R3 ;  /* 0x00000003001a7202 */ /* 0x000fe20000000f00 */
[----:B------:R-:W-:Y:S02]  /*4550*/  IMAD.MOV.U32 R11, RZ, RZ, R28 ;  /* 0x000000ffff0b7224 */ /* 0x000fe400078e001c */
[----:B------:R-:W-:-:S07]  /*4560*/  IMAD.MOV.U32 R46, RZ, RZ, R45 ;  /* 0x000000ffff2e7224 */ /* 0x000fce00078e002d */
.L_x_30348:
[----:B------:R-:W-:Y:S05]  /*4570*/  BSYNC.RECONVERGENT B1 ;  /* 0x0000000000017941 */ /* 0x000fea0003800200 */
.L_x_30346:
        /* <DEDUP_REMOVED lines=11> */
.L_x_30350:
[----:B------:R-:W-:Y:S01]  /*4630*/  IMAD.MOV.U32 R24, RZ, RZ, R7 ;  /* 0x000000ffff187224 */ /* 0x000fe200078e0007 */
[----:B------:R-:W-:Y:S01]  /*4640*/  MOV R3, R2 ;  /* 0x0000000200037202 */ /* 0x000fe20000000f00 */
[----:B------:R-:W-:Y:S02]  /*4650*/  IMAD.MOV.U32 R28, RZ, RZ, R11 ;  /* 0x000000ffff1c7224 */ /* 0x000fe400078e000b */
[----:B------:R-:W-:-:S07]  /*4660*/  IMAD.MOV.U32 R45, RZ, RZ, R44 ;  /* 0x000000ffff2d7224 */ /* 0x000fce00078e002c */
.L_x_30351:
[----:B------:R-:W-:Y:S05]  /*4670*/  BSYNC.RECONVERGENT B1 ;  /* 0x0000000000017941 */ /* 0x000fea0003800200 */
.L_x_30349:
        /* <DEDUP_REMOVED lines=11> */
.L_x_30353:
[----:B------:R-:W-:Y:S01]  /*4730*/  IMAD.MOV.U32 R7, RZ, RZ, R24 ;  /* 0x000000ffff077224 */ /* 0x000fe200078e0018 */
[----:B------:R-:W-:Y:S01]  /*4740*/  MOV R2, R13 ;  /* 0x0000000d00027202 */ /* 0x000fe20000000f00 */
[----:B------:R-:W-:Y:S02]  /*4750*/  IMAD.MOV.U32 R11, RZ, RZ, R28 ;  /* 0x000000ffff0b7224 */ /* 0x000fe400078e001c */
[----:B------:R-:W-:-:S07]  /*4760*/  IMAD.MOV.U32 R44, RZ, RZ, R43 ;  /* 0x000000ffff2c7224 */ /* 0x000fce00078e002b */
.L_x_30354:
[----:B------:R-:W-:Y:S05]  /*4770*/  BSYNC.RECONVERGENT B1 ;  /* 0x0000000000017941 */ /* 0x000fea0003800200 */
.L_x_30352:
        /* <DEDUP_REMOVED lines=11> */
.L_x_30356:
[----:B------:R-:W-:Y:S01]  /*4830*/  IMAD.MOV.U32 R24, RZ, RZ, R7 ;  /* 0x000000ffff187224 */ /* 0x000fe200078e0007 */
[----:B------:R-:W-:Y:S01]  /*4840*/  MOV R13, R12 ;  /* 0x0000000c000d7202 */ /* 0x000fe20000000f00 */
[----:B------:R-:W-:Y:S02]  /*4850*/  IMAD.MOV.U32 R28, RZ, RZ, R11 ;  /* 0x000000ffff1c7224 */ /* 0x000fe400078e000b */
[----:B------:R-:W-:-:S07]  /*4860*/  IMAD.MOV.U32 R43, RZ, RZ, R42 ;  /* 0x000000ffff2b7224 */ /* 0x000fce00078e002a */
.L_x_30357:
[----:B------:R-:W-:Y:S05]  /*4870*/  BSYNC.RECONVERGENT B1 ;  /* 0x0000000000017941 */ /* 0x000fea0003800200 */
.L_x_30355:
        /* <DEDUP_REMOVED lines=11> */
.L_x_30359:
[----:B------:R-:W-:Y:S01]  /*4930*/  IMAD.MOV.U32 R7, RZ, RZ, R24 ;  /* 0x000000ffff077224 */ /* 0x000fe200078e0018 */
[----:B------:R-:W-:Y:S01]  /*4940*/  MOV R12, R15 ;  /* 0x0000000f000c7202 */ /* 0x000fe20000000f00 */
[----:B------:R-:W-:Y:S02]  /*4950*/  IMAD.MOV.U32 R11, RZ, RZ, R28 ;  /* 0x000000ffff0b7224 */ /* 0x000fe400078e001c */
[----:B------:R-:W-:-:S07]  /*4960*/  IMAD.MOV.U32 R42, RZ, RZ, R41 ;  /* 0x000000ffff2a7224 */ /* 0x000fce00078e0029 */
.L_x_30360:
[----:B------:R-:W-:Y:S05]  /*4970*/  BSYNC.RECONVERGENT B1 ;  /* 0x0000000000017941 */ /* 0x000fea0003800200 */
.L_x_30358:
        /* <DEDUP_REMOVED lines=11> */
.L_x_30362:
[----:B------:R-:W-:Y:S01]  /*4a30*/  IMAD.MOV.U32 R24, RZ, RZ, R7 ;  /* 0x000000ffff187224 */ /* 0x000fe200078e0007 */
[----:B------:R-:W-:Y:S01]  /*4a40*/  MOV R15, R14 ;  /* 0x0000000e000f7202 */ /* 0x000fe20000000f00 */
[----:B------:R-:W-:Y:S02]  /*4a50*/  IMAD.MOV.U32 R28, RZ, RZ, R11 ;  /* 0x000000ffff1c7224 */ /* 0x000fe400078e000b */
[----:B------:R-:W-:-:S07]  /*4a60*/  IMAD.MOV.U32 R41, RZ, RZ, R40 ;  /* 0x000000ffff297224 */ /* 0x000fce00078e0028 */
.L_x_30363:
[----:B------:R-:W-:Y:S05]  /*4a70*/  BSYNC.RECONVERGENT B1 ;  /* 0x0000000000017941 */ /* 0x000fea0003800200 */
.L_x_30361:
        /* <DEDUP_REMOVED lines=11> */
.L_x_30365:
[----:B------:R-:W-:Y:S01]  /*4b30*/  IMAD.MOV.U32 R7, RZ, RZ, R24 ;  /* 0x000000ffff077224 */ /* 0x000fe200078e0018 */
[----:B------:R-:W-:Y:S01]  /*4b40*/  MOV R14, R17 ;  /* 0x00000011000e7202 */ /* 0x000fe20000000f00 */
[----:B------:R-:W-:Y:S02]  /*4b50*/  IMAD.MOV.U32 R11, RZ, RZ, R28 ;  /* 0x000000ffff0b7224 */ /* 0x000fe400078e001c */
[----:B------:R-:W-:-:S07]  /*4b60*/  IMAD.MOV.U32 R40, RZ, RZ, R39 ;  /* 0x000000ffff287224 */ /* 0x000fce00078e0027 */
.L_x_30366:
[----:B------:R-:W-:Y:S05]  /*4b70*/  BSYNC.RECONVERGENT B1 ;  /* 0x0000000000017941 */ /* 0x000fea0003800200 */
.L_x_30364:
        /* <DEDUP_REMOVED lines=11> */
.L_x_30368:
[----:B------:R-:W-:Y:S01]  /*4c30*/  IMAD.MOV.U32 R24, RZ, RZ, R7 ;  /* 0x000000ffff187224 */ /* 0x000fe200078e0007 */
[----:B------:R-:W-:Y:S01]  /*4c40*/  MOV R17, R16 ;  /* 0x0000001000117202 */ /* 0x000fe20000000f00 */
[----:B------:R-:W-:Y:S02]  /*4c50*/  IMAD.MOV.U32 R28, RZ, RZ, R11 ;  /* 0x000000ffff1c7224 */ /* 0x000fe400078e000b */
[----:B------:R-:W-:-:S07]  /*4c60*/  IMAD.MOV.U32 R39, RZ, RZ, R38 ;  /* 0x000000ffff277224 */ /* 0x000fce00078e0026 */
.L_x_30369:
[----:B------:R-:W-:Y:S05]  /*4c70*/  BSYNC.RECONVERGENT B1 ;  /* 0x0000000000017941 */ /* 0x000fea0003800200 */
.L_x_30367:
        /* <DEDUP_REMOVED lines=11> */
.L_x_30371:
[----:B------:R-:W-:Y:S01]  /*4d30*/  IMAD.MOV.U32 R7, RZ, RZ, R24 ;  /* 0x000000ffff077224 */ /* 0x000fe200078e0018 */
[----:B------:R-:W-:Y:S01]  /*4d40*/  MOV R16, R19 ;  /* 0x0000001300107202 */ /* 0x000fe20000000f00 */
[----:B------:R-:W-:Y:S02]  /*4d50*/  IMAD.MOV.U32 R11, RZ, RZ, R28 ;  /* 0x000000ffff0b7224 */ /* 0x000fe400078e001c */
[----:B------:R-:W-:-:S07]  /*4d60*/  IMAD.MOV.U32 R38, RZ, RZ, R37 ;  /* 0x000000ffff267224 */ /* 0x000fce00078e0025 */
.L_x_30372:
[----:B------:R-:W-:Y:S05]  /*4d70*/  BSYNC.RECONVERGENT B1 ;  /* 0x0000000000017941 */ /* 0x000fea0003800200 */
.L_x_30370:
        /* <DEDUP_REMOVED lines=11> */
.L_x_30374:
[----:B------:R-:W-:Y:S01]  /*4e30*/  IMAD.MOV.U32 R24, RZ, RZ, R7 ;  /* 0x000000ffff187224 */ /* 0x000fe200078e0007 */
[----:B------:R-:W-:Y:S01]  /*4e40*/  MOV R19, R18 ;  /* 0x0000001200137202 */ /* 0x000fe20000000f00 */
[----:B------:R-:W-:Y:S02]  /*4e50*/  IMAD.MOV.U32 R28, RZ, RZ, R11 ;  /* 0x000000ffff1c7224 */ /* 0x000fe400078e000b */
[----:B------:R-:W-:-:S07]  /*4e60*/  IMAD.MOV.U32 R37, RZ, RZ, R36 ;  /* 0x000000ffff257224 */ /* 0x000fce00078e0024 */
.L_x_30375:
[----:B------:R-:W-:Y:S05]  /*4e70*/  BSYNC.RECONVERGENT B1 ;  /* 0x0000000000017941 */ /* 0x000fea0003800200 */
.L_x_30373:
        /* <DEDUP_REMOVED lines=11> */
.L_x_30377:
[----:B------:R-:W-:Y:S01]  /*4f30*/  IMAD.MOV.U32 R7, RZ, RZ, R24 ;  /* 0x000000ffff077224 */ /* 0x000fe200078e0018 */
[----:B------:R-:W-:Y:S01]  /*4f40*/  MOV R18, R21 ;  /* 0x0000001500127202 */ /* 0x000fe20000000f00 */
[----:B------:R-:W-:Y:S02]  /*4f50*/  IMAD.MOV.U32 R11, RZ, RZ, R28 ;  /* 0x000000ffff0b7224 */ /* 0x000fe400078e001c */
[----:B------:R-:W-:-:S07]  /*4f60*/  IMAD.MOV.U32 R36, RZ, RZ, R35 ;  /* 0x000000ffff247224 */ /* 0x000fce00078e0023 */
.L_x_30378:
[----:B------:R-:W-:Y:S05]  /*4f70*/  BSYNC.RECONVERGENT B1 ;  /* 0x0000000000017941 */ /* 0x000fea0003800200 */
.L_x_30376:
        /* <DEDUP_REMOVED lines=11> */
.L_x_30380:
[----:B------:R-:W-:Y:S01]  /*5030*/  IMAD.MOV.U32 R24, RZ, RZ, R7 ;  /* 0x000000ffff187224 */ /* 0x000fe200078e0007 */
[----:B------:R-:W-:Y:S01]  /*5040*/  MOV R21, R20 ;  /* 0x0000001400157202 */ /* 0x000fe20000000f00 */
[----:B------:R-:W-:Y:S02]  /*5050*/  IMAD.MOV.U32 R30, RZ, RZ, R11 ;  /* 0x000000ffff1e7224 */ /* 0x000fe400078e000b */
[----:B------:R-:W-:-:S07]  /*5060*/  IMAD.MOV.U32 R35, RZ, RZ, R34 ;  /* 0x000000ffff237224 */ /* 0x000fce00078e0022 */
.L_x_30381:
[----:B------:R-:W-:Y:S05]  /*5070*/  BSYNC.RECONVERGENT B1 ;  /* 0x0000000000017941 */ /* 0x000fea0003800200 */
.L_x_30379:
        /* <DEDUP_REMOVED lines=11> */
.L_x_30383:
[----:B------:R-:W-:Y:S01]  /*5130*/  IMAD.MOV.U32 R7, RZ, RZ, R24 ;  /* 0x000000ffff077224 */ /* 0x000fe200078e0018 */
[----:B------:R-:W-:Y:S01]  /*5140*/  MOV R28, R30 ;  /* 0x0000001e001c7202 */ /* 0x000fe20000000f00 */
[----:B------:R-:W-:Y:S02]  /*5150*/  IMAD.MOV.U32 R20, RZ, RZ, R25 ;  /* 0x000000ffff147224 */ /* 0x000fe400078e0019 */
[----:B------:R-:W-:-:S07]  /*5160*/  IMAD.MOV.U32 R34, RZ, RZ, R33 ;  /* 0x000000ffff227224 */ /* 0x000fce00078e0021 */
.L_x_30384:
[----:B------:R-:W-:Y:S05]  /*5170*/  BSYNC.RECONVERGENT B1 ;  /* 0x0000000000017941 */ /* 0x000fea0003800200 */
.L_x_30382:
        /* <DEDUP_REMOVED lines=11> */
.L_x_30386:
[----:B------:R-:W-:Y:S01]  /*5230*/  IMAD.MOV.U32 R25, RZ, RZ, R6 ;  /* 0x000000ffff197224 */ /* 0x000fe200078e0006 */
[----:B------:R-:W-:Y:S01]  /*5240*/  MOV R24, R7 ;  /* 0x0000000700187202 */ /* 0x000fe20000000f00 */
[----:B------:R-:W-:Y:S02]  /*5250*/  IMAD.MOV.U32 R33, RZ, RZ, R5 ;  /* 0x000000ffff217224 */ /* 0x000fe400078e0005 */
[----:B------:R-:W-:Y:S02]  /*5260*/  IMAD.MOV.U32 R6, RZ, RZ, R7 ;  /* 0x000000ffff067224 */ /* 0x000fe400078e0007 */
[--C-:B------:R-:W-:Y:S02]  /*5270*/  IMAD.MOV.U32 R32, RZ, RZ, R28.reuse ;  /* 0x000000ffff207224 */ /* 0x100fe400078e001c */
[----:B------:R-:W-:-:S07]  /*5280*/  IMAD.MOV.U32 R5, RZ, RZ, R28 ;  /* 0x000000ffff057224 */ /* 0x000fce00078e001c */
.L_x_30387:
[----:B------:R-:W-:Y:S05]  /*5290*/  BSYNC.RECONVERGENT B1 ;  /* 0x0000000000017941 */ /* 0x000fea0003800200 */
.L_x_30385:
[----:B------:R-:W-:Y:S01]  /*52a0*/  IADD3 R22, PT, PT, R22, 0x4, RZ ;  /* 0x0000000416167810 */ /* 0x000fe20007ffe0ff */
[----:B------:R-:W-:Y:S06]  /*52b0*/  @P1 BRA `(.L_x_30388) ;  /* 0xfffffff0000c1947 */ /* 0x000fec000383ffff */
.L_x_30342:
[----:B------:R-:W-:Y:S05]  /*52c0*/  BSYNC.RECONVERGENT B0 ;  /* 0x0000000000007941 */ /* 0x000fea0003800200 */
.L_x_30341:
[----:B0-----:R-:W-:Y:S01]  /*52d0*/  SHFL.DOWN PT, R4, R24, 0x8, 0x1f ;  /* 0x09001f0018047f89 */ /* 0x001fe200000e0000 */
        /* <DEDUP_REMOVED lines=56> */
[C---:B------:R-:W-:Y:S01]  /*5660*/  FSETP.GT.FTZ.AND P0, PT, R10.reuse, R4, PT ;  /* 0x000000040a00720b */ /* 0x040fe20003f14000 */
[----:B0-----:R-:W-:Y:S01]  /*5670*/  VIADD R11, R11, 0x48 ;  /* 0x000000480b0b7836 */ /* 0x001fe20000000000 */
[----:B------:R-:W-:Y:S02]  /*5680*/  MOV R6, R24 ;  /* 0x0000001800067202 */ /* 0x000fe40000000f00 */
        /* <DEDUP_REMOVED lines=9> */
[----:B------:R-:W-:-:S07]  /*5720*/  IMAD.MOV.U32 R4, RZ, RZ, RZ ;  /* 0x000000ffff047224 */ /* 0x000fce00078e00ff */
.L_x_30436:
        /* <DEDUP_REMOVED lines=20> */
.L_x_30392:
[----:B------:R-:W-:Y:S01]  /*5870*/  MOV R10, R27 ;  /* 0x0000001b000a7202 */ /* 0x000fe20000000f00 */
[----:B------:R-:W-:Y:S02]  /*5880*/  IMAD.MOV.U32 R24, RZ, RZ, R47 ;  /* 0x000000ffff187224 */ /* 0x000fe400078e002f */
[----:B------:R-:W-:Y:S02]  /*5890*/  IMAD.MOV.U32 R27, RZ, RZ, R26 ;  /* 0x000000ffff1b7224 */ /* 0x000fe400078e001a */
[----:B------:R-:W-:-:S07]  /*58a0*/  IMAD.MOV.U32 R47, RZ, RZ, R46 ;  /* 0x000000ffff2f7224 */ /* 0x000fce00078e002e */
.L_x_30393:
[----:B------:R-:W-:Y:S05]  /*58b0*/  BSYNC.RECONVERGENT B1 ;  /* 0x0000000000017941 */ /* 0x000fea0003800200 */
.L_x_30391:
        /* <DEDUP_REMOVED lines=11> */
.L_x_30395:
[----:B------:R-:W-:Y:S01]  /*5970*/  MOV R7, R10 ;  /* 0x0000000a00077202 */ /* 0x000fe20000000f00 */
[----:B------:R-:W-:Y:S02]  /*5980*/  IMAD.MOV.U32 R23, RZ, RZ, R24 ;  /* 0x000000ffff177224 */ /* 0x000fe400078e0018 */
[----:B------:R-:W-:Y:S02]  /*5990*/  IMAD.MOV.U32 R26, RZ, RZ, R3 ;  /* 0x000000ffff1a7224 */ /* 0x000fe400078e0003 */
[----:B------:R-:W-:-:S07]  /*59a0*/  IMAD.MOV.U32 R46, RZ, RZ, R45 ;  /* 0x000000ffff2e7224 */ /* 0x000fce00078e002d */
.L_x_30396:
[----:B------:R-:W-:Y:S05]  /*59b0*/  BSYNC.RECONVERGENT B1 ;  /* 0x0000000000017941 */ /* 0x000fea0003800200 */
.L_x_30394:
        /* <DEDUP_REMOVED lines=11> */
.L_x_30398:
[----:B------:R-:W-:Y:S01]  /*5a70*/  MOV R10, R7 ;  /* 0x00000007000a7202 */ /* 0x000fe20000000f00 */
[----:B------:R-:W-:Y:S02]  /*5a80*/  IMAD.MOV.U32 R24, RZ, RZ, R23 ;  /* 0x000000ffff187224 */ /* 0x000fe400078e0017 */
[----:B------:R-:W-:Y:S02]  /*5a90*/  IMAD.MOV.U32 R3, RZ, RZ, R2 ;  /* 0x000000ffff037224 */ /* 0x000fe400078e0002 */
[----:B------:R-:W-:-:S07]  /*5aa0*/  IMAD.MOV.U32 R45, RZ, RZ, R44 ;  /* 0x000000ffff2d7224 */ /* 0x000fce00078e002c */
.L_x_30399:
[----:B------:R-:W-:Y:S05]  /*5ab0*/  BSYNC.RECONVERGENT B1 ;  /* 0x0000000000017941 */ /* 0x000fea0003800200 */
.L_x_30397:
        /* <DEDUP_REMOVED lines=11> */
.L_x_30401:
[----:B------:R-:W-:Y:S01]  /*5b70*/  MOV R7, R10 ;  /* 0x0000000a00077202 */ /* 0x000fe20000000f00 */
[----:B------:R-:W-:Y:S02]  /*5b80*/  IMAD.MOV.U32 R23, RZ, RZ, R24 ;  /* 0x000000ffff177224 */ /* 0x000fe400078e0018 */
[----:B------:R-:W-:Y:S02]  /*5b90*/  IMAD.MOV.U32 R2, RZ, RZ, R13 ;  /* 0x000000ffff027224 */ /* 0x000fe400078e000d */
[----:B------:R-:W-:-:S07]  /*5ba0*/  IMAD.MOV.U32 R44, RZ, RZ, R43 ;  /* 0x000000ffff2c7224 */ /* 0x000fce00078e002b */
.L_x_30402:
[----:B------:R-:W-:Y:S05]  /*5bb0*/  BSYNC.RECONVERGENT B1 ;  /* 0x0000000000017941 */ /* 0x000fea0003800200 */
.L_x_30400:
        /* <DEDUP_REMOVED lines=11> */
.L_x_30404:
[----:B------:R-:W-:Y:S01]  /*5c70*/  MOV R10, R7 ;  /* 0x00000007000a7202 */ /* 0x000fe20000000f00 */
[----:B------:R-:W-:Y:S02]  /*5c80*/  IMAD.MOV.U32 R24, RZ, RZ, R23 ;  /* 0x000000ffff187224 */ /* 0x000fe400078e0017 */
[----:B------:R-:W-:Y:S02]  /*5c90*/  IMAD.MOV.U32 R13, RZ, RZ, R12 ;  /* 0x000000ffff0d7224 */ /* 0x000fe400078e000c */
[----:B------:R-:W-:-:S07]  /*5ca0*/  IMAD.MOV.U32 R43, RZ, RZ, R42 ;  /* 0x000000ffff2b7224 */ /* 0x000fce00078e002a */
.L_x_30405:
[----:B------:R-:W-:Y:S05]  /*5cb0*/  BSYNC.RECONVERGENT B1 ;  /* 0x0000000000017941 */ /* 0x000fea0003800200 */
.L_x_30403:
        /* <DEDUP_REMOVED lines=11> */
.L_x_30407:
[----:B------:R-:W-:Y:S01]  /*5d70*/  MOV R7, R10 ;  /* 0x0000000a00077202 */ /* 0x000fe20000000f00 */
[----:B------:R-:W-:Y:S02]  /*5d80*/  IMAD.MOV.U32 R23, RZ, RZ, R24 ;  /* 0x000000ffff177224 */ /* 0x000fe400078e0018 */
[----:B------:R-:W-:Y:S02]  /*5d90*/  IMAD.MOV.U32 R12, RZ, RZ, R15 ;  /* 0x000000ffff0c7224 */ /* 0x000fe400078e000f */
[----:B------:R-:W-:-:S07]  /*5da0*/  IMAD.MOV.U32 R42, RZ, RZ, R41 ;  /* 0x000000ffff2a7224 */ /* 0x000fce00078e0029 */
.L_x_30408:
[----:B------:R-:W-:Y:S05]  /*5db0*/  BSYNC.RECONVERGENT B1 ;  /* 0x0000000000017941 */ /* 0x000fea0003800200 */
.L_x_30406:
        /* <DEDUP_REMOVED lines=11> */
.L_x_30410:
[----:B------:R-:W-:Y:S01]  /*5e70*/  MOV R10, R7 ;  /* 0x00000007000a7202 */ /* 0x000fe20000000f00 */
[----:B------:R-:W-:Y:S02]  /*5e80*/  IMAD.MOV.U32 R24, RZ, RZ, R23 ;  /* 0x000000ffff187224 */ /* 0x000fe400078e0017 */
[----:B------:R-:W-:Y:S02]  /*5e90*/  IMAD.MOV.U32 R15, RZ, RZ, R14 ;  /* 0x000000ffff0f7224 */ /* 0x000fe400078e000e */
[----:B------:R-:W-:-:S07]  /*5ea0*/  IMAD.MOV.U32 R41, RZ, RZ, R40 ;  /* 0x000000ffff297224 */ /* 0x000fce00078e0028 */
.L_x_30411:
[----:B------:R-:W-:Y:S05]  /*5eb0*/  BSYNC.RECONVERGENT B1 ;  /* 0x0000000000017941 */ /* 0x000fea0003800200 */
.L_x_30409:
        /* <DEDUP_REMOVED lines=11> */
.L_x_30413:
[----:B------:R-:W-:Y:S01]  /*5f70*/  MOV R7, R10 ;  /* 0x0000000a00077202 */ /* 0x000fe20000000f00 */
[----:B------:R-:W-:Y:S02]  /*5f80*/  IMAD.MOV.U32 R23, RZ, RZ, R24 ;  /* 0x000000ffff177224 */ /* 0x000fe400078e0018 */
[----:B------:R-:W-:Y:S02]  /*5f90*/  IMAD.MOV.U32 R14, RZ, RZ, R17 ;  /* 0x000000ffff0e7224 */ /* 0x000fe400078e0011 */
[----:B------:R-:W-:-:S07]  /*5fa0*/  IMAD.MOV.U32 R40, RZ, RZ, R39 ;  /* 0x000000ffff287224 */ /* 0x000fce00078e0027 */
.L_x_30414:
[----:B------:R-:W-:Y:S05]  /*5fb0*/  BSYNC.RECONVERGENT B1 ;  /* 0x0000000000017941 */ /* 0x000fea0003800200 */
.L_x_30412:
        /* <DEDUP_REMOVED lines=11> */
.L_x_30416:
[----:B------:R-:W-:Y:S01]  /*6070*/  MOV R10, R7 ;  /* 0x00000007000a7202 */ /* 0x000fe20000000f00 */
[----:B------:R-:W-:Y:S02]  /*6080*/  IMAD.MOV.U32 R24, RZ, RZ, R23 ;  /* 0x000000ffff187224 */ /* 0x000fe400078e0017 */
[----:B------:R-:W-:Y:S02]  /*6090*/  IMAD.MOV.U32 R17, RZ, RZ, R16 ;  /* 0x000000ffff117224 */ /* 0x000fe400078e0010 */
[----:B------:R-:W-:-:S07]  /*60a0*/  IMAD.MOV.U32 R39, RZ, RZ, R38 ;  /* 0x000000ffff277224 */ /* 0x000fce00078e0026 */
.L_x_30417:
[----:B------:R-:W-:Y:S05]  /*60b0*/  BSYNC.RECONVERGENT B1 ;  /* 0x0000000000017941 */ /* 0x000fea0003800200 */
.L_x_30415:
        /* <DEDUP_REMOVED lines=11> */
.L_x_30419:
[----:B------:R-:W-:Y:S01]  /*6170*/  MOV R7, R10 ;  /* 0x0000000a00077202 */ /* 0x000fe20000000f00 */
[----:B------:R-:W-:Y:S02]  /*6180*/  IMAD.MOV.U32 R23, RZ, RZ, R24 ;  /* 0x000000ffff177224 */ /* 0x000fe400078e0018 */
[----:B------:R-:W-:Y:S02]  /*6190*/  IMAD.MOV.U32 R16, RZ, RZ, R19 ;  /* 0x000000ffff107224 */ /* 0x000fe400078e0013 */
[----:B------:R-:W-:-:S07]  /*61a0*/  IMAD.MOV.U32 R38, RZ, RZ, R37 ;  /* 0x000000ffff267224 */ /* 0x000fce00078e0025 */
.L_x_30420:
[----:B------:R-:W-:Y:S05]  /*61b0*/  BSYNC.RECONVERGENT B1 ;  /* 0x0000000000017941 */ /* 0x000fea0003800200 */
.L_x_30418:
        /* <DEDUP_REMOVED lines=11> */
.L_x_30422:
[----:B------:R-:W-:Y:S01]  /*6270*/  MOV R10, R7 ;  /* 0x00000007000a7202 */ /* 0x000fe20000000f00 */
[----:B------:R-:W-:Y:S02]  /*6280*/  IMAD.MOV.U32 R24, RZ, RZ, R23 ;  /* 0x000000ffff187224 */ /* 0x000fe400078e0017 */
[----:B------:R-:W-:Y:S02]  /*6290*/  IMAD.MOV.U32 R19, RZ, RZ, R18 ;  /* 0x000000ffff137224 */ /* 0x000fe400078e0012 */
[----:B------:R-:W-:-:S07]  /*62a0*/  IMAD.MOV.U32 R37, RZ, RZ, R36 ;  /* 0x000000ffff257224 */ /* 0x000fce00078e0024 */
.L_x_30423:
[----:B------:R-:W-:Y:S05]  /*62b0*/  BSYNC.RECONVERGENT B1 ;  /* 0x0000000000017941 */ /* 0x000fea0003800200 */
.L_x_30421:
        /* <DEDUP_REMOVED lines=11> */
.L_x_30425:
[----:B------:R-:W-:Y:S01]  /*6370*/  MOV R7, R10 ;  /* 0x0000000a00077202 */ /* 0x000fe20000000f00 */
[----:B------:R-:W-:Y:S02]  /*6380*/  IMAD.MOV.U32 R23, RZ, RZ, R24 ;  /* 0x000000ffff177224 */ /* 0x000fe400078e0018 */
[----:B------:R-:W-:Y:S02]  /*6390*/  IMAD.MOV.U32 R18, RZ, RZ, R21 ;  /* 0x000000ffff127224 */ /* 0x000fe400078e0015 */
[----:B------:R-:W-:-:S07]  /*63a0*/  IMAD.MOV.U32 R36, RZ, RZ, R35 ;  /* 0x000000ffff247224 */ /* 0x000fce00078e0023 */
.L_x_30426:
[----:B------:R-:W-:Y:S05]  /*63b0*/  BSYNC.RECONVERGENT B1 ;  /* 0x0000000000017941 */ /* 0x000fea0003800200 */
.L_x_30424:
        /* <DEDUP_REMOVED lines=11> */
.L_x_30428:
[----:B------:R-:W-:Y:S01]  /*6470*/  MOV R24, R7 ;  /* 0x0000000700187202 */ /* 0x000fe20000000f00 */
[----:B------:R-:W-:Y:S02]  /*6480*/  IMAD.MOV.U32 R28, RZ, RZ, R23 ;  /* 0x000000ffff1c7224 */ /* 0x000fe400078e0017 */
[----:B------:R-:W-:Y:S02]  /*6490*/  IMAD.MOV.U32 R21, RZ, RZ, R20 ;  /* 0x000000ffff157224 */ /* 0x000fe400078e0014 */
[----:B------:R-:W-:-:S07]  /*64a0*/  IMAD.MOV.U32 R35, RZ, RZ, R34 ;  /* 0x000000ffff237224 */ /* 0x000fce00078e0022 */
.L_x_30429:
[----:B------:R-:W-:Y:S05]  /*64b0*/  BSYNC.RECONVERGENT B1 ;  /* 0x0000000000017941 */ /* 0x000fea0003800200 */
.L_x_30427:
        /* <DEDUP_REMOVED lines=11> */
.L_x_30431:
[----:B------:R-:W-:Y:S01]  /*6570*/  MOV R7, R24 ;  /* 0x0000001800077202 */ /* 0x000fe20000000f00 */
[----:B------:R-:W-:Y:S02]  /*6580*/  IMAD.MOV.U32 R20, RZ, RZ, R25 ;  /* 0x000000ffff147224 */ /* 0x000fe400078e0019 */
[----:B------:R-:W-:Y:S02]  /*6590*/  IMAD.MOV.U32 R10, RZ, RZ, R28 ;  /* 0x000000ffff0a7224 */ /* 0x000fe400078e001c */
[----:B------:R-:W-:-:S07]  /*65a0*/  IMAD.MOV.U32 R34, RZ, RZ, R33 ;  /* 0x000000ffff227224 */ /* 0x000fce00078e0021 */
.L_x_30432:
[----:B------:R-:W-:Y:S05]  /*65b0*/  BSYNC.RECONVERGENT B1 ;  /* 0x0000000000017941 */ /* 0x000fea0003800200 */
.L_x_30430:
        /* <DEDUP_REMOVED lines=11> */
.L_x_30434:
[----:B------:R-:W-:Y:S01]  /*6670*/  MOV R25, R6 ;  /* 0x0000000600197202 */ /* 0x000fe20000000f00 */
[----:B------:R-:W-:Y:S01]  /*6680*/  IMAD.MOV.U32 R33, RZ, RZ, R5 ;  /* 0x000000ffff217224 */ /* 0x000fe200078e0005 */
[----:B------:R-:W-:Y:S01]  /*6690*/  MOV R32, R10 ;  /* 0x0000000a00207202 */ /* 0x000fe20000000f00 */
[--C-:B------:R-:W-:Y:S02]  /*66a0*/  IMAD.MOV.U32 R24, RZ, RZ, R7.reuse ;  /* 0x000000ffff187224 */ /* 0x100fe400078e0007 */
[----:B------:R-:W-:Y:S02]  /*66b0*/  IMAD.MOV.U32 R6, RZ, RZ, R7 ;  /* 0x000000ffff067224 */ /* 0x000fe400078e0007 */
[----:B------:R-:W-:-:S07]  /*66c0*/  IMAD.MOV.U32 R5, RZ, RZ, R10 ;  /* 0x000000ffff057224 */ /* 0x000fce00078e000a */
.L_x_30435:
[----:B------:R-:W-:Y:S05]  /*66d0*/  BSYNC.RECONVERGENT B1 ;  /* 0x0000000000017941 */ /* 0x000fea0003800200 */
.L_x_30433:
[----:B------:R-:W-:Y:S01]  /*66e0*/  VIADD R11, R11, 0x4 ;  /* 0x000000040b0b7836 */ /* 0x000fe20000000000 */
[----:B------:R-:W-:Y:S06]  /*66f0*/  @P1 BRA `(.L_x_30436) ;  /* 0xfffffff0000c1947 */ /* 0x000fec000383ffff */
.L_x_30390:
[----:B------:R-:W-:Y:S05]  /*6700*/  BSYNC.RECONVERGENT B0 ;  /* 0x0000000000007941 */ /* 0x000fea0003800200 */
.L_x_30389:
[----:B0-----:R-:W-:Y:S01]  /*6710*/  SHFL.DOWN PT, R4, R24, 0x10, 0x1f ;  /* 0x0a001f0018047f89 */ /* 0x001fe200000e0000 */
[----:B------:R-:W0:Y:S01]  /*6720*/  LDCU UR4, c[0x0][0x2f8] ;  /* 0x00005f00ff0477ac */ /* 0x000e220008000800 */
[----:B------:R-:W-:Y:S01]  /*6730*/  ISETP.GE.AND P0, PT, R8, 0x10, PT ;  /* 0x000000100800780c */ /* 0x000fe20003f06270 */
[----:B------:R-:W-:Y:S01]  /*6740*/  BSSY.RECONVERGENT B0, `(.L_x_30437) ;  /* 0x0000158000007945 */ /* 0x000fe20003800200 */
[----:B------:R-:W1:Y:S04]  /*6750*/  SHFL.DOWN PT, R5, R25, 0x10, 0x1f ;  /* 0x0a001f0019057f89 */ /* 0x000e6800000e0000 */
[----:B------:R-:W-:Y:S04]  /*6760*/  SHFL.DOWN PT, R6, R18, 0x10, 0x1f ;  /* 0x0a001f0012067f89 */ /* 0x000fe800000e0000 */
[----:B------:R-:W2:Y:S01]  /*6770*/  SHFL.DOWN PT, R7, R19, 0x10, 0x1f ;  /* 0x0a001f0013077f89 */ /* 0x000ea200000e0000 */
[----:B0-----:R-:W-:-:S05]  /*6780*/  VIADD R9, R9, -UR4 ;  /* 0x8000000409097c36 */ /* 0x001fca0008000000 */
[----:B-1----:R-:W-:Y:S04]  /*6790*/  STL.64 [R9+0x8], R4 ;  /* 0x0000080409007387 */ /* 0x002fe80000100a00 */
[----:B------:R-:W-:Y:S04]  /*67a0*/  SHFL.DOWN PT, R4, R20, 0x10, 0x1f ;  /* 0x0a001f0014047f89 */ /* 0x000fe800000e0000 */
[----:B------:R-:W0:Y:S04]  /*67b0*/  SHFL.DOWN PT, R5, R21, 0x10, 0x1f ;  /* 0x0a001f0015057f89 */ /* 0x000e2800000e0000 */
[----:B--2---:R-:W-:Y:S04]  /*67c0*/  STL.64 [R9+0x18], R6 ;  /* 0x0000180609007387 */ /* 0x004fe80000100a00 */
[----:B------:R-:W-:Y:S04]  /*67d0*/  SHFL.DOWN PT, R6, R14, 0x10, 0x1f ;  /* 0x0a001f000e067f89 */ /* 0x000fe800000e0000 */
[----:B------:R-:W1:Y:S04]  /*67e0*/  SHFL.DOWN PT, R7, R15, 0x10, 0x1f ;  /* 0x0a001f000f077f89 */ /* 0x000e6800000e0000 */
[----:B0-----:R-:W-:Y:S04]  /*67f0*/  STL.64 [R9+0x10], R4 ;  /* 0x0000100409007387 */ /* 0x001fe80000100a00 */
[----:B------:R-:W-:Y:S04]  /*6800*/  SHFL.DOWN PT, R4, R16, 0x10, 0x1f ;  /* 0x0a001f0010047f89 */ /* 0x000fe800000e0000 */
[----:B------:R-:W0:Y:S04]  /*6810*/  SHFL.DOWN PT, R5, R17, 0x10, 0x1f ;  /* 0x0a001f0011057f89 */ /* 0x000e2800000e0000 */
[----:B-1----:R-:W-:Y:S04]  /*6820*/  STL.64 [R9+0x28], R6 ;  /* 0x0000280609007387 */ /* 0x002fe80000100a00 */
        /* <DEDUP_REMOVED lines=35> */
[----:B-1----:R1:W-:Y:S04]  /*6a60*/  STL.64 [R9+0x80], R6 ;  /* 0x0000800609007387 */ /* 0x0023e80000100a00 */
[----:B0-----:R1:W-:Y:S01]  /*6a70*/  STL.64 [R9], R4 ;  /* 0x0000000409007387 */ /* 0x0013e20000100a00 */
[----:B------:R-:W-:Y:S05]  /*6a80*/  @P0 BRA `(.L_x_30438) ;  /* 0x00000010008c0947 */ /* 0x000fea0003800000 */
[----:B------:R-:W-:Y:S01]  /*6a90*/  FSETP.GT.FTZ.AND P0, PT, R22, R4, PT ;  /* 0x000000041600720b */ /* 0x000fe20003f14000 */
[----:B-1----:R-:W-:Y:S01]  /*6aa0*/  IMAD.MOV.U32 R6, RZ, RZ, R24 ;  /* 0x000000ffff067224 */ /* 0x002fe200078e0018 */
[----:B------:R-:W-:Y:S02]  /*6ab0*/  IADD3 R9, PT, PT, R9, 0x48, RZ ;  /* 0x0000004809097810 */ /* 0x000fe40007ffe0ff */
        /* <DEDUP_REMOVED lines=10> */
.L_x_30484:
        /* <DEDUP_REMOVED lines=20> */
.L_x_30440:
[----:B------:R-:W-:Y:S02]  /*6ca0*/  IMAD.MOV.U32 R10, RZ, RZ, R27 ;  /* 0x000000ffff0a7224 */ /* 0x000fe400078e001b */
[----:B------:R-:W-:Y:S01]  /*6cb0*/  IMAD.MOV.U32 R24, RZ, RZ, R47 ;  /* 0x000000ffff187224 */ /* 0x000fe200078e002f */
[----:B------:R-:W-:Y:S01]  /*6cc0*/  MOV R47, R46 ;  /* 0x0000002e002f7202 */ /* 0x000fe20000000f00 */
[----:B------:R-:W-:-:S07]  /*6cd0*/  IMAD.MOV.U32 R27, RZ, RZ, R26 ;  /* 0x000000ffff1b7224 */ /* 0x000fce00078e001a */
.L_x_30441:
[----:B------:R-:W-:Y:S05]  /*6ce0*/  BSYNC.RECONVERGENT B1 ;  /* 0x0000000000017941 */ /* 0x000fea0003800200 */
.L_x_30439:
        /* <DEDUP_REMOVED lines=11> */
.L_x_30443:
[----:B------:R-:W-:Y:S01]  /*6da0*/  IMAD.MOV.U32 R7, RZ, RZ, R10 ;  /* 0x000000ffff077224 */ /* 0x000fe200078e000a */
[----:B------:R-:W-:Y:S01]  /*6db0*/  MOV R46, R45 ;  /* 0x0000002d002e7202 */ /* 0x000fe20000000f00 */
[----:B------:R-:W-:Y:S02]  /*6dc0*/  IMAD.MOV.U32 R11, RZ, RZ, R24 ;  /* 0x000000ffff0b7224 */ /* 0x000fe400078e0018 */
[----:B------:R-:W-:-:S07]  /*6dd0*/  IMAD.MOV.U32 R26, RZ, RZ, R3 ;  /* 0x000000ffff1a7224 */ /* 0x000fce00078e0003 */
.L_x_30444:
[----:B------:R-:W-:Y:S05]  /*6de0*/  BSYNC.RECONVERGENT B1 ;  /* 0x0000000000017941 */ /* 0x000fea0003800200 */
.L_x_30442:
        /* <DEDUP_REMOVED lines=11> */
.L_x_30446:
[----:B------:R-:W-:Y:S01]  /*6ea0*/  IMAD.MOV.U32 R10, RZ, RZ, R7 ;  /* 0x000000ffff0a7224 */ /* 0x000fe200078e0007 */
[----:B------:R-:W-:Y:S01]  /*6eb0*/  MOV R45, R44 ;  /* 0x0000002c002d7202 */ /* 0x000fe20000000f00 */
[----:B------:R-:W-:Y:S02]  /*6ec0*/  IMAD.MOV.U32 R24, RZ, RZ, R11 ;  /* 0x000000ffff187224 */ /* 0x000fe400078e000b */
[----:B------:R-:W-:-:S07]  /*6ed0*/  IMAD.MOV.U32 R3, RZ, RZ, R2 ;  /* 0x000000ffff037224 */ /* 0x000fce00078e0002 */
.L_x_30447:
[----:B------:R-:W-:Y:S05]  /*6ee0*/  BSYNC.RECONVERGENT B1 ;  /* 0x0000000000017941 */ /* 0x000fea0003800200 */
.L_x_30445:
        /* <DEDUP_REMOVED lines=11> */
.L_x_30449:
[----:B------:R-:W-:Y:S01]  /*6fa0*/  IMAD.MOV.U32 R7, RZ, RZ, R10 ;  /* 0x000000ffff077224 */ /* 0x000fe200078e000a */
[----:B------:R-:W-:Y:S01]  /*6fb0*/  MOV R44, R43 ;  /* 0x0000002b002c7202 */ /* 0x000fe20000000f00 */
[----:B------:R-:W-:Y:S02]  /*6fc0*/  IMAD.MOV.U32 R11, RZ, RZ, R24 ;  /* 0x000000ffff0b7224 */ /* 0x000fe400078e0018 */
[----:B------:R-:W-:-:S07]  /*6fd0*/  IMAD.MOV.U32 R2, RZ, RZ, R13 ;  /* 0x000000ffff027224 */ /* 0x000fce00078e000d */
.L_x_30450:
[----:B------:R-:W-:Y:S05]  /*6fe0*/  BSYNC.RECONVERGENT B1 ;  /* 0x0000000000017941 */ /* 0x000fea0003800200 */
.L_x_30448:
        /* <DEDUP_REMOVED lines=11> */
.L_x_30452:
[----:B------:R-:W-:Y:S01]  /*70a0*/  IMAD.MOV.U32 R10, RZ, RZ, R7 ;  /* 0x000000ffff0a7224 */ /* 0x000fe200078e0007 */
[----:B------:R-:W-:Y:S01]  /*70b0*/  MOV R43, R42 ;  /* 0x0000002a002b7202 */ /* 0x000fe20000000f00 */
[----:B------:R-:W-:Y:S02]  /*70c0*/  IMAD.MOV.U32 R24, RZ, RZ, R11 ;  /* 0x000000ffff187224 */ /* 0x000fe400078e000b */
[----:B------:R-:W-:-:S07]  /*70d0*/  IMAD.MOV.U32 R13, RZ, RZ, R12 ;  /* 0x000000ffff0d7224 */ /* 0x000fce00078e000c */
.L_x_30453:
[----:B------:R-:W-:Y:S05]  /*70e0*/  BSYNC.RECONVERGENT B1 ;  /* 0x0000000000017941 */ /* 0x000fea0003800200 */
.L_x_30451:
        /* <DEDUP_REMOVED lines=11> */
.L_x_30455:
[----:B------:R-:W-:Y:S01]  /*71a0*/  IMAD.MOV.U32 R7, RZ, RZ, R10 ;  /* 0x000000ffff077224 */ /* 0x000fe200078e000a */
[----:B------:R-:W-:Y:S01]  /*71b0*/  MOV R42, R41 ;  /* 0x00000029002a7202 */ /* 0x000fe20000000f00 */
[----:B------:R-:W-:Y:S02]  /*71c0*/  IMAD.MOV.U32 R11, RZ, RZ, R24 ;  /* 0x000000ffff0b7224 */ /* 0x000fe400078e0018 */
[----:B------:R-:W-:-:S07]  /*71d0*/  IMAD.MOV.U32 R12, RZ, RZ, R15 ;  /* 0x000000ffff0c7224 */ /* 0x000fce00078e000f */
.L_x_30456:
[----:B------:R-:W-:Y:S05]  /*71e0*/  BSYNC.RECONVERGENT B1 ;  /* 0x0000000000017941 */ /* 0x000fea0003800200 */
.L_x_30454:
        /* <DEDUP_REMOVED lines=11> */
.L_x_30458:
[----:B------:R-:W-:Y:S01]  /*72a0*/  IMAD.MOV.U32 R10, RZ, RZ, R7 ;  /* 0x000000ffff0a7224 */ /* 0x000fe200078e0007 */
[----:B------:R-:W-:Y:S01]  /*72b0*/  MOV R41, R40 ;  /* 0x0000002800297202 */ /* 0x000fe20000000f00 */
[----:B------:R-:W-:Y:S02]  /*72c0*/  IMAD.MOV.U32 R24, RZ, RZ, R11 ;  /* 0x000000ffff187224 */ /* 0x000fe400078e000b */
[----:B------:R-:W-:-:S07]  /*72d0*/  IMAD.MOV.U32 R15, RZ, RZ, R14 ;  /* 0x000000ffff0f7224 */ /* 0x000fce00078e000e */
.L_x_30459:
[----:B------:R-:W-:Y:S05]  /*72e0*/  BSYNC.RECONVERGENT B1 ;  /* 0x0000000000017941 */ /* 0x000fea0003800200 */
.L_x_30457:
        /* <DEDUP_REMOVED lines=11> */
.L_x_30461:
[----:B------:R-:W-:Y:S01]  /*73a0*/  IMAD.MOV.U32 R7, RZ, RZ, R10 ;  /* 0x000000ffff077224 */ /* 0x000fe200078e000a */
[----:B------:R-:W-:Y:S01]  /*73b0*/  MOV R40, R39 ;  /* 0x0000002700287202 */ /* 0x000fe20000000f00 */
[----:B------:R-:W-:Y:S02]  /*73c0*/  IMAD.MOV.U32 R11, RZ, RZ, R24 ;  /* 0x000000ffff0b7224 */ /* 0x000fe400078e0018 */
[----:B------:R-:W-:-:S07]  /*73d0*/  IMAD.MOV.U32 R14, RZ, RZ, R17 ;  /* 0x000000ffff0e7224 */ /* 0x000fce00078e0011 */
.L_x_30462:
[----:B------:R-:W-:Y:S05]  /*73e0*/  BSYNC.RECONVERGENT B1 ;  /* 0x0000000000017941 */ /* 0x000fea0003800200 */
.L_x_30460:
        /* <DEDUP_REMOVED lines=11> */
.L_x_30464:
[----:B------:R-:W-:Y:S01]  /*74a0*/  IMAD.MOV.U32 R10, RZ, RZ, R7 ;  /* 0x000000ffff0a7224 */ /* 0x000fe200078e0007 */
[----:B------:R-:W-:Y:S01]  /*74b0*/  MOV R39, R38 ;  /* 0x0000002600277202 */ /* 0x000fe20000000f00 */
[----:B------:R-:W-:Y:S02]  /*74c0*/  IMAD.MOV.U32 R24, RZ, RZ, R11 ;  /* 0x000000ffff187224 */ /* 0x000fe400078e000b */
[----:B------:R-:W-:-:S07]  /*74d0*/  IMAD.MOV.U32 R17, RZ, RZ, R16 ;  /* 0x000000ffff117224 */ /* 0x000fce00078e0010 */
.L_x_30465:
[----:B------:R-:W-:Y:S05]  /*74e0*/  BSYNC.RECONVERGENT B1 ;  /* 0x0000000000017941 */ /* 0x000fea0003800200 */
.L_x_30463:
        /* <DEDUP_REMOVED lines=11> */
.L_x_30467:
[----:B------:R-:W-:Y:S01]  /*75a0*/  IMAD.MOV.U32 R7, RZ, RZ, R10 ;  /* 0x000000ffff077224 */ /* 0x000fe200078e000a */
[----:B------:R-:W-:Y:S01]  /*75b0*/  MOV R38, R37 ;  /* 0x0000002500267202 */ /* 0x000fe20000000f00 */
[----:B------:R-:W-:Y:S02]  /*75c0*/  IMAD.MOV.U32 R11, RZ, RZ, R24 ;  /* 0x000000ffff0b7224 */ /* 0x000fe400078e0018 */
[----:B------:R-:W-:-:S07]  /*75d0*/  IMAD.MOV.U32 R16, RZ, RZ, R19 ;  /* 0x000000ffff107224 */ /* 0x000fce00078e0013 */
.L_x_30468:
[----:B------:R-:W-:Y:S05]  /*75e0*/  BSYNC.RECONVERGENT B1 ;  /* 0x0000000000017941 */ /* 0x000fea0003800200 */
.L_x_30466:
        /* <DEDUP_REMOVED lines=11> */
.L_x_30470:
[----:B------:R-:W-:Y:S01]  /*76a0*/  IMAD.MOV.U32 R10, RZ, RZ, R7 ;  /* 0x000000ffff0a7224 */ /* 0x000fe200078e0007 */
[----:B------:R-:W-:Y:S01]  /*76b0*/  MOV R37, R36 ;  /* 0x0000002400257202 */ /* 0x000fe20000000f00 */
[----:B------:R-:W-:Y:S02]  /*76c0*/  IMAD.MOV.U32 R24, RZ, RZ, R11 ;  /* 0x000000ffff187224 */ /* 0x000fe400078e000b */
[----:B------:R-:W-:-:S07]  /*76d0*/  IMAD.MOV.U32 R19, RZ, RZ, R18 ;  /* 0x000000ffff137224 */ /* 0x000fce00078e0012 */
.L_x_30471:
[----:B------:R-:W-:Y:S05]  /*76e0*/  BSYNC.RECONVERGENT B1 ;  /* 0x0000000000017941 */ /* 0x000fea0003800200 */
.L_x_30469:
        /* <DEDUP_REMOVED lines=11> */
.L_x_30473:
[----:B------:R-:W-:Y:S01]  /*77a0*/  IMAD.MOV.U32 R7, RZ, RZ, R10 ;  /* 0x000000ffff077224 */ /* 0x000fe200078e000a */
[----:B------:R-:W-:Y:S01]  /*77b0*/  MOV R36, R35 ;  /* 0x0000002300247202 */ /* 0x000fe20000000f00 */
[----:B------:R-:W-:Y:S02]  /*77c0*/  IMAD.MOV.U32 R11, RZ, RZ, R24 ;  /* 0x000000ffff0b7224 */ /* 0x000fe400078e0018 */
[----:B------:R-:W-:-:S07]  /*77d0*/  IMAD.MOV.U32 R18, RZ, RZ, R21 ;  /* 0x000000ffff127224 */ /* 0x000fce00078e0015 */
.L_x_30474:
[----:B------:R-:W-:Y:S05]  /*77e0*/  BSYNC.RECONVERGENT B1 ;  /* 0x0000000000017941 */ /* 0x000fea0003800200 */
.L_x_30472:
        /* <DEDUP_REMOVED lines=11> */
.L_x_30476:
[----:B------:R-:W-:Y:S01]  /*78a0*/  IMAD.MOV.U32 R10, RZ, RZ, R7 ;  /* 0x000000ffff0a7224 */ /* 0x000fe200078e0007 */
[----:B------:R-:W-:Y:S01]  /*78b0*/  MOV R35, R34 ;  /* 0x0000002200237202 */ /* 0x000fe20000000f00 */
[----:B------:R-:W-:Y:S02]  /*78c0*/  IMAD.MOV.U32 R24, RZ, RZ, R11 ;  /* 0x000000ffff187224 */ /* 0x000fe400078e000b */
[----:B------:R-:W-:-:S07]  /*78d0*/  IMAD.MOV.U32 R21, RZ, RZ, R20 ;  /* 0x000000ffff157224 */ /* 0x000fce00078e0014 */
.L_x_30477:
[----:B------:R-:W-:Y:S05]  /*78e0*/  BSYNC.RECONVERGENT B1 ;  /* 0x0000000000017941 */ /* 0x000fea0003800200 */
.L_x_30475:
        /* <DEDUP_REMOVED lines=11> */
.L_x_30479:
[----:B------:R-:W-:Y:S01]  /*79a0*/  IMAD.MOV.U32 R7, RZ, RZ, R10 ;  /* 0x000000ffff077224 */ /* 0x000fe200078e000a */
[----:B------:R-:W-:Y:S01]  /*79b0*/  MOV R34, R33 ;  /* 0x0000002100227202 */ /* 0x000fe20000000f00 */
[----:B------:R-:W-:Y:S02]  /*79c0*/  IMAD.MOV.U32 R20, RZ, RZ, R25 ;  /* 0x000000ffff147224 */ /* 0x000fe400078e0019 */
[----:B------:R-:W-:-:S07]  /*79d0*/  IMAD.MOV.U32 R28, RZ, RZ, R24 ;  /* 0x000000ffff1c7224 */ /* 0x000fce00078e0018 */
.L_x_30480:
[----:B------:R-:W-:Y:S05]  /*79e0*/  BSYNC.RECONVERGENT B1 ;  /* 0x0000000000017941 */ /* 0x000fea0003800200 */
.L_x_30478:
        /* <DEDUP_REMOVED lines=11> */
.L_x_30482:
[----:B------:R-:W-:Y:S01]  /*7aa0*/  IMAD.MOV.U32 R25, RZ, RZ, R6 ;  /* 0x000000ffff197224 */ /* 0x000fe200078e0006 */
[----:B------:R-:W-:Y:S01]  /*7ab0*/  MOV R6, R7 ;  /* 0x0000000700067202 */ /* 0x000fe20000000f00 */
[----:B------:R-:W-:Y:S02]  /*7ac0*/  IMAD.MOV.U32 R33, RZ, RZ, R5 ;  /* 0x000000ffff217224 */ /* 0x000fe400078e0005 */
[----:B------:R-:W-:Y:S02]  /*7ad0*/  IMAD.MOV.U32 R24, RZ, RZ, R7 ;  /* 0x000000ffff187224 */ /* 0x000fe400078e0007 */
[--C-:B------:R-:W-:Y:S02]  /*7ae0*/  IMAD.MOV.U32 R32, RZ, RZ, R28.reuse ;  /* 0x000000ffff207224 */ /* 0x100fe400078e001c */
[----:B------:R-:W-:-:S07]  /*7af0*/  IMAD.MOV.U32 R5, RZ, RZ, R28 ;  /* 0x000000ffff057224 */ /* 0x000fce00078e001c */
.L_x_30483:
[----:B------:R-:W-:Y:S05]  /*7b00*/  BSYNC.RECONVERGENT B1 ;  /* 0x0000000000017941 */ /* 0x000fea0003800200 */
.L_x_30481:
        /* <DEDUP_REMOVED lines=27> */
.L_x_30438:
[----:B------:R-:W-:Y:S05]  /*7cc0*/  BSYNC.RECONVERGENT B0 ;  /* 0x0000000000007941 */ /* 0x000fea0003800200 */
.L_x_30437:
[----:B------:R-:W-:Y:S01]  /*7cd0*/  BAR.SYNC.DEFER_BLOCKING 0x0 ;  /* 0x0000000000007b1d */ /* 0x000fe20000010000 */
[----:B------:R-:W-:-:S05]  /*7ce0*/  ISETP.NE.AND P0, PT, R0, RZ, PT ;  /* 0x000000ff0000720c */ /* 0x000fca0003f05270 */
[----:B------:R-:W-:Y:S08]  /*7cf0*/  BSSY.RECONVERGENT B0, `(.L_x_30485) ;  /* 0x0000129000007945 */ /* 0x000ff00003800200 */
[----:B------:R-:W-:Y:S05]  /*7d00*/  @P0 BRA `(.L_x_30486) ;  /* 0x00000010009c0947 */ /* 0x000fea0003800000 */
[----:B------:R-:W2:Y:S01]  /*7d10*/  S2UR UR5, SR_CgaCtaId ;  /* 0x00000000000579c3 */ /* 0x000ea20000008800 */
[----:B------:R-:W-:Y:S02]  /*7d20*/  UMOV UR4, 0x400 ;  /* 0x0000040000047882 */ /* 0x000fe40000000000 */
[----:B--2---:R-:W-:-:S09]  /*7d30*/  ULEA UR4, UR5, UR4, 0x18 ;  /* 0x0000000405047291 */ /* 0x004fd2000f8ec0ff */
[----:B-1----:R-:W1:Y:S04]  /*7d40*/  LDS.128 R8, [UR4+0x100] ;  /* 0x00010004ff087984 */ /* 0x002e680008000c00 */
[----:B0-----:R-:W0:Y:S04]  /*7d50*/  LDS.128 R4, [UR4+0xf0] ;  /* 0x0000f004ff047984 */ /* 0x001e280008000c00 */
[----:B------:R-:W2:Y:S04]  /*7d60*/  LDS.128 R28, [UR4+0x90] ;  /* 0x00009004ff1c7984 */ /* 0x000ea80008000c00 */
[----:B-1----:R-:W-:Y:S04]  /*7d70*/  STL.64 [R1+0x70], R8 ;  /* 0x0000700801007387 */ /* 0x002fe80000100a00 */
[----:B------:R-:W-:Y:S04]  /*7d80*/  STL.64 [R1+0x78], R10 ;  /* 0x0000780a01007387 */ /* 0x000fe80000100a00 */
[----:B0-----:R-:W-:Y:S01]  /*7d90*/  STL.64 [R1+0x60], R4 ;  /* 0x0000600401007387 */ /* 0x001fe20000100a00 */
[----:B--2---:R-:W-:-:S03]  /*7da0*/  FSETP.GT.FTZ.AND P0, PT, R22, R28, PT ;  /* 0x0000001c1600720b */ /* 0x004fc60003f14000 */
[----:B------:R-:W-:Y:S01]  /*7db0*/  STL.64 [R1+0x68], R6 ;  /* 0x0000680601007387 */ /* 0x000fe20000100a00 */
[----:B------:R-:W-:Y:S02]  /*7dc0*/  FSEL R23, R22, R28, P0 ;  /* 0x0000001c16177208 */ /* 0x000fe40000000000 */
[----:B------:R-:W-:Y:S01]  /*7dd0*/  FSEL R28, R28, R22, P0 ;  /* 0x000000161c1c7208 */ /* 0x000fe20000000000 */
[----:B------:R-:W0:Y:S04]  /*7de0*/  LDS.128 R8, [UR4+0xe0] ;  /* 0x0000e004ff087984 */ /* 0x000e280008000c00 */
[----:B------:R-:W1:Y:S01]  /*7df0*/  LDS.128 R4, [UR4+0xd0] ;  /* 0x0000d004ff047984 */ /* 0x000e620008000c00 */
[----:B------:R-:W-:-:S03]  /*7e00*/  FADD.FTZ R28, -R23, R28 ;  /* 0x0000001c171c7221 */ /* 0x000fc60000010100 */
[----:B------:R-:W-:Y:S01]  /*7e10*/  STL.64 [R1+0x8], R30 ;  /* 0x0000081e01007387 */ /* 0x000fe20000100a00 */
[----:B------:R-:W-:-:S06]  /*7e20*/  FMUL.FTZ R28, R28, 1.4426950216293334961 ;  /* 0x3fb8aa3b1c1c7820 */ /* 0x000fcc0000410000 */
[----:B------:R-:W2:Y:S01]  /*7e30*/  MUFU.EX2 R28, R28 ;  /* 0x0000001c001c7308 */ /* 0x000ea20000000800 */
[----:B0-----:R-:W-:Y:S04]  /*7e40*/  STL.64 [R1+0x50], R8 ;  /* 0x0000500801007387 */ /* 0x001fe80000100a00 */
[----:B------:R-:W-:Y:S04]  /*7e50*/  STL.64 [R1+0x58], R10 ;  /* 0x0000580a01007387 */ /* 0x000fe80000100a00 */
[----:B-1----:R-:W-:Y:S04]  /*7e60*/  STL.64 [R1+0x40], R4 ;  /* 0x0000400401007387 */ /* 0x002fe80000100a00 */
[----:B------:R-:W-:Y:S04]  /*7e70*/  STL.64 [R1+0x48], R6 ;  /* 0x0000480601007387 */ /* 0x000fe80000100a00 */
[----:B------:R-:W0:Y:S04]  /*7e80*/  LDS.128 R8, [UR4+0xc0] ;  /* 0x0000c004ff087984 */ /* 0x000e280008000c00 */
[----:B------:R-:W1:Y:S04]  /*7e90*/  LDS.128 R4, [UR4+0xb0] ;  /* 0x0000b004ff047984 */ /* 0x000e680008000c00 */
[----:B0-----:R-:W-:Y:S04]  /*7ea0*/  STL.64 [R1+0x30], R8 ;  /* 0x0000300801007387 */ /* 0x001fe80000100a00 */
[----:B------:R-:W-:Y:S04]  /*7eb0*/  STL.64 [R1+0x38], R10 ;  /* 0x0000380a01007387 */ /* 0x000fe80000100a00 */
[----:B-1----:R-:W-:Y:S04]  /*7ec0*/  STL.64 [R1+0x20], R4 ;  /* 0x0000200401007387 */ /* 0x002fe80000100a00 */
[----:B------:R-:W0:Y:S04]  /*7ed0*/  LDS.128 R8, [UR4+0xa0] ;  /* 0x0000a004ff087984 */ /* 0x000e280008000c00 */
[----:B------:R-:W1:Y:S04]  /*7ee0*/  LDS.64 R4, [UR4+0x110] ;  /* 0x00011004ff047984 */ /* 0x000e680008000a00 */
[----:B------:R3:W-:Y:S02]  /*7ef0*/  STL.64 [R1+0x28], R6 ;  /* 0x0000280601007387 */ /* 0x0007e40000100a00 */
[----:B---3--:R-:W-:Y:S01]  /*7f00*/  FSEL R6, R48, R29, P0 ;  /* 0x0000001d30067208 */ /* 0x008fe20000000000 */
[----:B------:R-:W-:Y:S01]  /*7f10*/  VIADD R7, R1, 0x48 ;  /* 0x0000004801077836 */ /* 0x000fe20000000000 */
[----:B------:R-:W-:-:S05]  /*7f20*/  FSEL R29, R29, R48, P0 ;  /* 0x000000301d1d7208 */ /* 0x000fca0000000000 */
[----:B--2---:R-:W-:Y:S01]  /*7f30*/  FFMA.FTZ R48, R29, R28, R6 ;  /* 0x0000001c1d307223 */ /* 0x004fe20000010006 */
[----:B------:R-:W-:Y:S01]  /*7f40*/  IMAD.MOV.U32 R6, RZ, RZ, RZ ;  /* 0x000000ffff067224 */ /* 0x000fe200078e00ff */
[----:B0-----:R0:W-:Y:S04]  /*7f50*/  STL.64 [R1+0x10], R8 ;  /* 0x0000100801007387 */ /* 0x0011e80000100a00 */
[----:B------:R0:W-:Y:S04]  /*7f60*/  STL.64 [R1+0x18], R10 ;  /* 0x0000180a01007387 */ /* 0x0001e80000100a00 */
[----:B-1----:R0:W-:Y:S02]  /*7f70*/  STL.64 [R1+0x80], R4 ;  /* 0x0000800401007387 */ /* 0x0021e40000100a00 */
.L_x_30532:
[----:B0-----:R-:W2:Y:S04]  /*7f80*/  LDL R4, [R7] ;  /* 0x0000000007047983 */ /* 0x001ea80000100800 */
        /* <DEDUP_REMOVED lines=19> */
.L_x_30488:
[----:B------:R-:W-:Y:S01]  /*80c0*/  MOV R4, R27 ;  /* 0x0000001b00047202 */ /* 0x000fe20000000f00 */
[----:B------:R-:W-:Y:S02]  /*80d0*/  IMAD.MOV.U32 R8, RZ, RZ, R47 ;  /* 0x000000ffff087224 */ /* 0x000fe400078e002f */
[----:B------:R-:W-:Y:S02]  /*80e0*/  IMAD.MOV.U32 R27, RZ, RZ, R26 ;  /* 0x000000ffff1b7224 */ /* 0x000fe400078e001a */
[----:B------:R-:W-:-:S07]  /*80f0*/  IMAD.MOV.U32 R47, RZ, RZ, R46 ;  /* 0x000000ffff2f7224 */ /* 0x000fce00078e002e */
.L_x_30489:
[----:B------:R-:W-:Y:S05]  /*8100*/  BSYNC.RECONVERGENT B1 ;  /* 0x0000000000017941 */ /* 0x000fea0003800200 */
.L_x_30487:
        /* <DEDUP_REMOVED lines=11> */
.L_x_30491:
[----:B------:R-:W-:Y:S01]  /*81c0*/  MOV R5, R4 ;  /* 0x0000000400057202 */ /* 0x000fe20000000f00 */
[----:B------:R-:W-:Y:S02]  /*81d0*/  IMAD.MOV.U32 R9, RZ, RZ, R8 ;  /* 0x000000ffff097224 */ /* 0x000fe400078e0008 */
[----:B------:R-:W-:Y:S02]  /*81e0*/  IMAD.MOV.U32 R26, RZ, RZ, R3 ;  /* 0x000000ffff1a7224 */ /* 0x000fe400078e0003 */
[----:B------:R-:W-:-:S07]  /*81f0*/  IMAD.MOV.U32 R46, RZ, RZ, R45 ;  /* 0x000000ffff2e7224 */ /* 0x000fce00078e002d */
.L_x_30492:
[----:B------:R-:W-:Y:S05]  /*8200*/  BSYNC.RECONVERGENT B1 ;  /* 0x0000000000017941 */ /* 0x000fea0003800200 */
.L_x_30490:
        /* <DEDUP_REMOVED lines=11> */
.L_x_30494:
[----:B------:R-:W-:Y:S01]  /*82c0*/  MOV R4, R5 ;  /* 0x0000000500047202 */ /* 0x000fe20000000f00 */
[----:B------:R-:W-:Y:S02]  /*82d0*/  IMAD.MOV.U32 R8, RZ, RZ, R9 ;  /* 0x000000ffff087224 */ /* 0x000fe400078e0009 */
[----:B------:R-:W-:Y:S02]  /*82e0*/  IMAD.MOV.U32 R3, RZ, RZ, R2 ;  /* 0x000000ffff037224 */ /* 0x000fe400078e0002 */
[----:B------:R-:W-:-:S07]  /*82f0*/  IMAD.MOV.U32 R45, RZ, RZ, R44 ;  /* 0x000000ffff2d7224 */ /* 0x000fce00078e002c */
.L_x_30495:
[----:B------:R-:W-:Y:S05]  /*8300*/  BSYNC.RECONVERGENT B1 ;  /* 0x0000000000017941 */ /* 0x000fea0003800200 */
.L_x_30493:
        /* <DEDUP_REMOVED lines=11> */
.L_x_30497:
[----:B------:R-:W-:Y:S01]  /*83c0*/  MOV R5, R4 ;  /* 0x0000000400057202 */ /* 0x000fe20000000f00 */
[----:B------:R-:W-:Y:S02]  /*83d0*/  IMAD.MOV.U32 R9, RZ, RZ, R8 ;  /* 0x000000ffff097224 */ /* 0x000fe400078e0008 */
[----:B------:R-:W-:Y:S02]  /*83e0*/  IMAD.MOV.U32 R2, RZ, RZ, R13 ;  /* 0x000000ffff027224 */ /* 0x000fe400078e000d */
[----:B------:R-:W-:-:S07]  /*83f0*/  IMAD.MOV.U32 R44, RZ, RZ, R43 ;  /* 0x000000ffff2c7224 */ /* 0x000fce00078e002b */
.L_x_30498:
[----:B------:R-:W-:Y:S05]  /*8400*/  BSYNC.RECONVERGENT B1 ;  /* 0x0000000000017941 */ /* 0x000fea0003800200 */
.L_x_30496:
        /* <DEDUP_REMOVED lines=11> */
.L_x_30500:
[----:B------:R-:W-:Y:S01]  /*84c0*/  IMAD.MOV.U32 R4, RZ, RZ, R5 ;  /* 0x000000ffff047224 */ /* 0x000fe200078e0005 */
[----:B------:R-:W-:Y:S01]  /*84d0*/  MOV R13, R12 ;  /* 0x0000000c000d7202 */ /* 0x000fe20000000f00 */
[----:B------:R-:W-:Y:S02]  /*84e0*/  IMAD.MOV.U32 R8, RZ, RZ, R9 ;  /* 0x000000ffff087224 */ /* 0x000fe400078e0009 */
[----:B------:R-:W-:-:S07]  /*84f0*/  IMAD.MOV.U32 R43, RZ, RZ, R42 ;  /* 0x000000ffff2b7224 */ /* 0x000fce00078e002a */
.L_x_30501:
[----:B------:R-:W-:Y:S05]  /*8500*/  BSYNC.RECONVERGENT B1 ;  /* 0x0000000000017941 */ /* 0x000fea0003800200 */
.L_x_30499:
        /* <DEDUP_REMOVED lines=11> */
.L_x_30503:
[----:B------:R-:W-:Y:S01]  /*85c0*/  MOV R5, R4 ;  /* 0x0000000400057202 */ /* 0x000fe20000000f00 */
[----:B------:R-:W-:Y:S01]  /*85d0*/  IMAD.MOV.U32 R9, RZ, RZ, R8 ;  /* 0x000000ffff097224 */ /* 0x000fe200078e0008 */
[----:B------:R-:W-:Y:S01]  /*85e0*/  MOV R42, R41 ;  /* 0x00000029002a7202 */ /* 0x000fe20000000f00 */
[----:B------:R-:W-:-:S07]  /*85f0*/  IMAD.MOV.U32 R12, RZ, RZ, R15 ;  /* 0x000000ffff0c7224 */ /* 0x000fce00078e000f */
.L_x_30504:
[----:B------:R-:W-:Y:S05]  /*8600*/  BSYNC.RECONVERGENT B1 ;  /* 0x0000000000017941 */ /* 0x000fea0003800200 */
.L_x_30502:
        /* <DEDUP_REMOVED lines=11> */
.L_x_30506:
[----:B------:R-:W-:Y:S01]  /*86c0*/  IMAD.MOV.U32 R4, RZ, RZ, R5 ;  /* 0x000000ffff047224 */ /* 0x000fe200078e0005 */
[----:B------:R-:W-:Y:S01]  /*86d0*/  MOV R8, R9 ;  /* 0x0000000900087202 */ /* 0x000fe20000000f00 */
[----:B------:R-:W-:Y:S02]  /*86e0*/  IMAD.MOV.U32 R15, RZ, RZ, R14 ;  /* 0x000000ffff0f7224 */ /* 0x000fe400078e000e */
[----:B------:R-:W-:-:S07]  /*86f0*/  IMAD.MOV.U32 R41, RZ, RZ, R40 ;  /* 0x000000ffff297224 */ /* 0x000fce00078e0028 */
.L_x_30507:
[----:B------:R-:W-:Y:S05]  /*8700*/  BSYNC.RECONVERGENT B1 ;  /* 0x0000000000017941 */ /* 0x000fea0003800200 */
.L_x_30505:
        /* <DEDUP_REMOVED lines=11> */
.L_x_30509:
[----:B------:R-:W-:Y:S01]  /*87c0*/  IMAD.MOV.U32 R5, RZ, RZ, R4 ;  /* 0x000000ffff057224 */ /* 0x000fe200078e0004 */
[----:B------:R-:W-:Y:S01]  /*87d0*/  MOV R14, R17 ;  /* 0x00000011000e7202 */ /* 0x000fe20000000f00 */
[----:B------:R-:W-:Y:S02]  /*87e0*/  IMAD.MOV.U32 R9, RZ, RZ, R8 ;  /* 0x000000ffff097224 */ /* 0x000fe400078e0008 */
[----:B------:R-:W-:-:S07]  /*87f0*/  IMAD.MOV.U32 R40, RZ, RZ, R39 ;  /* 0x000000ffff287224 */ /* 0x000fce00078e0027 */
.L_x_30510:
[----:B------:R-:W-:Y:S05]  /*8800*/  BSYNC.RECONVERGENT B1 ;  /* 0x0000000000017941 */ /* 0x000fea0003800200 */
.L_x_30508:
        /* <DEDUP_REMOVED lines=11> */
.L_x_30512:
[----:B------:R-:W-:Y:S01]  /*88c0*/  MOV R4, R5 ;  /* 0x0000000500047202 */ /* 0x000fe20000000f00 */
[----:B------:R-:W-:Y:S01]  /*88d0*/  IMAD.MOV.U32 R8, RZ, RZ, R9 ;  /* 0x000000ffff087224 */ /* 0x000fe200078e0009 */
[----:B------:R-:W-:Y:S01]  /*88e0*/  MOV R39, R38 ;  /* 0x0000002600277202 */ /* 0x000fe20000000f00 */
[----:B------:R-:W-:-:S07]  /*88f0*/  IMAD.MOV.U32 R17, RZ, RZ, R16 ;  /* 0x000000ffff117224 */ /* 0x000fce00078e0010 */
.L_x_30513:
[----:B------:R-:W-:Y:S05]  /*8900*/  BSYNC.RECONVERGENT B1 ;  /* 0x0000000000017941 */ /* 0x000fea0003800200 */
.L_x_30511:
        /* <DEDUP_REMOVED lines=11> */
.L_x_30515:
[----:B------:R-:W-:Y:S01]  /*89c0*/  IMAD.MOV.U32 R5, RZ, RZ, R4 ;  /* 0x000000ffff057224 */ /* 0x000fe200078e0004 */
[----:B------:R-:W-:Y:S01]  /*89d0*/  MOV R9, R8 ;  /* 0x0000000800097202 */ /* 0x000fe20000000f00 */
[----:B------:R-:W-:Y:S02]  /*89e0*/  IMAD.MOV.U32 R16, RZ, RZ, R19 ;  /* 0x000000ffff107224 */ /* 0x000fe400078e0013 */
[----:B------:R-:W-:-:S07]  /*89f0*/  IMAD.MOV.U32 R38, RZ, RZ, R37 ;  /* 0x000000ffff267224 */ /* 0x000fce00078e0025 */
.L_x_30516:
[----:B------:R-:W-:Y:S05]  /*8a00*/  BSYNC.RECONVERGENT B1 ;  /* 0x0000000000017941 */ /* 0x000fea0003800200 */
.L_x_30514:
        /* <DEDUP_REMOVED lines=11> */
.L_x_30518:
[----:B------:R-:W-:Y:S01]  /*8ac0*/  IMAD.MOV.U32 R4, RZ, RZ, R5 ;  /* 0x000000ffff047224 */ /* 0x000fe200078e0005 */
[----:B------:R-:W-:Y:S01]  /*8ad0*/  MOV R19, R18 ;  /* 0x0000001200137202 */ /* 0x000fe20000000f00 */
[----:B------:R-:W-:Y:S02]  /*8ae0*/  IMAD.MOV.U32 R8, RZ, RZ, R9 ;  /* 0x000000ffff087224 */ /* 0x000fe400078e0009 */
[----:B------:R-:W-:-:S07]  /*8af0*/  IMAD.MOV.U32 R37, RZ, RZ, R36 ;  /* 0x000000ffff257224 */ /* 0x000fce00078e0024 */
.L_x_30519:
[----:B------:R-:W-:Y:S05]  /*8b00*/  BSYNC.RECONVERGENT B1 ;  /* 0x0000000000017941 */ /* 0x000fea0003800200 */
.L_x_30517:
        /* <DEDUP_REMOVED lines=11> */
.L_x_30521:
[----:B------:R-:W-:Y:S01]  /*8bc0*/  MOV R5, R4 ;  /* 0x0000000400057202 */ /* 0x000fe20000000f00 */
[----:B------:R-:W-:Y:S01]  /*8bd0*/  IMAD.MOV.U32 R9, RZ, RZ, R8 ;  /* 0x000000ffff097224 */ /* 0x000fe200078e0008 */
[----:B------:R-:W-:Y:S01]  /*8be0*/  MOV R36, R35 ;  /* 0x0000002300247202 */ /* 0x000fe20000000f00 */
[----:B------:R-:W-:-:S07]  /*8bf0*/  IMAD.MOV.U32 R18, RZ, RZ, R21 ;  /* 0x000000ffff127224 */ /* 0x000fce00078e0015 */
.L_x_30522:
[----:B------:R-:W-:Y:S05]  /*8c00*/  BSYNC.RECONVERGENT B1 ;  /* 0x0000000000017941 */ /* 0x000fea0003800200 */
.L_x_30520:
        /* <DEDUP_REMOVED lines=11> */
.L_x_30524:
[----:B------:R-:W-:Y:S01]  /*8cc0*/  IMAD.MOV.U32 R4, RZ, RZ, R5 ;  /* 0x000000ffff047224 */ /* 0x000fe200078e0005 */
[----:B------:R-:W-:Y:S01]  /*8cd0*/  MOV R8, R9 ;  /* 0x0000000900087202 */ /* 0x000fe20000000f00 */
[----:B------:R-:W-:Y:S02]  /*8ce0*/  IMAD.MOV.U32 R21, RZ, RZ, R20 ;  /* 0x000000ffff157224 */ /* 0x000fe400078e0014 */
[----:B------:R-:W-:-:S07]  /*8cf0*/  IMAD.MOV.U32 R35, RZ, RZ, R34 ;  /* 0x000000ffff237224 */ /* 0x000fce00078e0022 */
.L_x_30525:
[----:B------:R-:W-:Y:S05]  /*8d00*/  BSYNC.RECONVERGENT B1 ;  /* 0x0000000000017941 */ /* 0x000fea0003800200 */
.L_x_30523:
        /* <DEDUP_REMOVED lines=11> */
.L_x_30527:
[----:B------:R-:W-:Y:S01]  /*8dc0*/  IMAD.MOV.U32 R5, RZ, RZ, R4 ;  /* 0x000000ffff057224 */ /* 0x000fe200078e0004 */
[----:B------:R-:W-:Y:S01]  /*8dd0*/  MOV R20, R25 ;  /* 0x0000001900147202 */ /* 0x000fe20000000f00 */
[----:B------:R-:W-:Y:S02]  /*8de0*/  IMAD.MOV.U32 R9, RZ, RZ, R8 ;  /* 0x000000ffff097224 */ /* 0x000fe400078e0008 */
[----:B------:R-:W-:-:S07]  /*8df0*/  IMAD.MOV.U32 R34, RZ, RZ, R33 ;  /* 0x000000ffff227224 */ /* 0x000fce00078e0021 */
.L_x_30528:
[----:B------:R-:W-:Y:S05]  /*8e00*/  BSYNC.RECONVERGENT B1 ;  /* 0x0000000000017941 */ /* 0x000fea0003800200 */
.L_x_30526:
        /* <DEDUP_REMOVED lines=11> */
.L_x_30530:
[----:B------:R-:W-:Y:S01]  /*8ec0*/  IMAD.MOV.U32 R25, RZ, RZ, R24 ;  /* 0x000000ffff197224 */ /* 0x000fe200078e0018 */
[-C--:B------:R-:W-:Y:S01]  /*8ed0*/  MOV R4, R5.reuse ;  /* 0x0000000500047202 */ /* 0x080fe20000000f00 */
[----:B------:R-:W-:Y:S01]  /*8ee0*/  IMAD.MOV.U32 R33, RZ, RZ, R32 ;  /* 0x000000ffff217224 */ /* 0x000fe200078e0020 */
[----:B------:R-:W-:Y:S01]  /*8ef0*/  MOV R24, R5 ;  /* 0x0000000500187202 */ /* 0x000fe20000000f00 */
[--C-:B------:R-:W-:Y:S02]  /*8f00*/  IMAD.MOV.U32 R8, RZ, RZ, R9.reuse ;  /* 0x000000ffff087224 */ /* 0x100fe400078e0009 */
[----:B------:R-:W-:-:S07]  /*8f10*/  IMAD.MOV.U32 R32, RZ, RZ, R9 ;  /* 0x000000ffff207224 */ /* 0x000fce00078e0009 */
.L_x_30531:
[----:B------:R-:W-:Y:S05]  /*8f20*/  BSYNC.RECONVERGENT B1 ;  /* 0x0000000000017941 */ /* 0x000fea0003800200 */
.L_x_30529:
[----:B------:R-:W-:Y:S01]  /*8f30*/  IADD3 R7, PT, PT, R7, 0x4, RZ ;  /* 0x0000000407077810 */ /* 0x000fe20007ffe0ff */
[----:B------:R-:W-:Y:S06]  /*8f40*/  @P1 BRA `(.L_x_30532) ;  /* 0xfffffff0000c1947 */ /* 0x000fec000383ffff */
[----:B------:R-:W-:Y:S01]  /*8f50*/  IMAD.MOV.U32 R22, RZ, RZ, R23 ;  /* 0x000000ffff167224 */ /* 0x000fe200078e0017 */
[----:B------:R-:W-:Y:S01]  /*8f60*/  MOV R32, R8 ;  /* 0x0000000800207202 */ /* 0x000fe20000000f00 */
[----:B------:R-:W-:-:S07]  /*8f70*/  IMAD.MOV.U32 R24, RZ, RZ, R4 ;  /* 0x000000ffff187224 */ /* 0x000fce00078e0004 */
.L_x_30486:
[----:B------:R-:W-:Y:S05]  /*8f80*/  BSYNC.RECONVERGENT B0 ;  /* 0x0000000000007941 */ /* 0x000fea0003800200 */
.L_x_30485:
[----:B------:R-:W-:-:S13]  /*8f90*/  ISETP.NE.AND P0, PT, R0, RZ, PT ;  /* 0x000000ff0000720c */ /* 0x000fda0003f05270 */
[----:B------:R-:W-:Y:S05]  /*8fa0*/  @P0 EXIT ;  /* 0x000000000000094d */ /* 0x000fea0003800000 */
[----:B------:R-:W2:Y:S08]  /*8fb0*/  LDC R0, c[0x0][0x3a0] ;  /* 0x0000e800ff007b82 */ /* 0x000eb00000000800 */
[----:B-1----:R-:W1:Y:S08]  /*8fc0*/  LDC.64 R6, c[0x0][0x388] ;  /* 0x0000e200ff067b82 */ /* 0x002e700000000a00 */
[----:B------:R-:W3:Y:S01]  /*8fd0*/  LDC.64 R8, c[0x0][0x390] ;  /* 0x0000e400ff087b82 */ /* 0x000ee20000000a00 */
[----:B--2---:R-:W-:Y:S01]  /*8fe0*/  ISETP.GE.AND P2, PT, R0, 0x1, PT ;  /* 0x000000010000780c */ /* 0x004fe20003f46270 */
[----:B-1----:R-:W-:-:S12]  /*8ff0*/  IMAD.WIDE.U32 R6, R50, 0x4, R6 ;  /* 0x0000000432067825 */ /* 0x002fd800078e0006 */
[----:B------:R-:W2:Y:S01]  /*9000*/  @P2 LDG.E.CONSTANT R10, desc[UR6][R6.64] ;  /* 0x00000006060a2981 */ /* 0x000ea2000c1e9900 */
[----:B------:R-:W-:-:S03]  /*9010*/  ISETP.GE.AND P0, PT, R0, 0x2, PT ;  /* 0x000000020000780c */ /* 0x000fc60003f06270 */
[----:B0-----:R-:W4:Y:S01]  /*9020*/  @P2 LDG.E.CONSTANT R4, desc[UR6][R6.64] ;  /* 0x0000000606042981 */ /* 0x001f22000c1e9900 */
[----:B------:R-:W-:-:S04]  /*9030*/  IMAD R5, R50, R0, RZ ;  /* 0x0000000032057224 */ /* 0x000fc800078e02ff */
[----:B------:R-:W-:-:S04]  /*9040*/  IMAD.SHL.U32 R5, R5, 0x2, RZ ;  /* 0x0000000205057824 */ /* 0x000fc800078e00ff */
[----:B---3--:R-:W-:Y:S01]  /*9050*/  IMAD.WIDE R8, R5, 0x4, R8 ;  /* 0x0000000405087825 */ /* 0x008fe200078e0208 */
[----:B------:R-:W3:Y:S04]  /*9060*/  @P0 LDG.E.CONSTANT R23, desc[UR6][R6.64] ;  /* 0x0000000606170981 */ /* 0x000ee8000c1e9900 */
[----:B------:R0:W-:Y:S04]  /*9070*/  @P2 STG.E desc[UR6][R8.64], R24 ;  /* 0x0000001808002986 */ /* 0x0001e8000c101906 */
[----:B0-----:R-:W5:Y:S01]  /*9080*/  @P0 LDG.E.CONSTANT R24, desc[UR6][R6.64] ;  /* 0x0000000606180981 */ /* 0x001f62000c1e9900 */
[----:B------:R-:W0:Y:S01]  /*9090*/  MUFU.LG2 R48, R48 ;  /* 0x0000003000307308 */ /* 0x000e220000000c00 */
[----:B------:R-:W-:-:S04]  /*90a0*/  FADD.FTZ R11, -R22, R32 ;  /* 0x00000020160b7221 */ /* 0x000fc80000010100 */
[----:B0-----:R-:W-:Y:S01]  /*90b0*/  @P2 FFMA.FTZ R11, R48, -0.69314718246459960938, R11 ;  /* 0xbf317218300b2823 */ /* 0x001fe2000001000b */
[C---:B------:R-:W-:Y:S02]  /*90c0*/  ISETP.GE.AND P1, PT, R0.reuse, 0x3, PT ;  /* 0x000000030000780c */ /* 0x040fe40003f26270 */
[C---:B------:R-:W-:Y:S02]  /*90d0*/  ISETP.GE.AND P3, PT, R0.reuse, 0x5, PT ;  /* 0x000000050000780c */ /* 0x040fe40003f66270 */
[C---:B------:R-:W-:Y:S02]  /*90e0*/  ISETP.GE.AND P4, PT, R0.reuse, 0x6, PT ;  /* 0x000000060000780c */ /* 0x040fe40003f86270 */
[C---:B------:R-:W-:Y:S02]  /*90f0*/  ISETP.GE.AND P5, PT, R0.reuse, 0x7, PT ;  /* 0x000000070000780c */ /* 0x040fe40003fa6270 */
[----:B------:R-:W-:Y:S01]  /*9100*/  ISETP.GE.AND P6, PT, R0, 0x8, PT ;  /* 0x000000080000780c */ /* 0x000fe20003fc6270 */
[----:B--2---:R-:W-:-:S02]  /*9110*/  @P2 FADD.FTZ R28, R10, R11 ;  /* 0x0000000b0a1c2221 */ /* 0x004fc40000010000 */
[----:B------:R-:W0:Y:S02]  /*9120*/  LDC.64 R10, c[0x0][0x398] ;  /* 0x0000e600ff0a7b82 */ /* 0x000e240000000a00 */
[----:B0-----:R-:W-:-:S04]  /*9130*/  IMAD.WIDE R10, R5, 0x4, R10 ;  /* 0x00000004050a7825 */ /* 0x001fc800078e020a */
[----:B------:R-:W-:-:S04]  /*9140*/  FADD.FTZ R5, -R22, R33 ;  /* 0x0000002116057221 */ /* 0x000fc80000010100 */
[----:B------:R-:W-:Y:S01]  /*9150*/  @P2 FFMA.FTZ R5, R48, -0.69314718246459960938, R5 ;  /* 0xbf31721830052823 */ /* 0x000fe20000010005 */
[----:B------:R-:W-:Y:S03]  /*9160*/  @P2 STG.E desc[UR6][R10.64], R28 ;  /* 0x0000001c0a002986 */ /* 0x000fe6000c101906 */
[----:B----4-:R-:W-:Y:S01]  /*9170*/  @P2 FADD.FTZ R29, R4, R5 ;  /* 0x00000005041d2221 */ /* 0x010fe20000010000 */
[----:B------:R0:W-:Y:S01]  /*9180*/  @P2 STG.E desc[UR6][R8.64+0x4], R25 ;  /* 0x0000041908002986 */ /* 0x0001e2000c101906 */
[----:B------:R-:W-:-:S03]  /*9190*/  FADD.FTZ R5, -R22, R34 ;  /* 0x0000002216057221 */ /* 0x000fc60000010100 */
[----:B------:R1:W-:Y:S01]  /*91a0*/  @P2 STG.E desc[UR6][R10.64+0x4], R29 ;  /* 0x0000041d0a002986 */ /* 0x0003e2000c101906 */
[----:B------:R-:W-:Y:S01]  /*91b0*/  ISETP.GE.AND P2, PT, R0, 0x4, PT ;  /* 0x000000040000780c */ /* 0x000fe20003f46270 */
[----:B------:R-:W-:Y:S02]  /*91c0*/  @P0 FFMA.FTZ R30, R48, -0.69314718246459960938, R5 ;  /* 0xbf317218301e0823 */ /* 0x000fe40000010005 */
[----:B------:R-:W2:Y:S02]  /*91d0*/  @P1 LDG.E.CONSTANT R4, desc[UR6][R6.64] ;  /* 0x0000000606041981 */ /* 0x000ea4000c1e9900 */
[----:B---3--:R-:W-:Y:S02]  /*91e0*/  @P0 FADD.FTZ R31, R23, R30 ;  /* 0x0000001e171f0221 */ /* 0x008fe40000010000 */
[----:B------:R-:W3:Y:S01]  /*91f0*/  @P1 LDG.E.CONSTANT R23, desc[UR6][R6.64] ;  /* 0x0000000606171981 */ /* 0x000ee2000c1e9900 */
[----:B------:R-:W-:-:S03]  /*9200*/  FADD.FTZ R33, -R22, R35 ;  /* 0x0000002316217221 */ /* 0x000fc60000010100 */
[----:B------:R-:W4:Y:S04]  /*9210*/  @P3 LDG.E.CONSTANT R0, desc[UR6][R6.64] ;  /* 0x0000000606003981 */ /* 0x000f28000c1e9900 */
[----:B------:R-:W4:Y:S04]  /*9220*/  @P2 LDG.E.CONSTANT R5, desc[UR6][R6.64] ;  /* 0x0000000606052981 */ /* 0x000f28000c1e9900 */
[----:B0-----:R-:W4:Y:S01]  /*9230*/  @P2 LDG.E.CONSTANT R25, desc[UR6][R6.64] ;  /* 0x0000000606192981 */ /* 0x001f22000c1e9900 */
[----:B------:R-:W-:-:S03]  /*9240*/  @P0 FFMA.FTZ R33, R48, -0.69314718246459960938, R33 ;  /* 0xbf31721830210823 */ /* 0x000fc60000010021 */
[----:B-1----:R-:W4:Y:S01]  /*9250*/  @P3 LDG.E.CONSTANT R29, desc[UR6][R6.64] ;  /* 0x00000006061d3981 */ /* 0x002f22000c1e9900 */
[----:B-----5:R-:W-:-:S03]  /*9260*/  @P0 FADD.FTZ R33, R24, R33 ;  /* 0x0000002118210221 */ /* 0x020fc60000010000 */
[----:B------:R-:W5:Y:S04]  /*9270*/  @P4 LDG.E.CONSTANT R28, desc[UR6][R6.64] ;  /* 0x00000006061c4981 */ /* 0x000f68000c1e9900 */
[----:B------:R0:W-:Y:S04]  /*9280*/  @P0 STG.E desc[UR6][R8.64+0x8], R20 ;  /* 0x0000081408000986 */ /* 0x0001e8000c101906 */
[----:B------:R-:W5:Y:S04]  /*9290*/  @P4 LDG.E.CONSTANT R24, desc[UR6][R6.64] ;  /* 0x0000000606184981 */ /* 0x000f68000c1e9900 */
[----:B------:R1:W-:Y:S04]  /*92a0*/  @P0 STG.E desc[UR6][R10.64+0x8], R31 ;  /* 0x0000081f0a000986 */ /* 0x0003e8000c101906 */
[----:B------:R-:W5:Y:S04]  /*92b0*/  @P5 LDG.E.CONSTANT R30, desc[UR6][R6.64] ;  /* 0x00000006061e5981 */ /* 0x000f68000c1e9900 */
[----:B0-----:R-:W5:Y:S04]  /*92c0*/  @P6 LDG.E.CONSTANT R20, desc[UR6][R6.64] ;  /* 0x0000000606146981 */ /* 0x001f68000c1e9900 */
[----:B-1----:R-:W5:Y:S04]  /*92d0*/  @P5 LDG.E.CONSTANT R31, desc[UR6][R6.64] ;  /* 0x00000006061f5981 */ /* 0x002f68000c1e9900 */
[----:B------:R0:W-:Y:S01]  /*92e0*/  @P0 STG.E desc[UR6][R8.64+0xc], R21 ;  /* 0x00000c1508000986 */ /* 0x0001e2000c101906 */
[C---:B------:R-:W-:Y:S01]  /*92f0*/  FADD.FTZ R35, -R22.reuse, R37 ;  /* 0x0000002516237221 */ /* 0x040fe20000010100 */
[----:B0-----:R-:W-:-:S04]  /*9300*/  FADD.FTZ R21, -R22, R36 ;  /* 0x0000002416157221 */ /* 0x001fc80000010100 */
[----:B------:R-:W-:Y:S01]  /*9310*/  @P1 FFMA.FTZ R21, R48, -0.69314718246459960938, R21 ;  /* 0xbf31721830151823 */ /* 0x000fe20000010015 */
[----:B------:R0:W-:Y:S04]  /*9320*/  @P0 STG.E desc[UR6][R10.64+0xc], R33 ;  /* 0x00000c210a000986 */ /* 0x0001e8000c101906 */
[----:B------:R-:W-:Y:S01]  /*9330*/  @P1 STG.E desc[UR6][R8.64+0x10], R18 ;  /* 0x0000101208001986 */ /* 0x000fe2000c101906 */
[----:B0-----:R-:W-:Y:S01]  /*9340*/  FADD.FTZ R33, -R22, R39 ;  /* 0x0000002716217221 */ /* 0x001fe20000010100 */
[----:B--2---:R-:W-:Y:S01]  /*9350*/  @P1 FADD.FTZ R21, R4, R21 ;  /* 0x0000001504151221 */ /* 0x004fe20000010000 */
[----:B------:R-:W-:Y:S01]  /*9360*/  @P1 FFMA.FTZ R4, R48, -0.69314718246459960938, R35 ;  /* 0xbf31721830041823 */ /* 0x000fe20000010023 */
[----:B------:R-:W-:-:S03]  /*9370*/  FADD.FTZ R35, -R22, R38 ;  /* 0x0000002616237221 */ /* 0x000fc60000010100 */
[----:B---3--:R-:W-:Y:S01]  /*9380*/  @P1 FADD.FTZ R23, R23, R4 ;  /* 0x0000000417171221 */ /* 0x008fe20000010000 */
[----:B------:R-:W-:Y:S01]  /*9390*/  @P2 FFMA.FTZ R4, R48, -0.69314718246459960938, R35 ;  /* 0xbf31721830042823 */ /* 0x000fe20000010023 */
[----:B------:R-:W-:Y:S01]  /*93a0*/  @P1 STG.E desc[UR6][R10.64+0x10], R21 ;  /* 0x000010150a001986 */ /* 0x000fe2000c101906 */
[----:B------:R-:W-:-:S03]  /*93b0*/  FADD.FTZ R35, -R22, R40 ;  /* 0x0000002816237221 */ /* 0x000fc60000010100 */
[----:B------:R0:W-:Y:S01]  /*93c0*/  @P1 STG.E desc[UR6][R8.64+0x14], R19 ;  /* 0x0000141308001986 */ /* 0x0001e2000c101906 */
[----:B----4-:R-:W-:Y:S01]  /*93d0*/  @P2 FADD.FTZ R5, R5, R4 ;  /* 0x0000000405052221 */ /* 0x010fe20000010000 */
[C---:B------:R-:W-:Y:S02]  /*93e0*/  @P2 FFMA.FTZ R4, R48.reuse, -0.69314718246459960938, R33 ;  /* 0xbf31721830042823 */ /* 0x040fe40000010021 */
[----:B------:R-:W-:Y:S01]  /*93f0*/  @P1 STG.E desc[UR6][R10.64+0x14], R23 ;  /* 0x000014170a001986 */ /* 0x000fe2000c101906 */
[----:B------:R-:W-:-:S03]  /*9400*/  @P3 FFMA.FTZ R33, R48, -0.69314718246459960938, R35 ;  /* 0xbf31721830213823 */ /* 0x000fc60000010023 */
[----:B------:R-:W-:Y:S01]  /*9410*/  @P2 STG.E desc[UR6][R8.64+0x18], R16 ;  /* 0x0000181008002986 */ /* 0x000fe2000c101906 */
[----:B0-----:R-:W-:-:S03]  /*9420*/  FADD.FTZ R19, -R22, R42 ;  /* 0x0000002a16137221 */ /* 0x001fc60000010100 */
[----:B------:R0:W-:Y:S01]  /*9430*/  @P2 STG.E desc[UR6][R10.64+0x18], R5 ;  /* 0x000018050a002986 */ /* 0x0001e2000c101906 */
[----:B------:R-:W-:Y:S01]  /*9440*/  FADD.FTZ R35, -R22, R41 ;  /* 0x0000002916237221 */ /* 0x000fe20000010100 */
[----:B------:R-:W-:Y:S01]  /*9450*/  @P2 FADD.FTZ R25, R25, R4 ;  /* 0x0000000419192221 */ /* 0x000fe20000010000 */
[----:B------:R-:W-:Y:S01]  /*9460*/  @P3 FADD.FTZ R33, R0, R33 ;  /* 0x0000002100213221 */ /* 0x000fe20000010000 */
[----:B------:R1:W-:Y:S01]  /*9470*/  @P2 STG.E desc[UR6][R8.64+0x1c], R17 ;  /* 0x00001c1108002986 */ /* 0x0003e2000c101906 */
[C---:B------:R-:W-:Y:S01]  /*9480*/  @P3 FFMA.FTZ R0, R48.reuse, -0.69314718246459960938, R35 ;  /* 0xbf31721830003823 */ /* 0x040fe20000010023 */
[----:B0-----:R-:W-:Y:S01]  /*9490*/  @P4 FFMA.FTZ R5, R48, -0.69314718246459960938, R19 ;  /* 0xbf31721830054823 */ /* 0x001fe20000010013 */
[----:B------:R-:W-:-:S04]  /*94a0*/  FADD.FTZ R19, -R22, R43 ;  /* 0x0000002b16137221 */ /* 0x000fc80000010100 */
[----:B-1----:R-:W-:Y:S01]  /*94b0*/  @P4 FFMA.FTZ R17, R48, -0.69314718246459960938, R19 ;  /* 0xbf31721830114823 */ /* 0x002fe20000010013 */
[C---:B------:R-:W-:Y:S01]  /*94c0*/  FADD.FTZ R19, -R22.reuse, R44 ;  /* 0x0000002c16137221 */ /* 0x040fe20000010100 */
[----:B------:R-:W-:Y:S01]  /*94d0*/  @P2 STG.E desc[UR6][R10.64+0x1c], R25 ;  /* 0x00001c190a002986 */ /* 0x000fe2000c101906 */
[----:B------:R-:W-:Y:S01]  /*94e0*/  @P3 FADD.FTZ R29, R29, R0 ;  /* 0x000000001d1d3221 */ /* 0x000fe20000010000 */
[----:B------:R-:W-:Y:S01]  /*94f0*/  FADD.FTZ R21, -R22, R45 ;  /* 0x0000002d16157221 */ /* 0x000fe20000010100 */
[----:B------:R-:W-:Y:S01]  /*9500*/  @P5 FFMA.FTZ R0, R48, -0.69314718246459960938, R19 ;  /* 0xbf31721830005823 */ /* 0x000fe20000010013 */
[----:B------:R-:W-:Y:S01]  /*9510*/  @P3 STG.E desc[UR6][R8.64+0x20], R14 ;  /* 0x0000200e08003986 */ /* 0x000fe2000c101906 */
[----:B-----5:R-:W-:Y:S01]  /*9520*/  @P4 FADD.FTZ R5, R28, R5 ;  /* 0x000000051c054221 */ /* 0x020fe20000010000 */
[----:B------:R-:W-:Y:S02]  /*9530*/  FADD.FTZ R19, -R22, R46 ;  /* 0x0000002e16137221 */ /* 0x000fe40000010100 */
[----:B------:R-:W-:Y:S01]  /*9540*/  @P3 STG.E desc[UR6][R10.64+0x20], R33 ;  /* 0x000020210a003986 */ /* 0x000fe2000c101906 */
[----:B------:R-:W-:-:S03]  /*9550*/  @P4 FADD.FTZ R17, R24, R17 ;  /* 0x0000001118114221 */ /* 0x000fc60000010000 */
[----:B------:R0:W-:Y:S01]  /*9560*/  @P3 STG.E desc[UR6][R8.64+0x24], R15 ;  /* 0x0000240f08003986 */ /* 0x0001e2000c101906 */
[----:B------:R-:W-:Y:S01]  /*9570*/  @P5 FADD.FTZ R31, R31, R0 ;  /* 0x000000001f1f5221 */ /* 0x000fe20000010000 */
[C---:B------:R-:W-:Y:S02]  /*9580*/  @P6 FFMA.FTZ R19, R48.reuse, -0.69314718246459960938, R19 ;  /* 0xbf31721830136823 */ /* 0x040fe40000010013 */
[----:B------:R1:W-:Y:S04]  /*9590*/  @P3 STG.E desc[UR6][R10.64+0x24], R29 ;  /* 0x0000241d0a003986 */ /* 0x0003e8000c101906 */
[----:B------:R1:W-:Y:S01]  /*95a0*/  @P4 STG.E desc[UR6][R8.64+0x28], R12 ;  /* 0x0000280c08004986 */ /* 0x0003e2000c101906 */
[----:B0-----:R-:W-:-:S03]  /*95b0*/  @P5 FFMA.FTZ R15, R48, -0.69314718246459960938, R21 ;  /* 0xbf317218300f5823 */ /* 0x001fc60000010015 */
[----:B------:R1:W-:Y:S01]  /*95c0*/  @P4 STG.E desc[UR6][R10.64+0x28], R5 ;  /* 0x000028050a004986 */ /* 0x0003e2000c101906 */
[----:B------:R-:W-:Y:S01]  /*95d0*/  @P6 FADD.FTZ R19, R20, R19 ;  /* 0x0000001314136221 */ /* 0x000fe20000010000 */
[----:B------:R-:W-:Y:S02]  /*95e0*/  @P5 FADD.FTZ R15, R30, R15 ;  /* 0x0000000f1e0f5221 */ /* 0x000fe40000010000 */
        /* <DEDUP_REMOVED lines=16> */
.L_x_30533:
        /* <DEDUP_REMOVED lines=9> */
.L_x_38489:


//--------------------- .text._ZN17fastertransformer38beam_online_softmax_topk_stage2_kernelIfLi16ELi32EEEvPKfS2_PiPT_ii --------------------------
	.section	.text._ZN17fastertransformer38beam_online_softmax_topk_stage2_kernelIfLi16ELi32EEEvPKfS2_PiPT_ii,"ax",@progbits
	.align	128
        .global         _ZN17fastertransformer38beam_online_softmax_topk_stage2_kernelIfLi16ELi32EEEvPKfS2_PiPT_ii
        .type           _ZN17fastertransformer38beam_online_softmax_topk_stage2_kernelIfLi16ELi32EEEvPKfS2_PiPT_ii,@function
        .size           _ZN17fastertransformer38beam_online_softmax_topk_stage2_kernelIfLi16ELi32EEEvPKfS2_PiPT_ii,(.L_x_38490 - _ZN17fastertransformer38beam_online_softmax_topk_stage2_kernelIfLi16ELi32EEEvPKfS2_PiPT_ii)
        .other          _ZN17fastertransformer38beam_online_softmax_topk_stage2_kernelIfLi16ELi32EEEvPKfS2_PiPT_ii,@"STO_CUDA_ENTRY STV_DEFAULT"
_ZN17fastertransformer38beam_online_softmax_topk_stage2_kernelIfLi16ELi32EEEvPKfS2_PiPT_ii:
.text._ZN17fastertransformer38beam_online_softmax_topk_stage2_kernelIfLi16ELi32EEEvPKfS2_PiPT_ii:
        /* <DEDUP_REMOVED lines=39> */
[----:B------:R-:W-:Y:S01]  /*0270*/  BSSY.RECONVERGENT B1, `(.L_x_30536) ;  /* 0x000001f000017945 */ /* 0x000fe20003800200 */
[----:B------:R-:W-:Y:S02]  /*0280*/  MOV R6, R38 ;  /* 0x0000002600067202 */ /* 0x000fe40000000f00 */
        /* <DEDUP_REMOVED lines=10> */
[----:B------:R-:W-:Y:S02]  /*0330*/  UMOV UR4, 0x400 ;  /* 0x0000040000047882 */ /* 0x000fe40000000000 */
[C---:B------:R-:W-:Y:S01]  /*0340*/  IMAD.SHL.U32 R5, R2.reuse, 0x20, RZ ;  /* 0x0000002002057824 */ /* 0x040fe200078e00ff */
[----:B------:R-:W-:Y:S01]  /*0350*/  LOP3.LUT R2, R2, 0x3, RZ, 0xc0, !PT ;  /* 0x0000000302027812 */ /* 0x000fe200078ec0ff */
[----:B------:R-:W-:-:S04]  /*0360*/  IMAD.X R6, RZ, RZ, R10, P0 ;  /* 0x000000ffff067224 */ /* 0x000fc800000e060a */
[----:B------:R-:W-:Y:S01]  /*0370*/  IMAD.MOV R8, RZ, RZ, -R2 ;  /* 0x000000ffff087224 */ /* 0x000fe200078e0a02 */
[----:B-1----:R-:W-:-:S04]  /*0380*/  LEA R4, P0, R11, UR8, 0x2 ;  /* 0x000000080b047c11 */ /* 0x002fc8000f8010ff */
[----:B------:R-:W-:Y:S01]  /*0390*/  LEA.HI.X R11, R11, UR9, R6, 0x2, P0 ;  /* 0x000000090b0b7c11 */ /* 0x000fe200080f1406 */
[----:B0-----:R-:W-:Y:S01]  /*03a0*/  ULEA UR4, UR5, UR4, 0x18 ;  /* 0x0000000405047291 */ /* 0x001fe2000f8ec0ff */
[----:B------:R-:W-:-:S05]  /*03b0*/  LOP3.LUT R6, R38, 0x60, R5, 0xf8, !PT ;  /* 0x0000006026067812 */ /* 0x000fca00078ef805 */
[----:B------:R-:W-:-:S07]  /*03c0*/  LEA R2, R38, UR4, 0x2 ;  /* 0x0000000426027c11 */ /* 0x000fce000f8e10ff */
.L_x_30538:
[----:B------:R-:W-:-:S06]  /*03d0*/  MOV R5, R11 ;  /* 0x0000000b00057202 */ /* 0x000fcc0000000f00 */
        /* <DEDUP_REMOVED lines=8> */
.L_x_30537:
[----:B------:R-:W-:Y:S05]  /*0460*/  BSYNC.RECONVERGENT B1 ;  /* 0x0000000000017941 */ /* 0x000fea0003800200 */
.L_x_30536:
        /* <DEDUP_REMOVED lines=20> */
.L_x_30541:
        /* <DEDUP_REMOVED lines=38> */
.L_x_30540:
[----:B------:R-:W-:Y:S05]  /*0810*/  BSYNC.RECONVERGENT B1 ;  /* 0x0000000000017941 */ /* 0x000fea0003800200 */
.L_x_30539:
        /* <DEDUP_REMOVED lines=25> */
.L_x_30543:
[----:B------:R-:W-:Y:S05]  /*09b0*/  BSYNC.RECONVERGENT B1 ;  /* 0x0000000000017941 */ /* 0x000fea0003800200 */
.L_x_30542:
        /* <DEDUP_REMOVED lines=10> */
.L_x_30535:
[----:B------:R-:W-:Y:S05]  /*0a60*/  BSYNC.RECONVERGENT B0 ;  /* 0x0000000000007941 */ /* 0x000fea0003800200 */
.L_x_30534:
        /* <DEDUP_REMOVED lines=26> */
[----:B-1----:R-:W-:-:S02]  /*0c10*/  IMAD.MOV.U32 R13, RZ, RZ, -0x1 ;  /* 0xffffffffff0d7424 */ /* 0x002fc400078e00ff */
        /* <DEDUP_REMOVED lines=34> */
.L_x_30550:
        /* <DEDUP_REMOVED lines=37> */
.L_x_30549:
        /* <DEDUP_REMOVED lines=23> */
.L_x_30551:
[----:B------:R-:W-:-:S13]  /*1200*/  ISETP.NE.OR P0, PT, R5, RZ, P0 ;  /* 0x000000ff0500720c */ /* 0x000fda0000705670 */
[----:B------:R-:W-:Y:S05]  /*1210*/  @!P0 BRA `(.L_x_30547) ;  /* 0x0000000000348947 */ /* 0x000fea0003800000 */
.L_x_30548:
        /* <DEDUP_REMOVED lines=13> */
.L_x_30547:
[----:B------:R-:W-:-:S13]  /*12f0*/  ISETP.NE.AND P0, PT, R2, RZ, PT ;  /* 0x000000ff0200720c */ /* 0x000fda0003f05270 */
[----:B------:R-:W-:Y:S05]  /*1300*/  @!P0 BRA `(.L_x_30546) ;  /* 0x0000000000448947 */ /* 0x000fea0003800000 */
[----:B------:R-:W0:Y:S01]  /*1310*/  S2R R5, SR_CgaCtaId ;  /* 0x0000000000057919 */ /* 0x000e220000008800 */
[----:B------:R-:W-:Y:S01]  /*1320*/  MOV R4, 0x400 ;  /* 0x0000040000047802 */ /* 0x000fe20000000f00 */
[C---:B------:R-:W-:Y:S01]  /*1330*/  IMAD R36, R3.reuse, 0x4, R36 ;  /* 0x0000000403247824 */ /* 0x040fe200078e0224 */
[----:B------:R-:W-:Y:S01]  /*1340*/  LEA R3, R3, R32, 0x2 ;  /* 0x0000002003037211 */ /* 0x000fe200078e10ff */
[----:B------:R-:W-:Y:S02]  /*1350*/  IMAD.MOV R2, RZ, RZ, -R2 ;  /* 0x000000ffff027224 */ /* 0x000fe400078e0a02 */
[----:B------:R-:W-:Y:S01]  /*1360*/  VIADD R36, R36, 0x48 ;  /* 0x0000004824247836 */ /* 0x000fe20000000000 */
[----:B0-----:R-:W-:-:S04]  /*1370*/  LEA R4, R5, R4, 0x18 ;  /* 0x0000000405047211 */ /* 0x001fc800078ec0ff */
[----:B------:R-:W-:-:S07]  /*1380*/  IADD3 R3, PT, PT, R3, 0x40, R4 ;  /* 0x0000004003037810 */ /* 0x000fce0007ffe004 */
.L_x_30552:
        /* <DEDUP_REMOVED lines=9> */
.L_x_30546:
        /* <DEDUP_REMOVED lines=23> */
.L_x_30545:
[----:B------:R-:W-:Y:S05]  /*1590*/  BSYNC.RECONVERGENT B0 ;  /* 0x0000000000007941 */ /* 0x000fea0003800200 */
.L_x_30544:
[----:B0----5:R-:W-:Y:S01]  /*15a0*/  SHFL.DOWN PT, R36, R50, 0x1, 0x1f ;  /* 0x08201f0032247f89 */ /* 0x021fe200000e0000 */
[----:B------:R-:W-:Y:S01]  /*15b0*/  BSSY.RECONVERGENT B0, `(.L_x_30553) ;  /* 0x0000142000007945 */ /* 0x000fe20003800200 */
[----:B------:R-:W-:Y:S02]  /*15c0*/  MOV R35, R33 ;  /* 0x0000002100237202 */ /* 0x000fe40000000f00 */
        /* <DEDUP_REMOVED lines=21> */
[----:B------:R-:W-:Y:S01]  /*1720*/  SHFL.DOWN PT, R52, R14, 0x1, 0x1f ;  /* 0x08201f000e347f89 */ /* 0x000fe200000e0000 */
[----:B------:R-:W-:-:S03]  /*1730*/  ISETP.GT.AND P0, PT, R58, 0x1e, PT ;  /* 0x0000001e3a00780c */ /* 0x000fc60003f04270 */
        /* <DEDUP_REMOVED lines=28> */
[----:B------:R0:W-:Y:S01]  /*1900*/  STL.64 [R1], R36 ;  /* 0x0000002401007387 */ /* 0x0001e20000100a00 */
[----:B------:R-:W-:Y:S06]  /*1910*/  BAR.SYNC.DEFER_BLOCKING 0x0 ;  /* 0x0000000000007b1d */ /* 0x000fec0000010000 */
[----:B------:R-:W-:Y:S05]  /*1920*/  @P0 BRA `(.L_x_30554) ;  /* 0x0000001000280947 */ /* 0x000fea0003800000 */
[----:B------:R-:W-:-:S04]  /*1930*/  FSETP.GT.FTZ.AND P0, PT, R33, R36, PT ;  /* 0x000000242100720b */ /* 0x000fc80003f14000 */
[----:B------:R-:W-:Y:S02]  /*1940*/  FSEL R35, R33, R36, P0 ;  /* 0x0000002421237208 */ /* 0x000fe40000000000 */
[----:B0-----:R-:W-:Y:S01]  /*1950*/  FSEL R36, R36, R33, P0 ;  /* 0x0000002124247208 */ /* 0x001fe20000000000 */
[----:B------:R-:W-:Y:S01]  /*1960*/  IMAD.MOV.U32 R33, RZ, RZ, R16 ;  /* 0x000000ffff217224 */ /* 0x000fe200078e0010 */
        /* <DEDUP_REMOVED lines=9> */
.L_x_30600:
        /* <DEDUP_REMOVED lines=20> */
.L_x_30556:
[----:B------:R-:W-:Y:S01]  /*1b40*/  IMAD.MOV.U32 R16, RZ, RZ, R15 ;  /* 0x000000ffff107224 */ /* 0x000fe200078e000f */
[----:B------:R-:W-:Y:S01]  /*1b50*/  MOV R15, R14 ;  /* 0x0000000e000f7202 */ /* 0x000fe20000000f00 */
[----:B------:R-:W-:Y:S02]  /*1b60*/  IMAD.MOV.U32 R40, RZ, RZ, R31 ;  /* 0x000000ffff287224 */ /* 0x000fe400078e001f */
[----:B------:R-:W-:-:S07]  /*1b70*/  IMAD.MOV.U32 R31, RZ, RZ, R30 ;  /* 0x000000ffff1f7224 */ /* 0x000fce00078e001e */
.L_x_30557:
[----:B------:R-:W-:Y:S05]  /*1b80*/  BSYNC.RECONVERGENT B1 ;  /* 0x0000000000017941 */ /* 0x000fea0003800200 */
.L_x_30555:
        /* <DEDUP_REMOVED lines=11> */
.L_x_30559:
[----:B------:R-:W-:Y:S01]  /*1c40*/  IMAD.MOV.U32 R39, RZ, RZ, R16 ;  /* 0x000000ffff277224 */ /* 0x000fe200078e0010 */
[----:B------:R-:W-:Y:S01]  /*1c50*/  MOV R14, R13 ;  /* 0x0000000d000e7202 */ /* 0x000fe20000000f00 */
[----:B------:R-:W-:Y:S02]  /*1c60*/  IMAD.MOV.U32 R41, RZ, RZ, R40 ;  /* 0x000000ffff297224 */ /* 0x000fe400078e0028 */
[----:B------:R-:W-:-:S07]  /*1c70*/  IMAD.MOV.U32 R30, RZ, RZ, R29 ;  /* 0x000000ffff1e7224 */ /* 0x000fce00078e001d */
.L_x_30560:
[----:B------:R-:W-:Y:S05]  /*1c80*/  BSYNC.RECONVERGENT B1 ;  /* 0x0000000000017941 */ /* 0x000fea0003800200 */
.L_x_30558:
        /* <DEDUP_REMOVED lines=11> */
.L_x_30562:
[----:B------:R-:W-:Y:S01]  /*1d40*/  IMAD.MOV.U32 R16, RZ, RZ, R39 ;  /* 0x000000ffff107224 */ /* 0x000fe200078e0027 */
[----:B------:R-:W-:Y:S01]  /*1d50*/  MOV R13, R12 ;  /* 0x0000000c000d7202 */ /* 0x000fe20000000f00 */
[----:B------:R-:W-:Y:S02]  /*1d60*/  IMAD.MOV.U32 R40, RZ, RZ, R41 ;  /* 0x000000ffff287224 */ /* 0x000fe400078e0029 */
[----:B------:R-:W-:-:S07]  /*1d70*/  IMAD.MOV.U32 R29, RZ, RZ, R28 ;  /* 0x000000ffff1d7224 */ /* 0x000fce00078e001c */
.L_x_30563:
[----:B------:R-:W-:Y:S05]  /*1d80*/  BSYNC.RECONVERGENT B1 ;  /* 0x0000000000017941 */ /* 0x000fea0003800200 */
.L_x_30561:
        /* <DEDUP_REMOVED lines=11> */
.L_x_30565:
[----:B------:R-:W-:Y:S01]  /*1e40*/  IMAD.MOV.U32 R39, RZ, RZ, R16 ;  /* 0x000000ffff277224 */ /* 0x000fe200078e0010 */
[----:B------:R-:W-:Y:S01]  /*1e50*/  MOV R12, R11 ;  /* 0x0000000b000c7202 */ /* 0x000fe20000000f00 */
[----:B------:R-:W-:Y:S02]  /*1e60*/  IMAD.MOV.U32 R41, RZ, RZ, R40 ;  /* 0x000000ffff297224 */ /* 0x000fe400078e0028 */
[----:B------:R-:W-:-:S07]  /*1e70*/  IMAD.MOV.U32 R28, RZ, RZ, R27 ;  /* 0x000000ffff1c7224 */ /* 0x000fce00078e001b */
.L_x_30566:
[----:B------:R-:W-:Y:S05]  /*1e80*/  BSYNC.RECONVERGENT B1 ;  /* 0x0000000000017941 */ /* 0x000fea0003800200 */
.L_x_30564:
        /* <DEDUP_REMOVED lines=11> */
.L_x_30568:
[----:B------:R-:W-:Y:S01]  /*1f40*/  IMAD.MOV.U32 R16, RZ, RZ, R39 ;  /* 0x000000ffff107224 */ /* 0x000fe200078e0027 */
[----:B------:R-:W-:Y:S01]  /*1f50*/  MOV R11, R10 ;  /* 0x0000000a000b7202 */ /* 0x000fe20000000f00 */
[----:B------:R-:W-:Y:S02]  /*1f60*/  IMAD.MOV.U32 R40, RZ, RZ, R41 ;  /* 0x000000ffff287224 */ /* 0x000fe400078e0029 */
[----:B------:R-:W-:-:S07]  /*1f70*/  IMAD.MOV.U32 R27, RZ, RZ, R26 ;  /* 0x000000ffff1b7224 */ /* 0x000fce00078e001a */
.L_x_30569:
[----:B------:R-:W-:Y:S05]  /*1f80*/  BSYNC.RECONVERGENT B1 ;  /* 0x0000000000017941 */ /* 0x000fea0003800200 */
.L_x_30567:
        /* <DEDUP_REMOVED lines=11> */
.L_x_30571:
[----:B------:R-:W-:Y:S01]  /*2040*/  IMAD.MOV.U32 R39, RZ, RZ, R16 ;  /* 0x000000ffff277224 */ /* 0x000fe200078e0010 */
[----:B------:R-:W-:Y:S01]  /*2050*/  MOV R10, R9 ;  /* 0x00000009000a7202 */ /* 0x000fe20000000f00 */
[----:B------:R-:W-:Y:S02]  /*2060*/  IMAD.MOV.U32 R41, RZ, RZ, R40 ;  /* 0x000000ffff297224 */ /* 0x000fe400078e0028 */
[----:B------:R-:W-:-:S07]  /*2070*/  IMAD.MOV.U32 R26, RZ, RZ, R25 ;  /* 0x000000ffff1a7224 */ /* 0x000fce00078e0019 */
.L_x_30572:
[----:B------:R-:W-:Y:S05]  /*2080*/  BSYNC.RECONVERGENT B1 ;  /* 0x0000000000017941 */ /* 0x000fea0003800200 */
.L_x_30570:
        /* <DEDUP_REMOVED lines=11> */
.L_x_30574:
[----:B------:R-:W-:Y:S01]  /*2140*/  IMAD.MOV.U32 R16, RZ, RZ, R39 ;  /* 0x000000ffff107224 */ /* 0x000fe200078e0027 */
[----:B------:R-:W-:Y:S01]  /*2150*/  MOV R9, R8 ;  /* 0x0000000800097202 */ /* 0x000fe20000000f00 */
[----:B------:R-:W-:Y:S02]  /*2160*/  IMAD.MOV.U32 R40, RZ, RZ, R41 ;  /* 0x000000ffff287224 */ /* 0x000fe400078e0029 */
[----:B------:R-:W-:-:S07]  /*2170*/  IMAD.MOV.U32 R25, RZ, RZ, R24 ;  /* 0x000000ffff197224 */ /* 0x000fce00078e0018 */
.L_x_30575:
[----:B------:R-:W-:Y:S05]  /*2180*/  BSYNC.RECONVERGENT B1 ;  /* 0x0000000000017941 */ /* 0x000fea0003800200 */
.L_x_30573:
        /* <DEDUP_REMOVED lines=11> */
.L_x_30577:
[----:B------:R-:W-:Y:S01]  /*2240*/  IMAD.MOV.U32 R39, RZ, RZ, R16 ;  /* 0x000000ffff277224 */ /* 0x000fe200078e0010 */
[----:B------:R-:W-:Y:S01]  /*2250*/  MOV R8, R7 ;  /* 0x0000000700087202 */ /* 0x000fe20000000f00 */
[----:B------:R-:W-:Y:S02]  /*2260*/  IMAD.MOV.U32 R41, RZ, RZ, R40 ;  /* 0x000000ffff297224 */ /* 0x000fe400078e0028 */
[----:B------:R-:W-:-:S07]  /*2270*/  IMAD.MOV.U32 R24, RZ, RZ, R23 ;  /* 0x000000ffff187224 */ /* 0x000fce00078e0017 */
.L_x_30578:
[----:B------:R-:W-:Y:S05]  /*2280*/  BSYNC.RECONVERGENT B1 ;  /* 0x0000000000017941 */ /* 0x000fea0003800200 */
.L_x_30576:
        /* <DEDUP_REMOVED lines=11> */
.L_x_30580:
[----:B------:R-:W-:Y:S01]  /*2340*/  IMAD.MOV.U32 R16, RZ, RZ, R39 ;  /* 0x000000ffff107224 */ /* 0x000fe200078e0027 */
[----:B------:R-:W-:Y:S01]  /*2350*/  MOV R7, R6 ;  /* 0x0000000600077202 */ /* 0x000fe20000000f00 */
[----:B------:R-:W-:Y:S02]  /*2360*/  IMAD.MOV.U32 R40, RZ, RZ, R41 ;  /* 0x000000ffff287224 */ /* 0x000fe400078e0029 */
[----:B------:R-:W-:-:S07]  /*2370*/  IMAD.MOV.U32 R23, RZ, RZ, R22 ;  /* 0x000000ffff177224 */ /* 0x000fce00078e0016 */
.L_x_30581:
[----:B------:R-:W-:Y:S05]  /*2380*/  BSYNC.RECONVERGENT B1 ;  /* 0x0000000000017941 */ /* 0x000fea0003800200 */
.L_x_30579:
        /* <DEDUP_REMOVED lines=11> */
.L_x_30583:
[----:B------:R-:W-:Y:S01]  /*2440*/  IMAD.MOV.U32 R39, RZ, RZ, R16 ;  /* 0x000000ffff277224 */ /* 0x000fe200078e0010 */
[----:B------:R-:W-:Y:S01]  /*2450*/  MOV R6, R5 ;  /* 0x0000000500067202 */ /* 0x000fe20000000f00 */
[----:B------:R-:W-:Y:S02]  /*2460*/  IMAD.MOV.U32 R41, RZ, RZ, R40 ;  /* 0x000000ffff297224 */ /* 0x000fe400078e0028 */
[----:B------:R-:W-:-:S07]  /*2470*/  IMAD.MOV.U32 R22, RZ, RZ, R21 ;  /* 0x000000ffff167224 */ /* 0x000fce00078e0015 */
.L_x_30584:
[----:B------:R-:W-:Y:S05]  /*2480*/  BSYNC.RECONVERGENT B1 ;  /* 0x0000000000017941 */ /* 0x000fea0003800200 */
.L_x_30582:
        /* <DEDUP_REMOVED lines=11> */
.L_x_30586:
[----:B------:R-:W-:Y:S01]  /*2540*/  IMAD.MOV.U32 R16, RZ, RZ, R39 ;  /* 0x000000ffff107224 */ /* 0x000fe200078e0027 */
[----:B------:R-:W-:Y:S01]  /*2550*/  MOV R5, R4 ;  /* 0x0000000400057202 */ /* 0x000fe20000000f00 */
[----:B------:R-:W-:Y:S02]  /*2560*/  IMAD.MOV.U32 R40, RZ, RZ, R41 ;  /* 0x000000ffff287224 */ /* 0x000fe400078e0029 */
[----:B------:R-:W-:-:S07]  /*2570*/  IMAD.MOV.U32 R21, RZ, RZ, R20 ;  /* 0x000000ffff157224 */ /* 0x000fce00078e0014 */
.L_x_30587:
[----:B------:R-:W-:Y:S05]  /*2580*/  BSYNC.RECONVERGENT B1 ;  /* 0x0000000000017941 */ /* 0x000fea0003800200 */
.L_x_30585:
        /* <DEDUP_REMOVED lines=11> */
.L_x_30589:
[----:B------:R-:W-:Y:S01]  /*2640*/  IMAD.MOV.U32 R39, RZ, RZ, R16 ;  /* 0x000000ffff277224 */ /* 0x000fe200078e0010 */
[----:B------:R-:W-:Y:S01]  /*2650*/  MOV R4, R3 ;  /* 0x0000000300047202 */ /* 0x000fe20000000f00 */
[----:B------:R-:W-:Y:S02]  /*2660*/  IMAD.MOV.U32 R41, RZ, RZ, R40 ;  /* 0x000000ffff297224 */ /* 0x000fe400078e0028 */
[----:B------:R-:W-:-:S07]  /*2670*/  IMAD.MOV.U32 R20, RZ, RZ, R19 ;  /* 0x000000ffff147224 */ /* 0x000fce00078e0013 */
.L_x_30590:
[----:B------:R-:W-:Y:S05]  /*2680*/  BSYNC.RECONVERGENT B1 ;  /* 0x0000000000017941 */ /* 0x000fea0003800200 */
.L_x_30588:
        /* <DEDUP_REMOVED lines=11> */
.L_x_30592:
[----:B------:R-:W-:Y:S01]  /*2740*/  IMAD.MOV.U32 R16, RZ, RZ, R39 ;  /* 0x000000ffff107224 */ /* 0x000fe200078e0027 */
[----:B------:R-:W-:Y:S01]  /*2750*/  MOV R3, R2 ;  /* 0x0000000200037202 */ /* 0x000fe20000000f00 */
[----:B------:R-:W-:Y:S02]  /*2760*/  IMAD.MOV.U32 R40, RZ, RZ, R41 ;  /* 0x000000ffff287224 */ /* 0x000fe400078e0029 */
[----:B------:R-:W-:-:S07]  /*2770*/  IMAD.MOV.U32 R19, RZ, RZ, R18 ;  /* 0x000000ffff137224 */ /* 0x000fce00078e0012 */
.L_x_30593:
[----:B------:R-:W-:Y:S05]  /*2780*/  BSYNC.RECONVERGENT B1 ;  /* 0x0000000000017941 */ /* 0x000fea0003800200 */
.L_x_30591:
        /* <DEDUP_REMOVED lines=11> */
.L_x_30595:
[----:B------:R-:W-:Y:S01]  /*2840*/  IMAD.MOV.U32 R39, RZ, RZ, R16 ;  /* 0x000000ffff277224 */ /* 0x000fe200078e0010 */
[----:B------:R-:W-:Y:S01]  /*2850*/  MOV R42, R40 ;  /* 0x00000028002a7202 */ /* 0x000fe20000000f00 */
[----:B------:R-:W-:Y:S02]  /*2860*/  IMAD.MOV.U32 R2, RZ, RZ, R51 ;  /* 0x000000ffff027224 */ /* 0x000fe400078e0033 */
[----:B------:R-:W-:-:S07]  /*2870*/  IMAD.MOV.U32 R18, RZ, RZ, R17 ;  /* 0x000000ffff127224 */ /* 0x000fce00078e0011 */
.L_x_30596:
[----:B------:R-:W-:Y:S05]  /*2880*/  BSYNC.RECONVERGENT B1 ;  /* 0x0000000000017941 */ /* 0x000fea0003800200 */
.L_x_30594:
        /* <DEDUP_REMOVED lines=11> */
.L_x_30598:
[----:B------:R-:W-:Y:S01]  /*2940*/  IMAD.MOV.U32 R51, RZ, RZ, R36 ;  /* 0x000000ffff337224 */ /* 0x000fe200078e0024 */
[----:B------:R-:W-:Y:S01]  /*2950*/  MOV R50, R39 ;  /* 0x0000002700327202 */ /* 0x000fe20000000f00 */
[----:B------:R-:W-:Y:S02]  /*2960*/  IMAD.MOV.U32 R17, RZ, RZ, R33 ;  /* 0x000000ffff117224 */ /* 0x000fe400078e0021 */
[--C-:B------:R-:W-:Y:S02]  /*2970*/  IMAD.MOV.U32 R16, RZ, RZ, R42.reuse ;  /* 0x000000ffff107224 */ /* 0x100fe400078e002a */
[----:B------:R-:W-:Y:S02]  /*2980*/  IMAD.MOV.U32 R36, RZ, RZ, R39 ;  /* 0x000000ffff247224 */ /* 0x000fe400078e0027 */
[----:B------:R-:W-:-:S07]  /*2990*/  IMAD.MOV.U32 R33, RZ, RZ, R42 ;  /* 0x000000ffff217224 */ /* 0x000fce00078e002a */
.L_x_30599:
[----:B------:R-:W-:Y:S05]  /*29a0*/  BSYNC.RECONVERGENT B1 ;  /* 0x0000000000017941 */ /* 0x000fea0003800200 */
.L_x_30597:
[----:B------:R-:W-:Y:S01]  /*29b0*/  IADD3 R38, PT, PT, R38, 0x4, RZ ;  /* 0x0000000426267810 */ /* 0x000fe20007ffe0ff */
[----:B------:R-:W-:Y:S06]  /*29c0*/  @P1 BRA `(.L_x_30600) ;  /* 0xfffffff0000c1947 */ /* 0x000fec000383ffff */
.L_x_30554:
[----:B------:R-:W-:Y:S05]  /*29d0*/  BSYNC.RECONVERGENT B0 ;  /* 0x0000000000007941 */ /* 0x000fea0003800200 */
.L_x_30553:
[----:B0-----:R-:W-:Y:S01]  /*29e0*/  SHFL.DOWN PT, R36, R50, 0x2, 0x1f ;  /* 0x08401f0032247f89 */ /* 0x001fe200000e0000 */
        /* <DEDUP_REMOVED lines=60> */
[----:B------:R-:W-:-:S03]  /*2db0*/  MOV R35, R50 ;  /* 0x0000003200237202 */ /* 0x000fc60000000f00 */
        /* <DEDUP_REMOVED lines=8> */
.L_x_30648:
        /* <DEDUP_REMOVED lines=20> */
.L_x_30604:
[----:B------:R-:W-:Y:S01]  /*2f80*/  MOV R16, R15 ;  /* 0x0000000f00107202 */ /* 0x000fe20000000f00 */
[----:B------:R-:W-:Y:S02]  /*2f90*/  IMAD.MOV.U32 R38, RZ, RZ, R31 ;  /* 0x000000ffff267224 */ /* 0x000fe400078e001f */
[----:B------:R-:W-:Y:S02]  /*2fa0*/  IMAD.MOV.U32 R15, RZ, RZ, R14 ;  /* 0x000000ffff0f7224 */ /* 0x000fe400078e000e */
[----:B------:R-:W-:-:S07]  /*2fb0*/  IMAD.MOV.U32 R31, RZ, RZ, R30 ;  /* 0x000000ffff1f7224 */ /* 0x000fce00078e001e */
.L_x_30605:
[----:B------:R-:W-:Y:S05]  /*2fc0*/  BSYNC.RECONVERGENT B1 ;  /* 0x0000000000017941 */ /* 0x000fea0003800200 */
.L_x_30603:
        /* <DEDUP_REMOVED lines=11> */
.L_x_30607:
[----:B------:R-:W-:Y:S01]  /*3080*/  MOV R39, R16 ;  /* 0x0000001000277202 */ /* 0x000fe20000000f00 */
[----:B------:R-:W-:Y:S02]  /*3090*/  IMAD.MOV.U32 R41, RZ, RZ, R38 ;  /* 0x000000ffff297224 */ /* 0x000fe400078e0026 */
[----:B------:R-:W-:Y:S02]  /*30a0*/  IMAD.MOV.U32 R14, RZ, RZ, R13 ;  /* 0x000000ffff0e7224 */ /* 0x000fe400078e000d */
[----:B------:R-:W-:-:S07]  /*30b0*/  IMAD.MOV.U32 R30, RZ, RZ, R29 ;  /* 0x000000ffff1e7224 */ /* 0x000fce00078e001d */
.L_x_30608:
[----:B------:R-:W-:Y:S05]  /*30c0*/  BSYNC.RECONVERGENT B1 ;  /* 0x0000000000017941 */ /* 0x000fea0003800200 */
.L_x_30606:
        /* <DEDUP_REMOVED lines=11> */
.L_x_30610:
[----:B------:R-:W-:Y:S01]  /*3180*/  MOV R16, R39 ;  /* 0x0000002700107202 */ /* 0x000fe20000000f00 */
[----:B------:R-:W-:Y:S02]  /*3190*/  IMAD.MOV.U32 R38, RZ, RZ, R41 ;  /* 0x000000ffff267224 */ /* 0x000fe400078e0029 */
[----:B------:R-:W-:Y:S02]  /*31a0*/  IMAD.MOV.U32 R13, RZ, RZ, R12 ;  /* 0x000000ffff0d7224 */ /* 0x000fe400078e000c */
[----:B------:R-:W-:-:S07]  /*31b0*/  IMAD.MOV.U32 R29, RZ, RZ, R28 ;  /* 0x000000ffff1d7224 */ /* 0x000fce00078e001c */
.L_x_30611:
[----:B------:R-:W-:Y:S05]  /*31c0*/  BSYNC.RECONVERGENT B1 ;  /* 0x0000000000017941 */ /* 0x000fea0003800200 */
.L_x_30609:
        /* <DEDUP_REMOVED lines=11> */
.L_x_30613:
[----:B------:R-:W-:Y:S01]  /*3280*/  MOV R39, R16 ;  /* 0x0000001000277202 */ /* 0x000fe20000000f00 */
[----:B------:R-:W-:Y:S02]  /*3290*/  IMAD.MOV.U32 R41, RZ, RZ, R38 ;  /* 0x000000ffff297224 */ /* 0x000fe400078e0026 */
[----:B------:R-:W-:Y:S02]  /*32a0*/  IMAD.MOV.U32 R12, RZ, RZ, R11 ;  /* 0x000000ffff0c7224 */ /* 0x000fe400078e000b */
[----:B------:R-:W-:-:S07]  /*32b0*/  IMAD.MOV.U32 R28, RZ, RZ, R27 ;  /* 0x000000ffff1c7224 */ /* 0x000fce00078e001b */
.L_x_30614:
[----:B------:R-:W-:Y:S05]  /*32c0*/  BSYNC.RECONVERGENT B1 ;  /* 0x0000000000017941 */ /* 0x000fea0003800200 */
.L_x_30612:
        /* <DEDUP_REMOVED lines=11> */
.L_x_30616:
[----:B------:R-:W-:Y:S01]  /*3380*/  MOV R16, R39 ;  /* 0x0000002700107202 */ /* 0x000fe20000000f00 */
[----:B------:R-:W-:Y:S02]  /*3390*/  IMAD.MOV.U32 R38, RZ, RZ, R41 ;  /* 0x000000ffff267224 */ /* 0x000fe400078e0029 */
[----:B------:R-:W-:Y:S02]  /*33a0*/  IMAD.MOV.U32 R11, RZ, RZ, R10 ;  /* 0x000000ffff0b7224 */ /* 0x000fe400078e000a */
[----:B------:R-:W-:-:S07]  /*33b0*/  IMAD.MOV.U32 R27, RZ, RZ, R26 ;  /* 0x000000ffff1b7224 */ /* 0x000fce00078e001a */
.L_x_30617:
[----:B------:R-:W-:Y:S05]  /*33c0*/  BSYNC.RECONVERGENT B1 ;  /* 0x0000000000017941 */ /* 0x000fea0003800200 */
.L_x_30615:
        /* <DEDUP_REMOVED lines=11> */
.L_x_30619:
[----:B------:R-:W-:Y:S01]  /*3480*/  MOV R39, R16 ;  /* 0x0000001000277202 */ /* 0x000fe20000000f00 */
[----:B------:R-:W-:Y:S02]  /*3490*/  IMAD.MOV.U32 R41, RZ, RZ, R38 ;  /* 0x000000ffff297224 */ /* 0x000fe400078e0026 */
[----:B------:R-:W-:Y:S02]  /*34a0*/  IMAD.MOV.U32 R10, RZ, RZ, R9 ;  /* 0x000000ffff0a7224 */ /* 0x000fe400078e0009 */
[----:B------:R-:W-:-:S07]  /*34b0*/  IMAD.MOV.U32 R26, RZ, RZ, R25 ;  /* 0x000000ffff1a7224 */ /* 0x000fce00078e0019 */
.L_x_30620:
[----:B------:R-:W-:Y:S05]  /*34c0*/  BSYNC.RECONVERGENT B1 ;  /* 0x0000000000017941 */ /* 0x000fea0003800200 */
.L_x_30618:
        /* <DEDUP_REMOVED lines=11> */
.L_x_30622:
[----:B------:R-:W-:Y:S01]  /*3580*/  MOV R16, R39 ;  /* 0x0000002700107202 */ /* 0x000fe20000000f00 */
[----:B------:R-:W-:Y:S02]  /*3590*/  IMAD.MOV.U32 R38, RZ, RZ, R41 ;  /* 0x000000ffff267224 */ /* 0x000fe400078e0029 */
[----:B------:R-:W-:Y:S02]  /*35a0*/  IMAD.MOV.U32 R9, RZ, RZ, R8 ;  /* 0x000000ffff097224 */ /* 0x000fe400078e0008 */
[----:B------:R-:W-:-:S07]  /*35b0*/  IMAD.MOV.U32 R25, RZ, RZ, R24 ;  /* 0x000000ffff197224 */ /* 0x000fce00078e0018 */
.L_x_30623:
[----:B------:R-:W-:Y:S05]  /*35c0*/  BSYNC.RECONVERGENT B1 ;  /* 0x0000000000017941 */ /* 0x000fea0003800200 */
.L_x_30621:
        /* <DEDUP_REMOVED lines=11> */
.L_x_30625:
[----:B------:R-:W-:Y:S01]  /*3680*/  MOV R39, R16 ;  /* 0x0000001000277202 */ /* 0x000fe20000000f00 */
[----:B------:R-:W-:Y:S02]  /*3690*/  IMAD.MOV.U32 R41, RZ, RZ, R38 ;  /* 0x000000ffff297224 */ /* 0x000fe400078e0026 */
[----:B------:R-:W-:Y:S02]  /*36a0*/  IMAD.MOV.U32 R8, RZ, RZ, R7 ;  /* 0x000000ffff087224 */ /* 0x000fe400078e0007 */
[----:B------:R-:W-:-:S07]  /*36b0*/  IMAD.MOV.U32 R24, RZ, RZ, R23 ;  /* 0x000000ffff187224 */ /* 0x000fce00078e0017 */
.L_x_30626:
[----:B------:R-:W-:Y:S05]  /*36c0*/  BSYNC.RECONVERGENT B1 ;  /* 0x0000000000017941 */ /* 0x000fea0003800200 */
.L_x_30624:
        /* <DEDUP_REMOVED lines=11> */
.L_x_30628:
[----:B------:R-:W-:Y:S01]  /*3780*/  MOV R16, R39 ;  /* 0x0000002700107202 */ /* 0x000fe20000000f00 */
[----:B------:R-:W-:Y:S02]  /*3790*/  IMAD.MOV.U32 R38, RZ, RZ, R41 ;  /* 0x000000ffff267224 */ /* 0x000fe400078e0029 */
[----:B------:R-:W-:Y:S02]  /*37a0*/  IMAD.MOV.U32 R7, RZ, RZ, R6 ;  /* 0x000000ffff077224 */ /* 0x000fe400078e0006 */
[----:B------:R-:W-:-:S07]  /*37b0*/  IMAD.MOV.U32 R23, RZ, RZ, R22 ;  /* 0x000000ffff177224 */ /* 0x000fce00078e0016 */
.L_x_30629:
[----:B------:R-:W-:Y:S05]  /*37c0*/  BSYNC.RECONVERGENT B1 ;  /* 0x0000000000017941 */ /* 0x000fea0003800200 */
.L_x_30627:
        /* <DEDUP_REMOVED lines=11> */
.L_x_30631:
[----:B------:R-:W-:Y:S01]  /*3880*/  MOV R39, R16 ;  /* 0x0000001000277202 */ /* 0x000fe20000000f00 */
[----:B------:R-:W-:Y:S02]  /*3890*/  IMAD.MOV.U32 R41, RZ, RZ, R38 ;  /* 0x000000ffff297224 */ /* 0x000fe400078e0026 */
[----:B------:R-:W-:Y:S02]  /*38a0*/  IMAD.MOV.U32 R6, RZ, RZ, R5 ;  /* 0x000000ffff067224 */ /* 0x000fe400078e0005 */
[----:B------:R-:W-:-:S07]  /*38b0*/  IMAD.MOV.U32 R22, RZ, RZ, R21 ;  /* 0x000000ffff167224 */ /* 0x000fce00078e0015 */
.L_x_30632:
[----:B------:R-:W-:Y:S05]  /*38c0*/  BSYNC.RECONVERGENT B1 ;  /* 0x0000000000017941 */ /* 0x000fea0003800200 */
.L_x_30630:
        /* <DEDUP_REMOVED lines=11> */
.L_x_30634:
[----:B------:R-:W-:Y:S01]  /*3980*/  MOV R16, R39 ;  /* 0x0000002700107202 */ /* 0x000fe20000000f00 */
[----:B------:R-:W-:Y:S02]  /*3990*/  IMAD.MOV.U32 R38, RZ, RZ, R41 ;  /* 0x000000ffff267224 */ /* 0x000fe400078e0029 */
[----:B------:R-:W-:Y:S02]  /*39a0*/  IMAD.MOV.U32 R5, RZ, RZ, R4 ;  /* 0x000000ffff057224 */ /* 0x000fe400078e0004 */
[----:B------:R-:W-:-:S07]  /*39b0*/  IMAD.MOV.U32 R21, RZ, RZ, R20 ;  /* 0x000000ffff157224 */ /* 0x000fce00078e0014 */
.L_x_30635:
[----:B------:R-:W-:Y:S05]  /*39c0*/  BSYNC.RECONVERGENT B1 ;  /* 0x0000000000017941 */ /* 0x000fea0003800200 */
.L_x_30633:
        /* <DEDUP_REMOVED lines=11> */
.L_x_30637:
[----:B------:R-:W-:Y:S01]  /*3a80*/  MOV R39, R16 ;  /* 0x0000001000277202 */ /* 0x000fe20000000f00 */
[----:B------:R-:W-:Y:S02]  /*3a90*/  IMAD.MOV.U32 R41, RZ, RZ, R38 ;  /* 0x000000ffff297224 */ /* 0x000fe400078e0026 */
[----:B------:R-:W-:Y:S02]  /*3aa0*/  IMAD.MOV.U32 R4, RZ, RZ, R3 ;  /* 0x000000ffff047224 */ /* 0x000fe400078e0003 */
[----:B------:R-:W-:-:S07]  /*3ab0*/  IMAD.MOV.U32 R20, RZ, RZ, R19 ;  /* 0x000000ffff147224 */ /* 0x000fce00078e0013 */
.L_x_30638:
[----:B------:R-:W-:Y:S05]  /*3ac0*/  BSYNC.RECONVERGENT B1 ;  /* 0x0000000000017941 */ /* 0x000fea0003800200 */
.L_x_30636:
        /* <DEDUP_REMOVED lines=11> */
.L_x_30640:
[----:B------:R-:W-:Y:S01]  /*3b80*/  MOV R16, R39 ;  /* 0x0000002700107202 */ /* 0x000fe20000000f00 */
[----:B------:R-:W-:Y:S02]  /*3b90*/  IMAD.MOV.U32 R38, RZ, RZ, R41 ;  /* 0x000000ffff267224 */ /* 0x000fe400078e0029 */
[----:B------:R-:W-:Y:S02]  /*3ba0*/  IMAD.MOV.U32 R3, RZ, RZ, R2 ;  /* 0x000000ffff037224 */ /* 0x000fe400078e0002 */
[----:B------:R-:W-:-:S07]  /*3bb0*/  IMAD.MOV.U32 R19, RZ, RZ, R18 ;  /* 0x000000ffff137224 */ /* 0x000fce00078e0012 */
.L_x_30641:
[----:B------:R-:W-:Y:S05]  /*3bc0*/  BSYNC.RECONVERGENT B1 ;  /* 0x0000000000017941 */ /* 0x000fea0003800200 */
.L_x_30639:
        /* <DEDUP_REMOVED lines=11> */
.L_x_30643:
[----:B------:R-:W-:Y:S01]  /*3c80*/  MOV R40, R16 ;  /* 0x0000001000287202 */ /* 0x000fe20000000f00 */
[----:B------:R-:W-:Y:S02]  /*3c90*/  IMAD.MOV.U32 R2, RZ, RZ, R51 ;  /* 0x000000ffff027224 */ /* 0x000fe400078e0033 */
[----:B------:R-:W-:Y:S02]  /*3ca0*/  IMAD.MOV.U32 R42, RZ, RZ, R38 ;  /* 0x000000ffff2a7224 */ /* 0x000fe400078e0026 */
[----:B------:R-:W-:-:S07]  /*3cb0*/  IMAD.MOV.U32 R18, RZ, RZ, R17 ;  /* 0x000000ffff127224 */ /* 0x000fce00078e0011 */
.L_x_30644:
[----:B------:R-:W-:Y:S05]  /*3cc0*/  BSYNC.RECONVERGENT B1 ;  /* 0x0000000000017941 */ /* 0x000fea0003800200 */
.L_x_30642:
        /* <DEDUP_REMOVED lines=11> */
.L_x_30646:
[----:B------:R-:W-:Y:S01]  /*3d80*/  MOV R51, R35 ;  /* 0x0000002300337202 */ /* 0x000fe20000000f00 */
[----:B------:R-:W-:Y:S01]  /*3d90*/  IMAD.MOV.U32 R17, RZ, RZ, R37 ;  /* 0x000000ffff117224 */ /* 0x000fe200078e0025 */
[----:B------:R-:W-:Y:S01]  /*3da0*/  MOV R35, R40 ;  /* 0x0000002800237202 */ /* 0x000fe20000000f00 */
[----:B------:R-:W-:Y:S02]  /*3db0*/  IMAD.MOV.U32 R50, RZ, RZ, R40 ;  /* 0x000000ffff327224 */ /* 0x000fe400078e0028 */
[--C-:B------:R-:W-:Y:S02]  /*3dc0*/  IMAD.MOV.U32 R16, RZ, RZ, R42.reuse ;  /* 0x000000ffff107224 */ /* 0x100fe400078e002a */
[----:B------:R-:W-:-:S07]  /*3dd0*/  IMAD.MOV.U32 R37, RZ, RZ, R42 ;  /* 0x000000ffff257224 */ /* 0x000fce00078e002a */
.L_x_30647:
[----:B------:R-:W-:Y:S05]  /*3de0*/  BSYNC.RECONVERGENT B1 ;  /* 0x0000000000017941 */ /* 0x000fea0003800200 */
.L_x_30645:
[----:B------:R-:W-:Y:S01]  /*3df0*/  VIADD R59, R59, 0x4 ;  /* 0x000000043b3b7836 */ /* 0x000fe20000000000 */
[----:B------:R-:W-:Y:S06]  /*3e00*/  @P1 BRA `(.L_x_30648) ;  /* 0xfffffff0000c1947 */ /* 0x000fec000383ffff */
.L_x_30602:
[----:B------:R-:W-:Y:S05]  /*3e10*/  BSYNC.RECONVERGENT B0 ;  /* 0x0000000000007941 */ /* 0x000fea0003800200 */
.L_x_30601:
[----:B0-----:R-:W-:Y:S01]  /*3e20*/  SHFL.DOWN PT, R36, R50, 0x4, 0x1f ;  /* 0x08801f0032247f89 */ /* 0x001fe200000e0000 */
[----:B------:R-:W0:Y:S01]  /*3e30*/  LDCU UR4, c[0x0][0x2f8] ;  /* 0x00005f00ff0477ac */ /* 0x000e220008000800 */
[----:B------:R-:W-:Y:S01]  /*3e40*/  ISETP.GT.AND P0, PT, R58, 0x1b, PT ;  /* 0x0000001b3a00780c */ /* 0x000fe20003f04270 */
[----:B------:R-:W-:Y:S01]  /*3e50*/  BSSY.RECONVERGENT B0, `(.L_x_30649) ;  /* 0x0000140000007945 */ /* 0x000fe20003800200 */
[----:B------:R-:W1:Y:S01]  /*3e60*/  SHFL.DOWN PT, R37, R51, 0x4, 0x1f ;  /* 0x08801f0033257f89 */ /* 0x000e6200000e0000 */
[----:B------:R-:W-:-:S03]  /*3e70*/  MOV R35, R33 ;  /* 0x0000002100237202 */ /* 0x000fc60000000f00 */
        /* <DEDUP_REMOVED lines=64> */
.L_x_30696:
        /* <DEDUP_REMOVED lines=20> */
.L_x_30652:
[----:B------:R-:W-:Y:S01]  /*43c0*/  IMAD.MOV.U32 R16, RZ, RZ, R15 ;  /* 0x000000ffff107224 */ /* 0x000fe200078e000f */
[----:B------:R-:W-:Y:S01]  /*43d0*/  MOV R15, R14 ;  /* 0x0000000e000f7202 */ /* 0x000fe20000000f00 */
[----:B------:R-:W-:Y:S02]  /*43e0*/  IMAD.MOV.U32 R38, RZ, RZ, R31 ;  /* 0x000000ffff267224 */ /* 0x000fe400078e001f */
[----:B------:R-:W-:-:S07]  /*43f0*/  IMAD.MOV.U32 R31, RZ, RZ, R30 ;  /* 0x000000ffff1f7224 */ /* 0x000fce00078e001e */
.L_x_30653:
[----:B------:R-:W-:Y:S05]  /*4400*/  BSYNC.RECONVERGENT B1 ;  /* 0x0000000000017941 */ /* 0x000fea0003800200 */
.L_x_30651:
        /* <DEDUP_REMOVED lines=11> */
.L_x_30655:
[----:B------:R-:W-:Y:S01]  /*44c0*/  IMAD.MOV.U32 R39, RZ, RZ, R16 ;  /* 0x000000ffff277224 */ /* 0x000fe200078e0010 */
[----:B------:R-:W-:Y:S01]  /*44d0*/  MOV R14, R13 ;  /* 0x0000000d000e7202 */ /* 0x000fe20000000f00 */
[----:B------:R-:W-:Y:S02]  /*44e0*/  IMAD.MOV.U32 R41, RZ, RZ, R38 ;  /* 0x000000ffff297224 */ /* 0x000fe400078e0026 */
[----:B------:R-:W-:-:S07]  /*44f0*/  IMAD.MOV.U32 R30, RZ, RZ, R29 ;  /* 0x000000ffff1e7224 */ /* 0x000fce00078e001d */
.L_x_30656:
[----:B------:R-:W-:Y:S05]  /*4500*/  BSYNC.RECONVERGENT B1 ;  /* 0x0000000000017941 */ /* 0x000fea0003800200 */
.L_x_30654:
        /* <DEDUP_REMOVED lines=11> */
.L_x_30658:
[----:B------:R-:W-:Y:S01]  /*45c0*/  IMAD.MOV.U32 R16, RZ, RZ, R39 ;  /* 0x000000ffff107224 */ /* 0x000fe200078e0027 */
[----:B------:R-:W-:Y:S01]  /*45d0*/  MOV R13, R12 ;  /* 0x0000000c000d7202 */ /* 0x000fe20000000f00 */
[----:B------:R-:W-:Y:S02]  /*45e0*/  IMAD.MOV.U32 R38, RZ, RZ, R41 ;  /* 0x000000ffff267224 */ /* 0x000fe400078e0029 */
[----:B------:R-:W-:-:S07]  /*45f0*/  IMAD.MOV.U32 R29, RZ, RZ, R28 ;  /* 0x000000ffff1d7224 */ /* 0x000fce00078e001c */
.L_x_30659:
[----:B------:R-:W-:Y:S05]  /*4600*/  BSYNC.RECONVERGENT B1 ;  /* 0x0000000000017941 */ /* 0x000fea0003800200 */
.L_x_30657:
        /* <DEDUP_REMOVED lines=11> */
.L_x_30661:
[----:B------:R-:W-:Y:S01]  /*46c0*/  IMAD.MOV.U32 R39, RZ, RZ, R16 ;  /* 0x000000ffff277224 */ /* 0x000fe200078e0010 */
[----:B------:R-:W-:Y:S01]  /*46d0*/  MOV R12, R11 ;  /* 0x0000000b000c7202 */ /* 0x000fe20000000f00 */
[----:B------:R-:W-:Y:S02]  /*46e0*/  IMAD.MOV.U32 R41, RZ, RZ, R38 ;  /* 0x000000ffff297224 */ /* 0x000fe400078e0026 */
[----:B------:R-:W-:-:S07]  /*46f0*/  IMAD.MOV.U32 R28, RZ, RZ, R27 ;  /* 0x000000ffff1c7224 */ /* 0x000fce00078e001b */
.L_x_30662:
[----:B------:R-:W-:Y:S05]  /*4700*/  BSYNC.RECONVERGENT B1 ;  /* 0x0000000000017941 */ /* 0x000fea0003800200 */
.L_x_30660:
        /* <DEDUP_REMOVED lines=11> */
.L_x_30664:
[----:B------:R-:W-:Y:S01]  /*47c0*/  IMAD.MOV.U32 R16, RZ, RZ, R39 ;  /* 0x000000ffff107224 */ /* 0x000fe200078e0027 */
[----:B------:R-:W-:Y:S01]  /*47d0*/  MOV R11, R10 ;  /* 0x0000000a000b7202 */ /* 0x000fe20000000f00 */
[----:B------:R-:W-:Y:S02]  /*47e0*/  IMAD.MOV.U32 R38, RZ, RZ, R41 ;  /* 0x000000ffff267224 */ /* 0x000fe400078e0029 */
[----:B------:R-:W-:-:S07]  /*47f0*/  IMAD.MOV.U32 R27, RZ, RZ, R26 ;  /* 0x000000ffff1b7224 */ /* 0x000fce00078e001a */
.L_x_30665:
[----:B------:R-:W-:Y:S05]  /*4800*/  BSYNC.RECONVERGENT B1 ;  /* 0x0000000000017941 */ /* 0x000fea0003800200 */
.L_x_30663:
        /* <DEDUP_REMOVED lines=11> */
.L_x_30667:
[----:B------:R-:W-:Y:S01]  /*48c0*/  IMAD.MOV.U32 R39, RZ, RZ, R16 ;  /* 0x000000ffff277224 */ /* 0x000fe200078e0010 */
[----:B------:R-:W-:Y:S01]  /*48d0*/  MOV R10, R9 ;  /* 0x00000009000a7202 */ /* 0x000fe20000000f00 */
[----:B------:R-:W-:Y:S02]  /*48e0*/  IMAD.MOV.U32 R41, RZ, RZ, R38 ;  /* 0x000000ffff297224 */ /* 0x000fe400078e0026 */
[----:B------:R-:W-:-:S07]  /*48f0*/  IMAD.MOV.U32 R26, RZ, RZ, R25 ;  /* 0x000000ffff1a7224 */ /* 0x000fce00078e0019 */
.L_x_30668:
[----:B------:R-:W-:Y:S05]  /*4900*/  BSYNC.RECONVERGENT B1 ;  /* 0x0000000000017941 */ /* 0x000fea0003800200 */
.L_x_30666:
        /* <DEDUP_REMOVED lines=11> */
.L_x_30670:
[----:B------:R-:W-:Y:S01]  /*49c0*/  IMAD.MOV.U32 R16, RZ, RZ, R39 ;  /* 0x000000ffff107224 */ /* 0x000fe200078e0027 */
[----:B------:R-:W-:Y:S01]  /*49d0*/  MOV R9, R8 ;  /* 0x0000000800097202 */ /* 0x000fe20000000f00 */
[----:B------:R-:W-:Y:S02]  /*49e0*/  IMAD.MOV.U32 R38, RZ, RZ, R41 ;  /* 0x000000ffff267224 */ /* 0x000fe400078e0029 */
[----:B------:R-:W-:-:S07]  /*49f0*/  IMAD.MOV.U32 R25, RZ, RZ, R24 ;  /* 0x000000ffff197224 */ /* 0x000fce00078e0018 */
.L_x_30671:
[----:B------:R-:W-:Y:S05]  /*4a00*/  BSYNC.RECONVERGENT B1 ;  /* 0x0000000000017941 */ /* 0x000fea0003800200 */
.L_x_30669:
        /* <DEDUP_REMOVED lines=11> */
.L_x_30673:
[----:B------:R-:W-:Y:S01]  /*4ac0*/  IMAD.MOV.U32 R39, RZ, RZ, R16 ;  /* 0x000000ffff277224 */ /* 0x000fe200078e0010 */
[----:B------:R-:W-:Y:S01]  /*4ad0*/  MOV R8, R7 ;  /* 0x0000000700087202 */ /* 0x000fe20000000f00 */
[----:B------:R-:W-:Y:S02]  /*4ae0*/  IMAD.MOV.U32 R41, RZ, RZ, R38 ;  /* 0x000000ffff297224 */ /* 0x000fe400078e0026 */
[----:B------:R-:W-:-:S07]  /*4af0*/  IMAD.MOV.U32 R24, RZ, RZ, R23 ;  /* 0x000000ffff187224 */ /* 0x000fce00078e0017 */
.L_x_30674:
[----:B------:R-:W-:Y:S05]  /*4b00*/  BSYNC.RECONVERGENT B1 ;  /* 0x0000000000017941 */ /* 0x000fea0003800200 */
.L_x_30672:
        /* <DEDUP_REMOVED lines=11> */
.L_x_30676:
[----:B------:R-:W-:Y:S01]  /*4bc0*/  IMAD.MOV.U32 R16, RZ, RZ, R39 ;  /* 0x000000ffff107224 */ /* 0x000fe200078e0027 */
[----:B------:R-:W-:Y:S01]  /*4bd0*/  MOV R7, R6 ;  /* 0x0000000600077202 */ /* 0x000fe20000000f00 */
[----:B------:R-:W-:Y:S02]  /*4be0*/  IMAD.MOV.U32 R38, RZ, RZ, R41 ;  /* 0x000000ffff267224 */ /* 0x000fe400078e0029 */
[----:B------:R-:W-:-:S07]  /*4bf0*/  IMAD.MOV.U32 R23, RZ, RZ, R22 ;  /* 0x000000ffff177224 */ /* 0x000fce00078e0016 */
.L_x_30677:
[----:B------:R-:W-:Y:S05]  /*4c00*/  BSYNC.RECONVERGENT B1 ;  /* 0x0000000000017941 */ /* 0x000fea0003800200 */
.L_x_30675:
        /* <DEDUP_REMOVED lines=11> */
.L_x_30679:
[----:B------:R-:W-:Y:S01]  /*4cc0*/  IMAD.MOV.U32 R39, RZ, RZ, R16 ;  /* 0x000000ffff277224 */ /* 0x000fe200078e0010 */
[----:B------:R-:W-:Y:S01]  /*4cd0*/  MOV R6, R5 ;  /* 0x0000000500067202 */ /* 0x000fe20000000f00 */
[----:B------:R-:W-:Y:S02]  /*4ce0*/  IMAD.MOV.U32 R41, RZ, RZ, R38 ;  /* 0x000000ffff297224 */ /* 0x000fe400078e0026 */
[----:B------:R-:W-:-:S07]  /*4cf0*/  IMAD.MOV.U32 R22, RZ, RZ, R21 ;  /* 0x000000ffff167224 */ /* 0x000fce00078e0015 */
.L_x_30680:
[----:B------:R-:W-:Y:S05]  /*4d00*/  BSYNC.RECONVERGENT B1 ;  /* 0x0000000000017941 */ /* 0x000fea0003800200 */
.L_x_30678:
        /* <DEDUP_REMOVED lines=11> */
.L_x_30682:
[----:B------:R-:W-:Y:S01]  /*4dc0*/  IMAD.MOV.U32 R16, RZ, RZ, R39 ;  /* 0x000000ffff107224 */ /* 0x000fe200078e0027 */
[----:B------:R-:W-:Y:S01]  /*4dd0*/  MOV R5, R4 ;  /* 0x0000000400057202 */ /* 0x000fe20000000f00 */
[----:B------:R-:W-:Y:S02]  /*4de0*/  IMAD.MOV.U32 R38, RZ, RZ, R41 ;  /* 0x000000ffff267224 */ /* 0x000fe400078e0029 */
[----:B------:R-:W-:-:S07]  /*4df0*/  IMAD.MOV.U32 R21, RZ, RZ, R20 ;  /* 0x000000ffff157224 */ /* 0x000fce00078e0014 */
.L_x_30683:
[----:B------:R-:W-:Y:S05]  /*4e00*/  BSYNC.RECONVERGENT B1 ;  /* 0x0000000000017941 */ /* 0x000fea0003800200 */
.L_x_30681:
        /* <DEDUP_REMOVED lines=11> */
.L_x_30685:
[----:B------:R-:W-:Y:S01]  /*4ec0*/  IMAD.MOV.U32 R39, RZ, RZ, R16 ;  /* 0x000000ffff277224 */ /* 0x000fe200078e0010 */
[----:B------:R-:W-:Y:S01]  /*4ed0*/  MOV R4, R3 ;  /* 0x0000000300047202 */ /* 0x000fe20000000f00 */
[----:B------:R-:W-:Y:S02]  /*4ee0*/  IMAD.MOV.U32 R41, RZ, RZ, R38 ;  /* 0x000000ffff297224 */ /* 0x000fe400078e0026 */
[----:B------:R-:W-:-:S07]  /*4ef0*/  IMAD.MOV.U32 R20, RZ, RZ, R19 ;  /* 0x000000ffff147224 */ /* 0x000fce00078e0013 */
.L_x_30686:
[----:B------:R-:W-:Y:S05]  /*4f00*/  BSYNC.RECONVERGENT B1 ;  /* 0x0000000000017941 */ /* 0x000fea0003800200 */
.L_x_30684:
        /* <DEDUP_REMOVED lines=11> */
.L_x_30688:
[----:B------:R-:W-:Y:S01]  /*4fc0*/  IMAD.MOV.U32 R16, RZ, RZ, R39 ;  /* 0x000000ffff107224 */ /* 0x000fe200078e0027 */
[----:B------:R-:W-:Y:S01]  /*4fd0*/  MOV R3, R2 ;  /* 0x0000000200037202 */ /* 0x000fe20000000f00 */
[----:B------:R-:W-:Y:S02]  /*4fe0*/  IMAD.MOV.U32 R38, RZ, RZ, R41 ;  /* 0x000000ffff267224 */ /* 0x000fe400078e0029 */
[----:B------:R-:W-:-:S07]  /*4ff0*/  IMAD.MOV.U32 R19, RZ, RZ, R18 ;  /* 0x000000ffff137224 */ /* 0x000fce00078e0012 */
.L_x_30689:
[----:B------:R-:W-:Y:S05]  /*5000*/  BSYNC.RECONVERGENT B1 ;  /* 0x0000000000017941 */ /* 0x000fea0003800200 */
.L_x_30687:
        /* <DEDUP_REMOVED lines=11> */
.L_x_30691:
[----:B------:R-:W-:Y:S01]  /*50c0*/  IMAD.MOV.U32 R40, RZ, RZ, R16 ;  /* 0x000000ffff287224 */ /* 0x000fe200078e0010 */
[----:B------:R-:W-:Y:S01]  /*50d0*/  MOV R42, R38 ;  /* 0x00000026002a7202 */ /* 0x000fe20000000f00 */
[----:B------:R-:W-:Y:S02]  /*50e0*/  IMAD.MOV.U32 R2, RZ, RZ, R51 ;  /* 0x000000ffff027224 */ /* 0x000fe400078e0033 */
[----:B------:R-:W-:-:S07]  /*50f0*/  IMAD.MOV.U32 R18, RZ, RZ, R17 ;  /* 0x000000ffff127224 */ /* 0x000fce00078e0011 */
.L_x_30692:
[----:B------:R-:W-:Y:S05]  /*5100*/  BSYNC.RECONVERGENT B1 ;  /* 0x0000000000017941 */ /* 0x000fea0003800200 */
.L_x_30690:
        /* <DEDUP_REMOVED lines=11> */
.L_x_30694:
[----:B------:R-:W-:Y:S01]  /*51c0*/  IMAD.MOV.U32 R51, RZ, RZ, R33 ;  /* 0x000000ffff337224 */ /* 0x000fe200078e0021 */
[----:B------:R-:W-:Y:S01]  /*51d0*/  MOV R50, R40 ;  /* 0x0000002800327202 */ /* 0x000fe20000000f00 */
[----:B------:R-:W-:Y:S02]  /*51e0*/  IMAD.MOV.U32 R17, RZ, RZ, R37 ;  /* 0x000000ffff117224 */ /* 0x000fe400078e0025 */
[----:B------:R-:W-:Y:S02]  /*51f0*/  IMAD.MOV.U32 R16, RZ, RZ, R42 ;  /* 0x000000ffff107224 */ /* 0x000fe400078e002a */
[----:B------:R-:W-:Y:S02]  /*5200*/  IMAD.MOV.U32 R33, RZ, RZ, R40 ;  /* 0x000000ffff217224 */ /* 0x000fe400078e0028 */
[----:B------:R-:W-:-:S07]  /*5210*/  IMAD.MOV.U32 R37, RZ, RZ, R42 ;  /* 0x000000ffff257224 */ /* 0x000fce00078e002a */
.L_x_30695:
[----:B------:R-:W-:Y:S05]  /*5220*/  BSYNC.RECONVERGENT B1 ;  /* 0x0000000000017941 */ /* 0x000fea0003800200 */
.L_x_30693:
[----:B------:R-:W-:Y:S01]  /*5230*/  IADD3 R59, PT, PT, R59, 0x4, RZ ;  /* 0x000000043b3b7810 */ /* 0x000fe20007ffe0ff */
[----:B------:R-:W-:Y:S06]  /*5240*/  @P1 BRA `(.L_x_30696) ;  /* 0xfffffff0000c1947 */ /* 0x000fec000383ffff */
.L_x_30650:
[----:B------:R-:W-:Y:S05]  /*5250*/  BSYNC.RECONVERGENT B0 ;  /* 0x0000000000007941 */ /* 0x000fea0003800200 */
.L_x_30649:
        /* <DEDUP_REMOVED lines=70> */
.L_x_30744:
        /* <DEDUP_REMOVED lines=20> */
.L_x_30700:
[----:B------:R-:W-:Y:S01]  /*5800*/  MOV R16, R15 ;  /* 0x0000000f00107202 */ /* 0x000fe20000000f00 */
[----:B------:R-:W-:Y:S02]  /*5810*/  IMAD.MOV.U32 R38, RZ, RZ, R31 ;  /* 0x000000ffff267224 */ /* 0x000fe400078e001f */
[----:B------:R-:W-:Y:S02]  /*5820*/  IMAD.MOV.U32 R15, RZ, RZ, R14 ;  /* 0x000000ffff0f7224 */ /* 0x000fe400078e000e */
[----:B------:R-:W-:-:S07]  /*5830*/  IMAD.MOV.U32 R31, RZ, RZ, R30 ;  /* 0x000000ffff1f7224 */ /* 0x000fce00078e001e */
.L_x_30701:
[----:B------:R-:W-:Y:S05]  /*5840*/  BSYNC.RECONVERGENT B1 ;  /* 0x0000000000017941 */ /* 0x000fea0003800200 */
.L_x_30699:
        /* <DEDUP_REMOVED lines=11> */
.L_x_30703:
[----:B------:R-:W-:Y:S01]  /*5900*/  MOV R39, R16 ;  /* 0x0000001000277202 */ /* 0x000fe20000000f00 */
[----:B------:R-:W-:Y:S02]  /*5910*/  IMAD.MOV.U32 R41, RZ, RZ, R38 ;  /* 0x000000ffff297224 */ /* 0x000fe400078e0026 */
[----:B------:R-:W-:Y:S02]  /*5920*/  IMAD.MOV.U32 R14, RZ, RZ, R13 ;  /* 0x000000ffff0e7224 */ /* 0x000fe400078e000d */
[----:B------:R-:W-:-:S07]  /*5930*/  IMAD.MOV.U32 R30, RZ, RZ, R29 ;  /* 0x000000ffff1e7224 */ /* 0x000fce00078e001d */
.L_x_30704:
[----:B------:R-:W-:Y:S05]  /*5940*/  BSYNC.RECONVERGENT B1 ;  /* 0x0000000000017941 */ /* 0x000fea0003800200 */
.L_x_30702:
        /* <DEDUP_REMOVED lines=11> */
.L_x_30706:
[----:B------:R-:W-:Y:S01]  /*5a00*/  MOV R16, R39 ;  /* 0x0000002700107202 */ /* 0x000fe20000000f00 */
[----:B------:R-:W-:Y:S02]  /*5a10*/  IMAD.MOV.U32 R38, RZ, RZ, R41 ;  /* 0x000000ffff267224 */ /* 0x000fe400078e0029 */
[----:B------:R-:W-:Y:S02]  /*5a20*/  IMAD.MOV.U32 R13, RZ, RZ, R12 ;  /* 0x000000ffff0d7224 */ /* 0x000fe400078e000c */
[----:B------:R-:W-:-:S07]  /*5a30*/  IMAD.MOV.U32 R29, RZ, RZ, R28 ;  /* 0x000000ffff1d7224 */ /* 0x000fce00078e001c */
.L_x_30707:
[----:B------:R-:W-:Y:S05]  /*5a40*/  BSYNC.RECONVERGENT B1 ;  /* 0x0000000000017941 */ /* 0x000fea0003800200 */
.L_x_30705:
        /* <DEDUP_REMOVED lines=11> */
.L_x_30709:
[----:B------:R-:W-:Y:S01]  /*5b00*/  MOV R39, R16 ;  /* 0x0000001000277202 */ /* 0x000fe20000000f00 */
[----:B------:R-:W-:Y:S02]  /*5b10*/  IMAD.MOV.U32 R41, RZ, RZ, R38 ;  /* 0x000000ffff297224 */ /* 0x000fe400078e0026 */
[----:B------:R-:W-:Y:S02]  /*5b20*/  IMAD.MOV.U32 R12, RZ, RZ, R11 ;  /* 0x000000ffff0c7224 */ /* 0x000fe400078e000b */
[----:B------:R-:W-:-:S07]  /*5b30*/  IMAD.MOV.U32 R28, RZ, RZ, R27 ;  /* 0x000000ffff1c7224 */ /* 0x000fce00078e001b */
.L_x_30710:
[----:B------:R-:W-:Y:S05]  /*5b40*/  BSYNC.RECONVERGENT B1 ;  /* 0x0000000000017941 */ /* 0x000fea0003800200 */
.L_x_30708:
        /* <DEDUP_REMOVED lines=11> */
.L_x_30712:
[----:B------:R-:W-:Y:S01]  /*5c00*/  MOV R16, R39 ;  /* 0x0000002700107202 */ /* 0x000fe20000000f00 */
[----:B------:R-:W-:Y:S02]  /*5c10*/  IMAD.MOV.U32 R38, RZ, RZ, R41 ;  /* 0x000000ffff267224 */ /* 0x000fe400078e0029 */
[----:B------:R-:W-:Y:S02]  /*5c20*/  IMAD.MOV.U32 R11, RZ, RZ, R10 ;  /* 0x000000ffff0b7224 */ /* 0x000fe400078e000a */
[----:B------:R-:W-:-:S07]  /*5c30*/  IMAD.MOV.U32 R27, RZ, RZ, R26 ;  /* 0x000000ffff1b7224 */ /* 0x000fce00078e001a */
.L_x_30713:
[----:B------:R-:W-:Y:S05]  /*5c40*/  BSYNC.RECONVERGENT B1 ;  /* 0x0000000000017941 */ /* 0x000fea0003800200 */
.L_x_30711:
        /* <DEDUP_REMOVED lines=11> */
.L_x_30715:
[----:B------:R-:W-:Y:S01]  /*5d00*/  MOV R39, R16 ;  /* 0x0000001000277202 */ /* 0x000fe20000000f00 */
[----:B------:R-:W-:Y:S02]  /*5d10*/  IMAD.MOV.U32 R41, RZ, RZ, R38 ;  /* 0x000000ffff297224 */ /* 0x000fe400078e0026 */
[----:B------:R-:W-:Y:S02]  /*5d20*/  IMAD.MOV.U32 R10, RZ, RZ, R9 ;  /* 0x000000ffff0a7224 */ /* 0x000fe400078e0009 */
[----:B------:R-:W-:-:S07]  /*5d30*/  IMAD.MOV.U32 R26, RZ, RZ, R25 ;  /* 0x000000ffff1a7224 */ /* 0x000fce00078e0019 */
.L_x_30716:
[----:B------:R-:W-:Y:S05]  /*5d40*/  BSYNC.RECONVERGENT B1 ;  /* 0x0000000000017941 */ /* 0x000fea0003800200 */
.L_x_30714:
        /* <DEDUP_REMOVED lines=11> */
.L_x_30718:
[----:B------:R-:W-:Y:S01]  /*5e00*/  MOV R16, R39 ;  /* 0x0000002700107202 */ /* 0x000fe20000000f00 */
[----:B------:R-:W-:Y:S02]  /*5e10*/  IMAD.MOV.U32 R38, RZ, RZ, R41 ;  /* 0x000000ffff267224 */ /* 0x000fe400078e0029 */
[----:B------:R-:W-:Y:S02]  /*5e20*/  IMAD.MOV.U32 R9, RZ, RZ, R8 ;  /* 0x000000ffff097224 */ /* 0x000fe400078e0008 */
[----:B------:R-:W-:-:S07]  /*5e30*/  IMAD.MOV.U32 R25, RZ, RZ, R24 ;  /* 0x000000ffff197224 */ /* 0x000fce00078e0018 */
.L_x_30719:
[----:B------:R-:W-:Y:S05]  /*5e40*/  BSYNC.RECONVERGENT B1 ;  /* 0x0000000000017941 */ /* 0x000fea0003800200 */
.L_x_30717:
        /* <DEDUP_REMOVED lines=11> */
.L_x_30721:
[----:B------:R-:W-:Y:S01]  /*5f00*/  MOV R39, R16 ;  /* 0x0000001000277202 */ /* 0x000fe20000000f00 */
[----:B------:R-:W-:Y:S02]  /*5f10*/  IMAD.MOV.U32 R41, RZ, RZ, R38 ;  /* 0x000000ffff297224 */ /* 0x000fe400078e0026 */
[----:B------:R-:W-:Y:S02]  /*5f20*/  IMAD.MOV.U32 R8, RZ, RZ, R7 ;  /* 0x000000ffff087224 */ /* 0x000fe400078e0007 */
[----:B------:R-:W-:-:S07]  /*5f30*/  IMAD.MOV.U32 R24, RZ, RZ, R23 ;  /* 0x000000ffff187224 */ /* 0x000fce00078e0017 */
.L_x_30722:
[----:B------:R-:W-:Y:S05]  /*5f40*/  BSYNC.RECONVERGENT B1 ;  /* 0x0000000000017941 */ /* 0x000fea0003800200 */
.L_x_30720:
        /* <DEDUP_REMOVED lines=11> */
.L_x_30724:
[----:B------:R-:W-:Y:S01]  /*6000*/  MOV R16, R39 ;  /* 0x0000002700107202 */ /* 0x000fe20000000f00 */
[----:B------:R-:W-:Y:S02]  /*6010*/  IMAD.MOV.U32 R38, RZ, RZ, R41 ;  /* 0x000000ffff267224 */ /* 0x000fe400078e0029 */
[----:B------:R-:W-:Y:S02]  /*6020*/  IMAD.MOV.U32 R7, RZ, RZ, R6 ;  /* 0x000000ffff077224 */ /* 0x000fe400078e0006 */
[----:B------:R-:W-:-:S07]  /*6030*/  IMAD.MOV.U32 R23, RZ, RZ, R22 ;  /* 0x000000ffff177224 */ /* 0x000fce00078e0016 */
.L_x_30725:
[----:B------:R-:W-:Y:S05]  /*6040*/  BSYNC.RECONVERGENT B1 ;  /* 0x0000000000017941 */ /* 0x000fea0003800200 */
.L_x_30723:
        /* <DEDUP_REMOVED lines=11> */
.L_x_30727:
[----:B------:R-:W-:Y:S01]  /*6100*/  MOV R39, R16 ;  /* 0x0000001000277202 */ /* 0x000fe20000000f00 */
[----:B------:R-:W-:Y:S02]  /*6110*/  IMAD.MOV.U32 R41, RZ, RZ, R38 ;  /* 0x000000ffff297224 */ /* 0x000fe400078e0026 */
[----:B------:R-:W-:Y:S02]  /*6120*/  IMAD.MOV.U32 R6, RZ, RZ, R5 ;  /* 0x000000ffff067224 */ /* 0x000fe400078e0005 */
[----:B------:R-:W-:-:S07]  /*6130*/  IMAD.MOV.U32 R22, RZ, RZ, R21 ;  /* 0x000000ffff167224 */ /* 0x000fce00078e0015 */
.L_x_30728:
[----:B------:R-:W-:Y:S05]  /*6140*/  BSYNC.RECONVERGENT B1 ;  /* 0x0000000000017941 */ /* 0x000fea0003800200 */
.L_x_30726:
        /* <DEDUP_REMOVED lines=11> */
.L_x_30730:
[----:B------:R-:W-:Y:S01]  /*6200*/  MOV R16, R39 ;  /* 0x0000002700107202 */ /* 0x000fe20000000f00 */
[----:B------:R-:W-:Y:S02]  /*6210*/  IMAD.MOV.U32 R38, RZ, RZ, R41 ;  /* 0x000000ffff267224 */ /* 0x000fe400078e0029 */
[----:B------:R-:W-:Y:S02]  /*6220*/  IMAD.MOV.U32 R5, RZ, RZ, R4 ;  /* 0x000000ffff057224 */ /* 0x000fe400078e0004 */
[----:B------:R-:W-:-:S07]  /*6230*/  IMAD.MOV.U32 R21, RZ, RZ, R20 ;  /* 0x000000ffff157224 */ /* 0x000fce00078e0014 */
.L_x_30731:
[----:B------:R-:W-:Y:S05]  /*6240*/  BSYNC.RECONVERGENT B1 ;  /* 0x0000000000017941 */ /* 0x000fea0003800200 */
.L_x_30729:
        /* <DEDUP_REMOVED lines=11> */
.L_x_30733:
[----:B------:R-:W-:Y:S01]  /*6300*/  MOV R39, R16 ;  /* 0x0000001000277202 */ /* 0x000fe20000000f00 */
[----:B------:R-:W-:Y:S02]  /*6310*/  IMAD.MOV.U32 R41, RZ, RZ, R38 ;  /* 0x000000ffff297224 */ /* 0x000fe400078e0026 */
[----:B------:R-:W-:Y:S02]  /*6320*/  IMAD.MOV.U32 R4, RZ, RZ, R3 ;  /* 0x000000ffff047224 */ /* 0x000fe400078e0003 */
[----:B------:R-:W-:-:S07]  /*6330*/  IMAD.MOV.U32 R20, RZ, RZ, R19 ;  /* 0x000000ffff147224 */ /* 0x000fce00078e0013 */
.L_x_30734:
[----:B------:R-:W-:Y:S05]  /*6340*/  BSYNC.RECONVERGENT B1 ;  /* 0x0000000000017941 */ /* 0x000fea0003800200 */
.L_x_30732:
        /* <DEDUP_REMOVED lines=11> */
.L_x_30736:
[----:B------:R-:W-:Y:S01]  /*6400*/  MOV R16, R39 ;  /* 0x0000002700107202 */ /* 0x000fe20000000f00 */
[----:B------:R-:W-:Y:S02]  /*6410*/  IMAD.MOV.U32 R38, RZ, RZ, R41 ;  /* 0x000000ffff267224 */ /* 0x000fe400078e0029 */
[----:B------:R-:W-:Y:S02]  /*6420*/  IMAD.MOV.U32 R3, RZ, RZ, R2 ;  /* 0x000000ffff037224 */ /* 0x000fe400078e0002 */
[----:B------:R-:W-:-:S07]  /*6430*/  IMAD.MOV.U32 R19, RZ, RZ, R18 ;  /* 0x000000ffff137224 */ /* 0x000fce00078e0012 */
.L_x_30737:
[----:B------:R-:W-:Y:S05]  /*6440*/  BSYNC.RECONVERGENT B1 ;  /* 0x0000000000017941 */ /* 0x000fea0003800200 */
.L_x_30735:
        /* <DEDUP_REMOVED lines=11> */
.L_x_30739:
[----:B------:R-:W-:Y:S01]  /*6500*/  MOV R40, R16 ;  /* 0x0000001000287202 */ /* 0x000fe20000000f00 */
[----:B------:R-:W-:Y:S02]  /*6510*/  IMAD.MOV.U32 R2, RZ, RZ, R51 ;  /* 0x000000ffff027224 */ /* 0x000fe400078e0033 */
[----:B------:R-:W-:Y:S02]  /*6520*/  IMAD.MOV.U32 R42, RZ, RZ, R38 ;  /* 0x000000ffff2a7224 */ /* 0x000fe400078e0026 */
[----:B------:R-:W-:-:S07]  /*6530*/  IMAD.MOV.U32 R18, RZ, RZ, R17 ;  /* 0x000000ffff127224 */ /* 0x000fce00078e0011 */
.L_x_30740:
[----:B------:R-:W-:Y:S05]  /*6540*/  BSYNC.RECONVERGENT B1 ;  /* 0x0000000000017941 */ /* 0x000fea0003800200 */
.L_x_30738:
        /* <DEDUP_REMOVED lines=11> */
.L_x_30742:
[----:B------:R-:W-:Y:S01]  /*6600*/  MOV R51, R35 ;  /* 0x0000002300337202 */ /* 0x000fe20000000f00 */
[----:B------:R-:W-:Y:S01]  /*6610*/  IMAD.MOV.U32 R17, RZ, RZ, R37 ;  /* 0x000000ffff117224 */ /* 0x000fe200078e0025 */
[----:B------:R-:W-:Y:S01]  /*6620*/  MOV R35, R40 ;  /* 0x0000002800237202 */ /* 0x000fe20000000f00 */
[----:B------:R-:W-:Y:S02]  /*6630*/  IMAD.MOV.U32 R50, RZ, RZ, R40 ;  /* 0x000000ffff327224 */ /* 0x000fe400078e0028 */
[--C-:B------:R-:W-:Y:S02]  /*6640*/  IMAD.MOV.U32 R16, RZ, RZ, R42.reuse ;  /* 0x000000ffff107224 */ /* 0x100fe400078e002a */
[----:B------:R-:W-:-:S07]  /*6650*/  IMAD.MOV.U32 R37, RZ, RZ, R42 ;  /* 0x000000ffff257224 */ /* 0x000fce00078e002a */
.L_x_30743:
[----:B------:R-:W-:Y:S05]  /*6660*/  BSYNC.RECONVERGENT B1 ;  /* 0x0000000000017941 */ /* 0x000fea0003800200 */
.L_x_30741:
[----:B------:R-:W-:Y:S01]  /*6670*/  VIADD R59, R59, 0x4 ;  /* 0x000000043b3b7836 */ /* 0x000fe20000000000 */
[----:B------:R-:W-:Y:S06]  /*6680*/  @P1 BRA `(.L_x_30744) ;  /* 0xfffffff0000c1947 */ /* 0x000fec000383ffff */
.L_x_30698:
[----:B------:R-:W-:Y:S05]  /*6690*/  BSYNC.RECONVERGENT B0 ;  /* 0x0000000000007941 */ /* 0x000fea0003800200 */
.L_x_30697:
        /* <DEDUP_REMOVED lines=53> */
[----:B------:R0:W1:Y:S04]  /*69f0*/  SHFL.DOWN PT, R60, R33, 0x10, 0x1f ;  /* 0x0a001f00213c7f89 */ /* 0x00006800000e0000 */
[----:B------:R0:W2:Y:S01]  /*6a00*/  SHFL.DOWN PT, R35, R32, 0x10, 0x1f ;  /* 0x0a001f0020237f89 */ /* 0x0000a200000e0000 */
[----:B------:R-:W-:Y:S05]  /*6a10*/  @P0 BRA `(.L_x_30746) ;  /* 0x0000001000280947 */ /* 0x000fea0003800000 */
[----:B-1----:R-:W-:Y:S01]  /*6a20*/  FSETP.GT.FTZ.AND P0, PT, R33, R60, PT ;  /* 0x0000003c2100720b */ /* 0x002fe20003f14000 */
[----:B0-----:R-:W-:-:S03]  /*6a30*/  VIADD R57, R57, 0x48 ;  /* 0x0000004839397836 */ /* 0x001fc60000000000 */
[----:B------:R-:W-:Y:S02]  /*6a40*/  FSEL R56, R33, R60, P0 ;  /* 0x0000003c21387208 */ /* 0x000fe40000000000 */
[----:B------:R-:W-:Y:S02]  /*6a50*/  FSEL R33, R60, R33, P0 ;  /* 0x000000213c217208 */ /* 0x000fe40000000000 */
[----:B--2---:R-:W-:Y:S02]  /*6a60*/  FSEL R34, R32, R35, P0 ;  /* 0x0000002320227208 */ /* 0x004fe40000000000 */
[----:B------:R-:W-:Y:S01]  /*6a70*/  FSEL R35, R35, R32, P0 ;  /* 0x0000002023237208 */ /* 0x000fe20000000000 */
[----:B------:R-:W-:-:S04]  /*6a80*/  FADD.FTZ R33, -R56, R33 ;  /* 0x0000002138217221 */ /* 0x000fc80000010100 */
[----:B------:R-:W-:Y:S01]  /*6a90*/  FMUL.FTZ R36, R33, 1.4426950216293334961 ;  /* 0x3fb8aa3b21247820 */ /* 0x000fe20000410000 */
[----:B------:R-:W-:-:S05]  /*6aa0*/  MOV R33, R50 ;  /* 0x0000003200217202 */ /* 0x000fca0000000f00 */
[----:B------:R-:W0:Y:S02]  /*6ab0*/  MUFU.EX2 R36, R36 ;  /* 0x0000002400247308 */ /* 0x000e240000000800 */
[----:B0-----:R-:W-:Y:S01]  /*6ac0*/  FFMA.FTZ R32, R35, R36, R34 ;  /* 0x0000002423207223 */ /* 0x001fe20000010022 */
[----:B------:R-:W-:Y:S02]  /*6ad0*/  IMAD.MOV.U32 R35, RZ, RZ, R16 ;  /* 0x000000ffff237224 */ /* 0x000fe400078e0010 */
[----:B------:R-:W-:-:S07]  /*6ae0*/  IMAD.MOV.U32 R34, RZ, RZ, RZ ;  /* 0x000000ffff227224 */ /* 0x000fce00078e00ff */
.L_x_30792:
        /* <DEDUP_REMOVED lines=20> */
.L_x_30748:
[----:B------:R-:W-:Y:S01]  /*6c30*/  IMAD.MOV.U32 R16, RZ, RZ, R15 ;  /* 0x000000ffff107224 */ /* 0x000fe200078e000f */
[----:B------:R-:W-:Y:S01]  /*6c40*/  MOV R36, R31 ;  /* 0x0000001f00247202 */ /* 0x000fe20000000f00 */
[----:B------:R-:W-:Y:S02]  /*6c50*/  IMAD.MOV.U32 R15, RZ, RZ, R14 ;  /* 0x000000ffff0f7224 */ /* 0x000fe400078e000e */
[----:B------:R-:W-:-:S07]  /*6c60*/  IMAD.MOV.U32 R31, RZ, RZ, R30 ;  /* 0x000000ffff1f7224 */ /* 0x000fce00078e001e */
.L_x_30749:
[----:B------:R-:W-:Y:S05]  /*6c70*/  BSYNC.RECONVERGENT B1 ;  /* 0x0000000000017941 */ /* 0x000fea0003800200 */
.L_x_30747:
        /* <DEDUP_REMOVED lines=11> */
.L_x_30751:
[----:B------:R-:W-:Y:S01]  /*6d30*/  IMAD.MOV.U32 R37, RZ, RZ, R16 ;  /* 0x000000ffff257224 */ /* 0x000fe200078e0010 */
[----:B------:R-:W-:Y:S01]  /*6d40*/  MOV R14, R13 ;  /* 0x0000000d000e7202 */ /* 0x000fe20000000f00 */
[----:B------:R-:W-:Y:S02]  /*6d50*/  IMAD.MOV.U32 R39, RZ, RZ, R36 ;  /* 0x000000ffff277224 */ /* 0x000fe400078e0024 */
[----:B------:R-:W-:-:S07]  /*6d60*/  IMAD.MOV.U32 R30, RZ, RZ, R29 ;  /* 0x000000ffff1e7224 */ /* 0x000fce00078e001d */
.L_x_30752:
[----:B------:R-:W-:Y:S05]  /*6d70*/  BSYNC.RECONVERGENT B1 ;  /* 0x0000000000017941 */ /* 0x000fea0003800200 */
.L_x_30750:
        /* <DEDUP_REMOVED lines=11> */
.L_x_30754:
[----:B------:R-:W-:Y:S01]  /*6e30*/  MOV R16, R37 ;  /* 0x0000002500107202 */ /* 0x000fe20000000f00 */
[----:B------:R-:W-:Y:S01]  /*6e40*/  IMAD.MOV.U32 R36, RZ, RZ, R39 ;  /* 0x000000ffff247224 */ /* 0x000fe200078e0027 */
[----:B------:R-:W-:Y:S01]  /*6e50*/  MOV R29, R28 ;  /* 0x0000001c001d7202 */ /* 0x000fe20000000f00 */
[----:B------:R-:W-:-:S07]  /*6e60*/  IMAD.MOV.U32 R13, RZ, RZ, R12 ;  /* 0x000000ffff0d7224 */ /* 0x000fce00078e000c */
.L_x_30755:
[----:B------:R-:W-:Y:S05]  /*6e70*/  BSYNC.RECONVERGENT B1 ;  /* 0x0000000000017941 */ /* 0x000fea0003800200 */
.L_x_30753:
        /* <DEDUP_REMOVED lines=11> */
.L_x_30757:
[----:B------:R-:W-:Y:S01]  /*6f30*/  IMAD.MOV.U32 R37, RZ, RZ, R16 ;  /* 0x000000ffff257224 */ /* 0x000fe200078e0010 */
[----:B------:R-:W-:Y:S01]  /*6f40*/  MOV R39, R36 ;  /* 0x0000002400277202 */ /* 0x000fe20000000f00 */
[----:B------:R-:W-:Y:S02]  /*6f50*/  IMAD.MOV.U32 R12, RZ, RZ, R11 ;  /* 0x000000ffff0c7224 */ /* 0x000fe400078e000b */
[----:B------:R-:W-:-:S07]  /*6f60*/  IMAD.MOV.U32 R28, RZ, RZ, R27 ;  /* 0x000000ffff1c7224 */ /* 0x000fce00078e001b */
.L_x_30758:
[----:B------:R-:W-:Y:S05]  /*6f70*/  BSYNC.RECONVERGENT B1 ;  /* 0x0000000000017941 */ /* 0x000fea0003800200 */
.L_x_30756:
        /* <DEDUP_REMOVED lines=11> */
.L_x_30760:
[----:B------:R-:W-:Y:S01]  /*7030*/  IMAD.MOV.U32 R16, RZ, RZ, R37 ;  /* 0x000000ffff107224 */ /* 0x000fe200078e0025 */
[----:B------:R-:W-:Y:S01]  /*7040*/  MOV R11, R10 ;  /* 0x0000000a000b7202 */ /* 0x000fe20000000f00 */
[----:B------:R-:W-:Y:S02]  /*7050*/  IMAD.MOV.U32 R36, RZ, RZ, R39 ;  /* 0x000000ffff247224 */ /* 0x000fe400078e0027 */
[----:B------:R-:W-:-:S07]  /*7060*/  IMAD.MOV.U32 R27, RZ, RZ, R26 ;  /* 0x000000ffff1b7224 */ /* 0x000fce00078e001a */
.L_x_30761:
[----:B------:R-:W-:Y:S05]  /*7070*/  BSYNC.RECONVERGENT B1 ;  /* 0x0000000000017941 */ /* 0x000fea0003800200 */
.L_x_30759:
        /* <DEDUP_REMOVED lines=11> */
.L_x_30763:
[----:B------:R-:W-:Y:S01]  /*7130*/  MOV R37, R16 ;  /* 0x0000001000257202 */ /* 0x000fe20000000f00 */
[----:B------:R-:W-:Y:S01]  /*7140*/  IMAD.MOV.U32 R39, RZ, RZ, R36 ;  /* 0x000000ffff277224 */ /* 0x000fe200078e0024 */
[----:B------:R-:W-:Y:S01]  /*7150*/  MOV R26, R25 ;  /* 0x00000019001a7202 */ /* 0x000fe20000000f00 */
[----:B------:R-:W-:-:S07]  /*7160*/  IMAD.MOV.U32 R10, RZ, RZ, R9 ;  /* 0x000000ffff0a7224 */ /* 0x000fce00078e0009 */
.L_x_30764:
[----:B------:R-:W-:Y:S05]  /*7170*/  BSYNC.RECONVERGENT B1 ;  /* 0x0000000000017941 */ /* 0x000fea0003800200 */
.L_x_30762:
        /* <DEDUP_REMOVED lines=11> */
.L_x_30766:
[----:B------:R-:W-:Y:S01]  /*7230*/  IMAD.MOV.U32 R16, RZ, RZ, R37 ;  /* 0x000000ffff107224 */ /* 0x000fe200078e0025 */
[----:B------:R-:W-:Y:S01]  /*7240*/  MOV R36, R39 ;  /* 0x0000002700247202 */ /* 0x000fe20000000f00 */
[----:B------:R-:W-:Y:S02]  /*7250*/  IMAD.MOV.U32 R9, RZ, RZ, R8 ;  /* 0x000000ffff097224 */ /* 0x000fe400078e0008 */
[----:B------:R-:W-:-:S07]  /*7260*/  IMAD.MOV.U32 R25, RZ, RZ, R24 ;  /* 0x000000ffff197224 */ /* 0x000fce00078e0018 */
.L_x_30767:
[----:B------:R-:W-:Y:S05]  /*7270*/  BSYNC.RECONVERGENT B1 ;  /* 0x0000000000017941 */ /* 0x000fea0003800200 */
.L_x_30765:
        /* <DEDUP_REMOVED lines=11> */
.L_x_30769:
[----:B------:R-:W-:Y:S01]  /*7330*/  IMAD.MOV.U32 R37, RZ, RZ, R16 ;  /* 0x000000ffff257224 */ /* 0x000fe200078e0010 */
[----:B------:R-:W-:Y:S01]  /*7340*/  MOV R8, R7 ;  /* 0x0000000700087202 */ /* 0x000fe20000000f00 */
[----:B------:R-:W-:Y:S02]  /*7350*/  IMAD.MOV.U32 R39, RZ, RZ, R36 ;  /* 0x000000ffff277224 */ /* 0x000fe400078e0024 */
[----:B------:R-:W-:-:S07]  /*7360*/  IMAD.MOV.U32 R24, RZ, RZ, R23 ;  /* 0x000000ffff187224 */ /* 0x000fce00078e0017 */
.L_x_30770:
[----:B------:R-:W-:Y:S05]  /*7370*/  BSYNC.RECONVERGENT B1 ;  /* 0x0000000000017941 */ /* 0x000fea0003800200 */
.L_x_30768:
        /* <DEDUP_REMOVED lines=11> */
.L_x_30772:
[----:B------:R-:W-:Y:S01]  /*7430*/  MOV R16, R37 ;  /* 0x0000002500107202 */ /* 0x000fe20000000f00 */
[----:B------:R-:W-:Y:S01]  /*7440*/  IMAD.MOV.U32 R36, RZ, RZ, R39 ;  /* 0x000000ffff247224 */ /* 0x000fe200078e0027 */
[----:B------:R-:W-:Y:S01]  /*7450*/  MOV R23, R22 ;  /* 0x0000001600177202 */ /* 0x000fe20000000f00 */
[----:B------:R-:W-:-:S07]  /*7460*/  IMAD.MOV.U32 R7, RZ, RZ, R6 ;  /* 0x000000ffff077224 */ /* 0x000fce00078e0006 */
.L_x_30773:
[----:B------:R-:W-:Y:S05]  /*7470*/  BSYNC.RECONVERGENT B1 ;  /* 0x0000000000017941 */ /* 0x000fea0003800200 */
.L_x_30771:
        /* <DEDUP_REMOVED lines=11> */
.L_x_30775:
[----:B------:R-:W-:Y:S01]  /*7530*/  IMAD.MOV.U32 R37, RZ, RZ, R16 ;  /* 0x000000ffff257224 */ /* 0x000fe200078e0010 */
[----:B------:R-:W-:Y:S01]  /*7540*/  MOV R39, R36 ;  /* 0x0000002400277202 */ /* 0x000fe20000000f00 */
[----:B------:R-:W-:Y:S02]  /*7550*/  IMAD.MOV.U32 R6, RZ, RZ, R5 ;  /* 0x000000ffff067224 */ /* 0x000fe400078e0005 */
[----:B------:R-:W-:-:S07]  /*7560*/  IMAD.MOV.U32 R22, RZ, RZ, R21 ;  /* 0x000000ffff167224 */ /* 0x000fce00078e0015 */
.L_x_30776:
[----:B------:R-:W-:Y:S05]  /*7570*/  BSYNC.RECONVERGENT B1 ;  /* 0x0000000000017941 */ /* 0x000fea0003800200 */
.L_x_30774:
        /* <DEDUP_REMOVED lines=11> */
.L_x_30778:
[----:B------:R-:W-:Y:S01]  /*7630*/  IMAD.MOV.U32 R16, RZ, RZ, R37 ;  /* 0x000000ffff107224 */ /* 0x000fe200078e0025 */
[----:B------:R-:W-:Y:S01]  /*7640*/  MOV R5, R4 ;  /* 0x0000000400057202 */ /* 0x000fe20000000f00 */
[----:B------:R-:W-:Y:S02]  /*7650*/  IMAD.MOV.U32 R36, RZ, RZ, R39 ;  /* 0x000000ffff247224 */ /* 0x000fe400078e0027 */
[----:B------:R-:W-:-:S07]  /*7660*/  IMAD.MOV.U32 R21, RZ, RZ, R20 ;  /* 0x000000ffff157224 */ /* 0x000fce00078e0014 */
.L_x_30779:
[----:B------:R-:W-:Y:S05]  /*7670*/  BSYNC.RECONVERGENT B1 ;  /* 0x0000000000017941 */ /* 0x000fea0003800200 */
.L_x_30777:
        /* <DEDUP_REMOVED lines=11> */
.L_x_30781:
[----:B------:R-:W-:Y:S01]  /*7730*/  MOV R37, R16 ;  /* 0x0000001000257202 */ /* 0x000fe20000000f00 */
[----:B------:R-:W-:Y:S01]  /*7740*/  IMAD.MOV.U32 R39, RZ, RZ, R36 ;  /* 0x000000ffff277224 */ /* 0x000fe200078e0024 */
[----:B------:R-:W-:Y:S01]  /*7750*/  MOV R20, R19 ;  /* 0x0000001300147202 */ /* 0x000fe20000000f00 */
[----:B------:R-:W-:-:S07]  /*7760*/  IMAD.MOV.U32 R4, RZ, RZ, R3 ;  /* 0x000000ffff047224 */ /* 0x000fce00078e0003 */
.L_x_30782:
[----:B------:R-:W-:Y:S05]  /*7770*/  BSYNC.RECONVERGENT B1 ;  /* 0x0000000000017941 */ /* 0x000fea0003800200 */
.L_x_30780:
        /* <DEDUP_REMOVED lines=11> */
.L_x_30784:
[----:B------:R-:W-:Y:S01]  /*7830*/  IMAD.MOV.U32 R16, RZ, RZ, R37 ;  /* 0x000000ffff107224 */ /* 0x000fe200078e0025 */
[----:B------:R-:W-:Y:S01]  /*7840*/  MOV R36, R39 ;  /* 0x0000002700247202 */ /* 0x000fe20000000f00 */
[----:B------:R-:W-:Y:S02]  /*7850*/  IMAD.MOV.U32 R3, RZ, RZ, R2 ;  /* 0x000000ffff037224 */ /* 0x000fe400078e0002 */
[----:B------:R-:W-:-:S07]  /*7860*/  IMAD.MOV.U32 R19, RZ, RZ, R18 ;  /* 0x000000ffff137224 */ /* 0x000fce00078e0012 */
.L_x_30785:
[----:B------:R-:W-:Y:S05]  /*7870*/  BSYNC.RECONVERGENT B1 ;  /* 0x0000000000017941 */ /* 0x000fea0003800200 */
.L_x_30783:
        /* <DEDUP_REMOVED lines=11> */
.L_x_30787:
[----:B------:R-:W-:Y:S01]  /*7930*/  IMAD.MOV.U32 R38, RZ, RZ, R16 ;  /* 0x000000ffff267224 */ /* 0x000fe200078e0010 */
[----:B------:R-:W-:Y:S01]  /*7940*/  MOV R40, R36 ;  /* 0x0000002400287202 */ /* 0x000fe20000000f00 */
[----:B------:R-:W-:Y:S02]  /*7950*/  IMAD.MOV.U32 R2, RZ, RZ, R51 ;  /* 0x000000ffff027224 */ /* 0x000fe400078e0033 */
[----:B------:R-:W-:-:S07]  /*7960*/  IMAD.MOV.U32 R18, RZ, RZ, R17 ;  /* 0x000000ffff127224 */ /* 0x000fce00078e0011 */
.L_x_30788:
[----:B------:R-:W-:Y:S05]  /*7970*/  BSYNC.RECONVERGENT B1 ;  /* 0x0000000000017941 */ /* 0x000fea0003800200 */
.L_x_30786:
        /* <DEDUP_REMOVED lines=11> */
.L_x_30790:
[----:B------:R-:W-:Y:S01]  /*7a30*/  MOV R51, R33 ;  /* 0x0000002100337202 */ /* 0x000fe20000000f00 */
[----:B------:R-:W-:Y:S01]  /*7a40*/  IMAD.MOV.U32 R17, RZ, RZ, R35 ;  /* 0x000000ffff117224 */ /* 0x000fe200078e0023 */
[----:B------:R-:W-:Y:S01]  /*7a50*/  MOV R16, R40 ;  /* 0x0000002800107202 */ /* 0x000fe20000000f00 */
[--C-:B------:R-:W-:Y:S02]  /*7a60*/  IMAD.MOV.U32 R50, RZ, RZ, R38.reuse ;  /* 0x000000ffff327224 */ /* 0x100fe400078e0026 */
[----:B------:R-:W-:Y:S02]  /*7a70*/  IMAD.MOV.U32 R33, RZ, RZ, R38 ;  /* 0x000000ffff217224 */ /* 0x000fe400078e0026 */
[----:B------:R-:W-:-:S07]  /*7a80*/  IMAD.MOV.U32 R35, RZ, RZ, R40 ;  /* 0x000000ffff237224 */ /* 0x000fce00078e0028 */
.L_x_30791:
[----:B------:R-:W-:Y:S05]  /*7a90*/  BSYNC.RECONVERGENT B1 ;  /* 0x0000000000017941 */ /* 0x000fea0003800200 */
.L_x_30789:
[----:B------:R-:W-:Y:S01]  /*7aa0*/  IADD3 R57, PT, PT, R57, 0x4, RZ ;  /* 0x0000000439397810 */ /* 0x000fe20007ffe0ff */
[----:B------:R-:W-:Y:S06]  /*7ab0*/  @P1 BRA `(.L_x_30792) ;  /* 0xfffffff0000c1947 */ /* 0x000fec000383ffff */
.L_x_30746:
[----:B------:R-:W-:Y:S05]  /*7ac0*/  BSYNC.RECONVERGENT B0 ;  /* 0x0000000000007941 */ /* 0x000fea0003800200 */
.L_x_30745:
[----:B0-----:R-:W0:Y:S01]  /*7ad0*/  S2R R33, SR_TID.X ;  /* 0x0000000000217919 */ /* 0x001e220000002100 */
[----:B------:R-:W-:Y:S01]  /*7ae0*/  BAR.SYNC.DEFER_BLOCKING 0x0 ;  /* 0x0000000000007b1d */ /* 0x000fe20000010000 */
[----:B0-----:R-:W-:-:S13]  /*7af0*/  ISETP.NE.AND P0, PT, R33, RZ, PT ;  /* 0x000000ff2100720c */ /* 0x001fda0003f05270 */
[----:B------:R-:W-:Y:S05]  /*7b00*/  @P0 EXIT ;  /* 0x000000000000094d */ /* 0x000fea0003800000 */
[----:B------:R-:W0:Y:S08]  /*7b10*/  LDC R45, c[0x0][0x3a0] ;  /* 0x0000e800ff2d7b82 */ /* 0x000e300000000800 */
[----:B--2---:R-:W2:Y:S01]  /*7b20*/  LDC.64 R34, c[0x0][0x388] ;  /* 0x0000e200ff227b82 */ /* 0x004ea20000000a00 */
[----:B------:R-:W3:Y:S07]  /*7b30*/  MUFU.LG2 R32, R32 ;  /* 0x0000002000207308 */ /* 0x000eee0000000c00 */
[----:B------:R-:W4:Y:S01]  /*7b40*/  LDC.64 R38, c[0x0][0x390] ;  /* 0x0000e400ff267b82 */ /* 0x000f220000000a00 */
[----:B0-----:R-:W-:-:S07]  /*7b50*/  ISETP.GE.AND P6, PT, R45, 0x1, PT ;  /* 0x000000012d00780c */ /* 0x001fce0003fc6270 */
[----:B------:R-:W0:Y:S01]  /*7b60*/  LDC.64 R36, c[0x0][0x398] ;  /* 0x0000e600ff247b82 */ /* 0x000e220000000a00 */
[----:B--2---:R-:W-:-:S05]  /*7b70*/  IMAD.WIDE.U32 R34, R0, 0x4, R34 ;  /* 0x0000000400227825 */ /* 0x004fca00078e0022 */
[----:B------:R-:W2:Y:S04]  /*7b80*/  @P6 LDG.E.CONSTANT R46, desc[UR6][R34.64] ;  /* 0x00000006222e6981 */ /* 0x000ea8000c1e9900 */
[----:B------:R-:W5:Y:S01]  /*7b90*/  @P6 LDG.E.CONSTANT R44, desc[UR6][R34.64] ;  /* 0x00000006222c6981 */ /* 0x000f62000c1e9900 */
[C---:B------:R-:W-:Y:S02]  /*7ba0*/  ISETP.GE.AND P0, PT, R45.reuse, 0x2, PT ;  /* 0x000000022d00780c */ /* 0x040fe40003f06270 */
[C---:B------:R-:W-:Y:S02]  /*7bb0*/  ISETP.GE.AND P1, PT, R45.reuse, 0x3, PT ;  /* 0x000000032d00780c */ /* 0x040fe40003f26270 */
[----:B------:R-:W-:Y:S01]  /*7bc0*/  ISETP.GE.AND P2, PT, R45, 0x4, PT ;  /* 0x000000042d00780c */ /* 0x000fe20003f46270 */
[----:B------:R-:W-:-:S02]  /*7bd0*/  IMAD R0, R0, R45, RZ ;  /* 0x0000002d00007224 */ /* 0x000fc400078e02ff */
[----:B------:R-:W-:Y:S01]  /*7be0*/  FADD.FTZ R49, -R56, R16 ;  /* 0x0000001038317221 */ /* 0x000fe20000010100 */
[----:B------:R-:W-:-:S05]  /*7bf0*/  ISETP.GE.AND P3, PT, R45, 0x5, PT ;  /* 0x000000052d00780c */ /* 0x000fca0003f66270 */
[----:B------:R-:W5:Y:S01]  /*7c00*/  @P0 LDG.E.CONSTANT R33, desc[UR6][R34.64] ;  /* 0x0000000622210981 */ /* 0x000f62000c1e9900 */
[----:B------:R-:W-:Y:S01]  /*7c10*/  FADD.FTZ R53, -R56, R17 ;  /* 0x0000001138357221 */ /* 0x000fe20000010100 */
[----:B------:R-:W-:Y:S02]  /*7c20*/  IMAD.SHL.U32 R47, R0, 0x2, RZ ;  /* 0x00000002002f7824 */ /* 0x000fe400078e00ff */
[----:B------:R-:W5:Y:S01]  /*7c30*/  @P0 LDG.E.CONSTANT R41, desc[UR6][R34.64] ;  /* 0x0000000622290981 */ /* 0x000f62000c1e9900 */
[C---:B---3--:R-:W-:Y:S01]  /*7c40*/  @P6 FFMA.FTZ R17, R32.reuse, -0.69314718246459960938, R49 ;  /* 0xbf31721820116823 */ /* 0x048fe20000010031 */
[----:B------:R-:W-:Y:S02]  /*7c50*/  @P6 FFMA.FTZ R53, R32, -0.69314718246459960938, R53 ;  /* 0xbf31721820356823 */ /* 0x000fe40000010035 */
[----:B------:R-:W3:Y:S01]  /*7c60*/  @P1 LDG.E.CONSTANT R40, desc[UR6][R34.64] ;  /* 0x0000000622281981 */ /* 0x000ee2000c1e9900 */
[----:B----4-:R-:W-:Y:S01]  /*7c70*/  IMAD.WIDE R38, R47, 0x4, R38 ;  /* 0x000000042f267825 */ /* 0x010fe200078e0226 */
[----:B------:R-:W-:-:S02]  /*7c80*/  ISETP.GE.AND P4, PT, R45, 0x6, PT ;  /* 0x000000062d00780c */ /* 0x000fc40003f86270 */
[----:B------:R-:W4:Y:S01]  /*7c90*/  @P1 LDG.E.CONSTANT R43, desc[UR6][R34.64] ;  /* 0x00000006222b1981 */ /* 0x000f22000c1e9900 */
[----:B0-----:R-:W-:-:S03]  /*7ca0*/  IMAD.WIDE R36, R47, 0x4, R36 ;  /* 0x000000042f247825 */ /* 0x001fc600078e0224 */
[----:B------:R-:W4:Y:S01]  /*7cb0*/  @P2 LDG.E.CONSTANT R42, desc[UR6][R34.64] ;  /* 0x00000006222a2981 */ /* 0x000f22000c1e9900 */
[----:B------:R-:W-:-:S03]  /*7cc0*/  ISETP.GE.AND P5, PT, R45, 0x7, PT ;  /* 0x000000072d00780c */ /* 0x000fc60003fa6270 */
[----:B------:R-:W4:Y:S04]  /*7cd0*/  @P2 LDG.E.CONSTANT R16, desc[UR6][R34.64] ;  /* 0x0000000622102981 */ /* 0x000f28000c1e9900 */
[----:B------:R-:W-:Y:S04]  /*7ce0*/  @P6 STG.E desc[UR6][R38.64], R50 ;  /* 0x0000003226006986 */ /* 0x000fe8000c101906 */
[----:B------:R-:W4:Y:S04]  /*7cf0*/  @P3 LDG.E.CONSTANT R0, desc[UR6][R34.64] ;  /* 0x0000000622003981 */ /* 0x000f28000c1e9900 */
[----:B------:R-:W4:Y:S04]  /*7d00*/  @P4 LDG.E.CONSTANT R48, desc[UR6][R34.64] ;  /* 0x0000000622304981 */ /* 0x000f28000c1e9900 */
[----:B------:R-:W4:Y:S01]  /*7d10*/  @P5 LDG.E.CONSTANT R47, desc[UR6][R34.64] ;  /* 0x00000006222f5981 */ /* 0x000f22000c1e9900 */
[----:B--2---:R-:W-:-:S03]  /*7d20*/  @P6 FADD.FTZ R49, R46, R17 ;  /* 0x000000112e316221 */ /* 0x004fc60000010000 */
[----:B------:R-:W2:Y:S01]  /*7d30*/  @P3 LDG.E.CONSTANT R17, desc[UR6][R34.64] ;  /* 0x0000000622113981 */ /* 0x000ea2000c1e9900 */
[----:B-----5:R-:W-:-:S03]  /*7d40*/  @P6 FADD.FTZ R53, R44, R53 ;  /* 0x000000352c356221 */ /* 0x020fc60000010000 */
[----:B------:R0:W-:Y:S04]  /*7d50*/  @P6 STG.E desc[UR6][R36.64], R49 ;  /* 0x0000003124006986 */ /* 0x0001e8000c101906 */
[----:B------:R-:W-:Y:S04]  /*7d60*/  @P6 STG.E desc[UR6][R38.64+0x4], R51 ;  /* 0x0000043326006986 */ /* 0x000fe8000c101906 */
[----:B------:R-:W-:Y:S01]  /*7d70*/  @P6 STG.E desc[UR6][R36.64+0x4], R53 ;  /* 0x0000043524006986 */ /* 0x000fe2000c101906 */
[----:B------:R-:W-:-:S03]  /*7d80*/  ISETP.GE.AND P6, PT, R45, 0x8, PT ;  /* 0x000000082d00780c */ /* 0x000fc60003fc6270 */
[----:B------:R-:W5:Y:S04]  /*7d90*/  @P4 LDG.E.CONSTANT R44, desc[UR6][R34.64] ;  /* 0x00000006222c4981 */ /* 0x000f68000c1e9900 */
[----:B------:R-:W5:Y:S06]  /*7da0*/  @P5 LDG.E.CONSTANT R46, desc[UR6][R34.64] ;  /* 0x00000006222e5981 */ /* 0x000f6c000c1e9900 */
[----:B------:R-:W5:Y:S01]  /*7db0*/  @P6 LDG.E.CONSTANT R45, desc[UR6][R34.64] ;  /* 0x00000006222d6981 */ /* 0x000f62000c1e9900 */
[C---:B------:R-:W-:Y:S01]  /*7dc0*/  FADD.FTZ R55, -R56.reuse, R18 ;  /* 0x0000001238377221 */ /* 0x040fe20000010100 */
[----:B------:R-:W-:-:S03]  /*7dd0*/  FADD.FTZ R19, -R56, R19 ;  /* 0x0000001338137221 */ /* 0x000fc60000010100 */
[----:B------:R-:W-:Y:S01]  /*7de0*/  @P0 FFMA.FTZ R18, R32, -0.69314718246459960938, R55 ;  /* 0xbf31721820120823 */ /* 0x000fe20000010037 */
[----:B0-----:R-:W-:-:S03]  /*7df0*/  FADD.FTZ R49, -R56, R20 ;  /* 0x0000001438317221 */ /* 0x001fc60000010100 */
[----:B------:R-:W-:Y:S01]  /*7e00*/  @P0 FADD.FTZ R33, R33, R18 ;  /* 0x0000001221210221 */ /* 0x000fe20000010000 */
[----:B------:R-:W-:Y:S01]  /*7e10*/  @P0 FFMA.FTZ R18, R32, -0.69314718246459960938, R19 ;  /* 0xbf31721820120823 */ /* 0x000fe20000010013 */
[----:B------:R-:W-:Y:S01]  /*7e20*/  FADD.FTZ R21, -R56, R21 ;  /* 0x0000001538157221 */ /* 0x000fe20000010100 */
[----:B------:R-:W-:Y:S01]  /*7e30*/  @P0 STG.E desc[UR6][R38.64+0x8], R2 ;  /* 0x0000080226000986 */ /* 0x000fe2000c101906 */
[----:B------:R-:W-:Y:S01]  /*7e40*/  @P1 FFMA.FTZ R19, R32, -0.69314718246459960938, R49 ;  /* 0xbf31721820131823 */ /* 0x000fe20000010031 */
[----:B------:R-:W-:Y:S01]  /*7e50*/  FADD.FTZ R49, -R56, R22 ;  /* 0x0000001638317221 */ /* 0x000fe20000010100 */
[----:B------:R-:W-:Y:S01]  /*7e60*/  @P0 FADD.FTZ R41, R41, R18 ;  /* 0x0000001229290221 */ /* 0x000fe20000010000 */
[----:B------:R-:W-:Y:S01]  /*7e70*/  @P0 STG.E desc[UR6][R36.64+0x8], R33 ;  /* 0x0000082124000986 */ /* 0x000fe2000c101906 */
[----:B------:R-:W-:-:S03]  /*7e80*/  @P1 FFMA.FTZ R18, R32, -0.69314718246459960938, R21 ;  /* 0xbf31721820121823 */ /* 0x000fc60000010015 */
[----:B------:R0:W-:Y:S01]  /*7e90*/  @P0 STG.E desc[UR6][R38.64+0xc], R3 ;  /* 0x00000c0326000986 */ /* 0x0001e2000c101906 */
[----:B---3--:R-:W-:Y:S01]  /*7ea0*/  @P1 FADD.FTZ R19, R40, R19 ;  /* 0x0000001328131221 */ /* 0x008fe20000010000 */
[----:B------:R-:W-:Y:S01]  /*7eb0*/  @P2 FFMA.FTZ R21, R32, -0.69314718246459960938, R49 ;  /* 0xbf31721820152823 */ /* 0x000fe20000010031 */
[----:B----4-:R-:W-:Y:S01]  /*7ec0*/  @P1 FADD.FTZ R43, R43, R18 ;  /* 0x000000122b2b1221 */ /* 0x010fe20000010000 */
[----:B------:R-:W-:Y:S02]  /*7ed0*/  @P0 STG.E desc[UR6][R36.64+0xc], R41 ;  /* 0x00000c2924000986 */ /* 0x000fe4000c101906 */
[----:B------:R-:W-:Y:S01]  /*7ee0*/  @P2 FADD.FTZ R21, R42, R21 ;  /* 0x000000152a152221 */ /* 0x000fe20000010000 */
[C---:B0-----:R-:W-:Y:S01]  /*7ef0*/  FADD.FTZ R3, -R56.reuse, R23 ;  /* 0x0000001738037221 */ /* 0x041fe20000010100 */
[----:B------:R-:W-:Y:S01]  /*7f00*/  FADD.FTZ R23, -R56, R24 ;  /* 0x0000001838177221 */ /* 0x000fe20000010100 */
[----:B------:R-:W-:Y:S02]  /*7f10*/  @P1 STG.E desc[UR6][R38.64+0x10], R4 ;  /* 0x0000100426001986 */ /* 0x000fe4000c101906 */
[C---:B------:R-:W-:Y:S01]  /*7f20*/  @P2 FFMA.FTZ R3, R32.reuse, -0.69314718246459960938, R3 ;  /* 0xbf31721820032823 */ /* 0x040fe20000010003 */
[----:B------:R-:W-:Y:S01]  /*7f30*/  @P3 FFMA.FTZ R23, R32, -0.69314718246459960938, R23 ;  /* 0xbf31721820173823 */ /* 0x000fe20000010017 */
[----:B------:R0:W-:Y:S01]  /*7f40*/  @P1 STG.E desc[UR6][R36.64+0x10], R19 ;  /* 0x0000101324001986 */ /* 0x0001e2000c101906 */
[----:B------:R-:W-:Y:S01]  /*7f50*/  FADD.FTZ R25, -R56, R25 ;  /* 0x0000001938197221 */ /* 0x000fe20000010100 */
[----:B------:R-:W-:-:S02]  /*7f60*/  @P2 FADD.FTZ R3, R16, R3 ;  /* 0x0000000310032221 */ /* 0x000fc40000010000 */
[----:B------:R3:W-:Y:S01]  /*7f70*/  @P1 STG.E desc[UR6][R38.64+0x14], R5 ;  /* 0x0000140526001986 */ /* 0x0007e2000c101906 */
[----:B------:R-:W-:-:S03]  /*7f80*/  @P3 FADD.FTZ R23, R0, R23 ;  /* 0x0000001700173221 */ /* 0x000fc60000010000 */
[----:B------:R-:W-:Y:S01]  /*7f90*/  @P1 STG.E desc[UR6][R36.64+0x14], R43 ;  /* 0x0000142b24001986 */ /* 0x000fe2000c101906 */
[----:B------:R-:W-:-:S03]  /*7fa0*/  @P3 FFMA.FTZ R0, R32, -0.69314718246459960938, R25 ;  /* 0xbf31721820003823 */ /* 0x000fc60000010019 */
[----:B------:R-:W-:Y:S01]  /*7fb0*/  @P2 STG.E desc[UR6][R38.64+0x18], R6 ;  /* 0x0000180626002986 */ /* 0x000fe2000c101906 */
[----:B0-----:R-:W-:-:S03]  /*7fc0*/  FADD.FTZ R19, -R56, R27 ;  /* 0x0000001b38137221 */ /* 0x001fc60000010100 */
[----:B------:R0:W-:Y:S01]  /*7fd0*/  @P2 STG.E desc[UR6][R36.64+0x18], R21 ;  /* 0x0000181524002986 */ /* 0x0001e2000c101906 */
[----:B---3--:R-:W-:-:S03]  /*7fe0*/  FADD.FTZ R5, -R56, R26 ;  /* 0x0000001a38057221 */ /* 0x008fc60000010100 */
[----:B------:R3:W-:Y:S01]  /*7ff0*/  @P2 STG.E desc[UR6][R38.64+0x1c], R7 ;  /* 0x00001c0726002986 */ /* 0x0007e2000c101906 */
[----:B------:R-:W-:-:S03]  /*8000*/  @P4 FFMA.FTZ R5, R32, -0.69314718246459960938, R5 ;  /* 0xbf31721820054823 */ /* 0x000fc60000010005 */
[----:B------:R4:W-:Y:S04]  /*8010*/  @P2 STG.E desc[UR6][R36.64+0x1c], R3 ;  /* 0x00001c0324002986 */ /* 0x0009e8000c101906 */
[----:B------:R1:W-:Y:S01]  /*8020*/  @P3 STG.E desc[UR6][R38.64+0x20], R8 ;  /* 0x0000200826003986 */ /* 0x0003e2000c101906 */
[----:B0-----:R-:W-:Y:S01]  /*8030*/  FADD.FTZ R21, -R56, R30 ;  /* 0x0000001e38157221 */ /* 0x001fe20000010100 */
[----:B---3--:R-:W-:Y:S01]  /*8040*/  @P4 FFMA.FTZ R7, R32, -0.69314718246459960938, R19 ;  /* 0xbf31721820074823 */ /* 0x008fe20000010013 */
[C---:B------:R-:W-:Y:S01]  /*8050*/  FADD.FTZ R19, -R56.reuse, R29 ;  /* 0x0000001d38137221 */ /* 0x040fe20000010100 */
[----:B----4-:R-:W-:Y:S01]  /*8060*/  FADD.FTZ R3, -R56, R28 ;  /* 0x0000001c38037221 */ /* 0x010fe20000010100 */
[----:B------:R0:W-:Y:S01]  /*8070*/  @P3 STG.E desc[UR6][R36.64+0x20], R23 ;  /* 0x0000201724003986 */ /* 0x0001e2000c101906 */
[----:B------:R-:W-:-:S03]  /*8080*/  @P4 FADD.FTZ R7, R48, R7 ;  /* 0x0000000730074221 */ /* 0x000fc60000010000 */
[----:B------:R0:W-:Y:S01]  /*8090*/  @P3 STG.E desc[UR6][R38.64+0x24], R9 ;  /* 0x0000240926003986 */ /* 0x0001e2000c101906 */
[----:B--2---:R-:W-:Y:S01]  /*80a0*/  @P3 FADD.FTZ R17, R17, R0 ;  /* 0x0000000011113221 */ /* 0x004fe20000010000 */
[C---:B------:R-:W-:Y:S01]  /*80b0*/  @P5 FFMA.FTZ R0, R32.reuse, -0.69314718246459960938, R3 ;  /* 0xbf31721820005823 */ /* 0x040fe20000010003 */
[----:B------:R-:W-:-:S03]  /*80c0*/  @P5 FFMA.FTZ R3, R32, -0.69314718246459960938, R19 ;  /* 0xbf31721820035823 */ /* 0x000fc60000010013 */
[----:B------:R0:W-:Y:S01]  /*80d0*/  @P3 STG.E desc[UR6][R36.64+0x24], R17 ;  /* 0x0000241124003986 */ /* 0x0001e2000c101906 */
[----:B------:R-:W-:Y:S01]  /*80e0*/  @P5 FADD.FTZ R47, R47, R0 ;  /* 0x000000002f2f5221 */ /* 0x000fe20000010000 */
[----:B------:R-:W-:Y:S02]  /*80f0*/  @P6 FFMA.FTZ R0, R32, -0.69314718246459960938, R21 ;  /* 0xbf31721820006823 */ /* 0x000fe40000010015 */
[----:B------:R0:W-:Y:S01]  /*8100*/  @P4 STG.E desc[UR6][R38.64+0x28], R10 ;  /* 0x0000280a26004986 */ /* 0x0001e2000c101906 */
[----:B-----5:R-:W-:Y:S01]  /*8110*/  @P4 FADD.FTZ R5, R44, R5 ;  /* 0x000000052c054221 */ /* 0x020fe20000010000 */
[----:B------:R-:W-:-:S04]  /*8120*/  @P5 FADD.FTZ R3, R46, R3 ;  /* 0x000000032e035221 */ /* 0x000fc80000010000 */
        /* <DEDUP_REMOVED lines=10> */
[----:B-1----:R-:W-:Y:S05]  /*81d0*/  @!P6 EXIT ;  /* 0x000000000000e94d */ /* 0x002fea0003800000 */
[----:B------:R-:W2:Y:S01]  /*81e0*/  LDG.E.CONSTANT R34, desc[UR6][R34.64] ;  /* 0x0000000622227981 */ /* 0x000ea2000c1e9900 */
[----:B------:R-:W-:-:S03]  /*81f0*/  FADD.FTZ R31, -R56, R31 ;  /* 0x0000001f381f7221 */ /* 0x000fc60000010100 */
[----:B------:R-:W-:Y:S01]  /*8200*/  STG.E desc[UR6][R38.64+0x3c], R15 ;  /* 0x00003c0f26007986 */ /* 0x000fe2000c101906 */
[----:B0-----:R-:W-:-:S04]  /*8210*/  FFMA.FTZ R3, R32, -0.69314718246459960938, R31 ;  /* 0xbf31721820037823 */ /* 0x001fc8000001001f */
[----:B--2---:R-:W-:-:S05]  /*8220*/  FADD.FTZ R3, R34, R3 ;  /* 0x0000000322037221 */ /* 0x004fca0000010000 */
[----:B------:R-:W-:Y:S01]  /*8230*/  STG.E desc[UR6][R36.64+0x3c], R3 ;  /* 0x00003c0324007986 */ /* 0x000fe2000c101906 */
[----:B------:R-:W-:Y:S05]  /*8240*/  EXIT ;  /* 0x000000000000794d */ /* 0x000fea0003800000 */
.L_x_30793:
        /* <DEDUP_REMOVED lines=11> */
.L_x_38490:


//--------------------- .text._ZN17fastertransformer38beam_online_softmax_topk_stage1_kernelIfLi1ELi16ELi128EEEvPKT_S3_PKbPfiiPKi --------------------------
	.section	.text._ZN17fastertransformer38beam_online_softmax_topk_stage1_kernelIfLi1ELi16ELi128EEEvPKT_S3_PKbPfiiPKi,"ax",@progbits
	.align	128
        .global         _ZN17fastertransformer38beam_online_softmax_topk_stage1_kernelIfLi1ELi16ELi128EEEvPKT_S3_PKbPfiiPKi
        .type           _ZN17fastertransformer38beam_online_softmax_topk_stage1_kernelIfLi1ELi16ELi128EEEvPKT_S3_PKbPfiiPKi,@function
        .size           _ZN17fastertransformer38beam_online_softmax_topk_stage1_kernelIfLi1ELi16ELi128EEEvPKT_S3_PKbPfiiPKi,(.L_x_38491 - _ZN17fastertransformer38beam_online_softmax_topk_stage1_kernelIfLi1ELi16ELi128EEEvPKT_S3_PKbPfiiPKi)
        .other          _ZN17fastertransformer38beam_online_softmax_topk_stage1_kernelIfLi1ELi16ELi128EEEvPKT_S3_PKbPfiiPKi,@"STO_CUDA_ENTRY STV_DEFAULT"
_ZN17fastertransformer38beam_online_softmax_topk_stage1_kernelIfLi1ELi16ELi128EEEvPKT_S3_PKbPfiiPKi:
.text._ZN17fastertransformer38beam_online_softmax_topk_stage1_kernelIfLi1ELi16ELi128EEEvPKT_S3_PKbPfiiPKi:
        /* <DEDUP_REMOVED lines=15> */
[----:B------:R-:W-:Y:S01]  /*00f0*/  MOV R66, 0xff7fffff ;  /* 0xff7fffff00427802 */ /* 0x000fe20000000f00 */
[----:B------:R-:W-:Y:S01]  /*0100*/  IMAD.MOV.U32 R65, RZ, RZ, -0x800001 ;  /* 0xff7fffffff417424 */ /* 0x000fe200078e00ff */
[----:B------:R-:W-:Y:S01]  /*0110*/  MOV R56, 0xff7fffff ;  /* 0xff7fffff00387802 */ /* 0x000fe20000000f00 */
[----:B------:R-:W-:Y:S02]  /*0120*/  IMAD.MOV.U32 R64, RZ, RZ, -0x800001 ;  /* 0xff7fffffff407424 */ /* 0x000fe400078e00ff */
[----:B------:R-:W-:-:S02]  /*0130*/  IMAD.MOV.U32 R63, RZ, RZ, -0x800001 ;  /* 0xff7fffffff3f7424 */ /* 0x000fc400078e00ff */
[----:B------:R-:W-:Y:S02]  /*0140*/  IMAD.MOV.U32 R62, RZ, RZ, -0x800001 ;  /* 0xff7fffffff3e7424 */ /* 0x000fe400078e00ff */
[----:B------:R-:W-:Y:S01]  /*0150*/  IMAD.MOV.U32 R61, RZ, RZ, -0x800001 ;  /* 0xff7fffffff3d7424 */ /* 0x000fe200078e00ff */
[----:B-1----:R-:W1:Y:S01]  /*0160*/  MUFU.RCP R6, R6 ;  /* 0x0000000600067308 */ /* 0x002e620000001000 */
[----:B------:R-:W-:Y:S02]  /*0170*/  IMAD.MOV.U32 R60, RZ, RZ, -0x800001 ;  /* 0xff7fffffff3c7424 */ /* 0x000fe400078e00ff */
[----:B------:R-:W-:Y:S02]  /*0180*/  IMAD.MOV.U32 R59, RZ, RZ, -0x800001 ;  /* 0xff7fffffff3b7424 */ /* 0x000fe400078e00ff */
[----:B------:R-:W-:Y:S02]  /*0190*/  IMAD.MOV.U32 R58, RZ, RZ, -0x800001 ;  /* 0xff7fffffff3a7424 */ /* 0x000fe400078e00ff */
[----:B------:R-:W-:-:S02]  /*01a0*/  IMAD.MOV.U32 R57, RZ, RZ, -0x800001 ;  /* 0xff7fffffff397424 */ /* 0x000fc400078e00ff */
[----:B------:R-:W-:Y:S02]  /*01b0*/  IMAD.MOV.U32 R23, RZ, RZ, -0x800001 ;  /* 0xff7fffffff177424 */ /* 0x000fe400078e00ff */
[----:B------:R-:W-:Y:S02]  /*01c0*/  IMAD.MOV.U32 R22, RZ, RZ, -0x800001 ;  /* 0xff7fffffff167424 */ /* 0x000fe400078e00ff */
[----:B------:R-:W-:Y:S02]  /*01d0*/  IMAD.MOV.U32 R67, RZ, RZ, RZ ;  /* 0x000000ffff437224 */ /* 0x000fe400078e00ff */
[----:B-1----:R-:W-:Y:S01]  /*01e0*/  VIADD R4, R6, 0xffffffe ;  /* 0x0ffffffe06047836 */ /* 0x002fe20000000000 */
[----:B------:R-:W-:-:S03]  /*01f0*/  MOV R6, 0xff7fffff ;  /* 0xff7fffff00067802 */ /* 0x000fc60000000f00 */
[----:B------:R1:W5:Y:S02]  /*0200*/  F2I.FTZ.U32.TRUNC.NTZ R5, R4 ;  /* 0x0000000400057305 */ /* 0x000364000021f000 */
[----:B-1----:R-:W-:Y:S01]  /*0210*/  IMAD.MOV.U32 R4, RZ, RZ, RZ ;  /* 0x000000ffff047224 */ /* 0x002fe200078e00ff */
[----:B-----5:R-:W-:-:S05]  /*0220*/  IADD3 R0, PT, PT, RZ, -R5, RZ ;  /* 0x80000005ff007210 */ /* 0x020fca0007ffe0ff */
[----:B------:R-:W-:Y:S01]  /*0230*/  IMAD R7, R0, R69, RZ ;  /* 0x0000004500077224 */ /* 0x000fe200078e02ff */
[----:B---3--:R-:W-:-:S03]  /*0240*/  IADD3 R0, PT, PT, R69, -0x1, R74 ;  /* 0xffffffff45007810 */ /* 0x008fc60007ffe04a */
[----:B------:R-:W-:-:S04]  /*0250*/  IMAD.HI.U32 R5, R5, R7, R4 ;  /* 0x0000000705057227 */ /* 0x000fc800078e0004 */
[----:B------:R-:W-:Y:S02]  /*0260*/  IMAD.MOV.U32 R7, RZ, RZ, -0x800001 ;  /* 0xff7fffffff077424 */ /* 0x000fe400078e00ff */
[----:B------:R-:W-:-:S04]  /*0270*/  IMAD.HI.U32 R5, R5, R0, RZ ;  /* 0x0000000005057227 */ /* 0x000fc800078e00ff */
[----:B0-----:R-:W-:-:S04]  /*0280*/  IMAD.MOV R3, RZ, RZ, -R5 ;  /* 0x000000ffff037224 */ /* 0x001fc800078e0a05 */
[----:B------:R-:W-:Y:S02]  /*0290*/  IMAD R0, R69, R3, R0 ;  /* 0x0000000345007224 */ /* 0x000fe400078e0200 */
[----:B------:R-:W-:-:S03]  /*02a0*/  IMAD.MOV.U32 R3, RZ, RZ, -0x800001 ;  /* 0xff7fffffff037424 */ /* 0x000fc600078e00ff */
[----:B------:R-:W-:-:S13]  /*02b0*/  ISETP.GE.U32.AND P0, PT, R0, R69, PT ;  /* 0x000000450000720c */ /* 0x000fda0003f06070 */
[----:B------:R-:W-:Y:S01]  /*02c0*/  @P0 IMAD.IADD R0, R0, 0x1, -R69 ;  /* 0x0000000100000824 */ /* 0x000fe200078e0a45 */
[----:B------:R-:W-:-:S04]  /*02d0*/  @P0 IADD3 R5, PT, PT, R5, 0x1, RZ ;  /* 0x0000000105050810 */ /* 0x000fc80007ffe0ff */
[----:B------:R-:W-:-:S13]  /*02e0*/  ISETP.GE.U32.AND P1, PT, R0, R69, PT ;  /* 0x000000450000720c */ /* 0x000fda0003f26070 */
[----:B------:R-:W-:Y:S02]  /*02f0*/  @P1 IADD3 R5, PT, PT, R5, 0x1, RZ ;  /* 0x0000000105051810 */ /* 0x000fe40007ffe0ff */
[----:B------:R-:W-:-:S05]  /*0300*/  @!P2 LOP3.LUT R5, RZ, R69, RZ, 0x33, !PT ;  /* 0x00000045ff05a212 */ /* 0x000fca00078e33ff */
[----:B--2---:R-:W-:-:S05]  /*0310*/  IMAD R4, R5, UR10, RZ ;  /* 0x0000000a05047c24 */ /* 0x004fca000f8e02ff */
[----:B------:R-:W-:Y:S01]  /*0320*/  VIADDMNMX R0, R4, R5, R74, PT ;  /* 0x0000000504007246 */ /* 0x000fe2000380014a */
[----:B------:R-:W-:Y:S01]  /*0330*/  IMAD R74, R70, R74, RZ ;  /* 0x0000004a464a7224 */ /* 0x000fe200078e02ff */
[----:B----4-:R-:W-:Y:S01]  /*0340*/  ISETP.NE.AND P3, PT, R2, RZ, PT ;  /* 0x000000ff0200720c */ /* 0x010fe20003f65270 */
[----:B------:R-:W-:-:S12]  /*0350*/  IMAD.MOV.U32 R2, RZ, RZ, -0x800001 ;  /* 0xff7fffffff027424 */ /* 0x000fd800078e00ff */
[----:B------:R-:W-:Y:S05]  /*0360*/  @!P3 BRA `(.L_x_30795) ;  /* 0x000000140030b947 */ /* 0x000fea0003800000 */
[----:B------:R-:W-:Y:S01]  /*0370*/  IADD3 R24, PT, PT, R4, R71, RZ ;  /* 0x0000004704187210 */ /* 0x000fe20007ffe0ff */
        /* <DEDUP_REMOVED lines=31> */
[----:B------:R-:W-:-:S06]  /*0570*/  IMAD.HI.U32 R3, R3, R7, R2 ;  /* 0x0000000703037227 */ /* 0x000fcc00078e0002 */
[----:B------:R-:W-:-:S05]  /*0580*/  IMAD.HI.U32 R7, R3, R23, RZ ;  /* 0x0000001703077227 */ /* 0x000fca00078e00ff */
[----:B------:R-:W-:-:S05]  /*0590*/  IADD3 R3, PT, PT, -R7, RZ, RZ ;  /* 0x000000ff07037210 */ /* 0x000fca0007ffe1ff */
[----:B------:R-:W-:-:S05]  /*05a0*/  IMAD R3, R22, R3, R23 ;  /* 0x0000000316037224 */ /* 0x000fca00078e0217 */
[----:B------:R-:W-:-:S13]  /*05b0*/  ISETP.GT.U32.AND P1, PT, R22, R3, PT ;  /* 0x000000031600720c */ /* 0x000fda0003f24070 */
[----:B------:R-:W-:Y:S02]  /*05c0*/  @!P1 IMAD.IADD R3, R3, 0x1, -R22 ;  /* 0x0000000103039824 */ /* 0x000fe400078e0a16 */
[----:B------:R-:W-:Y:S01]  /*05d0*/  @!P1 VIADD R7, R7, 0x1 ;  /* 0x0000000107079836 */ /* 0x000fe20000000000 */
[----:B------:R-:W-:Y:S02]  /*05e0*/  ISETP.NE.AND P1, PT, R9, RZ, PT ;  /* 0x000000ff0900720c */ /* 0x000fe40003f25270 */
[----:B------:R-:W-:Y:S02]  /*05f0*/  ISETP.GE.U32.AND P0, PT, R3, R22, PT ;  /* 0x000000160300720c */ /* 0x000fe40003f06070 */
[----:B------:R-:W0:Y:S11]  /*0600*/  LDC.64 R2, c[0x0][0x3a8] ;  /* 0x0000ea00ff027b82 */ /* 0x000e360000000a00 */
[----:B------:R-:W-:-:S05]  /*0610*/  @P0 VIADD R7, R7, 0x1 ;  /* 0x0000000107070836 */ /* 0x000fca0000000000 */
[----:B------:R-:W-:Y:S02]  /*0620*/  @!P2 IADD3 R7, PT, PT, -R7, RZ, RZ ;  /* 0x000000ff0707a210 */ /* 0x000fe40007ffe1ff */
        /* <DEDUP_REMOVED lines=20> */
[----:B0-----:R-:W-:Y:S02]  /*0770*/  IMAD.MOV.U32 R3, RZ, RZ, -0x800001 ;  /* 0xff7fffffff037424 */ /* 0x001fe400078e00ff */
[----:B------:R-:W-:Y:S01]  /*0780*/  IMAD.MOV.U32 R2, RZ, RZ, -0x800001 ;  /* 0xff7fffffff027424 */ /* 0x000fe200078e00ff */
[----:B--2---:R-:W-:-:S07]  /*0790*/  IADD3 R25, PT, PT, -R24, R25, RZ ;  /* 0x0000001918197210 */ /* 0x004fce0007ffe1ff */
.L_x_30846:
        /* <DEDUP_REMOVED lines=8> */
[----:B------:R-:W-:Y:S02]  /*0820*/  ISETP.EQ.OR P0, PT, R9, -0x1, P0 ;  /* 0xffffffff0900780c */ /* 0x000fe40000702670 */
[C---:B------:R-:W-:Y:S01]  /*0830*/  FSEL R26, R67.reuse, 1, !P1 ;  /* 0x3f800000431a7808 */ /* 0x040fe20004800000 */
[----:B------:R-:W-:Y:S01]  /*0840*/  FADD.FTZ R27, -R66, R27 ;  /* 0x0000001b421b7221 */ /* 0x000fe20000010100 */
[----:B------:R-:W-:-:S03]  /*0850*/  FSEL R67, R67, 1, P1 ;  /* 0x3f80000043437808 */ /* 0x000fc60000800000 */
[----:B------:R-:W-:-:S06]  /*0860*/  FMUL.FTZ R27, R27, 1.4426950216293334961 ;  /* 0x3fb8aa3b1b1b7820 */ /* 0x000fcc0000410000 */
[----:B------:R-:W0:Y:S02]  /*0870*/  MUFU.EX2 R27, R27 ;  /* 0x0000001b001b7308 */ /* 0x000e240000000800 */
[----:B0-----:R-:W-:Y:S01]  /*0880*/  FFMA.FTZ R67, R26, R27, R67 ;  /* 0x0000001b1a437223 */ /* 0x001fe20000010043 */
[----:B------:R-:W-:Y:S06]  /*0890*/  @P0 BRA `(.L_x_30799) ;  /* 0x00000000000c0947 */ /* 0x000fec0003800000 */
[----:B------:R-:W-:-:S04]  /*08a0*/  FSETP.NEU.FTZ.AND P0, PT, R29, R65, PT ;  /* 0x000000411d00720b */ /* 0x000fc80003f1d000 */
[----:B------:R-:W-:-:S13]  /*08b0*/  ISETP.GE.OR P0, PT, R24, R9, P0 ;  /* 0x000000091800720c */ /* 0x000fda0000706670 */
[----:B------:R-:W-:Y:S05]  /*08c0*/  @P0 BRA `(.L_x_30800) ;  /* 0x0000000000080947 */ /* 0x000fea0003800000 */
.L_x_30799:
[----:B------:R-:W-:Y:S02]  /*08d0*/  IMAD.MOV.U32 R65, RZ, RZ, R29 ;  /* 0x000000ffff417224 */ /* 0x000fe400078e001d */
[----:B------:R-:W-:-:S07]  /*08e0*/  IMAD.MOV.U32 R9, RZ, RZ, R24 ;  /* 0x000000ffff097224 */ /* 0x000fce00078e0018 */
.L_x_30800:
[----:B------:R-:W-:Y:S05]  /*08f0*/  BSYNC.RECONVERGENT B2 ;  /* 0x0000000000027941 */ /* 0x000fea0003800200 */
.L_x_30798:
[----:B------:R-:W-:Y:S01]  /*0900*/  FSETP.GT.FTZ.AND P0, PT, R65, R64, PT ;  /* 0x000000404100720b */ /* 0x000fe20003f14000 */
[----:B------:R-:W-:Y:S03]  /*0910*/  BSSY.RECONVERGENT B2, `(.L_x_30801) ;  /* 0x000000c000027945 */ /* 0x000fe60003800200 */
[----:B------:R-:W-:-:S13]  /*0920*/  ISETP.EQ.OR P0, PT, R8, -0x1, P0 ;  /* 0xffffffff0800780c */ /* 0x000fda0000702670 */
[----:B------:R-:W-:Y:S05]  /*0930*/  @P0 BRA `(.L_x_30802) ;  /* 0x0000000000140947 */ /* 0x000fea0003800000 */
[-C--:B------:R-:W-:Y:S01]  /*0940*/  FSETP.NEU.FTZ.AND P0, PT, R65, R64.reuse, PT ;  /* 0x000000404100720b */ /* 0x080fe20003f1d000 */
[----:B------:R-:W-:Y:S01]  /*0950*/  IMAD.MOV.U32 R28, RZ, RZ, R8 ;  /* 0x000000ffff1c7224 */ /* 0x000fe200078e0008 */
[----:B------:R-:W-:Y:S02]  /*0960*/  MOV R26, R64 ;  /* 0x00000040001a7202 */ /* 0x000fe40000000f00 */
[----:B------:R-:W-:-:S13]  /*0970*/  ISETP.GE.OR P0, PT, R9, R8, P0 ;  /* 0x000000080900720c */ /* 0x000fda0000706670 */
[----:B------:R-:W-:Y:S05]  /*0980*/  @P0 BRA `(.L_x_30803) ;  /* 0x0000000000100947 */ /* 0x000fea0003800000 */
.L_x_30802:
[----:B------:R-:W-:Y:S01]  /*0990*/  IMAD.MOV.U32 R26, RZ, RZ, R65 ;  /* 0x000000ffff1a7224 */ /* 0x000fe200078e0041 */
[----:B------:R-:W-:Y:S01]  /*09a0*/  MOV R65, R64 ;  /* 0x0000004000417202 */ /* 0x000fe20000000f00 */
[----:B------:R-:W-:Y:S02]  /*09b0*/  IMAD.MOV.U32 R28, RZ, RZ, R9 ;  /* 0x000000ffff1c7224 */ /* 0x000fe400078e0009 */
[----:B------:R-:W-:-:S07]  /*09c0*/  IMAD.MOV.U32 R9, RZ, RZ, R8 ;  /* 0x000000ffff097224 */ /* 0x000fce00078e0008 */
.L_x_30803:
[----:B------:R-:W-:Y:S05]  /*09d0*/  BSYNC.RECONVERGENT B2 ;  /* 0x0000000000027941 */ /* 0x000fea0003800200 */
.L_x_30801:
        /* <DEDUP_REMOVED lines=11> */
.L_x_30805:
[----:B------:R-:W-:Y:S01]  /*0a90*/  IMAD.MOV.U32 R27, RZ, RZ, R26 ;  /* 0x000000ffff1b7224 */ /* 0x000fe200078e001a */
[----:B------:R-:W-:Y:S01]  /*0aa0*/  MOV R64, R63 ;  /* 0x0000003f00407202 */ /* 0x000fe20000000f00 */
[----:B------:R-:W-:Y:S02]  /*0ab0*/  IMAD.MOV.U32 R29, RZ, RZ, R28 ;  /* 0x000000ffff1d7224 */ /* 0x000fe400078e001c */
[----:B------:R-:W-:-:S07]  /*0ac0*/  IMAD.MOV.U32 R8, RZ, RZ, R11 ;  /* 0x000000ffff087224 */ /* 0x000fce00078e000b */
.L_x_30806:
[----:B------:R-:W-:Y:S05]  /*0ad0*/  BSYNC.RECONVERGENT B2 ;  /* 0x0000000000027941 */ /* 0x000fea0003800200 */
.L_x_30804:
        /* <DEDUP_REMOVED lines=11> */
.L_x_30808:
[----:B------:R-:W-:Y:S01]  /*0b90*/  IMAD.MOV.U32 R26, RZ, RZ, R27 ;  /* 0x000000ffff1a7224 */ /* 0x000fe200078e001b */
[----:B------:R-:W-:Y:S01]  /*0ba0*/  MOV R63, R62 ;  /* 0x0000003e003f7202 */ /* 0x000fe20000000f00 */
[----:B------:R-:W-:Y:S02]  /*0bb0*/  IMAD.MOV.U32 R28, RZ, RZ, R29 ;  /* 0x000000ffff1c7224 */ /* 0x000fe400078e001d */
[----:B------:R-:W-:-:S07]  /*0bc0*/  IMAD.MOV.U32 R11, RZ, RZ, R10 ;  /* 0x000000ffff0b7224 */ /* 0x000fce00078e000a */
.L_x_30809:
[----:B------:R-:W-:Y:S05]  /*0bd0*/  BSYNC.RECONVERGENT B2 ;  /* 0x0000000000027941 */ /* 0x000fea0003800200 */
.L_x_30807:
        /* <DEDUP_REMOVED lines=11> */
.L_x_30811:
[----:B------:R-:W-:Y:S01]  /*0c90*/  IMAD.MOV.U32 R27, RZ, RZ, R26 ;  /* 0x000000ffff1b7224 */ /* 0x000fe200078e001a */
[----:B------:R-:W-:Y:S01]  /*0ca0*/  MOV R62, R61 ;  /* 0x0000003d003e7202 */ /* 0x000fe20000000f00 */
[----:B------:R-:W-:Y:S02]  /*0cb0*/  IMAD.MOV.U32 R29, RZ, RZ, R28 ;  /* 0x000000ffff1d7224 */ /* 0x000fe400078e001c */
[----:B------:R-:W-:-:S07]  /*0cc0*/  IMAD.MOV.U32 R10, RZ, RZ, R13 ;  /* 0x000000ffff0a7224 */ /* 0x000fce00078e000d */
.L_x_30812:
[----:B------:R-:W-:Y:S05]  /*0cd0*/  BSYNC.RECONVERGENT B2 ;  /* 0x0000000000027941 */ /* 0x000fea0003800200 */
.L_x_30810:
        /* <DEDUP_REMOVED lines=11> */
.L_x_30814:
[----:B------:R-:W-:Y:S01]  /*0d90*/  IMAD.MOV.U32 R26, RZ, RZ, R27 ;  /* 0x000000ffff1a7224 */ /* 0x000fe200078e001b */
[----:B------:R-:W-:Y:S01]  /*0da0*/  MOV R61, R60 ;  /* 0x0000003c003d7202 */ /* 0x000fe20000000f00 */
[----:B------:R-:W-:Y:S02]  /*0db0*/  IMAD.MOV.U32 R28, RZ, RZ, R29 ;  /* 0x000000ffff1c7224 */ /* 0x000fe400078e001d */
[----:B------:R-:W-:-:S07]  /*0dc0*/  IMAD.MOV.U32 R13, RZ, RZ, R12 ;  /* 0x000000ffff0d7224 */ /* 0x000fce00078e000c */
.L_x_30815:
[----:B------:R-:W-:Y:S05]  /*0dd0*/  BSYNC.RECONVERGENT B2 ;  /* 0x0000000000027941 */ /* 0x000fea0003800200 */
.L_x_30813:
        /* <DEDUP_REMOVED lines=11> */
.L_x_30817:
[----:B------:R-:W-:Y:S01]  /*0e90*/  IMAD.MOV.U32 R27, RZ, RZ, R26 ;  /* 0x000000ffff1b7224 */ /* 0x000fe200078e001a */
[----:B------:R-:W-:Y:S01]  /*0ea0*/  MOV R60, R59 ;  /* 0x0000003b003c7202 */ /* 0x000fe20000000f00 */
[----:B------:R-:W-:Y:S02]  /*0eb0*/  IMAD.MOV.U32 R29, RZ, RZ, R28 ;  /* 0x000000ffff1d7224 */ /* 0x000fe400078e001c */
[----:B------:R-:W-:-:S07]  /*0ec0*/  IMAD.MOV.U32 R12, RZ, RZ, R15 ;  /* 0x000000ffff0c7224 */ /* 0x000fce00078e000f */
.L_x_30818:
[----:B------:R-:W-:Y:S05]  /*0ed0*/  BSYNC.RECONVERGENT B2 ;  /* 0x0000000000027941 */ /* 0x000fea0003800200 */
.L_x_30816:
        /* <DEDUP_REMOVED lines=11> */
.L_x_30820:
[----:B------:R-:W-:Y:S01]  /*0f90*/  IMAD.MOV.U32 R26, RZ, RZ, R27 ;  /* 0x000000ffff1a7224 */ /* 0x000fe200078e001b */
[----:B------:R-:W-:Y:S01]  /*0fa0*/  MOV R59, R58 ;  /* 0x0000003a003b7202 */ /* 0x000fe20000000f00 */
[----:B------:R-:W-:Y:S02]  /*0fb0*/  IMAD.MOV.U32 R28, RZ, RZ, R29 ;  /* 0x000000ffff1c7224 */ /* 0x000fe400078e001d */
[----:B------:R-:W-:-:S07]  /*0fc0*/  IMAD.MOV.U32 R15, RZ, RZ, R14 ;  /* 0x000000ffff0f7224 */ /* 0x000fce00078e000e */
.L_x_30821:
[----:B------:R-:W-:Y:S05]  /*0fd0*/  BSYNC.RECONVERGENT B2 ;  /* 0x0000000000027941 */ /* 0x000fea0003800200 */
.L_x_30819:
        /* <DEDUP_REMOVED lines=11> */
.L_x_30823:
[----:B------:R-:W-:Y:S01]  /*1090*/  IMAD.MOV.U32 R27, RZ, RZ, R26 ;  /* 0x000000ffff1b7224 */ /* 0x000fe200078e001a */
[----:B------:R-:W-:Y:S01]  /*10a0*/  MOV R58, R57 ;  /* 0x00000039003a7202 */ /* 0x000fe20000000f00 */
[----:B------:R-:W-:Y:S02]  /*10b0*/  IMAD.MOV.U32 R29, RZ, RZ, R28 ;  /* 0x000000ffff1d7224 */ /* 0x000fe400078e001c */
[----:B------:R-:W-:-:S07]  /*10c0*/  IMAD.MOV.U32 R14, RZ, RZ, R17 ;  /* 0x000000ffff0e7224 */ /* 0x000fce00078e0011 */
.L_x_30824:
[----:B------:R-:W-:Y:S05]  /*10d0*/  BSYNC.RECONVERGENT B2 ;  /* 0x0000000000027941 */ /* 0x000fea0003800200 */
.L_x_30822:
        /* <DEDUP_REMOVED lines=11> */
.L_x_30826:
[----:B------:R-:W-:Y:S01]  /*1190*/  IMAD.MOV.U32 R26, RZ, RZ, R27 ;  /* 0x000000ffff1a7224 */ /* 0x000fe200078e001b */
[----:B------:R-:W-:Y:S01]  /*11a0*/  MOV R57, R56 ;  /* 0x0000003800397202 */ /* 0x000fe20000000f00 */
[----:B------:R-:W-:Y:S02]  /*11b0*/  IMAD.MOV.U32 R28, RZ, RZ, R29 ;  /* 0x000000ffff1c7224 */ /* 0x000fe400078e001d */
[----:B------:R-:W-:-:S07]  /*11c0*/  IMAD.MOV.U32 R17, RZ, RZ, R16 ;  /* 0x000000ffff117224 */ /* 0x000fce00078e0010 */
.L_x_30827:
[----:B------:R-:W-:Y:S05]  /*11d0*/  BSYNC.RECONVERGENT B2 ;  /* 0x0000000000027941 */ /* 0x000fea0003800200 */
.L_x_30825:
        /* <DEDUP_REMOVED lines=11> */
.L_x_30829:
[----:B------:R-:W-:Y:S01]  /*1290*/  IMAD.MOV.U32 R27, RZ, RZ, R26 ;  /* 0x000000ffff1b7224 */ /* 0x000fe200078e001a */
[----:B------:R-:W-:Y:S01]  /*12a0*/  MOV R56, R23 ;  /* 0x0000001700387202 */ /* 0x000fe20000000f00 */
[----:B------:R-:W-:Y:S02]  /*12b0*/  IMAD.MOV.U32 R29, RZ, RZ, R28 ;  /* 0x000000ffff1d7224 */ /* 0x000fe400078e001c */
[----:B------:R-:W-:-:S07]  /*12c0*/  IMAD.MOV.U32 R16, RZ, RZ, R19 ;  /* 0x000000ffff107224 */ /* 0x000fce00078e0013 */
.L_x_30830:
[----:B------:R-:W-:Y:S05]  /*12d0*/  BSYNC.RECONVERGENT B2 ;  /* 0x0000000000027941 */ /* 0x000fea0003800200 */
.L_x_30828:
        /* <DEDUP_REMOVED lines=11> */
.L_x_30832:
[----:B------:R-:W-:Y:S01]  /*1390*/  IMAD.MOV.U32 R26, RZ, RZ, R27 ;  /* 0x000000ffff1a7224 */ /* 0x000fe200078e001b */
[----:B------:R-:W-:Y:S01]  /*13a0*/  MOV R23, R22 ;  /* 0x0000001600177202 */ /* 0x000fe20000000f00 */
[----:B------:R-:W-:Y:S02]  /*13b0*/  IMAD.MOV.U32 R28, RZ, RZ, R29 ;  /* 0x000000ffff1c7224 */ /* 0x000fe400078e001d */
[----:B------:R-:W-:-:S07]  /*13c0*/  IMAD.MOV.U32 R19, RZ, RZ, R18 ;  /* 0x000000ffff137224 */ /* 0x000fce00078e0012 */
.L_x_30833:
[----:B------:R-:W-:Y:S05]  /*13d0*/  BSYNC.RECONVERGENT B2 ;  /* 0x0000000000027941 */ /* 0x000fea0003800200 */
.L_x_30831:
        /* <DEDUP_REMOVED lines=11> */
.L_x_30835:
[----:B------:R-:W-:Y:S01]  /*1490*/  IMAD.MOV.U32 R27, RZ, RZ, R26 ;  /* 0x000000ffff1b7224 */ /* 0x000fe200078e001a */
[----:B------:R-:W-:Y:S01]  /*14a0*/  MOV R22, R7 ;  /* 0x0000000700167202 */ /* 0x000fe20000000f00 */
[----:B------:R-:W-:Y:S02]  /*14b0*/  IMAD.MOV.U32 R29, RZ, RZ, R28 ;  /* 0x000000ffff1d7224 */ /* 0x000fe400078e001c */
[----:B------:R-:W-:-:S07]  /*14c0*/  IMAD.MOV.U32 R18, RZ, RZ, R21 ;  /* 0x000000ffff127224 */ /* 0x000fce00078e0015 */
.L_x_30836:
[----:B------:R-:W-:Y:S05]  /*14d0*/  BSYNC.RECONVERGENT B2 ;  /* 0x0000000000027941 */ /* 0x000fea0003800200 */
.L_x_30834:
        /* <DEDUP_REMOVED lines=11> */
.L_x_30838:
[----:B------:R-:W-:Y:S01]  /*1590*/  IMAD.MOV.U32 R26, RZ, RZ, R27 ;  /* 0x000000ffff1a7224 */ /* 0x000fe200078e001b */
[----:B------:R-:W-:Y:S01]  /*15a0*/  MOV R7, R6 ;  /* 0x0000000600077202 */ /* 0x000fe20000000f00 */
[----:B------:R-:W-:Y:S02]  /*15b0*/  IMAD.MOV.U32 R28, RZ, RZ, R29 ;  /* 0x000000ffff1c7224 */ /* 0x000fe400078e001d */
[----:B------:R-:W-:-:S07]  /*15c0*/  IMAD.MOV.U32 R21, RZ, RZ, R20 ;  /* 0x000000ffff157224 */ /* 0x000fce00078e0014 */
.L_x_30839:
[----:B------:R-:W-:Y:S05]  /*15d0*/  BSYNC.RECONVERGENT B2 ;  /* 0x0000000000027941 */ /* 0x000fea0003800200 */
.L_x_30837:
        /* <DEDUP_REMOVED lines=11> */
.L_x_30841:
[----:B------:R-:W-:Y:S01]  /*1690*/  IMAD.MOV.U32 R27, RZ, RZ, R26 ;  /* 0x000000ffff1b7224 */ /* 0x000fe200078e001a */
[----:B------:R-:W-:Y:S01]  /*16a0*/  MOV R6, R3 ;  /* 0x0000000300067202 */ /* 0x000fe20000000f00 */
[----:B------:R-:W-:Y:S02]  /*16b0*/  IMAD.MOV.U32 R29, RZ, RZ, R28 ;  /* 0x000000ffff1d7224 */ /* 0x000fe400078e001c */
[----:B------:R-:W-:-:S07]  /*16c0*/  IMAD.MOV.U32 R20, RZ, RZ, R5 ;  /* 0x000000ffff147224 */ /* 0x000fce00078e0005 */
.L_x_30842:
[----:B------:R-:W-:Y:S05]  /*16d0*/  BSYNC.RECONVERGENT B2 ;  /* 0x0000000000027941 */ /* 0x000fea0003800200 */
.L_x_30840:
        /* <DEDUP_REMOVED lines=9> */
.L_x_30844:
[----:B------:R-:W-:Y:S01]  /*1770*/  MOV R3, R2 ;  /* 0x0000000200037202 */ /* 0x000fe20000000f00 */
[----:B------:R-:W-:Y:S02]  /*1780*/  IMAD.MOV.U32 R5, RZ, RZ, R4 ;  /* 0x000000ffff057224 */ /* 0x000fe400078e0004 */
[----:B------:R-:W-:Y:S02]  /*1790*/  IMAD.MOV.U32 R2, RZ, RZ, R27 ;  /* 0x000000ffff027224 */ /* 0x000fe400078e001b */
[----:B------:R-:W-:-:S07]  /*17a0*/  IMAD.MOV.U32 R4, RZ, RZ, R29 ;  /* 0x000000ffff047224 */ /* 0x000fce00078e001d */
.L_x_30845:
[----:B------:R-:W-:Y:S05]  /*17b0*/  BSYNC.RECONVERGENT B2 ;  /* 0x0000000000027941 */ /* 0x000fea0003800200 */
.L_x_30843:
[----:B------:R-:W-:Y:S01]  /*17c0*/  IADD3 R24, PT, PT, R24, 0x80, RZ ;  /* 0x0000008018187810 */ /* 0x000fe20007ffe0ff */
[----:B------:R-:W-:Y:S02]  /*17d0*/  VIADD R25, R25, 0xffffff80 ;  /* 0xffffff8019197836 */ /* 0x000fe40000000000 */
[----:B------:R-:W-:Y:S01]  /*17e0*/  IMAD.MOV.U32 R26, RZ, RZ, R66 ;  /* 0x000000ffff1a7224 */ /* 0x000fe200078e0042 */
[----:B------:R-:W-:-:S13]  /*17f0*/  ISETP.GE.AND P0, PT, R24, R0, PT ;  /* 0x000000001800720c */ /* 0x000fda0003f06270 */
[----:B------:R-:W-:Y:S05]  /*1800*/  @!P0 BRA `(.L_x_30846) ;  /* 0xffffffec00e48947 */ /* 0x000fea000383ffff */
.L_x_30797:
[----:B------:R-:W-:Y:S05]  /*1810*/  BSYNC.RECONVERGENT B0 ;  /* 0x0000000000007941 */ /* 0x000fea0003800200 */
.L_x_30796:
[----:B------:R-:W-:Y:S05]  /*1820*/  BRA `(.L_x_30847) ;  /* 0x0000001000e07947 */ /* 0x000fea0003800000 */
.L_x_30795:
[----:B------:R-:W-:Y:S01]  /*1830*/  IMAD.IADD R25, R4, 0x1, R71 ;  /* 0x0000000104197824 */ /* 0x000fe200078e0247 */
[----:B------:R-:W0:Y:S01]  /*1840*/  LDCU.64 UR6, c[0x0][0x380] ;  /* 0x00007000ff0677ac */ /* 0x000e220008000a00 */
[----:B------:R-:W-:Y:S01]  /*1850*/  MOV R9, 0xffffffff ;  /* 0xffffffff00097802 */ /* 0x000fe20000000f00 */
        /* <DEDUP_REMOVED lines=30> */
[----:B------:R-:W-:Y:S01]  /*1a40*/  IMAD.MOV.U32 R58, RZ, RZ, -0x800001 ;  /* 0xff7fffffff3a7424 */ /* 0x000fe200078e00ff */
[----:B0-----:R-:W-:Y:S01]  /*1a50*/  ISETP.NE.U32.AND P0, PT, RZ, UR4, PT ;  /* 0x00000004ff007c0c */ /* 0x001fe2000bf05070 */
[----:B------:R-:W-:Y:S02]  /*1a60*/  IMAD.MOV.U32 R57, RZ, RZ, -0x800001 ;  /* 0xff7fffffff397424 */ /* 0x000fe400078e00ff */
[----:B------:R-:W-:Y:S01]  /*1a70*/  IMAD.MOV.U32 R23, RZ, RZ, -0x800001 ;  /* 0xff7fffffff177424 */ /* 0x000fe200078e00ff */
[----:B------:R-:W-:Y:S01]  /*1a80*/  ISETP.NE.AND.EX P0, PT, RZ, UR5, PT, P0 ;  /* 0x00000005ff007c0c */ /* 0x000fe2000bf05300 */
[----:B------:R-:W-:-:S02]  /*1a90*/  IMAD.MOV.U32 R22, RZ, RZ, -0x800001 ;  /* 0xff7fffffff167424 */ /* 0x000fc400078e00ff */
[----:B------:R-:W-:Y:S02]  /*1aa0*/  IMAD.MOV.U32 R7, RZ, RZ, -0x800001 ;  /* 0xff7fffffff077424 */ /* 0x000fe400078e00ff */
[----:B------:R-:W-:Y:S02]  /*1ab0*/  IMAD.MOV.U32 R3, RZ, RZ, -0x800001 ;  /* 0xff7fffffff037424 */ /* 0x000fe400078e00ff */
[----:B------:R-:W-:-:S07]  /*1ac0*/  IMAD.MOV.U32 R2, RZ, RZ, -0x800001 ;  /* 0xff7fffffff027424 */ /* 0x000fce00078e00ff */
.L_x_30896:
[----:B------:R-:W0:Y:S01]  /*1ad0*/  @P0 LDC.64 R26, c[0x0][0x388] ;  /* 0x0000e200ff1a0b82 */ /* 0x000e220000000a00 */
[----:B------:R-:W-:Y:S01]  /*1ae0*/  SHF.R.S32.HI R29, RZ, 0x1f, R25 ;  /* 0x0000001fff1d7819 */ /* 0x000fe20000011419 */
[----:B------:R-:W-:Y:S01]  /*1af0*/  IMAD.MOV.U32 R30, RZ, RZ, RZ ;  /* 0x000000ffff1e7224 */ /* 0x000fe200078e00ff */
        /* <DEDUP_REMOVED lines=24> */
.L_x_30849:
[----:B------:R-:W-:Y:S01]  /*1c80*/  MOV R65, R33 ;  /* 0x0000002100417202 */ /* 0x000fe20000000f00 */
[----:B------:R-:W-:-:S07]  /*1c90*/  IMAD.MOV.U32 R9, RZ, RZ, R25 ;  /* 0x000000ffff097224 */ /* 0x000fce00078e0019 */
.L_x_30850:
[----:B------:R-:W-:Y:S05]  /*1ca0*/  BSYNC.RECONVERGENT B0 ;  /* 0x0000000000007941 */ /* 0x000fea0003800200 */
.L_x_30848:
        /* <DEDUP_REMOVED lines=9> */
.L_x_30852:
[----:B------:R-:W-:Y:S01]  /*1d40*/  MOV R24, R65 ;  /* 0x0000004100187202 */ /* 0x000fe20000000f00 */
[----:B------:R-:W-:Y:S02]  /*1d50*/  IMAD.MOV.U32 R26, RZ, RZ, R9 ;  /* 0x000000ffff1a7224 */ /* 0x000fe400078e0009 */
[----:B------:R-:W-:Y:S02]  /*1d60*/  IMAD.MOV.U32 R65, RZ, RZ, R64 ;  /* 0x000000ffff417224 */ /* 0x000fe400078e0040 */
[----:B------:R-:W-:-:S07]  /*1d70*/  IMAD.MOV.U32 R9, RZ, RZ, R8 ;  /* 0x000000ffff097224 */ /* 0x000fce00078e0008 */
.L_x_30853:
[----:B------:R-:W-:Y:S05]  /*1d80*/  BSYNC.RECONVERGENT B0 ;  /* 0x0000000000007941 */ /* 0x000fea0003800200 */
.L_x_30851:
        /* <DEDUP_REMOVED lines=11> */
.L_x_30855:
[----:B------:R-:W-:Y:S01]  /*1e40*/  MOV R27, R24 ;  /* 0x00000018001b7202 */ /* 0x000fe20000000f00 */
[----:B------:R-:W-:Y:S02]  /*1e50*/  IMAD.MOV.U32 R29, RZ, RZ, R26 ;  /* 0x000000ffff1d7224 */ /* 0x000fe400078e001a */
[----:B------:R-:W-:Y:S02]  /*1e60*/  IMAD.MOV.U32 R64, RZ, RZ, R63 ;  /* 0x000000ffff407224 */ /* 0x000fe400078e003f */
[----:B------:R-:W-:-:S07]  /*1e70*/  IMAD.MOV.U32 R8, RZ, RZ, R11 ;  /* 0x000000ffff087224 */ /* 0x000fce00078e000b */
.L_x_30856:
[----:B------:R-:W-:Y:S05]  /*1e80*/  BSYNC.RECONVERGENT B0 ;  /* 0x0000000000007941 */ /* 0x000fea0003800200 */
.L_x_30854:
        /* <DEDUP_REMOVED lines=11> */
.L_x_30858:
[----:B------:R-:W-:Y:S01]  /*1f40*/  MOV R24, R27 ;  /* 0x0000001b00187202 */ /* 0x000fe20000000f00 */
[----:B------:R-:W-:Y:S02]  /*1f50*/  IMAD.MOV.U32 R26, RZ, RZ, R29 ;  /* 0x000000ffff1a7224 */ /* 0x000fe400078e001d */
[----:B------:R-:W-:Y:S02]  /*1f60*/  IMAD.MOV.U32 R63, RZ, RZ, R62 ;  /* 0x000000ffff3f7224 */ /* 0x000fe400078e003e */
[----:B------:R-:W-:-:S07]  /*1f70*/  IMAD.MOV.U32 R11, RZ, RZ, R10 ;  /* 0x000000ffff0b7224 */ /* 0x000fce00078e000a */
.L_x_30859:
[----:B------:R-:W-:Y:S05]  /*1f80*/  BSYNC.RECONVERGENT B0 ;  /* 0x0000000000007941 */ /* 0x000fea0003800200 */
.L_x_30857:
        /* <DEDUP_REMOVED lines=11> */
.L_x_30861:
[----:B------:R-:W-:Y:S01]  /*2040*/  MOV R27, R24 ;  /* 0x00000018001b7202 */ /* 0x000fe20000000f00 */
[----:B------:R-:W-:Y:S02]  /*2050*/  IMAD.MOV.U32 R29, RZ, RZ, R26 ;  /* 0x000000ffff1d7224 */ /* 0x000fe400078e001a */
[----:B------:R-:W-:Y:S02]  /*2060*/  IMAD.MOV.U32 R62, RZ, RZ, R61 ;  /* 0x000000ffff3e7224 */ /* 0x000fe400078e003d */
[----:B------:R-:W-:-:S07]  /*2070*/  IMAD.MOV.U32 R10, RZ, RZ, R13 ;  /* 0x000000ffff0a7224 */ /* 0x000fce00078e000d */
.L_x_30862:
[----:B------:R-:W-:Y:S05]  /*2080*/  BSYNC.RECONVERGENT B0 ;  /* 0x0000000000007941 */ /* 0x000fea0003800200 */
.L_x_30860:
        /* <DEDUP_REMOVED lines=11> */
.L_x_30864:
[----:B------:R-:W-:Y:S01]  /*2140*/  MOV R24, R27 ;  /* 0x0000001b00187202 */ /* 0x000fe20000000f00 */
[----:B------:R-:W-:Y:S02]  /*2150*/  IMAD.MOV.U32 R26, RZ, RZ, R29 ;  /* 0x000000ffff1a7224 */ /* 0x000fe400078e001d */
[----:B------:R-:W-:Y:S02]  /*2160*/  IMAD.MOV.U32 R61, RZ, RZ, R60 ;  /* 0x000000ffff3d7224 */ /* 0x000fe400078e003c */
[----:B------:R-:W-:-:S07]  /*2170*/  IMAD.MOV.U32 R13, RZ, RZ, R12 ;  /* 0x000000ffff0d7224 */ /* 0x000fce00078e000c */
.L_x_30865:
[----:B------:R-:W-:Y:S05]  /*2180*/  BSYNC.RECONVERGENT B0 ;  /* 0x0000000000007941 */ /* 0x000fea0003800200 */
.L_x_30863:
        /* <DEDUP_REMOVED lines=11> */
.L_x_30867:
[----:B------:R-:W-:Y:S01]  /*2240*/  MOV R27, R24 ;  /* 0x00000018001b7202 */ /* 0x000fe20000000f00 */
[----:B------:R-:W-:Y:S02]  /*2250*/  IMAD.MOV.U32 R29, RZ, RZ, R26 ;  /* 0x000000ffff1d7224 */ /* 0x000fe400078e001a */
[----:B------:R-:W-:Y:S02]  /*2260*/  IMAD.MOV.U32 R60, RZ, RZ, R59 ;  /* 0x000000ffff3c7224 */ /* 0x000fe400078e003b */
[----:B------:R-:W-:-:S07]  /*2270*/  IMAD.MOV.U32 R12, RZ, RZ, R15 ;  /* 0x000000ffff0c7224 */ /* 0x000fce00078e000f */
.L_x_30868:
[----:B------:R-:W-:Y:S05]  /*2280*/  BSYNC.RECONVERGENT B0 ;  /* 0x0000000000007941 */ /* 0x000fea0003800200 */
.L_x_30866:
        /* <DEDUP_REMOVED lines=11> */
.L_x_30870:
[----:B------:R-:W-:Y:S01]  /*2340*/  MOV R24, R27 ;  /* 0x0000001b00187202 */ /* 0x000fe20000000f00 */
[----:B------:R-:W-:Y:S02]  /*2350*/  IMAD.MOV.U32 R26, RZ, RZ, R29 ;  /* 0x000000ffff1a7224 */ /* 0x000fe400078e001d */
[----:B------:R-:W-:Y:S02]  /*2360*/  IMAD.MOV.U32 R59, RZ, RZ, R58 ;  /* 0x000000ffff3b7224 */ /* 0x000fe400078e003a */
[----:B------:R-:W-:-:S07]  /*2370*/  IMAD.MOV.U32 R15, RZ, RZ, R14 ;  /* 0x000000ffff0f7224 */ /* 0x000fce00078e000e */
.L_x_30871:
[----:B------:R-:W-:Y:S05]  /*2380*/  BSYNC.RECONVERGENT B0 ;  /* 0x0000000000007941 */ /* 0x000fea0003800200 */
.L_x_30869:
        /* <DEDUP_REMOVED lines=11> */
.L_x_30873:
[----:B------:R-:W-:Y:S01]  /*2440*/  MOV R27, R24 ;  /* 0x00000018001b7202 */ /* 0x000fe20000000f00 */
[----:B------:R-:W-:Y:S02]  /*2450*/  IMAD.MOV.U32 R29, RZ, RZ, R26 ;  /* 0x000000ffff1d7224 */ /* 0x000fe400078e001a */
[----:B------:R-:W-:Y:S02]  /*2460*/  IMAD.MOV.U32 R58, RZ, RZ, R57 ;  /* 0x000000ffff3a7224 */ /* 0x000fe400078e0039 */
[----:B------:R-:W-:-:S07]  /*2470*/  IMAD.MOV.U32 R14, RZ, RZ, R17 ;  /* 0x000000ffff0e7224 */ /* 0x000fce00078e0011 */
.L_x_30874:
[----:B------:R-:W-:Y:S05]  /*2480*/  BSYNC.RECONVERGENT B0 ;  /* 0x0000000000007941 */ /* 0x000fea0003800200 */
.L_x_30872:
        /* <DEDUP_REMOVED lines=11> */
.L_x_30876:
[----:B------:R-:W-:Y:S01]  /*2540*/  MOV R24, R27 ;  /* 0x0000001b00187202 */ /* 0x000fe20000000f00 */
[----:B------:R-:W-:Y:S02]  /*2550*/  IMAD.MOV.U32 R26, RZ, RZ, R29 ;  /* 0x000000ffff1a7224 */ /* 0x000fe400078e001d */
[----:B------:R-:W-:Y:S02]  /*2560*/  IMAD.MOV.U32 R57, RZ, RZ, R56 ;  /* 0x000000ffff397224 */ /* 0x000fe400078e0038 */
[----:B------:R-:W-:-:S07]  /*2570*/  IMAD.MOV.U32 R17, RZ, RZ, R16 ;  /* 0x000000ffff117224 */ /* 0x000fce00078e0010 */
.L_x_30877:
[----:B------:R-:W-:Y:S05]  /*2580*/  BSYNC.RECONVERGENT B0 ;  /* 0x0000000000007941 */ /* 0x000fea0003800200 */
.L_x_30875:
        /* <DEDUP_REMOVED lines=11> */
.L_x_30879:
[----:B------:R-:W-:Y:S01]  /*2640*/  MOV R27, R24 ;  /* 0x00000018001b7202 */ /* 0x000fe20000000f00 */
[----:B------:R-:W-:Y:S02]  /*2650*/  IMAD.MOV.U32 R29, RZ, RZ, R26 ;  /* 0x000000ffff1d7224 */ /* 0x000fe400078e001a */
[----:B------:R-:W-:Y:S02]  /*2660*/  IMAD.MOV.U32 R56, RZ, RZ, R23 ;  /* 0x000000ffff387224 */ /* 0x000fe400078e0017 */
[----:B------:R-:W-:-:S07]  /*2670*/  IMAD.MOV.U32 R16, RZ, RZ, R19 ;  /* 0x000000ffff107224 */ /* 0x000fce00078e0013 */
.L_x_30880:
[----:B------:R-:W-:Y:S05]  /*2680*/  BSYNC.RECONVERGENT B0 ;  /* 0x0000000000007941 */ /* 0x000fea0003800200 */
.L_x_30878:
        /* <DEDUP_REMOVED lines=11> */
.L_x_30882:
[----:B------:R-:W-:Y:S01]  /*2740*/  MOV R24, R27 ;  /* 0x0000001b00187202 */ /* 0x000fe20000000f00 */
[----:B------:R-:W-:Y:S02]  /*2750*/  IMAD.MOV.U32 R26, RZ, RZ, R29 ;  /* 0x000000ffff1a7224 */ /* 0x000fe400078e001d */
[----:B------:R-:W-:Y:S02]  /*2760*/  IMAD.MOV.U32 R23, RZ, RZ, R22 ;  /* 0x000000ffff177224 */ /* 0x000fe400078e0016 */
[----:B------:R-:W-:-:S07]  /*2770*/  IMAD.MOV.U32 R19, RZ, RZ, R18 ;  /* 0x000000ffff137224 */ /* 0x000fce00078e0012 */
.L_x_30883:
[----:B------:R-:W-:Y:S05]  /*2780*/  BSYNC.RECONVERGENT B0 ;  /* 0x0000000000007941 */ /* 0x000fea0003800200 */
.L_x_30881:
        /* <DEDUP_REMOVED lines=11> */
.L_x_30885:
[----:B------:R-:W-:Y:S01]  /*2840*/  MOV R27, R24 ;  /* 0x00000018001b7202 */ /* 0x000fe20000000f00 */
[----:B------:R-:W-:Y:S02]  /*2850*/  IMAD.MOV.U32 R29, RZ, RZ, R26 ;  /* 0x000000ffff1d7224 */ /* 0x000fe400078e001a */
[----:B------:R-:W-:Y:S02]  /*2860*/  IMAD.MOV.U32 R22, RZ, RZ, R7 ;  /* 0x000000ffff167224 */ /* 0x000fe400078e0007 */
[----:B------:R-:W-:-:S07]  /*2870*/  IMAD.MOV.U32 R18, RZ, RZ, R21 ;  /* 0x000000ffff127224 */ /* 0x000fce00078e0015 */
.L_x_30886:
[----:B------:R-:W-:Y:S05]  /*2880*/  BSYNC.RECONVERGENT B0 ;  /* 0x0000000000007941 */ /* 0x000fea0003800200 */
.L_x_30884:
        /* <DEDUP_REMOVED lines=11> */
.L_x_30888:
[----:B------:R-:W-:Y:S01]  /*2940*/  MOV R24, R27 ;  /* 0x0000001b00187202 */ /* 0x000fe20000000f00 */
[----:B------:R-:W-:Y:S02]  /*2950*/  IMAD.MOV.U32 R26, RZ, RZ, R29 ;  /* 0x000000ffff1a7224 */ /* 0x000fe400078e001d */
[----:B------:R-:W-:Y:S02]  /*2960*/  IMAD.MOV.U32 R7, RZ, RZ, R6 ;  /* 0x000000ffff077224 */ /* 0x000fe400078e0006 */
[----:B------:R-:W-:-:S07]  /*2970*/  IMAD.MOV.U32 R21, RZ, RZ, R20 ;  /* 0x000000ffff157224 */ /* 0x000fce00078e0014 */
.L_x_30889:
[----:B------:R-:W-:Y:S05]  /*2980*/  BSYNC.RECONVERGENT B0 ;  /* 0x0000000000007941 */ /* 0x000fea0003800200 */
.L_x_30887:
        /* <DEDUP_REMOVED lines=11> */
.L_x_30891:
[----:B------:R-:W-:Y:S01]  /*2a40*/  MOV R27, R24 ;  /* 0x00000018001b7202 */ /* 0x000fe20000000f00 */
[----:B------:R-:W-:Y:S02]  /*2a50*/  IMAD.MOV.U32 R29, RZ, RZ, R26 ;  /* 0x000000ffff1d7224 */ /* 0x000fe400078e001a */
[----:B------:R-:W-:Y:S02]  /*2a60*/  IMAD.MOV.U32 R6, RZ, RZ, R3 ;  /* 0x000000ffff067224 */ /* 0x000fe400078e0003 */
[----:B------:R-:W-:-:S07]  /*2a70*/  IMAD.MOV.U32 R20, RZ, RZ, R5 ;  /* 0x000000ffff147224 */ /* 0x000fce00078e0005 */
.L_x_30892:
[----:B------:R-:W-:Y:S05]  /*2a80*/  BSYNC.RECONVERGENT B0 ;  /* 0x0000000000007941 */ /* 0x000fea0003800200 */
.L_x_30890:
        /* <DEDUP_REMOVED lines=9> */
.L_x_30894:
[----:B------:R-:W-:Y:S01]  /*2b20*/  IMAD.MOV.U32 R3, RZ, RZ, R2 ;  /* 0x000000ffff037224 */ /* 0x000fe200078e0002 */
[----:B------:R-:W-:Y:S01]  /*2b30*/  MOV R2, R27 ;  /* 0x0000001b00027202 */ /* 0x000fe20000000f00 */
[----:B------:R-:W-:Y:S02]  /*2b40*/  IMAD.MOV.U32 R5, RZ, RZ, R4 ;  /* 0x000000ffff057224 */ /* 0x000fe400078e0004 */
[----:B------:R-:W-:-:S07]  /*2b50*/  IMAD.MOV.U32 R4, RZ, RZ, R29 ;  /* 0x000000ffff047224 */ /* 0x000fce00078e001d */
.L_x_30895:
[----:B------:R-:W-:Y:S05]  /*2b60*/  BSYNC.RECONVERGENT B0 ;  /* 0x0000000000007941 */ /* 0x000fea0003800200 */
.L_x_30893:
[----:B------:R-:W-:Y:S02]  /*2b70*/  VIADD R25, R25, 0x80 ;  /* 0x0000008019197836 */ /* 0x000fe40000000000 */
[----:B------:R-:W-:-:S03]  /*2b80*/  IMAD.MOV.U32 R24, RZ, RZ, R66 ;  /* 0x000000ffff187224 */ /* 0x000fc600078e0042 */
[----:B------:R-:W-:-:S13]  /*2b90*/  ISETP.GE.AND P1, PT, R25, R0, PT ;  /* 0x000000001900720c */ /* 0x000fda0003f26270 */
[----:B------:R-:W-:Y:S05]  /*2ba0*/  @!P1 BRA `(.L_x_30896) ;  /* 0xffffffec00c89947 */ /* 0x000fea000383ffff */
.L_x_30847:
[----:B------:R-:W-:Y:S05]  /*2bb0*/  BSYNC.RECONVERGENT B1 ;  /* 0x0000000000017941 */ /* 0x000fea0003800200 */
.L_x_30794:
[----:B------:R-:W0:Y:S01]  /*2bc0*/  S2R R75, SR_LANEID ;  /* 0x00000000004b7919 */ /* 0x000e220000000000 */
[----:B------:R-:W-:Y:S01]  /*2bd0*/  BSSY.RECONVERGENT B0, `(.L_x_30897) ;  /* 0x0000143000007945 */ /* 0x000fe20003800200 */
[C---:B------:R-:W-:Y:S01]  /*2be0*/  IADD3 R0, PT, PT, R1.reuse, 0x48, RZ ;  /* 0x0000004801007810 */ /* 0x040fe20007ffe0ff */
[----:B------:R-:W-:Y:S01]  /*2bf0*/  VIADD R68, R1, 0x50 ;  /* 0x0000005001447836 */ /* 0x000fe20000000000 */
        /* <DEDUP_REMOVED lines=8> */
[----:B------:R-:W4:Y:S01]  /*2c80*/  SHFL.DOWN PT, R33, R17, 0x1, 0x1f ;  /* 0x08201f0011217f89 */ /* 0x000f2200000e0000 */
[----:B0-----:R-:W-:-:S03]  /*2c90*/  ISETP.GT.AND P0, PT, R75, 0x1e, PT ;  /* 0x0000001e4b00780c */ /* 0x001fc60003f04270 */
[----:B------:R-:W-:Y:S04]  /*2ca0*/  SHFL.DOWN PT, R34, R14, 0x1, 0x1f ;  /* 0x08201f000e227f89 */ /* 0x000fe800000e0000 */
[----:B------:R-:W0:Y:S04]  /*2cb0*/  SHFL.DOWN PT, R35, R15, 0x1, 0x1f ;  /* 0x08201f000f237f89 */ /* 0x000e2800000e0000 */
        /* <DEDUP_REMOVED lines=25> */
[----:B--2---:R1:W-:Y:S04]  /*2e50*/  STL.64 [R1+0x10], R28 ;  /* 0x0000101c01007387 */ /* 0x0043e80000100a00 */
[----:B---3--:R1:W-:Y:S04]  /*2e60*/  STL.64 [R1+0x18], R30 ;  /* 0x0000181e01007387 */ /* 0x0083e80000100a00 */
[----:B----4-:R1:W-:Y:S04]  /*2e70*/  STL.64 [R1+0x20], R32 ;  /* 0x0000202001007387 */ /* 0x0103e80000100a00 */
[----:B0-----:R1:W-:Y:S04]  /*2e80*/  STL.64 [R1+0x28], R34 ;  /* 0x0000282201007387 */ /* 0x0013e80000100a00 */
        /* <DEDUP_REMOVED lines=14> */
[----:B-1----:R-:W-:-:S03]  /*2f70*/  IMAD.MOV.U32 R30, RZ, RZ, R0 ;  /* 0x000000ffff1e7224 */ /* 0x002fc600078e0000 */
        /* <DEDUP_REMOVED lines=11> */
.L_x_30944:
        /* <DEDUP_REMOVED lines=20> */
.L_x_30900:
[----:B------:R-:W-:Y:S01]  /*3170*/  MOV R2, R9 ;  /* 0x0000000900027202 */ /* 0x000fe20000000f00 */
[----:B------:R-:W-:Y:S02]  /*3180*/  IMAD.MOV.U32 R4, RZ, RZ, R65 ;  /* 0x000000ffff047224 */ /* 0x000fe400078e0041 */
[----:B------:R-:W-:Y:S02]  /*3190*/  IMAD.MOV.U32 R9, RZ, RZ, R8 ;  /* 0x000000ffff097224 */ /* 0x000fe400078e0008 */
[----:B------:R-:W-:-:S07]  /*31a0*/  IMAD.MOV.U32 R65, RZ, RZ, R64 ;  /* 0x000000ffff417224 */ /* 0x000fce00078e0040 */
.L_x_30901:
[----:B------:R-:W-:Y:S05]  /*31b0*/  BSYNC.RECONVERGENT B1 ;  /* 0x0000000000017941 */ /* 0x000fea0003800200 */
.L_x_30899:
        /* <DEDUP_REMOVED lines=11> */
.L_x_30903:
[----:B------:R-:W-:Y:S01]  /*3270*/  MOV R27, R2 ;  /* 0x00000002001b7202 */ /* 0x000fe20000000f00 */
[----:B------:R-:W-:Y:S02]  /*3280*/  IMAD.MOV.U32 R29, RZ, RZ, R4 ;  /* 0x000000ffff1d7224 */ /* 0x000fe400078e0004 */
[----:B------:R-:W-:Y:S02]  /*3290*/  IMAD.MOV.U32 R8, RZ, RZ, R11 ;  /* 0x000000ffff087224 */ /* 0x000fe400078e000b */
[----:B------:R-:W-:-:S07]  /*32a0*/  IMAD.MOV.U32 R64, RZ, RZ, R63 ;  /* 0x000000ffff407224 */ /* 0x000fce00078e003f */
.L_x_30904:
[----:B------:R-:W-:Y:S05]  /*32b0*/  BSYNC.RECONVERGENT B1 ;  /* 0x0000000000017941 */ /* 0x000fea0003800200 */
.L_x_30902:
        /* <DEDUP_REMOVED lines=11> */
.L_x_30906:
[----:B------:R-:W-:Y:S01]  /*3370*/  MOV R2, R27 ;  /* 0x0000001b00027202 */ /* 0x000fe20000000f00 */
[----:B------:R-:W-:Y:S02]  /*3380*/  IMAD.MOV.U32 R4, RZ, RZ, R29 ;  /* 0x000000ffff047224 */ /* 0x000fe400078e001d */
[----:B------:R-:W-:Y:S02]  /*3390*/  IMAD.MOV.U32 R11, RZ, RZ, R10 ;  /* 0x000000ffff0b7224 */ /* 0x000fe400078e000a */
[----:B------:R-:W-:-:S07]  /*33a0*/  IMAD.MOV.U32 R63, RZ, RZ, R62 ;  /* 0x000000ffff3f7224 */ /* 0x000fce00078e003e */
.L_x_30907:
[----:B------:R-:W-:Y:S05]  /*33b0*/  BSYNC.RECONVERGENT B1 ;  /* 0x0000000000017941 */ /* 0x000fea0003800200 */
.L_x_30905:
        /* <DEDUP_REMOVED lines=11> */
.L_x_30909:
[----:B------:R-:W-:Y:S01]  /*3470*/  MOV R27, R2 ;  /* 0x00000002001b7202 */ /* 0x000fe20000000f00 */
[----:B------:R-:W-:Y:S02]  /*3480*/  IMAD.MOV.U32 R29, RZ, RZ, R4 ;  /* 0x000000ffff1d7224 */ /* 0x000fe400078e0004 */
[----:B------:R-:W-:Y:S02]  /*3490*/  IMAD.MOV.U32 R10, RZ, RZ, R13 ;  /* 0x000000ffff0a7224 */ /* 0x000fe400078e000d */
[----:B------:R-:W-:-:S07]  /*34a0*/  IMAD.MOV.U32 R62, RZ, RZ, R61 ;  /* 0x000000ffff3e7224 */ /* 0x000fce00078e003d */
.L_x_30910:
[----:B------:R-:W-:Y:S05]  /*34b0*/  BSYNC.RECONVERGENT B1 ;  /* 0x0000000000017941 */ /* 0x000fea0003800200 */
.L_x_30908:
        /* <DEDUP_REMOVED lines=11> */
.L_x_30912:
[----:B------:R-:W-:Y:S01]  /*3570*/  MOV R2, R27 ;  /* 0x0000001b00027202 */ /* 0x000fe20000000f00 */
[----:B------:R-:W-:Y:S02]  /*3580*/  IMAD.MOV.U32 R4, RZ, RZ, R29 ;  /* 0x000000ffff047224 */ /* 0x000fe400078e001d */
[----:B------:R-:W-:Y:S02]  /*3590*/  IMAD.MOV.U32 R13, RZ, RZ, R12 ;  /* 0x000000ffff0d7224 */ /* 0x000fe400078e000c */
[----:B------:R-:W-:-:S07]  /*35a0*/  IMAD.MOV.U32 R61, RZ, RZ, R60 ;  /* 0x000000ffff3d7224 */ /* 0x000fce00078e003c */
.L_x_30913:
[----:B------:R-:W-:Y:S05]  /*35b0*/  BSYNC.RECONVERGENT B1 ;  /* 0x0000000000017941 */ /* 0x000fea0003800200 */
.L_x_30911:
        /* <DEDUP_REMOVED lines=11> */
.L_x_30915:
[----:B------:R-:W-:Y:S01]  /*3670*/  MOV R27, R2 ;  /* 0x00000002001b7202 */ /* 0x000fe20000000f00 */
[----:B------:R-:W-:Y:S02]  /*3680*/  IMAD.MOV.U32 R29, RZ, RZ, R4 ;  /* 0x000000ffff1d7224 */ /* 0x000fe400078e0004 */
[----:B------:R-:W-:Y:S02]  /*3690*/  IMAD.MOV.U32 R12, RZ, RZ, R15 ;  /* 0x000000ffff0c7224 */ /* 0x000fe400078e000f */
[----:B------:R-:W-:-:S07]  /*36a0*/  IMAD.MOV.U32 R60, RZ, RZ, R59 ;  /* 0x000000ffff3c7224 */ /* 0x000fce00078e003b */
.L_x_30916:
[----:B------:R-:W-:Y:S05]  /*36b0*/  BSYNC.RECONVERGENT B1 ;  /* 0x0000000000017941 */ /* 0x000fea0003800200 */
.L_x_30914:
        /* <DEDUP_REMOVED lines=11> */
.L_x_30918:
[----:B------:R-:W-:Y:S01]  /*3770*/  MOV R2, R27 ;  /* 0x0000001b00027202 */ /* 0x000fe20000000f00 */
[----:B------:R-:W-:Y:S02]  /*3780*/  IMAD.MOV.U32 R4, RZ, RZ, R29 ;  /* 0x000000ffff047224 */ /* 0x000fe400078e001d */
[----:B------:R-:W-:Y:S02]  /*3790*/  IMAD.MOV.U32 R15, RZ, RZ, R14 ;  /* 0x000000ffff0f7224 */ /* 0x000fe400078e000e */
[----:B------:R-:W-:-:S07]  /*37a0*/  IMAD.MOV.U32 R59, RZ, RZ, R58 ;  /* 0x000000ffff3b7224 */ /* 0x000fce00078e003a */
.L_x_30919:
[----:B------:R-:W-:Y:S05]  /*37b0*/  BSYNC.RECONVERGENT B1 ;  /* 0x0000000000017941 */ /* 0x000fea0003800200 */
.L_x_30917:
        /* <DEDUP_REMOVED lines=11> */
.L_x_30921:
[----:B------:R-:W-:Y:S01]  /*3870*/  MOV R27, R2 ;  /* 0x00000002001b7202 */ /* 0x000fe20000000f00 */
[----:B------:R-:W-:Y:S02]  /*3880*/  IMAD.MOV.U32 R29, RZ, RZ, R4 ;  /* 0x000000ffff1d7224 */ /* 0x000fe400078e0004 */
[----:B------:R-:W-:Y:S02]  /*3890*/  IMAD.MOV.U32 R14, RZ, RZ, R17 ;  /* 0x000000ffff0e7224 */ /* 0x000fe400078e0011 */
[----:B------:R-:W-:-:S07]  /*38a0*/  IMAD.MOV.U32 R58, RZ, RZ, R57 ;  /* 0x000000ffff3a7224 */ /* 0x000fce00078e0039 */
.L_x_30922:
[----:B------:R-:W-:Y:S05]  /*38b0*/  BSYNC.RECONVERGENT B1 ;  /* 0x0000000000017941 */ /* 0x000fea0003800200 */
.L_x_30920:
        /* <DEDUP_REMOVED lines=11> */
.L_x_30924:
[----:B------:R-:W-:Y:S01]  /*3970*/  MOV R2, R27 ;  /* 0x0000001b00027202 */ /* 0x000fe20000000f00 */
[----:B------:R-:W-:Y:S02]  /*3980*/  IMAD.MOV.U32 R4, RZ, RZ, R29 ;  /* 0x000000ffff047224 */ /* 0x000fe400078e001d */
[----:B------:R-:W-:Y:S02]  /*3990*/  IMAD.MOV.U32 R17, RZ, RZ, R16 ;  /* 0x000000ffff117224 */ /* 0x000fe400078e0010 */
[----:B------:R-:W-:-:S07]  /*39a0*/  IMAD.MOV.U32 R57, RZ, RZ, R56 ;  /* 0x000000ffff397224 */ /* 0x000fce00078e0038 */
.L_x_30925:
[----:B------:R-:W-:Y:S05]  /*39b0*/  BSYNC.RECONVERGENT B1 ;  /* 0x0000000000017941 */ /* 0x000fea0003800200 */
.L_x_30923:
        /* <DEDUP_REMOVED lines=11> */
.L_x_30927:
[----:B------:R-:W-:Y:S01]  /*3a70*/  MOV R27, R2 ;  /* 0x00000002001b7202 */ /* 0x000fe20000000f00 */
[----:B------:R-:W-:Y:S02]  /*3a80*/  IMAD.MOV.U32 R29, RZ, RZ, R4 ;  /* 0x000000ffff1d7224 */ /* 0x000fe400078e0004 */
[----:B------:R-:W-:Y:S02]  /*3a90*/  IMAD.MOV.U32 R16, RZ, RZ, R19 ;  /* 0x000000ffff107224 */ /* 0x000fe400078e0013 */
[----:B------:R-:W-:-:S07]  /*3aa0*/  IMAD.MOV.U32 R56, RZ, RZ, R23 ;  /* 0x000000ffff387224 */ /* 0x000fce00078e0017 */
.L_x_30928:
[----:B------:R-:W-:Y:S05]  /*3ab0*/  BSYNC.RECONVERGENT B1 ;  /* 0x0000000000017941 */ /* 0x000fea0003800200 */
.L_x_30926:
        /* <DEDUP_REMOVED lines=11> */
.L_x_30930:
[----:B------:R-:W-:Y:S01]  /*3b70*/  MOV R2, R27 ;  /* 0x0000001b00027202 */ /* 0x000fe20000000f00 */
[----:B------:R-:W-:Y:S02]  /*3b80*/  IMAD.MOV.U32 R4, RZ, RZ, R29 ;  /* 0x000000ffff047224 */ /* 0x000fe400078e001d */
[----:B------:R-:W-:Y:S02]  /*3b90*/  IMAD.MOV.U32 R19, RZ, RZ, R18 ;  /* 0x000000ffff137224 */ /* 0x000fe400078e0012 */
[----:B------:R-:W-:-:S07]  /*3ba0*/  IMAD.MOV.U32 R23, RZ, RZ, R22 ;  /* 0x000000ffff177224 */ /* 0x000fce00078e0016 */
.L_x_30931:
[----:B------:R-:W-:Y:S05]  /*3bb0*/  BSYNC.RECONVERGENT B1 ;  /* 0x0000000000017941 */ /* 0x000fea0003800200 */
.L_x_30929:
        /* <DEDUP_REMOVED lines=11> */
.L_x_30933:
[----:B------:R-:W-:Y:S01]  /*3c70*/  MOV R27, R2 ;  /* 0x00000002001b7202 */ /* 0x000fe20000000f00 */
[----:B------:R-:W-:Y:S02]  /*3c80*/  IMAD.MOV.U32 R29, RZ, RZ, R4 ;  /* 0x000000ffff1d7224 */ /* 0x000fe400078e0004 */
[----:B------:R-:W-:Y:S02]  /*3c90*/  IMAD.MOV.U32 R18, RZ, RZ, R21 ;  /* 0x000000ffff127224 */ /* 0x000fe400078e0015 */
[----:B------:R-:W-:-:S07]  /*3ca0*/  IMAD.MOV.U32 R22, RZ, RZ, R7 ;  /* 0x000000ffff167224 */ /* 0x000fce00078e0007 */
.L_x_30934:
[----:B------:R-:W-:Y:S05]  /*3cb0*/  BSYNC.RECONVERGENT B1 ;  /* 0x0000000000017941 */ /* 0x000fea0003800200 */
.L_x_30932:
        /* <DEDUP_REMOVED lines=11> */
.L_x_30936:
[----:B------:R-:W-:Y:S01]  /*3d70*/  MOV R2, R27 ;  /* 0x0000001b00027202 */ /* 0x000fe20000000f00 */
[----:B------:R-:W-:Y:S02]  /*3d80*/  IMAD.MOV.U32 R4, RZ, RZ, R29 ;  /* 0x000000ffff047224 */ /* 0x000fe400078e001d */
[----:B------:R-:W-:Y:S02]  /*3d90*/  IMAD.MOV.U32 R21, RZ, RZ, R20 ;  /* 0x000000ffff157224 */ /* 0x000fe400078e0014 */
[----:B------:R-:W-:-:S07]  /*3da0*/  IMAD.MOV.U32 R7, RZ, RZ, R6 ;  /* 0x000000ffff077224 */ /* 0x000fce00078e0006 */
.L_x_30937:
[----:B------:R-:W-:Y:S05]  /*3db0*/  BSYNC.RECONVERGENT B1 ;  /* 0x0000000000017941 */ /* 0x000fea0003800200 */
.L_x_30935:
        /* <DEDUP_REMOVED lines=11> */
.L_x_30939:
[----:B------:R-:W-:Y:S01]  /*3e70*/  MOV R27, R2 ;  /* 0x00000002001b7202 */ /* 0x000fe20000000f00 */
[----:B------:R-:W-:Y:S02]  /*3e80*/  IMAD.MOV.U32 R20, RZ, RZ, R5 ;  /* 0x000000ffff147224 */ /* 0x000fe400078e0005 */
[----:B------:R-:W-:Y:S02]  /*3e90*/  IMAD.MOV.U32 R28, RZ, RZ, R4 ;  /* 0x000000ffff1c7224 */ /* 0x000fe400078e0004 */
[----:B------:R-:W-:-:S07]  /*3ea0*/  IMAD.MOV.U32 R6, RZ, RZ, R3 ;  /* 0x000000ffff067224 */ /* 0x000fce00078e0003 */
.L_x_30940:
[----:B------:R-:W-:Y:S05]  /*3eb0*/  BSYNC.RECONVERGENT B1 ;  /* 0x0000000000017941 */ /* 0x000fea0003800200 */
.L_x_30938:
        /* <DEDUP_REMOVED lines=11> */
.L_x_30942:
[----:B------:R-:W-:Y:S01]  /*3f70*/  MOV R5, R24 ;  /* 0x0000001800057202 */ /* 0x000fe20000000f00 */
[----:B------:R-:W-:Y:S01]  /*3f80*/  IMAD.MOV.U32 R3, RZ, RZ, R25 ;  /* 0x000000ffff037224 */ /* 0x000fe200078e0019 */
[----:B------:R-:W-:Y:S01]  /*3f90*/  MOV R24, R27 ;  /* 0x0000001b00187202 */ /* 0x000fe20000000f00 */
[----:B------:R-:W-:Y:S02]  /*3fa0*/  IMAD.MOV.U32 R4, RZ, RZ, R27 ;  /* 0x000000ffff047224 */ /* 0x000fe400078e001b */
[--C-:B------:R-:W-:Y:S02]  /*3fb0*/  IMAD.MOV.U32 R2, RZ, RZ, R28.reuse ;  /* 0x000000ffff027224 */ /* 0x100fe400078e001c */
[----:B------:R-:W-:-:S07]  /*3fc0*/  IMAD.MOV.U32 R25, RZ, RZ, R28 ;  /* 0x000000ffff197224 */ /* 0x000fce00078e001c */
.L_x_30943:
[----:B------:R-:W-:Y:S05]  /*3fd0*/  BSYNC.RECONVERGENT B1 ;  /* 0x0000000000017941 */ /* 0x000fea0003800200 */
.L_x_30941:
[----:B------:R-:W-:Y:S01]  /*3fe0*/  VIADD R30, R30, 0x4 ;  /* 0x000000041e1e7836 */ /* 0x000fe20000000000 */
[----:B------:R-:W-:Y:S06]  /*3ff0*/  @P1 BRA `(.L_x_30944) ;  /* 0xfffffff0000c1947 */ /* 0x000fec000383ffff */
.L_x_30898:
[----:B------:R-:W-:Y:S05]  /*4000*/  BSYNC.RECONVERGENT B0 ;  /* 0x0000000000007941 */ /* 0x000fea0003800200 */
.L_x_30897:
[----:B-1----:R-:W-:Y:S01]  /*4010*/  SHFL.DOWN PT, R26, R4, 0x2, 0x1f ;  /* 0x08401f00041a7f89 */ /* 0x002fe200000e0000 */
        /* <DEDUP_REMOVED lines=61> */
[----:B------:R-:W-:Y:S01]  /*43f0*/  MOV R24, R4 ;  /* 0x0000000400187202 */ /* 0x000fe20000000f00 */
[----:B------:R-:W-:Y:S02]  /*4400*/  IMAD.MOV.U32 R25, RZ, RZ, R2 ;  /* 0x000000ffff197224 */ /* 0x000fe400078e0002 */
[----:B------:R-:W-:-:S06]  /*4410*/  FMUL.FTZ R27, R27, 1.4426950216293334961 ;  /* 0x3fb8aa3b1b1b7820 */ /* 0x000fcc0000410000 */
[----:B------:R-:W0:Y:S02]  /*4420*/  MUFU.EX2 R27, R27 ;  /* 0x0000001b001b7308 */ /* 0x000e240000000800 */
[----:B0-----:R-:W-:Y:S01]  /*4430*/  FFMA.FTZ R67, R67, R27, R26 ;  /* 0x0000001b43437223 */ /* 0x001fe2000001001a */
[----:B------:R-:W-:-:S07]  /*4440*/  IMAD.MOV.U32 R26, RZ, RZ, RZ ;  /* 0x000000ffff1a7224 */ /* 0x000fce00078e00ff */
.L_x_30992:
        /* <DEDUP_REMOVED lines=20> */
.L_x_30948:
[----:B------:R-:W-:Y:S02]  /*4590*/  IMAD.MOV.U32 R2, RZ, RZ, R9 ;  /* 0x000000ffff027224 */ /* 0x000fe400078e0009 */
[----:B------:R-:W-:Y:S01]  /*45a0*/  IMAD.MOV.U32 R4, RZ, RZ, R65 ;  /* 0x000000ffff047224 */ /* 0x000fe200078e0041 */
[----:B------:R-:W-:Y:S01]  /*45b0*/  MOV R65, R64 ;  /* 0x0000004000417202 */ /* 0x000fe20000000f00 */
[----:B------:R-:W-:-:S07]  /*45c0*/  IMAD.MOV.U32 R9, RZ, RZ, R8 ;  /* 0x000000ffff097224 */ /* 0x000fce00078e0008 */
.L_x_30949:
[----:B------:R-:W-:Y:S05]  /*45d0*/  BSYNC.RECONVERGENT B1 ;  /* 0x0000000000017941 */ /* 0x000fea0003800200 */
.L_x_30947:
        /* <DEDUP_REMOVED lines=11> */
.L_x_30951:
[----:B------:R-:W-:Y:S01]  /*4690*/  IMAD.MOV.U32 R27, RZ, RZ, R2 ;  /* 0x000000ffff1b7224 */ /* 0x000fe200078e0002 */
[----:B------:R-:W-:Y:S01]  /*46a0*/  MOV R64, R63 ;  /* 0x0000003f00407202 */ /* 0x000fe20000000f00 */
[----:B------:R-:W-:Y:S02]  /*46b0*/  IMAD.MOV.U32 R29, RZ, RZ, R4 ;  /* 0x000000ffff1d7224 */ /* 0x000fe400078e0004 */
[----:B------:R-:W-:-:S07]  /*46c0*/  IMAD.MOV.U32 R8, RZ, RZ, R11 ;  /* 0x000000ffff087224 */ /* 0x000fce00078e000b */
.L_x_30952:
[----:B------:R-:W-:Y:S05]  /*46d0*/  BSYNC.RECONVERGENT B1 ;  /* 0x0000000000017941 */ /* 0x000fea0003800200 */
.L_x_30950:
        /* <DEDUP_REMOVED lines=11> */
.L_x_30954:
[----:B------:R-:W-:Y:S01]  /*4790*/  IMAD.MOV.U32 R2, RZ, RZ, R27 ;  /* 0x000000ffff027224 */ /* 0x000fe200078e001b */
[----:B------:R-:W-:Y:S01]  /*47a0*/  MOV R63, R62 ;  /* 0x0000003e003f7202 */ /* 0x000fe20000000f00 */
[----:B------:R-:W-:Y:S02]  /*47b0*/  IMAD.MOV.U32 R4, RZ, RZ, R29 ;  /* 0x000000ffff047224 */ /* 0x000fe400078e001d */
[----:B------:R-:W-:-:S07]  /*47c0*/  IMAD.MOV.U32 R11, RZ, RZ, R10 ;  /* 0x000000ffff0b7224 */ /* 0x000fce00078e000a */
.L_x_30955:
[----:B------:R-:W-:Y:S05]  /*47d0*/  BSYNC.RECONVERGENT B1 ;  /* 0x0000000000017941 */ /* 0x000fea0003800200 */
.L_x_30953:
        /* <DEDUP_REMOVED lines=11> */
.L_x_30957:
[----:B------:R-:W-:Y:S01]  /*4890*/  IMAD.MOV.U32 R27, RZ, RZ, R2 ;  /* 0x000000ffff1b7224 */ /* 0x000fe200078e0002 */
[----:B------:R-:W-:Y:S01]  /*48a0*/  MOV R62, R61 ;  /* 0x0000003d003e7202 */ /* 0x000fe20000000f00 */
[----:B------:R-:W-:Y:S02]  /*48b0*/  IMAD.MOV.U32 R29, RZ, RZ, R4 ;  /* 0x000000ffff1d7224 */ /* 0x000fe400078e0004 */
[----:B------:R-:W-:-:S07]  /*48c0*/  IMAD.MOV.U32 R10, RZ, RZ, R13 ;  /* 0x000000ffff0a7224 */ /* 0x000fce00078e000d */
.L_x_30958:
[----:B------:R-:W-:Y:S05]  /*48d0*/  BSYNC.RECONVERGENT B1 ;  /* 0x0000000000017941 */ /* 0x000fea0003800200 */
.L_x_30956:
        /* <DEDUP_REMOVED lines=11> */
.L_x_30960:
[----:B------:R-:W-:Y:S01]  /*4990*/  IMAD.MOV.U32 R2, RZ, RZ, R27 ;  /* 0x000000ffff027224 */ /* 0x000fe200078e001b */
[----:B------:R-:W-:Y:S01]  /*49a0*/  MOV R61, R60 ;  /* 0x0000003c003d7202 */ /* 0x000fe20000000f00 */
[----:B------:R-:W-:Y:S02]  /*49b0*/  IMAD.MOV.U32 R4, RZ, RZ, R29 ;  /* 0x000000ffff047224 */ /* 0x000fe400078e001d */
[----:B------:R-:W-:-:S07]  /*49c0*/  IMAD.MOV.U32 R13, RZ, RZ, R12 ;  /* 0x000000ffff0d7224 */ /* 0x000fce00078e000c */
.L_x_30961:
[----:B------:R-:W-:Y:S05]  /*49d0*/  BSYNC.RECONVERGENT B1 ;  /* 0x0000000000017941 */ /* 0x000fea0003800200 */
.L_x_30959:
        /* <DEDUP_REMOVED lines=11> */
.L_x_30963:
[----:B------:R-:W-:Y:S01]  /*4a90*/  IMAD.MOV.U32 R27, RZ, RZ, R2 ;  /* 0x000000ffff1b7224 */ /* 0x000fe200078e0002 */
[----:B------:R-:W-:Y:S01]  /*4aa0*/  MOV R60, R59 ;  /* 0x0000003b003c7202 */ /* 0x000fe20000000f00 */
[----:B------:R-:W-:Y:S02]  /*4ab0*/  IMAD.MOV.U32 R29, RZ, RZ, R4 ;  /* 0x000000ffff1d7224 */ /* 0x000fe400078e0004 */
[----:B------:R-:W-:-:S07]  /*4ac0*/  IMAD.MOV.U32 R12, RZ, RZ, R15 ;  /* 0x000000ffff0c7224 */ /* 0x000fce00078e000f */
.L_x_30964:
[----:B------:R-:W-:Y:S05]  /*4ad0*/  BSYNC.RECONVERGENT B1 ;  /* 0x0000000000017941 */ /* 0x000fea0003800200 */
.L_x_30962:
        /* <DEDUP_REMOVED lines=11> */
.L_x_30966:
[----:B------:R-:W-:Y:S01]  /*4b90*/  IMAD.MOV.U32 R2, RZ, RZ, R27 ;  /* 0x000000ffff027224 */ /* 0x000fe200078e001b */
[----:B------:R-:W-:Y:S01]  /*4ba0*/  MOV R59, R58 ;  /* 0x0000003a003b7202 */ /* 0x000fe20000000f00 */
[----:B------:R-:W-:Y:S02]  /*4bb0*/  IMAD.MOV.U32 R4, RZ, RZ, R29 ;  /* 0x000000ffff047224 */ /* 0x000fe400078e001d */
[----:B------:R-:W-:-:S07]  /*4bc0*/  IMAD.MOV.U32 R15, RZ, RZ, R14 ;  /* 0x000000ffff0f7224 */ /* 0x000fce00078e000e */
.L_x_30967:
[----:B------:R-:W-:Y:S05]  /*4bd0*/  BSYNC.RECONVERGENT B1 ;  /* 0x0000000000017941 */ /* 0x000fea0003800200 */
.L_x_30965:
        /* <DEDUP_REMOVED lines=11> */
.L_x_30969:
[----:B------:R-:W-:Y:S01]  /*4c90*/  IMAD.MOV.U32 R27, RZ, RZ, R2 ;  /* 0x000000ffff1b7224 */ /* 0x000fe200078e0002 */
[----:B------:R-:W-:Y:S01]  /*4ca0*/  MOV R58, R57 ;  /* 0x00000039003a7202 */ /* 0x000fe20000000f00 */
[----:B------:R-:W-:Y:S02]  /*4cb0*/  IMAD.MOV.U32 R29, RZ, RZ, R4 ;  /* 0x000000ffff1d7224 */ /* 0x000fe400078e0004 */
[----:B------:R-:W-:-:S07]  /*4cc0*/  IMAD.MOV.U32 R14, RZ, RZ, R17 ;  /* 0x000000ffff0e7224 */ /* 0x000fce00078e0011 */
.L_x_30970:
[----:B------:R-:W-:Y:S05]  /*4cd0*/  BSYNC.RECONVERGENT B1 ;  /* 0x0000000000017941 */ /* 0x000fea0003800200 */
.L_x_30968:
        /* <DEDUP_REMOVED lines=11> */
.L_x_30972:
[----:B------:R-:W-:Y:S01]  /*4d90*/  IMAD.MOV.U32 R2, RZ, RZ, R27 ;  /* 0x000000ffff027224 */ /* 0x000fe200078e001b */
[----:B------:R-:W-:Y:S01]  /*4da0*/  MOV R57, R56 ;  /* 0x0000003800397202 */ /* 0x000fe20000000f00 */
[----:B------:R-:W-:Y:S02]  /*4db0*/  IMAD.MOV.U32 R4, RZ, RZ, R29 ;  /* 0x000000ffff047224 */ /* 0x000fe400078e001d */
[----:B------:R-:W-:-:S07]  /*4dc0*/  IMAD.MOV.U32 R17, RZ, RZ, R16 ;  /* 0x000000ffff117224 */ /* 0x000fce00078e0010 */
.L_x_30973:
[----:B------:R-:W-:Y:S05]  /*4dd0*/  BSYNC.RECONVERGENT B1 ;  /* 0x0000000000017941 */ /* 0x000fea0003800200 */
.L_x_30971:
        /* <DEDUP_REMOVED lines=11> */
.L_x_30975:
[----:B------:R-:W-:Y:S01]  /*4e90*/  IMAD.MOV.U32 R27, RZ, RZ, R2 ;  /* 0x000000ffff1b7224 */ /* 0x000fe200078e0002 */
[----:B------:R-:W-:Y:S01]  /*4ea0*/  MOV R56, R23 ;  /* 0x0000001700387202 */ /* 0x000fe20000000f00 */
[----:B------:R-:W-:Y:S02]  /*4eb0*/  IMAD.MOV.U32 R29, RZ, RZ, R4 ;  /* 0x000000ffff1d7224 */ /* 0x000fe400078e0004 */
[----:B------:R-:W-:-:S07]  /*4ec0*/  IMAD.MOV.U32 R16, RZ, RZ, R19 ;  /* 0x000000ffff107224 */ /* 0x000fce00078e0013 */
.L_x_30976:
[----:B------:R-:W-:Y:S05]  /*4ed0*/  BSYNC.RECONVERGENT B1 ;  /* 0x0000000000017941 */ /* 0x000fea0003800200 */
.L_x_30974:
        /* <DEDUP_REMOVED lines=11> */
.L_x_30978:
[----:B------:R-:W-:Y:S01]  /*4f90*/  IMAD.MOV.U32 R2, RZ, RZ, R27 ;  /* 0x000000ffff027224 */ /* 0x000fe200078e001b */
[----:B------:R-:W-:Y:S01]  /*4fa0*/  MOV R23, R22 ;  /* 0x0000001600177202 */ /* 0x000fe20000000f00 */
[----:B------:R-:W-:Y:S02]  /*4fb0*/  IMAD.MOV.U32 R4, RZ, RZ, R29 ;  /* 0x000000ffff047224 */ /* 0x000fe400078e001d */
[----:B------:R-:W-:-:S07]  /*4fc0*/  IMAD.MOV.U32 R19, RZ, RZ, R18 ;  /* 0x000000ffff137224 */ /* 0x000fce00078e0012 */
.L_x_30979:
[----:B------:R-:W-:Y:S05]  /*4fd0*/  BSYNC.RECONVERGENT B1 ;  /* 0x0000000000017941 */ /* 0x000fea0003800200 */
.L_x_30977:
        /* <DEDUP_REMOVED lines=11> */
.L_x_30981:
[----:B------:R-:W-:Y:S01]  /*5090*/  IMAD.MOV.U32 R27, RZ, RZ, R2 ;  /* 0x000000ffff1b7224 */ /* 0x000fe200078e0002 */
[----:B------:R-:W-:Y:S01]  /*50a0*/  MOV R22, R7 ;  /* 0x0000000700167202 */ /* 0x000fe20000000f00 */
[----:B------:R-:W-:Y:S02]  /*50b0*/  IMAD.MOV.U32 R29, RZ, RZ, R4 ;  /* 0x000000ffff1d7224 */ /* 0x000fe400078e0004 */
[----:B------:R-:W-:-:S07]  /*50c0*/  IMAD.MOV.U32 R18, RZ, RZ, R21 ;  /* 0x000000ffff127224 */ /* 0x000fce00078e0015 */
.L_x_30982:
[----:B------:R-:W-:Y:S05]  /*50d0*/  BSYNC.RECONVERGENT B1 ;  /* 0x0000000000017941 */ /* 0x000fea0003800200 */
.L_x_30980:
        /* <DEDUP_REMOVED lines=11> */
.L_x_30984:
[----:B------:R-:W-:Y:S01]  /*5190*/  IMAD.MOV.U32 R2, RZ, RZ, R27 ;  /* 0x000000ffff027224 */ /* 0x000fe200078e001b */
[----:B------:R-:W-:Y:S01]  /*51a0*/  MOV R7, R6 ;  /* 0x0000000600077202 */ /* 0x000fe20000000f00 */
[----:B------:R-:W-:Y:S02]  /*51b0*/  IMAD.MOV.U32 R4, RZ, RZ, R29 ;  /* 0x000000ffff047224 */ /* 0x000fe400078e001d */
[----:B------:R-:W-:-:S07]  /*51c0*/  IMAD.MOV.U32 R21, RZ, RZ, R20 ;  /* 0x000000ffff157224 */ /* 0x000fce00078e0014 */
.L_x_30985:
[----:B------:R-:W-:Y:S05]  /*51d0*/  BSYNC.RECONVERGENT B1 ;  /* 0x0000000000017941 */ /* 0x000fea0003800200 */
.L_x_30983:
        /* <DEDUP_REMOVED lines=11> */
.L_x_30987:
[----:B------:R-:W-:Y:S01]  /*5290*/  IMAD.MOV.U32 R27, RZ, RZ, R2 ;  /* 0x000000ffff1b7224 */ /* 0x000fe200078e0002 */
[----:B------:R-:W-:Y:S01]  /*52a0*/  MOV R6, R3 ;  /* 0x0000000300067202 */ /* 0x000fe20000000f00 */
[----:B------:R-:W-:Y:S02]  /*52b0*/  IMAD.MOV.U32 R20, RZ, RZ, R5 ;  /* 0x000000ffff147224 */ /* 0x000fe400078e0005 */
[----:B------:R-:W-:-:S07]  /*52c0*/  IMAD.MOV.U32 R28, RZ, RZ, R4 ;  /* 0x000000ffff1c7224 */ /* 0x000fce00078e0004 */
.L_x_30988:
[----:B------:R-:W-:Y:S05]  /*52d0*/  BSYNC.RECONVERGENT B1 ;  /* 0x0000000000017941 */ /* 0x000fea0003800200 */
.L_x_30986:
        /* <DEDUP_REMOVED lines=11> */
.L_x_30990:
[----:B------:R-:W-:Y:S01]  /*5390*/  IMAD.MOV.U32 R5, RZ, RZ, R24 ;  /* 0x000000ffff057224 */ /* 0x000fe200078e0018 */
[----:B------:R-:W-:Y:S01]  /*53a0*/  MOV R2, R28 ;  /* 0x0000001c00027202 */ /* 0x000fe20000000f00 */
[----:B------:R-:W-:Y:S02]  /*53b0*/  IMAD.MOV.U32 R3, RZ, RZ, R25 ;  /* 0x000000ffff037224 */ /* 0x000fe400078e0019 */
[--C-:B------:R-:W-:Y:S02]  /*53c0*/  IMAD.MOV.U32 R4, RZ, RZ, R27.reuse ;  /* 0x000000ffff047224 */ /* 0x100fe400078e001b */
[----:B------:R-:W-:Y:S02]  /*53d0*/  IMAD.MOV.U32 R24, RZ, RZ, R27 ;  /* 0x000000ffff187224 */ /* 0x000fe400078e001b */
[----:B------:R-:W-:-:S07]  /*53e0*/  IMAD.MOV.U32 R25, RZ, RZ, R28 ;  /* 0x000000ffff197224 */ /* 0x000fce00078e001c */
.L_x_30991:
[----:B------:R-:W-:Y:S05]  /*53f0*/  BSYNC.RECONVERGENT B1 ;  /* 0x0000000000017941 */ /* 0x000fea0003800200 */
.L_x_30989:
[----:B------:R-:W-:Y:S01]  /*5400*/  VIADD R30, R30, 0x4 ;  /* 0x000000041e1e7836 */ /* 0x000fe20000000000 */
[----:B------:R-:W-:Y:S06]  /*5410*/  @P1 BRA `(.L_x_30992) ;  /* 0xfffffff0000c1947 */ /* 0x000fec000383ffff */
.L_x_30946:
[----:B------:R-:W-:Y:S05]  /*5420*/  BSYNC.RECONVERGENT B0 ;  /* 0x0000000000007941 */ /* 0x000fea0003800200 */
.L_x_30945:
        /* <DEDUP_REMOVED lines=67> */
[----:B------:R-:W-:-:S07]  /*5860*/  IMAD.MOV.U32 R26, RZ, RZ, RZ ;  /* 0x000000ffff1a7224 */ /* 0x000fce00078e00ff */
.L_x_31040:
        /* <DEDUP_REMOVED lines=20> */
.L_x_30996:
[----:B------:R-:W-:Y:S01]  /*59b0*/  IMAD.MOV.U32 R2, RZ, RZ, R9 ;  /* 0x000000ffff027224 */ /* 0x000fe200078e0009 */
[----:B------:R-:W-:Y:S01]  /*59c0*/  MOV R9, R8 ;  /* 0x0000000800097202 */ /* 0x000fe20000000f00 */
[----:B------:R-:W-:Y:S02]  /*59d0*/  IMAD.MOV.U32 R4, RZ, RZ, R65 ;  /* 0x000000ffff047224 */ /* 0x000fe400078e0041 */
[----:B------:R-:W-:-:S07]  /*59e0*/  IMAD.MOV.U32 R65, RZ, RZ, R64 ;  /* 0x000000ffff417224 */ /* 0x000fce00078e0040 */
.L_x_30997:
[----:B------:R-:W-:Y:S05]  /*59f0*/  BSYNC.RECONVERGENT B1 ;  /* 0x0000000000017941 */ /* 0x000fea0003800200 */
.L_x_30995:
        /* <DEDUP_REMOVED lines=11> */
.L_x_30999:
[----:B------:R-:W-:Y:S01]  /*5ab0*/  IMAD.MOV.U32 R27, RZ, RZ, R2 ;  /* 0x000000ffff1b7224 */ /* 0x000fe200078e0002 */
[----:B------:R-:W-:Y:S01]  /*5ac0*/  MOV R8, R11 ;  /* 0x0000000b00087202 */ /* 0x000fe20000000f00 */
[----:B------:R-:W-:Y:S02]  /*5ad0*/  IMAD.MOV.U32 R29, RZ, RZ, R4 ;  /* 0x000000ffff1d7224 */ /* 0x000fe400078e0004 */
[----:B------:R-:W-:-:S07]  /*5ae0*/  IMAD.MOV.U32 R64, RZ, RZ, R63 ;  /* 0x000000ffff407224 */ /* 0x000fce00078e003f */
.L_x_31000:
[----:B------:R-:W-:Y:S05]  /*5af0*/  BSYNC.RECONVERGENT B1 ;  /* 0x0000000000017941 */ /* 0x000fea0003800200 */
.L_x_30998:
        /* <DEDUP_REMOVED lines=11> */
.L_x_31002:
[----:B------:R-:W-:Y:S01]  /*5bb0*/  IMAD.MOV.U32 R2, RZ, RZ, R27 ;  /* 0x000000ffff027224 */ /* 0x000fe200078e001b */
[----:B------:R-:W-:Y:S01]  /*5bc0*/  MOV R11, R10 ;  /* 0x0000000a000b7202 */ /* 0x000fe20000000f00 */
[----:B------:R-:W-:Y:S02]  /*5bd0*/  IMAD.MOV.U32 R4, RZ, RZ, R29 ;  /* 0x000000ffff047224 */ /* 0x000fe400078e001d */
[----:B------:R-:W-:-:S07]  /*5be0*/  IMAD.MOV.U32 R63, RZ, RZ, R62 ;  /* 0x000000ffff3f7224 */ /* 0x000fce00078e003e */
.L_x_31003:
[----:B------:R-:W-:Y:S05]  /*5bf0*/  BSYNC.RECONVERGENT B1 ;  /* 0x0000000000017941 */ /* 0x000fea0003800200 */
.L_x_31001:
        /* <DEDUP_REMOVED lines=11> */
.L_x_31005:
[----:B------:R-:W-:Y:S01]  /*5cb0*/  IMAD.MOV.U32 R27, RZ, RZ, R2 ;  /* 0x000000ffff1b7224 */ /* 0x000fe200078e0002 */
[----:B------:R-:W-:Y:S01]  /*5cc0*/  MOV R10, R13 ;  /* 0x0000000d000a7202 */ /* 0x000fe20000000f00 */
[----:B------:R-:W-:Y:S02]  /*5cd0*/  IMAD.MOV.U32 R29, RZ, RZ, R4 ;  /* 0x000000ffff1d7224 */ /* 0x000fe400078e0004 */
[----:B------:R-:W-:-:S07]  /*5ce0*/  IMAD.MOV.U32 R62, RZ, RZ, R61 ;  /* 0x000000ffff3e7224 */ /* 0x000fce00078e003d */
.L_x_31006:
[----:B------:R-:W-:Y:S05]  /*5cf0*/  BSYNC.RECONVERGENT B1 ;  /* 0x0000000000017941 */ /* 0x000fea0003800200 */
.L_x_31004:
        /* <DEDUP_REMOVED lines=11> */
.L_x_31008:
[----:B------:R-:W-:Y:S01]  /*5db0*/  IMAD.MOV.U32 R2, RZ, RZ, R27 ;  /* 0x000000ffff027224 */ /* 0x000fe200078e001b */
[----:B------:R-:W-:Y:S01]  /*5dc0*/  MOV R13, R12 ;  /* 0x0000000c000d7202 */ /* 0x000fe20000000f00 */
[----:B------:R-:W-:Y:S02]  /*5dd0*/  IMAD.MOV.U32 R4, RZ, RZ, R29 ;  /* 0x000000ffff047224 */ /* 0x000fe400078e001d */
[----:B------:R-:W-:-:S07]  /*5de0*/  IMAD.MOV.U32 R61, RZ, RZ, R60 ;  /* 0x000000ffff3d7224 */ /* 0x000fce00078e003c */
.L_x_31009:
[----:B------:R-:W-:Y:S05]  /*5df0*/  BSYNC.RECONVERGENT B1 ;  /* 0x0000000000017941 */ /* 0x000fea0003800200 */
.L_x_31007:
        /* <DEDUP_REMOVED lines=11> */
.L_x_31011:
[----:B------:R-:W-:Y:S01]  /*5eb0*/  IMAD.MOV.U32 R27, RZ, RZ, R2 ;  /* 0x000000ffff1b7224 */ /* 0x000fe200078e0002 */
[----:B------:R-:W-:Y:S01]  /*5ec0*/  MOV R12, R15 ;  /* 0x0000000f000c7202 */ /* 0x000fe20000000f00 */
[----:B------:R-:W-:Y:S02]  /*5ed0*/  IMAD.MOV.U32 R29, RZ, RZ, R4 ;  /* 0x000000ffff1d7224 */ /* 0x000fe400078e0004 */
[----:B------:R-:W-:-:S07]  /*5ee0*/  IMAD.MOV.U32 R60, RZ, RZ, R59 ;  /* 0x000000ffff3c7224 */ /* 0x000fce00078e003b */
.L_x_31012:
[----:B------:R-:W-:Y:S05]  /*5ef0*/  BSYNC.RECONVERGENT B1 ;  /* 0x0000000000017941 */ /* 0x000fea0003800200 */
.L_x_31010:
        /* <DEDUP_REMOVED lines=11> */
.L_x_31014:
[----:B------:R-:W-:Y:S01]  /*5fb0*/  IMAD.MOV.U32 R2, RZ, RZ, R27 ;  /* 0x000000ffff027224 */ /* 0x000fe200078e001b */
[----:B------:R-:W-:Y:S01]  /*5fc0*/  MOV R15, R14 ;  /* 0x0000000e000f7202 */ /* 0x000fe20000000f00 */
[----:B------:R-:W-:Y:S02]  /*5fd0*/  IMAD.MOV.U32 R4, RZ, RZ, R29 ;  /* 0x000000ffff047224 */ /* 0x000fe400078e001d */
[----:B------:R-:W-:-:S07]  /*5fe0*/  IMAD.MOV.U32 R59, RZ, RZ, R58 ;  /* 0x000000ffff3b7224 */ /* 0x000fce00078e003a */
.L_x_31015:
[----:B------:R-:W-:Y:S05]  /*5ff0*/  BSYNC.RECONVERGENT B1 ;  /* 0x0000000000017941 */ /* 0x000fea0003800200 */
.L_x_31013:
        /* <DEDUP_REMOVED lines=11> */
.L_x_31017:
[----:B------:R-:W-:Y:S01]  /*60b0*/  IMAD.MOV.U32 R27, RZ, RZ, R2 ;  /* 0x000000ffff1b7224 */ /* 0x000fe200078e0002 */
[----:B------:R-:W-:Y:S01]  /*60c0*/  MOV R14, R17 ;  /* 0x00000011000e7202 */ /* 0x000fe20000000f00 */
[----:B------:R-:W-:Y:S02]  /*60d0*/  IMAD.MOV.U32 R29, RZ, RZ, R4 ;  /* 0x000000ffff1d7224 */ /* 0x000fe400078e0004 */
[----:B------:R-:W-:-:S07]  /*60e0*/  IMAD.MOV.U32 R58, RZ, RZ, R57 ;  /* 0x000000ffff3a7224 */ /* 0x000fce00078e0039 */
.L_x_31018:
[----:B------:R-:W-:Y:S05]  /*60f0*/  BSYNC.RECONVERGENT B1 ;  /* 0x0000000000017941 */ /* 0x000fea0003800200 */
.L_x_31016:
        /* <DEDUP_REMOVED lines=11> */
.L_x_31020:
[----:B------:R-:W-:Y:S01]  /*61b0*/  IMAD.MOV.U32 R2, RZ, RZ, R27 ;  /* 0x000000ffff027224 */ /* 0x000fe200078e001b */
[----:B------:R-:W-:Y:S01]  /*61c0*/  MOV R17, R16 ;  /* 0x0000001000117202 */ /* 0x000fe20000000f00 */
[----:B------:R-:W-:Y:S02]  /*61d0*/  IMAD.MOV.U32 R4, RZ, RZ, R29 ;  /* 0x000000ffff047224 */ /* 0x000fe400078e001d */
[----:B------:R-:W-:-:S07]  /*61e0*/  IMAD.MOV.U32 R57, RZ, RZ, R56 ;  /* 0x000000ffff397224 */ /* 0x000fce00078e0038 */
.L_x_31021:
[----:B------:R-:W-:Y:S05]  /*61f0*/  BSYNC.RECONVERGENT B1 ;  /* 0x0000000000017941 */ /* 0x000fea0003800200 */
.L_x_31019:
        /* <DEDUP_REMOVED lines=11> */
.L_x_31023:
[----:B------:R-:W-:Y:S01]  /*62b0*/  IMAD.MOV.U32 R27, RZ, RZ, R2 ;  /* 0x000000ffff1b7224 */ /* 0x000fe200078e0002 */
[----:B------:R-:W-:Y:S01]  /*62c0*/  MOV R16, R19 ;  /* 0x0000001300107202 */ /* 0x000fe20000000f00 */
[----:B------:R-:W-:Y:S02]  /*62d0*/  IMAD.MOV.U32 R29, RZ, RZ, R4 ;  /* 0x000000ffff1d7224 */ /* 0x000fe400078e0004 */
[----:B------:R-:W-:-:S07]  /*62e0*/  IMAD.MOV.U32 R56, RZ, RZ, R23 ;  /* 0x000000ffff387224 */ /* 0x000fce00078e0017 */
.L_x_31024:
[----:B------:R-:W-:Y:S05]  /*62f0*/  BSYNC.RECONVERGENT B1 ;  /* 0x0000000000017941 */ /* 0x000fea0003800200 */
.L_x_31022:
        /* <DEDUP_REMOVED lines=11> */
.L_x_31026:
[----:B------:R-:W-:Y:S01]  /*63b0*/  IMAD.MOV.U32 R2, RZ, RZ, R27 ;  /* 0x000000ffff027224 */ /* 0x000fe200078e001b */
[----:B------:R-:W-:Y:S01]  /*63c0*/  MOV R19, R18 ;  /* 0x0000001200137202 */ /* 0x000fe20000000f00 */
[----:B------:R-:W-:Y:S02]  /*63d0*/  IMAD.MOV.U32 R4, RZ, RZ, R29 ;  /* 0x000000ffff047224 */ /* 0x000fe400078e001d */
[----:B------:R-:W-:-:S07]  /*63e0*/  IMAD.MOV.U32 R23, RZ, RZ, R22 ;  /* 0x000000ffff177224 */ /* 0x000fce00078e0016 */
.L_x_31027:
[----:B------:R-:W-:Y:S05]  /*63f0*/  BSYNC.RECONVERGENT B1 ;  /* 0x0000000000017941 */ /* 0x000fea0003800200 */
.L_x_31025:
        /* <DEDUP_REMOVED lines=11> */
.L_x_31029:
[----:B------:R-:W-:Y:S01]  /*64b0*/  IMAD.MOV.U32 R27, RZ, RZ, R2 ;  /* 0x000000ffff1b7224 */ /* 0x000fe200078e0002 */
[----:B------:R-:W-:Y:S01]  /*64c0*/  MOV R18, R21 ;  /* 0x0000001500127202 */ /* 0x000fe20000000f00 */
[----:B------:R-:W-:Y:S02]  /*64d0*/  IMAD.MOV.U32 R29, RZ, RZ, R4 ;  /* 0x000000ffff1d7224 */ /* 0x000fe400078e0004 */
[----:B------:R-:W-:-:S07]  /*64e0*/  IMAD.MOV.U32 R22, RZ, RZ, R7 ;  /* 0x000000ffff167224 */ /* 0x000fce00078e0007 */
.L_x_31030:
[----:B------:R-:W-:Y:S05]  /*64f0*/  BSYNC.RECONVERGENT B1 ;  /* 0x0000000000017941 */ /* 0x000fea0003800200 */
.L_x_31028:
        /* <DEDUP_REMOVED lines=11> */
.L_x_31032:
[----:B------:R-:W-:Y:S01]  /*65b0*/  IMAD.MOV.U32 R2, RZ, RZ, R27 ;  /* 0x000000ffff027224 */ /* 0x000fe200078e001b */
[----:B------:R-:W-:Y:S01]  /*65c0*/  MOV R21, R20 ;  /* 0x0000001400157202 */ /* 0x000fe20000000f00 */
[----:B------:R-:W-:Y:S02]  /*65d0*/  IMAD.MOV.U32 R4, RZ, RZ, R29 ;  /* 0x000000ffff047224 */ /* 0x000fe400078e001d */
[----:B------:R-:W-:-:S07]  /*65e0*/  IMAD.MOV.U32 R7, RZ, RZ, R6 ;  /* 0x000000ffff077224 */ /* 0x000fce00078e0006 */
.L_x_31033:
[----:B------:R-:W-:Y:S05]  /*65f0*/  BSYNC.RECONVERGENT B1 ;  /* 0x0000000000017941 */ /* 0x000fea0003800200 */
.L_x_31031:
        /* <DEDUP_REMOVED lines=11> */
.L_x_31035:
[----:B------:R-:W-:Y:S01]  /*66b0*/  IMAD.MOV.U32 R27, RZ, RZ, R2 ;  /* 0x000000ffff1b7224 */ /* 0x000fe200078e0002 */
[----:B------:R-:W-:Y:S01]  /*66c0*/  MOV R28, R4 ;  /* 0x00000004001c7202 */ /* 0x000fe20000000f00 */
[----:B------:R-:W-:Y:S02]  /*66d0*/  IMAD.MOV.U32 R20, RZ, RZ, R5 ;  /* 0x000000ffff147224 */ /* 0x000fe400078e0005 */
[----:B------:R-:W-:-:S07]  /*66e0*/  IMAD.MOV.U32 R6, RZ, RZ, R3 ;  /* 0x000000ffff067224 */ /* 0x000fce00078e0003 */
.L_x_31036:
[----:B------:R-:W-:Y:S05]  /*66f0*/  BSYNC.RECONVERGENT B1 ;  /* 0x0000000000017941 */ /* 0x000fea0003800200 */
.L_x_31034:
        /* <DEDUP_REMOVED lines=11> */
.L_x_31038:
[----:B------:R-:W-:Y:S01]  /*67b0*/  IMAD.MOV.U32 R5, RZ, RZ, R24 ;  /* 0x000000ffff057224 */ /* 0x000fe200078e0018 */
[----:B------:R-:W-:Y:S01]  /*67c0*/  MOV R4, R27 ;  /* 0x0000001b00047202 */ /* 0x000fe20000000f00 */
[----:B------:R-:W-:Y:S02]  /*67d0*/  IMAD.MOV.U32 R3, RZ, RZ, R25 ;  /* 0x000000ffff037224 */ /* 0x000fe400078e0019 */
[--C-:B------:R-:W-:Y:S02]  /*67e0*/  IMAD.MOV.U32 R2, RZ, RZ, R28.reuse ;  /* 0x000000ffff027224 */ /* 0x100fe400078e001c */
[----:B------:R-:W-:Y:S02]  /*67f0*/  IMAD.MOV.U32 R24, RZ, RZ, R27 ;  /* 0x000000ffff187224 */ /* 0x000fe400078e001b */
[----:B------:R-:W-:-:S07]  /*6800*/  IMAD.MOV.U32 R25, RZ, RZ, R28 ;  /* 0x000000ffff197224 */ /* 0x000fce00078e001c */
.L_x_31039:
[----:B------:R-:W-:Y:S05]  /*6810*/  BSYNC.RECONVERGENT B1 ;  /* 0x0000000000017941 */ /* 0x000fea0003800200 */
.L_x_31037:
[----:B------:R-:W-:Y:S01]  /*6820*/  IADD3 R30, PT, PT, R30, 0x4, RZ ;  /* 0x000000041e1e7810 */ /* 0x000fe20007ffe0ff */
[----:B------:R-:W-:Y:S06]  /*6830*/  @P1 BRA `(.L_x_31040) ;  /* 0xfffffff0000c1947 */ /* 0x000fec000383ffff */
.L_x_30994:
[----:B------:R-:W-:Y:S05]  /*6840*/  BSYNC.RECONVERGENT B0 ;  /* 0x0000000000007941 */ /* 0x000fea0003800200 */
.L_x_30993:
        /* <DEDUP_REMOVED lines=58> */
[----:B------:R-:W-:Y:S01]  /*6bf0*/  FSEL R27, R24, R77, P0 ;  /* 0x0000004d181b7208 */ /* 0x000fe20000000000 */
[----:B------:R-:W-:Y:S01]  /*6c00*/  IMAD.MOV.U32 R24, RZ, RZ, R4 ;  /* 0x000000ffff187224 */ /* 0x000fe200078e0004 */
[----:B------:R-:W-:Y:S02]  /*6c10*/  FSEL R26, R67, R25, P0 ;  /* 0x00000019431a7208 */ /* 0x000fe40000000000 */
[----:B------:R-:W-:Y:S01]  /*6c20*/  FSEL R67, R25, R67, P0 ;  /* 0x0000004319437208 */ /* 0x000fe20000000000 */
[----:B------:R-:W-:Y:S01]  /*6c30*/  FADD.FTZ R27, -R66, R27 ;  /* 0x0000001b421b7221 */ /* 0x000fe20000010100 */
[----:B------:R-:W-:-:S03]  /*6c40*/  IMAD.MOV.U32 R25, RZ, RZ, R2 ;  /* 0x000000ffff197224 */ /* 0x000fc600078e0002 */
[----:B------:R-:W-:-:S06]  /*6c50*/  FMUL.FTZ R27, R27, 1.4426950216293334961 ;  /* 0x3fb8aa3b1b1b7820 */ /* 0x000fcc0000410000 */
[----:B------:R-:W0:Y:S02]  /*6c60*/  MUFU.EX2 R27, R27 ;  /* 0x0000001b001b7308 */ /* 0x000e240000000800 */
[----:B0-----:R-:W-:Y:S01]  /*6c70*/  FFMA.FTZ R67, R67, R27, R26 ;  /* 0x0000001b43437223 */ /* 0x001fe2000001001a */
[----:B------:R-:W-:-:S07]  /*6c80*/  HFMA2 R26, -RZ, RZ, 0, 0 ;  /* 0x00000000ff1a7431 */ /* 0x000fce00000001ff */
.L_x_31088:
        /* <DEDUP_REMOVED lines=20> */
.L_x_31044:
[----:B------:R-:W-:Y:S01]  /*6dd0*/  IMAD.MOV.U32 R2, RZ, RZ, R9 ;  /* 0x000000ffff027224 */ /* 0x000fe200078e0009 */
[----:B------:R-:W-:Y:S01]  /*6de0*/  MOV R4, R65 ;  /* 0x0000004100047202 */ /* 0x000fe20000000f00 */
[----:B------:R-:W-:Y:S02]  /*6df0*/  IMAD.MOV.U32 R9, RZ, RZ, R8 ;  /* 0x000000ffff097224 */ /* 0x000fe400078e0008 */
[----:B------:R-:W-:-:S07]  /*6e00*/  IMAD.MOV.U32 R65, RZ, RZ, R64 ;  /* 0x000000ffff417224 */ /* 0x000fce00078e0040 */
.L_x_31045:
[----:B------:R-:W-:Y:S05]  /*6e10*/  BSYNC.RECONVERGENT B1 ;  /* 0x0000000000017941 */ /* 0x000fea0003800200 */
.L_x_31043:
        /* <DEDUP_REMOVED lines=11> */
.L_x_31047:
[----:B------:R-:W-:Y:S01]  /*6ed0*/  IMAD.MOV.U32 R27, RZ, RZ, R2 ;  /* 0x000000ffff1b7224 */ /* 0x000fe200078e0002 */
[----:B------:R-:W-:Y:S01]  /*6ee0*/  MOV R29, R4 ;  /* 0x00000004001d7202 */ /* 0x000fe20000000f00 */
[----:B------:R-:W-:Y:S02]  /*6ef0*/  IMAD.MOV.U32 R8, RZ, RZ, R11 ;  /* 0x000000ffff087224 */ /* 0x000fe400078e000b */
[----:B------:R-:W-:-:S07]  /*6f00*/  IMAD.MOV.U32 R64, RZ, RZ, R63 ;  /* 0x000000ffff407224 */ /* 0x000fce00078e003f */
.L_x_31048:
[----:B------:R-:W-:Y:S05]  /*6f10*/  BSYNC.RECONVERGENT B1 ;  /* 0x0000000000017941 */ /* 0x000fea0003800200 */
.L_x_31046:
        /* <DEDUP_REMOVED lines=11> */
.L_x_31050:
[----:B------:R-:W-:Y:S01]  /*6fd0*/  IMAD.MOV.U32 R2, RZ, RZ, R27 ;  /* 0x000000ffff027224 */ /* 0x000fe200078e001b */
[----:B------:R-:W-:Y:S01]  /*6fe0*/  MOV R4, R29 ;  /* 0x0000001d00047202 */ /* 0x000fe20000000f00 */
[----:B------:R-:W-:Y:S02]  /*6ff0*/  IMAD.MOV.U32 R11, RZ, RZ, R10 ;  /* 0x000000ffff0b7224 */ /* 0x000fe400078e000a */
[----:B------:R-:W-:-:S07]  /*7000*/  IMAD.MOV.U32 R63, RZ, RZ, R62 ;  /* 0x000000ffff3f7224 */ /* 0x000fce00078e003e */
.L_x_31051:
[----:B------:R-:W-:Y:S05]  /*7010*/  BSYNC.RECONVERGENT B1 ;  /* 0x0000000000017941 */ /* 0x000fea0003800200 */
.L_x_31049:
        /* <DEDUP_REMOVED lines=11> */
.L_x_31053:
[----:B------:R-:W-:Y:S01]  /*70d0*/  IMAD.MOV.U32 R27, RZ, RZ, R2 ;  /* 0x000000ffff1b7224 */ /* 0x000fe200078e0002 */
[----:B------:R-:W-:Y:S01]  /*70e0*/  MOV R29, R4 ;  /* 0x00000004001d7202 */ /* 0x000fe20000000f00 */
[----:B------:R-:W-:Y:S02]  /*70f0*/  IMAD.MOV.U32 R10, RZ, RZ, R13 ;  /* 0x000000ffff0a7224 */ /* 0x000fe400078e000d */
[----:B------:R-:W-:-:S07]  /*7100*/  IMAD.MOV.U32 R62, RZ, RZ, R61 ;  /* 0x000000ffff3e7224 */ /* 0x000fce00078e003d */
.L_x_31054:
[----:B------:R-:W-:Y:S05]  /*7110*/  BSYNC.RECONVERGENT B1 ;  /* 0x0000000000017941 */ /* 0x000fea0003800200 */
.L_x_31052:
        /* <DEDUP_REMOVED lines=11> */
.L_x_31056:
[----:B------:R-:W-:Y:S01]  /*71d0*/  IMAD.MOV.U32 R2, RZ, RZ, R27 ;  /* 0x000000ffff027224 */ /* 0x000fe200078e001b */
[----:B------:R-:W-:Y:S01]  /*71e0*/  MOV R4, R29 ;  /* 0x0000001d00047202 */ /* 0x000fe20000000f00 */
[----:B------:R-:W-:Y:S02]  /*71f0*/  IMAD.MOV.U32 R13, RZ, RZ, R12 ;  /* 0x000000ffff0d7224 */ /* 0x000fe400078e000c */
[----:B------:R-:W-:-:S07]  /*7200*/  IMAD.MOV.U32 R61, RZ, RZ, R60 ;  /* 0x000000ffff3d7224 */ /* 0x000fce00078e003c */
.L_x_31057:
[----:B------:R-:W-:Y:S05]  /*7210*/  BSYNC.RECONVERGENT B1 ;  /* 0x0000000000017941 */ /* 0x000fea0003800200 */
.L_x_31055:
        /* <DEDUP_REMOVED lines=11> */
.L_x_31059:
[----:B------:R-:W-:Y:S01]  /*72d0*/  IMAD.MOV.U32 R27, RZ, RZ, R2 ;  /* 0x000000ffff1b7224 */ /* 0x000fe200078e0002 */
[----:B------:R-:W-:Y:S01]  /*72e0*/  MOV R29, R4 ;  /* 0x00000004001d7202 */ /* 0x000fe20000000f00 */
[----:B------:R-:W-:Y:S02]  /*72f0*/  IMAD.MOV.U32 R12, RZ, RZ, R15 ;  /* 0x000000ffff0c7224 */ /* 0x000fe400078e000f */
[----:B------:R-:W-:-:S07]  /*7300*/  IMAD.MOV.U32 R60, RZ, RZ, R59 ;  /* 0x000000ffff3c7224 */ /* 0x000fce00078e003b */
.L_x_31060:
[----:B------:R-:W-:Y:S05]  /*7310*/  BSYNC.RECONVERGENT B1 ;  /* 0x0000000000017941 */ /* 0x000fea0003800200 */
.L_x_31058:
        /* <DEDUP_REMOVED lines=11> */
.L_x_31062:
[----:B------:R-:W-:Y:S01]  /*73d0*/  IMAD.MOV.U32 R2, RZ, RZ, R27 ;  /* 0x000000ffff027224 */ /* 0x000fe200078e001b */
[----:B------:R-:W-:Y:S01]  /*73e0*/  MOV R4, R29 ;  /* 0x0000001d00047202 */ /* 0x000fe20000000f00 */
[----:B------:R-:W-:Y:S02]  /*73f0*/  IMAD.MOV.U32 R15, RZ, RZ, R14 ;  /* 0x000000ffff0f7224 */ /* 0x000fe400078e000e */
[----:B------:R-:W-:-:S07]  /*7400*/  IMAD.MOV.U32 R59, RZ, RZ, R58 ;  /* 0x000000ffff3b7224 */ /* 0x000fce00078e003a */
.L_x_31063:
[----:B------:R-:W-:Y:S05]  /*7410*/  BSYNC.RECONVERGENT B1 ;  /* 0x0000000000017941 */ /* 0x000fea0003800200 */
.L_x_31061:
        /* <DEDUP_REMOVED lines=11> */
.L_x_31065:
[----:B------:R-:W-:Y:S01]  /*74d0*/  IMAD.MOV.U32 R27, RZ, RZ, R2 ;  /* 0x000000ffff1b7224 */ /* 0x000fe200078e0002 */
[----:B------:R-:W-:Y:S01]  /*74e0*/  MOV R29, R4 ;  /* 0x00000004001d7202 */ /* 0x000fe20000000f00 */
[----:B------:R-:W-:Y:S02]  /*74f0*/  IMAD.MOV.U32 R14, RZ, RZ, R17 ;  /* 0x000000ffff0e7224 */ /* 0x000fe400078e0011 */
[----:B------:R-:W-:-:S07]  /*7500*/  IMAD.MOV.U32 R58, RZ, RZ, R57 ;  /* 0x000000ffff3a7224 */ /* 0x000fce00078e0039 */
.L_x_31066:
[----:B------:R-:W-:Y:S05]  /*7510*/  BSYNC.RECONVERGENT B1 ;  /* 0x0000000000017941 */ /* 0x000fea0003800200 */
.L_x_31064:
        /* <DEDUP_REMOVED lines=11> */
.L_x_31068:
[----:B------:R-:W-:Y:S01]  /*75d0*/  IMAD.MOV.U32 R2, RZ, RZ, R27 ;  /* 0x000000ffff027224 */ /* 0x000fe200078e001b */
[----:B------:R-:W-:Y:S01]  /*75e0*/  MOV R4, R29 ;  /* 0x0000001d00047202 */ /* 0x000fe20000000f00 */
[----:B------:R-:W-:Y:S02]  /*75f0*/  IMAD.MOV.U32 R17, RZ, RZ, R16 ;  /* 0x000000ffff117224 */ /* 0x000fe400078e0010 */
[----:B------:R-:W-:-:S07]  /*7600*/  IMAD.MOV.U32 R57, RZ, RZ, R56 ;  /* 0x000000ffff397224 */ /* 0x000fce00078e0038 */
.L_x_31069:
[----:B------:R-:W-:Y:S05]  /*7610*/  BSYNC.RECONVERGENT B1 ;  /* 0x0000000000017941 */ /* 0x000fea0003800200 */
.L_x_31067:
        /* <DEDUP_REMOVED lines=11> */
.L_x_31071:
[----:B------:R-:W-:Y:S01]  /*76d0*/  IMAD.MOV.U32 R27, RZ, RZ, R2 ;  /* 0x000000ffff1b7224 */ /* 0x000fe200078e0002 */
[----:B------:R-:W-:Y:S01]  /*76e0*/  MOV R29, R4 ;  /* 0x00000004001d7202 */ /* 0x000fe20000000f00 */
[----:B------:R-:W-:Y:S02]  /*76f0*/  IMAD.MOV.U32 R16, RZ, RZ, R19 ;  /* 0x000000ffff107224 */ /* 0x000fe400078e0013 */
[----:B------:R-:W-:-:S07]  /*7700*/  IMAD.MOV.U32 R56, RZ, RZ, R23 ;  /* 0x000000ffff387224 */ /* 0x000fce00078e0017 */
.L_x_31072:
[----:B------:R-:W-:Y:S05]  /*7710*/  BSYNC.RECONVERGENT B1 ;  /* 0x0000000000017941 */ /* 0x000fea0003800200 */
.L_x_31070:
        /* <DEDUP_REMOVED lines=11> */
.L_x_31074:
[----:B------:R-:W-:Y:S01]  /*77d0*/  IMAD.MOV.U32 R2, RZ, RZ, R27 ;  /* 0x000000ffff027224 */ /* 0x000fe200078e001b */
[----:B------:R-:W-:Y:S01]  /*77e0*/  MOV R4, R29 ;  /* 0x0000001d00047202 */ /* 0x000fe20000000f00 */
[----:B------:R-:W-:Y:S02]  /*77f0*/  IMAD.MOV.U32 R19, RZ, RZ, R18 ;  /* 0x000000ffff137224 */ /* 0x000fe400078e0012 */
[----:B------:R-:W-:-:S07]  /*7800*/  IMAD.MOV.U32 R23, RZ, RZ, R22 ;  /* 0x000000ffff177224 */ /* 0x000fce00078e0016 */
.L_x_31075:
[----:B------:R-:W-:Y:S05]  /*7810*/  BSYNC.RECONVERGENT B1 ;  /* 0x0000000000017941 */ /* 0x000fea0003800200 */
.L_x_31073:
        /* <DEDUP_REMOVED lines=11> */
.L_x_31077:
[----:B------:R-:W-:Y:S01]  /*78d0*/  IMAD.MOV.U32 R27, RZ, RZ, R2 ;  /* 0x000000ffff1b7224 */ /* 0x000fe200078e0002 */
[----:B------:R-:W-:Y:S01]  /*78e0*/  MOV R29, R4 ;  /* 0x00000004001d7202 */ /* 0x000fe20000000f00 */
[----:B------:R-:W-:Y:S02]  /*78f0*/  IMAD.MOV.U32 R18, RZ, RZ, R21 ;  /* 0x000000ffff127224 */ /* 0x000fe400078e0015 */
[----:B------:R-:W-:-:S07]  /*7900*/  IMAD.MOV.U32 R22, RZ, RZ, R7 ;  /* 0x000000ffff167224 */ /* 0x000fce00078e0007 */
.L_x_31078:
[----:B------:R-:W-:Y:S05]  /*7910*/  BSYNC.RECONVERGENT B1 ;  /* 0x0000000000017941 */ /* 0x000fea0003800200 */
.L_x_31076:
        /* <DEDUP_REMOVED lines=11> */
.L_x_31080:
[----:B------:R-:W-:Y:S01]  /*79d0*/  IMAD.MOV.U32 R2, RZ, RZ, R27 ;  /* 0x000000ffff027224 */ /* 0x000fe200078e001b */
[----:B------:R-:W-:Y:S01]  /*79e0*/  MOV R4, R29 ;  /* 0x0000001d00047202 */ /* 0x000fe20000000f00 */
[----:B------:R-:W-:Y:S02]  /*79f0*/  IMAD.MOV.U32 R21, RZ, RZ, R20 ;  /* 0x000000ffff157224 */ /* 0x000fe400078e0014 */
[----:B------:R-:W-:-:S07]  /*7a00*/  IMAD.MOV.U32 R7, RZ, RZ, R6 ;  /* 0x000000ffff077224 */ /* 0x000fce00078e0006 */
.L_x_31081:
[----:B------:R-:W-:Y:S05]  /*7a10*/  BSYNC.RECONVERGENT B1 ;  /* 0x0000000000017941 */ /* 0x000fea0003800200 */
.L_x_31079:
        /* <DEDUP_REMOVED lines=11> */
.L_x_31083:
[----:B------:R-:W-:Y:S01]  /*7ad0*/  IMAD.MOV.U32 R27, RZ, RZ, R2 ;  /* 0x000000ffff1b7224 */ /* 0x000fe200078e0002 */
[----:B------:R-:W-:Y:S01]  /*7ae0*/  MOV R20, R5 ;  /* 0x0000000500147202 */ /* 0x000fe20000000f00 */
[----:B------:R-:W-:Y:S02]  /*7af0*/  IMAD.MOV.U32 R28, RZ, RZ, R4 ;  /* 0x000000ffff1c7224 */ /* 0x000fe400078e0004 */
[----:B------:R-:W-:-:S07]  /*7b00*/  IMAD.MOV.U32 R6, RZ, RZ, R3 ;  /* 0x000000ffff067224 */ /* 0x000fce00078e0003 */
.L_x_31084:
[----:B------:R-:W-:Y:S05]  /*7b10*/  BSYNC.RECONVERGENT B1 ;  /* 0x0000000000017941 */ /* 0x000fea0003800200 */
.L_x_31082:
        /* <DEDUP_REMOVED lines=11> */
.L_x_31086:
[----:B------:R-:W-:Y:S01]  /*7bd0*/  IMAD.MOV.U32 R5, RZ, RZ, R24 ;  /* 0x000000ffff057224 */ /* 0x000fe200078e0018 */
[----:B------:R-:W-:Y:S01]  /*7be0*/  MOV R3, R25 ;  /* 0x0000001900037202 */ /* 0x000fe20000000f00 */
[--C-:B------:R-:W-:Y:S01]  /*7bf0*/  IMAD.MOV.U32 R4, RZ, RZ, R27.reuse ;  /* 0x000000ffff047224 */ /* 0x100fe200078e001b */
[----:B------:R-:W-:Y:S01]  /*7c00*/  MOV R25, R28 ;  /* 0x0000001c00197202 */ /* 0x000fe20000000f00 */
[----:B------:R-:W-:Y:S02]  /*7c10*/  IMAD.MOV.U32 R2, RZ, RZ, R28 ;  /* 0x000000ffff027224 */ /* 0x000fe400078e001c */
[----:B------:R-:W-:-:S07]  /*7c20*/  IMAD.MOV.U32 R24, RZ, RZ, R27 ;  /* 0x000000ffff187224 */ /* 0x000fce00078e001b */
.L_x_31087:
[----:B------:R-:W-:Y:S05]  /*7c30*/  BSYNC.RECONVERGENT B1 ;  /* 0x0000000000017941 */ /* 0x000fea0003800200 */
.L_x_31085:
[----:B------:R-:W-:Y:S01]  /*7c40*/  VIADD R30, R30, 0x4 ;  /* 0x000000041e1e7836 */ /* 0x000fe20000000000 */
[----:B------:R-:W-:Y:S06]  /*7c50*/  @P1 BRA `(.L_x_31088) ;  /* 0xfffffff0000c1947 */ /* 0x000fec000383ffff */
.L_x_31042:
[----:B------:R-:W-:Y:S05]  /*7c60*/  BSYNC.RECONVERGENT B0 ;  /* 0x0000000000007941 */ /* 0x000fea0003800200 */
.L_x_31041:
[----:B0-----:R-:W-:Y:S01]  /*7c70*/  SHFL.DOWN PT, R26, R4, 0x10, 0x1f ;  /* 0x0a001f00041a7f89 */ /* 0x001fe200000e0000 */
[----:B------:R-:W-:Y:S01]  /*7c80*/  ISETP.GE.AND P0, PT, R75, 0x10, PT ;  /* 0x000000104b00780c */ /* 0x000fe20003f06270 */
        /* <DEDUP_REMOVED lines=65> */
.L_x_31136:
        /* <DEDUP_REMOVED lines=20> */
.L_x_31092:
[----:B------:R-:W-:Y:S01]  /*81e0*/  IMAD.MOV.U32 R2, RZ, RZ, R9 ;  /* 0x000000ffff027224 */ /* 0x000fe200078e0009 */
[----:B------:R-:W-:Y:S01]  /*81f0*/  MOV R4, R65 ;  /* 0x0000004100047202 */ /* 0x000fe20000000f00 */
[----:B------:R-:W-:Y:S02]  /*8200*/  IMAD.MOV.U32 R9, RZ, RZ, R8 ;  /* 0x000000ffff097224 */ /* 0x000fe400078e0008 */
[----:B------:R-:W-:-:S07]  /*8210*/  IMAD.MOV.U32 R65, RZ, RZ, R64 ;  /* 0x000000ffff417224 */ /* 0x000fce00078e0040 */
.L_x_31093:
[----:B------:R-:W-:Y:S05]  /*8220*/  BSYNC.RECONVERGENT B1 ;  /* 0x0000000000017941 */ /* 0x000fea0003800200 */
.L_x_31091:
        /* <DEDUP_REMOVED lines=11> */
.L_x_31095:
[----:B------:R-:W-:Y:S01]  /*82e0*/  IMAD.MOV.U32 R27, RZ, RZ, R2 ;  /* 0x000000ffff1b7224 */ /* 0x000fe200078e0002 */
[----:B------:R-:W-:Y:S01]  /*82f0*/  MOV R29, R4 ;  /* 0x00000004001d7202 */ /* 0x000fe20000000f00 */
[----:B------:R-:W-:Y:S02]  /*8300*/  IMAD.MOV.U32 R8, RZ, RZ, R11 ;  /* 0x000000ffff087224 */ /* 0x000fe400078e000b */
[----:B------:R-:W-:-:S07]  /*8310*/  IMAD.MOV.U32 R64, RZ, RZ, R63 ;  /* 0x000000ffff407224 */ /* 0x000fce00078e003f */
.L_x_31096:
[----:B------:R-:W-:Y:S05]  /*8320*/  BSYNC.RECONVERGENT B1 ;  /* 0x0000000000017941 */ /* 0x000fea0003800200 */
.L_x_31094:
        /* <DEDUP_REMOVED lines=11> */
.L_x_31098:
[----:B------:R-:W-:Y:S01]  /*83e0*/  IMAD.MOV.U32 R2, RZ, RZ, R27 ;  /* 0x000000ffff027224 */ /* 0x000fe200078e001b */
[----:B------:R-:W-:Y:S01]  /*83f0*/  MOV R4, R29 ;  /* 0x0000001d00047202 */ /* 0x000fe20000000f00 */
[----:B------:R-:W-:Y:S02]  /*8400*/  IMAD.MOV.U32 R11, RZ, RZ, R10 ;  /* 0x000000ffff0b7224 */ /* 0x000fe400078e000a */
[----:B------:R-:W-:-:S07]  /*8410*/  IMAD.MOV.U32 R63, RZ, RZ, R62 ;  /* 0x000000ffff3f7224 */ /* 0x000fce00078e003e */
.L_x_31099:
[----:B------:R-:W-:Y:S05]  /*8420*/  BSYNC.RECONVERGENT B1 ;  /* 0x0000000000017941 */ /* 0x000fea0003800200 */
.L_x_31097:
        /* <DEDUP_REMOVED lines=11> */
.L_x_31101:
[----:B------:R-:W-:Y:S01]  /*84e0*/  IMAD.MOV.U32 R27, RZ, RZ, R2 ;  /* 0x000000ffff1b7224 */ /* 0x000fe200078e0002 */
[----:B------:R-:W-:Y:S01]  /*84f0*/  MOV R29, R4 ;  /* 0x00000004001d7202 */ /* 0x000fe20000000f00 */
[----:B------:R-:W-:Y:S02]  /*8500*/  IMAD.MOV.U32 R10, RZ, RZ, R13 ;  /* 0x000000ffff0a7224 */ /* 0x000fe400078e000d */
[----:B------:R-:W-:-:S07]  /*8510*/  IMAD.MOV.U32 R62, RZ, RZ, R61 ;  /* 0x000000ffff3e7224 */ /* 0x000fce00078e003d */
.L_x_31102:
[----:B------:R-:W-:Y:S05]  /*8520*/  BSYNC.RECONVERGENT B1 ;  /* 0x0000000000017941 */ /* 0x000fea0003800200 */
.L_x_31100:
        /* <DEDUP_REMOVED lines=11> */
.L_x_31104:
[----:B------:R-:W-:Y:S01]  /*85e0*/  IMAD.MOV.U32 R2, RZ, RZ, R27 ;  /* 0x000000ffff027224 */ /* 0x000fe200078e001b */
[----:B------:R-:W-:Y:S01]  /*85f0*/  MOV R4, R29 ;  /* 0x0000001d00047202 */ /* 0x000fe20000000f00 */
[----:B------:R-:W-:Y:S02]  /*8600*/  IMAD.MOV.U32 R13, RZ, RZ, R12 ;  /* 0x000000ffff0d7224 */ /* 0x000fe400078e000c */
[----:B------:R-:W-:-:S07]  /*8610*/  IMAD.MOV.U32 R61, RZ, RZ, R60 ;  /* 0x000000ffff3d7224 */ /* 0x000fce00078e003c */
.L_x_31105:
[----:B------:R-:W-:Y:S05]  /*8620*/  BSYNC.RECONVERGENT B1 ;  /* 0x0000000000017941 */ /* 0x000fea0003800200 */
.L_x_31103:
        /* <DEDUP_REMOVED lines=11> */
.L_x_31107:
[----:B------:R-:W-:Y:S01]  /*86e0*/  IMAD.MOV.U32 R27, RZ, RZ, R2 ;  /* 0x000000ffff1b7224 */ /* 0x000fe200078e0002 */
[----:B------:R-:W-:Y:S01]  /*86f0*/  MOV R29, R4 ;  /* 0x00000004001d7202 */ /* 0x000fe20000000f00 */
[----:B------:R-:W-:Y:S02]  /*8700*/  IMAD.MOV.U32 R12, RZ, RZ, R15 ;  /* 0x000000ffff0c7224 */ /* 0x000fe400078e000f */
[----:B------:R-:W-:-:S07]  /*8710*/  IMAD.MOV.U32 R60, RZ, RZ, R59 ;  /* 0x000000ffff3c7224 */ /* 0x000fce00078e003b */
.L_x_31108:
[----:B------:R-:W-:Y:S05]  /*8720*/  BSYNC.RECONVERGENT B1 ;  /* 0x0000000000017941 */ /* 0x000fea0003800200 */
.L_x_31106:
        /* <DEDUP_REMOVED lines=11> */
.L_x_31110:
[----:B------:R-:W-:Y:S01]  /*87e0*/  IMAD.MOV.U32 R2, RZ, RZ, R27 ;  /* 0x000000ffff027224 */ /* 0x000fe200078e001b */
[----:B------:R-:W-:Y:S01]  /*87f0*/  MOV R4, R29 ;  /* 0x0000001d00047202 */ /* 0x000fe20000000f00 */
[----:B------:R-:W-:Y:S02]  /*8800*/  IMAD.MOV.U32 R15, RZ, RZ, R14 ;  /* 0x000000ffff0f7224 */ /* 0x000fe400078e000e */
[----:B------:R-:W-:-:S07]  /*8810*/  IMAD.MOV.U32 R59, RZ, RZ, R58 ;  /* 0x000000ffff3b7224 */ /* 0x000fce00078e003a */
.L_x_31111:
[----:B------:R-:W-:Y:S05]  /*8820*/  BSYNC.RECONVERGENT B1 ;  /* 0x0000000000017941 */ /* 0x000fea0003800200 */
.L_x_31109:
        /* <DEDUP_REMOVED lines=11> */
.L_x_31113:
[----:B------:R-:W-:Y:S01]  /*88e0*/  IMAD.MOV.U32 R27, RZ, RZ, R2 ;  /* 0x000000ffff1b7224 */ /* 0x000fe200078e0002 */
[----:B------:R-:W-:Y:S01]  /*88f0*/  MOV R29, R4 ;  /* 0x00000004001d7202 */ /* 0x000fe20000000f00 */
[----:B------:R-:W-:Y:S02]  /*8900*/  IMAD.MOV.U32 R14, RZ, RZ, R17 ;  /* 0x000000ffff0e7224 */ /* 0x000fe400078e0011 */
[----:B------:R-:W-:-:S07]  /*8910*/  IMAD.MOV.U32 R58, RZ, RZ, R57 ;  /* 0x000000ffff3a7224 */ /* 0x000fce00078e0039 */
.L_x_31114:
[----:B------:R-:W-:Y:S05]  /*8920*/  BSYNC.RECONVERGENT B1 ;  /* 0x0000000000017941 */ /* 0x000fea0003800200 */
.L_x_31112:
        /* <DEDUP_REMOVED lines=11> */
.L_x_31116:
[----:B------:R-:W-:Y:S01]  /*89e0*/  IMAD.MOV.U32 R2, RZ, RZ, R27 ;  /* 0x000000ffff027224 */ /* 0x000fe200078e001b */
[----:B------:R-:W-:Y:S01]  /*89f0*/  MOV R4, R29 ;  /* 0x0000001d00047202 */ /* 0x000fe20000000f00 */
[----:B------:R-:W-:Y:S02]  /*8a00*/  IMAD.MOV.U32 R17, RZ, RZ, R16 ;  /* 0x000000ffff117224 */ /* 0x000fe400078e0010 */
[----:B------:R-:W-:-:S07]  /*8a10*/  IMAD.MOV.U32 R57, RZ, RZ, R56 ;  /* 0x000000ffff397224 */ /* 0x000fce00078e0038 */
.L_x_31117:
[----:B------:R-:W-:Y:S05]  /*8a20*/  BSYNC.RECONVERGENT B1 ;  /* 0x0000000000017941 */ /* 0x000fea0003800200 */
.L_x_31115:
        /* <DEDUP_REMOVED lines=11> */
.L_x_31119:
[----:B------:R-:W-:Y:S01]  /*8ae0*/  IMAD.MOV.U32 R27, RZ, RZ, R2 ;  /* 0x000000ffff1b7224 */ /* 0x000fe200078e0002 */
[----:B------:R-:W-:Y:S01]  /*8af0*/  MOV R29, R4 ;  /* 0x00000004001d7202 */ /* 0x000fe20000000f00 */
[----:B------:R-:W-:Y:S02]  /*8b00*/  IMAD.MOV.U32 R16, RZ, RZ, R19 ;  /* 0x000000ffff107224 */ /* 0x000fe400078e0013 */
[----:B------:R-:W-:-:S07]  /*8b10*/  IMAD.MOV.U32 R56, RZ, RZ, R23 ;  /* 0x000000ffff387224 */ /* 0x000fce00078e0017 */
.L_x_31120:
[----:B------:R-:W-:Y:S05]  /*8b20*/  BSYNC.RECONVERGENT B1 ;  /* 0x0000000000017941 */ /* 0x000fea0003800200 */
.L_x_31118:
        /* <DEDUP_REMOVED lines=11> */
.L_x_31122:
[----:B------:R-:W-:Y:S01]  /*8be0*/  IMAD.MOV.U32 R2, RZ, RZ, R27 ;  /* 0x000000ffff027224 */ /* 0x000fe200078e001b */
[----:B------:R-:W-:Y:S01]  /*8bf0*/  MOV R4, R29 ;  /* 0x0000001d00047202 */ /* 0x000fe20000000f00 */
[----:B------:R-:W-:Y:S02]  /*8c00*/  IMAD.MOV.U32 R19, RZ, RZ, R18 ;  /* 0x000000ffff137224 */ /* 0x000fe400078e0012 */
[----:B------:R-:W-:-:S07]  /*8c10*/  IMAD.MOV.U32 R23, RZ, RZ, R22 ;  /* 0x000000ffff177224 */ /* 0x000fce00078e0016 */
.L_x_31123:
[----:B------:R-:W-:Y:S05]  /*8c20*/  BSYNC.RECONVERGENT B1 ;  /* 0x0000000000017941 */ /* 0x000fea0003800200 */
.L_x_31121:
        /* <DEDUP_REMOVED lines=11> */
.L_x_31125:
[----:B------:R-:W-:Y:S01]  /*8ce0*/  IMAD.MOV.U32 R27, RZ, RZ, R2 ;  /* 0x000000ffff1b7224 */ /* 0x000fe200078e0002 */
[----:B------:R-:W-:Y:S01]  /*8cf0*/  MOV R29, R4 ;  /* 0x00000004001d7202 */ /* 0x000fe20000000f00 */
[----:B------:R-:W-:Y:S02]  /*8d00*/  IMAD.MOV.U32 R18, RZ, RZ, R21 ;  /* 0x000000ffff127224 */ /* 0x000fe400078e0015 */
[----:B------:R-:W-:-:S07]  /*8d10*/  IMAD.MOV.U32 R22, RZ, RZ, R7 ;  /* 0x000000ffff167224 */ /* 0x000fce00078e0007 */
.L_x_31126:
[----:B------:R-:W-:Y:S05]  /*8d20*/  BSYNC.RECONVERGENT B1 ;  /* 0x0000000000017941 */ /* 0x000fea0003800200 */
.L_x_31124:
        /* <DEDUP_REMOVED lines=11> */
.L_x_31128:
[----:B------:R-:W-:Y:S01]  /*8de0*/  IMAD.MOV.U32 R2, RZ, RZ, R27 ;  /* 0x000000ffff027224 */ /* 0x000fe200078e001b */
[----:B------:R-:W-:Y:S01]  /*8df0*/  MOV R4, R29 ;  /* 0x0000001d00047202 */ /* 0x000fe20000000f00 */
[----:B------:R-:W-:Y:S02]  /*8e00*/  IMAD.MOV.U32 R21, RZ, RZ, R20 ;  /* 0x000000ffff157224 */ /* 0x000fe400078e0014 */
[----:B------:R-:W-:-:S07]  /*8e10*/  IMAD.MOV.U32 R7, RZ, RZ, R6 ;  /* 0x000000ffff077224 */ /* 0x000fce00078e0006 */
.L_x_31129:
[----:B------:R-:W-:Y:S05]  /*8e20*/  BSYNC.RECONVERGENT B1 ;  /* 0x0000000000017941 */ /* 0x000fea0003800200 */
.L_x_31127:
        /* <DEDUP_REMOVED lines=11> */
.L_x_31131:
[----:B------:R-:W-:Y:S01]  /*8ee0*/  IMAD.MOV.U32 R27, RZ, RZ, R2 ;  /* 0x000000ffff1b7224 */ /* 0x000fe200078e0002 */
[----:B------:R-:W-:Y:S01]  /*8ef0*/  MOV R20, R5 ;  /* 0x0000000500147202 */ /* 0x000fe20000000f00 */
[----:B------:R-:W-:Y:S02]  /*8f00*/  IMAD.MOV.U32 R28, RZ, RZ, R4 ;  /* 0x000000ffff1c7224 */ /* 0x000fe400078e0004 */
[----:B------:R-:W-:-:S07]  /*8f10*/  IMAD.MOV.U32 R6, RZ, RZ, R3 ;  /* 0x000000ffff067224 */ /* 0x000fce00078e0003 */
.L_x_31132:
[----:B------:R-:W-:Y:S05]  /*8f20*/  BSYNC.RECONVERGENT B1 ;  /* 0x0000000000017941 */ /* 0x000fea0003800200 */
.L_x_31130:
        /* <DEDUP_REMOVED lines=11> */
.L_x_31134:
[----:B------:R-:W-:Y:S01]  /*8fe0*/  IMAD.MOV.U32 R5, RZ, RZ, R24 ;  /* 0x000000ffff057224 */ /* 0x000fe200078e0018 */
[----:B------:R-:W-:Y:S01]  /*8ff0*/  MOV R3, R25 ;  /* 0x0000001900037202 */ /* 0x000fe20000000f00 */
[--C-:B------:R-:W-:Y:S01]  /*9000*/  IMAD.MOV.U32 R4, RZ, RZ, R27.reuse ;  /* 0x000000ffff047224 */ /* 0x100fe200078e001b */
[----:B------:R-:W-:Y:S01]  /*9010*/  MOV R25, R28 ;  /* 0x0000001c00197202 */ /* 0x000fe20000000f00 */
[----:B------:R-:W-:Y:S02]  /*9020*/  IMAD.MOV.U32 R2, RZ, RZ, R28 ;  /* 0x000000ffff027224 */ /* 0x000fe400078e001c */
[----:B------:R-:W-:-:S07]  /*9030*/  IMAD.MOV.U32 R24, RZ, RZ, R27 ;  /* 0x000000ffff187224 */ /* 0x000fce00078e001b */
.L_x_31135:
[----:B------:R-:W-:Y:S05]  /*9040*/  BSYNC.RECONVERGENT B1 ;  /* 0x0000000000017941 */ /* 0x000fea0003800200 */
.L_x_31133:
[----:B------:R-:W-:Y:S01]  /*9050*/  VIADD R30, R30, 0x4 ;  /* 0x000000041e1e7836 */ /* 0x000fe20000000000 */
        /* <DEDUP_REMOVED lines=25> */
.L_x_31090:
[----:B------:R-:W-:Y:S05]  /*91f0*/  BSYNC.RECONVERGENT B0 ;  /* 0x0000000000007941 */ /* 0x000fea0003800200 */
.L_x_31089:
        /* <DEDUP_REMOVED lines=8> */
[----:B-1----:R-:W1:Y:S04]  /*9280*/  LDS.128 R24, [UR4+0x100] ;  /* 0x00010004ff187984 */ /* 0x002e680008000c00 */
[----:B------:R-:W2:Y:S04]  /*9290*/  LDS.128 R32, [UR4+0xf0] ;  /* 0x0000f004ff207984 */ /* 0x000ea80008000c00 */
[----:B------:R-:W3:Y:S04]  /*92a0*/  LDS.128 R36, [UR4+0xe0] ;  /* 0x0000e004ff247984 */ /* 0x000ee80008000c00 */
[----:B------:R-:W4:Y:S04]  /*92b0*/  LDS.128 R40, [UR4+0xd0] ;  /* 0x0000d004ff287984 */ /* 0x000f280008000c00 */
[----:B------:R-:W5:Y:S04]  /*92c0*/  LDS.128 R44, [UR4+0xc0] ;  /* 0x0000c004ff2c7984 */ /* 0x000f680008000c00 */
[----:B------:R-:W5:Y:S04]  /*92d0*/  LDS.128 R48, [UR4+0xb0] ;  /* 0x0000b004ff307984 */ /* 0x000f680008000c00 */
[----:B------:R-:W5:Y:S04]  /*92e0*/  LDS.128 R52, [UR4+0xa0] ;  /* 0x0000a004ff347984 */ /* 0x000f680008000c00 */
[----:B------:R-:W5:Y:S01]  /*92f0*/  LDS.64 R72, [UR4+0x110] ;  /* 0x00011004ff487984 */ /* 0x000f620008000a00 */
[----:B0-----:R-:W-:-:S03]  /*9300*/  FSETP.GT.FTZ.AND P0, PT, R66, R28, PT ;  /* 0x0000001c4200720b */ /* 0x001fc60003f14000 */
[----:B------:R-:W-:Y:S01]  /*9310*/  STL.64 [R1+0x8], R30 ;  /* 0x0000081e01007387 */ /* 0x000fe20000100a00 */
[----:B------:R-:W-:-:S03]  /*9320*/  FSEL R75, R66, R28, P0 ;  /* 0x0000001c424b7208 */ /* 0x000fc60000000000 */
[----:B-1----:R-:W-:Y:S01]  /*9330*/  STL.64 [R1+0x78], R26 ;  /* 0x0000781a01007387 */ /* 0x002fe20000100a00 */
[----:B------:R-:W-:Y:S02]  /*9340*/  FSEL R66, R28, R66, P0 ;  /* 0x000000421c427208 */ /* 0x000fe40000000000 */
[----:B------:R-:W-:Y:S01]  /*9350*/  FSEL R76, R67, R29, P0 ;  /* 0x0000001d434c7208 */ /* 0x000fe20000000000 */
[----:B--2---:R-:W-:Y:S01]  /*9360*/  STL.64 [R1+0x60], R32 ;  /* 0x0000602001007387 */ /* 0x004fe20000100a00 */
[----:B------:R-:W-:Y:S01]  /*9370*/  FSEL R67, R29, R67, P0 ;  /* 0x000000431d437208 */ /* 0x000fe20000000000 */
[----:B------:R-:W-:Y:S02]  /*9380*/  FADD.FTZ R66, -R75, R66 ;  /* 0x000000424b427221 */ /* 0x000fe40000010100 */
[----:B------:R-:W-:Y:S02]  /*9390*/  STL.64 [R1+0x68], R34 ;  /* 0x0000682201007387 */ /* 0x000fe40000100a00 */
[----:B------:R-:W-:-:S02]  /*93a0*/  FMUL.FTZ R66, R66, 1.4426950216293334961 ;  /* 0x3fb8aa3b42427820 */ /* 0x000fc40000410000 */
[----:B---3--:R-:W-:Y:S04]  /*93b0*/  STL.64 [R1+0x50], R36 ;  /* 0x0000502401007387 */ /* 0x008fe80000100a00 */
[----:B------:R-:W-:Y:S01]  /*93c0*/  STL.64 [R1+0x58], R38 ;  /* 0x0000582601007387 */ /* 0x000fe20000100a00 */
[----:B------:R-:W0:Y:S03]  /*93d0*/  MUFU.EX2 R66, R66 ;  /* 0x0000004200427308 */ /* 0x000e260000000800 */
[----:B----4-:R-:W-:Y:S04]  /*93e0*/  STL.64 [R1+0x40], R40 ;  /* 0x0000402801007387 */ /* 0x010fe80000100a00 */
[----:B------:R-:W-:Y:S04]  /*93f0*/  STL.64 [R1+0x48], R42 ;  /* 0x0000482a01007387 */ /* 0x000fe80000100a00 */
[----:B-----5:R-:W-:Y:S04]  /*9400*/  STL.64 [R1+0x30], R44 ;  /* 0x0000302c01007387 */ /* 0x020fe80000100a00 */
[----:B------:R-:W-:Y:S01]  /*9410*/  STL.64 [R1+0x38], R46 ;  /* 0x0000382e01007387 */ /* 0x000fe20000100a00 */
[----:B0-----:R-:W-:-:S03]  /*9420*/  FFMA.FTZ R76, R67, R66, R76 ;  /* 0x00000042434c7223 */ /* 0x001fc6000001004c */
[----:B------:R-:W-:Y:S04]  /*9430*/  STL.64 [R1+0x20], R48 ;  /* 0x0000203001007387 */ /* 0x000fe80000100a00 */
[----:B------:R-:W-:Y:S04]  /*9440*/  STL.64 [R1+0x28], R50 ;  /* 0x0000283201007387 */ /* 0x000fe80000100a00 */
[----:B------:R-:W-:Y:S04]  /*9450*/  STL.64 [R1+0x10], R52 ;  /* 0x0000103401007387 */ /* 0x000fe80000100a00 */
[----:B------:R-:W-:Y:S04]  /*9460*/  STL.64 [R1+0x18], R54 ;  /* 0x0000183601007387 */ /* 0x000fe80000100a00 */
[----:B------:R-:W-:Y:S04]  /*9470*/  STL.64 [R1+0x80], R72 ;  /* 0x0000804801007387 */ /* 0x000fe80000100a00 */
[----:B------:R-:W-:Y:S04]  /*9480*/  STL.64 [R1], R28 ;  /* 0x0000001c01007387 */ /* 0x000fe80000100a00 */
[----:B------:R0:W-:Y:S02]  /*9490*/  STL.64 [R1+0x70], R24 ;  /* 0x0000701801007387 */ /* 0x0001e40000100a00 */
[----:B0-----:R-:W-:-:S02]  /*94a0*/  IMAD.MOV.U32 R24, RZ, RZ, RZ ;  /* 0x000000ffff187224 */ /* 0x001fc400078e00ff */
[----:B------:R-:W-:-:S07]  /*94b0*/  IMAD.MOV.U32 R25, RZ, RZ, R0 ;  /* 0x000000ffff197224 */ /* 0x000fce00078e0000 */
.L_x_31184:
        /* <DEDUP_REMOVED lines=20> */
.L_x_31140:
[----:B------:R-:W-:Y:S02]  /*9600*/  IMAD.MOV.U32 R26, RZ, RZ, R9 ;  /* 0x000000ffff1a7224 */ /* 0x000fe400078e0009 */
[----:B------:R-:W-:Y:S01]  /*9610*/  IMAD.MOV.U32 R28, RZ, RZ, R65 ;  /* 0x000000ffff1c7224 */ /* 0x000fe200078e0041 */
[----:B------:R-:W-:Y:S01]  /*9620*/  MOV R65, R64 ;  /* 0x0000004000417202 */ /* 0x000fe20000000f00 */
[----:B------:R-:W-:-:S07]  /*9630*/  IMAD.MOV.U32 R9, RZ, RZ, R8 ;  /* 0x000000ffff097224 */ /* 0x000fce00078e0008 */
.L_x_31141:
[----:B------:R-:W-:Y:S05]  /*9640*/  BSYNC.RECONVERGENT B1 ;  /* 0x0000000000017941 */ /* 0x000fea0003800200 */
.L_x_31139:
        /* <DEDUP_REMOVED lines=11> */
.L_x_31143:
[----:B------:R-:W-:Y:S01]  /*9700*/  IMAD.MOV.U32 R27, RZ, RZ, R26 ;  /* 0x000000ffff1b7224 */ /* 0x000fe200078e001a */
[----:B------:R-:W-:Y:S01]  /*9710*/  MOV R64, R63 ;  /* 0x0000003f00407202 */ /* 0x000fe20000000f00 */
[----:B------:R-:W-:Y:S02]  /*9720*/  IMAD.MOV.U32 R29, RZ, RZ, R28 ;  /* 0x000000ffff1d7224 */ /* 0x000fe400078e001c */
[----:B------:R-:W-:-:S07]  /*9730*/  IMAD.MOV.U32 R8, RZ, RZ, R11 ;  /* 0x000000ffff087224 */ /* 0x000fce00078e000b */
.L_x_31144:
[----:B------:R-:W-:Y:S05]  /*9740*/  BSYNC.RECONVERGENT B1 ;  /* 0x0000000000017941 */ /* 0x000fea0003800200 */
.L_x_31142:
        /* <DEDUP_REMOVED lines=11> */
.L_x_31146:
[----:B------:R-:W-:Y:S01]  /*9800*/  IMAD.MOV.U32 R26, RZ, RZ, R27 ;  /* 0x000000ffff1a7224 */ /* 0x000fe200078e001b */
[----:B------:R-:W-:Y:S01]  /*9810*/  MOV R63, R62 ;  /* 0x0000003e003f7202 */ /* 0x000fe20000000f00 */
[----:B------:R-:W-:Y:S02]  /*9820*/  IMAD.MOV.U32 R28, RZ, RZ, R29 ;  /* 0x000000ffff1c7224 */ /* 0x000fe400078e001d */
[----:B------:R-:W-:-:S07]  /*9830*/  IMAD.MOV.U32 R11, RZ, RZ, R10 ;  /* 0x000000ffff0b7224 */ /* 0x000fce00078e000a */
.L_x_31147:
[----:B------:R-:W-:Y:S05]  /*9840*/  BSYNC.RECONVERGENT B1 ;  /* 0x0000000000017941 */ /* 0x000fea0003800200 */
.L_x_31145:
        /* <DEDUP_REMOVED lines=11> */
.L_x_31149:
[----:B------:R-:W-:Y:S01]  /*9900*/  IMAD.MOV.U32 R27, RZ, RZ, R26 ;  /* 0x000000ffff1b7224 */ /* 0x000fe200078e001a */
[----:B------:R-:W-:Y:S01]  /*9910*/  MOV R62, R61 ;  /* 0x0000003d003e7202 */ /* 0x000fe20000000f00 */
[----:B------:R-:W-:Y:S02]  /*9920*/  IMAD.MOV.U32 R29, RZ, RZ, R28 ;  /* 0x000000ffff1d7224 */ /* 0x000fe400078e001c */
[----:B------:R-:W-:-:S07]  /*9930*/  IMAD.MOV.U32 R10, RZ, RZ, R13 ;  /* 0x000000ffff0a7224 */ /* 0x000fce00078e000d */
.L_x_31150:
[----:B------:R-:W-:Y:S05]  /*9940*/  BSYNC.RECONVERGENT B1 ;  /* 0x0000000000017941 */ /* 0x000fea0003800200 */
.L_x_31148:
        /* <DEDUP_REMOVED lines=11> */
.L_x_31152:
[----:B------:R-:W-:Y:S01]  /*9a00*/  IMAD.MOV.U32 R26, RZ, RZ, R27 ;  /* 0x000000ffff1a7224 */ /* 0x000fe200078e001b */
[----:B------:R-:W-:Y:S01]  /*9a10*/  MOV R61, R60 ;  /* 0x0000003c003d7202 */ /* 0x000fe20000000f00 */
[----:B------:R-:W-:Y:S02]  /*9a20*/  IMAD.MOV.U32 R28, RZ, RZ, R29 ;  /* 0x000000ffff1c7224 */ /* 0x000fe400078e001d */
[----:B------:R-:W-:-:S07]  /*9a30*/  IMAD.MOV.U32 R13, RZ, RZ, R12 ;  /* 0x000000ffff0d7224 */ /* 0x000fce00078e000c */
.L_x_31153:
[----:B------:R-:W-:Y:S05]  /*9a40*/  BSYNC.RECONVERGENT B1 ;  /* 0x0000000000017941 */ /* 0x000fea0003800200 */
.L_x_31151:
        /* <DEDUP_REMOVED lines=11> */
.L_x_31155:
[----:B------:R-:W-:Y:S01]  /*9b00*/  IMAD.MOV.U32 R27, RZ, RZ, R26 ;  /* 0x000000ffff1b7224 */ /* 0x000fe200078e001a */
[----:B------:R-:W-:Y:S01]  /*9b10*/  MOV R60, R59 ;  /* 0x0000003b003c7202 */ /* 0x000fe20000000f00 */
[----:B------:R-:W-:Y:S02]  /*9b20*/  IMAD.MOV.U32 R29, RZ, RZ, R28 ;  /* 0x000000ffff1d7224 */ /* 0x000fe400078e001c */
[----:B------:R-:W-:-:S07]  /*9b30*/  IMAD.MOV.U32 R12, RZ, RZ, R15 ;  /* 0x000000ffff0c7224 */ /* 0x000fce00078e000f */
.L_x_31156:
[----:B------:R-:W-:Y:S05]  /*9b40*/  BSYNC.RECONVERGENT B1 ;  /* 0x0000000000017941 */ /* 0x000fea0003800200 */
.L_x_31154:
        /* <DEDUP_REMOVED lines=11> */
.L_x_31158:
[----:B------:R-:W-:Y:S01]  /*9c00*/  IMAD.MOV.U32 R26, RZ, RZ, R27 ;  /* 0x000000ffff1a7224 */ /* 0x000fe200078e001b */
[----:B------:R-:W-:Y:S01]  /*9c10*/  MOV R59, R58 ;  /* 0x0000003a003b7202 */ /* 0x000fe20000000f00 */
[----:B------:R-:W-:Y:S02]  /*9c20*/  IMAD.MOV.U32 R28, RZ, RZ, R29 ;  /* 0x000000ffff1c7224 */ /* 0x000fe400078e001d */
[----:B------:R-:W-:-:S07]  /*9c30*/  IMAD.MOV.U32 R15, RZ, RZ, R14 ;  /* 0x000000ffff0f7224 */ /* 0x000fce00078e000e */
.L_x_31159:
[----:B------:R-:W-:Y:S05]  /*9c40*/  BSYNC.RECONVERGENT B1 ;  /* 0x0000000000017941 */ /* 0x000fea0003800200 */
.L_x_31157:
        /* <DEDUP_REMOVED lines=11> */
.L_x_31161:
[----:B------:R-:W-:Y:S01]  /*9d00*/  IMAD.MOV.U32 R27, RZ, RZ, R26 ;  /* 0x000000ffff1b7224 */ /* 0x000fe200078e001a */
[----:B------:R-:W-:Y:S01]  /*9d10*/  MOV R58, R57 ;  /* 0x00000039003a7202 */ /* 0x000fe20000000f00 */
[----:B------:R-:W-:Y:S02]  /*9d20*/  IMAD.MOV.U32 R29, RZ, RZ, R28 ;  /* 0x000000ffff1d7224 */ /* 0x000fe400078e001c */
[----:B------:R-:W-:-:S07]  /*9d30*/  IMAD.MOV.U32 R14, RZ, RZ, R17 ;  /* 0x000000ffff0e7224 */ /* 0x000fce00078e0011 */
.L_x_31162:
[----:B------:R-:W-:Y:S05]  /*9d40*/  BSYNC.RECONVERGENT B1 ;  /* 0x0000000000017941 */ /* 0x000fea0003800200 */
.L_x_31160:
        /* <DEDUP_REMOVED lines=11> */
.L_x_31164:
[----:B------:R-:W-:Y:S01]  /*9e00*/  IMAD.MOV.U32 R26, RZ, RZ, R27 ;  /* 0x000000ffff1a7224 */ /* 0x000fe200078e001b */
[----:B------:R-:W-:Y:S01]  /*9e10*/  MOV R57, R56 ;  /* 0x0000003800397202 */ /* 0x000fe20000000f00 */
[----:B------:R-:W-:Y:S02]  /*9e20*/  IMAD.MOV.U32 R28, RZ, RZ, R29 ;  /* 0x000000ffff1c7224 */ /* 0x000fe400078e001d */
[----:B------:R-:W-:-:S07]  /*9e30*/  IMAD.MOV.U32 R17, RZ, RZ, R16 ;  /* 0x000000ffff117224 */ /* 0x000fce00078e0010 */
.L_x_31165:
[----:B------:R-:W-:Y:S05]  /*9e40*/  BSYNC.RECONVERGENT B1 ;  /* 0x0000000000017941 */ /* 0x000fea0003800200 */
.L_x_31163:
        /* <DEDUP_REMOVED lines=11> */
.L_x_31167:
[----:B------:R-:W-:Y:S01]  /*9f00*/  IMAD.MOV.U32 R27, RZ, RZ, R26 ;  /* 0x000000ffff1b7224 */ /* 0x000fe200078e001a */
[----:B------:R-:W-:Y:S01]  /*9f10*/  MOV R56, R23 ;  /* 0x0000001700387202 */ /* 0x000fe20000000f00 */
[----:B------:R-:W-:Y:S02]  /*9f20*/  IMAD.MOV.U32 R29, RZ, RZ, R28 ;  /* 0x000000ffff1d7224 */ /* 0x000fe400078e001c */
[----:B------:R-:W-:-:S07]  /*9f30*/  IMAD.MOV.U32 R16, RZ, RZ, R19 ;  /* 0x000000ffff107224 */ /* 0x000fce00078e0013 */
.L_x_31168:
[----:B------:R-:W-:Y:S05]  /*9f40*/  BSYNC.RECONVERGENT B1 ;  /* 0x0000000000017941 */ /* 0x000fea0003800200 */
.L_x_31166:
        /* <DEDUP_REMOVED lines=11> */
.L_x_31170:
[----:B------:R-:W-:Y:S01]  /*a000*/  IMAD.MOV.U32 R26, RZ, RZ, R27 ;  /* 0x000000ffff1a7224 */ /* 0x000fe200078e001b */
[----:B------:R-:W-:Y:S01]  /*a010*/  MOV R23, R22 ;  /* 0x0000001600177202 */ /* 0x000fe20000000f00 */
[----:B------:R-:W-:Y:S02]  /*a020*/  IMAD.MOV.U32 R28, RZ, RZ, R29 ;  /* 0x000000ffff1c7224 */ /* 0x000fe400078e001d */
[----:B------:R-:W-:-:S07]  /*a030*/  IMAD.MOV.U32 R19, RZ, RZ, R18 ;  /* 0x000000ffff137224 */ /* 0x000fce00078e0012 */
.L_x_31171:
[----:B------:R-:W-:Y:S05]  /*a040*/  BSYNC.RECONVERGENT B1 ;  /* 0x0000000000017941 */ /* 0x000fea0003800200 */
.L_x_31169:
        /* <DEDUP_REMOVED lines=11> */
.L_x_31173:
[----:B------:R-:W-:Y:S01]  /*a100*/  IMAD.MOV.U32 R27, RZ, RZ, R26 ;  /* 0x000000ffff1b7224 */ /* 0x000fe200078e001a */
[----:B------:R-:W-:Y:S01]  /*a110*/  MOV R22, R7 ;  /* 0x0000000700167202 */ /* 0x000fe20000000f00 */
[----:B------:R-:W-:Y:S02]  /*a120*/  IMAD.MOV.U32 R29, RZ, RZ, R28 ;  /* 0x000000ffff1d7224 */ /* 0x000fe400078e001c */
[----:B------:R-:W-:-:S07]  /*a130*/  IMAD.MOV.U32 R18, RZ, RZ, R21 ;  /* 0x000000ffff127224 */ /* 0x000fce00078e0015 */
.L_x_31174:
[----:B------:R-:W-:Y:S05]  /*a140*/  BSYNC.RECONVERGENT B1 ;  /* 0x0000000000017941 */ /* 0x000fea0003800200 */
.L_x_31172:
        /* <DEDUP_REMOVED lines=11> */
.L_x_31176:
[----:B------:R-:W-:Y:S01]  /*a200*/  IMAD.MOV.U32 R26, RZ, RZ, R27 ;  /* 0x000000ffff1a7224 */ /* 0x000fe200078e001b */
[----:B------:R-:W-:Y:S01]  /*a210*/  MOV R7, R6 ;  /* 0x0000000600077202 */ /* 0x000fe20000000f00 */
[----:B------:R-:W-:Y:S02]  /*a220*/  IMAD.MOV.U32 R28, RZ, RZ, R29 ;  /* 0x000000ffff1c7224 */ /* 0x000fe400078e001d */
[----:B------:R-:W-:-:S07]  /*a230*/  IMAD.MOV.U32 R21, RZ, RZ, R20 ;  /* 0x000000ffff157224 */ /* 0x000fce00078e0014 */
.L_x_31177:
[----:B------:R-:W-:Y:S05]  /*a240*/  BSYNC.RECONVERGENT B1 ;  /* 0x0000000000017941 */ /* 0x000fea0003800200 */
.L_x_31175:
        /* <DEDUP_REMOVED lines=11> */
.L_x_31179:
[----:B------:R-:W-:Y:S01]  /*a300*/  IMAD.MOV.U32 R27, RZ, RZ, R26 ;  /* 0x000000ffff1b7224 */ /* 0x000fe200078e001a */
[----:B------:R-:W-:Y:S01]  /*a310*/  MOV R6, R3 ;  /* 0x0000000300067202 */ /* 0x000fe20000000f00 */
[----:B------:R-:W-:Y:S02]  /*a320*/  IMAD.MOV.U32 R29, RZ, RZ, R28 ;  /* 0x000000ffff1d7224 */ /* 0x000fe400078e001c */
[----:B------:R-:W-:-:S07]  /*a330*/  IMAD.MOV.U32 R20, RZ, RZ, R5 ;  /* 0x000000ffff147224 */ /* 0x000fce00078e0005 */
.L_x_31180:
[----:B------:R-:W-:Y:S05]  /*a340*/  BSYNC.RECONVERGENT B1 ;  /* 0x0000000000017941 */ /* 0x000fea0003800200 */
.L_x_31178:
        /* <DEDUP_REMOVED lines=11> */
.L_x_31182:
[----:B------:R-:W-:Y:S01]  /*a400*/  IMAD.MOV.U32 R5, RZ, RZ, R4 ;  /* 0x000000ffff057224 */ /* 0x000fe200078e0004 */
[----:B------:R-:W-:Y:S01]  /*a410*/  MOV R3, R2 ;  /* 0x0000000200037202 */ /* 0x000fe20000000f00 */
[----:B------:R-:W-:Y:S02]  /*a420*/  IMAD.MOV.U32 R73, RZ, RZ, R27 ;  /* 0x000000ffff497224 */ /* 0x000fe400078e001b */
[----:B------:R-:W-:Y:S02]  /*a430*/  IMAD.MOV.U32 R72, RZ, RZ, R29 ;  /* 0x000000ffff487224 */ /* 0x000fe400078e001d */
[----:B------:R-:W-:Y:S02]  /*a440*/  IMAD.MOV.U32 R4, RZ, RZ, R27 ;  /* 0x000000ffff047224 */ /* 0x000fe400078e001b */
[----:B------:R-:W-:-:S07]  /*a450*/  IMAD.MOV.U32 R2, RZ, RZ, R29 ;  /* 0x000000ffff027224 */ /* 0x000fce00078e001d */
.L_x_31183:
[----:B------:R-:W-:Y:S05]  /*a460*/  BSYNC.RECONVERGENT B1 ;  /* 0x0000000000017941 */ /* 0x000fea0003800200 */
.L_x_31181:
[----:B------:R-:W-:Y:S01]  /*a470*/  VIADD R25, R25, 0x4 ;  /* 0x0000000419197836 */ /* 0x000fe20000000000 */
[----:B------:R-:W-:Y:S06]  /*a480*/  @P1 BRA `(.L_x_31184) ;  /* 0xfffffff0000c1947 */ /* 0x000fec000383ffff */
[----:B------:R-:W0:Y:S01]  /*a490*/  S2UR UR5, SR_CgaCtaId ;  /* 0x00000000000579c3 */ /* 0x000e220000008800 */
[----:B------:R-:W-:Y:S01]  /*a4a0*/  UMOV UR4, 0x400 ;  /* 0x0000040000047882 */ /* 0x000fe20000000000 */
[----:B------:R-:W-:Y:S01]  /*a4b0*/  HFMA2 R4, -RZ, RZ, 0, 0 ;  /* 0x00000000ff047431 */ /* 0x000fe200000001ff */
[----:B0-----:R-:W-:-:S09]  /*a4c0*/  ULEA UR4, UR5, UR4, 0x18 ;  /* 0x0000000405047291 */ /* 0x001fd2000f8ec0ff */
[----:B------:R-:W0:Y:S04]  /*a4d0*/  LDS.64 R66, [UR4+0x118] ;  /* 0x00011804ff427984 */ /* 0x000e280008000a00 */
[----:B------:R-:W1:Y:S04]  /*a4e0*/  LDS.128 R24, [UR4+0x190] ;  /* 0x00019004ff187984 */ /* 0x000e680008000c00 */
[----:B------:R-:W2:Y:S04]  /*a4f0*/  LDS.128 R28, [UR4+0x180] ;  /* 0x00018004ff1c7984 */ /* 0x000ea80008000c00 */
[----:B------:R-:W3:Y:S04]  /*a500*/  LDS.128 R32, [UR4+0x170] ;  /* 0x00017004ff207984 */ /* 0x000ee80008000c00 */
[----:B------:R-:W4:Y:S04]  /*a510*/  LDS.128 R36, [UR4+0x160] ;  /* 0x00016004ff247984 */ /* 0x000f280008000c00 */
[----:B------:R-:W5:Y:S04]  /*a520*/  LDS.128 R40, [UR4+0x150] ;  /* 0x00015004ff287984 */ /* 0x000f680008000c00 */
[----:B------:R-:W5:Y:S04]  /*a530*/  LDS.128 R44, [UR4+0x140] ;  /* 0x00014004ff2c7984 */ /* 0x000f680008000c00 */
[----:B------:R-:W5:Y:S04]  /*a540*/  LDS.128 R48, [UR4+0x130] ;  /* 0x00013004ff307984 */ /* 0x000f680008000c00 */
[----:B------:R-:W5:Y:S01]  /*a550*/  LDS.128 R52, [UR4+0x120] ;  /* 0x00012004ff347984 */ /* 0x000f620008000c00 */
[----:B0-----:R-:W-:-:S04]  /*a560*/  FSETP.GT.FTZ.AND P0, PT, R75, R66, PT ;  /* 0x000000424b00720b */ /* 0x001fc80003f14000 */
[----:B------:R-:W-:Y:S01]  /*a570*/  FSEL R77, R75, R66, P0 ;  /* 0x000000424b4d7208 */ /* 0x000fe20000000000 */
        /* <DEDUP_REMOVED lines=22> */
[----:B------:R0:W-:Y:S02]  /*a6e0*/  STL.64 [R1+0x78], R24 ;  /* 0x0000781801007387 */ /* 0x0001e40000100a00 */
[----:B0-----:R-:W-:-:S07]  /*a6f0*/  IMAD.MOV.U32 R24, RZ, RZ, R0 ;  /* 0x000000ffff187224 */ /* 0x001fce00078e0000 */
.L_x_31230:
        /* <DEDUP_REMOVED lines=20> */
.L_x_31186:
[----:B------:R-:W-:Y:S01]  /*a840*/  IMAD.MOV.U32 R26, RZ, RZ, R9 ;  /* 0x000000ffff1a7224 */ /* 0x000fe200078e0009 */
[----:B------:R-:W-:Y:S01]  /*a850*/  MOV R28, R65 ;  /* 0x00000041001c7202 */ /* 0x000fe20000000f00 */
[----:B------:R-:W-:Y:S02]  /*a860*/  IMAD.MOV.U32 R9, RZ, RZ, R8 ;  /* 0x000000ffff097224 */ /* 0x000fe400078e0008 */
[----:B------:R-:W-:-:S07]  /*a870*/  IMAD.MOV.U32 R65, RZ, RZ, R64 ;  /* 0x000000ffff417224 */ /* 0x000fce00078e0040 */
.L_x_31187:
[----:B------:R-:W-:Y:S05]  /*a880*/  BSYNC.RECONVERGENT B1 ;  /* 0x0000000000017941 */ /* 0x000fea0003800200 */
.L_x_31185:
        /* <DEDUP_REMOVED lines=11> */
.L_x_31189:
[----:B------:R-:W-:Y:S01]  /*a940*/  IMAD.MOV.U32 R25, RZ, RZ, R26 ;  /* 0x000000ffff197224 */ /* 0x000fe200078e001a */
[----:B------:R-:W-:Y:S01]  /*a950*/  MOV R27, R28 ;  /* 0x0000001c001b7202 */ /* 0x000fe20000000f00 */
[----:B------:R-:W-:Y:S02]  /*a960*/  IMAD.MOV.U32 R8, RZ, RZ, R11 ;  /* 0x000000ffff087224 */ /* 0x000fe400078e000b */
[----:B------:R-:W-:-:S07]  /*a970*/  IMAD.MOV.U32 R64, RZ, RZ, R63 ;  /* 0x000000ffff407224 */ /* 0x000fce00078e003f */
.L_x_31190:
[----:B------:R-:W-:Y:S05]  /*a980*/  BSYNC.RECONVERGENT B1 ;  /* 0x0000000000017941 */ /* 0x000fea0003800200 */
.L_x_31188:
        /* <DEDUP_REMOVED lines=11> */
.L_x_31192:
[----:B------:R-:W-:Y:S01]  /*aa40*/  IMAD.MOV.U32 R26, RZ, RZ, R25 ;  /* 0x000000ffff1a7224 */ /* 0x000fe200078e0019 */
[----:B------:R-:W-:Y:S01]  /*aa50*/  MOV R28, R27 ;  /* 0x0000001b001c7202 */ /* 0x000fe20000000f00 */
[----:B------:R-:W-:Y:S02]  /*aa60*/  IMAD.MOV.U32 R11, RZ, RZ, R10 ;  /* 0x000000ffff0b7224 */ /* 0x000fe400078e000a */
[----:B------:R-:W-:-:S07]  /*aa70*/  IMAD.MOV.U32 R63, RZ, RZ, R62 ;  /* 0x000000ffff3f7224 */ /* 0x000fce00078e003e */
.L_x_31193:
[----:B------:R-:W-:Y:S05]  /*aa80*/  BSYNC.RECONVERGENT B1 ;  /* 0x0000000000017941 */ /* 0x000fea0003800200 */
.L_x_31191:
        /* <DEDUP_REMOVED lines=11> */
.L_x_31195:
[----:B------:R-:W-:Y:S01]  /*ab40*/  IMAD.MOV.U32 R25, RZ, RZ, R26 ;  /* 0x000000ffff197224 */ /* 0x000fe200078e001a */
[----:B------:R-:W-:Y:S01]  /*ab50*/  MOV R27, R28 ;  /* 0x0000001c001b7202 */ /* 0x000fe20000000f00 */
[----:B------:R-:W-:Y:S02]  /*ab60*/  IMAD.MOV.U32 R10, RZ, RZ, R13 ;  /* 0x000000ffff0a7224 */ /* 0x000fe400078e000d */
[----:B------:R-:W-:-:S07]  /*ab70*/  IMAD.MOV.U32 R62, RZ, RZ, R61 ;  /* 0x000000ffff3e7224 */ /* 0x000fce00078e003d */
.L_x_31196:
[----:B------:R-:W-:Y:S05]  /*ab80*/  BSYNC.RECONVERGENT B1 ;  /* 0x0000000000017941 */ /* 0x000fea0003800200 */
.L_x_31194:
        /* <DEDUP_REMOVED lines=11> */
.L_x_31198:
[----:B------:R-:W-:Y:S01]  /*ac40*/  IMAD.MOV.U32 R26, RZ, RZ, R25 ;  /* 0x000000ffff1a7224 */ /* 0x000fe200078e0019 */
[----:B------:R-:W-:Y:S01]  /*ac50*/  MOV R28, R27 ;  /* 0x0000001b001c7202 */ /* 0x000fe20000000f00 */
[----:B------:R-:W-:Y:S02]  /*ac60*/  IMAD.MOV.U32 R13, RZ, RZ, R12 ;  /* 0x000000ffff0d7224 */ /* 0x000fe400078e000c */
[----:B------:R-:W-:-:S07]  /*ac70*/  IMAD.MOV.U32 R61, RZ, RZ, R60 ;  /* 0x000000ffff3d7224 */ /* 0x000fce00078e003c */
.L_x_31199:
[----:B------:R-:W-:Y:S05]  /*ac80*/  BSYNC.RECONVERGENT B1 ;  /* 0x0000000000017941 */ /* 0x000fea0003800200 */
.L_x_31197:
        /* <DEDUP_REMOVED lines=11> */
.L_x_31201:
[----:B------:R-:W-:Y:S01]  /*ad40*/  IMAD.MOV.U32 R25, RZ, RZ, R26 ;  /* 0x000000ffff197224 */ /* 0x000fe200078e001a */
[----:B------:R-:W-:Y:S01]  /*ad50*/  MOV R27, R28 ;  /* 0x0000001c001b7202 */ /* 0x000fe20000000f00 */
[----:B------:R-:W-:Y:S02]  /*ad60*/  IMAD.MOV.U32 R12, RZ, RZ, R15 ;  /* 0x000000ffff0c7224 */ /* 0x000fe400078e000f */
[----:B------:R-:W-:-:S07]  /*ad70*/  IMAD.MOV.U32 R60, RZ, RZ, R59 ;  /* 0x000000ffff3c7224 */ /* 0x000fce00078e003b */
.L_x_31202:
[----:B------:R-:W-:Y:S05]  /*ad80*/  BSYNC.RECONVERGENT B1 ;  /* 0x0000000000017941 */ /* 0x000fea0003800200 */
.L_x_31200:
        /* <DEDUP_REMOVED lines=11> */
.L_x_31204:
[----:B------:R-:W-:Y:S01]  /*ae40*/  IMAD.MOV.U32 R26, RZ, RZ, R25 ;  /* 0x000000ffff1a7224 */ /* 0x000fe200078e0019 */
[----:B------:R-:W-:Y:S01]  /*ae50*/  MOV R28, R27 ;  /* 0x0000001b001c7202 */ /* 0x000fe20000000f00 */
[----:B------:R-:W-:Y:S02]  /*ae60*/  IMAD.MOV.U32 R15, RZ, RZ, R14 ;  /* 0x000000ffff0f7224 */ /* 0x000fe400078e000e */
[----:B------:R-:W-:-:S07]  /*ae70*/  IMAD.MOV.U32 R59, RZ, RZ, R58 ;  /* 0x000000ffff3b7224 */ /* 0x000fce00078e003a */
.L_x_31205:
[----:B------:R-:W-:Y:S05]  /*ae80*/  BSYNC.RECONVERGENT B1 ;  /* 0x0000000000017941 */ /* 0x000fea0003800200 */
.L_x_31203:
        /* <DEDUP_REMOVED lines=11> */
.L_x_31207:
[----:B------:R-:W-:Y:S01]  /*af40*/  IMAD.MOV.U32 R25, RZ, RZ, R26 ;  /* 0x000000ffff197224 */ /* 0x000fe200078e001a */
[----:B------:R-:W-:Y:S01]  /*af50*/  MOV R27, R28 ;  /* 0x0000001c001b7202 */ /* 0x000fe20000000f00 */
[----:B------:R-:W-:Y:S02]  /*af60*/  IMAD.MOV.U32 R14, RZ, RZ, R17 ;  /* 0x000000ffff0e7224 */ /* 0x000fe400078e0011 */
[----:B------:R-:W-:-:S07]  /*af70*/  IMAD.MOV.U32 R58, RZ, RZ, R57 ;  /* 0x000000ffff3a7224 */ /* 0x000fce00078e0039 */
.L_x_31208:
[----:B------:R-:W-:Y:S05]  /*af80*/  BSYNC.RECONVERGENT B1 ;  /* 0x0000000000017941 */ /* 0x000fea0003800200 */
.L_x_31206:
        /* <DEDUP_REMOVED lines=11> */
.L_x_31210:
[----:B------:R-:W-:Y:S01]  /*b040*/  IMAD.MOV.U32 R26, RZ, RZ, R25 ;  /* 0x000000ffff1a7224 */ /* 0x000fe200078e0019 */
[----:B------:R-:W-:Y:S01]  /*b050*/  MOV R28, R27 ;  /* 0x0000001b001c7202 */ /* 0x000fe20000000f00 */
[----:B------:R-:W-:Y:S02]  /*b060*/  IMAD.MOV.U32 R17, RZ, RZ, R16 ;  /* 0x000000ffff117224 */ /* 0x000fe400078e0010 */
[----:B------:R-:W-:-:S07]  /*b070*/  IMAD.MOV.U32 R57, RZ, RZ, R56 ;  /* 0x000000ffff397224 */ /* 0x000fce00078e0038 */
.L_x_31211:
[----:B------:R-:W-:Y:S05]  /*b080*/  BSYNC.RECONVERGENT B1 ;  /* 0x0000000000017941 */ /* 0x000fea0003800200 */
.L_x_31209:
        /* <DEDUP_REMOVED lines=11> */
.L_x_31213:
[----:B------:R-:W-:Y:S01]  /*b140*/  IMAD.MOV.U32 R25, RZ, RZ, R26 ;  /* 0x000000ffff197224 */ /* 0x000fe200078e001a */
[----:B------:R-:W-:Y:S01]  /*b150*/  MOV R27, R28 ;  /* 0x0000001c001b7202 */ /* 0x000fe20000000f00 */
[----:B------:R-:W-:Y:S02]  /*b160*/  IMAD.MOV.U32 R16, RZ, RZ, R19 ;  /* 0x000000ffff107224 */ /* 0x000fe400078e0013 */
[----:B------:R-:W-:-:S07]  /*b170*/  IMAD.MOV.U32 R56, RZ, RZ, R23 ;  /* 0x000000ffff387224 */ /* 0x000fce00078e0017 */
.L_x_31214:
[----:B------:R-:W-:Y:S05]  /*b180*/  BSYNC.RECONVERGENT B1 ;  /* 0x0000000000017941 */ /* 0x000fea0003800200 */
.L_x_31212:
        /* <DEDUP_REMOVED lines=11> */
.L_x_31216:
[----:B------:R-:W-:Y:S01]  /*b240*/  IMAD.MOV.U32 R26, RZ, RZ, R25 ;  /* 0x000000ffff1a7224 */ /* 0x000fe200078e0019 */
[----:B------:R-:W-:Y:S01]  /*b250*/  MOV R28, R27 ;  /* 0x0000001b001c7202 */ /* 0x000fe20000000f00 */
[----:B------:R-:W-:Y:S02]  /*b260*/  IMAD.MOV.U32 R19, RZ, RZ, R18 ;  /* 0x000000ffff137224 */ /* 0x000fe400078e0012 */
[----:B------:R-:W-:-:S07]  /*b270*/  IMAD.MOV.U32 R23, RZ, RZ, R22 ;  /* 0x000000ffff177224 */ /* 0x000fce00078e0016 */
.L_x_31217:
[----:B------:R-:W-:Y:S05]  /*b280*/  BSYNC.RECONVERGENT B1 ;  /* 0x0000000000017941 */ /* 0x000fea0003800200 */
.L_x_31215:
        /* <DEDUP_REMOVED lines=11> */
.L_x_31219:
[----:B------:R-:W-:Y:S01]  /*b340*/  IMAD.MOV.U32 R25, RZ, RZ, R26 ;  /* 0x000000ffff197224 */ /* 0x000fe200078e001a */
[----:B------:R-:W-:Y:S01]  /*b350*/  MOV R27, R28 ;  /* 0x0000001c001b7202 */ /* 0x000fe20000000f00 */
[----:B------:R-:W-:Y:S02]  /*b360*/  IMAD.MOV.U32 R18, RZ, RZ, R21 ;  /* 0x000000ffff127224 */ /* 0x000fe400078e0015 */
[----:B------:R-:W-:-:S07]  /*b370*/  IMAD.MOV.U32 R22, RZ, RZ, R7 ;  /* 0x000000ffff167224 */ /* 0x000fce00078e0007 */
.L_x_31220:
[----:B------:R-:W-:Y:S05]  /*b380*/  BSYNC.RECONVERGENT B1 ;  /* 0x0000000000017941 */ /* 0x000fea0003800200 */
.L_x_31218:
        /* <DEDUP_REMOVED lines=11> */
.L_x_31222:
[----:B------:R-:W-:Y:S01]  /*b440*/  IMAD.MOV.U32 R26, RZ, RZ, R25 ;  /* 0x000000ffff1a7224 */ /* 0x000fe200078e0019 */
[----:B------:R-:W-:Y:S01]  /*b450*/  MOV R28, R27 ;  /* 0x0000001b001c7202 */ /* 0x000fe20000000f00 */
[----:B------:R-:W-:Y:S02]  /*b460*/  IMAD.MOV.U32 R21, RZ, RZ, R20 ;  /* 0x000000ffff157224 */ /* 0x000fe400078e0014 */
[----:B------:R-:W-:-:S07]  /*b470*/  IMAD.MOV.U32 R7, RZ, RZ, R6 ;  /* 0x000000ffff077224 */ /* 0x000fce00078e0006 */
.L_x_31223:
[----:B------:R-:W-:Y:S05]  /*b480*/  BSYNC.RECONVERGENT B1 ;  /* 0x0000000000017941 */ /* 0x000fea0003800200 */
.L_x_31221:
        /* <DEDUP_REMOVED lines=11> */
.L_x_31225:
[----:B------:R-:W-:Y:S01]  /*b540*/  IMAD.MOV.U32 R30, RZ, RZ, R26 ;  /* 0x000000ffff1e7224 */ /* 0x000fe200078e001a */
[----:B------:R-:W-:Y:S01]  /*b550*/  MOV R20, R5 ;  /* 0x0000000500147202 */ /* 0x000fe20000000f00 */
[----:B------:R-:W-:Y:S02]  /*b560*/  IMAD.MOV.U32 R25, RZ, RZ, R28 ;  /* 0x000000ffff197224 */ /* 0x000fe400078e001c */
[----:B------:R-:W-:-:S07]  /*b570*/  IMAD.MOV.U32 R6, RZ, RZ, R3 ;  /* 0x000000ffff067224 */ /* 0x000fce00078e0003 */
.L_x_31226:
[----:B------:R-:W-:Y:S05]  /*b580*/  BSYNC.RECONVERGENT B1 ;  /* 0x0000000000017941 */ /* 0x000fea0003800200 */
.L_x_31224:
        /* <DEDUP_REMOVED lines=11> */
.L_x_31228:
[----:B------:R-:W-:Y:S01]  /*b640*/  IMAD.MOV.U32 R5, RZ, RZ, R73 ;  /* 0x000000ffff057224 */ /* 0x000fe200078e0049 */
[-C--:B------:R-:W-:Y:S01]  /*b650*/  MOV R76, R25.reuse ;  /* 0x00000019004c7202 */ /* 0x080fe20000000f00 */
[----:B------:R-:W-:Y:S01]  /*b660*/  IMAD.MOV.U32 R3, RZ, RZ, R72 ;  /* 0x000000ffff037224 */ /* 0x000fe200078e0048 */
[----:B------:R-:W-:Y:S01]  /*b670*/  MOV R72, R25 ;  /* 0x0000001900487202 */ /* 0x000fe20000000f00 */
[--C-:B------:R-:W-:Y:S02]  /*b680*/  IMAD.MOV.U32 R75, RZ, RZ, R30.reuse ;  /* 0x000000ffff4b7224 */ /* 0x100fe400078e001e */
[----:B------:R-:W-:-:S07]  /*b690*/  IMAD.MOV.U32 R73, RZ, RZ, R30 ;  /* 0x000000ffff497224 */ /* 0x000fce00078e001e */
.L_x_31229:
[----:B------:R-:W-:Y:S05]  /*b6a0*/  BSYNC.RECONVERGENT B1 ;  /* 0x0000000000017941 */ /* 0x000fea0003800200 */
.L_x_31227:
        /* <DEDUP_REMOVED lines=18> */
[----:B------:R-:W-:-:S03]  /*b7d0*/  FSEL R66, R77, R52, P0 ;  /* 0x000000344d427208 */ /* 0x000fc60000000000 */
[----:B--2---:R-:W-:Y:S02]  /*b7e0*/  STL.64 [R1+0x60], R28 ;  /* 0x0000601c01007387 */ /* 0x004fe40000100a00 */
[----:B------:R-:W-:Y:S02]  /*b7f0*/  FADD.FTZ R67, -R66, R67 ;  /* 0x0000004342437221 */ /* 0x000fe40000010100 */
[----:B------:R-:W-:Y:S02]  /*b800*/  STL.64 [R1+0x68], R30 ;  /* 0x0000681e01007387 */ /* 0x000fe40000100a00 */
[----:B------:R-:W-:Y:S01]  /*b810*/  FMUL.FTZ R4, R67, 1.4426950216293334961 ;  /* 0x3fb8aa3b43047820 */ /* 0x000fe20000410000 */
[----:B------:R-:W-:Y:S01]  /*b820*/  FSEL R67, R2, R53, P0 ;  /* 0x0000003502437208 */ /* 0x000fe20000000000 */
[----:B---3--:R-:W-:Y:S01]  /*b830*/  STL.64 [R1+0x50], R32 ;  /* 0x0000502001007387 */ /* 0x008fe20000100a00 */
[----:B------:R-:W-:-:S03]  /*b840*/  FSEL R2, R53, R2, P0 ;  /* 0x0000000235027208 */ /* 0x000fc60000000000 */
        /* <DEDUP_REMOVED lines=12> */
[----:B------:R0:W-:Y:S02]  /*b910*/  STL.64 [R1+0x70], R24 ;  /* 0x0000701801007387 */ /* 0x0001e40000100a00 */
[----:B0-----:R-:W-:-:S07]  /*b920*/  IMAD.MOV.U32 R24, RZ, RZ, RZ ;  /* 0x000000ffff187224 */ /* 0x001fce00078e00ff */
.L_x_31276:
        /* <DEDUP_REMOVED lines=20> */
.L_x_31232:
[----:B------:R-:W-:Y:S01]  /*ba70*/  MOV R2, R9 ;  /* 0x0000000900027202 */ /* 0x000fe20000000f00 */
[----:B------:R-:W-:Y:S02]  /*ba80*/  IMAD.MOV.U32 R4, RZ, RZ, R65 ;  /* 0x000000ffff047224 */ /* 0x000fe400078e0041 */
[----:B------:R-:W-:Y:S02]  /*ba90*/  IMAD.MOV.U32 R9, RZ, RZ, R8 ;  /* 0x000000ffff097224 */ /* 0x000fe400078e0008 */
[----:B------:R-:W-:-:S07]  /*baa0*/  IMAD.MOV.U32 R65, RZ, RZ, R64 ;  /* 0x000000ffff417224 */ /* 0x000fce00078e0040 */
.L_x_31233:
[----:B------:R-:W-:Y:S05]  /*bab0*/  BSYNC.RECONVERGENT B1 ;  /* 0x0000000000017941 */ /* 0x000fea0003800200 */
.L_x_31231:
        /* <DEDUP_REMOVED lines=11> */
.L_x_31235:
[----:B------:R-:W-:Y:S01]  /*bb70*/  MOV R25, R2 ;  /* 0x0000000200197202 */ /* 0x000fe20000000f00 */
[----:B------:R-:W-:Y:S02]  /*bb80*/  IMAD.MOV.U32 R27, RZ, RZ, R4 ;  /* 0x000000ffff1b7224 */ /* 0x000fe400078e0004 */
[----:B------:R-:W-:Y:S02]  /*bb90*/  IMAD.MOV.U32 R8, RZ, RZ, R11 ;  /* 0x000000ffff087224 */ /* 0x000fe400078e000b */
[----:B------:R-:W-:-:S07]  /*bba0*/  IMAD.MOV.U32 R64, RZ, RZ, R63 ;  /* 0x000000ffff407224 */ /* 0x000fce00078e003f */
.L_x_31236:
[----:B------:R-:W-:Y:S05]  /*bbb0*/  BSYNC.RECONVERGENT B1 ;  /* 0x0000000000017941 */ /* 0x000fea0003800200 */
.L_x_31234:
        /* <DEDUP_REMOVED lines=11> */
.L_x_31238:
[----:B------:R-:W-:Y:S01]  /*bc70*/  MOV R2, R25 ;  /* 0x0000001900027202 */ /* 0x000fe20000000f00 */
[----:B------:R-:W-:Y:S02]  /*bc80*/  IMAD.MOV.U32 R4, RZ, RZ, R27 ;  /* 0x000000ffff047224 */ /* 0x000fe400078e001b */
[----:B------:R-:W-:Y:S02]  /*bc90*/  IMAD.MOV.U32 R11, RZ, RZ, R10 ;  /* 0x000000ffff0b7224 */ /* 0x000fe400078e000a */
[----:B------:R-:W-:-:S07]  /*bca0*/  IMAD.MOV.U32 R63, RZ, RZ, R62 ;  /* 0x000000ffff3f7224 */ /* 0x000fce00078e003e */
.L_x_31239:
[----:B------:R-:W-:Y:S05]  /*bcb0*/  BSYNC.RECONVERGENT B1 ;  /* 0x0000000000017941 */ /* 0x000fea0003800200 */
.L_x_31237:
        /* <DEDUP_REMOVED lines=11> */
.L_x_31241:
[----:B------:R-:W-:Y:S01]  /*bd70*/  MOV R25, R2 ;  /* 0x0000000200197202 */ /* 0x000fe20000000f00 */
[----:B------:R-:W-:Y:S02]  /*bd80*/  IMAD.MOV.U32 R27, RZ, RZ, R4 ;  /* 0x000000ffff1b7224 */ /* 0x000fe400078e0004 */
[----:B------:R-:W-:Y:S02]  /*bd90*/  IMAD.MOV.U32 R10, RZ, RZ, R13 ;  /* 0x000000ffff0a7224 */ /* 0x000fe400078e000d */
[----:B------:R-:W-:-:S07]  /*bda0*/  IMAD.MOV.U32 R62, RZ, RZ, R61 ;  /* 0x000000ffff3e7224 */ /* 0x000fce00078e003d */
.L_x_31242:
[----:B------:R-:W-:Y:S05]  /*bdb0*/  BSYNC.RECONVERGENT B1 ;  /* 0x0000000000017941 */ /* 0x000fea0003800200 */
.L_x_31240:
        /* <DEDUP_REMOVED lines=11> */
.L_x_31244:
[----:B------:R-:W-:Y:S01]  /*be70*/  MOV R2, R25 ;  /* 0x0000001900027202 */ /* 0x000fe20000000f00 */
[----:B------:R-:W-:Y:S02]  /*be80*/  IMAD.MOV.U32 R4, RZ, RZ, R27 ;  /* 0x000000ffff047224 */ /* 0x000fe400078e001b */
[----:B------:R-:W-:Y:S02]  /*be90*/  IMAD.MOV.U32 R13, RZ, RZ, R12 ;  /* 0x000000ffff0d7224 */ /* 0x000fe400078e000c */
[----:B------:R-:W-:-:S07]  /*bea0*/  IMAD.MOV.U32 R61, RZ, RZ, R60 ;  /* 0x000000ffff3d7224 */ /* 0x000fce00078e003c */
.L_x_31245:
[----:B------:R-:W-:Y:S05]  /*beb0*/  BSYNC.RECONVERGENT B1 ;  /* 0x0000000000017941 */ /* 0x000fea0003800200 */
.L_x_31243:
        /* <DEDUP_REMOVED lines=11> */
.L_x_31247:
[----:B------:R-:W-:Y:S01]  /*bf70*/  MOV R25, R2 ;  /* 0x0000000200197202 */ /* 0x000fe20000000f00 */
[----:B------:R-:W-:Y:S02]  /*bf80*/  IMAD.MOV.U32 R27, RZ, RZ, R4 ;  /* 0x000000ffff1b7224 */ /* 0x000fe400078e0004 */
[----:B------:R-:W-:Y:S02]  /*bf90*/  IMAD.MOV.U32 R12, RZ, RZ, R15 ;  /* 0x000000ffff0c7224 */ /* 0x000fe400078e000f */
[----:B------:R-:W-:-:S07]  /*bfa0*/  IMAD.MOV.U32 R60, RZ, RZ, R59 ;  /* 0x000000ffff3c7224 */ /* 0x000fce00078e003b */
.L_x_31248:
[----:B------:R-:W-:Y:S05]  /*bfb0*/  BSYNC.RECONVERGENT B1 ;  /* 0x0000000000017941 */ /* 0x000fea0003800200 */
.L_x_31246:
        /* <DEDUP_REMOVED lines=11> */
.L_x_31250:
[----:B------:R-:W-:Y:S01]  /*c070*/  MOV R2, R25 ;  /* 0x0000001900027202 */ /* 0x000fe20000000f00 */
[----:B------:R-:W-:Y:S02]  /*c080*/  IMAD.MOV.U32 R4, RZ, RZ, R27 ;  /* 0x000000ffff047224 */ /* 0x000fe400078e001b */
[----:B------:R-:W-:Y:S02]  /*c090*/  IMAD.MOV.U32 R15, RZ, RZ, R14 ;  /* 0x000000ffff0f7224 */ /* 0x000fe400078e000e */
[----:B------:R-:W-:-:S07]  /*c0a0*/  IMAD.MOV.U32 R59, RZ, RZ, R58 ;  /* 0x000000ffff3b7224 */ /* 0x000fce00078e003a */
.L_x_31251:
[----:B------:R-:W-:Y:S05]  /*c0b0*/  BSYNC.RECONVERGENT B1 ;  /* 0x0000000000017941 */ /* 0x000fea0003800200 */
.L_x_31249:
        /* <DEDUP_REMOVED lines=11> */
.L_x_31253:
[----:B------:R-:W-:Y:S01]  /*c170*/  MOV R25, R2 ;  /* 0x0000000200197202 */ /* 0x000fe20000000f00 */
[----:B------:R-:W-:Y:S02]  /*c180*/  IMAD.MOV.U32 R27, RZ, RZ, R4 ;  /* 0x000000ffff1b7224 */ /* 0x000fe400078e0004 */
[----:B------:R-:W-:Y:S02]  /*c190*/  IMAD.MOV.U32 R14, RZ, RZ, R17 ;  /* 0x000000ffff0e7224 */ /* 0x000fe400078e0011 */
[----:B------:R-:W-:-:S07]  /*c1a0*/  IMAD.MOV.U32 R58, RZ, RZ, R57 ;  /* 0x000000ffff3a7224 */ /* 0x000fce00078e0039 */
.L_x_31254:
[----:B------:R-:W-:Y:S05]  /*c1b0*/  BSYNC.RECONVERGENT B1 ;  /* 0x0000000000017941 */ /* 0x000fea0003800200 */
.L_x_31252:
        /* <DEDUP_REMOVED lines=11> */
.L_x_31256:
[----:B------:R-:W-:Y:S01]  /*c270*/  MOV R2, R25 ;  /* 0x0000001900027202 */ /* 0x000fe20000000f00 */
[----:B------:R-:W-:Y:S02]  /*c280*/  IMAD.MOV.U32 R4, RZ, RZ, R27 ;  /* 0x000000ffff047224 */ /* 0x000fe400078e001b */
[----:B------:R-:W-:Y:S02]  /*c290*/  IMAD.MOV.U32 R17, RZ, RZ, R16 ;  /* 0x000000ffff117224 */ /* 0x000fe400078e0010 */
[----:B------:R-:W-:-:S07]  /*c2a0*/  IMAD.MOV.U32 R57, RZ, RZ, R56 ;  /* 0x000000ffff397224 */ /* 0x000fce00078e0038 */
.L_x_31257:
[----:B------:R-:W-:Y:S05]  /*c2b0*/  BSYNC.RECONVERGENT B1 ;  /* 0x0000000000017941 */ /* 0x000fea0003800200 */
.L_x_31255:
        /* <DEDUP_REMOVED lines=11> */
.L_x_31259:
[----:B------:R-:W-:Y:S01]  /*c370*/  MOV R25, R2 ;  /* 0x0000000200197202 */ /* 0x000fe20000000f00 */
[----:B------:R-:W-:Y:S02]  /*c380*/  IMAD.MOV.U32 R27, RZ, RZ, R4 ;  /* 0x000000ffff1b7224 */ /* 0x000fe400078e0004 */
[----:B------:R-:W-:Y:S02]  /*c390*/  IMAD.MOV.U32 R16, RZ, RZ, R19 ;  /* 0x000000ffff107224 */ /* 0x000fe400078e0013 */
[----:B------:R-:W-:-:S07]  /*c3a0*/  IMAD.MOV.U32 R56, RZ, RZ, R23 ;  /* 0x000000ffff387224 */ /* 0x000fce00078e0017 */
.L_x_31260:
[----:B------:R-:W-:Y:S05]  /*c3b0*/  BSYNC.RECONVERGENT B1 ;  /* 0x0000000000017941 */ /* 0x000fea0003800200 */
.L_x_31258:
        /* <DEDUP_REMOVED lines=11> */
.L_x_31262:
[----:B------:R-:W-:Y:S01]  /*c470*/  MOV R2, R25 ;  /* 0x0000001900027202 */ /* 0x000fe20000000f00 */
[----:B------:R-:W-:Y:S02]  /*c480*/  IMAD.MOV.U32 R4, RZ, RZ, R27 ;  /* 0x000000ffff047224 */ /* 0x000fe400078e001b */
[----:B------:R-:W-:Y:S02]  /*c490*/  IMAD.MOV.U32 R19, RZ, RZ, R18 ;  /* 0x000000ffff137224 */ /* 0x000fe400078e0012 */
[----:B------:R-:W-:-:S07]  /*c4a0*/  IMAD.MOV.U32 R23, RZ, RZ, R22 ;  /* 0x000000ffff177224 */ /* 0x000fce00078e0016 */
.L_x_31263:
[----:B------:R-:W-:Y:S05]  /*c4b0*/  BSYNC.RECONVERGENT B1 ;  /* 0x0000000000017941 */ /* 0x000fea0003800200 */
.L_x_31261:
        /* <DEDUP_REMOVED lines=11> */
.L_x_31265:
[----:B------:R-:W-:Y:S01]  /*c570*/  MOV R25, R2 ;  /* 0x0000000200197202 */ /* 0x000fe20000000f00 */
[----:B------:R-:W-:Y:S02]  /*c580*/  IMAD.MOV.U32 R27, RZ, RZ, R4 ;  /* 0x000000ffff1b7224 */ /* 0x000fe400078e0004 */
[----:B------:R-:W-:Y:S02]  /*c590*/  IMAD.MOV.U32 R18, RZ, RZ, R21 ;  /* 0x000000ffff127224 */ /* 0x000fe400078e0015 */
[----:B------:R-:W-:-:S07]  /*c5a0*/  IMAD.MOV.U32 R22, RZ, RZ, R7 ;  /* 0x000000ffff167224 */ /* 0x000fce00078e0007 */
.L_x_31266:
[----:B------:R-:W-:Y:S05]  /*c5b0*/  BSYNC.RECONVERGENT B1 ;  /* 0x0000000000017941 */ /* 0x000fea0003800200 */
.L_x_31264:
        /* <DEDUP_REMOVED lines=11> */
.L_x_31268:
[----:B------:R-:W-:Y:S01]  /*c670*/  MOV R2, R25 ;  /* 0x0000001900027202 */ /* 0x000fe20000000f00 */
[----:B------:R-:W-:Y:S02]  /*c680*/  IMAD.MOV.U32 R4, RZ, RZ, R27 ;  /* 0x000000ffff047224 */ /* 0x000fe400078e001b */
[----:B------:R-:W-:Y:S02]  /*c690*/  IMAD.MOV.U32 R21, RZ, RZ, R20 ;  /* 0x000000ffff157224 */ /* 0x000fe400078e0014 */
[----:B------:R-:W-:-:S07]  /*c6a0*/  IMAD.MOV.U32 R7, RZ, RZ, R6 ;  /* 0x000000ffff077224 */ /* 0x000fce00078e0006 */
.L_x_31269:
[----:B------:R-:W-:Y:S05]  /*c6b0*/  BSYNC.RECONVERGENT B1 ;  /* 0x0000000000017941 */ /* 0x000fea0003800200 */
.L_x_31267:
        /* <DEDUP_REMOVED lines=11> */
.L_x_31271:
[----:B------:R-:W-:Y:S01]  /*c770*/  MOV R26, R2 ;  /* 0x00000002001a7202 */ /* 0x000fe20000000f00 */
[----:B------:R-:W-:Y:S02]  /*c780*/  IMAD.MOV.U32 R20, RZ, RZ, R5 ;  /* 0x000000ffff147224 */ /* 0x000fe400078e0005 */
[----:B------:R-:W-:Y:S02]  /*c790*/  IMAD.MOV.U32 R25, RZ, RZ, R4 ;  /* 0x000000ffff197224 */ /* 0x000fe400078e0004 */
[----:B------:R-:W-:-:S07]  /*c7a0*/  IMAD.MOV.U32 R6, RZ, RZ, R3 ;  /* 0x000000ffff067224 */ /* 0x000fce00078e0003 */
.L_x_31272:
[----:B------:R-:W-:Y:S05]  /*c7b0*/  BSYNC.RECONVERGENT B1 ;  /* 0x0000000000017941 */ /* 0x000fea0003800200 */
.L_x_31270:
        /* <DEDUP_REMOVED lines=11> */
.L_x_31274:
[----:B------:R-:W-:Y:S01]  /*c870*/  IMAD.MOV.U32 R5, RZ, RZ, R75 ;  /* 0x000000ffff057224 */ /* 0x000fe200078e004b */
[----:B------:R-:W-:Y:S01]  /*c880*/  MOV R4, R26 ;  /* 0x0000001a00047202 */ /* 0x000fe20000000f00 */
[----:B------:R-:W-:Y:S01]  /*c890*/  IMAD.MOV.U32 R3, RZ, RZ, R76 ;  /* 0x000000ffff037224 */ /* 0x000fe200078e004c */
[----:B------:R-:W-:Y:S01]  /*c8a0*/  MOV R76, R25 ;  /* 0x00000019004c7202 */ /* 0x000fe20000000f00 */
[----:B------:R-:W-:Y:S02]  /*c8b0*/  IMAD.MOV.U32 R2, RZ, RZ, R25 ;  /* 0x000000ffff027224 */ /* 0x000fe400078e0019 */
[----:B------:R-:W-:-:S07]  /*c8c0*/  IMAD.MOV.U32 R75, RZ, RZ, R26 ;  /* 0x000000ffff4b7224 */ /* 0x000fce00078e001a */
.L_x_31275:
[----:B------:R-:W-:Y:S05]  /*c8d0*/  BSYNC.RECONVERGENT B1 ;  /* 0x0000000000017941 */ /* 0x000fea0003800200 */
.L_x_31273:
[----:B------:R-:W-:Y:S01]  /*c8e0*/  VIADD R0, R0, 0x4 ;  /* 0x0000000400007836 */ /* 0x000fe20000000000 */
[----:B------:R-:W-:Y:S06]  /*c8f0*/  @P1 BRA `(.L_x_31276) ;  /* 0xfffffff0000c1947 */ /* 0x000fec000383ffff */
.L_x_31138:
[----:B------:R-:W-:Y:S05]  /*c900*/  BSYNC.RECONVERGENT B0 ;  /* 0x0000000000007941 */ /* 0x000fea0003800200 */
.L_x_31137:
        /* <DEDUP_REMOVED lines=19> */
[----:B------:R-:W3:Y:S02]  /*ca40*/  LDCU UR4, c[0x0][0x3a4] ;  /* 0x00007480ff0477ac */ /* 0x000ee40008000800 */
[----:B---3--:R-:W-:-:S09]  /*ca50*/  UISETP.GE.AND UP0, UPT, UR4, 0x1, UPT ;  /* 0x000000010400788c */ /* 0x008fd2000bf06270 */
        /* <DEDUP_REMOVED lines=8> */
[----:B------:R-:W3:Y:S01]  /*cae0*/  S2UR UR7, SR_CgaCtaId ;  /* 0x00000000000779c3 */ /* 0x000ee20000008800 */
[----:B------:R-:W-:Y:S01]  /*caf0*/  UMOV UR4, 0x400 ;  /* 0x0000040000047882 */ /* 0x000fe20000000000 */
[----:B------:R-:W-:Y:S02]  /*cb00*/  ULOP3.LUT UR5, UR5, 0x7ffffffc, URZ, 0xc0, !UPT ;  /* 0x7ffffffc05057892 */ /* 0x000fe4000f8ec0ff */
[----:B------:R-:W-:-:S04]  /*cb10*/  UIADD3 UR4, UPT, UPT, UR4, 0x2b0, URZ ;  /* 0x000002b004047890 */ /* 0x000fc8000fffe0ff */
[----:B------:R-:W-:Y:S01]  /*cb20*/  MOV R0, UR5 ;  /* 0x0000000500007c02 */ /* 0x000fe20008000f00 */
[----:B---3--:R-:W-:Y:S02]  /*cb30*/  ULEA UR4, UR7, UR4, 0x18 ;  /* 0x0000000407047291 */ /* 0x008fe4000f8ec0ff */
[----:B------:R-:W-:Y:S02]  /*cb40*/  UIADD3 UR7, UPT, UPT, -UR5, URZ, URZ ;  /* 0x000000ff05077290 */ /* 0x000fe4000fffe1ff */
[----:B------:R-:W-:Y:S02]  /*cb50*/  UIADD3 UR4, UPT, UPT, UR4, 0x40, URZ ;  /* 0x0000004004047890 */ /* 0x000fe4000fffe0ff */
[----:B------:R-:W-:-:S09]  /*cb60*/  UISETP.GE.AND UP0, UPT, UR7, URZ, UPT ;  /* 0x000000ff0700728c */ /* 0x000fd2000bf06270 */
[----:B------:R-:W-:Y:S05]  /*cb70*/  BRA.U UP0, `(.L_x_31281) ;  /* 0x0000000500cc7547 */ /* 0x000fea000b800000 */
[----:B------:R-:W-:Y:S02]  /*cb80*/  UIADD3 UR5, UPT, UPT, -UR7, URZ, URZ ;  /* 0x000000ff07057290 */ /* 0x000fe4000fffe1ff */
[----:B------:R-:W-:Y:S02]  /*cb90*/  UPLOP3.LUT UP0, UPT, UPT, UPT, UPT, 0x80, 0x8 ;  /* 0x000000000008789c */ /* 0x000fe40003f0f070 */
[----:B------:R-:W-:-:S09]  /*cba0*/  UISETP.GT.AND UP1, UPT, UR5, 0xc, UPT ;  /* 0x0000000c0500788c */ /* 0x000fd2000bf24270 */
[----:B------:R-:W-:Y:S05]  /*cbb0*/  BRA.U !UP1, `(.L_x_31282) ;  /* 0x0000000509187547 */ /* 0x000fea000b800000 */
[----:B------:R-:W-:-:S11]  /*cbc0*/  UPLOP3.LUT UP0, UPT, UPT, UPT, UPT, 0x40, 0x4 ;  /* 0x000000000004789c */ /* 0x000fd60003f0e870 */
.L_x_31283:
[----:B-123--:R-:W2:Y:S04]  /*cbd0*/  LDL.64 R6, [R68+-0x48] ;  /* 0xffffb80044067983 */ /* 0x00eea80000100a00 */
[----:B------:R-:W3:Y:S04]  /*cbe0*/  LDL.64 R10, [R68+-0x40] ;  /* 0xffffc000440a7983 */ /* 0x000ee80000100a00 */
[----:B------:R-:W4:Y:S04]  /*cbf0*/  LDL.64 R14, [R68+-0x38] ;  /* 0xffffc800440e7983 */ /* 0x000f280000100a00 */
[----:B------:R-:W5:Y:S04]  /*cc00*/  LDL.64 R18, [R68+-0x30] ;  /* 0xffffd00044127983 */ /* 0x000f680000100a00 */
[----:B------:R-:W5:Y:S04]  /*cc10*/  LDL.64 R22, [R68+-0x28] ;  /* 0xffffd80044167983 */ /* 0x000f680000100a00 */
[----:B0-----:R-:W5:Y:S04]  /*cc20*/  LDL.64 R26, [R68+-0x20] ;  /* 0xffffe000441a7983 */ /* 0x001f680000100a00 */
        /* <DEDUP_REMOVED lines=10> */
[----:B------:R-:W-:-:S04]  /*ccd0*/  UIADD3 UR7, UPT, UPT, UR7, 0x10, URZ ;  /* 0x0000001007077890 */ /* 0x000fc8000fffe0ff */
[----:B------:R-:W-:Y:S01]  /*cce0*/  UISETP.GE.AND UP1, UPT, UR7, -0xc, UPT ;  /* 0xfffffff40700788c */ /* 0x000fe2000bf26270 */
[----:B0-----:R-:W-:Y:S02]  /*ccf0*/  VIADD R68, R68, 0x40 ;  /* 0x0000004044447836 */ /* 0x001fe40000000000 */
        /* <DEDUP_REMOVED lines=49> */
[----:B------:R-:W-:Y:S11]  /*d010*/  BRA.U !UP1, `(.L_x_31283) ;  /* 0xfffffff909ec7547 */ /* 0x000ff6000b83ffff */
.L_x_31282:
[----:B------:R-:W-:-:S04]  /*d020*/  UIADD3 UR5, UPT, UPT, -UR7, URZ, URZ ;  /* 0x000000ff07057290 */ /* 0x000fc8000fffe1ff */
[----:B------:R-:W-:-:S09]  /*d030*/  UISETP.GT.AND UP1, UPT, UR5, 0x4, UPT ;  /* 0x000000040500788c */ /* 0x000fd2000bf24270 */
[----:B------:R-:W-:Y:S05]  /*d040*/  BRA.U !UP1, `(.L_x_31284) ;  /* 0x0000000109907547 */ /* 0x000fea000b800000 */
[----:B-123--:R-:W2:Y:S04]  /*d050*/  LDL.64 R2, [R68+-0x48] ;  /* 0xffffb80044027983 */ /* 0x00eea80000100a00 */
[----:B------:R-:W3:Y:S04]  /*d060*/  LDL.64 R6, [R68+-0x40] ;  /* 0xffffc00044067983 */ /* 0x000ee80000100a00 */
[----:B------:R-:W4:Y:S04]  /*d070*/  LDL.64 R10, [R68+-0x38] ;  /* 0xffffc800440a7983 */ /* 0x000f280000100a00 */
[----:B------:R-:W5:Y:S04]  /*d080*/  LDL.64 R14, [R68+-0x30] ;  /* 0xffffd000440e7983 */ /* 0x000f680000100a00 */
[----:B------:R-:W5:Y:S04]  /*d090*/  LDL.64 R4, [R68+-0x8] ;  /* 0xfffff80044047983 */ /* 0x000f680000100a00 */
[----:B------:R-:W5:Y:S04]  /*d0a0*/  LDL.64 R8, [R68] ;  /* 0x0000000044087983 */ /* 0x000f680000100a00 */
[----:B------:R-:W5:Y:S04]  /*d0b0*/  LDL.64 R12, [R68+0x8] ;  /* 0x00000800440c7983 */ /* 0x000f680000100a00 */
[----:B------:R1:W5:Y:S01]  /*d0c0*/  LDL.64 R16, [R68+0x10] ;  /* 0x0000100044107983 */ /* 0x0003620000100a00 */
[----:B------:R-:W-:-:S02]  /*d0d0*/  UIADD3 UR7, UPT, UPT, UR7, 0x8, URZ ;  /* 0x0000000807077890 */ /* 0x000fc4000fffe0ff */
[----:B------:R-:W-:Y:S01]  /*d0e0*/  UPLOP3.LUT UP0, UPT, UPT, UPT, UPT, 0x40, 0x4 ;  /* 0x000000000004789c */ /* 0x000fe20003f0e870 */
[----:B-1----:R-:W-:Y:S01]  /*d0f0*/  VIADD R68, R68, 0x20 ;  /* 0x0000002044447836 */ /* 0x002fe20000000000 */
[C---:B--2---:R-:W-:Y:S01]  /*d100*/  IADD3 R2, PT, PT, R74.reuse, R2, RZ ;  /* 0x000000024a027210 */ /* 0x044fe20007ffe0ff */
[C---:B------:R-:W-:Y:S02]  /*d110*/  IMAD.IADD R3, R74.reuse, 0x1, R3 ;  /* 0x000000014a037824 */ /* 0x040fe400078e0203 */
[C---:B---3--:R-:W-:Y:S01]  /*d120*/  IMAD.IADD R6, R74.reuse, 0x1, R6 ;  /* 0x000000014a067824 */ /* 0x048fe200078e0206 */
[C---:B------:R-:W-:Y:S01]  /*d130*/  IADD3 R7, PT, PT, R74.reuse, R7, RZ ;  /* 0x000000074a077210 */ /* 0x040fe20007ffe0ff */
[C---:B----4-:R-:W-:Y:S02]  /*d140*/  IMAD.IADD R10, R74.reuse, 0x1, R10 ;  /* 0x000000014a0a7824 */ /* 0x050fe400078e020a */
[C---:B------:R-:W-:Y:S01]  /*d150*/  IMAD.IADD R11, R74.reuse, 0x1, R11 ;  /* 0x000000014a0b7824 */ /* 0x040fe200078e020b */
[C---:B-----5:R-:W-:Y:S01]  /*d160*/  IADD3 R14, PT, PT, R74.reuse, R14, RZ ;  /* 0x0000000e4a0e7210 */ /* 0x060fe20007ffe0ff */
        /* <DEDUP_REMOVED lines=18> */
.L_x_31284:
[----:B------:R-:W-:-:S09]  /*d290*/  UISETP.NE.OR UP0, UPT, UR7, URZ, UP0 ;  /* 0x000000ff0700728c */ /* 0x000fd20008705670 */
[----:B------:R-:W-:Y:S05]  /*d2a0*/  BRA.U !UP0, `(.L_x_31280) ;  /* 0x0000000108547547 */ /* 0x000fea000b800000 */
.L_x_31281:
[----:B-1234-:R-:W2:Y:S04]  /*d2b0*/  LDL.64 R2, [R68+-0x48] ;  /* 0xffffb80044027983 */ /* 0x01eea80000100a00 */
[----:B------:R-:W3:Y:S04]  /*d2c0*/  LDL.64 R6, [R68+-0x40] ;  /* 0xffffc00044067983 */ /* 0x000ee80000100a00 */
[----:B------:R-:W4:Y:S04]  /*d2d0*/  LDL.64 R4, [R68+-0x8] ;  /* 0xfffff80044047983 */ /* 0x000f280000100a00 */
[----:B------:R1:W5:Y:S01]  /*d2e0*/  LDL.64 R8, [R68] ;  /* 0x0000000044087983 */ /* 0x0003620000100a00 */
[----:B------:R-:W-:-:S04]  /*d2f0*/  UIADD3 UR7, UPT, UPT, UR7, 0x4, URZ ;  /* 0x0000000407077890 */ /* 0x000fc8000fffe0ff */
[----:B------:R-:W-:Y:S01]  /*d300*/  UISETP.NE.AND UP0, UPT, UR7, URZ, UPT ;  /* 0x000000ff0700728c */ /* 0x000fe2000bf05270 */
        /* <DEDUP_REMOVED lines=14> */
[----:B------:R-:W-:Y:S11]  /*d3f0*/  BRA.U UP0, `(.L_x_31281) ;  /* 0xfffffffd00ac7547 */ /* 0x000ff6000b83ffff */
.L_x_31280:
[----:B------:R-:W-:-:S09]  /*d400*/  UISETP.NE.AND UP0, UPT, UR6, URZ, UPT ;  /* 0x000000ff0600728c */ /* 0x000fd2000bf05270 */
[----:B------:R-:W-:Y:S05]  /*d410*/  BRA.U !UP0, `(.L_x_31279) ;  /* 0x00000001084c7547 */ /* 0x000fea000b800000 */
[----:B-1234-:R-:W1:Y:S01]  /*d420*/  S2R R3, SR_CgaCtaId ;  /* 0x0000000000037919 */ /* 0x01ee620000008800 */
[----:B------:R-:W-:Y:S01]  /*d430*/  MOV R2, 0x400 ;  /* 0x0000040000027802 */ /* 0x000fe20000000f00 */
[----:B------:R-:W-:-:S04]  /*d440*/  UIADD3 UR6, UPT, UPT, -UR6, URZ, URZ ;  /* 0x000000ff06067290 */ /* 0x000fc8000fffe1ff */
[----:B------:R-:W-:-:S05]  /*d450*/  VIADD R2, R2, 0x2b0 ;  /* 0x000002b002027836 */ /* 0x000fca0000000000 */
[----:B-1----:R-:W-:Y:S01]  /*d460*/  LEA R3, R3, R2, 0x18 ;  /* 0x0000000203037211 */ /* 0x002fe200078ec0ff */
[----:B------:R-:W-:-:S03]  /*d470*/  IMAD R2, R0, 0x4, R1 ;  /* 0x0000000400027824 */ /* 0x000fc600078e0201 */
[----:B------:R-:W-:Y:S01]  /*d480*/  LEA R0, R0, R3, 0x2 ;  /* 0x0000000300007211 */ /* 0x000fe200078e10ff */
[----:B------:R-:W-:-:S04]  /*d490*/  VIADD R2, R2, 0x48 ;  /* 0x0000004802027836 */ /* 0x000fc80000000000 */
[----:B------:R-:W-:-:S07]  /*d4a0*/  VIADD R0, R0, 0x40 ;  /* 0x0000004000007836 */ /* 0x000fce0000000000 */
.L_x_31285:
[----:B------:R-:W2:Y:S04]  /*d4b0*/  LDL R3, [R2+-0x40] ;  /* 0xffffc00002037983 */ /* 0x000ea80000100800 */
[----:B------:R1:W3:Y:S01]  /*d4c0*/  LDL R5, [R2] ;  /* 0x0000000002057983 */ /* 0x0002e20000100800 */
[----:B------:R-:W-:-:S04]  /*d4d0*/  UIADD3 UR6, UPT, UPT, UR6, 0x1, URZ ;  /* 0x0000000106067890 */ /* 0x000fc8000fffe0ff */
[----:B------:R-:W-:Y:S01]  /*d4e0*/  UISETP.NE.AND UP0, UPT, UR6, URZ, UPT ;  /* 0x000000ff0600728c */ /* 0x000fe2000bf05270 */
[----:B-1----:R-:W-:Y:S01]  /*d4f0*/  VIADD R2, R2, 0x4 ;  /* 0x0000000402027836 */ /* 0x002fe20000000000 */
[----:B--2---:R-:W-:Y:S01]  /*d500*/  IADD3 R3, PT, PT, R74, R3, RZ ;  /* 0x000000034a037210 */ /* 0x004fe20007ffe0ff */
[----:B---3--:R-:W-:Y:S04]  /*d510*/  STS [R0], R5 ;  /* 0x0000000500007388 */ /* 0x008fe80000000800 */
[----:B------:R1:W-:Y:S02]  /*d520*/  STS [R0+-0x40], R3 ;  /* 0xffffc00300007388 */ /* 0x0003e40000000800 */
[----:B-1----:R-:W-:Y:S01]  /*d530*/  VIADD R0, R0, 0x4 ;  /* 0x0000000400007836 */ /* 0x002fe20000000000 */
[----:B------:R-:W-:Y:S06]  /*d540*/  BRA.U UP0, `(.L_x_31285) ;  /* 0xfffffffd00d87547 */ /* 0x000fec000b83ffff */
.L_x_31279:
[----:B------:R-:W5:Y:S01]  /*d550*/  S2UR UR5, SR_CgaCtaId ;  /* 0x00000000000579c3 */ /* 0x000f620000008800 */
[----:B------:R-:W-:Y:S01]  /*d560*/  UMOV UR4, 0x400 ;  /* 0x0000040000047882 */ /* 0x000fe20000000000 */
[----:B-1234-:R-:W-:Y:S01]  /*d570*/  MOV R2, R67 ;  /* 0x0000004300027202 */ /* 0x01efe20000000f00 */
[----:B------:R-:W-:Y:S01]  /*d580*/  IMAD.MOV.U32 R3, RZ, RZ, R66 ;  /* 0x000000ffff037224 */ /* 0x000fe200078e0042 */
[----:B-----5:R-:W-:-:S09]  /*d590*/  ULEA UR4, UR5, UR4, 0x18 ;  /* 0x0000000405047291 */ /* 0x020fd2000f8ec0ff */
[----:B------:R3:W-:Y:S03]  /*d5a0*/  STS.64 [UR4+0x330], R2 ;  /* 0x00033002ff007988 */ /* 0x0007e60008000a04 */
.L_x_31278:
[----:B------:R-:W-:Y:S05]  /*d5b0*/  BSYNC.RECONVERGENT B0 ;  /* 0x0000000000007941 */ /* 0x000fea0003800200 */
.L_x_31277:
[----:B------:R-:W-:Y:S01]  /*d5c0*/  BAR.SYNC.DEFER_BLOCKING 0x0 ;  /* 0x0000000000007b1d */ /* 0x000fe20000010000 */
[----:B------:R-:W-:-:S13]  /*d5d0*/  ISETP.GT.U32.AND P0, PT, R71, 0x21, PT ;  /* 0x000000214700780c */ /* 0x000fda0003f04070 */
[----:B------:R-:W-:Y:S05]  /*d5e0*/  @P0 EXIT ;  /* 0x000000000000094d */ /* 0x000fea0003800000 */
[----:B------:R-:W4:Y:S01]  /*d5f0*/  S2UR UR5, SR_CgaCtaId ;  /* 0x00000000000579c3 */ /* 0x000f220000008800 */
[----:B------:R-:W-:Y:S01]  /*d600*/  UMOV UR4, 0x400 ;  /* 0x0000040000047882 */ /* 0x000fe20000000000 */
[----:B------:R-:W-:Y:S01]  /*d610*/  IMAD R70, R70, R69, UR10 ;  /* 0x0000000a46467e24 */ /* 0x000fe2000f8e0245 */
[----:B------:R-:W-:-:S05]  /*d620*/  UIADD3 UR4, UPT, UPT, UR4, 0x2b0, URZ ;  /* 0x000002b004047890 */ /* 0x000fca000fffe0ff */
[----:B-123--:R-:W1:Y:S01]  /*d630*/  LDC.64 R2, c[0x0][0x398] ;  /* 0x0000e600ff027b82 */ /* 0x00ee620000000a00 */
[----:B----4-:R-:W-:-:S06]  /*d640*/  ULEA UR4, UR5, UR4, 0x18 ;  /* 0x0000000405047291 */ /* 0x010fcc000f8ec0ff */
[----:B------:R-:W-:Y:S01]  /*d650*/  LEA R0, R71, UR4, 0x2 ;  /* 0x0000000447007c11 */ /* 0x000fe2000f8e10ff */
[----:B------:R-:W-:-:S04]  /*d660*/  IMAD R71, R70, 0x22, R71 ;  /* 0x0000002246477824 */ /* 0x000fc800078e0247 */
[----:B------:R-:W2:Y:S01]  /*d670*/  LDS R5, [R0] ;  /* 0x0000000000057984 */ /* 0x000ea20000000800 */
[----:B-1----:R-:W-:-:S05]  /*d680*/  IMAD.WIDE.U32 R2, R71, 0x4, R2 ;  /* 0x0000000447027825 */ /* 0x002fca00078e0002 */
[----:B--2---:R-:W-:Y:S01]  /*d690*/  STG.E desc[UR8][R2.64], R5 ;  /* 0x0000000502007986 */ /* 0x004fe2000c101908 */
[----:B------:R-:W-:Y:S05]  /*d6a0*/  EXIT ;  /* 0x000000000000794d */ /* 0x000fea0003800000 */
.L_x_31286:
        /* <DEDUP_REMOVED lines=13> */
.L_x_38491:


//--------------------- .text._ZN17fastertransformer38beam_online_softmax_topk_stage2_kernelIfLi4ELi128EEEvPKfS2_PiPT_ii --------------------------
	.section	.text._ZN17fastertransformer38beam_online_softmax_topk_stage2_kernelIfLi4ELi128EEEvPKfS2_PiPT_ii,"ax",@progbits
	.align	128
        .global         _ZN17fastertransformer38beam_online_softmax_topk_stage2_kernelIfLi4ELi128EEEvPKfS2_PiPT_ii
        .type           _ZN17fastertransformer38beam_online_softmax_topk_stage2_kernelIfLi4ELi128EEEvPKfS2_PiPT_ii,@function
        .size           _ZN17fastertransformer38beam_online_softmax_topk_stage2_kernelIfLi4ELi128EEEvPKfS2_PiPT_ii,(.L_x_38492 - _ZN17fastertransformer38beam_online_softmax_topk_stage2_kernelIfLi4ELi128EEEvPKfS2_PiPT_ii)
        .other          _ZN17fastertransformer38beam_online_softmax_topk_stage2_kernelIfLi4ELi128EEEvPKfS2_PiPT_ii,@"STO_CUDA_ENTRY STV_DEFAULT"
_ZN17fastertransformer38beam_online_softmax_topk_stage2_kernelIfLi4ELi128EEEvPKfS2_PiPT_ii:
.text._ZN17fastertransformer38beam_online_softmax_topk_stage2_kernelIfLi4ELi128EEEvPKfS2_PiPT_ii:
[----:B------:R-:W-:Y:S01]  /*0000*/  LDC R1, c[0x0][0x37c] ;  /* 0x0000df00ff017b82 */ /* 0x000fe20000000800 */
[----:B------:R-:W0:Y:S07]  /*0010*/  S2R R25, SR_TID.X ;  /* 0x0000000000197919 */ /* 0x000e2e0000002100 */
[----:B------:R-:W1:Y:S01]  /*0020*/  LDC R6, c[0x0][0x3a4] ;  /* 0x0000e900ff067b82 */ /* 0x000e620000000800 */
[----:B------:R-:W2:Y:S01]  /*0030*/  LDCU.64 UR8, c[0x0][0x358] ;  /* 0x00006b00ff0877ac */ /* 0x000ea20008000a00 */
[----:B------:R-:W-:Y:S01]  /*0040*/  BSSY.RECONVERGENT B0, `(.L_x_31287) ;  /* 0x0000093000007945 */ /* 0x000fe20003800200 */
[----:B------:R-:W3:Y:S01]  /*0050*/  S2R R0, SR_CTAID.X ;  /* 0x0000000000007919 */ /* 0x000ee20000002500 */
        /* <DEDUP_REMOVED lines=8> */
[----:B------:R-:W-:-:S02]  /*00e0*/  IMAD.MOV.U32 R15, RZ, RZ, 0x20 ;  /* 0x00000020ff0f7424 */ /* 0x000fc400078e00ff */
[----:B-1----:R-:W-:-:S05]  /*00f0*/  IMAD R4, R6, 0xa, RZ ;  /* 0x0000000a06047824 */ /* 0x002fca00078e02ff */
[----:B0-----:R-:W-:-:S13]  /*0100*/  ISETP.GE.AND P0, PT, R25, R4, PT ;  /* 0x000000041900720c */ /* 0x001fda0003f06270 */
[----:B--23--:R-:W-:Y:S05]  /*0110*/  @P0 BRA `(.L_x_31288) ;  /* 0x0000000800140947 */ /* 0x00cfea0003800000 */
        /* <DEDUP_REMOVED lines=26> */
.L_x_31291:
[----:B------:R-:W-:Y:S02]  /*02c0*/  IMAD.MOV.U32 R2, RZ, RZ, R20 ;  /* 0x000000ffff027224 */ /* 0x000fe400078e0014 */
[----:B------:R-:W-:-:S05]  /*02d0*/  IMAD.MOV.U32 R3, RZ, RZ, R21 ;  /* 0x000000ffff037224 */ /* 0x000fca00078e0015 */
[----:B------:R-:W2:Y:S01]  /*02e0*/  LDG.E.CONSTANT R2, desc[UR8][R2.64] ;  /* 0x0000000802027981 */ /* 0x000ea2000c1e9900 */
[----:B------:R-:W-:Y:S02]  /*02f0*/  IADD3 R19, PT, PT, R19, 0x1, RZ ;  /* 0x0000000113137810 */ /* 0x000fe40007ffe0ff */
[----:B------:R-:W-:Y:S02]  /*0300*/  IADD3 R20, P2, PT, R20, 0x200, RZ ;  /* 0x0000020014147810 */ /* 0x000fe40007f5e0ff */
[----:B------:R-:W-:-:S03]  /*0310*/  ISETP.NE.AND P0, PT, R19, RZ, PT ;  /* 0x000000ff1300720c */ /* 0x000fc60003f05270 */
[----:B------:R-:W-:Y:S01]  /*0320*/  IMAD.X R21, RZ, RZ, R21, P2 ;  /* 0x000000ffff157224 */ /* 0x000fe200010e0615 */
[----:B--2---:R0:W-:Y:S02]  /*0330*/  STS [R17], R2 ;  /* 0x0000000211007388 */ /* 0x0041e40000000800 */
[----:B0-----:R-:W-:-:S07]  /*0340*/  VIADD R17, R17, 0x200 ;  /* 0x0000020011117836 */ /* 0x001fce0000000000 */
[----:B------:R-:W-:Y:S05]  /*0350*/  @P0 BRA `(.L_x_31291) ;  /* 0xfffffffc00d80947 */ /* 0x000fea000383ffff */
.L_x_31290:
[----:B------:R-:W-:Y:S05]  /*0360*/  BSYNC.RECONVERGENT B1 ;  /* 0x0000000000017941 */ /* 0x000fea0003800200 */
.L_x_31289:
[----:B------:R-:W-:Y:S05]  /*0370*/  @!P1 BRA `(.L_x_31288) ;  /* 0x00000004007c9947 */ /* 0x000fea0003800000 */
[----:B------:R-:W0:Y:S01]  /*0380*/  S2UR UR5, SR_CgaCtaId ;  /* 0x00000000000579c3 */ /* 0x000e220000008800 */
[----:B------:R-:W1:Y:S01]  /*0390*/  LDCU.64 UR6, c[0x0][0x380] ;  /* 0x00007000ff0677ac */ /* 0x000e620008000a00 */
[----:B------:R-:W-:Y:S01]  /*03a0*/  IADD3 R3, P0, PT, R16, R5, RZ ;  /* 0x0000000510037210 */ /* 0x000fe20007f1e0ff */
[----:B------:R-:W-:Y:S01]  /*03b0*/  BSSY.RECONVERGENT B1, `(.L_x_31292) ;  /* 0x0000037000017945 */ /* 0x000fe20003800200 */
[----:B------:R-:W-:-:S03]  /*03c0*/  UMOV UR4, 0x400 ;  /* 0x0000040000047882 */ /* 0x000fc60000000000 */
[----:B------:R-:W-:Y:S01]  /*03d0*/  IMAD.X R16, RZ, RZ, R7, P0 ;  /* 0x000000ffff107224 */ /* 0x000fe200000e0607 */
[----:B------:R-:W-:Y:S01]  /*03e0*/  UIADD3 UR4, UPT, UPT, UR4, 0xd0, URZ ;  /* 0x000000d004047890 */ /* 0x000fe2000fffe0ff */
[----:B------:R-:W-:-:S05]  /*03f0*/  IMAD.IADD R7, R4, 0x1, -R5 ;  /* 0x0000000104077824 */ /* 0x000fca00078e0a05 */
[----:B------:R-:W-:Y:S02]  /*0400*/  ISETP.GT.AND P1, PT, R7, 0x600, PT ;  /* 0x000006000700780c */ /* 0x000fe40003f24270 */
        /* <DEDUP_REMOVED lines=11> */
.L_x_31294:
        /* <DEDUP_REMOVED lines=11> */
[----:B--2---:R0:W-:Y:S04]  /*0570*/  STS [R7+-0x400], R18 ;  /* 0xfffc001207007388 */ /* 0x0041e80000000800 */
[----:B---3--:R1:W-:Y:S04]  /*0580*/  STS [R7+-0x200], R20 ;  /* 0xfffe001407007388 */ /* 0x0083e80000000800 */
[----:B----4-:R2:W-:Y:S04]  /*0590*/  STS [R7], R22 ;  /* 0x0000001607007388 */ /* 0x0105e80000000800 */
[----:B-----5:R3:W-:Y:S04]  /*05a0*/  STS [R7+0x200], R26 ;  /* 0x0002001a07007388 */ /* 0x0207e80000000800 */
[----:B------:R4:W-:Y:S04]  /*05b0*/  STS [R7+0x400], R28 ;  /* 0x0004001c07007388 */ /* 0x0009e80000000800 */
[----:B0-----:R-:W5:Y:S04]  /*05c0*/  LDG.E.CONSTANT R18, desc[UR8][R2.64+0x1200] ;  /* 0x0012000802127981 */ /* 0x001f68000c1e9900 */
[----:B-1----:R-:W5:Y:S04]  /*05d0*/  LDG.E.CONSTANT R20, desc[UR8][R2.64+0x1400] ;  /* 0x0014000802147981 */ /* 0x002f68000c1e9900 */
[----:B--2---:R-:W2:Y:S04]  /*05e0*/  LDG.E.CONSTANT R22, desc[UR8][R2.64+0x1600] ;  /* 0x0016000802167981 */ /* 0x004ea8000c1e9900 */
[----:B---3--:R-:W3:Y:S04]  /*05f0*/  LDG.E.CONSTANT R26, desc[UR8][R2.64+0x1800] ;  /* 0x00180008021a7981 */ /* 0x008ee8000c1e9900 */
[----:B----4-:R0:W4:Y:S01]  /*0600*/  LDG.E.CONSTANT R28, desc[UR8][R2.64+0x1a00] ;  /* 0x001a0008021c7981 */ /* 0x010122000c1e9900 */
[----:B------:R-:W-:-:S03]  /*0610*/  VIADD R5, R5, 0x800 ;  /* 0x0000080005057836 */ /* 0x000fc60000000000 */
[----:B------:R-:W-:Y:S02]  /*0620*/  STS [R7+0x600], R17 ;  /* 0x0006001107007388 */ /* 0x000fe40000000800 */
[----:B------:R-:W-:Y:S02]  /*0630*/  ISETP.GE.AND P1, PT, R5, R16, PT ;  /* 0x000000100500720c */ /* 0x000fe40003f26270 */
[----:B------:R-:W-:Y:S01]  /*0640*/  STS [R7+0x800], R19 ;  /* 0x0008001307007388 */ /* 0x000fe20000000800 */
[----:B0-----:R-:W-:-:S03]  /*0650*/  IADD3 R2, P2, PT, R2, 0x2000, RZ ;  /* 0x0000200002027810 */ /* 0x001fc60007f5e0ff */
[----:B------:R-:W-:Y:S02]  /*0660*/  STS [R7+0xa00], R21 ;  /* 0x000a001507007388 */ /* 0x000fe40000000800 */
[----:B------:R-:W-:Y:S02]  /*0670*/  IMAD.X R3, RZ, RZ, R3, P2 ;  /* 0x000000ffff037224 */ /* 0x000fe400010e0603 */
[----:B------:R-:W-:Y:S04]  /*0680*/  STS [R7+0xc00], R23 ;  /* 0x000c001707007388 */ /* 0x000fe80000000800 */
[----:B------:R-:W-:Y:S04]  /*0690*/  STS [R7+0xe00], R27 ;  /* 0x000e001b07007388 */ /* 0x000fe80000000800 */
[----:B------:R-:W-:Y:S04]  /*06a0*/  STS [R7+0x1000], R29 ;  /* 0x0010001d07007388 */ /* 0x000fe80000000800 */
[----:B-----5:R-:W-:Y:S04]  /*06b0*/  STS [R7+0x1200], R18 ;  /* 0x0012001207007388 */ /* 0x020fe80000000800 */
[----:B------:R-:W-:Y:S04]  /*06c0*/  STS [R7+0x1400], R20 ;  /* 0x0014001407007388 */ /* 0x000fe80000000800 */
[----:B--2---:R-:W-:Y:S04]  /*06d0*/  STS [R7+0x1600], R22 ;  /* 0x0016001607007388 */ /* 0x004fe80000000800 */
[----:B---3--:R-:W-:Y:S04]  /*06e0*/  STS [R7+0x1800], R26 ;  /* 0x0018001a07007388 */ /* 0x008fe80000000800 */
[----:B----4-:R0:W-:Y:S02]  /*06f0*/  STS [R7+0x1a00], R28 ;  /* 0x001a001c07007388 */ /* 0x0101e40000000800 */
[----:B0-----:R-:W-:Y:S01]  /*0700*/  VIADD R7, R7, 0x2000 ;  /* 0x0000200007077836 */ /* 0x001fe20000000000 */
[----:B------:R-:W-:Y:S06]  /*0710*/  @!P1 BRA `(.L_x_31294) ;  /* 0xfffffffc00689947 */ /* 0x000fec000383ffff */
.L_x_31293:
[----:B------:R-:W-:Y:S05]  /*0720*/  BSYNC.RECONVERGENT B1 ;  /* 0x0000000000017941 */ /* 0x000fea0003800200 */
.L_x_31292:
        /* <DEDUP_REMOVED lines=25> */
.L_x_31296:
[----:B------:R-:W-:Y:S05]  /*08c0*/  BSYNC.RECONVERGENT B1 ;  /* 0x0000000000017941 */ /* 0x000fea0003800200 */
.L_x_31295:
        /* <DEDUP_REMOVED lines=10> */
.L_x_31288:
[----:B------:R-:W-:Y:S05]  /*0970*/  BSYNC.RECONVERGENT B0 ;  /* 0x0000000000007941 */ /* 0x000fea0003800200 */
.L_x_31287:
        /* <DEDUP_REMOVED lines=30> */
[----:B------:R-:W-:Y:S01]  /*0b60*/  UISETP.GE.AND UP0, UPT, UR4, URZ, UPT ;  /* 0x000000ff0400728c */ /* 0x000fe2000bf06270 */
[----:B------:R-:W-:Y:S02]  /*0b70*/  IMAD.U32 R21, RZ, RZ, UR5 ;  /* 0x00000005ff157e24 */ /* 0x000fe4000f8e00ff */
[----:B0-----:R-:W-:-:S04]  /*0b80*/  LEA R3, R3, R2, 0x18 ;  /* 0x0000000203037211 */ /* 0x001fc800078ec0ff */
[----:B------:R-:W-:Y:S02]  /*0b90*/  IADD3 R20, PT, PT, R22, 0x10, R3 ;  /* 0x0000001016147810 */ /* 0x000fe40007ffe003 */
[----:B------:R-:W-:Y:S05]  /*0ba0*/  BRA.U UP0, `(.L_x_31301) ;  /* 0x0000000d00e47547 */ /* 0x000fea000b800000 */
[----:B------:R-:W-:Y:S02]  /*0bb0*/  UIADD3 UR5, UPT, UPT, -UR4, URZ, URZ ;  /* 0x000000ff04057290 */ /* 0x000fe4000fffe1ff */
[----:B------:R-:W-:Y:S02]  /*0bc0*/  UPLOP3.LUT UP0, UPT, UPT, UPT, UPT, 0x80, 0x8 ;  /* 0x000000000008789c */ /* 0x000fe40003f0f070 */
[----:B------:R-:W-:-:S09]  /*0bd0*/  UISETP.GT.AND UP1, UPT, UR5, 0xc, UPT ;  /* 0x0000000c0500788c */ /* 0x000fd2000bf24270 */
[----:B------:R-:W-:Y:S05]  /*0be0*/  BRA.U !UP1, `(.L_x_31302) ;  /* 0x0000000909747547 */ /* 0x000fea000b800000 */
[----:B------:R-:W-:-:S11]  /*0bf0*/  UPLOP3.LUT UP0, UPT, UPT, UPT, UPT, 0x40, 0x4 ;  /* 0x000000000004789c */ /* 0x000fd60003f0e870 */
.L_x_31303:
[----:B------:R-:W0:Y:S01]  /*0c00*/  LDS.64 R6, [R20+-0x10] ;  /* 0xfffff00014067984 */ /* 0x000e220000000a00 */
[C---:B------:R-:W-:Y:S01]  /*0c10*/  ISETP.EQ.AND P5, PT, R15.reuse, 0x20, PT ;  /* 0x000000200f00780c */ /* 0x040fe20003fa2270 */
[----:B------:R-:W-:Y:S01]  /*0c20*/  UIADD3 UR4, UPT, UPT, UR4, 0x10, URZ ;  /* 0x0000001004047890 */ /* 0x000fe2000fffe0ff */
[C---:B------:R-:W-:Y:S01]  /*0c30*/  ISETP.EQ.AND P4, PT, R15.reuse, 0x28, PT ;  /* 0x000000280f00780c */ /* 0x040fe20003f82270 */
[----:B------:R-:W1:Y:S01]  /*0c40*/  LDS.64 R18, [R20] ;  /* 0x0000000014127984 */ /* 0x000e620000000a00 */
[C---:B------:R-:W-:Y:S01]  /*0c50*/  ISETP.EQ.AND P2, PT, R15.reuse, 0x30, PT ;  /* 0x000000300f00780c */ /* 0x040fe20003f42270 */
[----:B------:R-:W-:Y:S01]  /*0c60*/  UISETP.GE.AND UP1, UPT, UR4, -0xc, UPT ;  /* 0xfffffff40400788c */ /* 0x000fe2000bf26270 */
[C---:B------:R-:W-:Y:S01]  /*0c70*/  ISETP.EQ.AND P1, PT, R15.reuse, 0x38, PT ;  /* 0x000000380f00780c */ /* 0x040fe20003f22270 */
[----:B------:R-:W2:Y:S01]  /*0c80*/  LDS.64 R4, [R20+-0x8] ;  /* 0xfffff80014047984 */ /* 0x000ea20000000a00 */
[C---:B------:R-:W-:Y:S02]  /*0c90*/  ISETP.EQ.AND P0, PT, R15.reuse, 0x10, PT ;  /* 0x000000100f00780c */ /* 0x040fe40003f02270 */
[----:B------:R-:W-:Y:S01]  /*0ca0*/  ISETP.EQ.AND P3, PT, R15, 0x18, PT ;  /* 0x000000180f00780c */ /* 0x000fe20003f62270 */
[----:B------:R-:W3:Y:S04]  /*0cb0*/  LDS.64 R2, [R20+0x8] ;  /* 0x0000080014027984 */ /* 0x000ee80000000a00 */
[----:B------:R-:W4:Y:S01]  /*0cc0*/  LDS.64 R16, [R20+0x10] ;  /* 0x0000100014107984 */ /* 0x000f220000000a00 */
[--C-:B0-----:R-:W-:Y:S01]  /*0cd0*/  @P5 IMAD.MOV.U32 R24, RZ, RZ, R6.reuse ;  /* 0x000000ffff185224 */ /* 0x101fe200078e0006 */
[----:B------:R-:W-:Y:S01]  /*0ce0*/  @P2 MOV R9, R6 ;  /* 0x0000000600092202 */ /* 0x000fe20000000f00 */
[----:B------:R-:W-:-:S02]  /*0cf0*/  @P4 IMAD.MOV.U32 R10, RZ, RZ, R6 ;  /* 0x000000ffff0a4224 */ /* 0x000fc400078e0006 */
[----:B------:R-:W-:Y:S01]  /*0d00*/  @P1 IMAD.MOV.U32 R8, RZ, RZ, R6 ;  /* 0x000000ffff081224 */ /* 0x000fe200078e0006 */
[----:B-1----:R-:W-:Y:S01]  /*0d10*/  @P0 MOV R24, R18 ;  /* 0x0000001200180202 */ /* 0x002fe20000000f00 */
[--C-:B------:R-:W-:Y:S02]  /*0d20*/  @P5 IMAD.MOV.U32 R14, RZ, RZ, R7.reuse ;  /* 0x000000ffff0e5224 */ /* 0x100fe400078e0007 */
[--C-:B------:R-:W-:Y:S02]  /*0d30*/  @P4 IMAD.MOV.U32 R13, RZ, RZ, R7.reuse ;  /* 0x000000ffff0d4224 */ /* 0x100fe400078e0007 */
[--C-:B------:R-:W-:Y:S02]  /*0d40*/  @P2 IMAD.MOV.U32 R12, RZ, RZ, R7.reuse ;  /* 0x000000ffff0c2224 */ /* 0x100fe400078e0007 */
[----:B------:R-:W-:Y:S01]  /*0d50*/  @P1 IMAD.MOV.U32 R11, RZ, RZ, R7 ;  /* 0x000000ffff0b1224 */ /* 0x000fe200078e0007 */
[----:B------:R-:W-:Y:S01]  /*0d60*/  ISETP.EQ.AND P1, PT, R15, 0x8, PT ;  /* 0x000000080f00780c */ /* 0x000fe20003f22270 */
[----:B------:R-:W0:Y:S01]  /*0d70*/  LDS.64 R6, [R20+0x18] ;  /* 0x0000180014067984 */ /* 0x000e220000000a00 */
[----:B------:R-:W-:-:S02]  /*0d80*/  @P3 IMAD.MOV.U32 R10, RZ, RZ, R18 ;  /* 0x000000ffff0a3224 */ /* 0x000fc400078e0012 */
[--C-:B------:R-:W-:Y:S01]  /*0d90*/  @P5 IMAD.MOV.U32 R9, RZ, RZ, R18.reuse ;  /* 0x000000ffff095224 */ /* 0x100fe200078e0012 */
[----:B--2---:R-:W-:Y:S01]  /*0da0*/  @P4 MOV R9, R4 ;  /* 0x0000000400094202 */ /* 0x004fe20000000f00 */
[----:B------:R-:W-:Y:S02]  /*0db0*/  @P4 IMAD.MOV.U32 R8, RZ, RZ, R18 ;  /* 0x000000ffff084224 */ /* 0x000fe400078e0012 */
[--C-:B------:R-:W-:Y:S01]  /*0dc0*/  @P0 IMAD.MOV.U32 R14, RZ, RZ, R19.reuse ;  /* 0x000000ffff0e0224 */ /* 0x100fe200078e0013 */
[----:B------:R-:W-:Y:S01]  /*0dd0*/  @P3 MOV R14, R5 ;  /* 0x00000005000e3202 */ /* 0x000fe20000000f00 */
[--C-:B------:R-:W-:Y:S02]  /*0de0*/  @P3 IMAD.MOV.U32 R13, RZ, RZ, R19.reuse ;  /* 0x000000ffff0d3224 */ /* 0x100fe400078e0013 */
[--C-:B------:R-:W-:Y:S02]  /*0df0*/  @P5 IMAD.MOV.U32 R12, RZ, RZ, R19.reuse ;  /* 0x000000ffff0c5224 */ /* 0x100fe400078e0013 */
[----:B------:R-:W-:-:S02]  /*0e00*/  @P4 IMAD.MOV.U32 R11, RZ, RZ, R19 ;  /* 0x000000ffff0b4224 */ /* 0x000fc400078e0013 */
[--C-:B------:R-:W-:Y:S01]  /*0e10*/  @P3 IMAD.MOV.U32 R24, RZ, RZ, R4.reuse ;  /* 0x000000ffff183224 */ /* 0x100fe200078e0004 */
[----:B---3--:R-:W-:Y:S01]  /*0e20*/  @P1 MOV R24, R2 ;  /* 0x0000000200181202 */ /* 0x008fe20000000f00 */
[--C-:B------:R-:W-:Y:S02]  /*0e30*/  @P5 IMAD.MOV.U32 R10, RZ, RZ, R4.reuse ;  /* 0x000000ffff0a5224 */ /* 0x100fe400078e0004 */
[----:B------:R-:W-:Y:S02]  /*0e40*/  @P2 IMAD.MOV.U32 R8, RZ, RZ, R4 ;  /* 0x000000ffff082224 */ /* 0x000fe400078e0004 */
[--C-:B------:R-:W-:Y:S01]  /*0e50*/  @P5 IMAD.MOV.U32 R13, RZ, RZ, R5.reuse ;  /* 0x000000ffff0d5224 */ /* 0x100fe200078e0005 */
[----:B------:R-:W-:Y:S01]  /*0e60*/  @P0 MOV R13, R3 ;  /* 0x00000003000d0202 */ /* 0x000fe20000000f00 */
[--C-:B------:R-:W-:Y:S02]  /*0e70*/  @P4 IMAD.MOV.U32 R12, RZ, RZ, R5.reuse ;  /* 0x000000ffff0c4224 */ /* 0x100fe400078e0005 */
[----:B------:R-:W-:Y:S01]  /*0e80*/  @P2 IMAD.MOV.U32 R11, RZ, RZ, R5 ;  /* 0x000000ffff0b2224 */ /* 0x000fe200078e0005 */
[----:B------:R-:W-:Y:S01]  /*0e90*/  ISETP.EQ.AND P2, PT, R15, RZ, PT ;  /* 0x000000ff0f00720c */ /* 0x000fe20003f42270 */
[--C-:B------:R-:W-:Y:S01]  /*0ea0*/  @P0 IMAD.MOV.U32 R10, RZ, RZ, R2.reuse ;  /* 0x000000ffff0a0224 */ /* 0x100fe200078e0002 */
[----:B------:R-:W1:Y:S01]  /*0eb0*/  LDS.64 R4, [R20+0x20] ;  /* 0x0000200014047984 */ /* 0x000e620000000a00 */
[----:B------:R-:W-:-:S02]  /*0ec0*/  @P3 IMAD.MOV.U32 R9, RZ, RZ, R2 ;  /* 0x000000ffff093224 */ /* 0x000fc400078e0002 */
[----:B------:R-:W-:Y:S02]  /*0ed0*/  @P5 IMAD.MOV.U32 R8, RZ, RZ, R2 ;  /* 0x000000ffff085224 */ /* 0x000fe400078e0002 */
[--C-:B------:R-:W-:Y:S02]  /*0ee0*/  @P3 IMAD.MOV.U32 R12, RZ, RZ, R3.reuse ;  /* 0x000000ffff0c3224 */ /* 0x100fe400078e0003 */
[--C-:B------:R-:W-:Y:S01]  /*0ef0*/  @P1 IMAD.MOV.U32 R14, RZ, RZ, R3.reuse ;  /* 0x000000ffff0e1224 */ /* 0x100fe200078e0003 */
[----:B------:R-:W-:Y:S01]  /*0f00*/  @P0 MOV R14, R19 ;  /* 0x00000013000e0202 */ /* 0x000fe20000000f00 */
[----:B------:R-:W-:Y:S02]  /*0f10*/  @P5 IMAD.MOV.U32 R11, RZ, RZ, R3 ;  /* 0x000000ffff0b5224 */ /* 0x000fe400078e0003 */
[--C-:B------:R-:W-:Y:S01]  /*0f20*/  @P3 IMAD.MOV.U32 R10, RZ, RZ, R18.reuse ;  /* 0x000000ffff0a3224 */ /* 0x100fe200078e0012 */
[----:B----4-:R-:W-:Y:S01]  /*0f30*/  @P2 MOV R14, R17 ;  /* 0x00000011000e2202 */ /* 0x010fe20000000f00 */
[----:B------:R-:W-:-:S02]  /*0f40*/  @P5 IMAD.MOV.U32 R9, RZ, RZ, R18 ;  /* 0x000000ffff095224 */ /* 0x000fc400078e0012 */
[--C-:B------:R-:W-:Y:S02]  /*0f50*/  @P0 IMAD.MOV.U32 R24, RZ, RZ, R18.reuse ;  /* 0x000000ffff180224 */ /* 0x100fe400078e0012 */
[----:B------:R-:W-:Y:S02]  /*0f60*/  @P4 IMAD.MOV.U32 R8, RZ, RZ, R18 ;  /* 0x000000ffff084224 */ /* 0x000fe400078e0012 */
[--C-:B------:R-:W-:Y:S02]  /*0f70*/  @P3 IMAD.MOV.U32 R13, RZ, RZ, R19.reuse ;  /* 0x000000ffff0d3224 */ /* 0x100fe400078e0013 */
[--C-:B------:R-:W-:Y:S02]  /*0f80*/  @P5 IMAD.MOV.U32 R12, RZ, RZ, R19.reuse ;  /* 0x000000ffff0c5224 */ /* 0x100fe400078e0013 */
[----:B------:R-:W-:Y:S01]  /*0f90*/  @P4 IMAD.MOV.U32 R11, RZ, RZ, R19 ;  /* 0x000000ffff0b4224 */ /* 0x000fe200078e0013 */
[----:B------:R-:W-:Y:S01]  /*0fa0*/  ISETP.EQ.AND P4, PT, R15, -0x8, PT ;  /* 0xfffffff80f00780c */ /* 0x000fe20003f82270 */
[----:B------:R-:W2:Y:S01]  /*0fb0*/  LDS.64 R18, [R20+0x28] ;  /* 0x0000280014127984 */ /* 0x000ea20000000a00 */
[--C-:B------:R-:W-:Y:S01]  /*0fc0*/  @P1 IMAD.MOV.U32 R10, RZ, RZ, R16.reuse ;  /* 0x000000ffff0a1224 */ /* 0x100fe200078e0010 */
[----:B------:R-:W-:Y:S01]  /*0fd0*/  @P0 MOV R10, R2 ;  /* 0x00000002000a0202 */ /* 0x000fe20000000f00 */
[--C-:B------:R-:W-:Y:S01]  /*0fe0*/  @P0 IMAD.MOV.U32 R9, RZ, RZ, R16.reuse ;  /* 0x000000ffff090224 */ /* 0x100fe200078e0010 */
[----:B0-----:R-:W-:Y:S01]  /*0ff0*/  @P2 MOV R10, R6 ;  /* 0x00000006000a2202 */ /* 0x001fe20000000f00 */
[----:B------:R-:W-:-:S02]  /*1000*/  @P2 IMAD.MOV.U32 R24, RZ, RZ, R16 ;  /* 0x000000ffff182224 */ /* 0x000fc400078e0010 */
[----:B------:R-:W-:Y:S02]  /*1010*/  @P3 IMAD.MOV.U32 R8, RZ, RZ, R16 ;  /* 0x000000ffff083224 */ /* 0x000fe400078e0010 */
[--C-:B------:R-:W-:Y:S02]  /*1020*/  @P1 IMAD.MOV.U32 R13, RZ, RZ, R17.reuse ;  /* 0x000000ffff0d1224 */ /* 0x100fe400078e0011 */
[--C-:B------:R-:W-:Y:S02]  /*1030*/  @P0 IMAD.MOV.U32 R12, RZ, RZ, R17.reuse ;  /* 0x000000ffff0c0224 */ /* 0x100fe400078e0011 */
[----:B------:R-:W-:Y:S02]  /*1040*/  @P3 IMAD.MOV.U32 R11, RZ, RZ, R17 ;  /* 0x000000ffff0b3224 */ /* 0x000fe400078e0011 */
[--C-:B------:R-:W-:Y:S02]  /*1050*/  @P3 IMAD.MOV.U32 R9, RZ, RZ, R2.reuse ;  /* 0x000000ffff093224 */ /* 0x100fe400078e0002 */
[----:B------:R-:W-:-:S02]  /*1060*/  @P1 IMAD.MOV.U32 R24, RZ, RZ, R2 ;  /* 0x000000ffff181224 */ /* 0x000fc400078e0002 */
[----:B------:R-:W-:Y:S02]  /*1070*/  @P5 IMAD.MOV.U32 R8, RZ, RZ, R2 ;  /* 0x000000ffff085224 */ /* 0x000fe400078e0002 */
[--C-:B------:R-:W-:Y:S02]  /*1080*/  @P0 IMAD.MOV.U32 R13, RZ, RZ, R3.reuse ;  /* 0x000000ffff0d0224 */ /* 0x100fe400078e0003 */
[--C-:B------:R-:W-:Y:S02]  /*1090*/  @P3 IMAD.MOV.U32 R12, RZ, RZ, R3.reuse ;  /* 0x000000ffff0c3224 */ /* 0x100fe400078e0003 */
[--C-:B------:R-:W-:Y:S02]  /*10a0*/  @P1 IMAD.MOV.U32 R14, RZ, RZ, R3.reuse ;  /* 0x000000ffff0e1224 */ /* 0x100fe400078e0003 */
[----:B------:R-:W-:Y:S01]  /*10b0*/  @P5 IMAD.MOV.U32 R11, RZ, RZ, R3 ;  /* 0x000000ffff0b5224 */ /* 0x000fe200078e0003 */
[----:B------:R-:W-:Y:S01]  /*10c0*/  ISETP.EQ.AND P5, PT, R15, -0x10, PT ;  /* 0xfffffff00f00780c */ /* 0x000fe20003fa2270 */
[--C-:B------:R-:W-:Y:S01]  /*10d0*/  @P1 IMAD.MOV.U32 R9, RZ, RZ, R6.reuse ;  /* 0x000000ffff091224 */ /* 0x100fe200078e0006 */
[----:B------:R-:W0:Y:S01]  /*10e0*/  LDS.64 R2, [R20+0x30] ;  /* 0x0000300014027984 */ /* 0x000e220000000a00 */
[--C-:B------:R-:W-:Y:S01]  /*10f0*/  @P4 IMAD.MOV.U32 R24, RZ, RZ, R6.reuse ;  /* 0x000000ffff184224 */ /* 0x100fe200078e0006 */
[----:B------:R-:W-:Y:S01]  /*1100*/  @P2 MOV R24, R16 ;  /* 0x0000001000182202 */ /* 0x000fe20000000f00 */
[----:B------:R-:W-:-:S02]  /*1110*/  @P0 IMAD.MOV.U32 R8, RZ, RZ, R6 ;  /* 0x000000ffff080224 */ /* 0x000fc400078e0006 */
[--C-:B------:R-:W-:Y:S01]  /*1120*/  @P2 IMAD.MOV.U32 R13, RZ, RZ, R7.reuse ;  /* 0x000000ffff0d2224 */ /* 0x100fe200078e0007 */
[----:B------:R-:W-:Y:S01]  /*1130*/  @P1 MOV R13, R17 ;  /* 0x00000011000d1202 */ /* 0x000fe20000000f00 */
[--C-:B------:R-:W-:Y:S01]  /*1140*/  @P1 IMAD.MOV.U32 R12, RZ, RZ, R7.reuse ;  /* 0x000000ffff0c1224 */ /* 0x100fe200078e0007 */
[----:B-1----:R-:W-:Y:S01]  /*1150*/  @P4 MOV R13, R5 ;  /* 0x00000005000d4202 */ /* 0x002fe20000000f00 */
[--C-:B------:R-:W-:Y:S02]  /*1160*/  @P4 IMAD.MOV.U32 R14, RZ, RZ, R7.reuse ;  /* 0x000000ffff0e4224 */ /* 0x100fe400078e0007 */
[----:B------:R-:W-:Y:S01]  /*1170*/  @P0 IMAD.MOV.U32 R11, RZ, RZ, R7 ;  /* 0x000000ffff0b0224 */ /* 0x000fe200078e0007 */
[----:B------:R-:W-:Y:S01]  /*1180*/  @P5 MOV R24, R4 ;  /* 0x0000000400185202 */ /* 0x000fe20000000f00 */
[--C-:B------:R-:W-:Y:S02]  /*1190*/  @P1 IMAD.MOV.U32 R10, RZ, RZ, R16.reuse ;  /* 0x000000ffff0a1224 */ /* 0x100fe400078e0010 */
[----:B------:R-:W-:-:S02]  /*11a0*/  @P0 IMAD.MOV.U32 R9, RZ, RZ, R16 ;  /* 0x000000ffff090224 */ /* 0x000fc400078e0010 */
[----:B------:R-:W-:Y:S02]  /*11b0*/  @P3 IMAD.MOV.U32 R8, RZ, RZ, R16 ;  /* 0x000000ffff083224 */ /* 0x000fe400078e0010 */
[--C-:B------:R-:W-:Y:S02]  /*11c0*/  @P0 IMAD.MOV.U32 R12, RZ, RZ, R17.reuse ;  /* 0x000000ffff0c0224 */ /* 0x100fe400078e0011 */
[--C-:B------:R-:W-:Y:S02]  /*11d0*/  @P2 IMAD.MOV.U32 R14, RZ, RZ, R17.reuse ;  /* 0x000000ffff0e2224 */ /* 0x100fe400078e0011 */
[----:B------:R-:W-:Y:S01]  /*11e0*/  @P3 IMAD.MOV.U32 R11, RZ, RZ, R17 ;  /* 0x000000ffff0b3224 */ /* 0x000fe200078e0011 */
[----:B------:R-:W-:Y:S01]  /*11f0*/  ISETP.EQ.AND P3, PT, R15, -0x18, PT ;  /* 0xffffffe80f00780c */ /* 0x000fe20003f62270 */
[----:B------:R-:W1:Y:S01]  /*1200*/  LDS.64 R16, [R20+0x38] ;  /* 0x0000380014107984 */ /* 0x000e620000000a00 */
[----:B------:R-:W-:Y:S02]  /*1210*/  @P1 IMAD.MOV.U32 R8, RZ, RZ, R4 ;  /* 0x000000ffff081224 */ /* 0x000fe400078e0004 */
[----:B------:R-:W-:-:S02]  /*1220*/  @P1 IMAD.MOV.U32 R11, RZ, RZ, R5 ;  /* 0x000000ffff0b1224 */ /* 0x000fc400078e0005 */
[----:B------:R-:W-:Y:S02]  /*1230*/  @P0 IMAD.MOV.U32 R8, RZ, RZ, R6 ;  /* 0x000000ffff080224 */ /* 0x000fe400078e0006 */
[----:B------:R-:W-:Y:S01]  /*1240*/  @P0 IMAD.MOV.U32 R11, RZ, RZ, R7 ;  /* 0x000000ffff0b0224 */ /* 0x000fe200078e0007 */
[----:B------:R-:W-:Y:S01]  /*1250*/  ISETP.EQ.AND P0, PT, R15, -0x20, PT ;  /* 0xffffffe00f00780c */ /* 0x000fe20003f02270 */
[----:B------:R-:W-:Y:S02]  /*1260*/  @P2 IMAD.MOV.U32 R9, RZ, RZ, R4 ;  /* 0x000000ffff092224 */ /* 0x000fe400078e0004 */
[----:B------:R-:W-:Y:S02]  /*1270*/  @P2 IMAD.MOV.U32 R12, RZ, RZ, R5 ;  /* 0x000000ffff0c2224 */ /* 0x000fe400078e0005 */
[----:B--2---:R-:W-:Y:S02]  /*1280*/  @P2 IMAD.MOV.U32 R8, RZ, RZ, R18 ;  /* 0x000000ffff082224 */ /* 0x004fe400078e0012 */
[----:B------:R-:W-:-:S02]  /*1290*/  @P2 IMAD.MOV.U32 R11, RZ, RZ, R19 ;  /* 0x000000ffff0b2224 */ /* 0x000fc400078e0013 */
[----:B------:R-:W-:Y:S02]  /*12a0*/  @P1 IMAD.MOV.U32 R9, RZ, RZ, R6 ;  /* 0x000000ffff091224 */ /* 0x000fe400078e0006 */
[----:B------:R-:W-:Y:S02]  /*12b0*/  @P1 IMAD.MOV.U32 R12, RZ, RZ, R7 ;  /* 0x000000ffff0c1224 */ /* 0x000fe400078e0007 */
[--C-:B------:R-:W-:Y:S02]  /*12c0*/  @P1 IMAD.MOV.U32 R8, RZ, RZ, R4.reuse ;  /* 0x000000ffff081224 */ /* 0x100fe400078e0004 */
[--C-:B------:R-:W-:Y:S01]  /*12d0*/  @P1 IMAD.MOV.U32 R11, RZ, RZ, R5.reuse ;  /* 0x000000ffff0b1224 */ /* 0x100fe200078e0005 */
[C---:B------:R-:W-:Y:S01]  /*12e0*/  ISETP.EQ.AND P1, PT, R15.reuse, -0x28, PT ;  /* 0xffffffd80f00780c */ /* 0x040fe20003f22270 */
[----:B------:R-:W-:Y:S01]  /*12f0*/  @P4 IMAD.MOV.U32 R10, RZ, RZ, R4 ;  /* 0x000000ffff0a4224 */ /* 0x000fe200078e0004 */
[----:B------:R-:W-:Y:S01]  /*1300*/  IADD3 R15, PT, PT, R15, 0x40, RZ ;  /* 0x000000400f0f7810 */ /* 0x000fe20007ffe0ff */
[----:B------:R-:W-:Y:S01]  /*1310*/  @P5 IMAD.MOV.U32 R14, RZ, RZ, R5 ;  /* 0x000000ffff0e5224 */ /* 0x000fe200078e0005 */
[----:B------:R-:W-:Y:S01]  /*1320*/  @P4 MOV R14, R7 ;  /* 0x00000007000e4202 */ /* 0x000fe20000000f00 */
[--C-:B------:R-:W-:Y:S01]  /*1330*/  @P2 IMAD.MOV.U32 R10, RZ, RZ, R6.reuse ;  /* 0x000000ffff0a2224 */ /* 0x100fe200078e0006 */
[----:B------:R-:W-:Y:S01]  /*1340*/  @P3 MOV R14, R19 ;  /* 0x00000013000e3202 */ /* 0x000fe20000000f00 */
[----:B------:R-:W-:-:S02]  /*1350*/  @P4 IMAD.MOV.U32 R24, RZ, RZ, R6 ;  /* 0x000000ffff184224 */ /* 0x000fc400078e0006 */
[----:B------:R-:W-:Y:S02]  /*1360*/  @P2 IMAD.MOV.U32 R13, RZ, RZ, R7 ;  /* 0x000000ffff0d2224 */ /* 0x000fe400078e0007 */
[--C-:B------:R-:W-:Y:S01]  /*1370*/  @P5 IMAD.MOV.U32 R10, RZ, RZ, R18.reuse ;  /* 0x000000ffff0a5224 */ /* 0x100fe200078e0012 */
[----:B------:R-:W-:Y:S01]  /*1380*/  @P4 MOV R10, R4 ;  /* 0x00000004000a4202 */ /* 0x000fe20000000f00 */
[--C-:B------:R-:W-:Y:S02]  /*1390*/  @P4 IMAD.MOV.U32 R9, RZ, RZ, R18.reuse ;  /* 0x000000ffff094224 */ /* 0x100fe400078e0012 */
[----:B------:R-:W-:Y:S02]  /*13a0*/  @P3 IMAD.MOV.U32 R24, RZ, RZ, R18 ;  /* 0x000000ffff183224 */ /* 0x000fe400078e0012 */
[--C-:B------:R-:W-:Y:S02]  /*13b0*/  @P5 IMAD.MOV.U32 R13, RZ, RZ, R19.reuse ;  /* 0x000000ffff0d5224 */ /* 0x100fe400078e0013 */
[----:B------:R-:W-:-:S02]  /*13c0*/  @P4 IMAD.MOV.U32 R12, RZ, RZ, R19 ;  /* 0x000000ffff0c4224 */ /* 0x000fc400078e0013 */
[--C-:B------:R-:W-:Y:S02]  /*13d0*/  @P2 IMAD.MOV.U32 R9, RZ, RZ, R4.reuse ;  /* 0x000000ffff092224 */ /* 0x100fe400078e0004 */
[----:B------:R-:W-:Y:S01]  /*13e0*/  @P5 IMAD.MOV.U32 R24, RZ, RZ, R4 ;  /* 0x000000ffff185224 */ /* 0x000fe200078e0004 */
[----:B0-----:R-:W-:Y:S01]  /*13f0*/  @P0 MOV R24, R2 ;  /* 0x0000000200180202 */ /* 0x001fe20000000f00 */
[--C-:B------:R-:W-:Y:S02]  /*1400*/  @P4 IMAD.MOV.U32 R13, RZ, RZ, R5.reuse ;  /* 0x000000ffff0d4224 */ /* 0x100fe400078e0005 */
[--C-:B------:R-:W-:Y:S01]  /*1410*/  @P2 IMAD.MOV.U32 R12, RZ, RZ, R5.reuse ;  /* 0x000000ffff0c2224 */ /* 0x100fe200078e0005 */
[----:B------:R-:W-:Y:S01]  /*1420*/  @P5 MOV R12, R3 ;  /* 0x00000003000c5202 */ /* 0x000fe20000000f00 */
[----:B------:R-:W-:Y:S02]  /*1430*/  @P5 IMAD.MOV.U32 R14, RZ, RZ, R5 ;  /* 0x000000ffff0e5224 */ /* 0x000fe400078e0005 */
[----:B------:R-:W-:-:S02]  /*1440*/  @P3 IMAD.MOV.U32 R10, RZ, RZ, R2 ;  /* 0x000000ffff0a3224 */ /* 0x000fc400078e0002 */
[--C-:B------:R-:W-:Y:S02]  /*1450*/  @P5 IMAD.MOV.U32 R9, RZ, RZ, R2.reuse ;  /* 0x000000ffff095224 */ /* 0x100fe400078e0002 */
[----:B------:R-:W-:Y:S02]  /*1460*/  @P4 IMAD.MOV.U32 R8, RZ, RZ, R2 ;  /* 0x000000ffff084224 */ /* 0x000fe400078e0002 */
[--C-:B------:R-:W-:Y:S01]  /*1470*/  @P0 IMAD.MOV.U32 R14, RZ, RZ, R3.reuse ;  /* 0x000000ffff0e0224 */ /* 0x100fe200078e0003 */
[----:B------:R-:W-:Y:S01]  /*1480*/  @P3 MOV R14, R19 ;  /* 0x00000013000e3202 */ /* 0x000fe20000000f00 */
[--C-:B------:R-:W-:Y:S02]  /*1490*/  @P3 IMAD.MOV.U32 R13, RZ, RZ, R3.reuse ;  /* 0x000000ffff0d3224 */ /* 0x100fe400078e0003 */
[----:B------:R-:W-:Y:S02]  /*14a0*/  @P4 IMAD.MOV.U32 R11, RZ, RZ, R3 ;  /* 0x000000ffff0b4224 */ /* 0x000fe400078e0003 */
[--C-:B------:R-:W-:Y:S01]  /*14b0*/  @P3 IMAD.MOV.U32 R24, RZ, RZ, R18.reuse ;  /* 0x000000ffff183224 */ /* 0x100fe200078e0012 */
[----:B-1----:R-:W-:Y:S01]  /*14c0*/  @P1 MOV R24, R16 ;  /* 0x0000001000181202 */ /* 0x002fe20000000f00 */
[----:B------:R-:W-:-:S02]  /*14d0*/  @P5 IMAD.MOV.U32 R10, RZ, RZ, R18 ;  /* 0x000000ffff0a5224 */ /* 0x000fc400078e0012 */
[--C-:B------:R-:W-:Y:S02]  /*14e0*/  @P4 IMAD.MOV.U32 R9, RZ, RZ, R18.reuse ;  /* 0x000000ffff094224 */ /* 0x100fe400078e0012 */
[----:B------:R-:W-:Y:S02]  /*14f0*/  @P2 IMAD.MOV.U32 R8, RZ, RZ, R18 ;  /* 0x000000ffff082224 */ /* 0x000fe400078e0012 */
[--C-:B------:R-:W-:Y:S02]  /*1500*/  @P5 IMAD.MOV.U32 R13, RZ, RZ, R19.reuse ;  /* 0x000000ffff0d5224 */ /* 0x100fe400078e0013 */
[--C-:B------:R-:W-:Y:S02]  /*1510*/  @P4 IMAD.MOV.U32 R12, RZ, RZ, R19.reuse ;  /* 0x000000ffff0c4224 */ /* 0x100fe400078e0013 */
[----:B------:R-:W-:Y:S02]  /*1520*/  @P2 IMAD.MOV.U32 R11, RZ, RZ, R19 ;  /* 0x000000ffff0b2224 */ /* 0x000fe400078e0013 */
[----:B------:R-:W-:-:S02]  /*1530*/  @P0 IMAD.MOV.U32 R10, RZ, RZ, R16 ;  /* 0x000000ffff0a0224 */ /* 0x000fc400078e0010 */
[--C-:B------:R-:W-:Y:S02]  /*1540*/  @P3 IMAD.MOV.U32 R9, RZ, RZ, R16.reuse ;  /* 0x000000ffff093224 */ /* 0x100fe400078e0010 */
[----:B------:R-:W-:Y:S02]  /*1550*/  @P5 IMAD.MOV.U32 R8, RZ, RZ, R16 ;  /* 0x000000ffff085224 */ /* 0x000fe400078e0010 */
[--C-:B------:R-:W-:Y:S02]  /*1560*/  @P0 IMAD.MOV.U32 R13, RZ, RZ, R17.reuse ;  /* 0x000000ffff0d0224 */ /* 0x100fe400078e0011 */
[--C-:B------:R-:W-:Y:S02]  /*1570*/  @P3 IMAD.MOV.U32 R12, RZ, RZ, R17.reuse ;  /* 0x000000ffff0c3224 */ /* 0x100fe400078e0011 */
[--C-:B------:R-:W-:Y:S02]  /*1580*/  @P1 IMAD.MOV.U32 R14, RZ, RZ, R17.reuse ;  /* 0x000000ffff0e1224 */ /* 0x100fe400078e0011 */
[----:B------:R-:W-:-:S02]  /*1590*/  @P5 IMAD.MOV.U32 R11, RZ, RZ, R17 ;  /* 0x000000ffff0b5224 */ /* 0x000fc400078e0011 */
[----:B------:R-:W-:Y:S01]  /*15a0*/  VIADD R20, R20, 0x40 ;  /* 0x0000004014147836 */ /* 0x000fe20000000000 */
[----:B------:R-:W-:Y:S06]  /*15b0*/  BRA.U !UP1, `(.L_x_31303) ;  /* 0xfffffff509907547 */ /* 0x000fec000b83ffff */
.L_x_31302:
[----:B------:R-:W-:-:S04]  /*15c0*/  UIADD3 UR5, UPT, UPT, -UR4, URZ, URZ ;  /* 0x000000ff04057290 */ /* 0x000fc8000fffe1ff */
[----:B------:R-:W-:-:S09]  /*15d0*/  UISETP.GT.AND UP1, UPT, UR5, 0x4, UPT ;  /* 0x000000040500788c */ /* 0x000fd2000bf24270 */
[----:B------:R-:W-:Y:S05]  /*15e0*/  BRA.U !UP1, `(.L_x_31304) ;  /* 0x00000005094c7547 */ /* 0x000fea000b800000 */
[----:B------:R-:W0:Y:S01]  /*15f0*/  LDS.64 R18, [R20+-0x10] ;  /* 0xfffff00014127984 */ /* 0x000e220000000a00 */
[C---:B------:R-:W-:Y:S01]  /*1600*/  ISETP.EQ.AND P2, PT, R15.reuse, 0x20, PT ;  /* 0x000000200f00780c */ /* 0x040fe20003f42270 */
[----:B------:R-:W-:Y:S01]  /*1610*/  UPLOP3.LUT UP0, UPT, UPT, UPT, UPT, 0x40, 0x4 ;  /* 0x000000000004789c */ /* 0x000fe20003f0e870 */
[C---:B------:R-:W-:Y:S01]  /*1620*/  ISETP.EQ.AND P3, PT, R15.reuse, 0x28, PT ;  /* 0x000000280f00780c */ /* 0x040fe20003f62270 */
[----:B------:R-:W1:Y:S01]  /*1630*/  LDS.64 R16, [R20] ;  /* 0x0000000014107984 */ /* 0x000e620000000a00 */
[C---:B------:R-:W-:Y:S01]  /*1640*/  ISETP.EQ.AND P5, PT, R15.reuse, 0x30, PT ;  /* 0x000000300f00780c */ /* 0x040fe20003fa2270 */
[----:B------:R-:W-:Y:S01]  /*1650*/  UIADD3 UR4, UPT, UPT, UR4, 0x8, URZ ;  /* 0x0000000804047890 */ /* 0x000fe2000fffe0ff */
        /* <DEDUP_REMOVED lines=9> */
[--C-:B------:R-:W-:Y:S01]  /*16f0*/  @P5 IMAD.MOV.U32 R9, RZ, RZ, R18.reuse ;  /* 0x000000ffff095224 */ /* 0x100fe200078e0012 */
[----:B-1----:R-:W-:Y:S01]  /*1700*/  @P2 MOV R9, R16 ;  /* 0x0000001000092202 */ /* 0x002fe20000000f00 */
[----:B------:R-:W-:Y:S01]  /*1710*/  @P4 IMAD.MOV.U32 R8, RZ, RZ, R18 ;  /* 0x000000ffff084224 */ /* 0x000fe200078e0012 */
[----:B------:R-:W-:Y:S01]  /*1720*/  @P0 MOV R14, R17 ;  /* 0x00000011000e0202 */ /* 0x000fe20000000f00 */
[--C-:B------:R-:W-:Y:S02]  /*1730*/  @P3 IMAD.MOV.U32 R13, RZ, RZ, R19.reuse ;  /* 0x000000ffff0d3224 */ /* 0x100fe400078e0013 */
[--C-:B------:R-:W-:Y:S02]  /*1740*/  @P5 IMAD.MOV.U32 R12, RZ, RZ, R19.reuse ;  /* 0x000000ffff0c5224 */ /* 0x100fe400078e0013 */
[----:B------:R-:W-:Y:S01]  /*1750*/  @P4 IMAD.MOV.U32 R11, RZ, RZ, R19 ;  /* 0x000000ffff0b4224 */ /* 0x000fe200078e0013 */
[----:B------:R-:W-:Y:S01]  /*1760*/  ISETP.EQ.AND P4, PT, R15, 0x8, PT ;  /* 0x000000080f00780c */ /* 0x000fe20003f82270 */
[----:B------:R-:W0:Y:S01]  /*1770*/  LDS.64 R18, [R20+0x18] ;  /* 0x0000180014127984 */ /* 0x000e220000000a00 */
[----:B------:R-:W-:-:S02]  /*1780*/  @P3 IMAD.MOV.U32 R8, RZ, RZ, R16 ;  /* 0x000000ffff083224 */ /* 0x000fc400078e0010 */
[----:B------:R-:W-:Y:S02]  /*1790*/  @P3 IMAD.MOV.U32 R11, RZ, RZ, R17 ;  /* 0x000000ffff0b3224 */ /* 0x000fe400078e0011 */
[----:B--2---:R-:W-:Y:S02]  /*17a0*/  @P5 IMAD.MOV.U32 R8, RZ, RZ, R2 ;  /* 0x000000ffff085224 */ /* 0x004fe400078e0002 */
[----:B------:R-:W-:Y:S01]  /*17b0*/  @P5 IMAD.MOV.U32 R11, RZ, RZ, R3 ;  /* 0x000000ffff0b5224 */ /* 0x000fe200078e0003 */
[----:B------:R-:W-:Y:S01]  /*17c0*/  ISETP.EQ.AND P5, PT, R15, RZ, PT ;  /* 0x000000ff0f00720c */ /* 0x000fe20003fa2270 */
[----:B------:R-:W-:Y:S01]  /*17d0*/  @P2 IMAD.MOV.U32 R12, RZ, RZ, R17 ;  /* 0x000000ffff0c2224 */ /* 0x000fe200078e0011 */
[----:B------:R-:W-:Y:S01]  /*17e0*/  @P3 MOV R12, R3 ;  /* 0x00000003000c3202 */ /* 0x000fe20000000f00 */
[----:B---3--:R-:W-:Y:S02]  /*17f0*/  @P2 IMAD.MOV.U32 R8, RZ, RZ, R4 ;  /* 0x000000ffff082224 */ /* 0x008fe400078e0004 */
[----:B------:R-:W-:-:S02]  /*1800*/  @P2 IMAD.MOV.U32 R11, RZ, RZ, R5 ;  /* 0x000000ffff0b2224 */ /* 0x000fc400078e0005 */
[----:B------:R-:W-:Y:S02]  /*1810*/  @P3 IMAD.MOV.U32 R9, RZ, RZ, R2 ;  /* 0x000000ffff093224 */ /* 0x000fe400078e0002 */
[--C-:B------:R-:W-:Y:S02]  /*1820*/  @P3 IMAD.MOV.U32 R8, RZ, RZ, R16.reuse ;  /* 0x000000ffff083224 */ /* 0x100fe400078e0010 */
[--C-:B------:R-:W-:Y:S01]  /*1830*/  @P3 IMAD.MOV.U32 R11, RZ, RZ, R17.reuse ;  /* 0x000000ffff0b3224 */ /* 0x100fe200078e0011 */
[C---:B------:R-:W-:Y:S01]  /*1840*/  ISETP.EQ.AND P3, PT, R15.reuse, -0x8, PT ;  /* 0xfffffff80f00780c */ /* 0x040fe20003f62270 */
[--C-:B------:R-:W-:Y:S01]  /*1850*/  @P0 IMAD.MOV.U32 R24, RZ, RZ, R16.reuse ;  /* 0x000000ffff180224 */ /* 0x100fe200078e0010 */
[----:B------:R-:W-:Y:S01]  /*1860*/  IADD3 R15, PT, PT, R15, 0x20, RZ ;  /* 0x000000200f0f7810 */ /* 0x000fe20007ffe0ff */
[----:B------:R-:W-:Y:S02]  /*1870*/  @P1 IMAD.MOV.U32 R10, RZ, RZ, R16 ;  /* 0x000000ffff0a1224 */ /* 0x000fe400078e0010 */
[----:B------:R-:W-:-:S02]  /*1880*/  @P1 IMAD.MOV.U32 R13, RZ, RZ, R17 ;  /* 0x000000ffff0d1224 */ /* 0x000fc400078e0011 */
[--C-:B------:R-:W-:Y:S02]  /*1890*/  @P1 IMAD.MOV.U32 R24, RZ, RZ, R2.reuse ;  /* 0x000000ffff181224 */ /* 0x100fe400078e0002 */
[----:B------:R-:W-:Y:S02]  /*18a0*/  @P2 IMAD.MOV.U32 R10, RZ, RZ, R2 ;  /* 0x000000ffff0a2224 */ /* 0x000fe400078e0002 */
[--C-:B------:R-:W-:Y:S01]  /*18b0*/  @P1 IMAD.MOV.U32 R14, RZ, RZ, R3.reuse ;  /* 0x000000ffff0e1224 */ /* 0x100fe200078e0003 */
[----:B------:R-:W-:Y:S01]  /*18c0*/  @P4 MOV R14, R5 ;  /* 0x00000005000e4202 */ /* 0x000fe20000000f00 */
[----:B------:R-:W-:Y:S02]  /*18d0*/  @P2 IMAD.MOV.U32 R13, RZ, RZ, R3 ;  /* 0x000000ffff0d2224 */ /* 0x000fe400078e0003 */
[--C-:B------:R-:W-:Y:S01]  /*18e0*/  @P0 IMAD.MOV.U32 R10, RZ, RZ, R4.reuse ;  /* 0x000000ffff0a0224 */ /* 0x100fe200078e0004 */
[----:B------:R-:W-:Y:S01]  /*18f0*/  @P1 MOV R10, R16 ;  /* 0x00000010000a1202 */ /* 0x000fe20000000f00 */
[----:B------:R-:W-:-:S02]  /*1900*/  @P1 IMAD.MOV.U32 R9, RZ, RZ, R4 ;  /* 0x000000ffff091224 */ /* 0x000fc400078e0004 */
[----:B------:R-:W-:Y:S02]  /*1910*/  @P4 IMAD.MOV.U32 R24, RZ, RZ, R4 ;  /* 0x000000ffff184224 */ /* 0x000fe400078e0004 */
[--C-:B------:R-:W-:Y:S02]  /*1920*/  @P0 IMAD.MOV.U32 R13, RZ, RZ, R5.reuse ;  /* 0x000000ffff0d0224 */ /* 0x100fe400078e0005 */
[----:B------:R-:W-:Y:S02]  /*1930*/  @P1 IMAD.MOV.U32 R12, RZ, RZ, R5 ;  /* 0x000000ffff0c1224 */ /* 0x000fe400078e0005 */
[--C-:B------:R-:W-:Y:S02]  /*1940*/  @P2 IMAD.MOV.U32 R9, RZ, RZ, R16.reuse ;  /* 0x000000ffff092224 */ /* 0x100fe400078e0010 */
[----:B------:R-:W-:Y:S01]  /*1950*/  @P0 IMAD.MOV.U32 R24, RZ, RZ, R16 ;  /* 0x000000ffff180224 */ /* 0x000fe200078e0010 */
[----:B----4-:R-:W-:Y:S01]  /*1960*/  @P5 MOV R24, R6 ;  /* 0x0000000600185202 */ /* 0x010fe20000000f00 */
[----:B------:R-:W-:-:S02]  /*1970*/  @P1 IMAD.MOV.U32 R13, RZ, RZ, R17 ;  /* 0x000000ffff0d1224 */ /* 0x000fc400078e0011 */
[--C-:B------:R-:W-:Y:S01]  /*1980*/  @P2 IMAD.MOV.U32 R12, RZ, RZ, R17.reuse ;  /* 0x000000ffff0c2224 */ /* 0x100fe200078e0011 */
[----:B------:R-:W-:Y:S01]  /*1990*/  @P0 MOV R12, R7 ;  /* 0x00000007000c0202 */ /* 0x000fe20000000f00 */
[----:B------:R-:W-:Y:S02]  /*19a0*/  @P0 IMAD.MOV.U32 R14, RZ, RZ, R17 ;  /* 0x000000ffff0e0224 */ /* 0x000fe400078e0011 */
[--C-:B------:R-:W-:Y:S02]  /*19b0*/  @P4 IMAD.MOV.U32 R10, RZ, RZ, R6.reuse ;  /* 0x000000ffff0a4224 */ /* 0x100fe400078e0006 */
[--C-:B------:R-:W-:Y:S02]  /*19c0*/  @P0 IMAD.MOV.U32 R9, RZ, RZ, R6.reuse ;  /* 0x000000ffff090224 */ /* 0x100fe400078e0006 */
[----:B------:R-:W-:Y:S02]  /*19d0*/  @P1 IMAD.MOV.U32 R8, RZ, RZ, R6 ;  /* 0x000000ffff081224 */ /* 0x000fe400078e0006 */
[--C-:B------:R-:W-:Y:S01]  /*19e0*/  @P5 IMAD.MOV.U32 R14, RZ, RZ, R7.reuse ;  /* 0x000000ffff0e5224 */ /* 0x100fe200078e0007 */
[----:B------:R-:W-:Y:S01]  /*19f0*/  @P4 MOV R14, R5 ;  /* 0x00000005000e4202 */ /* 0x000fe20000000f00 */
[----:B------:R-:W-:-:S02]  /*1a00*/  @P4 IMAD.MOV.U32 R13, RZ, RZ, R7 ;  /* 0x000000ffff0d4224 */ /* 0x000fc400078e0007 */
[----:B------:R-:W-:Y:S02]  /*1a10*/  @P1 IMAD.MOV.U32 R11, RZ, RZ, R7 ;  /* 0x000000ffff0b1224 */ /* 0x000fe400078e0007 */
[--C-:B------:R-:W-:Y:S01]  /*1a20*/  @P4 IMAD.MOV.U32 R24, RZ, RZ, R4.reuse ;  /* 0x000000ffff184224 */ /* 0x100fe200078e0004 */
[----:B0-----:R-:W-:Y:S01]  /*1a30*/  @P3 MOV R24, R18 ;  /* 0x0000001200183202 */ /* 0x001fe20000000f00 */
        /* <DEDUP_REMOVED lines=11> */
[--C-:B------:R-:W-:Y:S02]  /*1af0*/  @P3 IMAD.MOV.U32 R14, RZ, RZ, R19.reuse ;  /* 0x000000ffff0e3224 */ /* 0x100fe400078e0013 */
[----:B------:R-:W-:Y:S02]  /*1b00*/  @P0 IMAD.MOV.U32 R11, RZ, RZ, R19 ;  /* 0x000000ffff0b0224 */ /* 0x000fe400078e0013 */
[----:B------:R-:W-:-:S07]  /*1b10*/  VIADD R20, R20, 0x20 ;  /* 0x0000002014147836 */ /* 0x000fce0000000000 */
.L_x_31304:
[----:B------:R-:W-:-:S09]  /*1b20*/  UISETP.NE.OR UP0, UPT, UR4, URZ, UP0 ;  /* 0x000000ff0400728c */ /* 0x000fd20008705670 */
[----:B------:R-:W-:Y:S05]  /*1b30*/  BRA.U !UP0, `(.L_x_31300) ;  /* 0x0000000108c07547 */ /* 0x000fea000b800000 */
.L_x_31301:
[----:B------:R-:W0:Y:S01]  /*1b40*/  LDS.64 R2, [R20+-0x10] ;  /* 0xfffff00014027984 */ /* 0x000e220000000a00 */
[C---:B------:R-:W-:Y:S01]  /*1b50*/  ISETP.EQ.AND P3, PT, R15.reuse, 0x38, PT ;  /* 0x000000380f00780c */ /* 0x040fe20003f62270 */
[----:B------:R-:W-:Y:S01]  /*1b60*/  UIADD3 UR4, UPT, UPT, UR4, 0x4, URZ ;  /* 0x0000000404047890 */ /* 0x000fe2000fffe0ff */
[C---:B------:R-:W-:Y:S01]  /*1b70*/  ISETP.EQ.AND P0, PT, R15.reuse, 0x20, PT ;  /* 0x000000200f00780c */ /* 0x040fe20003f02270 */
[----:B------:R-:W1:Y:S01]  /*1b80*/  LDS.64 R4, [R20] ;  /* 0x0000000014047984 */ /* 0x000e620000000a00 */
[C---:B------:R-:W-:Y:S01]  /*1b90*/  ISETP.EQ.AND P1, PT, R15.reuse, 0x28, PT ;  /* 0x000000280f00780c */ /* 0x040fe20003f22270 */
[----:B------:R-:W-:Y:S01]  /*1ba0*/  UISETP.NE.AND UP0, UPT, UR4, URZ, UPT ;  /* 0x000000ff0400728c */ /* 0x000fe2000bf05270 */
[C---:B------:R-:W-:Y:S01]  /*1bb0*/  ISETP.EQ.AND P2, PT, R15.reuse, 0x30, PT ;  /* 0x000000300f00780c */ /* 0x040fe20003f42270 */
[----:B------:R-:W2:Y:S01]  /*1bc0*/  LDS.64 R6, [R20+-0x8] ;  /* 0xfffff80014067984 */ /* 0x000ea20000000a00 */
[C---:B------:R-:W-:Y:S02]  /*1bd0*/  ISETP.EQ.AND P4, PT, R15.reuse, 0x10, PT ;  /* 0x000000100f00780c */ /* 0x040fe40003f82270 */
[----:B------:R-:W-:Y:S01]  /*1be0*/  ISETP.EQ.AND P5, PT, R15, 0x18, PT ;  /* 0x000000180f00780c */ /* 0x000fe20003fa2270 */
[----:B------:R3:W4:Y:S02]  /*1bf0*/  LDS.64 R16, [R20+0x8] ;  /* 0x0000080014107984 */ /* 0x0007240000000a00 */
[----:B---3--:R-:W-:-:S02]  /*1c00*/  VIADD R20, R20, 0x10 ;  /* 0x0000001014147836 */ /* 0x008fc40000000000 */
[--C-:B0-----:R-:W-:Y:S01]  /*1c10*/  @P3 IMAD.MOV.U32 R8, RZ, RZ, R2.reuse ;  /* 0x000000ffff083224 */ /* 0x101fe200078e0002 */
[----:B------:R-:W-:Y:S01]  /*1c20*/  @P0 MOV R14, R3 ;  /* 0x00000003000e0202 */ /* 0x000fe20000000f00 */
[--C-:B------:R-:W-:Y:S01]  /*1c30*/  @P3 IMAD.MOV.U32 R11, RZ, RZ, R3.reuse ;  /* 0x000000ffff0b3224 */ /* 0x100fe200078e0003 */
[----:B------:R-:W-:Y:S01]  /*1c40*/  ISETP.EQ.AND P3, PT, R15, 0x8, PT ;  /* 0x000000080f00780c */ /* 0x000fe20003f62270 */
[--C-:B------:R-:W-:Y:S02]  /*1c50*/  @P0 IMAD.MOV.U32 R24, RZ, RZ, R2.reuse ;  /* 0x000000ffff180224 */ /* 0x100fe400078e0002 */
[--C-:B------:R-:W-:Y:S02]  /*1c60*/  @P1 IMAD.MOV.U32 R10, RZ, RZ, R2.reuse ;  /* 0x000000ffff0a1224 */ /* 0x100fe400078e0002 */
[----:B------:R-:W-:Y:S01]  /*1c70*/  @P2 IMAD.MOV.U32 R9, RZ, RZ, R2 ;  /* 0x000000ffff092224 */ /* 0x000fe200078e0002 */
[----:B-1----:R-:W-:Y:S01]  /*1c80*/  @P0 MOV R9, R4 ;  /* 0x0000000400090202 */ /* 0x002fe20000000f00 */
[----:B------:R-:W-:-:S02]  /*1c90*/  @P1 IMAD.MOV.U32 R13, RZ, RZ, R3 ;  /* 0x000000ffff0d1224 */ /* 0x000fc400078e0003 */
[----:B------:R-:W-:Y:S02]  /*1ca0*/  @P2 IMAD.MOV.U32 R12, RZ, RZ, R3 ;  /* 0x000000ffff0c2224 */ /* 0x000fe400078e0003 */
[--C-:B------:R-:W-:Y:S01]  /*1cb0*/  @P4 IMAD.MOV.U32 R24, RZ, RZ, R4.reuse ;  /* 0x000000ffff184224 */ /* 0x100fe200078e0004 */
[----:B--2---:R-:W-:Y:S01]  /*1cc0*/  @P5 MOV R24, R6 ;  /* 0x0000000600185202 */ /* 0x004fe20000000f00 */
[--C-:B------:R-:W-:Y:S02]  /*1cd0*/  @P5 IMAD.MOV.U32 R10, RZ, RZ, R4.reuse ;  /* 0x000000ffff0a5224 */ /* 0x100fe400078e0004 */
[----:B------:R-:W-:Y:S02]  /*1ce0*/  @P1 IMAD.MOV.U32 R8, RZ, RZ, R4 ;  /* 0x000000ffff081224 */ /* 0x000fe400078e0004 */
[--C-:B------:R-:W-:Y:S02]  /*1cf0*/  @P4 IMAD.MOV.U32 R14, RZ, RZ, R5.reuse ;  /* 0x000000ffff0e4224 */ /* 0x100fe400078e0005 */
        /* <DEDUP_REMOVED lines=8> */
[----:B----4-:R-:W-:Y:S01]  /*1d80*/  @P3 MOV R14, R17 ;  /* 0x00000011000e3202 */ /* 0x010fe20000000f00 */
[----:B------:R-:W-:-:S02]  /*1d90*/  @P0 IMAD.MOV.U32 R13, RZ, RZ, R7 ;  /* 0x000000ffff0d0224 */ /* 0x000fc400078e0007 */
[----:B------:R-:W-:Y:S02]  /*1da0*/  @P2 IMAD.MOV.U32 R11, RZ, RZ, R7 ;  /* 0x000000ffff0b2224 */ /* 0x000fe400078e0007 */
[--C-:B------:R-:W-:Y:S02]  /*1db0*/  @P3 IMAD.MOV.U32 R24, RZ, RZ, R16.reuse ;  /* 0x000000ffff183224 */ /* 0x100fe400078e0010 */
[--C-:B------:R-:W-:Y:S02]  /*1dc0*/  @P4 IMAD.MOV.U32 R10, RZ, RZ, R16.reuse ;  /* 0x000000ffff0a4224 */ /* 0x100fe400078e0010 */
[--C-:B------:R-:W-:Y:S02]  /*1dd0*/  @P5 IMAD.MOV.U32 R9, RZ, RZ, R16.reuse ;  /* 0x000000ffff095224 */ /* 0x100fe400078e0010 */
[----:B------:R-:W-:Y:S02]  /*1de0*/  @P0 IMAD.MOV.U32 R8, RZ, RZ, R16 ;  /* 0x000000ffff080224 */ /* 0x000fe400078e0010 */
[----:B------:R-:W-:-:S02]  /*1df0*/  @P4 IMAD.MOV.U32 R13, RZ, RZ, R17 ;  /* 0x000000ffff0d4224 */ /* 0x000fc400078e0011 */
[--C-:B------:R-:W-:Y:S02]  /*1e00*/  @P5 IMAD.MOV.U32 R12, RZ, RZ, R17.reuse ;  /* 0x000000ffff0c5224 */ /* 0x100fe400078e0011 */
[----:B------:R-:W-:Y:S02]  /*1e10*/  @P0 IMAD.MOV.U32 R11, RZ, RZ, R17 ;  /* 0x000000ffff0b0224 */ /* 0x000fe400078e0011 */
[----:B------:R-:W-:Y:S01]  /*1e20*/  VIADD R15, R15, 0x10 ;  /* 0x000000100f0f7836 */ /* 0x000fe20000000000 */
[----:B------:R-:W-:Y:S06]  /*1e30*/  BRA.U UP0, `(.L_x_31301) ;  /* 0xfffffffd00407547 */ /* 0x000fec000b83ffff */
.L_x_31300:
[----:B------:R-:W-:-:S09]  /*1e40*/  UISETP.NE.AND UP0, UPT, UR6, URZ, UPT ;  /* 0x000000ff0600728c */ /* 0x000fd2000bf05270 */
[----:B------:R-:W-:Y:S05]  /*1e50*/  BRA.U !UP0, `(.L_x_31299) ;  /* 0x0000000108b07547 */ /* 0x000fea000b800000 */
[----:B------:R-:W0:Y:S01]  /*1e60*/  S2R R4, SR_CgaCtaId ;  /* 0x0000000000047919 */ /* 0x000e220000008800 */
[----:B------:R-:W-:Y:S01]  /*1e70*/  MOV R2, 0x400 ;  /* 0x0000040000027802 */ /* 0x000fe20000000f00 */
[----:B------:R-:W-:-:S03]  /*1e80*/  UIADD3 UR6, UPT, UPT, -UR6, URZ, URZ ;  /* 0x000000ff06067290 */ /* 0x000fc6000fffe1ff */
[----:B------:R-:W-:Y:S01]  /*1e90*/  IADD3 R3, PT, PT, R2, 0xd0, RZ ;  /* 0x000000d002037810 */ /* 0x000fe20007ffe0ff */
[C---:B------:R-:W-:Y:S02]  /*1ea0*/  IMAD.SHL.U32 R2, R21.reuse, 0x4, RZ ;  /* 0x0000000415027824 */ /* 0x040fe400078e00ff */
[----:B------:R-:W-:Y:S01]  /*1eb0*/  IMAD R21, R21, 0x4, R22 ;  /* 0x0000000415157824 */ /* 0x000fe200078e0216 */
[----:B0-----:R-:W-:Y:S01]  /*1ec0*/  LEA R4, R4, R3, 0x18 ;  /* 0x0000000304047211 */ /* 0x001fe200078ec0ff */
[----:B------:R-:W-:-:S03]  /*1ed0*/  VIADD R3, R2, 0x18 ;  /* 0x0000001802037836 */ /* 0x000fc60000000000 */
[----:B------:R-:W-:-:S07]  /*1ee0*/  IADD3 R21, PT, PT, R21, 0x10, R4 ;  /* 0x0000001015157810 */ /* 0x000fce0007ffe004 */
.L_x_31305:
[----:B------:R-:W0:Y:S01]  /*1ef0*/  LDS R4, [R21+-0x10] ;  /* 0xfffff00015047984 */ /* 0x000e220000000800 */
[C---:B------:R-:W-:Y:S01]  /*1f00*/  ISETP.EQ.AND P0, PT, R3.reuse, 0x28, PT ;  /* 0x000000280300780c */ /* 0x040fe20003f02270 */
[----:B------:R-:W-:Y:S01]  /*1f10*/  UIADD3 UR6, UPT, UPT, UR6, 0x1, URZ ;  /* 0x0000000106067890 */ /* 0x000fe2000fffe0ff */
[C---:B------:R-:W-:Y:S01]  /*1f20*/  ISETP.EQ.AND P3, PT, R3.reuse, 0x2c, PT ;  /* 0x0000002c0300780c */ /* 0x040fe20003f62270 */
[----:B------:R1:W2:Y:S01]  /*1f30*/  LDS R2, [R21] ;  /* 0x0000000015027984 */ /* 0x0002a20000000800 */
[C---:B------:R-:W-:Y:S01]  /*1f40*/  ISETP.EQ.AND P6, PT, R3.reuse, 0x30, PT ;  /* 0x000000300300780c */ /* 0x040fe20003fc2270 */
[----:B------:R-:W-:Y:S01]  /*1f50*/  UISETP.NE.AND UP0, UPT, UR6, URZ, UPT ;  /* 0x000000ff0600728c */ /* 0x000fe2000bf05270 */
[C---:B------:R-:W-:Y:S02]  /*1f60*/  ISETP.EQ.AND P5, PT, R3.reuse, 0x34, PT ;  /* 0x000000340300780c */ /* 0x040fe40003fa2270 */
[C---:B------:R-:W-:Y:S02]  /*1f70*/  ISETP.EQ.AND P2, PT, R3.reuse, 0x18, PT ;  /* 0x000000180300780c */ /* 0x040fe40003f42270 */
[----:B------:R-:W-:Y:S01]  /*1f80*/  ISETP.EQ.AND P1, PT, R3, 0x1c, PT ;  /* 0x0000001c0300780c */ /* 0x000fe20003f22270 */
[----:B-1----:R-:W-:Y:S01]  /*1f90*/  VIADD R21, R21, 0x4 ;  /* 0x0000000415157836 */ /* 0x002fe20000000000 */
[C---:B------:R-:W-:Y:S01]  /*1fa0*/  ISETP.EQ.AND P4, PT, R3.reuse, 0x20, PT ;  /* 0x000000200300780c */ /* 0x040fe20003f82270 */
[--C-:B0-----:R-:W-:Y:S01]  /*1fb0*/  @P0 IMAD.MOV.U32 R9, RZ, RZ, R4.reuse ;  /* 0x000000ffff090224 */ /* 0x101fe200078e0004 */
[----:B------:R-:W-:Y:S01]  /*1fc0*/  ISETP.EQ.AND P0, PT, R3, 0x24, PT ;  /* 0x000000240300780c */ /* 0x000fe20003f02270 */
[----:B------:R-:W-:-:S02]  /*1fd0*/  @P3 IMAD.MOV.U32 R12, RZ, RZ, R4 ;  /* 0x000000ffff0c3224 */ /* 0x000fc400078e0004 */
[-C--:B------:R-:W-:Y:S02]  /*1fe0*/  @P6 MOV R8, R4.reuse ;  /* 0x0000000400086202 */ /* 0x080fe40000000f00 */
[--C-:B------:R-:W-:Y:S01]  /*1ff0*/  @P5 IMAD.MOV.U32 R11, RZ, RZ, R4.reuse ;  /* 0x000000ffff0b5224 */ /* 0x100fe200078e0004 */
[C---:B------:R-:W-:Y:S01]  /*2000*/  ISETP.EQ.AND P3, PT, R3.reuse, 0x8, PT ;  /* 0x000000080300780c */ /* 0x040fe20003f62270 */
[----:B------:R-:W-:Y:S01]  /*2010*/  @P2 IMAD.MOV.U32 R24, RZ, RZ, R4 ;  /* 0x000000ffff182224 */ /* 0x000fe200078e0004 */
[C---:B------:R-:W-:Y:S01]  /*2020*/  ISETP.EQ.AND P6, PT, R3.reuse, 0xc, PT ;  /* 0x0000000c0300780c */ /* 0x040fe20003fc2270 */
[----:B--2---:R-:W-:Y:S01]  /*2030*/  @P2 IMAD.MOV.U32 R9, RZ, RZ, R2 ;  /* 0x000000ffff092224 */ /* 0x004fe200078e0002 */
[C---:B------:R-:W-:Y:S01]  /*2040*/  ISETP.EQ.AND P5, PT, R3.reuse, 0x10, PT ;  /* 0x000000100300780c */ /* 0x040fe20003fa2270 */
[--C-:B------:R-:W-:Y:S01]  /*2050*/  @P1 IMAD.MOV.U32 R14, RZ, RZ, R4.reuse ;  /* 0x000000ffff0e1224 */ /* 0x100fe200078e0004 */
[----:B------:R-:W-:Y:S01]  /*2060*/  ISETP.EQ.AND P2, PT, R3, 0x14, PT ;  /* 0x000000140300780c */ /* 0x000fe20003f42270 */
[----:B------:R-:W-:Y:S01]  /*2070*/  @P4 IMAD.MOV.U32 R10, RZ, RZ, R4 ;  /* 0x000000ffff0a4224 */ /* 0x000fe200078e0004 */
[----:B------:R-:W-:Y:S01]  /*2080*/  @P0 MOV R13, R4 ;  /* 0x00000004000d0202 */ /* 0x000fe20000000f00 */
[----:B------:R-:W-:-:S02]  /*2090*/  @P1 IMAD.MOV.U32 R12, RZ, RZ, R2 ;  /* 0x000000ffff0c1224 */ /* 0x000fc400078e0002 */
[--C-:B------:R-:W-:Y:S02]  /*20a0*/  @P4 IMAD.MOV.U32 R8, RZ, RZ, R2.reuse ;  /* 0x000000ffff084224 */ /* 0x100fe400078e0002 */
[--C-:B------:R-:W-:Y:S02]  /*20b0*/  @P3 IMAD.MOV.U32 R24, RZ, RZ, R2.reuse ;  /* 0x000000ffff183224 */ /* 0x100fe400078e0002 */
[--C-:B------:R-:W-:Y:S02]  /*20c0*/  @P6 IMAD.MOV.U32 R14, RZ, RZ, R2.reuse ;  /* 0x000000ffff0e6224 */ /* 0x100fe400078e0002 */
[--C-:B------:R-:W-:Y:S02]  /*20d0*/  @P5 IMAD.MOV.U32 R10, RZ, RZ, R2.reuse ;  /* 0x000000ffff0a5224 */ /* 0x100fe400078e0002 */
[----:B------:R-:W-:Y:S01]  /*20e0*/  @P2 MOV R13, R2 ;  /* 0x00000002000d2202 */ /* 0x000fe20000000f00 */
[----:B------:R-:W-:Y:S02]  /*20f0*/  @P0 IMAD.MOV.U32 R11, RZ, RZ, R2 ;  /* 0x000000ffff0b0224 */ /* 0x000fe400078e0002 */
[----:B------:R-:W-:Y:S01]  /*2100*/  VIADD R3, R3, 0x4 ;  /* 0x0000000403037836 */ /* 0x000fe20000000000 */
[----:B------:R-:W-:Y:S06]  /*2110*/  BRA.U UP0, `(.L_x_31305) ;  /* 0xfffffffd00747547 */ /* 0x000fec000b83ffff */
.L_x_31299:
[----:B------:R-:W0:Y:S01]  /*2120*/  S2UR UR5, SR_CgaCtaId ;  /* 0x00000000000579c3 */ /* 0x000e220000008800 */
[----:B------:R-:W-:Y:S01]  /*2130*/  UMOV UR4, 0x400 ;  /* 0x0000040000047882 */ /* 0x000fe20000000000 */
[----:B------:R-:W-:Y:S01]  /*2140*/  IMAD.MOV.U32 R20, RZ, RZ, R24 ;  /* 0x000000ffff147224 */ /* 0x000fe200078e0018 */
[----:B------:R-:W-:Y:S01]  /*2150*/  UIADD3 UR4, UPT, UPT, UR4, 0xd0, URZ ;  /* 0x000000d004047890 */ /* 0x000fe2000fffe0ff */
[----:B------:R-:W-:Y:S01]  /*2160*/  IMAD.MOV.U32 R21, RZ, RZ, R14 ;  /* 0x000000ffff157224 */ /* 0x000fe200078e000e */
[----:B------:R-:W-:Y:S01]  /*2170*/  MOV R6, R10 ;  /* 0x0000000a00067202 */ /* 0x000fe20000000f00 */
[----:B------:R-:W-:Y:S02]  /*2180*/  IMAD.MOV.U32 R7, RZ, RZ, R13 ;  /* 0x000000ffff077224 */ /* 0x000fe400078e000d */
[----:B------:R-:W-:Y:S02]  /*2190*/  IMAD.MOV.U32 R4, RZ, RZ, R9 ;  /* 0x000000ffff047224 */ /* 0x000fe400078e0009 */
[----:B------:R-:W-:-:S02]  /*21a0*/  IMAD.MOV.U32 R5, RZ, RZ, R12 ;  /* 0x000000ffff057224 */ /* 0x000fc400078e000c */
[----:B------:R-:W-:Y:S02]  /*21b0*/  IMAD.MOV.U32 R2, RZ, RZ, R8 ;  /* 0x000000ffff027224 */ /* 0x000fe400078e0008 */
[----:B------:R-:W-:Y:S01]  /*21c0*/  IMAD.MOV.U32 R3, RZ, RZ, R11 ;  /* 0x000000ffff037224 */ /* 0x000fe200078e000b */
[----:B0-----:R-:W-:-:S09]  /*21d0*/  ULEA UR4, UR5, UR4, 0x18 ;  /* 0x0000000405047291 */ /* 0x001fd2000f8ec0ff */
[----:B------:R-:W0:Y:S03]  /*21e0*/  LDS.64 R22, [R22+UR4+0x20] ;  /* 0x0000200416167984 */ /* 0x000e260008000a00 */
.L_x_31298:
[----:B------:R-:W-:Y:S05]  /*21f0*/  BSYNC.RECONVERGENT B0 ;  /* 0x0000000000007941 */ /* 0x000fea0003800200 */
.L_x_31297:
[----:B------:R-:W1:Y:S01]  /*2200*/  S2R R9, SR_LANEID ;  /* 0x0000000000097919 */ /* 0x000e620000000000 */
[----:B------:R-:W-:Y:S01]  /*2210*/  BSSY.RECONVERGENT B0, `(.L_x_31306) ;  /* 0x00000db000007945 */ /* 0x000fe20003800200 */
[----:B------:R-:W-:Y:S06]  /*2220*/  BAR.SYNC.DEFER_BLOCKING 0x0 ;  /* 0x0000000000007b1d */ /* 0x000fec0000010000 */
[----:B0-----:R0:W2:Y:S04]  /*2230*/  SHFL.DOWN PT, R28, R23, 0x1, 0x1f ;  /* 0x08201f00171c7f89 */ /* 0x0010a800000e0000 */
[----:B------:R0:W3:Y:S04]  /*2240*/  SHFL.DOWN PT, R15, R22, 0x1, 0x1f ;  /* 0x08201f00160f7f89 */ /* 0x0000e800000e0000 */
[----:B------:R0:W4:Y:S04]  /*2250*/  SHFL.DOWN PT, R26, R20, 0x1, 0x1f ;  /* 0x08201f00141a7f89 */ /* 0x00012800000e0000 */
[----:B------:R0:W0:Y:S04]  /*2260*/  SHFL.DOWN PT, R24, R21, 0x1, 0x1f ;  /* 0x08201f0015187f89 */ /* 0x00002800000e0000 */
[----:B------:R0:W0:Y:S01]  /*2270*/  SHFL.DOWN PT, R18, R6, 0x1, 0x1f ;  /* 0x08201f0006127f89 */ /* 0x00002200000e0000 */
[----:B-1----:R-:W-:-:S03]  /*2280*/  ISETP.GT.AND P0, PT, R9, 0x1e, PT ;  /* 0x0000001e0900780c */ /* 0x002fc60003f04270 */
[----:B------:R1:W0:Y:S04]  /*2290*/  SHFL.DOWN PT, R16, R7, 0x1, 0x1f ;  /* 0x08201f0007107f89 */ /* 0x00022800000e0000 */
[----:B------:R1:W0:Y:S04]  /*22a0*/  SHFL.DOWN PT, R17, R4, 0x1, 0x1f ;  /* 0x08201f0004117f89 */ /* 0x00022800000e0000 */
[----:B------:R1:W0:Y:S04]  /*22b0*/  SHFL.DOWN PT, R14, R5, 0x1, 0x1f ;  /* 0x08201f00050e7f89 */ /* 0x00022800000e0000 */
[----:B------:R1:W0:Y:S04]  /*22c0*/  SHFL.DOWN PT, R12, R2, 0x1, 0x1f ;  /* 0x08201f00020c7f89 */ /* 0x00022800000e0000 */
[----:B------:R1:W0:Y:S01]  /*22d0*/  SHFL.DOWN PT, R10, R3, 0x1, 0x1f ;  /* 0x08201f00030a7f89 */ /* 0x00022200000e0000 */
[----:B--234-:R-:W-:Y:S05]  /*22e0*/  @P0 BRA `(.L_x_31307) ;  /* 0x0000000c00340947 */ /* 0x01cfea0003800000 */
[CC--:B0-----:R-:W-:Y:S01]  /*22f0*/  FSETP.GEU.FTZ.AND P0, PT, R3.reuse, R17.reuse, PT ;  /* 0x000000110300720b */ /* 0x0c1fe20003f1e000 */
[----:B------:R-:W-:Y:S01]  /*2300*/  BSSY.RECONVERGENT B1, `(.L_x_31308) ;  /* 0x000001c000017945 */ /* 0x000fe20003800200 */
[----:B------:R-:W-:Y:S02]  /*2310*/  FSETP.NEU.FTZ.AND P1, PT, R3, R17, PT ;  /* 0x000000110300720b */ /* 0x000fe40003f3d000 */
[----:B------:R-:W-:Y:S02]  /*2320*/  ISETP.EQ.OR P0, PT, R7, -0x1, !P0 ;  /* 0xffffffff0700780c */ /* 0x000fe40004702670 */
[----:B------:R-:W-:Y:S02]  /*2330*/  ISETP.GE.OR P1, PT, R26, R7, P1 ;  /* 0x000000071a00720c */ /* 0x000fe40000f26670 */
[----:B------:R-:W-:Y:S02]  /*2340*/  FSETP.GT.FTZ.AND P2, PT, R23, R28, PT ;  /* 0x0000001c1700720b */ /* 0x000fe40003f54000 */
[----:B------:R-:W-:-:S02]  /*2350*/  PLOP3.LUT P1, PT, P0, P1, PT, 0x8, 0x80 ;  /* 0x000000000080781c */ /* 0x000fc40000722170 */
[----:B------:R-:W-:Y:S02]  /*2360*/  FSEL R8, R23, R28, P2 ;  /* 0x0000001c17087208 */ /* 0x000fe40001000000 */
[----:B------:R-:W-:-:S05]  /*2370*/  FSEL R11, R28, R23, P2 ;  /* 0x000000171c0b7208 */ /* 0x000fca0001000000 */
[----:B------:R-:W-:-:S04]  /*2380*/  FADD.FTZ R11, -R8, R11 ;  /* 0x0000000b080b7221 */ /* 0x000fc80000010100 */
[----:B------:R-:W-:Y:S01]  /*2390*/  FMUL.FTZ R13, R11, 1.4426950216293334961 ;  /* 0x3fb8aa3b0b0d7820 */ /* 0x000fe20000410000 */
[----:B-1----:R-:W-:Y:S01]  /*23a0*/  @!P1 MOV R3, R17 ;  /* 0x0000001100039202 */ /* 0x002fe20000000f00 */
[----:B------:R-:W-:Y:S01]  /*23b0*/  @!P1 IMAD.MOV.U32 R7, RZ, RZ, R26 ;  /* 0x000000ffff079224 */ /* 0x000fe200078e001a */
[----:B------:R-:W-:Y:S02]  /*23c0*/  FSEL R11, R22, R15, P2 ;  /* 0x0000000f160b7208 */ /* 0x000fe40001000000 */
[----:B------:R-:W-:Y:S01]  /*23d0*/  FSETP.GT.FTZ.AND P0, PT, R3, R2, PT ;  /* 0x000000020300720b */ /* 0x000fe20003f14000 */
[----:B------:R-:W0:Y:S01]  /*23e0*/  MUFU.EX2 R13, R13 ;  /* 0x0000000d000d7308 */ /* 0x000e220000000800 */
[----:B------:R-:W-:Y:S02]  /*23f0*/  FSEL R22, R15, R22, P2 ;  /* 0x000000160f167208 */ /* 0x000fe40001000000 */
[----:B------:R-:W-:-:S03]  /*2400*/  ISETP.EQ.OR P0, PT, R6, -0x1, P0 ;  /* 0xffffffff0600780c */ /* 0x000fc60000702670 */
[----:B0-----:R-:W-:-:S10]  /*2410*/  FFMA.FTZ R22, R22, R13, R11 ;  /* 0x0000000d16167223 */ /* 0x001fd4000001000b */
[----:B------:R-:W-:Y:S05]  /*2420*/  @P0 BRA `(.L_x_31309) ;  /* 0x0000000000140947 */ /* 0x000fea0003800000 */
[----:B------:R-:W-:Y:S01]  /*2430*/  FSETP.NEU.FTZ.AND P0, PT, R3, R2, PT ;  /* 0x000000020300720b */ /* 0x000fe20003f1d000 */
[----:B------:R-:W-:Y:S02]  /*2440*/  IMAD.MOV.U32 R26, RZ, RZ, R6 ;  /* 0x000000ffff1a7224 */ /* 0x000fe400078e0006 */
[----:B------:R-:W-:Y:S01]  /*2450*/  IMAD.MOV.U32 R28, RZ, RZ, R2 ;  /* 0x000000ffff1c7224 */ /* 0x000fe200078e0002 */
[----:B------:R-:W-:-:S13]  /*2460*/  ISETP.GE.OR P0, PT, R7, R6, P0 ;  /* 0x000000060700720c */ /* 0x000fda0000706670 */
[----:B------:R-:W-:Y:S05]  /*2470*/  @P0 BRA `(.L_x_31310) ;  /* 0x0000000000100947 */ /* 0x000fea0003800000 */
.L_x_31309:
[----:B------:R-:W-:Y:S01]  /*2480*/  IMAD.MOV.U32 R26, RZ, RZ, R7 ;  /* 0x000000ffff1a7224 */ /* 0x000fe200078e0007 */
[----:B------:R-:W-:Y:S01]  /*2490*/  MOV R7, R6 ;  /* 0x0000000600077202 */ /* 0x000fe20000000f00 */
[----:B------:R-:W-:Y:S02]  /*24a0*/  IMAD.MOV.U32 R28, RZ, RZ, R3 ;  /* 0x000000ffff1c7224 */ /* 0x000fe400078e0003 */
[----:B------:R-:W-:-:S07]  /*24b0*/  IMAD.MOV.U32 R3, RZ, RZ, R2 ;  /* 0x000000ffff037224 */ /* 0x000fce00078e0002 */
.L_x_31310:
[----:B------:R-:W-:Y:S05]  /*24c0*/  BSYNC.RECONVERGENT B1 ;  /* 0x0000000000017941 */ /* 0x000fea0003800200 */
.L_x_31308:
        /* <DEDUP_REMOVED lines=9> */
.L_x_31312:
[----:B------:R-:W-:Y:S01]  /*2560*/  IMAD.MOV.U32 R11, RZ, RZ, R26 ;  /* 0x000000ffff0b7224 */ /* 0x000fe200078e001a */
[----:B------:R-:W-:Y:S01]  /*2570*/  MOV R26, R21 ;  /* 0x00000015001a7202 */ /* 0x000fe20000000f00 */
[----:B------:R-:W-:Y:S02]  /*2580*/  IMAD.MOV.U32 R13, RZ, RZ, R28 ;  /* 0x000000ffff0d7224 */ /* 0x000fe400078e001c */
[----:B------:R-:W-:-:S07]  /*2590*/  IMAD.MOV.U32 R28, RZ, RZ, R5 ;  /* 0x000000ffff1c7224 */ /* 0x000fce00078e0005 */
.L_x_31313:
[----:B------:R-:W-:Y:S05]  /*25a0*/  BSYNC.RECONVERGENT B1 ;  /* 0x0000000000017941 */ /* 0x000fea0003800200 */
.L_x_31311:
        /* <DEDUP_REMOVED lines=9> */
.L_x_31315:
[----:B------:R-:W-:Y:S01]  /*2640*/  IMAD.MOV.U32 R2, RZ, RZ, R11 ;  /* 0x000000ffff027224 */ /* 0x000fe200078e000b */
[----:B------:R-:W-:Y:S01]  /*2650*/  MOV R11, R20 ;  /* 0x00000014000b7202 */ /* 0x000fe20000000f00 */
[----:B------:R-:W-:Y:S02]  /*2660*/  IMAD.MOV.U32 R5, RZ, RZ, R13 ;  /* 0x000000ffff057224 */ /* 0x000fe400078e000d */
[----:B------:R-:W-:-:S07]  /*2670*/  IMAD.MOV.U32 R13, RZ, RZ, R4 ;  /* 0x000000ffff0d7224 */ /* 0x000fce00078e0004 */
.L_x_31316:
[----:B------:R-:W-:Y:S05]  /*2680*/  BSYNC.RECONVERGENT B1 ;  /* 0x0000000000017941 */ /* 0x000fea0003800200 */
.L_x_31314:
[CC--:B------:R-:W-:Y:S01]  /*2690*/  FSETP.GEU.FTZ.AND P0, PT, R3.reuse, R14.reuse, PT ;  /* 0x0000000e0300720b */ /* 0x0c0fe20003f1e000 */
[----:B------:R-:W-:Y:S01]  /*26a0*/  BSSY.RECONVERGENT B1, `(.L_x_31317) ;  /* 0x0000013000017945 */ /* 0x000fe20003800200 */
[----:B------:R-:W-:Y:S02]  /*26b0*/  FSETP.NEU.FTZ.AND P1, PT, R3, R14, PT ;  /* 0x0000000e0300720b */ /* 0x000fe40003f3d000 */
[----:B------:R-:W-:Y:S02]  /*26c0*/  ISETP.EQ.OR P0, PT, R7, -0x1, !P0 ;  /* 0xffffffff0700780c */ /* 0x000fe40004702670 */
[----:B------:R-:W-:-:S04]  /*26d0*/  ISETP.GE.OR P1, PT, R24, R7, P1 ;  /* 0x000000071800720c */ /* 0x000fc80000f26670 */
[----:B------:R-:W-:-:S13]  /*26e0*/  PLOP3.LUT P1, PT, P0, P1, PT, 0x8, 0x80 ;  /* 0x000000000080781c */ /* 0x000fda0000722170 */
        /* <DEDUP_REMOVED lines=10> */
.L_x_31318:
[----:B------:R-:W-:Y:S01]  /*2790*/  MOV R4, R7 ;  /* 0x0000000700047202 */ /* 0x000fe20000000f00 */
[----:B------:R-:W-:Y:S02]  /*27a0*/  IMAD.MOV.U32 R6, RZ, RZ, R3 ;  /* 0x000000ffff067224 */ /* 0x000fe400078e0003 */
[----:B------:R-:W-:Y:S02]  /*27b0*/  IMAD.MOV.U32 R7, RZ, RZ, R26 ;  /* 0x000000ffff077224 */ /* 0x000fe400078e001a */
[----:B------:R-:W-:-:S07]  /*27c0*/  IMAD.MOV.U32 R3, RZ, RZ, R28 ;  /* 0x000000ffff037224 */ /* 0x000fce00078e001c */
.L_x_31319:
[----:B------:R-:W-:Y:S05]  /*27d0*/  BSYNC.RECONVERGENT B1 ;  /* 0x0000000000017941 */ /* 0x000fea0003800200 */
.L_x_31317:
        /* <DEDUP_REMOVED lines=9> */
.L_x_31321:
[----:B------:R-:W-:Y:S01]  /*2870*/  MOV R15, R4 ;  /* 0x00000004000f7202 */ /* 0x000fe20000000f00 */
[----:B------:R-:W-:Y:S02]  /*2880*/  IMAD.MOV.U32 R14, RZ, RZ, R6 ;  /* 0x000000ffff0e7224 */ /* 0x000fe400078e0006 */
[----:B------:R-:W-:Y:S02]  /*2890*/  IMAD.MOV.U32 R4, RZ, RZ, R11 ;  /* 0x000000ffff047224 */ /* 0x000fe400078e000b */
[----:B------:R-:W-:-:S07]  /*28a0*/  IMAD.MOV.U32 R6, RZ, RZ, R13 ;  /* 0x000000ffff067224 */ /* 0x000fce00078e000d */
.L_x_31322:
[----:B------:R-:W-:Y:S05]  /*28b0*/  BSYNC.RECONVERGENT B1 ;  /* 0x0000000000017941 */ /* 0x000fea0003800200 */
.L_x_31320:
        /* <DEDUP_REMOVED lines=9> */
.L_x_31324:
[----:B------:R-:W-:Y:S01]  /*2950*/  MOV R11, R15 ;  /* 0x0000000f000b7202 */ /* 0x000fe20000000f00 */
[----:B------:R-:W-:Y:S02]  /*2960*/  IMAD.MOV.U32 R13, RZ, RZ, R14 ;  /* 0x000000ffff0d7224 */ /* 0x000fe400078e000e */
[----:B------:R-:W-:Y:S02]  /*2970*/  IMAD.MOV.U32 R15, RZ, RZ, R2 ;  /* 0x000000ffff0f7224 */ /* 0x000fe400078e0002 */
[----:B------:R-:W-:-:S07]  /*2980*/  IMAD.MOV.U32 R14, RZ, RZ, R5 ;  /* 0x000000ffff0e7224 */ /* 0x000fce00078e0005 */
.L_x_31325:
[----:B------:R-:W-:Y:S05]  /*2990*/  BSYNC.RECONVERGENT B1 ;  /* 0x0000000000017941 */ /* 0x000fea0003800200 */
.L_x_31323:
        /* <DEDUP_REMOVED lines=16> */
.L_x_31327:
[----:B------:R-:W-:Y:S02]  /*2aa0*/  IMAD.MOV.U32 R12, RZ, RZ, R7 ;  /* 0x000000ffff0c7224 */ /* 0x000fe400078e0007 */
[----:B------:R-:W-:Y:S02]  /*2ab0*/  IMAD.MOV.U32 R5, RZ, RZ, R3 ;  /* 0x000000ffff057224 */ /* 0x000fe400078e0003 */
[----:B------:R-:W-:Y:S02]  /*2ac0*/  IMAD.MOV.U32 R7, RZ, RZ, R4 ;  /* 0x000000ffff077224 */ /* 0x000fe400078e0004 */
[----:B------:R-:W-:-:S07]  /*2ad0*/  IMAD.MOV.U32 R3, RZ, RZ, R6 ;  /* 0x000000ffff037224 */ /* 0x000fce00078e0006 */
.L_x_31328:
[----:B------:R-:W-:Y:S05]  /*2ae0*/  BSYNC.RECONVERGENT B1 ;  /* 0x0000000000017941 */ /* 0x000fea0003800200 */
.L_x_31326:
        /* <DEDUP_REMOVED lines=9> */
.L_x_31330:
[----:B------:R-:W-:Y:S02]  /*2b80*/  IMAD.MOV.U32 R17, RZ, RZ, R12 ;  /* 0x000000ffff117224 */ /* 0x000fe400078e000c */
[----:B------:R-:W-:Y:S02]  /*2b90*/  IMAD.MOV.U32 R18, RZ, RZ, R5 ;  /* 0x000000ffff127224 */ /* 0x000fe400078e0005 */
[----:B------:R-:W-:Y:S02]  /*2ba0*/  IMAD.MOV.U32 R12, RZ, RZ, R15 ;  /* 0x000000ffff0c7224 */ /* 0x000fe400078e000f */
[----:B------:R-:W-:-:S07]  /*2bb0*/  IMAD.MOV.U32 R5, RZ, RZ, R14 ;  /* 0x000000ffff057224 */ /* 0x000fce00078e000e */
.L_x_31331:
[----:B------:R-:W-:Y:S05]  /*2bc0*/  BSYNC.RECONVERGENT B1 ;  /* 0x0000000000017941 */ /* 0x000fea0003800200 */
.L_x_31329:
        /* <DEDUP_REMOVED lines=9> */
.L_x_31333:
[----:B------:R-:W-:Y:S02]  /*2c60*/  IMAD.MOV.U32 R20, RZ, RZ, R17 ;  /* 0x000000ffff147224 */ /* 0x000fe400078e0011 */
[----:B------:R-:W-:Y:S02]  /*2c70*/  IMAD.MOV.U32 R4, RZ, RZ, R18 ;  /* 0x000000ffff047224 */ /* 0x000fe400078e0012 */
[----:B------:R-:W-:Y:S02]  /*2c80*/  IMAD.MOV.U32 R17, RZ, RZ, R11 ;  /* 0x000000ffff117224 */ /* 0x000fe400078e000b */
[----:B------:R-:W-:-:S07]  /*2c90*/  IMAD.MOV.U32 R18, RZ, RZ, R13 ;  /* 0x000000ffff127224 */ /* 0x000fce00078e000d */
.L_x_31334:
[----:B------:R-:W-:Y:S05]  /*2ca0*/  BSYNC.RECONVERGENT B1 ;  /* 0x0000000000017941 */ /* 0x000fea0003800200 */
.L_x_31332:
[CC--:B------:R-:W-:Y:S01]  /*2cb0*/  FSETP.GEU.FTZ.AND P0, PT, R3.reuse, R10.reuse, PT ;  /* 0x0000000a0300720b */ /* 0x0c0fe20003f1e000 */
[----:B------:R-:W-:Y:S01]  /*2cc0*/  BSSY.RECONVERGENT B1, `(.L_x_31335) ;  /* 0x0000013000017945 */ /* 0x000fe20003800200 */
[----:B------:R-:W-:Y:S02]  /*2cd0*/  FSETP.NEU.FTZ.AND P1, PT, R3, R10, PT ;  /* 0x0000000a0300720b */ /* 0x000fe40003f3d000 */
[----:B------:R-:W-:Y:S02]  /*2ce0*/  ISETP.EQ.OR P0, PT, R7, -0x1, !P0 ;  /* 0xffffffff0700780c */ /* 0x000fe40004702670 */
[----:B------:R-:W-:-:S04]  /*2cf0*/  ISETP.GE.OR P1, PT, R16, R7, P1 ;  /* 0x000000071000720c */ /* 0x000fc80000f26670 */
[----:B------:R-:W-:-:S13]  /*2d00*/  PLOP3.LUT P1, PT, P0, P1, PT, 0x8, 0x80 ;  /* 0x000000000080781c */ /* 0x000fda0000722170 */
[----:B------:R-:W-:Y:S01]  /*2d10*/  @!P1 MOV R3, R10 ;  /* 0x0000000a00039202 */ /* 0x000fe20000000f00 */
        /* <DEDUP_REMOVED lines=9> */
.L_x_31336:
[----:B------:R-:W-:Y:S01]  /*2db0*/  IMAD.MOV.U32 R6, RZ, RZ, R7 ;  /* 0x000000ffff067224 */ /* 0x000fe200078e0007 */
[----:B------:R-:W-:Y:S01]  /*2dc0*/  MOV R7, R12 ;  /* 0x0000000c00077202 */ /* 0x000fe20000000f00 */
[----:B------:R-:W-:Y:S02]  /*2dd0*/  IMAD.MOV.U32 R2, RZ, RZ, R3 ;  /* 0x000000ffff027224 */ /* 0x000fe400078e0003 */
[----:B------:R-:W-:-:S07]  /*2de0*/  IMAD.MOV.U32 R3, RZ, RZ, R5 ;  /* 0x000000ffff037224 */ /* 0x000fce00078e0005 */
.L_x_31337:
[----:B------:R-:W-:Y:S05]  /*2df0*/  BSYNC.RECONVERGENT B1 ;  /* 0x0000000000017941 */ /* 0x000fea0003800200 */
.L_x_31335:
        /* <DEDUP_REMOVED lines=9> */
.L_x_31339:
[----:B------:R-:W-:Y:S01]  /*2e90*/  IMAD.MOV.U32 R11, RZ, RZ, R6 ;  /* 0x000000ffff0b7224 */ /* 0x000fe200078e0006 */
[----:B------:R-:W-:Y:S01]  /*2ea0*/  MOV R6, R17 ;  /* 0x0000001100067202 */ /* 0x000fe20000000f00 */
[----:B------:R-:W-:Y:S02]  /*2eb0*/  IMAD.MOV.U32 R13, RZ, RZ, R2 ;  /* 0x000000ffff0d7224 */ /* 0x000fe400078e0002 */
[----:B------:R-:W-:-:S07]  /*2ec0*/  IMAD.MOV.U32 R2, RZ, RZ, R18 ;  /* 0x000000ffff027224 */ /* 0x000fce00078e0012 */
.L_x_31340:
[----:B------:R-:W-:Y:S05]  /*2ed0*/  BSYNC.RECONVERGENT B1 ;  /* 0x0000000000017941 */ /* 0x000fea0003800200 */
.L_x_31338:
[----:B------:R-:W-:-:S04]  /*2ee0*/  FSETP.GT.FTZ.AND P0, PT, R13, R4, PT ;  /* 0x000000040d00720b */ /* 0x000fc80003f14000 */
[----:B------:R-:W-:-:S13]  /*2ef0*/  ISETP.EQ.OR P0, PT, R20, -0x1, P0 ;  /* 0xffffffff1400780c */ /* 0x000fda0000702670 */
[----:B------:R-:W-:Y:S05]  /*2f00*/  @P0 BRA `(.L_x_31341) ;  /* 0x0000000000180947 */ /* 0x000fea0003800000 */
[----:B------:R-:W-:Y:S01]  /*2f10*/  FSETP.NEU.FTZ.AND P0, PT, R13, R4, PT ;  /* 0x000000040d00720b */ /* 0x000fe20003f1d000 */
[----:B------:R-:W-:Y:S02]  /*2f20*/  IMAD.MOV.U32 R5, RZ, RZ, R13 ;  /* 0x000000ffff057224 */ /* 0x000fe400078e000d */
[----:B------:R-:W-:Y:S01]  /*2f30*/  IMAD.MOV.U32 R21, RZ, RZ, R11 ;  /* 0x000000ffff157224 */ /* 0x000fe200078e000b */
[----:B------:R-:W-:Y:S01]  /*2f40*/  ISETP.GE.OR P0, PT, R11, R20, P0 ;  /* 0x000000140b00720c */ /* 0x000fe20000706670 */
[----:B------:R-:W-:-:S12]  /*2f50*/  IMAD.MOV.U32 R23, RZ, RZ, R8 ;  /* 0x000000ffff177224 */ /* 0x000fd800078e0008 */
[----:B------:R-:W-:Y:S05]  /*2f60*/  @P0 BRA `(.L_x_31307) ;  /* 0x0000000000140947 */ /* 0x000fea0003800000 */
.L_x_31341:
[----:B------:R-:W-:Y:S01]  /*2f70*/  IMAD.MOV.U32 R5, RZ, RZ, R4 ;  /* 0x000000ffff057224 */ /* 0x000fe200078e0004 */
[----:B------:R-:W-:Y:S01]  /*2f80*/  MOV R21, R20 ;  /* 0x0000001400157202 */ /* 0x000fe20000000f00 */
[----:B------:R-:W-:Y:S02]  /*2f90*/  IMAD.MOV.U32 R23, RZ, RZ, R8 ;  /* 0x000000ffff177224 */ /* 0x000fe400078e0008 */
[----:B------:R-:W-:Y:S02]  /*2fa0*/  IMAD.MOV.U32 R4, RZ, RZ, R13 ;  /* 0x000000ffff047224 */ /* 0x000fe400078e000d */
[----:B------:R-:W-:-:S07]  /*2fb0*/  IMAD.MOV.U32 R20, RZ, RZ, R11 ;  /* 0x000000ffff147224 */ /* 0x000fce00078e000b */
.L_x_31307:
[----:B------:R-:W-:Y:S05]  /*2fc0*/  BSYNC.RECONVERGENT B0 ;  /* 0x0000000000007941 */ /* 0x000fea0003800200 */
.L_x_31306:
[----:B------:R-:W-:Y:S01]  /*2fd0*/  ISETP.GT.AND P0, PT, R9, 0x1d, PT ;  /* 0x0000001d0900780c */ /* 0x000fe20003f04270 */
[----:B------:R2:W3:Y:S01]  /*2fe0*/  SHFL.DOWN PT, R28, R23, 0x2, 0x1f ;  /* 0x08401f00171c7f89 */ /* 0x0004e200000e0000 */
[----:B------:R-:W-:Y:S03]  /*2ff0*/  BSSY.RECONVERGENT B0, `(.L_x_31342) ;  /* 0x00000d8000007945 */ /* 0x000fe60003800200 */
[----:B------:R2:W4:Y:S04]  /*3000*/  SHFL.DOWN PT, R15, R22, 0x2, 0x1f ;  /* 0x08401f00160f7f89 */ /* 0x00052800000e0000 */
[----:B------:R2:W1:Y:S04]  /*3010*/  SHFL.DOWN PT, R26, R20, 0x2, 0x1f ;  /* 0x08401f00141a7f89 */ /* 0x00046800000e0000 */
[----:B0-----:R2:W0:Y:S04]  /*3020*/  SHFL.DOWN PT, R24, R21, 0x2, 0x1f ;  /* 0x08401f0015187f89 */ /* 0x00142800000e0000 */
[----:B------:R2:W0:Y:S04]  /*3030*/  SHFL.DOWN PT, R18, R6, 0x2, 0x1f ;  /* 0x08401f0006127f89 */ /* 0x00042800000e0000 */
[----:B------:R2:W0:Y:S04]  /*3040*/  SHFL.DOWN PT, R16, R7, 0x2, 0x1f ;  /* 0x08401f0007107f89 */ /* 0x00042800000e0000 */
[----:B------:R2:W0:Y:S04]  /*3050*/  SHFL.DOWN PT, R17, R4, 0x2, 0x1f ;  /* 0x08401f0004117f89 */ /* 0x00042800000e0000 */
[----:B------:R2:W0:Y:S04]  /*3060*/  SHFL.DOWN PT, R14, R5, 0x2, 0x1f ;  /* 0x08401f00050e7f89 */ /* 0x00042800000e0000 */
[----:B------:R2:W0:Y:S04]  /*3070*/  SHFL.DOWN PT, R12, R2, 0x2, 0x1f ;  /* 0x08401f00020c7f89 */ /* 0x00042800000e0000 */
[----:B------:R2:W0:Y:S01]  /*3080*/  SHFL.DOWN PT, R10, R3, 0x2, 0x1f ;  /* 0x08401f00030a7f89 */ /* 0x00042200000e0000 */
[----:B-1-34-:R-:W-:Y:S05]  /*3090*/  @P0 BRA `(.L_x_31343) ;  /* 0x0000000c00340947 */ /* 0x01afea0003800000 */
        /* <DEDUP_REMOVED lines=10> */
[----:B--2---:R-:W-:Y:S02]  /*3140*/  @!P0 IMAD.MOV.U32 R3, RZ, RZ, R17 ;  /* 0x000000ffff038224 */ /* 0x004fe400078e0011 */
[----:B------:R-:W-:Y:S01]  /*3150*/  FMUL.FTZ R13, R11, 1.4426950216293334961 ;  /* 0x3fb8aa3b0b0d7820 */ /* 0x000fe20000410000 */
[----:B------:R-:W-:Y:S01]  /*3160*/  FSEL R11, R22, R15, P2 ;  /* 0x0000000f160b7208 */ /* 0x000fe20001000000 */
[----:B------:R-:W-:Y:S01]  /*3170*/  @!P0 IMAD.MOV.U32 R7, RZ, RZ, R26 ;  /* 0x000000ffff078224 */ /* 0x000fe200078e001a */
[----:B------:R-:W-:Y:S02]  /*3180*/  FSEL R22, R15, R22, P2 ;  /* 0x000000160f167208 */ /* 0x000fe40001000000 */
[----:B------:R-:W-:Y:S01]  /*3190*/  FSETP.GT.FTZ.AND P1, PT, R3, R2, PT ;  /* 0x000000020300720b */ /* 0x000fe20003f34000 */
[----:B------:R-:W0:Y:S03]  /*31a0*/  MUFU.EX2 R13, R13 ;  /* 0x0000000d000d7308 */ /* 0x000e260000000800 */
[----:B------:R-:W-:Y:S01]  /*31b0*/  ISETP.EQ.OR P1, PT, R6, -0x1, P1 ;  /* 0xffffffff0600780c */ /* 0x000fe20000f22670 */
[----:B0-----:R-:W-:-:S12]  /*31c0*/  FFMA.FTZ R22, R22, R13, R11 ;  /* 0x0000000d16167223 */ /* 0x001fd8000001000b */
[----:B------:R-:W-:Y:S05]  /*31d0*/  @P1 BRA `(.L_x_31345) ;  /* 0x0000000000141947 */ /* 0x000fea0003800000 */
[----:B------:R-:W-:Y:S01]  /*31e0*/  FSETP.NEU.FTZ.AND P0, PT, R3, R2, PT ;  /* 0x000000020300720b */ /* 0x000fe20003f1d000 */
[----:B------:R-:W-:Y:S01]  /*31f0*/  IMAD.MOV.U32 R28, RZ, RZ, R2 ;  /* 0x000000ffff1c7224 */ /* 0x000fe200078e0002 */
[-C--:B------:R-:W-:Y:S02]  /*3200*/  MOV R26, R6.reuse ;  /* 0x00000006001a7202 */ /* 0x080fe40000000f00 */
[----:B------:R-:W-:-:S13]  /*3210*/  ISETP.GE.OR P0, PT, R7, R6, P0 ;  /* 0x000000060700720c */ /* 0x000fda0000706670 */
[----:B------:R-:W-:Y:S05]  /*3220*/  @P0 BRA `(.L_x_31346) ;  /* 0x0000000000100947 */ /* 0x000fea0003800000 */
.L_x_31345:
[----:B------:R-:W-:Y:S02]  /*3230*/  IMAD.MOV.U32 R26, RZ, RZ, R7 ;  /* 0x000000ffff1a7224 */ /* 0x000fe400078e0007 */
[----:B------:R-:W-:Y:S02]  /*3240*/  IMAD.MOV.U32 R28, RZ, RZ, R3 ;  /* 0x000000ffff1c7224 */ /* 0x000fe400078e0003 */
[----:B------:R-:W-:Y:S02]  /*3250*/  IMAD.MOV.U32 R7, RZ, RZ, R6 ;  /* 0x000000ffff077224 */ /* 0x000fe400078e0006 */
[----:B------:R-:W-:-:S07]  /*3260*/  IMAD.MOV.U32 R3, RZ, RZ, R2 ;  /* 0x000000ffff037224 */ /* 0x000fce00078e0002 */
.L_x_31346:
[----:B------:R-:W-:Y:S05]  /*3270*/  BSYNC.RECONVERGENT B1 ;  /* 0x0000000000017941 */ /* 0x000fea0003800200 */
.L_x_31344:
        /* <DEDUP_REMOVED lines=9> */
.L_x_31348:
[----:B------:R-:W-:Y:S02]  /*3310*/  IMAD.MOV.U32 R11, RZ, RZ, R26 ;  /* 0x000000ffff0b7224 */ /* 0x000fe400078e001a */
[----:B------:R-:W-:Y:S02]  /*3320*/  IMAD.MOV.U32 R13, RZ, RZ, R28 ;  /* 0x000000ffff0d7224 */ /* 0x000fe400078e001c */
[----:B------:R-:W-:Y:S02]  /*3330*/  IMAD.MOV.U32 R26, RZ, RZ, R21 ;  /* 0x000000ffff1a7224 */ /* 0x000fe400078e0015 */
[----:B------:R-:W-:-:S07]  /*3340*/  IMAD.MOV.U32 R28, RZ, RZ, R5 ;  /* 0x000000ffff1c7224 */ /* 0x000fce00078e0005 */
.L_x_31349:
[----:B------:R-:W-:Y:S05]  /*3350*/  BSYNC.RECONVERGENT B1 ;  /* 0x0000000000017941 */ /* 0x000fea0003800200 */
.L_x_31347:
        /* <DEDUP_REMOVED lines=9> */
.L_x_31351:
[----:B------:R-:W-:Y:S02]  /*33f0*/  IMAD.MOV.U32 R2, RZ, RZ, R11 ;  /* 0x000000ffff027224 */ /* 0x000fe400078e000b */
[----:B------:R-:W-:Y:S02]  /*3400*/  IMAD.MOV.U32 R5, RZ, RZ, R13 ;  /* 0x000000ffff057224 */ /* 0x000fe400078e000d */
[----:B------:R-:W-:Y:S02]  /*3410*/  IMAD.MOV.U32 R11, RZ, RZ, R20 ;  /* 0x000000ffff0b7224 */ /* 0x000fe400078e0014 */
[----:B------:R-:W-:-:S07]  /*3420*/  IMAD.MOV.U32 R13, RZ, RZ, R4 ;  /* 0x000000ffff0d7224 */ /* 0x000fce00078e0004 */
.L_x_31352:
[----:B------:R-:W-:Y:S05]  /*3430*/  BSYNC.RECONVERGENT B1 ;  /* 0x0000000000017941 */ /* 0x000fea0003800200 */
.L_x_31350:
        /* <DEDUP_REMOVED lines=16> */
.L_x_31354:
[----:B------:R-:W-:Y:S01]  /*3540*/  IMAD.MOV.U32 R4, RZ, RZ, R7 ;  /* 0x000000ffff047224 */ /* 0x000fe200078e0007 */
[----:B------:R-:W-:Y:S01]  /*3550*/  MOV R7, R26 ;  /* 0x0000001a00077202 */ /* 0x000fe20000000f00 */
[----:B------:R-:W-:Y:S02]  /*3560*/  IMAD.MOV.U32 R6, RZ, RZ, R3 ;  /* 0x000000ffff067224 */ /* 0x000fe400078e0003 */
[----:B------:R-:W-:-:S07]  /*3570*/  IMAD.MOV.U32 R3, RZ, RZ, R28 ;  /* 0x000000ffff037224 */ /* 0x000fce00078e001c */
.L_x_31355:
[----:B------:R-:W-:Y:S05]  /*3580*/  BSYNC.RECONVERGENT B1 ;  /* 0x0000000000017941 */ /* 0x000fea0003800200 */
.L_x_31353:
        /* <DEDUP_REMOVED lines=9> */
.L_x_31357:
[----:B------:R-:W-:Y:S01]  /*3620*/  IMAD.MOV.U32 R15, RZ, RZ, R4 ;  /* 0x000000ffff0f7224 */ /* 0x000fe200078e0004 */
[----:B------:R-:W-:Y:S01]  /*3630*/  MOV R4, R11 ;  /* 0x0000000b00047202 */ /* 0x000fe20000000f00 */
[----:B------:R-:W-:Y:S02]  /*3640*/  IMAD.MOV.U32 R14, RZ, RZ, R6 ;  /* 0x000000ffff0e7224 */ /* 0x000fe400078e0006 */
[----:B------:R-:W-:-:S07]  /*3650*/  IMAD.MOV.U32 R6, RZ, RZ, R13 ;  /* 0x000000ffff067224 */ /* 0x000fce00078e000d */
.L_x_31358:
[----:B------:R-:W-:Y:S05]  /*3660*/  BSYNC.RECONVERGENT B1 ;  /* 0x0000000000017941 */ /* 0x000fea0003800200 */
.L_x_31356:
        /* <DEDUP_REMOVED lines=9> */
.L_x_31360:
[----:B------:R-:W-:Y:S01]  /*3700*/  IMAD.MOV.U32 R11, RZ, RZ, R15 ;  /* 0x000000ffff0b7224 */ /* 0x000fe200078e000f */
[----:B------:R-:W-:Y:S01]  /*3710*/  MOV R15, R2 ;  /* 0x00000002000f7202 */ /* 0x000fe20000000f00 */
[----:B------:R-:W-:Y:S02]  /*3720*/  IMAD.MOV.U32 R13, RZ, RZ, R14 ;  /* 0x000000ffff0d7224 */ /* 0x000fe400078e000e */
[----:B------:R-:W-:-:S07]  /*3730*/  IMAD.MOV.U32 R14, RZ, RZ, R5 ;  /* 0x000000ffff0e7224 */ /* 0x000fce00078e0005 */
.L_x_31361:
[----:B------:R-:W-:Y:S05]  /*3740*/  BSYNC.RECONVERGENT B1 ;  /* 0x0000000000017941 */ /* 0x000fea0003800200 */
.L_x_31359:
        /* <DEDUP_REMOVED lines=16> */
.L_x_31363:
[----:B------:R-:W-:Y:S01]  /*3850*/  MOV R12, R7 ;  /* 0x00000007000c7202 */ /* 0x000fe20000000f00 */
[----:B------:R-:W-:Y:S02]  /*3860*/  IMAD.MOV.U32 R5, RZ, RZ, R3 ;  /* 0x000000ffff057224 */ /* 0x000fe400078e0003 */
[----:B------:R-:W-:Y:S02]  /*3870*/  IMAD.MOV.U32 R7, RZ, RZ, R4 ;  /* 0x000000ffff077224 */ /* 0x000fe400078e0004 */
[----:B------:R-:W-:-:S07]  /*3880*/  IMAD.MOV.U32 R3, RZ, RZ, R6 ;  /* 0x000000ffff037224 */ /* 0x000fce00078e0006 */
.L_x_31364:
[----:B------:R-:W-:Y:S05]  /*3890*/  BSYNC.RECONVERGENT B1 ;  /* 0x0000000000017941 */ /* 0x000fea0003800200 */
.L_x_31362:
        /* <DEDUP_REMOVED lines=9> */
.L_x_31366:
[----:B------:R-:W-:Y:S01]  /*3930*/  MOV R17, R12 ;  /* 0x0000000c00117202 */ /* 0x000fe20000000f00 */
[----:B------:R-:W-:Y:S02]  /*3940*/  IMAD.MOV.U32 R18, RZ, RZ, R5 ;  /* 0x000000ffff127224 */ /* 0x000fe400078e0005 */
[----:B------:R-:W-:Y:S02]  /*3950*/  IMAD.MOV.U32 R12, RZ, RZ, R15 ;  /* 0x000000ffff0c7224 */ /* 0x000fe400078e000f */
[----:B------:R-:W-:-:S07]  /*3960*/  IMAD.MOV.U32 R5, RZ, RZ, R14 ;  /* 0x000000ffff057224 */ /* 0x000fce00078e000e */
.L_x_31367:
[----:B------:R-:W-:Y:S05]  /*3970*/  BSYNC.RECONVERGENT B1 ;  /* 0x0000000000017941 */ /* 0x000fea0003800200 */
.L_x_31365:
        /* <DEDUP_REMOVED lines=9> */
.L_x_31369:
[----:B------:R-:W-:Y:S01]  /*3a10*/  MOV R20, R17 ;  /* 0x0000001100147202 */ /* 0x000fe20000000f00 */
[----:B------:R-:W-:Y:S02]  /*3a20*/  IMAD.MOV.U32 R4, RZ, RZ, R18 ;  /* 0x000000ffff047224 */ /* 0x000fe400078e0012 */
[----:B------:R-:W-:Y:S02]  /*3a30*/  IMAD.MOV.U32 R17, RZ, RZ, R11 ;  /* 0x000000ffff117224 */ /* 0x000fe400078e000b */
[----:B------:R-:W-:-:S07]  /*3a40*/  IMAD.MOV.U32 R18, RZ, RZ, R13 ;  /* 0x000000ffff127224 */ /* 0x000fce00078e000d */
.L_x_31370:
[----:B------:R-:W-:Y:S05]  /*3a50*/  BSYNC.RECONVERGENT B1 ;  /* 0x0000000000017941 */ /* 0x000fea0003800200 */
.L_x_31368:
        /* <DEDUP_REMOVED lines=16> */
.L_x_31372:
[----:B------:R-:W-:Y:S02]  /*3b60*/  IMAD.MOV.U32 R6, RZ, RZ, R7 ;  /* 0x000000ffff067224 */ /* 0x000fe400078e0007 */
[----:B------:R-:W-:Y:S02]  /*3b70*/  IMAD.MOV.U32 R2, RZ, RZ, R3 ;  /* 0x000000ffff027224 */ /* 0x000fe400078e0003 */
[----:B------:R-:W-:Y:S02]  /*3b80*/  IMAD.MOV.U32 R7, RZ, RZ, R12 ;  /* 0x000000ffff077224 */ /* 0x000fe400078e000c */
[----:B------:R-:W-:-:S07]  /*3b90*/  IMAD.MOV.U32 R3, RZ, RZ, R5 ;  /* 0x000000ffff037224 */ /* 0x000fce00078e0005 */
.L_x_31373:
[----:B------:R-:W-:Y:S05]  /*3ba0*/  BSYNC.RECONVERGENT B1 ;  /* 0x0000000000017941 */ /* 0x000fea0003800200 */
.L_x_31371:
        /* <DEDUP_REMOVED lines=9> */
.L_x_31375:
[----:B------:R-:W-:Y:S02]  /*3c40*/  IMAD.MOV.U32 R11, RZ, RZ, R6 ;  /* 0x000000ffff0b7224 */ /* 0x000fe400078e0006 */
[----:B------:R-:W-:Y:S02]  /*3c50*/  IMAD.MOV.U32 R13, RZ, RZ, R2 ;  /* 0x000000ffff0d7224 */ /* 0x000fe400078e0002 */
[----:B------:R-:W-:Y:S02]  /*3c60*/  IMAD.MOV.U32 R6, RZ, RZ, R17 ;  /* 0x000000ffff067224 */ /* 0x000fe400078e0011 */
[----:B------:R-:W-:-:S07]  /*3c70*/  IMAD.MOV.U32 R2, RZ, RZ, R18 ;  /* 0x000000ffff027224 */ /* 0x000fce00078e0012 */
.L_x_31376:
[----:B------:R-:W-:Y:S05]  /*3c80*/  BSYNC.RECONVERGENT B1 ;  /* 0x0000000000017941 */ /* 0x000fea0003800200 */
.L_x_31374:
[----:B------:R-:W-:-:S04]  /*3c90*/  FSETP.GT.FTZ.AND P0, PT, R13, R4, PT ;  /* 0x000000040d00720b */ /* 0x000fc80003f14000 */
[----:B------:R-:W-:-:S13]  /*3ca0*/  ISETP.EQ.OR P0, PT, R20, -0x1, P0 ;  /* 0xffffffff1400780c */ /* 0x000fda0000702670 */
[----:B------:R-:W-:Y:S05]  /*3cb0*/  @P0 BRA `(.L_x_31377) ;  /* 0x0000000000180947 */ /* 0x000fea0003800000 */
[----:B------:R-:W-:Y:S01]  /*3cc0*/  FSETP.NEU.FTZ.AND P0, PT, R13, R4, PT ;  /* 0x000000040d00720b */ /* 0x000fe20003f1d000 */
[----:B------:R-:W-:Y:S01]  /*3cd0*/  IMAD.MOV.U32 R21, RZ, RZ, R11 ;  /* 0x000000ffff157224 */ /* 0x000fe200078e000b */
[----:B------:R-:W-:Y:S01]  /*3ce0*/  MOV R5, R13 ;  /* 0x0000000d00057202 */ /* 0x000fe20000000f00 */
[----:B------:R-:W-:Y:S01]  /*3cf0*/  IMAD.MOV.U32 R23, RZ, RZ, R8 ;  /* 0x000000ffff177224 */ /* 0x000fe200078e0008 */
[----:B------:R-:W-:-:S13]  /*3d00*/  ISETP.GE.OR P0, PT, R11, R20, P0 ;  /* 0x000000140b00720c */ /* 0x000fda0000706670 */
[----:B------:R-:W-:Y:S05]  /*3d10*/  @P0 BRA `(.L_x_31343) ;  /* 0x0000000000140947 */ /* 0x000fea0003800000 */
.L_x_31377:
[----:B------:R-:W-:Y:S01]  /*3d20*/  IMAD.MOV.U32 R5, RZ, RZ, R4 ;  /* 0x000000ffff057224 */ /* 0x000fe200078e0004 */
[----:B------:R-:W-:Y:S01]  /*3d30*/  MOV R4, R13 ;  /* 0x0000000d00047202 */ /* 0x000fe20000000f00 */
[----:B------:R-:W-:Y:S02]  /*3d40*/  IMAD.MOV.U32 R21, RZ, RZ, R20 ;  /* 0x000000ffff157224 */ /* 0x000fe400078e0014 */
[----:B------:R-:W-:Y:S02]  /*3d50*/  IMAD.MOV.U32 R23, RZ, RZ, R8 ;  /* 0x000000ffff177224 */ /* 0x000fe400078e0008 */
[----:B------:R-:W-:-:S07]  /*3d60*/  IMAD.MOV.U32 R20, RZ, RZ, R11 ;  /* 0x000000ffff147224 */ /* 0x000fce00078e000b */
.L_x_31343:
[----:B------:R-:W-:Y:S05]  /*3d70*/  BSYNC.RECONVERGENT B0 ;  /* 0x0000000000007941 */ /* 0x000fea0003800200 */
.L_x_31342:
        /* <DEDUP_REMOVED lines=34> */
[----:B------:R-:W-:Y:S02]  /*3fa0*/  IMAD.MOV.U32 R26, RZ, RZ, R6 ;  /* 0x000000ffff1a7224 */ /* 0x000fe400078e0006 */
[----:B------:R-:W-:Y:S01]  /*3fb0*/  IMAD.MOV.U32 R28, RZ, RZ, R2 ;  /* 0x000000ffff1c7224 */ /* 0x000fe200078e0002 */
[----:B------:R-:W-:-:S13]  /*3fc0*/  ISETP.GE.OR P0, PT, R7, R6, P0 ;  /* 0x000000060700720c */ /* 0x000fda0000706670 */
[----:B------:R-:W-:Y:S05]  /*3fd0*/  @P0 BRA `(.L_x_31382) ;  /* 0x0000000000100947 */ /* 0x000fea0003800000 */
.L_x_31381:
[----:B------:R-:W-:Y:S01]  /*3fe0*/  MOV R26, R7 ;  /* 0x00000007001a7202 */ /* 0x000fe20000000f00 */
[----:B------:R-:W-:Y:S02]  /*3ff0*/  IMAD.MOV.U32 R28, RZ, RZ, R3 ;  /* 0x000000ffff1c7224 */ /* 0x000fe400078e0003 */
[----:B------:R-:W-:Y:S02]  /*4000*/  IMAD.MOV.U32 R7, RZ, RZ, R6 ;  /* 0x000000ffff077224 */ /* 0x000fe400078e0006 */
[----:B------:R-:W-:-:S07]  /*4010*/  IMAD.MOV.U32 R3, RZ, RZ, R2 ;  /* 0x000000ffff037224 */ /* 0x000fce00078e0002 */
.L_x_31382:
[----:B------:R-:W-:Y:S05]  /*4020*/  BSYNC.RECONVERGENT B1 ;  /* 0x0000000000017941 */ /* 0x000fea0003800200 */
.L_x_31380:
        /* <DEDUP_REMOVED lines=9> */
.L_x_31384:
[----:B------:R-:W-:Y:S01]  /*40c0*/  MOV R11, R26 ;  /* 0x0000001a000b7202 */ /* 0x000fe20000000f00 */
[----:B------:R-:W-:Y:S02]  /*40d0*/  IMAD.MOV.U32 R13, RZ, RZ, R28 ;  /* 0x000000ffff0d7224 */ /* 0x000fe400078e001c */
[----:B------:R-:W-:Y:S02]  /*40e0*/  IMAD.MOV.U32 R26, RZ, RZ, R21 ;  /* 0x000000ffff1a7224 */ /* 0x000fe400078e0015 */
[----:B------:R-:W-:-:S07]  /*40f0*/  IMAD.MOV.U32 R28, RZ, RZ, R5 ;  /* 0x000000ffff1c7224 */ /* 0x000fce00078e0005 */
.L_x_31385:
[----:B------:R-:W-:Y:S05]  /*4100*/  BSYNC.RECONVERGENT B1 ;  /* 0x0000000000017941 */ /* 0x000fea0003800200 */
.L_x_31383:
        /* <DEDUP_REMOVED lines=9> */
.L_x_31387:
[----:B------:R-:W-:Y:S01]  /*41a0*/  MOV R2, R11 ;  /* 0x0000000b00027202 */ /* 0x000fe20000000f00 */
[----:B------:R-:W-:Y:S02]  /*41b0*/  IMAD.MOV.U32 R5, RZ, RZ, R13 ;  /* 0x000000ffff057224 */ /* 0x000fe400078e000d */
[----:B------:R-:W-:Y:S02]  /*41c0*/  IMAD.MOV.U32 R11, RZ, RZ, R20 ;  /* 0x000000ffff0b7224 */ /* 0x000fe400078e0014 */
[----:B------:R-:W-:-:S07]  /*41d0*/  IMAD.MOV.U32 R13, RZ, RZ, R4 ;  /* 0x000000ffff0d7224 */ /* 0x000fce00078e0004 */
.L_x_31388:
[----:B------:R-:W-:Y:S05]  /*41e0*/  BSYNC.RECONVERGENT B1 ;  /* 0x0000000000017941 */ /* 0x000fea0003800200 */
.L_x_31386:
        /* <DEDUP_REMOVED lines=16> */
.L_x_31390:
[----:B------:R-:W-:Y:S02]  /*42f0*/  IMAD.MOV.U32 R4, RZ, RZ, R7 ;  /* 0x000000ffff047224 */ /* 0x000fe400078e0007 */
[----:B------:R-:W-:Y:S02]  /*4300*/  IMAD.MOV.U32 R6, RZ, RZ, R3 ;  /* 0x000000ffff067224 */ /* 0x000fe400078e0003 */
[----:B------:R-:W-:Y:S02]  /*4310*/  IMAD.MOV.U32 R7, RZ, RZ, R26 ;  /* 0x000000ffff077224 */ /* 0x000fe400078e001a */
[----:B------:R-:W-:-:S07]  /*4320*/  IMAD.MOV.U32 R3, RZ, RZ, R28 ;  /* 0x000000ffff037224 */ /* 0x000fce00078e001c */
.L_x_31391:
[----:B------:R-:W-:Y:S05]  /*4330*/  BSYNC.RECONVERGENT B1 ;  /* 0x0000000000017941 */ /* 0x000fea0003800200 */
.L_x_31389:
        /* <DEDUP_REMOVED lines=9> */
.L_x_31393:
[----:B------:R-:W-:Y:S02]  /*43d0*/  IMAD.MOV.U32 R15, RZ, RZ, R4 ;  /* 0x000000ffff0f7224 */ /* 0x000fe400078e0004 */
[----:B------:R-:W-:Y:S02]  /*43e0*/  IMAD.MOV.U32 R14, RZ, RZ, R6 ;  /* 0x000000ffff0e7224 */ /* 0x000fe400078e0006 */
[----:B------:R-:W-:Y:S02]  /*43f0*/  IMAD.MOV.U32 R4, RZ, RZ, R11 ;  /* 0x000000ffff047224 */ /* 0x000fe400078e000b */
[----:B------:R-:W-:-:S07]  /*4400*/  IMAD.MOV.U32 R6, RZ, RZ, R13 ;  /* 0x000000ffff067224 */ /* 0x000fce00078e000d */
.L_x_31394:
[----:B------:R-:W-:Y:S05]  /*4410*/  BSYNC.RECONVERGENT B1 ;  /* 0x0000000000017941 */ /* 0x000fea0003800200 */
.L_x_31392:
        /* <DEDUP_REMOVED lines=9> */
.L_x_31396:
[----:B------:R-:W-:Y:S02]  /*44b0*/  IMAD.MOV.U32 R11, RZ, RZ, R15 ;  /* 0x000000ffff0b7224 */ /* 0x000fe400078e000f */
[----:B------:R-:W-:Y:S02]  /*44c0*/  IMAD.MOV.U32 R13, RZ, RZ, R14 ;  /* 0x000000ffff0d7224 */ /* 0x000fe400078e000e */
[----:B------:R-:W-:Y:S02]  /*44d0*/  IMAD.MOV.U32 R15, RZ, RZ, R2 ;  /* 0x000000ffff0f7224 */ /* 0x000fe400078e0002 */
[----:B------:R-:W-:-:S07]  /*44e0*/  IMAD.MOV.U32 R14, RZ, RZ, R5 ;  /* 0x000000ffff0e7224 */ /* 0x000fce00078e0005 */
.L_x_31397:
[----:B------:R-:W-:Y:S05]  /*44f0*/  BSYNC.RECONVERGENT B1 ;  /* 0x0000000000017941 */ /* 0x000fea0003800200 */
.L_x_31395:
        /* <DEDUP_REMOVED lines=16> */
.L_x_31399:
[----:B------:R-:W-:Y:S01]  /*4600*/  IMAD.MOV.U32 R12, RZ, RZ, R7 ;  /* 0x000000ffff0c7224 */ /* 0x000fe200078e0007 */
[----:B------:R-:W-:Y:S01]  /*4610*/  MOV R7, R4 ;  /* 0x0000000400077202 */ /* 0x000fe20000000f00 */
[----:B------:R-:W-:Y:S02]  /*4620*/  IMAD.MOV.U32 R5, RZ, RZ, R3 ;  /* 0x000000ffff057224 */ /* 0x000fe400078e0003 */
[----:B------:R-:W-:-:S07]  /*4630*/  IMAD.MOV.U32 R3, RZ, RZ, R6 ;  /* 0x000000ffff037224 */ /* 0x000fce00078e0006 */
.L_x_31400:
[----:B------:R-:W-:Y:S05]  /*4640*/  BSYNC.RECONVERGENT B1 ;  /* 0x0000000000017941 */ /* 0x000fea0003800200 */
.L_x_31398:
        /* <DEDUP_REMOVED lines=9> */
.L_x_31402:
[----:B------:R-:W-:Y:S01]  /*46e0*/  IMAD.MOV.U32 R17, RZ, RZ, R12 ;  /* 0x000000ffff117224 */ /* 0x000fe200078e000c */
[----:B------:R-:W-:Y:S01]  /*46f0*/  MOV R12, R15 ;  /* 0x0000000f000c7202 */ /* 0x000fe20000000f00 */
[----:B------:R-:W-:Y:S02]  /*4700*/  IMAD.MOV.U32 R18, RZ, RZ, R5 ;  /* 0x000000ffff127224 */ /* 0x000fe400078e0005 */
[----:B------:R-:W-:-:S07]  /*4710*/  IMAD.MOV.U32 R5, RZ, RZ, R14 ;  /* 0x000000ffff057224 */ /* 0x000fce00078e000e */
.L_x_31403:
[----:B------:R-:W-:Y:S05]  /*4720*/  BSYNC.RECONVERGENT B1 ;  /* 0x0000000000017941 */ /* 0x000fea0003800200 */
.L_x_31401:
        /* <DEDUP_REMOVED lines=9> */
.L_x_31405:
[----:B------:R-:W-:Y:S01]  /*47c0*/  IMAD.MOV.U32 R20, RZ, RZ, R17 ;  /* 0x000000ffff147224 */ /* 0x000fe200078e0011 */
[----:B------:R-:W-:Y:S01]  /*47d0*/  MOV R17, R11 ;  /* 0x0000000b00117202 */ /* 0x000fe20000000f00 */
[----:B------:R-:W-:Y:S02]  /*47e0*/  IMAD.MOV.U32 R4, RZ, RZ, R18 ;  /* 0x000000ffff047224 */ /* 0x000fe400078e0012 */
[----:B------:R-:W-:-:S07]  /*47f0*/  IMAD.MOV.U32 R18, RZ, RZ, R13 ;  /* 0x000000ffff127224 */ /* 0x000fce00078e000d */
.L_x_31406:
[----:B------:R-:W-:Y:S05]  /*4800*/  BSYNC.RECONVERGENT B1 ;  /* 0x0000000000017941 */ /* 0x000fea0003800200 */
.L_x_31404:
        /* <DEDUP_REMOVED lines=16> */
.L_x_31408:
[----:B------:R-:W-:Y:S01]  /*4910*/  MOV R6, R7 ;  /* 0x0000000700067202 */ /* 0x000fe20000000f00 */
[----:B------:R-:W-:Y:S02]  /*4920*/  IMAD.MOV.U32 R2, RZ, RZ, R3 ;  /* 0x000000ffff027224 */ /* 0x000fe400078e0003 */
[----:B------:R-:W-:Y:S02]  /*4930*/  IMAD.MOV.U32 R7, RZ, RZ, R12 ;  /* 0x000000ffff077224 */ /* 0x000fe400078e000c */
[----:B------:R-:W-:-:S07]  /*4940*/  IMAD.MOV.U32 R3, RZ, RZ, R5 ;  /* 0x000000ffff037224 */ /* 0x000fce00078e0005 */
.L_x_31409:
[----:B------:R-:W-:Y:S05]  /*4950*/  BSYNC.RECONVERGENT B1 ;  /* 0x0000000000017941 */ /* 0x000fea0003800200 */
.L_x_31407:
        /* <DEDUP_REMOVED lines=9> */
.L_x_31411:
[----:B------:R-:W-:Y:S01]  /*49f0*/  MOV R11, R6 ;  /* 0x00000006000b7202 */ /* 0x000fe20000000f00 */
[----:B------:R-:W-:Y:S02]  /*4a00*/  IMAD.MOV.U32 R13, RZ, RZ, R2 ;  /* 0x000000ffff0d7224 */ /* 0x000fe400078e0002 */
[----:B------:R-:W-:Y:S02]  /*4a10*/  IMAD.MOV.U32 R6, RZ, RZ, R17 ;  /* 0x000000ffff067224 */ /* 0x000fe400078e0011 */
[----:B------:R-:W-:-:S07]  /*4a20*/  IMAD.MOV.U32 R2, RZ, RZ, R18 ;  /* 0x000000ffff027224 */ /* 0x000fce00078e0012 */
.L_x_31412:
[----:B------:R-:W-:Y:S05]  /*4a30*/  BSYNC.RECONVERGENT B1 ;  /* 0x0000000000017941 */ /* 0x000fea0003800200 */
.L_x_31410:
        /* <DEDUP_REMOVED lines=9> */
.L_x_31413:
[----:B------:R-:W-:Y:S02]  /*4ad0*/  IMAD.MOV.U32 R5, RZ, RZ, R4 ;  /* 0x000000ffff057224 */ /* 0x000fe400078e0004 */
[----:B------:R-:W-:Y:S02]  /*4ae0*/  IMAD.MOV.U32 R21, RZ, RZ, R20 ;  /* 0x000000ffff157224 */ /* 0x000fe400078e0014 */
[----:B------:R-:W-:Y:S02]  /*4af0*/  IMAD.MOV.U32 R23, RZ, RZ, R8 ;  /* 0x000000ffff177224 */ /* 0x000fe400078e0008 */
[----:B------:R-:W-:Y:S02]  /*4b00*/  IMAD.MOV.U32 R4, RZ, RZ, R13 ;  /* 0x000000ffff047224 */ /* 0x000fe400078e000d */
[----:B------:R-:W-:-:S07]  /*4b10*/  IMAD.MOV.U32 R20, RZ, RZ, R11 ;  /* 0x000000ffff147224 */ /* 0x000fce00078e000b */
.L_x_31379:
[----:B------:R-:W-:Y:S05]  /*4b20*/  BSYNC.RECONVERGENT B0 ;  /* 0x0000000000007941 */ /* 0x000fea0003800200 */
.L_x_31378:
        /* <DEDUP_REMOVED lines=24> */
[----:B--2---:R-:W-:Y:S01]  /*4cb0*/  @!P0 MOV R3, R17 ;  /* 0x0000001100038202 */ /* 0x004fe20000000f00 */
        /* <DEDUP_REMOVED lines=13> */
.L_x_31417:
[----:B------:R-:W-:Y:S01]  /*4d90*/  IMAD.MOV.U32 R26, RZ, RZ, R7 ;  /* 0x000000ffff1a7224 */ /* 0x000fe200078e0007 */
[----:B------:R-:W-:Y:S01]  /*4da0*/  MOV R7, R6 ;  /* 0x0000000600077202 */ /* 0x000fe20000000f00 */
[----:B------:R-:W-:Y:S02]  /*4db0*/  IMAD.MOV.U32 R28, RZ, RZ, R3 ;  /* 0x000000ffff1c7224 */ /* 0x000fe400078e0003 */
[----:B------:R-:W-:-:S07]  /*4dc0*/  IMAD.MOV.U32 R3, RZ, RZ, R2 ;  /* 0x000000ffff037224 */ /* 0x000fce00078e0002 */
.L_x_31418:
[----:B------:R-:W-:Y:S05]  /*4dd0*/  BSYNC.RECONVERGENT B1 ;  /* 0x0000000000017941 */ /* 0x000fea0003800200 */
.L_x_31416:
        /* <DEDUP_REMOVED lines=9> */
.L_x_31420:
[----:B------:R-:W-:Y:S01]  /*4e70*/  IMAD.MOV.U32 R11, RZ, RZ, R26 ;  /* 0x000000ffff0b7224 */ /* 0x000fe200078e001a */
[----:B------:R-:W-:Y:S01]  /*4e80*/  MOV R26, R21 ;  /* 0x00000015001a7202 */ /* 0x000fe20000000f00 */
[----:B------:R-:W-:Y:S02]  /*4e90*/  IMAD.MOV.U32 R13, RZ, RZ, R28 ;  /* 0x000000ffff0d7224 */ /* 0x000fe400078e001c */
[----:B------:R-:W-:-:S07]  /*4ea0*/  IMAD.MOV.U32 R28, RZ, RZ, R5 ;  /* 0x000000ffff1c7224 */ /* 0x000fce00078e0005 */
.L_x_31421:
[----:B------:R-:W-:Y:S05]  /*4eb0*/  BSYNC.RECONVERGENT B1 ;  /* 0x0000000000017941 */ /* 0x000fea0003800200 */
.L_x_31419:
        /* <DEDUP_REMOVED lines=9> */
.L_x_31423:
[----:B------:R-:W-:Y:S01]  /*4f50*/  IMAD.MOV.U32 R2, RZ, RZ, R11 ;  /* 0x000000ffff027224 */ /* 0x000fe200078e000b */
[----:B------:R-:W-:Y:S01]  /*4f60*/  MOV R11, R20 ;  /* 0x00000014000b7202 */ /* 0x000fe20000000f00 */
[----:B------:R-:W-:Y:S02]  /*4f70*/  IMAD.MOV.U32 R5, RZ, RZ, R13 ;  /* 0x000000ffff057224 */ /* 0x000fe400078e000d */
[----:B------:R-:W-:-:S07]  /*4f80*/  IMAD.MOV.U32 R13, RZ, RZ, R4 ;  /* 0x000000ffff0d7224 */ /* 0x000fce00078e0004 */
.L_x_31424:
[----:B------:R-:W-:Y:S05]  /*4f90*/  BSYNC.RECONVERGENT B1 ;  /* 0x0000000000017941 */ /* 0x000fea0003800200 */
.L_x_31422:
        /* <DEDUP_REMOVED lines=16> */
.L_x_31426:
[----:B------:R-:W-:Y:S01]  /*50a0*/  MOV R4, R7 ;  /* 0x0000000700047202 */ /* 0x000fe20000000f00 */
[----:B------:R-:W-:Y:S02]  /*50b0*/  IMAD.MOV.U32 R6, RZ, RZ, R3 ;  /* 0x000000ffff067224 */ /* 0x000fe400078e0003 */
[----:B------:R-:W-:Y:S02]  /*50c0*/  IMAD.MOV.U32 R7, RZ, RZ, R26 ;  /* 0x000000ffff077224 */ /* 0x000fe400078e001a */
[----:B------:R-:W-:-:S07]  /*50d0*/  IMAD.MOV.U32 R3, RZ, RZ, R28 ;  /* 0x000000ffff037224 */ /* 0x000fce00078e001c */
.L_x_31427:
[----:B------:R-:W-:Y:S05]  /*50e0*/  BSYNC.RECONVERGENT B1 ;  /* 0x0000000000017941 */ /* 0x000fea0003800200 */
.L_x_31425:
        /* <DEDUP_REMOVED lines=9> */
.L_x_31429:
[----:B------:R-:W-:Y:S01]  /*5180*/  MOV R15, R4 ;  /* 0x00000004000f7202 */ /* 0x000fe20000000f00 */
[----:B------:R-:W-:Y:S02]  /*5190*/  IMAD.MOV.U32 R14, RZ, RZ, R6 ;  /* 0x000000ffff0e7224 */ /* 0x000fe400078e0006 */
[----:B------:R-:W-:Y:S02]  /*51a0*/  IMAD.MOV.U32 R4, RZ, RZ, R11 ;  /* 0x000000ffff047224 */ /* 0x000fe400078e000b */
[----:B------:R-:W-:-:S07]  /*51b0*/  IMAD.MOV.U32 R6, RZ, RZ, R13 ;  /* 0x000000ffff067224 */ /* 0x000fce00078e000d */
.L_x_31430:
[----:B------:R-:W-:Y:S05]  /*51c0*/  BSYNC.RECONVERGENT B1 ;  /* 0x0000000000017941 */ /* 0x000fea0003800200 */
.L_x_31428:
        /* <DEDUP_REMOVED lines=9> */
.L_x_31432:
[----:B------:R-:W-:Y:S01]  /*5260*/  MOV R11, R15 ;  /* 0x0000000f000b7202 */ /* 0x000fe20000000f00 */
[----:B------:R-:W-:Y:S02]  /*5270*/  IMAD.MOV.U32 R13, RZ, RZ, R14 ;  /* 0x000000ffff0d7224 */ /* 0x000fe400078e000e */
[----:B------:R-:W-:Y:S02]  /*5280*/  IMAD.MOV.U32 R15, RZ, RZ, R2 ;  /* 0x000000ffff0f7224 */ /* 0x000fe400078e0002 */
[----:B------:R-:W-:-:S07]  /*5290*/  IMAD.MOV.U32 R14, RZ, RZ, R5 ;  /* 0x000000ffff0e7224 */ /* 0x000fce00078e0005 */
.L_x_31433:
[----:B------:R-:W-:Y:S05]  /*52a0*/  BSYNC.RECONVERGENT B1 ;  /* 0x0000000000017941 */ /* 0x000fea0003800200 */
.L_x_31431:
        /* <DEDUP_REMOVED lines=16> */
.L_x_31435:
[----:B------:R-:W-:Y:S02]  /*53b0*/  IMAD.MOV.U32 R12, RZ, RZ, R7 ;  /* 0x000000ffff0c7224 */ /* 0x000fe400078e0007 */
[----:B------:R-:W-:Y:S02]  /*53c0*/  IMAD.MOV.U32 R5, RZ, RZ, R3 ;  /* 0x000000ffff057224 */ /* 0x000fe400078e0003 */
[----:B------:R-:W-:Y:S02]  /*53d0*/  IMAD.MOV.U32 R7, RZ, RZ, R4 ;  /* 0x000000ffff077224 */ /* 0x000fe400078e0004 */
[----:B------:R-:W-:-:S07]  /*53e0*/  IMAD.MOV.U32 R3, RZ, RZ, R6 ;  /* 0x000000ffff037224 */ /* 0x000fce00078e0006 */
.L_x_31436:
[----:B------:R-:W-:Y:S05]  /*53f0*/  BSYNC.RECONVERGENT B1 ;  /* 0x0000000000017941 */ /* 0x000fea0003800200 */
.L_x_31434:
        /* <DEDUP_REMOVED lines=9> */
.L_x_31438:
[----:B------:R-:W-:Y:S02]  /*5490*/  IMAD.MOV.U32 R17, RZ, RZ, R12 ;  /* 0x000000ffff117224 */ /* 0x000fe400078e000c */
[----:B------:R-:W-:Y:S02]  /*54a0*/  IMAD.MOV.U32 R18, RZ, RZ, R5 ;  /* 0x000000ffff127224 */ /* 0x000fe400078e0005 */
[----:B------:R-:W-:Y:S02]  /*54b0*/  IMAD.MOV.U32 R12, RZ, RZ, R15 ;  /* 0x000000ffff0c7224 */ /* 0x000fe400078e000f */
[----:B------:R-:W-:-:S07]  /*54c0*/  IMAD.MOV.U32 R5, RZ, RZ, R14 ;  /* 0x000000ffff057224 */ /* 0x000fce00078e000e */
.L_x_31439:
[----:B------:R-:W-:Y:S05]  /*54d0*/  BSYNC.RECONVERGENT B1 ;  /* 0x0000000000017941 */ /* 0x000fea0003800200 */
.L_x_31437:
        /* <DEDUP_REMOVED lines=9> */
.L_x_31441:
[----:B------:R-:W-:Y:S02]  /*5570*/  IMAD.MOV.U32 R20, RZ, RZ, R17 ;  /* 0x000000ffff147224 */ /* 0x000fe400078e0011 */
[----:B------:R-:W-:Y:S02]  /*5580*/  IMAD.MOV.U32 R4, RZ, RZ, R18 ;  /* 0x000000ffff047224 */ /* 0x000fe400078e0012 */
[----:B------:R-:W-:Y:S02]  /*5590*/  IMAD.MOV.U32 R17, RZ, RZ, R11 ;  /* 0x000000ffff117224 */ /* 0x000fe400078e000b */
[----:B------:R-:W-:-:S07]  /*55a0*/  IMAD.MOV.U32 R18, RZ, RZ, R13 ;  /* 0x000000ffff127224 */ /* 0x000fce00078e000d */
.L_x_31442:
[----:B------:R-:W-:Y:S05]  /*55b0*/  BSYNC.RECONVERGENT B1 ;  /* 0x0000000000017941 */ /* 0x000fea0003800200 */
.L_x_31440:
        /* <DEDUP_REMOVED lines=16> */
.L_x_31444:
[----:B------:R-:W-:Y:S01]  /*56c0*/  IMAD.MOV.U32 R6, RZ, RZ, R7 ;  /* 0x000000ffff067224 */ /* 0x000fe200078e0007 */
[----:B------:R-:W-:Y:S01]  /*56d0*/  MOV R7, R12 ;  /* 0x0000000c00077202 */ /* 0x000fe20000000f00 */
[----:B------:R-:W-:Y:S02]  /*56e0*/  IMAD.MOV.U32 R2, RZ, RZ, R3 ;  /* 0x000000ffff027224 */ /* 0x000fe400078e0003 */
[----:B------:R-:W-:-:S07]  /*56f0*/  IMAD.MOV.U32 R3, RZ, RZ, R5 ;  /* 0x000000ffff037224 */ /* 0x000fce00078e0005 */
.L_x_31445:
[----:B------:R-:W-:Y:S05]  /*5700*/  BSYNC.RECONVERGENT B1 ;  /* 0x0000000000017941 */ /* 0x000fea0003800200 */
.L_x_31443:
        /* <DEDUP_REMOVED lines=9> */
.L_x_31447:
[----:B------:R-:W-:Y:S01]  /*57a0*/  IMAD.MOV.U32 R11, RZ, RZ, R6 ;  /* 0x000000ffff0b7224 */ /* 0x000fe200078e0006 */
[----:B------:R-:W-:Y:S01]  /*57b0*/  MOV R6, R17 ;  /* 0x0000001100067202 */ /* 0x000fe20000000f00 */
[----:B------:R-:W-:Y:S02]  /*57c0*/  IMAD.MOV.U32 R13, RZ, RZ, R2 ;  /* 0x000000ffff0d7224 */ /* 0x000fe400078e0002 */
[----:B------:R-:W-:-:S07]  /*57d0*/  IMAD.MOV.U32 R2, RZ, RZ, R18 ;  /* 0x000000ffff027224 */ /* 0x000fce00078e0012 */
.L_x_31448:
[----:B------:R-:W-:Y:S05]  /*57e0*/  BSYNC.RECONVERGENT B1 ;  /* 0x0000000000017941 */ /* 0x000fea0003800200 */
.L_x_31446:
        /* <DEDUP_REMOVED lines=9> */
.L_x_31449:
[----:B------:R-:W-:Y:S01]  /*5880*/  IMAD.MOV.U32 R5, RZ, RZ, R4 ;  /* 0x000000ffff057224 */ /* 0x000fe200078e0004 */
[----:B------:R-:W-:Y:S01]  /*5890*/  MOV R21, R20 ;  /* 0x0000001400157202 */ /* 0x000fe20000000f00 */
[----:B------:R-:W-:Y:S02]  /*58a0*/  IMAD.MOV.U32 R23, RZ, RZ, R8 ;  /* 0x000000ffff177224 */ /* 0x000fe400078e0008 */
[----:B------:R-:W-:Y:S02]  /*58b0*/  IMAD.MOV.U32 R4, RZ, RZ, R13 ;  /* 0x000000ffff047224 */ /* 0x000fe400078e000d */
[----:B------:R-:W-:-:S07]  /*58c0*/  IMAD.MOV.U32 R20, RZ, RZ, R11 ;  /* 0x000000ffff147224 */ /* 0x000fce00078e000b */
.L_x_31415:
[----:B------:R-:W-:Y:S05]  /*58d0*/  BSYNC.RECONVERGENT B0 ;  /* 0x0000000000007941 */ /* 0x000fea0003800200 */
.L_x_31414:
        /* <DEDUP_REMOVED lines=38> */
.L_x_31453:
[----:B------:R-:W-:Y:S02]  /*5b40*/  IMAD.MOV.U32 R26, RZ, RZ, R7 ;  /* 0x000000ffff1a7224 */ /* 0x000fe400078e0007 */
[----:B------:R-:W-:Y:S02]  /*5b50*/  IMAD.MOV.U32 R28, RZ, RZ, R3 ;  /* 0x000000ffff1c7224 */ /* 0x000fe400078e0003 */
[----:B------:R-:W-:Y:S02]  /*5b60*/  IMAD.MOV.U32 R7, RZ, RZ, R6 ;  /* 0x000000ffff077224 */ /* 0x000fe400078e0006 */
[----:B------:R-:W-:-:S07]  /*5b70*/  IMAD.MOV.U32 R3, RZ, RZ, R2 ;  /* 0x000000ffff037224 */ /* 0x000fce00078e0002 */
.L_x_31454:
[----:B------:R-:W-:Y:S05]  /*5b80*/  BSYNC.RECONVERGENT B1 ;  /* 0x0000000000017941 */ /* 0x000fea0003800200 */
.L_x_31452:
        /* <DEDUP_REMOVED lines=9> */
.L_x_31456:
[----:B------:R-:W-:Y:S02]  /*5c20*/  IMAD.MOV.U32 R11, RZ, RZ, R26 ;  /* 0x000000ffff0b7224 */ /* 0x000fe400078e001a */
[----:B------:R-:W-:Y:S02]  /*5c30*/  IMAD.MOV.U32 R13, RZ, RZ, R28 ;  /* 0x000000ffff0d7224 */ /* 0x000fe400078e001c */
[----:B------:R-:W-:Y:S02]  /*5c40*/  IMAD.MOV.U32 R26, RZ, RZ, R21 ;  /* 0x000000ffff1a7224 */ /* 0x000fe400078e0015 */
[----:B------:R-:W-:-:S07]  /*5c50*/  IMAD.MOV.U32 R28, RZ, RZ, R5 ;  /* 0x000000ffff1c7224 */ /* 0x000fce00078e0005 */
.L_x_31457:
[----:B------:R-:W-:Y:S05]  /*5c60*/  BSYNC.RECONVERGENT B1 ;  /* 0x0000000000017941 */ /* 0x000fea0003800200 */
.L_x_31455:
        /* <DEDUP_REMOVED lines=9> */
.L_x_31459:
[----:B------:R-:W-:Y:S02]  /*5d00*/  IMAD.MOV.U32 R2, RZ, RZ, R11 ;  /* 0x000000ffff027224 */ /* 0x000fe400078e000b */
[----:B------:R-:W-:Y:S02]  /*5d10*/  IMAD.MOV.U32 R5, RZ, RZ, R13 ;  /* 0x000000ffff057224 */ /* 0x000fe400078e000d */
[----:B------:R-:W-:Y:S02]  /*5d20*/  IMAD.MOV.U32 R11, RZ, RZ, R20 ;  /* 0x000000ffff0b7224 */ /* 0x000fe400078e0014 */
[----:B------:R-:W-:-:S07]  /*5d30*/  IMAD.MOV.U32 R13, RZ, RZ, R4 ;  /* 0x000000ffff0d7224 */ /* 0x000fce00078e0004 */
.L_x_31460:
[----:B------:R-:W-:Y:S05]  /*5d40*/  BSYNC.RECONVERGENT B1 ;  /* 0x0000000000017941 */ /* 0x000fea0003800200 */
.L_x_31458:
        /* <DEDUP_REMOVED lines=16> */
.L_x_31462:
[----:B------:R-:W-:Y:S01]  /*5e50*/  IMAD.MOV.U32 R4, RZ, RZ, R7 ;  /* 0x000000ffff047224 */ /* 0x000fe200078e0007 */
[----:B------:R-:W-:Y:S01]  /*5e60*/  MOV R7, R26 ;  /* 0x0000001a00077202 */ /* 0x000fe20000000f00 */
[----:B------:R-:W-:Y:S02]  /*5e70*/  IMAD.MOV.U32 R6, RZ, RZ, R3 ;  /* 0x000000ffff067224 */ /* 0x000fe400078e0003 */
[----:B------:R-:W-:-:S07]  /*5e80*/  IMAD.MOV.U32 R3, RZ, RZ, R28 ;  /* 0x000000ffff037224 */ /* 0x000fce00078e001c */
.L_x_31463:
[----:B------:R-:W-:Y:S05]  /*5e90*/  BSYNC.RECONVERGENT B1 ;  /* 0x0000000000017941 */ /* 0x000fea0003800200 */
.L_x_31461:
        /* <DEDUP_REMOVED lines=9> */
.L_x_31465:
[----:B------:R-:W-:Y:S01]  /*5f30*/  IMAD.MOV.U32 R15, RZ, RZ, R4 ;  /* 0x000000ffff0f7224 */ /* 0x000fe200078e0004 */
[----:B------:R-:W-:Y:S01]  /*5f40*/  MOV R4, R11 ;  /* 0x0000000b00047202 */ /* 0x000fe20000000f00 */
[----:B------:R-:W-:Y:S02]  /*5f50*/  IMAD.MOV.U32 R14, RZ, RZ, R6 ;  /* 0x000000ffff0e7224 */ /* 0x000fe400078e0006 */
[----:B------:R-:W-:-:S07]  /*5f60*/  IMAD.MOV.U32 R6, RZ, RZ, R13 ;  /* 0x000000ffff067224 */ /* 0x000fce00078e000d */
.L_x_31466:
[----:B------:R-:W-:Y:S05]  /*5f70*/  BSYNC.RECONVERGENT B1 ;  /* 0x0000000000017941 */ /* 0x000fea0003800200 */
.L_x_31464:
        /* <DEDUP_REMOVED lines=9> */
.L_x_31468:
[----:B------:R-:W-:Y:S01]  /*6010*/  IMAD.MOV.U32 R11, RZ, RZ, R15 ;  /* 0x000000ffff0b7224 */ /* 0x000fe200078e000f */
[----:B------:R-:W-:Y:S01]  /*6020*/  MOV R15, R2 ;  /* 0x00000002000f7202 */ /* 0x000fe20000000f00 */
[----:B------:R-:W-:Y:S02]  /*6030*/  IMAD.MOV.U32 R13, RZ, RZ, R14 ;  /* 0x000000ffff0d7224 */ /* 0x000fe400078e000e */
[----:B------:R-:W-:-:S07]  /*6040*/  IMAD.MOV.U32 R14, RZ, RZ, R5 ;  /* 0x000000ffff0e7224 */ /* 0x000fce00078e0005 */
.L_x_31469:
[----:B------:R-:W-:Y:S05]  /*6050*/  BSYNC.RECONVERGENT B1 ;  /* 0x0000000000017941 */ /* 0x000fea0003800200 */
.L_x_31467:
        /* <DEDUP_REMOVED lines=16> */
.L_x_31471:
[----:B------:R-:W-:Y:S01]  /*6160*/  MOV R12, R7 ;  /* 0x00000007000c7202 */ /* 0x000fe20000000f00 */
[----:B------:R-:W-:Y:S02]  /*6170*/  IMAD.MOV.U32 R5, RZ, RZ, R3 ;  /* 0x000000ffff057224 */ /* 0x000fe400078e0003 */
[----:B------:R-:W-:Y:S02]  /*6180*/  IMAD.MOV.U32 R7, RZ, RZ, R4 ;  /* 0x000000ffff077224 */ /* 0x000fe400078e0004 */
[----:B------:R-:W-:-:S07]  /*6190*/  IMAD.MOV.U32 R3, RZ, RZ, R6 ;  /* 0x000000ffff037224 */ /* 0x000fce00078e0006 */
.L_x_31472:
[----:B------:R-:W-:Y:S05]  /*61a0*/  BSYNC.RECONVERGENT B1 ;  /* 0x0000000000017941 */ /* 0x000fea0003800200 */
.L_x_31470:
        /* <DEDUP_REMOVED lines=9> */
.L_x_31474:
[----:B------:R-:W-:Y:S01]  /*6240*/  MOV R4, R12 ;  /* 0x0000000c00047202 */ /* 0x000fe20000000f00 */
[----:B------:R-:W-:Y:S02]  /*6250*/  IMAD.MOV.U32 R17, RZ, RZ, R5 ;  /* 0x000000ffff117224 */ /* 0x000fe400078e0005 */
[----:B------:R-:W-:Y:S02]  /*6260*/  IMAD.MOV.U32 R12, RZ, RZ, R15 ;  /* 0x000000ffff0c7224 */ /* 0x000fe400078e000f */
[----:B------:R-:W-:-:S07]  /*6270*/  IMAD.MOV.U32 R5, RZ, RZ, R14 ;  /* 0x000000ffff057224 */ /* 0x000fce00078e000e */
.L_x_31475:
[----:B------:R-:W-:Y:S05]  /*6280*/  BSYNC.RECONVERGENT B1 ;  /* 0x0000000000017941 */ /* 0x000fea0003800200 */
.L_x_31473:
        /* <DEDUP_REMOVED lines=9> */
.L_x_31477:
[----:B------:R-:W-:Y:S01]  /*6320*/  MOV R14, R4 ;  /* 0x00000004000e7202 */ /* 0x000fe20000000f00 */
[----:B------:R-:W-:Y:S02]  /*6330*/  IMAD.MOV.U32 R18, RZ, RZ, R17 ;  /* 0x000000ffff127224 */ /* 0x000fe400078e0011 */
[----:B------:R-:W-:Y:S02]  /*6340*/  IMAD.MOV.U32 R4, RZ, RZ, R11 ;  /* 0x000000ffff047224 */ /* 0x000fe400078e000b */
[----:B------:R-:W-:-:S07]  /*6350*/  IMAD.MOV.U32 R17, RZ, RZ, R13 ;  /* 0x000000ffff117224 */ /* 0x000fce00078e000d */
.L_x_31478:
[----:B------:R-:W-:Y:S05]  /*6360*/  BSYNC.RECONVERGENT B1 ;  /* 0x0000000000017941 */ /* 0x000fea0003800200 */
.L_x_31476:
        /* <DEDUP_REMOVED lines=16> */
.L_x_31480:
[----:B------:R-:W-:Y:S02]  /*6470*/  IMAD.MOV.U32 R6, RZ, RZ, R7 ;  /* 0x000000ffff067224 */ /* 0x000fe400078e0007 */
[----:B------:R-:W-:Y:S02]  /*6480*/  IMAD.MOV.U32 R2, RZ, RZ, R3 ;  /* 0x000000ffff027224 */ /* 0x000fe400078e0003 */
[----:B------:R-:W-:Y:S02]  /*6490*/  IMAD.MOV.U32 R7, RZ, RZ, R12 ;  /* 0x000000ffff077224 */ /* 0x000fe400078e000c */
[----:B------:R-:W-:-:S07]  /*64a0*/  IMAD.MOV.U32 R3, RZ, RZ, R5 ;  /* 0x000000ffff037224 */ /* 0x000fce00078e0005 */
.L_x_31481:
[----:B------:R-:W-:Y:S05]  /*64b0*/  BSYNC.RECONVERGENT B1 ;  /* 0x0000000000017941 */ /* 0x000fea0003800200 */
.L_x_31479:
        /* <DEDUP_REMOVED lines=9> */
.L_x_31483:
[----:B------:R-:W-:Y:S02]  /*6550*/  IMAD.MOV.U32 R21, RZ, RZ, R6 ;  /* 0x000000ffff157224 */ /* 0x000fe400078e0006 */
[----:B------:R-:W-:Y:S02]  /*6560*/  IMAD.MOV.U32 R5, RZ, RZ, R2 ;  /* 0x000000ffff057224 */ /* 0x000fe400078e0002 */
[----:B------:R-:W-:Y:S02]  /*6570*/  IMAD.MOV.U32 R6, RZ, RZ, R4 ;  /* 0x000000ffff067224 */ /* 0x000fe400078e0004 */
[----:B------:R-:W-:-:S07]  /*6580*/  IMAD.MOV.U32 R2, RZ, RZ, R17 ;  /* 0x000000ffff027224 */ /* 0x000fce00078e0011 */
.L_x_31484:
[----:B------:R-:W-:Y:S05]  /*6590*/  BSYNC.RECONVERGENT B1 ;  /* 0x0000000000017941 */ /* 0x000fea0003800200 */
.L_x_31482:
        /* <DEDUP_REMOVED lines=9> */
.L_x_31486:
[----:B------:R-:W-:Y:S02]  /*6630*/  IMAD.MOV.U32 R20, RZ, RZ, R21 ;  /* 0x000000ffff147224 */ /* 0x000fe400078e0015 */
[----:B------:R-:W-:Y:S02]  /*6640*/  IMAD.MOV.U32 R4, RZ, RZ, R5 ;  /* 0x000000ffff047224 */ /* 0x000fe400078e0005 */
[----:B------:R-:W-:Y:S02]  /*6650*/  IMAD.MOV.U32 R21, RZ, RZ, R14 ;  /* 0x000000ffff157224 */ /* 0x000fe400078e000e */
[----:B------:R-:W-:-:S07]  /*6660*/  IMAD.MOV.U32 R5, RZ, RZ, R18 ;  /* 0x000000ffff057224 */ /* 0x000fce00078e0012 */
.L_x_31487:
[----:B------:R-:W-:Y:S05]  /*6670*/  BSYNC.RECONVERGENT B1 ;  /* 0x0000000000017941 */ /* 0x000fea0003800200 */
.L_x_31485:
[----:B------:R-:W-:Y:S02]  /*6680*/  ISETP.NE.AND P0, PT, R9, RZ, PT ;  /* 0x000000ff0900720c */ /* 0x000fe40003f05270 */
[----:B------:R-:W-:-:S11]  /*6690*/  MOV R23, R8 ;  /* 0x0000000800177202 */ /* 0x000fd60000000f00 */
        /* <DEDUP_REMOVED lines=11> */
[----:B------:R1:W-:Y:S02]  /*6750*/  STS.64 [R10+0x28], R2 ;  /* 0x000028020a007388 */ /* 0x0003e40000000a00 */
.L_x_31451:
[----:B------:R-:W-:Y:S05]  /*6760*/  BSYNC.RECONVERGENT B0 ;  /* 0x0000000000007941 */ /* 0x000fea0003800200 */
.L_x_31450:
[----:B------:R-:W-:Y:S01]  /*6770*/  BAR.SYNC.DEFER_BLOCKING 0x0 ;  /* 0x0000000000007b1d */ /* 0x000fe20000010000 */
[----:B------:R-:W-:-:S05]  /*6780*/  ISETP.NE.AND P2, PT, R25, RZ, PT ;  /* 0x000000ff1900720c */ /* 0x000fca0003f45270 */
[----:B------:R-:W-:Y:S08]  /*6790*/  BSSY.RECONVERGENT B0, `(.L_x_31488) ;  /* 0x0000272000007945 */ /* 0x000ff00003800200 */
[----:B------:R-:W-:Y:S05]  /*67a0*/  @P2 BRA `(.L_x_31489) ;  /* 0x0000002400c02947 */ /* 0x000fea0003800000 */
[----:B-1----:R-:W1:Y:S01]  /*67b0*/  S2R R9, SR_CgaCtaId ;  /* 0x0000000000097919 */ /* 0x002e620000008800 */
[----:B0-----:R-:W-:Y:S01]  /*67c0*/  MOV R24, 0x400 ;  /* 0x0000040000187802 */ /* 0x001fe20000000f00 */
[----:B------:R-:W-:Y:S03]  /*67d0*/  BSSY.RECONVERGENT B1, `(.L_x_31490) ;  /* 0x0000021000017945 */ /* 0x000fe60003800200 */
[----:B-1----:R-:W-:-:S05]  /*67e0*/  LEA R24, R9, R24, 0x18 ;  /* 0x0000001809187211 */ /* 0x002fca00078ec0ff */
[----:B------:R-:W0:Y:S04]  /*67f0*/  LDS.128 R16, [R24+0x40] ;  /* 0x0000400018107984 */ /* 0x000e280000000c00 */
[----:B------:R-:W1:Y:S04]  /*6800*/  LDS.128 R12, [R24+0x30] ;  /* 0x00003000180c7984 */ /* 0x000e680000000c00 */
[----:B------:R3:W4:Y:S01]  /*6810*/  LDS.128 R8, [R24+0x50] ;  /* 0x0000500018087984 */ /* 0x0007220000000c00 */
[CC--:B0-----:R-:W-:Y:S02]  /*6820*/  FSETP.GT.FTZ.AND P0, PT, R18.reuse, R3.reuse, PT ;  /* 0x000000031200720b */ /* 0x0c1fe40003f14000 */
[----:B------:R-:W-:-:S02]  /*6830*/  FSETP.NEU.FTZ.AND P1, PT, R18, R3, PT ;  /* 0x000000031200720b */ /* 0x000fc40003f3d000 */
[----:B------:R-:W-:Y:S02]  /*6840*/  ISETP.EQ.OR P0, PT, R7, -0x1, P0 ;  /* 0xffffffff0700780c */ /* 0x000fe40000702670 */
[----:B-1----:R-:W-:Y:S02]  /*6850*/  ISETP.GE.OR P1, PT, R14, R7, P1 ;  /* 0x000000070e00720c */ /* 0x002fe40000f26670 */
[CC--:B------:R-:W-:Y:S02]  /*6860*/  FSETP.GT.FTZ.AND P3, PT, R23.reuse, R12.reuse, PT ;  /* 0x0000000c1700720b */ /* 0x0c0fe40003f74000 */
[----:B------:R-:W-:Y:S02]  /*6870*/  PLOP3.LUT P0, PT, P0, P1, PT, 0x8, 0x80 ;  /* 0x000000000080781c */ /* 0x000fe40000702170 */
        /* <DEDUP_REMOVED lines=12> */
[----:B---34-:R-:W-:Y:S05]  /*6940*/  @P1 BRA `(.L_x_31491) ;  /* 0x0000000000141947 */ /* 0x018fea0003800000 */
[----:B------:R-:W-:Y:S01]  /*6950*/  FSETP.NEU.FTZ.AND P0, PT, R3, R2, PT ;  /* 0x000000020300720b */ /* 0x000fe20003f1d000 */
[----:B------:R-:W-:Y:S02]  /*6960*/  IMAD.MOV.U32 R12, RZ, RZ, R6 ;  /* 0x000000ffff0c7224 */ /* 0x000fe400078e0006 */
[----:B------:R-:W-:Y:S01]  /*6970*/  IMAD.MOV.U32 R14, RZ, RZ, R2 ;  /* 0x000000ffff0e7224 */ /* 0x000fe200078e0002 */
[----:B------:R-:W-:-:S13]  /*6980*/  ISETP.GE.OR P0, PT, R7, R6, P0 ;  /* 0x000000060700720c */ /* 0x000fda0000706670 */
[----:B------:R-:W-:Y:S05]  /*6990*/  @P0 BRA `(.L_x_31492) ;  /* 0x0000000000100947 */ /* 0x000fea0003800000 */
.L_x_31491:
[----:B------:R-:W-:Y:S01]  /*69a0*/  MOV R12, R7 ;  /* 0x00000007000c7202 */ /* 0x000fe20000000f00 */
[----:B------:R-:W-:Y:S02]  /*69b0*/  IMAD.MOV.U32 R14, RZ, RZ, R3 ;  /* 0x000000ffff0e7224 */ /* 0x000fe400078e0003 */
[----:B------:R-:W-:Y:S02]  /*69c0*/  IMAD.MOV.U32 R7, RZ, RZ, R6 ;  /* 0x000000ffff077224 */ /* 0x000fe400078e0006 */
[----:B------:R-:W-:-:S07]  /*69d0*/  IMAD.MOV.U32 R3, RZ, RZ, R2 ;  /* 0x000000ffff037224 */ /* 0x000fce00078e0002 */
.L_x_31492:
[----:B------:R-:W-:Y:S05]  /*69e0*/  BSYNC.RECONVERGENT B1 ;  /* 0x0000000000017941 */ /* 0x000fea0003800200 */
.L_x_31490:
        /* <DEDUP_REMOVED lines=9> */
.L_x_31494:
[----:B------:R-:W-:Y:S01]  /*6a80*/  MOV R13, R12 ;  /* 0x0000000c000d7202 */ /* 0x000fe20000000f00 */
[----:B------:R-:W-:Y:S02]  /*6a90*/  IMAD.MOV.U32 R23, RZ, RZ, R14 ;  /* 0x000000ffff177224 */ /* 0x000fe400078e000e */
[----:B------:R-:W-:Y:S02]  /*6aa0*/  IMAD.MOV.U32 R12, RZ, RZ, R21 ;  /* 0x000000ffff0c7224 */ /* 0x000fe400078e0015 */
[----:B------:R-:W-:-:S07]  /*6ab0*/  IMAD.MOV.U32 R14, RZ, RZ, R5 ;  /* 0x000000ffff0e7224 */ /* 0x000fce00078e0005 */
.L_x_31495:
[----:B------:R-:W-:Y:S05]  /*6ac0*/  BSYNC.RECONVERGENT B1 ;  /* 0x0000000000017941 */ /* 0x000fea0003800200 */
.L_x_31493:
        /* <DEDUP_REMOVED lines=9> */
.L_x_31497:
[----:B------:R-:W-:Y:S01]  /*6b60*/  MOV R2, R13 ;  /* 0x0000000d00027202 */ /* 0x000fe20000000f00 */
[----:B------:R-:W-:Y:S02]  /*6b70*/  IMAD.MOV.U32 R5, RZ, RZ, R23 ;  /* 0x000000ffff057224 */ /* 0x000fe400078e0017 */
[----:B------:R-:W-:Y:S02]  /*6b80*/  IMAD.MOV.U32 R13, RZ, RZ, R20 ;  /* 0x000000ffff0d7224 */ /* 0x000fe400078e0014 */
[----:B------:R-:W-:-:S07]  /*6b90*/  IMAD.MOV.U32 R23, RZ, RZ, R4 ;  /* 0x000000ffff177224 */ /* 0x000fce00078e0004 */
.L_x_31498:
[----:B------:R-:W-:Y:S05]  /*6ba0*/  BSYNC.RECONVERGENT B1 ;  /* 0x0000000000017941 */ /* 0x000fea0003800200 */
.L_x_31496:
[CC--:B------:R-:W-:Y:S01]  /*6bb0*/  FSETP.GT.FTZ.AND P0, PT, R19.reuse, R3.reuse, PT ;  /* 0x000000031300720b */ /* 0x0c0fe20003f14000 */
[----:B------:R-:W-:Y:S01]  /*6bc0*/  BSSY.RECONVERGENT B1, `(.L_x_31499) ;  /* 0x0000013000017945 */ /* 0x000fe20003800200 */
[----:B------:R-:W-:Y:S02]  /*6bd0*/  FSETP.NEU.FTZ.AND P1, PT, R19, R3, PT ;  /* 0x000000031300720b */ /* 0x000fe40003f3d000 */
[----:B------:R-:W-:Y:S02]  /*6be0*/  ISETP.EQ.OR P0, PT, R7, -0x1, P0 ;  /* 0xffffffff0700780c */ /* 0x000fe40000702670 */
        /* <DEDUP_REMOVED lines=12> */
.L_x_31500:
[----:B------:R-:W-:Y:S02]  /*6cb0*/  IMAD.MOV.U32 R4, RZ, RZ, R7 ;  /* 0x000000ffff047224 */ /* 0x000fe400078e0007 */
[----:B------:R-:W-:Y:S02]  /*6cc0*/  IMAD.MOV.U32 R6, RZ, RZ, R3 ;  /* 0x000000ffff067224 */ /* 0x000fe400078e0003 */
[----:B------:R-:W-:Y:S02]  /*6cd0*/  IMAD.MOV.U32 R7, RZ, RZ, R12 ;  /* 0x000000ffff077224 */ /* 0x000fe400078e000c */
[----:B------:R-:W-:-:S07]  /*6ce0*/  IMAD.MOV.U32 R3, RZ, RZ, R14 ;  /* 0x000000ffff037224 */ /* 0x000fce00078e000e */
.L_x_31501:
[----:B------:R-:W-:Y:S05]  /*6cf0*/  BSYNC.RECONVERGENT B1 ;  /* 0x0000000000017941 */ /* 0x000fea0003800200 */
.L_x_31499:
        /* <DEDUP_REMOVED lines=9> */
.L_x_31503:
[----:B------:R-:W-:Y:S02]  /*6d90*/  IMAD.MOV.U32 R15, RZ, RZ, R4 ;  /* 0x000000ffff0f7224 */ /* 0x000fe400078e0004 */
[----:B------:R-:W-:Y:S02]  /*6da0*/  IMAD.MOV.U32 R12, RZ, RZ, R6 ;  /* 0x000000ffff0c7224 */ /* 0x000fe400078e0006 */
[----:B------:R-:W-:Y:S02]  /*6db0*/  IMAD.MOV.U32 R4, RZ, RZ, R13 ;  /* 0x000000ffff047224 */ /* 0x000fe400078e000d */
[----:B------:R-:W-:-:S07]  /*6dc0*/  IMAD.MOV.U32 R6, RZ, RZ, R23 ;  /* 0x000000ffff067224 */ /* 0x000fce00078e0017 */
.L_x_31504:
[----:B------:R-:W-:Y:S05]  /*6dd0*/  BSYNC.RECONVERGENT B1 ;  /* 0x0000000000017941 */ /* 0x000fea0003800200 */
.L_x_31502:
        /* <DEDUP_REMOVED lines=9> */
.L_x_31506:
[----:B------:R-:W-:Y:S02]  /*6e70*/  IMAD.MOV.U32 R13, RZ, RZ, R15 ;  /* 0x000000ffff0d7224 */ /* 0x000fe400078e000f */
[----:B------:R-:W-:Y:S02]  /*6e80*/  IMAD.MOV.U32 R14, RZ, RZ, R12 ;  /* 0x000000ffff0e7224 */ /* 0x000fe400078e000c */
[----:B------:R-:W-:Y:S02]  /*6e90*/  IMAD.MOV.U32 R15, RZ, RZ, R2 ;  /* 0x000000ffff0f7224 */ /* 0x000fe400078e0002 */
[----:B------:R-:W-:-:S07]  /*6ea0*/  IMAD.MOV.U32 R12, RZ, RZ, R5 ;  /* 0x000000ffff0c7224 */ /* 0x000fce00078e0005 */
.L_x_31507:
[----:B------:R-:W-:Y:S05]  /*6eb0*/  BSYNC.RECONVERGENT B1 ;  /* 0x0000000000017941 */ /* 0x000fea0003800200 */
.L_x_31505:
[CC--:B------:R-:W-:Y:S01]  /*6ec0*/  FSETP.GT.FTZ.AND P0, PT, R8.reuse, R3.reuse, PT ;  /* 0x000000030800720b */ /* 0x0c0fe20003f14000 */
[----:B------:R-:W-:Y:S01]  /*6ed0*/  BSSY.RECONVERGENT B1, `(.L_x_31508) ;  /* 0x0000013000017945 */ /* 0x000fe20003800200 */
[----:B------:R-:W-:Y:S02]  /*6ee0*/  FSETP.NEU.FTZ.AND P1, PT, R8, R3, PT ;  /* 0x000000030800720b */ /* 0x000fe40003f3d000 */
[----:B------:R-:W-:Y:S02]  /*6ef0*/  ISETP.EQ.OR P0, PT, R7, -0x1, P0 ;  /* 0xffffffff0700780c */ /* 0x000fe40000702670 */
        /* <DEDUP_REMOVED lines=12> */
.L_x_31509:
[----:B------:R-:W-:Y:S01]  /*6fc0*/  IMAD.MOV.U32 R2, RZ, RZ, R7 ;  /* 0x000000ffff027224 */ /* 0x000fe200078e0007 */
[----:B------:R-:W-:Y:S01]  /*6fd0*/  MOV R7, R4 ;  /* 0x0000000400077202 */ /* 0x000fe20000000f00 */
[----:B------:R-:W-:Y:S02]  /*6fe0*/  IMAD.MOV.U32 R5, RZ, RZ, R3 ;  /* 0x000000ffff057224 */ /* 0x000fe400078e0003 */
[----:B------:R-:W-:-:S07]  /*6ff0*/  IMAD.MOV.U32 R3, RZ, RZ, R6 ;  /* 0x000000ffff037224 */ /* 0x000fce00078e0006 */
.L_x_31510:
[----:B------:R-:W-:Y:S05]  /*7000*/  BSYNC.RECONVERGENT B1 ;  /* 0x0000000000017941 */ /* 0x000fea0003800200 */
.L_x_31508:
        /* <DEDUP_REMOVED lines=9> */
.L_x_31512:
[----:B------:R-:W-:Y:S01]  /*70a0*/  IMAD.MOV.U32 R16, RZ, RZ, R2 ;  /* 0x000000ffff107224 */ /* 0x000fe200078e0002 */
[----:B------:R-:W-:Y:S01]  /*70b0*/  MOV R2, R15 ;  /* 0x0000000f00027202 */ /* 0x000fe20000000f00 */
[----:B------:R-:W-:Y:S02]  /*70c0*/  IMAD.MOV.U32 R19, RZ, RZ, R5 ;  /* 0x000000ffff137224 */ /* 0x000fe400078e0005 */
[----:B------:R-:W-:-:S07]  /*70d0*/  IMAD.MOV.U32 R5, RZ, RZ, R12 ;  /* 0x000000ffff057224 */ /* 0x000fce00078e000c */
.L_x_31513:
[----:B------:R-:W-:Y:S05]  /*70e0*/  BSYNC.RECONVERGENT B1 ;  /* 0x0000000000017941 */ /* 0x000fea0003800200 */
.L_x_31511:
        /* <DEDUP_REMOVED lines=9> */
.L_x_31515:
[----:B------:R-:W-:Y:S01]  /*7180*/  IMAD.MOV.U32 R12, RZ, RZ, R16 ;  /* 0x000000ffff0c7224 */ /* 0x000fe200078e0010 */
[----:B------:R-:W-:Y:S01]  /*7190*/  MOV R16, R13 ;  /* 0x0000000d00107202 */ /* 0x000fe20000000f00 */
[----:B------:R-:W-:Y:S02]  /*71a0*/  IMAD.MOV.U32 R15, RZ, RZ, R19 ;  /* 0x000000ffff0f7224 */ /* 0x000fe400078e0013 */
[----:B------:R-:W-:-:S07]  /*71b0*/  IMAD.MOV.U32 R19, RZ, RZ, R14 ;  /* 0x000000ffff137224 */ /* 0x000fce00078e000e */
.L_x_31516:
[----:B------:R-:W-:Y:S05]  /*71c0*/  BSYNC.RECONVERGENT B1 ;  /* 0x0000000000017941 */ /* 0x000fea0003800200 */
.L_x_31514:
        /* <DEDUP_REMOVED lines=16> */
.L_x_31518:
[----:B------:R-:W-:Y:S01]  /*72d0*/  MOV R4, R7 ;  /* 0x0000000700047202 */ /* 0x000fe20000000f00 */
[----:B------:R-:W-:Y:S02]  /*72e0*/  IMAD.MOV.U32 R6, RZ, RZ, R3 ;  /* 0x000000ffff067224 */ /* 0x000fe400078e0003 */
[----:B------:R-:W-:Y:S02]  /*72f0*/  IMAD.MOV.U32 R7, RZ, RZ, R2 ;  /* 0x000000ffff077224 */ /* 0x000fe400078e0002 */
[----:B------:R-:W-:-:S07]  /*7300*/  IMAD.MOV.U32 R3, RZ, RZ, R5 ;  /* 0x000000ffff037224 */ /* 0x000fce00078e0005 */
.L_x_31519:
[----:B------:R-:W-:Y:S05]  /*7310*/  BSYNC.RECONVERGENT B1 ;  /* 0x0000000000017941 */ /* 0x000fea0003800200 */
.L_x_31517:
        /* <DEDUP_REMOVED lines=9> */
.L_x_31521:
[----:B------:R-:W-:Y:S01]  /*73b0*/  MOV R5, R4 ;  /* 0x0000000400057202 */ /* 0x000fe20000000f00 */
[----:B------:R-:W-:Y:S02]  /*73c0*/  IMAD.MOV.U32 R8, RZ, RZ, R6 ;  /* 0x000000ffff087224 */ /* 0x000fe400078e0006 */
[----:B------:R-:W-:Y:S02]  /*73d0*/  IMAD.MOV.U32 R4, RZ, RZ, R16 ;  /* 0x000000ffff047224 */ /* 0x000fe400078e0010 */
[----:B------:R-:W-:-:S07]  /*73e0*/  IMAD.MOV.U32 R6, RZ, RZ, R19 ;  /* 0x000000ffff067224 */ /* 0x000fce00078e0013 */
.L_x_31522:
[----:B------:R-:W-:Y:S05]  /*73f0*/  BSYNC.RECONVERGENT B1 ;  /* 0x0000000000017941 */ /* 0x000fea0003800200 */
.L_x_31520:
        /* <DEDUP_REMOVED lines=9> */
.L_x_31524:
[----:B------:R-:W-:Y:S01]  /*7490*/  MOV R9, R5 ;  /* 0x0000000500097202 */ /* 0x000fe20000000f00 */
[----:B------:R-:W-:Y:S02]  /*74a0*/  IMAD.MOV.U32 R20, RZ, RZ, R8 ;  /* 0x000000ffff147224 */ /* 0x000fe400078e0008 */
[----:B------:R-:W-:Y:S02]  /*74b0*/  IMAD.MOV.U32 R5, RZ, RZ, R12 ;  /* 0x000000ffff057224 */ /* 0x000fe400078e000c */
[----:B------:R-:W-:-:S07]  /*74c0*/  IMAD.MOV.U32 R8, RZ, RZ, R15 ;  /* 0x000000ffff087224 */ /* 0x000fce00078e000f */
.L_x_31525:
[----:B------:R-:W-:Y:S05]  /*74d0*/  BSYNC.RECONVERGENT B1 ;  /* 0x0000000000017941 */ /* 0x000fea0003800200 */
.L_x_31523:
[----:B------:R-:W0:Y:S01]  /*74e0*/  LDS.128 R12, [R24+0x70] ;  /* 0x00007000180c7984 */ /* 0x000e220000000c00 */
[CC--:B------:R-:W-:Y:S01]  /*74f0*/  FSETP.GT.FTZ.AND P3, PT, R25.reuse, R10.reuse, PT ;  /* 0x0000000a1900720b */ /* 0x0c0fe20003f74000 */
[----:B------:R-:W-:Y:S02]  /*7500*/  BSSY.RECONVERGENT B1, `(.L_x_31526) ;  /* 0x000001d000017945 */ /* 0x000fe40003800200 */
[----:B------:R-:W1:Y:S01]  /*7510*/  LDS.128 R16, [R24+0x60] ;  /* 0x0000600018107984 */ /* 0x000e620000000c00 */
[----:B------:R-:W-:Y:S02]  /*7520*/  FSEL R23, R25, R10, P3 ;  /* 0x0000000a19177208 */ /* 0x000fe40001800000 */
[----:B------:R-:W-:Y:S02]  /*7530*/  FSEL R10, R10, R25, P3 ;  /* 0x000000190a0a7208 */ /* 0x000fe40001800000 */
[----:B------:R-:W-:Y:S02]  /*7540*/  FSEL R2, R22, R11, P3 ;  /* 0x0000000b16027208 */ /* 0x000fe40001800000 */
[----:B------:R-:W-:Y:S01]  /*7550*/  FSEL R11, R11, R22, P3 ;  /* 0x000000160b0b7208 */ /* 0x000fe20001800000 */
[----:B------:R-:W-:-:S04]  /*7560*/  FADD.FTZ R10, -R23, R10 ;  /* 0x0000000a170a7221 */ /* 0x000fc80000010100 */
[----:B------:R-:W-:-:S06]  /*7570*/  FMUL.FTZ R10, R10, 1.4426950216293334961 ;  /* 0x3fb8aa3b0a0a7820 */ /* 0x000fcc0000410000 */
[----:B------:R-:W2:Y:S02]  /*7580*/  MUFU.EX2 R10, R10 ;  /* 0x0000000a000a7308 */ /* 0x000ea40000000800 */
[----:B--2---:R-:W-:Y:S01]  /*7590*/  FFMA.FTZ R2, R11, R10, R2 ;  /* 0x0000000a0b027223 */ /* 0x004fe20000010002 */
[CC--:B0-----:R-:W-:Y:S02]  /*75a0*/  FSETP.GT.FTZ.AND P0, PT, R12.reuse, R3.reuse, PT ;  /* 0x000000030c00720b */ /* 0x0c1fe40003f14000 */
[----:B------:R-:W-:Y:S02]  /*75b0*/  FSETP.NEU.FTZ.AND P1, PT, R12, R3, PT ;  /* 0x000000030c00720b */ /* 0x000fe40003f3d000 */
[----:B------:R-:W-:Y:S02]  /*75c0*/  ISETP.EQ.OR P0, PT, R7, -0x1, P0 ;  /* 0xffffffff0700780c */ /* 0x000fe40000702670 */
[----:B-1----:R-:W-:-:S04]  /*75d0*/  ISETP.GE.OR P1, PT, R16, R7, P1 ;  /* 0x000000071000720c */ /* 0x002fc80000f26670 */
        /* <DEDUP_REMOVED lines=11> */
.L_x_31527:
[----:B------:R-:W-:Y:S02]  /*7690*/  IMAD.MOV.U32 R10, RZ, RZ, R7 ;  /* 0x000000ffff0a7224 */ /* 0x000fe400078e0007 */
[----:B------:R-:W-:Y:S01]  /*76a0*/  IMAD.MOV.U32 R11, RZ, RZ, R3 ;  /* 0x000000ffff0b7224 */ /* 0x000fe200078e0003 */
[----:B------:R-:W-:Y:S01]  /*76b0*/  MOV R3, R6 ;  /* 0x0000000600037202 */ /* 0x000fe20000000f00 */
[----:B------:R-:W-:-:S07]  /*76c0*/  IMAD.MOV.U32 R7, RZ, RZ, R4 ;  /* 0x000000ffff077224 */ /* 0x000fce00078e0004 */
.L_x_31528:
[----:B------:R-:W-:Y:S05]  /*76d0*/  BSYNC.RECONVERGENT B1 ;  /* 0x0000000000017941 */ /* 0x000fea0003800200 */
.L_x_31526:
        /* <DEDUP_REMOVED lines=9> */
.L_x_31530:
[----:B------:R-:W-:Y:S01]  /*7770*/  IMAD.MOV.U32 R4, RZ, RZ, R10 ;  /* 0x000000ffff047224 */ /* 0x000fe200078e000a */
[----:B------:R-:W-:Y:S01]  /*7780*/  MOV R10, R5 ;  /* 0x00000005000a7202 */ /* 0x000fe20000000f00 */
[----:B------:R-:W-:Y:S02]  /*7790*/  IMAD.MOV.U32 R21, RZ, RZ, R11 ;  /* 0x000000ffff157224 */ /* 0x000fe400078e000b */
[----:B------:R-:W-:-:S07]  /*77a0*/  IMAD.MOV.U32 R11, RZ, RZ, R8 ;  /* 0x000000ffff0b7224 */ /* 0x000fce00078e0008 */
.L_x_31531:
[----:B------:R-:W-:Y:S05]  /*77b0*/  BSYNC.RECONVERGENT B1 ;  /* 0x0000000000017941 */ /* 0x000fea0003800200 */
.L_x_31529:
        /* <DEDUP_REMOVED lines=9> */
.L_x_31533:
[----:B------:R-:W-:Y:S01]  /*7850*/  IMAD.MOV.U32 R5, RZ, RZ, R4 ;  /* 0x000000ffff057224 */ /* 0x000fe200078e0004 */
[----:B------:R-:W-:Y:S01]  /*7860*/  MOV R6, R21 ;  /* 0x0000001500067202 */ /* 0x000fe20000000f00 */
[----:B------:R-:W-:Y:S02]  /*7870*/  IMAD.MOV.U32 R4, RZ, RZ, R9 ;  /* 0x000000ffff047224 */ /* 0x000fe400078e0009 */
[----:B------:R-:W-:-:S07]  /*7880*/  IMAD.MOV.U32 R21, RZ, RZ, R20 ;  /* 0x000000ffff157224 */ /* 0x000fce00078e0014 */
.L_x_31534:
[----:B------:R-:W-:Y:S05]  /*7890*/  BSYNC.RECONVERGENT B1 ;  /* 0x0000000000017941 */ /* 0x000fea0003800200 */
.L_x_31532:
        /* <DEDUP_REMOVED lines=16> */
.L_x_31536:
[----:B------:R-:W-:Y:S02]  /*79a0*/  IMAD.MOV.U32 R8, RZ, RZ, R7 ;  /* 0x000000ffff087224 */ /* 0x000fe400078e0007 */
[----:B------:R-:W-:Y:S01]  /*79b0*/  IMAD.MOV.U32 R12, RZ, RZ, R3 ;  /* 0x000000ffff0c7224 */ /* 0x000fe200078e0003 */
[----:B------:R-:W-:Y:S01]  /*79c0*/  MOV R3, R11 ;  /* 0x0000000b00037202 */ /* 0x000fe20000000f00 */
[----:B------:R-:W-:-:S07]  /*79d0*/  IMAD.MOV.U32 R7, RZ, RZ, R10 ;  /* 0x000000ffff077224 */ /* 0x000fce00078e000a */
.L_x_31537:
[----:B------:R-:W-:Y:S05]  /*79e0*/  BSYNC.RECONVERGENT B1 ;  /* 0x0000000000017941 */ /* 0x000fea0003800200 */
.L_x_31535:
        /* <DEDUP_REMOVED lines=9> */
.L_x_31539:
[----:B------:R-:W-:Y:S01]  /*7a80*/  IMAD.MOV.U32 R10, RZ, RZ, R8 ;  /* 0x000000ffff0a7224 */ /* 0x000fe200078e0008 */
[----:B------:R-:W-:Y:S01]  /*7a90*/  MOV R8, R4 ;  /* 0x0000000400087202 */ /* 0x000fe20000000f00 */
[----:B------:R-:W-:Y:S02]  /*7aa0*/  IMAD.MOV.U32 R9, RZ, RZ, R12 ;  /* 0x000000ffff097224 */ /* 0x000fe400078e000c */
[----:B------:R-:W-:-:S07]  /*7ab0*/  IMAD.MOV.U32 R12, RZ, RZ, R21 ;  /* 0x000000ffff0c7224 */ /* 0x000fce00078e0015 */
.L_x_31540:
[----:B------:R-:W-:Y:S05]  /*7ac0*/  BSYNC.RECONVERGENT B1 ;  /* 0x0000000000017941 */ /* 0x000fea0003800200 */
.L_x_31538:
        /* <DEDUP_REMOVED lines=9> */
.L_x_31542:
[----:B------:R-:W-:Y:S01]  /*7b60*/  IMAD.MOV.U32 R4, RZ, RZ, R10 ;  /* 0x000000ffff047224 */ /* 0x000fe200078e000a */
[----:B------:R-:W-:Y:S01]  /*7b70*/  MOV R11, R9 ;  /* 0x00000009000b7202 */ /* 0x000fe20000000f00 */
[----:B------:R-:W-:Y:S02]  /*7b80*/  IMAD.MOV.U32 R10, RZ, RZ, R5 ;  /* 0x000000ffff0a7224 */ /* 0x000fe400078e0005 */
[----:B------:R-:W-:-:S07]  /*7b90*/  IMAD.MOV.U32 R9, RZ, RZ, R6 ;  /* 0x000000ffff097224 */ /* 0x000fce00078e0006 */
.L_x_31543:
[----:B------:R-:W-:Y:S05]  /*7ba0*/  BSYNC.RECONVERGENT B1 ;  /* 0x0000000000017941 */ /* 0x000fea0003800200 */
.L_x_31541:
        /* <DEDUP_REMOVED lines=16> */
.L_x_31545:
[----:B------:R-:W-:Y:S02]  /*7cb0*/  IMAD.MOV.U32 R5, RZ, RZ, R7 ;  /* 0x000000ffff057224 */ /* 0x000fe400078e0007 */
[----:B------:R-:W-:Y:S01]  /*7cc0*/  IMAD.MOV.U32 R14, RZ, RZ, R3 ;  /* 0x000000ffff0e7224 */ /* 0x000fe200078e0003 */
[----:B------:R-:W-:Y:S01]  /*7cd0*/  MOV R3, R12 ;  /* 0x0000000c00037202 */ /* 0x000fe20000000f00 */
[----:B------:R-:W-:-:S07]  /*7ce0*/  IMAD.MOV.U32 R7, RZ, RZ, R8 ;  /* 0x000000ffff077224 */ /* 0x000fce00078e0008 */
.L_x_31546:
[----:B------:R-:W-:Y:S05]  /*7cf0*/  BSYNC.RECONVERGENT B1 ;  /* 0x0000000000017941 */ /* 0x000fea0003800200 */
.L_x_31544:
        /* <DEDUP_REMOVED lines=9> */
.L_x_31548:
[----:B------:R-:W-:Y:S01]  /*7d90*/  IMAD.MOV.U32 R13, RZ, RZ, R5 ;  /* 0x000000ffff0d7224 */ /* 0x000fe200078e0005 */
[----:B------:R-:W-:Y:S01]  /*7da0*/  MOV R5, R10 ;  /* 0x0000000a00057202 */ /* 0x000fe20000000f00 */
[----:B------:R-:W-:Y:S02]  /*7db0*/  IMAD.MOV.U32 R8, RZ, RZ, R14 ;  /* 0x000000ffff087224 */ /* 0x000fe400078e000e */
[----:B------:R-:W-:-:S07]  /*7dc0*/  IMAD.MOV.U32 R14, RZ, RZ, R9 ;  /* 0x000000ffff0e7224 */ /* 0x000fce00078e0009 */
.L_x_31549:
[----:B------:R-:W-:Y:S05]  /*7dd0*/  BSYNC.RECONVERGENT B1 ;  /* 0x0000000000017941 */ /* 0x000fea0003800200 */
.L_x_31547:
        /* <DEDUP_REMOVED lines=9> */
.L_x_31551:
[----:B------:R-:W-:Y:S01]  /*7e70*/  IMAD.MOV.U32 R10, RZ, RZ, R13 ;  /* 0x000000ffff0a7224 */ /* 0x000fe200078e000d */
[----:B------:R-:W-:Y:S01]  /*7e80*/  MOV R9, R8 ;  /* 0x0000000800097202 */ /* 0x000fe20000000f00 */
[----:B------:R-:W-:Y:S02]  /*7e90*/  IMAD.MOV.U32 R13, RZ, RZ, R4 ;  /* 0x000000ffff0d7224 */ /* 0x000fe400078e0004 */
[----:B------:R-:W-:-:S07]  /*7ea0*/  IMAD.MOV.U32 R8, RZ, RZ, R11 ;  /* 0x000000ffff087224 */ /* 0x000fce00078e000b */
.L_x_31552:
[----:B------:R-:W-:Y:S05]  /*7eb0*/  BSYNC.RECONVERGENT B1 ;  /* 0x0000000000017941 */ /* 0x000fea0003800200 */
.L_x_31550:
        /* <DEDUP_REMOVED lines=16> */
.L_x_31554:
[----:B------:R-:W-:Y:S02]  /*7fc0*/  IMAD.MOV.U32 R6, RZ, RZ, R7 ;  /* 0x000000ffff067224 */ /* 0x000fe400078e0007 */
[----:B------:R-:W-:Y:S01]  /*7fd0*/  IMAD.MOV.U32 R16, RZ, RZ, R3 ;  /* 0x000000ffff107224 */ /* 0x000fe200078e0003 */
[----:B------:R-:W-:Y:S01]  /*7fe0*/  MOV R3, R14 ;  /* 0x0000000e00037202 */ /* 0x000fe20000000f00 */
[----:B------:R-:W-:-:S07]  /*7ff0*/  IMAD.MOV.U32 R7, RZ, RZ, R5 ;  /* 0x000000ffff077224 */ /* 0x000fce00078e0005 */
.L_x_31555:
[----:B------:R-:W-:Y:S05]  /*8000*/  BSYNC.RECONVERGENT B1 ;  /* 0x0000000000017941 */ /* 0x000fea0003800200 */
.L_x_31553:
        /* <DEDUP_REMOVED lines=9> */
.L_x_31557:
[----:B------:R-:W-:Y:S01]  /*80a0*/  IMAD.MOV.U32 R17, RZ, RZ, R6 ;  /* 0x000000ffff117224 */ /* 0x000fe200078e0006 */
[----:B------:R-:W-:Y:S01]  /*80b0*/  MOV R6, R13 ;  /* 0x0000000d00067202 */ /* 0x000fe20000000f00 */
[----:B------:R-:W-:Y:S02]  /*80c0*/  IMAD.MOV.U32 R18, RZ, RZ, R16 ;  /* 0x000000ffff127224 */ /* 0x000fe400078e0010 */
[----:B------:R-:W-:-:S07]  /*80d0*/  IMAD.MOV.U32 R16, RZ, RZ, R8 ;  /* 0x000000ffff107224 */ /* 0x000fce00078e0008 */
.L_x_31558:
[----:B------:R-:W-:Y:S05]  /*80e0*/  BSYNC.RECONVERGENT B1 ;  /* 0x0000000000017941 */ /* 0x000fea0003800200 */
.L_x_31556:
        /* <DEDUP_REMOVED lines=9> */
.L_x_31560:
[----:B------:R-:W-:Y:S01]  /*8180*/  IMAD.MOV.U32 R19, RZ, RZ, R17 ;  /* 0x000000ffff137224 */ /* 0x000fe200078e0011 */
[----:B------:R-:W-:Y:S01]  /*8190*/  MOV R20, R18 ;  /* 0x0000001200147202 */ /* 0x000fe20000000f00 */
[----:B------:R-:W-:Y:S02]  /*81a0*/  IMAD.MOV.U32 R17, RZ, RZ, R10 ;  /* 0x000000ffff117224 */ /* 0x000fe400078e000a */
[----:B------:R-:W-:-:S07]  /*81b0*/  IMAD.MOV.U32 R18, RZ, RZ, R9 ;  /* 0x000000ffff127224 */ /* 0x000fce00078e0009 */
.L_x_31561:
[----:B------:R-:W-:Y:S05]  /*81c0*/  BSYNC.RECONVERGENT B1 ;  /* 0x0000000000017941 */ /* 0x000fea0003800200 */
.L_x_31559:
[----:B------:R-:W0:Y:S01]  /*81d0*/  LDS.128 R12, [R24+0x90] ;  /* 0x00009000180c7984 */ /* 0x000e220000000c00 */
[----:B------:R-:W-:Y:S03]  /*81e0*/  BSSY.RECONVERGENT B1, `(.L_x_31562) ;  /* 0x000001f000017945 */ /* 0x000fe60003800200 */
[----:B------:R-:W1:Y:S04]  /*81f0*/  LDS.128 R8, [R24+0x80] ;  /* 0x0000800018087984 */ /* 0x000e680000000c00 */
[----:B------:R2:W3:Y:S01]  /*8200*/  LDS.64 R4, [R24+0xa0] ;  /* 0x0000a00018047984 */ /* 0x0004e20000000a00 */
        /* <DEDUP_REMOVED lines=9> */
[----:B------:R-:W-:Y:S02]  /*82a0*/  @!P1 IMAD.MOV.U32 R3, RZ, RZ, R14 ;  /* 0x000000ffff039224 */ /* 0x000fe400078e000e */
        /* <DEDUP_REMOVED lines=8> */
[----:B--23--:R-:W-:Y:S05]  /*8330*/  @P0 BRA `(.L_x_31563) ;  /* 0x0000000000140947 */ /* 0x00cfea0003800000 */
[----:B------:R-:W-:Y:S01]  /*8340*/  FSETP.NEU.FTZ.AND P0, PT, R3, R16, PT ;  /* 0x000000100300720b */ /* 0x000fe20003f1d000 */
[----:B------:R-:W-:Y:S01]  /*8350*/  IMAD.MOV.U32 R8, RZ, RZ, R16 ;  /* 0x000000ffff087224 */ /* 0x000fe200078e0010 */
[-C--:B------:R-:W-:Y:S02]  /*8360*/  MOV R2, R6.reuse ;  /* 0x0000000600027202 */ /* 0x080fe40000000f00 */
[----:B------:R-:W-:-:S13]  /*8370*/  ISETP.GE.OR P0, PT, R7, R6, P0 ;  /* 0x000000060700720c */ /* 0x000fda0000706670 */
[----:B------:R-:W-:Y:S05]  /*8380*/  @P0 BRA `(.L_x_31564) ;  /* 0x0000000000100947 */ /* 0x000fea0003800000 */
.L_x_31563:
[----:B------:R-:W-:Y:S02]  /*8390*/  IMAD.MOV.U32 R2, RZ, RZ, R7 ;  /* 0x000000ffff027224 */ /* 0x000fe400078e0007 */
[----:B------:R-:W-:Y:S01]  /*83a0*/  IMAD.MOV.U32 R8, RZ, RZ, R3 ;  /* 0x000000ffff087224 */ /* 0x000fe200078e0003 */
[----:B------:R-:W-:Y:S01]  /*83b0*/  MOV R3, R16 ;  /* 0x0000001000037202 */ /* 0x000fe20000000f00 */
[----:B------:R-:W-:-:S07]  /*83c0*/  IMAD.MOV.U32 R7, RZ, RZ, R6 ;  /* 0x000000ffff077224 */ /* 0x000fce00078e0006 */
.L_x_31564:
[----:B------:R-:W-:Y:S05]  /*83d0*/  BSYNC.RECONVERGENT B1 ;  /* 0x0000000000017941 */ /* 0x000fea0003800200 */
.L_x_31562:
        /* <DEDUP_REMOVED lines=9> */
.L_x_31566:
[----:B------:R-:W-:Y:S01]  /*8470*/  IMAD.MOV.U32 R6, RZ, RZ, R2 ;  /* 0x000000ffff067224 */ /* 0x000fe200078e0002 */
[----:B------:R-:W-:Y:S01]  /*8480*/  MOV R2, R17 ;  /* 0x0000001100027202 */ /* 0x000fe20000000f00 */
[----:B------:R-:W-:Y:S02]  /*8490*/  IMAD.MOV.U32 R9, RZ, RZ, R8 ;  /* 0x000000ffff097224 */ /* 0x000fe400078e0008 */
[----:B------:R-:W-:-:S07]  /*84a0*/  IMAD.MOV.U32 R8, RZ, RZ, R18 ;  /* 0x000000ffff087224 */ /* 0x000fce00078e0012 */
.L_x_31567:
[----:B------:R-:W-:Y:S05]  /*84b0*/  BSYNC.RECONVERGENT B1 ;  /* 0x0000000000017941 */ /* 0x000fea0003800200 */
.L_x_31565:
        /* <DEDUP_REMOVED lines=9> */
.L_x_31569:
[----:B------:R-:W-:Y:S01]  /*8550*/  IMAD.MOV.U32 R10, RZ, RZ, R6 ;  /* 0x000000ffff0a7224 */ /* 0x000fe200078e0006 */
[----:B------:R-:W-:Y:S01]  /*8560*/  MOV R14, R9 ;  /* 0x00000009000e7202 */ /* 0x000fe20000000f00 */
[----:B------:R-:W-:Y:S02]  /*8570*/  IMAD.MOV.U32 R6, RZ, RZ, R19 ;  /* 0x000000ffff067224 */ /* 0x000fe400078e0013 */
[----:B------:R-:W-:-:S07]  /*8580*/  IMAD.MOV.U32 R9, RZ, RZ, R20 ;  /* 0x000000ffff097224 */ /* 0x000fce00078e0014 */
.L_x_31570:
[----:B------:R-:W-:Y:S05]  /*8590*/  BSYNC.RECONVERGENT B1 ;  /* 0x0000000000017941 */ /* 0x000fea0003800200 */
.L_x_31568:
        /* <DEDUP_REMOVED lines=16> */
.L_x_31572:
[----:B------:R-:W-:Y:S02]  /*86a0*/  IMAD.MOV.U32 R11, RZ, RZ, R7 ;  /* 0x000000ffff0b7224 */ /* 0x000fe400078e0007 */
[----:B------:R-:W-:Y:S01]  /*86b0*/  IMAD.MOV.U32 R16, RZ, RZ, R3 ;  /* 0x000000ffff107224 */ /* 0x000fe200078e0003 */
[----:B------:R-:W-:Y:S01]  /*86c0*/  MOV R3, R8 ;  /* 0x0000000800037202 */ /* 0x000fe20000000f00 */
[----:B------:R-:W-:-:S07]  /*86d0*/  IMAD.MOV.U32 R7, RZ, RZ, R2 ;  /* 0x000000ffff077224 */ /* 0x000fce00078e0002 */
.L_x_31573:
[----:B------:R-:W-:Y:S05]  /*86e0*/  BSYNC.RECONVERGENT B1 ;  /* 0x0000000000017941 */ /* 0x000fea0003800200 */
.L_x_31571:
        /* <DEDUP_REMOVED lines=9> */
.L_x_31575:
[----:B------:R-:W-:Y:S01]  /*8780*/  IMAD.MOV.U32 R15, RZ, RZ, R11 ;  /* 0x000000ffff0f7224 */ /* 0x000fe200078e000b */
[----:B------:R-:W-:Y:S01]  /*8790*/  MOV R11, R6 ;  /* 0x00000006000b7202 */ /* 0x000fe20000000f00 */
[----:B------:R-:W-:Y:S02]  /*87a0*/  IMAD.MOV.U32 R17, RZ, RZ, R16 ;  /* 0x000000ffff117224 */ /* 0x000fe400078e0010 */
[----:B------:R-:W-:-:S07]  /*87b0*/  IMAD.MOV.U32 R16, RZ, RZ, R9 ;  /* 0x000000ffff107224 */ /* 0x000fce00078e0009 */
.L_x_31576:
[----:B------:R-:W-:Y:S05]  /*87c0*/  BSYNC.RECONVERGENT B1 ;  /* 0x0000000000017941 */ /* 0x000fea0003800200 */
.L_x_31574:
        /* <DEDUP_REMOVED lines=9> */
.L_x_31578:
[----:B------:R-:W-:Y:S01]  /*8860*/  IMAD.MOV.U32 R2, RZ, RZ, R15 ;  /* 0x000000ffff027224 */ /* 0x000fe200078e000f */
[----:B------:R-:W-:Y:S01]  /*8870*/  MOV R6, R17 ;  /* 0x0000001100067202 */ /* 0x000fe20000000f00 */
[----:B------:R-:W-:Y:S02]  /*8880*/  IMAD.MOV.U32 R15, RZ, RZ, R10 ;  /* 0x000000ffff0f7224 */ /* 0x000fe400078e000a */
[----:B------:R-:W-:-:S07]  /*8890*/  IMAD.MOV.U32 R17, RZ, RZ, R14 ;  /* 0x000000ffff117224 */ /* 0x000fce00078e000e */
.L_x_31579:
[----:B------:R-:W-:Y:S05]  /*88a0*/  BSYNC.RECONVERGENT B1 ;  /* 0x0000000000017941 */ /* 0x000fea0003800200 */
.L_x_31577:
        /* <DEDUP_REMOVED lines=16> */
.L_x_31581:
[----:B------:R-:W-:Y:S02]  /*89b0*/  IMAD.MOV.U32 R8, RZ, RZ, R7 ;  /* 0x000000ffff087224 */ /* 0x000fe400078e0007 */
[----:B------:R-:W-:Y:S01]  /*89c0*/  IMAD.MOV.U32 R10, RZ, RZ, R3 ;  /* 0x000000ffff0a7224 */ /* 0x000fe200078e0003 */
[----:B------:R-:W-:Y:S01]  /*89d0*/  MOV R3, R16 ;  /* 0x0000001000037202 */ /* 0x000fe20000000f00 */
[----:B------:R-:W-:-:S07]  /*89e0*/  IMAD.MOV.U32 R7, RZ, RZ, R11 ;  /* 0x000000ffff077224 */ /* 0x000fce00078e000b */
.L_x_31582:
[----:B------:R-:W-:Y:S05]  /*89f0*/  BSYNC.RECONVERGENT B1 ;  /* 0x0000000000017941 */ /* 0x000fea0003800200 */
.L_x_31580:
        /* <DEDUP_REMOVED lines=9> */
.L_x_31584:
[----:B------:R-:W-:Y:S01]  /*8a90*/  IMAD.MOV.U32 R9, RZ, RZ, R8 ;  /* 0x000000ffff097224 */ /* 0x000fe200078e0008 */
[----:B------:R-:W-:Y:S01]  /*8aa0*/  MOV R8, R15 ;  /* 0x0000000f00087202 */ /* 0x000fe20000000f00 */
[----:B------:R-:W-:Y:S02]  /*8ab0*/  IMAD.MOV.U32 R11, RZ, RZ, R10 ;  /* 0x000000ffff0b7224 */ /* 0x000fe400078e000a */
[----:B------:R-:W-:-:S07]  /*8ac0*/  IMAD.MOV.U32 R10, RZ, RZ, R17 ;  /* 0x000000ffff0a7224 */ /* 0x000fce00078e0011 */
.L_x_31585:
[----:B------:R-:W-:Y:S05]  /*8ad0*/  BSYNC.RECONVERGENT B1 ;  /* 0x0000000000017941 */ /* 0x000fea0003800200 */
.L_x_31583:
        /* <DEDUP_REMOVED lines=9> */
.L_x_31587:
[----:B------:R-:W-:Y:S01]  /*8b70*/  IMAD.MOV.U32 R20, RZ, RZ, R9 ;  /* 0x000000ffff147224 */ /* 0x000fe200078e0009 */
[----:B------:R-:W-:Y:S01]  /*8b80*/  MOV R4, R11 ;  /* 0x0000000b00047202 */ /* 0x000fe20000000f00 */
[----:B------:R-:W-:Y:S02]  /*8b90*/  IMAD.MOV.U32 R9, RZ, RZ, R2 ;  /* 0x000000ffff097224 */ /* 0x000fe400078e0002 */
[----:B------:R-:W-:-:S07]  /*8ba0*/  IMAD.MOV.U32 R11, RZ, RZ, R6 ;  /* 0x000000ffff0b7224 */ /* 0x000fce00078e0006 */
.L_x_31588:
[----:B------:R-:W-:Y:S05]  /*8bb0*/  BSYNC.RECONVERGENT B1 ;  /* 0x0000000000017941 */ /* 0x000fea0003800200 */
.L_x_31586:
        /* <DEDUP_REMOVED lines=16> */
.L_x_31590:
[----:B------:R-:W-:Y:S02]  /*8cc0*/  IMAD.MOV.U32 R6, RZ, RZ, R7 ;  /* 0x000000ffff067224 */ /* 0x000fe400078e0007 */
[----:B------:R-:W-:Y:S01]  /*8cd0*/  IMAD.MOV.U32 R2, RZ, RZ, R3 ;  /* 0x000000ffff027224 */ /* 0x000fe200078e0003 */
[----:B------:R-:W-:Y:S01]  /*8ce0*/  MOV R3, R10 ;  /* 0x0000000a00037202 */ /* 0x000fe20000000f00 */
[----:B------:R-:W-:-:S07]  /*8cf0*/  IMAD.MOV.U32 R7, RZ, RZ, R8 ;  /* 0x000000ffff077224 */ /* 0x000fce00078e0008 */
.L_x_31591:
[----:B------:R-:W-:Y:S05]  /*8d00*/  BSYNC.RECONVERGENT B1 ;  /* 0x0000000000017941 */ /* 0x000fea0003800200 */
.L_x_31589:
        /* <DEDUP_REMOVED lines=9> */
.L_x_31593:
[----:B------:R-:W-:Y:S01]  /*8da0*/  IMAD.MOV.U32 R13, RZ, RZ, R6 ;  /* 0x000000ffff0d7224 */ /* 0x000fe200078e0006 */
[----:B------:R-:W-:Y:S01]  /*8db0*/  MOV R6, R9 ;  /* 0x0000000900067202 */ /* 0x000fe20000000f00 */
[----:B------:R-:W-:Y:S02]  /*8dc0*/  IMAD.MOV.U32 R15, RZ, RZ, R2 ;  /* 0x000000ffff0f7224 */ /* 0x000fe400078e0002 */
[----:B------:R-:W-:-:S07]  /*8dd0*/  IMAD.MOV.U32 R2, RZ, RZ, R11 ;  /* 0x000000ffff027224 */ /* 0x000fce00078e000b */
.L_x_31594:
[----:B------:R-:W-:Y:S05]  /*8de0*/  BSYNC.RECONVERGENT B1 ;  /* 0x0000000000017941 */ /* 0x000fea0003800200 */
.L_x_31592:
        /* <DEDUP_REMOVED lines=8> */
.L_x_31595:
[----:B------:R-:W-:Y:S01]  /*8e70*/  IMAD.MOV.U32 R5, RZ, RZ, R4 ;  /* 0x000000ffff057224 */ /* 0x000fe200078e0004 */
[----:B------:R-:W-:Y:S01]  /*8e80*/  MOV R21, R20 ;  /* 0x0000001400157202 */ /* 0x000fe20000000f00 */
[----:B------:R-:W-:Y:S02]  /*8e90*/  IMAD.MOV.U32 R4, RZ, RZ, R15 ;  /* 0x000000ffff047224 */ /* 0x000fe400078e000f */
[----:B------:R-:W-:-:S07]  /*8ea0*/  IMAD.MOV.U32 R20, RZ, RZ, R13 ;  /* 0x000000ffff147224 */ /* 0x000fce00078e000d */
.L_x_31489:
[----:B------:R-:W-:Y:S05]  /*8eb0*/  BSYNC.RECONVERGENT B0 ;  /* 0x0000000000007941 */ /* 0x000fea0003800200 */
.L_x_31488:
[----:B------:R-:W-:Y:S05]  /*8ec0*/  @P2 EXIT ;  /* 0x000000000000294d */ /* 0x000fea0003800000 */
[----:B------:R-:W3:Y:S08]  /*8ed0*/  LDC R19, c[0x0][0x3a0] ;  /* 0x0000e800ff137b82 */ /* 0x000ef00000000800 */
[----:B-1----:R-:W1:Y:S01]  /*8ee0*/  LDC.64 R8, c[0x0][0x388] ;  /* 0x0000e200ff087b82 */ /* 0x002e620000000a00 */
[----:B--2---:R-:W2:Y:S07]  /*8ef0*/  MUFU.LG2 R22, R22 ;  /* 0x0000001600167308 */ /* 0x004eae0000000c00 */
[----:B0-----:R-:W0:Y:S01]  /*8f00*/  LDC.64 R12, c[0x0][0x390] ;  /* 0x0000e400ff0c7b82 */ /* 0x001e220000000a00 */
[----:B---3--:R-:W-:-:S07]  /*8f10*/  ISETP.GE.AND P1, PT, R19, 0x1, PT ;  /* 0x000000011300780c */ /* 0x008fce0003f26270 */
[----:B------:R-:W3:Y:S01]  /*8f20*/  LDC.64 R10, c[0x0][0x398] ;  /* 0x0000e600ff0a7b82 */ /* 0x000ee20000000a00 */
[----:B------:R-:W-:Y:S01]  /*8f30*/  ISETP.GE.AND P0, PT, R19, 0x2, PT ;  /* 0x000000021300780c */ /* 0x000fe20003f06270 */
[----:B-1----:R-:W-:-:S05]  /*8f40*/  IMAD.WIDE.U32 R8, R0, 0x4, R8 ;  /* 0x0000000400087825 */ /* 0x002fca00078e0008 */
[----:B------:R-:W4:Y:S04]  /*8f50*/  @P1 LDG.E.CONSTANT R16, desc[UR8][R8.64] ;  /* 0x0000000808101981 */ /* 0x000f28000c1e9900 */
[----:B------:R-:W5:Y:S04]  /*8f60*/  @P1 LDG.E.CONSTANT R15, desc[UR8][R8.64] ;  /* 0x00000008080f1981 */ /* 0x000f68000c1e9900 */
[----:B------:R-:W5:Y:S01]  /*8f70*/  @P0 LDG.E.CONSTANT R14, desc[UR8][R8.64] ;  /* 0x00000008080e0981 */ /* 0x000f62000c1e9900 */
[----:B------:R-:W-:Y:S02]  /*8f80*/  IMAD R0, R0, R19, RZ ;  /* 0x0000001300007224 */ /* 0x000fe400078e02ff */
[C---:B------:R-:W-:Y:S01]  /*8f90*/  FADD.FTZ R17, -R23.reuse, R4 ;  /* 0x0000000417117221 */ /* 0x040fe20000010100 */
[C---:B------:R-:W-:Y:S01]  /*8fa0*/  FADD.FTZ R19, -R23.reuse, R5 ;  /* 0x0000000517137221 */ /* 0x040fe20000010100 */
[----:B------:R-:W-:Y:S01]  /*8fb0*/  FADD.FTZ R25, -R23, R2 ;  /* 0x0000000217197221 */ /* 0x000fe20000010100 */
[----:B------:R-:W-:-:S02]  /*8fc0*/  IMAD.SHL.U32 R5, R0, 0x2, RZ ;  /* 0x0000000200057824 */ /* 0x000fc400078e00ff */
[C---:B--2---:R-:W-:Y:S01]  /*8fd0*/  @P1 FFMA.FTZ R17, R22.reuse, -0.69314718246459960938, R17 ;  /* 0xbf31721816111823 */ /* 0x044fe20000010011 */
[----:B------:R-:W-:Y:S01]  /*8fe0*/  @P1 FFMA.FTZ R0, R22, -0.69314718246459960938, R19 ;  /* 0xbf31721816001823 */ /* 0x000fe20000010013 */
[----:B0-----:R-:W-:-:S04]  /*8ff0*/  IMAD.WIDE R12, R5, 0x4, R12 ;  /* 0x00000004050c7825 */ /* 0x001fc800078e020c */
[----:B---3--:R-:W-:-:S04]  /*9000*/  IMAD.WIDE R10, R5, 0x4, R10 ;  /* 0x00000004050a7825 */ /* 0x008fc800078e020a */
[----:B------:R-:W-:Y:S01]  /*9010*/  @P0 FFMA.FTZ R5, R22, -0.69314718246459960938, R25 ;  /* 0xbf31721816050823 */ /* 0x000fe20000010019 */
[----:B------:R0:W-:Y:S01]  /*9020*/  @P1 STG.E desc[UR8][R12.64], R20 ;  /* 0x000000140c001986 */ /* 0x0001e2000c101908 */
[----:B----4-:R-:W-:Y:S01]  /*9030*/  @P1 FADD.FTZ R17, R16, R17 ;  /* 0x0000001110111221 */ /* 0x010fe20000010000 */
[----:B-----5:R-:W-:-:S04]  /*9040*/  @P1 FADD.FTZ R15, R15, R0 ;  /* 0x000000000f0f1221 */ /* 0x020fc80000010000 */
[----:B------:R0:W-:Y:S01]  /*9050*/  @P1 STG.E desc[UR8][R10.64], R17 ;  /* 0x000000110a001986 */ /* 0x0001e2000c101908 */
[----:B------:R-:W-:-:S03]  /*9060*/  @P0 FADD.FTZ R5, R14, R5 ;  /* 0x000000050e050221 */ /* 0x000fc60000010000 */
        /* <DEDUP_REMOVED lines=12> */
.L_x_31596:
        /* <DEDUP_REMOVED lines=13> */
.L_x_38492:


//--------------------- .text._ZN17fastertransformer38beam_online_softmax_topk_stage2_kernelIfLi4ELi64EEEvPKfS2_PiPT_ii --------------------------
	.section	.text._ZN17fastertransformer38beam_online_softmax_topk_stage2_kernelIfLi4ELi64EEEvPKfS2_PiPT_ii,"ax",@progbits
	.align	128
        .global         _ZN17fastertransformer38beam_online_softmax_topk_stage2_kernelIfLi4ELi64EEEvPKfS2_PiPT_ii
        .type           _ZN17fastertransformer38beam_online_softmax_topk_stage2_kernelIfLi4ELi64EEEvPKfS2_PiPT_ii,@function
        .size           _ZN17fastertransformer38beam_online_softmax_topk_stage2_kernelIfLi4ELi64EEEvPKfS2_PiPT_ii,(.L_x_38493 - _ZN17fastertransformer38beam_online_softmax_topk_stage2_kernelIfLi4ELi64EEEvPKfS2_PiPT_ii)
        .other          _ZN17fastertransformer38beam_online_softmax_topk_stage2_kernelIfLi4ELi64EEEvPKfS2_PiPT_ii,@"STO_CUDA_ENTRY STV_DEFAULT"
_ZN17fastertransformer38beam_online_softmax_topk_stage2_kernelIfLi4ELi64EEEvPKfS2_PiPT_ii:
.text._ZN17fastertransformer38beam_online_softmax_topk_stage2_kernelIfLi4ELi64EEEvPKfS2_PiPT_ii:
        /* <DEDUP_REMOVED lines=44> */
.L_x_31601:
        /* <DEDUP_REMOVED lines=10> */
.L_x_31600:
[----:B------:R-:W-:Y:S05]  /*0360*/  BSYNC.RECONVERGENT B1 ;  /* 0x0000000000017941 */ /* 0x000fea0003800200 */
.L_x_31599:
        /* <DEDUP_REMOVED lines=21> */
.L_x_31604:
        /* <DEDUP_REMOVED lines=38> */
.L_x_31603:
[----:B------:R-:W-:Y:S05]  /*0720*/  BSYNC.RECONVERGENT B1 ;  /* 0x0000000000017941 */ /* 0x000fea0003800200 */
.L_x_31602:
        /* <DEDUP_REMOVED lines=25> */
.L_x_31606:
[----:B------:R-:W-:Y:S05]  /*08c0*/  BSYNC.RECONVERGENT B1 ;  /* 0x0000000000017941 */ /* 0x000fea0003800200 */
.L_x_31605:
        /* <DEDUP_REMOVED lines=10> */
.L_x_31598:
[----:B------:R-:W-:Y:S05]  /*0970*/  BSYNC.RECONVERGENT B0 ;  /* 0x0000000000007941 */ /* 0x000fea0003800200 */
.L_x_31597:
[----:B------:R-:W-:Y:S01]  /*0980*/  ISETP.GE.U32.AND P0, PT, R21, R6, PT ;  /* 0x000000061500720c */ /* 0x000fe20003f06070 */
[----:B------:R-:W-:Y:S01]  /*0990*/  BAR.SYNC.DEFER_BLOCKING 0x0 ;  /* 0x0000000000007b1d */ /* 0x000fe20000010000 */
[----:B0-----:R-:W-:Y:S01]  /*09a0*/  IMAD.MOV.U32 R18, RZ, RZ, RZ ;  /* 0x000000ffff127224 */ /* 0x001fe200078e00ff */
[----:B------:R-:W-:Y:S01]  /*09b0*/  MOV R2, 0xff7fffff ;  /* 0xff7fffff00027802 */ /* 0x000fe20000000f00 */
[----:B------:R-:W-:Y:S01]  /*09c0*/  IMAD.MOV.U32 R7, RZ, RZ, -0x1 ;  /* 0xffffffffff077424 */ /* 0x000fe200078e00ff */
        /* <DEDUP_REMOVED lines=35> */
.L_x_31613:
        /* <DEDUP_REMOVED lines=50> */
[--C-:B------:R-:W-:Y:S02]  /*0f20*/  @P3 IMAD.MOV.U32 R10, RZ, RZ, R18.reuse ;  /* 0x000000ffff0a3224 */ /* 0x100fe400078e0012 */
[----:B------:R-:W-:-:S02]  /*0f30*/  @P5 IMAD.MOV.U32 R9, RZ, RZ, R18 ;  /* 0x000000ffff095224 */ /* 0x000fc400078e0012 */
[--C-:B------:R-:W-:Y:S02]  /*0f40*/  @P0 IMAD.MOV.U32 R20, RZ, RZ, R18.reuse ;  /* 0x000000ffff140224 */ /* 0x100fe400078e0012 */
[----:B------:R-:W-:Y:S02]  /*0f50*/  @P4 IMAD.MOV.U32 R8, RZ, RZ, R18 ;  /* 0x000000ffff084224 */ /* 0x000fe400078e0012 */
[--C-:B------:R-:W-:Y:S02]  /*0f60*/  @P3 IMAD.MOV.U32 R13, RZ, RZ, R19.reuse ;  /* 0x000000ffff0d3224 */ /* 0x100fe400078e0013 */
[--C-:B------:R-:W-:Y:S01]  /*0f70*/  @P5 IMAD.MOV.U32 R12, RZ, RZ, R19.reuse ;  /* 0x000000ffff0c5224 */ /* 0x100fe200078e0013 */
[----:B----4-:R-:W-:Y:S01]  /*0f80*/  @P0 MOV R12, R17 ;  /* 0x00000011000c0202 */ /* 0x010fe20000000f00 */
[----:B------:R-:W-:Y:S01]  /*0f90*/  @P4 IMAD.MOV.U32 R11, RZ, RZ, R19 ;  /* 0x000000ffff0b4224 */ /* 0x000fe200078e0013 */
[----:B------:R-:W-:Y:S01]  /*0fa0*/  ISETP.EQ.AND P4, PT, R15, -0x8, PT ;  /* 0xfffffff80f00780c */ /* 0x000fe20003f82270 */
[----:B------:R-:W2:Y:S01]  /*0fb0*/  LDS.64 R18, [R22+0x28] ;  /* 0x0000280016127984 */ /* 0x000ea20000000a00 */
[--C-:B------:R-:W-:Y:S01]  /*0fc0*/  @P1 IMAD.MOV.U32 R10, RZ, RZ, R16.reuse ;  /* 0x000000ffff0a1224 */ /* 0x100fe200078e0010 */
[----:B------:R-:W-:Y:S01]  /*0fd0*/  @P0 MOV R10, R2 ;  /* 0x00000002000a0202 */ /* 0x000fe20000000f00 */
[----:B------:R-:W-:-:S02]  /*0fe0*/  @P0 IMAD.MOV.U32 R9, RZ, RZ, R16 ;  /* 0x000000ffff090224 */ /* 0x000fc400078e0010 */
[--C-:B------:R-:W-:Y:S02]  /*0ff0*/  @P2 IMAD.MOV.U32 R20, RZ, RZ, R16.reuse ;  /* 0x000000ffff142224 */ /* 0x100fe400078e0010 */
[----:B------:R-:W-:Y:S02]  /*1000*/  @P3 IMAD.MOV.U32 R8, RZ, RZ, R16 ;  /* 0x000000ffff083224 */ /* 0x000fe400078e0010 */
[--C-:B------:R-:W-:Y:S02]  /*1010*/  @P1 IMAD.MOV.U32 R13, RZ, RZ, R17.reuse ;  /* 0x000000ffff0d1224 */ /* 0x100fe400078e0011 */
[--C-:B------:R-:W-:Y:S01]  /*1020*/  @P2 IMAD.MOV.U32 R14, RZ, RZ, R17.reuse ;  /* 0x000000ffff0e2224 */ /* 0x100fe200078e0011 */
[----:B------:R-:W-:Y:S01]  /*1030*/  @P1 MOV R14, R3 ;  /* 0x00000003000e1202 */ /* 0x000fe20000000f00 */
[----:B------:R-:W-:Y:S02]  /*1040*/  @P3 IMAD.MOV.U32 R11, RZ, RZ, R17 ;  /* 0x000000ffff0b3224 */ /* 0x000fe400078e0011 */
[----:B------:R-:W-:-:S02]  /*1050*/  @P3 IMAD.MOV.U32 R9, RZ, RZ, R2 ;  /* 0x000000ffff093224 */ /* 0x000fc400078e0002 */
[--C-:B------:R-:W-:Y:S02]  /*1060*/  @P1 IMAD.MOV.U32 R20, RZ, RZ, R2.reuse ;  /* 0x000000ffff141224 */ /* 0x100fe400078e0002 */
[----:B------:R-:W-:Y:S01]  /*1070*/  @P5 IMAD.MOV.U32 R8, RZ, RZ, R2 ;  /* 0x000000ffff085224 */ /* 0x000fe200078e0002 */
[----:B0-----:R-:W-:Y:S01]  /*1080*/  @P0 MOV R8, R6 ;  /* 0x0000000600080202 */ /* 0x001fe20000000f00 */
[--C-:B------:R-:W-:Y:S01]  /*1090*/  @P0 IMAD.MOV.U32 R13, RZ, RZ, R3.reuse ;  /* 0x000000ffff0d0224 */ /* 0x100fe200078e0003 */
[----:B------:R-:W-:Y:S01]  /*10a0*/  @P2 MOV R13, R7 ;  /* 0x00000007000d2202 */ /* 0x000fe20000000f00 */
[--C-:B------:R-:W-:Y:S02]  /*10b0*/  @P3 IMAD.MOV.U32 R12, RZ, RZ, R3.reuse ;  /* 0x000000ffff0c3224 */ /* 0x100fe400078e0003 */
[----:B------:R-:W-:Y:S01]  /*10c0*/  @P5 IMAD.MOV.U32 R11, RZ, RZ, R3 ;  /* 0x000000ffff0b5224 */ /* 0x000fe200078e0003 */
[----:B------:R-:W-:Y:S01]  /*10d0*/  ISETP.EQ.AND P5, PT, R15, -0x10, PT ;  /* 0xfffffff00f00780c */ /* 0x000fe20003fa2270 */
[--C-:B------:R-:W-:Y:S01]  /*10e0*/  @P2 IMAD.MOV.U32 R10, RZ, RZ, R6.reuse ;  /* 0x000000ffff0a2224 */ /* 0x100fe200078e0006 */
[----:B------:R-:W0:Y:S01]  /*10f0*/  LDS.64 R2, [R22+0x30] ;  /* 0x0000300016027984 */ /* 0x000e220000000a00 */
        /* <DEDUP_REMOVED lines=8> */
[--C-:B------:R-:W-:Y:S01]  /*1180*/  @P2 IMAD.MOV.U32 R20, RZ, RZ, R16.reuse ;  /* 0x000000ffff142224 */ /* 0x100fe200078e0010 */
[----:B-1----:R-:W-:Y:S01]  /*1190*/  @P5 MOV R20, R4 ;  /* 0x0000000400145202 */ /* 0x002fe20000000f00 */
[----:B------:R-:W-:Y:S02]  /*11a0*/  @P3 IMAD.MOV.U32 R8, RZ, RZ, R16 ;  /* 0x000000ffff083224 */ /* 0x000fe400078e0010 */
[--C-:B------:R-:W-:Y:S02]  /*11b0*/  @P1 IMAD.MOV.U32 R13, RZ, RZ, R17.reuse ;  /* 0x000000ffff0d1224 */ /* 0x100fe400078e0011 */
[--C-:B------:R-:W-:Y:S02]  /*11c0*/  @P2 IMAD.MOV.U32 R14, RZ, RZ, R17.reuse ;  /* 0x000000ffff0e2224 */ /* 0x100fe400078e0011 */
[----:B------:R-:W-:Y:S01]  /*11d0*/  @P3 IMAD.MOV.U32 R11, RZ, RZ, R17 ;  /* 0x000000ffff0b3224 */ /* 0x000fe200078e0011 */
[----:B------:R-:W-:Y:S01]  /*11e0*/  ISETP.EQ.AND P3, PT, R15, -0x18, PT ;  /* 0xffffffe80f00780c */ /* 0x000fe20003f62270 */
[----:B------:R1:W3:Y:S01]  /*11f0*/  LDS.64 R16, [R22+0x38] ;  /* 0x0000380016107984 */ /* 0x0002e20000000a00 */
[----:B------:R-:W-:Y:S01]  /*1200*/  @P1 IMAD.MOV.U32 R8, RZ, RZ, R4 ;  /* 0x000000ffff081224 */ /* 0x000fe200078e0004 */
[----:B------:R-:W-:Y:S01]  /*1210*/  @P0 MOV R8, R6 ;  /* 0x0000000600080202 */ /* 0x000fe20000000f00 */
[----:B------:R-:W-:-:S02]  /*1220*/  @P1 IMAD.MOV.U32 R11, RZ, RZ, R5 ;  /* 0x000000ffff0b1224 */ /* 0x000fc400078e0005 */
[----:B------:R-:W-:Y:S01]  /*1230*/  @P0 IMAD.MOV.U32 R11, RZ, RZ, R7 ;  /* 0x000000ffff0b0224 */ /* 0x000fe200078e0007 */
[----:B------:R-:W-:Y:S01]  /*1240*/  ISETP.EQ.AND P0, PT, R15, -0x20, PT ;  /* 0xffffffe00f00780c */ /* 0x000fe20003f02270 */
[----:B------:R-:W-:Y:S01]  /*1250*/  @P2 IMAD.MOV.U32 R9, RZ, RZ, R4 ;  /* 0x000000ffff092224 */ /* 0x000fe200078e0004 */
[----:B--2---:R-:W-:Y:S01]  /*1260*/  @P2 MOV R11, R19 ;  /* 0x00000013000b2202 */ /* 0x004fe20000000f00 */
[----:B------:R-:W-:Y:S01]  /*1270*/  @P2 IMAD.MOV.U32 R12, RZ, RZ, R5 ;  /* 0x000000ffff0c2224 */ /* 0x000fe200078e0005 */
[----:B-1----:R-:W-:Y:S01]  /*1280*/  IADD3 R22, PT, PT, R22, 0x40, RZ ;  /* 0x0000004016167810 */ /* 0x002fe20007ffe0ff */
[----:B------:R-:W-:Y:S02]  /*1290*/  @P2 IMAD.MOV.U32 R8, RZ, RZ, R18 ;  /* 0x000000ffff082224 */ /* 0x000fe400078e0012 */
[----:B------:R-:W-:Y:S01]  /*12a0*/  @P1 IMAD.MOV.U32 R9, RZ, RZ, R6 ;  /* 0x000000ffff091224 */ /* 0x000fe200078e0006 */
[----:B------:R-:W-:Y:S01]  /*12b0*/  @P4 MOV R9, R18 ;  /* 0x0000001200094202 */ /* 0x000fe20000000f00 */
[----:B------:R-:W-:-:S02]  /*12c0*/  @P1 IMAD.MOV.U32 R12, RZ, RZ, R7 ;  /* 0x000000ffff0c1224 */ /* 0x000fc400078e0007 */
[--C-:B------:R-:W-:Y:S02]  /*12d0*/  @P1 IMAD.MOV.U32 R8, RZ, RZ, R4.reuse ;  /* 0x000000ffff081224 */ /* 0x100fe400078e0004 */
[--C-:B------:R-:W-:Y:S01]  /*12e0*/  @P1 IMAD.MOV.U32 R11, RZ, RZ, R5.reuse ;  /* 0x000000ffff0b1224 */ /* 0x100fe200078e0005 */
[----:B------:R-:W-:Y:S01]  /*12f0*/  ISETP.EQ.AND P1, PT, R15, -0x28, PT ;  /* 0xffffffd80f00780c */ /* 0x000fe20003f22270 */
[----:B------:R-:W-:Y:S02]  /*1300*/  @P4 IMAD.MOV.U32 R10, RZ, RZ, R4 ;  /* 0x000000ffff0a4224 */ /* 0x000fe400078e0004 */
[--C-:B------:R-:W-:Y:S01]  /*1310*/  @P4 IMAD.MOV.U32 R13, RZ, RZ, R5.reuse ;  /* 0x000000ffff0d4224 */ /* 0x100fe200078e0005 */
[----:B------:R-:W-:Y:S01]  /*1320*/  @P2 MOV R13, R7 ;  /* 0x00000007000d2202 */ /* 0x000fe20000000f00 */
[----:B------:R-:W-:Y:S02]  /*1330*/  @P5 IMAD.MOV.U32 R14, RZ, RZ, R5 ;  /* 0x000000ffff0e5224 */ /* 0x000fe400078e0005 */
[----:B------:R-:W-:-:S02]  /*1340*/  @P2 IMAD.MOV.U32 R10, RZ, RZ, R6 ;  /* 0x000000ffff0a2224 */ /* 0x000fc400078e0006 */
[----:B------:R-:W-:Y:S02]  /*1350*/  @P4 IMAD.MOV.U32 R20, RZ, RZ, R6 ;  /* 0x000000ffff144224 */ /* 0x000fe400078e0006 */
[----:B------:R-:W-:Y:S02]  /*1360*/  @P4 IMAD.MOV.U32 R14, RZ, RZ, R7 ;  /* 0x000000ffff0e4224 */ /* 0x000fe400078e0007 */
[--C-:B------:R-:W-:Y:S02]  /*1370*/  @P5 IMAD.MOV.U32 R10, RZ, RZ, R18.reuse ;  /* 0x000000ffff0a5224 */ /* 0x100fe400078e0012 */
[----:B------:R-:W-:Y:S01]  /*1380*/  @P3 IMAD.MOV.U32 R20, RZ, RZ, R18 ;  /* 0x000000ffff143224 */ /* 0x000fe200078e0012 */
[----:B------:R-:W-:Y:S01]  /*1390*/  @P5 MOV R20, R4 ;  /* 0x0000000400145202 */ /* 0x000fe20000000f00 */
[--C-:B------:R-:W-:Y:S01]  /*13a0*/  @P5 IMAD.MOV.U32 R13, RZ, RZ, R19.reuse ;  /* 0x000000ffff0d5224 */ /* 0x100fe200078e0013 */
[----:B0-----:R-:W-:Y:S01]  /*13b0*/  @P0 MOV R20, R2 ;  /* 0x0000000200140202 */ /* 0x001fe20000000f00 */
[----:B------:R-:W-:-:S02]  /*13c0*/  @P4 IMAD.MOV.U32 R12, RZ, RZ, R19 ;  /* 0x000000ffff0c4224 */ /* 0x000fc400078e0013 */
[----:B------:R-:W-:Y:S02]  /*13d0*/  @P3 IMAD.MOV.U32 R14, RZ, RZ, R19 ;  /* 0x000000ffff0e3224 */ /* 0x000fe400078e0013 */
[--C-:B------:R-:W-:Y:S02]  /*13e0*/  @P4 IMAD.MOV.U32 R10, RZ, RZ, R4.reuse ;  /* 0x000000ffff0a4224 */ /* 0x100fe400078e0004 */
[----:B------:R-:W-:Y:S02]  /*13f0*/  @P2 IMAD.MOV.U32 R9, RZ, RZ, R4 ;  /* 0x000000ffff092224 */ /* 0x000fe400078e0004 */
[--C-:B------:R-:W-:Y:S01]  /*1400*/  @P4 IMAD.MOV.U32 R13, RZ, RZ, R5.reuse ;  /* 0x000000ffff0d4224 */ /* 0x100fe200078e0005 */
[----:B------:R-:W-:Y:S01]  /*1410*/  @P3 MOV R13, R3 ;  /* 0x00000003000d3202 */ /* 0x000fe20000000f00 */
[--C-:B------:R-:W-:Y:S02]  /*1420*/  @P2 IMAD.MOV.U32 R12, RZ, RZ, R5.reuse ;  /* 0x000000ffff0c2224 */ /* 0x100fe400078e0005 */
[----:B------:R-:W-:-:S02]  /*1430*/  @P5 IMAD.MOV.U32 R14, RZ, RZ, R5 ;  /* 0x000000ffff0e5224 */ /* 0x000fc400078e0005 */
[--C-:B------:R-:W-:Y:S02]  /*1440*/  @P3 IMAD.MOV.U32 R10, RZ, RZ, R2.reuse ;  /* 0x000000ffff0a3224 */ /* 0x100fe400078e0002 */
[--C-:B------:R-:W-:Y:S01]  /*1450*/  @P5 IMAD.MOV.U32 R9, RZ, RZ, R2.reuse ;  /* 0x000000ffff095224 */ /* 0x100fe200078e0002 */
[----:B------:R-:W-:Y:S01]  /*1460*/  @P4 MOV R9, R18 ;  /* 0x0000001200094202 */ /* 0x000fe20000000f00 */
[----:B------:R-:W-:Y:S02]  /*1470*/  @P4 IMAD.MOV.U32 R8, RZ, RZ, R2 ;  /* 0x000000ffff084224 */ /* 0x000fe400078e0002 */
[--C-:B------:R-:W-:Y:S02]  /*1480*/  @P0 IMAD.MOV.U32 R14, RZ, RZ, R3.reuse ;  /* 0x000000ffff0e0224 */ /* 0x100fe400078e0003 */
[--C-:B------:R-:W-:Y:S02]  /*1490*/  @P5 IMAD.MOV.U32 R12, RZ, RZ, R3.reuse ;  /* 0x000000ffff0c5224 */ /* 0x100fe400078e0003 */
[----:B------:R-:W-:Y:S01]  /*14a0*/  @P4 IMAD.MOV.U32 R11, RZ, RZ, R3 ;  /* 0x000000ffff0b4224 */ /* 0x000fe200078e0003 */
[----:B------:R-:W-:Y:S01]  /*14b0*/  @P2 MOV R11, R19 ;  /* 0x00000013000b2202 */ /* 0x000fe20000000f00 */
[----:B------:R-:W-:-:S02]  /*14c0*/  @P3 IMAD.MOV.U32 R20, RZ, RZ, R18 ;  /* 0x000000ffff143224 */ /* 0x000fc400078e0012 */
[--C-:B------:R-:W-:Y:S02]  /*14d0*/  @P5 IMAD.MOV.U32 R10, RZ, RZ, R18.reuse ;  /* 0x000000ffff0a5224 */ /* 0x100fe400078e0012 */
[----:B------:R-:W-:Y:S02]  /*14e0*/  @P2 IMAD.MOV.U32 R8, RZ, RZ, R18 ;  /* 0x000000ffff082224 */ /* 0x000fe400078e0012 */
[--C-:B------:R-:W-:Y:S02]  /*14f0*/  @P3 IMAD.MOV.U32 R14, RZ, RZ, R19.reuse ;  /* 0x000000ffff0e3224 */ /* 0x100fe400078e0013 */
[--C-:B------:R-:W-:Y:S01]  /*1500*/  @P5 IMAD.MOV.U32 R13, RZ, RZ, R19.reuse ;  /* 0x000000ffff0d5224 */ /* 0x100fe200078e0013 */
[----:B---3--:R-:W-:Y:S01]  /*1510*/  @P0 MOV R13, R17 ;  /* 0x00000011000d0202 */ /* 0x008fe20000000f00 */
[----:B------:R-:W-:Y:S02]  /*1520*/  @P4 IMAD.MOV.U32 R12, RZ, RZ, R19 ;  /* 0x000000ffff0c4224 */ /* 0x000fe400078e0013 */
[----:B------:R-:W-:-:S02]  /*1530*/  @P0 IMAD.MOV.U32 R10, RZ, RZ, R16 ;  /* 0x000000ffff0a0224 */ /* 0x000fc400078e0010 */
[--C-:B------:R-:W-:Y:S02]  /*1540*/  @P3 IMAD.MOV.U32 R9, RZ, RZ, R16.reuse ;  /* 0x000000ffff093224 */ /* 0x100fe400078e0010 */
[--C-:B------:R-:W-:Y:S02]  /*1550*/  @P1 IMAD.MOV.U32 R20, RZ, RZ, R16.reuse ;  /* 0x000000ffff141224 */ /* 0x100fe400078e0010 */
[----:B------:R-:W-:Y:S02]  /*1560*/  @P5 IMAD.MOV.U32 R8, RZ, RZ, R16 ;  /* 0x000000ffff085224 */ /* 0x000fe400078e0010 */
[--C-:B------:R-:W-:Y:S02]  /*1570*/  @P3 IMAD.MOV.U32 R12, RZ, RZ, R17.reuse ;  /* 0x000000ffff0c3224 */ /* 0x100fe400078e0011 */
[--C-:B------:R-:W-:Y:S02]  /*1580*/  @P1 IMAD.MOV.U32 R14, RZ, RZ, R17.reuse ;  /* 0x000000ffff0e1224 */ /* 0x100fe400078e0011 */
[----:B------:R-:W-:-:S02]  /*1590*/  @P5 IMAD.MOV.U32 R11, RZ, RZ, R17 ;  /* 0x000000ffff0b5224 */ /* 0x000fc400078e0011 */
[----:B------:R-:W-:Y:S01]  /*15a0*/  VIADD R15, R15, 0x40 ;  /* 0x000000400f0f7836 */ /* 0x000fe20000000000 */
[----:B------:R-:W-:Y:S06]  /*15b0*/  BRA.U !UP1, `(.L_x_31613) ;  /* 0xfffffff509907547 */ /* 0x000fec000b83ffff */
.L_x_31612:
        /* <DEDUP_REMOVED lines=19> */
[----:B------:R-:W-:-:S03]  /*16f0*/  @P5 IMAD.MOV.U32 R9, RZ, RZ, R18 ;  /* 0x000000ffff095224 */ /* 0x000fc600078e0012 */
[----:B-1----:R-:W-:Y:S01]  /*1700*/  @P1 MOV R10, R16 ;  /* 0x00000010000a1202 */ /* 0x002fe20000000f00 */
[----:B------:R-:W-:Y:S02]  /*1710*/  @P4 IMAD.MOV.U32 R8, RZ, RZ, R18 ;  /* 0x000000ffff084224 */ /* 0x000fe400078e0012 */
[--C-:B------:R-:W-:Y:S02]  /*1720*/  @P3 IMAD.MOV.U32 R13, RZ, RZ, R19.reuse ;  /* 0x000000ffff0d3224 */ /* 0x100fe400078e0013 */
[--C-:B------:R-:W-:Y:S02]  /*1730*/  @P5 IMAD.MOV.U32 R12, RZ, RZ, R19.reuse ;  /* 0x000000ffff0c5224 */ /* 0x100fe400078e0013 */
[----:B------:R-:W-:Y:S01]  /*1740*/  @P4 IMAD.MOV.U32 R11, RZ, RZ, R19 ;  /* 0x000000ffff0b4224 */ /* 0x000fe200078e0013 */
[----:B------:R-:W-:Y:S01]  /*1750*/  ISETP.EQ.AND P4, PT, R15, 0x8, PT ;  /* 0x000000080f00780c */ /* 0x000fe20003f82270 */
[----:B------:R-:W0:Y:S01]  /*1760*/  LDS.64 R18, [R22+0x18] ;  /* 0x0000180016127984 */ /* 0x000e220000000a00 */
[----:B------:R-:W-:Y:S01]  /*1770*/  @P3 IMAD.MOV.U32 R8, RZ, RZ, R16 ;  /* 0x000000ffff083224 */ /* 0x000fe200078e0010 */
[----:B------:R-:W-:Y:S01]  /*1780*/  @P3 MOV R11, R17 ;  /* 0x00000011000b3202 */ /* 0x000fe20000000f00 */
[----:B--2---:R-:W-:-:S02]  /*1790*/  @P5 IMAD.MOV.U32 R8, RZ, RZ, R2 ;  /* 0x000000ffff085224 */ /* 0x004fc400078e0002 */
[----:B------:R-:W-:Y:S01]  /*17a0*/  @P5 IMAD.MOV.U32 R11, RZ, RZ, R3 ;  /* 0x000000ffff0b5224 */ /* 0x000fe200078e0003 */
[----:B------:R-:W-:Y:S01]  /*17b0*/  ISETP.EQ.AND P5, PT, R15, RZ, PT ;  /* 0x000000ff0f00720c */ /* 0x000fe20003fa2270 */
[----:B------:R-:W-:Y:S01]  /*17c0*/  @P2 IMAD.MOV.U32 R9, RZ, RZ, R16 ;  /* 0x000000ffff092224 */ /* 0x000fe200078e0010 */
[----:B------:R-:W-:Y:S01]  /*17d0*/  @P3 MOV R9, R2 ;  /* 0x0000000200093202 */ /* 0x000fe20000000f00 */
[----:B------:R-:W-:Y:S02]  /*17e0*/  @P2 IMAD.MOV.U32 R12, RZ, RZ, R17 ;  /* 0x000000ffff0c2224 */ /* 0x000fe400078e0011 */
[----:B---3--:R-:W-:Y:S02]  /*17f0*/  @P2 IMAD.MOV.U32 R8, RZ, RZ, R4 ;  /* 0x000000ffff082224 */ /* 0x008fe400078e0004 */
[----:B------:R-:W-:Y:S01]  /*1800*/  @P2 IMAD.MOV.U32 R11, RZ, RZ, R5 ;  /* 0x000000ffff0b2224 */ /* 0x000fe200078e0005 */
[----:B------:R-:W-:Y:S01]  /*1810*/  @P3 MOV R11, R17 ;  /* 0x00000011000b3202 */ /* 0x000fe20000000f00 */
[----:B------:R-:W-:-:S02]  /*1820*/  @P3 IMAD.MOV.U32 R12, RZ, RZ, R3 ;  /* 0x000000ffff0c3224 */ /* 0x000fc400078e0003 */
[--C-:B------:R-:W-:Y:S01]  /*1830*/  @P3 IMAD.MOV.U32 R8, RZ, RZ, R16.reuse ;  /* 0x000000ffff083224 */ /* 0x100fe200078e0010 */
[C---:B------:R-:W-:Y:S01]  /*1840*/  ISETP.EQ.AND P3, PT, R15.reuse, -0x8, PT ;  /* 0xfffffff80f00780c */ /* 0x040fe20003f62270 */
[----:B------:R-:W-:Y:S01]  /*1850*/  @P0 IMAD.MOV.U32 R20, RZ, RZ, R16 ;  /* 0x000000ffff140224 */ /* 0x000fe200078e0010 */
[----:B------:R-:W-:Y:S01]  /*1860*/  IADD3 R15, PT, PT, R15, 0x20, RZ ;  /* 0x000000200f0f7810 */ /* 0x000fe20007ffe0ff */
[--C-:B------:R-:W-:Y:S02]  /*1870*/  @P0 IMAD.MOV.U32 R14, RZ, RZ, R17.reuse ;  /* 0x000000ffff0e0224 */ /* 0x100fe400078e0011 */
[----:B------:R-:W-:Y:S02]  /*1880*/  @P1 IMAD.MOV.U32 R13, RZ, RZ, R17 ;  /* 0x000000ffff0d1224 */ /* 0x000fe400078e0011 */
[--C-:B------:R-:W-:Y:S02]  /*1890*/  @P1 IMAD.MOV.U32 R20, RZ, RZ, R2.reuse ;  /* 0x000000ffff141224 */ /* 0x100fe400078e0002 */
[----:B------:R-:W-:Y:S01]  /*18a0*/  @P2 IMAD.MOV.U32 R10, RZ, RZ, R2 ;  /* 0x000000ffff0a2224 */ /* 0x000fe200078e0002 */
[----:B------:R-:W-:Y:S01]  /*18b0*/  @P0 MOV R10, R4 ;  /* 0x00000004000a0202 */ /* 0x000fe20000000f00 */
[--C-:B------:R-:W-:Y:S01]  /*18c0*/  @P1 IMAD.MOV.U32 R14, RZ, RZ, R3.reuse ;  /* 0x000000ffff0e1224 */ /* 0x100fe200078e0003 */
[----:B------:R-:W-:Y:S01]  /*18d0*/  @P4 MOV R14, R5 ;  /* 0x00000005000e4202 */ /* 0x000fe20000000f00 */
[----:B------:R-:W-:-:S02]  /*18e0*/  @P2 IMAD.MOV.U32 R13, RZ, RZ, R3 ;  /* 0x000000ffff0d2224 */ /* 0x000fc400078e0003 */
[--C-:B------:R-:W-:Y:S01]  /*18f0*/  @P1 IMAD.MOV.U32 R9, RZ, RZ, R4.reuse ;  /* 0x000000ffff091224 */ /* 0x100fe200078e0004 */
[----:B------:R-:W-:Y:S01]  /*1900*/  @P2 MOV R9, R16 ;  /* 0x0000001000092202 */ /* 0x000fe20000000f00 */
[----:B------:R-:W-:Y:S02]  /*1910*/  @P4 IMAD.MOV.U32 R20, RZ, RZ, R4 ;  /* 0x000000ffff144224 */ /* 0x000fe400078e0004 */
[--C-:B------:R-:W-:Y:S02]  /*1920*/  @P0 IMAD.MOV.U32 R13, RZ, RZ, R5.reuse ;  /* 0x000000ffff0d0224 */ /* 0x100fe400078e0005 */
[----:B------:R-:W-:Y:S02]  /*1930*/  @P1 IMAD.MOV.U32 R12, RZ, RZ, R5 ;  /* 0x000000ffff0c1224 */ /* 0x000fe400078e0005 */
[--C-:B------:R-:W-:Y:S02]  /*1940*/  @P1 IMAD.MOV.U32 R10, RZ, RZ, R16.reuse ;  /* 0x000000ffff0a1224 */ /* 0x100fe400078e0010 */
[----:B------:R-:W-:-:S02]  /*1950*/  @P0 IMAD.MOV.U32 R20, RZ, RZ, R16 ;  /* 0x000000ffff140224 */ /* 0x000fc400078e0010 */
[--C-:B------:R-:W-:Y:S02]  /*1960*/  @P1 IMAD.MOV.U32 R13, RZ, RZ, R17.reuse ;  /* 0x000000ffff0d1224 */ /* 0x100fe400078e0011 */
[--C-:B------:R-:W-:Y:S02]  /*1970*/  @P2 IMAD.MOV.U32 R12, RZ, RZ, R17.reuse ;  /* 0x000000ffff0c2224 */ /* 0x100fe400078e0011 */
[----:B------:R-:W-:Y:S01]  /*1980*/  @P0 IMAD.MOV.U32 R14, RZ, RZ, R17 ;  /* 0x000000ffff0e0224 */ /* 0x000fe200078e0011 */
[----:B----4-:R-:W-:Y:S01]  /*1990*/  @P5 MOV R14, R7 ;  /* 0x00000007000e5202 */ /* 0x010fe20000000f00 */
[--C-:B------:R-:W-:Y:S02]  /*19a0*/  @P5 IMAD.MOV.U32 R20, RZ, RZ, R6.reuse ;  /* 0x000000ffff145224 */ /* 0x100fe400078e0006 */
[--C-:B------:R-:W-:Y:S01]  /*19b0*/  @P4 IMAD.MOV.U32 R10, RZ, RZ, R6.reuse ;  /* 0x000000ffff0a4224 */ /* 0x100fe200078e0006 */
[----:B------:R-:W-:Y:S01]  /*19c0*/  @P0 MOV R10, R4 ;  /* 0x00000004000a0202 */ /* 0x000fe20000000f00 */
        /* <DEDUP_REMOVED lines=8> */
[----:B------:R-:W-:Y:S01]  /*1a50*/  @P2 IMAD.MOV.U32 R8, RZ, RZ, R4 ;  /* 0x000000ffff082224 */ /* 0x000fe200078e0004 */
[----:B0-----:R-:W-:Y:S01]  /*1a60*/  @P0 MOV R8, R18 ;  /* 0x0000001200080202 */ /* 0x001fe20000000f00 */
        /* <DEDUP_REMOVED lines=9> */
[----:B------:R-:W-:Y:S02]  /*1b00*/  @P0 IMAD.MOV.U32 R11, RZ, RZ, R19 ;  /* 0x000000ffff0b0224 */ /* 0x000fe400078e0013 */
[----:B------:R-:W-:-:S07]  /*1b10*/  VIADD R22, R22, 0x20 ;  /* 0x0000002016167836 */ /* 0x000fce0000000000 */
.L_x_31614:
[----:B------:R-:W-:-:S09]  /*1b20*/  UISETP.NE.OR UP0, UPT, UR4, URZ, UP0 ;  /* 0x000000ff0400728c */ /* 0x000fd20008705670 */
[----:B------:R-:W-:Y:S05]  /*1b30*/  BRA.U !UP0, `(.L_x_31610) ;  /* 0x0000000108c07547 */ /* 0x000fea000b800000 */
.L_x_31611:
        /* <DEDUP_REMOVED lines=12> */
[----:B---3--:R-:W-:-:S02]  /*1c00*/  IADD3 R22, PT, PT, R22, 0x10, RZ ;  /* 0x0000001016167810 */ /* 0x008fc40007ffe0ff */
[----:B0-----:R-:W-:Y:S01]  /*1c10*/  @P3 MOV R8, R2 ;  /* 0x0000000200083202 */ /* 0x001fe20000000f00 */
[----:B------:R-:W-:Y:S01]  /*1c20*/  @P3 IMAD.MOV.U32 R11, RZ, RZ, R3 ;  /* 0x000000ffff0b3224 */ /* 0x000fe200078e0003 */
[----:B------:R-:W-:Y:S01]  /*1c30*/  ISETP.EQ.AND P3, PT, R15, 0x8, PT ;  /* 0x000000080f00780c */ /* 0x000fe20003f62270 */
[----:B------:R-:W-:-:S03]  /*1c40*/  @P0 IMAD.MOV.U32 R20, RZ, RZ, R2 ;  /* 0x000000ffff140224 */ /* 0x000fc600078e0002 */
[----:B-1----:R-:W-:Y:S01]  /*1c50*/  @P4 MOV R20, R4 ;  /* 0x0000000400144202 */ /* 0x002fe20000000f00 */
[--C-:B------:R-:W-:Y:S02]  /*1c60*/  @P1 IMAD.MOV.U32 R10, RZ, RZ, R2.reuse ;  /* 0x000000ffff0a1224 */ /* 0x100fe400078e0002 */
[----:B------:R-:W-:Y:S02]  /*1c70*/  @P2 IMAD.MOV.U32 R9, RZ, RZ, R2 ;  /* 0x000000ffff092224 */ /* 0x000fe400078e0002 */
[--C-:B------:R-:W-:Y:S02]  /*1c80*/  @P0 IMAD.MOV.U32 R14, RZ, RZ, R3.reuse ;  /* 0x000000ffff0e0224 */ /* 0x100fe400078e0003 */
[--C-:B------:R-:W-:Y:S01]  /*1c90*/  @P1 IMAD.MOV.U32 R13, RZ, RZ, R3.reuse ;  /* 0x000000ffff0d1224 */ /* 0x100fe200078e0003 */
[----:B------:R-:W-:Y:S01]  /*1ca0*/  @P5 MOV R13, R5 ;  /* 0x00000005000d5202 */ /* 0x000fe20000000f00 */
[----:B------:R-:W-:Y:S02]  /*1cb0*/  @P2 IMAD.MOV.U32 R12, RZ, RZ, R3 ;  /* 0x000000ffff0c2224 */ /* 0x000fe400078e0003 */
[----:B------:R-:W-:-:S02]  /*1cc0*/  @P5 IMAD.MOV.U32 R10, RZ, RZ, R4 ;  /* 0x000000ffff0a5224 */ /* 0x000fc400078e0004 */
[--C-:B------:R-:W-:Y:S01]  /*1cd0*/  @P0 IMAD.MOV.U32 R9, RZ, RZ, R4.reuse ;  /* 0x000000ffff090224 */ /* 0x100fe200078e0004 */
[----:B--2---:R-:W-:Y:S01]  /*1ce0*/  @P1 MOV R9, R6 ;  /* 0x0000000600091202 */ /* 0x004fe20000000f00 */
        /* <DEDUP_REMOVED lines=8> */
[--C-:B------:R-:W-:Y:S01]  /*1d70*/  @P5 IMAD.MOV.U32 R14, RZ, RZ, R7.reuse ;  /* 0x000000ffff0e5224 */ /* 0x100fe200078e0007 */
[----:B----4-:R-:W-:Y:S01]  /*1d80*/  @P3 MOV R14, R17 ;  /* 0x00000011000e3202 */ /* 0x010fe20000000f00 */
[--C-:B------:R-:W-:Y:S02]  /*1d90*/  @P0 IMAD.MOV.U32 R13, RZ, RZ, R7.reuse ;  /* 0x000000ffff0d0224 */ /* 0x100fe400078e0007 */
        /* <DEDUP_REMOVED lines=9> */
[----:B------:R-:W-:Y:S06]  /*1e30*/  BRA.U UP0, `(.L_x_31611) ;  /* 0xfffffffd00407547 */ /* 0x000fec000b83ffff */
.L_x_31610:
[----:B------:R-:W-:-:S09]  /*1e40*/  UISETP.NE.AND UP0, UPT, UR6, URZ, UPT ;  /* 0x000000ff0600728c */ /* 0x000fd2000bf05270 */
[----:B------:R-:W-:Y:S05]  /*1e50*/  BRA.U !UP0, `(.L_x_31609) ;  /* 0x0000000108b07547 */ /* 0x000fea000b800000 */
[----:B------:R-:W0:Y:S01]  /*1e60*/  S2R R4, SR_CgaCtaId ;  /* 0x0000000000047919 */ /* 0x000e220000008800 */
[----:B------:R-:W-:Y:S01]  /*1e70*/  MOV R2, 0x400 ;  /* 0x0000040000027802 */ /* 0x000fe20000000f00 */
[----:B------:R-:W-:-:S04]  /*1e80*/  UIADD3 UR6, UPT, UPT, -UR6, URZ, URZ ;  /* 0x000000ff06067290 */ /* 0x000fc8000fffe1ff */
[----:B------:R-:W-:Y:S02]  /*1e90*/  VIADD R3, R2, 0x80 ;  /* 0x0000008002037836 */ /* 0x000fe40000000000 */
[C---:B------:R-:W-:Y:S02]  /*1ea0*/  IMAD.SHL.U32 R2, R23.reuse, 0x4, RZ ;  /* 0x0000000417027824 */ /* 0x040fe400078e00ff */
[----:B------:R-:W-:Y:S01]  /*1eb0*/  IMAD R23, R23, 0x4, R24 ;  /* 0x0000000417177824 */ /* 0x000fe200078e0218 */
[----:B0-----:R-:W-:Y:S01]  /*1ec0*/  LEA R4, R4, R3, 0x18 ;  /* 0x0000000304047211 */ /* 0x001fe200078ec0ff */
[----:B------:R-:W-:-:S03]  /*1ed0*/  VIADD R3, R2, 0x18 ;  /* 0x0000001802037836 */ /* 0x000fc60000000000 */
[----:B------:R-:W-:-:S07]  /*1ee0*/  IADD3 R23, PT, PT, R23, 0x10, R4 ;  /* 0x0000001017177810 */ /* 0x000fce0007ffe004 */
.L_x_31615:
        /* <DEDUP_REMOVED lines=11> */
[----:B------:R-:W-:-:S02]  /*1fa0*/  ISETP.EQ.AND P4, PT, R3, 0x20, PT ;  /* 0x000000200300780c */ /* 0x000fc40003f82270 */
[----:B0-----:R-:W-:Y:S01]  /*1fb0*/  @P0 MOV R9, R4 ;  /* 0x0000000400090202 */ /* 0x001fe20000000f00 */
[--C-:B------:R-:W-:Y:S01]  /*1fc0*/  @P3 IMAD.MOV.U32 R12, RZ, RZ, R4.reuse ;  /* 0x000000ffff0c3224 */ /* 0x100fe200078e0004 */
[----:B------:R-:W-:Y:S01]  /*1fd0*/  ISETP.EQ.AND P0, PT, R3, 0x24, PT ;  /* 0x000000240300780c */ /* 0x000fe20003f02270 */
[----:B------:R-:W-:-:S04]  /*1fe0*/  @P6 IMAD.MOV.U32 R8, RZ, RZ, R4 ;  /* 0x000000ffff086224 */ /* 0x000fc800078e0004 */
[-C--:B--2---:R-:W-:Y:S01]  /*1ff0*/  @P2 MOV R9, R2.reuse ;  /* 0x0000000200092202 */ /* 0x084fe20000000f00 */
[--C-:B------:R-:W-:Y:S01]  /*2000*/  @P5 IMAD.MOV.U32 R11, RZ, RZ, R4.reuse ;  /* 0x000000ffff0b5224 */ /* 0x100fe200078e0004 */
[C---:B------:R-:W-:Y:S01]  /*2010*/  ISETP.EQ.AND P3, PT, R3.reuse, 0x8, PT ;  /* 0x000000080300780c */ /* 0x040fe20003f62270 */
[--C-:B------:R-:W-:Y:S01]  /*2020*/  @P2 IMAD.MOV.U32 R20, RZ, RZ, R4.reuse ;  /* 0x000000ffff142224 */ /* 0x100fe200078e0004 */
[C---:B------:R-:W-:Y:S01]  /*2030*/  ISETP.EQ.AND P6, PT, R3.reuse, 0xc, PT ;  /* 0x0000000c0300780c */ /* 0x040fe20003fc2270 */
[--C-:B------:R-:W-:Y:S01]  /*2040*/  @P1 IMAD.MOV.U32 R14, RZ, RZ, R4.reuse ;  /* 0x000000ffff0e1224 */ /* 0x100fe200078e0004 */
[C---:B------:R-:W-:Y:S01]  /*2050*/  ISETP.EQ.AND P5, PT, R3.reuse, 0x10, PT ;  /* 0x000000100300780c */ /* 0x040fe20003fa2270 */
[----:B------:R-:W-:Y:S01]  /*2060*/  @P4 IMAD.MOV.U32 R10, RZ, RZ, R4 ;  /* 0x000000ffff0a4224 */ /* 0x000fe200078e0004 */
[C---:B------:R-:W-:Y:S01]  /*2070*/  ISETP.EQ.AND P2, PT, R3.reuse, 0x14, PT ;  /* 0x000000140300780c */ /* 0x040fe20003f42270 */
[----:B------:R-:W-:Y:S01]  /*2080*/  @P1 IMAD.MOV.U32 R12, RZ, RZ, R2 ;  /* 0x000000ffff0c1224 */ /* 0x000fe200078e0002 */
[-C--:B------:R-:W-:Y:S01]  /*2090*/  @P4 MOV R8, R2.reuse ;  /* 0x0000000200084202 */ /* 0x080fe20000000f00 */
[----:B------:R-:W-:Y:S01]  /*20a0*/  @P0 IMAD.MOV.U32 R13, RZ, RZ, R4 ;  /* 0x000000ffff0d0224 */ /* 0x000fe200078e0004 */
[----:B------:R-:W-:Y:S01]  /*20b0*/  @P0 MOV R11, R2 ;  /* 0x00000002000b0202 */ /* 0x000fe20000000f00 */
[----:B------:R-:W-:-:S02]  /*20c0*/  VIADD R3, R3, 0x4 ;  /* 0x0000000403037836 */ /* 0x000fc40000000000 */
[--C-:B------:R-:W-:Y:S02]  /*20d0*/  @P3 IMAD.MOV.U32 R20, RZ, RZ, R2.reuse ;  /* 0x000000ffff143224 */ /* 0x100fe400078e0002 */
[--C-:B------:R-:W-:Y:S02]  /*20e0*/  @P6 IMAD.MOV.U32 R14, RZ, RZ, R2.reuse ;  /* 0x000000ffff0e6224 */ /* 0x100fe400078e0002 */
[--C-:B------:R-:W-:Y:S02]  /*20f0*/  @P5 IMAD.MOV.U32 R10, RZ, RZ, R2.reuse ;  /* 0x000000ffff0a5224 */ /* 0x100fe400078e0002 */
[----:B------:R-:W-:Y:S01]  /*2100*/  @P2 IMAD.MOV.U32 R13, RZ, RZ, R2 ;  /* 0x000000ffff0d2224 */ /* 0x000fe200078e0002 */
[----:B------:R-:W-:Y:S06]  /*2110*/  BRA.U UP0, `(.L_x_31615) ;  /* 0xfffffffd00747547 */ /* 0x000fec000b83ffff */
.L_x_31609:
[----:B------:R-:W0:Y:S01]  /*2120*/  S2UR UR5, SR_CgaCtaId ;  /* 0x00000000000579c3 */ /* 0x000e220000008800 */
[----:B------:R-:W-:Y:S01]  /*2130*/  UMOV UR4, 0x400 ;  /* 0x0000040000047882 */ /* 0x000fe20000000000 */
[----:B------:R-:W-:Y:S01]  /*2140*/  IMAD.MOV.U32 R16, RZ, RZ, R20 ;  /* 0x000000ffff107224 */ /* 0x000fe200078e0014 */
[----:B------:R-:W-:Y:S01]  /*2150*/  UIADD3 UR4, UPT, UPT, UR4, 0x80, URZ ;  /* 0x0000008004047890 */ /* 0x000fe2000fffe0ff */
[----:B------:R-:W-:Y:S01]  /*2160*/  IMAD.MOV.U32 R17, RZ, RZ, R14 ;  /* 0x000000ffff117224 */ /* 0x000fe200078e000e */
[----:B------:R-:W-:Y:S01]  /*2170*/  MOV R6, R10 ;  /* 0x0000000a00067202 */ /* 0x000fe20000000f00 */
[----:B------:R-:W-:Y:S01]  /*2180*/  IMAD.MOV.U32 R7, RZ, RZ, R13 ;  /* 0x000000ffff077224 */ /* 0x000fe200078e000d */
[----:B------:R-:W-:Y:S01]  /*2190*/  MOV R3, R11 ;  /* 0x0000000b00037202 */ /* 0x000fe20000000f00 */
[----:B------:R-:W-:Y:S02]  /*21a0*/  IMAD.MOV.U32 R4, RZ, RZ, R9 ;  /* 0x000000ffff047224 */ /* 0x000fe400078e0009 */
[----:B------:R-:W-:-:S02]  /*21b0*/  IMAD.MOV.U32 R5, RZ, RZ, R12 ;  /* 0x000000ffff057224 */ /* 0x000fc400078e000c */
[----:B------:R-:W-:Y:S01]  /*21c0*/  IMAD.MOV.U32 R2, RZ, RZ, R8 ;  /* 0x000000ffff027224 */ /* 0x000fe200078e0008 */
[----:B0-----:R-:W-:-:S09]  /*21d0*/  ULEA UR4, UR5, UR4, 0x18 ;  /* 0x0000000405047291 */ /* 0x001fd2000f8ec0ff */
[----:B------:R0:W1:Y:S03]  /*21e0*/  LDS.64 R18, [R24+UR4+0x20] ;  /* 0x0000200418127984 */ /* 0x0000660008000a00 */
.L_x_31608:
[----:B------:R-:W-:Y:S05]  /*21f0*/  BSYNC.RECONVERGENT B0 ;  /* 0x0000000000007941 */ /* 0x000fea0003800200 */
.L_x_31607:
[----:B------:R-:W2:Y:S01]  /*2200*/  S2R R9, SR_LANEID ;  /* 0x0000000000097919 */ /* 0x000ea20000000000 */
[----:B------:R-:W-:Y:S01]  /*2210*/  BSSY.RECONVERGENT B0, `(.L_x_31616) ;  /* 0x00000db000007945 */ /* 0x000fe20003800200 */
[----:B------:R-:W-:Y:S06]  /*2220*/  BAR.SYNC.DEFER_BLOCKING 0x0 ;  /* 0x0000000000007b1d */ /* 0x000fec0000010000 */
[----:B-1----:R1:W3:Y:S04]  /*2230*/  SHFL.DOWN PT, R28, R19, 0x1, 0x1f ;  /* 0x08201f00131c7f89 */ /* 0x0022e800000e0000 */
[----:B------:R1:W4:Y:S04]  /*2240*/  SHFL.DOWN PT, R15, R18, 0x1, 0x1f ;  /* 0x08201f00120f7f89 */ /* 0x00032800000e0000 */
[----:B------:R1:W1:Y:S04]  /*2250*/  SHFL.DOWN PT, R26, R16, 0x1, 0x1f ;  /* 0x08201f00101a7f89 */ /* 0x00026800000e0000 */
[----:B0-----:R0:W0:Y:S04]  /*2260*/  SHFL.DOWN PT, R24, R17, 0x1, 0x1f ;  /* 0x08201f0011187f89 */ /* 0x00102800000e0000 */
[----:B------:R0:W0:Y:S01]  /*2270*/  SHFL.DOWN PT, R22, R6, 0x1, 0x1f ;  /* 0x08201f0006167f89 */ /* 0x00002200000e0000 */
[----:B--2---:R-:W-:-:S03]  /*2280*/  ISETP.GT.AND P0, PT, R9, 0x1e, PT ;  /* 0x0000001e0900780c */ /* 0x004fc60003f04270 */
        /* <DEDUP_REMOVED lines=31> */
.L_x_31619:
[----:B------:R-:W-:Y:S01]  /*2480*/  MOV R26, R7 ;  /* 0x00000007001a7202 */ /* 0x000fe20000000f00 */
[----:B------:R-:W-:Y:S02]  /*2490*/  IMAD.MOV.U32 R28, RZ, RZ, R3 ;  /* 0x000000ffff1c7224 */ /* 0x000fe400078e0003 */
[----:B------:R-:W-:Y:S02]  /*24a0*/  IMAD.MOV.U32 R7, RZ, RZ, R6 ;  /* 0x000000ffff077224 */ /* 0x000fe400078e0006 */
[----:B------:R-:W-:-:S07]  /*24b0*/  IMAD.MOV.U32 R3, RZ, RZ, R2 ;  /* 0x000000ffff037224 */ /* 0x000fce00078e0002 */
.L_x_31620:
[----:B------:R-:W-:Y:S05]  /*24c0*/  BSYNC.RECONVERGENT B1 ;  /* 0x0000000000017941 */ /* 0x000fea0003800200 */
.L_x_31618:
        /* <DEDUP_REMOVED lines=9> */
.L_x_31622:
[----:B------:R-:W-:Y:S02]  /*2560*/  IMAD.MOV.U32 R11, RZ, RZ, R26 ;  /* 0x000000ffff0b7224 */ /* 0x000fe400078e001a */
[----:B------:R-:W-:Y:S02]  /*2570*/  IMAD.MOV.U32 R13, RZ, RZ, R28 ;  /* 0x000000ffff0d7224 */ /* 0x000fe400078e001c */
[----:B------:R-:W-:Y:S02]  /*2580*/  IMAD.MOV.U32 R26, RZ, RZ, R17 ;  /* 0x000000ffff1a7224 */ /* 0x000fe400078e0011 */
[----:B------:R-:W-:-:S07]  /*2590*/  IMAD.MOV.U32 R28, RZ, RZ, R5 ;  /* 0x000000ffff1c7224 */ /* 0x000fce00078e0005 */
.L_x_31623:
[----:B------:R-:W-:Y:S05]  /*25a0*/  BSYNC.RECONVERGENT B1 ;  /* 0x0000000000017941 */ /* 0x000fea0003800200 */
.L_x_31621:
        /* <DEDUP_REMOVED lines=9> */
.L_x_31625:
[----:B------:R-:W-:Y:S02]  /*2640*/  IMAD.MOV.U32 R2, RZ, RZ, R11 ;  /* 0x000000ffff027224 */ /* 0x000fe400078e000b */
[----:B------:R-:W-:Y:S01]  /*2650*/  IMAD.MOV.U32 R5, RZ, RZ, R13 ;  /* 0x000000ffff057224 */ /* 0x000fe200078e000d */
[----:B------:R-:W-:Y:S01]  /*2660*/  MOV R13, R4 ;  /* 0x00000004000d7202 */ /* 0x000fe20000000f00 */
[----:B------:R-:W-:-:S07]  /*2670*/  IMAD.MOV.U32 R11, RZ, RZ, R16 ;  /* 0x000000ffff0b7224 */ /* 0x000fce00078e0010 */
.L_x_31626:
[----:B------:R-:W-:Y:S05]  /*2680*/  BSYNC.RECONVERGENT B1 ;  /* 0x0000000000017941 */ /* 0x000fea0003800200 */
.L_x_31624:
        /* <DEDUP_REMOVED lines=16> */
.L_x_31628:
[----:B------:R-:W-:Y:S01]  /*2790*/  MOV R4, R7 ;  /* 0x0000000700047202 */ /* 0x000fe20000000f00 */
[----:B------:R-:W-:Y:S02]  /*27a0*/  IMAD.MOV.U32 R6, RZ, RZ, R3 ;  /* 0x000000ffff067224 */ /* 0x000fe400078e0003 */
[----:B------:R-:W-:Y:S02]  /*27b0*/  IMAD.MOV.U32 R7, RZ, RZ, R26 ;  /* 0x000000ffff077224 */ /* 0x000fe400078e001a */
[----:B------:R-:W-:-:S07]  /*27c0*/  IMAD.MOV.U32 R3, RZ, RZ, R28 ;  /* 0x000000ffff037224 */ /* 0x000fce00078e001c */
.L_x_31629:
[----:B------:R-:W-:Y:S05]  /*27d0*/  BSYNC.RECONVERGENT B1 ;  /* 0x0000000000017941 */ /* 0x000fea0003800200 */
.L_x_31627:
        /* <DEDUP_REMOVED lines=9> */
.L_x_31631:
[----:B------:R-:W-:Y:S02]  /*2870*/  IMAD.MOV.U32 R15, RZ, RZ, R4 ;  /* 0x000000ffff0f7224 */ /* 0x000fe400078e0004 */
[----:B------:R-:W-:Y:S02]  /*2880*/  IMAD.MOV.U32 R14, RZ, RZ, R6 ;  /* 0x000000ffff0e7224 */ /* 0x000fe400078e0006 */
[----:B------:R-:W-:Y:S02]  /*2890*/  IMAD.MOV.U32 R4, RZ, RZ, R11 ;  /* 0x000000ffff047224 */ /* 0x000fe400078e000b */
[----:B------:R-:W-:-:S07]  /*28a0*/  IMAD.MOV.U32 R6, RZ, RZ, R13 ;  /* 0x000000ffff067224 */ /* 0x000fce00078e000d */
.L_x_31632:
[----:B------:R-:W-:Y:S05]  /*28b0*/  BSYNC.RECONVERGENT B1 ;  /* 0x0000000000017941 */ /* 0x000fea0003800200 */
.L_x_31630:
        /* <DEDUP_REMOVED lines=9> */
.L_x_31634:
[----:B------:R-:W-:Y:S02]  /*2950*/  IMAD.MOV.U32 R11, RZ, RZ, R15 ;  /* 0x000000ffff0b7224 */ /* 0x000fe400078e000f */
[----:B------:R-:W-:Y:S01]  /*2960*/  IMAD.MOV.U32 R13, RZ, RZ, R14 ;  /* 0x000000ffff0d7224 */ /* 0x000fe200078e000e */
[----:B------:R-:W-:Y:S01]  /*2970*/  MOV R14, R5 ;  /* 0x00000005000e7202 */ /* 0x000fe20000000f00 */
[----:B------:R-:W-:-:S07]  /*2980*/  IMAD.MOV.U32 R15, RZ, RZ, R2 ;  /* 0x000000ffff0f7224 */ /* 0x000fce00078e0002 */
.L_x_31635:
[----:B------:R-:W-:Y:S05]  /*2990*/  BSYNC.RECONVERGENT B1 ;  /* 0x0000000000017941 */ /* 0x000fea0003800200 */
.L_x_31633:
        /* <DEDUP_REMOVED lines=16> */
.L_x_31637:
[----:B------:R-:W-:Y:S01]  /*2aa0*/  MOV R12, R7 ;  /* 0x00000007000c7202 */ /* 0x000fe20000000f00 */
[----:B------:R-:W-:Y:S02]  /*2ab0*/  IMAD.MOV.U32 R5, RZ, RZ, R3 ;  /* 0x000000ffff057224 */ /* 0x000fe400078e0003 */
[----:B------:R-:W-:Y:S02]  /*2ac0*/  IMAD.MOV.U32 R7, RZ, RZ, R4 ;  /* 0x000000ffff077224 */ /* 0x000fe400078e0004 */
[----:B------:R-:W-:-:S07]  /*2ad0*/  IMAD.MOV.U32 R3, RZ, RZ, R6 ;  /* 0x000000ffff037224 */ /* 0x000fce00078e0006 */
.L_x_31638:
[----:B------:R-:W-:Y:S05]  /*2ae0*/  BSYNC.RECONVERGENT B1 ;  /* 0x0000000000017941 */ /* 0x000fea0003800200 */
.L_x_31636:
        /* <DEDUP_REMOVED lines=9> */
.L_x_31640:
[----:B------:R-:W-:Y:S02]  /*2b80*/  IMAD.MOV.U32 R17, RZ, RZ, R12 ;  /* 0x000000ffff117224 */ /* 0x000fe400078e000c */
[----:B------:R-:W-:Y:S02]  /*2b90*/  IMAD.MOV.U32 R19, RZ, RZ, R5 ;  /* 0x000000ffff137224 */ /* 0x000fe400078e0005 */
[----:B------:R-:W-:Y:S02]  /*2ba0*/  IMAD.MOV.U32 R12, RZ, RZ, R15 ;  /* 0x000000ffff0c7224 */ /* 0x000fe400078e000f */
[----:B------:R-:W-:-:S07]  /*2bb0*/  IMAD.MOV.U32 R5, RZ, RZ, R14 ;  /* 0x000000ffff057224 */ /* 0x000fce00078e000e */
.L_x_31641:
[----:B------:R-:W-:Y:S05]  /*2bc0*/  BSYNC.RECONVERGENT B1 ;  /* 0x0000000000017941 */ /* 0x000fea0003800200 */
.L_x_31639:
        /* <DEDUP_REMOVED lines=9> */
.L_x_31643:
[----:B------:R-:W-:Y:S02]  /*2c60*/  IMAD.MOV.U32 R16, RZ, RZ, R17 ;  /* 0x000000ffff107224 */ /* 0x000fe400078e0011 */
[----:B------:R-:W-:Y:S01]  /*2c70*/  IMAD.MOV.U32 R4, RZ, RZ, R19 ;  /* 0x000000ffff047224 */ /* 0x000fe200078e0013 */
[----:B------:R-:W-:Y:S01]  /*2c80*/  MOV R19, R13 ;  /* 0x0000000d00137202 */ /* 0x000fe20000000f00 */
[----:B------:R-:W-:-:S07]  /*2c90*/  IMAD.MOV.U32 R17, RZ, RZ, R11 ;  /* 0x000000ffff117224 */ /* 0x000fce00078e000b */
.L_x_31644:
[----:B------:R-:W-:Y:S05]  /*2ca0*/  BSYNC.RECONVERGENT B1 ;  /* 0x0000000000017941 */ /* 0x000fea0003800200 */
.L_x_31642:
        /* <DEDUP_REMOVED lines=16> */
.L_x_31646:
[----:B------:R-:W-:Y:S01]  /*2db0*/  MOV R6, R7 ;  /* 0x0000000700067202 */ /* 0x000fe20000000f00 */
[----:B------:R-:W-:Y:S02]  /*2dc0*/  IMAD.MOV.U32 R2, RZ, RZ, R3 ;  /* 0x000000ffff027224 */ /* 0x000fe400078e0003 */
[----:B------:R-:W-:Y:S02]  /*2dd0*/  IMAD.MOV.U32 R7, RZ, RZ, R12 ;  /* 0x000000ffff077224 */ /* 0x000fe400078e000c */
[----:B------:R-:W-:-:S07]  /*2de0*/  IMAD.MOV.U32 R3, RZ, RZ, R5 ;  /* 0x000000ffff037224 */ /* 0x000fce00078e0005 */
.L_x_31647:
[----:B------:R-:W-:Y:S05]  /*2df0*/  BSYNC.RECONVERGENT B1 ;  /* 0x0000000000017941 */ /* 0x000fea0003800200 */
.L_x_31645:
        /* <DEDUP_REMOVED lines=9> */
.L_x_31649:
[----:B------:R-:W-:Y:S02]  /*2e90*/  IMAD.MOV.U32 R11, RZ, RZ, R6 ;  /* 0x000000ffff0b7224 */ /* 0x000fe400078e0006 */
[----:B------:R-:W-:Y:S02]  /*2ea0*/  IMAD.MOV.U32 R13, RZ, RZ, R2 ;  /* 0x000000ffff0d7224 */ /* 0x000fe400078e0002 */
[----:B------:R-:W-:Y:S02]  /*2eb0*/  IMAD.MOV.U32 R6, RZ, RZ, R17 ;  /* 0x000000ffff067224 */ /* 0x000fe400078e0011 */
[----:B------:R-:W-:-:S07]  /*2ec0*/  IMAD.MOV.U32 R2, RZ, RZ, R19 ;  /* 0x000000ffff027224 */ /* 0x000fce00078e0013 */
.L_x_31650:
[----:B------:R-:W-:Y:S05]  /*2ed0*/  BSYNC.RECONVERGENT B1 ;  /* 0x0000000000017941 */ /* 0x000fea0003800200 */
.L_x_31648:
        /* <DEDUP_REMOVED lines=9> */
.L_x_31651:
[----:B------:R-:W-:Y:S01]  /*2f70*/  IMAD.MOV.U32 R5, RZ, RZ, R4 ;  /* 0x000000ffff057224 */ /* 0x000fe200078e0004 */
[----:B------:R-:W-:Y:S01]  /*2f80*/  MOV R19, R8 ;  /* 0x0000000800137202 */ /* 0x000fe20000000f00 */
[----:B------:R-:W-:Y:S02]  /*2f90*/  IMAD.MOV.U32 R17, RZ, RZ, R16 ;  /* 0x000000ffff117224 */ /* 0x000fe400078e0010 */
[----:B------:R-:W-:Y:S02]  /*2fa0*/  IMAD.MOV.U32 R4, RZ, RZ, R13 ;  /* 0x000000ffff047224 */ /* 0x000fe400078e000d */
[----:B------:R-:W-:-:S07]  /*2fb0*/  IMAD.MOV.U32 R16, RZ, RZ, R11 ;  /* 0x000000ffff107224 */ /* 0x000fce00078e000b */
.L_x_31617:
[----:B------:R-:W-:Y:S05]  /*2fc0*/  BSYNC.RECONVERGENT B0 ;  /* 0x0000000000007941 */ /* 0x000fea0003800200 */
.L_x_31616:
        /* <DEDUP_REMOVED lines=38> */
.L_x_31655:
[----:B------:R-:W-:Y:S02]  /*3230*/  IMAD.MOV.U32 R26, RZ, RZ, R7 ;  /* 0x000000ffff1a7224 */ /* 0x000fe400078e0007 */
[----:B------:R-:W-:Y:S01]  /*3240*/  IMAD.MOV.U32 R28, RZ, RZ, R3 ;  /* 0x000000ffff1c7224 */ /* 0x000fe200078e0003 */
[----:B------:R-:W-:Y:S01]  /*3250*/  MOV R3, R2 ;  /* 0x0000000200037202 */ /* 0x000fe20000000f00 */
[----:B------:R-:W-:-:S07]  /*3260*/  IMAD.MOV.U32 R7, RZ, RZ, R6 ;  /* 0x000000ffff077224 */ /* 0x000fce00078e0006 */
.L_x_31656:
[----:B------:R-:W-:Y:S05]  /*3270*/  BSYNC.RECONVERGENT B1 ;  /* 0x0000000000017941 */ /* 0x000fea0003800200 */
.L_x_31654:
        /* <DEDUP_REMOVED lines=9> */
.L_x_31658:
[----:B------:R-:W-:Y:S01]  /*3310*/  IMAD.MOV.U32 R11, RZ, RZ, R26 ;  /* 0x000000ffff0b7224 */ /* 0x000fe200078e001a */
[----:B------:R-:W-:Y:S01]  /*3320*/  MOV R26, R17 ;  /* 0x00000011001a7202 */ /* 0x000fe20000000f00 */
[----:B------:R-:W-:Y:S02]  /*3330*/  IMAD.MOV.U32 R13, RZ, RZ, R28 ;  /* 0x000000ffff0d7224 */ /* 0x000fe400078e001c */
[----:B------:R-:W-:-:S07]  /*3340*/  IMAD.MOV.U32 R28, RZ, RZ, R5 ;  /* 0x000000ffff1c7224 */ /* 0x000fce00078e0005 */
.L_x_31659:
[----:B------:R-:W-:Y:S05]  /*3350*/  BSYNC.RECONVERGENT B1 ;  /* 0x0000000000017941 */ /* 0x000fea0003800200 */
.L_x_31657:
        /* <DEDUP_REMOVED lines=9> */
.L_x_31661:
[----:B------:R-:W-:Y:S01]  /*33f0*/  IMAD.MOV.U32 R2, RZ, RZ, R11 ;  /* 0x000000ffff027224 */ /* 0x000fe200078e000b */
[----:B------:R-:W-:Y:S01]  /*3400*/  MOV R5, R13 ;  /* 0x0000000d00057202 */ /* 0x000fe20000000f00 */
[----:B------:R-:W-:Y:S02]  /*3410*/  IMAD.MOV.U32 R11, RZ, RZ, R16 ;  /* 0x000000ffff0b7224 */ /* 0x000fe400078e0010 */
[----:B------:R-:W-:-:S07]  /*3420*/  IMAD.MOV.U32 R13, RZ, RZ, R4 ;  /* 0x000000ffff0d7224 */ /* 0x000fce00078e0004 */
.L_x_31662:
[----:B------:R-:W-:Y:S05]  /*3430*/  BSYNC.RECONVERGENT B1 ;  /* 0x0000000000017941 */ /* 0x000fea0003800200 */
.L_x_31660:
        /* <DEDUP_REMOVED lines=16> */
.L_x_31664:
[----:B------:R-:W-:Y:S02]  /*3540*/  IMAD.MOV.U32 R4, RZ, RZ, R7 ;  /* 0x000000ffff047224 */ /* 0x000fe400078e0007 */
[----:B------:R-:W-:Y:S01]  /*3550*/  IMAD.MOV.U32 R6, RZ, RZ, R3 ;  /* 0x000000ffff067224 */ /* 0x000fe200078e0003 */
[----:B------:R-:W-:Y:S01]  /*3560*/  MOV R3, R28 ;  /* 0x0000001c00037202 */ /* 0x000fe20000000f00 */
[----:B------:R-:W-:-:S07]  /*3570*/  IMAD.MOV.U32 R7, RZ, RZ, R26 ;  /* 0x000000ffff077224 */ /* 0x000fce00078e001a */
.L_x_31665:
[----:B------:R-:W-:Y:S05]  /*3580*/  BSYNC.RECONVERGENT B1 ;  /* 0x0000000000017941 */ /* 0x000fea0003800200 */
.L_x_31663:
        /* <DEDUP_REMOVED lines=9> */
.L_x_31667:
[----:B------:R-:W-:Y:S01]  /*3620*/  IMAD.MOV.U32 R15, RZ, RZ, R4 ;  /* 0x000000ffff0f7224 */ /* 0x000fe200078e0004 */
[----:B------:R-:W-:Y:S01]  /*3630*/  MOV R4, R11 ;  /* 0x0000000b00047202 */ /* 0x000fe20000000f00 */
[----:B------:R-:W-:Y:S02]  /*3640*/  IMAD.MOV.U32 R14, RZ, RZ, R6 ;  /* 0x000000ffff0e7224 */ /* 0x000fe400078e0006 */
[----:B------:R-:W-:-:S07]  /*3650*/  IMAD.MOV.U32 R6, RZ, RZ, R13 ;  /* 0x000000ffff067224 */ /* 0x000fce00078e000d */
.L_x_31668:
[----:B------:R-:W-:Y:S05]  /*3660*/  BSYNC.RECONVERGENT B1 ;  /* 0x0000000000017941 */ /* 0x000fea0003800200 */
.L_x_31666:
        /* <DEDUP_REMOVED lines=9> */
.L_x_31670:
[----:B------:R-:W-:Y:S01]  /*3700*/  IMAD.MOV.U32 R11, RZ, RZ, R15 ;  /* 0x000000ffff0b7224 */ /* 0x000fe200078e000f */
[----:B------:R-:W-:Y:S01]  /*3710*/  MOV R13, R14 ;  /* 0x0000000e000d7202 */ /* 0x000fe20000000f00 */
[----:B------:R-:W-:Y:S02]  /*3720*/  IMAD.MOV.U32 R15, RZ, RZ, R2 ;  /* 0x000000ffff0f7224 */ /* 0x000fe400078e0002 */
[----:B------:R-:W-:-:S07]  /*3730*/  IMAD.MOV.U32 R14, RZ, RZ, R5 ;  /* 0x000000ffff0e7224 */ /* 0x000fce00078e0005 */
.L_x_31671:
[----:B------:R-:W-:Y:S05]  /*3740*/  BSYNC.RECONVERGENT B1 ;  /* 0x0000000000017941 */ /* 0x000fea0003800200 */
.L_x_31669:
        /* <DEDUP_REMOVED lines=16> */
.L_x_31673:
[----:B------:R-:W-:Y:S02]  /*3850*/  IMAD.MOV.U32 R12, RZ, RZ, R7 ;  /* 0x000000ffff0c7224 */ /* 0x000fe400078e0007 */
[----:B------:R-:W-:Y:S01]  /*3860*/  IMAD.MOV.U32 R5, RZ, RZ, R3 ;  /* 0x000000ffff057224 */ /* 0x000fe200078e0003 */
[----:B------:R-:W-:Y:S01]  /*3870*/  MOV R3, R6 ;  /* 0x0000000600037202 */ /* 0x000fe20000000f00 */
[----:B------:R-:W-:-:S07]  /*3880*/  IMAD.MOV.U32 R7, RZ, RZ, R4 ;  /* 0x000000ffff077224 */ /* 0x000fce00078e0004 */
.L_x_31674:
[----:B------:R-:W-:Y:S05]  /*3890*/  BSYNC.RECONVERGENT B1 ;  /* 0x0000000000017941 */ /* 0x000fea0003800200 */
.L_x_31672:
        /* <DEDUP_REMOVED lines=9> */
.L_x_31676:
[----:B------:R-:W-:Y:S01]  /*3930*/  IMAD.MOV.U32 R17, RZ, RZ, R12 ;  /* 0x000000ffff117224 */ /* 0x000fe200078e000c */
[----:B------:R-:W-:Y:S01]  /*3940*/  MOV R12, R15 ;  /* 0x0000000f000c7202 */ /* 0x000fe20000000f00 */
[----:B------:R-:W-:Y:S02]  /*3950*/  IMAD.MOV.U32 R19, RZ, RZ, R5 ;  /* 0x000000ffff137224 */ /* 0x000fe400078e0005 */
[----:B------:R-:W-:-:S07]  /*3960*/  IMAD.MOV.U32 R5, RZ, RZ, R14 ;  /* 0x000000ffff057224 */ /* 0x000fce00078e000e */
.L_x_31677:
[----:B------:R-:W-:Y:S05]  /*3970*/  BSYNC.RECONVERGENT B1 ;  /* 0x0000000000017941 */ /* 0x000fea0003800200 */
.L_x_31675:
        /* <DEDUP_REMOVED lines=9> */
.L_x_31679:
[----:B------:R-:W-:Y:S01]  /*3a10*/  IMAD.MOV.U32 R16, RZ, RZ, R17 ;  /* 0x000000ffff107224 */ /* 0x000fe200078e0011 */
[----:B------:R-:W-:Y:S01]  /*3a20*/  MOV R4, R19 ;  /* 0x0000001300047202 */ /* 0x000fe20000000f00 */
[----:B------:R-:W-:Y:S02]  /*3a30*/  IMAD.MOV.U32 R17, RZ, RZ, R11 ;  /* 0x000000ffff117224 */ /* 0x000fe400078e000b */
[----:B------:R-:W-:-:S07]  /*3a40*/  IMAD.MOV.U32 R19, RZ, RZ, R13 ;  /* 0x000000ffff137224 */ /* 0x000fce00078e000d */
.L_x_31680:
[----:B------:R-:W-:Y:S05]  /*3a50*/  BSYNC.RECONVERGENT B1 ;  /* 0x0000000000017941 */ /* 0x000fea0003800200 */
.L_x_31678:
        /* <DEDUP_REMOVED lines=16> */
.L_x_31682:
[----:B------:R-:W-:Y:S02]  /*3b60*/  IMAD.MOV.U32 R6, RZ, RZ, R7 ;  /* 0x000000ffff067224 */ /* 0x000fe400078e0007 */
[----:B------:R-:W-:Y:S01]  /*3b70*/  IMAD.MOV.U32 R2, RZ, RZ, R3 ;  /* 0x000000ffff027224 */ /* 0x000fe200078e0003 */
[----:B------:R-:W-:Y:S01]  /*3b80*/  MOV R3, R5 ;  /* 0x0000000500037202 */ /* 0x000fe20000000f00 */
[----:B------:R-:W-:-:S07]  /*3b90*/  IMAD.MOV.U32 R7, RZ, RZ, R12 ;  /* 0x000000ffff077224 */ /* 0x000fce00078e000c */
.L_x_31683:
[----:B------:R-:W-:Y:S05]  /*3ba0*/  BSYNC.RECONVERGENT B1 ;  /* 0x0000000000017941 */ /* 0x000fea0003800200 */
.L_x_31681:
        /* <DEDUP_REMOVED lines=9> */
.L_x_31685:
[----:B------:R-:W-:Y:S01]  /*3c40*/  IMAD.MOV.U32 R11, RZ, RZ, R6 ;  /* 0x000000ffff0b7224 */ /* 0x000fe200078e0006 */
[----:B------:R-:W-:Y:S01]  /*3c50*/  MOV R6, R17 ;  /* 0x0000001100067202 */ /* 0x000fe20000000f00 */
[----:B------:R-:W-:Y:S02]  /*3c60*/  IMAD.MOV.U32 R13, RZ, RZ, R2 ;  /* 0x000000ffff0d7224 */ /* 0x000fe400078e0002 */
[----:B------:R-:W-:-:S07]  /*3c70*/  IMAD.MOV.U32 R2, RZ, RZ, R19 ;  /* 0x000000ffff027224 */ /* 0x000fce00078e0013 */
.L_x_31686:
[----:B------:R-:W-:Y:S05]  /*3c80*/  BSYNC.RECONVERGENT B1 ;  /* 0x0000000000017941 */ /* 0x000fea0003800200 */
.L_x_31684:
        /* <DEDUP_REMOVED lines=9> */
.L_x_31687:
[----:B------:R-:W-:Y:S01]  /*3d20*/  MOV R5, R4 ;  /* 0x0000000400057202 */ /* 0x000fe20000000f00 */
[----:B------:R-:W-:Y:S02]  /*3d30*/  IMAD.MOV.U32 R17, RZ, RZ, R16 ;  /* 0x000000ffff117224 */ /* 0x000fe400078e0010 */
[----:B------:R-:W-:Y:S02]  /*3d40*/  IMAD.MOV.U32 R19, RZ, RZ, R8 ;  /* 0x000000ffff137224 */ /* 0x000fe400078e0008 */
[----:B------:R-:W-:Y:S02]  /*3d50*/  IMAD.MOV.U32 R4, RZ, RZ, R13 ;  /* 0x000000ffff047224 */ /* 0x000fe400078e000d */
[----:B------:R-:W-:-:S07]  /*3d60*/  IMAD.MOV.U32 R16, RZ, RZ, R11 ;  /* 0x000000ffff107224 */ /* 0x000fce00078e000b */
.L_x_31653:
[----:B------:R-:W-:Y:S05]  /*3d70*/  BSYNC.RECONVERGENT B0 ;  /* 0x0000000000007941 */ /* 0x000fea0003800200 */
.L_x_31652:
        /* <DEDUP_REMOVED lines=38> */
.L_x_31691:
[----:B------:R-:W-:Y:S01]  /*3fe0*/  IMAD.MOV.U32 R26, RZ, RZ, R7 ;  /* 0x000000ffff1a7224 */ /* 0x000fe200078e0007 */
[----:B------:R-:W-:Y:S01]  /*3ff0*/  MOV R28, R3 ;  /* 0x00000003001c7202 */ /* 0x000fe20000000f00 */
[----:B------:R-:W-:Y:S02]  /*4000*/  IMAD.MOV.U32 R7, RZ, RZ, R6 ;  /* 0x000000ffff077224 */ /* 0x000fe400078e0006 */
[----:B------:R-:W-:-:S07]  /*4010*/  IMAD.MOV.U32 R3, RZ, RZ, R2 ;  /* 0x000000ffff037224 */ /* 0x000fce00078e0002 */
.L_x_31692:
[----:B------:R-:W-:Y:S05]  /*4020*/  BSYNC.RECONVERGENT B1 ;  /* 0x0000000000017941 */ /* 0x000fea0003800200 */
.L_x_31690:
        /* <DEDUP_REMOVED lines=9> */
.L_x_31694:
[----:B------:R-:W-:Y:S01]  /*40c0*/  MOV R11, R26 ;  /* 0x0000001a000b7202 */ /* 0x000fe20000000f00 */
[----:B------:R-:W-:Y:S02]  /*40d0*/  IMAD.MOV.U32 R13, RZ, RZ, R28 ;  /* 0x000000ffff0d7224 */ /* 0x000fe400078e001c */
[----:B------:R-:W-:Y:S02]  /*40e0*/  IMAD.MOV.U32 R26, RZ, RZ, R17 ;  /* 0x000000ffff1a7224 */ /* 0x000fe400078e0011 */
[----:B------:R-:W-:-:S07]  /*40f0*/  IMAD.MOV.U32 R28, RZ, RZ, R5 ;  /* 0x000000ffff1c7224 */ /* 0x000fce00078e0005 */
.L_x_31695:
[----:B------:R-:W-:Y:S05]  /*4100*/  BSYNC.RECONVERGENT B1 ;  /* 0x0000000000017941 */ /* 0x000fea0003800200 */
.L_x_31693:
        /* <DEDUP_REMOVED lines=9> */
.L_x_31697:
[----:B------:R-:W-:Y:S02]  /*41a0*/  IMAD.MOV.U32 R2, RZ, RZ, R11 ;  /* 0x000000ffff027224 */ /* 0x000fe400078e000b */
[----:B------:R-:W-:Y:S02]  /*41b0*/  IMAD.MOV.U32 R5, RZ, RZ, R13 ;  /* 0x000000ffff057224 */ /* 0x000fe400078e000d */
[----:B------:R-:W-:Y:S02]  /*41c0*/  IMAD.MOV.U32 R11, RZ, RZ, R16 ;  /* 0x000000ffff0b7224 */ /* 0x000fe400078e0010 */
[----:B------:R-:W-:-:S07]  /*41d0*/  IMAD.MOV.U32 R13, RZ, RZ, R4 ;  /* 0x000000ffff0d7224 */ /* 0x000fce00078e0004 */
.L_x_31698:
[----:B------:R-:W-:Y:S05]  /*41e0*/  BSYNC.RECONVERGENT B1 ;  /* 0x0000000000017941 */ /* 0x000fea0003800200 */
.L_x_31696:
        /* <DEDUP_REMOVED lines=16> */
.L_x_31700:
[----:B------:R-:W-:Y:S01]  /*42f0*/  IMAD.MOV.U32 R4, RZ, RZ, R7 ;  /* 0x000000ffff047224 */ /* 0x000fe200078e0007 */
[----:B------:R-:W-:Y:S01]  /*4300*/  MOV R6, R3 ;  /* 0x0000000300067202 */ /* 0x000fe20000000f00 */
[----:B------:R-:W-:Y:S02]  /*4310*/  IMAD.MOV.U32 R7, RZ, RZ, R26 ;  /* 0x000000ffff077224 */ /* 0x000fe400078e001a */
[----:B------:R-:W-:-:S07]  /*4320*/  IMAD.MOV.U32 R3, RZ, RZ, R28 ;  /* 0x000000ffff037224 */ /* 0x000fce00078e001c */
.L_x_31701:
[----:B------:R-:W-:Y:S05]  /*4330*/  BSYNC.RECONVERGENT B1 ;  /* 0x0000000000017941 */ /* 0x000fea0003800200 */
.L_x_31699:
        /* <DEDUP_REMOVED lines=9> */
.L_x_31703:
[----:B------:R-:W-:Y:S01]  /*43d0*/  MOV R15, R4 ;  /* 0x00000004000f7202 */ /* 0x000fe20000000f00 */
[----:B------:R-:W-:Y:S02]  /*43e0*/  IMAD.MOV.U32 R14, RZ, RZ, R6 ;  /* 0x000000ffff0e7224 */ /* 0x000fe400078e0006 */
[----:B------:R-:W-:Y:S02]  /*43f0*/  IMAD.MOV.U32 R4, RZ, RZ, R11 ;  /* 0x000000ffff047224 */ /* 0x000fe400078e000b */
[----:B------:R-:W-:-:S07]  /*4400*/  IMAD.MOV.U32 R6, RZ, RZ, R13 ;  /* 0x000000ffff067224 */ /* 0x000fce00078e000d */
.L_x_31704:
[----:B------:R-:W-:Y:S05]  /*4410*/  BSYNC.RECONVERGENT B1 ;  /* 0x0000000000017941 */ /* 0x000fea0003800200 */
.L_x_31702:
        /* <DEDUP_REMOVED lines=9> */
.L_x_31706:
[----:B------:R-:W-:Y:S02]  /*44b0*/  IMAD.MOV.U32 R11, RZ, RZ, R15 ;  /* 0x000000ffff0b7224 */ /* 0x000fe400078e000f */
[----:B------:R-:W-:Y:S02]  /*44c0*/  IMAD.MOV.U32 R13, RZ, RZ, R14 ;  /* 0x000000ffff0d7224 */ /* 0x000fe400078e000e */
[----:B------:R-:W-:Y:S02]  /*44d0*/  IMAD.MOV.U32 R15, RZ, RZ, R2 ;  /* 0x000000ffff0f7224 */ /* 0x000fe400078e0002 */
[----:B------:R-:W-:-:S07]  /*44e0*/  IMAD.MOV.U32 R14, RZ, RZ, R5 ;  /* 0x000000ffff0e7224 */ /* 0x000fce00078e0005 */
.L_x_31707:
[----:B------:R-:W-:Y:S05]  /*44f0*/  BSYNC.RECONVERGENT B1 ;  /* 0x0000000000017941 */ /* 0x000fea0003800200 */
.L_x_31705:
        /* <DEDUP_REMOVED lines=16> */
.L_x_31709:
[----:B------:R-:W-:Y:S01]  /*4600*/  IMAD.MOV.U32 R12, RZ, RZ, R7 ;  /* 0x000000ffff0c7224 */ /* 0x000fe200078e0007 */
[----:B------:R-:W-:Y:S01]  /*4610*/  MOV R5, R3 ;  /* 0x0000000300057202 */ /* 0x000fe20000000f00 */
[----:B------:R-:W-:Y:S02]  /*4620*/  IMAD.MOV.U32 R7, RZ, RZ, R4 ;  /* 0x000000ffff077224 */ /* 0x000fe400078e0004 */
[----:B------:R-:W-:-:S07]  /*4630*/  IMAD.MOV.U32 R3, RZ, RZ, R6 ;  /* 0x000000ffff037224 */ /* 0x000fce00078e0006 */
.L_x_31710:
[----:B------:R-:W-:Y:S05]  /*4640*/  BSYNC.RECONVERGENT B1 ;  /* 0x0000000000017941 */ /* 0x000fea0003800200 */
.L_x_31708:
        /* <DEDUP_REMOVED lines=9> */
.L_x_31712:
[----:B------:R-:W-:Y:S01]  /*46e0*/  MOV R17, R12 ;  /* 0x0000000c00117202 */ /* 0x000fe20000000f00 */
[----:B------:R-:W-:Y:S02]  /*46f0*/  IMAD.MOV.U32 R19, RZ, RZ, R5 ;  /* 0x000000ffff137224 */ /* 0x000fe400078e0005 */
[----:B------:R-:W-:Y:S02]  /*4700*/  IMAD.MOV.U32 R12, RZ, RZ, R15 ;  /* 0x000000ffff0c7224 */ /* 0x000fe400078e000f */
[----:B------:R-:W-:-:S07]  /*4710*/  IMAD.MOV.U32 R5, RZ, RZ, R14 ;  /* 0x000000ffff057224 */ /* 0x000fce00078e000e */
.L_x_31713:
[----:B------:R-:W-:Y:S05]  /*4720*/  BSYNC.RECONVERGENT B1 ;  /* 0x0000000000017941 */ /* 0x000fea0003800200 */
.L_x_31711:
        /* <DEDUP_REMOVED lines=9> */
.L_x_31715:
[----:B------:R-:W-:Y:S02]  /*47c0*/  IMAD.MOV.U32 R16, RZ, RZ, R17 ;  /* 0x000000ffff107224 */ /* 0x000fe400078e0011 */
[----:B------:R-:W-:Y:S02]  /*47d0*/  IMAD.MOV.U32 R4, RZ, RZ, R19 ;  /* 0x000000ffff047224 */ /* 0x000fe400078e0013 */
[----:B------:R-:W-:Y:S02]  /*47e0*/  IMAD.MOV.U32 R17, RZ, RZ, R11 ;  /* 0x000000ffff117224 */ /* 0x000fe400078e000b */
[----:B------:R-:W-:-:S07]  /*47f0*/  IMAD.MOV.U32 R19, RZ, RZ, R13 ;  /* 0x000000ffff137224 */ /* 0x000fce00078e000d */
.L_x_31716:
[----:B------:R-:W-:Y:S05]  /*4800*/  BSYNC.RECONVERGENT B1 ;  /* 0x0000000000017941 */ /* 0x000fea0003800200 */
.L_x_31714:
        /* <DEDUP_REMOVED lines=16> */
.L_x_31718:
[----:B------:R-:W-:Y:S01]  /*4910*/  IMAD.MOV.U32 R6, RZ, RZ, R7 ;  /* 0x000000ffff067224 */ /* 0x000fe200078e0007 */
[----:B------:R-:W-:Y:S01]  /*4920*/  MOV R2, R3 ;  /* 0x0000000300027202 */ /* 0x000fe20000000f00 */
[----:B------:R-:W-:Y:S02]  /*4930*/  IMAD.MOV.U32 R7, RZ, RZ, R12 ;  /* 0x000000ffff077224 */ /* 0x000fe400078e000c */
[----:B------:R-:W-:-:S07]  /*4940*/  IMAD.MOV.U32 R3, RZ, RZ, R5 ;  /* 0x000000ffff037224 */ /* 0x000fce00078e0005 */
.L_x_31719:
[----:B------:R-:W-:Y:S05]  /*4950*/  BSYNC.RECONVERGENT B1 ;  /* 0x0000000000017941 */ /* 0x000fea0003800200 */
.L_x_31717:
        /* <DEDUP_REMOVED lines=9> */
.L_x_31721:
[----:B------:R-:W-:Y:S01]  /*49f0*/  MOV R11, R6 ;  /* 0x00000006000b7202 */ /* 0x000fe20000000f00 */
[----:B------:R-:W-:Y:S02]  /*4a00*/  IMAD.MOV.U32 R13, RZ, RZ, R2 ;  /* 0x000000ffff0d7224 */ /* 0x000fe400078e0002 */
[----:B------:R-:W-:Y:S02]  /*4a10*/  IMAD.MOV.U32 R6, RZ, RZ, R17 ;  /* 0x000000ffff067224 */ /* 0x000fe400078e0011 */
[----:B------:R-:W-:-:S07]  /*4a20*/  IMAD.MOV.U32 R2, RZ, RZ, R19 ;  /* 0x000000ffff027224 */ /* 0x000fce00078e0013 */
.L_x_31722:
[----:B------:R-:W-:Y:S05]  /*4a30*/  BSYNC.RECONVERGENT B1 ;  /* 0x0000000000017941 */ /* 0x000fea0003800200 */
.L_x_31720:
        /* <DEDUP_REMOVED lines=9> */
.L_x_31723:
[----:B------:R-:W-:Y:S01]  /*4ad0*/  IMAD.MOV.U32 R5, RZ, RZ, R4 ;  /* 0x000000ffff057224 */ /* 0x000fe200078e0004 */
[----:B------:R-:W-:Y:S01]  /*4ae0*/  MOV R4, R13 ;  /* 0x0000000d00047202 */ /* 0x000fe20000000f00 */
[----:B------:R-:W-:Y:S02]  /*4af0*/  IMAD.MOV.U32 R17, RZ, RZ, R16 ;  /* 0x000000ffff117224 */ /* 0x000fe400078e0010 */
[----:B------:R-:W-:Y:S02]  /*4b00*/  IMAD.MOV.U32 R19, RZ, RZ, R8 ;  /* 0x000000ffff137224 */ /* 0x000fe400078e0008 */
[----:B------:R-:W-:-:S07]  /*4b10*/  IMAD.MOV.U32 R16, RZ, RZ, R11 ;  /* 0x000000ffff107224 */ /* 0x000fce00078e000b */
.L_x_31689:
[----:B------:R-:W-:Y:S05]  /*4b20*/  BSYNC.RECONVERGENT B0 ;  /* 0x0000000000007941 */ /* 0x000fea0003800200 */
.L_x_31688:
        /* <DEDUP_REMOVED lines=33> */
[-C--:B------:R-:W-:Y:S01]  /*4d40*/  FSETP.NEU.FTZ.AND P0, PT, R3, R2.reuse, PT ;  /* 0x000000020300720b */ /* 0x080fe20003f1d000 */
[----:B------:R-:W-:Y:S01]  /*4d50*/  IMAD.MOV.U32 R26, RZ, RZ, R6 ;  /* 0x000000ffff1a7224 */ /* 0x000fe200078e0006 */
[----:B------:R-:W-:Y:S02]  /*4d60*/  MOV R28, R2 ;  /* 0x00000002001c7202 */ /* 0x000fe40000000f00 */
[----:B------:R-:W-:-:S13]  /*4d70*/  ISETP.GE.OR P0, PT, R7, R6, P0 ;  /* 0x000000060700720c */ /* 0x000fda0000706670 */
[----:B------:R-:W-:Y:S05]  /*4d80*/  @P0 BRA `(.L_x_31728) ;  /* 0x0000000000100947 */ /* 0x000fea0003800000 */
.L_x_31727:
[----:B------:R-:W-:Y:S02]  /*4d90*/  IMAD.MOV.U32 R26, RZ, RZ, R7 ;  /* 0x000000ffff1a7224 */ /* 0x000fe400078e0007 */
[----:B------:R-:W-:Y:S02]  /*4da0*/  IMAD.MOV.U32 R28, RZ, RZ, R3 ;  /* 0x000000ffff1c7224 */ /* 0x000fe400078e0003 */
[----:B------:R-:W-:Y:S02]  /*4db0*/  IMAD.MOV.U32 R7, RZ, RZ, R6 ;  /* 0x000000ffff077224 */ /* 0x000fe400078e0006 */
[----:B------:R-:W-:-:S07]  /*4dc0*/  IMAD.MOV.U32 R3, RZ, RZ, R2 ;  /* 0x000000ffff037224 */ /* 0x000fce00078e0002 */
.L_x_31728:
[----:B------:R-:W-:Y:S05]  /*4dd0*/  BSYNC.RECONVERGENT B1 ;  /* 0x0000000000017941 */ /* 0x000fea0003800200 */
.L_x_31726:
        /* <DEDUP_REMOVED lines=9> */
.L_x_31730:
[----:B------:R-:W-:Y:S02]  /*4e70*/  IMAD.MOV.U32 R11, RZ, RZ, R26 ;  /* 0x000000ffff0b7224 */ /* 0x000fe400078e001a */
[----:B------:R-:W-:Y:S01]  /*4e80*/  IMAD.MOV.U32 R13, RZ, RZ, R28 ;  /* 0x000000ffff0d7224 */ /* 0x000fe200078e001c */
[----:B------:R-:W-:Y:S01]  /*4e90*/  MOV R28, R5 ;  /* 0x00000005001c7202 */ /* 0x000fe20000000f00 */
[----:B------:R-:W-:-:S07]  /*4ea0*/  IMAD.MOV.U32 R26, RZ, RZ, R17 ;  /* 0x000000ffff1a7224 */ /* 0x000fce00078e0011 */
.L_x_31731:
[----:B------:R-:W-:Y:S05]  /*4eb0*/  BSYNC.RECONVERGENT B1 ;  /* 0x0000000000017941 */ /* 0x000fea0003800200 */
.L_x_31729:
        /* <DEDUP_REMOVED lines=9> */
.L_x_31733:
[----:B------:R-:W-:Y:S01]  /*4f50*/  IMAD.MOV.U32 R2, RZ, RZ, R11 ;  /* 0x000000ffff027224 */ /* 0x000fe200078e000b */
[----:B------:R-:W-:Y:S01]  /*4f60*/  MOV R11, R16 ;  /* 0x00000010000b7202 */ /* 0x000fe20000000f00 */
[----:B------:R-:W-:Y:S02]  /*4f70*/  IMAD.MOV.U32 R5, RZ, RZ, R13 ;  /* 0x000000ffff057224 */ /* 0x000fe400078e000d */
[----:B------:R-:W-:-:S07]  /*4f80*/  IMAD.MOV.U32 R13, RZ, RZ, R4 ;  /* 0x000000ffff0d7224 */ /* 0x000fce00078e0004 */
.L_x_31734:
[----:B------:R-:W-:Y:S05]  /*4f90*/  BSYNC.RECONVERGENT B1 ;  /* 0x0000000000017941 */ /* 0x000fea0003800200 */
.L_x_31732:
        /* <DEDUP_REMOVED lines=16> */
.L_x_31736:
[----:B------:R-:W-:Y:S02]  /*50a0*/  IMAD.MOV.U32 R4, RZ, RZ, R7 ;  /* 0x000000ffff047224 */ /* 0x000fe400078e0007 */
[----:B------:R-:W-:Y:S02]  /*50b0*/  IMAD.MOV.U32 R6, RZ, RZ, R3 ;  /* 0x000000ffff067224 */ /* 0x000fe400078e0003 */
[----:B------:R-:W-:Y:S02]  /*50c0*/  IMAD.MOV.U32 R7, RZ, RZ, R26 ;  /* 0x000000ffff077224 */ /* 0x000fe400078e001a */
[----:B------:R-:W-:-:S07]  /*50d0*/  IMAD.MOV.U32 R3, RZ, RZ, R28 ;  /* 0x000000ffff037224 */ /* 0x000fce00078e001c */
.L_x_31737:
[----:B------:R-:W-:Y:S05]  /*50e0*/  BSYNC.RECONVERGENT B1 ;  /* 0x0000000000017941 */ /* 0x000fea0003800200 */
.L_x_31735:
        /* <DEDUP_REMOVED lines=9> */
.L_x_31739:
[----:B------:R-:W-:Y:S02]  /*5180*/  IMAD.MOV.U32 R15, RZ, RZ, R4 ;  /* 0x000000ffff0f7224 */ /* 0x000fe400078e0004 */
[----:B------:R-:W-:Y:S01]  /*5190*/  IMAD.MOV.U32 R14, RZ, RZ, R6 ;  /* 0x000000ffff0e7224 */ /* 0x000fe200078e0006 */
[----:B------:R-:W-:Y:S01]  /*51a0*/  MOV R6, R13 ;  /* 0x0000000d00067202 */ /* 0x000fe20000000f00 */
[----:B------:R-:W-:-:S07]  /*51b0*/  IMAD.MOV.U32 R4, RZ, RZ, R11 ;  /* 0x000000ffff047224 */ /* 0x000fce00078e000b */
.L_x_31740:
[----:B------:R-:W-:Y:S05]  /*51c0*/  BSYNC.RECONVERGENT B1 ;  /* 0x0000000000017941 */ /* 0x000fea0003800200 */
.L_x_31738:
        /* <DEDUP_REMOVED lines=9> */
.L_x_31742:
[----:B------:R-:W-:Y:S01]  /*5260*/  IMAD.MOV.U32 R11, RZ, RZ, R15 ;  /* 0x000000ffff0b7224 */ /* 0x000fe200078e000f */
[----:B------:R-:W-:Y:S01]  /*5270*/  MOV R15, R2 ;  /* 0x00000002000f7202 */ /* 0x000fe20000000f00 */
[----:B------:R-:W-:Y:S02]  /*5280*/  IMAD.MOV.U32 R13, RZ, RZ, R14 ;  /* 0x000000ffff0d7224 */ /* 0x000fe400078e000e */
[----:B------:R-:W-:-:S07]  /*5290*/  IMAD.MOV.U32 R14, RZ, RZ, R5 ;  /* 0x000000ffff0e7224 */ /* 0x000fce00078e0005 */
.L_x_31743:
[----:B------:R-:W-:Y:S05]  /*52a0*/  BSYNC.RECONVERGENT B1 ;  /* 0x0000000000017941 */ /* 0x000fea0003800200 */
.L_x_31741:
        /* <DEDUP_REMOVED lines=16> */
.L_x_31745:
[----:B------:R-:W-:Y:S02]  /*53b0*/  IMAD.MOV.U32 R12, RZ, RZ, R7 ;  /* 0x000000ffff0c7224 */ /* 0x000fe400078e0007 */
[----:B------:R-:W-:Y:S02]  /*53c0*/  IMAD.MOV.U32 R5, RZ, RZ, R3 ;  /* 0x000000ffff057224 */ /* 0x000fe400078e0003 */
[----:B------:R-:W-:Y:S02]  /*53d0*/  IMAD.MOV.U32 R7, RZ, RZ, R4 ;  /* 0x000000ffff077224 */ /* 0x000fe400078e0004 */
[----:B------:R-:W-:-:S07]  /*53e0*/  IMAD.MOV.U32 R3, RZ, RZ, R6 ;  /* 0x000000ffff037224 */ /* 0x000fce00078e0006 */
.L_x_31746:
[----:B------:R-:W-:Y:S05]  /*53f0*/  BSYNC.RECONVERGENT B1 ;  /* 0x0000000000017941 */ /* 0x000fea0003800200 */
.L_x_31744:
        /* <DEDUP_REMOVED lines=9> */
.L_x_31748:
[----:B------:R-:W-:Y:S02]  /*5490*/  IMAD.MOV.U32 R17, RZ, RZ, R12 ;  /* 0x000000ffff117224 */ /* 0x000fe400078e000c */
[----:B------:R-:W-:Y:S01]  /*54a0*/  IMAD.MOV.U32 R19, RZ, RZ, R5 ;  /* 0x000000ffff137224 */ /* 0x000fe200078e0005 */
[----:B------:R-:W-:Y:S01]  /*54b0*/  MOV R5, R14 ;  /* 0x0000000e00057202 */ /* 0x000fe20000000f00 */
[----:B------:R-:W-:-:S07]  /*54c0*/  IMAD.MOV.U32 R12, RZ, RZ, R15 ;  /* 0x000000ffff0c7224 */ /* 0x000fce00078e000f */
.L_x_31749:
[----:B------:R-:W-:Y:S05]  /*54d0*/  BSYNC.RECONVERGENT B1 ;  /* 0x0000000000017941 */ /* 0x000fea0003800200 */
.L_x_31747:
        /* <DEDUP_REMOVED lines=9> */
.L_x_31751:
[----:B------:R-:W-:Y:S01]  /*5570*/  IMAD.MOV.U32 R16, RZ, RZ, R17 ;  /* 0x000000ffff107224 */ /* 0x000fe200078e0011 */
[----:B------:R-:W-:Y:S01]  /*5580*/  MOV R17, R11 ;  /* 0x0000000b00117202 */ /* 0x000fe20000000f00 */
[----:B------:R-:W-:Y:S02]  /*5590*/  IMAD.MOV.U32 R4, RZ, RZ, R19 ;  /* 0x000000ffff047224 */ /* 0x000fe400078e0013 */
[----:B------:R-:W-:-:S07]  /*55a0*/  IMAD.MOV.U32 R19, RZ, RZ, R13 ;  /* 0x000000ffff137224 */ /* 0x000fce00078e000d */
.L_x_31752:
[----:B------:R-:W-:Y:S05]  /*55b0*/  BSYNC.RECONVERGENT B1 ;  /* 0x0000000000017941 */ /* 0x000fea0003800200 */
.L_x_31750:
        /* <DEDUP_REMOVED lines=16> */
.L_x_31754:
[----:B------:R-:W-:Y:S02]  /*56c0*/  IMAD.MOV.U32 R6, RZ, RZ, R7 ;  /* 0x000000ffff067224 */ /* 0x000fe400078e0007 */
[----:B------:R-:W-:Y:S02]  /*56d0*/  IMAD.MOV.U32 R2, RZ, RZ, R3 ;  /* 0x000000ffff027224 */ /* 0x000fe400078e0003 */
[----:B------:R-:W-:Y:S02]  /*56e0*/  IMAD.MOV.U32 R7, RZ, RZ, R12 ;  /* 0x000000ffff077224 */ /* 0x000fe400078e000c */
[----:B------:R-:W-:-:S07]  /*56f0*/  IMAD.MOV.U32 R3, RZ, RZ, R5 ;  /* 0x000000ffff037224 */ /* 0x000fce00078e0005 */
.L_x_31755:
[----:B------:R-:W-:Y:S05]  /*5700*/  BSYNC.RECONVERGENT B1 ;  /* 0x0000000000017941 */ /* 0x000fea0003800200 */
.L_x_31753:
        /* <DEDUP_REMOVED lines=9> */
.L_x_31757:
[----:B------:R-:W-:Y:S02]  /*57a0*/  IMAD.MOV.U32 R11, RZ, RZ, R6 ;  /* 0x000000ffff0b7224 */ /* 0x000fe400078e0006 */
[----:B------:R-:W-:Y:S01]  /*57b0*/  IMAD.MOV.U32 R13, RZ, RZ, R2 ;  /* 0x000000ffff0d7224 */ /* 0x000fe200078e0002 */
[----:B------:R-:W-:Y:S01]  /*57c0*/  MOV R2, R19 ;  /* 0x0000001300027202 */ /* 0x000fe20000000f00 */
[----:B------:R-:W-:-:S07]  /*57d0*/  IMAD.MOV.U32 R6, RZ, RZ, R17 ;  /* 0x000000ffff067224 */ /* 0x000fce00078e0011 */
.L_x_31758:
[----:B------:R-:W-:Y:S05]  /*57e0*/  BSYNC.RECONVERGENT B1 ;  /* 0x0000000000017941 */ /* 0x000fea0003800200 */
.L_x_31756:
        /* <DEDUP_REMOVED lines=9> */
.L_x_31759:
[----:B------:R-:W-:Y:S01]  /*5880*/  IMAD.MOV.U32 R5, RZ, RZ, R4 ;  /* 0x000000ffff057224 */ /* 0x000fe200078e0004 */
[----:B------:R-:W-:Y:S01]  /*5890*/  MOV R17, R16 ;  /* 0x0000001000117202 */ /* 0x000fe20000000f00 */
[----:B------:R-:W-:Y:S02]  /*58a0*/  IMAD.MOV.U32 R19, RZ, RZ, R8 ;  /* 0x000000ffff137224 */ /* 0x000fe400078e0008 */
[----:B------:R-:W-:Y:S02]  /*58b0*/  IMAD.MOV.U32 R4, RZ, RZ, R13 ;  /* 0x000000ffff047224 */ /* 0x000fe400078e000d */
[----:B------:R-:W-:-:S07]  /*58c0*/  IMAD.MOV.U32 R16, RZ, RZ, R11 ;  /* 0x000000ffff107224 */ /* 0x000fce00078e000b */
.L_x_31725:
[----:B------:R-:W-:Y:S05]  /*58d0*/  BSYNC.RECONVERGENT B0 ;  /* 0x0000000000007941 */ /* 0x000fea0003800200 */
.L_x_31724:
        /* <DEDUP_REMOVED lines=25> */
[----:B------:R-:W-:Y:S02]  /*5a70*/  FSEL R11, R18, R15, P2 ;  /* 0x0000000f120b7208 */ /* 0x000fe40001000000 */
[----:B------:R-:W-:Y:S02]  /*5a80*/  FSEL R18, R15, R18, P2 ;  /* 0x000000120f127208 */ /* 0x000fe40001000000 */
[----:B------:R-:W-:Y:S01]  /*5a90*/  FSETP.GT.FTZ.AND P1, PT, R3, R2, PT ;  /* 0x000000020300720b */ /* 0x000fe20003f34000 */
[----:B------:R-:W0:Y:S01]  /*5aa0*/  MUFU.EX2 R13, R13 ;  /* 0x0000000d000d7308 */ /* 0x000e220000000800 */
[----:B------:R-:W-:Y:S02]  /*5ab0*/  @!P0 MOV R7, R26 ;  /* 0x0000001a00078202 */ /* 0x000fe40000000f00 */
        /* <DEDUP_REMOVED lines=8> */
.L_x_31763:
[----:B------:R-:W-:Y:S01]  /*5b40*/  IMAD.MOV.U32 R26, RZ, RZ, R7 ;  /* 0x000000ffff1a7224 */ /* 0x000fe200078e0007 */
[----:B------:R-:W-:Y:S01]  /*5b50*/  MOV R7, R6 ;  /* 0x0000000600077202 */ /* 0x000fe20000000f00 */
[----:B------:R-:W-:Y:S02]  /*5b60*/  IMAD.MOV.U32 R28, RZ, RZ, R3 ;  /* 0x000000ffff1c7224 */ /* 0x000fe400078e0003 */
[----:B------:R-:W-:-:S07]  /*5b70*/  IMAD.MOV.U32 R3, RZ, RZ, R2 ;  /* 0x000000ffff037224 */ /* 0x000fce00078e0002 */
.L_x_31764:
[----:B------:R-:W-:Y:S05]  /*5b80*/  BSYNC.RECONVERGENT B1 ;  /* 0x0000000000017941 */ /* 0x000fea0003800200 */
.L_x_31762:
        /* <DEDUP_REMOVED lines=9> */
.L_x_31766:
[----:B------:R-:W-:Y:S01]  /*5c20*/  IMAD.MOV.U32 R11, RZ, RZ, R26 ;  /* 0x000000ffff0b7224 */ /* 0x000fe200078e001a */
[----:B------:R-:W-:Y:S01]  /*5c30*/  MOV R13, R28 ;  /* 0x0000001c000d7202 */ /* 0x000fe20000000f00 */
[----:B------:R-:W-:Y:S02]  /*5c40*/  IMAD.MOV.U32 R26, RZ, RZ, R17 ;  /* 0x000000ffff1a7224 */ /* 0x000fe400078e0011 */
[----:B------:R-:W-:-:S07]  /*5c50*/  IMAD.MOV.U32 R28, RZ, RZ, R5 ;  /* 0x000000ffff1c7224 */ /* 0x000fce00078e0005 */
.L_x_31767:
[----:B------:R-:W-:Y:S05]  /*5c60*/  BSYNC.RECONVERGENT B1 ;  /* 0x0000000000017941 */ /* 0x000fea0003800200 */
.L_x_31765:
        /* <DEDUP_REMOVED lines=9> */
.L_x_31769:
[----:B------:R-:W-:Y:S01]  /*5d00*/  MOV R2, R11 ;  /* 0x0000000b00027202 */ /* 0x000fe20000000f00 */
[----:B------:R-:W-:Y:S02]  /*5d10*/  IMAD.MOV.U32 R5, RZ, RZ, R13 ;  /* 0x000000ffff057224 */ /* 0x000fe400078e000d */
[----:B------:R-:W-:Y:S02]  /*5d20*/  IMAD.MOV.U32 R11, RZ, RZ, R16 ;  /* 0x000000ffff0b7224 */ /* 0x000fe400078e0010 */
[----:B------:R-:W-:-:S07]  /*5d30*/  IMAD.MOV.U32 R13, RZ, RZ, R4 ;  /* 0x000000ffff0d7224 */ /* 0x000fce00078e0004 */
.L_x_31770:
[----:B------:R-:W-:Y:S05]  /*5d40*/  BSYNC.RECONVERGENT B1 ;  /* 0x0000000000017941 */ /* 0x000fea0003800200 */
.L_x_31768:
[CC--:B------:R-:W-:Y:S01]  /*5d50*/  FSETP.GEU.FTZ.AND P0, PT, R3.reuse, R14.reuse, PT ;  /* 0x0000000e0300720b */ /* 0x0c0fe20003f1e000 */
[----:B------:R-:W-:Y:S01]  /*5d60*/  BSSY.RECONVERGENT B1, `(.L_x_31771) ;  /* 0x0000013000017945 */ /* 0x000fe20003800200 */
[----:B------:R-:W-:Y:S02]  /*5d70*/  FSETP.NEU.FTZ.AND P1, PT, R3, R14, PT ;  /* 0x0000000e0300720b */ /* 0x000fe40003f3d000 */
[----:B------:R-:W-:Y:S02]  /*5d80*/  ISETP.EQ.OR P0, PT, R7, -0x1, !P0 ;  /* 0xffffffff0700780c */ /* 0x000fe40004702670 */
[----:B------:R-:W-:-:S04]  /*5d90*/  ISETP.GE.OR P1, PT, R24, R7, P1 ;  /* 0x000000071800720c */ /* 0x000fc80000f26670 */
        /* <DEDUP_REMOVED lines=11> */
.L_x_31772:
[----:B------:R-:W-:Y:S01]  /*5e50*/  IMAD.MOV.U32 R4, RZ, RZ, R7 ;  /* 0x000000ffff047224 */ /* 0x000fe200078e0007 */
[----:B------:R-:W-:Y:S01]  /*5e60*/  MOV R7, R26 ;  /* 0x0000001a00077202 */ /* 0x000fe20000000f00 */
[----:B------:R-:W-:Y:S02]  /*5e70*/  IMAD.MOV.U32 R6, RZ, RZ, R3 ;  /* 0x000000ffff067224 */ /* 0x000fe400078e0003 */
[----:B------:R-:W-:-:S07]  /*5e80*/  IMAD.MOV.U32 R3, RZ, RZ, R28 ;  /* 0x000000ffff037224 */ /* 0x000fce00078e001c */
.L_x_31773:
[----:B------:R-:W-:Y:S05]  /*5e90*/  BSYNC.RECONVERGENT B1 ;  /* 0x0000000000017941 */ /* 0x000fea0003800200 */
.L_x_31771:
        /* <DEDUP_REMOVED lines=9> */
.L_x_31775:
[----:B------:R-:W-:Y:S01]  /*5f30*/  IMAD.MOV.U32 R15, RZ, RZ, R4 ;  /* 0x000000ffff0f7224 */ /* 0x000fe200078e0004 */
[----:B------:R-:W-:Y:S01]  /*5f40*/  MOV R14, R6 ;  /* 0x00000006000e7202 */ /* 0x000fe20000000f00 */
[----:B------:R-:W-:Y:S02]  /*5f50*/  IMAD.MOV.U32 R4, RZ, RZ, R11 ;  /* 0x000000ffff047224 */ /* 0x000fe400078e000b */
[----:B------:R-:W-:-:S07]  /*5f60*/  IMAD.MOV.U32 R6, RZ, RZ, R13 ;  /* 0x000000ffff067224 */ /* 0x000fce00078e000d */
.L_x_31776:
[----:B------:R-:W-:Y:S05]  /*5f70*/  BSYNC.RECONVERGENT B1 ;  /* 0x0000000000017941 */ /* 0x000fea0003800200 */
.L_x_31774:
        /* <DEDUP_REMOVED lines=9> */
.L_x_31778:
[----:B------:R-:W-:Y:S01]  /*6010*/  MOV R11, R15 ;  /* 0x0000000f000b7202 */ /* 0x000fe20000000f00 */
[----:B------:R-:W-:Y:S02]  /*6020*/  IMAD.MOV.U32 R13, RZ, RZ, R14 ;  /* 0x000000ffff0d7224 */ /* 0x000fe400078e000e */
[----:B------:R-:W-:Y:S02]  /*6030*/  IMAD.MOV.U32 R15, RZ, RZ, R2 ;  /* 0x000000ffff0f7224 */ /* 0x000fe400078e0002 */
[----:B------:R-:W-:-:S07]  /*6040*/  IMAD.MOV.U32 R14, RZ, RZ, R5 ;  /* 0x000000ffff0e7224 */ /* 0x000fce00078e0005 */
.L_x_31779:
[----:B------:R-:W-:Y:S05]  /*6050*/  BSYNC.RECONVERGENT B1 ;  /* 0x0000000000017941 */ /* 0x000fea0003800200 */
.L_x_31777:
        /* <DEDUP_REMOVED lines=16> */
.L_x_31781:
[----:B------:R-:W-:Y:S01]  /*6160*/  IMAD.MOV.U32 R12, RZ, RZ, R7 ;  /* 0x000000ffff0c7224 */ /* 0x000fe200078e0007 */
[----:B------:R-:W-:Y:S01]  /*6170*/  MOV R7, R4 ;  /* 0x0000000400077202 */ /* 0x000fe20000000f00 */
[----:B------:R-:W-:Y:S02]  /*6180*/  IMAD.MOV.U32 R5, RZ, RZ, R3 ;  /* 0x000000ffff057224 */ /* 0x000fe400078e0003 */
[----:B------:R-:W-:-:S07]  /*6190*/  IMAD.MOV.U32 R3, RZ, RZ, R6 ;  /* 0x000000ffff037224 */ /* 0x000fce00078e0006 */
.L_x_31782:
[----:B------:R-:W-:Y:S05]  /*61a0*/  BSYNC.RECONVERGENT B1 ;  /* 0x0000000000017941 */ /* 0x000fea0003800200 */
.L_x_31780:
        /* <DEDUP_REMOVED lines=9> */
.L_x_31784:
[----:B------:R-:W-:Y:S01]  /*6240*/  IMAD.MOV.U32 R4, RZ, RZ, R12 ;  /* 0x000000ffff047224 */ /* 0x000fe200078e000c */
[----:B------:R-:W-:Y:S01]  /*6250*/  MOV R16, R5 ;  /* 0x0000000500107202 */ /* 0x000fe20000000f00 */
[----:B------:R-:W-:Y:S02]  /*6260*/  IMAD.MOV.U32 R12, RZ, RZ, R15 ;  /* 0x000000ffff0c7224 */ /* 0x000fe400078e000f */
[----:B------:R-:W-:-:S07]  /*6270*/  IMAD.MOV.U32 R5, RZ, RZ, R14 ;  /* 0x000000ffff057224 */ /* 0x000fce00078e000e */
.L_x_31785:
[----:B------:R-:W-:Y:S05]  /*6280*/  BSYNC.RECONVERGENT B1 ;  /* 0x0000000000017941 */ /* 0x000fea0003800200 */
.L_x_31783:
        /* <DEDUP_REMOVED lines=9> */
.L_x_31787:
[----:B------:R-:W-:Y:S01]  /*6320*/  MOV R14, R4 ;  /* 0x00000004000e7202 */ /* 0x000fe20000000f00 */
[----:B------:R-:W-:Y:S02]  /*6330*/  IMAD.MOV.U32 R22, RZ, RZ, R16 ;  /* 0x000000ffff167224 */ /* 0x000fe400078e0010 */
[----:B------:R-:W-:Y:S02]  /*6340*/  IMAD.MOV.U32 R4, RZ, RZ, R11 ;  /* 0x000000ffff047224 */ /* 0x000fe400078e000b */
[----:B------:R-:W-:-:S07]  /*6350*/  IMAD.MOV.U32 R16, RZ, RZ, R13 ;  /* 0x000000ffff107224 */ /* 0x000fce00078e000d */
.L_x_31788:
[----:B------:R-:W-:Y:S05]  /*6360*/  BSYNC.RECONVERGENT B1 ;  /* 0x0000000000017941 */ /* 0x000fea0003800200 */
.L_x_31786:
        /* <DEDUP_REMOVED lines=16> */
.L_x_31790:
[----:B------:R-:W-:Y:S01]  /*6470*/  IMAD.MOV.U32 R6, RZ, RZ, R7 ;  /* 0x000000ffff067224 */ /* 0x000fe200078e0007 */
[----:B------:R-:W-:Y:S01]  /*6480*/  MOV R7, R12 ;  /* 0x0000000c00077202 */ /* 0x000fe20000000f00 */
[----:B------:R-:W-:Y:S02]  /*6490*/  IMAD.MOV.U32 R2, RZ, RZ, R3 ;  /* 0x000000ffff027224 */ /* 0x000fe400078e0003 */
[----:B------:R-:W-:-:S07]  /*64a0*/  IMAD.MOV.U32 R3, RZ, RZ, R5 ;  /* 0x000000ffff037224 */ /* 0x000fce00078e0005 */
.L_x_31791:
[----:B------:R-:W-:Y:S05]  /*64b0*/  BSYNC.RECONVERGENT B1 ;  /* 0x0000000000017941 */ /* 0x000fea0003800200 */
.L_x_31789:
        /* <DEDUP_REMOVED lines=9> */
.L_x_31793:
[----:B------:R-:W-:Y:S01]  /*6550*/  IMAD.MOV.U32 R17, RZ, RZ, R6 ;  /* 0x000000ffff117224 */ /* 0x000fe200078e0006 */
[----:B------:R-:W-:Y:S01]  /*6560*/  MOV R5, R2 ;  /* 0x0000000200057202 */ /* 0x000fe20000000f00 */
[----:B------:R-:W-:Y:S02]  /*6570*/  IMAD.MOV.U32 R6, RZ, RZ, R4 ;  /* 0x000000ffff067224 */ /* 0x000fe400078e0004 */
[----:B------:R-:W-:-:S07]  /*6580*/  IMAD.MOV.U32 R2, RZ, RZ, R16 ;  /* 0x000000ffff027224 */ /* 0x000fce00078e0010 */
.L_x_31794:
[----:B------:R-:W-:Y:S05]  /*6590*/  BSYNC.RECONVERGENT B1 ;  /* 0x0000000000017941 */ /* 0x000fea0003800200 */
.L_x_31792:
        /* <DEDUP_REMOVED lines=9> */
.L_x_31796:
[----:B------:R-:W-:Y:S01]  /*6630*/  MOV R16, R17 ;  /* 0x0000001100107202 */ /* 0x000fe20000000f00 */
[----:B------:R-:W-:Y:S02]  /*6640*/  IMAD.MOV.U32 R4, RZ, RZ, R5 ;  /* 0x000000ffff047224 */ /* 0x000fe400078e0005 */
[----:B------:R-:W-:Y:S02]  /*6650*/  IMAD.MOV.U32 R17, RZ, RZ, R14 ;  /* 0x000000ffff117224 */ /* 0x000fe400078e000e */
[----:B------:R-:W-:-:S07]  /*6660*/  IMAD.MOV.U32 R5, RZ, RZ, R22 ;  /* 0x000000ffff057224 */ /* 0x000fce00078e0016 */
.L_x_31797:
[----:B------:R-:W-:Y:S05]  /*6670*/  BSYNC.RECONVERGENT B1 ;  /* 0x0000000000017941 */ /* 0x000fea0003800200 */
.L_x_31795:
[----:B------:R-:W-:Y:S01]  /*6680*/  ISETP.NE.AND P0, PT, R9, RZ, PT ;  /* 0x000000ff0900720c */ /* 0x000fe20003f05270 */
[----:B------:R-:W-:-:S12]  /*6690*/  IMAD.MOV.U32 R19, RZ, RZ, R8 ;  /* 0x000000ffff137224 */ /* 0x000fd800078e0008 */
        /* <DEDUP_REMOVED lines=11> */
[----:B------:R1:W-:Y:S02]  /*6750*/  STS.64 [R10+0x28], R2 ;  /* 0x000028020a007388 */ /* 0x0003e40000000a00 */
.L_x_31761:
[----:B------:R-:W-:Y:S05]  /*6760*/  BSYNC.RECONVERGENT B0 ;  /* 0x0000000000007941 */ /* 0x000fea0003800200 */
.L_x_31760:
[----:B------:R-:W-:Y:S01]  /*6770*/  BAR.SYNC.DEFER_BLOCKING 0x0 ;  /* 0x0000000000007b1d */ /* 0x000fe20000010000 */
[----:B------:R-:W-:-:S05]  /*6780*/  ISETP.NE.AND P2, PT, R21, RZ, PT ;  /* 0x000000ff1500720c */ /* 0x000fca0003f45270 */
[----:B------:R-:W-:Y:S08]  /*6790*/  BSSY.RECONVERGENT B0, `(.L_x_31798) ;  /* 0x00000d5000007945 */ /* 0x000ff00003800200 */
[----:B------:R-:W-:Y:S05]  /*67a0*/  @P2 BRA `(.L_x_31799) ;  /* 0x0000000c004c2947 */ /* 0x000fea0003800000 */
[----:B------:R-:W3:Y:S01]  /*67b0*/  S2UR UR5, SR_CgaCtaId ;  /* 0x00000000000579c3 */ /* 0x000ee20000008800 */
[----:B------:R-:W-:Y:S01]  /*67c0*/  UMOV UR4, 0x400 ;  /* 0x0000040000047882 */ /* 0x000fe20000000000 */
[----:B------:R-:W-:Y:S01]  /*67d0*/  BSSY.RECONVERGENT B1, `(.L_x_31800) ;  /* 0x0000021000017945 */ /* 0x000fe20003800200 */
[----:B---3--:R-:W-:-:S09]  /*67e0*/  ULEA UR4, UR5, UR4, 0x18 ;  /* 0x0000000405047291 */ /* 0x008fd2000f8ec0ff */
[----:B0-----:R-:W0:Y:S04]  /*67f0*/  LDS.128 R12, [UR4+0x40] ;  /* 0x00004004ff0c7984 */ /* 0x001e280008000c00 */
[----:B-1----:R-:W1:Y:S04]  /*6800*/  LDS.128 R8, [UR4+0x30] ;  /* 0x00003004ff087984 */ /* 0x002e680008000c00 */
[----:B------:R-:W3:Y:S01]  /*6810*/  LDS.64 R20, [UR4+0x50] ;  /* 0x00005004ff147984 */ /* 0x000ee20008000a00 */
[CC--:B0-----:R-:W-:Y:S02]  /*6820*/  FSETP.GT.FTZ.AND P0, PT, R14.reuse, R3.reuse, PT ;  /* 0x000000030e00720b */ /* 0x0c1fe40003f14000 */
[----:B------:R-:W-:-:S02]  /*6830*/  FSETP.NEU.FTZ.AND P1, PT, R14, R3, PT ;  /* 0x000000030e00720b */ /* 0x000fc40003f3d000 */
[----:B------:R-:W-:Y:S02]  /*6840*/  ISETP.EQ.OR P0, PT, R7, -0x1, P0 ;  /* 0xffffffff0700780c */ /* 0x000fe40000702670 */
[----:B-1----:R-:W-:Y:S02]  /*6850*/  ISETP.GE.OR P1, PT, R10, R7, P1 ;  /* 0x000000070a00720c */ /* 0x002fe40000f26670 */
[CC--:B------:R-:W-:Y:S02]  /*6860*/  FSETP.GT.FTZ.AND P3, PT, R19.reuse, R8.reuse, PT ;  /* 0x000000081300720b */ /* 0x0c0fe40003f74000 */
[----:B------:R-:W-:Y:S02]  /*6870*/  PLOP3.LUT P0, PT, P0, P1, PT, 0x8, 0x80 ;  /* 0x000000000080781c */ /* 0x000fe40000702170 */
[----:B------:R-:W-:Y:S02]  /*6880*/  FSEL R22, R19, R8, P3 ;  /* 0x0000000813167208 */ /* 0x000fe40001800000 */
[----:B------:R-:W-:-:S02]  /*6890*/  FSEL R19, R8, R19, P3 ;  /* 0x0000001308137208 */ /* 0x000fc40001800000 */
[----:B------:R-:W-:Y:S02]  /*68a0*/  FSEL R8, R18, R9, P3 ;  /* 0x0000000912087208 */ /* 0x000fe40001800000 */
[----:B------:R-:W-:Y:S01]  /*68b0*/  FSEL R9, R9, R18, P3 ;  /* 0x0000001209097208 */ /* 0x000fe20001800000 */
[----:B------:R-:W-:-:S04]  /*68c0*/  FADD.FTZ R19, -R22, R19 ;  /* 0x0000001316137221 */ /* 0x000fc80000010100 */
[----:B--2---:R-:W-:Y:S02]  /*68d0*/  @!P0 IMAD.MOV.U32 R3, RZ, RZ, R14 ;  /* 0x000000ffff038224 */ /* 0x004fe400078e000e */
[----:B------:R-:W-:Y:S01]  /*68e0*/  FMUL.FTZ R19, R19, 1.4426950216293334961 ;  /* 0x3fb8aa3b13137820 */ /* 0x000fe20000410000 */
[----:B------:R-:W-:Y:S02]  /*68f0*/  @!P0 IMAD.MOV.U32 R7, RZ, RZ, R10 ;  /* 0x000000ffff078224 */ /* 0x000fe400078e000a */
[----:B------:R-:W-:-:S03]  /*6900*/  FSETP.GT.FTZ.AND P1, PT, R3, R2, PT ;  /* 0x000000020300720b */ /* 0x000fc60003f34000 */
[----:B------:R-:W0:Y:S01]  /*6910*/  MUFU.EX2 R19, R19 ;  /* 0x0000001300137308 */ /* 0x000e220000000800 */
[----:B------:R-:W-:Y:S01]  /*6920*/  ISETP.EQ.OR P1, PT, R6, -0x1, P1 ;  /* 0xffffffff0600780c */ /* 0x000fe20000f22670 */
[----:B0-----:R-:W-:-:S12]  /*6930*/  FFMA.FTZ R18, R9, R19, R8 ;  /* 0x0000001309127223 */ /* 0x001fd80000010008 */
[----:B---3--:R-:W-:Y:S05]  /*6940*/  @P1 BRA `(.L_x_31801) ;  /* 0x0000000000141947 */ /* 0x008fea0003800000 */
[----:B------:R-:W-:Y:S01]  /*6950*/  FSETP.NEU.FTZ.AND P0, PT, R3, R2, PT ;  /* 0x000000020300720b */ /* 0x000fe20003f1d000 */
[----:B------:R-:W-:Y:S02]  /*6960*/  IMAD.MOV.U32 R8, RZ, RZ, R6 ;  /* 0x000000ffff087224 */ /* 0x000fe400078e0006 */
[----:B------:R-:W-:Y:S01]  /*6970*/  IMAD.MOV.U32 R10, RZ, RZ, R2 ;  /* 0x000000ffff0a7224 */ /* 0x000fe200078e0002 */
[----:B------:R-:W-:-:S13]  /*6980*/  ISETP.GE.OR P0, PT, R7, R6, P0 ;  /* 0x000000060700720c */ /* 0x000fda0000706670 */
[----:B------:R-:W-:Y:S05]  /*6990*/  @P0 BRA `(.L_x_31802) ;  /* 0x0000000000100947 */ /* 0x000fea0003800000 */
.L_x_31801:
[----:B------:R-:W-:Y:S01]  /*69a0*/  MOV R8, R7 ;  /* 0x0000000700087202 */ /* 0x000fe20000000f00 */
[----:B------:R-:W-:Y:S02]  /*69b0*/  IMAD.MOV.U32 R10, RZ, RZ, R3 ;  /* 0x000000ffff0a7224 */ /* 0x000fe400078e0003 */
[----:B------:R-:W-:Y:S02]  /*69c0*/  IMAD.MOV.U32 R7, RZ, RZ, R6 ;  /* 0x000000ffff077224 */ /* 0x000fe400078e0006 */
[----:B------:R-:W-:-:S07]  /*69d0*/  IMAD.MOV.U32 R3, RZ, RZ, R2 ;  /* 0x000000ffff037224 */ /* 0x000fce00078e0002 */
.L_x_31802:
[----:B------:R-:W-:Y:S05]  /*69e0*/  BSYNC.RECONVERGENT B1 ;  /* 0x0000000000017941 */ /* 0x000fea0003800200 */
.L_x_31800:
        /* <DEDUP_REMOVED lines=9> */
.L_x_31804:
[----:B------:R-:W-:Y:S02]  /*6a80*/  IMAD.MOV.U32 R9, RZ, RZ, R8 ;  /* 0x000000ffff097224 */ /* 0x000fe400078e0008 */
[----:B------:R-:W-:Y:S02]  /*6a90*/  IMAD.MOV.U32 R19, RZ, RZ, R10 ;  /* 0x000000ffff137224 */ /* 0x000fe400078e000a */
[----:B------:R-:W-:Y:S02]  /*6aa0*/  IMAD.MOV.U32 R8, RZ, RZ, R17 ;  /* 0x000000ffff087224 */ /* 0x000fe400078e0011 */
[----:B------:R-:W-:-:S07]  /*6ab0*/  IMAD.MOV.U32 R10, RZ, RZ, R5 ;  /* 0x000000ffff0a7224 */ /* 0x000fce00078e0005 */
.L_x_31805:
[----:B------:R-:W-:Y:S05]  /*6ac0*/  BSYNC.RECONVERGENT B1 ;  /* 0x0000000000017941 */ /* 0x000fea0003800200 */
.L_x_31803:
        /* <DEDUP_REMOVED lines=9> */
.L_x_31807:
[----:B------:R-:W-:Y:S02]  /*6b60*/  IMAD.MOV.U32 R2, RZ, RZ, R9 ;  /* 0x000000ffff027224 */ /* 0x000fe400078e0009 */
[----:B------:R-:W-:Y:S01]  /*6b70*/  IMAD.MOV.U32 R5, RZ, RZ, R19 ;  /* 0x000000ffff057224 */ /* 0x000fe200078e0013 */
[----:B------:R-:W-:Y:S01]  /*6b80*/  MOV R19, R4 ;  /* 0x0000000400137202 */ /* 0x000fe20000000f00 */
[----:B------:R-:W-:-:S07]  /*6b90*/  IMAD.MOV.U32 R9, RZ, RZ, R16 ;  /* 0x000000ffff097224 */ /* 0x000fce00078e0010 */
.L_x_31808:
[----:B------:R-:W-:Y:S05]  /*6ba0*/  BSYNC.RECONVERGENT B1 ;  /* 0x0000000000017941 */ /* 0x000fea0003800200 */
.L_x_31806:
        /* <DEDUP_REMOVED lines=16> */
.L_x_31810:
[----:B------:R-:W-:Y:S01]  /*6cb0*/  MOV R4, R7 ;  /* 0x0000000700047202 */ /* 0x000fe20000000f00 */
[----:B------:R-:W-:Y:S02]  /*6cc0*/  IMAD.MOV.U32 R6, RZ, RZ, R3 ;  /* 0x000000ffff067224 */ /* 0x000fe400078e0003 */
[----:B------:R-:W-:Y:S02]  /*6cd0*/  IMAD.MOV.U32 R7, RZ, RZ, R8 ;  /* 0x000000ffff077224 */ /* 0x000fe400078e0008 */
[----:B------:R-:W-:-:S07]  /*6ce0*/  IMAD.MOV.U32 R3, RZ, RZ, R10 ;  /* 0x000000ffff037224 */ /* 0x000fce00078e000a */
.L_x_31811:
[----:B------:R-:W-:Y:S05]  /*6cf0*/  BSYNC.RECONVERGENT B1 ;  /* 0x0000000000017941 */ /* 0x000fea0003800200 */
.L_x_31809:
        /* <DEDUP_REMOVED lines=9> */
.L_x_31813:
[----:B------:R-:W-:Y:S02]  /*6d90*/  IMAD.MOV.U32 R11, RZ, RZ, R4 ;  /* 0x000000ffff0b7224 */ /* 0x000fe400078e0004 */
[----:B------:R-:W-:Y:S02]  /*6da0*/  IMAD.MOV.U32 R8, RZ, RZ, R6 ;  /* 0x000000ffff087224 */ /* 0x000fe400078e0006 */
[----:B------:R-:W-:Y:S02]  /*6db0*/  IMAD.MOV.U32 R4, RZ, RZ, R9 ;  /* 0x000000ffff047224 */ /* 0x000fe400078e0009 */
[----:B------:R-:W-:-:S07]  /*6dc0*/  IMAD.MOV.U32 R6, RZ, RZ, R19 ;  /* 0x000000ffff067224 */ /* 0x000fce00078e0013 */
.L_x_31814:
[----:B------:R-:W-:Y:S05]  /*6dd0*/  BSYNC.RECONVERGENT B1 ;  /* 0x0000000000017941 */ /* 0x000fea0003800200 */
.L_x_31812:
        /* <DEDUP_REMOVED lines=9> */
.L_x_31816:
[----:B------:R-:W-:Y:S02]  /*6e70*/  IMAD.MOV.U32 R9, RZ, RZ, R11 ;  /* 0x000000ffff097224 */ /* 0x000fe400078e000b */
[----:B------:R-:W-:Y:S01]  /*6e80*/  IMAD.MOV.U32 R10, RZ, RZ, R8 ;  /* 0x000000ffff0a7224 */ /* 0x000fe200078e0008 */
[----:B------:R-:W-:Y:S01]  /*6e90*/  MOV R8, R5 ;  /* 0x0000000500087202 */ /* 0x000fe20000000f00 */
[----:B------:R-:W-:-:S07]  /*6ea0*/  IMAD.MOV.U32 R11, RZ, RZ, R2 ;  /* 0x000000ffff0b7224 */ /* 0x000fce00078e0002 */
.L_x_31817:
[----:B------:R-:W-:Y:S05]  /*6eb0*/  BSYNC.RECONVERGENT B1 ;  /* 0x0000000000017941 */ /* 0x000fea0003800200 */
.L_x_31815:
        /* <DEDUP_REMOVED lines=16> */
.L_x_31819:
[----:B------:R-:W-:Y:S01]  /*6fc0*/  MOV R12, R7 ;  /* 0x00000007000c7202 */ /* 0x000fe20000000f00 */
[----:B------:R-:W-:Y:S02]  /*6fd0*/  IMAD.MOV.U32 R5, RZ, RZ, R3 ;  /* 0x000000ffff057224 */ /* 0x000fe400078e0003 */
[----:B------:R-:W-:Y:S02]  /*6fe0*/  IMAD.MOV.U32 R7, RZ, RZ, R4 ;  /* 0x000000ffff077224 */ /* 0x000fe400078e0004 */
[----:B------:R-:W-:-:S07]  /*6ff0*/  IMAD.MOV.U32 R3, RZ, RZ, R6 ;  /* 0x000000ffff037224 */ /* 0x000fce00078e0006 */
.L_x_31820:
[----:B------:R-:W-:Y:S05]  /*7000*/  BSYNC.RECONVERGENT B1 ;  /* 0x0000000000017941 */ /* 0x000fea0003800200 */
.L_x_31818:
        /* <DEDUP_REMOVED lines=9> */
.L_x_31822:
[----:B------:R-:W-:Y:S02]  /*70a0*/  IMAD.MOV.U32 R4, RZ, RZ, R12 ;  /* 0x000000ffff047224 */ /* 0x000fe400078e000c */
[----:B------:R-:W-:Y:S02]  /*70b0*/  IMAD.MOV.U32 R15, RZ, RZ, R5 ;  /* 0x000000ffff0f7224 */ /* 0x000fe400078e0005 */
[----:B------:R-:W-:Y:S02]  /*70c0*/  IMAD.MOV.U32 R12, RZ, RZ, R11 ;  /* 0x000000ffff0c7224 */ /* 0x000fe400078e000b */
[----:B------:R-:W-:-:S07]  /*70d0*/  IMAD.MOV.U32 R5, RZ, RZ, R8 ;  /* 0x000000ffff057224 */ /* 0x000fce00078e0008 */
.L_x_31823:
[----:B------:R-:W-:Y:S05]  /*70e0*/  BSYNC.RECONVERGENT B1 ;  /* 0x0000000000017941 */ /* 0x000fea0003800200 */
.L_x_31821:
        /* <DEDUP_REMOVED lines=9> */
.L_x_31825:
[----:B------:R-:W-:Y:S02]  /*7180*/  IMAD.MOV.U32 R8, RZ, RZ, R4 ;  /* 0x000000ffff087224 */ /* 0x000fe400078e0004 */
[----:B------:R-:W-:Y:S01]  /*7190*/  IMAD.MOV.U32 R14, RZ, RZ, R15 ;  /* 0x000000ffff0e7224 */ /* 0x000fe200078e000f */
[----:B------:R-:W-:Y:S01]  /*71a0*/  MOV R15, R10 ;  /* 0x0000000a000f7202 */ /* 0x000fe20000000f00 */
[----:B------:R-:W-:-:S07]  /*71b0*/  IMAD.MOV.U32 R4, RZ, RZ, R9 ;  /* 0x000000ffff047224 */ /* 0x000fce00078e0009 */
.L_x_31826:
[----:B------:R-:W-:Y:S05]  /*71c0*/  BSYNC.RECONVERGENT B1 ;  /* 0x0000000000017941 */ /* 0x000fea0003800200 */
.L_x_31824:
        /* <DEDUP_REMOVED lines=16> */
.L_x_31828:
[----:B------:R-:W-:Y:S01]  /*72d0*/  MOV R6, R7 ;  /* 0x0000000700067202 */ /* 0x000fe20000000f00 */
[----:B------:R-:W-:Y:S02]  /*72e0*/  IMAD.MOV.U32 R2, RZ, RZ, R3 ;  /* 0x000000ffff027224 */ /* 0x000fe400078e0003 */
[----:B------:R-:W-:Y:S02]  /*72f0*/  IMAD.MOV.U32 R7, RZ, RZ, R12 ;  /* 0x000000ffff077224 */ /* 0x000fe400078e000c */
[----:B------:R-:W-:-:S07]  /*7300*/  IMAD.MOV.U32 R3, RZ, RZ, R5 ;  /* 0x000000ffff037224 */ /* 0x000fce00078e0005 */
.L_x_31829:
[----:B------:R-:W-:Y:S05]  /*7310*/  BSYNC.RECONVERGENT B1 ;  /* 0x0000000000017941 */ /* 0x000fea0003800200 */
.L_x_31827:
        /* <DEDUP_REMOVED lines=9> */
.L_x_31831:
[----:B------:R-:W-:Y:S02]  /*73b0*/  IMAD.MOV.U32 R17, RZ, RZ, R6 ;  /* 0x000000ffff117224 */ /* 0x000fe400078e0006 */
[----:B------:R-:W-:Y:S02]  /*73c0*/  IMAD.MOV.U32 R5, RZ, RZ, R2 ;  /* 0x000000ffff057224 */ /* 0x000fe400078e0002 */
[----:B------:R-:W-:Y:S02]  /*73d0*/  IMAD.MOV.U32 R6, RZ, RZ, R4 ;  /* 0x000000ffff067224 */ /* 0x000fe400078e0004 */
[----:B------:R-:W-:-:S07]  /*73e0*/  IMAD.MOV.U32 R2, RZ, RZ, R15 ;  /* 0x000000ffff027224 */ /* 0x000fce00078e000f */
.L_x_31832:
[----:B------:R-:W-:Y:S05]  /*73f0*/  BSYNC.RECONVERGENT B1 ;  /* 0x0000000000017941 */ /* 0x000fea0003800200 */
.L_x_31830:
        /* <DEDUP_REMOVED lines=9> */
.L_x_31833:
[----:B------:R-:W-:Y:S01]  /*7490*/  IMAD.MOV.U32 R16, RZ, RZ, R17 ;  /* 0x000000ffff107224 */ /* 0x000fe200078e0011 */
[----:B------:R-:W-:Y:S01]  /*74a0*/  MOV R4, R5 ;  /* 0x0000000500047202 */ /* 0x000fe20000000f00 */
[----:B------:R-:W-:Y:S02]  /*74b0*/  IMAD.MOV.U32 R19, RZ, RZ, R22 ;  /* 0x000000ffff137224 */ /* 0x000fe400078e0016 */
[----:B------:R-:W-:Y:S02]  /*74c0*/  IMAD.MOV.U32 R17, RZ, RZ, R8 ;  /* 0x000000ffff117224 */ /* 0x000fe400078e0008 */
[----:B------:R-:W-:-:S07]  /*74d0*/  IMAD.MOV.U32 R5, RZ, RZ, R14 ;  /* 0x000000ffff057224 */ /* 0x000fce00078e000e */
.L_x_31799:
[----:B------:R-:W-:Y:S05]  /*74e0*/  BSYNC.RECONVERGENT B0 ;  /* 0x0000000000007941 */ /* 0x000fea0003800200 */
.L_x_31798:
[----:B------:R-:W-:Y:S05]  /*74f0*/  @P2 EXIT ;  /* 0x000000000000294d */ /* 0x000fea0003800000 */
[----:B------:R-:W3:Y:S08]  /*7500*/  LDC R23, c[0x0][0x3a0] ;  /* 0x0000e800ff177b82 */ /* 0x000ef00000000800 */
[----:B-1----:R-:W1:Y:S01]  /*7510*/  LDC.64 R8, c[0x0][0x388] ;  /* 0x0000e200ff087b82 */ /* 0x002e620000000a00 */
[----:B------:R-:W4:Y:S07]  /*7520*/  MUFU.LG2 R18, R18 ;  /* 0x0000001200127308 */ /* 0x000f2e0000000c00 */
[----:B0-----:R-:W0:Y:S01]  /*7530*/  LDC.64 R12, c[0x0][0x390] ;  /* 0x0000e400ff0c7b82 */ /* 0x001e220000000a00 */
[----:B---3--:R-:W-:-:S07]  /*7540*/  ISETP.GE.AND P1, PT, R23, 0x1, PT ;  /* 0x000000011700780c */ /* 0x008fce0003f26270 */
[----:B------:R-:W3:Y:S01]  /*7550*/  LDC.64 R10, c[0x0][0x398] ;  /* 0x0000e600ff0a7b82 */ /* 0x000ee20000000a00 */
[----:B------:R-:W-:Y:S01]  /*7560*/  ISETP.GE.AND P0, PT, R23, 0x2, PT ;  /* 0x000000021700780c */ /* 0x000fe20003f06270 */
[----:B-1----:R-:W-:-:S05]  /*7570*/  IMAD.WIDE.U32 R8, R0, 0x4, R8 ;  /* 0x0000000400087825 */ /* 0x002fca00078e0008 */
[----:B------:R-:W5:Y:S04]  /*7580*/  @P1 LDG.E.CONSTANT R20, desc[UR8][R8.64] ;  /* 0x0000000808141981 */ /* 0x000f68000c1e9900 */
[----:B------:R-:W5:Y:S04]  /*7590*/  @P1 LDG.E.CONSTANT R15, desc[UR8][R8.64] ;  /* 0x00000008080f1981 */ /* 0x000f68000c1e9900 */
[----:B------:R-:W5:Y:S01]  /*75a0*/  @P0 LDG.E.CONSTANT R14, desc[UR8][R8.64] ;  /* 0x00000008080e0981 */ /* 0x000f62000c1e9900 */
[----:B------:R-:W-:Y:S02]  /*75b0*/  IMAD R0, R0, R23, RZ ;  /* 0x0000001700007224 */ /* 0x000fe400078e02ff */
[C---:B------:R-:W-:Y:S01]  /*75c0*/  FADD.FTZ R21, -R19.reuse, R4 ;  /* 0x0000000413157221 */ /* 0x040fe20000010100 */
[C---:B------:R-:W-:Y:S01]  /*75d0*/  FADD.FTZ R23, -R19.reuse, R5 ;  /* 0x0000000513177221 */ /* 0x040fe20000010100 */
[----:B------:R-:W-:Y:S01]  /*75e0*/  FADD.FTZ R25, -R19, R2 ;  /* 0x0000000213197221 */ /* 0x000fe20000010100 */
[----:B--2---:R-:W-:-:S02]  /*75f0*/  IMAD.SHL.U32 R5, R0, 0x2, RZ ;  /* 0x0000000200057824 */ /* 0x004fc400078e00ff */
[C---:B----4-:R-:W-:Y:S01]  /*7600*/  @P1 FFMA.FTZ R21, R18.reuse, -0.69314718246459960938, R21 ;  /* 0xbf31721812151823 */ /* 0x050fe20000010015 */
[----:B------:R-:W-:Y:S01]  /*7610*/  @P1 FFMA.FTZ R0, R18, -0.69314718246459960938, R23 ;  /* 0xbf31721812001823 */ /* 0x000fe20000010017 */
[----:B0-----:R-:W-:-:S04]  /*7620*/  IMAD.WIDE R12, R5, 0x4, R12 ;  /* 0x00000004050c7825 */ /* 0x001fc800078e020c */
[----:B---3--:R-:W-:-:S04]  /*7630*/  IMAD.WIDE R10, R5, 0x4, R10 ;  /* 0x00000004050a7825 */ /* 0x008fc800078e020a */
[----:B------:R-:W-:Y:S01]  /*7640*/  @P0 FFMA.FTZ R5, R18, -0.69314718246459960938, R25 ;  /* 0xbf31721812050823 */ /* 0x000fe20000010019 */
[----:B------:R0:W-:Y:S01]  /*7650*/  @P1 STG.E desc[UR8][R12.64], R16 ;  /* 0x000000100c001986 */ /* 0x0001e2000c101908 */
[----:B-----5:R-:W-:Y:S01]  /*7660*/  @P1 FADD.FTZ R21, R20, R21 ;  /* 0x0000001514151221 */ /* 0x020fe20000010000 */
[----:B------:R-:W-:-:S04]  /*7670*/  @P1 FADD.FTZ R15, R15, R0 ;  /* 0x000000000f0f1221 */ /* 0x000fc80000010000 */
        /* <DEDUP_REMOVED lines=14> */
.L_x_31834:
        /* <DEDUP_REMOVED lines=10> */
.L_x_38493:


//--------------------- .text._ZN17fastertransformer38beam_online_softmax_topk_stage2_kernelIfLi4ELi32EEEvPKfS2_PiPT_ii --------------------------
	.section	.text._ZN17fastertransformer38beam_online_softmax_topk_stage2_kernelIfLi4ELi32EEEvPKfS2_PiPT_ii,"ax",@progbits
	.align	128
        .global         _ZN17fastertransformer38beam_online_softmax_topk_stage2_kernelIfLi4ELi32EEEvPKfS2_PiPT_ii
        .type           _ZN17fastertransformer38beam_online_softmax_topk_stage2_kernelIfLi4ELi32EEEvPKfS2_PiPT_ii,@function
        .size           _ZN17fastertransformer38beam_online_softmax_topk_stage2_kernelIfLi4ELi32EEEvPKfS2_PiPT_ii,(.L_x_38494 - _ZN17fastertransformer38beam_online_softmax_topk_stage2_kernelIfLi4ELi32EEEvPKfS2_PiPT_ii)
        .other          _ZN17fastertransformer38beam_online_softmax_topk_stage2_kernelIfLi4ELi32EEEvPKfS2_PiPT_ii,@"STO_CUDA_ENTRY STV_DEFAULT"
_ZN17fastertransformer38beam_online_softmax_topk_stage2_kernelIfLi4ELi32EEEvPKfS2_PiPT_ii:
.text._ZN17fastertransformer38beam_online_softmax_topk_stage2_kernelIfLi4ELi32EEEvPKfS2_PiPT_ii:
        /* <DEDUP_REMOVED lines=21> */
[----:B------:R-:W-:Y:S01]  /*0150*/  IMAD.MOV.U32 R6, RZ, RZ, R4 ;  /* 0x000000ffff067224 */ /* 0x000fe200078e0004 */
[----:B------:R-:W-:Y:S02]  /*0160*/  IADD3 R2, PT, PT, R7, R2, RZ ;  /* 0x0000000207027210 */ /* 0x000fe40007ffe0ff */
[----:B------:R-:W-:Y:S02]  /*0170*/  SHF.R.S32.HI R11, RZ, 0x1f, R9 ;  /* 0x0000001fff0b7819 */ /* 0x000fe40000011409 */
[C---:B------:R-:W-:Y:S02]  /*0180*/  LOP3.LUT R3, R2.reuse, 0x60, RZ, 0xc0, !PT ;  /* 0x0000006002037812 */ /* 0x040fe400078ec0ff */
[----:B------:R-:W-:-:S02]  /*0190*/  ISETP.GE.U32.AND P1, PT, R2, 0x60, PT ;  /* 0x000000600200780c */ /* 0x000fc40003f26070 */
        /* <DEDUP_REMOVED lines=16> */
.L_x_31839:
        /* <DEDUP_REMOVED lines=10> */
.L_x_31838:
[----:B------:R-:W-:Y:S05]  /*0340*/  BSYNC.RECONVERGENT B1 ;  /* 0x0000000000017941 */ /* 0x000fea0003800200 */
.L_x_31837:
[----:B------:R-:W-:Y:S05]  /*0350*/  @!P1 BRA `(.L_x_31836) ;  /* 0x0000000400789947 */ /* 0x000fea0003800000 */
[----:B------:R-:W0:Y:S01]  /*0360*/  S2UR UR5, SR_CgaCtaId ;  /* 0x00000000000579c3 */ /* 0x000e220000008800 */
[----:B------:R-:W1:Y:S01]  /*0370*/  LDCU.64 UR6, c[0x0][0x380] ;  /* 0x00007000ff0677ac */ /* 0x000e620008000a00 */
[----:B------:R-:W-:Y:S01]  /*0380*/  IADD3 R3, P0, PT, R9, R6, RZ ;  /* 0x0000000609037210 */ /* 0x000fe20007f1e0ff */
[----:B------:R-:W-:Y:S01]  /*0390*/  IMAD.IADD R9, R7, 0x1, -R6 ;  /* 0x0000000107097824 */ /* 0x000fe200078e0a06 */
[----:B------:R-:W-:Y:S01]  /*03a0*/  BSSY.RECONVERGENT B1, `(.L_x_31840) ;  /* 0x0000035000017945 */ /* 0x000fe20003800200 */
[----:B------:R-:W-:Y:S01]  /*03b0*/  UMOV UR4, 0x400 ;  /* 0x0000040000047882 */ /* 0x000fe20000000000 */
[----:B------:R-:W-:Y:S02]  /*03c0*/  IADD3.X R8, PT, PT, RZ, R11, RZ, P0, !PT ;  /* 0x0000000bff087210 */ /* 0x000fe400007fe4ff */
[----:B------:R-:W-:Y:S02]  /*03d0*/  ISETP.GT.AND P1, PT, R9, 0x180, PT ;  /* 0x000001800900780c */ /* 0x000fe40003f24270 */
        /* <DEDUP_REMOVED lines=11> */
.L_x_31842:
        /* <DEDUP_REMOVED lines=38> */
.L_x_31841:
[----:B------:R-:W-:Y:S05]  /*06f0*/  BSYNC.RECONVERGENT B1 ;  /* 0x0000000000017941 */ /* 0x000fea0003800200 */
.L_x_31840:
        /* <DEDUP_REMOVED lines=25> */
.L_x_31844:
[----:B------:R-:W-:Y:S05]  /*0890*/  BSYNC.RECONVERGENT B1 ;  /* 0x0000000000017941 */ /* 0x000fea0003800200 */
.L_x_31843:
        /* <DEDUP_REMOVED lines=10> */
.L_x_31836:
[----:B------:R-:W-:Y:S05]  /*0940*/  BSYNC.RECONVERGENT B0 ;  /* 0x0000000000007941 */ /* 0x000fea0003800200 */
.L_x_31835:
[----:B------:R-:W-:Y:S01]  /*0950*/  ISETP.GE.U32.AND P0, PT, R4, R5, PT ;  /* 0x000000050400720c */ /* 0x000fe20003f06070 */
[----:B------:R-:W-:Y:S01]  /*0960*/  BAR.SYNC.DEFER_BLOCKING 0x0 ;  /* 0x0000000000007b1d */ /* 0x000fe20000010000 */
[----:B------:R-:W-:Y:S02]  /*0970*/  HFMA2 R2, -RZ, RZ, 0, 0 ;  /* 0x00000000ff027431 */ /* 0x000fe400000001ff */
[----:B------:R-:W-:Y:S01]  /*0980*/  IMAD.MOV.U32 R5, RZ, RZ, -0x1 ;  /* 0xffffffffff057424 */ /* 0x000fe200078e00ff */
[----:B------:R-:W-:Y:S01]  /*0990*/  MOV R12, 0xff7fffff ;  /* 0xff7fffff000c7802 */ /* 0x000fe20000000f00 */
[----:B------:R-:W-:Y:S01]  /*09a0*/  IMAD.MOV.U32 R6, RZ, RZ, -0x800001 ;  /* 0xff7fffffff067424 */ /* 0x000fe200078e00ff */
[----:B------:R-:W-:Y:S01]  /*09b0*/  BSSY.RECONVERGENT B0, `(.L_x_31845) ;  /* 0x000017e000007945 */ /* 0x000fe20003800200 */
[----:B0-----:R-:W-:Y:S02]  /*09c0*/  IMAD.MOV.U32 R9, RZ, RZ, -0x800001 ;  /* 0xff7fffffff097424 */ /* 0x001fe400078e00ff */
        /* <DEDUP_REMOVED lines=20> */
[----:B------:R-:W-:-:S04]  /*0b10*/  UIADD3 UR4, UPT, UPT, -UR5, URZ, URZ ;  /* 0x000000ff05047290 */ /* 0x000fc8000fffe1ff */
        /* <DEDUP_REMOVED lines=10> */
.L_x_31851:
        /* <DEDUP_REMOVED lines=15> */
[--C-:B------:R-:W-:Y:S01]  /*0cb0*/  @P2 IMAD.MOV.U32 R19, RZ, RZ, R26.reuse ;  /* 0x000000ffff132224 */ /* 0x100fe200078e001a */
[----:B------:R-:W-:Y:S01]  /*0cc0*/  @P2 MOV R15, R27 ;  /* 0x0000001b000f2202 */ /* 0x000fe20000000f00 */
[----:B------:R-:W-:Y:S01]  /*0cd0*/  @P1 IMAD.MOV.U32 R17, RZ, RZ, R26 ;  /* 0x000000ffff111224 */ /* 0x000fe200078e001a */
[----:B-1----:R-:W-:Y:S01]  /*0ce0*/  @P4 MOV R17, R6 ;  /* 0x0000000600114202 */ /* 0x002fe20000000f00 */
[--C-:B------:R-:W-:Y:S01]  /*0cf0*/  @P5 IMAD.MOV.U32 R14, RZ, RZ, R27.reuse ;  /* 0x000000ffff0e5224 */ /* 0x100fe200078e001b */
[----:B------:R-:W-:Y:S01]  /*0d00*/  @P0 MOV R14, R7 ;  /* 0x00000007000e0202 */ /* 0x000fe20000000f00 */
[----:B------:R-:W-:-:S02]  /*0d10*/  @P4 IMAD.MOV.U32 R16, RZ, RZ, R27 ;  /* 0x000000ffff104224 */ /* 0x000fc400078e001b */
[----:B------:R-:W-:Y:S01]  /*0d20*/  @P1 IMAD.MOV.U32 R13, RZ, RZ, R27 ;  /* 0x000000ffff0d1224 */ /* 0x000fe200078e001b */
[----:B------:R-:W-:Y:S01]  /*0d30*/  ISETP.EQ.AND P1, PT, R24, 0x8, PT ;  /* 0x000000081800780c */ /* 0x000fe20003f22270 */
[----:B------:R-:W0:Y:S01]  /*0d40*/  LDS.64 R26, [R5+0x18] ;  /* 0x00001800051a7984 */ /* 0x000e220000000a00 */
[--C-:B------:R-:W-:Y:S02]  /*0d50*/  @P0 IMAD.MOV.U32 R18, RZ, RZ, R6.reuse ;  /* 0x000000ffff120224 */ /* 0x100fe400078e0006 */
[--C-:B------:R-:W-:Y:S02]  /*0d60*/  @P3 IMAD.MOV.U32 R20, RZ, RZ, R6.reuse ;  /* 0x000000ffff143224 */ /* 0x100fe400078e0006 */
[----:B------:R-:W-:Y:S02]  /*0d70*/  @P5 IMAD.MOV.U32 R19, RZ, RZ, R6 ;  /* 0x000000ffff135224 */ /* 0x000fe400078e0006 */
[--C-:B------:R-:W-:Y:S01]  /*0d80*/  @P3 IMAD.MOV.U32 R16, RZ, RZ, R7.reuse ;  /* 0x000000ffff103224 */ /* 0x100fe200078e0007 */
[----:B--2---:R-:W-:Y:S01]  /*0d90*/  @P5 MOV R16, R9 ;  /* 0x0000000900105202 */ /* 0x004fe20000000f00 */
[----:B------:R-:W-:-:S02]  /*0da0*/  @P5 IMAD.MOV.U32 R15, RZ, RZ, R7 ;  /* 0x000000ffff0f5224 */ /* 0x000fc400078e0007 */
[----:B------:R-:W-:Y:S02]  /*0db0*/  @P4 IMAD.MOV.U32 R13, RZ, RZ, R7 ;  /* 0x000000ffff0d4224 */ /* 0x000fe400078e0007 */
[--C-:B------:R-:W-:Y:S01]  /*0dc0*/  @P3 IMAD.MOV.U32 R18, RZ, RZ, R8.reuse ;  /* 0x000000ffff123224 */ /* 0x100fe200078e0008 */
[----:B---3--:R-:W-:Y:S01]  /*0dd0*/  @P1 MOV R18, R10 ;  /* 0x0000000a00121202 */ /* 0x008fe20000000f00 */
[--C-:B------:R-:W-:Y:S02]  /*0de0*/  @P5 IMAD.MOV.U32 R20, RZ, RZ, R8.reuse ;  /* 0x000000ffff145224 */ /* 0x100fe400078e0008 */
[--C-:B------:R-:W-:Y:S02]  /*0df0*/  @P4 IMAD.MOV.U32 R19, RZ, RZ, R8.reuse ;  /* 0x000000ffff134224 */ /* 0x100fe400078e0008 */
[----:B------:R-:W-:Y:S02]  /*0e00*/  @P2 IMAD.MOV.U32 R17, RZ, RZ, R8 ;  /* 0x000000ffff112224 */ /* 0x000fe400078e0008 */
[----:B------:R-:W-:-:S02]  /*0e10*/  @P3 IMAD.MOV.U32 R14, RZ, RZ, R9 ;  /* 0x000000ffff0e3224 */ /* 0x000fc400078e0009 */
[--C-:B------:R-:W-:Y:S02]  /*0e20*/  @P4 IMAD.MOV.U32 R15, RZ, RZ, R9.reuse ;  /* 0x000000ffff0f4224 */ /* 0x100fe400078e0009 */
[----:B------:R-:W-:Y:S01]  /*0e30*/  @P2 IMAD.MOV.U32 R13, RZ, RZ, R9 ;  /* 0x000000ffff0d2224 */ /* 0x000fe200078e0009 */
[----:B------:R-:W-:Y:S01]  /*0e40*/  ISETP.EQ.AND P2, PT, R24, RZ, PT ;  /* 0x000000ff1800720c */ /* 0x000fe20003f42270 */
[--C-:B------:R-:W-:Y:S01]  /*0e50*/  @P0 IMAD.MOV.U32 R20, RZ, RZ, R10.reuse ;  /* 0x000000ffff140224 */ /* 0x100fe200078e000a */
[----:B------:R-:W1:Y:S01]  /*0e60*/  LDS.64 R8, [R5+0x20] ;  /* 0x0000200005087984 */ /* 0x000e620000000a00 */
[--C-:B------:R-:W-:Y:S02]  /*0e70*/  @P3 IMAD.MOV.U32 R19, RZ, RZ, R10.reuse ;  /* 0x000000ffff133224 */ /* 0x100fe400078e000a */
[----:B------:R-:W-:Y:S01]  /*0e80*/  @P5 IMAD.MOV.U32 R17, RZ, RZ, R10 ;  /* 0x000000ffff115224 */ /* 0x000fe200078e000a */
[----:B------:R-:W-:Y:S01]  /*0e90*/  @P4 MOV R17, R6 ;  /* 0x0000000600114202 */ /* 0x000fe20000000f00 */
[--C-:B------:R-:W-:Y:S01]  /*0ea0*/  @P0 IMAD.MOV.U32 R16, RZ, RZ, R11.reuse ;  /* 0x000000ffff100224 */ /* 0x100fe200078e000b */
[----:B------:R-:W-:Y:S01]  /*0eb0*/  @P3 MOV R16, R7 ;  /* 0x0000000700103202 */ /* 0x000fe20000000f00 */
[----:B------:R-:W-:-:S02]  /*0ec0*/  @P3 IMAD.MOV.U32 R15, RZ, RZ, R11 ;  /* 0x000000ffff0f3224 */ /* 0x000fc400078e000b */
[--C-:B------:R-:W-:Y:S02]  /*0ed0*/  @P1 IMAD.MOV.U32 R14, RZ, RZ, R11.reuse ;  /* 0x000000ffff0e1224 */ /* 0x100fe400078e000b */
[----:B------:R-:W-:Y:S02]  /*0ee0*/  @P5 IMAD.MOV.U32 R13, RZ, RZ, R11 ;  /* 0x000000ffff0d5224 */ /* 0x000fe400078e000b */
[--C-:B------:R-:W-:Y:S02]  /*0ef0*/  @P3 IMAD.MOV.U32 R20, RZ, RZ, R6.reuse ;  /* 0x000000ffff143224 */ /* 0x100fe400078e0006 */
[--C-:B------:R-:W-:Y:S01]  /*0f00*/  @P5 IMAD.MOV.U32 R19, RZ, RZ, R6.reuse ;  /* 0x000000ffff135224 */ /* 0x100fe200078e0006 */
[----:B----4-:R-:W-:Y:S01]  /*0f10*/  @P0 MOV R19, R22 ;  /* 0x0000001600130202 */ /* 0x010fe20000000f00 */
[----:B------:R-:W-:Y:S02]  /*0f20*/  @P0 IMAD.MOV.U32 R18, RZ, RZ, R6 ;  /* 0x000000ffff120224 */ /* 0x000fe400078e0006 */
[----:B------:R-:W-:-:S02]  /*0f30*/  @P5 IMAD.MOV.U32 R15, RZ, RZ, R7 ;  /* 0x000000ffff0f5224 */ /* 0x000fc400078e0007 */
[--C-:B------:R-:W-:Y:S02]  /*0f40*/  @P0 IMAD.MOV.U32 R14, RZ, RZ, R7.reuse ;  /* 0x000000ffff0e0224 */ /* 0x100fe400078e0007 */
[----:B------:R-:W-:Y:S01]  /*0f50*/  @P4 IMAD.MOV.U32 R13, RZ, RZ, R7 ;  /* 0x000000ffff0d4224 */ /* 0x000fe200078e0007 */
[----:B------:R-:W-:Y:S01]  /*0f60*/  ISETP.EQ.AND P4, PT, R24, -0x8, PT ;  /* 0xfffffff81800780c */ /* 0x000fe20003f82270 */
[----:B------:R-:W2:Y:S01]  /*0f70*/  LDS.64 R6, [R5+0x28] ;  /* 0x0000280005067984 */ /* 0x000ea20000000a00 */
[--C-:B------:R-:W-:Y:S01]  /*0f80*/  @P1 IMAD.MOV.U32 R20, RZ, RZ, R22.reuse ;  /* 0x000000ffff141224 */ /* 0x100fe200078e0016 */
[----:B------:R-:W-:Y:S01]  /*0f90*/  @P3 MOV R13, R23 ;  /* 0x00000017000d3202 */ /* 0x000fe20000000f00 */
[--C-:B------:R-:W-:Y:S01]  /*0fa0*/  @P2 IMAD.MOV.U32 R18, RZ, RZ, R22.reuse ;  /* 0x000000ffff122224 */ /* 0x100fe200078e0016 */
[----:B------:R-:W-:Y:S01]  /*0fb0*/  @P1 MOV R18, R10 ;  /* 0x0000000a00121202 */ /* 0x000fe20000000f00 */
[----:B------:R-:W-:Y:S02]  /*0fc0*/  @P3 IMAD.MOV.U32 R17, RZ, RZ, R22 ;  /* 0x000000ffff113224 */ /* 0x000fe400078e0016 */
[----:B------:R-:W-:-:S02]  /*0fd0*/  @P1 IMAD.MOV.U32 R16, RZ, RZ, R23 ;  /* 0x000000ffff101224 */ /* 0x000fc400078e0017 */
[--C-:B------:R-:W-:Y:S02]  /*0fe0*/  @P0 IMAD.MOV.U32 R15, RZ, RZ, R23.reuse ;  /* 0x000000ffff0f0224 */ /* 0x100fe400078e0017 */
[----:B------:R-:W-:Y:S02]  /*0ff0*/  @P2 IMAD.MOV.U32 R14, RZ, RZ, R23 ;  /* 0x000000ffff0e2224 */ /* 0x000fe400078e0017 */
[--C-:B------:R-:W-:Y:S01]  /*1000*/  @P0 IMAD.MOV.U32 R20, RZ, RZ, R10.reuse ;  /* 0x000000ffff140224 */ /* 0x100fe200078e000a */
[----:B0-----:R-:W-:Y:S01]  /*1010*/  @P2 MOV R20, R26 ;  /* 0x0000001a00142202 */ /* 0x001fe20000000f00 */
[--C-:B------:R-:W-:Y:S02]  /*1020*/  @P3 IMAD.MOV.U32 R19, RZ, RZ, R10.reuse ;  /* 0x000000ffff133224 */ /* 0x100fe400078e000a */
[----:B------:R-:W-:Y:S02]  /*1030*/  @P5 IMAD.MOV.U32 R17, RZ, RZ, R10 ;  /* 0x000000ffff115224 */ /* 0x000fe400078e000a */
[----:B------:R-:W-:-:S02]  /*1040*/  @P0 IMAD.MOV.U32 R16, RZ, RZ, R11 ;  /* 0x000000ffff100224 */ /* 0x000fc400078e000b */
[--C-:B------:R-:W-:Y:S02]  /*1050*/  @P3 IMAD.MOV.U32 R15, RZ, RZ, R11.reuse ;  /* 0x000000ffff0f3224 */ /* 0x100fe400078e000b */
[--C-:B------:R-:W-:Y:S01]  /*1060*/  @P1 IMAD.MOV.U32 R14, RZ, RZ, R11.reuse ;  /* 0x000000ffff0e1224 */ /* 0x100fe200078e000b */
[----:B------:R-:W-:Y:S01]  /*1070*/  @P4 MOV R14, R27 ;  /* 0x0000001b000e4202 */ /* 0x000fe20000000f00 */
[----:B------:R-:W-:Y:S01]  /*1080*/  @P5 IMAD.MOV.U32 R13, RZ, RZ, R11 ;  /* 0x000000ffff0d5224 */ /* 0x000fe200078e000b */
[----:B------:R-:W-:Y:S01]  /*1090*/  ISETP.EQ.AND P5, PT, R24, -0x10, PT ;  /* 0xfffffff01800780c */ /* 0x000fe20003fa2270 */
[--C-:B------:R-:W-:Y:S01]  /*10a0*/  @P1 IMAD.MOV.U32 R19, RZ, RZ, R26.reuse ;  /* 0x000000ffff131224 */ /* 0x100fe200078e001a */
[----:B------:R-:W0:Y:S01]  /*10b0*/  LDS.64 R10, [R5+0x30] ;  /* 0x00003000050a7984 */ /* 0x000e220000000a00 */
[--C-:B------:R-:W-:Y:S01]  /*10c0*/  @P4 IMAD.MOV.U32 R18, RZ, RZ, R26.reuse ;  /* 0x000000ffff124224 */ /* 0x100fe200078e001a */
[----:B------:R-:W-:Y:S01]  /*10d0*/  @P0 MOV R19, R22 ;  /* 0x0000001600130202 */ /* 0x000fe20000000f00 */
[----:B------:R-:W-:-:S02]  /*10e0*/  @P0 IMAD.MOV.U32 R17, RZ, RZ, R26 ;  /* 0x000000ffff110224 */ /* 0x000fc400078e001a */
[--C-:B------:R-:W-:Y:S02]  /*10f0*/  @P2 IMAD.MOV.U32 R16, RZ, RZ, R27.reuse ;  /* 0x000000ffff102224 */ /* 0x100fe400078e001b */
[--C-:B------:R-:W-:Y:S02]  /*1100*/  @P1 IMAD.MOV.U32 R15, RZ, RZ, R27.reuse ;  /* 0x000000ffff0f1224 */ /* 0x100fe400078e001b */
[----:B------:R-:W-:Y:S01]  /*1110*/  @P0 IMAD.MOV.U32 R13, RZ, RZ, R27 ;  /* 0x000000ffff0d0224 */ /* 0x000fe200078e001b */
[----:B------:R-:W-:Y:S01]  /*1120*/  @P3 MOV R13, R23 ;  /* 0x00000017000d3202 */ /* 0x000fe20000000f00 */
[--C-:B------:R-:W-:Y:S02]  /*1130*/  @P1 IMAD.MOV.U32 R20, RZ, RZ, R22.reuse ;  /* 0x000000ffff141224 */ /* 0x100fe400078e0016 */
[--C-:B------:R-:W-:Y:S02]  /*1140*/  @P2 IMAD.MOV.U32 R18, RZ, RZ, R22.reuse ;  /* 0x000000ffff122224 */ /* 0x100fe400078e0016 */
[----:B------:R-:W-:Y:S01]  /*1150*/  @P3 IMAD.MOV.U32 R17, RZ, RZ, R22 ;  /* 0x000000ffff113224 */ /* 0x000fe200078e0016 */
[----:B------:R-:W-:Y:S01]  /*1160*/  ISETP.EQ.AND P3, PT, R24, -0x18, PT ;  /* 0xffffffe81800780c */ /* 0x000fe20003f62270 */
[----:B------:R-:W-:-:S02]  /*1170*/  @P1 IMAD.MOV.U32 R16, RZ, RZ, R23 ;  /* 0x000000ffff101224 */ /* 0x000fc400078e0017 */
[--C-:B------:R-:W-:Y:S01]  /*1180*/  @P0 IMAD.MOV.U32 R15, RZ, RZ, R23.reuse ;  /* 0x000000ffff0f0224 */ /* 0x100fe200078e0017 */
[----:B-1----:R-:W-:Y:S01]  /*1190*/  @P2 MOV R15, R9 ;  /* 0x00000009000f2202 */ /* 0x002fe20000000f00 */
[----:B------:R-:W-:Y:S02]  /*11a0*/  @P2 IMAD.MOV.U32 R14, RZ, RZ, R23 ;  /* 0x000000ffff0e2224 */ /* 0x000fe400078e0017 */
[----:B------:R-:W1:Y:S01]  /*11b0*/  LDS.64 R22, [R5+0x38] ;  /* 0x0000380005167984 */ /* 0x000e620000000a00 */
[----:B------:R-:W-:Y:S02]  /*11c0*/  @P1 IMAD.MOV.U32 R17, RZ, RZ, R8 ;  /* 0x000000ffff111224 */ /* 0x000fe400078e0008 */
[----:B------:R-:W-:Y:S02]  /*11d0*/  @P1 IMAD.MOV.U32 R13, RZ, RZ, R9 ;  /* 0x000000ffff0d1224 */ /* 0x000fe400078e0009 */
[----:B------:R-:W-:Y:S01]  /*11e0*/  @P0 IMAD.MOV.U32 R17, RZ, RZ, R26 ;  /* 0x000000ffff110224 */ /* 0x000fe200078e001a */
[----:B--2---:R-:W-:Y:S01]  /*11f0*/  @P2 MOV R17, R6 ;  /* 0x0000000600112202 */ /* 0x004fe20000000f00 */
[----:B------:R-:W-:Y:S01]  /*1200*/  @P0 IMAD.MOV.U32 R13, RZ, RZ, R27 ;  /* 0x000000ffff0d0224 */ /* 0x000fe200078e001b */
[----:B------:R-:W-:Y:S01]  /*1210*/  ISETP.EQ.AND P0, PT, R24, -0x20, PT ;  /* 0xffffffe01800780c */ /* 0x000fe20003f02270 */
[----:B------:R-:W-:-:S02]  /*1220*/  @P2 IMAD.MOV.U32 R19, RZ, RZ, R8 ;  /* 0x000000ffff132224 */ /* 0x000fc400078e0008 */
[----:B------:R-:W-:Y:S02]  /*1230*/  @P2 IMAD.MOV.U32 R13, RZ, RZ, R7 ;  /* 0x000000ffff0d2224 */ /* 0x000fe400078e0007 */
[----:B------:R-:W-:Y:S02]  /*1240*/  @P1 IMAD.MOV.U32 R19, RZ, RZ, R26 ;  /* 0x000000ffff131224 */ /* 0x000fe400078e001a */
[----:B------:R-:W-:Y:S02]  /*1250*/  @P1 IMAD.MOV.U32 R15, RZ, RZ, R27 ;  /* 0x000000ffff0f1224 */ /* 0x000fe400078e001b */
[--C-:B------:R-:W-:Y:S02]  /*1260*/  @P1 IMAD.MOV.U32 R17, RZ, RZ, R8.reuse ;  /* 0x000000ffff111224 */ /* 0x100fe400078e0008 */
[--C-:B------:R-:W-:Y:S01]  /*1270*/  @P1 IMAD.MOV.U32 R13, RZ, RZ, R9.reuse ;  /* 0x000000ffff0d1224 */ /* 0x100fe200078e0009 */
[----:B------:R-:W-:Y:S01]  /*1280*/  ISETP.EQ.AND P1, PT, R24, -0x28, PT ;  /* 0xffffffd81800780c */ /* 0x000fe20003f22270 */
[--C-:B------:R-:W-:Y:S01]  /*1290*/  @P4 IMAD.MOV.U32 R20, RZ, RZ, R8.reuse ;  /* 0x000000ffff144224 */ /* 0x100fe200078e0008 */
[----:B------:R-:W-:Y:S01]  /*12a0*/  @P2 MOV R20, R26 ;  /* 0x0000001a00142202 */ /* 0x000fe20000000f00 */
[----:B------:R-:W-:Y:S01]  /*12b0*/  @P5 IMAD.MOV.U32 R18, RZ, RZ, R8 ;  /* 0x000000ffff125224 */ /* 0x000fe200078e0008 */
[----:B0-----:R-:W-:Y:S01]  /*12c0*/  @P4 MOV R13, R11 ;  /* 0x0000000b000d4202 */ /* 0x001fe20000000f00 */
[----:B------:R-:W-:-:S02]  /*12d0*/  @P4 IMAD.MOV.U32 R16, RZ, RZ, R9 ;  /* 0x000000ffff104224 */ /* 0x000fc400078e0009 */
[----:B------:R-:W-:Y:S01]  /*12e0*/  @P5 IMAD.MOV.U32 R14, RZ, RZ, R9 ;  /* 0x000000ffff0e5224 */ /* 0x000fe200078e0009 */
[----:B------:R-:W-:Y:S01]  /*12f0*/  @P4 MOV R14, R27 ;  /* 0x0000001b000e4202 */ /* 0x000fe20000000f00 */
[----:B------:R-:W-:Y:S02]  /*1300*/  @P4 IMAD.MOV.U32 R18, RZ, RZ, R26 ;  /* 0x000000ffff124224 */ /* 0x000fe400078e001a */
[----:B------:R-:W-:Y:S01]  /*1310*/  @P2 IMAD.MOV.U32 R16, RZ, RZ, R27 ;  /* 0x000000ffff102224 */ /* 0x000fe200078e001b */
[----:B------:R-:W-:Y:S01]  /*1320*/  @P5 MOV R16, R7 ;  /* 0x0000000700105202 */ /* 0x000fe20000000f00 */
[--C-:B------:R-:W-:Y:S02]  /*1330*/  @P5 IMAD.MOV.U32 R20, RZ, RZ, R6.reuse ;  /* 0x000000ffff145224 */ /* 0x100fe400078e0006 */
[--C-:B------:R-:W-:Y:S02]  /*1340*/  @P4 IMAD.MOV.U32 R19, RZ, RZ, R6.reuse ;  /* 0x000000ffff134224 */ /* 0x100fe400078e0006 */
[----:B------:R-:W-:-:S02]  /*1350*/  @P3 IMAD.MOV.U32 R18, RZ, RZ, R6 ;  /* 0x000000ffff123224 */ /* 0x000fc400078e0006 */
[--C-:B------:R-:W-:Y:S01]  /*1360*/  @P4 IMAD.MOV.U32 R15, RZ, RZ, R7.reuse ;  /* 0x000000ffff0f4224 */ /* 0x100fe200078e0007 */
[----:B------:R-:W-:Y:S01]  /*1370*/  @P2 MOV R15, R9 ;  /* 0x00000009000f2202 */ /* 0x000fe20000000f00 */
[----:B------:R-:W-:Y:S02]  /*1380*/  @P3 IMAD.MOV.U32 R14, RZ, RZ, R7 ;  /* 0x000000ffff0e3224 */ /* 0x000fe400078e0007 */
[--C-:B------:R-:W-:Y:S02]  /*1390*/  @P4 IMAD.MOV.U32 R20, RZ, RZ, R8.reuse ;  /* 0x000000ffff144224 */ /* 0x100fe400078e0008 */
[--C-:B------:R-:W-:Y:S01]  /*13a0*/  @P2 IMAD.MOV.U32 R19, RZ, RZ, R8.reuse ;  /* 0x000000ffff132224 */ /* 0x100fe200078e0008 */
[----:B------:R-:W-:Y:S01]  /*13b0*/  @P5 MOV R19, R10 ;  /* 0x0000000a00135202 */ /* 0x000fe20000000f00 */
[----:B------:R-:W-:Y:S02]  /*13c0*/  @P5 IMAD.MOV.U32 R18, RZ, RZ, R8 ;  /* 0x000000ffff125224 */ /* 0x000fe400078e0008 */
[----:B------:R-:W-:-:S02]  /*13d0*/  @P4 IMAD.MOV.U32 R16, RZ, RZ, R9 ;  /* 0x000000ffff104224 */ /* 0x000fc400078e0009 */
[----:B------:R-:W-:Y:S02]  /*13e0*/  @P5 IMAD.MOV.U32 R14, RZ, RZ, R9 ;  /* 0x000000ffff0e5224 */ /* 0x000fe400078e0009 */
[--C-:B------:R-:W-:Y:S02]  /*13f0*/  @P0 IMAD.MOV.U32 R18, RZ, RZ, R10.reuse ;  /* 0x000000ffff120224 */ /* 0x100fe400078e000a */
[--C-:B------:R-:W-:Y:S02]  /*1400*/  @P3 IMAD.MOV.U32 R20, RZ, RZ, R10.reuse ;  /* 0x000000ffff143224 */ /* 0x100fe400078e000a */
[----:B------:R-:W-:Y:S02]  /*1410*/  @P4 IMAD.MOV.U32 R17, RZ, RZ, R10 ;  /* 0x000000ffff114224 */ /* 0x000fe400078e000a */
[--C-:B------:R-:W-:Y:S01]  /*1420*/  @P0 IMAD.MOV.U32 R14, RZ, RZ, R11.reuse ;  /* 0x000000ffff0e0224 */ /* 0x100fe200078e000b */
[----:B------:R-:W-:Y:S01]  /*1430*/  @P3 MOV R14, R7 ;  /* 0x00000007000e3202 */ /* 0x000fe20000000f00 */
[--C-:B------:R-:W-:Y:S01]  /*1440*/  @P3 IMAD.MOV.U32 R16, RZ, RZ, R11.reuse ;  /* 0x000000ffff103224 */ /* 0x100fe200078e000b */
[----:B-1----:R-:W-:Y:S01]  /*1450*/  @P1 MOV R14, R23 ;  /* 0x00000017000e1202 */ /* 0x002fe20000000f00 */
[----:B------:R-:W-:-:S02]  /*1460*/  @P5 IMAD.MOV.U32 R15, RZ, RZ, R11 ;  /* 0x000000ffff0f5224 */ /* 0x000fc400078e000b */
[--C-:B------:R-:W-:Y:S02]  /*1470*/  @P3 IMAD.MOV.U32 R18, RZ, RZ, R6.reuse ;  /* 0x000000ffff123224 */ /* 0x100fe400078e0006 */
[--C-:B------:R-:W-:Y:S02]  /*1480*/  @P5 IMAD.MOV.U32 R20, RZ, RZ, R6.reuse ;  /* 0x000000ffff145224 */ /* 0x100fe400078e0006 */
[--C-:B------:R-:W-:Y:S01]  /*1490*/  @P4 IMAD.MOV.U32 R19, RZ, RZ, R6.reuse ;  /* 0x000000ffff134224 */ /* 0x100fe200078e0006 */
[----:B------:R-:W-:Y:S01]  /*14a0*/  @P3 MOV R19, R22 ;  /* 0x0000001600133202 */ /* 0x000fe20000000f00 */
[----:B------:R-:W-:Y:S02]  /*14b0*/  @P2 IMAD.MOV.U32 R17, RZ, RZ, R6 ;  /* 0x000000ffff112224 */ /* 0x000fe400078e0006 */
[--C-:B------:R-:W-:Y:S02]  /*14c0*/  @P5 IMAD.MOV.U32 R16, RZ, RZ, R7.reuse ;  /* 0x000000ffff105224 */ /* 0x100fe400078e0007 */
        /* <DEDUP_REMOVED lines=8> */
[----:B------:R-:W-:Y:S02]  /*1550*/  VIADD R24, R24, 0x40 ;  /* 0x0000004018187836 */ /* 0x000fe40000000000 */
[----:B------:R-:W-:Y:S01]  /*1560*/  VIADD R5, R5, 0x40 ;  /* 0x0000004005057836 */ /* 0x000fe20000000000 */
[----:B------:R-:W-:Y:S06]  /*1570*/  BRA.U !UP1, `(.L_x_31851) ;  /* 0xfffffff509907547 */ /* 0x000fec000b83ffff */
.L_x_31850:
        /* <DEDUP_REMOVED lines=26> */
[C---:B------:R-:W-:Y:S01]  /*1720*/  ISETP.EQ.AND P4, PT, R24.reuse, 0x8, PT ;  /* 0x000000081800780c */ /* 0x040fe20003f82270 */
[----:B------:R-:W0:Y:S01]  /*1730*/  LDS.64 R26, [R5+0x18] ;  /* 0x00001800051a7984 */ /* 0x000e220000000a00 */
[----:B------:R-:W-:Y:S02]  /*1740*/  @P3 IMAD.MOV.U32 R13, RZ, RZ, R7 ;  /* 0x000000ffff0d3224 */ /* 0x000fe400078e0007 */
[----:B--2---:R-:W-:Y:S02]  /*1750*/  @P5 IMAD.MOV.U32 R17, RZ, RZ, R8 ;  /* 0x000000ffff115224 */ /* 0x004fe400078e0008 */
[----:B------:R-:W-:Y:S01]  /*1760*/  @P5 IMAD.MOV.U32 R13, RZ, RZ, R9 ;  /* 0x000000ffff0d5224 */ /* 0x000fe200078e0009 */
[----:B------:R-:W-:Y:S01]  /*1770*/  ISETP.EQ.AND P5, PT, R24, RZ, PT ;  /* 0x000000ff1800720c */ /* 0x000fe20003fa2270 */
[----:B------:R-:W-:Y:S02]  /*1780*/  @P2 IMAD.MOV.U32 R19, RZ, RZ, R6 ;  /* 0x000000ffff132224 */ /* 0x000fe400078e0006 */
[----:B------:R-:W-:-:S02]  /*1790*/  @P2 IMAD.MOV.U32 R15, RZ, RZ, R7 ;  /* 0x000000ffff0f2224 */ /* 0x000fc400078e0007 */
[----:B---3--:R-:W-:Y:S01]  /*17a0*/  @P2 IMAD.MOV.U32 R17, RZ, RZ, R10 ;  /* 0x000000ffff112224 */ /* 0x008fe200078e000a */
[----:B------:R-:W-:Y:S01]  /*17b0*/  @P3 MOV R17, R6 ;  /* 0x0000000600113202 */ /* 0x000fe20000000f00 */
[----:B------:R-:W-:Y:S02]  /*17c0*/  @P2 IMAD.MOV.U32 R13, RZ, RZ, R11 ;  /* 0x000000ffff0d2224 */ /* 0x000fe400078e000b */
[----:B------:R-:W-:Y:S02]  /*17d0*/  @P3 IMAD.MOV.U32 R19, RZ, RZ, R8 ;  /* 0x000000ffff133224 */ /* 0x000fe400078e0008 */
[----:B------:R-:W-:Y:S02]  /*17e0*/  @P3 IMAD.MOV.U32 R15, RZ, RZ, R9 ;  /* 0x000000ffff0f3224 */ /* 0x000fe400078e0009 */
[----:B------:R-:W-:Y:S01]  /*17f0*/  @P3 IMAD.MOV.U32 R13, RZ, RZ, R7 ;  /* 0x000000ffff0d3224 */ /* 0x000fe200078e0007 */
[----:B------:R-:W-:Y:S01]  /*1800*/  ISETP.EQ.AND P3, PT, R24, -0x8, PT ;  /* 0xfffffff81800780c */ /* 0x000fe20003f62270 */
[----:B------:R-:W-:-:S02]  /*1810*/  @P0 IMAD.MOV.U32 R18, RZ, RZ, R6 ;  /* 0x000000ffff120224 */ /* 0x000fc400078e0006 */
[----:B------:R-:W-:Y:S02]  /*1820*/  @P1 IMAD.MOV.U32 R20, RZ, RZ, R6 ;  /* 0x000000ffff141224 */ /* 0x000fe400078e0006 */
[----:B------:R-:W-:Y:S01]  /*1830*/  @P1 IMAD.MOV.U32 R16, RZ, RZ, R7 ;  /* 0x000000ffff101224 */ /* 0x000fe200078e0007 */
[----:B------:R-:W-:Y:S01]  /*1840*/  @P2 MOV R16, R9 ;  /* 0x0000000900102202 */ /* 0x000fe20000000f00 */
[--C-:B------:R-:W-:Y:S01]  /*1850*/  @P1 IMAD.MOV.U32 R18, RZ, RZ, R8.reuse ;  /* 0x000000ffff121224 */ /* 0x100fe200078e0008 */
[----:B------:R-:W-:Y:S01]  /*1860*/  @P4 MOV R18, R10 ;  /* 0x0000000a00124202 */ /* 0x000fe20000000f00 */
[----:B------:R-:W-:Y:S02]  /*1870*/  @P2 IMAD.MOV.U32 R20, RZ, RZ, R8 ;  /* 0x000000ffff142224 */ /* 0x000fe400078e0008 */
[----:B------:R-:W-:Y:S02]  /*1880*/  @P1 IMAD.MOV.U32 R14, RZ, RZ, R9 ;  /* 0x000000ffff0e1224 */ /* 0x000fe400078e0009 */
[----:B------:R-:W-:-:S02]  /*1890*/  @P0 IMAD.MOV.U32 R20, RZ, RZ, R10 ;  /* 0x000000ffff140224 */ /* 0x000fc400078e000a */
[----:B------:R-:W-:Y:S02]  /*18a0*/  @P1 IMAD.MOV.U32 R19, RZ, RZ, R10 ;  /* 0x000000ffff131224 */ /* 0x000fe400078e000a */
[--C-:B------:R-:W-:Y:S01]  /*18b0*/  @P0 IMAD.MOV.U32 R16, RZ, RZ, R11.reuse ;  /* 0x000000ffff100224 */ /* 0x100fe200078e000b */
[----:B------:R-:W-:Y:S01]  /*18c0*/  @P1 MOV R16, R7 ;  /* 0x0000000700101202 */ /* 0x000fe20000000f00 */
[--C-:B------:R-:W-:Y:S02]  /*18d0*/  @P1 IMAD.MOV.U32 R15, RZ, RZ, R11.reuse ;  /* 0x000000ffff0f1224 */ /* 0x100fe400078e000b */
[----:B------:R-:W-:Y:S02]  /*18e0*/  @P4 IMAD.MOV.U32 R14, RZ, RZ, R11 ;  /* 0x000000ffff0e4224 */ /* 0x000fe400078e000b */
[--C-:B------:R-:W-:Y:S01]  /*18f0*/  @P1 IMAD.MOV.U32 R20, RZ, RZ, R6.reuse ;  /* 0x000000ffff141224 */ /* 0x100fe200078e0006 */
[----:B----4-:R-:W-:Y:S01]  /*1900*/  @P4 MOV R20, R22 ;  /* 0x0000001600144202 */ /* 0x010fe20000000f00 */
[----:B------:R-:W-:-:S02]  /*1910*/  @P2 IMAD.MOV.U32 R19, RZ, RZ, R6 ;  /* 0x000000ffff132224 */ /* 0x000fc400078e0006 */
[----:B------:R-:W-:Y:S02]  /*1920*/  @P0 IMAD.MOV.U32 R18, RZ, RZ, R6 ;  /* 0x000000ffff120224 */ /* 0x000fe400078e0006 */
        /* <DEDUP_REMOVED lines=12> */
[----:B0-----:R-:W-:Y:S01]  /*19f0*/  @P5 MOV R20, R26 ;  /* 0x0000001a00145202 */ /* 0x001fe20000000f00 */
[----:B------:R-:W-:Y:S02]  /*1a00*/  @P1 IMAD.MOV.U32 R19, RZ, RZ, R10 ;  /* 0x000000ffff131224 */ /* 0x000fe400078e000a */
[----:B------:R-:W-:-:S02]  /*1a10*/  @P4 IMAD.MOV.U32 R14, RZ, RZ, R11 ;  /* 0x000000ffff0e4224 */ /* 0x000fc400078e000b */
[--C-:B------:R-:W-:Y:S02]  /*1a20*/  @P0 IMAD.MOV.U32 R16, RZ, RZ, R11.reuse ;  /* 0x000000ffff100224 */ /* 0x100fe400078e000b */
[--C-:B------:R-:W-:Y:S01]  /*1a30*/  @P1 IMAD.MOV.U32 R15, RZ, RZ, R11.reuse ;  /* 0x000000ffff0f1224 */ /* 0x100fe200078e000b */
[----:B------:R-:W-:Y:S01]  /*1a40*/  @P4 MOV R15, R27 ;  /* 0x0000001b000f4202 */ /* 0x000fe20000000f00 */
[----:B------:R-:W-:Y:S02]  /*1a50*/  @P2 IMAD.MOV.U32 R13, RZ, RZ, R11 ;  /* 0x000000ffff0d2224 */ /* 0x000fe400078e000b */
[--C-:B------:R-:W-:Y:S02]  /*1a60*/  @P4 IMAD.MOV.U32 R19, RZ, RZ, R26.reuse ;  /* 0x000000ffff134224 */ /* 0x100fe400078e001a */
[--C-:B------:R-:W-:Y:S02]  /*1a70*/  @P3 IMAD.MOV.U32 R18, RZ, RZ, R26.reuse ;  /* 0x000000ffff123224 */ /* 0x100fe400078e001a */
[----:B------:R-:W-:-:S02]  /*1a80*/  @P0 IMAD.MOV.U32 R17, RZ, RZ, R26 ;  /* 0x000000ffff110224 */ /* 0x000fc400078e001a */
[--C-:B------:R-:W-:Y:S02]  /*1a90*/  @P5 IMAD.MOV.U32 R16, RZ, RZ, R27.reuse ;  /* 0x000000ffff105224 */ /* 0x100fe400078e001b */
[--C-:B------:R-:W-:Y:S02]  /*1aa0*/  @P3 IMAD.MOV.U32 R14, RZ, RZ, R27.reuse ;  /* 0x000000ffff0e3224 */ /* 0x100fe400078e001b */
[----:B------:R-:W-:Y:S02]  /*1ab0*/  @P0 IMAD.MOV.U32 R13, RZ, RZ, R27 ;  /* 0x000000ffff0d0224 */ /* 0x000fe400078e001b */
[----:B------:R-:W-:Y:S02]  /*1ac0*/  VIADD R24, R24, 0x20 ;  /* 0x0000002018187836 */ /* 0x000fe40000000000 */
[----:B------:R-:W-:-:S07]  /*1ad0*/  VIADD R5, R5, 0x20 ;  /* 0x0000002005057836 */ /* 0x000fce0000000000 */
.L_x_31852:
[----:B------:R-:W-:-:S09]  /*1ae0*/  UISETP.NE.OR UP0, UPT, UR4, URZ, UP0 ;  /* 0x000000ff0400728c */ /* 0x000fd20008705670 */
[----:B------:R-:W-:Y:S05]  /*1af0*/  BRA.U !UP0, `(.L_x_31848) ;  /* 0x0000000108c07547 */ /* 0x000fea000b800000 */
.L_x_31849:
        /* <DEDUP_REMOVED lines=17> */
[--C-:B------:R-:W-:Y:S01]  /*1c10*/  @P1 IMAD.MOV.U32 R20, RZ, RZ, R22.reuse ;  /* 0x000000ffff141224 */ /* 0x100fe200078e0016 */
[----:B------:R-:W-:Y:S01]  /*1c20*/  @P1 MOV R16, R23 ;  /* 0x0000001700101202 */ /* 0x000fe20000000f00 */
[----:B------:R-:W-:Y:S01]  /*1c30*/  @P2 IMAD.MOV.U32 R19, RZ, RZ, R22 ;  /* 0x000000ffff132224 */ /* 0x000fe200078e0016 */
[----:B-1----:R-:W-:Y:S01]  /*1c40*/  @P0 MOV R19, R6 ;  /* 0x0000000600130202 */ /* 0x002fe20000000f00 */
[--C-:B------:R-:W-:Y:S01]  /*1c50*/  @P0 IMAD.MOV.U32 R14, RZ, RZ, R23.reuse ;  /* 0x000000ffff0e0224 */ /* 0x100fe200078e0017 */
[----:B------:R-:W-:Y:S01]  /*1c60*/  @P1 MOV R13, R7 ;  /* 0x00000007000d1202 */ /* 0x000fe20000000f00 */
[----:B------:R-:W-:-:S02]  /*1c70*/  @P2 IMAD.MOV.U32 R15, RZ, RZ, R23 ;  /* 0x000000ffff0f2224 */ /* 0x000fc400078e0017 */
[--C-:B------:R-:W-:Y:S02]  /*1c80*/  @P4 IMAD.MOV.U32 R18, RZ, RZ, R6.reuse ;  /* 0x000000ffff124224 */ /* 0x100fe400078e0006 */
[--C-:B------:R-:W-:Y:S02]  /*1c90*/  @P5 IMAD.MOV.U32 R20, RZ, RZ, R6.reuse ;  /* 0x000000ffff145224 */ /* 0x100fe400078e0006 */
[----:B------:R-:W-:Y:S02]  /*1ca0*/  @P1 IMAD.MOV.U32 R17, RZ, RZ, R6 ;  /* 0x000000ffff111224 */ /* 0x000fe400078e0006 */
[--C-:B------:R-:W-:Y:S01]  /*1cb0*/  @P4 IMAD.MOV.U32 R14, RZ, RZ, R7.reuse ;  /* 0x000000ffff0e4224 */ /* 0x100fe200078e0007 */
[----:B--2---:R-:W-:Y:S01]  /*1cc0*/  @P5 MOV R14, R9 ;  /* 0x00000009000e5202 */ /* 0x004fe20000000f00 */
[--C-:B------:R-:W-:Y:S02]  /*1cd0*/  @P5 IMAD.MOV.U32 R16, RZ, RZ, R7.reuse ;  /* 0x000000ffff105224 */ /* 0x100fe400078e0007 */
[----:B------:R-:W-:-:S02]  /*1ce0*/  @P0 IMAD.MOV.U32 R15, RZ, RZ, R7 ;  /* 0x000000ffff0f0224 */ /* 0x000fc400078e0007 */
[--C-:B------:R-:W-:Y:S02]  /*1cf0*/  @P5 IMAD.MOV.U32 R18, RZ, RZ, R8.reuse ;  /* 0x000000ffff125224 */ /* 0x100fe400078e0008 */
[--C-:B------:R-:W-:Y:S01]  /*1d00*/  @P0 IMAD.MOV.U32 R20, RZ, RZ, R8.reuse ;  /* 0x000000ffff140224 */ /* 0x100fe200078e0008 */
[----:B----4-:R-:W-:Y:S01]  /*1d10*/  @P4 MOV R20, R10 ;  /* 0x0000000a00144202 */ /* 0x010fe20000000f00 */
[--C-:B------:R-:W-:Y:S02]  /*1d20*/  @P1 IMAD.MOV.U32 R19, RZ, RZ, R8.reuse ;  /* 0x000000ffff131224 */ /* 0x100fe400078e0008 */
[----:B------:R-:W-:Y:S02]  /*1d30*/  @P2 IMAD.MOV.U32 R17, RZ, RZ, R8 ;  /* 0x000000ffff112224 */ /* 0x000fe400078e0008 */
[--C-:B------:R-:W-:Y:S02]  /*1d40*/  @P0 IMAD.MOV.U32 R16, RZ, RZ, R9.reuse ;  /* 0x000000ffff100224 */ /* 0x100fe400078e0009 */
[--C-:B------:R-:W-:Y:S01]  /*1d50*/  @P1 IMAD.MOV.U32 R15, RZ, RZ, R9.reuse ;  /* 0x000000ffff0f1224 */ /* 0x100fe200078e0009 */
[----:B------:R-:W-:Y:S01]  /*1d60*/  @P5 MOV R15, R11 ;  /* 0x0000000b000f5202 */ /* 0x000fe20000000f00 */
        /* <DEDUP_REMOVED lines=9> */
.L_x_31848:
[----:B------:R-:W-:-:S09]  /*1e00*/  UISETP.NE.AND UP0, UPT, UR6, URZ, UPT ;  /* 0x000000ff0600728c */ /* 0x000fd2000bf05270 */
[----:B------:R-:W-:Y:S05]  /*1e10*/  BRA.U !UP0, `(.L_x_31847) ;  /* 0x0000000108ac7547 */ /* 0x000fea000b800000 */
[----:B------:R-:W0:Y:S01]  /*1e20*/  S2R R7, SR_CgaCtaId ;  /* 0x0000000000077919 */ /* 0x000e220000008800 */
[----:B------:R-:W-:Y:S01]  /*1e30*/  MOV R6, 0x400 ;  /* 0x0000040000067802 */ /* 0x000fe20000000f00 */
[C---:B------:R-:W-:Y:S01]  /*1e40*/  IMAD.SHL.U32 R5, R3.reuse, 0x4, RZ ;  /* 0x0000000403057824 */ /* 0x040fe200078e00ff */
[----:B------:R-:W-:Y:S01]  /*1e50*/  LEA R3, R3, R2, 0x2 ;  /* 0x0000000203037211 */ /* 0x000fe200078e10ff */
[----:B------:R-:W-:Y:S01]  /*1e60*/  UIADD3 UR6, UPT, UPT, -UR6, URZ, URZ ;  /* 0x000000ff06067290 */ /* 0x000fe2000fffe1ff */
[----:B0-----:R-:W-:Y:S01]  /*1e70*/  LEA R8, R7, R6, 0x18 ;  /* 0x0000000607087211 */ /* 0x001fe200078ec0ff */
[----:B------:R-:W-:-:S03]  /*1e80*/  VIADD R6, R5, 0x18 ;  /* 0x0000001805067836 */ /* 0x000fc60000000000 */
[----:B------:R-:W-:-:S07]  /*1e90*/  IADD3 R3, PT, PT, R3, 0x10, R8 ;  /* 0x0000001003037810 */ /* 0x000fce0007ffe008 */
.L_x_31853:
        /* <DEDUP_REMOVED lines=9> */
[C---:B------:R-:W-:Y:S01]  /*1f30*/  ISETP.EQ.AND P1, PT, R6.reuse, 0x1c, PT ;  /* 0x0000001c0600780c */ /* 0x040fe20003f22270 */
[----:B-1----:R-:W-:Y:S01]  /*1f40*/  VIADD R3, R3, 0x4 ;  /* 0x0000000403037836 */ /* 0x002fe20000000000 */
[C---:B------:R-:W-:Y:S01]  /*1f50*/  ISETP.EQ.AND P4, PT, R6.reuse, 0x20, PT ;  /* 0x000000200600780c */ /* 0x040fe20003f82270 */
[--C-:B0-----:R-:W-:Y:S01]  /*1f60*/  @P0 IMAD.MOV.U32 R19, RZ, RZ, R7.reuse ;  /* 0x000000ffff130224 */ /* 0x101fe200078e0007 */
[----:B------:R-:W-:Y:S01]  /*1f70*/  ISETP.EQ.AND P0, PT, R6, 0x24, PT ;  /* 0x000000240600780c */ /* 0x000fe20003f02270 */
[----:B------:R-:W-:-:S04]  /*1f80*/  @P3 IMAD.MOV.U32 R15, RZ, RZ, R7 ;  /* 0x000000ffff0f3224 */ /* 0x000fc800078e0007 */
[-C--:B------:R-:W-:Y:S01]  /*1f90*/  @P5 MOV R13, R7.reuse ;  /* 0x00000007000d5202 */ /* 0x080fe20000000f00 */
        /* <DEDUP_REMOVED lines=14> */
[----:B------:R-:W-:Y:S01]  /*2080*/  @P5 MOV R20, R5 ;  /* 0x0000000500145202 */ /* 0x000fe20000000f00 */
[--C-:B------:R-:W-:Y:S02]  /*2090*/  @P0 IMAD.MOV.U32 R13, RZ, RZ, R5.reuse ;  /* 0x000000ffff0d0224 */ /* 0x100fe400078e0005 */
[----:B------:R-:W-:Y:S02]  /*20a0*/  @P2 IMAD.MOV.U32 R16, RZ, RZ, R5 ;  /* 0x000000ffff102224 */ /* 0x000fe400078e0005 */
[----:B------:R-:W-:Y:S01]  /*20b0*/  VIADD R6, R6, 0x4 ;  /* 0x0000000406067836 */ /* 0x000fe20000000000 */
[----:B------:R-:W-:Y:S06]  /*20c0*/  BRA.U UP0, `(.L_x_31853) ;  /* 0xfffffffd00747547 */ /* 0x000fec000b83ffff */
.L_x_31847:
[----:B------:R-:W0:Y:S01]  /*20d0*/  S2UR UR5, SR_CgaCtaId ;  /* 0x00000000000579c3 */ /* 0x000e220000008800 */
[----:B------:R-:W-:Y:S01]  /*20e0*/  UMOV UR4, 0x400 ;  /* 0x0000040000047882 */ /* 0x000fe20000000000 */
[----:B------:R-:W-:Y:S01]  /*20f0*/  MOV R7, R18 ;  /* 0x0000001200077202 */ /* 0x000fe20000000f00 */
[----:B------:R-:W-:Y:S01]  /*2100*/  IMAD.MOV.U32 R11, RZ, RZ, R14 ;  /* 0x000000ffff0b7224 */ /* 0x000fe200078e000e */
[----:B------:R-:W-:Y:S01]  /*2110*/  MOV R12, R15 ;  /* 0x0000000f000c7202 */ /* 0x000fe20000000f00 */
[----:B------:R-:W-:Y:S02]  /*2120*/  IMAD.MOV.U32 R10, RZ, RZ, R20 ;  /* 0x000000ffff0a7224 */ /* 0x000fe400078e0014 */
[----:B------:R-:W-:Y:S02]  /*2130*/  IMAD.MOV.U32 R5, RZ, RZ, R16 ;  /* 0x000000ffff057224 */ /* 0x000fe400078e0010 */
[----:B------:R-:W-:Y:S02]  /*2140*/  IMAD.MOV.U32 R8, RZ, RZ, R19 ;  /* 0x000000ffff087224 */ /* 0x000fe400078e0013 */
[----:B------:R-:W-:-:S02]  /*2150*/  IMAD.MOV.U32 R9, RZ, RZ, R17 ;  /* 0x000000ffff097224 */ /* 0x000fc400078e0011 */
[----:B------:R-:W-:Y:S01]  /*2160*/  IMAD.MOV.U32 R6, RZ, RZ, R13 ;  /* 0x000000ffff067224 */ /* 0x000fe200078e000d */
[----:B0-----:R-:W-:-:S09]  /*2170*/  ULEA UR4, UR5, UR4, 0x18 ;  /* 0x0000000405047291 */ /* 0x001fd2000f8ec0ff */
[----:B------:R-:W0:Y:S03]  /*2180*/  LDS.64 R2, [R2+UR4+0x20] ;  /* 0x0000200402027984 */ /* 0x000e260008000a00 */
.L_x_31846:
[----:B------:R-:W-:Y:S05]  /*2190*/  BSYNC.RECONVERGENT B0 ;  /* 0x0000000000007941 */ /* 0x000fea0003800200 */
.L_x_31845:
        /* <DEDUP_REMOVED lines=25> */
[----:B-1----:R-:W-:Y:S02]  /*2330*/  @!P1 IMAD.MOV.U32 R6, RZ, RZ, R17 ;  /* 0x000000ffff069224 */ /* 0x002fe400078e0011 */
        /* <DEDUP_REMOVED lines=14> */
.L_x_31857:
[----:B------:R-:W-:Y:S02]  /*2420*/  IMAD.MOV.U32 R14, RZ, RZ, R5 ;  /* 0x000000ffff0e7224 */ /* 0x000fe400078e0005 */
[----:B------:R-:W-:Y:S01]  /*2430*/  IMAD.MOV.U32 R3, RZ, RZ, R6 ;  /* 0x000000ffff037224 */ /* 0x000fe200078e0006 */
[----:B------:R-:W-:Y:S01]  /*2440*/  MOV R6, R9 ;  /* 0x0000000900067202 */ /* 0x000fe20000000f00 */
[----:B------:R-:W-:-:S07]  /*2450*/  IMAD.MOV.U32 R5, RZ, RZ, R10 ;  /* 0x000000ffff057224 */ /* 0x000fce00078e000a */
.L_x_31858:
[----:B------:R-:W-:Y:S05]  /*2460*/  BSYNC.RECONVERGENT B1 ;  /* 0x0000000000017941 */ /* 0x000fea0003800200 */
.L_x_31856:
        /* <DEDUP_REMOVED lines=9> */
.L_x_31860:
[----:B------:R-:W-:Y:S01]  /*2500*/  IMAD.MOV.U32 R10, RZ, RZ, R14 ;  /* 0x000000ffff0a7224 */ /* 0x000fe200078e000e */
[----:B------:R-:W-:Y:S01]  /*2510*/  MOV R14, R11 ;  /* 0x0000000b000e7202 */ /* 0x000fe20000000f00 */
[----:B------:R-:W-:Y:S02]  /*2520*/  IMAD.MOV.U32 R9, RZ, RZ, R3 ;  /* 0x000000ffff097224 */ /* 0x000fe400078e0003 */
[----:B------:R-:W-:-:S07]  /*2530*/  IMAD.MOV.U32 R3, RZ, RZ, R12 ;  /* 0x000000ffff037224 */ /* 0x000fce00078e000c */
.L_x_31861:
[----:B------:R-:W-:Y:S05]  /*2540*/  BSYNC.RECONVERGENT B1 ;  /* 0x0000000000017941 */ /* 0x000fea0003800200 */
.L_x_31859:
        /* <DEDUP_REMOVED lines=9> */
.L_x_31863:
[----:B------:R-:W-:Y:S01]  /*25e0*/  IMAD.MOV.U32 R11, RZ, RZ, R10 ;  /* 0x000000ffff0b7224 */ /* 0x000fe200078e000a */
[----:B------:R-:W-:Y:S01]  /*25f0*/  MOV R12, R9 ;  /* 0x00000009000c7202 */ /* 0x000fe20000000f00 */
[----:B------:R-:W-:Y:S02]  /*2600*/  IMAD.MOV.U32 R10, RZ, RZ, R7 ;  /* 0x000000ffff0a7224 */ /* 0x000fe400078e0007 */
[----:B------:R-:W-:-:S07]  /*2610*/  IMAD.MOV.U32 R9, RZ, RZ, R8 ;  /* 0x000000ffff097224 */ /* 0x000fce00078e0008 */
.L_x_31864:
[----:B------:R-:W-:Y:S05]  /*2620*/  BSYNC.RECONVERGENT B1 ;  /* 0x0000000000017941 */ /* 0x000fea0003800200 */
.L_x_31862:
        /* <DEDUP_REMOVED lines=16> */
.L_x_31866:
[----:B------:R-:W-:Y:S02]  /*2730*/  IMAD.MOV.U32 R7, RZ, RZ, R5 ;  /* 0x000000ffff077224 */ /* 0x000fe400078e0005 */
[----:B------:R-:W-:Y:S01]  /*2740*/  IMAD.MOV.U32 R8, RZ, RZ, R6 ;  /* 0x000000ffff087224 */ /* 0x000fe200078e0006 */
[----:B------:R-:W-:Y:S01]  /*2750*/  MOV R6, R3 ;  /* 0x0000000300067202 */ /* 0x000fe20000000f00 */
[----:B------:R-:W-:-:S07]  /*2760*/  IMAD.MOV.U32 R5, RZ, RZ, R14 ;  /* 0x000000ffff057224 */ /* 0x000fce00078e000e */
.L_x_31867:
[----:B------:R-:W-:Y:S05]  /*2770*/  BSYNC.RECONVERGENT B1 ;  /* 0x0000000000017941 */ /* 0x000fea0003800200 */
.L_x_31865:
        /* <DEDUP_REMOVED lines=9> */
.L_x_31869:
[----:B------:R-:W-:Y:S01]  /*2810*/  IMAD.MOV.U32 R14, RZ, RZ, R7 ;  /* 0x000000ffff0e7224 */ /* 0x000fe200078e0007 */
[----:B------:R-:W-:Y:S01]  /*2820*/  MOV R7, R10 ;  /* 0x0000000a00077202 */ /* 0x000fe20000000f00 */
[----:B------:R-:W-:Y:S02]  /*2830*/  IMAD.MOV.U32 R3, RZ, RZ, R8 ;  /* 0x000000ffff037224 */ /* 0x000fe400078e0008 */
[----:B------:R-:W-:-:S07]  /*2840*/  IMAD.MOV.U32 R8, RZ, RZ, R9 ;  /* 0x000000ffff087224 */ /* 0x000fce00078e0009 */
.L_x_31870:
[----:B------:R-:W-:Y:S05]  /*2850*/  BSYNC.RECONVERGENT B1 ;  /* 0x0000000000017941 */ /* 0x000fea0003800200 */
.L_x_31868:
        /* <DEDUP_REMOVED lines=9> */
.L_x_31872:
[----:B------:R-:W-:Y:S01]  /*28f0*/  IMAD.MOV.U32 R9, RZ, RZ, R14 ;  /* 0x000000ffff097224 */ /* 0x000fe200078e000e */
[----:B------:R-:W-:Y:S01]  /*2900*/  MOV R10, R3 ;  /* 0x00000003000a7202 */ /* 0x000fe20000000f00 */
[----:B------:R-:W-:Y:S02]  /*2910*/  IMAD.MOV.U32 R14, RZ, RZ, R11 ;  /* 0x000000ffff0e7224 */ /* 0x000fe400078e000b */
[----:B------:R-:W-:-:S07]  /*2920*/  IMAD.MOV.U32 R3, RZ, RZ, R12 ;  /* 0x000000ffff037224 */ /* 0x000fce00078e000c */
.L_x_31873:
[----:B------:R-:W-:Y:S05]  /*2930*/  BSYNC.RECONVERGENT B1 ;  /* 0x0000000000017941 */ /* 0x000fea0003800200 */
.L_x_31871:
        /* <DEDUP_REMOVED lines=16> */
.L_x_31875:
[----:B------:R-:W-:Y:S02]  /*2a40*/  IMAD.MOV.U32 R11, RZ, RZ, R5 ;  /* 0x000000ffff0b7224 */ /* 0x000fe400078e0005 */
[----:B------:R-:W-:Y:S01]  /*2a50*/  IMAD.MOV.U32 R12, RZ, RZ, R6 ;  /* 0x000000ffff0c7224 */ /* 0x000fe200078e0006 */
[----:B------:R-:W-:Y:S01]  /*2a60*/  MOV R6, R8 ;  /* 0x0000000800067202 */ /* 0x000fe20000000f00 */
[----:B------:R-:W-:-:S07]  /*2a70*/  IMAD.MOV.U32 R5, RZ, RZ, R7 ;  /* 0x000000ffff057224 */ /* 0x000fce00078e0007 */
.L_x_31876:
[----:B------:R-:W-:Y:S05]  /*2a80*/  BSYNC.RECONVERGENT B1 ;  /* 0x0000000000017941 */ /* 0x000fea0003800200 */
.L_x_31874:
        /* <DEDUP_REMOVED lines=9> */
.L_x_31878:
[----:B------:R-:W-:Y:S01]  /*2b20*/  IMAD.MOV.U32 R13, RZ, RZ, R11 ;  /* 0x000000ffff0d7224 */ /* 0x000fe200078e000b */
[----:B------:R-:W-:Y:S01]  /*2b30*/  MOV R11, R14 ;  /* 0x0000000e000b7202 */ /* 0x000fe20000000f00 */
[----:B------:R-:W-:Y:S02]  /*2b40*/  IMAD.MOV.U32 R15, RZ, RZ, R12 ;  /* 0x000000ffff0f7224 */ /* 0x000fe400078e000c */
[----:B------:R-:W-:-:S07]  /*2b50*/  IMAD.MOV.U32 R12, RZ, RZ, R3 ;  /* 0x000000ffff0c7224 */ /* 0x000fce00078e0003 */
.L_x_31879:
[----:B------:R-:W-:Y:S05]  /*2b60*/  BSYNC.RECONVERGENT B1 ;  /* 0x0000000000017941 */ /* 0x000fea0003800200 */
.L_x_31877:
        /* <DEDUP_REMOVED lines=9> */
.L_x_31881:
[----:B------:R-:W-:Y:S01]  /*2c00*/  IMAD.MOV.U32 R7, RZ, RZ, R13 ;  /* 0x000000ffff077224 */ /* 0x000fe200078e000d */
[----:B------:R-:W-:Y:S01]  /*2c10*/  MOV R8, R15 ;  /* 0x0000000f00087202 */ /* 0x000fe20000000f00 */
[----:B------:R-:W-:Y:S02]  /*2c20*/  IMAD.MOV.U32 R13, RZ, RZ, R9 ;  /* 0x000000ffff0d7224 */ /* 0x000fe400078e0009 */
[----:B------:R-:W-:-:S07]  /*2c30*/  IMAD.MOV.U32 R15, RZ, RZ, R10 ;  /* 0x000000ffff0f7224 */ /* 0x000fce00078e000a */
.L_x_31882:
[----:B------:R-:W-:Y:S05]  /*2c40*/  BSYNC.RECONVERGENT B1 ;  /* 0x0000000000017941 */ /* 0x000fea0003800200 */
.L_x_31880:
        /* <DEDUP_REMOVED lines=16> */
.L_x_31884:
[----:B------:R-:W-:Y:S02]  /*2d50*/  IMAD.MOV.U32 R10, RZ, RZ, R5 ;  /* 0x000000ffff0a7224 */ /* 0x000fe400078e0005 */
[----:B------:R-:W-:Y:S01]  /*2d60*/  IMAD.MOV.U32 R9, RZ, RZ, R6 ;  /* 0x000000ffff097224 */ /* 0x000fe200078e0006 */
[----:B------:R-:W-:Y:S01]  /*2d70*/  MOV R6, R12 ;  /* 0x0000000c00067202 */ /* 0x000fe20000000f00 */
[----:B------:R-:W-:-:S07]  /*2d80*/  IMAD.MOV.U32 R5, RZ, RZ, R11 ;  /* 0x000000ffff057224 */ /* 0x000fce00078e000b */
.L_x_31885:
[----:B------:R-:W-:Y:S05]  /*2d90*/  BSYNC.RECONVERGENT B1 ;  /* 0x0000000000017941 */ /* 0x000fea0003800200 */
.L_x_31883:
        /* <DEDUP_REMOVED lines=9> */
.L_x_31887:
[----:B------:R-:W-:Y:S01]  /*2e30*/  IMAD.MOV.U32 R14, RZ, RZ, R10 ;  /* 0x000000ffff0e7224 */ /* 0x000fe200078e000a */
[----:B------:R-:W-:Y:S01]  /*2e40*/  MOV R10, R13 ;  /* 0x0000000d000a7202 */ /* 0x000fe20000000f00 */
[----:B------:R-:W-:Y:S02]  /*2e50*/  IMAD.MOV.U32 R17, RZ, RZ, R9 ;  /* 0x000000ffff117224 */ /* 0x000fe400078e0009 */
[----:B------:R-:W-:-:S07]  /*2e60*/  IMAD.MOV.U32 R9, RZ, RZ, R15 ;  /* 0x000000ffff097224 */ /* 0x000fce00078e000f */
.L_x_31888:
[----:B------:R-:W-:Y:S05]  /*2e70*/  BSYNC.RECONVERGENT B1 ;  /* 0x0000000000017941 */ /* 0x000fea0003800200 */
.L_x_31886:
        /* <DEDUP_REMOVED lines=9> */
.L_x_31889:
[----:B------:R-:W-:Y:S01]  /*2f10*/  MOV R12, R8 ;  /* 0x00000008000c7202 */ /* 0x000fe20000000f00 */
[----:B------:R-:W-:Y:S02]  /*2f20*/  IMAD.MOV.U32 R11, RZ, RZ, R7 ;  /* 0x000000ffff0b7224 */ /* 0x000fe400078e0007 */
[----:B------:R-:W-:Y:S02]  /*2f30*/  IMAD.MOV.U32 R3, RZ, RZ, R26 ;  /* 0x000000ffff037224 */ /* 0x000fe400078e001a */
[----:B------:R-:W-:Y:S02]  /*2f40*/  IMAD.MOV.U32 R8, RZ, RZ, R17 ;  /* 0x000000ffff087224 */ /* 0x000fe400078e0011 */
[----:B------:R-:W-:-:S07]  /*2f50*/  IMAD.MOV.U32 R7, RZ, RZ, R14 ;  /* 0x000000ffff077224 */ /* 0x000fce00078e000e */
.L_x_31855:
[----:B------:R-:W-:Y:S05]  /*2f60*/  BSYNC.RECONVERGENT B0 ;  /* 0x0000000000007941 */ /* 0x000fea0003800200 */
.L_x_31854:
        /* <DEDUP_REMOVED lines=21> */
[----:B--2---:R-:W-:-:S05]  /*30c0*/  FSEL R3, R14, R3, P2 ;  /* 0x000000030e037208 */ /* 0x004fca0001000000 */
[----:B------:R-:W-:-:S04]  /*30d0*/  FADD.FTZ R3, -R26, R3 ;  /* 0x000000031a037221 */ /* 0x000fc80000010100 */
[----:B------:R-:W-:Y:S01]  /*30e0*/  FMUL.FTZ R13, R3, 1.4426950216293334961 ;  /* 0x3fb8aa3b030d7820 */ /* 0x000fe20000410000 */
[----:B------:R-:W-:Y:S01]  /*30f0*/  @!P0 MOV R6, R17 ;  /* 0x0000001100068202 */ /* 0x000fe20000000f00 */
        /* <DEDUP_REMOVED lines=13> */
.L_x_31893:
[----:B------:R-:W-:Y:S01]  /*31d0*/  IMAD.MOV.U32 R14, RZ, RZ, R5 ;  /* 0x000000ffff0e7224 */ /* 0x000fe200078e0005 */
[----:B------:R-:W-:Y:S01]  /*31e0*/  MOV R3, R6 ;  /* 0x0000000600037202 */ /* 0x000fe20000000f00 */
[----:B------:R-:W-:Y:S02]  /*31f0*/  IMAD.MOV.U32 R5, RZ, RZ, R10 ;  /* 0x000000ffff057224 */ /* 0x000fe400078e000a */
[----:B------:R-:W-:-:S07]  /*3200*/  IMAD.MOV.U32 R6, RZ, RZ, R9 ;  /* 0x000000ffff067224 */ /* 0x000fce00078e0009 */
.L_x_31894:
[----:B------:R-:W-:Y:S05]  /*3210*/  BSYNC.RECONVERGENT B1 ;  /* 0x0000000000017941 */ /* 0x000fea0003800200 */
.L_x_31892:
        /* <DEDUP_REMOVED lines=9> */
.L_x_31896:
[----:B------:R-:W-:Y:S01]  /*32b0*/  MOV R10, R14 ;  /* 0x0000000e000a7202 */ /* 0x000fe20000000f00 */
[----:B------:R-:W-:Y:S02]  /*32c0*/  IMAD.MOV.U32 R9, RZ, RZ, R3 ;  /* 0x000000ffff097224 */ /* 0x000fe400078e0003 */
[----:B------:R-:W-:Y:S02]  /*32d0*/  IMAD.MOV.U32 R14, RZ, RZ, R11 ;  /* 0x000000ffff0e7224 */ /* 0x000fe400078e000b */
[----:B------:R-:W-:-:S07]  /*32e0*/  IMAD.MOV.U32 R3, RZ, RZ, R12 ;  /* 0x000000ffff037224 */ /* 0x000fce00078e000c */
.L_x_31897:
[----:B------:R-:W-:Y:S05]  /*32f0*/  BSYNC.RECONVERGENT B1 ;  /* 0x0000000000017941 */ /* 0x000fea0003800200 */
.L_x_31895:
        /* <DEDUP_REMOVED lines=9> */
.L_x_31899:
[----:B------:R-:W-:Y:S02]  /*3390*/  IMAD.MOV.U32 R11, RZ, RZ, R10 ;  /* 0x000000ffff0b7224 */ /* 0x000fe400078e000a */
[----:B------:R-:W-:Y:S02]  /*33a0*/  IMAD.MOV.U32 R12, RZ, RZ, R9 ;  /* 0x000000ffff0c7224 */ /* 0x000fe400078e0009 */
[----:B------:R-:W-:Y:S02]  /*33b0*/  IMAD.MOV.U32 R10, RZ, RZ, R7 ;  /* 0x000000ffff0a7224 */ /* 0x000fe400078e0007 */
[----:B------:R-:W-:-:S07]  /*33c0*/  IMAD.MOV.U32 R9, RZ, RZ, R8 ;  /* 0x000000ffff097224 */ /* 0x000fce00078e0008 */
.L_x_31900:
[----:B------:R-:W-:Y:S05]  /*33d0*/  BSYNC.RECONVERGENT B1 ;  /* 0x0000000000017941 */ /* 0x000fea0003800200 */
.L_x_31898:
        /* <DEDUP_REMOVED lines=16> */
.L_x_31902:
[----:B------:R-:W-:Y:S01]  /*34e0*/  IMAD.MOV.U32 R7, RZ, RZ, R5 ;  /* 0x000000ffff077224 */ /* 0x000fe200078e0005 */
[----:B------:R-:W-:Y:S01]  /*34f0*/  MOV R8, R6 ;  /* 0x0000000600087202 */ /* 0x000fe20000000f00 */
[----:B------:R-:W-:Y:S02]  /*3500*/  IMAD.MOV.U32 R5, RZ, RZ, R14 ;  /* 0x000000ffff057224 */ /* 0x000fe400078e000e */
[----:B------:R-:W-:-:S07]  /*3510*/  IMAD.MOV.U32 R6, RZ, RZ, R3 ;  /* 0x000000ffff067224 */ /* 0x000fce00078e0003 */
.L_x_31903:
[----:B------:R-:W-:Y:S05]  /*3520*/  BSYNC.RECONVERGENT B1 ;  /* 0x0000000000017941 */ /* 0x000fea0003800200 */
.L_x_31901:
        /* <DEDUP_REMOVED lines=9> */
.L_x_31905:
[----:B------:R-:W-:Y:S01]  /*35c0*/  MOV R14, R7 ;  /* 0x00000007000e7202 */ /* 0x000fe20000000f00 */
[----:B------:R-:W-:Y:S02]  /*35d0*/  IMAD.MOV.U32 R3, RZ, RZ, R8 ;  /* 0x000000ffff037224 */ /* 0x000fe400078e0008 */
[----:B------:R-:W-:Y:S02]  /*35e0*/  IMAD.MOV.U32 R7, RZ, RZ, R10 ;  /* 0x000000ffff077224 */ /* 0x000fe400078e000a */
[----:B------:R-:W-:-:S07]  /*35f0*/  IMAD.MOV.U32 R8, RZ, RZ, R9 ;  /* 0x000000ffff087224 */ /* 0x000fce00078e0009 */
.L_x_31906:
[----:B------:R-:W-:Y:S05]  /*3600*/  BSYNC.RECONVERGENT B1 ;  /* 0x0000000000017941 */ /* 0x000fea0003800200 */
.L_x_31904:
        /* <DEDUP_REMOVED lines=9> */
.L_x_31908:
[----:B------:R-:W-:Y:S02]  /*36a0*/  IMAD.MOV.U32 R9, RZ, RZ, R14 ;  /* 0x000000ffff097224 */ /* 0x000fe400078e000e */
[----:B------:R-:W-:Y:S02]  /*36b0*/  IMAD.MOV.U32 R10, RZ, RZ, R3 ;  /* 0x000000ffff0a7224 */ /* 0x000fe400078e0003 */
[----:B------:R-:W-:Y:S02]  /*36c0*/  IMAD.MOV.U32 R14, RZ, RZ, R11 ;  /* 0x000000ffff0e7224 */ /* 0x000fe400078e000b */
[----:B------:R-:W-:-:S07]  /*36d0*/  IMAD.MOV.U32 R3, RZ, RZ, R12 ;  /* 0x000000ffff037224 */ /* 0x000fce00078e000c */
.L_x_31909:
[----:B------:R-:W-:Y:S05]  /*36e0*/  BSYNC.RECONVERGENT B1 ;  /* 0x0000000000017941 */ /* 0x000fea0003800200 */
.L_x_31907:
        /* <DEDUP_REMOVED lines=16> */
.L_x_31911:
[----:B------:R-:W-:Y:S01]  /*37f0*/  IMAD.MOV.U32 R11, RZ, RZ, R5 ;  /* 0x000000ffff0b7224 */ /* 0x000fe200078e0005 */
[----:B------:R-:W-:Y:S01]  /*3800*/  MOV R12, R6 ;  /* 0x00000006000c7202 */ /* 0x000fe20000000f00 */
[----:B------:R-:W-:Y:S02]  /*3810*/  IMAD.MOV.U32 R5, RZ, RZ, R7 ;  /* 0x000000ffff057224 */ /* 0x000fe400078e0007 */
[----:B------:R-:W-:-:S07]  /*3820*/  IMAD.MOV.U32 R6, RZ, RZ, R8 ;  /* 0x000000ffff067224 */ /* 0x000fce00078e0008 */
.L_x_31912:
[----:B------:R-:W-:Y:S05]  /*3830*/  BSYNC.RECONVERGENT B1 ;  /* 0x0000000000017941 */ /* 0x000fea0003800200 */
.L_x_31910:
        /* <DEDUP_REMOVED lines=9> */
.L_x_31914:
[----:B------:R-:W-:Y:S01]  /*38d0*/  MOV R13, R11 ;  /* 0x0000000b000d7202 */ /* 0x000fe20000000f00 */
[----:B------:R-:W-:Y:S02]  /*38e0*/  IMAD.MOV.U32 R15, RZ, RZ, R12 ;  /* 0x000000ffff0f7224 */ /* 0x000fe400078e000c */
[----:B------:R-:W-:Y:S02]  /*38f0*/  IMAD.MOV.U32 R11, RZ, RZ, R14 ;  /* 0x000000ffff0b7224 */ /* 0x000fe400078e000e */
[----:B------:R-:W-:-:S07]  /*3900*/  IMAD.MOV.U32 R12, RZ, RZ, R3 ;  /* 0x000000ffff0c7224 */ /* 0x000fce00078e0003 */
.L_x_31915:
[----:B------:R-:W-:Y:S05]  /*3910*/  BSYNC.RECONVERGENT B1 ;  /* 0x0000000000017941 */ /* 0x000fea0003800200 */
.L_x_31913:
        /* <DEDUP_REMOVED lines=9> */
.L_x_31917:
[----:B------:R-:W-:Y:S02]  /*39b0*/  IMAD.MOV.U32 R7, RZ, RZ, R13 ;  /* 0x000000ffff077224 */ /* 0x000fe400078e000d */
[----:B------:R-:W-:Y:S02]  /*39c0*/  IMAD.MOV.U32 R8, RZ, RZ, R15 ;  /* 0x000000ffff087224 */ /* 0x000fe400078e000f */
[----:B------:R-:W-:Y:S02]  /*39d0*/  IMAD.MOV.U32 R13, RZ, RZ, R9 ;  /* 0x000000ffff0d7224 */ /* 0x000fe400078e0009 */
[----:B------:R-:W-:-:S07]  /*39e0*/  IMAD.MOV.U32 R15, RZ, RZ, R10 ;  /* 0x000000ffff0f7224 */ /* 0x000fce00078e000a */
.L_x_31918:
[----:B------:R-:W-:Y:S05]  /*39f0*/  BSYNC.RECONVERGENT B1 ;  /* 0x0000000000017941 */ /* 0x000fea0003800200 */
.L_x_31916:
        /* <DEDUP_REMOVED lines=16> */
.L_x_31920:
[----:B------:R-:W-:Y:S01]  /*3b00*/  IMAD.MOV.U32 R10, RZ, RZ, R5 ;  /* 0x000000ffff0a7224 */ /* 0x000fe200078e0005 */
[----:B------:R-:W-:Y:S01]  /*3b10*/  MOV R9, R6 ;  /* 0x0000000600097202 */ /* 0x000fe20000000f00 */
[----:B------:R-:W-:Y:S02]  /*3b20*/  IMAD.MOV.U32 R5, RZ, RZ, R11 ;  /* 0x000000ffff057224 */ /* 0x000fe400078e000b */
[----:B------:R-:W-:-:S07]  /*3b30*/  IMAD.MOV.U32 R6, RZ, RZ, R12 ;  /* 0x000000ffff067224 */ /* 0x000fce00078e000c */
.L_x_31921:
[----:B------:R-:W-:Y:S05]  /*3b40*/  BSYNC.RECONVERGENT B1 ;  /* 0x0000000000017941 */ /* 0x000fea0003800200 */
.L_x_31919:
        /* <DEDUP_REMOVED lines=9> */
.L_x_31923:
[----:B------:R-:W-:Y:S01]  /*3be0*/  MOV R14, R10 ;  /* 0x0000000a000e7202 */ /* 0x000fe20000000f00 */
[----:B------:R-:W-:Y:S02]  /*3bf0*/  IMAD.MOV.U32 R17, RZ, RZ, R9 ;  /* 0x000000ffff117224 */ /* 0x000fe400078e0009 */
[----:B------:R-:W-:Y:S02]  /*3c00*/  IMAD.MOV.U32 R10, RZ, RZ, R13 ;  /* 0x000000ffff0a7224 */ /* 0x000fe400078e000d */
[----:B------:R-:W-:-:S07]  /*3c10*/  IMAD.MOV.U32 R9, RZ, RZ, R15 ;  /* 0x000000ffff097224 */ /* 0x000fce00078e000f */
.L_x_31924:
[----:B------:R-:W-:Y:S05]  /*3c20*/  BSYNC.RECONVERGENT B1 ;  /* 0x0000000000017941 */ /* 0x000fea0003800200 */
.L_x_31922:
        /* <DEDUP_REMOVED lines=9> */
.L_x_31925:
[----:B------:R-:W-:Y:S01]  /*3cc0*/  IMAD.MOV.U32 R12, RZ, RZ, R8 ;  /* 0x000000ffff0c7224 */ /* 0x000fe200078e0008 */
[----:B------:R-:W-:Y:S01]  /*3cd0*/  MOV R8, R17 ;  /* 0x0000001100087202 */ /* 0x000fe20000000f00 */
[----:B------:R-:W-:Y:S02]  /*3ce0*/  IMAD.MOV.U32 R11, RZ, RZ, R7 ;  /* 0x000000ffff0b7224 */ /* 0x000fe400078e0007 */
[----:B------:R-:W-:Y:S02]  /*3cf0*/  IMAD.MOV.U32 R3, RZ, RZ, R26 ;  /* 0x000000ffff037224 */ /* 0x000fe400078e001a */
[----:B------:R-:W-:-:S07]  /*3d00*/  IMAD.MOV.U32 R7, RZ, RZ, R14 ;  /* 0x000000ffff077224 */ /* 0x000fce00078e000e */
.L_x_31891:
[----:B------:R-:W-:Y:S05]  /*3d10*/  BSYNC.RECONVERGENT B0 ;  /* 0x0000000000007941 */ /* 0x000fea0003800200 */
.L_x_31890:
        /* <DEDUP_REMOVED lines=38> */
.L_x_31929:
[----:B------:R-:W-:Y:S02]  /*3f80*/  IMAD.MOV.U32 R14, RZ, RZ, R5 ;  /* 0x000000ffff0e7224 */ /* 0x000fe400078e0005 */
[----:B------:R-:W-:Y:S02]  /*3f90*/  IMAD.MOV.U32 R3, RZ, RZ, R6 ;  /* 0x000000ffff037224 */ /* 0x000fe400078e0006 */
[----:B------:R-:W-:Y:S02]  /*3fa0*/  IMAD.MOV.U32 R5, RZ, RZ, R10 ;  /* 0x000000ffff057224 */ /* 0x000fe400078e000a */
[----:B------:R-:W-:-:S07]  /*3fb0*/  IMAD.MOV.U32 R6, RZ, RZ, R9 ;  /* 0x000000ffff067224 */ /* 0x000fce00078e0009 */
.L_x_31930:
[----:B------:R-:W-:Y:S05]  /*3fc0*/  BSYNC.RECONVERGENT B1 ;  /* 0x0000000000017941 */ /* 0x000fea0003800200 */
.L_x_31928:
        /* <DEDUP_REMOVED lines=9> */
.L_x_31932:
[----:B------:R-:W-:Y:S02]  /*4060*/  IMAD.MOV.U32 R10, RZ, RZ, R14 ;  /* 0x000000ffff0a7224 */ /* 0x000fe400078e000e */
[----:B------:R-:W-:Y:S01]  /*4070*/  IMAD.MOV.U32 R9, RZ, RZ, R3 ;  /* 0x000000ffff097224 */ /* 0x000fe200078e0003 */
[----:B------:R-:W-:Y:S01]  /*4080*/  MOV R3, R12 ;  /* 0x0000000c00037202 */ /* 0x000fe20000000f00 */
[----:B------:R-:W-:-:S07]  /*4090*/  IMAD.MOV.U32 R14, RZ, RZ, R11 ;  /* 0x000000ffff0e7224 */ /* 0x000fce00078e000b */
.L_x_31933:
[----:B------:R-:W-:Y:S05]  /*40a0*/  BSYNC.RECONVERGENT B1 ;  /* 0x0000000000017941 */ /* 0x000fea0003800200 */
.L_x_31931:
        /* <DEDUP_REMOVED lines=9> */
.L_x_31935:
[----:B------:R-:W-:Y:S01]  /*4140*/  IMAD.MOV.U32 R11, RZ, RZ, R10 ;  /* 0x000000ffff0b7224 */ /* 0x000fe200078e000a */
[----:B------:R-:W-:Y:S01]  /*4150*/  MOV R10, R7 ;  /* 0x00000007000a7202 */ /* 0x000fe20000000f00 */
[----:B------:R-:W-:Y:S02]  /*4160*/  IMAD.MOV.U32 R12, RZ, RZ, R9 ;  /* 0x000000ffff0c7224 */ /* 0x000fe400078e0009 */
[----:B------:R-:W-:-:S07]  /*4170*/  IMAD.MOV.U32 R9, RZ, RZ, R8 ;  /* 0x000000ffff097224 */ /* 0x000fce00078e0008 */
.L_x_31936:
[----:B------:R-:W-:Y:S05]  /*4180*/  BSYNC.RECONVERGENT B1 ;  /* 0x0000000000017941 */ /* 0x000fea0003800200 */
.L_x_31934:
        /* <DEDUP_REMOVED lines=16> */
.L_x_31938:
[----:B------:R-:W-:Y:S02]  /*4290*/  IMAD.MOV.U32 R7, RZ, RZ, R5 ;  /* 0x000000ffff077224 */ /* 0x000fe400078e0005 */
[----:B------:R-:W-:Y:S02]  /*42a0*/  IMAD.MOV.U32 R8, RZ, RZ, R6 ;  /* 0x000000ffff087224 */ /* 0x000fe400078e0006 */
[----:B------:R-:W-:Y:S02]  /*42b0*/  IMAD.MOV.U32 R5, RZ, RZ, R14 ;  /* 0x000000ffff057224 */ /* 0x000fe400078e000e */
[----:B------:R-:W-:-:S07]  /*42c0*/  IMAD.MOV.U32 R6, RZ, RZ, R3 ;  /* 0x000000ffff067224 */ /* 0x000fce00078e0003 */
.L_x_31939:
[----:B------:R-:W-:Y:S05]  /*42d0*/  BSYNC.RECONVERGENT B1 ;  /* 0x0000000000017941 */ /* 0x000fea0003800200 */
.L_x_31937:
        /* <DEDUP_REMOVED lines=9> */
.L_x_31941:
[----:B------:R-:W-:Y:S02]  /*4370*/  IMAD.MOV.U32 R14, RZ, RZ, R7 ;  /* 0x000000ffff0e7224 */ /* 0x000fe400078e0007 */
[----:B------:R-:W-:Y:S01]  /*4380*/  IMAD.MOV.U32 R3, RZ, RZ, R8 ;  /* 0x000000ffff037224 */ /* 0x000fe200078e0008 */
[----:B------:R-:W-:Y:S01]  /*4390*/  MOV R8, R9 ;  /* 0x0000000900087202 */ /* 0x000fe20000000f00 */
[----:B------:R-:W-:-:S07]  /*43a0*/  IMAD.MOV.U32 R7, RZ, RZ, R10 ;  /* 0x000000ffff077224 */ /* 0x000fce00078e000a */
.L_x_31942:
[----:B------:R-:W-:Y:S05]  /*43b0*/  BSYNC.RECONVERGENT B1 ;  /* 0x0000000000017941 */ /* 0x000fea0003800200 */
.L_x_31940:
        /* <DEDUP_REMOVED lines=9> */
.L_x_31944:
[----:B------:R-:W-:Y:S01]  /*4450*/  IMAD.MOV.U32 R9, RZ, RZ, R14 ;  /* 0x000000ffff097224 */ /* 0x000fe200078e000e */
[----:B------:R-:W-:Y:S01]  /*4460*/  MOV R14, R11 ;  /* 0x0000000b000e7202 */ /* 0x000fe20000000f00 */
[----:B------:R-:W-:Y:S02]  /*4470*/  IMAD.MOV.U32 R10, RZ, RZ, R3 ;  /* 0x000000ffff0a7224 */ /* 0x000fe400078e0003 */
[----:B------:R-:W-:-:S07]  /*4480*/  IMAD.MOV.U32 R3, RZ, RZ, R12 ;  /* 0x000000ffff037224 */ /* 0x000fce00078e000c */
.L_x_31945:
[----:B------:R-:W-:Y:S05]  /*4490*/  BSYNC.RECONVERGENT B1 ;  /* 0x0000000000017941 */ /* 0x000fea0003800200 */
.L_x_31943:
        /* <DEDUP_REMOVED lines=16> */
.L_x_31947:
[----:B------:R-:W-:Y:S02]  /*45a0*/  IMAD.MOV.U32 R11, RZ, RZ, R5 ;  /* 0x000000ffff0b7224 */ /* 0x000fe400078e0005 */
[----:B------:R-:W-:Y:S02]  /*45b0*/  IMAD.MOV.U32 R12, RZ, RZ, R6 ;  /* 0x000000ffff0c7224 */ /* 0x000fe400078e0006 */
[----:B------:R-:W-:Y:S02]  /*45c0*/  IMAD.MOV.U32 R5, RZ, RZ, R7 ;  /* 0x000000ffff057224 */ /* 0x000fe400078e0007 */
[----:B------:R-:W-:-:S07]  /*45d0*/  IMAD.MOV.U32 R6, RZ, RZ, R8 ;  /* 0x000000ffff067224 */ /* 0x000fce00078e0008 */
.L_x_31948:
[----:B------:R-:W-:Y:S05]  /*45e0*/  BSYNC.RECONVERGENT B1 ;  /* 0x0000000000017941 */ /* 0x000fea0003800200 */
.L_x_31946:
        /* <DEDUP_REMOVED lines=9> */
.L_x_31950:
[----:B------:R-:W-:Y:S02]  /*4680*/  IMAD.MOV.U32 R13, RZ, RZ, R11 ;  /* 0x000000ffff0d7224 */ /* 0x000fe400078e000b */
[----:B------:R-:W-:Y:S01]  /*4690*/  IMAD.MOV.U32 R15, RZ, RZ, R12 ;  /* 0x000000ffff0f7224 */ /* 0x000fe200078e000c */
[----:B------:R-:W-:Y:S01]  /*46a0*/  MOV R12, R3 ;  /* 0x00000003000c7202 */ /* 0x000fe20000000f00 */
[----:B------:R-:W-:-:S07]  /*46b0*/  IMAD.MOV.U32 R11, RZ, RZ, R14 ;  /* 0x000000ffff0b7224 */ /* 0x000fce00078e000e */
.L_x_31951:
[----:B------:R-:W-:Y:S05]  /*46c0*/  BSYNC.RECONVERGENT B1 ;  /* 0x0000000000017941 */ /* 0x000fea0003800200 */
.L_x_31949:
        /* <DEDUP_REMOVED lines=9> */
.L_x_31953:
[----:B------:R-:W-:Y:S01]  /*4760*/  IMAD.MOV.U32 R7, RZ, RZ, R13 ;  /* 0x000000ffff077224 */ /* 0x000fe200078e000d */
[----:B------:R-:W-:Y:S01]  /*4770*/  MOV R13, R9 ;  /* 0x00000009000d7202 */ /* 0x000fe20000000f00 */
[----:B------:R-:W-:Y:S02]  /*4780*/  IMAD.MOV.U32 R8, RZ, RZ, R15 ;  /* 0x000000ffff087224 */ /* 0x000fe400078e000f */
[----:B------:R-:W-:-:S07]  /*4790*/  IMAD.MOV.U32 R15, RZ, RZ, R10 ;  /* 0x000000ffff0f7224 */ /* 0x000fce00078e000a */
.L_x_31954:
[----:B------:R-:W-:Y:S05]  /*47a0*/  BSYNC.RECONVERGENT B1 ;  /* 0x0000000000017941 */ /* 0x000fea0003800200 */
.L_x_31952:
        /* <DEDUP_REMOVED lines=16> */
.L_x_31956:
[----:B------:R-:W-:Y:S02]  /*48b0*/  IMAD.MOV.U32 R10, RZ, RZ, R5 ;  /* 0x000000ffff0a7224 */ /* 0x000fe400078e0005 */
[----:B------:R-:W-:Y:S02]  /*48c0*/  IMAD.MOV.U32 R9, RZ, RZ, R6 ;  /* 0x000000ffff097224 */ /* 0x000fe400078e0006 */
[----:B------:R-:W-:Y:S02]  /*48d0*/  IMAD.MOV.U32 R5, RZ, RZ, R11 ;  /* 0x000000ffff057224 */ /* 0x000fe400078e000b */
[----:B------:R-:W-:-:S07]  /*48e0*/  IMAD.MOV.U32 R6, RZ, RZ, R12 ;  /* 0x000000ffff067224 */ /* 0x000fce00078e000c */
.L_x_31957:
[----:B------:R-:W-:Y:S05]  /*48f0*/  BSYNC.RECONVERGENT B1 ;  /* 0x0000000000017941 */ /* 0x000fea0003800200 */
.L_x_31955:
        /* <DEDUP_REMOVED lines=9> */
.L_x_31959:
[----:B------:R-:W-:Y:S02]  /*4990*/  IMAD.MOV.U32 R14, RZ, RZ, R10 ;  /* 0x000000ffff0e7224 */ /* 0x000fe400078e000a */
[----:B------:R-:W-:Y:S01]  /*49a0*/  IMAD.MOV.U32 R17, RZ, RZ, R9 ;  /* 0x000000ffff117224 */ /* 0x000fe200078e0009 */
[----:B------:R-:W-:Y:S01]  /*49b0*/  MOV R9, R15 ;  /* 0x0000000f00097202 */ /* 0x000fe20000000f00 */
[----:B------:R-:W-:-:S07]  /*49c0*/  IMAD.MOV.U32 R10, RZ, RZ, R13 ;  /* 0x000000ffff0a7224 */ /* 0x000fce00078e000d */
.L_x_31960:
[----:B------:R-:W-:Y:S05]  /*49d0*/  BSYNC.RECONVERGENT B1 ;  /* 0x0000000000017941 */ /* 0x000fea0003800200 */
.L_x_31958:
        /* <DEDUP_REMOVED lines=9> */
.L_x_31961:
[----:B------:R-:W-:Y:S01]  /*4a70*/  IMAD.MOV.U32 R12, RZ, RZ, R8 ;  /* 0x000000ffff0c7224 */ /* 0x000fe200078e0008 */
[----:B------:R-:W-:Y:S01]  /*4a80*/  MOV R11, R7 ;  /* 0x00000007000b7202 */ /* 0x000fe20000000f00 */
[----:B------:R-:W-:Y:S02]  /*4a90*/  IMAD.MOV.U32 R3, RZ, RZ, R26 ;  /* 0x000000ffff037224 */ /* 0x000fe400078e001a */
[----:B------:R-:W-:Y:S02]  /*4aa0*/  IMAD.MOV.U32 R8, RZ, RZ, R17 ;  /* 0x000000ffff087224 */ /* 0x000fe400078e0011 */
[----:B------:R-:W-:-:S07]  /*4ab0*/  IMAD.MOV.U32 R7, RZ, RZ, R14 ;  /* 0x000000ffff077224 */ /* 0x000fce00078e000e */
.L_x_31927:
[----:B------:R-:W-:Y:S05]  /*4ac0*/  BSYNC.RECONVERGENT B0 ;  /* 0x0000000000007941 */ /* 0x000fea0003800200 */
.L_x_31926:
        /* <DEDUP_REMOVED lines=38> */
.L_x_31965:
[----:B------:R-:W-:Y:S01]  /*4d30*/  IMAD.MOV.U32 R14, RZ, RZ, R5 ;  /* 0x000000ffff0e7224 */ /* 0x000fe200078e0005 */
[----:B------:R-:W-:Y:S01]  /*4d40*/  MOV R5, R10 ;  /* 0x0000000a00057202 */ /* 0x000fe20000000f00 */
[----:B------:R-:W-:Y:S02]  /*4d50*/  IMAD.MOV.U32 R3, RZ, RZ, R6 ;  /* 0x000000ffff037224 */ /* 0x000fe400078e0006 */
[----:B------:R-:W-:-:S07]  /*4d60*/  IMAD.MOV.U32 R6, RZ, RZ, R9 ;  /* 0x000000ffff067224 */ /* 0x000fce00078e0009 */
.L_x_31966:
[----:B------:R-:W-:Y:S05]  /*4d70*/  BSYNC.RECONVERGENT B1 ;  /* 0x0000000000017941 */ /* 0x000fea0003800200 */
.L_x_31964:
        /* <DEDUP_REMOVED lines=9> */
.L_x_31968:
[----:B------:R-:W-:Y:S01]  /*4e10*/  MOV R10, R14 ;  /* 0x0000000e000a7202 */ /* 0x000fe20000000f00 */
[----:B------:R-:W-:Y:S02]  /*4e20*/  IMAD.MOV.U32 R9, RZ, RZ, R3 ;  /* 0x000000ffff097224 */ /* 0x000fe400078e0003 */
[----:B------:R-:W-:Y:S02]  /*4e30*/  IMAD.MOV.U32 R14, RZ, RZ, R11 ;  /* 0x000000ffff0e7224 */ /* 0x000fe400078e000b */
[----:B------:R-:W-:-:S07]  /*4e40*/  IMAD.MOV.U32 R3, RZ, RZ, R12 ;  /* 0x000000ffff037224 */ /* 0x000fce00078e000c */
.L_x_31969:
[----:B------:R-:W-:Y:S05]  /*4e50*/  BSYNC.RECONVERGENT B1 ;  /* 0x0000000000017941 */ /* 0x000fea0003800200 */
.L_x_31967:
        /* <DEDUP_REMOVED lines=9> */
.L_x_31971:
[----:B------:R-:W-:Y:S01]  /*4ef0*/  IMAD.MOV.U32 R11, RZ, RZ, R10 ;  /* 0x000000ffff0b7224 */ /* 0x000fe200078e000a */
[----:B------:R-:W-:Y:S01]  /*4f00*/  MOV R10, R7 ;  /* 0x00000007000a7202 */ /* 0x000fe20000000f00 */
[----:B------:R-:W-:Y:S02]  /*4f10*/  IMAD.MOV.U32 R12, RZ, RZ, R9 ;  /* 0x000000ffff0c7224 */ /* 0x000fe400078e0009 */
[----:B------:R-:W-:-:S07]  /*4f20*/  IMAD.MOV.U32 R9, RZ, RZ, R8 ;  /* 0x000000ffff097224 */ /* 0x000fce00078e0008 */
.L_x_31972:
[----:B------:R-:W-:Y:S05]  /*4f30*/  BSYNC.RECONVERGENT B1 ;  /* 0x0000000000017941 */ /* 0x000fea0003800200 */
.L_x_31970:
        /* <DEDUP_REMOVED lines=16> */
.L_x_31974:
[----:B------:R-:W-:Y:S01]  /*5040*/  IMAD.MOV.U32 R7, RZ, RZ, R5 ;  /* 0x000000ffff077224 */ /* 0x000fe200078e0005 */
[----:B------:R-:W-:Y:S01]  /*5050*/  MOV R5, R14 ;  /* 0x0000000e00057202 */ /* 0x000fe20000000f00 */
[----:B------:R-:W-:Y:S02]  /*5060*/  IMAD.MOV.U32 R8, RZ, RZ, R6 ;  /* 0x000000ffff087224 */ /* 0x000fe400078e0006 */
[----:B------:R-:W-:-:S07]  /*5070*/  IMAD.MOV.U32 R6, RZ, RZ, R3 ;  /* 0x000000ffff067224 */ /* 0x000fce00078e0003 */
.L_x_31975:
[----:B------:R-:W-:Y:S05]  /*5080*/  BSYNC.RECONVERGENT B1 ;  /* 0x0000000000017941 */ /* 0x000fea0003800200 */
.L_x_31973:
        /* <DEDUP_REMOVED lines=9> */
.L_x_31977:
[----:B------:R-:W-:Y:S01]  /*5120*/  MOV R14, R7 ;  /* 0x00000007000e7202 */ /* 0x000fe20000000f00 */
[----:B------:R-:W-:Y:S02]  /*5130*/  IMAD.MOV.U32 R3, RZ, RZ, R8 ;  /* 0x000000ffff037224 */ /* 0x000fe400078e0008 */
[----:B------:R-:W-:Y:S02]  /*5140*/  IMAD.MOV.U32 R7, RZ, RZ, R10 ;  /* 0x000000ffff077224 */ /* 0x000fe400078e000a */
[----:B------:R-:W-:-:S07]  /*5150*/  IMAD.MOV.U32 R8, RZ, RZ, R9 ;  /* 0x000000ffff087224 */ /* 0x000fce00078e0009 */
.L_x_31978:
[----:B------:R-:W-:Y:S05]  /*5160*/  BSYNC.RECONVERGENT B1 ;  /* 0x0000000000017941 */ /* 0x000fea0003800200 */
.L_x_31976:
        /* <DEDUP_REMOVED lines=9> */
.L_x_31980:
[----:B------:R-:W-:Y:S01]  /*5200*/  IMAD.MOV.U32 R9, RZ, RZ, R14 ;  /* 0x000000ffff097224 */ /* 0x000fe200078e000e */
[----:B------:R-:W-:Y:S01]  /*5210*/  MOV R14, R11 ;  /* 0x0000000b000e7202 */ /* 0x000fe20000000f00 */
[----:B------:R-:W-:Y:S02]  /*5220*/  IMAD.MOV.U32 R10, RZ, RZ, R3 ;  /* 0x000000ffff0a7224 */ /* 0x000fe400078e0003 */
[----:B------:R-:W-:-:S07]  /*5230*/  IMAD.MOV.U32 R3, RZ, RZ, R12 ;  /* 0x000000ffff037224 */ /* 0x000fce00078e000c */
.L_x_31981:
[----:B------:R-:W-:Y:S05]  /*5240*/  BSYNC.RECONVERGENT B1 ;  /* 0x0000000000017941 */ /* 0x000fea0003800200 */
.L_x_31979:
        /* <DEDUP_REMOVED lines=16> */
.L_x_31983:
[----:B------:R-:W-:Y:S01]  /*5350*/  IMAD.MOV.U32 R11, RZ, RZ, R5 ;  /* 0x000000ffff0b7224 */ /* 0x000fe200078e0005 */
[----:B------:R-:W-:Y:S01]  /*5360*/  MOV R5, R7 ;  /* 0x0000000700057202 */ /* 0x000fe20000000f00 */
[----:B------:R-:W-:Y:S02]  /*5370*/  IMAD.MOV.U32 R12, RZ, RZ, R6 ;  /* 0x000000ffff0c7224 */ /* 0x000fe400078e0006 */
[----:B------:R-:W-:-:S07]  /*5380*/  IMAD.MOV.U32 R6, RZ, RZ, R8 ;  /* 0x000000ffff067224 */ /* 0x000fce00078e0008 */
.L_x_31984:
[----:B------:R-:W-:Y:S05]  /*5390*/  BSYNC.RECONVERGENT B1 ;  /* 0x0000000000017941 */ /* 0x000fea0003800200 */
.L_x_31982:
        /* <DEDUP_REMOVED lines=9> */
.L_x_31986:
[----:B------:R-:W-:Y:S01]  /*5430*/  MOV R13, R11 ;  /* 0x0000000b000d7202 */ /* 0x000fe20000000f00 */
[----:B------:R-:W-:Y:S02]  /*5440*/  IMAD.MOV.U32 R15, RZ, RZ, R12 ;  /* 0x000000ffff0f7224 */ /* 0x000fe400078e000c */
[----:B------:R-:W-:Y:S02]  /*5450*/  IMAD.MOV.U32 R11, RZ, RZ, R14 ;  /* 0x000000ffff0b7224 */ /* 0x000fe400078e000e */
[----:B------:R-:W-:-:S07]  /*5460*/  IMAD.MOV.U32 R12, RZ, RZ, R3 ;  /* 0x000000ffff0c7224 */ /* 0x000fce00078e0003 */
.L_x_31987:
[----:B------:R-:W-:Y:S05]  /*5470*/  BSYNC.RECONVERGENT B1 ;  /* 0x0000000000017941 */ /* 0x000fea0003800200 */
.L_x_31985:
        /* <DEDUP_REMOVED lines=9> */
.L_x_31989:
[----:B------:R-:W-:Y:S01]  /*5510*/  IMAD.MOV.U32 R7, RZ, RZ, R13 ;  /* 0x000000ffff077224 */ /* 0x000fe200078e000d */
[----:B------:R-:W-:Y:S01]  /*5520*/  MOV R13, R9 ;  /* 0x00000009000d7202 */ /* 0x000fe20000000f00 */
[----:B------:R-:W-:Y:S02]  /*5530*/  IMAD.MOV.U32 R8, RZ, RZ, R15 ;  /* 0x000000ffff087224 */ /* 0x000fe400078e000f */
[----:B------:R-:W-:-:S07]  /*5540*/  IMAD.MOV.U32 R15, RZ, RZ, R10 ;  /* 0x000000ffff0f7224 */ /* 0x000fce00078e000a */
.L_x_31990:
[----:B------:R-:W-:Y:S05]  /*5550*/  BSYNC.RECONVERGENT B1 ;  /* 0x0000000000017941 */ /* 0x000fea0003800200 */
.L_x_31988:
        /* <DEDUP_REMOVED lines=16> */
.L_x_31992:
[----:B------:R-:W-:Y:S01]  /*5660*/  IMAD.MOV.U32 R10, RZ, RZ, R5 ;  /* 0x000000ffff0a7224 */ /* 0x000fe200078e0005 */
[----:B------:R-:W-:Y:S01]  /*5670*/  MOV R5, R11 ;  /* 0x0000000b00057202 */ /* 0x000fe20000000f00 */
[----:B------:R-:W-:Y:S02]  /*5680*/  IMAD.MOV.U32 R9, RZ, RZ, R6 ;  /* 0x000000ffff097224 */ /* 0x000fe400078e0006 */
[----:B------:R-:W-:-:S07]  /*5690*/  IMAD.MOV.U32 R6, RZ, RZ, R12 ;  /* 0x000000ffff067224 */ /* 0x000fce00078e000c */
.L_x_31993:
[----:B------:R-:W-:Y:S05]  /*56a0*/  BSYNC.RECONVERGENT B1 ;  /* 0x0000000000017941 */ /* 0x000fea0003800200 */
.L_x_31991:
        /* <DEDUP_REMOVED lines=9> */
.L_x_31995:
[----:B------:R-:W-:Y:S01]  /*5740*/  MOV R14, R10 ;  /* 0x0000000a000e7202 */ /* 0x000fe20000000f00 */
[----:B------:R-:W-:Y:S02]  /*5750*/  IMAD.MOV.U32 R17, RZ, RZ, R9 ;  /* 0x000000ffff117224 */ /* 0x000fe400078e0009 */
[----:B------:R-:W-:Y:S02]  /*5760*/  IMAD.MOV.U32 R10, RZ, RZ, R13 ;  /* 0x000000ffff0a7224 */ /* 0x000fe400078e000d */
[----:B------:R-:W-:-:S07]  /*5770*/  IMAD.MOV.U32 R9, RZ, RZ, R15 ;  /* 0x000000ffff097224 */ /* 0x000fce00078e000f */
.L_x_31996:
[----:B------:R-:W-:Y:S05]  /*5780*/  BSYNC.RECONVERGENT B1 ;  /* 0x0000000000017941 */ /* 0x000fea0003800200 */
.L_x_31994:
        /* <DEDUP_REMOVED lines=9> */
.L_x_31997:
[----:B------:R-:W-:Y:S01]  /*5820*/  IMAD.MOV.U32 R12, RZ, RZ, R8 ;  /* 0x000000ffff0c7224 */ /* 0x000fe200078e0008 */
[----:B------:R-:W-:Y:S01]  /*5830*/  MOV R11, R7 ;  /* 0x00000007000b7202 */ /* 0x000fe20000000f00 */
[----:B------:R-:W-:Y:S02]  /*5840*/  IMAD.MOV.U32 R3, RZ, RZ, R26 ;  /* 0x000000ffff037224 */ /* 0x000fe400078e001a */
[----:B------:R-:W-:Y:S02]  /*5850*/  IMAD.MOV.U32 R8, RZ, RZ, R17 ;  /* 0x000000ffff087224 */ /* 0x000fe400078e0011 */
[----:B------:R-:W-:-:S07]  /*5860*/  IMAD.MOV.U32 R7, RZ, RZ, R14 ;  /* 0x000000ffff077224 */ /* 0x000fce00078e000e */
.L_x_31963:
[----:B------:R-:W-:Y:S05]  /*5870*/  BSYNC.RECONVERGENT B0 ;  /* 0x0000000000007941 */ /* 0x000fea0003800200 */
.L_x_31962:
        /* <DEDUP_REMOVED lines=38> */
.L_x_32001:
[----:B------:R-:W-:Y:S01]  /*5ae0*/  MOV R14, R5 ;  /* 0x00000005000e7202 */ /* 0x000fe20000000f00 */
[----:B------:R-:W-:Y:S02]  /*5af0*/  IMAD.MOV.U32 R3, RZ, RZ, R6 ;  /* 0x000000ffff037224 */ /* 0x000fe400078e0006 */
[----:B------:R-:W-:Y:S02]  /*5b00*/  IMAD.MOV.U32 R5, RZ, RZ, R10 ;  /* 0x000000ffff057224 */ /* 0x000fe400078e000a */
[----:B------:R-:W-:-:S07]  /*5b10*/  IMAD.MOV.U32 R6, RZ, RZ, R9 ;  /* 0x000000ffff067224 */ /* 0x000fce00078e0009 */
.L_x_32002:
[----:B------:R-:W-:Y:S05]  /*5b20*/  BSYNC.RECONVERGENT B1 ;  /* 0x0000000000017941 */ /* 0x000fea0003800200 */
.L_x_32000:
        /* <DEDUP_REMOVED lines=9> */
.L_x_32004:
[----:B------:R-:W-:Y:S01]  /*5bc0*/  IMAD.MOV.U32 R10, RZ, RZ, R14 ;  /* 0x000000ffff0a7224 */ /* 0x000fe200078e000e */
[----:B------:R-:W-:Y:S01]  /*5bd0*/  MOV R14, R11 ;  /* 0x0000000b000e7202 */ /* 0x000fe20000000f00 */
[----:B------:R-:W-:Y:S02]  /*5be0*/  IMAD.MOV.U32 R9, RZ, RZ, R3 ;  /* 0x000000ffff097224 */ /* 0x000fe400078e0003 */
[----:B------:R-:W-:-:S07]  /*5bf0*/  IMAD.MOV.U32 R3, RZ, RZ, R12 ;  /* 0x000000ffff037224 */ /* 0x000fce00078e000c */
.L_x_32005:
[----:B------:R-:W-:Y:S05]  /*5c00*/  BSYNC.RECONVERGENT B1 ;  /* 0x0000000000017941 */ /* 0x000fea0003800200 */
.L_x_32003:
        /* <DEDUP_REMOVED lines=9> */
.L_x_32007:
[----:B------:R-:W-:Y:S01]  /*5ca0*/  MOV R11, R10 ;  /* 0x0000000a000b7202 */ /* 0x000fe20000000f00 */
[----:B------:R-:W-:Y:S02]  /*5cb0*/  IMAD.MOV.U32 R12, RZ, RZ, R9 ;  /* 0x000000ffff0c7224 */ /* 0x000fe400078e0009 */
[----:B------:R-:W-:Y:S02]  /*5cc0*/  IMAD.MOV.U32 R10, RZ, RZ, R7 ;  /* 0x000000ffff0a7224 */ /* 0x000fe400078e0007 */
[----:B------:R-:W-:-:S07]  /*5cd0*/  IMAD.MOV.U32 R9, RZ, RZ, R8 ;  /* 0x000000ffff097224 */ /* 0x000fce00078e0008 */
.L_x_32008:
[----:B------:R-:W-:Y:S05]  /*5ce0*/  BSYNC.RECONVERGENT B1 ;  /* 0x0000000000017941 */ /* 0x000fea0003800200 */
.L_x_32006:
        /* <DEDUP_REMOVED lines=16> */
.L_x_32010:
[----:B------:R-:W-:Y:S01]  /*5df0*/  MOV R7, R5 ;  /* 0x0000000500077202 */ /* 0x000fe20000000f00 */
[----:B------:R-:W-:Y:S02]  /*5e00*/  IMAD.MOV.U32 R8, RZ, RZ, R6 ;  /* 0x000000ffff087224 */ /* 0x000fe400078e0006 */
[----:B------:R-:W-:Y:S02]  /*5e10*/  IMAD.MOV.U32 R5, RZ, RZ, R14 ;  /* 0x000000ffff057224 */ /* 0x000fe400078e000e */
[----:B------:R-:W-:-:S07]  /*5e20*/  IMAD.MOV.U32 R6, RZ, RZ, R3 ;  /* 0x000000ffff067224 */ /* 0x000fce00078e0003 */
.L_x_32011:
[----:B------:R-:W-:Y:S05]  /*5e30*/  BSYNC.RECONVERGENT B1 ;  /* 0x0000000000017941 */ /* 0x000fea0003800200 */
.L_x_32009:
        /* <DEDUP_REMOVED lines=9> */
.L_x_32013:
[----:B------:R-:W-:Y:S01]  /*5ed0*/  IMAD.MOV.U32 R14, RZ, RZ, R7 ;  /* 0x000000ffff0e7224 */ /* 0x000fe200078e0007 */
[----:B------:R-:W-:Y:S01]  /*5ee0*/  MOV R7, R10 ;  /* 0x0000000a00077202 */ /* 0x000fe20000000f00 */
[----:B------:R-:W-:Y:S02]  /*5ef0*/  IMAD.MOV.U32 R3, RZ, RZ, R8 ;  /* 0x000000ffff037224 */ /* 0x000fe400078e0008 */
[----:B------:R-:W-:-:S07]  /*5f00*/  IMAD.MOV.U32 R8, RZ, RZ, R9 ;  /* 0x000000ffff087224 */ /* 0x000fce00078e0009 */
.L_x_32014:
[----:B------:R-:W-:Y:S05]  /*5f10*/  BSYNC.RECONVERGENT B1 ;  /* 0x0000000000017941 */ /* 0x000fea0003800200 */
.L_x_32012:
        /* <DEDUP_REMOVED lines=9> */
.L_x_32016:
[----:B------:R-:W-:Y:S01]  /*5fb0*/  MOV R9, R14 ;  /* 0x0000000e00097202 */ /* 0x000fe20000000f00 */
[----:B------:R-:W-:Y:S02]  /*5fc0*/  IMAD.MOV.U32 R10, RZ, RZ, R3 ;  /* 0x000000ffff0a7224 */ /* 0x000fe400078e0003 */
[----:B------:R-:W-:Y:S02]  /*5fd0*/  IMAD.MOV.U32 R14, RZ, RZ, R11 ;  /* 0x000000ffff0e7224 */ /* 0x000fe400078e000b */
[----:B------:R-:W-:-:S07]  /*5fe0*/  IMAD.MOV.U32 R3, RZ, RZ, R12 ;  /* 0x000000ffff037224 */ /* 0x000fce00078e000c */
.L_x_32017:
[----:B------:R-:W-:Y:S05]  /*5ff0*/  BSYNC.RECONVERGENT B1 ;  /* 0x0000000000017941 */ /* 0x000fea0003800200 */
.L_x_32015:
        /* <DEDUP_REMOVED lines=16> */
.L_x_32019:
[----:B------:R-:W-:Y:S01]  /*6100*/  MOV R11, R5 ;  /* 0x00000005000b7202 */ /* 0x000fe20000000f00 */
[----:B------:R-:W-:Y:S02]  /*6110*/  IMAD.MOV.U32 R12, RZ, RZ, R6 ;  /* 0x000000ffff0c7224 */ /* 0x000fe400078e0006 */
[----:B------:R-:W-:Y:S02]  /*6120*/  IMAD.MOV.U32 R5, RZ, RZ, R7 ;  /* 0x000000ffff057224 */ /* 0x000fe400078e0007 */
[----:B------:R-:W-:-:S07]  /*6130*/  IMAD.MOV.U32 R6, RZ, RZ, R8 ;  /* 0x000000ffff067224 */ /* 0x000fce00078e0008 */
.L_x_32020:
[----:B------:R-:W-:Y:S05]  /*6140*/  BSYNC.RECONVERGENT B1 ;  /* 0x0000000000017941 */ /* 0x000fea0003800200 */
.L_x_32018:
        /* <DEDUP_REMOVED lines=9> */
.L_x_32022:
[----:B------:R-:W-:Y:S01]  /*61e0*/  IMAD.MOV.U32 R7, RZ, RZ, R11 ;  /* 0x000000ffff077224 */ /* 0x000fe200078e000b */
[----:B------:R-:W-:Y:S01]  /*61f0*/  MOV R11, R14 ;  /* 0x0000000e000b7202 */ /* 0x000fe20000000f00 */
[----:B------:R-:W-:Y:S02]  /*6200*/  IMAD.MOV.U32 R8, RZ, RZ, R12 ;  /* 0x000000ffff087224 */ /* 0x000fe400078e000c */
[----:B------:R-:W-:-:S07]  /*6210*/  IMAD.MOV.U32 R12, RZ, RZ, R3 ;  /* 0x000000ffff0c7224 */ /* 0x000fce00078e0003 */
.L_x_32023:
[----:B------:R-:W-:Y:S05]  /*6220*/  BSYNC.RECONVERGENT B1 ;  /* 0x0000000000017941 */ /* 0x000fea0003800200 */
.L_x_32021:
        /* <DEDUP_REMOVED lines=9> */
.L_x_32025:
[----:B------:R-:W-:Y:S01]  /*62c0*/  MOV R14, R7 ;  /* 0x00000007000e7202 */ /* 0x000fe20000000f00 */
[----:B------:R-:W-:Y:S02]  /*62d0*/  IMAD.MOV.U32 R13, RZ, RZ, R8 ;  /* 0x000000ffff0d7224 */ /* 0x000fe400078e0008 */
[----:B------:R-:W-:Y:S02]  /*62e0*/  IMAD.MOV.U32 R7, RZ, RZ, R9 ;  /* 0x000000ffff077224 */ /* 0x000fe400078e0009 */
[----:B------:R-:W-:-:S07]  /*62f0*/  IMAD.MOV.U32 R8, RZ, RZ, R10 ;  /* 0x000000ffff087224 */ /* 0x000fce00078e000a */
.L_x_32026:
[----:B------:R-:W-:Y:S05]  /*6300*/  BSYNC.RECONVERGENT B1 ;  /* 0x0000000000017941 */ /* 0x000fea0003800200 */
.L_x_32024:
        /* <DEDUP_REMOVED lines=16> */
.L_x_32028:
[----:B------:R-:W-:Y:S01]  /*6410*/  MOV R10, R5 ;  /* 0x00000005000a7202 */ /* 0x000fe20000000f00 */
[----:B------:R-:W-:Y:S02]  /*6420*/  IMAD.MOV.U32 R9, RZ, RZ, R6 ;  /* 0x000000ffff097224 */ /* 0x000fe400078e0006 */
[----:B------:R-:W-:Y:S02]  /*6430*/  IMAD.MOV.U32 R5, RZ, RZ, R11 ;  /* 0x000000ffff057224 */ /* 0x000fe400078e000b */
[----:B------:R-:W-:-:S07]  /*6440*/  IMAD.MOV.U32 R6, RZ, RZ, R12 ;  /* 0x000000ffff067224 */ /* 0x000fce00078e000c */
.L_x_32029:
[----:B------:R-:W-:Y:S05]  /*6450*/  BSYNC.RECONVERGENT B1 ;  /* 0x0000000000017941 */ /* 0x000fea0003800200 */
.L_x_32027:
        /* <DEDUP_REMOVED lines=9> */
.L_x_32031:
[----:B------:R-:W-:Y:S01]  /*64f0*/  IMAD.MOV.U32 R11, RZ, RZ, R10 ;  /* 0x000000ffff0b7224 */ /* 0x000fe200078e000a */
[----:B------:R-:W-:Y:S01]  /*6500*/  MOV R10, R7 ;  /* 0x00000007000a7202 */ /* 0x000fe20000000f00 */
[----:B------:R-:W-:Y:S02]  /*6510*/  IMAD.MOV.U32 R12, RZ, RZ, R9 ;  /* 0x000000ffff0c7224 */ /* 0x000fe400078e0009 */
[----:B------:R-:W-:-:S07]  /*6520*/  IMAD.MOV.U32 R9, RZ, RZ, R8 ;  /* 0x000000ffff097224 */ /* 0x000fce00078e0008 */
.L_x_32032:
[----:B------:R-:W-:Y:S05]  /*6530*/  BSYNC.RECONVERGENT B1 ;  /* 0x0000000000017941 */ /* 0x000fea0003800200 */
.L_x_32030:
        /* <DEDUP_REMOVED lines=9> */
.L_x_32033:
[----:B------:R-:W-:Y:S01]  /*65d0*/  IMAD.MOV.U32 R7, RZ, RZ, R11 ;  /* 0x000000ffff077224 */ /* 0x000fe200078e000b */
[----:B------:R-:W-:Y:S01]  /*65e0*/  MOV R11, R14 ;  /* 0x0000000e000b7202 */ /* 0x000fe20000000f00 */
[----:B------:R-:W-:Y:S02]  /*65f0*/  IMAD.MOV.U32 R8, RZ, RZ, R12 ;  /* 0x000000ffff087224 */ /* 0x000fe400078e000c */
[----:B------:R-:W-:Y:S02]  /*6600*/  IMAD.MOV.U32 R3, RZ, RZ, R16 ;  /* 0x000000ffff037224 */ /* 0x000fe400078e0010 */
[----:B------:R-:W-:-:S07]  /*6610*/  IMAD.MOV.U32 R12, RZ, RZ, R13 ;  /* 0x000000ffff0c7224 */ /* 0x000fce00078e000d */
.L_x_31999:
[----:B------:R-:W-:Y:S05]  /*6620*/  BSYNC.RECONVERGENT B0 ;  /* 0x0000000000007941 */ /* 0x000fea0003800200 */
.L_x_31998:
[----:B------:R-:W-:Y:S01]  /*6630*/  BAR.SYNC.DEFER_BLOCKING 0x0 ;  /* 0x0000000000007b1d */ /* 0x000fe20000010000 */
[----:B------:R-:W-:-:S13]  /*6640*/  ISETP.NE.AND P0, PT, R4, RZ, PT ;  /* 0x000000ff0400720c */ /* 0x000fda0003f05270 */
[----:B------:R-:W-:Y:S05]  /*6650*/  @P0 EXIT ;  /* 0x000000000000094d */ /* 0x000fea0003800000 */
[----:B------:R-:W1:Y:S08]  /*6660*/  LDC R13, c[0x0][0x3a0] ;  /* 0x0000e800ff0d7b82 */ /* 0x000e700000000800 */
[----:B------:R-:W3:Y:S01]  /*6670*/  LDC.64 R14, c[0x0][0x388] ;  /* 0x0000e200ff0e7b82 */ /* 0x000ee20000000a00 */
[----:B0-----:R-:W0:Y:S07]  /*6680*/  MUFU.LG2 R20, R2 ;  /* 0x0000000200147308 */ /* 0x001e2e0000000c00 */
[----:B------:R-:W4:Y:S01]  /*6690*/  LDC.64 R16, c[0x0][0x390] ;  /* 0x0000e400ff107b82 */ /* 0x000f220000000a00 */
[----:B-1----:R-:W-:-:S07]  /*66a0*/  ISETP.GE.AND P1, PT, R13, 0x1, PT ;  /* 0x000000010d00780c */ /* 0x002fce0003f26270 */
[----:B------:R-:W1:Y:S01]  /*66b0*/  LDC.64 R18, c[0x0][0x398] ;  /* 0x0000e600ff127b82 */ /* 0x000e620000000a00 */
[----:B------:R-:W-:Y:S01]  /*66c0*/  ISETP.GE.AND P0, PT, R13, 0x2, PT ;  /* 0x000000020d00780c */ /* 0x000fe20003f06270 */
[----:B---3--:R-:W-:-:S05]  /*66d0*/  IMAD.WIDE.U32 R14, R0, 0x4, R14 ;  /* 0x00000004000e7825 */ /* 0x008fca00078e000e */
[----:B------:R-:W3:Y:S04]  /*66e0*/  @P1 LDG.E.CONSTANT R4, desc[UR8][R14.64] ;  /* 0x000000080e041981 */ /* 0x000ee8000c1e9900 */
[----:B------:R-:W5:Y:S04]  /*66f0*/  @P1 LDG.E.CONSTANT R27, desc[UR8][R14.64] ;  /* 0x000000080e1b1981 */ /* 0x000f68000c1e9900 */
[----:B------:R-:W5:Y:S01]  /*6700*/  @P0 LDG.E.CONSTANT R29, desc[UR8][R14.64] ;  /* 0x000000080e1d0981 */ /* 0x000f62000c1e9900 */
[----:B------:R-:W-:Y:S02]  /*6710*/  IMAD R0, R0, R13, RZ ;  /* 0x0000000d00007224 */ /* 0x000fe400078e02ff */
[C---:B------:R-:W-:Y:S01]  /*6720*/  FADD.FTZ R21, -R3.reuse, R8 ;  /* 0x0000000803157221 */ /* 0x040fe20000010100 */
[C---:B------:R-:W-:Y:S01]  /*6730*/  FADD.FTZ R23, -R3.reuse, R12 ;  /* 0x0000000c03177221 */ /* 0x040fe20000010100 */
[----:B------:R-:W-:Y:S01]  /*6740*/  FADD.FTZ R25, -R3, R9 ;  /* 0x0000000903197221 */ /* 0x000fe20000010100 */
[----:B------:R-:W-:-:S02]  /*6750*/  IMAD.SHL.U32 R13, R0, 0x2, RZ ;  /* 0x00000002000d7824 */ /* 0x000fc400078e00ff */
[C---:B0-----:R-:W-:Y:S01]  /*6760*/  @P1 FFMA.FTZ R21, R20.reuse, -0.69314718246459960938, R21 ;  /* 0xbf31721814151823 */ /* 0x041fe20000010015 */
[C---:B------:R-:W-:Y:S01]  /*6770*/  @P1 FFMA.FTZ R0, R20.reuse, -0.69314718246459960938, R23 ;  /* 0xbf31721814001823 */ /* 0x040fe20000010017 */
[----:B--2---:R-:W-:Y:S01]  /*6780*/  @P0 FFMA.FTZ R2, R20, -0.69314718246459960938, R25 ;  /* 0xbf31721814020823 */ /* 0x004fe20000010019 */
[----:B----4-:R-:W-:-:S04]  /*6790*/  IMAD.WIDE R8, R13, 0x4, R16 ;  /* 0x000000040d087825 */ /* 0x010fc800078e0210 */
[----:B-1----:R-:W-:Y:S01]  /*67a0*/  IMAD.WIDE R12, R13, 0x4, R18 ;  /* 0x000000040d0c7825 */ /* 0x002fe200078e0212 */
[----:B------:R0:W-:Y:S03]  /*67b0*/  @P1 STG.E desc[UR8][R8.64], R7 ;  /* 0x0000000708001986 */ /* 0x0001e6000c101908 */
[----:B---3--:R-:W-:Y:S01]  /*67c0*/  @P1 FADD.FTZ R21, R4, R21 ;  /* 0x0000001504151221 */ /* 0x008fe20000010000 */
        /* <DEDUP_REMOVED lines=15> */
.L_x_32034:
        /* <DEDUP_REMOVED lines=12> */
.L_x_38494:


//--------------------- .text._ZN17fastertransformer17batch_topk_kernelIfLi8ELi32EEEvPKiPKT_PiPfS7_PKbS2_NS_14BeamHypothesesEiiifS3_ --------------------------
	.section	.text._ZN17fastertransformer17batch_topk_kernelIfLi8ELi32EEEvPKiPKT_PiPfS7_PKbS2_NS_14BeamHypothesesEiiifS3_,"ax",@progbits
	.align	128
        .global         _ZN17fastertransformer17batch_topk_kernelIfLi8ELi32EEEvPKiPKT_PiPfS7_PKbS2_NS_14BeamHypothesesEiiifS3_
        .type           _ZN17fastertransformer17batch_topk_kernelIfLi8ELi32EEEvPKiPKT_PiPfS7_PKbS2_NS_14BeamHypothesesEiiifS3_,@function
        .size           _ZN17fastertransformer17batch_topk_kernelIfLi8ELi32EEEvPKiPKT_PiPfS7_PKbS2_NS_14BeamHypothesesEiiifS3_,(.L_x_38495 - _ZN17fastertransformer17batch_topk_kernelIfLi8ELi32EEEvPKiPKT_PiPfS7_PKbS2_NS_14BeamHypothesesEiiifS3_)
        .other          _ZN17fastertransformer17batch_topk_kernelIfLi8ELi32EEEvPKiPKT_PiPfS7_PKbS2_NS_14BeamHypothesesEiiifS3_,@"STO_CUDA_ENTRY STV_DEFAULT"
_ZN17fastertransformer17batch_topk_kernelIfLi8ELi32EEEvPKiPKT_PiPfS7_PKbS2_NS_14BeamHypothesesEiiifS3_:
.text._ZN17fastertransformer17batch_topk_kernelIfLi8ELi32EEEvPKiPKT_PiPfS7_PKbS2_NS_14BeamHypothesesEiiifS3_:
        /* <DEDUP_REMOVED lines=13> */
[----:B---3--:R-:W3:Y:S01]  /*00d0*/  @!P1 LDG.E R2, desc[UR8][R2.64] ;  /* 0x0000000802029981 */ /* 0x008ee2000c1e1900 */
[----:B------:R-:W-:Y:S01]  /*00e0*/  ISETP.NE.AND P0, PT, R4, RZ, PT ;  /* 0x000000ff0400720c */ /* 0x000fe20003f05270 */
[----:B----4-:R-:W-:Y:S01]  /*00f0*/  UISETP.NE.U32.AND UP0, UPT, UR6, URZ, UPT ;  /* 0x000000ff0600728c */ /* 0x010fe2000bf05070 */
[----:B------:R-:W-:Y:S01]  /*0100*/  @!P1 MOV R5, 0x400 ;  /* 0x0000040000059802 */ /* 0x000fe20000000f00 */
[----:B------:R-:W0:Y:S01]  /*0110*/  @!P1 S2R R6, SR_CgaCtaId ;  /* 0x0000000000069919 */ /* 0x000e220000008800 */
[----:B--2---:R-:W-:Y:S01]  /*0120*/  IMAD R52, R55, UR4, RZ ;  /* 0x0000000437347c24 */ /* 0x004fe2000f8e02ff */
[----:B------:R-:W-:Y:S02]  /*0130*/  UISETP.NE.AND.EX UP0, UPT, UR7, URZ, UPT, UP0 ;  /* 0x000000ff0700728c */ /* 0x000fe4000bf05300 */
[----:B------:R-:W-:-:S06]  /*0140*/  @!P1 VIADD R5, R5, 0x4 ;  /* 0x0000000405059836 */ /* 0x000fcc0000000000 */
[----:B------:R-:W1:Y:S01]  /*0150*/  @!P0 S2R R7, SR_CgaCtaId ;  /* 0x0000000000078919 */ /* 0x000e620000008800 */
[----:B------:R-:W-:Y:S02]  /*0160*/  @!P0 MOV R0, 0x400 ;  /* 0x0000040000008802 */ /* 0x000fe40000000f00 */
[----:B0-----:R-:W-:-:S04]  /*0170*/  @!P1 LEA R5, R6, R5, 0x18 ;  /* 0x0000000506059211 */ /* 0x001fc800078ec0ff */
[----:B------:R-:W-:Y:S02]  /*0180*/  @!P1 LEA R5, R4, R5, 0x2 ;  /* 0x0000000504059211 */ /* 0x000fe400078e10ff */
[----:B-1----:R-:W-:-:S05]  /*0190*/  @!P0 LEA R0, R7, R0, 0x18 ;  /* 0x0000000007008211 */ /* 0x002fca00078ec0ff */
[----:B------:R0:W-:Y:S04]  /*01a0*/  @!P0 STS [R0], RZ ;  /* 0x000000ff00008388 */ /* 0x0001e80000000800 */
[----:B---3--:R0:W-:Y:S01]  /*01b0*/  @!P1 STS [R5], R2 ;  /* 0x0000000205009388 */ /* 0x0081e20000000800 */
        /* <DEDUP_REMOVED lines=17> */
.L_x_32036:
[----:B------:R-:W-:Y:S05]  /*02d0*/  BSYNC.RECONVERGENT B0 ;  /* 0x0000000000007941 */ /* 0x000fea0003800200 */
.L_x_32035:
[----:B------:R-:W-:Y:S01]  /*02e0*/  ISETP.GE.AND P0, PT, R4, UR4, PT ;  /* 0x0000000404007c0c */ /* 0x000fe2000bf06270 */
[----:B------:R-:W1:Y:S01]  /*02f0*/  LDCU UR13, c[0x0][0x444] ;  /* 0x00008880ff0d77ac */ /* 0x000e620008000800 */
[----:B------:R-:W-:Y:S01]  /*0300*/  BSSY.RECONVERGENT B0, `(.L_x_32037) ;  /* 0x00000d7000007945 */ /* 0x000fe20003800200 */
[----:B------:R-:W-:Y:S01]  /*0310*/  IMAD.MOV.U32 R26, RZ, RZ, -0x1 ;  /* 0xffffffffff1a7424 */ /* 0x000fe200078e00ff */
[----:B------:R-:W-:Y:S01]  /*0320*/  MOV R24, 0xff7fffff ;  /* 0xff7fffff00187802 */ /* 0x000fe20000000f00 */
[----:B------:R-:W2:Y:S01]  /*0330*/  LDCU UR12, c[0x0][0x440] ;  /* 0x00008800ff0c77ac */ /* 0x000ea20008000800 */
[----:B------:R-:W-:Y:S01]  /*0340*/  IMAD.MOV.U32 R25, RZ, RZ, -0x800001 ;  /* 0xff7fffffff197424 */ /* 0x000fe200078e00ff */
[----:B------:R-:W-:Y:S01]  /*0350*/  MOV R20, 0xff7fffff ;  /* 0xff7fffff00147802 */ /* 0x000fe20000000f00 */
[----:B------:R-:W-:Y:S01]  /*0360*/  IMAD.MOV.U32 R23, RZ, RZ, -0x800001 ;  /* 0xff7fffffff177424 */ /* 0x000fe200078e00ff */
[----:B------:R-:W3:Y:S01]  /*0370*/  LDCU UR11, c[0x0][0x450] ;  /* 0x00008a00ff0b77ac */ /* 0x000ee20008000800 */
[----:B------:R-:W-:Y:S01]  /*0380*/  IMAD.MOV.U32 R22, RZ, RZ, -0x800001 ;  /* 0xff7fffffff167424 */ /* 0x000fe200078e00ff */
[----:B------:R-:W-:Y:S01]  /*0390*/  MOV R18, 0xffffffff ;  /* 0xffffffff00127802 */ /* 0x000fe20000000f00 */
[----:B------:R-:W-:Y:S01]  /*03a0*/  IMAD.MOV.U32 R21, RZ, RZ, -0x800001 ;  /* 0xff7fffffff157424 */ /* 0x000fe200078e00ff */
[----:B0-----:R-:W-:Y:S01]  /*03b0*/  MOV R2, 0xffffffff ;  /* 0xffffffff00027802 */ /* 0x001fe20000000f00 */
[----:B------:R-:W-:-:S02]  /*03c0*/  IMAD.MOV.U32 R7, RZ, RZ, -0x800001 ;  /* 0xff7fffffff077424 */ /* 0x000fc400078e00ff */
[----:B------:R-:W-:Y:S02]  /*03d0*/  IMAD.MOV.U32 R5, RZ, RZ, -0x800001 ;  /* 0xff7fffffff057424 */ /* 0x000fe400078e00ff */
[----:B------:R-:W-:Y:S02]  /*03e0*/  IMAD.MOV.U32 R19, RZ, RZ, -0x1 ;  /* 0xffffffffff137424 */ /* 0x000fe400078e00ff */
[----:B------:R-:W-:Y:S02]  /*03f0*/  IMAD.MOV.U32 R17, RZ, RZ, -0x1 ;  /* 0xffffffffff117424 */ /* 0x000fe400078e00ff */
[----:B------:R-:W-:Y:S02]  /*0400*/  IMAD.MOV.U32 R16, RZ, RZ, -0x1 ;  /* 0xffffffffff107424 */ /* 0x000fe400078e00ff */
[----:B------:R-:W-:Y:S02]  /*0410*/  IMAD.MOV.U32 R0, RZ, RZ, -0x1 ;  /* 0xffffffffff007424 */ /* 0x000fe400078e00ff */
[----:B------:R-:W-:Y:S01]  /*0420*/  IMAD.MOV.U32 R6, RZ, RZ, -0x1 ;  /* 0xffffffffff067424 */ /* 0x000fe200078e00ff */
[----:B-123--:R-:W-:Y:S06]  /*0430*/  @P0 BRA `(.L_x_32038) ;  /* 0x0000000c000c0947 */ /* 0x00efec0003800000 */
[----:B------:R-:W0:Y:S01]  /*0440*/  LDC.64 R10, c[0x0][0x3b0] ;  /* 0x0000ec00ff0a7b82 */ /* 0x000e220000000a00 */
[----:B------:R-:W1:Y:S01]  /*0450*/  LDCU.64 UR6, c[0x0][0x388] ;  /* 0x00007100ff0677ac */ /* 0x000e620008000a00 */
[----:B------:R-:W-:Y:S01]  /*0460*/  IMAD.WIDE.U32 R2, R4, 0x4, RZ ;  /* 0x0000000404027825 */ /* 0x000fe200078e00ff */
[----:B------:R-:W-:Y:S01]  /*0470*/  MOV R25, 0xff7fffff ;  /* 0xff7fffff00197802 */ /* 0x000fe20000000f00 */
[----:B------:R-:W2:Y:S02]  /*0480*/  LDCU.64 UR4, c[0x0][0x3a8] ;  /* 0x00007500ff0477ac */ /* 0x000ea40008000a00 */
[----:B------:R-:W-:Y:S01]  /*0490*/  IMAD.MOV.U32 R26, RZ, RZ, -0x1 ;  /* 0xffffffffff1a7424 */ /* 0x000fe200078e00ff */
[----:B------:R-:W-:Y:S01]  /*04a0*/  MOV R21, 0xff7fffff ;  /* 0xff7fffff00157802 */ /* 0x000fe20000000f00 */
[----:B------:R-:W-:Y:S01]  /*04b0*/  IMAD.WIDE R2, R52, 0x4, R2 ;  /* 0x0000000434027825 */ /* 0x000fe200078e0202 */
[----:B------:R-:W3:Y:S01]  /*04c0*/  LDCU UR10, c[0x0][0x44c] ;  /* 0x00008980ff0a77ac */ /* 0x000ee20008000800 */
[----:B------:R-:W-:-:S02]  /*04d0*/  MOV R19, 0xffffffff ;  /* 0xffffffff00137802 */ /* 0x000fc40000000f00 */
[----:B------:R-:W-:Y:S01]  /*04e0*/  IMAD.MOV.U32 R24, RZ, RZ, -0x800001 ;  /* 0xff7fffffff187424 */ /* 0x000fe200078e00ff */
[----:B------:R-:W-:Y:S01]  /*04f0*/  MOV R0, 0xffffffff ;  /* 0xffffffff00007802 */ /* 0x000fe20000000f00 */
[----:B------:R-:W-:Y:S02]  /*0500*/  IMAD.MOV.U32 R23, RZ, RZ, -0x800001 ;  /* 0xff7fffffff177424 */ /* 0x000fe400078e00ff */
[----:B------:R-:W-:Y:S02]  /*0510*/  IMAD.MOV.U32 R22, RZ, RZ, -0x800001 ;  /* 0xff7fffffff167424 */ /* 0x000fe400078e00ff */
[----:B------:R-:W-:Y:S01]  /*0520*/  IMAD.MOV.U32 R20, RZ, RZ, -0x800001 ;  /* 0xff7fffffff147424 */ /* 0x000fe200078e00ff */
[----:B-1----:R-:W-:Y:S01]  /*0530*/  IADD3 R12, P1, PT, R2, UR6, RZ ;  /* 0x00000006020c7c10 */ /* 0x002fe2000ff3e0ff */
[----:B------:R-:W-:Y:S02]  /*0540*/  IMAD.MOV.U32 R7, RZ, RZ, -0x800001 ;  /* 0xff7fffffff077424 */ /* 0x000fe400078e00ff */
[----:B------:R-:W-:Y:S01]  /*0550*/  IMAD.MOV.U32 R5, RZ, RZ, -0x800001 ;  /* 0xff7fffffff057424 */ /* 0x000fe200078e00ff */
[----:B--2---:R-:W-:Y:S01]  /*0560*/  IADD3 R8, P0, PT, R55, UR4, RZ ;  /* 0x0000000437087c10 */ /* 0x004fe2000ff1e0ff */
[----:B------:R-:W-:Y:S01]  /*0570*/  IMAD.MOV.U32 R18, RZ, RZ, -0x1 ;  /* 0xffffffffff127424 */ /* 0x000fe200078e00ff */
[----:B------:R-:W-:Y:S01]  /*0580*/  IADD3.X R13, PT, PT, R3, UR7, RZ, P1, !PT ;  /* 0x00000007030d7c10 */ /* 0x000fe20008ffe4ff */
[----:B------:R-:W-:Y:S01]  /*0590*/  IMAD.MOV.U32 R17, RZ, RZ, -0x1 ;  /* 0xffffffffff117424 */ /* 0x000fe200078e00ff */
[----:B---3--:R-:W-:Y:S01]  /*05a0*/  FSETP.NEU.FTZ.AND P1, PT, RZ, UR10, PT ;  /* 0x0000000aff007c0b */ /* 0x008fe2000bf3d000 */
[----:B------:R-:W-:-:S02]  /*05b0*/  IMAD.X R9, RZ, RZ, UR5, P0 ;  /* 0x00000005ff097e24 */ /* 0x000fc400080e06ff */
[----:B------:R-:W-:Y:S02]  /*05c0*/  IMAD.MOV.U32 R16, RZ, RZ, -0x1 ;  /* 0xffffffffff107424 */ /* 0x000fe400078e00ff */
[----:B------:R-:W-:Y:S02]  /*05d0*/  IMAD.MOV.U32 R2, RZ, RZ, -0x1 ;  /* 0xffffffffff027424 */ /* 0x000fe400078e00ff */
[----:B------:R-:W-:Y:S02]  /*05e0*/  IMAD.MOV.U32 R6, RZ, RZ, -0x1 ;  /* 0xffffffffff067424 */ /* 0x000fe400078e00ff */
[----:B------:R-:W-:Y:S02]  /*05f0*/  IMAD.MOV.U32 R3, RZ, RZ, R4 ;  /* 0x000000ffff037224 */ /* 0x000fe400078e0004 */
[----:B0-----:R-:W-:-:S07]  /*0600*/  IMAD.WIDE.U32 R10, R55, 0x4, R10 ;  /* 0x00000004370a7825 */ /* 0x001fce00078e000a */
.L_x_32064:
[----:B------:R0:W5:Y:S01]  /*0610*/  @!P1 LDG.E.CONSTANT R28, desc[UR8][R12.64] ;  /* 0x000000080c1c9981 */ /* 0x000162000c1e9900 */
[----:B------:R-:W-:Y:S02]  /*0620*/  MOV R27, UR13 ;  /* 0x0000000d001b7c02 */ /* 0x000fe40008000f00 */
[----:B------:R-:W-:Y:S02]  /*0630*/  IABS R32, R3 ;  /* 0x0000000300207213 */ /* 0x000fe40000000000 */
[----:B------:R-:W-:Y:S02]  /*0640*/  IABS R30, R27 ;  /* 0x0000001b001e7213 */ /* 0x000fe40000000000 */
[----:B------:R-:W-:Y:S02]  /*0650*/  ISETP.GE.AND P3, PT, R3, RZ, PT ;  /* 0x000000ff0300720c */ /* 0x000fe40003f66270 */
[----:B------:R-:W1:Y:S08]  /*0660*/  I2F.RP R29, R30 ;  /* 0x0000001e001d7306 */ /* 0x000e700000209400 */
[----:B-1----:R-:W1:Y:S02]  /*0670*/  MUFU.RCP R29, R29 ;  /* 0x0000001d001d7308 */ /* 0x002e640000001000 */
[----:B-1----:R-:W-:-:S06]  /*0680*/  VIADD R14, R29, 0xffffffe ;  /* 0x0ffffffe1d0e7836 */ /* 0x002fcc0000000000 */
[----:B------:R1:W2:Y:S02]  /*0690*/  F2I.FTZ.U32.TRUNC.NTZ R15, R14 ;  /* 0x0000000e000f7305 */ /* 0x0002a4000021f000 */
[----:B-1----:R-:W-:Y:S02]  /*06a0*/  IMAD.MOV.U32 R14, RZ, RZ, RZ ;  /* 0x000000ffff0e7224 */ /* 0x002fe400078e00ff */
[----:B--2---:R-:W-:-:S04]  /*06b0*/  IMAD.MOV R31, RZ, RZ, -R15 ;  /* 0x000000ffff1f7224 */ /* 0x004fc800078e0a0f */
[----:B------:R-:W-:-:S04]  /*06c0*/  IMAD R31, R31, R30, RZ ;  /* 0x0000001e1f1f7224 */ /* 0x000fc800078e02ff */
[----:B------:R-:W-:Y:S01]  /*06d0*/  IMAD.HI.U32 R15, R15, R31, R14 ;  /* 0x0000001f0f0f7227 */ /* 0x000fe200078e000e */
[----:B------:R-:W-:-:S05]  /*06e0*/  MOV R31, R32 ;  /* 0x00000020001f7202 */ /* 0x000fca0000000f00 */
        /* <DEDUP_REMOVED lines=24> */
.L_x_32039:
[----:B-----5:R-:W-:Y:S01]  /*0870*/  FFMA.FTZ R28, R29, UR11, R28 ;  /* 0x0000000b1d1c7c23 */ /* 0x020fe2000801001c */
[----:B------:R-:W-:Y:S04]  /*0880*/  BSSY.RECONVERGENT B1, `(.L_x_32040) ;  /* 0x000000b000017945 */ /* 0x000fe80003800200 */
        /* <DEDUP_REMOVED lines=8> */
.L_x_32041:
[----:B------:R-:W-:Y:S01]  /*0910*/  MOV R15, R28 ;  /* 0x0000001c000f7202 */ /* 0x000fe20000000f00 */
[----:B------:R-:W-:-:S07]  /*0920*/  IMAD.MOV.U32 R14, RZ, RZ, R3 ;  /* 0x000000ffff0e7224 */ /* 0x000fce00078e0003 */
.L_x_32042:
[----:B------:R-:W-:Y:S05]  /*0930*/  BSYNC.RECONVERGENT B1 ;  /* 0x0000000000017941 */ /* 0x000fea0003800200 */
.L_x_32040:
        /* <DEDUP_REMOVED lines=11> */
.L_x_32044:
[----:B------:R-:W-:Y:S01]  /*09f0*/  IMAD.MOV.U32 R25, RZ, RZ, R24 ;  /* 0x000000ffff197224 */ /* 0x000fe200078e0018 */
[----:B------:R-:W-:Y:S01]  /*0a00*/  MOV R26, R19 ;  /* 0x00000013001a7202 */ /* 0x000fe20000000f00 */
[----:B------:R-:W-:Y:S02]  /*0a10*/  IMAD.MOV.U32 R28, RZ, RZ, R15 ;  /* 0x000000ffff1c7224 */ /* 0x000fe400078e000f */
[----:B------:R-:W-:-:S07]  /*0a20*/  IMAD.MOV.U32 R29, RZ, RZ, R14 ;  /* 0x000000ffff1d7224 */ /* 0x000fce00078e000e */
.L_x_32045:
[----:B------:R-:W-:Y:S05]  /*0a30*/  BSYNC.RECONVERGENT B1 ;  /* 0x0000000000017941 */ /* 0x000fea0003800200 */
.L_x_32043:
        /* <DEDUP_REMOVED lines=11> */
.L_x_32047:
[----:B------:R-:W-:Y:S01]  /*0af0*/  IMAD.MOV.U32 R24, RZ, RZ, R23 ;  /* 0x000000ffff187224 */ /* 0x000fe200078e0017 */
[----:B------:R-:W-:Y:S01]  /*0b00*/  MOV R19, R18 ;  /* 0x0000001200137202 */ /* 0x000fe20000000f00 */
[----:B------:R-:W-:Y:S02]  /*0b10*/  IMAD.MOV.U32 R15, RZ, RZ, R28 ;  /* 0x000000ffff0f7224 */ /* 0x000fe400078e001c */
[----:B------:R-:W-:-:S07]  /*0b20*/  IMAD.MOV.U32 R14, RZ, RZ, R29 ;  /* 0x000000ffff0e7224 */ /* 0x000fce00078e001d */
.L_x_32048:
[----:B------:R-:W-:Y:S05]  /*0b30*/  BSYNC.RECONVERGENT B1 ;  /* 0x0000000000017941 */ /* 0x000fea0003800200 */
.L_x_32046:
        /* <DEDUP_REMOVED lines=11> */
.L_x_32050:
[----:B------:R-:W-:Y:S01]  /*0bf0*/  IMAD.MOV.U32 R23, RZ, RZ, R22 ;  /* 0x000000ffff177224 */ /* 0x000fe200078e0016 */
[----:B------:R-:W-:Y:S01]  /*0c00*/  MOV R18, R17 ;  /* 0x0000001100127202 */ /* 0x000fe20000000f00 */
[----:B------:R-:W-:Y:S02]  /*0c10*/  IMAD.MOV.U32 R28, RZ, RZ, R15 ;  /* 0x000000ffff1c7224 */ /* 0x000fe400078e000f */
[----:B------:R-:W-:-:S07]  /*0c20*/  IMAD.MOV.U32 R29, RZ, RZ, R14 ;  /* 0x000000ffff1d7224 */ /* 0x000fce00078e000e */
.L_x_32051:
[----:B------:R-:W-:Y:S05]  /*0c30*/  BSYNC.RECONVERGENT B1 ;  /* 0x0000000000017941 */ /* 0x000fea0003800200 */
.L_x_32049:
        /* <DEDUP_REMOVED lines=11> */
.L_x_32053:
[----:B------:R-:W-:Y:S01]  /*0cf0*/  IMAD.MOV.U32 R22, RZ, RZ, R21 ;  /* 0x000000ffff167224 */ /* 0x000fe200078e0015 */
[----:B------:R-:W-:Y:S01]  /*0d00*/  MOV R17, R16 ;  /* 0x0000001000117202 */ /* 0x000fe20000000f00 */
[----:B------:R-:W-:Y:S02]  /*0d10*/  IMAD.MOV.U32 R15, RZ, RZ, R28 ;  /* 0x000000ffff0f7224 */ /* 0x000fe400078e001c */
[----:B------:R-:W-:-:S07]  /*0d20*/  IMAD.MOV.U32 R31, RZ, RZ, R29 ;  /* 0x000000ffff1f7224 */ /* 0x000fce00078e001d */
.L_x_32054:
[----:B------:R-:W-:Y:S05]  /*0d30*/  BSYNC.RECONVERGENT B1 ;  /* 0x0000000000017941 */ /* 0x000fea0003800200 */
.L_x_32052:
        /* <DEDUP_REMOVED lines=11> */
.L_x_32056:
[----:B------:R-:W-:Y:S01]  /*0df0*/  IMAD.MOV.U32 R21, RZ, RZ, R20 ;  /* 0x000000ffff157224 */ /* 0x000fe200078e0014 */
[----:B------:R-:W-:Y:S01]  /*0e00*/  MOV R16, R0 ;  /* 0x0000000000107202 */ /* 0x000fe20000000f00 */
[----:B------:R-:W-:Y:S02]  /*0e10*/  IMAD.MOV.U32 R14, RZ, RZ, R15 ;  /* 0x000000ffff0e7224 */ /* 0x000fe400078e000f */
[----:B------:R-:W-:-:S07]  /*0e20*/  IMAD.MOV.U32 R29, RZ, RZ, R31 ;  /* 0x000000ffff1d7224 */ /* 0x000fce00078e001f */
.L_x_32057:
[----:B------:R-:W-:Y:S05]  /*0e30*/  BSYNC.RECONVERGENT B1 ;  /* 0x0000000000017941 */ /* 0x000fea0003800200 */
.L_x_32055:
        /* <DEDUP_REMOVED lines=11> */
.L_x_32059:
[----:B------:R-:W-:Y:S01]  /*0ef0*/  IMAD.MOV.U32 R20, RZ, RZ, R7 ;  /* 0x000000ffff147224 */ /* 0x000fe200078e0007 */
[----:B------:R-:W-:Y:S01]  /*0f00*/  MOV R0, R2 ;  /* 0x0000000200007202 */ /* 0x000fe20000000f00 */
[----:B------:R-:W-:Y:S02]  /*0f10*/  IMAD.MOV.U32 R28, RZ, RZ, R14 ;  /* 0x000000ffff1c7224 */ /* 0x000fe400078e000e */
[----:B------:R-:W-:-:S07]  /*0f20*/  IMAD.MOV.U32 R15, RZ, RZ, R29 ;  /* 0x000000ffff0f7224 */ /* 0x000fce00078e001d */
.L_x_32060:
[----:B------:R-:W-:Y:S05]  /*0f30*/  BSYNC.RECONVERGENT B1 ;  /* 0x0000000000017941 */ /* 0x000fea0003800200 */
.L_x_32058:
        /* <DEDUP_REMOVED lines=9> */
.L_x_32062:
[----:B------:R-:W-:Y:S01]  /*0fd0*/  MOV R7, R5 ;  /* 0x0000000500077202 */ /* 0x000fe20000000f00 */
[----:B------:R-:W-:Y:S02]  /*0fe0*/  IMAD.MOV.U32 R2, RZ, RZ, R6 ;  /* 0x000000ffff027224 */ /* 0x000fe400078e0006 */
[----:B------:R-:W-:Y:S02]  /*0ff0*/  IMAD.MOV.U32 R5, RZ, RZ, R28 ;  /* 0x000000ffff057224 */ /* 0x000fe400078e001c */
[----:B------:R-:W-:-:S07]  /*1000*/  IMAD.MOV.U32 R6, RZ, RZ, R15 ;  /* 0x000000ffff067224 */ /* 0x000fce00078e000f */
.L_x_32063:
[----:B------:R-:W-:Y:S05]  /*1010*/  BSYNC.RECONVERGENT B1 ;  /* 0x0000000000017941 */ /* 0x000fea0003800200 */
.L_x_32061:
[----:B------:R-:W-:Y:S02]  /*1020*/  IADD3 R3, PT, PT, R3, 0x20, RZ ;  /* 0x0000002003037810 */ /* 0x000fe40007ffe0ff */
[----:B------:R-:W-:Y:S02]  /*1030*/  IADD3 R12, P2, PT, R12, 0x80, RZ ;  /* 0x000000800c0c7810 */ /* 0x000fe40007f5e0ff */
[----:B------:R-:W-:-:S03]  /*1040*/  ISETP.GE.AND P0, PT, R3, UR12, PT ;  /* 0x0000000c03007c0c */ /* 0x000fc6000bf06270 */
[----:B------:R-:W-:-:S10]  /*1050*/  IMAD.X R13, RZ, RZ, R13, P2 ;  /* 0x000000ffff0d7224 */ /* 0x000fd400010e060d */
[----:B------:R-:W-:Y:S05]  /*1060*/  @!P0 BRA `(.L_x_32064) ;  /* 0xfffffff400688947 */ /* 0x000fea000383ffff */
.L_x_32038:
[----:B------:R-:W-:Y:S05]  /*1070*/  BSYNC.RECONVERGENT B0 ;  /* 0x0000000000007941 */ /* 0x000fea0003800200 */
.L_x_32037:
[----:B------:R-:W0:Y:S01]  /*1080*/  S2R R29, SR_LANEID ;  /* 0x00000000001d7919 */ /* 0x000e220000000000 */
[----:B------:R-:W-:Y:S01]  /*1090*/  BSSY.RECONVERGENT B0, `(.L_x_32065) ;  /* 0x0000359000007945 */ /* 0x000fe20003800200 */
[----:B------:R1:W2:Y:S04]  /*10a0*/  SHFL.DOWN PT, R33, R6, 0x1, 0x1f ;  /* 0x08201f0006217f89 */ /* 0x0002a800000e0000 */
        /* <DEDUP_REMOVED lines=17> */
[CC--:B0-----:R-:W-:Y:S01]  /*11c0*/  FSETP.GEU.FTZ.AND P0, PT, R25.reuse, R32.reuse, PT ;  /* 0x000000201900720b */ /* 0x0c1fe20003f1e000 */
        /* <DEDUP_REMOVED lines=15> */
.L_x_32068:
[----:B------:R-:W-:Y:S01]  /*12c0*/  IMAD.MOV.U32 R33, RZ, RZ, R26 ;  /* 0x000000ffff217224 */ /* 0x000fe200078e001a */
[----:B------:R-:W-:Y:S01]  /*12d0*/  MOV R26, R19 ;  /* 0x00000013001a7202 */ /* 0x000fe20000000f00 */
[----:B------:R-:W-:Y:S02]  /*12e0*/  IMAD.MOV.U32 R32, RZ, RZ, R25 ;  /* 0x000000ffff207224 */ /* 0x000fe400078e0019 */
[----:B------:R-:W-:-:S07]  /*12f0*/  IMAD.MOV.U32 R25, RZ, RZ, R24 ;  /* 0x000000ffff197224 */ /* 0x000fce00078e0018 */
.L_x_32069:
[----:B------:R-:W-:Y:S05]  /*1300*/  BSYNC.RECONVERGENT B1 ;  /* 0x0000000000017941 */ /* 0x000fea0003800200 */
.L_x_32067:
        /* <DEDUP_REMOVED lines=9> */
.L_x_32071:
[----:B------:R-:W-:Y:S01]  /*13a0*/  MOV R24, R33 ;  /* 0x0000002100187202 */ /* 0x000fe20000000f00 */
[----:B------:R-:W-:Y:S02]  /*13b0*/  IMAD.MOV.U32 R19, RZ, RZ, R32 ;  /* 0x000000ffff137224 */ /* 0x000fe400078e0020 */
[----:B------:R-:W-:Y:S02]  /*13c0*/  IMAD.MOV.U32 R33, RZ, RZ, R18 ;  /* 0x000000ffff217224 */ /* 0x000fe400078e0012 */
[----:B------:R-:W-:-:S07]  /*13d0*/  IMAD.MOV.U32 R32, RZ, RZ, R23 ;  /* 0x000000ffff207224 */ /* 0x000fce00078e0017 */
.L_x_32072:
[----:B------:R-:W-:Y:S05]  /*13e0*/  BSYNC.RECONVERGENT B1 ;  /* 0x0000000000017941 */ /* 0x000fea0003800200 */
.L_x_32070:
        /* <DEDUP_REMOVED lines=9> */
.L_x_32074:
[----:B------:R-:W-:Y:S01]  /*1480*/  IMAD.MOV.U32 R23, RZ, RZ, R24 ;  /* 0x000000ffff177224 */ /* 0x000fe200078e0018 */
[----:B------:R-:W-:Y:S01]  /*1490*/  MOV R24, R17 ;  /* 0x0000001100187202 */ /* 0x000fe20000000f00 */
[----:B------:R-:W-:Y:S02]  /*14a0*/  IMAD.MOV.U32 R18, RZ, RZ, R19 ;  /* 0x000000ffff127224 */ /* 0x000fe400078e0013 */
[----:B------:R-:W-:-:S07]  /*14b0*/  IMAD.MOV.U32 R19, RZ, RZ, R22 ;  /* 0x000000ffff137224 */ /* 0x000fce00078e0016 */
.L_x_32075:
[----:B------:R-:W-:Y:S05]  /*14c0*/  BSYNC.RECONVERGENT B1 ;  /* 0x0000000000017941 */ /* 0x000fea0003800200 */
.L_x_32073:
        /* <DEDUP_REMOVED lines=9> */
.L_x_32077:
[----:B------:R-:W-:Y:S01]  /*1560*/  MOV R17, R23 ;  /* 0x0000001700117202 */ /* 0x000fe20000000f00 */
[----:B------:R-:W-:Y:S02]  /*1570*/  IMAD.MOV.U32 R35, RZ, RZ, R18 ;  /* 0x000000ffff237224 */ /* 0x000fe400078e0012 */
[----:B------:R-:W-:Y:S02]  /*1580*/  IMAD.MOV.U32 R23, RZ, RZ, R16 ;  /* 0x000000ffff177224 */ /* 0x000fe400078e0010 */
[----:B------:R-:W-:-:S07]  /*1590*/  IMAD.MOV.U32 R18, RZ, RZ, R21 ;  /* 0x000000ffff127224 */ /* 0x000fce00078e0015 */
.L_x_32078:
[----:B------:R-:W-:Y:S05]  /*15a0*/  BSYNC.RECONVERGENT B1 ;  /* 0x0000000000017941 */ /* 0x000fea0003800200 */
.L_x_32076:
        /* <DEDUP_REMOVED lines=9> */
.L_x_32080:
[----:B------:R-:W-:Y:S01]  /*1640*/  IMAD.MOV.U32 R21, RZ, RZ, R17 ;  /* 0x000000ffff157224 */ /* 0x000fe200078e0011 */
[----:B------:R-:W-:Y:S01]  /*1650*/  MOV R17, R0 ;  /* 0x0000000000117202 */ /* 0x000fe20000000f00 */
[----:B------:R-:W-:Y:S02]  /*1660*/  IMAD.MOV.U32 R16, RZ, RZ, R35 ;  /* 0x000000ffff107224 */ /* 0x000fe400078e0023 */
[----:B------:R-:W-:-:S07]  /*1670*/  IMAD.MOV.U32 R35, RZ, RZ, R20 ;  /* 0x000000ffff237224 */ /* 0x000fce00078e0014 */
.L_x_32081:
[----:B------:R-:W-:Y:S05]  /*1680*/  BSYNC.RECONVERGENT B1 ;  /* 0x0000000000017941 */ /* 0x000fea0003800200 */
.L_x_32079:
        /* <DEDUP_REMOVED lines=9> */
.L_x_32083:
[----:B------:R-:W-:Y:S01]  /*1720*/  MOV R37, R21 ;  /* 0x0000001500257202 */ /* 0x000fe20000000f00 */
[----:B------:R-:W-:Y:S02]  /*1730*/  IMAD.MOV.U32 R0, RZ, RZ, R16 ;  /* 0x000000ffff007224 */ /* 0x000fe400078e0010 */
[----:B------:R-:W-:Y:S02]  /*1740*/  IMAD.MOV.U32 R21, RZ, RZ, R2 ;  /* 0x000000ffff157224 */ /* 0x000fe400078e0002 */
[----:B------:R-:W-:-:S07]  /*1750*/  IMAD.MOV.U32 R16, RZ, RZ, R7 ;  /* 0x000000ffff107224 */ /* 0x000fce00078e0007 */
.L_x_32084:
[----:B------:R-:W-:Y:S05]  /*1760*/  BSYNC.RECONVERGENT B1 ;  /* 0x0000000000017941 */ /* 0x000fea0003800200 */
.L_x_32082:
        /* <DEDUP_REMOVED lines=9> */
.L_x_32086:
[----:B------:R-:W-:Y:S01]  /*1800*/  IMAD.MOV.U32 R2, RZ, RZ, R37 ;  /* 0x000000ffff027224 */ /* 0x000fe200078e0025 */
[----:B------:R-:W-:Y:S01]  /*1810*/  MOV R37, R6 ;  /* 0x0000000600257202 */ /* 0x000fe20000000f00 */
[----:B------:R-:W-:Y:S02]  /*1820*/  IMAD.MOV.U32 R7, RZ, RZ, R0 ;  /* 0x000000ffff077224 */ /* 0x000fe400078e0000 */
[----:B------:R-:W-:-:S07]  /*1830*/  IMAD.MOV.U32 R0, RZ, RZ, R5 ;  /* 0x000000ffff007224 */ /* 0x000fce00078e0005 */
.L_x_32087:
[----:B------:R-:W-:Y:S05]  /*1840*/  BSYNC.RECONVERGENT B1 ;  /* 0x0000000000017941 */ /* 0x000fea0003800200 */
.L_x_32085:
        /* <DEDUP_REMOVED lines=16> */
.L_x_32089:
[----:B------:R-:W-:Y:S01]  /*1950*/  IMAD.MOV.U32 R5, RZ, RZ, R26 ;  /* 0x000000ffff057224 */ /* 0x000fe200078e001a */
[----:B------:R-:W-:Y:S01]  /*1960*/  MOV R26, R33 ;  /* 0x00000021001a7202 */ /* 0x000fe20000000f00 */
[----:B------:R-:W-:Y:S02]  /*1970*/  IMAD.MOV.U32 R6, RZ, RZ, R25 ;  /* 0x000000ffff067224 */ /* 0x000fe400078e0019 */
[----:B------:R-:W-:-:S07]  /*1980*/  IMAD.MOV.U32 R25, RZ, RZ, R32 ;  /* 0x000000ffff197224 */ /* 0x000fce00078e0020 */
.L_x_32090:
[----:B------:R-:W-:Y:S05]  /*1990*/  BSYNC.RECONVERGENT B1 ;  /* 0x0000000000017941 */ /* 0x000fea0003800200 */
.L_x_32088:
        /* <DEDUP_REMOVED lines=9> */
.L_x_32092:
[----:B------:R-:W-:Y:S01]  /*1a30*/  MOV R20, R5 ;  /* 0x0000000500147202 */ /* 0x000fe20000000f00 */
[----:B------:R-:W-:Y:S02]  /*1a40*/  IMAD.MOV.U32 R33, RZ, RZ, R6 ;  /* 0x000000ffff217224 */ /* 0x000fe400078e0006 */
[----:B------:R-:W-:Y:S02]  /*1a50*/  IMAD.MOV.U32 R5, RZ, RZ, R24 ;  /* 0x000000ffff057224 */ /* 0x000fe400078e0018 */
[----:B------:R-:W-:-:S07]  /*1a60*/  IMAD.MOV.U32 R6, RZ, RZ, R19 ;  /* 0x000000ffff067224 */ /* 0x000fce00078e0013 */
.L_x_32093:
[----:B------:R-:W-:Y:S05]  /*1a70*/  BSYNC.RECONVERGENT B1 ;  /* 0x0000000000017941 */ /* 0x000fea0003800200 */
.L_x_32091:
        /* <DEDUP_REMOVED lines=9> */
.L_x_32095:
[----:B------:R-:W-:Y:S01]  /*1b10*/  IMAD.MOV.U32 R22, RZ, RZ, R20 ;  /* 0x000000ffff167224 */ /* 0x000fe200078e0014 */
[----:B------:R-:W-:Y:S01]  /*1b20*/  MOV R20, R23 ;  /* 0x0000001700147202 */ /* 0x000fe20000000f00 */
[----:B------:R-:W-:Y:S02]  /*1b30*/  IMAD.MOV.U32 R24, RZ, RZ, R33 ;  /* 0x000000ffff187224 */ /* 0x000fe400078e0021 */
[----:B------:R-:W-:-:S07]  /*1b40*/  IMAD.MOV.U32 R33, RZ, RZ, R18 ;  /* 0x000000ffff217224 */ /* 0x000fce00078e0012 */
.L_x_32096:
[----:B------:R-:W-:Y:S05]  /*1b50*/  BSYNC.RECONVERGENT B1 ;  /* 0x0000000000017941 */ /* 0x000fea0003800200 */
.L_x_32094:
        /* <DEDUP_REMOVED lines=9> */
.L_x_32098:
[----:B------:R-:W-:Y:S01]  /*1bf0*/  MOV R18, R22 ;  /* 0x0000001600127202 */ /* 0x000fe20000000f00 */
[----:B------:R-:W-:Y:S02]  /*1c00*/  IMAD.MOV.U32 R19, RZ, RZ, R24 ;  /* 0x000000ffff137224 */ /* 0x000fe400078e0018 */
[----:B------:R-:W-:Y:S02]  /*1c10*/  IMAD.MOV.U32 R22, RZ, RZ, R17 ;  /* 0x000000ffff167224 */ /* 0x000fe400078e0011 */
[----:B------:R-:W-:-:S07]  /*1c20*/  IMAD.MOV.U32 R24, RZ, RZ, R35 ;  /* 0x000000ffff187224 */ /* 0x000fce00078e0023 */
.L_x_32099:
[----:B------:R-:W-:Y:S05]  /*1c30*/  BSYNC.RECONVERGENT B1 ;  /* 0x0000000000017941 */ /* 0x000fea0003800200 */
.L_x_32097:
        /* <DEDUP_REMOVED lines=9> */
.L_x_32101:
[----:B------:R-:W-:Y:S01]  /*1cd0*/  IMAD.MOV.U32 R32, RZ, RZ, R18 ;  /* 0x000000ffff207224 */ /* 0x000fe200078e0012 */
[----:B------:R-:W-:Y:S01]  /*1ce0*/  MOV R18, R21 ;  /* 0x0000001500127202 */ /* 0x000fe20000000f00 */
[----:B------:R-:W-:Y:S02]  /*1cf0*/  IMAD.MOV.U32 R17, RZ, RZ, R19 ;  /* 0x000000ffff117224 */ /* 0x000fe400078e0013 */
[----:B------:R-:W-:-:S07]  /*1d00*/  IMAD.MOV.U32 R19, RZ, RZ, R16 ;  /* 0x000000ffff137224 */ /* 0x000fce00078e0010 */
.L_x_32102:
[----:B------:R-:W-:Y:S05]  /*1d10*/  BSYNC.RECONVERGENT B1 ;  /* 0x0000000000017941 */ /* 0x000fea0003800200 */
.L_x_32100:
        /* <DEDUP_REMOVED lines=9> */
.L_x_32104:
[----:B------:R-:W-:Y:S01]  /*1db0*/  MOV R21, R32 ;  /* 0x0000002000157202 */ /* 0x000fe20000000f00 */
[----:B------:R-:W-:Y:S02]  /*1dc0*/  IMAD.MOV.U32 R16, RZ, RZ, R17 ;  /* 0x000000ffff107224 */ /* 0x000fe400078e0011 */
[----:B------:R-:W-:Y:S02]  /*1dd0*/  IMAD.MOV.U32 R32, RZ, RZ, R37 ;  /* 0x000000ffff207224 */ /* 0x000fe400078e0025 */
[----:B------:R-:W-:-:S07]  /*1de0*/  IMAD.MOV.U32 R17, RZ, RZ, R0 ;  /* 0x000000ffff117224 */ /* 0x000fce00078e0000 */
.L_x_32105:
[----:B------:R-:W-:Y:S05]  /*1df0*/  BSYNC.RECONVERGENT B1 ;  /* 0x0000000000017941 */ /* 0x000fea0003800200 */
.L_x_32103:
        /* <DEDUP_REMOVED lines=9> */
.L_x_32107:
[----:B------:R-:W-:Y:S01]  /*1e90*/  IMAD.MOV.U32 R0, RZ, RZ, R21 ;  /* 0x000000ffff007224 */ /* 0x000fe200078e0015 */
[----:B------:R-:W-:Y:S01]  /*1ea0*/  MOV R21, R2 ;  /* 0x0000000200157202 */ /* 0x000fe20000000f00 */
[----:B------:R-:W-:Y:S02]  /*1eb0*/  IMAD.MOV.U32 R23, RZ, RZ, R16 ;  /* 0x000000ffff177224 */ /* 0x000fe400078e0010 */
[----:B------:R-:W-:-:S07]  /*1ec0*/  IMAD.MOV.U32 R16, RZ, RZ, R7 ;  /* 0x000000ffff107224 */ /* 0x000fce00078e0007 */
.L_x_32108:
[----:B------:R-:W-:Y:S05]  /*1ed0*/  BSYNC.RECONVERGENT B1 ;  /* 0x0000000000017941 */ /* 0x000fea0003800200 */
.L_x_32106:
        /* <DEDUP_REMOVED lines=16> */
.L_x_32110:
[----:B------:R-:W-:Y:S01]  /*1fe0*/  IMAD.MOV.U32 R7, RZ, RZ, R26 ;  /* 0x000000ffff077224 */ /* 0x000fe200078e001a */
[----:B------:R-:W-:Y:S01]  /*1ff0*/  MOV R26, R5 ;  /* 0x00000005001a7202 */ /* 0x000fe20000000f00 */
[----:B------:R-:W-:Y:S02]  /*2000*/  IMAD.MOV.U32 R2, RZ, RZ, R25 ;  /* 0x000000ffff027224 */ /* 0x000fe400078e0019 */
[----:B------:R-:W-:-:S07]  /*2010*/  IMAD.MOV.U32 R25, RZ, RZ, R6 ;  /* 0x000000ffff197224 */ /* 0x000fce00078e0006 */
.L_x_32111:
[----:B------:R-:W-:Y:S05]  /*2020*/  BSYNC.RECONVERGENT B1 ;  /* 0x0000000000017941 */ /* 0x000fea0003800200 */
.L_x_32109:
        /* <DEDUP_REMOVED lines=9> */
.L_x_32113:
[----:B------:R-:W-:Y:S01]  /*20c0*/  MOV R5, R7 ;  /* 0x0000000700057202 */ /* 0x000fe20000000f00 */
[----:B------:R-:W-:Y:S02]  /*20d0*/  IMAD.MOV.U32 R31, RZ, RZ, R2 ;  /* 0x000000ffff1f7224 */ /* 0x000fe400078e0002 */
[----:B------:R-:W-:Y:S02]  /*20e0*/  IMAD.MOV.U32 R7, RZ, RZ, R20 ;  /* 0x000000ffff077224 */ /* 0x000fe400078e0014 */
[----:B------:R-:W-:-:S07]  /*20f0*/  IMAD.MOV.U32 R2, RZ, RZ, R33 ;  /* 0x000000ffff027224 */ /* 0x000fce00078e0021 */
.L_x_32114:
[----:B------:R-:W-:Y:S05]  /*2100*/  BSYNC.RECONVERGENT B1 ;  /* 0x0000000000017941 */ /* 0x000fea0003800200 */
.L_x_32112:
        /* <DEDUP_REMOVED lines=9> */
.L_x_32116:
[----:B------:R-:W-:Y:S01]  /*21a0*/  IMAD.MOV.U32 R33, RZ, RZ, R5 ;  /* 0x000000ffff217224 */ /* 0x000fe200078e0005 */
[----:B------:R-:W-:Y:S01]  /*21b0*/  MOV R5, R22 ;  /* 0x0000001600057202 */ /* 0x000fe20000000f00 */
[----:B------:R-:W-:Y:S02]  /*21c0*/  IMAD.MOV.U32 R6, RZ, RZ, R31 ;  /* 0x000000ffff067224 */ /* 0x000fe400078e001f */
[----:B------:R-:W-:-:S07]  /*21d0*/  IMAD.MOV.U32 R31, RZ, RZ, R24 ;  /* 0x000000ffff1f7224 */ /* 0x000fce00078e0018 */
.L_x_32117:
[----:B------:R-:W-:Y:S05]  /*21e0*/  BSYNC.RECONVERGENT B1 ;  /* 0x0000000000017941 */ /* 0x000fea0003800200 */
.L_x_32115:
        /* <DEDUP_REMOVED lines=9> */
.L_x_32119:
[----:B------:R-:W-:Y:S01]  /*2280*/  MOV R35, R33 ;  /* 0x0000002100237202 */ /* 0x000fe20000000f00 */
[----:B------:R-:W-:Y:S02]  /*2290*/  IMAD.MOV.U32 R20, RZ, RZ, R6 ;  /* 0x000000ffff147224 */ /* 0x000fe400078e0006 */
[----:B------:R-:W-:Y:S02]  /*22a0*/  IMAD.MOV.U32 R33, RZ, RZ, R18 ;  /* 0x000000ffff217224 */ /* 0x000fe400078e0012 */
[----:B------:R-:W-:-:S07]  /*22b0*/  IMAD.MOV.U32 R6, RZ, RZ, R19 ;  /* 0x000000ffff067224 */ /* 0x000fce00078e0013 */
.L_x_32120:
[----:B------:R-:W-:Y:S05]  /*22c0*/  BSYNC.RECONVERGENT B1 ;  /* 0x0000000000017941 */ /* 0x000fea0003800200 */
.L_x_32118:
        /* <DEDUP_REMOVED lines=9> */
.L_x_32122:
[----:B------:R-:W-:Y:S01]  /*2360*/  IMAD.MOV.U32 R18, RZ, RZ, R35 ;  /* 0x000000ffff127224 */ /* 0x000fe200078e0023 */
[----:B------:R-:W-:Y:S01]  /*2370*/  MOV R35, R32 ;  /* 0x0000002000237202 */ /* 0x000fe20000000f00 */
[----:B------:R-:W-:Y:S02]  /*2380*/  IMAD.MOV.U32 R19, RZ, RZ, R20 ;  /* 0x000000ffff137224 */ /* 0x000fe400078e0014 */
[----:B------:R-:W-:-:S07]  /*2390*/  IMAD.MOV.U32 R20, RZ, RZ, R17 ;  /* 0x000000ffff147224 */ /* 0x000fce00078e0011 */
.L_x_32123:
[----:B------:R-:W-:Y:S05]  /*23a0*/  BSYNC.RECONVERGENT B1 ;  /* 0x0000000000017941 */ /* 0x000fea0003800200 */
.L_x_32121:
        /* <DEDUP_REMOVED lines=9> */
.L_x_32125:
[----:B------:R-:W-:Y:S01]  /*2440*/  MOV R17, R18 ;  /* 0x0000001200117202 */ /* 0x000fe20000000f00 */
[----:B------:R-:W-:Y:S02]  /*2450*/  IMAD.MOV.U32 R22, RZ, RZ, R19 ;  /* 0x000000ffff167224 */ /* 0x000fe400078e0013 */
[----:B------:R-:W-:Y:S02]  /*2460*/  IMAD.MOV.U32 R18, RZ, RZ, R21 ;  /* 0x000000ffff127224 */ /* 0x000fe400078e0015 */
[----:B------:R-:W-:-:S07]  /*2470*/  IMAD.MOV.U32 R19, RZ, RZ, R16 ;  /* 0x000000ffff137224 */ /* 0x000fce00078e0010 */
.L_x_32126:
[----:B------:R-:W-:Y:S05]  /*2480*/  BSYNC.RECONVERGENT B1 ;  /* 0x0000000000017941 */ /* 0x000fea0003800200 */
.L_x_32124:
        /* <DEDUP_REMOVED lines=9> */
.L_x_32128:
[----:B------:R-:W-:Y:S01]  /*2520*/  IMAD.MOV.U32 R16, RZ, RZ, R17 ;  /* 0x000000ffff107224 */ /* 0x000fe200078e0011 */
[----:B------:R-:W-:Y:S01]  /*2530*/  MOV R17, R0 ;  /* 0x0000000000117202 */ /* 0x000fe20000000f00 */
[----:B------:R-:W-:Y:S02]  /*2540*/  IMAD.MOV.U32 R21, RZ, RZ, R22 ;  /* 0x000000ffff157224 */ /* 0x000fe400078e0016 */
[----:B------:R-:W-:-:S07]  /*2550*/  IMAD.MOV.U32 R22, RZ, RZ, R23 ;  /* 0x000000ffff167224 */ /* 0x000fce00078e0017 */
.L_x_32129:
[----:B------:R-:W-:Y:S05]  /*2560*/  BSYNC.RECONVERGENT B1 ;  /* 0x0000000000017941 */ /* 0x000fea0003800200 */
.L_x_32127:
        /* <DEDUP_REMOVED lines=16> */
.L_x_32131:
[----:B------:R-:W-:Y:S01]  /*2670*/  IMAD.MOV.U32 R0, RZ, RZ, R26 ;  /* 0x000000ffff007224 */ /* 0x000fe200078e001a */
[----:B------:R-:W-:Y:S01]  /*2680*/  MOV R26, R7 ;  /* 0x00000007001a7202 */ /* 0x000fe20000000f00 */
[----:B------:R-:W-:Y:S02]  /*2690*/  IMAD.MOV.U32 R24, RZ, RZ, R25 ;  /* 0x000000ffff187224 */ /* 0x000fe400078e0019 */
[----:B------:R-:W-:-:S07]  /*26a0*/  IMAD.MOV.U32 R25, RZ, RZ, R2 ;  /* 0x000000ffff197224 */ /* 0x000fce00078e0002 */
.L_x_32132:
[----:B------:R-:W-:Y:S05]  /*26b0*/  BSYNC.RECONVERGENT B1 ;  /* 0x0000000000017941 */ /* 0x000fea0003800200 */
.L_x_32130:
        /* <DEDUP_REMOVED lines=9> */
.L_x_32134:
[----:B------:R-:W-:Y:S01]  /*2750*/  MOV R2, R0 ;  /* 0x0000000000027202 */ /* 0x000fe20000000f00 */
[----:B------:R-:W-:Y:S02]  /*2760*/  IMAD.MOV.U32 R7, RZ, RZ, R24 ;  /* 0x000000ffff077224 */ /* 0x000fe400078e0018 */
[----:B------:R-:W-:Y:S02]  /*2770*/  IMAD.MOV.U32 R0, RZ, RZ, R5 ;  /* 0x000000ffff007224 */ /* 0x000fe400078e0005 */
[----:B------:R-:W-:-:S07]  /*2780*/  IMAD.MOV.U32 R24, RZ, RZ, R31 ;  /* 0x000000ffff187224 */ /* 0x000fce00078e001f */
.L_x_32135:
[----:B------:R-:W-:Y:S05]  /*2790*/  BSYNC.RECONVERGENT B1 ;  /* 0x0000000000017941 */ /* 0x000fea0003800200 */
.L_x_32133:
        /* <DEDUP_REMOVED lines=9> */
.L_x_32137:
[----:B------:R-:W-:Y:S01]  /*2830*/  IMAD.MOV.U32 R28, RZ, RZ, R2 ;  /* 0x000000ffff1c7224 */ /* 0x000fe200078e0002 */
[----:B------:R-:W-:Y:S01]  /*2840*/  MOV R2, R33 ;  /* 0x0000002100027202 */ /* 0x000fe20000000f00 */
[----:B------:R-:W-:Y:S02]  /*2850*/  IMAD.MOV.U32 R5, RZ, RZ, R7 ;  /* 0x000000ffff057224 */ /* 0x000fe400078e0007 */
[----:B------:R-:W-:-:S07]  /*2860*/  IMAD.MOV.U32 R7, RZ, RZ, R6 ;  /* 0x000000ffff077224 */ /* 0x000fce00078e0006 */
.L_x_32138:
[----:B------:R-:W-:Y:S05]  /*2870*/  BSYNC.RECONVERGENT B1 ;  /* 0x0000000000017941 */ /* 0x000fea0003800200 */
.L_x_32136:
        /* <DEDUP_REMOVED lines=9> */
.L_x_32140:
[----:B------:R-:W-:Y:S01]  /*2910*/  MOV R15, R28 ;  /* 0x0000001c000f7202 */ /* 0x000fe20000000f00 */
[----:B------:R-:W-:Y:S02]  /*2920*/  IMAD.MOV.U32 R6, RZ, RZ, R5 ;  /* 0x000000ffff067224 */ /* 0x000fe400078e0005 */
[----:B------:R-:W-:Y:S02]  /*2930*/  IMAD.MOV.U32 R28, RZ, RZ, R35 ;  /* 0x000000ffff1c7224 */ /* 0x000fe400078e0023 */
[----:B------:R-:W-:-:S07]  /*2940*/  IMAD.MOV.U32 R5, RZ, RZ, R20 ;  /* 0x000000ffff057224 */ /* 0x000fce00078e0014 */
.L_x_32141:
[----:B------:R-:W-:Y:S05]  /*2950*/  BSYNC.RECONVERGENT B1 ;  /* 0x0000000000017941 */ /* 0x000fea0003800200 */
.L_x_32139:
        /* <DEDUP_REMOVED lines=9> */
.L_x_32143:
[----:B------:R-:W-:Y:S01]  /*29f0*/  IMAD.MOV.U32 R20, RZ, RZ, R15 ;  /* 0x000000ffff147224 */ /* 0x000fe200078e000f */
[----:B------:R-:W-:Y:S01]  /*2a00*/  MOV R15, R18 ;  /* 0x00000012000f7202 */ /* 0x000fe20000000f00 */
[----:B------:R-:W-:Y:S02]  /*2a10*/  IMAD.MOV.U32 R23, RZ, RZ, R6 ;  /* 0x000000ffff177224 */ /* 0x000fe400078e0006 */
[----:B------:R-:W-:-:S07]  /*2a20*/  IMAD.MOV.U32 R6, RZ, RZ, R19 ;  /* 0x000000ffff067224 */ /* 0x000fce00078e0013 */
.L_x_32144:
[----:B------:R-:W-:Y:S05]  /*2a30*/  BSYNC.RECONVERGENT B1 ;  /* 0x0000000000017941 */ /* 0x000fea0003800200 */
.L_x_32142:
        /* <DEDUP_REMOVED lines=9> */
.L_x_32146:
[----:B------:R-:W-:Y:S01]  /*2ad0*/  MOV R19, R20 ;  /* 0x0000001400137202 */ /* 0x000fe20000000f00 */
[----:B------:R-:W-:Y:S02]  /*2ae0*/  IMAD.MOV.U32 R18, RZ, RZ, R23 ;  /* 0x000000ffff127224 */ /* 0x000fe400078e0017 */
[----:B------:R-:W-:Y:S02]  /*2af0*/  IMAD.MOV.U32 R20, RZ, RZ, R17 ;  /* 0x000000ffff147224 */ /* 0x000fe400078e0011 */
[----:B------:R-:W-:-:S07]  /*2b00*/  IMAD.MOV.U32 R23, RZ, RZ, R22 ;  /* 0x000000ffff177224 */ /* 0x000fce00078e0016 */
.L_x_32147:
[----:B------:R-:W-:Y:S05]  /*2b10*/  BSYNC.RECONVERGENT B1 ;  /* 0x0000000000017941 */ /* 0x000fea0003800200 */
.L_x_32145:
        /* <DEDUP_REMOVED lines=9> */
.L_x_32149:
[----:B------:R-:W-:Y:S01]  /*2bb0*/  IMAD.MOV.U32 R17, RZ, RZ, R19 ;  /* 0x000000ffff117224 */ /* 0x000fe200078e0013 */
[----:B------:R-:W-:Y:S01]  /*2bc0*/  MOV R19, R16 ;  /* 0x0000001000137202 */ /* 0x000fe20000000f00 */
[----:B------:R-:W-:Y:S02]  /*2bd0*/  IMAD.MOV.U32 R22, RZ, RZ, R18 ;  /* 0x000000ffff167224 */ /* 0x000fe400078e0012 */
[----:B------:R-:W-:-:S07]  /*2be0*/  IMAD.MOV.U32 R18, RZ, RZ, R21 ;  /* 0x000000ffff127224 */ /* 0x000fce00078e0015 */
.L_x_32150:
[----:B------:R-:W-:Y:S05]  /*2bf0*/  BSYNC.RECONVERGENT B1 ;  /* 0x0000000000017941 */ /* 0x000fea0003800200 */
.L_x_32148:
        /* <DEDUP_REMOVED lines=16> */
.L_x_32152:
[----:B------:R-:W-:Y:S01]  /*2d00*/  IMAD.MOV.U32 R13, RZ, RZ, R26 ;  /* 0x000000ffff0d7224 */ /* 0x000fe200078e001a */
[----:B------:R-:W-:Y:S01]  /*2d10*/  MOV R26, R0 ;  /* 0x00000000001a7202 */ /* 0x000fe20000000f00 */
[----:B------:R-:W-:Y:S02]  /*2d20*/  IMAD.MOV.U32 R14, RZ, RZ, R25 ;  /* 0x000000ffff0e7224 */ /* 0x000fe400078e0019 */
[----:B------:R-:W-:-:S07]  /*2d30*/  IMAD.MOV.U32 R25, RZ, RZ, R24 ;  /* 0x000000ffff197224 */ /* 0x000fce00078e0018 */
.L_x_32153:
[----:B------:R-:W-:Y:S05]  /*2d40*/  BSYNC.RECONVERGENT B1 ;  /* 0x0000000000017941 */ /* 0x000fea0003800200 */
.L_x_32151:
        /* <DEDUP_REMOVED lines=9> */
.L_x_32155:
[----:B------:R-:W-:Y:S01]  /*2de0*/  MOV R21, R13 ;  /* 0x0000000d00157202 */ /* 0x000fe20000000f00 */
[----:B------:R-:W-:Y:S02]  /*2df0*/  IMAD.MOV.U32 R0, RZ, RZ, R14 ;  /* 0x000000ffff007224 */ /* 0x000fe400078e000e */
[----:B------:R-:W-:Y:S02]  /*2e00*/  IMAD.MOV.U32 R13, RZ, RZ, R2 ;  /* 0x000000ffff0d7224 */ /* 0x000fe400078e0002 */
[----:B------:R-:W-:-:S07]  /*2e10*/  IMAD.MOV.U32 R14, RZ, RZ, R7 ;  /* 0x000000ffff0e7224 */ /* 0x000fce00078e0007 */
.L_x_32156:
[----:B------:R-:W-:Y:S05]  /*2e20*/  BSYNC.RECONVERGENT B1 ;  /* 0x0000000000017941 */ /* 0x000fea0003800200 */
.L_x_32154:
        /* <DEDUP_REMOVED lines=9> */
.L_x_32158:
[----:B------:R-:W-:Y:S01]  /*2ec0*/  IMAD.MOV.U32 R2, RZ, RZ, R21 ;  /* 0x000000ffff027224 */ /* 0x000fe200078e0015 */
[----:B------:R-:W-:Y:S01]  /*2ed0*/  MOV R21, R28 ;  /* 0x0000001c00157202 */ /* 0x000fe20000000f00 */
[----:B------:R-:W-:Y:S02]  /*2ee0*/  IMAD.MOV.U32 R7, RZ, RZ, R0 ;  /* 0x000000ffff077224 */ /* 0x000fe400078e0000 */
[----:B------:R-:W-:-:S07]  /*2ef0*/  IMAD.MOV.U32 R0, RZ, RZ, R5 ;  /* 0x000000ffff007224 */ /* 0x000fce00078e0005 */
.L_x_32159:
[----:B------:R-:W-:Y:S05]  /*2f00*/  BSYNC.RECONVERGENT B1 ;  /* 0x0000000000017941 */ /* 0x000fea0003800200 */
.L_x_32157:
        /* <DEDUP_REMOVED lines=9> */
.L_x_32161:
[----:B------:R-:W-:Y:S01]  /*2fa0*/  MOV R5, R2 ;  /* 0x0000000200057202 */ /* 0x000fe20000000f00 */
[----:B------:R-:W-:Y:S02]  /*2fb0*/  IMAD.MOV.U32 R16, RZ, RZ, R7 ;  /* 0x000000ffff107224 */ /* 0x000fe400078e0007 */
[----:B------:R-:W-:Y:S02]  /*2fc0*/  IMAD.MOV.U32 R2, RZ, RZ, R15 ;  /* 0x000000ffff027224 */ /* 0x000fe400078e000f */
[----:B------:R-:W-:-:S07]  /*2fd0*/  IMAD.MOV.U32 R7, RZ, RZ, R6 ;  /* 0x000000ffff077224 */ /* 0x000fce00078e0006 */
.L_x_32162:
[----:B------:R-:W-:Y:S05]  /*2fe0*/  BSYNC.RECONVERGENT B1 ;  /* 0x0000000000017941 */ /* 0x000fea0003800200 */
.L_x_32160:
        /* <DEDUP_REMOVED lines=9> */
.L_x_32164:
[----:B------:R-:W-:Y:S01]  /*3080*/  IMAD.MOV.U32 R6, RZ, RZ, R5 ;  /* 0x000000ffff067224 */ /* 0x000fe200078e0005 */
[----:B------:R-:W-:Y:S01]  /*3090*/  MOV R5, R20 ;  /* 0x0000001400057202 */ /* 0x000fe20000000f00 */
[----:B------:R-:W-:Y:S02]  /*30a0*/  IMAD.MOV.U32 R15, RZ, RZ, R16 ;  /* 0x000000ffff0f7224 */ /* 0x000fe400078e0010 */
[----:B------:R-:W-:-:S07]  /*30b0*/  IMAD.MOV.U32 R16, RZ, RZ, R23 ;  /* 0x000000ffff107224 */ /* 0x000fce00078e0017 */
.L_x_32165:
[----:B------:R-:W-:Y:S05]  /*30c0*/  BSYNC.RECONVERGENT B1 ;  /* 0x0000000000017941 */ /* 0x000fea0003800200 */
.L_x_32163:
        /* <DEDUP_REMOVED lines=9> */
.L_x_32167:
[----:B------:R-:W-:Y:S01]  /*3160*/  MOV R20, R6 ;  /* 0x0000000600147202 */ /* 0x000fe20000000f00 */
[----:B------:R-:W-:Y:S02]  /*3170*/  IMAD.MOV.U32 R23, RZ, RZ, R15 ;  /* 0x000000ffff177224 */ /* 0x000fe400078e000f */
[----:B------:R-:W-:Y:S02]  /*3180*/  IMAD.MOV.U32 R6, RZ, RZ, R19 ;  /* 0x000000ffff067224 */ /* 0x000fe400078e0013 */
[----:B------:R-:W-:-:S07]  /*3190*/  IMAD.MOV.U32 R15, RZ, RZ, R18 ;  /* 0x000000ffff0f7224 */ /* 0x000fce00078e0012 */
.L_x_32168:
[----:B------:R-:W-:Y:S05]  /*31a0*/  BSYNC.RECONVERGENT B1 ;  /* 0x0000000000017941 */ /* 0x000fea0003800200 */
.L_x_32166:
        /* <DEDUP_REMOVED lines=9> */
.L_x_32170:
[----:B------:R-:W-:Y:S01]  /*3240*/  IMAD.MOV.U32 R18, RZ, RZ, R20 ;  /* 0x000000ffff127224 */ /* 0x000fe200078e0014 */
[----:B------:R-:W-:Y:S01]  /*3250*/  MOV R20, R17 ;  /* 0x0000001100147202 */ /* 0x000fe20000000f00 */
[----:B------:R-:W-:Y:S02]  /*3260*/  IMAD.MOV.U32 R19, RZ, RZ, R23 ;  /* 0x000000ffff137224 */ /* 0x000fe400078e0017 */
[----:B------:R-:W-:-:S07]  /*3270*/  IMAD.MOV.U32 R23, RZ, RZ, R22 ;  /* 0x000000ffff177224 */ /* 0x000fce00078e0016 */
.L_x_32171:
[----:B------:R-:W-:Y:S05]  /*3280*/  BSYNC.RECONVERGENT B1 ;  /* 0x0000000000017941 */ /* 0x000fea0003800200 */
.L_x_32169:
        /* <DEDUP_REMOVED lines=16> */
.L_x_32173:
[----:B------:R-:W-:Y:S01]  /*3390*/  IMAD.MOV.U32 R11, RZ, RZ, R26 ;  /* 0x000000ffff0b7224 */ /* 0x000fe200078e001a */
[----:B------:R-:W-:Y:S01]  /*33a0*/  MOV R26, R13 ;  /* 0x0000000d001a7202 */ /* 0x000fe20000000f00 */
[----:B------:R-:W-:Y:S02]  /*33b0*/  IMAD.MOV.U32 R12, RZ, RZ, R25 ;  /* 0x000000ffff0c7224 */ /* 0x000fe400078e0019 */
[----:B------:R-:W-:-:S07]  /*33c0*/  IMAD.MOV.U32 R25, RZ, RZ, R14 ;  /* 0x000000ffff197224 */ /* 0x000fce00078e000e */
.L_x_32174:
[----:B------:R-:W-:Y:S05]  /*33d0*/  BSYNC.RECONVERGENT B1 ;  /* 0x0000000000017941 */ /* 0x000fea0003800200 */
.L_x_32172:
        /* <DEDUP_REMOVED lines=9> */
.L_x_32176:
[----:B------:R-:W-:Y:S01]  /*3470*/  MOV R13, R11 ;  /* 0x0000000b000d7202 */ /* 0x000fe20000000f00 */
[----:B------:R-:W-:Y:S02]  /*3480*/  IMAD.MOV.U32 R14, RZ, RZ, R12 ;  /* 0x000000ffff0e7224 */ /* 0x000fe400078e000c */
[----:B------:R-:W-:Y:S02]  /*3490*/  IMAD.MOV.U32 R11, RZ, RZ, R21 ;  /* 0x000000ffff0b7224 */ /* 0x000fe400078e0015 */
[----:B------:R-:W-:-:S07]  /*34a0*/  IMAD.MOV.U32 R12, RZ, RZ, R0 ;  /* 0x000000ffff0c7224 */ /* 0x000fce00078e0000 */
.L_x_32177:
[----:B------:R-:W-:Y:S05]  /*34b0*/  BSYNC.RECONVERGENT B1 ;  /* 0x0000000000017941 */ /* 0x000fea0003800200 */
.L_x_32175:
        /* <DEDUP_REMOVED lines=9> */
.L_x_32179:
[----:B------:R-:W-:Y:S01]  /*3550*/  IMAD.MOV.U32 R0, RZ, RZ, R13 ;  /* 0x000000ffff007224 */ /* 0x000fe200078e000d */
[----:B------:R-:W-:Y:S01]  /*3560*/  MOV R13, R2 ;  /* 0x00000002000d7202 */ /* 0x000fe20000000f00 */
[----:B------:R-:W-:Y:S02]  /*3570*/  IMAD.MOV.U32 R17, RZ, RZ, R14 ;  /* 0x000000ffff117224 */ /* 0x000fe400078e000e */
[----:B------:R-:W-:-:S07]  /*3580*/  IMAD.MOV.U32 R14, RZ, RZ, R7 ;  /* 0x000000ffff0e7224 */ /* 0x000fce00078e0007 */
.L_x_32180:
[----:B------:R-:W-:Y:S05]  /*3590*/  BSYNC.RECONVERGENT B1 ;  /* 0x0000000000017941 */ /* 0x000fea0003800200 */
.L_x_32178:
        /* <DEDUP_REMOVED lines=9> */
.L_x_32182:
[----:B------:R-:W-:Y:S01]  /*3630*/  MOV R7, R0 ;  /* 0x0000000000077202 */ /* 0x000fe20000000f00 */
[----:B------:R-:W-:Y:S02]  /*3640*/  IMAD.MOV.U32 R2, RZ, RZ, R17 ;  /* 0x000000ffff027224 */ /* 0x000fe400078e0011 */
[----:B------:R-:W-:Y:S02]  /*3650*/  IMAD.MOV.U32 R0, RZ, RZ, R5 ;  /* 0x000000ffff007224 */ /* 0x000fe400078e0005 */
[----:B------:R-:W-:-:S07]  /*3660*/  IMAD.MOV.U32 R17, RZ, RZ, R16 ;  /* 0x000000ffff117224 */ /* 0x000fce00078e0010 */
.L_x_32183:
[----:B------:R-:W-:Y:S05]  /*3670*/  BSYNC.RECONVERGENT B1 ;  /* 0x0000000000017941 */ /* 0x000fea0003800200 */
.L_x_32181:
        /* <DEDUP_REMOVED lines=9> */
.L_x_32185:
[----:B------:R-:W-:Y:S01]  /*3710*/  IMAD.MOV.U32 R5, RZ, RZ, R7 ;  /* 0x000000ffff057224 */ /* 0x000fe200078e0007 */
[----:B------:R-:W-:Y:S01]  /*3720*/  MOV R7, R6 ;  /* 0x0000000600077202 */ /* 0x000fe20000000f00 */
[----:B------:R-:W-:Y:S02]  /*3730*/  IMAD.MOV.U32 R16, RZ, RZ, R2 ;  /* 0x000000ffff107224 */ /* 0x000fe400078e0002 */
[----:B------:R-:W-:-:S07]  /*3740*/  IMAD.MOV.U32 R2, RZ, RZ, R15 ;  /* 0x000000ffff027224 */ /* 0x000fce00078e000f */
.L_x_32186:
[----:B------:R-:W-:Y:S05]  /*3750*/  BSYNC.RECONVERGENT B1 ;  /* 0x0000000000017941 */ /* 0x000fea0003800200 */
.L_x_32184:
        /* <DEDUP_REMOVED lines=9> */
.L_x_32188:
[----:B------:R-:W-:Y:S01]  /*37f0*/  MOV R15, R5 ;  /* 0x00000005000f7202 */ /* 0x000fe20000000f00 */
[----:B------:R-:W-:Y:S02]  /*3800*/  IMAD.MOV.U32 R6, RZ, RZ, R16 ;  /* 0x000000ffff067224 */ /* 0x000fe400078e0010 */
[----:B------:R-:W-:Y:S02]  /*3810*/  IMAD.MOV.U32 R5, RZ, RZ, R20 ;  /* 0x000000ffff057224 */ /* 0x000fe400078e0014 */
[----:B------:R-:W-:-:S07]  /*3820*/  IMAD.MOV.U32 R16, RZ, RZ, R23 ;  /* 0x000000ffff107224 */ /* 0x000fce00078e0017 */
.L_x_32189:
[----:B------:R-:W-:Y:S05]  /*3830*/  BSYNC.RECONVERGENT B1 ;  /* 0x0000000000017941 */ /* 0x000fea0003800200 */
.L_x_32187:
        /* <DEDUP_REMOVED lines=9> */
.L_x_32191:
[----:B------:R-:W-:Y:S01]  /*38d0*/  IMAD.MOV.U32 R20, RZ, RZ, R15 ;  /* 0x000000ffff147224 */ /* 0x000fe200078e000f */
[----:B------:R-:W-:Y:S01]  /*38e0*/  MOV R15, R18 ;  /* 0x00000012000f7202 */ /* 0x000fe20000000f00 */
[----:B------:R-:W-:Y:S02]  /*38f0*/  IMAD.MOV.U32 R21, RZ, RZ, R6 ;  /* 0x000000ffff157224 */ /* 0x000fe400078e0006 */
[----:B------:R-:W-:-:S07]  /*3900*/  IMAD.MOV.U32 R6, RZ, RZ, R19 ;  /* 0x000000ffff067224 */ /* 0x000fce00078e0013 */
.L_x_32192:
[----:B------:R-:W-:Y:S05]  /*3910*/  BSYNC.RECONVERGENT B1 ;  /* 0x0000000000017941 */ /* 0x000fea0003800200 */
.L_x_32190:
        /* <DEDUP_REMOVED lines=16> */
.L_x_32194:
[----:B------:R-:W-:Y:S01]  /*3a20*/  IMAD.MOV.U32 R9, RZ, RZ, R26 ;  /* 0x000000ffff097224 */ /* 0x000fe200078e001a */
[----:B------:R-:W-:Y:S01]  /*3a30*/  MOV R26, R11 ;  /* 0x0000000b001a7202 */ /* 0x000fe20000000f00 */
[----:B------:R-:W-:Y:S02]  /*3a40*/  IMAD.MOV.U32 R10, RZ, RZ, R25 ;  /* 0x000000ffff0a7224 */ /* 0x000fe400078e0019 */
[----:B------:R-:W-:-:S07]  /*3a50*/  IMAD.MOV.U32 R25, RZ, RZ, R12 ;  /* 0x000000ffff197224 */ /* 0x000fce00078e000c */
.L_x_32195:
[----:B------:R-:W-:Y:S05]  /*3a60*/  BSYNC.RECONVERGENT B1 ;  /* 0x0000000000017941 */ /* 0x000fea0003800200 */
.L_x_32193:
        /* <DEDUP_REMOVED lines=9> */
.L_x_32197:
[----:B------:R-:W-:Y:S01]  /*3b00*/  MOV R11, R9 ;  /* 0x00000009000b7202 */ /* 0x000fe20000000f00 */
[----:B------:R-:W-:Y:S02]  /*3b10*/  IMAD.MOV.U32 R12, RZ, RZ, R10 ;  /* 0x000000ffff0c7224 */ /* 0x000fe400078e000a */
[----:B------:R-:W-:Y:S02]  /*3b20*/  IMAD.MOV.U32 R9, RZ, RZ, R13 ;  /* 0x000000ffff097224 */ /* 0x000fe400078e000d */
[----:B------:R-:W-:-:S07]  /*3b30*/  IMAD.MOV.U32 R10, RZ, RZ, R14 ;  /* 0x000000ffff0a7224 */ /* 0x000fce00078e000e */
.L_x_32198:
[----:B------:R-:W-:Y:S05]  /*3b40*/  BSYNC.RECONVERGENT B1 ;  /* 0x0000000000017941 */ /* 0x000fea0003800200 */
.L_x_32196:
        /* <DEDUP_REMOVED lines=9> */
.L_x_32200:
[----:B------:R-:W-:Y:S01]  /*3be0*/  IMAD.MOV.U32 R13, RZ, RZ, R11 ;  /* 0x000000ffff0d7224 */ /* 0x000fe200078e000b */
[----:B------:R-:W-:Y:S01]  /*3bf0*/  MOV R11, R0 ;  /* 0x00000000000b7202 */ /* 0x000fe20000000f00 */
[----:B------:R-:W-:Y:S02]  /*3c00*/  IMAD.MOV.U32 R14, RZ, RZ, R12 ;  /* 0x000000ffff0e7224 */ /* 0x000fe400078e000c */
[----:B------:R-:W-:-:S07]  /*3c10*/  IMAD.MOV.U32 R12, RZ, RZ, R17 ;  /* 0x000000ffff0c7224 */ /* 0x000fce00078e0011 */
.L_x_32201:
[----:B------:R-:W-:Y:S05]  /*3c20*/  BSYNC.RECONVERGENT B1 ;  /* 0x0000000000017941 */ /* 0x000fea0003800200 */
.L_x_32199:
        /* <DEDUP_REMOVED lines=9> */
.L_x_32203:
[----:B------:R-:W-:Y:S01]  /*3cc0*/  MOV R0, R13 ;  /* 0x0000000d00007202 */ /* 0x000fe20000000f00 */
[----:B------:R-:W-:Y:S02]  /*3cd0*/  IMAD.MOV.U32 R31, RZ, RZ, R14 ;  /* 0x000000ffff1f7224 */ /* 0x000fe400078e000e */
[----:B------:R-:W-:Y:S02]  /*3ce0*/  IMAD.MOV.U32 R13, RZ, RZ, R7 ;  /* 0x000000ffff0d7224 */ /* 0x000fe400078e0007 */
[----:B------:R-:W-:-:S07]  /*3cf0*/  IMAD.MOV.U32 R14, RZ, RZ, R2 ;  /* 0x000000ffff0e7224 */ /* 0x000fce00078e0002 */
.L_x_32204:
[----:B------:R-:W-:Y:S05]  /*3d00*/  BSYNC.RECONVERGENT B1 ;  /* 0x0000000000017941 */ /* 0x000fea0003800200 */
.L_x_32202:
        /* <DEDUP_REMOVED lines=9> */
.L_x_32206:
[----:B------:R-:W-:Y:S01]  /*3da0*/  IMAD.MOV.U32 R2, RZ, RZ, R0 ;  /* 0x000000ffff027224 */ /* 0x000fe200078e0000 */
[----:B------:R-:W-:Y:S01]  /*3db0*/  MOV R0, R5 ;  /* 0x0000000500007202 */ /* 0x000fe20000000f00 */
[----:B------:R-:W-:Y:S02]  /*3dc0*/  IMAD.MOV.U32 R7, RZ, RZ, R31 ;  /* 0x000000ffff077224 */ /* 0x000fe400078e001f */
[----:B------:R-:W-:-:S07]  /*3dd0*/  IMAD.MOV.U32 R31, RZ, RZ, R16 ;  /* 0x000000ffff1f7224 */ /* 0x000fce00078e0010 */
.L_x_32207:
[----:B------:R-:W-:Y:S05]  /*3de0*/  BSYNC.RECONVERGENT B1 ;  /* 0x0000000000017941 */ /* 0x000fea0003800200 */
.L_x_32205:
        /* <DEDUP_REMOVED lines=9> */
.L_x_32209:
[----:B------:R-:W-:Y:S01]  /*3e80*/  MOV R33, R2 ;  /* 0x0000000200217202 */ /* 0x000fe20000000f00 */
[----:B------:R-:W-:Y:S02]  /*3e90*/  IMAD.MOV.U32 R28, RZ, RZ, R7 ;  /* 0x000000ffff1c7224 */ /* 0x000fe400078e0007 */
[----:B------:R-:W-:Y:S02]  /*3ea0*/  IMAD.MOV.U32 R2, RZ, RZ, R15 ;  /* 0x000000ffff027224 */ /* 0x000fe400078e000f */
[----:B------:R-:W-:-:S07]  /*3eb0*/  IMAD.MOV.U32 R7, RZ, RZ, R6 ;  /* 0x000000ffff077224 */ /* 0x000fce00078e0006 */
.L_x_32210:
[----:B------:R-:W-:Y:S05]  /*3ec0*/  BSYNC.RECONVERGENT B1 ;  /* 0x0000000000017941 */ /* 0x000fea0003800200 */
.L_x_32208:
        /* <DEDUP_REMOVED lines=9> */
.L_x_32212:
[----:B------:R-:W-:Y:S01]  /*3f60*/  IMAD.MOV.U32 R6, RZ, RZ, R33 ;  /* 0x000000ffff067224 */ /* 0x000fe200078e0021 */
[----:B------:R-:W-:Y:S01]  /*3f70*/  MOV R33, R20 ;  /* 0x0000001400217202 */ /* 0x000fe20000000f00 */
[----:B------:R-:W-:Y:S02]  /*3f80*/  IMAD.MOV.U32 R5, RZ, RZ, R28 ;  /* 0x000000ffff057224 */ /* 0x000fe400078e001c */
[----:B------:R-:W-:-:S07]  /*3f90*/  IMAD.MOV.U32 R28, RZ, RZ, R21 ;  /* 0x000000ffff1c7224 */ /* 0x000fce00078e0015 */
.L_x_32213:
[----:B------:R-:W-:Y:S05]  /*3fa0*/  BSYNC.RECONVERGENT B1 ;  /* 0x0000000000017941 */ /* 0x000fea0003800200 */
.L_x_32211:
        /* <DEDUP_REMOVED lines=16> */
.L_x_32215:
[----:B------:R-:W-:Y:S01]  /*40b0*/  IMAD.MOV.U32 R19, RZ, RZ, R26 ;  /* 0x000000ffff137224 */ /* 0x000fe200078e001a */
[----:B------:R-:W-:Y:S01]  /*40c0*/  MOV R26, R9 ;  /* 0x00000009001a7202 */ /* 0x000fe20000000f00 */
[----:B------:R-:W-:Y:S02]  /*40d0*/  IMAD.MOV.U32 R24, RZ, RZ, R25 ;  /* 0x000000ffff187224 */ /* 0x000fe400078e0019 */
[----:B------:R-:W-:-:S07]  /*40e0*/  IMAD.MOV.U32 R25, RZ, RZ, R10 ;  /* 0x000000ffff197224 */ /* 0x000fce00078e000a */
.L_x_32216:
[----:B------:R-:W-:Y:S05]  /*40f0*/  BSYNC.RECONVERGENT B1 ;  /* 0x0000000000017941 */ /* 0x000fea0003800200 */
.L_x_32214:
        /* <DEDUP_REMOVED lines=9> */
.L_x_32218:
[----:B------:R-:W-:Y:S01]  /*4190*/  MOV R18, R19 ;  /* 0x0000001300127202 */ /* 0x000fe20000000f00 */
[----:B------:R-:W-:Y:S02]  /*41a0*/  IMAD.MOV.U32 R23, RZ, RZ, R24 ;  /* 0x000000ffff177224 */ /* 0x000fe400078e0018 */
[----:B------:R-:W-:Y:S02]  /*41b0*/  IMAD.MOV.U32 R19, RZ, RZ, R11 ;  /* 0x000000ffff137224 */ /* 0x000fe400078e000b */
[----:B------:R-:W-:-:S07]  /*41c0*/  IMAD.MOV.U32 R24, RZ, RZ, R12 ;  /* 0x000000ffff187224 */ /* 0x000fce00078e000c */
.L_x_32219:
[----:B------:R-:W-:Y:S05]  /*41d0*/  BSYNC.RECONVERGENT B1 ;  /* 0x0000000000017941 */ /* 0x000fea0003800200 */
.L_x_32217:
        /* <DEDUP_REMOVED lines=9> */
.L_x_32221:
[----:B------:R-:W-:Y:S01]  /*4270*/  IMAD.MOV.U32 R17, RZ, RZ, R18 ;  /* 0x000000ffff117224 */ /* 0x000fe200078e0012 */
[----:B------:R-:W-:Y:S01]  /*4280*/  MOV R18, R13 ;  /* 0x0000000d00127202 */ /* 0x000fe20000000f00 */
[----:B------:R-:W-:Y:S02]  /*4290*/  IMAD.MOV.U32 R22, RZ, RZ, R23 ;  /* 0x000000ffff167224 */ /* 0x000fe400078e0017 */
[----:B------:R-:W-:-:S07]  /*42a0*/  IMAD.MOV.U32 R23, RZ, RZ, R14 ;  /* 0x000000ffff177224 */ /* 0x000fce00078e000e */
.L_x_32222:
[----:B------:R-:W-:Y:S05]  /*42b0*/  BSYNC.RECONVERGENT B1 ;  /* 0x0000000000017941 */ /* 0x000fea0003800200 */
.L_x_32220:
        /* <DEDUP_REMOVED lines=9> */
.L_x_32224:
[----:B------:R-:W-:Y:S01]  /*4350*/  MOV R16, R17 ;  /* 0x0000001100107202 */ /* 0x000fe20000000f00 */
[----:B------:R-:W-:Y:S02]  /*4360*/  IMAD.MOV.U32 R21, RZ, RZ, R22 ;  /* 0x000000ffff157224 */ /* 0x000fe400078e0016 */
[----:B------:R-:W-:Y:S02]  /*4370*/  IMAD.MOV.U32 R17, RZ, RZ, R0 ;  /* 0x000000ffff117224 */ /* 0x000fe400078e0000 */
[----:B------:R-:W-:-:S07]  /*4380*/  IMAD.MOV.U32 R22, RZ, RZ, R31 ;  /* 0x000000ffff167224 */ /* 0x000fce00078e001f */
.L_x_32225:
[----:B------:R-:W-:Y:S05]  /*4390*/  BSYNC.RECONVERGENT B1 ;  /* 0x0000000000017941 */ /* 0x000fea0003800200 */
.L_x_32223:
        /* <DEDUP_REMOVED lines=9> */
.L_x_32227:
[----:B------:R-:W-:Y:S01]  /*4430*/  IMAD.MOV.U32 R0, RZ, RZ, R16 ;  /* 0x000000ffff007224 */ /* 0x000fe200078e0010 */
[----:B------:R-:W-:Y:S01]  /*4440*/  MOV R16, R2 ;  /* 0x0000000200107202 */ /* 0x000fe20000000f00 */
[----:B------:R-:W-:Y:S02]  /*4450*/  IMAD.MOV.U32 R20, RZ, RZ, R21 ;  /* 0x000000ffff147224 */ /* 0x000fe400078e0015 */
[----:B------:R-:W-:-:S07]  /*4460*/  IMAD.MOV.U32 R21, RZ, RZ, R7 ;  /* 0x000000ffff157224 */ /* 0x000fce00078e0007 */
.L_x_32228:
[----:B------:R-:W-:Y:S05]  /*4470*/  BSYNC.RECONVERGENT B1 ;  /* 0x0000000000017941 */ /* 0x000fea0003800200 */
.L_x_32226:
        /* <DEDUP_REMOVED lines=9> */
.L_x_32230:
[----:B------:R-:W-:Y:S01]  /*4510*/  MOV R3, R0 ;  /* 0x0000000000037202 */ /* 0x000fe20000000f00 */
[----:B------:R-:W-:Y:S02]  /*4520*/  IMAD.MOV.U32 R8, RZ, RZ, R20 ;  /* 0x000000ffff087224 */ /* 0x000fe400078e0014 */
[----:B------:R-:W-:Y:S02]  /*4530*/  IMAD.MOV.U32 R0, RZ, RZ, R33 ;  /* 0x000000ffff007224 */ /* 0x000fe400078e0021 */
[----:B------:R-:W-:-:S07]  /*4540*/  IMAD.MOV.U32 R20, RZ, RZ, R28 ;  /* 0x000000ffff147224 */ /* 0x000fce00078e001c */
.L_x_32231:
[----:B------:R-:W-:Y:S05]  /*4550*/  BSYNC.RECONVERGENT B1 ;  /* 0x0000000000017941 */ /* 0x000fea0003800200 */
.L_x_32229:
[----:B------:R-:W-:-:S04]  /*4560*/  FSETP.GT.FTZ.AND P0, PT, R8, R5, PT ;  /* 0x000000050800720b */ /* 0x000fc80003f14000 */
[----:B------:R-:W-:-:S13]  /*4570*/  ISETP.EQ.OR P0, PT, R6, -0x1, P0 ;  /* 0xffffffff0600780c */ /* 0x000fda0000702670 */
[----:B------:R-:W-:Y:S05]  /*4580*/  @P0 BRA `(.L_x_32232) ;  /* 0x0000000000140947 */ /* 0x000fea0003800000 */
[----:B------:R-:W-:Y:S01]  /*4590*/  FSETP.NEU.FTZ.AND P0, PT, R8, R5, PT ;  /* 0x000000050800720b */ /* 0x000fe20003f1d000 */
[----:B------:R-:W-:Y:S01]  /*45a0*/  IMAD.MOV.U32 R2, RZ, RZ, R3 ;  /* 0x000000ffff027224 */ /* 0x000fe200078e0003 */
[----:B------:R-:W-:Y:S02]  /*45b0*/  MOV R7, R8 ;  /* 0x0000000800077202 */ /* 0x000fe40000000f00 */
[----:B------:R-:W-:-:S13]  /*45c0*/  ISETP.GE.OR P0, PT, R3, R6, P0 ;  /* 0x000000060300720c */ /* 0x000fda0000706670 */
[----:B------:R-:W-:Y:S05]  /*45d0*/  @P0 BRA `(.L_x_32066) ;  /* 0x0000000000100947 */ /* 0x000fea0003800000 */
.L_x_32232:
[----:B------:R-:W-:Y:S01]  /*45e0*/  IMAD.MOV.U32 R7, RZ, RZ, R5 ;  /* 0x000000ffff077224 */ /* 0x000fe200078e0005 */
[----:B------:R-:W-:Y:S01]  /*45f0*/  MOV R5, R8 ;  /* 0x0000000800057202 */ /* 0x000fe20000000f00 */
[----:B------:R-:W-:Y:S02]  /*4600*/  IMAD.MOV.U32 R2, RZ, RZ, R6 ;  /* 0x000000ffff027224 */ /* 0x000fe400078e0006 */
[----:B------:R-:W-:-:S07]  /*4610*/  IMAD.MOV.U32 R6, RZ, RZ, R3 ;  /* 0x000000ffff067224 */ /* 0x000fce00078e0003 */
.L_x_32066:
[----:B------:R-:W-:Y:S05]  /*4620*/  BSYNC.RECONVERGENT B0 ;  /* 0x0000000000007941 */ /* 0x000fea0003800200 */
.L_x_32065:
[----:B------:R-:W-:Y:S01]  /*4630*/  ISETP.GT.AND P0, PT, R29, 0x1d, PT ;  /* 0x0000001d1d00780c */ /* 0x000fe20003f04270 */
[----:B------:R1:W2:Y:S01]  /*4640*/  SHFL.DOWN PT, R33, R6, 0x2, 0x1f ;  /* 0x08401f0006217f89 */ /* 0x0002a200000e0000 */
[----:B------:R-:W-:Y:S03]  /*4650*/  BSSY.RECONVERGENT B0, `(.L_x_32233) ;  /* 0x0000357000007945 */ /* 0x000fe60003800200 */
[----:B------:R1:W3:Y:S04]  /*4660*/  SHFL.DOWN PT, R39, R2, 0x2, 0x1f ;  /* 0x08401f0002277f89 */ /* 0x0002e800000e0000 */
[----:B------:R1:W4:Y:S04]  /*4670*/  SHFL.DOWN PT, R31, R0, 0x2, 0x1f ;  /* 0x08401f00001f7f89 */ /* 0x00032800000e0000 */
[----:B------:R1:W1:Y:S04]  /*4680*/  SHFL.DOWN PT, R15, R16, 0x2, 0x1f ;  /* 0x08401f00100f7f89 */ /* 0x00026800000e0000 */
[----:B------:R0:W1:Y:S04]  /*4690*/  SHFL.DOWN PT, R13, R17, 0x2, 0x1f ;  /* 0x08401f00110d7f89 */ /* 0x00006800000e0000 */
        /* <DEDUP_REMOVED lines=28> */
.L_x_32236:
[----:B------:R-:W-:Y:S01]  /*4860*/  IMAD.MOV.U32 R33, RZ, RZ, R26 ;  /* 0x000000ffff217224 */ /* 0x000fe200078e001a */
[----:B------:R-:W-:Y:S01]  /*4870*/  MOV R26, R19 ;  /* 0x00000013001a7202 */ /* 0x000fe20000000f00 */
[----:B------:R-:W-:Y:S02]  /*4880*/  IMAD.MOV.U32 R32, RZ, RZ, R25 ;  /* 0x000000ffff207224 */ /* 0x000fe400078e0019 */
[----:B------:R-:W-:-:S07]  /*4890*/  IMAD.MOV.U32 R25, RZ, RZ, R24 ;  /* 0x000000ffff197224 */ /* 0x000fce00078e0018 */
.L_x_32237:
[----:B------:R-:W-:Y:S05]  /*48a0*/  BSYNC.RECONVERGENT B1 ;  /* 0x0000000000017941 */ /* 0x000fea0003800200 */
.L_x_32235:
        /* <DEDUP_REMOVED lines=9> */
.L_x_32239:
[----:B------:R-:W-:Y:S01]  /*4940*/  MOV R24, R33 ;  /* 0x0000002100187202 */ /* 0x000fe20000000f00 */
[----:B------:R-:W-:Y:S02]  /*4950*/  IMAD.MOV.U32 R19, RZ, RZ, R32 ;  /* 0x000000ffff137224 */ /* 0x000fe400078e0020 */
[----:B------:R-:W-:Y:S02]  /*4960*/  IMAD.MOV.U32 R33, RZ, RZ, R18 ;  /* 0x000000ffff217224 */ /* 0x000fe400078e0012 */
[----:B------:R-:W-:-:S07]  /*4970*/  IMAD.MOV.U32 R32, RZ, RZ, R23 ;  /* 0x000000ffff207224 */ /* 0x000fce00078e0017 */
.L_x_32240:
[----:B------:R-:W-:Y:S05]  /*4980*/  BSYNC.RECONVERGENT B1 ;  /* 0x0000000000017941 */ /* 0x000fea0003800200 */
.L_x_32238:
        /* <DEDUP_REMOVED lines=9> */
.L_x_32242:
[----:B------:R-:W-:Y:S01]  /*4a20*/  IMAD.MOV.U32 R23, RZ, RZ, R24 ;  /* 0x000000ffff177224 */ /* 0x000fe200078e0018 */
[----:B------:R-:W-:Y:S01]  /*4a30*/  MOV R24, R17 ;  /* 0x0000001100187202 */ /* 0x000fe20000000f00 */
[----:B------:R-:W-:Y:S02]  /*4a40*/  IMAD.MOV.U32 R18, RZ, RZ, R19 ;  /* 0x000000ffff127224 */ /* 0x000fe400078e0013 */
[----:B------:R-:W-:-:S07]  /*4a50*/  IMAD.MOV.U32 R19, RZ, RZ, R22 ;  /* 0x000000ffff137224 */ /* 0x000fce00078e0016 */
.L_x_32243:
[----:B------:R-:W-:Y:S05]  /*4a60*/  BSYNC.RECONVERGENT B1 ;  /* 0x0000000000017941 */ /* 0x000fea0003800200 */
.L_x_32241:
        /* <DEDUP_REMOVED lines=9> */
.L_x_32245:
[----:B------:R-:W-:Y:S01]  /*4b00*/  MOV R17, R23 ;  /* 0x0000001700117202 */ /* 0x000fe20000000f00 */
[----:B------:R-:W-:Y:S02]  /*4b10*/  IMAD.MOV.U32 R35, RZ, RZ, R18 ;  /* 0x000000ffff237224 */ /* 0x000fe400078e0012 */
[----:B------:R-:W-:Y:S02]  /*4b20*/  IMAD.MOV.U32 R23, RZ, RZ, R16 ;  /* 0x000000ffff177224 */ /* 0x000fe400078e0010 */
[----:B------:R-:W-:-:S07]  /*4b30*/  IMAD.MOV.U32 R18, RZ, RZ, R21 ;  /* 0x000000ffff127224 */ /* 0x000fce00078e0015 */
.L_x_32246:
[----:B------:R-:W-:Y:S05]  /*4b40*/  BSYNC.RECONVERGENT B1 ;  /* 0x0000000000017941 */ /* 0x000fea0003800200 */
.L_x_32244:
        /* <DEDUP_REMOVED lines=9> */
.L_x_32248:
[----:B------:R-:W-:Y:S01]  /*4be0*/  IMAD.MOV.U32 R21, RZ, RZ, R17 ;  /* 0x000000ffff157224 */ /* 0x000fe200078e0011 */
[----:B------:R-:W-:Y:S01]  /*4bf0*/  MOV R17, R0 ;  /* 0x0000000000117202 */ /* 0x000fe20000000f00 */
[----:B------:R-:W-:Y:S02]  /*4c00*/  IMAD.MOV.U32 R16, RZ, RZ, R35 ;  /* 0x000000ffff107224 */ /* 0x000fe400078e0023 */
[----:B------:R-:W-:-:S07]  /*4c10*/  IMAD.MOV.U32 R35, RZ, RZ, R20 ;  /* 0x000000ffff237224 */ /* 0x000fce00078e0014 */
.L_x_32249:
[----:B------:R-:W-:Y:S05]  /*4c20*/  BSYNC.RECONVERGENT B1 ;  /* 0x0000000000017941 */ /* 0x000fea0003800200 */
.L_x_32247:
        /* <DEDUP_REMOVED lines=9> */
.L_x_32251:
[----:B------:R-:W-:Y:S01]  /*4cc0*/  MOV R37, R21 ;  /* 0x0000001500257202 */ /* 0x000fe20000000f00 */
[----:B------:R-:W-:Y:S02]  /*4cd0*/  IMAD.MOV.U32 R0, RZ, RZ, R16 ;  /* 0x000000ffff007224 */ /* 0x000fe400078e0010 */
[----:B------:R-:W-:Y:S02]  /*4ce0*/  IMAD.MOV.U32 R21, RZ, RZ, R2 ;  /* 0x000000ffff157224 */ /* 0x000fe400078e0002 */
[----:B------:R-:W-:-:S07]  /*4cf0*/  IMAD.MOV.U32 R16, RZ, RZ, R7 ;  /* 0x000000ffff107224 */ /* 0x000fce00078e0007 */
.L_x_32252:
[----:B------:R-:W-:Y:S05]  /*4d00*/  BSYNC.RECONVERGENT B1 ;  /* 0x0000000000017941 */ /* 0x000fea0003800200 */
.L_x_32250:
        /* <DEDUP_REMOVED lines=9> */
.L_x_32254:
[----:B------:R-:W-:Y:S01]  /*4da0*/  IMAD.MOV.U32 R2, RZ, RZ, R37 ;  /* 0x000000ffff027224 */ /* 0x000fe200078e0025 */
[----:B------:R-:W-:Y:S01]  /*4db0*/  MOV R37, R6 ;  /* 0x0000000600257202 */ /* 0x000fe20000000f00 */
[----:B------:R-:W-:Y:S02]  /*4dc0*/  IMAD.MOV.U32 R7, RZ, RZ, R0 ;  /* 0x000000ffff077224 */ /* 0x000fe400078e0000 */
[----:B------:R-:W-:-:S07]  /*4dd0*/  IMAD.MOV.U32 R0, RZ, RZ, R5 ;  /* 0x000000ffff007224 */ /* 0x000fce00078e0005 */
.L_x_32255:
[----:B------:R-:W-:Y:S05]  /*4de0*/  BSYNC.RECONVERGENT B1 ;  /* 0x0000000000017941 */ /* 0x000fea0003800200 */
.L_x_32253:
        /* <DEDUP_REMOVED lines=16> */
.L_x_32257:
[----:B------:R-:W-:Y:S01]  /*4ef0*/  IMAD.MOV.U32 R5, RZ, RZ, R26 ;  /* 0x000000ffff057224 */ /* 0x000fe200078e001a */
[----:B------:R-:W-:Y:S01]  /*4f00*/  MOV R26, R33 ;  /* 0x00000021001a7202 */ /* 0x000fe20000000f00 */
[----:B------:R-:W-:Y:S02]  /*4f10*/  IMAD.MOV.U32 R6, RZ, RZ, R25 ;  /* 0x000000ffff067224 */ /* 0x000fe400078e0019 */
[----:B------:R-:W-:-:S07]  /*4f20*/  IMAD.MOV.U32 R25, RZ, RZ, R32 ;  /* 0x000000ffff197224 */ /* 0x000fce00078e0020 */
.L_x_32258:
[----:B------:R-:W-:Y:S05]  /*4f30*/  BSYNC.RECONVERGENT B1 ;  /* 0x0000000000017941 */ /* 0x000fea0003800200 */
.L_x_32256:
        /* <DEDUP_REMOVED lines=9> */
.L_x_32260:
[----:B------:R-:W-:Y:S01]  /*4fd0*/  MOV R20, R5 ;  /* 0x0000000500147202 */ /* 0x000fe20000000f00 */
[----:B------:R-:W-:Y:S02]  /*4fe0*/  IMAD.MOV.U32 R33, RZ, RZ, R6 ;  /* 0x000000ffff217224 */ /* 0x000fe400078e0006 */
[----:B------:R-:W-:Y:S02]  /*4ff0*/  IMAD.MOV.U32 R5, RZ, RZ, R24 ;  /* 0x000000ffff057224 */ /* 0x000fe400078e0018 */
[----:B------:R-:W-:-:S07]  /*5000*/  IMAD.MOV.U32 R6, RZ, RZ, R19 ;  /* 0x000000ffff067224 */ /* 0x000fce00078e0013 */
.L_x_32261:
[----:B------:R-:W-:Y:S05]  /*5010*/  BSYNC.RECONVERGENT B1 ;  /* 0x0000000000017941 */ /* 0x000fea0003800200 */
.L_x_32259:
        /* <DEDUP_REMOVED lines=9> */
.L_x_32263:
[----:B------:R-:W-:Y:S01]  /*50b0*/  IMAD.MOV.U32 R22, RZ, RZ, R20 ;  /* 0x000000ffff167224 */ /* 0x000fe200078e0014 */
[----:B------:R-:W-:Y:S01]  /*50c0*/  MOV R20, R23 ;  /* 0x0000001700147202 */ /* 0x000fe20000000f00 */
[----:B------:R-:W-:Y:S02]  /*50d0*/  IMAD.MOV.U32 R24, RZ, RZ, R33 ;  /* 0x000000ffff187224 */ /* 0x000fe400078e0021 */
[----:B------:R-:W-:-:S07]  /*50e0*/  IMAD.MOV.U32 R33, RZ, RZ, R18 ;  /* 0x000000ffff217224 */ /* 0x000fce00078e0012 */
.L_x_32264:
[----:B------:R-:W-:Y:S05]  /*50f0*/  BSYNC.RECONVERGENT B1 ;  /* 0x0000000000017941 */ /* 0x000fea0003800200 */
.L_x_32262:
        /* <DEDUP_REMOVED lines=9> */
.L_x_32266:
[----:B------:R-:W-:Y:S01]  /*5190*/  MOV R18, R22 ;  /* 0x0000001600127202 */ /* 0x000fe20000000f00 */
[----:B------:R-:W-:Y:S02]  /*51a0*/  IMAD.MOV.U32 R19, RZ, RZ, R24 ;  /* 0x000000ffff137224 */ /* 0x000fe400078e0018 */
[----:B------:R-:W-:Y:S02]  /*51b0*/  IMAD.MOV.U32 R22, RZ, RZ, R17 ;  /* 0x000000ffff167224 */ /* 0x000fe400078e0011 */
[----:B------:R-:W-:-:S07]  /*51c0*/  IMAD.MOV.U32 R24, RZ, RZ, R35 ;  /* 0x000000ffff187224 */ /* 0x000fce00078e0023 */
.L_x_32267:
[----:B------:R-:W-:Y:S05]  /*51d0*/  BSYNC.RECONVERGENT B1 ;  /* 0x0000000000017941 */ /* 0x000fea0003800200 */
.L_x_32265:
        /* <DEDUP_REMOVED lines=9> */
.L_x_32269:
[----:B------:R-:W-:Y:S01]  /*5270*/  IMAD.MOV.U32 R32, RZ, RZ, R18 ;  /* 0x000000ffff207224 */ /* 0x000fe200078e0012 */
[----:B------:R-:W-:Y:S01]  /*5280*/  MOV R18, R21 ;  /* 0x0000001500127202 */ /* 0x000fe20000000f00 */
[----:B------:R-:W-:Y:S02]  /*5290*/  IMAD.MOV.U32 R17, RZ, RZ, R19 ;  /* 0x000000ffff117224 */ /* 0x000fe400078e0013 */
[----:B------:R-:W-:-:S07]  /*52a0*/  IMAD.MOV.U32 R19, RZ, RZ, R16 ;  /* 0x000000ffff137224 */ /* 0x000fce00078e0010 */
.L_x_32270:
[----:B------:R-:W-:Y:S05]  /*52b0*/  BSYNC.RECONVERGENT B1 ;  /* 0x0000000000017941 */ /* 0x000fea0003800200 */
.L_x_32268:
        /* <DEDUP_REMOVED lines=9> */
.L_x_32272:
[----:B------:R-:W-:Y:S01]  /*5350*/  MOV R21, R32 ;  /* 0x0000002000157202 */ /* 0x000fe20000000f00 */
[----:B------:R-:W-:Y:S02]  /*5360*/  IMAD.MOV.U32 R16, RZ, RZ, R17 ;  /* 0x000000ffff107224 */ /* 0x000fe400078e0011 */
[----:B------:R-:W-:Y:S02]  /*5370*/  IMAD.MOV.U32 R32, RZ, RZ, R37 ;  /* 0x000000ffff207224 */ /* 0x000fe400078e0025 */
[----:B------:R-:W-:-:S07]  /*5380*/  IMAD.MOV.U32 R17, RZ, RZ, R0 ;  /* 0x000000ffff117224 */ /* 0x000fce00078e0000 */
.L_x_32273:
[----:B------:R-:W-:Y:S05]  /*5390*/  BSYNC.RECONVERGENT B1 ;  /* 0x0000000000017941 */ /* 0x000fea0003800200 */
.L_x_32271:
        /* <DEDUP_REMOVED lines=9> */
.L_x_32275:
[----:B------:R-:W-:Y:S01]  /*5430*/  IMAD.MOV.U32 R0, RZ, RZ, R21 ;  /* 0x000000ffff007224 */ /* 0x000fe200078e0015 */
[----:B------:R-:W-:Y:S01]  /*5440*/  MOV R21, R2 ;  /* 0x0000000200157202 */ /* 0x000fe20000000f00 */
[----:B------:R-:W-:Y:S02]  /*5450*/  IMAD.MOV.U32 R23, RZ, RZ, R16 ;  /* 0x000000ffff177224 */ /* 0x000fe400078e0010 */
[----:B------:R-:W-:-:S07]  /*5460*/  IMAD.MOV.U32 R16, RZ, RZ, R7 ;  /* 0x000000ffff107224 */ /* 0x000fce00078e0007 */
.L_x_32276:
[----:B------:R-:W-:Y:S05]  /*5470*/  BSYNC.RECONVERGENT B1 ;  /* 0x0000000000017941 */ /* 0x000fea0003800200 */
.L_x_32274:
        /* <DEDUP_REMOVED lines=16> */
.L_x_32278:
[----:B------:R-:W-:Y:S01]  /*5580*/  IMAD.MOV.U32 R7, RZ, RZ, R26 ;  /* 0x000000ffff077224 */ /* 0x000fe200078e001a */
[----:B------:R-:W-:Y:S01]  /*5590*/  MOV R26, R5 ;  /* 0x00000005001a7202 */ /* 0x000fe20000000f00 */
[----:B------:R-:W-:Y:S02]  /*55a0*/  IMAD.MOV.U32 R2, RZ, RZ, R25 ;  /* 0x000000ffff027224 */ /* 0x000fe400078e0019 */
[----:B------:R-:W-:-:S07]  /*55b0*/  IMAD.MOV.U32 R25, RZ, RZ, R6 ;  /* 0x000000ffff197224 */ /* 0x000fce00078e0006 */
.L_x_32279:
[----:B------:R-:W-:Y:S05]  /*55c0*/  BSYNC.RECONVERGENT B1 ;  /* 0x0000000000017941 */ /* 0x000fea0003800200 */
.L_x_32277:
        /* <DEDUP_REMOVED lines=9> */
.L_x_32281:
[----:B------:R-:W-:Y:S01]  /*5660*/  MOV R5, R7 ;  /* 0x0000000700057202 */ /* 0x000fe20000000f00 */
[----:B------:R-:W-:Y:S02]  /*5670*/  IMAD.MOV.U32 R31, RZ, RZ, R2 ;  /* 0x000000ffff1f7224 */ /* 0x000fe400078e0002 */
[----:B------:R-:W-:Y:S02]  /*5680*/  IMAD.MOV.U32 R7, RZ, RZ, R20 ;  /* 0x000000ffff077224 */ /* 0x000fe400078e0014 */
[----:B------:R-:W-:-:S07]  /*5690*/  IMAD.MOV.U32 R2, RZ, RZ, R33 ;  /* 0x000000ffff027224 */ /* 0x000fce00078e0021 */
.L_x_32282:
[----:B------:R-:W-:Y:S05]  /*56a0*/  BSYNC.RECONVERGENT B1 ;  /* 0x0000000000017941 */ /* 0x000fea0003800200 */
.L_x_32280:
        /* <DEDUP_REMOVED lines=9> */
.L_x_32284:
[----:B------:R-:W-:Y:S01]  /*5740*/  IMAD.MOV.U32 R33, RZ, RZ, R5 ;  /* 0x000000ffff217224 */ /* 0x000fe200078e0005 */
[----:B------:R-:W-:Y:S01]  /*5750*/  MOV R5, R22 ;  /* 0x0000001600057202 */ /* 0x000fe20000000f00 */
[----:B------:R-:W-:Y:S02]  /*5760*/  IMAD.MOV.U32 R6, RZ, RZ, R31 ;  /* 0x000000ffff067224 */ /* 0x000fe400078e001f */
[----:B------:R-:W-:-:S07]  /*5770*/  IMAD.MOV.U32 R31, RZ, RZ, R24 ;  /* 0x000000ffff1f7224 */ /* 0x000fce00078e0018 */
.L_x_32285:
[----:B------:R-:W-:Y:S05]  /*5780*/  BSYNC.RECONVERGENT B1 ;  /* 0x0000000000017941 */ /* 0x000fea0003800200 */
.L_x_32283:
        /* <DEDUP_REMOVED lines=9> */
.L_x_32287:
[----:B------:R-:W-:Y:S01]  /*5820*/  MOV R35, R33 ;  /* 0x0000002100237202 */ /* 0x000fe20000000f00 */
[----:B------:R-:W-:Y:S02]  /*5830*/  IMAD.MOV.U32 R20, RZ, RZ, R6 ;  /* 0x000000ffff147224 */ /* 0x000fe400078e0006 */
[----:B------:R-:W-:Y:S02]  /*5840*/  IMAD.MOV.U32 R33, RZ, RZ, R18 ;  /* 0x000000ffff217224 */ /* 0x000fe400078e0012 */
[----:B------:R-:W-:-:S07]  /*5850*/  IMAD.MOV.U32 R6, RZ, RZ, R19 ;  /* 0x000000ffff067224 */ /* 0x000fce00078e0013 */
.L_x_32288:
[----:B------:R-:W-:Y:S05]  /*5860*/  BSYNC.RECONVERGENT B1 ;  /* 0x0000000000017941 */ /* 0x000fea0003800200 */
.L_x_32286:
        /* <DEDUP_REMOVED lines=9> */
.L_x_32290:
[----:B------:R-:W-:Y:S01]  /*5900*/  IMAD.MOV.U32 R18, RZ, RZ, R35 ;  /* 0x000000ffff127224 */ /* 0x000fe200078e0023 */
[----:B------:R-:W-:Y:S01]  /*5910*/  MOV R35, R32 ;  /* 0x0000002000237202 */ /* 0x000fe20000000f00 */
[----:B------:R-:W-:Y:S02]  /*5920*/  IMAD.MOV.U32 R19, RZ, RZ, R20 ;  /* 0x000000ffff137224 */ /* 0x000fe400078e0014 */
[----:B------:R-:W-:-:S07]  /*5930*/  IMAD.MOV.U32 R20, RZ, RZ, R17 ;  /* 0x000000ffff147224 */ /* 0x000fce00078e0011 */
.L_x_32291:
[----:B------:R-:W-:Y:S05]  /*5940*/  BSYNC.RECONVERGENT B1 ;  /* 0x0000000000017941 */ /* 0x000fea0003800200 */
.L_x_32289:
        /* <DEDUP_REMOVED lines=9> */
.L_x_32293:
[----:B------:R-:W-:Y:S01]  /*59e0*/  MOV R17, R18 ;  /* 0x0000001200117202 */ /* 0x000fe20000000f00 */
[----:B------:R-:W-:Y:S02]  /*59f0*/  IMAD.MOV.U32 R22, RZ, RZ, R19 ;  /* 0x000000ffff167224 */ /* 0x000fe400078e0013 */
[----:B------:R-:W-:Y:S02]  /*5a00*/  IMAD.MOV.U32 R18, RZ, RZ, R21 ;  /* 0x000000ffff127224 */ /* 0x000fe400078e0015 */
[----:B------:R-:W-:-:S07]  /*5a10*/  IMAD.MOV.U32 R19, RZ, RZ, R16 ;  /* 0x000000ffff137224 */ /* 0x000fce00078e0010 */
.L_x_32294:
[----:B------:R-:W-:Y:S05]  /*5a20*/  BSYNC.RECONVERGENT B1 ;  /* 0x0000000000017941 */ /* 0x000fea0003800200 */
.L_x_32292:
        /* <DEDUP_REMOVED lines=9> */
.L_x_32296:
[----:B------:R-:W-:Y:S01]  /*5ac0*/  IMAD.MOV.U32 R16, RZ, RZ, R17 ;  /* 0x000000ffff107224 */ /* 0x000fe200078e0011 */
[----:B------:R-:W-:Y:S01]  /*5ad0*/  MOV R17, R0 ;  /* 0x0000000000117202 */ /* 0x000fe20000000f00 */
[----:B------:R-:W-:Y:S02]  /*5ae0*/  IMAD.MOV.U32 R21, RZ, RZ, R22 ;  /* 0x000000ffff157224 */ /* 0x000fe400078e0016 */
[----:B------:R-:W-:-:S07]  /*5af0*/  IMAD.MOV.U32 R22, RZ, RZ, R23 ;  /* 0x000000ffff167224 */ /* 0x000fce00078e0017 */
.L_x_32297:
[----:B------:R-:W-:Y:S05]  /*5b00*/  BSYNC.RECONVERGENT B1 ;  /* 0x0000000000017941 */ /* 0x000fea0003800200 */
.L_x_32295:
        /* <DEDUP_REMOVED lines=16> */
.L_x_32299:
[----:B------:R-:W-:Y:S01]  /*5c10*/  IMAD.MOV.U32 R0, RZ, RZ, R26 ;  /* 0x000000ffff007224 */ /* 0x000fe200078e001a */
[----:B------:R-:W-:Y:S01]  /*5c20*/  MOV R26, R7 ;  /* 0x00000007001a7202 */ /* 0x000fe20000000f00 */
[----:B------:R-:W-:Y:S02]  /*5c30*/  IMAD.MOV.U32 R24, RZ, RZ, R25 ;  /* 0x000000ffff187224 */ /* 0x000fe400078e0019 */
[----:B------:R-:W-:-:S07]  /*5c40*/  IMAD.MOV.U32 R25, RZ, RZ, R2 ;  /* 0x000000ffff197224 */ /* 0x000fce00078e0002 */
.L_x_32300:
[----:B------:R-:W-:Y:S05]  /*5c50*/  BSYNC.RECONVERGENT B1 ;  /* 0x0000000000017941 */ /* 0x000fea0003800200 */
.L_x_32298:
        /* <DEDUP_REMOVED lines=9> */
.L_x_32302:
[----:B------:R-:W-:Y:S01]  /*5cf0*/  MOV R2, R0 ;  /* 0x0000000000027202 */ /* 0x000fe20000000f00 */
[----:B------:R-:W-:Y:S02]  /*5d00*/  IMAD.MOV.U32 R7, RZ, RZ, R24 ;  /* 0x000000ffff077224 */ /* 0x000fe400078e0018 */
[----:B------:R-:W-:Y:S02]  /*5d10*/  IMAD.MOV.U32 R0, RZ, RZ, R5 ;  /* 0x000000ffff007224 */ /* 0x000fe400078e0005 */
[----:B------:R-:W-:-:S07]  /*5d20*/  IMAD.MOV.U32 R24, RZ, RZ, R31 ;  /* 0x000000ffff187224 */ /* 0x000fce00078e001f */
.L_x_32303:
[----:B------:R-:W-:Y:S05]  /*5d30*/  BSYNC.RECONVERGENT B1 ;  /* 0x0000000000017941 */ /* 0x000fea0003800200 */
.L_x_32301:
        /* <DEDUP_REMOVED lines=9> */
.L_x_32305:
[----:B------:R-:W-:Y:S01]  /*5dd0*/  IMAD.MOV.U32 R28, RZ, RZ, R2 ;  /* 0x000000ffff1c7224 */ /* 0x000fe200078e0002 */
[----:B------:R-:W-:Y:S01]  /*5de0*/  MOV R2, R33 ;  /* 0x0000002100027202 */ /* 0x000fe20000000f00 */
[----:B------:R-:W-:Y:S02]  /*5df0*/  IMAD.MOV.U32 R5, RZ, RZ, R7 ;  /* 0x000000ffff057224 */ /* 0x000fe400078e0007 */
[----:B------:R-:W-:-:S07]  /*5e00*/  IMAD.MOV.U32 R7, RZ, RZ, R6 ;  /* 0x000000ffff077224 */ /* 0x000fce00078e0006 */
.L_x_32306:
[----:B------:R-:W-:Y:S05]  /*5e10*/  BSYNC.RECONVERGENT B1 ;  /* 0x0000000000017941 */ /* 0x000fea0003800200 */
.L_x_32304:
        /* <DEDUP_REMOVED lines=9> */
.L_x_32308:
[----:B------:R-:W-:Y:S01]  /*5eb0*/  MOV R15, R28 ;  /* 0x0000001c000f7202 */ /* 0x000fe20000000f00 */
[----:B------:R-:W-:Y:S02]  /*5ec0*/  IMAD.MOV.U32 R6, RZ, RZ, R5 ;  /* 0x000000ffff067224 */ /* 0x000fe400078e0005 */
[----:B------:R-:W-:Y:S02]  /*5ed0*/  IMAD.MOV.U32 R28, RZ, RZ, R35 ;  /* 0x000000ffff1c7224 */ /* 0x000fe400078e0023 */
[----:B------:R-:W-:-:S07]  /*5ee0*/  IMAD.MOV.U32 R5, RZ, RZ, R20 ;  /* 0x000000ffff057224 */ /* 0x000fce00078e0014 */
.L_x_32309:
[----:B------:R-:W-:Y:S05]  /*5ef0*/  BSYNC.RECONVERGENT B1 ;  /* 0x0000000000017941 */ /* 0x000fea0003800200 */
.L_x_32307:
        /* <DEDUP_REMOVED lines=9> */
.L_x_32311:
[----:B------:R-:W-:Y:S01]  /*5f90*/  IMAD.MOV.U32 R20, RZ, RZ, R15 ;  /* 0x000000ffff147224 */ /* 0x000fe200078e000f */
[----:B------:R-:W-:Y:S01]  /*5fa0*/  MOV R15, R18 ;  /* 0x00000012000f7202 */ /* 0x000fe20000000f00 */
[----:B------:R-:W-:Y:S02]  /*5fb0*/  IMAD.MOV.U32 R23, RZ, RZ, R6 ;  /* 0x000000ffff177224 */ /* 0x000fe400078e0006 */
[----:B------:R-:W-:-:S07]  /*5fc0*/  IMAD.MOV.U32 R6, RZ, RZ, R19 ;  /* 0x000000ffff067224 */ /* 0x000fce00078e0013 */
.L_x_32312:
[----:B------:R-:W-:Y:S05]  /*5fd0*/  BSYNC.RECONVERGENT B1 ;  /* 0x0000000000017941 */ /* 0x000fea0003800200 */
.L_x_32310:
        /* <DEDUP_REMOVED lines=9> */
.L_x_32314:
[----:B------:R-:W-:Y:S01]  /*6070*/  MOV R19, R20 ;  /* 0x0000001400137202 */ /* 0x000fe20000000f00 */
[----:B------:R-:W-:Y:S02]  /*6080*/  IMAD.MOV.U32 R18, RZ, RZ, R23 ;  /* 0x000000ffff127224 */ /* 0x000fe400078e0017 */
[----:B------:R-:W-:Y:S02]  /*6090*/  IMAD.MOV.U32 R20, RZ, RZ, R17 ;  /* 0x000000ffff147224 */ /* 0x000fe400078e0011 */
[----:B------:R-:W-:-:S07]  /*60a0*/  IMAD.MOV.U32 R23, RZ, RZ, R22 ;  /* 0x000000ffff177224 */ /* 0x000fce00078e0016 */
.L_x_32315:
[----:B------:R-:W-:Y:S05]  /*60b0*/  BSYNC.RECONVERGENT B1 ;  /* 0x0000000000017941 */ /* 0x000fea0003800200 */
.L_x_32313:
        /* <DEDUP_REMOVED lines=9> */
.L_x_32317:
[----:B------:R-:W-:Y:S01]  /*6150*/  IMAD.MOV.U32 R17, RZ, RZ, R19 ;  /* 0x000000ffff117224 */ /* 0x000fe200078e0013 */
[----:B------:R-:W-:Y:S01]  /*6160*/  MOV R19, R16 ;  /* 0x0000001000137202 */ /* 0x000fe20000000f00 */
[----:B------:R-:W-:Y:S02]  /*6170*/  IMAD.MOV.U32 R22, RZ, RZ, R18 ;  /* 0x000000ffff167224 */ /* 0x000fe400078e0012 */
[----:B------:R-:W-:-:S07]  /*6180*/  IMAD.MOV.U32 R18, RZ, RZ, R21 ;  /* 0x000000ffff127224 */ /* 0x000fce00078e0015 */
.L_x_32318:
[----:B------:R-:W-:Y:S05]  /*6190*/  BSYNC.RECONVERGENT B1 ;  /* 0x0000000000017941 */ /* 0x000fea0003800200 */
.L_x_32316:
        /* <DEDUP_REMOVED lines=16> */
.L_x_32320:
[----:B------:R-:W-:Y:S01]  /*62a0*/  IMAD.MOV.U32 R13, RZ, RZ, R26 ;  /* 0x000000ffff0d7224 */ /* 0x000fe200078e001a */
[----:B------:R-:W-:Y:S01]  /*62b0*/  MOV R26, R0 ;  /* 0x00000000001a7202 */ /* 0x000fe20000000f00 */
[----:B------:R-:W-:Y:S02]  /*62c0*/  IMAD.MOV.U32 R14, RZ, RZ, R25 ;  /* 0x000000ffff0e7224 */ /* 0x000fe400078e0019 */
[----:B------:R-:W-:-:S07]  /*62d0*/  IMAD.MOV.U32 R25, RZ, RZ, R24 ;  /* 0x000000ffff197224 */ /* 0x000fce00078e0018 */
.L_x_32321:
[----:B------:R-:W-:Y:S05]  /*62e0*/  BSYNC.RECONVERGENT B1 ;  /* 0x0000000000017941 */ /* 0x000fea0003800200 */
.L_x_32319:
        /* <DEDUP_REMOVED lines=9> */
.L_x_32323:
[----:B------:R-:W-:Y:S01]  /*6380*/  MOV R21, R13 ;  /* 0x0000000d00157202 */ /* 0x000fe20000000f00 */
[----:B------:R-:W-:Y:S02]  /*6390*/  IMAD.MOV.U32 R0, RZ, RZ, R14 ;  /* 0x000000ffff007224 */ /* 0x000fe400078e000e */
[----:B------:R-:W-:Y:S02]  /*63a0*/  IMAD.MOV.U32 R13, RZ, RZ, R2 ;  /* 0x000000ffff0d7224 */ /* 0x000fe400078e0002 */
[----:B------:R-:W-:-:S07]  /*63b0*/  IMAD.MOV.U32 R14, RZ, RZ, R7 ;  /* 0x000000ffff0e7224 */ /* 0x000fce00078e0007 */
.L_x_32324:
[----:B------:R-:W-:Y:S05]  /*63c0*/  BSYNC.RECONVERGENT B1 ;  /* 0x0000000000017941 */ /* 0x000fea0003800200 */
.L_x_32322:
        /* <DEDUP_REMOVED lines=9> */
.L_x_32326:
[----:B------:R-:W-:Y:S01]  /*6460*/  IMAD.MOV.U32 R2, RZ, RZ, R21 ;  /* 0x000000ffff027224 */ /* 0x000fe200078e0015 */
[----:B------:R-:W-:Y:S01]  /*6470*/  MOV R21, R28 ;  /* 0x0000001c00157202 */ /* 0x000fe20000000f00 */
[----:B------:R-:W-:Y:S02]  /*6480*/  IMAD.MOV.U32 R7, RZ, RZ, R0 ;  /* 0x000000ffff077224 */ /* 0x000fe400078e0000 */
[----:B------:R-:W-:-:S07]  /*6490*/  IMAD.MOV.U32 R0, RZ, RZ, R5 ;  /* 0x000000ffff007224 */ /* 0x000fce00078e0005 */
.L_x_32327:
[----:B------:R-:W-:Y:S05]  /*64a0*/  BSYNC.RECONVERGENT B1 ;  /* 0x0000000000017941 */ /* 0x000fea0003800200 */
.L_x_32325:
        /* <DEDUP_REMOVED lines=9> */
.L_x_32329:
[----:B------:R-:W-:Y:S01]  /*6540*/  MOV R5, R2 ;  /* 0x0000000200057202 */ /* 0x000fe20000000f00 */
[----:B------:R-:W-:Y:S02]  /*6550*/  IMAD.MOV.U32 R16, RZ, RZ, R7 ;  /* 0x000000ffff107224 */ /* 0x000fe400078e0007 */
[----:B------:R-:W-:Y:S02]  /*6560*/  IMAD.MOV.U32 R2, RZ, RZ, R15 ;  /* 0x000000ffff027224 */ /* 0x000fe400078e000f */
[----:B------:R-:W-:-:S07]  /*6570*/  IMAD.MOV.U32 R7, RZ, RZ, R6 ;  /* 0x000000ffff077224 */ /* 0x000fce00078e0006 */
.L_x_32330:
[----:B------:R-:W-:Y:S05]  /*6580*/  BSYNC.RECONVERGENT B1 ;  /* 0x0000000000017941 */ /* 0x000fea0003800200 */
.L_x_32328:
        /* <DEDUP_REMOVED lines=9> */
.L_x_32332:
[----:B------:R-:W-:Y:S01]  /*6620*/  IMAD.MOV.U32 R6, RZ, RZ, R5 ;  /* 0x000000ffff067224 */ /* 0x000fe200078e0005 */
[----:B------:R-:W-:Y:S01]  /*6630*/  MOV R5, R20 ;  /* 0x0000001400057202 */ /* 0x000fe20000000f00 */
[----:B------:R-:W-:Y:S02]  /*6640*/  IMAD.MOV.U32 R15, RZ, RZ, R16 ;  /* 0x000000ffff0f7224 */ /* 0x000fe400078e0010 */
[----:B------:R-:W-:-:S07]  /*6650*/  IMAD.MOV.U32 R16, RZ, RZ, R23 ;  /* 0x000000ffff107224 */ /* 0x000fce00078e0017 */
.L_x_32333:
[----:B------:R-:W-:Y:S05]  /*6660*/  BSYNC.RECONVERGENT B1 ;  /* 0x0000000000017941 */ /* 0x000fea0003800200 */
.L_x_32331:
        /* <DEDUP_REMOVED lines=9> */
.L_x_32335:
[----:B------:R-:W-:Y:S01]  /*6700*/  MOV R20, R6 ;  /* 0x0000000600147202 */ /* 0x000fe20000000f00 */
[----:B------:R-:W-:Y:S02]  /*6710*/  IMAD.MOV.U32 R23, RZ, RZ, R15 ;  /* 0x000000ffff177224 */ /* 0x000fe400078e000f */
[----:B------:R-:W-:Y:S02]  /*6720*/  IMAD.MOV.U32 R6, RZ, RZ, R19 ;  /* 0x000000ffff067224 */ /* 0x000fe400078e0013 */
[----:B------:R-:W-:-:S07]  /*6730*/  IMAD.MOV.U32 R15, RZ, RZ, R18 ;  /* 0x000000ffff0f7224 */ /* 0x000fce00078e0012 */
.L_x_32336:
[----:B------:R-:W-:Y:S05]  /*6740*/  BSYNC.RECONVERGENT B1 ;  /* 0x0000000000017941 */ /* 0x000fea0003800200 */
.L_x_32334:
        /* <DEDUP_REMOVED lines=9> */
.L_x_32338:
[----:B------:R-:W-:Y:S01]  /*67e0*/  IMAD.MOV.U32 R18, RZ, RZ, R20 ;  /* 0x000000ffff127224 */ /* 0x000fe200078e0014 */
[----:B------:R-:W-:Y:S01]  /*67f0*/  MOV R20, R17 ;  /* 0x0000001100147202 */ /* 0x000fe20000000f00 */
[----:B------:R-:W-:Y:S02]  /*6800*/  IMAD.MOV.U32 R19, RZ, RZ, R23 ;  /* 0x000000ffff137224 */ /* 0x000fe400078e0017 */
[----:B------:R-:W-:-:S07]  /*6810*/  IMAD.MOV.U32 R23, RZ, RZ, R22 ;  /* 0x000000ffff177224 */ /* 0x000fce00078e0016 */
.L_x_32339:
[----:B------:R-:W-:Y:S05]  /*6820*/  BSYNC.RECONVERGENT B1 ;  /* 0x0000000000017941 */ /* 0x000fea0003800200 */
.L_x_32337:
        /* <DEDUP_REMOVED lines=16> */
.L_x_32341:
[----:B------:R-:W-:Y:S01]  /*6930*/  IMAD.MOV.U32 R11, RZ, RZ, R26 ;  /* 0x000000ffff0b7224 */ /* 0x000fe200078e001a */
[----:B------:R-:W-:Y:S01]  /*6940*/  MOV R26, R13 ;  /* 0x0000000d001a7202 */ /* 0x000fe20000000f00 */
[----:B------:R-:W-:Y:S02]  /*6950*/  IMAD.MOV.U32 R12, RZ, RZ, R25 ;  /* 0x000000ffff0c7224 */ /* 0x000fe400078e0019 */
[----:B------:R-:W-:-:S07]  /*6960*/  IMAD.MOV.U32 R25, RZ, RZ, R14 ;  /* 0x000000ffff197224 */ /* 0x000fce00078e000e */
.L_x_32342:
[----:B------:R-:W-:Y:S05]  /*6970*/  BSYNC.RECONVERGENT B1 ;  /* 0x0000000000017941 */ /* 0x000fea0003800200 */
.L_x_32340:
        /* <DEDUP_REMOVED lines=9> */
.L_x_32344:
[----:B------:R-:W-:Y:S01]  /*6a10*/  MOV R13, R11 ;  /* 0x0000000b000d7202 */ /* 0x000fe20000000f00 */
[----:B------:R-:W-:Y:S02]  /*6a20*/  IMAD.MOV.U32 R14, RZ, RZ, R12 ;  /* 0x000000ffff0e7224 */ /* 0x000fe400078e000c */
[----:B------:R-:W-:Y:S02]  /*6a30*/  IMAD.MOV.U32 R11, RZ, RZ, R21 ;  /* 0x000000ffff0b7224 */ /* 0x000fe400078e0015 */
[----:B------:R-:W-:-:S07]  /*6a40*/  IMAD.MOV.U32 R12, RZ, RZ, R0 ;  /* 0x000000ffff0c7224 */ /* 0x000fce00078e0000 */
.L_x_32345:
[----:B------:R-:W-:Y:S05]  /*6a50*/  BSYNC.RECONVERGENT B1 ;  /* 0x0000000000017941 */ /* 0x000fea0003800200 */
.L_x_32343:
        /* <DEDUP_REMOVED lines=9> */
.L_x_32347:
[----:B------:R-:W-:Y:S01]  /*6af0*/  IMAD.MOV.U32 R0, RZ, RZ, R13 ;  /* 0x000000ffff007224 */ /* 0x000fe200078e000d */
[----:B------:R-:W-:Y:S01]  /*6b00*/  MOV R13, R2 ;  /* 0x00000002000d7202 */ /* 0x000fe20000000f00 */
[----:B------:R-:W-:Y:S02]  /*6b10*/  IMAD.MOV.U32 R17, RZ, RZ, R14 ;  /* 0x000000ffff117224 */ /* 0x000fe400078e000e */
[----:B------:R-:W-:-:S07]  /*6b20*/  IMAD.MOV.U32 R14, RZ, RZ, R7 ;  /* 0x000000ffff0e7224 */ /* 0x000fce00078e0007 */
.L_x_32348:
[----:B------:R-:W-:Y:S05]  /*6b30*/  BSYNC.RECONVERGENT B1 ;  /* 0x0000000000017941 */ /* 0x000fea0003800200 */
.L_x_32346:
        /* <DEDUP_REMOVED lines=9> */
.L_x_32350:
[----:B------:R-:W-:Y:S01]  /*6bd0*/  MOV R7, R0 ;  /* 0x0000000000077202 */ /* 0x000fe20000000f00 */
[----:B------:R-:W-:Y:S02]  /*6be0*/  IMAD.MOV.U32 R2, RZ, RZ, R17 ;  /* 0x000000ffff027224 */ /* 0x000fe400078e0011 */
[----:B------:R-:W-:Y:S02]  /*6bf0*/  IMAD.MOV.U32 R0, RZ, RZ, R5 ;  /* 0x000000ffff007224 */ /* 0x000fe400078e0005 */
[----:B------:R-:W-:-:S07]  /*6c00*/  IMAD.MOV.U32 R17, RZ, RZ, R16 ;  /* 0x000000ffff117224 */ /* 0x000fce00078e0010 */
.L_x_32351:
[----:B------:R-:W-:Y:S05]  /*6c10*/  BSYNC.RECONVERGENT B1 ;  /* 0x0000000000017941 */ /* 0x000fea0003800200 */
.L_x_32349:
        /* <DEDUP_REMOVED lines=9> */
.L_x_32353:
[----:B------:R-:W-:Y:S01]  /*6cb0*/  IMAD.MOV.U32 R5, RZ, RZ, R7 ;  /* 0x000000ffff057224 */ /* 0x000fe200078e0007 */
[----:B------:R-:W-:Y:S01]  /*6cc0*/  MOV R7, R6 ;  /* 0x0000000600077202 */ /* 0x000fe20000000f00 */
[----:B------:R-:W-:Y:S02]  /*6cd0*/  IMAD.MOV.U32 R16, RZ, RZ, R2 ;  /* 0x000000ffff107224 */ /* 0x000fe400078e0002 */
[----:B------:R-:W-:-:S07]  /*6ce0*/  IMAD.MOV.U32 R2, RZ, RZ, R15 ;  /* 0x000000ffff027224 */ /* 0x000fce00078e000f */
.L_x_32354:
[----:B------:R-:W-:Y:S05]  /*6cf0*/  BSYNC.RECONVERGENT B1 ;  /* 0x0000000000017941 */ /* 0x000fea0003800200 */
.L_x_32352:
        /* <DEDUP_REMOVED lines=9> */
.L_x_32356:
[----:B------:R-:W-:Y:S01]  /*6d90*/  MOV R15, R5 ;  /* 0x00000005000f7202 */ /* 0x000fe20000000f00 */
[----:B------:R-:W-:Y:S02]  /*6da0*/  IMAD.MOV.U32 R6, RZ, RZ, R16 ;  /* 0x000000ffff067224 */ /* 0x000fe400078e0010 */
[----:B------:R-:W-:Y:S02]  /*6db0*/  IMAD.MOV.U32 R5, RZ, RZ, R20 ;  /* 0x000000ffff057224 */ /* 0x000fe400078e0014 */
[----:B------:R-:W-:-:S07]  /*6dc0*/  IMAD.MOV.U32 R16, RZ, RZ, R23 ;  /* 0x000000ffff107224 */ /* 0x000fce00078e0017 */
.L_x_32357:
[----:B------:R-:W-:Y:S05]  /*6dd0*/  BSYNC.RECONVERGENT B1 ;  /* 0x0000000000017941 */ /* 0x000fea0003800200 */
.L_x_32355:
        /* <DEDUP_REMOVED lines=9> */
.L_x_32359:
[----:B------:R-:W-:Y:S01]  /*6e70*/  IMAD.MOV.U32 R20, RZ, RZ, R15 ;  /* 0x000000ffff147224 */ /* 0x000fe200078e000f */
[----:B------:R-:W-:Y:S01]  /*6e80*/  MOV R15, R18 ;  /* 0x00000012000f7202 */ /* 0x000fe20000000f00 */
[----:B------:R-:W-:Y:S02]  /*6e90*/  IMAD.MOV.U32 R21, RZ, RZ, R6 ;  /* 0x000000ffff157224 */ /* 0x000fe400078e0006 */
[----:B------:R-:W-:-:S07]  /*6ea0*/  IMAD.MOV.U32 R6, RZ, RZ, R19 ;  /* 0x000000ffff067224 */ /* 0x000fce00078e0013 */
.L_x_32360:
[----:B------:R-:W-:Y:S05]  /*6eb0*/  BSYNC.RECONVERGENT B1 ;  /* 0x0000000000017941 */ /* 0x000fea0003800200 */
.L_x_32358:
        /* <DEDUP_REMOVED lines=16> */
.L_x_32362:
[----:B------:R-:W-:Y:S01]  /*6fc0*/  IMAD.MOV.U32 R9, RZ, RZ, R26 ;  /* 0x000000ffff097224 */ /* 0x000fe200078e001a */
[----:B------:R-:W-:Y:S01]  /*6fd0*/  MOV R26, R11 ;  /* 0x0000000b001a7202 */ /* 0x000fe20000000f00 */
[----:B------:R-:W-:Y:S02]  /*6fe0*/  IMAD.MOV.U32 R10, RZ, RZ, R25 ;  /* 0x000000ffff0a7224 */ /* 0x000fe400078e0019 */
[----:B------:R-:W-:-:S07]  /*6ff0*/  IMAD.MOV.U32 R25, RZ, RZ, R12 ;  /* 0x000000ffff197224 */ /* 0x000fce00078e000c */
.L_x_32363:
[----:B------:R-:W-:Y:S05]  /*7000*/  BSYNC.RECONVERGENT B1 ;  /* 0x0000000000017941 */ /* 0x000fea0003800200 */
.L_x_32361:
        /* <DEDUP_REMOVED lines=9> */
.L_x_32365:
[----:B------:R-:W-:Y:S01]  /*70a0*/  MOV R11, R9 ;  /* 0x00000009000b7202 */ /* 0x000fe20000000f00 */
[----:B------:R-:W-:Y:S02]  /*70b0*/  IMAD.MOV.U32 R12, RZ, RZ, R10 ;  /* 0x000000ffff0c7224 */ /* 0x000fe400078e000a */
[----:B------:R-:W-:Y:S02]  /*70c0*/  IMAD.MOV.U32 R9, RZ, RZ, R13 ;  /* 0x000000ffff097224 */ /* 0x000fe400078e000d */
[----:B------:R-:W-:-:S07]  /*70d0*/  IMAD.MOV.U32 R10, RZ, RZ, R14 ;  /* 0x000000ffff0a7224 */ /* 0x000fce00078e000e */
.L_x_32366:
[----:B------:R-:W-:Y:S05]  /*70e0*/  BSYNC.RECONVERGENT B1 ;  /* 0x0000000000017941 */ /* 0x000fea0003800200 */
.L_x_32364:
        /* <DEDUP_REMOVED lines=9> */
.L_x_32368:
[----:B------:R-:W-:Y:S01]  /*7180*/  IMAD.MOV.U32 R13, RZ, RZ, R11 ;  /* 0x000000ffff0d7224 */ /* 0x000fe200078e000b */
[----:B------:R-:W-:Y:S01]  /*7190*/  MOV R11, R0 ;  /* 0x00000000000b7202 */ /* 0x000fe20000000f00 */
[----:B------:R-:W-:Y:S02]  /*71a0*/  IMAD.MOV.U32 R14, RZ, RZ, R12 ;  /* 0x000000ffff0e7224 */ /* 0x000fe400078e000c */
[----:B------:R-:W-:-:S07]  /*71b0*/  IMAD.MOV.U32 R12, RZ, RZ, R17 ;  /* 0x000000ffff0c7224 */ /* 0x000fce00078e0011 */
.L_x_32369:
[----:B------:R-:W-:Y:S05]  /*71c0*/  BSYNC.RECONVERGENT B1 ;  /* 0x0000000000017941 */ /* 0x000fea0003800200 */
.L_x_32367:
        /* <DEDUP_REMOVED lines=9> */
.L_x_32371:
[----:B------:R-:W-:Y:S01]  /*7260*/  MOV R0, R13 ;  /* 0x0000000d00007202 */ /* 0x000fe20000000f00 */
[----:B------:R-:W-:Y:S02]  /*7270*/  IMAD.MOV.U32 R31, RZ, RZ, R14 ;  /* 0x000000ffff1f7224 */ /* 0x000fe400078e000e */
[----:B------:R-:W-:Y:S02]  /*7280*/  IMAD.MOV.U32 R13, RZ, RZ, R7 ;  /* 0x000000ffff0d7224 */ /* 0x000fe400078e0007 */
[----:B------:R-:W-:-:S07]  /*7290*/  IMAD.MOV.U32 R14, RZ, RZ, R2 ;  /* 0x000000ffff0e7224 */ /* 0x000fce00078e0002 */
.L_x_32372:
[----:B------:R-:W-:Y:S05]  /*72a0*/  BSYNC.RECONVERGENT B1 ;  /* 0x0000000000017941 */ /* 0x000fea0003800200 */
.L_x_32370:
        /* <DEDUP_REMOVED lines=9> */
.L_x_32374:
[----:B------:R-:W-:Y:S01]  /*7340*/  IMAD.MOV.U32 R2, RZ, RZ, R0 ;  /* 0x000000ffff027224 */ /* 0x000fe200078e0000 */
[----:B------:R-:W-:Y:S01]  /*7350*/  MOV R0, R5 ;  /* 0x0000000500007202 */ /* 0x000fe20000000f00 */
[----:B------:R-:W-:Y:S02]  /*7360*/  IMAD.MOV.U32 R7, RZ, RZ, R31 ;  /* 0x000000ffff077224 */ /* 0x000fe400078e001f */
[----:B------:R-:W-:-:S07]  /*7370*/  IMAD.MOV.U32 R31, RZ, RZ, R16 ;  /* 0x000000ffff1f7224 */ /* 0x000fce00078e0010 */
.L_x_32375:
[----:B------:R-:W-:Y:S05]  /*7380*/  BSYNC.RECONVERGENT B1 ;  /* 0x0000000000017941 */ /* 0x000fea0003800200 */
.L_x_32373:
        /* <DEDUP_REMOVED lines=9> */
.L_x_32377:
[----:B------:R-:W-:Y:S01]  /*7420*/  MOV R33, R2 ;  /* 0x0000000200217202 */ /* 0x000fe20000000f00 */
[----:B------:R-:W-:Y:S02]  /*7430*/  IMAD.MOV.U32 R28, RZ, RZ, R7 ;  /* 0x000000ffff1c7224 */ /* 0x000fe400078e0007 */
[----:B------:R-:W-:Y:S02]  /*7440*/  IMAD.MOV.U32 R2, RZ, RZ, R15 ;  /* 0x000000ffff027224 */ /* 0x000fe400078e000f */
[----:B------:R-:W-:-:S07]  /*7450*/  IMAD.MOV.U32 R7, RZ, RZ, R6 ;  /* 0x000000ffff077224 */ /* 0x000fce00078e0006 */
.L_x_32378:
[----:B------:R-:W-:Y:S05]  /*7460*/  BSYNC.RECONVERGENT B1 ;  /* 0x0000000000017941 */ /* 0x000fea0003800200 */
.L_x_32376:
        /* <DEDUP_REMOVED lines=9> */
.L_x_32380:
[----:B------:R-:W-:Y:S01]  /*7500*/  IMAD.MOV.U32 R6, RZ, RZ, R33 ;  /* 0x000000ffff067224 */ /* 0x000fe200078e0021 */
[----:B------:R-:W-:Y:S01]  /*7510*/  MOV R33, R20 ;  /* 0x0000001400217202 */ /* 0x000fe20000000f00 */
[----:B------:R-:W-:Y:S02]  /*7520*/  IMAD.MOV.U32 R5, RZ, RZ, R28 ;  /* 0x000000ffff057224 */ /* 0x000fe400078e001c */
[----:B------:R-:W-:-:S07]  /*7530*/  IMAD.MOV.U32 R28, RZ, RZ, R21 ;  /* 0x000000ffff1c7224 */ /* 0x000fce00078e0015 */
.L_x_32381:
[----:B------:R-:W-:Y:S05]  /*7540*/  BSYNC.RECONVERGENT B1 ;  /* 0x0000000000017941 */ /* 0x000fea0003800200 */
.L_x_32379:
        /* <DEDUP_REMOVED lines=16> */
.L_x_32383:
[----:B------:R-:W-:Y:S01]  /*7650*/  IMAD.MOV.U32 R19, RZ, RZ, R26 ;  /* 0x000000ffff137224 */ /* 0x000fe200078e001a */
[----:B------:R-:W-:Y:S01]  /*7660*/  MOV R26, R9 ;  /* 0x00000009001a7202 */ /* 0x000fe20000000f00 */
[----:B------:R-:W-:Y:S02]  /*7670*/  IMAD.MOV.U32 R24, RZ, RZ, R25 ;  /* 0x000000ffff187224 */ /* 0x000fe400078e0019 */
[----:B------:R-:W-:-:S07]  /*7680*/  IMAD.MOV.U32 R25, RZ, RZ, R10 ;  /* 0x000000ffff197224 */ /* 0x000fce00078e000a */
.L_x_32384:
[----:B------:R-:W-:Y:S05]  /*7690*/  BSYNC.RECONVERGENT B1 ;  /* 0x0000000000017941 */ /* 0x000fea0003800200 */
.L_x_32382:
        /* <DEDUP_REMOVED lines=9> */
.L_x_32386:
[----:B------:R-:W-:Y:S01]  /*7730*/  MOV R18, R19 ;  /* 0x0000001300127202 */ /* 0x000fe20000000f00 */
[----:B------:R-:W-:Y:S02]  /*7740*/  IMAD.MOV.U32 R23, RZ, RZ, R24 ;  /* 0x000000ffff177224 */ /* 0x000fe400078e0018 */
[----:B------:R-:W-:Y:S02]  /*7750*/  IMAD.MOV.U32 R19, RZ, RZ, R11 ;  /* 0x000000ffff137224 */ /* 0x000fe400078e000b */
[----:B------:R-:W-:-:S07]  /*7760*/  IMAD.MOV.U32 R24, RZ, RZ, R12 ;  /* 0x000000ffff187224 */ /* 0x000fce00078e000c */
.L_x_32387:
[----:B------:R-:W-:Y:S05]  /*7770*/  BSYNC.RECONVERGENT B1 ;  /* 0x0000000000017941 */ /* 0x000fea0003800200 */
.L_x_32385:
        /* <DEDUP_REMOVED lines=9> */
.L_x_32389:
[----:B------:R-:W-:Y:S01]  /*7810*/  IMAD.MOV.U32 R17, RZ, RZ, R18 ;  /* 0x000000ffff117224 */ /* 0x000fe200078e0012 */
[----:B------:R-:W-:Y:S01]  /*7820*/  MOV R18, R13 ;  /* 0x0000000d00127202 */ /* 0x000fe20000000f00 */
[----:B------:R-:W-:Y:S02]  /*7830*/  IMAD.MOV.U32 R22, RZ, RZ, R23 ;  /* 0x000000ffff167224 */ /* 0x000fe400078e0017 */
[----:B------:R-:W-:-:S07]  /*7840*/  IMAD.MOV.U32 R23, RZ, RZ, R14 ;  /* 0x000000ffff177224 */ /* 0x000fce00078e000e */
.L_x_32390:
[----:B------:R-:W-:Y:S05]  /*7850*/  BSYNC.RECONVERGENT B1 ;  /* 0x0000000000017941 */ /* 0x000fea0003800200 */
.L_x_32388:
        /* <DEDUP_REMOVED lines=9> */
.L_x_32392:
[----:B------:R-:W-:Y:S01]  /*78f0*/  MOV R16, R17 ;  /* 0x0000001100107202 */ /* 0x000fe20000000f00 */
[----:B------:R-:W-:Y:S02]  /*7900*/  IMAD.MOV.U32 R21, RZ, RZ, R22 ;  /* 0x000000ffff157224 */ /* 0x000fe400078e0016 */
[----:B------:R-:W-:Y:S02]  /*7910*/  IMAD.MOV.U32 R17, RZ, RZ, R0 ;  /* 0x000000ffff117224 */ /* 0x000fe400078e0000 */
[----:B------:R-:W-:-:S07]  /*7920*/  IMAD.MOV.U32 R22, RZ, RZ, R31 ;  /* 0x000000ffff167224 */ /* 0x000fce00078e001f */
.L_x_32393:
[----:B------:R-:W-:Y:S05]  /*7930*/  BSYNC.RECONVERGENT B1 ;  /* 0x0000000000017941 */ /* 0x000fea0003800200 */
.L_x_32391:
        /* <DEDUP_REMOVED lines=9> */
.L_x_32395:
[----:B------:R-:W-:Y:S01]  /*79d0*/  IMAD.MOV.U32 R0, RZ, RZ, R16 ;  /* 0x000000ffff007224 */ /* 0x000fe200078e0010 */
[----:B------:R-:W-:Y:S01]  /*79e0*/  MOV R16, R2 ;  /* 0x0000000200107202 */ /* 0x000fe20000000f00 */
[----:B------:R-:W-:Y:S02]  /*79f0*/  IMAD.MOV.U32 R20, RZ, RZ, R21 ;  /* 0x000000ffff147224 */ /* 0x000fe400078e0015 */
[----:B------:R-:W-:-:S07]  /*7a00*/  IMAD.MOV.U32 R21, RZ, RZ, R7 ;  /* 0x000000ffff157224 */ /* 0x000fce00078e0007 */
.L_x_32396:
[----:B------:R-:W-:Y:S05]  /*7a10*/  BSYNC.RECONVERGENT B1 ;  /* 0x0000000000017941 */ /* 0x000fea0003800200 */
.L_x_32394:
        /* <DEDUP_REMOVED lines=9> */
.L_x_32398:
[----:B------:R-:W-:Y:S01]  /*7ab0*/  MOV R3, R0 ;  /* 0x0000000000037202 */ /* 0x000fe20000000f00 */
[----:B------:R-:W-:Y:S02]  /*7ac0*/  IMAD.MOV.U32 R8, RZ, RZ, R20 ;  /* 0x000000ffff087224 */ /* 0x000fe400078e0014 */
[----:B------:R-:W-:Y:S02]  /*7ad0*/  IMAD.MOV.U32 R0, RZ, RZ, R33 ;  /* 0x000000ffff007224 */ /* 0x000fe400078e0021 */
[----:B------:R-:W-:-:S07]  /*7ae0*/  IMAD.MOV.U32 R20, RZ, RZ, R28 ;  /* 0x000000ffff147224 */ /* 0x000fce00078e001c */
.L_x_32399:
[----:B------:R-:W-:Y:S05]  /*7af0*/  BSYNC.RECONVERGENT B1 ;  /* 0x0000000000017941 */ /* 0x000fea0003800200 */
.L_x_32397:
        /* <DEDUP_REMOVED lines=8> */
.L_x_32400:
[----:B------:R-:W-:Y:S01]  /*7b80*/  IMAD.MOV.U32 R7, RZ, RZ, R5 ;  /* 0x000000ffff077224 */ /* 0x000fe200078e0005 */
[----:B------:R-:W-:Y:S01]  /*7b90*/  MOV R5, R8 ;  /* 0x0000000800057202 */ /* 0x000fe20000000f00 */
[----:B------:R-:W-:Y:S02]  /*7ba0*/  IMAD.MOV.U32 R2, RZ, RZ, R6 ;  /* 0x000000ffff027224 */ /* 0x000fe400078e0006 */
[----:B------:R-:W-:-:S07]  /*7bb0*/  IMAD.MOV.U32 R6, RZ, RZ, R3 ;  /* 0x000000ffff067224 */ /* 0x000fce00078e0003 */
.L_x_32234:
[----:B------:R-:W-:Y:S05]  /*7bc0*/  BSYNC.RECONVERGENT B0 ;  /* 0x0000000000007941 */ /* 0x000fea0003800200 */
.L_x_32233:
        /* <DEDUP_REMOVED lines=35> */
.L_x_32404:
[----:B------:R-:W-:Y:S01]  /*7e00*/  IMAD.MOV.U32 R33, RZ, RZ, R26 ;  /* 0x000000ffff217224 */ /* 0x000fe200078e001a */
[----:B------:R-:W-:Y:S01]  /*7e10*/  MOV R26, R19 ;  /* 0x00000013001a7202 */ /* 0x000fe20000000f00 */
[----:B------:R-:W-:Y:S02]  /*7e20*/  IMAD.MOV.U32 R32, RZ, RZ, R25 ;  /* 0x000000ffff207224 */ /* 0x000fe400078e0019 */
[----:B------:R-:W-:-:S07]  /*7e30*/  IMAD.MOV.U32 R25, RZ, RZ, R24 ;  /* 0x000000ffff197224 */ /* 0x000fce00078e0018 */
.L_x_32405:
[----:B------:R-:W-:Y:S05]  /*7e40*/  BSYNC.RECONVERGENT B1 ;  /* 0x0000000000017941 */ /* 0x000fea0003800200 */
.L_x_32403:
        /* <DEDUP_REMOVED lines=9> */
.L_x_32407:
[----:B------:R-:W-:Y:S01]  /*7ee0*/  MOV R24, R33 ;  /* 0x0000002100187202 */ /* 0x000fe20000000f00 */
[----:B------:R-:W-:Y:S02]  /*7ef0*/  IMAD.MOV.U32 R19, RZ, RZ, R32 ;  /* 0x000000ffff137224 */ /* 0x000fe400078e0020 */
[----:B------:R-:W-:Y:S02]  /*7f00*/  IMAD.MOV.U32 R33, RZ, RZ, R18 ;  /* 0x000000ffff217224 */ /* 0x000fe400078e0012 */
[----:B------:R-:W-:-:S07]  /*7f10*/  IMAD.MOV.U32 R32, RZ, RZ, R23 ;  /* 0x000000ffff207224 */ /* 0x000fce00078e0017 */
.L_x_32408:
[----:B------:R-:W-:Y:S05]  /*7f20*/  BSYNC.RECONVERGENT B1 ;  /* 0x0000000000017941 */ /* 0x000fea0003800200 */
.L_x_32406:
        /* <DEDUP_REMOVED lines=9> */
.L_x_32410:
[----:B------:R-:W-:Y:S01]  /*7fc0*/  IMAD.MOV.U32 R23, RZ, RZ, R24 ;  /* 0x000000ffff177224 */ /* 0x000fe200078e0018 */
[----:B------:R-:W-:Y:S01]  /*7fd0*/  MOV R24, R17 ;  /* 0x0000001100187202 */ /* 0x000fe20000000f00 */
[----:B------:R-:W-:Y:S02]  /*7fe0*/  IMAD.MOV.U32 R18, RZ, RZ, R19 ;  /* 0x000000ffff127224 */ /* 0x000fe400078e0013 */
[----:B------:R-:W-:-:S07]  /*7ff0*/  IMAD.MOV.U32 R19, RZ, RZ, R22 ;  /* 0x000000ffff137224 */ /* 0x000fce00078e0016 */
.L_x_32411:
[----:B------:R-:W-:Y:S05]  /*8000*/  BSYNC.RECONVERGENT B1 ;  /* 0x0000000000017941 */ /* 0x000fea0003800200 */
.L_x_32409:
        /* <DEDUP_REMOVED lines=9> */
.L_x_32413:
[----:B------:R-:W-:Y:S01]  /*80a0*/  MOV R17, R23 ;  /* 0x0000001700117202 */ /* 0x000fe20000000f00 */
[----:B------:R-:W-:Y:S02]  /*80b0*/  IMAD.MOV.U32 R35, RZ, RZ, R18 ;  /* 0x000000ffff237224 */ /* 0x000fe400078e0012 */
[----:B------:R-:W-:Y:S02]  /*80c0*/  IMAD.MOV.U32 R23, RZ, RZ, R16 ;  /* 0x000000ffff177224 */ /* 0x000fe400078e0010 */
[----:B------:R-:W-:-:S07]  /*80d0*/  IMAD.MOV.U32 R18, RZ, RZ, R21 ;  /* 0x000000ffff127224 */ /* 0x000fce00078e0015 */
.L_x_32414:
[----:B------:R-:W-:Y:S05]  /*80e0*/  BSYNC.RECONVERGENT B1 ;  /* 0x0000000000017941 */ /* 0x000fea0003800200 */
.L_x_32412:
        /* <DEDUP_REMOVED lines=9> */
.L_x_32416:
[----:B------:R-:W-:Y:S01]  /*8180*/  IMAD.MOV.U32 R21, RZ, RZ, R17 ;  /* 0x000000ffff157224 */ /* 0x000fe200078e0011 */
[----:B------:R-:W-:Y:S01]  /*8190*/  MOV R17, R0 ;  /* 0x0000000000117202 */ /* 0x000fe20000000f00 */
[----:B------:R-:W-:Y:S02]  /*81a0*/  IMAD.MOV.U32 R16, RZ, RZ, R35 ;  /* 0x000000ffff107224 */ /* 0x000fe400078e0023 */
[----:B------:R-:W-:-:S07]  /*81b0*/  IMAD.MOV.U32 R35, RZ, RZ, R20 ;  /* 0x000000ffff237224 */ /* 0x000fce00078e0014 */
.L_x_32417:
[----:B------:R-:W-:Y:S05]  /*81c0*/  BSYNC.RECONVERGENT B1 ;  /* 0x0000000000017941 */ /* 0x000fea0003800200 */
.L_x_32415:
        /* <DEDUP_REMOVED lines=9> */
.L_x_32419:
[----:B------:R-:W-:Y:S01]  /*8260*/  MOV R37, R21 ;  /* 0x0000001500257202 */ /* 0x000fe20000000f00 */
[----:B------:R-:W-:Y:S02]  /*8270*/  IMAD.MOV.U32 R0, RZ, RZ, R16 ;  /* 0x000000ffff007224 */ /* 0x000fe400078e0010 */
[----:B------:R-:W-:Y:S02]  /*8280*/  IMAD.MOV.U32 R21, RZ, RZ, R2 ;  /* 0x000000ffff157224 */ /* 0x000fe400078e0002 */
[----:B------:R-:W-:-:S07]  /*8290*/  IMAD.MOV.U32 R16, RZ, RZ, R7 ;  /* 0x000000ffff107224 */ /* 0x000fce00078e0007 */
.L_x_32420:
[----:B------:R-:W-:Y:S05]  /*82a0*/  BSYNC.RECONVERGENT B1 ;  /* 0x0000000000017941 */ /* 0x000fea0003800200 */
.L_x_32418:
        /* <DEDUP_REMOVED lines=9> */
.L_x_32422:
[----:B------:R-:W-:Y:S01]  /*8340*/  IMAD.MOV.U32 R2, RZ, RZ, R37 ;  /* 0x000000ffff027224 */ /* 0x000fe200078e0025 */
[----:B------:R-:W-:Y:S01]  /*8350*/  MOV R37, R6 ;  /* 0x0000000600257202 */ /* 0x000fe20000000f00 */
[----:B------:R-:W-:Y:S02]  /*8360*/  IMAD.MOV.U32 R7, RZ, RZ, R0 ;  /* 0x000000ffff077224 */ /* 0x000fe400078e0000 */
[----:B------:R-:W-:-:S07]  /*8370*/  IMAD.MOV.U32 R0, RZ, RZ, R5 ;  /* 0x000000ffff007224 */ /* 0x000fce00078e0005 */
.L_x_32423:
[----:B------:R-:W-:Y:S05]  /*8380*/  BSYNC.RECONVERGENT B1 ;  /* 0x0000000000017941 */ /* 0x000fea0003800200 */
.L_x_32421:
        /* <DEDUP_REMOVED lines=16> */
.L_x_32425:
[----:B------:R-:W-:Y:S01]  /*8490*/  IMAD.MOV.U32 R5, RZ, RZ, R26 ;  /* 0x000000ffff057224 */ /* 0x000fe200078e001a */
[----:B------:R-:W-:Y:S01]  /*84a0*/  MOV R26, R33 ;  /* 0x00000021001a7202 */ /* 0x000fe20000000f00 */
[----:B------:R-:W-:Y:S02]  /*84b0*/  IMAD.MOV.U32 R6, RZ, RZ, R25 ;  /* 0x000000ffff067224 */ /* 0x000fe400078e0019 */
[----:B------:R-:W-:-:S07]  /*84c0*/  IMAD.MOV.U32 R25, RZ, RZ, R32 ;  /* 0x000000ffff197224 */ /* 0x000fce00078e0020 */
.L_x_32426:
[----:B------:R-:W-:Y:S05]  /*84d0*/  BSYNC.RECONVERGENT B1 ;  /* 0x0000000000017941 */ /* 0x000fea0003800200 */
.L_x_32424:
        /* <DEDUP_REMOVED lines=9> */
.L_x_32428:
[----:B------:R-:W-:Y:S01]  /*8570*/  MOV R20, R5 ;  /* 0x0000000500147202 */ /* 0x000fe20000000f00 */
[----:B------:R-:W-:Y:S02]  /*8580*/  IMAD.MOV.U32 R33, RZ, RZ, R6 ;  /* 0x000000ffff217224 */ /* 0x000fe400078e0006 */
[----:B------:R-:W-:Y:S02]  /*8590*/  IMAD.MOV.U32 R5, RZ, RZ, R24 ;  /* 0x000000ffff057224 */ /* 0x000fe400078e0018 */
[----:B------:R-:W-:-:S07]  /*85a0*/  IMAD.MOV.U32 R6, RZ, RZ, R19 ;  /* 0x000000ffff067224 */ /* 0x000fce00078e0013 */
.L_x_32429:
[----:B------:R-:W-:Y:S05]  /*85b0*/  BSYNC.RECONVERGENT B1 ;  /* 0x0000000000017941 */ /* 0x000fea0003800200 */
.L_x_32427:
        /* <DEDUP_REMOVED lines=9> */
.L_x_32431:
[----:B------:R-:W-:Y:S01]  /*8650*/  IMAD.MOV.U32 R22, RZ, RZ, R20 ;  /* 0x000000ffff167224 */ /* 0x000fe200078e0014 */
[----:B------:R-:W-:Y:S01]  /*8660*/  MOV R20, R23 ;  /* 0x0000001700147202 */ /* 0x000fe20000000f00 */
[----:B------:R-:W-:Y:S02]  /*8670*/  IMAD.MOV.U32 R24, RZ, RZ, R33 ;  /* 0x000000ffff187224 */ /* 0x000fe400078e0021 */
[----:B------:R-:W-:-:S07]  /*8680*/  IMAD.MOV.U32 R33, RZ, RZ, R18 ;  /* 0x000000ffff217224 */ /* 0x000fce00078e0012 */
.L_x_32432:
[----:B------:R-:W-:Y:S05]  /*8690*/  BSYNC.RECONVERGENT B1 ;  /* 0x0000000000017941 */ /* 0x000fea0003800200 */
.L_x_32430:
        /* <DEDUP_REMOVED lines=9> */
.L_x_32434:
[----:B------:R-:W-:Y:S01]  /*8730*/  MOV R18, R22 ;  /* 0x0000001600127202 */ /* 0x000fe20000000f00 */
[----:B------:R-:W-:Y:S02]  /*8740*/  IMAD.MOV.U32 R19, RZ, RZ, R24 ;  /* 0x000000ffff137224 */ /* 0x000fe400078e0018 */
[----:B------:R-:W-:Y:S02]  /*8750*/  IMAD.MOV.U32 R22, RZ, RZ, R17 ;  /* 0x000000ffff167224 */ /* 0x000fe400078e0011 */
[----:B------:R-:W-:-:S07]  /*8760*/  IMAD.MOV.U32 R24, RZ, RZ, R35 ;  /* 0x000000ffff187224 */ /* 0x000fce00078e0023 */
.L_x_32435:
[----:B------:R-:W-:Y:S05]  /*8770*/  BSYNC.RECONVERGENT B1 ;  /* 0x0000000000017941 */ /* 0x000fea0003800200 */
.L_x_32433:
        /* <DEDUP_REMOVED lines=9> */
.L_x_32437:
[----:B------:R-:W-:Y:S01]  /*8810*/  IMAD.MOV.U32 R32, RZ, RZ, R18 ;  /* 0x000000ffff207224 */ /* 0x000fe200078e0012 */
[----:B------:R-:W-:Y:S01]  /*8820*/  MOV R18, R21 ;  /* 0x0000001500127202 */ /* 0x000fe20000000f00 */
[----:B------:R-:W-:Y:S02]  /*8830*/  IMAD.MOV.U32 R17, RZ, RZ, R19 ;  /* 0x000000ffff117224 */ /* 0x000fe400078e0013 */
[----:B------:R-:W-:-:S07]  /*8840*/  IMAD.MOV.U32 R19, RZ, RZ, R16 ;  /* 0x000000ffff137224 */ /* 0x000fce00078e0010 */
.L_x_32438:
[----:B------:R-:W-:Y:S05]  /*8850*/  BSYNC.RECONVERGENT B1 ;  /* 0x0000000000017941 */ /* 0x000fea0003800200 */
.L_x_32436:
        /* <DEDUP_REMOVED lines=9> */
.L_x_32440:
[----:B------:R-:W-:Y:S01]  /*88f0*/  MOV R21, R32 ;  /* 0x0000002000157202 */ /* 0x000fe20000000f00 */
[----:B------:R-:W-:Y:S02]  /*8900*/  IMAD.MOV.U32 R16, RZ, RZ, R17 ;  /* 0x000000ffff107224 */ /* 0x000fe400078e0011 */
[----:B------:R-:W-:Y:S02]  /*8910*/  IMAD.MOV.U32 R32, RZ, RZ, R37 ;  /* 0x000000ffff207224 */ /* 0x000fe400078e0025 */
[----:B------:R-:W-:-:S07]  /*8920*/  IMAD.MOV.U32 R17, RZ, RZ, R0 ;  /* 0x000000ffff117224 */ /* 0x000fce00078e0000 */
.L_x_32441:
[----:B------:R-:W-:Y:S05]  /*8930*/  BSYNC.RECONVERGENT B1 ;  /* 0x0000000000017941 */ /* 0x000fea0003800200 */
.L_x_32439:
        /* <DEDUP_REMOVED lines=9> */
.L_x_32443:
[----:B------:R-:W-:Y:S01]  /*89d0*/  IMAD.MOV.U32 R0, RZ, RZ, R21 ;  /* 0x000000ffff007224 */ /* 0x000fe200078e0015 */
[----:B------:R-:W-:Y:S01]  /*89e0*/  MOV R21, R2 ;  /* 0x0000000200157202 */ /* 0x000fe20000000f00 */
[----:B------:R-:W-:Y:S02]  /*89f0*/  IMAD.MOV.U32 R23, RZ, RZ, R16 ;  /* 0x000000ffff177224 */ /* 0x000fe400078e0010 */
[----:B------:R-:W-:-:S07]  /*8a00*/  IMAD.MOV.U32 R16, RZ, RZ, R7 ;  /* 0x000000ffff107224 */ /* 0x000fce00078e0007 */
.L_x_32444:
[----:B------:R-:W-:Y:S05]  /*8a10*/  BSYNC.RECONVERGENT B1 ;  /* 0x0000000000017941 */ /* 0x000fea0003800200 */
.L_x_32442:
        /* <DEDUP_REMOVED lines=16> */
.L_x_32446:
[----:B------:R-:W-:Y:S01]  /*8b20*/  IMAD.MOV.U32 R7, RZ, RZ, R26 ;  /* 0x000000ffff077224 */ /* 0x000fe200078e001a */
[----:B------:R-:W-:Y:S01]  /*8b30*/  MOV R26, R5 ;  /* 0x00000005001a7202 */ /* 0x000fe20000000f00 */
[----:B------:R-:W-:Y:S02]  /*8b40*/  IMAD.MOV.U32 R2, RZ, RZ, R25 ;  /* 0x000000ffff027224 */ /* 0x000fe400078e0019 */
[----:B------:R-:W-:-:S07]  /*8b50*/  IMAD.MOV.U32 R25, RZ, RZ, R6 ;  /* 0x000000ffff197224 */ /* 0x000fce00078e0006 */
.L_x_32447:
[----:B------:R-:W-:Y:S05]  /*8b60*/  BSYNC.RECONVERGENT B1 ;  /* 0x0000000000017941 */ /* 0x000fea0003800200 */
.L_x_32445:
        /* <DEDUP_REMOVED lines=9> */
.L_x_32449:
[----:B------:R-:W-:Y:S01]  /*8c00*/  MOV R5, R7 ;  /* 0x0000000700057202 */ /* 0x000fe20000000f00 */
[----:B------:R-:W-:Y:S02]  /*8c10*/  IMAD.MOV.U32 R31, RZ, RZ, R2 ;  /* 0x000000ffff1f7224 */ /* 0x000fe400078e0002 */
[----:B------:R-:W-:Y:S02]  /*8c20*/  IMAD.MOV.U32 R7, RZ, RZ, R20 ;  /* 0x000000ffff077224 */ /* 0x000fe400078e0014 */
[----:B------:R-:W-:-:S07]  /*8c30*/  IMAD.MOV.U32 R2, RZ, RZ, R33 ;  /* 0x000000ffff027224 */ /* 0x000fce00078e0021 */
.L_x_32450:
[----:B------:R-:W-:Y:S05]  /*8c40*/  BSYNC.RECONVERGENT B1 ;  /* 0x0000000000017941 */ /* 0x000fea0003800200 */
.L_x_32448:
        /* <DEDUP_REMOVED lines=9> */
.L_x_32452:
[----:B------:R-:W-:Y:S01]  /*8ce0*/  IMAD.MOV.U32 R33, RZ, RZ, R5 ;  /* 0x000000ffff217224 */ /* 0x000fe200078e0005 */
[----:B------:R-:W-:Y:S01]  /*8cf0*/  MOV R5, R22 ;  /* 0x0000001600057202 */ /* 0x000fe20000000f00 */
[----:B------:R-:W-:Y:S02]  /*8d00*/  IMAD.MOV.U32 R6, RZ, RZ, R31 ;  /* 0x000000ffff067224 */ /* 0x000fe400078e001f */
[----:B------:R-:W-:-:S07]  /*8d10*/  IMAD.MOV.U32 R31, RZ, RZ, R24 ;  /* 0x000000ffff1f7224 */ /* 0x000fce00078e0018 */
.L_x_32453:
[----:B------:R-:W-:Y:S05]  /*8d20*/  BSYNC.RECONVERGENT B1 ;  /* 0x0000000000017941 */ /* 0x000fea0003800200 */
.L_x_32451:
        /* <DEDUP_REMOVED lines=9> */
.L_x_32455:
[----:B------:R-:W-:Y:S01]  /*8dc0*/  MOV R35, R33 ;  /* 0x0000002100237202 */ /* 0x000fe20000000f00 */
[----:B------:R-:W-:Y:S02]  /*8dd0*/  IMAD.MOV.U32 R20, RZ, RZ, R6 ;  /* 0x000000ffff147224 */ /* 0x000fe400078e0006 */
[----:B------:R-:W-:Y:S02]  /*8de0*/  IMAD.MOV.U32 R33, RZ, RZ, R18 ;  /* 0x000000ffff217224 */ /* 0x000fe400078e0012 */
[----:B------:R-:W-:-:S07]  /*8df0*/  IMAD.MOV.U32 R6, RZ, RZ, R19 ;  /* 0x000000ffff067224 */ /* 0x000fce00078e0013 */
.L_x_32456:
[----:B------:R-:W-:Y:S05]  /*8e00*/  BSYNC.RECONVERGENT B1 ;  /* 0x0000000000017941 */ /* 0x000fea0003800200 */
.L_x_32454:
        /* <DEDUP_REMOVED lines=9> */
.L_x_32458:
[----:B------:R-:W-:Y:S01]  /*8ea0*/  IMAD.MOV.U32 R18, RZ, RZ, R35 ;  /* 0x000000ffff127224 */ /* 0x000fe200078e0023 */
[----:B------:R-:W-:Y:S01]  /*8eb0*/  MOV R35, R32 ;  /* 0x0000002000237202 */ /* 0x000fe20000000f00 */
[----:B------:R-:W-:Y:S02]  /*8ec0*/  IMAD.MOV.U32 R19, RZ, RZ, R20 ;  /* 0x000000ffff137224 */ /* 0x000fe400078e0014 */
[----:B------:R-:W-:-:S07]  /*8ed0*/  IMAD.MOV.U32 R20, RZ, RZ, R17 ;  /* 0x000000ffff147224 */ /* 0x000fce00078e0011 */
.L_x_32459:
[----:B------:R-:W-:Y:S05]  /*8ee0*/  BSYNC.RECONVERGENT B1 ;  /* 0x0000000000017941 */ /* 0x000fea0003800200 */
.L_x_32457:
        /* <DEDUP_REMOVED lines=9> */
.L_x_32461:
[----:B------:R-:W-:Y:S01]  /*8f80*/  MOV R17, R18 ;  /* 0x0000001200117202 */ /* 0x000fe20000000f00 */
[----:B------:R-:W-:Y:S02]  /*8f90*/  IMAD.MOV.U32 R22, RZ, RZ, R19 ;  /* 0x000000ffff167224 */ /* 0x000fe400078e0013 */
[----:B------:R-:W-:Y:S02]  /*8fa0*/  IMAD.MOV.U32 R18, RZ, RZ, R21 ;  /* 0x000000ffff127224 */ /* 0x000fe400078e0015 */
[----:B------:R-:W-:-:S07]  /*8fb0*/  IMAD.MOV.U32 R19, RZ, RZ, R16 ;  /* 0x000000ffff137224 */ /* 0x000fce00078e0010 */
.L_x_32462:
[----:B------:R-:W-:Y:S05]  /*8fc0*/  BSYNC.RECONVERGENT B1 ;  /* 0x0000000000017941 */ /* 0x000fea0003800200 */
.L_x_32460:
        /* <DEDUP_REMOVED lines=9> */
.L_x_32464:
[----:B------:R-:W-:Y:S01]  /*9060*/  IMAD.MOV.U32 R16, RZ, RZ, R17 ;  /* 0x000000ffff107224 */ /* 0x000fe200078e0011 */
[----:B------:R-:W-:Y:S01]  /*9070*/  MOV R17, R0 ;  /* 0x0000000000117202 */ /* 0x000fe20000000f00 */
[----:B------:R-:W-:Y:S02]  /*9080*/  IMAD.MOV.U32 R21, RZ, RZ, R22 ;  /* 0x000000ffff157224 */ /* 0x000fe400078e0016 */
[----:B------:R-:W-:-:S07]  /*9090*/  IMAD.MOV.U32 R22, RZ, RZ, R23 ;  /* 0x000000ffff167224 */ /* 0x000fce00078e0017 */
.L_x_32465:
[----:B------:R-:W-:Y:S05]  /*90a0*/  BSYNC.RECONVERGENT B1 ;  /* 0x0000000000017941 */ /* 0x000fea0003800200 */
.L_x_32463:
        /* <DEDUP_REMOVED lines=16> */
.L_x_32467:
[----:B------:R-:W-:Y:S01]  /*91b0*/  IMAD.MOV.U32 R0, RZ, RZ, R26 ;  /* 0x000000ffff007224 */ /* 0x000fe200078e001a */
[----:B------:R-:W-:Y:S01]  /*91c0*/  MOV R26, R7 ;  /* 0x00000007001a7202 */ /* 0x000fe20000000f00 */
[----:B------:R-:W-:Y:S02]  /*91d0*/  IMAD.MOV.U32 R24, RZ, RZ, R25 ;  /* 0x000000ffff187224 */ /* 0x000fe400078e0019 */
[----:B------:R-:W-:-:S07]  /*91e0*/  IMAD.MOV.U32 R25, RZ, RZ, R2 ;  /* 0x000000ffff197224 */ /* 0x000fce00078e0002 */
.L_x_32468:
[----:B------:R-:W-:Y:S05]  /*91f0*/  BSYNC.RECONVERGENT B1 ;  /* 0x0000000000017941 */ /* 0x000fea0003800200 */
.L_x_32466:
        /* <DEDUP_REMOVED lines=9> */
.L_x_32470:
[----:B------:R-:W-:Y:S01]  /*9290*/  MOV R2, R0 ;  /* 0x0000000000027202 */ /* 0x000fe20000000f00 */
[----:B------:R-:W-:Y:S02]  /*92a0*/  IMAD.MOV.U32 R7, RZ, RZ, R24 ;  /* 0x000000ffff077224 */ /* 0x000fe400078e0018 */
[----:B------:R-:W-:Y:S02]  /*92b0*/  IMAD.MOV.U32 R0, RZ, RZ, R5 ;  /* 0x000000ffff007224 */ /* 0x000fe400078e0005 */
[----:B------:R-:W-:-:S07]  /*92c0*/  IMAD.MOV.U32 R24, RZ, RZ, R31 ;  /* 0x000000ffff187224 */ /* 0x000fce00078e001f */
.L_x_32471:
[----:B------:R-:W-:Y:S05]  /*92d0*/  BSYNC.RECONVERGENT B1 ;  /* 0x0000000000017941 */ /* 0x000fea0003800200 */
.L_x_32469:
        /* <DEDUP_REMOVED lines=9> */
.L_x_32473:
[----:B------:R-:W-:Y:S01]  /*9370*/  IMAD.MOV.U32 R28, RZ, RZ, R2 ;  /* 0x000000ffff1c7224 */ /* 0x000fe200078e0002 */
[----:B------:R-:W-:Y:S01]  /*9380*/  MOV R2, R33 ;  /* 0x0000002100027202 */ /* 0x000fe20000000f00 */
[----:B------:R-:W-:Y:S02]  /*9390*/  IMAD.MOV.U32 R5, RZ, RZ, R7 ;  /* 0x000000ffff057224 */ /* 0x000fe400078e0007 */
[----:B------:R-:W-:-:S07]  /*93a0*/  IMAD.MOV.U32 R7, RZ, RZ, R6 ;  /* 0x000000ffff077224 */ /* 0x000fce00078e0006 */
.L_x_32474:
[----:B------:R-:W-:Y:S05]  /*93b0*/  BSYNC.RECONVERGENT B1 ;  /* 0x0000000000017941 */ /* 0x000fea0003800200 */
.L_x_32472:
        /* <DEDUP_REMOVED lines=9> */
.L_x_32476:
[----:B------:R-:W-:Y:S01]  /*9450*/  MOV R15, R28 ;  /* 0x0000001c000f7202 */ /* 0x000fe20000000f00 */
[----:B------:R-:W-:Y:S02]  /*9460*/  IMAD.MOV.U32 R6, RZ, RZ, R5 ;  /* 0x000000ffff067224 */ /* 0x000fe400078e0005 */
[----:B------:R-:W-:Y:S02]  /*9470*/  IMAD.MOV.U32 R28, RZ, RZ, R35 ;  /* 0x000000ffff1c7224 */ /* 0x000fe400078e0023 */
[----:B------:R-:W-:-:S07]  /*9480*/  IMAD.MOV.U32 R5, RZ, RZ, R20 ;  /* 0x000000ffff057224 */ /* 0x000fce00078e0014 */
.L_x_32477:
[----:B------:R-:W-:Y:S05]  /*9490*/  BSYNC.RECONVERGENT B1 ;  /* 0x0000000000017941 */ /* 0x000fea0003800200 */
.L_x_32475:
        /* <DEDUP_REMOVED lines=9> */
.L_x_32479:
[----:B------:R-:W-:Y:S01]  /*9530*/  IMAD.MOV.U32 R20, RZ, RZ, R15 ;  /* 0x000000ffff147224 */ /* 0x000fe200078e000f */
[----:B------:R-:W-:Y:S01]  /*9540*/  MOV R15, R18 ;  /* 0x00000012000f7202 */ /* 0x000fe20000000f00 */
[----:B------:R-:W-:Y:S02]  /*9550*/  IMAD.MOV.U32 R23, RZ, RZ, R6 ;  /* 0x000000ffff177224 */ /* 0x000fe400078e0006 */
[----:B------:R-:W-:-:S07]  /*9560*/  IMAD.MOV.U32 R6, RZ, RZ, R19 ;  /* 0x000000ffff067224 */ /* 0x000fce00078e0013 */
.L_x_32480:
[----:B------:R-:W-:Y:S05]  /*9570*/  BSYNC.RECONVERGENT B1 ;  /* 0x0000000000017941 */ /* 0x000fea0003800200 */
.L_x_32478:
        /* <DEDUP_REMOVED lines=9> */
.L_x_32482:
[----:B------:R-:W-:Y:S01]  /*9610*/  MOV R19, R20 ;  /* 0x0000001400137202 */ /* 0x000fe20000000f00 */
[----:B------:R-:W-:Y:S02]  /*9620*/  IMAD.MOV.U32 R18, RZ, RZ, R23 ;  /* 0x000000ffff127224 */ /* 0x000fe400078e0017 */
[----:B------:R-:W-:Y:S02]  /*9630*/  IMAD.MOV.U32 R20, RZ, RZ, R17 ;  /* 0x000000ffff147224 */ /* 0x000fe400078e0011 */
[----:B------:R-:W-:-:S07]  /*9640*/  IMAD.MOV.U32 R23, RZ, RZ, R22 ;  /* 0x000000ffff177224 */ /* 0x000fce00078e0016 */
.L_x_32483:
[----:B------:R-:W-:Y:S05]  /*9650*/  BSYNC.RECONVERGENT B1 ;  /* 0x0000000000017941 */ /* 0x000fea0003800200 */
.L_x_32481:
        /* <DEDUP_REMOVED lines=9> */
.L_x_32485:
[----:B------:R-:W-:Y:S01]  /*96f0*/  IMAD.MOV.U32 R17, RZ, RZ, R19 ;  /* 0x000000ffff117224 */ /* 0x000fe200078e0013 */
[----:B------:R-:W-:Y:S01]  /*9700*/  MOV R19, R16 ;  /* 0x0000001000137202 */ /* 0x000fe20000000f00 */
[----:B------:R-:W-:Y:S02]  /*9710*/  IMAD.MOV.U32 R22, RZ, RZ, R18 ;  /* 0x000000ffff167224 */ /* 0x000fe400078e0012 */
[----:B------:R-:W-:-:S07]  /*9720*/  IMAD.MOV.U32 R18, RZ, RZ, R21 ;  /* 0x000000ffff127224 */ /* 0x000fce00078e0015 */
.L_x_32486:
[----:B------:R-:W-:Y:S05]  /*9730*/  BSYNC.RECONVERGENT B1 ;  /* 0x0000000000017941 */ /* 0x000fea0003800200 */
.L_x_32484:
        /* <DEDUP_REMOVED lines=16> */
.L_x_32488:
[----:B------:R-:W-:Y:S01]  /*9840*/  IMAD.MOV.U32 R13, RZ, RZ, R26 ;  /* 0x000000ffff0d7224 */ /* 0x000fe200078e001a */
[----:B------:R-:W-:Y:S01]  /*9850*/  MOV R26, R0 ;  /* 0x00000000001a7202 */ /* 0x000fe20000000f00 */
[----:B------:R-:W-:Y:S02]  /*9860*/  IMAD.MOV.U32 R14, RZ, RZ, R25 ;  /* 0x000000ffff0e7224 */ /* 0x000fe400078e0019 */
[----:B------:R-:W-:-:S07]  /*9870*/  IMAD.MOV.U32 R25, RZ, RZ, R24 ;  /* 0x000000ffff197224 */ /* 0x000fce00078e0018 */
.L_x_32489:
[----:B------:R-:W-:Y:S05]  /*9880*/  BSYNC.RECONVERGENT B1 ;  /* 0x0000000000017941 */ /* 0x000fea0003800200 */
.L_x_32487:
        /* <DEDUP_REMOVED lines=9> */
.L_x_32491:
[----:B------:R-:W-:Y:S01]  /*9920*/  MOV R21, R13 ;  /* 0x0000000d00157202 */ /* 0x000fe20000000f00 */
[----:B------:R-:W-:Y:S02]  /*9930*/  IMAD.MOV.U32 R0, RZ, RZ, R14 ;  /* 0x000000ffff007224 */ /* 0x000fe400078e000e */
[----:B------:R-:W-:Y:S02]  /*9940*/  IMAD.MOV.U32 R13, RZ, RZ, R2 ;  /* 0x000000ffff0d7224 */ /* 0x000fe400078e0002 */
[----:B------:R-:W-:-:S07]  /*9950*/  IMAD.MOV.U32 R14, RZ, RZ, R7 ;  /* 0x000000ffff0e7224 */ /* 0x000fce00078e0007 */
.L_x_32492:
[----:B------:R-:W-:Y:S05]  /*9960*/  BSYNC.RECONVERGENT B1 ;  /* 0x0000000000017941 */ /* 0x000fea0003800200 */
.L_x_32490:
        /* <DEDUP_REMOVED lines=9> */
.L_x_32494:
[----:B------:R-:W-:Y:S01]  /*9a00*/  IMAD.MOV.U32 R2, RZ, RZ, R21 ;  /* 0x000000ffff027224 */ /* 0x000fe200078e0015 */
[----:B------:R-:W-:Y:S01]  /*9a10*/  MOV R21, R28 ;  /* 0x0000001c00157202 */ /* 0x000fe20000000f00 */
[----:B------:R-:W-:Y:S02]  /*9a20*/  IMAD.MOV.U32 R7, RZ, RZ, R0 ;  /* 0x000000ffff077224 */ /* 0x000fe400078e0000 */
[----:B------:R-:W-:-:S07]  /*9a30*/  IMAD.MOV.U32 R0, RZ, RZ, R5 ;  /* 0x000000ffff007224 */ /* 0x000fce00078e0005 */
.L_x_32495:
[----:B------:R-:W-:Y:S05]  /*9a40*/  BSYNC.RECONVERGENT B1 ;  /* 0x0000000000017941 */ /* 0x000fea0003800200 */
.L_x_32493:
        /* <DEDUP_REMOVED lines=9> */
.L_x_32497:
[----:B------:R-:W-:Y:S01]  /*9ae0*/  MOV R5, R2 ;  /* 0x0000000200057202 */ /* 0x000fe20000000f00 */
[----:B------:R-:W-:Y:S02]  /*9af0*/  IMAD.MOV.U32 R16, RZ, RZ, R7 ;  /* 0x000000ffff107224 */ /* 0x000fe400078e0007 */
[----:B------:R-:W-:Y:S02]  /*9b00*/  IMAD.MOV.U32 R2, RZ, RZ, R15 ;  /* 0x000000ffff027224 */ /* 0x000fe400078e000f */
[----:B------:R-:W-:-:S07]  /*9b10*/  IMAD.MOV.U32 R7, RZ, RZ, R6 ;  /* 0x000000ffff077224 */ /* 0x000fce00078e0006 */
.L_x_32498:
[----:B------:R-:W-:Y:S05]  /*9b20*/  BSYNC.RECONVERGENT B1 ;  /* 0x0000000000017941 */ /* 0x000fea0003800200 */
.L_x_32496:
        /* <DEDUP_REMOVED lines=9> */
.L_x_32500:
[----:B------:R-:W-:Y:S01]  /*9bc0*/  IMAD.MOV.U32 R6, RZ, RZ, R5 ;  /* 0x000000ffff067224 */ /* 0x000fe200078e0005 */
[----:B------:R-:W-:Y:S01]  /*9bd0*/  MOV R5, R20 ;  /* 0x0000001400057202 */ /* 0x000fe20000000f00 */
[----:B------:R-:W-:Y:S02]  /*9be0*/  IMAD.MOV.U32 R15, RZ, RZ, R16 ;  /* 0x000000ffff0f7224 */ /* 0x000fe400078e0010 */
[----:B------:R-:W-:-:S07]  /*9bf0*/  IMAD.MOV.U32 R16, RZ, RZ, R23 ;  /* 0x000000ffff107224 */ /* 0x000fce00078e0017 */
.L_x_32501:
[----:B------:R-:W-:Y:S05]  /*9c00*/  BSYNC.RECONVERGENT B1 ;  /* 0x0000000000017941 */ /* 0x000fea0003800200 */
.L_x_32499:
        /* <DEDUP_REMOVED lines=9> */
.L_x_32503:
[----:B------:R-:W-:Y:S01]  /*9ca0*/  MOV R20, R6 ;  /* 0x0000000600147202 */ /* 0x000fe20000000f00 */
[----:B------:R-:W-:Y:S02]  /*9cb0*/  IMAD.MOV.U32 R23, RZ, RZ, R15 ;  /* 0x000000ffff177224 */ /* 0x000fe400078e000f */
[----:B------:R-:W-:Y:S02]  /*9cc0*/  IMAD.MOV.U32 R6, RZ, RZ, R19 ;  /* 0x000000ffff067224 */ /* 0x000fe400078e0013 */
[----:B------:R-:W-:-:S07]  /*9cd0*/  IMAD.MOV.U32 R15, RZ, RZ, R18 ;  /* 0x000000ffff0f7224 */ /* 0x000fce00078e0012 */
.L_x_32504:
[----:B------:R-:W-:Y:S05]  /*9ce0*/  BSYNC.RECONVERGENT B1 ;  /* 0x0000000000017941 */ /* 0x000fea0003800200 */
.L_x_32502:
        /* <DEDUP_REMOVED lines=9> */
.L_x_32506:
[----:B------:R-:W-:Y:S01]  /*9d80*/  IMAD.MOV.U32 R18, RZ, RZ, R20 ;  /* 0x000000ffff127224 */ /* 0x000fe200078e0014 */
[----:B------:R-:W-:Y:S01]  /*9d90*/  MOV R20, R17 ;  /* 0x0000001100147202 */ /* 0x000fe20000000f00 */
[----:B------:R-:W-:Y:S02]  /*9da0*/  IMAD.MOV.U32 R19, RZ, RZ, R23 ;  /* 0x000000ffff137224 */ /* 0x000fe400078e0017 */
[----:B------:R-:W-:-:S07]  /*9db0*/  IMAD.MOV.U32 R23, RZ, RZ, R22 ;  /* 0x000000ffff177224 */ /* 0x000fce00078e0016 */
.L_x_32507:
[----:B------:R-:W-:Y:S05]  /*9dc0*/  BSYNC.RECONVERGENT B1 ;  /* 0x0000000000017941 */ /* 0x000fea0003800200 */
.L_x_32505:
        /* <DEDUP_REMOVED lines=16> */
.L_x_32509:
[----:B------:R-:W-:Y:S01]  /*9ed0*/  IMAD.MOV.U32 R11, RZ, RZ, R26 ;  /* 0x000000ffff0b7224 */ /* 0x000fe200078e001a */
[----:B------:R-:W-:Y:S01]  /*9ee0*/  MOV R26, R13 ;  /* 0x0000000d001a7202 */ /* 0x000fe20000000f00 */
[----:B------:R-:W-:Y:S02]  /*9ef0*/  IMAD.MOV.U32 R12, RZ, RZ, R25 ;  /* 0x000000ffff0c7224 */ /* 0x000fe400078e0019 */
[----:B------:R-:W-:-:S07]  /*9f00*/  IMAD.MOV.U32 R25, RZ, RZ, R14 ;  /* 0x000000ffff197224 */ /* 0x000fce00078e000e */
.L_x_32510:
[----:B------:R-:W-:Y:S05]  /*9f10*/  BSYNC.RECONVERGENT B1 ;  /* 0x0000000000017941 */ /* 0x000fea0003800200 */
.L_x_32508:
        /* <DEDUP_REMOVED lines=9> */
.L_x_32512:
[----:B------:R-:W-:Y:S01]  /*9fb0*/  MOV R13, R11 ;  /* 0x0000000b000d7202 */ /* 0x000fe20000000f00 */
[----:B------:R-:W-:Y:S02]  /*9fc0*/  IMAD.MOV.U32 R14, RZ, RZ, R12 ;  /* 0x000000ffff0e7224 */ /* 0x000fe400078e000c */
[----:B------:R-:W-:Y:S02]  /*9fd0*/  IMAD.MOV.U32 R11, RZ, RZ, R21 ;  /* 0x000000ffff0b7224 */ /* 0x000fe400078e0015 */
[----:B------:R-:W-:-:S07]  /*9fe0*/  IMAD.MOV.U32 R12, RZ, RZ, R0 ;  /* 0x000000ffff0c7224 */ /* 0x000fce00078e0000 */
.L_x_32513:
[----:B------:R-:W-:Y:S05]  /*9ff0*/  BSYNC.RECONVERGENT B1 ;  /* 0x0000000000017941 */ /* 0x000fea0003800200 */
.L_x_32511:
        /* <DEDUP_REMOVED lines=9> */
.L_x_32515:
[----:B------:R-:W-:Y:S01]  /*a090*/  IMAD.MOV.U32 R0, RZ, RZ, R13 ;  /* 0x000000ffff007224 */ /* 0x000fe200078e000d */
[----:B------:R-:W-:Y:S01]  /*a0a0*/  MOV R13, R2 ;  /* 0x00000002000d7202 */ /* 0x000fe20000000f00 */
[----:B------:R-:W-:Y:S02]  /*a0b0*/  IMAD.MOV.U32 R17, RZ, RZ, R14 ;  /* 0x000000ffff117224 */ /* 0x000fe400078e000e */
[----:B------:R-:W-:-:S07]  /*a0c0*/  IMAD.MOV.U32 R14, RZ, RZ, R7 ;  /* 0x000000ffff0e7224 */ /* 0x000fce00078e0007 */
.L_x_32516:
[----:B------:R-:W-:Y:S05]  /*a0d0*/  BSYNC.RECONVERGENT B1 ;  /* 0x0000000000017941 */ /* 0x000fea0003800200 */
.L_x_32514:
        /* <DEDUP_REMOVED lines=9> */
.L_x_32518:
[----:B------:R-:W-:Y:S01]  /*a170*/  MOV R7, R0 ;  /* 0x0000000000077202 */ /* 0x000fe20000000f00 */
[----:B------:R-:W-:Y:S02]  /*a180*/  IMAD.MOV.U32 R2, RZ, RZ, R17 ;  /* 0x000000ffff027224 */ /* 0x000fe400078e0011 */
[----:B------:R-:W-:Y:S02]  /*a190*/  IMAD.MOV.U32 R0, RZ, RZ, R5 ;  /* 0x000000ffff007224 */ /* 0x000fe400078e0005 */
[----:B------:R-:W-:-:S07]  /*a1a0*/  IMAD.MOV.U32 R17, RZ, RZ, R16 ;  /* 0x000000ffff117224 */ /* 0x000fce00078e0010 */
.L_x_32519:
[----:B------:R-:W-:Y:S05]  /*a1b0*/  BSYNC.RECONVERGENT B1 ;  /* 0x0000000000017941 */ /* 0x000fea0003800200 */
.L_x_32517:
        /* <DEDUP_REMOVED lines=9> */
.L_x_32521:
[----:B------:R-:W-:Y:S01]  /*a250*/  IMAD.MOV.U32 R5, RZ, RZ, R7 ;  /* 0x000000ffff057224 */ /* 0x000fe200078e0007 */
[----:B------:R-:W-:Y:S01]  /*a260*/  MOV R7, R6 ;  /* 0x0000000600077202 */ /* 0x000fe20000000f00 */
[----:B------:R-:W-:Y:S02]  /*a270*/  IMAD.MOV.U32 R16, RZ, RZ, R2 ;  /* 0x000000ffff107224 */ /* 0x000fe400078e0002 */
[----:B------:R-:W-:-:S07]  /*a280*/  IMAD.MOV.U32 R2, RZ, RZ, R15 ;  /* 0x000000ffff027224 */ /* 0x000fce00078e000f */
.L_x_32522:
[----:B------:R-:W-:Y:S05]  /*a290*/  BSYNC.RECONVERGENT B1 ;  /* 0x0000000000017941 */ /* 0x000fea0003800200 */
.L_x_32520:
        /* <DEDUP_REMOVED lines=9> */
.L_x_32524:
[----:B------:R-:W-:Y:S01]  /*a330*/  MOV R15, R5 ;  /* 0x00000005000f7202 */ /* 0x000fe20000000f00 */
[----:B------:R-:W-:Y:S02]  /*a340*/  IMAD.MOV.U32 R6, RZ, RZ, R16 ;  /* 0x000000ffff067224 */ /* 0x000fe400078e0010 */
[----:B------:R-:W-:Y:S02]  /*a350*/  IMAD.MOV.U32 R5, RZ, RZ, R20 ;  /* 0x000000ffff057224 */ /* 0x000fe400078e0014 */
[----:B------:R-:W-:-:S07]  /*a360*/  IMAD.MOV.U32 R16, RZ, RZ, R23 ;  /* 0x000000ffff107224 */ /* 0x000fce00078e0017 */
.L_x_32525:
[----:B------:R-:W-:Y:S05]  /*a370*/  BSYNC.RECONVERGENT B1 ;  /* 0x0000000000017941 */ /* 0x000fea0003800200 */
.L_x_32523:
        /* <DEDUP_REMOVED lines=9> */
.L_x_32527:
[----:B------:R-:W-:Y:S01]  /*a410*/  IMAD.MOV.U32 R20, RZ, RZ, R15 ;  /* 0x000000ffff147224 */ /* 0x000fe200078e000f */
[----:B------:R-:W-:Y:S01]  /*a420*/  MOV R15, R18 ;  /* 0x00000012000f7202 */ /* 0x000fe20000000f00 */
[----:B------:R-:W-:Y:S02]  /*a430*/  IMAD.MOV.U32 R21, RZ, RZ, R6 ;  /* 0x000000ffff157224 */ /* 0x000fe400078e0006 */
[----:B------:R-:W-:-:S07]  /*a440*/  IMAD.MOV.U32 R6, RZ, RZ, R19 ;  /* 0x000000ffff067224 */ /* 0x000fce00078e0013 */
.L_x_32528:
[----:B------:R-:W-:Y:S05]  /*a450*/  BSYNC.RECONVERGENT B1 ;  /* 0x0000000000017941 */ /* 0x000fea0003800200 */
.L_x_32526:
        /* <DEDUP_REMOVED lines=16> */
.L_x_32530:
[----:B------:R-:W-:Y:S01]  /*a560*/  IMAD.MOV.U32 R9, RZ, RZ, R26 ;  /* 0x000000ffff097224 */ /* 0x000fe200078e001a */
[----:B------:R-:W-:Y:S01]  /*a570*/  MOV R26, R11 ;  /* 0x0000000b001a7202 */ /* 0x000fe20000000f00 */
[----:B------:R-:W-:Y:S02]  /*a580*/  IMAD.MOV.U32 R10, RZ, RZ, R25 ;  /* 0x000000ffff0a7224 */ /* 0x000fe400078e0019 */
[----:B------:R-:W-:-:S07]  /*a590*/  IMAD.MOV.U32 R25, RZ, RZ, R12 ;  /* 0x000000ffff197224 */ /* 0x000fce00078e000c */
.L_x_32531:
[----:B------:R-:W-:Y:S05]  /*a5a0*/  BSYNC.RECONVERGENT B1 ;  /* 0x0000000000017941 */ /* 0x000fea0003800200 */
.L_x_32529:
        /* <DEDUP_REMOVED lines=9> */
.L_x_32533:
[----:B------:R-:W-:Y:S01]  /*a640*/  MOV R11, R9 ;  /* 0x00000009000b7202 */ /* 0x000fe20000000f00 */
[----:B------:R-:W-:Y:S02]  /*a650*/  IMAD.MOV.U32 R12, RZ, RZ, R10 ;  /* 0x000000ffff0c7224 */ /* 0x000fe400078e000a */
[----:B------:R-:W-:Y:S02]  /*a660*/  IMAD.MOV.U32 R9, RZ, RZ, R13 ;  /* 0x000000ffff097224 */ /* 0x000fe400078e000d */
[----:B------:R-:W-:-:S07]  /*a670*/  IMAD.MOV.U32 R10, RZ, RZ, R14 ;  /* 0x000000ffff0a7224 */ /* 0x000fce00078e000e */
.L_x_32534:
[----:B------:R-:W-:Y:S05]  /*a680*/  BSYNC.RECONVERGENT B1 ;  /* 0x0000000000017941 */ /* 0x000fea0003800200 */
.L_x_32532:
        /* <DEDUP_REMOVED lines=9> */
.L_x_32536:
[----:B------:R-:W-:Y:S01]  /*a720*/  IMAD.MOV.U32 R13, RZ, RZ, R11 ;  /* 0x000000ffff0d7224 */ /* 0x000fe200078e000b */
[----:B------:R-:W-:Y:S01]  /*a730*/  MOV R11, R0 ;  /* 0x00000000000b7202 */ /* 0x000fe20000000f00 */
[----:B------:R-:W-:Y:S02]  /*a740*/  IMAD.MOV.U32 R14, RZ, RZ, R12 ;  /* 0x000000ffff0e7224 */ /* 0x000fe400078e000c */
[----:B------:R-:W-:-:S07]  /*a750*/  IMAD.MOV.U32 R12, RZ, RZ, R17 ;  /* 0x000000ffff0c7224 */ /* 0x000fce00078e0011 */
.L_x_32537:
[----:B------:R-:W-:Y:S05]  /*a760*/  BSYNC.RECONVERGENT B1 ;  /* 0x0000000000017941 */ /* 0x000fea0003800200 */
.L_x_32535:
        /* <DEDUP_REMOVED lines=9> */
.L_x_32539:
[----:B------:R-:W-:Y:S01]  /*a800*/  MOV R0, R13 ;  /* 0x0000000d00007202 */ /* 0x000fe20000000f00 */
[----:B------:R-:W-:Y:S02]  /*a810*/  IMAD.MOV.U32 R31, RZ, RZ, R14 ;  /* 0x000000ffff1f7224 */ /* 0x000fe400078e000e */
[----:B------:R-:W-:Y:S02]  /*a820*/  IMAD.MOV.U32 R13, RZ, RZ, R7 ;  /* 0x000000ffff0d7224 */ /* 0x000fe400078e0007 */
[----:B------:R-:W-:-:S07]  /*a830*/  IMAD.MOV.U32 R14, RZ, RZ, R2 ;  /* 0x000000ffff0e7224 */ /* 0x000fce00078e0002 */
.L_x_32540:
[----:B------:R-:W-:Y:S05]  /*a840*/  BSYNC.RECONVERGENT B1 ;  /* 0x0000000000017941 */ /* 0x000fea0003800200 */
.L_x_32538:
        /* <DEDUP_REMOVED lines=9> */
.L_x_32542:
[----:B------:R-:W-:Y:S01]  /*a8e0*/  IMAD.MOV.U32 R2, RZ, RZ, R0 ;  /* 0x000000ffff027224 */ /* 0x000fe200078e0000 */
[----:B------:R-:W-:Y:S01]  /*a8f0*/  MOV R0, R5 ;  /* 0x0000000500007202 */ /* 0x000fe20000000f00 */
[----:B------:R-:W-:Y:S02]  /*a900*/  IMAD.MOV.U32 R7, RZ, RZ, R31 ;  /* 0x000000ffff077224 */ /* 0x000fe400078e001f */
[----:B------:R-:W-:-:S07]  /*a910*/  IMAD.MOV.U32 R31, RZ, RZ, R16 ;  /* 0x000000ffff1f7224 */ /* 0x000fce00078e0010 */
.L_x_32543:
[----:B------:R-:W-:Y:S05]  /*a920*/  BSYNC.RECONVERGENT B1 ;  /* 0x0000000000017941 */ /* 0x000fea0003800200 */
.L_x_32541:
        /* <DEDUP_REMOVED lines=9> */
.L_x_32545:
[----:B------:R-:W-:Y:S01]  /*a9c0*/  MOV R33, R2 ;  /* 0x0000000200217202 */ /* 0x000fe20000000f00 */
[----:B------:R-:W-:Y:S02]  /*a9d0*/  IMAD.MOV.U32 R28, RZ, RZ, R7 ;  /* 0x000000ffff1c7224 */ /* 0x000fe400078e0007 */
[----:B------:R-:W-:Y:S02]  /*a9e0*/  IMAD.MOV.U32 R2, RZ, RZ, R15 ;  /* 0x000000ffff027224 */ /* 0x000fe400078e000f */
[----:B------:R-:W-:-:S07]  /*a9f0*/  IMAD.MOV.U32 R7, RZ, RZ, R6 ;  /* 0x000000ffff077224 */ /* 0x000fce00078e0006 */
.L_x_32546:
[----:B------:R-:W-:Y:S05]  /*aa00*/  BSYNC.RECONVERGENT B1 ;  /* 0x0000000000017941 */ /* 0x000fea0003800200 */
.L_x_32544:
        /* <DEDUP_REMOVED lines=9> */
.L_x_32548:
[----:B------:R-:W-:Y:S01]  /*aaa0*/  IMAD.MOV.U32 R6, RZ, RZ, R33 ;  /* 0x000000ffff067224 */ /* 0x000fe200078e0021 */
[----:B------:R-:W-:Y:S01]  /*aab0*/  MOV R33, R20 ;  /* 0x0000001400217202 */ /* 0x000fe20000000f00 */
[----:B------:R-:W-:Y:S02]  /*aac0*/  IMAD.MOV.U32 R5, RZ, RZ, R28 ;  /* 0x000000ffff057224 */ /* 0x000fe400078e001c */
[----:B------:R-:W-:-:S07]  /*aad0*/  IMAD.MOV.U32 R28, RZ, RZ, R21 ;  /* 0x000000ffff1c7224 */ /* 0x000fce00078e0015 */
.L_x_32549:
[----:B------:R-:W-:Y:S05]  /*aae0*/  BSYNC.RECONVERGENT B1 ;  /* 0x0000000000017941 */ /* 0x000fea0003800200 */
.L_x_32547:
        /* <DEDUP_REMOVED lines=16> */
.L_x_32551:
[----:B------:R-:W-:Y:S01]  /*abf0*/  IMAD.MOV.U32 R19, RZ, RZ, R26 ;  /* 0x000000ffff137224 */ /* 0x000fe200078e001a */
[----:B------:R-:W-:Y:S01]  /*ac00*/  MOV R26, R9 ;  /* 0x00000009001a7202 */ /* 0x000fe20000000f00 */
[----:B------:R-:W-:Y:S02]  /*ac10*/  IMAD.MOV.U32 R24, RZ, RZ, R25 ;  /* 0x000000ffff187224 */ /* 0x000fe400078e0019 */
[----:B------:R-:W-:-:S07]  /*ac20*/  IMAD.MOV.U32 R25, RZ, RZ, R10 ;  /* 0x000000ffff197224 */ /* 0x000fce00078e000a */
.L_x_32552:
[----:B------:R-:W-:Y:S05]  /*ac30*/  BSYNC.RECONVERGENT B1 ;  /* 0x0000000000017941 */ /* 0x000fea0003800200 */
.L_x_32550:
        /* <DEDUP_REMOVED lines=9> */
.L_x_32554:
[----:B------:R-:W-:Y:S01]  /*acd0*/  MOV R18, R19 ;  /* 0x0000001300127202 */ /* 0x000fe20000000f00 */
[----:B------:R-:W-:Y:S02]  /*ace0*/  IMAD.MOV.U32 R23, RZ, RZ, R24 ;  /* 0x000000ffff177224 */ /* 0x000fe400078e0018 */
[----:B------:R-:W-:Y:S02]  /*acf0*/  IMAD.MOV.U32 R19, RZ, RZ, R11 ;  /* 0x000000ffff137224 */ /* 0x000fe400078e000b */
[----:B------:R-:W-:-:S07]  /*ad00*/  IMAD.MOV.U32 R24, RZ, RZ, R12 ;  /* 0x000000ffff187224 */ /* 0x000fce00078e000c */
.L_x_32555:
[----:B------:R-:W-:Y:S05]  /*ad10*/  BSYNC.RECONVERGENT B1 ;  /* 0x0000000000017941 */ /* 0x000fea0003800200 */
.L_x_32553:
        /* <DEDUP_REMOVED lines=9> */
.L_x_32557:
[----:B------:R-:W-:Y:S01]  /*adb0*/  IMAD.MOV.U32 R17, RZ, RZ, R18 ;  /* 0x000000ffff117224 */ /* 0x000fe200078e0012 */
[----:B------:R-:W-:Y:S01]  /*adc0*/  MOV R18, R13 ;  /* 0x0000000d00127202 */ /* 0x000fe20000000f00 */
[----:B------:R-:W-:Y:S02]  /*add0*/  IMAD.MOV.U32 R22, RZ, RZ, R23 ;  /* 0x000000ffff167224 */ /* 0x000fe400078e0017 */
[----:B------:R-:W-:-:S07]  /*ade0*/  IMAD.MOV.U32 R23, RZ, RZ, R14 ;  /* 0x000000ffff177224 */ /* 0x000fce00078e000e */
.L_x_32558:
[----:B------:R-:W-:Y:S05]  /*adf0*/  BSYNC.RECONVERGENT B1 ;  /* 0x0000000000017941 */ /* 0x000fea0003800200 */
.L_x_32556:
        /* <DEDUP_REMOVED lines=9> */
.L_x_32560:
[----:B------:R-:W-:Y:S01]  /*ae90*/  MOV R16, R17 ;  /* 0x0000001100107202 */ /* 0x000fe20000000f00 */
[----:B------:R-:W-:Y:S02]  /*aea0*/  IMAD.MOV.U32 R21, RZ, RZ, R22 ;  /* 0x000000ffff157224 */ /* 0x000fe400078e0016 */
[----:B------:R-:W-:Y:S02]  /*aeb0*/  IMAD.MOV.U32 R17, RZ, RZ, R0 ;  /* 0x000000ffff117224 */ /* 0x000fe400078e0000 */
[----:B------:R-:W-:-:S07]  /*aec0*/  IMAD.MOV.U32 R22, RZ, RZ, R31 ;  /* 0x000000ffff167224 */ /* 0x000fce00078e001f */
.L_x_32561:
[----:B------:R-:W-:Y:S05]  /*aed0*/  BSYNC.RECONVERGENT B1 ;  /* 0x0000000000017941 */ /* 0x000fea0003800200 */
.L_x_32559:
        /* <DEDUP_REMOVED lines=9> */
.L_x_32563:
[----:B------:R-:W-:Y:S01]  /*af70*/  IMAD.MOV.U32 R0, RZ, RZ, R16 ;  /* 0x000000ffff007224 */ /* 0x000fe200078e0010 */
[----:B------:R-:W-:Y:S01]  /*af80*/  MOV R16, R2 ;  /* 0x0000000200107202 */ /* 0x000fe20000000f00 */
[----:B------:R-:W-:Y:S02]  /*af90*/  IMAD.MOV.U32 R20, RZ, RZ, R21 ;  /* 0x000000ffff147224 */ /* 0x000fe400078e0015 */
[----:B------:R-:W-:-:S07]  /*afa0*/  IMAD.MOV.U32 R21, RZ, RZ, R7 ;  /* 0x000000ffff157224 */ /* 0x000fce00078e0007 */
.L_x_32564:
[----:B------:R-:W-:Y:S05]  /*afb0*/  BSYNC.RECONVERGENT B1 ;  /* 0x0000000000017941 */ /* 0x000fea0003800200 */
.L_x_32562:
        /* <DEDUP_REMOVED lines=9> */
.L_x_32566:
[----:B------:R-:W-:Y:S01]  /*b050*/  MOV R3, R0 ;  /* 0x0000000000037202 */ /* 0x000fe20000000f00 */
[----:B------:R-:W-:Y:S02]  /*b060*/  IMAD.MOV.U32 R8, RZ, RZ, R20 ;  /* 0x000000ffff087224 */ /* 0x000fe400078e0014 */
[----:B------:R-:W-:Y:S02]  /*b070*/  IMAD.MOV.U32 R0, RZ, RZ, R33 ;  /* 0x000000ffff007224 */ /* 0x000fe400078e0021 */
[----:B------:R-:W-:-:S07]  /*b080*/  IMAD.MOV.U32 R20, RZ, RZ, R28 ;  /* 0x000000ffff147224 */ /* 0x000fce00078e001c */
.L_x_32567:
[----:B------:R-:W-:Y:S05]  /*b090*/  BSYNC.RECONVERGENT B1 ;  /* 0x0000000000017941 */ /* 0x000fea0003800200 */
.L_x_32565:
        /* <DEDUP_REMOVED lines=8> */
.L_x_32568:
[----:B------:R-:W-:Y:S01]  /*b120*/  IMAD.MOV.U32 R7, RZ, RZ, R5 ;  /* 0x000000ffff077224 */ /* 0x000fe200078e0005 */
[----:B------:R-:W-:Y:S01]  /*b130*/  MOV R5, R8 ;  /* 0x0000000800057202 */ /* 0x000fe20000000f00 */
[----:B------:R-:W-:Y:S02]  /*b140*/  IMAD.MOV.U32 R2, RZ, RZ, R6 ;  /* 0x000000ffff027224 */ /* 0x000fe400078e0006 */
[----:B------:R-:W-:-:S07]  /*b150*/  IMAD.MOV.U32 R6, RZ, RZ, R3 ;  /* 0x000000ffff067224 */ /* 0x000fce00078e0003 */
.L_x_32402:
[----:B------:R-:W-:Y:S05]  /*b160*/  BSYNC.RECONVERGENT B0 ;  /* 0x0000000000007941 */ /* 0x000fea0003800200 */
.L_x_32401:
        /* <DEDUP_REMOVED lines=35> */
.L_x_32572:
[----:B------:R-:W-:Y:S01]  /*b3a0*/  IMAD.MOV.U32 R33, RZ, RZ, R26 ;  /* 0x000000ffff217224 */ /* 0x000fe200078e001a */
[----:B------:R-:W-:Y:S01]  /*b3b0*/  MOV R26, R19 ;  /* 0x00000013001a7202 */ /* 0x000fe20000000f00 */
[----:B------:R-:W-:Y:S02]  /*b3c0*/  IMAD.MOV.U32 R32, RZ, RZ, R25 ;  /* 0x000000ffff207224 */ /* 0x000fe400078e0019 */
[----:B------:R-:W-:-:S07]  /*b3d0*/  IMAD.MOV.U32 R25, RZ, RZ, R24 ;  /* 0x000000ffff197224 */ /* 0x000fce00078e0018 */
.L_x_32573:
[----:B------:R-:W-:Y:S05]  /*b3e0*/  BSYNC.RECONVERGENT B1 ;  /* 0x0000000000017941 */ /* 0x000fea0003800200 */
.L_x_32571:
        /* <DEDUP_REMOVED lines=9> */
.L_x_32575:
[----:B------:R-:W-:Y:S01]  /*b480*/  MOV R24, R33 ;  /* 0x0000002100187202 */ /* 0x000fe20000000f00 */
[----:B------:R-:W-:Y:S02]  /*b490*/  IMAD.MOV.U32 R19, RZ, RZ, R32 ;  /* 0x000000ffff137224 */ /* 0x000fe400078e0020 */
[----:B------:R-:W-:Y:S02]  /*b4a0*/  IMAD.MOV.U32 R33, RZ, RZ, R18 ;  /* 0x000000ffff217224 */ /* 0x000fe400078e0012 */
[----:B------:R-:W-:-:S07]  /*b4b0*/  IMAD.MOV.U32 R32, RZ, RZ, R23 ;  /* 0x000000ffff207224 */ /* 0x000fce00078e0017 */
.L_x_32576:
[----:B------:R-:W-:Y:S05]  /*b4c0*/  BSYNC.RECONVERGENT B1 ;  /* 0x0000000000017941 */ /* 0x000fea0003800200 */
.L_x_32574:
        /* <DEDUP_REMOVED lines=9> */
.L_x_32578:
[----:B------:R-:W-:Y:S01]  /*b560*/  IMAD.MOV.U32 R23, RZ, RZ, R24 ;  /* 0x000000ffff177224 */ /* 0x000fe200078e0018 */
[----:B------:R-:W-:Y:S01]  /*b570*/  MOV R24, R17 ;  /* 0x0000001100187202 */ /* 0x000fe20000000f00 */
[----:B------:R-:W-:Y:S02]  /*b580*/  IMAD.MOV.U32 R18, RZ, RZ, R19 ;  /* 0x000000ffff127224 */ /* 0x000fe400078e0013 */
[----:B------:R-:W-:-:S07]  /*b590*/  IMAD.MOV.U32 R19, RZ, RZ, R22 ;  /* 0x000000ffff137224 */ /* 0x000fce00078e0016 */
.L_x_32579:
[----:B------:R-:W-:Y:S05]  /*b5a0*/  BSYNC.RECONVERGENT B1 ;  /* 0x0000000000017941 */ /* 0x000fea0003800200 */
.L_x_32577:
        /* <DEDUP_REMOVED lines=9> */
.L_x_32581:
[----:B------:R-:W-:Y:S01]  /*b640*/  MOV R17, R23 ;  /* 0x0000001700117202 */ /* 0x000fe20000000f00 */
[----:B------:R-:W-:Y:S02]  /*b650*/  IMAD.MOV.U32 R35, RZ, RZ, R18 ;  /* 0x000000ffff237224 */ /* 0x000fe400078e0012 */
[----:B------:R-:W-:Y:S02]  /*b660*/  IMAD.MOV.U32 R23, RZ, RZ, R16 ;  /* 0x000000ffff177224 */ /* 0x000fe400078e0010 */
[----:B------:R-:W-:-:S07]  /*b670*/  IMAD.MOV.U32 R18, RZ, RZ, R21 ;  /* 0x000000ffff127224 */ /* 0x000fce00078e0015 */
.L_x_32582:
[----:B------:R-:W-:Y:S05]  /*b680*/  BSYNC.RECONVERGENT B1 ;  /* 0x0000000000017941 */ /* 0x000fea0003800200 */
.L_x_32580:
        /* <DEDUP_REMOVED lines=9> */
.L_x_32584:
[----:B------:R-:W-:Y:S01]  /*b720*/  IMAD.MOV.U32 R21, RZ, RZ, R17 ;  /* 0x000000ffff157224 */ /* 0x000fe200078e0011 */
[----:B------:R-:W-:Y:S01]  /*b730*/  MOV R17, R0 ;  /* 0x0000000000117202 */ /* 0x000fe20000000f00 */
[----:B------:R-:W-:Y:S02]  /*b740*/  IMAD.MOV.U32 R16, RZ, RZ, R35 ;  /* 0x000000ffff107224 */ /* 0x000fe400078e0023 */
[----:B------:R-:W-:-:S07]  /*b750*/  IMAD.MOV.U32 R35, RZ, RZ, R20 ;  /* 0x000000ffff237224 */ /* 0x000fce00078e0014 */
.L_x_32585:
[----:B------:R-:W-:Y:S05]  /*b760*/  BSYNC.RECONVERGENT B1 ;  /* 0x0000000000017941 */ /* 0x000fea0003800200 */
.L_x_32583:
        /* <DEDUP_REMOVED lines=9> */
.L_x_32587:
[----:B------:R-:W-:Y:S01]  /*b800*/  MOV R37, R21 ;  /* 0x0000001500257202 */ /* 0x000fe20000000f00 */
[----:B------:R-:W-:Y:S02]  /*b810*/  IMAD.MOV.U32 R0, RZ, RZ, R16 ;  /* 0x000000ffff007224 */ /* 0x000fe400078e0010 */
[----:B------:R-:W-:Y:S02]  /*b820*/  IMAD.MOV.U32 R21, RZ, RZ, R2 ;  /* 0x000000ffff157224 */ /* 0x000fe400078e0002 */
[----:B------:R-:W-:-:S07]  /*b830*/  IMAD.MOV.U32 R16, RZ, RZ, R7 ;  /* 0x000000ffff107224 */ /* 0x000fce00078e0007 */
.L_x_32588:
[----:B------:R-:W-:Y:S05]  /*b840*/  BSYNC.RECONVERGENT B1 ;  /* 0x0000000000017941 */ /* 0x000fea0003800200 */
.L_x_32586:
        /* <DEDUP_REMOVED lines=9> */
.L_x_32590:
[----:B------:R-:W-:Y:S01]  /*b8e0*/  IMAD.MOV.U32 R2, RZ, RZ, R37 ;  /* 0x000000ffff027224 */ /* 0x000fe200078e0025 */
[----:B------:R-:W-:Y:S01]  /*b8f0*/  MOV R37, R6 ;  /* 0x0000000600257202 */ /* 0x000fe20000000f00 */
[----:B------:R-:W-:Y:S02]  /*b900*/  IMAD.MOV.U32 R7, RZ, RZ, R0 ;  /* 0x000000ffff077224 */ /* 0x000fe400078e0000 */
[----:B------:R-:W-:-:S07]  /*b910*/  IMAD.MOV.U32 R0, RZ, RZ, R5 ;  /* 0x000000ffff007224 */ /* 0x000fce00078e0005 */
.L_x_32591:
[----:B------:R-:W-:Y:S05]  /*b920*/  BSYNC.RECONVERGENT B1 ;  /* 0x0000000000017941 */ /* 0x000fea0003800200 */
.L_x_32589:
        /* <DEDUP_REMOVED lines=16> */
.L_x_32593:
[----:B------:R-:W-:Y:S01]  /*ba30*/  IMAD.MOV.U32 R5, RZ, RZ, R26 ;  /* 0x000000ffff057224 */ /* 0x000fe200078e001a */
[----:B------:R-:W-:Y:S01]  /*ba40*/  MOV R26, R33 ;  /* 0x00000021001a7202 */ /* 0x000fe20000000f00 */
[----:B------:R-:W-:Y:S02]  /*ba50*/  IMAD.MOV.U32 R6, RZ, RZ, R25 ;  /* 0x000000ffff067224 */ /* 0x000fe400078e0019 */
[----:B------:R-:W-:-:S07]  /*ba60*/  IMAD.MOV.U32 R25, RZ, RZ, R32 ;  /* 0x000000ffff197224 */ /* 0x000fce00078e0020 */
.L_x_32594:
[----:B------:R-:W-:Y:S05]  /*ba70*/  BSYNC.RECONVERGENT B1 ;  /* 0x0000000000017941 */ /* 0x000fea0003800200 */
.L_x_32592:
        /* <DEDUP_REMOVED lines=9> */
.L_x_32596:
[----:B------:R-:W-:Y:S01]  /*bb10*/  MOV R20, R5 ;  /* 0x0000000500147202 */ /* 0x000fe20000000f00 */
[----:B------:R-:W-:Y:S02]  /*bb20*/  IMAD.MOV.U32 R33, RZ, RZ, R6 ;  /* 0x000000ffff217224 */ /* 0x000fe400078e0006 */
[----:B------:R-:W-:Y:S02]  /*bb30*/  IMAD.MOV.U32 R5, RZ, RZ, R24 ;  /* 0x000000ffff057224 */ /* 0x000fe400078e0018 */
[----:B------:R-:W-:-:S07]  /*bb40*/  IMAD.MOV.U32 R6, RZ, RZ, R19 ;  /* 0x000000ffff067224 */ /* 0x000fce00078e0013 */
.L_x_32597:
[----:B------:R-:W-:Y:S05]  /*bb50*/  BSYNC.RECONVERGENT B1 ;  /* 0x0000000000017941 */ /* 0x000fea0003800200 */
.L_x_32595:
        /* <DEDUP_REMOVED lines=9> */
.L_x_32599:
[----:B------:R-:W-:Y:S01]  /*bbf0*/  IMAD.MOV.U32 R22, RZ, RZ, R20 ;  /* 0x000000ffff167224 */ /* 0x000fe200078e0014 */
[----:B------:R-:W-:Y:S01]  /*bc00*/  MOV R20, R23 ;  /* 0x0000001700147202 */ /* 0x000fe20000000f00 */
[----:B------:R-:W-:Y:S02]  /*bc10*/  IMAD.MOV.U32 R24, RZ, RZ, R33 ;  /* 0x000000ffff187224 */ /* 0x000fe400078e0021 */
[----:B------:R-:W-:-:S07]  /*bc20*/  IMAD.MOV.U32 R33, RZ, RZ, R18 ;  /* 0x000000ffff217224 */ /* 0x000fce00078e0012 */
.L_x_32600:
[----:B------:R-:W-:Y:S05]  /*bc30*/  BSYNC.RECONVERGENT B1 ;  /* 0x0000000000017941 */ /* 0x000fea0003800200 */
.L_x_32598:
        /* <DEDUP_REMOVED lines=9> */
.L_x_32602:
[----:B------:R-:W-:Y:S01]  /*bcd0*/  MOV R18, R22 ;  /* 0x0000001600127202 */ /* 0x000fe20000000f00 */
[----:B------:R-:W-:Y:S02]  /*bce0*/  IMAD.MOV.U32 R19, RZ, RZ, R24 ;  /* 0x000000ffff137224 */ /* 0x000fe400078e0018 */
[----:B------:R-:W-:Y:S02]  /*bcf0*/  IMAD.MOV.U32 R22, RZ, RZ, R17 ;  /* 0x000000ffff167224 */ /* 0x000fe400078e0011 */
[----:B------:R-:W-:-:S07]  /*bd00*/  IMAD.MOV.U32 R24, RZ, RZ, R35 ;  /* 0x000000ffff187224 */ /* 0x000fce00078e0023 */
.L_x_32603:
[----:B------:R-:W-:Y:S05]  /*bd10*/  BSYNC.RECONVERGENT B1 ;  /* 0x0000000000017941 */ /* 0x000fea0003800200 */
.L_x_32601:
        /* <DEDUP_REMOVED lines=9> */
.L_x_32605:
[----:B------:R-:W-:Y:S01]  /*bdb0*/  IMAD.MOV.U32 R32, RZ, RZ, R18 ;  /* 0x000000ffff207224 */ /* 0x000fe200078e0012 */
[----:B------:R-:W-:Y:S01]  /*bdc0*/  MOV R18, R21 ;  /* 0x0000001500127202 */ /* 0x000fe20000000f00 */
[----:B------:R-:W-:Y:S02]  /*bdd0*/  IMAD.MOV.U32 R17, RZ, RZ, R19 ;  /* 0x000000ffff117224 */ /* 0x000fe400078e0013 */
[----:B------:R-:W-:-:S07]  /*bde0*/  IMAD.MOV.U32 R19, RZ, RZ, R16 ;  /* 0x000000ffff137224 */ /* 0x000fce00078e0010 */
.L_x_32606:
[----:B------:R-:W-:Y:S05]  /*bdf0*/  BSYNC.RECONVERGENT B1 ;  /* 0x0000000000017941 */ /* 0x000fea0003800200 */
.L_x_32604:
        /* <DEDUP_REMOVED lines=9> */
.L_x_32608:
[----:B------:R-:W-:Y:S01]  /*be90*/  MOV R21, R32 ;  /* 0x0000002000157202 */ /* 0x000fe20000000f00 */
[----:B------:R-:W-:Y:S02]  /*bea0*/  IMAD.MOV.U32 R16, RZ, RZ, R17 ;  /* 0x000000ffff107224 */ /* 0x000fe400078e0011 */
[----:B------:R-:W-:Y:S02]  /*beb0*/  IMAD.MOV.U32 R32, RZ, RZ, R37 ;  /* 0x000000ffff207224 */ /* 0x000fe400078e0025 */
[----:B------:R-:W-:-:S07]  /*bec0*/  IMAD.MOV.U32 R17, RZ, RZ, R0 ;  /* 0x000000ffff117224 */ /* 0x000fce00078e0000 */
.L_x_32609:
[----:B------:R-:W-:Y:S05]  /*bed0*/  BSYNC.RECONVERGENT B1 ;  /* 0x0000000000017941 */ /* 0x000fea0003800200 */
.L_x_32607:
        /* <DEDUP_REMOVED lines=9> */
.L_x_32611:
[----:B------:R-:W-:Y:S01]  /*bf70*/  IMAD.MOV.U32 R0, RZ, RZ, R21 ;  /* 0x000000ffff007224 */ /* 0x000fe200078e0015 */
[----:B------:R-:W-:Y:S01]  /*bf80*/  MOV R21, R2 ;  /* 0x0000000200157202 */ /* 0x000fe20000000f00 */
[----:B------:R-:W-:Y:S02]  /*bf90*/  IMAD.MOV.U32 R23, RZ, RZ, R16 ;  /* 0x000000ffff177224 */ /* 0x000fe400078e0010 */
[----:B------:R-:W-:-:S07]  /*bfa0*/  IMAD.MOV.U32 R16, RZ, RZ, R7 ;  /* 0x000000ffff107224 */ /* 0x000fce00078e0007 */
.L_x_32612:
[----:B------:R-:W-:Y:S05]  /*bfb0*/  BSYNC.RECONVERGENT B1 ;  /* 0x0000000000017941 */ /* 0x000fea0003800200 */
.L_x_32610:
        /* <DEDUP_REMOVED lines=16> */
.L_x_32614:
[----:B------:R-:W-:Y:S01]  /*c0c0*/  IMAD.MOV.U32 R7, RZ, RZ, R26 ;  /* 0x000000ffff077224 */ /* 0x000fe200078e001a */
[----:B------:R-:W-:Y:S01]  /*c0d0*/  MOV R26, R5 ;  /* 0x00000005001a7202 */ /* 0x000fe20000000f00 */
[----:B------:R-:W-:Y:S02]  /*c0e0*/  IMAD.MOV.U32 R2, RZ, RZ, R25 ;  /* 0x000000ffff027224 */ /* 0x000fe400078e0019 */
[----:B------:R-:W-:-:S07]  /*c0f0*/  IMAD.MOV.U32 R25, RZ, RZ, R6 ;  /* 0x000000ffff197224 */ /* 0x000fce00078e0006 */
.L_x_32615:
[----:B------:R-:W-:Y:S05]  /*c100*/  BSYNC.RECONVERGENT B1 ;  /* 0x0000000000017941 */ /* 0x000fea0003800200 */
.L_x_32613:
        /* <DEDUP_REMOVED lines=9> */
.L_x_32617:
[----:B------:R-:W-:Y:S01]  /*c1a0*/  MOV R5, R7 ;  /* 0x0000000700057202 */ /* 0x000fe20000000f00 */
[----:B------:R-:W-:Y:S02]  /*c1b0*/  IMAD.MOV.U32 R31, RZ, RZ, R2 ;  /* 0x000000ffff1f7224 */ /* 0x000fe400078e0002 */
[----:B------:R-:W-:Y:S02]  /*c1c0*/  IMAD.MOV.U32 R7, RZ, RZ, R20 ;  /* 0x000000ffff077224 */ /* 0x000fe400078e0014 */
[----:B------:R-:W-:-:S07]  /*c1d0*/  IMAD.MOV.U32 R2, RZ, RZ, R33 ;  /* 0x000000ffff027224 */ /* 0x000fce00078e0021 */
.L_x_32618:
[----:B------:R-:W-:Y:S05]  /*c1e0*/  BSYNC.RECONVERGENT B1 ;  /* 0x0000000000017941 */ /* 0x000fea0003800200 */
.L_x_32616:
        /* <DEDUP_REMOVED lines=9> */
.L_x_32620:
[----:B------:R-:W-:Y:S01]  /*c280*/  IMAD.MOV.U32 R33, RZ, RZ, R5 ;  /* 0x000000ffff217224 */ /* 0x000fe200078e0005 */
[----:B------:R-:W-:Y:S01]  /*c290*/  MOV R5, R22 ;  /* 0x0000001600057202 */ /* 0x000fe20000000f00 */
[----:B------:R-:W-:Y:S02]  /*c2a0*/  IMAD.MOV.U32 R6, RZ, RZ, R31 ;  /* 0x000000ffff067224 */ /* 0x000fe400078e001f */
[----:B------:R-:W-:-:S07]  /*c2b0*/  IMAD.MOV.U32 R31, RZ, RZ, R24 ;  /* 0x000000ffff1f7224 */ /* 0x000fce00078e0018 */
.L_x_32621:
[----:B------:R-:W-:Y:S05]  /*c2c0*/  BSYNC.RECONVERGENT B1 ;  /* 0x0000000000017941 */ /* 0x000fea0003800200 */
.L_x_32619:
        /* <DEDUP_REMOVED lines=9> */
.L_x_32623:
[----:B------:R-:W-:Y:S01]  /*c360*/  MOV R35, R33 ;  /* 0x0000002100237202 */ /* 0x000fe20000000f00 */
[----:B------:R-:W-:Y:S02]  /*c370*/  IMAD.MOV.U32 R20, RZ, RZ, R6 ;  /* 0x000000ffff147224 */ /* 0x000fe400078e0006 */
[----:B------:R-:W-:Y:S02]  /*c380*/  IMAD.MOV.U32 R33, RZ, RZ, R18 ;  /* 0x000000ffff217224 */ /* 0x000fe400078e0012 */
[----:B------:R-:W-:-:S07]  /*c390*/  IMAD.MOV.U32 R6, RZ, RZ, R19 ;  /* 0x000000ffff067224 */ /* 0x000fce00078e0013 */
.L_x_32624:
[----:B------:R-:W-:Y:S05]  /*c3a0*/  BSYNC.RECONVERGENT B1 ;  /* 0x0000000000017941 */ /* 0x000fea0003800200 */
.L_x_32622:
        /* <DEDUP_REMOVED lines=9> */
.L_x_32626:
[----:B------:R-:W-:Y:S01]  /*c440*/  IMAD.MOV.U32 R18, RZ, RZ, R35 ;  /* 0x000000ffff127224 */ /* 0x000fe200078e0023 */
[----:B------:R-:W-:Y:S01]  /*c450*/  MOV R35, R32 ;  /* 0x0000002000237202 */ /* 0x000fe20000000f00 */
[----:B------:R-:W-:Y:S02]  /*c460*/  IMAD.MOV.U32 R19, RZ, RZ, R20 ;  /* 0x000000ffff137224 */ /* 0x000fe400078e0014 */
[----:B------:R-:W-:-:S07]  /*c470*/  IMAD.MOV.U32 R20, RZ, RZ, R17 ;  /* 0x000000ffff147224 */ /* 0x000fce00078e0011 */
.L_x_32627:
[----:B------:R-:W-:Y:S05]  /*c480*/  BSYNC.RECONVERGENT B1 ;  /* 0x0000000000017941 */ /* 0x000fea0003800200 */
.L_x_32625:
        /* <DEDUP_REMOVED lines=9> */
.L_x_32629:
[----:B------:R-:W-:Y:S01]  /*c520*/  MOV R17, R18 ;  /* 0x0000001200117202 */ /* 0x000fe20000000f00 */
[----:B------:R-:W-:Y:S02]  /*c530*/  IMAD.MOV.U32 R22, RZ, RZ, R19 ;  /* 0x000000ffff167224 */ /* 0x000fe400078e0013 */
[----:B------:R-:W-:Y:S02]  /*c540*/  IMAD.MOV.U32 R18, RZ, RZ, R21 ;  /* 0x000000ffff127224 */ /* 0x000fe400078e0015 */
[----:B------:R-:W-:-:S07]  /*c550*/  IMAD.MOV.U32 R19, RZ, RZ, R16 ;  /* 0x000000ffff137224 */ /* 0x000fce00078e0010 */
.L_x_32630:
[----:B------:R-:W-:Y:S05]  /*c560*/  BSYNC.RECONVERGENT B1 ;  /* 0x0000000000017941 */ /* 0x000fea0003800200 */
.L_x_32628:
        /* <DEDUP_REMOVED lines=9> */
.L_x_32632:
[----:B------:R-:W-:Y:S01]  /*c600*/  IMAD.MOV.U32 R16, RZ, RZ, R17 ;  /* 0x000000ffff107224 */ /* 0x000fe200078e0011 */
[----:B------:R-:W-:Y:S01]  /*c610*/  MOV R17, R0 ;  /* 0x0000000000117202 */ /* 0x000fe20000000f00 */
[----:B------:R-:W-:Y:S02]  /*c620*/  IMAD.MOV.U32 R21, RZ, RZ, R22 ;  /* 0x000000ffff157224 */ /* 0x000fe400078e0016 */
[----:B------:R-:W-:-:S07]  /*c630*/  IMAD.MOV.U32 R22, RZ, RZ, R23 ;  /* 0x000000ffff167224 */ /* 0x000fce00078e0017 */
.L_x_32633:
[----:B------:R-:W-:Y:S05]  /*c640*/  BSYNC.RECONVERGENT B1 ;  /* 0x0000000000017941 */ /* 0x000fea0003800200 */
.L_x_32631:
        /* <DEDUP_REMOVED lines=16> */
.L_x_32635:
[----:B------:R-:W-:Y:S01]  /*c750*/  IMAD.MOV.U32 R0, RZ, RZ, R26 ;  /* 0x000000ffff007224 */ /* 0x000fe200078e001a */
[----:B------:R-:W-:Y:S01]  /*c760*/  MOV R26, R7 ;  /* 0x00000007001a7202 */ /* 0x000fe20000000f00 */
[----:B------:R-:W-:Y:S02]  /*c770*/  IMAD.MOV.U32 R24, RZ, RZ, R25 ;  /* 0x000000ffff187224 */ /* 0x000fe400078e0019 */
[----:B------:R-:W-:-:S07]  /*c780*/  IMAD.MOV.U32 R25, RZ, RZ, R2 ;  /* 0x000000ffff197224 */ /* 0x000fce00078e0002 */
.L_x_32636:
[----:B------:R-:W-:Y:S05]  /*c790*/  BSYNC.RECONVERGENT B1 ;  /* 0x0000000000017941 */ /* 0x000fea0003800200 */
.L_x_32634:
        /* <DEDUP_REMOVED lines=9> */
.L_x_32638:
[----:B------:R-:W-:Y:S01]  /*c830*/  MOV R2, R0 ;  /* 0x0000000000027202 */ /* 0x000fe20000000f00 */
[----:B------:R-:W-:Y:S02]  /*c840*/  IMAD.MOV.U32 R7, RZ, RZ, R24 ;  /* 0x000000ffff077224 */ /* 0x000fe400078e0018 */
[----:B------:R-:W-:Y:S02]  /*c850*/  IMAD.MOV.U32 R0, RZ, RZ, R5 ;  /* 0x000000ffff007224 */ /* 0x000fe400078e0005 */
[----:B------:R-:W-:-:S07]  /*c860*/  IMAD.MOV.U32 R24, RZ, RZ, R31 ;  /* 0x000000ffff187224 */ /* 0x000fce00078e001f */
.L_x_32639:
[----:B------:R-:W-:Y:S05]  /*c870*/  BSYNC.RECONVERGENT B1 ;  /* 0x0000000000017941 */ /* 0x000fea0003800200 */
.L_x_32637:
        /* <DEDUP_REMOVED lines=9> */
.L_x_32641:
[----:B------:R-:W-:Y:S01]  /*c910*/  IMAD.MOV.U32 R28, RZ, RZ, R2 ;  /* 0x000000ffff1c7224 */ /* 0x000fe200078e0002 */
[----:B------:R-:W-:Y:S01]  /*c920*/  MOV R2, R33 ;  /* 0x0000002100027202 */ /* 0x000fe20000000f00 */
[----:B------:R-:W-:Y:S02]  /*c930*/  IMAD.MOV.U32 R5, RZ, RZ, R7 ;  /* 0x000000ffff057224 */ /* 0x000fe400078e0007 */
[----:B------:R-:W-:-:S07]  /*c940*/  IMAD.MOV.U32 R7, RZ, RZ, R6 ;  /* 0x000000ffff077224 */ /* 0x000fce00078e0006 */
.L_x_32642:
[----:B------:R-:W-:Y:S05]  /*c950*/  BSYNC.RECONVERGENT B1 ;  /* 0x0000000000017941 */ /* 0x000fea0003800200 */
.L_x_32640:
        /* <DEDUP_REMOVED lines=9> */
.L_x_32644:
[----:B------:R-:W-:Y:S01]  /*c9f0*/  MOV R15, R28 ;  /* 0x0000001c000f7202 */ /* 0x000fe20000000f00 */
[----:B------:R-:W-:Y:S02]  /*ca00*/  IMAD.MOV.U32 R6, RZ, RZ, R5 ;  /* 0x000000ffff067224 */ /* 0x000fe400078e0005 */
[----:B------:R-:W-:Y:S02]  /*ca10*/  IMAD.MOV.U32 R28, RZ, RZ, R35 ;  /* 0x000000ffff1c7224 */ /* 0x000fe400078e0023 */
[----:B------:R-:W-:-:S07]  /*ca20*/  IMAD.MOV.U32 R5, RZ, RZ, R20 ;  /* 0x000000ffff057224 */ /* 0x000fce00078e0014 */
.L_x_32645:
[----:B------:R-:W-:Y:S05]  /*ca30*/  BSYNC.RECONVERGENT B1 ;  /* 0x0000000000017941 */ /* 0x000fea0003800200 */
.L_x_32643:
        /* <DEDUP_REMOVED lines=9> */
.L_x_32647:
[----:B------:R-:W-:Y:S01]  /*cad0*/  IMAD.MOV.U32 R20, RZ, RZ, R15 ;  /* 0x000000ffff147224 */ /* 0x000fe200078e000f */
[----:B------:R-:W-:Y:S01]  /*cae0*/  MOV R15, R18 ;  /* 0x00000012000f7202 */ /* 0x000fe20000000f00 */
[----:B------:R-:W-:Y:S02]  /*caf0*/  IMAD.MOV.U32 R23, RZ, RZ, R6 ;  /* 0x000000ffff177224 */ /* 0x000fe400078e0006 */
[----:B------:R-:W-:-:S07]  /*cb00*/  IMAD.MOV.U32 R6, RZ, RZ, R19 ;  /* 0x000000ffff067224 */ /* 0x000fce00078e0013 */
.L_x_32648:
[----:B------:R-:W-:Y:S05]  /*cb10*/  BSYNC.RECONVERGENT B1 ;  /* 0x0000000000017941 */ /* 0x000fea0003800200 */
.L_x_32646:
        /* <DEDUP_REMOVED lines=9> */
.L_x_32650:
[----:B------:R-:W-:Y:S01]  /*cbb0*/  MOV R19, R20 ;  /* 0x0000001400137202 */ /* 0x000fe20000000f00 */
[----:B------:R-:W-:Y:S02]  /*cbc0*/  IMAD.MOV.U32 R18, RZ, RZ, R23 ;  /* 0x000000ffff127224 */ /* 0x000fe400078e0017 */
[----:B------:R-:W-:Y:S02]  /*cbd0*/  IMAD.MOV.U32 R20, RZ, RZ, R17 ;  /* 0x000000ffff147224 */ /* 0x000fe400078e0011 */
[----:B------:R-:W-:-:S07]  /*cbe0*/  IMAD.MOV.U32 R23, RZ, RZ, R22 ;  /* 0x000000ffff177224 */ /* 0x000fce00078e0016 */
.L_x_32651:
[----:B------:R-:W-:Y:S05]  /*cbf0*/  BSYNC.RECONVERGENT B1 ;  /* 0x0000000000017941 */ /* 0x000fea0003800200 */
.L_x_32649:
        /* <DEDUP_REMOVED lines=9> */
.L_x_32653:
[----:B------:R-:W-:Y:S01]  /*cc90*/  IMAD.MOV.U32 R17, RZ, RZ, R19 ;  /* 0x000000ffff117224 */ /* 0x000fe200078e0013 */
[----:B------:R-:W-:Y:S01]  /*cca0*/  MOV R19, R16 ;  /* 0x0000001000137202 */ /* 0x000fe20000000f00 */
[----:B------:R-:W-:Y:S02]  /*ccb0*/  IMAD.MOV.U32 R22, RZ, RZ, R18 ;  /* 0x000000ffff167224 */ /* 0x000fe400078e0012 */
[----:B------:R-:W-:-:S07]  /*ccc0*/  IMAD.MOV.U32 R18, RZ, RZ, R21 ;  /* 0x000000ffff127224 */ /* 0x000fce00078e0015 */
.L_x_32654:
[----:B------:R-:W-:Y:S05]  /*ccd0*/  BSYNC.RECONVERGENT B1 ;  /* 0x0000000000017941 */ /* 0x000fea0003800200 */
.L_x_32652:
        /* <DEDUP_REMOVED lines=16> */
.L_x_32656:
[----:B------:R-:W-:Y:S01]  /*cde0*/  IMAD.MOV.U32 R13, RZ, RZ, R26 ;  /* 0x000000ffff0d7224 */ /* 0x000fe200078e001a */
[----:B------:R-:W-:Y:S01]  /*cdf0*/  MOV R26, R0 ;  /* 0x00000000001a7202 */ /* 0x000fe20000000f00 */
[----:B------:R-:W-:Y:S02]  /*ce00*/  IMAD.MOV.U32 R14, RZ, RZ, R25 ;  /* 0x000000ffff0e7224 */ /* 0x000fe400078e0019 */
[----:B------:R-:W-:-:S07]  /*ce10*/  IMAD.MOV.U32 R25, RZ, RZ, R24 ;  /* 0x000000ffff197224 */ /* 0x000fce00078e0018 */
.L_x_32657:
[----:B------:R-:W-:Y:S05]  /*ce20*/  BSYNC.RECONVERGENT B1 ;  /* 0x0000000000017941 */ /* 0x000fea0003800200 */
.L_x_32655:
        /* <DEDUP_REMOVED lines=9> */
.L_x_32659:
[----:B------:R-:W-:Y:S01]  /*cec0*/  MOV R21, R13 ;  /* 0x0000000d00157202 */ /* 0x000fe20000000f00 */
[----:B------:R-:W-:Y:S02]  /*ced0*/  IMAD.MOV.U32 R0, RZ, RZ, R14 ;  /* 0x000000ffff007224 */ /* 0x000fe400078e000e */
[----:B------:R-:W-:Y:S02]  /*cee0*/  IMAD.MOV.U32 R13, RZ, RZ, R2 ;  /* 0x000000ffff0d7224 */ /* 0x000fe400078e0002 */
[----:B------:R-:W-:-:S07]  /*cef0*/  IMAD.MOV.U32 R14, RZ, RZ, R7 ;  /* 0x000000ffff0e7224 */ /* 0x000fce00078e0007 */
.L_x_32660:
[----:B------:R-:W-:Y:S05]  /*cf00*/  BSYNC.RECONVERGENT B1 ;  /* 0x0000000000017941 */ /* 0x000fea0003800200 */
.L_x_32658:
        /* <DEDUP_REMOVED lines=9> */
.L_x_32662:
[----:B------:R-:W-:Y:S01]  /*cfa0*/  IMAD.MOV.U32 R2, RZ, RZ, R21 ;  /* 0x000000ffff027224 */ /* 0x000fe200078e0015 */
[----:B------:R-:W-:Y:S01]  /*cfb0*/  MOV R21, R28 ;  /* 0x0000001c00157202 */ /* 0x000fe20000000f00 */
[----:B------:R-:W-:Y:S02]  /*cfc0*/  IMAD.MOV.U32 R7, RZ, RZ, R0 ;  /* 0x000000ffff077224 */ /* 0x000fe400078e0000 */
[----:B------:R-:W-:-:S07]  /*cfd0*/  IMAD.MOV.U32 R0, RZ, RZ, R5 ;  /* 0x000000ffff007224 */ /* 0x000fce00078e0005 */
.L_x_32663:
[----:B------:R-:W-:Y:S05]  /*cfe0*/  BSYNC.RECONVERGENT B1 ;  /* 0x0000000000017941 */ /* 0x000fea0003800200 */
.L_x_32661:
        /* <DEDUP_REMOVED lines=9> */
.L_x_32665:
[----:B------:R-:W-:Y:S01]  /*d080*/  MOV R5, R2 ;  /* 0x0000000200057202 */ /* 0x000fe20000000f00 */
[----:B------:R-:W-:Y:S02]  /*d090*/  IMAD.MOV.U32 R16, RZ, RZ, R7 ;  /* 0x000000ffff107224 */ /* 0x000fe400078e0007 */
[----:B------:R-:W-:Y:S02]  /*d0a0*/  IMAD.MOV.U32 R2, RZ, RZ, R15 ;  /* 0x000000ffff027224 */ /* 0x000fe400078e000f */
[----:B------:R-:W-:-:S07]  /*d0b0*/  IMAD.MOV.U32 R7, RZ, RZ, R6 ;  /* 0x000000ffff077224 */ /* 0x000fce00078e0006 */
.L_x_32666:
[----:B------:R-:W-:Y:S05]  /*d0c0*/  BSYNC.RECONVERGENT B1 ;  /* 0x0000000000017941 */ /* 0x000fea0003800200 */
.L_x_32664:
        /* <DEDUP_REMOVED lines=9> */
.L_x_32668:
[----:B------:R-:W-:Y:S01]  /*d160*/  IMAD.MOV.U32 R6, RZ, RZ, R5 ;  /* 0x000000ffff067224 */ /* 0x000fe200078e0005 */
[----:B------:R-:W-:Y:S01]  /*d170*/  MOV R5, R20 ;  /* 0x0000001400057202 */ /* 0x000fe20000000f00 */
[----:B------:R-:W-:Y:S02]  /*d180*/  IMAD.MOV.U32 R15, RZ, RZ, R16 ;  /* 0x000000ffff0f7224 */ /* 0x000fe400078e0010 */
[----:B------:R-:W-:-:S07]  /*d190*/  IMAD.MOV.U32 R16, RZ, RZ, R23 ;  /* 0x000000ffff107224 */ /* 0x000fce00078e0017 */
.L_x_32669:
[----:B------:R-:W-:Y:S05]  /*d1a0*/  BSYNC.RECONVERGENT B1 ;  /* 0x0000000000017941 */ /* 0x000fea0003800200 */
.L_x_32667:
        /* <DEDUP_REMOVED lines=9> */
.L_x_32671:
[----:B------:R-:W-:Y:S01]  /*d240*/  MOV R20, R6 ;  /* 0x0000000600147202 */ /* 0x000fe20000000f00 */
[----:B------:R-:W-:Y:S02]  /*d250*/  IMAD.MOV.U32 R23, RZ, RZ, R15 ;  /* 0x000000ffff177224 */ /* 0x000fe400078e000f */
[----:B------:R-:W-:Y:S02]  /*d260*/  IMAD.MOV.U32 R6, RZ, RZ, R19 ;  /* 0x000000ffff067224 */ /* 0x000fe400078e0013 */
[----:B------:R-:W-:-:S07]  /*d270*/  IMAD.MOV.U32 R15, RZ, RZ, R18 ;  /* 0x000000ffff0f7224 */ /* 0x000fce00078e0012 */
.L_x_32672:
[----:B------:R-:W-:Y:S05]  /*d280*/  BSYNC.RECONVERGENT B1 ;  /* 0x0000000000017941 */ /* 0x000fea0003800200 */
.L_x_32670:
        /* <DEDUP_REMOVED lines=9> */
.L_x_32674:
[----:B------:R-:W-:Y:S01]  /*d320*/  IMAD.MOV.U32 R18, RZ, RZ, R20 ;  /* 0x000000ffff127224 */ /* 0x000fe200078e0014 */
[----:B------:R-:W-:Y:S01]  /*d330*/  MOV R20, R17 ;  /* 0x0000001100147202 */ /* 0x000fe20000000f00 */
[----:B------:R-:W-:Y:S02]  /*d340*/  IMAD.MOV.U32 R19, RZ, RZ, R23 ;  /* 0x000000ffff137224 */ /* 0x000fe400078e0017 */
[----:B------:R-:W-:-:S07]  /*d350*/  IMAD.MOV.U32 R23, RZ, RZ, R22 ;  /* 0x000000ffff177224 */ /* 0x000fce00078e0016 */
.L_x_32675:
[----:B------:R-:W-:Y:S05]  /*d360*/  BSYNC.RECONVERGENT B1 ;  /* 0x0000000000017941 */ /* 0x000fea0003800200 */
.L_x_32673:
        /* <DEDUP_REMOVED lines=16> */
.L_x_32677:
[----:B------:R-:W-:Y:S01]  /*d470*/  IMAD.MOV.U32 R11, RZ, RZ, R26 ;  /* 0x000000ffff0b7224 */ /* 0x000fe200078e001a */
[----:B------:R-:W-:Y:S01]  /*d480*/  MOV R26, R13 ;  /* 0x0000000d001a7202 */ /* 0x000fe20000000f00 */
[----:B------:R-:W-:Y:S02]  /*d490*/  IMAD.MOV.U32 R12, RZ, RZ, R25 ;  /* 0x000000ffff0c7224 */ /* 0x000fe400078e0019 */
[----:B------:R-:W-:-:S07]  /*d4a0*/  IMAD.MOV.U32 R25, RZ, RZ, R14 ;  /* 0x000000ffff197224 */ /* 0x000fce00078e000e */
.L_x_32678:
[----:B------:R-:W-:Y:S05]  /*d4b0*/  BSYNC.RECONVERGENT B1 ;  /* 0x0000000000017941 */ /* 0x000fea0003800200 */
.L_x_32676:
        /* <DEDUP_REMOVED lines=9> */
.L_x_32680:
[----:B------:R-:W-:Y:S01]  /*d550*/  MOV R13, R11 ;  /* 0x0000000b000d7202 */ /* 0x000fe20000000f00 */
[----:B------:R-:W-:Y:S02]  /*d560*/  IMAD.MOV.U32 R14, RZ, RZ, R12 ;  /* 0x000000ffff0e7224 */ /* 0x000fe400078e000c */
[----:B------:R-:W-:Y:S02]  /*d570*/  IMAD.MOV.U32 R11, RZ, RZ, R21 ;  /* 0x000000ffff0b7224 */ /* 0x000fe400078e0015 */
[----:B------:R-:W-:-:S07]  /*d580*/  IMAD.MOV.U32 R12, RZ, RZ, R0 ;  /* 0x000000ffff0c7224 */ /* 0x000fce00078e0000 */
.L_x_32681:
[----:B------:R-:W-:Y:S05]  /*d590*/  BSYNC.RECONVERGENT B1 ;  /* 0x0000000000017941 */ /* 0x000fea0003800200 */
.L_x_32679:
        /* <DEDUP_REMOVED lines=9> */
.L_x_32683:
[----:B------:R-:W-:Y:S01]  /*d630*/  IMAD.MOV.U32 R0, RZ, RZ, R13 ;  /* 0x000000ffff007224 */ /* 0x000fe200078e000d */
[----:B------:R-:W-:Y:S01]  /*d640*/  MOV R13, R2 ;  /* 0x00000002000d7202 */ /* 0x000fe20000000f00 */
[----:B------:R-:W-:Y:S02]  /*d650*/  IMAD.MOV.U32 R17, RZ, RZ, R14 ;  /* 0x000000ffff117224 */ /* 0x000fe400078e000e */
[----:B------:R-:W-:-:S07]  /*d660*/  IMAD.MOV.U32 R14, RZ, RZ, R7 ;  /* 0x000000ffff0e7224 */ /* 0x000fce00078e0007 */
.L_x_32684:
[----:B------:R-:W-:Y:S05]  /*d670*/  BSYNC.RECONVERGENT B1 ;  /* 0x0000000000017941 */ /* 0x000fea0003800200 */
.L_x_32682:
        /* <DEDUP_REMOVED lines=9> */
.L_x_32686:
[----:B------:R-:W-:Y:S01]  /*d710*/  MOV R7, R0 ;  /* 0x0000000000077202 */ /* 0x000fe20000000f00 */
[----:B------:R-:W-:Y:S02]  /*d720*/  IMAD.MOV.U32 R2, RZ, RZ, R17 ;  /* 0x000000ffff027224 */ /* 0x000fe400078e0011 */
[----:B------:R-:W-:Y:S02]  /*d730*/  IMAD.MOV.U32 R0, RZ, RZ, R5 ;  /* 0x000000ffff007224 */ /* 0x000fe400078e0005 */
[----:B------:R-:W-:-:S07]  /*d740*/  IMAD.MOV.U32 R17, RZ, RZ, R16 ;  /* 0x000000ffff117224 */ /* 0x000fce00078e0010 */
.L_x_32687:
[----:B------:R-:W-:Y:S05]  /*d750*/  BSYNC.RECONVERGENT B1 ;  /* 0x0000000000017941 */ /* 0x000fea0003800200 */
.L_x_32685:
        /* <DEDUP_REMOVED lines=9> */
.L_x_32689:
[----:B------:R-:W-:Y:S01]  /*d7f0*/  IMAD.MOV.U32 R5, RZ, RZ, R7 ;  /* 0x000000ffff057224 */ /* 0x000fe200078e0007 */
[----:B------:R-:W-:Y:S01]  /*d800*/  MOV R7, R6 ;  /* 0x0000000600077202 */ /* 0x000fe20000000f00 */
[----:B------:R-:W-:Y:S02]  /*d810*/  IMAD.MOV.U32 R16, RZ, RZ, R2 ;  /* 0x000000ffff107224 */ /* 0x000fe400078e0002 */
[----:B------:R-:W-:-:S07]  /*d820*/  IMAD.MOV.U32 R2, RZ, RZ, R15 ;  /* 0x000000ffff027224 */ /* 0x000fce00078e000f */
.L_x_32690:
[----:B------:R-:W-:Y:S05]  /*d830*/  BSYNC.RECONVERGENT B1 ;  /* 0x0000000000017941 */ /* 0x000fea0003800200 */
.L_x_32688:
        /* <DEDUP_REMOVED lines=9> */
.L_x_32692:
[----:B------:R-:W-:Y:S01]  /*d8d0*/  MOV R15, R5 ;  /* 0x00000005000f7202 */ /* 0x000fe20000000f00 */
[----:B------:R-:W-:Y:S02]  /*d8e0*/  IMAD.MOV.U32 R6, RZ, RZ, R16 ;  /* 0x000000ffff067224 */ /* 0x000fe400078e0010 */
[----:B------:R-:W-:Y:S02]  /*d8f0*/  IMAD.MOV.U32 R5, RZ, RZ, R20 ;  /* 0x000000ffff057224 */ /* 0x000fe400078e0014 */
[----:B------:R-:W-:-:S07]  /*d900*/  IMAD.MOV.U32 R16, RZ, RZ, R23 ;  /* 0x000000ffff107224 */ /* 0x000fce00078e0017 */
.L_x_32693:
[----:B------:R-:W-:Y:S05]  /*d910*/  BSYNC.RECONVERGENT B1 ;  /* 0x0000000000017941 */ /* 0x000fea0003800200 */
.L_x_32691:
        /* <DEDUP_REMOVED lines=9> */
.L_x_32695:
[----:B------:R-:W-:Y:S01]  /*d9b0*/  IMAD.MOV.U32 R20, RZ, RZ, R15 ;  /* 0x000000ffff147224 */ /* 0x000fe200078e000f */
[----:B------:R-:W-:Y:S01]  /*d9c0*/  MOV R15, R18 ;  /* 0x00000012000f7202 */ /* 0x000fe20000000f00 */
[----:B------:R-:W-:Y:S02]  /*d9d0*/  IMAD.MOV.U32 R21, RZ, RZ, R6 ;  /* 0x000000ffff157224 */ /* 0x000fe400078e0006 */
[----:B------:R-:W-:-:S07]  /*d9e0*/  IMAD.MOV.U32 R6, RZ, RZ, R19 ;  /* 0x000000ffff067224 */ /* 0x000fce00078e0013 */
.L_x_32696:
[----:B------:R-:W-:Y:S05]  /*d9f0*/  BSYNC.RECONVERGENT B1 ;  /* 0x0000000000017941 */ /* 0x000fea0003800200 */
.L_x_32694:
        /* <DEDUP_REMOVED lines=16> */
.L_x_32698:
[----:B------:R-:W-:Y:S01]  /*db00*/  IMAD.MOV.U32 R9, RZ, RZ, R26 ;  /* 0x000000ffff097224 */ /* 0x000fe200078e001a */
[----:B------:R-:W-:Y:S01]  /*db10*/  MOV R26, R11 ;  /* 0x0000000b001a7202 */ /* 0x000fe20000000f00 */
[----:B------:R-:W-:Y:S02]  /*db20*/  IMAD.MOV.U32 R10, RZ, RZ, R25 ;  /* 0x000000ffff0a7224 */ /* 0x000fe400078e0019 */
[----:B------:R-:W-:-:S07]  /*db30*/  IMAD.MOV.U32 R25, RZ, RZ, R12 ;  /* 0x000000ffff197224 */ /* 0x000fce00078e000c */
.L_x_32699:
[----:B------:R-:W-:Y:S05]  /*db40*/  BSYNC.RECONVERGENT B1 ;  /* 0x0000000000017941 */ /* 0x000fea0003800200 */
.L_x_32697:
        /* <DEDUP_REMOVED lines=9> */
.L_x_32701:
[----:B------:R-:W-:Y:S01]  /*dbe0*/  MOV R11, R9 ;  /* 0x00000009000b7202 */ /* 0x000fe20000000f00 */
[----:B------:R-:W-:Y:S02]  /*dbf0*/  IMAD.MOV.U32 R12, RZ, RZ, R10 ;  /* 0x000000ffff0c7224 */ /* 0x000fe400078e000a */
[----:B------:R-:W-:Y:S02]  /*dc00*/  IMAD.MOV.U32 R9, RZ, RZ, R13 ;  /* 0x000000ffff097224 */ /* 0x000fe400078e000d */
[----:B------:R-:W-:-:S07]  /*dc10*/  IMAD.MOV.U32 R10, RZ, RZ, R14 ;  /* 0x000000ffff0a7224 */ /* 0x000fce00078e000e */
.L_x_32702:
[----:B------:R-:W-:Y:S05]  /*dc20*/  BSYNC.RECONVERGENT B1 ;  /* 0x0000000000017941 */ /* 0x000fea0003800200 */
.L_x_32700:
        /* <DEDUP_REMOVED lines=9> */
.L_x_32704:
[----:B------:R-:W-:Y:S01]  /*dcc0*/  IMAD.MOV.U32 R13, RZ, RZ, R11 ;  /* 0x000000ffff0d7224 */ /* 0x000fe200078e000b */
[----:B------:R-:W-:Y:S01]  /*dcd0*/  MOV R11, R0 ;  /* 0x00000000000b7202 */ /* 0x000fe20000000f00 */
[----:B------:R-:W-:Y:S02]  /*dce0*/  IMAD.MOV.U32 R14, RZ, RZ, R12 ;  /* 0x000000ffff0e7224 */ /* 0x000fe400078e000c */
[----:B------:R-:W-:-:S07]  /*dcf0*/  IMAD.MOV.U32 R12, RZ, RZ, R17 ;  /* 0x000000ffff0c7224 */ /* 0x000fce00078e0011 */
.L_x_32705:
[----:B------:R-:W-:Y:S05]  /*dd00*/  BSYNC.RECONVERGENT B1 ;  /* 0x0000000000017941 */ /* 0x000fea0003800200 */
.L_x_32703:
        /* <DEDUP_REMOVED lines=9> */
.L_x_32707:
[----:B------:R-:W-:Y:S01]  /*dda0*/  MOV R0, R13 ;  /* 0x0000000d00007202 */ /* 0x000fe20000000f00 */
[----:B------:R-:W-:Y:S02]  /*ddb0*/  IMAD.MOV.U32 R31, RZ, RZ, R14 ;  /* 0x000000ffff1f7224 */ /* 0x000fe400078e000e */
[----:B------:R-:W-:Y:S02]  /*ddc0*/  IMAD.MOV.U32 R13, RZ, RZ, R7 ;  /* 0x000000ffff0d7224 */ /* 0x000fe400078e0007 */
[----:B------:R-:W-:-:S07]  /*ddd0*/  IMAD.MOV.U32 R14, RZ, RZ, R2 ;  /* 0x000000ffff0e7224 */ /* 0x000fce00078e0002 */
.L_x_32708:
[----:B------:R-:W-:Y:S05]  /*dde0*/  BSYNC.RECONVERGENT B1 ;  /* 0x0000000000017941 */ /* 0x000fea0003800200 */
.L_x_32706:
        /* <DEDUP_REMOVED lines=9> */
.L_x_32710:
[----:B------:R-:W-:Y:S01]  /*de80*/  IMAD.MOV.U32 R2, RZ, RZ, R0 ;  /* 0x000000ffff027224 */ /* 0x000fe200078e0000 */
[----:B------:R-:W-:Y:S01]  /*de90*/  MOV R0, R5 ;  /* 0x0000000500007202 */ /* 0x000fe20000000f00 */
[----:B------:R-:W-:Y:S02]  /*dea0*/  IMAD.MOV.U32 R7, RZ, RZ, R31 ;  /* 0x000000ffff077224 */ /* 0x000fe400078e001f */
[----:B------:R-:W-:-:S07]  /*deb0*/  IMAD.MOV.U32 R31, RZ, RZ, R16 ;  /* 0x000000ffff1f7224 */ /* 0x000fce00078e0010 */
.L_x_32711:
[----:B------:R-:W-:Y:S05]  /*dec0*/  BSYNC.RECONVERGENT B1 ;  /* 0x0000000000017941 */ /* 0x000fea0003800200 */
.L_x_32709:
        /* <DEDUP_REMOVED lines=9> */
.L_x_32713:
[----:B------:R-:W-:Y:S01]  /*df60*/  MOV R5, R2 ;  /* 0x0000000200057202 */ /* 0x000fe20000000f00 */
[----:B------:R-:W-:Y:S02]  /*df70*/  IMAD.MOV.U32 R28, RZ, RZ, R7 ;  /* 0x000000ffff1c7224 */ /* 0x000fe400078e0007 */
[----:B------:R-:W-:Y:S02]  /*df80*/  IMAD.MOV.U32 R2, RZ, RZ, R15 ;  /* 0x000000ffff027224 */ /* 0x000fe400078e000f */
[----:B------:R-:W-:-:S07]  /*df90*/  IMAD.MOV.U32 R7, RZ, RZ, R6 ;  /* 0x000000ffff077224 */ /* 0x000fce00078e0006 */
.L_x_32714:
[----:B------:R-:W-:Y:S05]  /*dfa0*/  BSYNC.RECONVERGENT B1 ;  /* 0x0000000000017941 */ /* 0x000fea0003800200 */
.L_x_32712:
        /* <DEDUP_REMOVED lines=9> */
.L_x_32716:
[----:B------:R-:W-:Y:S01]  /*e040*/  IMAD.MOV.U32 R15, RZ, RZ, R5 ;  /* 0x000000ffff0f7224 */ /* 0x000fe200078e0005 */
[----:B------:R-:W-:Y:S01]  /*e050*/  MOV R5, R20 ;  /* 0x0000001400057202 */ /* 0x000fe20000000f00 */
[----:B------:R-:W-:Y:S02]  /*e060*/  IMAD.MOV.U32 R30, RZ, RZ, R28 ;  /* 0x000000ffff1e7224 */ /* 0x000fe400078e001c */
[----:B------:R-:W-:-:S07]  /*e070*/  IMAD.MOV.U32 R28, RZ, RZ, R21 ;  /* 0x000000ffff1c7224 */ /* 0x000fce00078e0015 */
.L_x_32717:
[----:B------:R-:W-:Y:S05]  /*e080*/  BSYNC.RECONVERGENT B1 ;  /* 0x0000000000017941 */ /* 0x000fea0003800200 */
.L_x_32715:
        /* <DEDUP_REMOVED lines=16> */
.L_x_32719:
[----:B------:R-:W-:Y:S01]  /*e190*/  IMAD.MOV.U32 R19, RZ, RZ, R26 ;  /* 0x000000ffff137224 */ /* 0x000fe200078e001a */
[----:B------:R-:W-:Y:S01]  /*e1a0*/  MOV R26, R9 ;  /* 0x00000009001a7202 */ /* 0x000fe20000000f00 */
[----:B------:R-:W-:Y:S02]  /*e1b0*/  IMAD.MOV.U32 R24, RZ, RZ, R25 ;  /* 0x000000ffff187224 */ /* 0x000fe400078e0019 */
[----:B------:R-:W-:-:S07]  /*e1c0*/  IMAD.MOV.U32 R25, RZ, RZ, R10 ;  /* 0x000000ffff197224 */ /* 0x000fce00078e000a */
.L_x_32720:
[----:B------:R-:W-:Y:S05]  /*e1d0*/  BSYNC.RECONVERGENT B1 ;  /* 0x0000000000017941 */ /* 0x000fea0003800200 */
.L_x_32718:
        /* <DEDUP_REMOVED lines=9> */
.L_x_32722:
[----:B------:R-:W-:Y:S01]  /*e270*/  MOV R18, R19 ;  /* 0x0000001300127202 */ /* 0x000fe20000000f00 */
[----:B------:R-:W-:Y:S02]  /*e280*/  IMAD.MOV.U32 R23, RZ, RZ, R24 ;  /* 0x000000ffff177224 */ /* 0x000fe400078e0018 */
[----:B------:R-:W-:Y:S02]  /*e290*/  IMAD.MOV.U32 R19, RZ, RZ, R11 ;  /* 0x000000ffff137224 */ /* 0x000fe400078e000b */
[----:B------:R-:W-:-:S07]  /*e2a0*/  IMAD.MOV.U32 R24, RZ, RZ, R12 ;  /* 0x000000ffff187224 */ /* 0x000fce00078e000c */
.L_x_32723:
[----:B------:R-:W-:Y:S05]  /*e2b0*/  BSYNC.RECONVERGENT B1 ;  /* 0x0000000000017941 */ /* 0x000fea0003800200 */
.L_x_32721:
        /* <DEDUP_REMOVED lines=9> */
.L_x_32725:
[----:B------:R-:W-:Y:S01]  /*e350*/  IMAD.MOV.U32 R17, RZ, RZ, R18 ;  /* 0x000000ffff117224 */ /* 0x000fe200078e0012 */
[----:B------:R-:W-:Y:S01]  /*e360*/  MOV R18, R13 ;  /* 0x0000000d00127202 */ /* 0x000fe20000000f00 */
[----:B------:R-:W-:Y:S02]  /*e370*/  IMAD.MOV.U32 R22, RZ, RZ, R23 ;  /* 0x000000ffff167224 */ /* 0x000fe400078e0017 */
[----:B------:R-:W-:-:S07]  /*e380*/  IMAD.MOV.U32 R23, RZ, RZ, R14 ;  /* 0x000000ffff177224 */ /* 0x000fce00078e000e */
.L_x_32726:
[----:B------:R-:W-:Y:S05]  /*e390*/  BSYNC.RECONVERGENT B1 ;  /* 0x0000000000017941 */ /* 0x000fea0003800200 */
.L_x_32724:
        /* <DEDUP_REMOVED lines=9> */
.L_x_32728:
[----:B------:R-:W-:Y:S01]  /*e430*/  MOV R16, R17 ;  /* 0x0000001100107202 */ /* 0x000fe20000000f00 */
[----:B------:R-:W-:Y:S02]  /*e440*/  IMAD.MOV.U32 R21, RZ, RZ, R22 ;  /* 0x000000ffff157224 */ /* 0x000fe400078e0016 */
[----:B------:R-:W-:Y:S02]  /*e450*/  IMAD.MOV.U32 R17, RZ, RZ, R0 ;  /* 0x000000ffff117224 */ /* 0x000fe400078e0000 */
[----:B------:R-:W-:-:S07]  /*e460*/  IMAD.MOV.U32 R22, RZ, RZ, R31 ;  /* 0x000000ffff167224 */ /* 0x000fce00078e001f */
.L_x_32729:
[----:B------:R-:W-:Y:S05]  /*e470*/  BSYNC.RECONVERGENT B1 ;  /* 0x0000000000017941 */ /* 0x000fea0003800200 */
.L_x_32727:
        /* <DEDUP_REMOVED lines=9> */
.L_x_32731:
[----:B------:R-:W-:Y:S01]  /*e510*/  IMAD.MOV.U32 R0, RZ, RZ, R16 ;  /* 0x000000ffff007224 */ /* 0x000fe200078e0010 */
[----:B------:R-:W-:Y:S01]  /*e520*/  MOV R16, R2 ;  /* 0x0000000200107202 */ /* 0x000fe20000000f00 */
[----:B------:R-:W-:Y:S02]  /*e530*/  IMAD.MOV.U32 R20, RZ, RZ, R21 ;  /* 0x000000ffff147224 */ /* 0x000fe400078e0015 */
[----:B------:R-:W-:-:S07]  /*e540*/  IMAD.MOV.U32 R21, RZ, RZ, R7 ;  /* 0x000000ffff157224 */ /* 0x000fce00078e0007 */
.L_x_32732:
[----:B------:R-:W-:Y:S05]  /*e550*/  BSYNC.RECONVERGENT B1 ;  /* 0x0000000000017941 */ /* 0x000fea0003800200 */
.L_x_32730:
        /* <DEDUP_REMOVED lines=9> */
.L_x_32734:
[----:B------:R-:W-:Y:S01]  /*e5f0*/  MOV R2, R0 ;  /* 0x0000000000027202 */ /* 0x000fe20000000f00 */
[----:B------:R-:W-:Y:S02]  /*e600*/  IMAD.MOV.U32 R7, RZ, RZ, R20 ;  /* 0x000000ffff077224 */ /* 0x000fe400078e0014 */
[----:B------:R-:W-:Y:S02]  /*e610*/  IMAD.MOV.U32 R0, RZ, RZ, R5 ;  /* 0x000000ffff007224 */ /* 0x000fe400078e0005 */
[----:B------:R-:W-:-:S07]  /*e620*/  IMAD.MOV.U32 R20, RZ, RZ, R28 ;  /* 0x000000ffff147224 */ /* 0x000fce00078e001c */
.L_x_32735:
[----:B------:R-:W-:Y:S05]  /*e630*/  BSYNC.RECONVERGENT B1 ;  /* 0x0000000000017941 */ /* 0x000fea0003800200 */
.L_x_32733:
        /* <DEDUP_REMOVED lines=8> */
.L_x_32736:
[----:B------:R-:W-:Y:S01]  /*e6c0*/  IMAD.MOV.U32 R6, RZ, RZ, R2 ;  /* 0x000000ffff067224 */ /* 0x000fe200078e0002 */
[----:B------:R-:W-:Y:S01]  /*e6d0*/  MOV R2, R15 ;  /* 0x0000000f00027202 */ /* 0x000fe20000000f00 */
[----:B------:R-:W-:Y:S02]  /*e6e0*/  IMAD.MOV.U32 R5, RZ, RZ, R7 ;  /* 0x000000ffff057224 */ /* 0x000fe400078e0007 */
[----:B------:R-:W-:-:S07]  /*e6f0*/  IMAD.MOV.U32 R7, RZ, RZ, R30 ;  /* 0x000000ffff077224 */ /* 0x000fce00078e001e */
.L_x_32570:
[----:B------:R-:W-:Y:S05]  /*e700*/  BSYNC.RECONVERGENT B0 ;  /* 0x0000000000007941 */ /* 0x000fea0003800200 */
.L_x_32569:
        /* <DEDUP_REMOVED lines=35> */
.L_x_32740:
[----:B------:R-:W-:Y:S01]  /*e940*/  IMAD.MOV.U32 R29, RZ, RZ, R26 ;  /* 0x000000ffff1d7224 */ /* 0x000fe200078e001a */
[----:B------:R-:W-:Y:S01]  /*e950*/  MOV R26, R19 ;  /* 0x00000013001a7202 */ /* 0x000fe20000000f00 */
[----:B------:R-:W-:Y:S02]  /*e960*/  IMAD.MOV.U32 R32, RZ, RZ, R25 ;  /* 0x000000ffff207224 */ /* 0x000fe400078e0019 */
[----:B------:R-:W-:-:S07]  /*e970*/  IMAD.MOV.U32 R25, RZ, RZ, R24 ;  /* 0x000000ffff197224 */ /* 0x000fce00078e0018 */
.L_x_32741:
[----:B------:R-:W-:Y:S05]  /*e980*/  BSYNC.RECONVERGENT B1 ;  /* 0x0000000000017941 */ /* 0x000fea0003800200 */
.L_x_32739:
        /* <DEDUP_REMOVED lines=9> */
.L_x_32743:
[----:B------:R-:W-:Y:S01]  /*ea20*/  MOV R24, R29 ;  /* 0x0000001d00187202 */ /* 0x000fe20000000f00 */
[----:B------:R-:W-:Y:S02]  /*ea30*/  IMAD.MOV.U32 R19, RZ, RZ, R32 ;  /* 0x000000ffff137224 */ /* 0x000fe400078e0020 */
[----:B------:R-:W-:Y:S02]  /*ea40*/  IMAD.MOV.U32 R29, RZ, RZ, R18 ;  /* 0x000000ffff1d7224 */ /* 0x000fe400078e0012 */
[----:B------:R-:W-:-:S07]  /*ea50*/  IMAD.MOV.U32 R32, RZ, RZ, R23 ;  /* 0x000000ffff207224 */ /* 0x000fce00078e0017 */
.L_x_32744:
[----:B------:R-:W-:Y:S05]  /*ea60*/  BSYNC.RECONVERGENT B1 ;  /* 0x0000000000017941 */ /* 0x000fea0003800200 */
.L_x_32742:
        /* <DEDUP_REMOVED lines=9> */
.L_x_32746:
[----:B------:R-:W-:Y:S01]  /*eb00*/  IMAD.MOV.U32 R23, RZ, RZ, R24 ;  /* 0x000000ffff177224 */ /* 0x000fe200078e0018 */
[----:B------:R-:W-:Y:S01]  /*eb10*/  MOV R24, R17 ;  /* 0x0000001100187202 */ /* 0x000fe20000000f00 */
[----:B------:R-:W-:Y:S02]  /*eb20*/  IMAD.MOV.U32 R18, RZ, RZ, R19 ;  /* 0x000000ffff127224 */ /* 0x000fe400078e0013 */
[----:B------:R-:W-:-:S07]  /*eb30*/  IMAD.MOV.U32 R19, RZ, RZ, R22 ;  /* 0x000000ffff137224 */ /* 0x000fce00078e0016 */
.L_x_32747:
[----:B------:R-:W-:Y:S05]  /*eb40*/  BSYNC.RECONVERGENT B1 ;  /* 0x0000000000017941 */ /* 0x000fea0003800200 */
.L_x_32745:
        /* <DEDUP_REMOVED lines=9> */
.L_x_32749:
[----:B------:R-:W-:Y:S01]  /*ebe0*/  MOV R17, R23 ;  /* 0x0000001700117202 */ /* 0x000fe20000000f00 */
[----:B------:R-:W-:Y:S02]  /*ebf0*/  IMAD.MOV.U32 R33, RZ, RZ, R18 ;  /* 0x000000ffff217224 */ /* 0x000fe400078e0012 */
[----:B------:R-:W-:Y:S02]  /*ec00*/  IMAD.MOV.U32 R23, RZ, RZ, R16 ;  /* 0x000000ffff177224 */ /* 0x000fe400078e0010 */
[----:B------:R-:W-:-:S07]  /*ec10*/  IMAD.MOV.U32 R18, RZ, RZ, R21 ;  /* 0x000000ffff127224 */ /* 0x000fce00078e0015 */
.L_x_32750:
[----:B------:R-:W-:Y:S05]  /*ec20*/  BSYNC.RECONVERGENT B1 ;  /* 0x0000000000017941 */ /* 0x000fea0003800200 */
.L_x_32748:
        /* <DEDUP_REMOVED lines=9> */
.L_x_32752:
[----:B------:R-:W-:Y:S01]  /*ecc0*/  IMAD.MOV.U32 R21, RZ, RZ, R17 ;  /* 0x000000ffff157224 */ /* 0x000fe200078e0011 */
[----:B------:R-:W-:Y:S01]  /*ecd0*/  MOV R17, R0 ;  /* 0x0000000000117202 */ /* 0x000fe20000000f00 */
[----:B------:R-:W-:Y:S02]  /*ece0*/  IMAD.MOV.U32 R16, RZ, RZ, R33 ;  /* 0x000000ffff107224 */ /* 0x000fe400078e0021 */
[----:B------:R-:W-:-:S07]  /*ecf0*/  IMAD.MOV.U32 R33, RZ, RZ, R20 ;  /* 0x000000ffff217224 */ /* 0x000fce00078e0014 */
.L_x_32753:
[----:B------:R-:W-:Y:S05]  /*ed00*/  BSYNC.RECONVERGENT B1 ;  /* 0x0000000000017941 */ /* 0x000fea0003800200 */
.L_x_32751:
        /* <DEDUP_REMOVED lines=9> */
.L_x_32755:
[----:B------:R-:W-:Y:S01]  /*eda0*/  MOV R35, R21 ;  /* 0x0000001500237202 */ /* 0x000fe20000000f00 */
[----:B------:R-:W-:Y:S02]  /*edb0*/  IMAD.MOV.U32 R0, RZ, RZ, R16 ;  /* 0x000000ffff007224 */ /* 0x000fe400078e0010 */
[----:B------:R-:W-:Y:S02]  /*edc0*/  IMAD.MOV.U32 R21, RZ, RZ, R2 ;  /* 0x000000ffff157224 */ /* 0x000fe400078e0002 */
[----:B------:R-:W-:-:S07]  /*edd0*/  IMAD.MOV.U32 R16, RZ, RZ, R7 ;  /* 0x000000ffff107224 */ /* 0x000fce00078e0007 */
.L_x_32756:
[----:B------:R-:W-:Y:S05]  /*ede0*/  BSYNC.RECONVERGENT B1 ;  /* 0x0000000000017941 */ /* 0x000fea0003800200 */
.L_x_32754:
        /* <DEDUP_REMOVED lines=9> */
.L_x_32758:
[----:B------:R-:W-:Y:S01]  /*ee80*/  IMAD.MOV.U32 R2, RZ, RZ, R35 ;  /* 0x000000ffff027224 */ /* 0x000fe200078e0023 */
[----:B------:R-:W-:Y:S01]  /*ee90*/  MOV R35, R6 ;  /* 0x0000000600237202 */ /* 0x000fe20000000f00 */
[----:B------:R-:W-:Y:S02]  /*eea0*/  IMAD.MOV.U32 R7, RZ, RZ, R0 ;  /* 0x000000ffff077224 */ /* 0x000fe400078e0000 */
[----:B------:R-:W-:-:S07]  /*eeb0*/  IMAD.MOV.U32 R0, RZ, RZ, R5 ;  /* 0x000000ffff007224 */ /* 0x000fce00078e0005 */
.L_x_32759:
[----:B------:R-:W-:Y:S05]  /*eec0*/  BSYNC.RECONVERGENT B1 ;  /* 0x0000000000017941 */ /* 0x000fea0003800200 */
.L_x_32757:
        /* <DEDUP_REMOVED lines=16> */
.L_x_32761:
[----:B------:R-:W-:Y:S01]  /*efd0*/  IMAD.MOV.U32 R5, RZ, RZ, R26 ;  /* 0x000000ffff057224 */ /* 0x000fe200078e001a */
[----:B------:R-:W-:Y:S01]  /*efe0*/  MOV R26, R29 ;  /* 0x0000001d001a7202 */ /* 0x000fe20000000f00 */
[----:B------:R-:W-:Y:S02]  /*eff0*/  IMAD.MOV.U32 R6, RZ, RZ, R25 ;  /* 0x000000ffff067224 */ /* 0x000fe400078e0019 */
[----:B------:R-:W-:-:S07]  /*f000*/  IMAD.MOV.U32 R25, RZ, RZ, R32 ;  /* 0x000000ffff197224 */ /* 0x000fce00078e0020 */
.L_x_32762:
[----:B------:R-:W-:Y:S05]  /*f010*/  BSYNC.RECONVERGENT B1 ;  /* 0x0000000000017941 */ /* 0x000fea0003800200 */
.L_x_32760:
        /* <DEDUP_REMOVED lines=9> */
.L_x_32764:
[----:B------:R-:W-:Y:S01]  /*f0b0*/  MOV R20, R5 ;  /* 0x0000000500147202 */ /* 0x000fe20000000f00 */
[----:B------:R-:W-:Y:S02]  /*f0c0*/  IMAD.MOV.U32 R29, RZ, RZ, R6 ;  /* 0x000000ffff1d7224 */ /* 0x000fe400078e0006 */
[----:B------:R-:W-:Y:S02]  /*f0d0*/  IMAD.MOV.U32 R5, RZ, RZ, R24 ;  /* 0x000000ffff057224 */ /* 0x000fe400078e0018 */
[----:B------:R-:W-:-:S07]  /*f0e0*/  IMAD.MOV.U32 R6, RZ, RZ, R19 ;  /* 0x000000ffff067224 */ /* 0x000fce00078e0013 */
.L_x_32765:
[----:B------:R-:W-:Y:S05]  /*f0f0*/  BSYNC.RECONVERGENT B1 ;  /* 0x0000000000017941 */ /* 0x000fea0003800200 */
.L_x_32763:
        /* <DEDUP_REMOVED lines=9> */
.L_x_32767:
[----:B------:R-:W-:Y:S01]  /*f190*/  IMAD.MOV.U32 R22, RZ, RZ, R20 ;  /* 0x000000ffff167224 */ /* 0x000fe200078e0014 */
[----:B------:R-:W-:Y:S01]  /*f1a0*/  MOV R20, R23 ;  /* 0x0000001700147202 */ /* 0x000fe20000000f00 */
[----:B------:R-:W-:Y:S02]  /*f1b0*/  IMAD.MOV.U32 R24, RZ, RZ, R29 ;  /* 0x000000ffff187224 */ /* 0x000fe400078e001d */
[----:B------:R-:W-:-:S07]  /*f1c0*/  IMAD.MOV.U32 R29, RZ, RZ, R18 ;  /* 0x000000ffff1d7224 */ /* 0x000fce00078e0012 */
.L_x_32768:
[----:B------:R-:W-:Y:S05]  /*f1d0*/  BSYNC.RECONVERGENT B1 ;  /* 0x0000000000017941 */ /* 0x000fea0003800200 */
.L_x_32766:
        /* <DEDUP_REMOVED lines=9> */
.L_x_32770:
[----:B------:R-:W-:Y:S01]  /*f270*/  MOV R18, R22 ;  /* 0x0000001600127202 */ /* 0x000fe20000000f00 */
[----:B------:R-:W-:Y:S02]  /*f280*/  IMAD.MOV.U32 R19, RZ, RZ, R24 ;  /* 0x000000ffff137224 */ /* 0x000fe400078e0018 */
[----:B------:R-:W-:Y:S02]  /*f290*/  IMAD.MOV.U32 R22, RZ, RZ, R17 ;  /* 0x000000ffff167224 */ /* 0x000fe400078e0011 */
[----:B------:R-:W-:-:S07]  /*f2a0*/  IMAD.MOV.U32 R24, RZ, RZ, R33 ;  /* 0x000000ffff187224 */ /* 0x000fce00078e0021 */
.L_x_32771:
[----:B------:R-:W-:Y:S05]  /*f2b0*/  BSYNC.RECONVERGENT B1 ;  /* 0x0000000000017941 */ /* 0x000fea0003800200 */
.L_x_32769:
        /* <DEDUP_REMOVED lines=9> */
.L_x_32773:
[----:B------:R-:W-:Y:S01]  /*f350*/  IMAD.MOV.U32 R32, RZ, RZ, R18 ;  /* 0x000000ffff207224 */ /* 0x000fe200078e0012 */
[----:B------:R-:W-:Y:S01]  /*f360*/  MOV R18, R21 ;  /* 0x0000001500127202 */ /* 0x000fe20000000f00 */
[----:B------:R-:W-:Y:S02]  /*f370*/  IMAD.MOV.U32 R17, RZ, RZ, R19 ;  /* 0x000000ffff117224 */ /* 0x000fe400078e0013 */
[----:B------:R-:W-:-:S07]  /*f380*/  IMAD.MOV.U32 R19, RZ, RZ, R16 ;  /* 0x000000ffff137224 */ /* 0x000fce00078e0010 */
.L_x_32774:
[----:B------:R-:W-:Y:S05]  /*f390*/  BSYNC.RECONVERGENT B1 ;  /* 0x0000000000017941 */ /* 0x000fea0003800200 */
.L_x_32772:
        /* <DEDUP_REMOVED lines=9> */
.L_x_32776:
[----:B------:R-:W-:Y:S01]  /*f430*/  MOV R21, R32 ;  /* 0x0000002000157202 */ /* 0x000fe20000000f00 */
[----:B------:R-:W-:Y:S02]  /*f440*/  IMAD.MOV.U32 R16, RZ, RZ, R17 ;  /* 0x000000ffff107224 */ /* 0x000fe400078e0011 */
[----:B------:R-:W-:Y:S02]  /*f450*/  IMAD.MOV.U32 R32, RZ, RZ, R35 ;  /* 0x000000ffff207224 */ /* 0x000fe400078e0023 */
[----:B------:R-:W-:-:S07]  /*f460*/  IMAD.MOV.U32 R17, RZ, RZ, R0 ;  /* 0x000000ffff117224 */ /* 0x000fce00078e0000 */
.L_x_32777:
[----:B------:R-:W-:Y:S05]  /*f470*/  BSYNC.RECONVERGENT B1 ;  /* 0x0000000000017941 */ /* 0x000fea0003800200 */
.L_x_32775:
        /* <DEDUP_REMOVED lines=9> */
.L_x_32779:
[----:B------:R-:W-:Y:S01]  /*f510*/  IMAD.MOV.U32 R0, RZ, RZ, R21 ;  /* 0x000000ffff007224 */ /* 0x000fe200078e0015 */
[----:B------:R-:W-:Y:S01]  /*f520*/  MOV R21, R2 ;  /* 0x0000000200157202 */ /* 0x000fe20000000f00 */
[----:B------:R-:W-:Y:S02]  /*f530*/  IMAD.MOV.U32 R23, RZ, RZ, R16 ;  /* 0x000000ffff177224 */ /* 0x000fe400078e0010 */
[----:B------:R-:W-:-:S07]  /*f540*/  IMAD.MOV.U32 R16, RZ, RZ, R7 ;  /* 0x000000ffff107224 */ /* 0x000fce00078e0007 */
.L_x_32780:
[----:B------:R-:W-:Y:S05]  /*f550*/  BSYNC.RECONVERGENT B1 ;  /* 0x0000000000017941 */ /* 0x000fea0003800200 */
.L_x_32778:
        /* <DEDUP_REMOVED lines=16> */
.L_x_32782:
[----:B------:R-:W-:Y:S01]  /*f660*/  IMAD.MOV.U32 R7, RZ, RZ, R26 ;  /* 0x000000ffff077224 */ /* 0x000fe200078e001a */
[----:B------:R-:W-:Y:S01]  /*f670*/  MOV R26, R5 ;  /* 0x00000005001a7202 */ /* 0x000fe20000000f00 */
[----:B------:R-:W-:Y:S02]  /*f680*/  IMAD.MOV.U32 R2, RZ, RZ, R25 ;  /* 0x000000ffff027224 */ /* 0x000fe400078e0019 */
[----:B------:R-:W-:-:S07]  /*f690*/  IMAD.MOV.U32 R25, RZ, RZ, R6 ;  /* 0x000000ffff197224 */ /* 0x000fce00078e0006 */
.L_x_32783:
[----:B------:R-:W-:Y:S05]  /*f6a0*/  BSYNC.RECONVERGENT B1 ;  /* 0x0000000000017941 */ /* 0x000fea0003800200 */
.L_x_32781:
        /* <DEDUP_REMOVED lines=9> */
.L_x_32785:
[----:B------:R-:W-:Y:S01]  /*f740*/  MOV R5, R7 ;  /* 0x0000000700057202 */ /* 0x000fe20000000f00 */
[----:B------:R-:W-:Y:S02]  /*f750*/  IMAD.MOV.U32 R31, RZ, RZ, R2 ;  /* 0x000000ffff1f7224 */ /* 0x000fe400078e0002 */
[----:B------:R-:W-:Y:S02]  /*f760*/  IMAD.MOV.U32 R7, RZ, RZ, R20 ;  /* 0x000000ffff077224 */ /* 0x000fe400078e0014 */
[----:B------:R-:W-:-:S07]  /*f770*/  IMAD.MOV.U32 R2, RZ, RZ, R29 ;  /* 0x000000ffff027224 */ /* 0x000fce00078e001d */
.L_x_32786:
[----:B------:R-:W-:Y:S05]  /*f780*/  BSYNC.RECONVERGENT B1 ;  /* 0x0000000000017941 */ /* 0x000fea0003800200 */
.L_x_32784:
        /* <DEDUP_REMOVED lines=9> */
.L_x_32788:
[----:B------:R-:W-:Y:S01]  /*f820*/  IMAD.MOV.U32 R29, RZ, RZ, R5 ;  /* 0x000000ffff1d7224 */ /* 0x000fe200078e0005 */
[----:B------:R-:W-:Y:S01]  /*f830*/  MOV R5, R22 ;  /* 0x0000001600057202 */ /* 0x000fe20000000f00 */
[----:B------:R-:W-:Y:S02]  /*f840*/  IMAD.MOV.U32 R6, RZ, RZ, R31 ;  /* 0x000000ffff067224 */ /* 0x000fe400078e001f */
[----:B------:R-:W-:-:S07]  /*f850*/  IMAD.MOV.U32 R31, RZ, RZ, R24 ;  /* 0x000000ffff1f7224 */ /* 0x000fce00078e0018 */
.L_x_32789:
[----:B------:R-:W-:Y:S05]  /*f860*/  BSYNC.RECONVERGENT B1 ;  /* 0x0000000000017941 */ /* 0x000fea0003800200 */
.L_x_32787:
        /* <DEDUP_REMOVED lines=9> */
.L_x_32791:
[----:B------:R-:W-:Y:S01]  /*f900*/  MOV R33, R29 ;  /* 0x0000001d00217202 */ /* 0x000fe20000000f00 */
[----:B------:R-:W-:Y:S02]  /*f910*/  IMAD.MOV.U32 R20, RZ, RZ, R6 ;  /* 0x000000ffff147224 */ /* 0x000fe400078e0006 */
[----:B------:R-:W-:Y:S02]  /*f920*/  IMAD.MOV.U32 R29, RZ, RZ, R18 ;  /* 0x000000ffff1d7224 */ /* 0x000fe400078e0012 */
[----:B------:R-:W-:-:S07]  /*f930*/  IMAD.MOV.U32 R6, RZ, RZ, R19 ;  /* 0x000000ffff067224 */ /* 0x000fce00078e0013 */
.L_x_32792:
[----:B------:R-:W-:Y:S05]  /*f940*/  BSYNC.RECONVERGENT B1 ;  /* 0x0000000000017941 */ /* 0x000fea0003800200 */
.L_x_32790:
        /* <DEDUP_REMOVED lines=9> */
.L_x_32794:
[----:B------:R-:W-:Y:S01]  /*f9e0*/  IMAD.MOV.U32 R18, RZ, RZ, R33 ;  /* 0x000000ffff127224 */ /* 0x000fe200078e0021 */
[----:B------:R-:W-:Y:S01]  /*f9f0*/  MOV R33, R32 ;  /* 0x0000002000217202 */ /* 0x000fe20000000f00 */
[----:B------:R-:W-:Y:S02]  /*fa00*/  IMAD.MOV.U32 R19, RZ, RZ, R20 ;  /* 0x000000ffff137224 */ /* 0x000fe400078e0014 */
[----:B------:R-:W-:-:S07]  /*fa10*/  IMAD.MOV.U32 R20, RZ, RZ, R17 ;  /* 0x000000ffff147224 */ /* 0x000fce00078e0011 */
.L_x_32795:
[----:B------:R-:W-:Y:S05]  /*fa20*/  BSYNC.RECONVERGENT B1 ;  /* 0x0000000000017941 */ /* 0x000fea0003800200 */
.L_x_32793:
        /* <DEDUP_REMOVED lines=9> */
.L_x_32797:
[----:B------:R-:W-:Y:S01]  /*fac0*/  MOV R17, R18 ;  /* 0x0000001200117202 */ /* 0x000fe20000000f00 */
[----:B------:R-:W-:Y:S02]  /*fad0*/  IMAD.MOV.U32 R22, RZ, RZ, R19 ;  /* 0x000000ffff167224 */ /* 0x000fe400078e0013 */
[----:B------:R-:W-:Y:S02]  /*fae0*/  IMAD.MOV.U32 R18, RZ, RZ, R21 ;  /* 0x000000ffff127224 */ /* 0x000fe400078e0015 */
[----:B------:R-:W-:-:S07]  /*faf0*/  IMAD.MOV.U32 R19, RZ, RZ, R16 ;  /* 0x000000ffff137224 */ /* 0x000fce00078e0010 */
.L_x_32798:
[----:B------:R-:W-:Y:S05]  /*fb00*/  BSYNC.RECONVERGENT B1 ;  /* 0x0000000000017941 */ /* 0x000fea0003800200 */
.L_x_32796:
        /* <DEDUP_REMOVED lines=9> */
.L_x_32800:
[----:B------:R-:W-:Y:S01]  /*fba0*/  IMAD.MOV.U32 R16, RZ, RZ, R17 ;  /* 0x000000ffff107224 */ /* 0x000fe200078e0011 */
[----:B------:R-:W-:Y:S01]  /*fbb0*/  MOV R17, R0 ;  /* 0x0000000000117202 */ /* 0x000fe20000000f00 */
[----:B------:R-:W-:Y:S02]  /*fbc0*/  IMAD.MOV.U32 R21, RZ, RZ, R22 ;  /* 0x000000ffff157224 */ /* 0x000fe400078e0016 */
[----:B------:R-:W-:-:S07]  /*fbd0*/  IMAD.MOV.U32 R22, RZ, RZ, R23 ;  /* 0x000000ffff167224 */ /* 0x000fce00078e0017 */
.L_x_32801:
[----:B------:R-:W-:Y:S05]  /*fbe0*/  BSYNC.RECONVERGENT B1 ;  /* 0x0000000000017941 */ /* 0x000fea0003800200 */
.L_x_32799:
        /* <DEDUP_REMOVED lines=16> */
.L_x_32803:
[----:B------:R-:W-:Y:S01]  /*fcf0*/  IMAD.MOV.U32 R0, RZ, RZ, R26 ;  /* 0x000000ffff007224 */ /* 0x000fe200078e001a */
[----:B------:R-:W-:Y:S01]  /*fd00*/  MOV R26, R7 ;  /* 0x00000007001a7202 */ /* 0x000fe20000000f00 */
[----:B------:R-:W-:Y:S02]  /*fd10*/  IMAD.MOV.U32 R24, RZ, RZ, R25 ;  /* 0x000000ffff187224 */ /* 0x000fe400078e0019 */
[----:B------:R-:W-:-:S07]  /*fd20*/  IMAD.MOV.U32 R25, RZ, RZ, R2 ;  /* 0x000000ffff197224 */ /* 0x000fce00078e0002 */
.L_x_32804:
[----:B------:R-:W-:Y:S05]  /*fd30*/  BSYNC.RECONVERGENT B1 ;  /* 0x0000000000017941 */ /* 0x000fea0003800200 */
.L_x_32802:
        /* <DEDUP_REMOVED lines=9> */
.L_x_32806:
[----:B------:R-:W-:Y:S01]  /*fdd0*/  MOV R2, R0 ;  /* 0x0000000000027202 */ /* 0x000fe20000000f00 */
[----:B------:R-:W-:Y:S02]  /*fde0*/  IMAD.MOV.U32 R7, RZ, RZ, R24 ;  /* 0x000000ffff077224 */ /* 0x000fe400078e0018 */
[----:B------:R-:W-:Y:S02]  /*fdf0*/  IMAD.MOV.U32 R0, RZ, RZ, R5 ;  /* 0x000000ffff007224 */ /* 0x000fe400078e0005 */
[----:B------:R-:W-:-:S07]  /*fe00*/  IMAD.MOV.U32 R24, RZ, RZ, R31 ;  /* 0x000000ffff187224 */ /* 0x000fce00078e001f */
.L_x_32807:
[----:B------:R-:W-:Y:S05]  /*fe10*/  BSYNC.RECONVERGENT B1 ;  /* 0x0000000000017941 */ /* 0x000fea0003800200 */
.L_x_32805:
        /* <DEDUP_REMOVED lines=9> */
.L_x_32809:
[----:B------:R-:W-:Y:S01]  /*feb0*/  IMAD.MOV.U32 R28, RZ, RZ, R2 ;  /* 0x000000ffff1c7224 */ /* 0x000fe200078e0002 */
[----:B------:R-:W-:Y:S01]  /*fec0*/  MOV R2, R29 ;  /* 0x0000001d00027202 */ /* 0x000fe20000000f00 */
[----:B------:R-:W-:Y:S02]  /*fed0*/  IMAD.MOV.U32 R5, RZ, RZ, R7 ;  /* 0x000000ffff057224 */ /* 0x000fe400078e0007 */
[----:B------:R-:W-:-:S07]  /*fee0*/  IMAD.MOV.U32 R7, RZ, RZ, R6 ;  /* 0x000000ffff077224 */ /* 0x000fce00078e0006 */
.L_x_32810:
[----:B------:R-:W-:Y:S05]  /*fef0*/  BSYNC.RECONVERGENT B1 ;  /* 0x0000000000017941 */ /* 0x000fea0003800200 */
.L_x_32808:
        /* <DEDUP_REMOVED lines=9> */
.L_x_32812:
[----:B------:R-:W-:Y:S01]  /*ff90*/  MOV R15, R28 ;  /* 0x0000001c000f7202 */ /* 0x000fe20000000f00 */
[----:B------:R-:W-:Y:S02]  /*ffa0*/  IMAD.MOV.U32 R6, RZ, RZ, R5 ;  /* 0x000000ffff067224 */ /* 0x000fe400078e0005 */
[----:B------:R-:W-:Y:S02]  /*ffb0*/  IMAD.MOV.U32 R28, RZ, RZ, R33 ;  /* 0x000000ffff1c7224 */ /* 0x000fe400078e0021 */
[----:B------:R-:W-:-:S07]  /*ffc0*/  IMAD.MOV.U32 R5, RZ, RZ, R20 ;  /* 0x000000ffff057224 */ /* 0x000fce00078e0014 */
.L_x_32813:
[----:B------:R-:W-:Y:S05]  /*ffd0*/  BSYNC.RECONVERGENT B1 ;  /* 0x0000000000017941 */ /* 0x000fea0003800200 */
.L_x_32811:
        /* <DEDUP_REMOVED lines=9> */
.L_x_32815:
[----:B------:R-:W-:Y:S01]  /*10070*/  IMAD.MOV.U32 R20, RZ, RZ, R15 ;  /* 0x000000ffff147224 */ /* 0x000fe200078e000f */
[----:B------:R-:W-:Y:S01]  /*10080*/  MOV R15, R18 ;  /* 0x00000012000f7202 */ /* 0x000fe20000000f00 */
[----:B------:R-:W-:Y:S02]  /*10090*/  IMAD.MOV.U32 R23, RZ, RZ, R6 ;  /* 0x000000ffff177224 */ /* 0x000fe400078e0006 */
[----:B------:R-:W-:-:S07]  /*100a0*/  IMAD.MOV.U32 R6, RZ, RZ, R19 ;  /* 0x000000ffff067224 */ /* 0x000fce00078e0013 */
.L_x_32816:
[----:B------:R-:W-:Y:S05]  /*100b0*/  BSYNC.RECONVERGENT B1 ;  /* 0x0000000000017941 */ /* 0x000fea0003800200 */
.L_x_32814:
        /* <DEDUP_REMOVED lines=9> */
.L_x_32818:
[----:B------:R-:W-:Y:S01]  /*10150*/  MOV R19, R20 ;  /* 0x0000001400137202 */ /* 0x000fe20000000f00 */
[----:B------:R-:W-:Y:S02]  /*10160*/  IMAD.MOV.U32 R18, RZ, RZ, R23 ;  /* 0x000000ffff127224 */ /* 0x000fe400078e0017 */
[----:B------:R-:W-:Y:S02]  /*10170*/  IMAD.MOV.U32 R20, RZ, RZ, R17 ;  /* 0x000000ffff147224 */ /* 0x000fe400078e0011 */
[----:B------:R-:W-:-:S07]  /*10180*/  IMAD.MOV.U32 R23, RZ, RZ, R22 ;  /* 0x000000ffff177224 */ /* 0x000fce00078e0016 */
.L_x_32819:
[----:B------:R-:W-:Y:S05]  /*10190*/  BSYNC.RECONVERGENT B1 ;  /* 0x0000000000017941 */ /* 0x000fea0003800200 */
.L_x_32817:
        /* <DEDUP_REMOVED lines=9> */
.L_x_32821:
[----:B------:R-:W-:Y:S01]  /*10230*/  IMAD.MOV.U32 R17, RZ, RZ, R19 ;  /* 0x000000ffff117224 */ /* 0x000fe200078e0013 */
[----:B------:R-:W-:Y:S01]  /*10240*/  MOV R19, R16 ;  /* 0x0000001000137202 */ /* 0x000fe20000000f00 */
[----:B------:R-:W-:Y:S02]  /*10250*/  IMAD.MOV.U32 R22, RZ, RZ, R18 ;  /* 0x000000ffff167224 */ /* 0x000fe400078e0012 */
[----:B------:R-:W-:-:S07]  /*10260*/  IMAD.MOV.U32 R18, RZ, RZ, R21 ;  /* 0x000000ffff127224 */ /* 0x000fce00078e0015 */
.L_x_32822:
[----:B------:R-:W-:Y:S05]  /*10270*/  BSYNC.RECONVERGENT B1 ;  /* 0x0000000000017941 */ /* 0x000fea0003800200 */
.L_x_32820:
        /* <DEDUP_REMOVED lines=16> */
.L_x_32824:
[----:B------:R-:W-:Y:S01]  /*10380*/  IMAD.MOV.U32 R13, RZ, RZ, R26 ;  /* 0x000000ffff0d7224 */ /* 0x000fe200078e001a */
[----:B------:R-:W-:Y:S01]  /*10390*/  MOV R26, R0 ;  /* 0x00000000001a7202 */ /* 0x000fe20000000f00 */
[----:B------:R-:W-:Y:S02]  /*103a0*/  IMAD.MOV.U32 R14, RZ, RZ, R25 ;  /* 0x000000ffff0e7224 */ /* 0x000fe400078e0019 */
[----:B------:R-:W-:-:S07]  /*103b0*/  IMAD.MOV.U32 R25, RZ, RZ, R24 ;  /* 0x000000ffff197224 */ /* 0x000fce00078e0018 */
.L_x_32825:
[----:B------:R-:W-:Y:S05]  /*103c0*/  BSYNC.RECONVERGENT B1 ;  /* 0x0000000000017941 */ /* 0x000fea0003800200 */
.L_x_32823:
        /* <DEDUP_REMOVED lines=9> */
.L_x_32827:
[----:B------:R-:W-:Y:S01]  /*10460*/  MOV R21, R13 ;  /* 0x0000000d00157202 */ /* 0x000fe20000000f00 */
[----:B------:R-:W-:Y:S02]  /*10470*/  IMAD.MOV.U32 R0, RZ, RZ, R14 ;  /* 0x000000ffff007224 */ /* 0x000fe400078e000e */
[----:B------:R-:W-:Y:S02]  /*10480*/  IMAD.MOV.U32 R13, RZ, RZ, R2 ;  /* 0x000000ffff0d7224 */ /* 0x000fe400078e0002 */
[----:B------:R-:W-:-:S07]  /*10490*/  IMAD.MOV.U32 R14, RZ, RZ, R7 ;  /* 0x000000ffff0e7224 */ /* 0x000fce00078e0007 */
.L_x_32828:
[----:B------:R-:W-:Y:S05]  /*104a0*/  BSYNC.RECONVERGENT B1 ;  /* 0x0000000000017941 */ /* 0x000fea0003800200 */
.L_x_32826:
        /* <DEDUP_REMOVED lines=9> */
.L_x_32830:
[----:B------:R-:W-:Y:S01]  /*10540*/  IMAD.MOV.U32 R2, RZ, RZ, R21 ;  /* 0x000000ffff027224 */ /* 0x000fe200078e0015 */
[----:B------:R-:W-:Y:S01]  /*10550*/  MOV R21, R28 ;  /* 0x0000001c00157202 */ /* 0x000fe20000000f00 */
[----:B------:R-:W-:Y:S02]  /*10560*/  IMAD.MOV.U32 R7, RZ, RZ, R0 ;  /* 0x000000ffff077224 */ /* 0x000fe400078e0000 */
[----:B------:R-:W-:-:S07]  /*10570*/  IMAD.MOV.U32 R0, RZ, RZ, R5 ;  /* 0x000000ffff007224 */ /* 0x000fce00078e0005 */
.L_x_32831:
[----:B------:R-:W-:Y:S05]  /*10580*/  BSYNC.RECONVERGENT B1 ;  /* 0x0000000000017941 */ /* 0x000fea0003800200 */
.L_x_32829:
        /* <DEDUP_REMOVED lines=9> */
.L_x_32833:
[----:B------:R-:W-:Y:S01]  /*10620*/  MOV R5, R2 ;  /* 0x0000000200057202 */ /* 0x000fe20000000f00 */
[----:B------:R-:W-:Y:S02]  /*10630*/  IMAD.MOV.U32 R16, RZ, RZ, R7 ;  /* 0x000000ffff107224 */ /* 0x000fe400078e0007 */
[----:B------:R-:W-:Y:S02]  /*10640*/  IMAD.MOV.U32 R2, RZ, RZ, R15 ;  /* 0x000000ffff027224 */ /* 0x000fe400078e000f */
[----:B------:R-:W-:-:S07]  /*10650*/  IMAD.MOV.U32 R7, RZ, RZ, R6 ;  /* 0x000000ffff077224 */ /* 0x000fce00078e0006 */
.L_x_32834:
[----:B------:R-:W-:Y:S05]  /*10660*/  BSYNC.RECONVERGENT B1 ;  /* 0x0000000000017941 */ /* 0x000fea0003800200 */
.L_x_32832:
        /* <DEDUP_REMOVED lines=9> */
.L_x_32836:
[----:B------:R-:W-:Y:S01]  /*10700*/  IMAD.MOV.U32 R6, RZ, RZ, R5 ;  /* 0x000000ffff067224 */ /* 0x000fe200078e0005 */
[----:B------:R-:W-:Y:S01]  /*10710*/  MOV R5, R20 ;  /* 0x0000001400057202 */ /* 0x000fe20000000f00 */
[----:B------:R-:W-:Y:S02]  /*10720*/  IMAD.MOV.U32 R15, RZ, RZ, R16 ;  /* 0x000000ffff0f7224 */ /* 0x000fe400078e0010 */
[----:B------:R-:W-:-:S07]  /*10730*/  IMAD.MOV.U32 R16, RZ, RZ, R23 ;  /* 0x000000ffff107224 */ /* 0x000fce00078e0017 */
.L_x_32837:
[----:B------:R-:W-:Y:S05]  /*10740*/  BSYNC.RECONVERGENT B1 ;  /* 0x0000000000017941 */ /* 0x000fea0003800200 */
.L_x_32835:
        /* <DEDUP_REMOVED lines=9> */
.L_x_32839:
[----:B------:R-:W-:Y:S01]  /*107e0*/  MOV R20, R6 ;  /* 0x0000000600147202 */ /* 0x000fe20000000f00 */
[----:B------:R-:W-:Y:S02]  /*107f0*/  IMAD.MOV.U32 R23, RZ, RZ, R15 ;  /* 0x000000ffff177224 */ /* 0x000fe400078e000f */
[----:B------:R-:W-:Y:S02]  /*10800*/  IMAD.MOV.U32 R6, RZ, RZ, R19 ;  /* 0x000000ffff067224 */ /* 0x000fe400078e0013 */
[----:B------:R-:W-:-:S07]  /*10810*/  IMAD.MOV.U32 R15, RZ, RZ, R18 ;  /* 0x000000ffff0f7224 */ /* 0x000fce00078e0012 */
.L_x_32840:
[----:B------:R-:W-:Y:S05]  /*10820*/  BSYNC.RECONVERGENT B1 ;  /* 0x0000000000017941 */ /* 0x000fea0003800200 */
.L_x_32838:
        /* <DEDUP_REMOVED lines=9> */
.L_x_32842:
[----:B------:R-:W-:Y:S01]  /*108c0*/  IMAD.MOV.U32 R18, RZ, RZ, R20 ;  /* 0x000000ffff127224 */ /* 0x000fe200078e0014 */
[----:B------:R-:W-:Y:S01]  /*108d0*/  MOV R20, R17 ;  /* 0x0000001100147202 */ /* 0x000fe20000000f00 */
[----:B------:R-:W-:Y:S02]  /*108e0*/  IMAD.MOV.U32 R19, RZ, RZ, R23 ;  /* 0x000000ffff137224 */ /* 0x000fe400078e0017 */
[----:B------:R-:W-:-:S07]  /*108f0*/  IMAD.MOV.U32 R23, RZ, RZ, R22 ;  /* 0x000000ffff177224 */ /* 0x000fce00078e0016 */
.L_x_32843:
[----:B------:R-:W-:Y:S05]  /*10900*/  BSYNC.RECONVERGENT B1 ;  /* 0x0000000000017941 */ /* 0x000fea0003800200 */
.L_x_32841:
        /* <DEDUP_REMOVED lines=16> */
.L_x_32845:
[----:B------:R-:W-:Y:S01]  /*10a10*/  IMAD.MOV.U32 R11, RZ, RZ, R26 ;  /* 0x000000ffff0b7224 */ /* 0x000fe200078e001a */
[----:B------:R-:W-:Y:S01]  /*10a20*/  MOV R26, R13 ;  /* 0x0000000d001a7202 */ /* 0x000fe20000000f00 */
[----:B------:R-:W-:Y:S02]  /*10a30*/  IMAD.MOV.U32 R12, RZ, RZ, R25 ;  /* 0x000000ffff0c7224 */ /* 0x000fe400078e0019 */
[----:B------:R-:W-:-:S07]  /*10a40*/  IMAD.MOV.U32 R25, RZ, RZ, R14 ;  /* 0x000000ffff197224 */ /* 0x000fce00078e000e */
.L_x_32846:
[----:B------:R-:W-:Y:S05]  /*10a50*/  BSYNC.RECONVERGENT B1 ;  /* 0x0000000000017941 */ /* 0x000fea0003800200 */
.L_x_32844:
        /* <DEDUP_REMOVED lines=9> */
.L_x_32848:
[----:B------:R-:W-:Y:S01]  /*10af0*/  MOV R13, R11 ;  /* 0x0000000b000d7202 */ /* 0x000fe20000000f00 */
[----:B------:R-:W-:Y:S02]  /*10b00*/  IMAD.MOV.U32 R14, RZ, RZ, R12 ;  /* 0x000000ffff0e7224 */ /* 0x000fe400078e000c */
[----:B------:R-:W-:Y:S02]  /*10b10*/  IMAD.MOV.U32 R11, RZ, RZ, R21 ;  /* 0x000000ffff0b7224 */ /* 0x000fe400078e0015 */
[----:B------:R-:W-:-:S07]  /*10b20*/  IMAD.MOV.U32 R12, RZ, RZ, R0 ;  /* 0x000000ffff0c7224 */ /* 0x000fce00078e0000 */
.L_x_32849:
[----:B------:R-:W-:Y:S05]  /*10b30*/  BSYNC.RECONVERGENT B1 ;  /* 0x0000000000017941 */ /* 0x000fea0003800200 */
.L_x_32847:
        /* <DEDUP_REMOVED lines=9> */
.L_x_32851:
[----:B------:R-:W-:Y:S01]  /*10bd0*/  IMAD.MOV.U32 R0, RZ, RZ, R13 ;  /* 0x000000ffff007224 */ /* 0x000fe200078e000d */
[----:B------:R-:W-:Y:S01]  /*10be0*/  MOV R13, R2 ;  /* 0x00000002000d7202 */ /* 0x000fe20000000f00 */
[----:B------:R-:W-:Y:S02]  /*10bf0*/  IMAD.MOV.U32 R17, RZ, RZ, R14 ;  /* 0x000000ffff117224 */ /* 0x000fe400078e000e */
[----:B------:R-:W-:-:S07]  /*10c00*/  IMAD.MOV.U32 R14, RZ, RZ, R7 ;  /* 0x000000ffff0e7224 */ /* 0x000fce00078e0007 */
.L_x_32852:
[----:B------:R-:W-:Y:S05]  /*10c10*/  BSYNC.RECONVERGENT B1 ;  /* 0x0000000000017941 */ /* 0x000fea0003800200 */
.L_x_32850:
        /* <DEDUP_REMOVED lines=9> */
.L_x_32854:
[----:B------:R-:W-:Y:S01]  /*10cb0*/  MOV R7, R0 ;  /* 0x0000000000077202 */ /* 0x000fe20000000f00 */
[----:B------:R-:W-:Y:S02]  /*10cc0*/  IMAD.MOV.U32 R2, RZ, RZ, R17 ;  /* 0x000000ffff027224 */ /* 0x000fe400078e0011 */
[----:B------:R-:W-:Y:S02]  /*10cd0*/  IMAD.MOV.U32 R0, RZ, RZ, R5 ;  /* 0x000000ffff007224 */ /* 0x000fe400078e0005 */
[----:B------:R-:W-:-:S07]  /*10ce0*/  IMAD.MOV.U32 R17, RZ, RZ, R16 ;  /* 0x000000ffff117224 */ /* 0x000fce00078e0010 */
.L_x_32855:
[----:B------:R-:W-:Y:S05]  /*10cf0*/  BSYNC.RECONVERGENT B1 ;  /* 0x0000000000017941 */ /* 0x000fea0003800200 */
.L_x_32853:
        /* <DEDUP_REMOVED lines=9> */
.L_x_32857:
[----:B------:R-:W-:Y:S01]  /*10d90*/  IMAD.MOV.U32 R5, RZ, RZ, R7 ;  /* 0x000000ffff057224 */ /* 0x000fe200078e0007 */
[----:B------:R-:W-:Y:S01]  /*10da0*/  MOV R7, R6 ;  /* 0x0000000600077202 */ /* 0x000fe20000000f00 */
[----:B------:R-:W-:Y:S02]  /*10db0*/  IMAD.MOV.U32 R16, RZ, RZ, R2 ;  /* 0x000000ffff107224 */ /* 0x000fe400078e0002 */
[----:B------:R-:W-:-:S07]  /*10dc0*/  IMAD.MOV.U32 R2, RZ, RZ, R15 ;  /* 0x000000ffff027224 */ /* 0x000fce00078e000f */
.L_x_32858:
[----:B------:R-:W-:Y:S05]  /*10dd0*/  BSYNC.RECONVERGENT B1 ;  /* 0x0000000000017941 */ /* 0x000fea0003800200 */
.L_x_32856:
        /* <DEDUP_REMOVED lines=9> */
.L_x_32860:
[----:B------:R-:W-:Y:S01]  /*10e70*/  MOV R15, R5 ;  /* 0x00000005000f7202 */ /* 0x000fe20000000f00 */
[----:B------:R-:W-:Y:S02]  /*10e80*/  IMAD.MOV.U32 R6, RZ, RZ, R16 ;  /* 0x000000ffff067224 */ /* 0x000fe400078e0010 */
[----:B------:R-:W-:Y:S02]  /*10e90*/  IMAD.MOV.U32 R5, RZ, RZ, R20 ;  /* 0x000000ffff057224 */ /* 0x000fe400078e0014 */
[----:B------:R-:W-:-:S07]  /*10ea0*/  IMAD.MOV.U32 R16, RZ, RZ, R23 ;  /* 0x000000ffff107224 */ /* 0x000fce00078e0017 */
.L_x_32861:
[----:B------:R-:W-:Y:S05]  /*10eb0*/  BSYNC.RECONVERGENT B1 ;  /* 0x0000000000017941 */ /* 0x000fea0003800200 */
.L_x_32859:
        /* <DEDUP_REMOVED lines=9> */
.L_x_32863:
[----:B------:R-:W-:Y:S01]  /*10f50*/  IMAD.MOV.U32 R20, RZ, RZ, R15 ;  /* 0x000000ffff147224 */ /* 0x000fe200078e000f */
[----:B------:R-:W-:Y:S01]  /*10f60*/  MOV R15, R18 ;  /* 0x00000012000f7202 */ /* 0x000fe20000000f00 */
[----:B------:R-:W-:Y:S02]  /*10f70*/  IMAD.MOV.U32 R21, RZ, RZ, R6 ;  /* 0x000000ffff157224 */ /* 0x000fe400078e0006 */
[----:B------:R-:W-:-:S07]  /*10f80*/  IMAD.MOV.U32 R6, RZ, RZ, R19 ;  /* 0x000000ffff067224 */ /* 0x000fce00078e0013 */
.L_x_32864:
[----:B------:R-:W-:Y:S05]  /*10f90*/  BSYNC.RECONVERGENT B1 ;  /* 0x0000000000017941 */ /* 0x000fea0003800200 */
.L_x_32862:
        /* <DEDUP_REMOVED lines=16> */
.L_x_32866:
[----:B------:R-:W-:Y:S01]  /*110a0*/  IMAD.MOV.U32 R9, RZ, RZ, R26 ;  /* 0x000000ffff097224 */ /* 0x000fe200078e001a */
[----:B------:R-:W-:Y:S01]  /*110b0*/  MOV R26, R11 ;  /* 0x0000000b001a7202 */ /* 0x000fe20000000f00 */
[----:B------:R-:W-:Y:S02]  /*110c0*/  IMAD.MOV.U32 R10, RZ, RZ, R25 ;  /* 0x000000ffff0a7224 */ /* 0x000fe400078e0019 */
[----:B------:R-:W-:-:S07]  /*110d0*/  IMAD.MOV.U32 R25, RZ, RZ, R12 ;  /* 0x000000ffff197224 */ /* 0x000fce00078e000c */
.L_x_32867:
[----:B------:R-:W-:Y:S05]  /*110e0*/  BSYNC.RECONVERGENT B1 ;  /* 0x0000000000017941 */ /* 0x000fea0003800200 */
.L_x_32865:
        /* <DEDUP_REMOVED lines=9> */
.L_x_32869:
[----:B------:R-:W-:Y:S01]  /*11180*/  MOV R11, R9 ;  /* 0x00000009000b7202 */ /* 0x000fe20000000f00 */
[----:B------:R-:W-:Y:S02]  /*11190*/  IMAD.MOV.U32 R12, RZ, RZ, R10 ;  /* 0x000000ffff0c7224 */ /* 0x000fe400078e000a */
[----:B------:R-:W-:Y:S02]  /*111a0*/  IMAD.MOV.U32 R9, RZ, RZ, R13 ;  /* 0x000000ffff097224 */ /* 0x000fe400078e000d */
[----:B------:R-:W-:-:S07]  /*111b0*/  IMAD.MOV.U32 R10, RZ, RZ, R14 ;  /* 0x000000ffff0a7224 */ /* 0x000fce00078e000e */
.L_x_32870:
[----:B------:R-:W-:Y:S05]  /*111c0*/  BSYNC.RECONVERGENT B1 ;  /* 0x0000000000017941 */ /* 0x000fea0003800200 */
.L_x_32868:
        /* <DEDUP_REMOVED lines=9> */
.L_x_32872:
[----:B------:R-:W-:Y:S01]  /*11260*/  IMAD.MOV.U32 R13, RZ, RZ, R11 ;  /* 0x000000ffff0d7224 */ /* 0x000fe200078e000b */
[----:B------:R-:W-:Y:S01]  /*11270*/  MOV R11, R0 ;  /* 0x00000000000b7202 */ /* 0x000fe20000000f00 */
[----:B------:R-:W-:Y:S02]  /*11280*/  IMAD.MOV.U32 R14, RZ, RZ, R12 ;  /* 0x000000ffff0e7224 */ /* 0x000fe400078e000c */
[----:B------:R-:W-:-:S07]  /*11290*/  IMAD.MOV.U32 R12, RZ, RZ, R17 ;  /* 0x000000ffff0c7224 */ /* 0x000fce00078e0011 */
.L_x_32873:
[----:B------:R-:W-:Y:S05]  /*112a0*/  BSYNC.RECONVERGENT B1 ;  /* 0x0000000000017941 */ /* 0x000fea0003800200 */
.L_x_32871:
        /* <DEDUP_REMOVED lines=9> */
.L_x_32875:
[----:B------:R-:W-:Y:S01]  /*11340*/  MOV R0, R13 ;  /* 0x0000000d00007202 */ /* 0x000fe20000000f00 */
[----:B------:R-:W-:Y:S02]  /*11350*/  IMAD.MOV.U32 R29, RZ, RZ, R14 ;  /* 0x000000ffff1d7224 */ /* 0x000fe400078e000e */
[----:B------:R-:W-:Y:S02]  /*11360*/  IMAD.MOV.U32 R13, RZ, RZ, R7 ;  /* 0x000000ffff0d7224 */ /* 0x000fe400078e0007 */
[----:B------:R-:W-:-:S07]  /*11370*/  IMAD.MOV.U32 R14, RZ, RZ, R2 ;  /* 0x000000ffff0e7224 */ /* 0x000fce00078e0002 */
.L_x_32876:
[----:B------:R-:W-:Y:S05]  /*11380*/  BSYNC.RECONVERGENT B1 ;  /* 0x0000000000017941 */ /* 0x000fea0003800200 */
.L_x_32874:
        /* <DEDUP_REMOVED lines=9> */
.L_x_32878:
[----:B------:R-:W-:Y:S01]  /*11420*/  IMAD.MOV.U32 R2, RZ, RZ, R0 ;  /* 0x000000ffff027224 */ /* 0x000fe200078e0000 */
[----:B------:R-:W-:Y:S01]  /*11430*/  MOV R0, R5 ;  /* 0x0000000500007202 */ /* 0x000fe20000000f00 */
[----:B------:R-:W-:Y:S02]  /*11440*/  IMAD.MOV.U32 R7, RZ, RZ, R29 ;  /* 0x000000ffff077224 */ /* 0x000fe400078e001d */
[----:B------:R-:W-:-:S07]  /*11450*/  IMAD.MOV.U32 R29, RZ, RZ, R16 ;  /* 0x000000ffff1d7224 */ /* 0x000fce00078e0010 */
.L_x_32879:
[----:B------:R-:W-:Y:S05]  /*11460*/  BSYNC.RECONVERGENT B1 ;  /* 0x0000000000017941 */ /* 0x000fea0003800200 */
.L_x_32877:
        /* <DEDUP_REMOVED lines=9> */
.L_x_32881:
[----:B------:R-:W-:Y:S01]  /*11500*/  MOV R5, R2 ;  /* 0x0000000200057202 */ /* 0x000fe20000000f00 */
[----:B------:R-:W-:Y:S02]  /*11510*/  IMAD.MOV.U32 R28, RZ, RZ, R7 ;  /* 0x000000ffff1c7224 */ /* 0x000fe400078e0007 */
[----:B------:R-:W-:Y:S02]  /*11520*/  IMAD.MOV.U32 R2, RZ, RZ, R15 ;  /* 0x000000ffff027224 */ /* 0x000fe400078e000f */
[----:B------:R-:W-:-:S07]  /*11530*/  IMAD.MOV.U32 R7, RZ, RZ, R6 ;  /* 0x000000ffff077224 */ /* 0x000fce00078e0006 */
.L_x_32882:
[----:B------:R-:W-:Y:S05]  /*11540*/  BSYNC.RECONVERGENT B1 ;  /* 0x0000000000017941 */ /* 0x000fea0003800200 */
.L_x_32880:
        /* <DEDUP_REMOVED lines=9> */
.L_x_32884:
[----:B------:R-:W-:Y:S01]  /*115e0*/  IMAD.MOV.U32 R15, RZ, RZ, R5 ;  /* 0x000000ffff0f7224 */ /* 0x000fe200078e0005 */
[----:B------:R-:W-:Y:S01]  /*115f0*/  MOV R5, R20 ;  /* 0x0000001400057202 */ /* 0x000fe20000000f00 */
[----:B------:R-:W-:Y:S02]  /*11600*/  IMAD.MOV.U32 R30, RZ, RZ, R28 ;  /* 0x000000ffff1e7224 */ /* 0x000fe400078e001c */
[----:B------:R-:W-:-:S07]  /*11610*/  IMAD.MOV.U32 R28, RZ, RZ, R21 ;  /* 0x000000ffff1c7224 */ /* 0x000fce00078e0015 */
.L_x_32885:
[----:B------:R-:W-:Y:S05]  /*11620*/  BSYNC.RECONVERGENT B1 ;  /* 0x0000000000017941 */ /* 0x000fea0003800200 */
.L_x_32883:
        /* <DEDUP_REMOVED lines=16> */
.L_x_32887:
[----:B------:R-:W-:Y:S01]  /*11730*/  IMAD.MOV.U32 R19, RZ, RZ, R26 ;  /* 0x000000ffff137224 */ /* 0x000fe200078e001a */
[----:B------:R-:W-:Y:S01]  /*11740*/  MOV R26, R9 ;  /* 0x00000009001a7202 */ /* 0x000fe20000000f00 */
[----:B------:R-:W-:Y:S02]  /*11750*/  IMAD.MOV.U32 R24, RZ, RZ, R25 ;  /* 0x000000ffff187224 */ /* 0x000fe400078e0019 */
[----:B------:R-:W-:-:S07]  /*11760*/  IMAD.MOV.U32 R25, RZ, RZ, R10 ;  /* 0x000000ffff197224 */ /* 0x000fce00078e000a */
.L_x_32888:
[----:B------:R-:W-:Y:S05]  /*11770*/  BSYNC.RECONVERGENT B1 ;  /* 0x0000000000017941 */ /* 0x000fea0003800200 */
.L_x_32886:
        /* <DEDUP_REMOVED lines=9> */
.L_x_32890:
[----:B------:R-:W-:Y:S01]  /*11810*/  MOV R18, R19 ;  /* 0x0000001300127202 */ /* 0x000fe20000000f00 */
[----:B------:R-:W-:Y:S02]  /*11820*/  IMAD.MOV.U32 R23, RZ, RZ, R24 ;  /* 0x000000ffff177224 */ /* 0x000fe400078e0018 */
[----:B------:R-:W-:Y:S02]  /*11830*/  IMAD.MOV.U32 R19, RZ, RZ, R11 ;  /* 0x000000ffff137224 */ /* 0x000fe400078e000b */
[----:B------:R-:W-:-:S07]  /*11840*/  IMAD.MOV.U32 R24, RZ, RZ, R12 ;  /* 0x000000ffff187224 */ /* 0x000fce00078e000c */
.L_x_32891:
[----:B------:R-:W-:Y:S05]  /*11850*/  BSYNC.RECONVERGENT B1 ;  /* 0x0000000000017941 */ /* 0x000fea0003800200 */
.L_x_32889:
        /* <DEDUP_REMOVED lines=9> */
.L_x_32893:
[----:B------:R-:W-:Y:S01]  /*118f0*/  IMAD.MOV.U32 R17, RZ, RZ, R18 ;  /* 0x000000ffff117224 */ /* 0x000fe200078e0012 */
[----:B------:R-:W-:Y:S01]  /*11900*/  MOV R18, R13 ;  /* 0x0000000d00127202 */ /* 0x000fe20000000f00 */
[----:B------:R-:W-:Y:S02]  /*11910*/  IMAD.MOV.U32 R22, RZ, RZ, R23 ;  /* 0x000000ffff167224 */ /* 0x000fe400078e0017 */
[----:B------:R-:W-:-:S07]  /*11920*/  IMAD.MOV.U32 R23, RZ, RZ, R14 ;  /* 0x000000ffff177224 */ /* 0x000fce00078e000e */
.L_x_32894:
[----:B------:R-:W-:Y:S05]  /*11930*/  BSYNC.RECONVERGENT B1 ;  /* 0x0000000000017941 */ /* 0x000fea0003800200 */
.L_x_32892:
        /* <DEDUP_REMOVED lines=9> */
.L_x_32896:
[----:B------:R-:W-:Y:S01]  /*119d0*/  MOV R16, R17 ;  /* 0x0000001100107202 */ /* 0x000fe20000000f00 */
[----:B------:R-:W-:Y:S02]  /*119e0*/  IMAD.MOV.U32 R21, RZ, RZ, R22 ;  /* 0x000000ffff157224 */ /* 0x000fe400078e0016 */
[----:B------:R-:W-:Y:S02]  /*119f0*/  IMAD.MOV.U32 R17, RZ, RZ, R0 ;  /* 0x000000ffff117224 */ /* 0x000fe400078e0000 */
[----:B------:R-:W-:-:S07]  /*11a00*/  IMAD.MOV.U32 R22, RZ, RZ, R29 ;  /* 0x000000ffff167224 */ /* 0x000fce00078e001d */
.L_x_32897:
[----:B------:R-:W-:Y:S05]  /*11a10*/  BSYNC.RECONVERGENT B1 ;  /* 0x0000000000017941 */ /* 0x000fea0003800200 */
.L_x_32895:
        /* <DEDUP_REMOVED lines=9> */
.L_x_32899:
[----:B------:R-:W-:Y:S01]  /*11ab0*/  IMAD.MOV.U32 R0, RZ, RZ, R16 ;  /* 0x000000ffff007224 */ /* 0x000fe200078e0010 */
[----:B------:R-:W-:Y:S01]  /*11ac0*/  MOV R16, R2 ;  /* 0x0000000200107202 */ /* 0x000fe20000000f00 */
[----:B------:R-:W-:Y:S02]  /*11ad0*/  IMAD.MOV.U32 R20, RZ, RZ, R21 ;  /* 0x000000ffff147224 */ /* 0x000fe400078e0015 */
[----:B------:R-:W-:-:S07]  /*11ae0*/  IMAD.MOV.U32 R21, RZ, RZ, R7 ;  /* 0x000000ffff157224 */ /* 0x000fce00078e0007 */
.L_x_32900:
[----:B------:R-:W-:Y:S05]  /*11af0*/  BSYNC.RECONVERGENT B1 ;  /* 0x0000000000017941 */ /* 0x000fea0003800200 */
.L_x_32898:
        /* <DEDUP_REMOVED lines=9> */
.L_x_32902:
[----:B------:R-:W-:Y:S01]  /*11b90*/  MOV R2, R0 ;  /* 0x0000000000027202 */ /* 0x000fe20000000f00 */
[----:B------:R-:W-:Y:S02]  /*11ba0*/  IMAD.MOV.U32 R7, RZ, RZ, R20 ;  /* 0x000000ffff077224 */ /* 0x000fe400078e0014 */
[----:B------:R-:W-:Y:S02]  /*11bb0*/  IMAD.MOV.U32 R0, RZ, RZ, R5 ;  /* 0x000000ffff007224 */ /* 0x000fe400078e0005 */
[----:B------:R-:W-:-:S07]  /*11bc0*/  IMAD.MOV.U32 R20, RZ, RZ, R28 ;  /* 0x000000ffff147224 */ /* 0x000fce00078e001c */
.L_x_32903:
[----:B------:R-:W-:Y:S05]  /*11bd0*/  BSYNC.RECONVERGENT B1 ;  /* 0x0000000000017941 */ /* 0x000fea0003800200 */
.L_x_32901:
        /* <DEDUP_REMOVED lines=8> */
.L_x_32904:
[----:B------:R-:W-:Y:S01]  /*11c60*/  IMAD.MOV.U32 R6, RZ, RZ, R2 ;  /* 0x000000ffff067224 */ /* 0x000fe200078e0002 */
[----:B------:R-:W-:Y:S01]  /*11c70*/  MOV R2, R15 ;  /* 0x0000000f00027202 */ /* 0x000fe20000000f00 */
[----:B------:R-:W-:Y:S02]  /*11c80*/  IMAD.MOV.U32 R5, RZ, RZ, R7 ;  /* 0x000000ffff057224 */ /* 0x000fe400078e0007 */
[----:B------:R-:W-:-:S07]  /*11c90*/  IMAD.MOV.U32 R7, RZ, RZ, R30 ;  /* 0x000000ffff077224 */ /* 0x000fce00078e001e */
.L_x_32738:
[----:B------:R-:W-:Y:S05]  /*11ca0*/  BSYNC.RECONVERGENT B0 ;  /* 0x0000000000007941 */ /* 0x000fea0003800200 */
.L_x_32737:
[----:B------:R-:W-:Y:S01]  /*11cb0*/  BAR.SYNC.DEFER_BLOCKING 0x0 ;  /* 0x0000000000007b1d */ /* 0x000fe20000010000 */
[----:B------:R-:W-:-:S05]  /*11cc0*/  ISETP.NE.AND P0, PT, R4, RZ, PT ;  /* 0x000000ff0400720c */ /* 0x000fca0003f05270 */
[----:B------:R-:W-:Y:S08]  /*11cd0*/  BSSY.RECONVERGENT B0, `(.L_x_32905) ;  /* 0x0001d1f000007945 */ /* 0x000ff00003800200 */
[----:B------:R-:W-:Y:S05]  /*11ce0*/  @P0 BRA `(.L_x_32906) ;  /* 0x000001d000740947 */ /* 0x000fea0003800000 */
[----:B------:R-:W1:Y:S01]  /*11cf0*/  LDC R4, c[0x0][0x424] ;  /* 0x00010900ff047b82 */ /* 0x000e620000000800 */
[----:B------:R-:W1:Y:S01]  /*11d00*/  LDCU UR12, c[0x0][0x42c] ;  /* 0x00008580ff0c77ac */ /* 0x000e620008000800 */
[C---:B0-----:R-:W-:Y:S02]  /*11d10*/  IMAD.SHL.U32 R3, R27.reuse, 0x2, RZ ;  /* 0x000000021b037824 */ /* 0x041fe400078e00ff */
[----:B------:R-:W-:Y:S01]  /*11d20*/  VIADD R12, R27, 0xffffffff ;  /* 0xffffffff1b0c7836 */ /* 0x000fe20000000000 */
[----:B------:R-:W0:Y:S01]  /*11d30*/  LDCU.64 UR10, c[0x0][0x3e8] ;  /* 0x00007d00ff0a77ac */ /* 0x000e220008000a00 */
[----:B------:R-:W-:Y:S02]  /*11d40*/  IMAD R15, R55, R27, RZ ;  /* 0x0000001b370f7224 */ /* 0x000fe400078e02ff */
[----:B------:R-:W2:Y:S01]  /*11d50*/  LDC.64 R56, c[0x0][0x380] ;  /* 0x0000e000ff387b82 */ /* 0x000ea20000000a00 */
[----:B------:R-:W3:Y:S01]  /*11d60*/  LDCU.64 UR4, c[0x0][0x418] ;  /* 0x00008300ff0477ac */ /* 0x000ee20008000a00 */
[----:B------:R4:W-:Y:S01]  /*11d70*/  STL [R1+0x8], R12 ;  /* 0x0000080c01007387 */ /* 0x0009e20000100800 */
[----:B------:R-:W5:Y:S05]  /*11d80*/  LDCU.64 UR6, c[0x0][0x3d8] ;  /* 0x00007b00ff0677ac */ /* 0x000f6a0008000a00 */
[----:B------:R-:W4:Y:S01]  /*11d90*/  LDC.64 R10, c[0x0][0x388] ;  /* 0x0000e200ff0a7b82 */ /* 0x000f220000000a00 */
[----:B0-----:R-:W-:Y:S01]  /*11da0*/  UISETP.NE.U32.AND UP0, UPT, UR10, URZ, UPT ;  /* 0x000000ff0a00728c */ /* 0x001fe2000bf05070 */
[----:B-1----:R-:W-:-:S06]  /*11db0*/  IMAD R54, R4, UR12, RZ ;  /* 0x0000000c04367c24 */ /* 0x002fcc000f8e02ff */
[----:B------:R-:W0:Y:S01]  /*11dc0*/  LDC.64 R8, c[0x0][0x410] ;  /* 0x00010400ff087b82 */ /* 0x000e220000000a00 */
[----:B------:R-:W-:Y:S01]  /*11dd0*/  UISETP.NE.AND.EX UP0, UPT, UR11, URZ, UPT, UP0 ;  /* 0x000000ff0b00728c */ /* 0x000fe2000bf05300 */
[----:B---3--:R-:W-:Y:S02]  /*11de0*/  ISETP.NE.U32.AND P0, PT, RZ, UR4, PT ;  /* 0x00000004ff007c0c */ /* 0x008fe4000bf05070 */
[----:B------:R-:W-:Y:S01]  /*11df0*/  IADD3 R36, PT, PT, R54, R55, RZ ;  /* 0x0000003736247210 */ /* 0x000fe20007ffe0ff */
[----:B--2---:R-:W-:-:S03]  /*11e00*/  IMAD.WIDE R56, R52, 0x4, R56 ;  /* 0x0000000434387825 */ /* 0x004fc600078e0238 */
[----:B------:R-:W1:Y:S01]  /*11e10*/  LDC.64 R50, c[0x0][0x3e8] ;  /* 0x0000fa00ff327b82 */ /* 0x000e620000000a00 */
[----:B------:R-:W-:Y:S02]  /*11e20*/  ISETP.NE.AND.EX P0, PT, RZ, UR5, PT, P0 ;  /* 0x00000005ff007c0c */ /* 0x000fe4000bf05300 */
[----:B-----5:R-:W-:Y:S01]  /*11e30*/  ISETP.NE.U32.AND P1, PT, RZ, UR6, PT ;  /* 0x00000006ff007c0c */ /* 0x020fe2000bf25070 */
[----:B----4-:R-:W-:Y:S01]  /*11e40*/  IMAD.WIDE R52, R52, 0x4, R10 ;  /* 0x0000000434347825 */ /* 0x010fe200078e020a */
[----:B------:R-:W-:-:S03]  /*11e50*/  LOP3.LUT R10, R27, 0xf, RZ, 0xc0, !PT ;  /* 0x0000000f1b0a7812 */ /* 0x000fc600078ec0ff */
[----:B------:R-:W2:Y:S01]  /*11e60*/  LDC.64 R28, c[0x0][0x3e0] ;  /* 0x0000f800ff1c7b82 */ /* 0x000ea20000000a00 */
[----:B------:R-:W-:Y:S01]  /*11e70*/  ISETP.NE.AND.EX P0, PT, RZ, UR7, P0, P1 ;  /* 0x00000007ff007c0c */ /* 0x000fe20008705310 */
[----:B------:R-:W-:Y:S01]  /*11e80*/  IMAD R11, R4, UR12, R55 ;  /* 0x0000000c040b7c24 */ /* 0x000fe2000f8e0237 */
[----:B------:R-:W-:Y:S01]  /*11e90*/  LOP3.LUT R4, R27, 0x7, RZ, 0xc0, !PT ;  /* 0x000000071b047812 */ /* 0x000fe200078ec0ff */
[----:B------:R3:W-:Y:S02]  /*11ea0*/  STL [R1+0x4], R10 ;  /* 0x0000040a01007387 */ /* 0x0007e40000100800 */
[----:B------:R-:W-:Y:S02]  /*11eb0*/  IMAD R14, R11, R3, RZ ;  /* 0x000000030b0e7224 */ /* 0x000fe400078e02ff */
[----:B------:R-:W-:Y:S01]  /*11ec0*/  IMAD R3, R3, R36, RZ ;  /* 0x0000002403037224 */ /* 0x000fe200078e02ff */
[----:B------:R3:W-:Y:S01]  /*11ed0*/  STL [R1], R4 ;  /* 0x0000000401007387 */ /* 0x0007e20000100800 */
[----:B0-----:R-:W-:-:S03]  /*11ee0*/  IMAD.WIDE.U32 R8, R55, 0x4, R8 ;  /* 0x0000000437087825 */ /* 0x001fc600078e0008 */
[----:B------:R3:W-:Y:S01]  /*11ef0*/  STL [R1+0xc], R3 ;  /* 0x00000c0301007387 */ /* 0x0007e20000100800 */
[----:B-1----:R-:W-:-:S04]  /*11f00*/  IMAD.WIDE R50, R11, 0x4, R50 ;  /* 0x000000040b327825 */ /* 0x002fc800078e0232 */
[----:B--2---:R-:W-:Y:S01]  /*11f10*/  IMAD.WIDE R28, R11, 0x4, R28 ;  /* 0x000000040b1c7825 */ /* 0x004fe200078e021c */
[----:B---3--:R-:W-:Y:S06]  /*11f20*/  BRA.U !UP0, `(.L_x_32907) ;  /* 0x0000003108f87547 */ /* 0x008fec000b800000 */
        /* <DEDUP_REMOVED lines=9> */
[----:B------:R-:W-:Y:S02]  /*11fc0*/  IMAD.MOV.U32 R10, RZ, RZ, RZ ;  /* 0x000000ffff0a7224 */ /* 0x000fe400078e00ff */
[----:B0-----:R-:W-:-:S04]  /*11fd0*/  IMAD.MOV R32, RZ, RZ, -R11 ;  /* 0x000000ffff207224 */ /* 0x001fc800078e0a0b */
[----:B------:R-:W-:-:S04]  /*11fe0*/  IMAD R33, R32, R31, RZ ;  /* 0x0000001f20217224 */ /* 0x000fc800078e02ff */
[----:B------:R-:W-:Y:S01]  /*11ff0*/  IMAD.HI.U32 R10, R11, R33, R10 ;  /* 0x000000210b0a7227 */ /* 0x000fe200078e000a */
[----:B---3--:R-:W-:-:S04]  /*12000*/  IABS R32, R3 ;  /* 0x0000000300207213 */ /* 0x008fc80000000000 */
[----:B------:R-:W-:-:S05]  /*12010*/  MOV R11, R32 ;  /* 0x00000020000b7202 */ /* 0x000fca0000000f00 */
        /* <DEDUP_REMOVED lines=13> */
[----:B------:R-:W-:-:S13]  /*120f0*/  ISETP.GE.AND P1, PT, R27, 0x1, PT ;  /* 0x000000011b00780c */ /* 0x000fda0003f26270 */
[----:B------:R-:W-:Y:S05]  /*12100*/  @!P1 BRA `(.L_x_32908) ;  /* 0x0000003400d89947 */ /* 0x000fea0003800000 */
[----:B------:R-:W2:Y:S02]  /*12110*/  LDG.E R43, desc[UR8][R50.64] ;  /* 0x00000008322b7981 */ /* 0x000ea4000c1e1900 */
        /* <DEDUP_REMOVED lines=18> */
.L_x_32914:
[----:B------:R-:W-:Y:S01]  /*12240*/  IADD3 R10, PT, PT, R43, 0x1, RZ ;  /* 0x000000012b0a7810 */ /* 0x000fe20007ffe0ff */
[----:B-1----:R-:W-:-:S03]  /*12250*/  IMAD.MOV.U32 R43, RZ, RZ, R30 ;  /* 0x000000ffff2b7224 */ /* 0x002fc600078e001e */
[----:B0-----:R-:W-:-:S13]  /*12260*/  ISETP.NE.AND P1, PT, R10, R27, PT ;  /* 0x0000001b0a00720c */ /* 0x001fda0003f25270 */
[----:B------:R-:W-:Y:S05]  /*12270*/  @!P1 BREAK.RELIABLE B3 ;  /* 0x0000000000039942 */ /* 0x000fea0003800100 */
[----:B------:R-:W-:Y:S05]  /*12280*/  @!P1 BREAK.RELIABLE B2 ;  /* 0x0000000000029942 */ /* 0x000fea0003800100 */
[----:B------:R-:W-:Y:S05]  /*12290*/  @!P1 BRA `(.L_x_32913) ;  /* 0x00000008006c9947 */ /* 0x000fea0003800000 */
[----:B------:R-:W0:Y:S01]  /*122a0*/  LDCU.64 UR4, c[0x0][0x3d0] ;  /* 0x00007a00ff0477ac */ /* 0x000e220008000a00 */
[----:B------:R-:W-:-:S04]  /*122b0*/  IMAD.MOV.U32 R43, RZ, RZ, R10 ;  /* 0x000000ffff2b7224 */ /* 0x000fc800078e000a */
[----:B------:R-:W-:Y:S01]  /*122c0*/  IMAD.IADD R13, R14, 0x1, R43 ;  /* 0x000000010e0d7824 */ /* 0x000fe200078e022b */
[----:B0-----:R-:W-:Y:S01]  /*122d0*/  MOV R10, UR4 ;  /* 0x00000004000a7c02 */ /* 0x001fe20008000f00 */
[----:B------:R-:W-:-:S04]  /*122e0*/  IMAD.U32 R11, RZ, RZ, UR5 ;  /* 0x00000005ff0b7e24 */ /* 0x000fc8000f8e00ff */
[----:B------:R-:W-:-:S05]  /*122f0*/  IMAD.WIDE R12, R13, 0x4, R10 ;  /* 0x000000040d0c7825 */ /* 0x000fca00078e020a */
[----:B------:R-:W2:Y:S02]  /*12300*/  LDG.E R31, desc[UR8][R12.64] ;  /* 0x000000080c1f7981 */ /* 0x000ea4000c1e1900 */
[----:B--2---:R-:W-:-:S13]  /*12310*/  FSETP.NEU.FTZ.AND P1, PT, R31, R4, PT ;  /* 0x000000041f00720b */ /* 0x004fda0003f3d000 */
[----:B------:R-:W-:Y:S05]  /*12320*/  @P1 BRA `(.L_x_32914) ;  /* 0xfffffffc00c41947 */ /* 0x000fea000383ffff */
[----:B------:R-:W-:Y:S05]  /*12330*/  BSYNC.RELIABLE B3 ;  /* 0x0000000000037941 */ /* 0x000fea0003800100 */
.L_x_32912:
[----:B------:R-:W-:Y:S05]  /*12340*/  BSYNC.RELIABLE B2 ;  /* 0x0000000000027941 */ /* 0x000fea0003800100 */
.L_x_32911:
[----:B------:R-:W2:Y:S04]  /*12350*/  LDL R30, [R1+0x8] ;  /* 0x00000800011e7983 */ /* 0x000ea80000100800 */
[----:B------:R-:W3:Y:S01]  /*12360*/  LDL R4, [R1+0x4] ;  /* 0x0000040001047983 */ /* 0x000ee20000100800 */
[----:B------:R-:W-:Y:S01]  /*12370*/  IMAD.MOV.U32 R31, RZ, RZ, 0x7f7fffff ;  /* 0x7f7fffffff1f7424 */ /* 0x000fe200078e00ff */
[----:B------:R-:W-:Y:S01]  /*12380*/  BSSY.RECONVERGENT B2, `(.L_x_32915) ;  /* 0x0000044000027945 */ /* 0x000fe20003800200 */
[----:B------:R-:W-:Y:S01]  /*12390*/  IMAD.MOV.U32 R33, RZ, RZ, RZ ;  /* 0x000000ffff217224 */ /* 0x000fe200078e00ff */
[----:B--2---:R0:W-:Y:S01]  /*123a0*/  STG.E desc[UR8][R50.64], R30 ;  /* 0x0000001e32007986 */ /* 0x0041e2000c101908 */
[----:B------:R-:W-:-:S03]  /*123b0*/  ISETP.GE.U32.AND P1, PT, R30, 0xf, PT ;  /* 0x0000000f1e00780c */ /* 0x000fc60003f26070 */
[----:B------:R0:W-:Y:S01]  /*123c0*/  STG.E desc[UR8][R28.64], R31 ;  /* 0x0000001f1c007986 */ /* 0x0001e2000c101908 */
[----:B---3--:R-:W-:-:S03]  /*123d0*/  ISETP.NE.AND P2, PT, R4, RZ, PT ;  /* 0x000000ff0400720c */ /* 0x008fc60003f45270 */
[----:B------:R0:W-:Y:S06]  /*123e0*/  STG.E desc[UR8][R12.64], R5 ;  /* 0x000000050c007986 */ /* 0x0001ec000c101908 */
[----:B------:R-:W-:Y:S05]  /*123f0*/  @!P1 BRA `(.L_x_32916) ;  /* 0x0000000000f09947 */ /* 0x000fea0003800000 */
[----:B------:R1:W5:Y:S01]  /*12400*/  LDG.E R37, desc[UR8][R28.64] ;  /* 0x000000081c257981 */ /* 0x000362000c1e1900 */
[----:B0-----:R-:W0:Y:S01]  /*12410*/  LDC.64 R12, c[0x0][0x3d0] ;  /* 0x0000f400ff0c7b82 */ /* 0x001e220000000a00 */
[----:B------:R-:W-:Y:S01]  /*12420*/  LOP3.LUT R33, R27, 0x7ffffff0, RZ, 0xc0, !PT ;  /* 0x7ffffff01b217812 */ /* 0x000fe200078ec0ff */
[----:B------:R-:W-:-:S04]  /*12430*/  IMAD.MOV.U32 R35, RZ, RZ, R14 ;  /* 0x000000ffff237224 */ /* 0x000fc800078e000e */
[----:B------:R-:W-:Y:S01]  /*12440*/  IMAD.MOV R4, RZ, RZ, -R33 ;  /* 0x000000ffff047224 */ /* 0x000fe200078e0a21 */
[----:B0-----:R-:W-:-:S04]  /*12450*/  IADD3 R12, P1, PT, R12, 0x20, RZ ;  /* 0x000000200c0c7810 */ /* 0x001fc80007f3e0ff */
[----:B-1----:R-:W-:-:S09]  /*12460*/  IADD3.X R13, PT, PT, RZ, R13, RZ, P1, !PT ;  /* 0x0000000dff0d7210 */ /* 0x002fd20000ffe4ff */
.L_x_32917:
        /* <DEDUP_REMOVED lines=47> */
[----:B------:R-:W-:Y:S01]  /*12760*/  VIADD R4, R4, 0x10 ;  /* 0x0000001004047836 */ /* 0x000fe20000000000 */
[----:B------:R-:W-:-:S04]  /*12770*/  IADD3 R35, PT, PT, R35, 0x10, RZ ;  /* 0x0000001023237810 */ /* 0x000fc80007ffe0ff */
[----:B------:R-:W-:Y:S02]  /*12780*/  ISETP.NE.AND P1, PT, R4, RZ, PT ;  /* 0x000000ff0400720c */ /* 0x000fe40003f25270 */
[----:B---3--:R-:W-:-:S05]  /*12790*/  FMNMX.FTZ R37, R41, R32, PT ;  /* 0x0000002029257209 */ /* 0x008fca0003810000 */
[----:B------:R2:W-:Y:S06]  /*127a0*/  STG.E desc[UR8][R28.64], R37 ;  /* 0x000000251c007986 */ /* 0x0005ec000c101908 */
[----:B------:R-:W-:Y:S05]  /*127b0*/  @P1 BRA `(.L_x_32917) ;  /* 0xfffffffc002c1947 */ /* 0x000fea000383ffff */
.L_x_32916:
[----:B------:R-:W-:Y:S05]  /*127c0*/  BSYNC.RECONVERGENT B2 ;  /* 0x0000000000027941 */ /* 0x000fea0003800200 */
.L_x_32915:
[----:B------:R-:W-:Y:S05]  /*127d0*/  @!P2 BRA `(.L_x_32913) ;  /* 0x00000004001ca947 */ /* 0x000fea0003800000 */
[----:B0-----:R-:W3:Y:S04]  /*127e0*/  LDL R31, [R1+0x4] ;  /* 0x00000400011f7983 */ /* 0x001ee80000100800 */
[----:B------:R-:W4:Y:S01]  /*127f0*/  LDL R30, [R1] ;  /* 0x00000000011e7983 */ /* 0x000f220000100800 */
[----:B------:R-:W-:Y:S01]  /*12800*/  BSSY.RECONVERGENT B2, `(.L_x_32918) ;  /* 0x0000020000027945 */ /* 0x000fe20003800200 */
[----:B---3--:R-:W-:Y:S02]  /*12810*/  ISETP.GE.U32.AND P1, PT, R31, 0x8, PT ;  /* 0x000000081f00780c */ /* 0x008fe40003f26070 */
[----:B----4-:R-:W-:-:S11]  /*12820*/  ISETP.NE.AND P2, PT, R30, RZ, PT ;  /* 0x000000ff1e00720c */ /* 0x010fd60003f45270 */
        /* <DEDUP_REMOVED lines=29> */
.L_x_32919:
[----:B------:R-:W-:Y:S05]  /*12a00*/  BSYNC.RECONVERGENT B2 ;  /* 0x0000000000027941 */ /* 0x000fea0003800200 */
.L_x_32918:
[----:B------:R-:W-:Y:S05]  /*12a10*/  @!P2 BRA `(.L_x_32913) ;  /* 0x00000000008ca947 */ /* 0x000fea0003800000 */
[----:B------:R-:W-:-:S13]  /*12a20*/  ISETP.GE.U32.AND P1, PT, R30, 0x4, PT ;  /* 0x000000041e00780c */ /* 0x000fda0003f26070 */
[----:B------:R-:W-:Y:S01]  /*12a30*/  @P1 IMAD.IADD R13, R14, 0x1, R33 ;  /* 0x000000010e0d1824 */ /* 0x000fe200078e0221 */
[----:B0-----:R-:W3:Y:S03]  /*12a40*/  @P1 LDG.E R31, desc[UR8][R28.64] ;  /* 0x000000081c1f1981 */ /* 0x001ee6000c1e1900 */
        /* <DEDUP_REMOVED lines=11> */
[----:B------:R-:W-:Y:S02]  /*12b00*/  @P1 IADD3 R33, PT, PT, R33, 0x4, RZ ;  /* 0x0000000421211810 */ /* 0x000fe40007ffe0ff */
        /* <DEDUP_REMOVED lines=13> */
[----:B------:R-:W2:Y:S01]  /*12be0*/  LDG.E R12, desc[UR8][R10.64+0x4] ;  /* 0x000004080a0c7981 */ /* 0x000ea2000c1e1900 */
[----:B------:R-:W-:Y:S02]  /*12bf0*/  ISETP.NE.AND P1, PT, R4, 0x2, PT ;  /* 0x000000020400780c */ /* 0x000fe40003f25270 */
[----:B--2---:R-:W-:-:S05]  /*12c00*/  FMNMX.FTZ R31, R13, R12, PT ;  /* 0x0000000c0d1f7209 */ /* 0x004fca0003810000 */
[----:B------:R3:W-:Y:S06]  /*12c10*/  STG.E desc[UR8][R28.64], R31 ;  /* 0x0000001f1c007986 */ /* 0x0007ec000c101908 */
[----:B------:R-:W1:Y:S02]  /*12c20*/  @P1 LDG.E R4, desc[UR8][R10.64+0x8] ;  /* 0x000008080a041981 */ /* 0x000e64000c1e1900 */
[----:B-1----:R-:W-:-:S05]  /*12c30*/  @P1 FMNMX.FTZ R13, R31, R4, PT ;  /* 0x000000041f0d1209 */ /* 0x002fca0003810000 */
[----:B------:R3:W-:Y:S02]  /*12c40*/  @P1 STG.E desc[UR8][R28.64], R13 ;  /* 0x0000000d1c001986 */ /* 0x0007e4000c101908 */
.L_x_32913:
[----:B------:R-:W-:Y:S05]  /*12c50*/  BSYNC.RECONVERGENT B1 ;  /* 0x0000000000017941 */ /* 0x000fea0003800200 */
.L_x_32909:
[----:B------:R-:W4:Y:S01]  /*12c60*/  LDL R4, [R1+0xc] ;  /* 0x00000c0001047983 */ /* 0x000f220000100800 */
[----:B------:R-:W5:Y:S01]  /*12c70*/  LDCU UR4, c[0x0][0x430] ;  /* 0x00008600ff0477ac */ /* 0x000f620008000800 */
[----:B01-3--:R-:W0:Y:S02]  /*12c80*/  LDC.64 R12, c[0x0][0x3d8] ;  /* 0x0000f600ff0c7b82 */ /* 0x00be240000000a00 */
[----:B------:R1:W3:Y:S01]  /*12c90*/  LDG.E R31, desc[UR8][R8.64] ;  /* 0x00000008081f7981 */ /* 0x0002e2000c1e1900 */
[----:B------:R-:W2:Y:S01]  /*12ca0*/  LDCU UR5, c[0x0][0x420] ;  /* 0x00008400ff0577ac */ /* 0x000ea20008000800 */
[----:B------:R-:W-:-:S04]  /*12cb0*/  IMAD.WIDE R60, R6, 0x4, R52 ;  /* 0x00000004063c7825 */ /* 0x000fc800078e0234 */
[----:B-1----:R-:W1:Y:S01]  /*12cc0*/  LDC.64 R8, c[0x0][0x3b8] ;  /* 0x0000ee00ff087b82 */ /* 0x002e620000000a00 */
[----:B--2---:R-:W-:Y:S01]  /*12cd0*/  UISETP.GE.AND UP0, UPT, UR5, 0x1, UPT ;  /* 0x000000010500788c */ /* 0x004fe2000bf06270 */
[----:B0-----:R-:W-:-:S04]  /*12ce0*/  ISETP.NE.U32.AND P1, PT, R12, RZ, PT ;  /* 0x000000ff0c00720c */ /* 0x001fc80003f25070 */
[----:B------:R-:W-:Y:S01]  /*12cf0*/  ISETP.NE.AND.EX P1, PT, R13, RZ, PT, P1 ;  /* 0x000000ff0d00720c */ /* 0x000fe20003f25310 */
[----:B----4-:R-:W-:-:S04]  /*12d00*/  IMAD.IADD R4, R4, 0x1, R43 ;  /* 0x0000000104047824 */ /* 0x010fc800078e022b */
[----:B-----5:R-:W-:-:S04]  /*12d10*/  IMAD R4, R4, UR4, RZ ;  /* 0x0000000404047c24 */ /* 0x020fc8000f8e02ff */
[----:B------:R-:W-:-:S04]  /*12d20*/  VIADD R11, R4, UR5 ;  /* 0x00000005040b7c36 */ /* 0x000fc80008000000 */
[----:B-1----:R-:W-:-:S05]  /*12d30*/  IMAD.WIDE R8, R11, 0x4, R8 ;  /* 0x000000040b087825 */ /* 0x002fca00078e0208 */
[----:B---3--:R0:W-:Y:S01]  /*12d40*/  STG.E desc[UR8][R8.64], R31 ;  /* 0x0000001f08007986 */ /* 0x0081e2000c101908 */
[----:B------:R-:W-:Y:S05]  /*12d50*/  @!P1 BRA `(.L_x_32920) ;  /* 0x0000000000e89947 */ /* 0x000fea0003800000 */
[----:B------:R-:W2:Y:S01]  /*12d60*/  LDG.E.CONSTANT R6, desc[UR8][R60.64] ;  /* 0x000000083c067981 */ /* 0x000ea2000c1e9900 */
[----:B------:R-:W0:Y:S01]  /*12d70*/  LDC R10, c[0x0][0x448] ;  /* 0x00011200ff0a7b82 */ /* 0x000e220000000800 */
[----:B------:R-:W-:Y:S02]  /*12d80*/  UMOV UR4, 0x400 ;  /* 0x0000040000047882 */ /* 0x000fe40000000000 */
[----:B------:R-:W-:-:S05]  /*12d90*/  UIADD3 UR4, UPT, UPT, UR4, 0x4, URZ ;  /* 0x0000000404047890 */ /* 0x000fca000fffe0ff */
[----:B------:R-:W1:Y:S01]  /*12da0*/  S2UR UR6, SR_CgaCtaId ;  /* 0x00000000000679c3 */ /* 0x000e620000008800 */
[----:B0-----:R-:W-:-:S04]  /*12db0*/  IABS R31, R10 ;  /* 0x0000000a001f7213 */ /* 0x001fc80000000000 */
[----:B------:R-:W0:Y:S01]  /*12dc0*/  I2F.RP R30, R31 ;  /* 0x0000001f001e7306 */ /* 0x000e220000209400 */
[----:B-1----:R-:W-:-:S07]  /*12dd0*/  ULEA UR4, UR6, UR4, 0x18 ;  /* 0x0000000406047291 */ /* 0x002fce000f8ec0ff */
[----:B0-----:R-:W0:Y:S02]  /*12de0*/  MUFU.RCP R30, R30 ;  /* 0x0000001e001e7308 */ /* 0x001e240000001000 */
[----:B0-----:R-:W-:Y:S02]  /*12df0*/  IADD3 R8, PT, PT, R30, 0xffffffe, RZ ;  /* 0x0ffffffe1e087810 */ /* 0x001fe40007ffe0ff */
[----:B------:R-:W-:-:S04]  /*12e00*/  IABS R30, R27 ;  /* 0x0000001b001e7213 */ /* 0x000fc80000000000 */
        /* <DEDUP_REMOVED lines=14> */
[----:B------:R-:W-:Y:S01]  /*12ef0*/  @!P3 IADD3 R8, PT, PT, R8, -R31, RZ ;  /* 0x8000001f0808b210 */ /* 0x000fe20007ffe0ff */
[----:B------:R-:W-:Y:S01]  /*12f00*/  @!P3 VIADD R33, R33, 0x1 ;  /* 0x000000012121b836 */ /* 0x000fe20000000000 */
[----:B------:R-:W-:-:S02]  /*12f10*/  ISETP.NE.AND P3, PT, R10, RZ, PT ;  /* 0x000000ff0a00720c */ /* 0x000fc40003f65270 */
[----:B------:R-:W-:Y:S02]  /*12f20*/  ISETP.GE.U32.AND P1, PT, R8, R31, PT ;  /* 0x0000001f0800720c */ /* 0x000fe40003f26070 */
[----:B------:R-:W-:-:S04]  /*12f30*/  LOP3.LUT R8, R3, R10, RZ, 0x3c, !PT ;  /* 0x0000000a03087212 */ /* 0x000fc800078e3cff */
[----:B------:R-:W-:Y:S01]  /*12f40*/  ISETP.GE.AND P2, PT, R8, RZ, PT ;  /* 0x000000ff0800720c */ /* 0x000fe20003f46270 */
[----:B------:R-:W-:-:S06]  /*12f50*/  IMAD.MOV.U32 R8, RZ, RZ, RZ ;  /* 0x000000ffff087224 */ /* 0x000fcc00078e00ff */
[----:B------:R-:W-:-:S05]  /*12f60*/  @P1 VIADD R33, R33, 0x1 ;  /* 0x0000000121211836 */ /* 0x000fca0000000000 */
[----:B------:R-:W-:Y:S01]  /*12f70*/  MOV R31, R33 ;  /* 0x00000021001f7202 */ /* 0x000fe20000000f00 */
[----:B0-----:R-:W-:-:S04]  /*12f80*/  IMAD.MOV R33, RZ, RZ, -R9 ;  /* 0x000000ffff217224 */ /* 0x001fc800078e0a09 */
        /* <DEDUP_REMOVED lines=16> */
[----:B------:R-:W-:-:S04]  /*13090*/  @!P3 LOP3.LUT R9, RZ, R27, RZ, 0x33, !PT ;  /* 0x0000001bff09b212 */ /* 0x000fc800078e33ff */
[----:B------:R-:W-:Y:S02]  /*130a0*/  LEA R10, R9, UR4, 0x2 ;  /* 0x00000004090a7c11 */ /* 0x000fe4000f8e10ff */
[----:B------:R-:W0:Y:S03]  /*130b0*/  LDC.64 R8, c[0x0][0x3d8] ;  /* 0x0000f600ff087b82 */ /* 0x000e260000000a00 */
[----:B------:R-:W2:Y:S01]  /*130c0*/  LDS R31, [R10] ;  /* 0x000000000a1f7984 */ /* 0x000ea20000000800 */
[----:B0-----:R-:W-:-:S04]  /*130d0*/  IMAD.WIDE R8, R11, 0x4, R8 ;  /* 0x000000040b087825 */ /* 0x001fc800078e0208 */
[----:B--2---:R-:W-:-:S05]  /*130e0*/  FADD.FTZ R31, R6, -R31 ;  /* 0x8000001f061f7221 */ /* 0x004fca0000010000 */
[----:B------:R1:W-:Y:S02]  /*130f0*/  STG.E desc[UR8][R8.64], R31 ;  /* 0x0000001f08007986 */ /* 0x0003e4000c101908 */
.L_x_32920:
[----:B------:R-:W-:Y:S05]  /*13100*/  BRA.U !UP0, `(.L_x_32921) ;  /* 0x0000002108347547 */ /* 0x000fea000b800000 */
[----:B------:R-:W2:Y:S01]  /*13110*/  LDC R6, c[0x0][0x448] ;  /* 0x00011200ff067b82 */ /* 0x000ea20000000800 */
[----:B------:R-:W-:Y:S02]  /*13120*/  IABS R32, R3 ;  /* 0x0000000300207213 */ /* 0x000fe40000000000 */
[-C--:B--2---:R-:W-:Y:S02]  /*13130*/  IABS R11, R6.reuse ;  /* 0x00000006000b7213 */ /* 0x084fe40000000000 */
[----:B------:R-:W-:Y:S02]  /*13140*/  LOP3.LUT R3, R3, R6, RZ, 0x3c, !PT ;  /* 0x0000000603037212 */ /* 0x000fe400078e3cff */
[----:B------:R-:W2:Y:S02]  /*13150*/  I2F.RP R10, R11 ;  /* 0x0000000b000a7306 */ /* 0x000ea40000209400 */
[----:B------:R-:W-:-:S06]  /*13160*/  ISETP.GE.AND P3, PT, R3, RZ, PT ;  /* 0x000000ff0300720c */ /* 0x000fcc0003f66270 */
[----:B--2---:R-:W0:Y:S02]  /*13170*/  MUFU.RCP R10, R10 ;  /* 0x0000000a000a7308 */ /* 0x004e240000001000 */
[----:B01----:R-:W-:Y:S01]  /*13180*/  VIADD R8, R10, 0xffffffe ;  /* 0x0ffffffe0a087836 */ /* 0x003fe20000000000 */
[----:B------:R-:W-:-:S05]  /*13190*/  IABS R10, R27 ;  /* 0x0000001b000a7213 */ /* 0x000fca0000000000 */
[----:B------:R0:W1:Y:S02]  /*131a0*/  F2I.FTZ.U32.TRUNC.NTZ R9, R8 ;  /* 0x0000000800097305 */ /* 0x000064000021f000 */
[----:B0-----:R-:W-:Y:S02]  /*131b0*/  HFMA2 R8, -RZ, RZ, 0, 0 ;  /* 0x00000000ff087431 */ /* 0x001fe400000001ff */
        /* <DEDUP_REMOVED lines=18> */
[----:B------:R-:W-:Y:S02]  /*132e0*/  IMAD.MOV.U32 R3, RZ, RZ, R31 ;  /* 0x000000ffff037224 */ /* 0x000fe400078e001f */
[----:B0-----:R-:W-:-:S03]  /*132f0*/  IMAD.MOV R11, RZ, RZ, -R9 ;  /* 0x000000ffff0b7224 */ /* 0x001fc600078e0a09 */
[----:B------:R-:W-:Y:S01]  /*13300*/  @!P3 IADD3 R3, PT, PT, -R3, RZ, RZ ;  /* 0x000000ff0303b210 */ /* 0x000fe20007ffe1ff */
[----:B------:R-:W-:Y:S01]  /*13310*/  IMAD R11, R11, R10, RZ ;  /* 0x0000000a0b0b7224 */ /* 0x000fe200078e02ff */
[----:B------:R-:W-:Y:S02]  /*13320*/  @!P1 LOP3.LUT R3, RZ, R6, RZ, 0x33, !PT ;  /* 0x00000006ff039212 */ /* 0x000fe400078e33ff */
[----:B------:R-:W-:Y:S01]  /*13330*/  ISETP.NE.AND P3, PT, R27, RZ, PT ;  /* 0x000000ff1b00720c */ /* 0x000fe20003f65270 */
[----:B------:R-:W-:Y:S01]  /*13340*/  IMAD.HI.U32 R6, R9, R11, R8 ;  /* 0x0000000b09067227 */ /* 0x000fe200078e0008 */
[----:B------:R-:W-:Y:S02]  /*13350*/  IABS R30, R3 ;  /* 0x00000003001e7213 */ /* 0x000fe40000000000 */
[----:B------:R-:W-:-:S03]  /*13360*/  ISETP.GE.AND P2, PT, R3, RZ, PT ;  /* 0x000000ff0300720c */ /* 0x000fc60003f46270 */
        /* <DEDUP_REMOVED lines=14> */
[----:B0-----:R-:W-:-:S08]  /*13450*/  MOV R9, UR15 ;  /* 0x0000000f00097c02 */ /* 0x001fd00008000f00 */
        /* <DEDUP_REMOVED lines=11> */
[----:B------:R-:W-:Y:S01]  /*13510*/  MOV R9, UR15 ;  /* 0x0000000f00097c02 */ /* 0x000fe20008000f00 */
        /* <DEDUP_REMOVED lines=11> */
[C-C-:B------:R-:W-:Y:S02]  /*135d0*/  IMAD R37, R41.reuse, UR13, R36.reuse ;  /* 0x0000000d29257c24 */ /* 0x140fe4000f8e0224 */
[C---:B------:R-:W-:Y:S02]  /*135e0*/  IMAD R36, R41.reuse, UR14, R36 ;  /* 0x0000000e29247c24 */ /* 0x040fe4000f8e0224 */
[----:B------:R-:W-:-:S02]  /*135f0*/  IMAD R10, R41, UR5, R10 ;  /* 0x00000005290a7c24 */ /* 0x000fc4000f8e020a */
[----:B------:R-:W-:Y:S02]  /*13600*/  IMAD R11, R41, UR6, R30 ;  /* 0x00000006290b7c24 */ /* 0x000fe4000f8e021e */
[----:B------:R-:W-:Y:S02]  /*13610*/  IMAD R41, R27, R41, RZ ;  /* 0x000000291b297224 */ /* 0x000fe400078e02ff */
[----:B------:R-:W-:-:S07]  /*13620*/  IMAD.U32 R3, RZ, RZ, UR4 ;  /* 0x00000004ff037e24 */ /* 0x000fce000f8e00ff */
.L_x_32924:
[----:B0-----:R-:W0:Y:S01]  /*13630*/  LDC.64 R48, c[0x0][0x3f8] ;  /* 0x0000fe00ff307b82 */ /* 0x001e220000000a00 */
[----:B-----5:R-:W-:-:S04]  /*13640*/  IMAD R31, R42, R27, R32 ;  /* 0x0000001b2a1f7224 */ /* 0x020fc800078e0220 */
[----:B------:R-:W-:-:S03]  /*13650*/  IMAD.IADD R34, R31, 0x1, R6 ;  /* 0x000000011f227824 */ /* 0x000fc600078e0206 */
[----:B------:R-:W1:Y:S01]  /*13660*/  LDC.64 R32, c[0x0][0x3b8] ;  /* 0x0000ee00ff207b82 */ /* 0x000e620000000a00 */
[----:B------:R-:W-:-:S07]  /*13670*/  IADD3 R35, P1, PT, R4, R9, RZ ;  /* 0x0000000904237210 */ /* 0x000fce0007f3e0ff */
[----:B------:R-:W2:Y:S01]  /*13680*/  LDC.64 R46, c[0x0][0x418] ;  /* 0x00010600ff2e7b82 */ /* 0x000ea20000000a00 */
[----:B0-----:R-:W-:-:S07]  /*13690*/  IMAD.WIDE R30, R34, 0x4, R48 ;  /* 0x00000004221e7825 */ /* 0x001fce00078e0230 */
[----:B------:R-:W0:Y:S01]  /*136a0*/  LDC.64 R44, c[0x0][0x400] ;  /* 0x00010000ff2c7b82 */ /* 0x000e220000000a00 */
[----:B------:R3:W4:Y:S01]  /*136b0*/  LDG.E R30, desc[UR8][R30.64] ;  /* 0x000000081e1e7981 */ /* 0x000722000c1e1900 */
[----:B------:R-:W-:Y:S01]  /*136c0*/  IMAD.SHL.U32 R58, R35, 0x4, RZ ;  /* 0x00000004233a7824 */ /* 0x000fe200078e00ff */
[----:B---3--:R-:W-:-:S04]  /*136d0*/  LEA.HI.X.SX32 R31, R9, R8, 0x1, P1 ;  /* 0x00000008091f7211 */ /* 0x008fc800008f0eff */
[----:B-1----:R-:W-:Y:S02]  /*136e0*/  IADD3 R32, P1, P2, R58, -0x10, R32 ;  /* 0xfffffff03a207810 */ /* 0x002fe40007a3e020 */
[----:B------:R-:W-:-:S04]  /*136f0*/  SHF.L.U64.HI R35, R35, 0x2, R31 ;  /* 0x0000000223237819 */ /* 0x000fc8000001021f */
[----:B------:R-:W-:-:S05]  /*13700*/  IADD3.X R33, PT, PT, R35, -0x1, R33, P1, P2 ;  /* 0xffffffff23217810 */ /* 0x000fca0000fe4421 */
[----:B----4-:R2:W-:Y:S02]  /*13710*/  STG.E desc[UR8][R32.64+0xc], R30 ;  /* 0x00000c1e20007986 */ /* 0x0105e4000c101908 */
[----:B--2---:R-:W-:-:S05]  /*13720*/  IMAD.WIDE R30, R34, 0x4, R46 ;  /* 0x00000004221e7825 */ /* 0x004fca00078e022e */
[----:B------:R1:W2:Y:S02]  /*13730*/  LDG.E R59, desc[UR8][R30.64] ;  /* 0x000000081e3b7981 */ /* 0x0002a4000c1e1900 */
[----:B-1----:R-:W-:-:S04]  /*13740*/  IADD3 R30, P1, P2, R58, -0x10, R12 ;  /* 0xfffffff03a1e7810 */ /* 0x002fc80007a3e00c */
[----:B------:R-:W-:Y:S01]  /*13750*/  IADD3.X R31, PT, PT, R35, -0x1, R13, P1, P2 ;  /* 0xffffffff231f7810 */ /* 0x000fe20000fe440d */
[----:B0-----:R-:W-:-:S04]  /*13760*/  IMAD.WIDE R34, R34, 0x4, R44 ;  /* 0x0000000422227825 */ /* 0x001fc800078e022c */
[----:B--2---:R-:W-:Y:S04]  /*13770*/  STG.E desc[UR8][R30.64+0xc], R59 ;  /* 0x00000c3b1e007986 */ /* 0x004fe8000c101908 */
[----:B------:R-:W2:Y:S01]  /*13780*/  LDG.E R34, desc[UR8][R34.64] ;  /* 0x0000000822227981 */ /* 0x000ea2000c1e1900 */
[----:B------:R-:W-:-:S05]  /*13790*/  IMAD R58, R11, R27, R6 ;  /* 0x0000001b0b3a7224 */ /* 0x000fca00078e0206 */
[----:B--2---:R-:W-:-:S05]  /*137a0*/  IADD3 R58, PT, PT, R34, R58, RZ ;  /* 0x0000003a223a7210 */ /* 0x004fca0007ffe0ff */
[----:B------:R-:W-:-:S06]  /*137b0*/  IMAD.WIDE R34, R58, 0x4, R48 ;  /* 0x000000043a227825 */ /* 0x000fcc00078e0230 */
[----:B------:R-:W2:Y:S04]  /*137c0*/  LDG.E R34, desc[UR8][R34.64] ;  /* 0x0000000822227981 */ /* 0x000ea8000c1e1900 */
[----:B--2---:R0:W-:Y:S02]  /*137d0*/  STG.E desc[UR8][R32.64+0x8], R34 ;  /* 0x0000082220007986 */ /* 0x0041e4000c101908 */
[----:B0-----:R-:W-:-:S06]  /*137e0*/  IMAD.WIDE R34, R58, 0x4, R46 ;  /* 0x000000043a227825 */ /* 0x001fcc00078e022e */
[----:B------:R-:W2:Y:S04]  /*137f0*/  LDG.E R34, desc[UR8][R34.64] ;  /* 0x0000000822227981 */ /* 0x000ea8000c1e1900 */
[----:B--2---:R0:W-:Y:S02]  /*13800*/  STG.E desc[UR8][R30.64+0x8], R34 ;  /* 0x000008221e007986 */ /* 0x0041e4000c101908 */
[----:B0-----:R-:W-:-:S06]  /*13810*/  IMAD.WIDE R34, R58, 0x4, R44 ;  /* 0x000000043a227825 */ /* 0x001fcc00078e022c */
[----:B------:R-:W2:Y:S01]  /*13820*/  LDG.E R34, desc[UR8][R34.64] ;  /* 0x0000000822227981 */ /* 0x000ea2000c1e1900 */
[----:B------:R-:W-:-:S04]  /*13830*/  IMAD R58, R10, R27, R6 ;  /* 0x0000001b0a3a7224 */ /* 0x000fc800078e0206 */
[----:B--2---:R-:W-:-:S04]  /*13840*/  IMAD.IADD R58, R34, 0x1, R58 ;  /* 0x00000001223a7824 */ /* 0x004fc800078e023a */
        /* <DEDUP_REMOVED lines=40> */
[----:B------:R-:W-:-:S05]  /*13ad0*/  IMAD.WIDE R34, R58, 0x4, R48 ;  /* 0x000000043a227825 */ /* 0x000fca00078e0230 */
[----:B------:R0:W2:Y:S02]  /*13ae0*/  LDG.E R59, desc[UR8][R34.64] ;  /* 0x00000008223b7981 */ /* 0x0000a4000c1e1900 */
[C---:B0-----:R-:W-:Y:S02]  /*13af0*/  IMAD.WIDE R34, R58.reuse, 0x4, R46 ;  /* 0x000000043a227825 */ /* 0x041fe400078e022e */
[----:B--2---:R-:W-:Y:S04]  /*13b00*/  STG.E desc[UR8][R32.64+-0xc], R59 ;  /* 0xfffff43b20007986 */ /* 0x004fe8000c101908 */
        /* <DEDUP_REMOVED lines=11> */
[----:B0-----:R-:W-:Y:S01]  /*13bc0*/  IMAD.WIDE R32, R58, 0x4, R44 ;  /* 0x000000043a207825 */ /* 0x001fe200078e022c */
[----:B------:R-:W-:-:S04]  /*13bd0*/  IADD3 R3, PT, PT, R3, 0x8, RZ ;  /* 0x0000000803037810 */ /* 0x000fc80007ffe0ff */
[----:B------:R-:W-:Y:S01]  /*13be0*/  ISETP.NE.AND P1, PT, R3, RZ, PT ;  /* 0x000000ff0300720c */ /* 0x000fe20003f25270 */
[----:B--2---:R0:W-:Y:S04]  /*13bf0*/  STG.E desc[UR8][R30.64+-0x10], R47 ;  /* 0xfffff02f1e007986 */ /* 0x0041e8000c101908 */
[----:B------:R0:W5:Y:S01]  /*13c00*/  LDG.E R32, desc[UR8][R32.64] ;  /* 0x0000000820207981 */ /* 0x000162000c1e1900 */
[----:B------:R-:W-:Y:S02]  /*13c10*/  VIADD R9, R9, 0xfffffff8 ;  /* 0xfffffff809097836 */ /* 0x000fe40000000000 */
[----:B------:R-:W-:-:S05]  /*13c20*/  IMAD R6, R41, -0x8, R6 ;  /* 0xfffffff829067824 */ /* 0x000fca00078e0206 */
[----:B------:R-:W-:Y:S05]  /*13c30*/  @P1 BRA `(.L_x_32924) ;  /* 0xfffffff8007c1947 */ /* 0x000fea000383ffff */
[----:B------:R-:W-:Y:S05]  /*13c40*/  BSYNC.RECONVERGENT B1 ;  /* 0x0000000000017941 */ /* 0x000fea0003800200 */
.L_x_32923:
        /* <DEDUP_REMOVED lines=10> */
[----:B0----5:R-:W-:Y:S01]  /*13cf0*/  IADD3 R33, PT, PT, R15, R32, RZ ;  /* 0x000000200f217210 */ /* 0x021fe20007ffe0ff */
[----:B------:R-:W0:Y:S05]  /*13d00*/  LDCU.64 UR6, c[0x0][0x3b8] ;  /* 0x00007700ff0677ac */ /* 0x000e2a0008000a00 */
[----:B------:R-:W2:Y:S08]  /*13d10*/  LDC.64 R38, c[0x0][0x3f8] ;  /* 0x0000fe00ff267b82 */ /* 0x000eb00000000a00 */
[----:B------:R-:W3:Y:S01]  /*13d20*/  LDC.64 R36, c[0x0][0x418] ;  /* 0x00010600ff247b82 */ /* 0x000ee20000000a00 */
[----:B-1----:R-:W-:Y:S01]  /*13d30*/  IMAD R8, R6, R3, R54 ;  /* 0x0000000306087224 */ /* 0x002fe200078e0236 */
[----:B------:R-:W-:-:S06]  /*13d40*/  SHF.R.S32.HI R30, RZ, 0x1f, R4 ;  /* 0x0000001fff1e7819 */ /* 0x000fcc0000011404 */
[----:B------:R-:W1:Y:S01]  /*13d50*/  LDC.64 R34, c[0x0][0x400] ;  /* 0x00010000ff227b82 */ /* 0x000e620000000a00 */
[----:B------:R-:W-:-:S04]  /*13d60*/  IMAD R33, R8, R27, R33 ;  /* 0x0000001b08217224 */ /* 0x000fc800078e0221 */
[----:B--2---:R-:W-:-:S05]  /*13d70*/  IMAD.WIDE R10, R33, 0x4, R38 ;  /* 0x00000004210a7825 */ /* 0x004fca00078e0226 */
[----:B------:R3:W2:Y:S01]  /*13d80*/  LDG.E R41, desc[UR8][R10.64] ;  /* 0x000000080a297981 */ /* 0x0006a2000c1e1900 */
[----:B------:R-:W-:-:S04]  /*13d90*/  IADD3 R8, P1, PT, R4, R9, RZ ;  /* 0x0000000904087210 */ /* 0x000fc80007f3e0ff */
[----:B------:R-:W-:Y:S01]  /*13da0*/  LEA.HI.X.SX32 R31, R9, R30, 0x1, P1 ;  /* 0x0000001e091f7211 */ /* 0x000fe200008f0eff */
[----:B------:R-:W-:-:S03]  /*13db0*/  IMAD.SHL.U32 R47, R8, 0x4, RZ ;  /* 0x00000004082f7824 */ /* 0x000fc600078e00ff */
[----:B------:R-:W-:Y:S01]  /*13dc0*/  SHF.L.U64.HI R8, R8, 0x2, R31 ;  /* 0x0000000208087819 */ /* 0x000fe2000001021f */
[----:B---3--:R-:W-:Y:S01]  /*13dd0*/  IMAD.WIDE R10, R33, 0x4, R36 ;  /* 0x00000004210a7825 */ /* 0x008fe200078e0224 */
[----:B0-----:R-:W-:-:S04]  /*13de0*/  IADD3 R30, P1, PT, R47, UR6, RZ ;  /* 0x000000062f1e7c10 */ /* 0x001fc8000ff3e0ff */
[----:B------:R-:W-:-:S05]  /*13df0*/  IADD3.X R31, PT, PT, R8, UR7, RZ, P1, !PT ;  /* 0x00000007081f7c10 */ /* 0x000fca0008ffe4ff */
[----:B--2---:R0:W-:Y:S04]  /*13e00*/  STG.E desc[UR8][R30.64+-0x4], R41 ;  /* 0xfffffc291e007986 */ /* 0x0041e8000c101908 */
[----:B------:R2:W3:Y:S01]  /*13e10*/  LDG.E R45, desc[UR8][R10.64] ;  /* 0x000000080a2d7981 */ /* 0x0004e2000c1e1900 */
[----:B-1----:R-:W-:Y:S01]  /*13e20*/  IMAD.WIDE R32, R33, 0x4, R34 ;  /* 0x0000000421207825 */ /* 0x002fe200078e0222 */
[----:B--2---:R-:W-:-:S05]  /*13e30*/  IADD3 R10, P1, PT, R47, R12, RZ ;  /* 0x0000000c2f0a7210 */ /* 0x004fca0007f3e0ff */
[----:B------:R-:W-:-:S05]  /*13e40*/  IMAD.X R11, R8, 0x1, R13, P1 ;  /* 0x00000001080b7824 */ /* 0x000fca00008e060d */
[----:B---3--:R1:W-:Y:S04]  /*13e50*/  STG.E desc[UR8][R10.64+-0x4], R45 ;  /* 0xfffffc2d0a007986 */ /* 0x0083e8000c101908 */
[----:B------:R-:W2:Y:S01]  /*13e60*/  LDG.E R32, desc[UR8][R32.64] ;  /* 0x0000000820207981 */ /* 0x000ea2000c1e1900 */
[----:B------:R-:W-:-:S05]  /*13e70*/  IMAD R6, R6, R3, -R3 ;  /* 0x0000000306067224 */ /* 0x000fca00078e0a03 */
[----:B------:R-:W-:Y:S01]  /*13e80*/  IADD3 R8, PT, PT, R54, R6, RZ ;  /* 0x0000000636087210 */ /* 0x000fe20007ffe0ff */
[----:B--2---:R-:W-:-:S04]  /*13e90*/  IMAD.IADD R40, R15, 0x1, R32 ;  /* 0x000000010f287824 */ /* 0x004fc800078e0220 */
[----:B0-----:R-:W-:-:S04]  /*13ea0*/  IMAD R41, R8, R27, R40 ;  /* 0x0000001b08297224 */ /* 0x001fc800078e0228 */
[----:B------:R-:W-:-:S05]  /*13eb0*/  IMAD.WIDE R32, R41, 0x4, R38 ;  /* 0x0000000429207825 */ /* 0x000fca00078e0226 */
[----:B------:R0:W2:Y:S02]  /*13ec0*/  LDG.E R47, desc[UR8][R32.64] ;  /* 0x00000008202f7981 */ /* 0x0000a4000c1e1900 */
[C---:B0-----:R-:W-:Y:S02]  /*13ed0*/  IMAD.WIDE R32, R41.reuse, 0x4, R36 ;  /* 0x0000000429207825 */ /* 0x041fe400078e0224 */
[----:B--2---:R0:W-:Y:S04]  /*13ee0*/  STG.E desc[UR8][R30.64+-0x8], R47 ;  /* 0xfffff82f1e007986 */ /* 0x0041e8000c101908 */
[----:B------:R2:W3:Y:S02]  /*13ef0*/  LDG.E R49, desc[UR8][R32.64] ;  /* 0x0000000820317981 */ /* 0x0004e4000c1e1900 */
[----:B--2---:R-:W-:-:S02]  /*13f00*/  IMAD.WIDE R32, R41, 0x4, R34 ;  /* 0x0000000429207825 */ /* 0x004fc400078e0222 */
[----:B---3--:R2:W-:Y:S04]  /*13f10*/  STG.E desc[UR8][R10.64+-0x8], R49 ;  /* 0xfffff8310a007986 */ /* 0x0085e8000c101908 */
[----:B------:R-:W3:Y:S01]  /*13f20*/  LDG.E R8, desc[UR8][R32.64] ;  /* 0x0000000820087981 */ /* 0x000ee2000c1e1900 */
[----:B------:R-:W-:-:S05]  /*13f30*/  IMAD.IADD R41, R6, 0x1, -R3 ;  /* 0x0000000106297824 */ /* 0x000fca00078e0a03 */
[----:B------:R-:W-:Y:S01]  /*13f40*/  IADD3 R6, PT, PT, R54, R41, RZ ;  /* 0x0000002936067210 */ /* 0x000fe20007ffe0ff */
[----:B---3--:R-:W-:-:S04]  /*13f50*/  IMAD.IADD R8, R15, 0x1, R8 ;  /* 0x000000010f087824 */ /* 0x008fc800078e0208 */
[----:B-1----:R-:W-:-:S04]  /*13f60*/  IMAD R45, R6, R27, R8 ;  /* 0x0000001b062d7224 */ /* 0x002fc800078e0208 */
[----:B------:R-:W-:-:S05]  /*13f70*/  IMAD.WIDE R32, R45, 0x4, R38 ;  /* 0x000000042d207825 */ /* 0x000fca00078e0226 */
[----:B------:R1:W3:Y:S02]  /*13f80*/  LDG.E R59, desc[UR8][R32.64] ;  /* 0x00000008203b7981 */ /* 0x0002e4000c1e1900 */
[C---:B-1----:R-:W-:Y:S02]  /*13f90*/  IMAD.WIDE R32, R45.reuse, 0x4, R36 ;  /* 0x000000042d207825 */ /* 0x042fe400078e0224 */
[----:B---3--:R2:W-:Y:S04]  /*13fa0*/  STG.E desc[UR8][R30.64+-0xc], R59 ;  /* 0xfffff43b1e007986 */ /* 0x0085e8000c101908 */
[----:B0-----:R0:W3:Y:S02]  /*13fb0*/  LDG.E R47, desc[UR8][R32.64] ;  /* 0x00000008202f7981 */ /* 0x0010e4000c1e1900 */
        /* <DEDUP_REMOVED lines=10> */
[----:B------:R0:W3:Y:S02]  /*14060*/  LDG.E R37, desc[UR8][R32.64] ;  /* 0x0000000820257981 */ /* 0x0000e4000c1e1900 */
[----:B0-----:R-:W-:-:S02]  /*14070*/  IMAD.WIDE R32, R3, 0x4, R34 ;  /* 0x0000000403207825 */ /* 0x001fc400078e0222 */
[----:B---3--:R2:W-:Y:S04]  /*14080*/  STG.E desc[UR8][R10.64+-0x10], R37 ;  /* 0xfffff0250a007986 */ /* 0x0085e8000c101908 */
[----:B------:R2:W5:Y:S01]  /*14090*/  LDG.E R32, desc[UR8][R32.64] ;  /* 0x0000000820207981 */ /* 0x000562000c1e1900 */
[----:B------:R-:W-:-:S07]  /*140a0*/  IADD3 R9, PT, PT, R9, -0x4, RZ ;  /* 0xfffffffc09097810 */ /* 0x000fce0007ffe0ff */
.L_x_32925:
[----:B------:R-:W-:Y:S05]  /*140b0*/  BRA.U !UP1, `(.L_x_32921) ;  /* 0x0000001109487547 */ /* 0x000fea000b800000 */
[----:B------:R-:W1:Y:S01]  /*140c0*/  LDCU UR4, c[0x0][0x420] ;  /* 0x00008400ff0477ac */ /* 0x000e620008000800 */
[----:B------:R-:W-:-:S04]  /*140d0*/  UIADD3 UR5, UPT, UPT, UR5, -0x1, URZ ;  /* 0xffffffff05057890 */ /* 0x000fc8000fffe0ff */
[----:B------:R-:W-:Y:S02]  /*140e0*/  UISETP.NE.AND UP0, UPT, UR5, URZ, UPT ;  /* 0x000000ff0500728c */ /* 0x000fe4000bf05270 */
[----:B-1----:R-:W-:-:S04]  /*140f0*/  ULOP3.LUT UR4, UR4, 0x1, URZ, 0xc0, !UPT ;  /* 0x0000000104047892 */ /* 0x002fc8000f8ec0ff */
[----:B------:R-:W-:-:S03]  /*14100*/  UISETP.NE.U32.AND UP1, UPT, UR4, 0x1, UPT ;  /* 0x000000010400788c */ /* 0x000fc6000bf25070 */
[----:B------:R-:W-:Y:S08]  /*14110*/  BRA.U !UP0, `(.L_x_32926) ;  /* 0x00000001089c7547 */ /* 0x000ff0000b800000 */
[----:B------:R-:W1:Y:S01]  /*14120*/  LDC R6, c[0x0][0x428] ;  /* 0x00010a00ff067b82 */ /* 0x000e620000000800 */
[----:B------:R-:W-:Y:S01]  /*14130*/  VIADD R3, R9, 0xffffffff ;  /* 0xffffffff09037836 */ /* 0x000fe20000000000 */
[----:B------:R-:W3:Y:S01]  /*14140*/  LDCU.64 UR4, c[0x0][0x3b8] ;  /* 0x00007700ff0477ac */ /* 0x000ee20008000a00 */
[----:B0-2--5:R-:W-:-:S05]  /*14150*/  IMAD.IADD R33, R15, 0x1, R32 ;  /* 0x000000010f217824 */ /* 0x025fca00078e0220 */
[----:B------:R-:W0:Y:S08]  /*14160*/  LDC.64 R38, c[0x0][0x3f8] ;  /* 0x0000fe00ff267b82 */ /* 0x000e300000000a00 */
[----:B------:R-:W2:Y:S01]  /*14170*/  LDC.64 R36, c[0x0][0x418] ;  /* 0x00010600ff247b82 */ /* 0x000ea20000000a00 */
[----:B-1----:R-:W-:Y:S01]  /*14180*/  IMAD R8, R3, R6, R54 ;  /* 0x0000000603087224 */ /* 0x002fe200078e0236 */
[----:B------:R-:W-:-:S06]  /*14190*/  IADD3 R30, P1, PT, R4, R9, RZ ;  /* 0x00000009041e7210 */ /* 0x000fcc0007f3e0ff */
[----:B------:R-:W1:Y:S01]  /*141a0*/  LDC.64 R34, c[0x0][0x400] ;  /* 0x00010000ff227b82 */ /* 0x000e620000000a00 */
[----:B------:R-:W-:-:S04]  /*141b0*/  IMAD R33, R8, R27, R33 ;  /* 0x0000001b08217224 */ /* 0x000fc800078e0221 */
[----:B0-----:R-:W-:-:S05]  /*141c0*/  IMAD.WIDE R10, R33, 0x4, R38 ;  /* 0x00000004210a7825 */ /* 0x001fca00078e0226 */
[----:B------:R2:W4:Y:S01]  /*141d0*/  LDG.E R41, desc[UR8][R10.64] ;  /* 0x000000080a297981 */ /* 0x000522000c1e1900 */
[----:B------:R-:W-:Y:S02]  /*141e0*/  SHF.R.S32.HI R8, RZ, 0x1f, R4 ;  /* 0x0000001fff087819 */ /* 0x000fe40000011404 */
[----:B------:R-:W-:Y:S02]  /*141f0*/  SHF.L.U32 R47, R30, 0x2, RZ ;  /* 0x000000021e2f7819 */ /* 0x000fe400000006ff */
[----:B------:R-:W-:-:S04]  /*14200*/  LEA.HI.X.SX32 R31, R9, R8, 0x1, P1 ;  /* 0x00000008091f7211 */ /* 0x000fc800008f0eff */
[----:B------:R-:W-:Y:S01]  /*14210*/  SHF.L.U64.HI R8, R30, 0x2, R31 ;  /* 0x000000021e087819 */ /* 0x000fe2000001021f */
[----:B--2---:R-:W-:Y:S01]  /*14220*/  IMAD.WIDE R10, R33, 0x4, R36 ;  /* 0x00000004210a7825 */ /* 0x004fe200078e0224 */
[----:B---3--:R-:W-:-:S04]  /*14230*/  IADD3 R30, P1, PT, R47, UR4, RZ ;  /* 0x000000042f1e7c10 */ /* 0x008fc8000ff3e0ff */
[----:B------:R-:W-:-:S05]  /*14240*/  IADD3.X R31, PT, PT, R8, UR5, RZ, P1, !PT ;  /* 0x00000005081f7c10 */ /* 0x000fca0008ffe4ff */
[----:B----4-:R3:W-:Y:S04]  /*14250*/  STG.E desc[UR8][R30.64+-0x4], R41 ;  /* 0xfffffc291e007986 */ /* 0x0107e8000c101908 */
[----:B------:R0:W2:Y:S01]  /*14260*/  LDG.E R45, desc[UR8][R10.64] ;  /* 0x000000080a2d7981 */ /* 0x0000a2000c1e1900 */
[----:B-1----:R-:W-:Y:S01]  /*14270*/  IMAD.WIDE R32, R33, 0x4, R34 ;  /* 0x0000000421207825 */ /* 0x002fe200078e0222 */
[----:B0-----:R-:W-:-:S05]  /*14280*/  IADD3 R10, P1, PT, R47, R12, RZ ;  /* 0x0000000c2f0a7210 */ /* 0x001fca0007f3e0ff */
[----:B------:R-:W-:-:S05]  /*14290*/  IMAD.X R11, R8, 0x1, R13, P1 ;  /* 0x00000001080b7824 */ /* 0x000fca00008e060d */
        /* <DEDUP_REMOVED lines=8> */
[C---:B0-----:R-:W-:Y:S02]  /*14320*/  IMAD.WIDE R32, R3.reuse, 0x4, R36 ;  /* 0x0000000403207825 */ /* 0x041fe400078e0224 */
[----:B--2---:R3:W-:Y:S04]  /*14330*/  STG.E desc[UR8][R30.64+-0x8], R39 ;  /* 0xfffff8271e007986 */ /* 0x0047e8000c101908 */
[----:B------:R0:W2:Y:S02]  /*14340*/  LDG.E R37, desc[UR8][R32.64] ;  /* 0x0000000820257981 */ /* 0x0000a4000c1e1900 */
[----:B0-----:R-:W-:-:S02]  /*14350*/  IMAD.WIDE R32, R3, 0x4, R34 ;  /* 0x0000000403207825 */ /* 0x001fc400078e0222 */
[----:B--2---:R3:W-:Y:S04]  /*14360*/  STG.E desc[UR8][R10.64+-0x8], R37 ;  /* 0xfffff8250a007986 */ /* 0x0047e8000c101908 */
[----:B------:R3:W5:Y:S01]  /*14370*/  LDG.E R32, desc[UR8][R32.64] ;  /* 0x0000000820207981 */ /* 0x000762000c1e1900 */
[----:B------:R-:W-:-:S07]  /*14380*/  VIADD R9, R9, 0xfffffffe ;  /* 0xfffffffe09097836 */ /* 0x000fce0000000000 */
.L_x_32926:
[----:B------:R-:W-:Y:S05]  /*14390*/  BRA.U UP1, `(.L_x_32921) ;  /* 0x0000000d01907547 */ /* 0x000fea000b800000 */
[----:B------:R-:W1:Y:S01]  /*143a0*/  LDCU UR4, c[0x0][0x428] ;  /* 0x00008500ff0477ac */ /* 0x000e620008000800 */
[----:B--23--:R-:W2:Y:S01]  /*143b0*/  LDC.64 R10, c[0x0][0x3f8] ;  /* 0x0000fe00ff0a7b82 */ /* 0x00cea20000000a00 */
[----:B------:R-:W-:Y:S01]  /*143c0*/  VIADD R3, R9, 0xffffffff ;  /* 0xffffffff09037836 */ /* 0x000fe20000000000 */
[----:B-----5:R-:W-:-:S03]  /*143d0*/  IADD3 R32, PT, PT, R15, R32, RZ ;  /* 0x000000200f207210 */ /* 0x020fc60007ffe0ff */
[----:B-1----:R-:W-:Y:S01]  /*143e0*/  IMAD R6, R3, UR4, R54 ;  /* 0x0000000403067c24 */ /* 0x002fe2000f8e0236 */
[----:B------:R-:W1:Y:S03]  /*143f0*/  LDCU.64 UR4, c[0x0][0x3b8] ;  /* 0x00007700ff0477ac */ /* 0x000e660008000a00 */
[----:B------:R-:W-:-:S04]  /*14400*/  IMAD R3, R6, R27, R32 ;  /* 0x0000001b06037224 */ /* 0x000fc800078e0220 */
[----:B--2---:R-:W-:-:S05]  /*14410*/  IMAD.WIDE R10, R3, 0x4, R10 ;  /* 0x00000004030a7825 */ /* 0x004fca00078e020a */
[----:B0-----:R0:W2:Y:S01]  /*14420*/  LDG.E R31, desc[UR8][R10.64] ;  /* 0x000000080a1f7981 */ /* 0x0010a2000c1e1900 */
[----:B------:R-:W-:Y:S02]  /*14430*/  SHF.R.S32.HI R6, RZ, 0x1f, R4 ;  /* 0x0000001fff067819 */ /* 0x000fe40000011404 */
[----:B------:R-:W-:-:S04]  /*14440*/  IADD3 R4, P1, PT, R4, R9, RZ ;  /* 0x0000000904047210 */ /* 0x000fc80007f3e0ff */
[----:B------:R-:W-:Y:S01]  /*14450*/  LEA.HI.X.SX32 R9, R9, R6, 0x1, P1 ;  /* 0x0000000609097211 */ /* 0x000fe200008f0eff */
[C---:B------:R-:W-:Y:S01]  /*14460*/  IMAD.SHL.U32 R33, R4.reuse, 0x4, RZ ;  /* 0x0000000404217824 */ /* 0x040fe200078e00ff */
[----:B0-----:R-:W0:Y:S02]  /*14470*/  LDC.64 R10, c[0x0][0x418] ;  /* 0x00010600ff0a7b82 */ /* 0x001e240000000a00 */
[----:B------:R-:W-:Y:S02]  /*14480*/  SHF.L.U64.HI R4, R4, 0x2, R9 ;  /* 0x0000000204047819 */ /* 0x000fe40000010209 */
[----:B-1----:R-:W-:-:S04]  /*14490*/  IADD3 R8, P1, PT, R33, UR4, RZ ;  /* 0x0000000421087c10 */ /* 0x002fc8000ff3e0ff */
[----:B------:R-:W-:Y:S01]  /*144a0*/  IADD3.X R9, PT, PT, R4, UR5, RZ, P1, !PT ;  /* 0x0000000504097c10 */ /* 0x000fe20008ffe4ff */
[----:B0-----:R-:W-:-:S04]  /*144b0*/  IMAD.WIDE R10, R3, 0x4, R10 ;  /* 0x00000004030a7825 */ /* 0x001fc800078e020a */
[----:B--2---:R4:W-:Y:S04]  /*144c0*/  STG.E desc[UR8][R8.64+-0x4], R31 ;  /* 0xfffffc1f08007986 */ /* 0x0049e8000c101908 */
[----:B------:R-:W2:Y:S01]  /*144d0*/  LDG.E R11, desc[UR8][R10.64] ;  /* 0x000000080a0b7981 */ /* 0x000ea2000c1e1900 */
[----:B------:R-:W-:-:S05]  /*144e0*/  IADD3 R12, P1, PT, R33, R12, RZ ;  /* 0x0000000c210c7210 */ /* 0x000fca0007f3e0ff */
[----:B------:R-:W-:-:S05]  /*144f0*/  IMAD.X R13, R4, 0x1, R13, P1 ;  /* 0x00000001040d7824 */ /* 0x000fca00008e060d */
[----:B--2---:R4:W-:Y:S01]  /*14500*/  STG.E desc[UR8][R12.64+-0x4], R11 ;  /* 0xfffffc0b0c007986 */ /* 0x0049e2000c101908 */
[----:B------:R-:W-:Y:S05]  /*14510*/  BRA `(.L_x_32921) ;  /* 0x0000000c00307947 */ /* 0x000fea0003800000 */
.L_x_32922:
[----:B------:R-:W0:Y:S01]  /*14520*/  LDC R48, c[0x0][0x420] ;  /* 0x00010800ff307b82 */ /* 0x000e220000000800 */
[----:B------:R-:W1:Y:S02]  /*14530*/  LDCU UR4, c[0x0][0x420] ;  /* 0x00008400ff0477ac */ /* 0x000e640008000800 */
[----:B-1----:R-:W-:Y:S02]  /*14540*/  MOV R3, UR4 ;  /* 0x0000000400037c02 */ /* 0x002fe40008000f00 */
[----:B0-----:R-:W-:-:S13]  /*14550*/  ISETP.GE.U32.AND P1, PT, R48, 0x8, PT ;  /* 0x000000083000780c */ /* 0x001fda0003f26070 */
[----:B------:R-:W-:Y:S05]  /*14560*/  @!P1 BRA `(.L_x_32927) ;  /* 0x0000000400809947 */ /* 0x000fea0003800000 */
[----:B------:R-:W0:Y:S01]  /*14570*/  LDC.64 R40, c[0x0][0x3b8] ;  /* 0x0000ee00ff287b82 */ /* 0x000e220000000a00 */
[----:B------:R-:W1:Y:S01]  /*14580*/  LDCU UR5, c[0x0][0x428] ;  /* 0x00008500ff0577ac */ /* 0x000e620008000800 */
[----:B------:R-:W-:Y:S01]  /*14590*/  IADD3 R36, PT, PT, R48, -0x8, RZ ;  /* 0xfffffff830247810 */ /* 0x000fe20007ffe0ff */
[----:B------:R-:W-:Y:S01]  /*145a0*/  IMAD.IADD R3, R54, 0x1, R55 ;  /* 0x0000000136037824 */ /* 0x000fe200078e0237 */
[C---:B------:R-:W-:Y:S01]  /*145b0*/  IADD3 R6, PT, PT, R48.reuse, -0x5, RZ ;  /* 0xfffffffb30067810 */ /* 0x040fe20007ffe0ff */
[C---:B------:R-:W-:Y:S01]  /*145c0*/  VIADD R38, R48.reuse, 0xffffffff ;  /* 0xffffffff30267836 */ /* 0x040fe20000000000 */
[C---:B------:R-:W-:Y:S01]  /*145d0*/  IADD3 R10, PT, PT, R48.reuse, -0x3, RZ ;  /* 0xfffffffd300a7810 */ /* 0x040fe20007ffe0ff */
[C---:B------:R-:W-:Y:S01]  /*145e0*/  VIADD R35, R48.reuse, 0xfffffff9 ;  /* 0xfffffff930237836 */ /* 0x040fe20000000000 */
[C---:B------:R-:W-:Y:S01]  /*145f0*/  LOP3.LUT R13, R48.reuse, 0x7ffffff8, RZ, 0xc0, !PT ;  /* 0x7ffffff8300d7812 */ /* 0x040fe200078ec0ff */
[C---:B------:R-:W-:Y:S01]  /*14600*/  VIADD R34, R48.reuse, 0xfffffffa ;  /* 0xfffffffa30227836 */ /* 0x040fe20000000000 */
[----:B------:R-:W-:Y:S01]  /*14610*/  BSSY.RECONVERGENT B1, `(.L_x_32927) ;  /* 0x0000055000017945 */ /* 0x000fe20003800200 */
[C---:B------:R-:W-:Y:S01]  /*14620*/  VIADD R8, R48.reuse, 0xfffffffc ;  /* 0xfffffffc30087836 */ /* 0x040fe20000000000 */
[----:B------:R-:W-:Y:S01]  /*14630*/  SHF.R.S32.HI R11, RZ, 0x1f, R4 ;  /* 0x0000001fff0b7819 */ /* 0x000fe20000011404 */
[----:B------:R-:W-:Y:S01]  /*14640*/  VIADD R9, R48, 0xfffffffe ;  /* 0xfffffffe30097836 */ /* 0x000fe20000000000 */
[----:B------:R-:W-:Y:S01]  /*14650*/  IADD3 R13, PT, PT, -R13, RZ, RZ ;  /* 0x000000ff0d0d7210 */ /* 0x000fe20007ffe1ff */
[----:B------:R-:W-:-:S02]  /*14660*/  IMAD.MOV.U32 R12, RZ, RZ, RZ ;  /* 0x000000ffff0c7224 */ /* 0x000fc400078e00ff */
[--C-:B-1----:R-:W-:Y:S02]  /*14670*/  IMAD R38, R38, UR5, R3.reuse ;  /* 0x0000000526267c24 */ /* 0x102fe4000f8e0203 */
[--C-:B------:R-:W-:Y:S02]  /*14680*/  IMAD R36, R36, UR5, R3.reuse ;  /* 0x0000000524247c24 */ /* 0x100fe4000f8e0203 */
[--C-:B------:R-:W-:Y:S01]  /*14690*/  IMAD R35, R35, UR5, R3.reuse ;  /* 0x0000000523237c24 */ /* 0x100fe2000f8e0203 */
[----:B0-----:R-:W-:Y:S01]  /*146a0*/  IADD3 R40, P1, PT, R40, -0x10, RZ ;  /* 0xfffffff028287810 */ /* 0x001fe20007f3e0ff */
[--C-:B------:R-:W-:Y:S02]  /*146b0*/  IMAD R34, R34, UR5, R3.reuse ;  /* 0x0000000522227c24 */ /* 0x100fe4000f8e0203 */
[--C-:B------:R-:W-:Y:S01]  /*146c0*/  IMAD R6, R6, UR5, R3.reuse ;  /* 0x0000000506067c24 */ /* 0x100fe2000f8e0203 */
[----:B------:R-:W-:Y:S01]  /*146d0*/  IADD3.X R39, PT, PT, R41, -0x1, RZ, P1, !PT ;  /* 0xffffffff29277810 */ /* 0x000fe20000ffe4ff */
[----:B------:R-:W-:-:S02]  /*146e0*/  IMAD R8, R8, UR5, R3 ;  /* 0x0000000508087c24 */ /* 0x000fc4000f8e0203 */
[--C-:B------:R-:W-:Y:S02]  /*146f0*/  IMAD R9, R9, UR5, R3.reuse ;  /* 0x0000000509097c24 */ /* 0x100fe4000f8e0203 */
[----:B------:R-:W-:Y:S02]  /*14700*/  IMAD R10, R10, UR5, R3 ;  /* 0x000000050a0a7c24 */ /* 0x000fe4000f8e0203 */
[----:B------:R-:W-:Y:S02]  /*14710*/  IMAD.U32 R3, RZ, RZ, UR4 ;  /* 0x00000004ff037e24 */ /* 0x000fe4000f8e00ff */
[----:B------:R-:W-:-:S07]  /*14720*/  IMAD R37, R27, UR5, RZ ;  /* 0x000000051b257c24 */ /* 0x000fce000f8e02ff */
.L_x_32928:
[----:B0-----:R-:W0:Y:S01]  /*14730*/  LDC.64 R46, c[0x0][0x3f8] ;  /* 0x0000fe00ff2e7b82 */ /* 0x001e220000000a00 */
        /* <DEDUP_REMOVED lines=58> */
[----:B-1----:R-:W-:Y:S01]  /*14ae0*/  IMAD.WIDE R32, R41, 0x4, R44 ;  /* 0x0000000429207825 */ /* 0x002fe200078e022c */
        /* <DEDUP_REMOVED lines=8> */
.L_x_32927:
        /* <DEDUP_REMOVED lines=8> */
[----:B0-----:R-:W0:Y:S01]  /*14bf0*/  LDC R31, c[0x0][0x428] ;  /* 0x00010a00ff1f7b82 */ /* 0x001e220000000800 */
[----:B------:R-:W-:Y:S01]  /*14c00*/  VIADD R6, R3, 0xffffffff ;  /* 0xffffffff03067836 */ /* 0x000fe20000000000 */
[----:B-----5:R-:W-:Y:S01]  /*14c10*/  IADD3 R11, PT, PT, R15, R32, RZ ;  /* 0x000000200f0b7210 */ /* 0x020fe20007ffe0ff */
        /* <DEDUP_REMOVED lines=24> */
[----:B0-----:R-:W-:-:S05]  /*14da0*/  IADD3 R35, PT, PT, R6, -R31, RZ ;  /* 0x8000001f06237210 */ /* 0x001fca0007ffe0ff */
        /* <DEDUP_REMOVED lines=8> */
[----:B------:R-:W-:Y:S02]  /*14e30*/  IADD3 R30, PT, PT, R54, -R31, R35 ;  /* 0x8000001f361e7210 */ /* 0x000fe40007ffe023 */
[----:B--2---:R-:W-:-:S05]  /*14e40*/  IADD3 R6, PT, PT, R15, R6, RZ ;  /* 0x000000060f067210 */ /* 0x004fca0007ffe0ff */
[----:B------:R-:W-:-:S04]  /*14e50*/  IMAD R31, R30, R27, R6 ;  /* 0x0000001b1e1f7224 */ /* 0x000fc800078e0206 */
[----:B------:R-:W-:-:S05]  /*14e60*/  IMAD.WIDE R10, R31, 0x4, R12 ;  /* 0x000000041f0a7825 */ /* 0x000fca00078e020c */
[----:B------:R-:W2:Y:S01]  /*14e70*/  LDG.E R13, desc[UR8][R10.64] ;  /* 0x000000080a0d7981 */ /* 0x000ea2000c1e1900 */
[----:B------:R-:W-:-:S03]  /*14e80*/  IMAD.WIDE R32, R31, 0x4, R32 ;  /* 0x000000041f207825 */ /* 0x000fc600078e0220 */
[----:B--2---:R1:W-:Y:S04]  /*14e90*/  STG.E desc[UR8][R8.64+-0x10], R13 ;  /* 0xfffff00d08007986 */ /* 0x0043e8000c101908 */
[----:B------:R1:W5:Y:S01]  /*14ea0*/  LDG.E R32, desc[UR8][R32.64] ;  /* 0x0000000820207981 */ /* 0x000362000c1e1900 */
[----:B------:R-:W-:-:S07]  /*14eb0*/  VIADD R3, R3, 0xfffffffc ;  /* 0xfffffffc03037836 */ /* 0x000fce0000000000 */
.L_x_32929:
        /* <DEDUP_REMOVED lines=8> */
[----:B-----5:R-:W-:Y:S01]  /*14f40*/  IADD3 R32, PT, PT, R15, R32, RZ ;  /* 0x000000200f207210 */ /* 0x020fe20007ffe0ff */
[----:B------:R-:W3:Y:S05]  /*14f50*/  LDCU.64 UR4, c[0x0][0x3b8] ;  /* 0x00007700ff0477ac */ /* 0x000eea0008000a00 */
[----:B-1----:R-:W1:Y:S01]  /*14f60*/  LDC.64 R12, c[0x0][0x3f8] ;  /* 0x0000fe00ff0c7b82 */ /* 0x002e620000000a00 */
[----:B--2---:R-:W-:-:S04]  /*14f70*/  IMAD R8, R35, R6, R54 ;  /* 0x0000000623087224 */ /* 0x004fc800078e0236 */
[----:B------:R-:W-:-:S03]  /*14f80*/  IMAD R11, R8, R27, R32 ;  /* 0x0000001b080b7224 */ /* 0x000fc600078e0220 */
[----:B0-----:R-:W0:Y:S01]  /*14f90*/  LDC.64 R32, c[0x0][0x400] ;  /* 0x00010000ff207b82 */ /* 0x001e220000000a00 */
[----:B-1----:R-:W-:-:S05]  /*14fa0*/  IMAD.WIDE R8, R11, 0x4, R12 ;  /* 0x000000040b087825 */ /* 0x002fca00078e020c */
[----:B------:R3:W2:Y:S01]  /*14fb0*/  LDG.E R31, desc[UR8][R8.64] ;  /* 0x00000008081f7981 */ /* 0x0006a2000c1e1900 */
[----:B------:R-:W-:Y:S02]  /*14fc0*/  SHF.R.S32.HI R10, RZ, 0x1f, R4 ;  /* 0x0000001fff0a7819 */ /* 0x000fe40000011404 */
[----:B------:R-:W-:-:S04]  /*14fd0*/  IADD3 R30, P1, PT, R4, R3, RZ ;  /* 0x00000003041e7210 */ /* 0x000fc80007f3e0ff */
[----:B------:R-:W-:Y:S02]  /*14fe0*/  LEA.HI.X.SX32 R37, R3, R10, 0x1, P1 ;  /* 0x0000000a03257211 */ /* 0x000fe400008f0eff */
[----:B---3--:R-:W-:-:S04]  /*14ff0*/  LEA R8, P1, R30, UR4, 0x2 ;  /* 0x000000041e087c11 */ /* 0x008fc8000f8210ff */
[----:B------:R-:W-:Y:S01]  /*15000*/  LEA.HI.X R9, R30, UR5, R37, 0x2, P1 ;  /* 0x000000051e097c11 */ /* 0x000fe200088f1425 */
[----:B0-----:R-:W-:-:S04]  /*15010*/  IMAD.WIDE R10, R11, 0x4, R32 ;  /* 0x000000040b0a7825 */ /* 0x001fc800078e0220 */
[----:B--2---:R2:W-:Y:S04]  /*15020*/  STG.E desc[UR8][R8.64+-0x4], R31 ;  /* 0xfffffc1f08007986 */ /* 0x0045e8000c101908 */
[----:B------:R-:W3:Y:S01]  /*15030*/  LDG.E R10, desc[UR8][R10.64] ;  /* 0x000000080a0a7981 */ /* 0x000ee2000c1e1900 */
[----:B------:R-:W-:-:S04]  /*15040*/  IMAD R35, R35, R6, -R6 ;  /* 0x0000000623237224 */ /* 0x000fc800078e0a06 */
[----:B------:R-:W-:Y:S02]  /*15050*/  IMAD.IADD R35, R54, 0x1, R35 ;  /* 0x0000000136237824 */ /* 0x000fe400078e0223 */
[----:B---3--:R-:W-:-:S04]  /*15060*/  IMAD.IADD R6, R15, 0x1, R10 ;  /* 0x000000010f067824 */ /* 0x008fc800078e020a */
[----:B------:R-:W-:-:S04]  /*15070*/  IMAD R35, R35, R27, R6 ;  /* 0x0000001b23237224 */ /* 0x000fc800078e0206 */
[----:B------:R-:W-:-:S05]  /*15080*/  IMAD.WIDE R10, R35, 0x4, R12 ;  /* 0x00000004230a7825 */ /* 0x000fca00078e020c */
[----:B------:R-:W3:Y:S01]  /*15090*/  LDG.E R13, desc[UR8][R10.64] ;  /* 0x000000080a0d7981 */ /* 0x000ee2000c1e1900 */
[----:B------:R-:W-:Y:S01]  /*150a0*/  IMAD.WIDE R32, R35, 0x4, R32 ;  /* 0x0000000423207825 */ /* 0x000fe200078e0220 */
[----:B------:R-:W-:Y:S02]  /*150b0*/  IADD3 R3, PT, PT, R3, -0x2, RZ ;  /* 0xfffffffe03037810 */ /* 0x000fe40007ffe0ff */
[----:B---3--:R2:W-:Y:S04]  /*150c0*/  STG.E desc[UR8][R8.64+-0x8], R13 ;  /* 0xfffff80d08007986 */ /* 0x0085e8000c101908 */
[----:B------:R2:W5:Y:S02]  /*150d0*/  LDG.E R32, desc[UR8][R32.64] ;  /* 0x0000000820207981 */ /* 0x000564000c1e1900 */
.L_x_32930:
[----:B------:R-:W-:Y:S05]  /*150e0*/  @P2 BRA `(.L_x_32921) ;  /* 0x00000000003c2947 */ /* 0x000fea0003800000 */
[----:B------:R-:W3:Y:S01]  /*150f0*/  LDCU UR4, c[0x0][0x428] ;  /* 0x00008500ff0477ac */ /* 0x000ee20008000800 */
[----:B-12---:R-:W1:Y:S01]  /*15100*/  LDC.64 R8, c[0x0][0x3f8] ;  /* 0x0000fe00ff087b82 */ /* 0x006e620000000a00 */
[----:B------:R-:W-:Y:S02]  /*15110*/  VIADD R11, R3, 0xffffffff ;  /* 0xffffffff030b7836 */ /* 0x000fe40000000000 */
[----:B-----5:R-:W-:Y:S02]  /*15120*/  IMAD.IADD R32, R15, 0x1, R32 ;  /* 0x000000010f207824 */ /* 0x020fe400078e0220 */
[----:B---3--:R-:W-:Y:S01]  /*15130*/  IMAD R6, R11, UR4, R54 ;  /* 0x000000040b067c24 */ /* 0x008fe2000f8e0236 */
[----:B------:R-:W2:Y:S03]  /*15140*/  LDCU.64 UR4, c[0x0][0x3b8] ;  /* 0x00007700ff0477ac */ /* 0x000ea60008000a00 */
[----:B------:R-:W-:-:S04]  /*15150*/  IMAD R11, R6, R27, R32 ;  /* 0x0000001b060b7224 */ /* 0x000fc800078e0220 */
[----:B-1----:R-:W-:-:S05]  /*15160*/  IMAD.WIDE R8, R11, 0x4, R8 ;  /* 0x000000040b087825 */ /* 0x002fca00078e0208 */
[----:B------:R2:W3:Y:S01]  /*15170*/  LDG.E R11, desc[UR8][R8.64] ;  /* 0x00000008080b7981 */ /* 0x0004e2000c1e1900 */
[----:B------:R-:W-:Y:S02]  /*15180*/  SHF.R.S32.HI R6, RZ, 0x1f, R4 ;  /* 0x0000001fff067819 */ /* 0x000fe40000011404 */
[----:B------:R-:W-:-:S04]  /*15190*/  IADD3 R4, P1, PT, R4, R3, RZ ;  /* 0x0000000304047210 */ /* 0x000fc80007f3e0ff */
[----:B------:R-:W-:Y:S02]  /*151a0*/  LEA.HI.X.SX32 R3, R3, R6, 0x1, P1 ;  /* 0x0000000603037211 */ /* 0x000fe400008f0eff */
[----:B--2---:R-:W-:-:S04]  /*151b0*/  LEA R8, P1, R4, UR4, 0x2 ;  /* 0x0000000404087c11 */ /* 0x004fc8000f8210ff */
[----:B------:R-:W-:-:S05]  /*151c0*/  LEA.HI.X R9, R4, UR5, R3, 0x2, P1 ;  /* 0x0000000504097c11 */ /* 0x000fca00088f1403 */
[----:B---3--:R1:W-:Y:S04]  /*151d0*/  STG.E desc[UR8][R8.64+-0x4], R11 ;  /* 0xfffffc0b08007986 */ /* 0x0083e8000c101908 */
.L_x_32921:
[----:B012-4-:R-:W0:Y:S01]  /*151e0*/  LDC.64 R8, c[0x0][0x3c0] ;  /* 0x0000f000ff087b82 */ /* 0x017e220000000a00 */
[----:B------:R-:W-:Y:S01]  /*151f0*/  IADD3 R43, PT, PT, R14, R43, RZ ;  /* 0x0000002b0e2b7210 */ /* 0x000fe20007ffe0ff */
[----:B------:R-:W2:Y:S06]  /*15200*/  LDG.E.CONSTANT R61, desc[UR8][R60.64] ;  /* 0x000000083c3d7981 */ /* 0x000eac000c1e9900 */
[----:B---3--:R-:W1:Y:S08]  /*15210*/  LDC.64 R10, c[0x0][0x3d0] ;  /* 0x0000f400ff0a7b82 */ /* 0x008e700000000a00 */
[----:B------:R-:W3:Y:S01]  /*15220*/  LDC R33, c[0x0][0x420] ;  /* 0x00010800ff217b82 */ /* 0x000ee20000000800 */
[----:B0-----:R-:W-:-:S07]  /*15230*/  IMAD.WIDE R8, R43, 0x4, R8 ;  /* 0x000000042b087825 */ /* 0x001fce00078e0208 */
[----:B------:R-:W0:Y:S01]  /*15240*/  LDC.64 R12, c[0x0][0x3c8] ;  /* 0x0000f200ff0c7b82 */ /* 0x000e220000000a00 */
[----:B-1----:R-:W-:Y:S01]  /*15250*/  IMAD.WIDE R10, R43, 0x4, R10 ;  /* 0x000000042b0a7825 */ /* 0x002fe200078e020a */
[----:B---3--:R3:W-:Y:S04]  /*15260*/  STG.E desc[UR8][R8.64], R33 ;  /* 0x0000002108007986 */ /* 0x0087e8000c101908 */
[----:B------:R3:W-:Y:S04]  /*15270*/  STG.E desc[UR8][R10.64], R5 ;  /* 0x000000050a007986 */ /* 0x0007e8000c101908 */
[----:B------:R-:W4:Y:S02]  /*15280*/  LDG.E R4, desc[UR8][R28.64] ;  /* 0x000000081c047981 */ /* 0x000f24000c1e1900 */
[----:B----4-:R-:W-:-:S05]  /*15290*/  FMNMX.FTZ R3, R4, R5, PT ;  /* 0x0000000504037209 */ /* 0x010fca0003810000 */
[----:B------:R3:W-:Y:S04]  /*152a0*/  STG.E desc[UR8][R28.64], R3 ;  /* 0x000000031c007986 */ /* 0x0007e8000c101908 */
[----:B------:R-:W4:Y:S01]  /*152b0*/  LDG.E R4, desc[UR8][R50.64] ;  /* 0x0000000832047981 */ /* 0x000f22000c1e1900 */
[----:B0-----:R-:W-:-:S04]  /*152c0*/  IMAD.WIDE R12, R43, 0x4, R12 ;  /* 0x000000042b0c7825 */ /* 0x001fc800078e020c */
[----:B----4-:R-:W-:-:S05]  /*152d0*/  VIADD R31, R4, 0x1 ;  /* 0x00000001041f7836 */ /* 0x010fca0000000000 */
[----:B------:R3:W-:Y:S04]  /*152e0*/  STG.E desc[UR8][R50.64], R31 ;  /* 0x0000001f32007986 */ /* 0x0007e8000c101908 */
[----:B--2---:R3:W-:Y:S01]  /*152f0*/  STG.E desc[UR8][R12.64], R61 ;  /* 0x0000003d0c007986 */ /* 0x0047e2000c101908 */
[----:B------:R-:W-:Y:S05]  /*15300*/  BRA `(.L_x_32908) ;  /* 0x0000000400587947 */ /* 0x000fea0003800000 */
.L_x_32907:
        /* <DEDUP_REMOVED lines=10> */
[----:B------:R0:W5:Y:S01]  /*153b0*/  @!P1 LDG.E.CONSTANT R11, desc[UR8][R10.64] ;  /* 0x000000080a0b9981 */ /* 0x000162000c1e9900 */
        /* <DEDUP_REMOVED lines=14> */
[----:B0----5:R-:W-:Y:S02]  /*154a0*/  IMAD.WIDE R10, R6, 0x4, R52 ;  /* 0x00000004060a7825 */ /* 0x021fe400078e0234 */
[----:B------:R-:W0:Y:S04]  /*154b0*/  LDC R6, c[0x0][0x448] ;  /* 0x00011200ff067b82 */ /* 0x000e280000000800 */
[----:B------:R1:W2:Y:S01]  /*154c0*/  LDG.E.CONSTANT R11, desc[UR8][R10.64] ;  /* 0x000000080a0b7981 */ /* 0x0002a2000c1e9900 */
[----:B------:R-:W-:Y:S01]  /*154d0*/  IABS R32, R3 ;  /* 0x0000000300207213 */ /* 0x000fe20000000000 */
[----:B------:R-:W-:-:S04]  /*154e0*/  UIADD3 UR4, UPT, UPT, UR4, 0x4, URZ ;  /* 0x0000000404047890 */ /* 0x000fc8000fffe0ff */
[----:B------:R-:W-:Y:S01]  /*154f0*/  ULEA UR4, UR5, UR4, 0x18 ;  /* 0x0000000405047291 */ /* 0x000fe2000f8ec0ff */
[-C--:B0-----:R-:W-:Y:S02]  /*15500*/  IABS R30, R6.reuse ;  /* 0x00000006001e7213 */ /* 0x081fe40000000000 */
[----:B------:R-:W-:Y:S02]  /*15510*/  LOP3.LUT R3, R3, R6, RZ, 0x3c, !PT ;  /* 0x0000000603037212 */ /* 0x000fe400078e3cff */
[----:B------:R-:W0:Y:S02]  /*15520*/  I2F.RP R31, R30 ;  /* 0x0000001e001f7306 */ /* 0x000e240000209400 */
[----:B------:R-:W-:-:S06]  /*15530*/  ISETP.GE.AND P3, PT, R3, RZ, PT ;  /* 0x000000ff0300720c */ /* 0x000fcc0003f66270 */
[----:B0-----:R-:W0:Y:S02]  /*15540*/  MUFU.RCP R31, R31 ;  /* 0x0000001f001f7308 */ /* 0x001e240000001000 */
[----:B0-----:R-:W-:Y:S02]  /*15550*/  IADD3 R8, PT, PT, R31, 0xffffffe, RZ ;  /* 0x0ffffffe1f087810 */ /* 0x001fe40007ffe0ff */
[----:B------:R-:W-:-:S04]  /*15560*/  IABS R31, R27 ;  /* 0x0000001b001f7213 */ /* 0x000fc80000000000 */
[----:B------:R0:W3:Y:S02]  /*15570*/  F2I.FTZ.U32.TRUNC.NTZ R9, R8 ;  /* 0x0000000800097305 */ /* 0x0000e4000021f000 */
[----:B0-----:R-:W-:Y:S02]  /*15580*/  IMAD.MOV.U32 R8, RZ, RZ, RZ ;  /* 0x000000ffff087224 */ /* 0x001fe400078e00ff */
[----:B---3--:R-:W-:-:S04]  /*15590*/  IMAD.MOV R33, RZ, RZ, -R9 ;  /* 0x000000ffff217224 */ /* 0x008fc800078e0a09 */
[----:B------:R-:W-:-:S04]  /*155a0*/  IMAD R33, R33, R30, RZ ;  /* 0x0000001e21217224 */ /* 0x000fc800078e02ff */
[----:B-1----:R-:W-:Y:S01]  /*155b0*/  IMAD.HI.U32 R10, R9, R33, R8 ;  /* 0x00000021090a7227 */ /* 0x002fe200078e0008 */
[----:B------:R-:W-:Y:S02]  /*155c0*/  MOV R9, R32 ;  /* 0x0000002000097202 */ /* 0x000fe40000000f00 */
[----:B------:R-:W0:Y:S03]  /*155d0*/  I2F.RP R32, R31 ;  /* 0x0000001f00207306 */ /* 0x000e260000209400 */
[----:B------:R-:W-:-:S04]  /*155e0*/  IMAD.HI.U32 R8, R10, R9, RZ ;  /* 0x000000090a087227 */ /* 0x000fc800078e00ff */
[----:B------:R-:W-:-:S04]  /*155f0*/  IMAD.MOV R10, RZ, RZ, -R8 ;  /* 0x000000ffff0a7224 */ /* 0x000fc800078e0a08 */
[C---:B------:R-:W-:Y:S01]  /*15600*/  IMAD R9, R30.reuse, R10, R9 ;  /* 0x0000000a1e097224 */ /* 0x040fe200078e0209 */
[----:B0-----:R-:W0:Y:S04]  /*15610*/  MUFU.RCP R32, R32 ;  /* 0x0000002000207308 */ /* 0x001e280000001000 */
[----:B------:R-:W-:-:S13]  /*15620*/  ISETP.GT.U32.AND P2, PT, R30, R9, PT ;  /* 0x000000091e00720c */ /* 0x000fda0003f44070 */
[----:B------:R-:W-:Y:S02]  /*15630*/  @!P2 IMAD.IADD R9, R9, 0x1, -R30 ;  /* 0x000000010909a824 */ /* 0x000fe400078e0a1e */
[----:B------:R-:W-:Y:S01]  /*15640*/  @!P2 VIADD R8, R8, 0x1 ;  /* 0x000000010808a836 */ /* 0x000fe20000000000 */
[----:B0-----:R-:W-:Y:S02]  /*15650*/  IADD3 R10, PT, PT, R32, 0xffffffe, RZ ;  /* 0x0ffffffe200a7810 */ /* 0x001fe40007ffe0ff */
[----:B------:R-:W-:Y:S02]  /*15660*/  ISETP.GE.U32.AND P1, PT, R9, R30, PT ;  /* 0x0000001e0900720c */ /* 0x000fe40003f26070 */
[----:B------:R-:W0:Y:S01]  /*15670*/  F2I.FTZ.U32.TRUNC.NTZ R9, R10 ;  /* 0x0000000a00097305 */ /* 0x000e22000021f000 */
[----:B------:R-:W-:-:S10]  /*15680*/  ISETP.NE.AND P2, PT, R6, RZ, PT ;  /* 0x000000ff0600720c */ /* 0x000fd40003f45270 */
[----:B------:R-:W-:-:S05]  /*15690*/  @P1 VIADD R8, R8, 0x1 ;  /* 0x0000000108081836 */ /* 0x000fca0000000000 */
[----:B------:R-:W-:Y:S01]  /*156a0*/  MOV R3, R8 ;  /* 0x0000000800037202 */ /* 0x000fe20000000f00 */
[----:B0-----:R-:W-:-:S04]  /*156b0*/  IMAD.MOV R8, RZ, RZ, -R9 ;  /* 0x000000ffff087224 */ /* 0x001fc800078e0a09 */
[----:B------:R-:W-:Y:S02]  /*156c0*/  IMAD R33, R8, R31, RZ ;  /* 0x0000001f08217224 */ /* 0x000fe400078e02ff */
[----:B------:R-:W-:Y:S02]  /*156d0*/  HFMA2 R8, -RZ, RZ, 0, 0 ;  /* 0x00000000ff087431 */ /* 0x000fe400000001ff */
[----:B------:R-:W-:Y:S01]  /*156e0*/  @!P3 IMAD.MOV R3, RZ, RZ, -R3 ;  /* 0x000000ffff03b224 */ /* 0x000fe200078e0a03 */
[----:B------:R-:W-:Y:S02]  /*156f0*/  @!P2 LOP3.LUT R3, RZ, R6, RZ, 0x33, !PT ;  /* 0x00000006ff03a212 */ /* 0x000fe400078e33ff */
[----:B------:R-:W-:Y:S02]  /*15700*/  ISETP.NE.AND P3, PT, R27, RZ, PT ;  /* 0x000000ff1b00720c */ /* 0x000fe40003f65270 */
[----:B------:R-:W-:Y:S02]  /*15710*/  IABS R6, R3 ;  /* 0x0000000300067213 */ /* 0x000fe40000000000 */
[----:B------:R-:W-:Y:S01]  /*15720*/  ISETP.GE.AND P2, PT, R3, RZ, PT ;  /* 0x000000ff0300720c */ /* 0x000fe20003f46270 */
[----:B------:R-:W-:Y:S01]  /*15730*/  IMAD.HI.U32 R33, R9, R33, R8 ;  /* 0x0000002109217227 */ /* 0x000fe200078e0008 */
[----:B------:R-:W-:-:S03]  /*15740*/  IADD3 R3, PT, PT, R15, R12, RZ ;  /* 0x0000000c0f037210 */ /* 0x000fc60007ffe0ff */
[----:B------:R-:W-:-:S04]  /*15750*/  IMAD.MOV.U32 R8, RZ, RZ, R6 ;  /* 0x000000ffff087224 */ /* 0x000fc800078e0006 */
[----:B------:R-:W-:-:S04]  /*15760*/  IMAD.HI.U32 R6, R33, R8, RZ ;  /* 0x0000000821067227 */ /* 0x000fc800078e00ff */
[----:B------:R-:W-:-:S04]  /*15770*/  IMAD.MOV R9, RZ, RZ, -R6 ;  /* 0x000000ffff097224 */ /* 0x000fc800078e0a06 */
[C---:B------:R-:W-:Y:S02]  /*15780*/  IMAD R6, R31.reuse, R9, R8 ;  /* 0x000000091f067224 */ /* 0x040fe400078e0208 */
[----:B------:R-:W0:Y:S03]  /*15790*/  LDC.64 R8, c[0x0][0x3a0] ;  /* 0x0000e800ff087b82 */ /* 0x000e260000000a00 */
[----:B------:R-:W-:-:S13]  /*157a0*/  ISETP.GT.U32.AND P1, PT, R31, R6, PT ;  /* 0x000000061f00720c */ /* 0x000fda0003f24070 */
[----:B------:R-:W-:-:S04]  /*157b0*/  @!P1 IADD3 R6, PT, PT, R6, -R31, RZ ;  /* 0x8000001f06069210 */ /* 0x000fc80007ffe0ff */
[----:B------:R-:W-:Y:S01]  /*157c0*/  ISETP.GT.U32.AND P1, PT, R31, R6, PT ;  /* 0x000000061f00720c */ /* 0x000fe20003f24070 */
[----:B0-----:R-:W-:-:S12]  /*157d0*/  IMAD.WIDE R8, R3, 0x4, R8 ;  /* 0x0000000403087825 */ /* 0x001fd800078e0208 */
[----:B------:R-:W-:-:S04]  /*157e0*/  @!P1 IMAD.IADD R6, R6, 0x1, -R31 ;  /* 0x0000000106069824 */ /* 0x000fc800078e0a1f */
[----:B------:R-:W-:Y:S01]  /*157f0*/  @!P2 IMAD.MOV R6, RZ, RZ, -R6 ;  /* 0x000000ffff06a224 */ /* 0x000fe200078e0a06 */
[----:B------:R-:W-:-:S04]  /*15800*/  @!P3 LOP3.LUT R6, RZ, R27, RZ, 0x33, !PT ;  /* 0x0000001bff06b212 */ /* 0x000fc800078e33ff */
[----:B------:R-:W-:-:S06]  /*15810*/  LEA R6, R6, UR4, 0x2 ;  /* 0x0000000406067c11 */ /* 0x000fcc000f8e10ff */
[----:B------:R-:W2:Y:S02]  /*15820*/  LDS R6, [R6] ;  /* 0x0000000006067984 */ /* 0x000ea40000000800 */
[----:B--2---:R-:W-:-:S05]  /*15830*/  FADD.FTZ R3, R11, -R6 ;  /* 0x800000060b037221 */ /* 0x004fca0000010000 */
[----:B------:R1:W-:Y:S02]  /*15840*/  STG.E desc[UR8][R8.64], R3 ;  /* 0x0000000308007986 */ /* 0x0003e4000c101908 */
.L_x_32931:
[----:B-----5:R2:W-:Y:S04]  /*15850*/  STG.E desc[UR8][R4.64], R11 ;  /* 0x0000000b04007986 */ /* 0x0205e8000c101908 */
[----:B------:R2:W-:Y:S02]  /*15860*/  STS [UR10], R13 ;  /* 0x0000000dff007988 */ /* 0x0005e4000800080a */
.L_x_32908:
[----:B------:R-:W-:Y:S05]  /*15870*/  WARPSYNC.ALL ;  /* 0x0000000000007948 */ /* 0x000fea0003800000 */
[----:B------:R-:W4:Y:S08]  /*15880*/  S2UR UR11, SR_CgaCtaId ;  /* 0x00000000000b79c3 */ /* 0x000f300000008800 */
[----:B------:R-:W-:Y:S06]  /*15890*/  BAR.SYNC.DEFER_BLOCKING 0x0 ;  /* 0x0000000000007b1d */ /* 0x000fec0000010000 */
[----:B------:R-:W-:-:S02]  /*158a0*/  UMOV UR10, 0x400 ;  /* 0x00000400000a7882 */ /* 0x000fc40000000000 */
[----:B----4-:R-:W-:-:S09]  /*158b0*/  ULEA UR7, UR11, UR10, 0x18 ;  /* 0x0000000a0b077291 */ /* 0x010fd2000f8ec0ff */
[----:B------:R-:W4:Y:S02]  /*158c0*/  LDS R6, [UR7] ;  /* 0x00000007ff067984 */ /* 0x000f240008000800 */
[----:B----4-:R-:W-:-:S13]  /*158d0*/  ISETP.GE.AND P1, PT, R6, R27, PT ;  /* 0x0000001b0600720c */ /* 0x010fda0003f26270 */
[----:B------:R-:W-:Y:S05]  /*158e0*/  @P1 BRA `(.L_x_32906) ;  /* 0x0000019400741947 */ /* 0x000fea0003800000 */
[----:B01-3--:R-:W0:Y:S01]  /*158f0*/  LDC.64 R8, c[0x0][0x3e8] ;  /* 0x0000fa00ff087b82 */ /* 0x00be220000000a00 */
        /* <DEDUP_REMOVED lines=13> */
[----:B-----5:R-:W0:Y:S08]  /*159d0*/  I2F.RP R32, R33 ;  /* 0x0000002100207306 */ /* 0x020e300000209400 */
[----:B0-----:R-:W0:Y:S02]  /*159e0*/  MUFU.RCP R32, R32 ;  /* 0x0000002000207308 */ /* 0x001e240000001000 */
[----:B0-----:R-:W-:-:S06]  /*159f0*/  VIADD R34, R32, 0xffffffe ;  /* 0x0ffffffe20227836 */ /* 0x001fcc0000000000 */
[----:B------:R-:W0:Y:S02]  /*15a00*/  F2I.FTZ.U32.TRUNC.NTZ R11, R34 ;  /* 0x00000022000b7305 */ /* 0x000e24000021f000 */
[----:B0-----:R-:W-:-:S05]  /*15a10*/  IADD3 R10, PT, PT, RZ, -R11, RZ ;  /* 0x8000000bff0a7210 */ /* 0x001fca0007ffe0ff */
        /* <DEDUP_REMOVED lines=14> */
[----:B------:R-:W-:-:S04]  /*15b00*/  @!P4 LOP3.LUT R10, RZ, R12, RZ, 0x33, !PT ;  /* 0x0000000cff0ac212 */ /* 0x000fc800078e33ff */
[----:B----4-:R-:W-:-:S13]  /*15b10*/  ISETP.NE.AND P2, PT, R10, R13, PT ;  /* 0x0000000d0a00720c */ /* 0x010fda0003f45270 */
        /* <DEDUP_REMOVED lines=15> */
[----:B0-----:R-:W-:Y:S01]  /*15c10*/  MOV R9, UR5 ;  /* 0x0000000500097c02 */ /* 0x001fe20008000f00 */
[----:B------:R-:W-:-:S04]  /*15c20*/  IMAD.U32 R8, RZ, RZ, UR4 ;  /* 0x00000004ff087e24 */ /* 0x000fc8000f8e00ff */
        /* <DEDUP_REMOVED lines=9> */
.L_x_32938:
[----:B------:R-:W-:Y:S01]  /*15cc0*/  VIADD R8, R40, 0x1 ;  /* 0x0000000128087836 */ /* 0x000fe20000000000 */
[----:B-1----:R-:W-:-:S04]  /*15cd0*/  MOV R40, R12 ;  /* 0x0000000c00287202 */ /* 0x002fc80000000f00 */
        /* <DEDUP_REMOVED lines=14> */
.L_x_32937:
[----:B------:R-:W-:Y:S05]  /*15dc0*/  BSYNC.RELIABLE B2 ;  /* 0x0000000000027941 */ /* 0x000fea0003800100 */
.L_x_32936:
[----:B------:R-:W2:Y:S04]  /*15dd0*/  LDL R6, [R1+0x8] ;  /* 0x0000080001067983 */ /* 0x000ea80000100800 */
[----:B------:R-:W3:Y:S01]  /*15de0*/  LDL R3, [R1+0x4] ;  /* 0x0000040001037983 */ /* 0x000ee20000100800 */
[----:B------:R-:W-:Y:S01]  /*15df0*/  IMAD.MOV.U32 R13, RZ, RZ, 0x7f7fffff ;  /* 0x7f7fffffff0d7424 */ /* 0x000fe200078e00ff */
[----:B------:R-:W-:Y:S02]  /*15e00*/  BSSY.RECONVERGENT B2, `(.L_x_32939) ;  /* 0x0000044000027945 */ /* 0x000fe40003800200 */
[----:B--2---:R0:W-:Y:S01]  /*15e10*/  STG.E desc[UR8][R50.64], R6 ;  /* 0x0000000632007986 */ /* 0x0041e2000c101908 */
[----:B------:R-:W-:-:S03]  /*15e20*/  ISETP.GE.U32.AND P1, PT, R6, 0xf, PT ;  /* 0x0000000f0600780c */ /* 0x000fc60003f26070 */
[----:B------:R0:W-:Y:S01]  /*15e30*/  STG.E desc[UR8][R28.64], R13 ;  /* 0x0000000d1c007986 */ /* 0x0001e2000c101908 */
[----:B---3--:R-:W-:Y:S01]  /*15e40*/  ISETP.NE.AND P2, PT, R3, RZ, PT ;  /* 0x000000ff0300720c */ /* 0x008fe20003f45270 */
[----:B------:R-:W-:Y:S02]  /*15e50*/  HFMA2 R3, -RZ, RZ, 0, 0 ;  /* 0x00000000ff037431 */ /* 0x000fe400000001ff */
[----:B------:R0:W-:Y:S06]  /*15e60*/  STG.E desc[UR8][R10.64], R7 ;  /* 0x000000070a007986 */ /* 0x0001ec000c101908 */
[----:B------:R-:W-:Y:S05]  /*15e70*/  @!P1 BRA `(.L_x_32940) ;  /* 0x0000000000f09947 */ /* 0x000fea0003800000 */
[----:B------:R1:W5:Y:S01]  /*15e80*/  LDG.E R33, desc[UR8][R28.64] ;  /* 0x000000081c217981 */ /* 0x000362000c1e1900 */
[----:B0-----:R-:W0:Y:S01]  /*15e90*/  LDC.64 R10, c[0x0][0x3d0] ;  /* 0x0000f400ff0a7b82 */ /* 0x001e220000000a00 */
[----:B------:R-:W-:Y:S01]  /*15ea0*/  LOP3.LUT R3, R27, 0x7ffffff0, RZ, 0xc0, !PT ;  /* 0x7ffffff01b037812 */ /* 0x000fe200078ec0ff */
[----:B------:R-:W-:-:S03]  /*15eb0*/  IMAD.MOV.U32 R31, RZ, RZ, R14 ;  /* 0x000000ffff1f7224 */ /* 0x000fc600078e000e */
[----:B------:R-:W-:Y:S02]  /*15ec0*/  IADD3 R6, PT, PT, -R3, RZ, RZ ;  /* 0x000000ff03067210 */ /* 0x000fe40007ffe1ff */
[----:B0-----:R-:W-:-:S05]  /*15ed0*/  IADD3 R10, P1, PT, R10, 0x20, RZ ;  /* 0x000000200a0a7810 */ /* 0x001fca0007f3e0ff */
[----:B-1----:R-:W-:-:S08]  /*15ee0*/  IMAD.X R11, RZ, RZ, R11, P1 ;  /* 0x000000ffff0b7224 */ /* 0x002fd000008e060b */
.L_x_32941:
        /* <DEDUP_REMOVED lines=53> */
.L_x_32940:
[----:B------:R-:W-:Y:S05]  /*16240*/  BSYNC.RECONVERGENT B2 ;  /* 0x0000000000027941 */ /* 0x000fea0003800200 */
.L_x_32939:
[----:B------:R-:W-:Y:S05]  /*16250*/  @!P2 BRA `(.L_x_32935) ;  /* 0x00000004001ca947 */ /* 0x000fea0003800000 */
[----:B0-----:R-:W3:Y:S04]  /*16260*/  LDL R13, [R1+0x4] ;  /* 0x00000400010d7983 */ /* 0x001ee80000100800 */
[----:B------:R-:W4:Y:S01]  /*16270*/  LDL R12, [R1] ;  /* 0x00000000010c7983 */ /* 0x000f220000100800 */
[----:B------:R-:W-:Y:S01]  /*16280*/  BSSY.RECONVERGENT B2, `(.L_x_32942) ;  /* 0x0000020000027945 */ /* 0x000fe20003800200 */
[----:B---3--:R-:W-:Y:S02]  /*16290*/  ISETP.GE.U32.AND P1, PT, R13, 0x8, PT ;  /* 0x000000080d00780c */ /* 0x008fe40003f26070 */
[----:B----4-:R-:W-:-:S11]  /*162a0*/  ISETP.NE.AND P2, PT, R12, RZ, PT ;  /* 0x000000ff0c00720c */ /* 0x010fd60003f45270 */
[----:B------:R-:W-:Y:S05]  /*162b0*/  @!P1 BRA `(.L_x_32943) ;  /* 0x0000000000709947 */ /* 0x000fea0003800000 */
[----:B------:R-:W-:Y:S01]  /*162c0*/  IADD3 R11, PT, PT, R14, R3, RZ ;  /* 0x000000030e0b7210 */ /* 0x000fe20007ffe0ff */
[----:B------:R-:W3:Y:S04]  /*162d0*/  LDG.E R13, desc[UR8][R28.64] ;  /* 0x000000081c0d7981 */ /* 0x000ee8000c1e1900 */
        /* <DEDUP_REMOVED lines=26> */
.L_x_32943:
[----:B------:R-:W-:Y:S05]  /*16480*/  BSYNC.RECONVERGENT B2 ;  /* 0x0000000000027941 */ /* 0x000fea0003800200 */
.L_x_32942:
        /* <DEDUP_REMOVED lines=19> */
[----:B------:R1:W-:Y:S04]  /*165c0*/  @P1 STG.E desc[UR8][R28.64], R35 ;  /* 0x000000231c001986 */ /* 0x0003e8000c101908 */
[----:B------:R-:W-:Y:S05]  /*165d0*/  @!P2 BRA `(.L_x_32935) ;  /* 0x00000000003ca947 */ /* 0x000fea0003800000 */
        /* <DEDUP_REMOVED lines=8> */
[----:B------:R-:W3:Y:S01]  /*16660*/  LDG.E R3, desc[UR8][R8.64+0x4] ;  /* 0x0000040808037981 */ /* 0x000ee2000c1e1900 */
[----:B------:R-:W-:Y:S02]  /*16670*/  ISETP.NE.AND P1, PT, R12, 0x2, PT ;  /* 0x000000020c00780c */ /* 0x000fe40003f25270 */
[----:B---3--:R-:W-:-:S05]  /*16680*/  FMNMX.FTZ R6, R6, R3, PT ;  /* 0x0000000306067209 */ /* 0x008fca0003810000 */
[----:B------:R4:W-:Y:S06]  /*16690*/  STG.E desc[UR8][R28.64], R6 ;  /* 0x000000061c007986 */ /* 0x0009ec000c101908 */
[----:B------:R-:W2:Y:S02]  /*166a0*/  @P1 LDG.E R3, desc[UR8][R8.64+0x8] ;  /* 0x0000080808031981 */ /* 0x000ea4000c1e1900 */
[----:B--2---:R-:W-:-:S05]  /*166b0*/  @P1 FMNMX.FTZ R3, R6, R3, PT ;  /* 0x0000000306031209 */ /* 0x004fca0003810000 */
[----:B------:R4:W-:Y:S02]  /*166c0*/  @P1 STG.E desc[UR8][R28.64], R3 ;  /* 0x000000031c001986 */ /* 0x0009e4000c101908 */
.L_x_32935:
[----:B------:R-:W-:Y:S05]  /*166d0*/  BSYNC.RECONVERGENT B1 ;  /* 0x0000000000017941 */ /* 0x000fea0003800200 */
.L_x_32934:
[----:B0--34-:R-:W3:Y:S01]  /*166e0*/  LDL R6, [R1+0xc] ;  /* 0x00000c0001067983 */ /* 0x019ee20000100800 */
[----:B------:R-:W0:Y:S01]  /*166f0*/  LDCU UR5, c[0x0][0x430] ;  /* 0x00008600ff0577ac */ /* 0x000e220008000800 */
[----:B-1----:R-:W1:Y:S02]  /*16700*/  LDC.64 R12, c[0x0][0x3d8] ;  /* 0x0000f600ff0c7b82 */ /* 0x002e640000000a00 */
[----:B------:R4:W5:Y:S01]  /*16710*/  LDG.E R3, desc[UR8][R4.64] ;  /* 0x0000000804037981 */ /* 0x000962000c1e1900 */
[----:B------:R-:W2:Y:S01]  /*16720*/  LDCU UR4, c[0x0][0x420] ;  /* 0x00008400ff0477ac */ /* 0x000ea20008000800 */
[----:B------:R-:W-:-:S04]  /*16730*/  IMAD.WIDE R48, R2, 0x4, R52 ;  /* 0x0000000402307825 */ /* 0x000fc800078e0234 */
[----:B----4-:R-:W4:Y:S01]  /*16740*/  LDC.64 R4, c[0x0][0x3b8] ;  /* 0x0000ee00ff047b82 */ /* 0x010f220000000a00 */
[----:B--2---:R-:W-:Y:S01]  /*16750*/  UISETP.GE.AND UP0, UPT, UR4, 0x1, UPT ;  /* 0x000000010400788c */ /* 0x004fe2000bf06270 */
[----:B-1----:R-:W-:-:S04]  /*16760*/  ISETP.NE.U32.AND P1, PT, R12, RZ, PT ;  /* 0x000000ff0c00720c */ /* 0x002fc80003f25070 */
[----:B------:R-:W-:Y:S01]  /*16770*/  ISETP.NE.AND.EX P1, PT, R13, RZ, PT, P1 ;  /* 0x000000ff0d00720c */ /* 0x000fe20003f25310 */
[----:B---3--:R-:W-:-:S04]  /*16780*/  IMAD.IADD R6, R6, 0x1, R40 ;  /* 0x0000000106067824 */ /* 0x008fc800078e0228 */
[----:B0-----:R-:W-:-:S05]  /*16790*/  IMAD R6, R6, UR5, RZ ;  /* 0x0000000506067c24 */ /* 0x001fca000f8e02ff */
[----:B------:R-:W-:-:S05]  /*167a0*/  IADD3 R9, PT, PT, R6, UR4, RZ ;  /* 0x0000000406097c10 */ /* 0x000fca000fffe0ff */
[----:B----4-:R-:W-:-:S05]  /*167b0*/  IMAD.WIDE R4, R9, 0x4, R4 ;  /* 0x0000000409047825 */ /* 0x010fca00078e0204 */
[----:B-----5:R0:W-:Y:S01]  /*167c0*/  STG.E desc[UR8][R4.64], R3 ;  /* 0x0000000304007986 */ /* 0x0201e2000c101908 */
[----:B------:R-:W-:Y:S05]  /*167d0*/  @!P1 BRA `(.L_x_32944) ;  /* 0x0000000000ec9947 */ /* 0x000fea0003800000 */
[----:B0-----:R-:W2:Y:S01]  /*167e0*/  LDG.E.CONSTANT R4, desc[UR8][R48.64] ;  /* 0x0000000830047981 */ /* 0x001ea2000c1e9900 */
        /* <DEDUP_REMOVED lines=12> */
[----:B0-----:R-:W-:Y:S01]  /*168b0*/  MOV R2, RZ ;  /* 0x000000ff00027202 */ /* 0x001fe20000000f00 */
        /* <DEDUP_REMOVED lines=13> */
[-C--:B------:R-:W-:Y:S01]  /*16990*/  @!P3 IADD3 R3, PT, PT, R3, -R10.reuse, RZ ;  /* 0x8000000a0303b210 */ /* 0x080fe20007ffe0ff */
[----:B------:R-:W-:Y:S01]  /*169a0*/  @!P3 VIADD R11, R11, 0x1 ;  /* 0x000000010b0bb836 */ /* 0x000fe20000000000 */
[----:B------:R-:W-:Y:S02]  /*169b0*/  ISETP.NE.AND P3, PT, R5, RZ, PT ;  /* 0x000000ff0500720c */ /* 0x000fe40003f65270 */
[----:B------:R-:W-:Y:S01]  /*169c0*/  ISETP.GE.U32.AND P1, PT, R3, R10, PT ;  /* 0x0000000a0300720c */ /* 0x000fe20003f26070 */
[----:B0-----:R-:W-:-:S04]  /*169d0*/  VIADD R32, R31, 0xffffffe ;  /* 0x0ffffffe1f207836 */ /* 0x001fc80000000000 */
[----:B------:R-:W0:Y:S08]  /*169e0*/  F2I.FTZ.U32.TRUNC.NTZ R3, R32 ;  /* 0x0000002000037305 */ /* 0x000e30000021f000 */
[----:B------:R-:W-:-:S05]  /*169f0*/  @P1 IADD3 R11, PT, PT, R11, 0x1, RZ ;  /* 0x000000010b0b1810 */ /* 0x000fca0007ffe0ff */
[----:B------:R-:W-:Y:S02]  /*16a00*/  IMAD.MOV.U32 R10, RZ, RZ, R11 ;  /* 0x000000ffff0a7224 */ /* 0x000fe400078e000b */
[----:B0-----:R-:W-:-:S03]  /*16a10*/  IMAD.MOV R11, RZ, RZ, -R3 ;  /* 0x000000ffff0b7224 */ /* 0x001fc600078e0a03 */
        /* <DEDUP_REMOVED lines=18> */
[----:B------:R-:W0:Y:S04]  /*16b40*/  LDC.64 R2, c[0x0][0x3d8] ;  /* 0x0000f600ff027b82 */ /* 0x000e280000000a00 */
[----:B------:R-:W2:Y:S01]  /*16b50*/  LDS R5, [R5] ;  /* 0x0000000005057984 */ /* 0x000ea20000000800 */
[----:B0-----:R-:W-:-:S04]  /*16b60*/  IMAD.WIDE R2, R9, 0x4, R2 ;  /* 0x0000000409027825 */ /* 0x001fc800078e0202 */
[----:B--2---:R-:W-:-:S05]  /*16b70*/  FADD.FTZ R9, R4, -R5 ;  /* 0x8000000504097221 */ /* 0x004fca0000010000 */
[----:B------:R1:W-:Y:S02]  /*16b80*/  STG.E desc[UR8][R2.64], R9 ;  /* 0x0000000902007986 */ /* 0x0003e4000c101908 */
.L_x_32944:
[----:B------:R-:W-:Y:S05]  /*16b90*/  BRA.U !UP0, `(.L_x_32945) ;  /* 0x0000002108207547 */ /* 0x000fea000b800000 */
[----:B0-----:R-:W0:Y:S01]  /*16ba0*/  LDC R5, c[0x0][0x448] ;  /* 0x00011200ff057b82 */ /* 0x001e220000000800 */
[----:B------:R-:W-:Y:S02]  /*16bb0*/  IABS R10, R30 ;  /* 0x0000001e000a7213 */ /* 0x000fe40000000000 */
[-C--:B0-----:R-:W-:Y:S02]  /*16bc0*/  IABS R8, R5.reuse ;  /* 0x0000000500087213 */ /* 0x081fe40000000000 */
[----:B------:R-:W-:Y:S02]  /*16bd0*/  LOP3.LUT R30, R30, R5, RZ, 0x3c, !PT ;  /* 0x000000051e1e7212 */ /* 0x000fe400078e3cff */
[----:B------:R-:W0:Y:S02]  /*16be0*/  I2F.RP R4, R8 ;  /* 0x0000000800047306 */ /* 0x000e240000209400 */
[----:B------:R-:W-:-:S06]  /*16bf0*/  ISETP.GE.AND P3, PT, R30, RZ, PT ;  /* 0x000000ff1e00720c */ /* 0x000fcc0003f66270 */
[----:B0-----:R-:W1:Y:S02]  /*16c00*/  MUFU.RCP R4, R4 ;  /* 0x0000000400047308 */ /* 0x001e640000001000 */
[----:B-1----:R-:W-:Y:S01]  /*16c10*/  VIADD R2, R4, 0xffffffe ;  /* 0x0ffffffe04027836 */ /* 0x002fe20000000000 */
[----:B------:R-:W-:-:S05]  /*16c20*/  IABS R4, R27 ;  /* 0x0000001b00047213 */ /* 0x000fca0000000000 */
[----:B------:R0:W1:Y:S08]  /*16c30*/  F2I.FTZ.U32.TRUNC.NTZ R3, R2 ;  /* 0x0000000200037305 */ /* 0x000070000021f000 */
[----:B------:R-:W2:Y:S01]  /*16c40*/  I2F.RP R11, R4 ;  /* 0x00000004000b7306 */ /* 0x000ea20000209400 */
[----:B0-----:R-:W-:Y:S02]  /*16c50*/  HFMA2 R2, -RZ, RZ, 0, 0 ;  /* 0x00000000ff027431 */ /* 0x001fe400000001ff */
[----:B-1----:R-:W-:-:S04]  /*16c60*/  IMAD.MOV R9, RZ, RZ, -R3 ;  /* 0x000000ffff097224 */ /* 0x002fc800078e0a03 */
[----:B------:R-:W-:-:S04]  /*16c70*/  IMAD R9, R9, R8, RZ ;  /* 0x0000000809097224 */ /* 0x000fc800078e02ff */
[----:B------:R-:W-:Y:S01]  /*16c80*/  IMAD.HI.U32 R9, R3, R9, R2 ;  /* 0x0000000903097227 */ /* 0x000fe200078e0002 */
[----:B--2---:R-:W0:Y:S05]  /*16c90*/  MUFU.RCP R11, R11 ;  /* 0x0000000b000b7308 */ /* 0x004e2a0000001000 */
        /* <DEDUP_REMOVED lines=9> */
[----:B------:R0:W1:Y:S02]  /*16d30*/  F2I.FTZ.U32.TRUNC.NTZ R3, R2 ;  /* 0x0000000200037305 */ /* 0x000064000021f000 */
[----:B0-----:R-:W-:-:S09]  /*16d40*/  HFMA2 R2, -RZ, RZ, 0, 0 ;  /* 0x00000000ff027431 */ /* 0x001fd200000001ff */
[----:B------:R-:W-:-:S05]  /*16d50*/  @P2 VIADD R9, R9, 0x1 ;  /* 0x0000000109092836 */ /* 0x000fca0000000000 */
[----:B------:R-:W-:Y:S01]  /*16d60*/  MOV R8, R9 ;  /* 0x0000000900087202 */ /* 0x000fe20000000f00 */
[----:B-1----:R-:W-:-:S04]  /*16d70*/  IMAD.MOV R9, RZ, RZ, -R3 ;  /* 0x000000ffff097224 */ /* 0x002fc800078e0a03 */
        /* <DEDUP_REMOVED lines=17> */
[----:B------:R-:W-:Y:S01]  /*16e90*/  MOV R32, R3 ;  /* 0x0000000300207202 */ /* 0x000fe20000000f00 */
[----:B------:R-:W-:Y:S06]  /*16ea0*/  @P0 BRA `(.L_x_32946) ;  /* 0x0000000c00340947 */ /* 0x000fec0003800000 */
[----:B------:R-:W0:Y:S01]  /*16eb0*/  LDCU UR6, c[0x0][0x420] ;  /* 0x00008400ff0677ac */ /* 0x000e220008000800 */
[----:B------:R-:W-:Y:S01]  /*16ec0*/  UISETP.GE.U32.AND UP0, UPT, UR4, 0x8, UPT ;  /* 0x000000080400788c */ /* 0x000fe2000bf06070 */
[----:B0-----:R-:W-:-:S08]  /*16ed0*/  IMAD.U32 R5, RZ, RZ, UR6 ;  /* 0x00000006ff057e24 */ /* 0x001fd0000f8e00ff */
[----:B------:R-:W-:Y:S05]  /*16ee0*/  BRA.U !UP0, `(.L_x_32947) ;  /* 0x0000000508807547 */ /* 0x000fea000b800000 */
[----:B------:R-:W0:Y:S01]  /*16ef0*/  LDC.64 R2, c[0x0][0x3b8] ;  /* 0x0000ee00ff027b82 */ /* 0x000e220000000a00 */
[----:B------:R-:W-:Y:S01]  /*16f00*/  ULOP3.LUT UR5, UR4, 0x7ffffff8, URZ, 0xc0, !UPT ;  /* 0x7ffffff804057892 */ /* 0x000fe2000f8ec0ff */
[----:B------:R-:W-:Y:S01]  /*16f10*/  BSSY.RECONVERGENT B1, `(.L_x_32947) ;  /* 0x000005d000017945 */ /* 0x000fe20003800200 */
[----:B------:R-:W-:Y:S01]  /*16f20*/  UIADD3 UR12, UPT, UPT, UR4, -0x1, URZ ;  /* 0xffffffff040c7890 */ /* 0x000fe2000fffe0ff */
[----:B------:R-:W-:Y:S01]  /*16f30*/  SHF.R.S32.HI R38, RZ, 0x1f, R6 ;  /* 0x0000001fff267819 */ /* 0x000fe20000011406 */
[----:B------:R-:W-:Y:S01]  /*16f40*/  UIADD3 UR13, UPT, UPT, UR4, -0x8, URZ ;  /* 0xfffffff8040d7890 */ /* 0x000fe2000fffe0ff */
[----:B------:R-:W-:Y:S01]  /*16f50*/  MOV R5, UR6 ;  /* 0x0000000600057c02 */ /* 0x000fe20008000f00 */
[----:B------:R-:W-:Y:S01]  /*16f60*/  UIADD3 UR14, UPT, UPT, UR4, -0x7, URZ ;  /* 0xfffffff9040e7890 */ /* 0x000fe2000fffe0ff */
[----:B------:R-:W1:Y:S01]  /*16f70*/  LDC R12, c[0x0][0x428] ;  /* 0x00010a00ff0c7b82 */ /* 0x000e620000000800 */
[----:B------:R-:W-:Y:S02]  /*16f80*/  UIADD3 UR15, UPT, UPT, UR4, -0x6, URZ ;  /* 0xfffffffa040f7890 */ /* 0x000fe4000fffe0ff */
[----:B------:R-:W-:-:S02]  /*16f90*/  UIADD3 UR16, UPT, UPT, UR4, -0x5, URZ ;  /* 0xfffffffb04107890 */ /* 0x000fc4000fffe0ff */
[----:B------:R-:W-:Y:S02]  /*16fa0*/  UIADD3 UR17, UPT, UPT, UR4, -0x4, URZ ;  /* 0xfffffffc04117890 */ /* 0x000fe4000fffe0ff */
[----:B------:R-:W-:Y:S02]  /*16fb0*/  UIADD3 UR18, UPT, UPT, UR4, -0x2, URZ ;  /* 0xfffffffe04127890 */ /* 0x000fe4000fffe0ff */
[----:B------:R-:W-:Y:S02]  /*16fc0*/  UIADD3 UR4, UPT, UPT, UR4, -0x3, URZ ;  /* 0xfffffffd04047890 */ /* 0x000fe4000fffe0ff */
[----:B------:R-:W-:Y:S01]  /*16fd0*/  UIADD3 UR5, UPT, UPT, -UR5, URZ, URZ ;  /* 0x000000ff05057290 */ /* 0x000fe2000fffe1ff */
[----:B0-----:R-:W-:Y:S01]  /*16fe0*/  IADD3 R4, P1, PT, R2, -0x10, RZ ;  /* 0xfffffff002047810 */ /* 0x001fe20007f3e0ff */
[----:B------:R-:W-:-:S04]  /*16ff0*/  IMAD.MOV.U32 R2, RZ, RZ, RZ ;  /* 0x000000ffff027224 */ /* 0x000fc800078e00ff */
[----:B------:R-:W-:Y:S01]  /*17000*/  IMAD.U32 R13, RZ, RZ, UR5 ;  /* 0x00000005ff0d7e24 */ /* 0x000fe2000f8e00ff */
[----:B------:R-:W-:Y:S01]  /*17010*/  IADD3.X R3, PT, PT, R3, -0x1, RZ, P1, !PT ;  /* 0xffffffff03037810 */ /* 0x000fe20000ffe4ff */
[C-C-:B-1----:R-:W-:Y:S02]  /*17020*/  IMAD R37, R12.reuse, UR12, R59.reuse ;  /* 0x0000000c0c257c24 */ /* 0x142fe4000f8e023b */
[----:B------:R-:W-:Y:S02]  /*17030*/  IMAD R36, R27, R12, RZ ;  /* 0x0000000c1b247224 */ /* 0x000fe400078e02ff */
[C-C-:B------:R-:W-:Y:S02]  /*17040*/  IMAD R35, R12.reuse, UR13, R59.reuse ;  /* 0x0000000d0c237c24 */ /* 0x140fe4000f8e023b */
[C-C-:B------:R-:W-:Y:S02]  /*17050*/  IMAD R34, R12.reuse, UR14, R59.reuse ;  /* 0x0000000e0c227c24 */ /* 0x140fe4000f8e023b */
[----:B------:R-:W-:-:S02]  /*17060*/  IMAD R8, R12, UR15, R59 ;  /* 0x0000000f0c087c24 */ /* 0x000fc4000f8e023b */
[C-C-:B------:R-:W-:Y:S02]  /*17070*/  IMAD R9, R12.reuse, UR16, R59.reuse ;  /* 0x000000100c097c24 */ /* 0x140fe4000f8e023b */
[C-C-:B------:R-:W-:Y:S02]  /*17080*/  IMAD R10, R12.reuse, UR17, R59.reuse ;  /* 0x000000110c0a7c24 */ /* 0x140fe4000f8e023b */
[C-C-:B------:R-:W-:Y:S02]  /*17090*/  IMAD R11, R12.reuse, UR18, R59.reuse ;  /* 0x000000120c0b7c24 */ /* 0x140fe4000f8e023b */
[----:B------:R-:W-:-:S07]  /*170a0*/  IMAD R12, R12, UR4, R59 ;  /* 0x000000040c0c7c24 */ /* 0x000fce000f8e023b */
.L_x_32948:
        /* <DEDUP_REMOVED lines=13> */
[----:B------:R-:W-:-:S05]  /*17180*/  IMAD R41, R11, R27, R2 ;  /* 0x0000001b0b297224 */ /* 0x000fca00078e0202 */
[----:B--2---:R-:W-:-:S05]  /*17190*/  IADD3 R41, PT, PT, R32, R41, RZ ;  /* 0x0000002920297210 */ /* 0x004fca0007ffe0ff */
        /* <DEDUP_REMOVED lines=53> */
.L_x_32947:
        /* <DEDUP_REMOVED lines=9> */
[----:B------:R-:W-:Y:S01]  /*17580*/  IADD3 R4, PT, PT, R5, -0x1, RZ ;  /* 0xffffffff05047810 */ /* 0x000fe20007ffe0ff */
[----:B-----5:R-:W-:Y:S01]  /*17590*/  IMAD.IADD R32, R15, 0x1, R32 ;  /* 0x000000010f207824 */ /* 0x020fe200078e0220 */
[----:B------:R-:W1:Y:S05]  /*175a0*/  LDCU.64 UR12, c[0x0][0x3b8] ;  /* 0x00007700ff0c77ac */ /* 0x000e6a0008000a00 */
        /* <DEDUP_REMOVED lines=41> */
.L_x_32949:
        /* <DEDUP_REMOVED lines=8> */
[----:B------:R-:W-:Y:S01]  /*178c0*/  IADD3 R31, PT, PT, R5, -0x1, RZ ;  /* 0xffffffff051f7810 */ /* 0x000fe20007ffe0ff */
[----:B-----5:R-:W-:Y:S01]  /*178d0*/  IMAD.IADD R32, R15, 0x1, R32 ;  /* 0x000000010f207824 */ /* 0x020fe200078e0220 */
[----:B------:R-:W2:Y:S05]  /*178e0*/  LDCU.64 UR4, c[0x0][0x3b8] ;  /* 0x00007700ff0477ac */ /* 0x000eaa0008000a00 */
        /* <DEDUP_REMOVED lines=24> */
.L_x_32950:
[----:B------:R-:W-:Y:S05]  /*17a70*/  BRA.U UP1, `(.L_x_32945) ;  /* 0x0000001101687547 */ /* 0x000fea000b800000 */
        /* <DEDUP_REMOVED lines=16> */
.L_x_32946:
[----:B------:R-:W0:Y:S01]  /*17b80*/  LDC R60, c[0x0][0x420] ;  /* 0x00010800ff3c7b82 */ /* 0x000e220000000800 */
[----:B------:R-:W1:Y:S02]  /*17b90*/  LDCU UR4, c[0x0][0x420] ;  /* 0x00008400ff0477ac */ /* 0x000e640008000800 */
[----:B-1----:R-:W-:Y:S01]  /*17ba0*/  IMAD.U32 R11, RZ, RZ, UR4 ;  /* 0x00000004ff0b7e24 */ /* 0x002fe2000f8e00ff */
[----:B0-----:R-:W-:-:S13]  /*17bb0*/  ISETP.GE.U32.AND P1, PT, R60, 0x8, PT ;  /* 0x000000083c00780c */ /* 0x001fda0003f26070 */
[----:B------:R-:W-:Y:S05]  /*17bc0*/  @!P1 BRA `(.L_x_32951) ;  /* 0x0000000400e89947 */ /* 0x000fea0003800000 */
[----:B------:R-:W0:Y:S01]  /*17bd0*/  LDCU UR5, c[0x0][0x428] ;  /* 0x00008500ff0577ac */ /* 0x000e220008000800 */
[C---:B------:R-:W-:Y:S01]  /*17be0*/  VIADD R4, R60.reuse, 0xffffffff ;  /* 0xffffffff3c047836 */ /* 0x040fe20000000000 */
[C---:B------:R-:W-:Y:S01]  /*17bf0*/  IADD3 R8, PT, PT, R60.reuse, -0x8, RZ ;  /* 0xfffffff83c087810 */ /* 0x040fe20007ffe0ff */
[C---:B------:R-:W-:Y:S01]  /*17c00*/  VIADD R10, R60.reuse, 0xfffffffa ;  /* 0xfffffffa3c0a7836 */ /* 0x040fe20000000000 */
[C---:B------:R-:W-:Y:S01]  /*17c10*/  IADD3 R30, PT, PT, R60.reuse, -0x5, RZ ;  /* 0xfffffffb3c1e7810 */ /* 0x040fe20007ffe0ff */
[C---:B------:R-:W-:Y:S01]  /*17c20*/  VIADD R38, R60.reuse, 0xfffffffd ;  /* 0xfffffffd3c267836 */ /* 0x040fe20000000000 */
[C---:B------:R-:W-:Y:S01]  /*17c30*/  IADD3 R42, PT, PT, R60.reuse, -0x2, RZ ;  /* 0xfffffffe3c2a7810 */ /* 0x040fe20007ffe0ff */
[C---:B------:R-:W-:Y:S01]  /*17c40*/  VIADD R36, R60.reuse, 0xfffffff9 ;  /* 0xfffffff93c247836 */ /* 0x040fe20000000000 */
[C---:B------:R-:W-:Y:S01]  /*17c50*/  LOP3.LUT R2, R60.reuse, 0x7ffffff8, RZ, 0xc0, !PT ;  /* 0x7ffffff83c027812 */ /* 0x040fe200078ec0ff */
[----:B------:R-:W-:Y:S01]  /*17c60*/  VIADD R34, R60, 0xfffffffc ;  /* 0xfffffffc3c227836 */ /* 0x000fe20000000000 */
[----:B------:R-:W-:Y:S01]  /*17c70*/  BSSY.RECONVERGENT B1, `(.L_x_32951) ;  /* 0x000006f000017945 */ /* 0x000fe20003800200 */
[----:B------:R-:W-:Y:S01]  /*17c80*/  IMAD.MOV.U32 R3, RZ, RZ, RZ ;  /* 0x000000ffff037224 */ /* 0x000fe200078e00ff */
[----:B------:R-:W-:Y:S01]  /*17c90*/  IADD3 R2, PT, PT, -R2, RZ, RZ ;  /* 0x000000ff02027210 */ /* 0x000fe20007ffe1ff */
[----:B------:R-:W-:-:S02]  /*17ca0*/  IMAD.U32 R11, RZ, RZ, UR4 ;  /* 0x00000004ff0b7e24 */ /* 0x000fc4000f8e00ff */
[--C-:B0-----:R-:W-:Y:S02]  /*17cb0*/  IMAD R39, R4, UR5, R59.reuse ;  /* 0x0000000504277c24 */ /* 0x101fe4000f8e023b */
[--C-:B------:R-:W-:Y:S02]  /*17cc0*/  IMAD R37, R8, UR5, R59.reuse ;  /* 0x0000000508257c24 */ /* 0x100fe4000f8e023b */
[--C-:B------:R-:W-:Y:S02]  /*17cd0*/  IMAD R4, R10, UR5, R59.reuse ;  /* 0x000000050a047c24 */ /* 0x100fe4000f8e023b */
[--C-:B------:R-:W-:Y:S02]  /*17ce0*/  IMAD R9, R38, UR5, R59.reuse ;  /* 0x0000000526097c24 */ /* 0x100fe4000f8e023b */
[--C-:B------:R-:W-:Y:S02]  /*17cf0*/  IMAD R36, R36, UR5, R59.reuse ;  /* 0x0000000524247c24 */ /* 0x100fe4000f8e023b */
[----:B------:R-:W-:-:S02]  /*17d00*/  IMAD R5, R30, UR5, R59 ;  /* 0x000000051e057c24 */ /* 0x000fc4000f8e023b */
[--C-:B------:R-:W-:Y:S02]  /*17d10*/  IMAD R8, R34, UR5, R59.reuse ;  /* 0x0000000522087c24 */ /* 0x100fe4000f8e023b */
[----:B------:R-:W-:Y:S02]  /*17d20*/  IMAD R10, R42, UR5, R59 ;  /* 0x000000052a0a7c24 */ /* 0x000fe4000f8e023b */
[----:B------:R-:W-:-:S07]  /*17d30*/  IMAD R38, R27, UR5, RZ ;  /* 0x000000051b267c24 */ /* 0x000fce000f8e02ff */
.L_x_32952:
        /* <DEDUP_REMOVED lines=83> */
[----:B------:R-:W-:-:S05]  /*18270*/  IMAD R41, R37, R27, R3 ;  /* 0x0000001b25297224 */ /* 0x000fca00078e0203 */
[----:B--2---:R-:W-:-:S05]  /*18280*/  IADD3 R41, PT, PT, R34, R41, RZ ;  /* 0x0000002922297210 */ /* 0x004fca0007ffe0ff */
        /* <DEDUP_REMOVED lines=14> */
.L_x_32951:
        /* <DEDUP_REMOVED lines=9> */
[----:B------:R-:W-:Y:S01]  /*18400*/  IADD3 R37, PT, PT, R11, -0x1, RZ ;  /* 0xffffffff0b257810 */ /* 0x000fe20007ffe0ff */
[----:B-----5:R-:W-:Y:S01]  /*18410*/  IMAD.IADD R9, R15, 0x1, R32 ;  /* 0x000000010f097824 */ /* 0x020fe200078e0220 */
[----:B------:R-:W2:Y:S05]  /*18420*/  LDCU.64 UR12, c[0x0][0x3b8] ;  /* 0x00007700ff0c77ac */ /* 0x000eaa0008000a00 */
        /* <DEDUP_REMOVED lines=17> */
[----:B--2---:R-:W-:-:S04]  /*18540*/  IADD3 R2, P1, PT, R43, R12, RZ ;  /* 0x0000000c2b027210 */ /* 0x004fc80007f3e0ff */
[----:B------:R-:W-:Y:S01]  /*18550*/  IADD3.X R3, PT, PT, R8, R13, RZ, P1, !PT ;  /* 0x0000000d08037210 */ /* 0x000fe20000ffe4ff */
[----:B-1----:R-:W-:-:S04]  /*18560*/  IMAD.WIDE R8, R9, 0x4, R32 ;  /* 0x0000000409087825 */ /* 0x002fc800078e0220 */
[----:B---3--:R1:W-:Y:S04]  /*18570*/  STG.E desc[UR8][R2.64+-0x4], R41 ;  /* 0xfffffc2902007986 */ /* 0x0083e8000c101908 */
[----:B------:R-:W2:Y:S01]  /*18580*/  LDG.E R8, desc[UR8][R8.64] ;  /* 0x0000000808087981 */ /* 0x000ea2000c1e1900 */
[----:B------:R-:W-:-:S04]  /*18590*/  IMAD R37, R37, R10, -R10 ;  /* 0x0000000a25257224 */ /* 0x000fc800078e0a0a */
[----:B------:R-:W-:Y:S02]  /*185a0*/  IMAD.IADD R36, R54, 0x1, R37 ;  /* 0x0000000136247824 */ /* 0x000fe400078e0225 */
        /* <DEDUP_REMOVED lines=10> */
[----:B------:R-:W-:-:S05]  /*18650*/  IADD3 R37, PT, PT, R37, -R10, RZ ;  /* 0x8000000a25257210 */ /* 0x000fca0007ffe0ff */
[----:B------:R-:W-:Y:S02]  /*18660*/  IMAD.IADD R38, R54, 0x1, R37 ;  /* 0x0000000136267824 */ /* 0x000fe400078e0225 */
[----:B---3--:R-:W-:-:S04]  /*18670*/  IMAD.IADD R36, R15, 0x1, R36 ;  /* 0x000000010f247824 */ /* 0x008fc800078e0224 */
[----:B------:R-:W-:-:S04]  /*18680*/  IMAD R39, R38, R27, R36 ;  /* 0x0000001b26277224 */ /* 0x000fc800078e0224 */
[----:B------:R-:W-:-:S05]  /*18690*/  IMAD.WIDE R8, R39, 0x4, R34 ;  /* 0x0000000427087825 */ /* 0x000fca00078e0222 */
[----:B-1----:R1:W3:Y:S02]  /*186a0*/  LDG.E R41, desc[UR8][R8.64] ;  /* 0x0000000808297981 */ /* 0x0022e4000c1e1900 */
[C---:B-1----:R-:W-:Y:S02]  /*186b0*/  IMAD.WIDE R8, R39.reuse, 0x4, R30 ;  /* 0x0000000427087825 */ /* 0x042fe400078e021e */
[----:B---3--:R2:W-:Y:S04]  /*186c0*/  STG.E desc[UR8][R4.64+-0xc], R41 ;  /* 0xfffff42904007986 */ /* 0x0085e8000c101908 */
[----:B0-----:R0:W3:Y:S02]  /*186d0*/  LDG.E R43, desc[UR8][R8.64] ;  /* 0x00000008082b7981 */ /* 0x0010e4000c1e1900 */
[----:B0-----:R-:W-:-:S02]  /*186e0*/  IMAD.WIDE R8, R39, 0x4, R32 ;  /* 0x0000000427087825 */ /* 0x001fc400078e0220 */
[----:B---3--:R2:W-:Y:S04]  /*186f0*/  STG.E desc[UR8][R2.64+-0xc], R43 ;  /* 0xfffff42b02007986 */ /* 0x0085e8000c101908 */
[----:B------:R-:W3:Y:S01]  /*18700*/  LDG.E R36, desc[UR8][R8.64] ;  /* 0x0000000808247981 */ /* 0x000ee2000c1e1900 */
[----:B------:R-:W-:Y:S02]  /*18710*/  IADD3 R10, PT, PT, R54, -R10, R37 ;  /* 0x8000000a360a7210 */ /* 0x000fe40007ffe025 */
[----:B---3--:R-:W-:-:S05]  /*18720*/  IADD3 R36, PT, PT, R15, R36, RZ ;  /* 0x000000240f247210 */ /* 0x008fca0007ffe0ff */
        /* <DEDUP_REMOVED lines=10> */
.L_x_32953:
[----:B------:R-:W-:Y:S05]  /*187d0*/  BRA.U !UP1, `(.L_x_32945) ;  /* 0x0000000509107547 */ /* 0x000fea000b800000 */
[----:B------:R-:W-:Y:S01]  /*187e0*/  UIADD3 UR4, UPT, UPT, UR4, -0x1, URZ ;  /* 0xffffffff04047890 */ /* 0x000fe2000fffe0ff */
[----:B------:R-:W-:-:S03]  /*187f0*/  LOP3.LUT R60, R60, 0x1, RZ, 0xc0, !PT ;  /* 0x000000013c3c7812 */ /* 0x000fc600078ec0ff */
[----:B------:R-:W-:Y:S01]  /*18800*/  UISETP.NE.AND UP0, UPT, UR4, URZ, UPT ;  /* 0x000000ff0400728c */ /* 0x000fe2000bf05270 */
[----:B------:R-:W-:-:S08]  /*18810*/  ISETP.NE.U32.AND P2, PT, R60, 0x1, PT ;  /* 0x000000013c00780c */ /* 0x000fd00003f45070 */
[----:B------:R-:W-:Y:S05]  /*18820*/  BRA.U !UP0, `(.L_x_32954) ;  /* 0x00000001089c7547 */ /* 0x000fea000b800000 */
[----:B------:R-:W1:Y:S01]  /*18830*/  LDC R37, c[0x0][0x428] ;  /* 0x00010a00ff257b82 */ /* 0x000e620000000800 */
[----:B------:R-:W-:Y:S01]  /*18840*/  VIADD R10, R11, 0xffffffff ;  /* 0xffffffff0b0a7836 */ /* 0x000fe20000000000 */
[----:B-----5:R-:W-:Y:S01]  /*18850*/  IADD3 R9, PT, PT, R15, R32, RZ ;  /* 0x000000200f097210 */ /* 0x020fe20007ffe0ff */
[----:B------:R-:W3:Y:S05]  /*18860*/  LDCU.64 UR4, c[0x0][0x3b8] ;  /* 0x00007700ff0477ac */ /* 0x000eea0008000a00 */
[----:B--2---:R-:W2:Y:S08]  /*18870*/  LDC.64 R34, c[0x0][0x3f8] ;  /* 0x0000fe00ff227b82 */ /* 0x004eb00000000a00 */
[----:B0-----:R-:W0:Y:S01]  /*18880*/  LDC.64 R30, c[0x0][0x418] ;  /* 0x00010600ff1e7b82 */ /* 0x001e220000000a00 */
[----:B-1----:R-:W-:Y:S01]  /*18890*/  IMAD R2, R10, R37, R54 ;  /* 0x000000250a027224 */ /* 0x002fe200078e0236 */
[----:B------:R-:W-:-:S06]  /*188a0*/  IADD3 R5, P1, PT, R6, R11, RZ ;  /* 0x0000000b06057210 */ /* 0x000fcc0007f3e0ff */
[----:B------:R-:W1:Y:S01]  /*188b0*/  LDC.64 R32, c[0x0][0x400] ;  /* 0x00010000ff207b82 */ /* 0x000e620000000a00 */
[----:B------:R-:W-:-:S04]  /*188c0*/  IMAD R9, R2, R27, R9 ;  /* 0x0000001b02097224 */ /* 0x000fc800078e0209 */
[----:B--2---:R-:W-:-:S05]  /*188d0*/  IMAD.WIDE R2, R9, 0x4, R34 ;  /* 0x0000000409027825 */ /* 0x004fca00078e0222 */
[----:B------:R0:W2:Y:S01]  /*188e0*/  LDG.E R39, desc[UR8][R2.64] ;  /* 0x0000000802277981 */ /* 0x0000a2000c1e1900 */
[----:B------:R-:W-:Y:S01]  /*188f0*/  SHF.R.S32.HI R4, RZ, 0x1f, R6 ;  /* 0x0000001fff047819 */ /* 0x000fe20000011406 */
[----:B------:R-:W-:-:S03]  /*18900*/  IMAD.SHL.U32 R43, R5, 0x4, RZ ;  /* 0x00000004052b7824 */ /* 0x000fc600078e00ff */
[----:B------:R-:W-:-:S04]  /*18910*/  LEA.HI.X.SX32 R4, R11, R4, 0x1, P1 ;  /* 0x000000040b047211 */ /* 0x000fc800008f0eff */
[----:B------:R-:W-:Y:S01]  /*18920*/  SHF.L.U64.HI R8, R5, 0x2, R4 ;  /* 0x0000000205087819 */ /* 0x000fe20000010204 */
[----:B0-----:R-:W-:Y:S01]  /*18930*/  IMAD.WIDE R2, R9, 0x4, R30 ;  /* 0x0000000409027825 */ /* 0x001fe200078e021e */
[----:B---3--:R-:W-:-:S04]  /*18940*/  IADD3 R4, P1, PT, R43, UR4, RZ ;  /* 0x000000042b047c10 */ /* 0x008fc8000ff3e0ff */
[----:B------:R-:W-:-:S05]  /*18950*/  IADD3.X R5, PT, PT, R8, UR5, RZ, P1, !PT ;  /* 0x0000000508057c10 */ /* 0x000fca0008ffe4ff */
[----:B--2---:R3:W-:Y:S04]  /*18960*/  STG.E desc[UR8][R4.64+-0x4], R39 ;  /* 0xfffffc2704007986 */ /* 0x0047e8000c101908 */
[----:B------:R0:W2:Y:S02]  /*18970*/  LDG.E R41, desc[UR8][R2.64] ;  /* 0x0000000802297981 */ /* 0x0000a4000c1e1900 */
[----:B0-----:R-:W-:-:S05]  /*18980*/  IADD3 R2, P1, PT, R43, R12, RZ ;  /* 0x0000000c2b027210 */ /* 0x001fca0007f3e0ff */
[----:B------:R-:W-:Y:S02]  /*18990*/  IMAD.X R3, R8, 0x1, R13, P1 ;  /* 0x0000000108037824 */ /* 0x000fe400008e060d */
[----:B-1----:R-:W-:-:S03]  /*189a0*/  IMAD.WIDE R8, R9, 0x4, R32 ;  /* 0x0000000409087825 */ /* 0x002fc600078e0220 */
[----:B--2---:R3:W-:Y:S04]  /*189b0*/  STG.E desc[UR8][R2.64+-0x4], R41 ;  /* 0xfffffc2902007986 */ /* 0x0047e8000c101908 */
[----:B------:R-:W2:Y:S01]  /*189c0*/  LDG.E R8, desc[UR8][R8.64] ;  /* 0x0000000808087981 */ /* 0x000ea2000c1e1900 */
[----:B------:R-:W-:-:S05]  /*189d0*/  IMAD R37, R10, R37, -R37 ;  /* 0x000000250a257224 */ /* 0x000fca00078e0a25 */
[----:B------:R-:W-:Y:S01]  /*189e0*/  IADD3 R37, PT, PT, R54, R37, RZ ;  /* 0x0000002536257210 */ /* 0x000fe20007ffe0ff */
        /* <DEDUP_REMOVED lines=11> */
.L_x_32954:
[----:B------:R-:W-:Y:S05]  /*18aa0*/  @P2 BRA `(.L_x_32945) ;  /* 0x00000000005c2947 */ /* 0x000fea0003800000 */
[----:B------:R-:W1:Y:S01]  /*18ab0*/  LDCU UR4, c[0x0][0x428] ;  /* 0x00008500ff0477ac */ /* 0x000e620008000800 */
[----:B--23--:R-:W2:Y:S01]  /*18ac0*/  LDC.64 R2, c[0x0][0x3f8] ;  /* 0x0000fe00ff027b82 */ /* 0x00cea20000000a00 */
[----:B------:R-:W-:Y:S01]  /*18ad0*/  IADD3 R5, PT, PT, R11, -0x1, RZ ;  /* 0xffffffff0b057810 */ /* 0x000fe20007ffe0ff */
[----:B-----5:R-:W-:-:S04]  /*18ae0*/  IMAD.IADD R32, R15, 0x1, R32 ;  /* 0x000000010f207824 */ /* 0x020fc800078e0220 */
[----:B-1----:R-:W-:Y:S01]  /*18af0*/  IMAD R4, R5, UR4, R54 ;  /* 0x0000000405047c24 */ /* 0x002fe2000f8e0236 */
[----:B------:R-:W1:Y:S03]  /*18b00*/  LDCU.64 UR4, c[0x0][0x3b8] ;  /* 0x00007700ff0477ac */ /* 0x000e660008000a00 */
[----:B------:R-:W-:Y:S02]  /*18b10*/  IMAD R9, R4, R27, R32 ;  /* 0x0000001b04097224 */ /* 0x000fe400078e0220 */
[----:B------:R-:W3:Y:S02]  /*18b20*/  LDC.64 R4, c[0x0][0x418] ;  /* 0x00010600ff047b82 */ /* 0x000ee40000000a00 */
[----:B--2---:R-:W-:-:S05]  /*18b30*/  IMAD.WIDE R2, R9, 0x4, R2 ;  /* 0x0000000409027825 */ /* 0x004fca00078e0202 */
[----:B0-----:R1:W2:Y:S01]  /*18b40*/  LDG.E R31, desc[UR8][R2.64] ;  /* 0x00000008021f7981 */ /* 0x0012a2000c1e1900 */
[----:B------:R-:W-:Y:S02]  /*18b50*/  SHF.R.S32.HI R8, RZ, 0x1f, R6 ;  /* 0x0000001fff087819 */ /* 0x000fe40000011406 */
[----:B------:R-:W-:-:S04]  /*18b60*/  IADD3 R6, P1, PT, R6, R11, RZ ;  /* 0x0000000b06067210 */ /* 0x000fc80007f3e0ff */
[----:B------:R-:W-:Y:S01]  /*18b70*/  LEA.HI.X.SX32 R33, R11, R8, 0x1, P1 ;  /* 0x000000080b217211 */ /* 0x000fe200008f0eff */
[----:B------:R-:W-:-:S03]  /*18b80*/  IMAD.SHL.U32 R11, R6, 0x4, RZ ;  /* 0x00000004060b7824 */ /* 0x000fc600078e00ff */
[----:B------:R-:W-:Y:S02]  /*18b90*/  SHF.L.U64.HI R6, R6, 0x2, R33 ;  /* 0x0000000206067819 */ /* 0x000fe40000010221 */
[----:B-1----:R-:W-:-:S04]  /*18ba0*/  IADD3 R2, P1, PT, R11, UR4, RZ ;  /* 0x000000040b027c10 */ /* 0x002fc8000ff3e0ff */
[----:B------:R-:W-:Y:S01]  /*18bb0*/  IADD3.X R3, PT, PT, R6, UR5, RZ, P1, !PT ;  /* 0x0000000506037c10 */ /* 0x000fe20008ffe4ff */
[----:B---3--:R-:W-:-:S04]  /*18bc0*/  IMAD.WIDE R4, R9, 0x4, R4 ;  /* 0x0000000409047825 */ /* 0x008fc800078e0204 */
[----:B--2---:R4:W-:Y:S04]  /*18bd0*/  STG.E desc[UR8][R2.64+-0x4], R31 ;  /* 0xfffffc1f02007986 */ /* 0x0049e8000c101908 */
[----:B------:R-:W2:Y:S01]  /*18be0*/  LDG.E R5, desc[UR8][R4.64] ;  /* 0x0000000804057981 */ /* 0x000ea2000c1e1900 */
[----:B------:R-:W-:-:S04]  /*18bf0*/  IADD3 R12, P1, PT, R11, R12, RZ ;  /* 0x0000000c0b0c7210 */ /* 0x000fc80007f3e0ff */
[----:B------:R-:W-:-:S05]  /*18c00*/  IADD3.X R13, PT, PT, R6, R13, RZ, P1, !PT ;  /* 0x0000000d060d7210 */ /* 0x000fca0000ffe4ff */
[----:B--2---:R4:W-:Y:S04]  /*18c10*/  STG.E desc[UR8][R12.64+-0x4], R5 ;  /* 0xfffffc050c007986 */ /* 0x0049e8000c101908 */
.L_x_32945:
[----:B0-234-:R-:W0:Y:S01]  /*18c20*/  LDC.64 R4, c[0x0][0x3c0] ;  /* 0x0000f000ff047b82 */ /* 0x01de220000000a00 */
[----:B-1----:R-:W-:Y:S01]  /*18c30*/  IMAD.IADD R11, R14, 0x1, R40 ;  /* 0x000000010e0b7824 */ /* 0x002fe200078e0228 */
[----:B------:R-:W2:Y:S06]  /*18c40*/  LDG.E.CONSTANT R49, desc[UR8][R48.64] ;  /* 0x0000000830317981 */ /* 0x000eac000c1e9900 */
[----:B------:R-:W1:Y:S08]  /*18c50*/  LDC.64 R2, c[0x0][0x3d0] ;  /* 0x0000f400ff027b82 */ /* 0x000e700000000a00 */
        /* <DEDUP_REMOVED lines=15> */
.L_x_32932:
[----:B------:R-:W-:Y:S02]  /*18d50*/  ISETP.NE.U32.AND P3, PT, R8, RZ, PT ;  /* 0x000000ff0800720c */ /* 0x000fe40003f65070 */
[C---:B------:R-:W-:Y:S02]  /*18d60*/  ISETP.GT.AND P2, PT, R27.reuse, RZ, PT ;  /* 0x000000ff1b00720c */ /* 0x040fe40003f44270 */
[----:B------:R-:W-:Y:S02]  /*18d70*/  ISETP.GT.AND P1, PT, R27, 0x1, !P1 ;  /* 0x000000011b00780c */ /* 0x000fe40004f24270 */
[----:B------:R-:W-:-:S04]  /*18d80*/  ISETP.NE.AND.EX P2, PT, R9, RZ, P2, P3 ;  /* 0x000000ff0900720c */ /* 0x000fc80001745330 */
[----:B------:R-:W-:-:S13]  /*18d90*/  PLOP3.LUT P1, PT, P2, P1, PT, 0xf8, 0x8f ;  /* 0x00000000008f781c */ /* 0x000fda0001723f70 */
[----:B------:R-:W-:Y:S05]  /*18da0*/  @!P1 BRA `(.L_x_32933) ;  /* 0x0000000400489947 */ /* 0x000fea0003800000 */
[----:B------:R-:W0:Y:S01]  /*18db0*/  LDCU.64 UR4, c[0x0][0x3a0] ;  /* 0x00007400ff0477ac */ /* 0x000e220008000a00 */
[----:B--2---:R-:W-:Y:S01]  /*18dc0*/  IMAD.WIDE R12, R2, 0x4, R56 ;  /* 0x00000004020c7825 */ /* 0x004fe200078e0238 */
[----:B------:R-:W1:Y:S05]  /*18dd0*/  LDC.64 R4, c[0x0][0x390] ;  /* 0x0000e400ff047b82 */ /* 0x000e6a0000000a00 */
[----:B------:R2:W3:Y:S01]  /*18de0*/  LDG.E.CONSTANT R13, desc[UR8][R12.64] ;  /* 0x000000080c0d7981 */ /* 0x0004e2000c1e9900 */
[----:B0-----:R-:W-:-:S04]  /*18df0*/  ISETP.NE.U32.AND P1, PT, RZ, UR4, PT ;  /* 0x00000004ff007c0c */ /* 0x001fc8000bf25070 */
[----:B------:R-:W-:Y:S01]  /*18e00*/  ISETP.NE.AND.EX P1, PT, RZ, UR5, PT, P1 ;  /* 0x00000005ff007c0c */ /* 0x000fe2000bf25310 */
[----:B------:R-:W0:-:S12]  /*18e10*/  LDCU.64 UR4, c[0x0][0x398] ;  /* 0x00007300ff0477ac */ /* 0x000e180008000a00 */
[----:B------:R-:W-:-:S06]  /*18e20*/  @!P1 IMAD.WIDE R10, R2, 0x4, R52 ;  /* 0x00000004020a9825 */ /* 0x000fcc00078e0234 */
[----:B------:R4:W5:Y:S01]  /*18e30*/  @!P1 LDG.E.CONSTANT R11, desc[UR8][R10.64] ;  /* 0x000000080a0b9981 */ /* 0x000962000c1e9900 */
[C---:B-1----:R-:W-:Y:S01]  /*18e40*/  IMAD.WIDE R4, R15.reuse, 0x4, R4 ;  /* 0x000000040f047825 */ /* 0x042fe200078e0204 */
[----:B------:R-:W-:Y:S02]  /*18e50*/  SHF.R.S32.HI R30, RZ, 0x1f, R15 ;  /* 0x0000001fff1e7819 */ /* 0x000fe4000001140f */
[----:B------:R-:W-:Y:S02]  /*18e60*/  IADD3 R7, P3, PT, R15, R6, RZ ;  /* 0x000000060f077210 */ /* 0x000fe40007f7e0ff */
[----:B------:R-:W-:Y:S02]  /*18e70*/  LEA R8, P2, R6, R4, 0x2 ;  /* 0x0000000406087211 */ /* 0x000fe400078410ff */
[----:B--2---:R-:W-:Y:S02]  /*18e80*/  IADD3.X R12, PT, PT, R30, R3, RZ, P3, !PT ;  /* 0x000000031e0c7210 */ /* 0x004fe40001ffe4ff */
[----:B------:R-:W-:-:S02]  /*18e90*/  LEA.HI.X R9, R6, R5, R3, 0x2, P2 ;  /* 0x0000000506097211 */ /* 0x000fc400010f1403 */
[----:B0-----:R-:W-:-:S04]  /*18ea0*/  LEA R4, P3, R7, UR4, 0x2 ;  /* 0x0000000407047c11 */ /* 0x001fc8000f8610ff */
[----:B------:R-:W-:Y:S01]  /*18eb0*/  LEA.HI.X R5, R7, UR5, R12, 0x2, P3 ;  /* 0x0000000507057c11 */ /* 0x000fe200098f140c */
[----:B------:R-:W-:Y:S01]  /*18ec0*/  VIADD R7, R6, 0x1 ;  /* 0x0000000106077836 */ /* 0x000fe20000000000 */
[----:B---3--:R4:W-:Y:S01]  /*18ed0*/  STG.E desc[UR8][R8.64], R13 ;  /* 0x0000000d08007986 */ /* 0x0089e2000c101908 */
[----:B------:R-:W-:Y:S06]  /*18ee0*/  @!P1 BRA `(.L_x_32955) ;  /* 0x0000000000f09947 */ /* 0x000fec0003800000 */
[----:B----4-:R-:W-:Y:S01]  /*18ef0*/  IMAD.WIDE R8, R2, 0x4, R52 ;  /* 0x0000000402087825 */ /* 0x010fe200078e0234 */
[----:B------:R-:W0:Y:S04]  /*18f00*/  LDC R10, c[0x0][0x448] ;  /* 0x00011200ff0a7b82 */ /* 0x000e280000000800 */
[----:B-----5:R1:W2:Y:S01]  /*18f10*/  LDG.E.CONSTANT R11, desc[UR8][R8.64] ;  /* 0x00000008080b7981 */ /* 0x0202a2000c1e9900 */
        /* <DEDUP_REMOVED lines=57> */
.L_x_32955:
[----:B-----5:R1:W-:Y:S04]  /*192b0*/  STG.E desc[UR8][R4.64], R11 ;  /* 0x0000000b04007986 */ /* 0x0203e8000c101908 */
[----:B------:R1:W-:Y:S02]  /*192c0*/  STS [UR7], R7 ;  /* 0x00000007ff007988 */ /* 0x0003e40008000807 */
.L_x_32933:
[----:B------:R-:W-:Y:S05]  /*192d0*/  WARPSYNC.ALL ;  /* 0x0000000000007948 */ /* 0x000fea0003800000 */
[----:B------:R-:W2:Y:S08]  /*192e0*/  S2UR UR13, SR_CgaCtaId ;  /* 0x00000000000d79c3 */ /* 0x000eb00000008800 */
[----:B------:R-:W-:Y:S06]  /*192f0*/  BAR.SYNC.DEFER_BLOCKING 0x0 ;  /* 0x0000000000007b1d */ /* 0x000fec0000010000 */
[----:B------:R-:W-:-:S02]  /*19300*/  UMOV UR12, 0x400 ;  /* 0x00000400000c7882 */ /* 0x000fc40000000000 */
[----:B--2---:R-:W-:-:S09]  /*19310*/  ULEA UR6, UR13, UR12, 0x18 ;  /* 0x0000000c0d067291 */ /* 0x004fd2000f8ec0ff */
[----:B---34-:R-:W2:Y:S02]  /*19320*/  LDS R8, [UR6] ;  /* 0x00000006ff087984 */ /* 0x018ea40008000800 */
[----:B--2---:R-:W-:-:S13]  /*19330*/  ISETP.GE.AND P1, PT, R8, R27, PT ;  /* 0x0000001b0800720c */ /* 0x004fda0003f26270 */
[----:B------:R-:W-:Y:S05]  /*19340*/  @P1 BRA `(.L_x_32906) ;  /* 0x0000015800dc1947 */ /* 0x000fea0003800000 */
[----:B-1----:R-:W1:Y:S01]  /*19350*/  LDC.64 R6, c[0x0][0x3e8] ;  /* 0x0000fa00ff067b82 */ /* 0x002e620000000a00 */
        /* <DEDUP_REMOVED lines=17> */
[----:B-1----:R-:W-:Y:S01]  /*19470*/  IMAD R11, R4, R31, RZ ;  /* 0x0000001f040b7224 */ /* 0x002fe200078e02ff */
[----:B------:R-:W-:-:S05]  /*19480*/  MOV R4, RZ ;  /* 0x000000ff00047202 */ /* 0x000fca0000000f00 */
        /* <DEDUP_REMOVED lines=26> */
[----:B0-----:R-:W-:-:S11]  /*19630*/  MOV R38, UR4 ;  /* 0x0000000400267c02 */ /* 0x001fd60008000f00 */
[----:B------:R-:W-:Y:S05]  /*19640*/  @!P1 BRA `(.L_x_32959) ;  /* 0x0000000800b49947 */ /* 0x000fea0003800000 */
[----:B------:R-:W0:Y:S02]  /*19650*/  LDCU.64 UR4, c[0x0][0x3d0] ;  /* 0x00007a00ff0477ac */ /* 0x000e240008000a00 */
[----:B0-----:R-:W-:Y:S02]  /*19660*/  IMAD.U32 R4, RZ, RZ, UR4 ;  /* 0x00000004ff047e24 */ /* 0x001fe4000f8e00ff */
[----:B------:R-:W-:Y:S02]  /*19670*/  IMAD.U32 R5, RZ, RZ, UR5 ;  /* 0x00000005ff057e24 */ /* 0x000fe4000f8e00ff */
[----:B------:R-:W-:-:S05]  /*19680*/  IMAD.WIDE R6, R14, 0x4, R4 ;  /* 0x000000040e067825 */ /* 0x000fca00078e0204 */
[----:B------:R-:W2:Y:S01]  /*19690*/  LDG.E R8, desc[UR8][R6.64] ;  /* 0x0000000806087981 */ /* 0x000ea2000c1e1900 */
[----:B------:R-:W-:Y:S01]  /*196a0*/  BSSY.RELIABLE B2, `(.L_x_32960) ;  /* 0x0000017000027945 */ /* 0x000fe20003800100 */
[----:B------:R-:W-:Y:S01]  /*196b0*/  HFMA2 R38, -RZ, RZ, 0, 0 ;  /* 0x00000000ff267431 */ /* 0x000fe200000001ff */
[----:B--2---:R-:W-:-:S13]  /*196c0*/  FSETP.NEU.FTZ.AND P1, PT, R8, R9, PT ;  /* 0x000000090800720b */ /* 0x004fda0003f3d000 */
[----:B------:R-:W-:Y:S05]  /*196d0*/  @!P1 BRA `(.L_x_32961) ;  /* 0x00000000004c9947 */ /* 0x000fea0003800000 */
[----:B------:R-:W0:Y:S01]  /*196e0*/  LDC R27, c[0x0][0x444] ;  /* 0x00011100ff1b7b82 */ /* 0x000e220000000800 */
[----:B------:R-:W-:Y:S07]  /*196f0*/  BSSY.RELIABLE B3, `(.L_x_32961) ;  /* 0x0000011000037945 */ /* 0x000fee0003800100 */
[----:B------:R-:W1:Y:S02]  /*19700*/  LDC R11, c[0x0][0x444] ;  /* 0x00011100ff0b7b82 */ /* 0x000e640000000800 */
.L_x_32962:
[----:B------:R-:W-:Y:S02]  /*19710*/  VIADD R4, R38, 0x1 ;  /* 0x0000000126047836 */ /* 0x000fe40000000000 */
[----:B-1----:R-:W-:-:S03]  /*19720*/  IMAD.MOV.U32 R38, RZ, RZ, R11 ;  /* 0x000000ffff267224 */ /* 0x002fc600078e000b */
[----:B0-----:R-:W-:-:S13]  /*19730*/  ISETP.NE.AND P1, PT, R4, R27, PT ;  /* 0x0000001b0400720c */ /* 0x001fda0003f25270 */
[----:B------:R-:W-:Y:S05]  /*19740*/  @!P1 BREAK.RELIABLE B3 ;  /* 0x0000000000039942 */ /* 0x000fea0003800100 */
[----:B------:R-:W-:Y:S05]  /*19750*/  @!P1 BREAK.RELIABLE B2 ;  /* 0x0000000000029942 */ /* 0x000fea0003800100 */
[----:B------:R-:W-:Y:S05]  /*19760*/  @!P1 BRA `(.L_x_32959) ;  /* 0x00000008006c9947 */ /* 0x000fea0003800000 */
[----:B------:R-:W0:Y:S01]  /*19770*/  LDCU.64 UR4, c[0x0][0x3d0] ;  /* 0x00007a00ff0477ac */ /* 0x000e220008000a00 */
[----:B------:R-:W-:-:S05]  /*19780*/  MOV R38, R4 ;  /* 0x0000000400267202 */ /* 0x000fca0000000f00 */
        /* <DEDUP_REMOVED lines=8> */
.L_x_32961:
[----:B------:R-:W-:Y:S05]  /*19810*/  BSYNC.RELIABLE B2 ;  /* 0x0000000000027941 */ /* 0x000fea0003800100 */
.L_x_32960:
[----:B------:R-:W2:Y:S04]  /*19820*/  LDL R11, [R1+0x8] ;  /* 0x00000800010b7983 */ /* 0x000ea80000100800 */
[----:B------:R-:W3:Y:S01]  /*19830*/  LDL R8, [R1+0x4] ;  /* 0x0000040001087983 */ /* 0x000ee20000100800 */
[----:B------:R-:W-:Y:S01]  /*19840*/  IMAD.MOV.U32 R9, RZ, RZ, 0x7f7fffff ;  /* 0x7f7fffffff097424 */ /* 0x000fe200078e00ff */
[----:B------:R-:W-:Y:S02]  /*19850*/  BSSY.RECONVERGENT B2, `(.L_x_32963) ;  /* 0x0000044000027945 */ /* 0x000fe40003800200 */
[----:B--2---:R0:W-:Y:S01]  /*19860*/  STG.E desc[UR8][R50.64], R11 ;  /* 0x0000000b32007986 */ /* 0x0041e2000c101908 */
[----:B------:R-:W-:-:S03]  /*19870*/  ISETP.GE.U32.AND P1, PT, R11, 0xf, PT ;  /* 0x0000000f0b00780c */ /* 0x000fc60003f26070 */
[----:B------:R1:W-:Y:S01]  /*19880*/  STG.E desc[UR8][R28.64], R9 ;  /* 0x000000091c007986 */ /* 0x0003e2000c101908 */
[----:B---3--:R-:W-:-:S03]  /*19890*/  ISETP.NE.AND P2, PT, R8, RZ, PT ;  /* 0x000000ff0800720c */ /* 0x008fc60003f45270 */
[----:B------:R1:W-:Y:S01]  /*198a0*/  STG.E desc[UR8][R6.64], R20 ;  /* 0x0000001406007986 */ /* 0x0003e2000c101908 */
[----:B0-----:R-:W-:-:S05]  /*198b0*/  IMAD.MOV.U32 R11, RZ, RZ, RZ ;  /* 0x000000ffff0b7224 */ /* 0x001fca00078e00ff */
[----:B------:R-:W-:Y:S05]  /*198c0*/  @!P1 BRA `(.L_x_32964) ;  /* 0x0000000000f09947 */ /* 0x000fea0003800000 */
[----:B------:R0:W5:Y:S01]  /*198d0*/  LDG.E R31, desc[UR8][R28.64] ;  /* 0x000000081c1f7981 */ /* 0x000162000c1e1900 */
[----:B-1----:R-:W1:Y:S01]  /*198e0*/  LDC.64 R6, c[0x0][0x3d0] ;  /* 0x0000f400ff067b82 */ /* 0x002e620000000a00 */
[----:B------:R-:W-:Y:S01]  /*198f0*/  LOP3.LUT R11, R27, 0x7ffffff0, RZ, 0xc0, !PT ;  /* 0x7ffffff01b0b7812 */ /* 0x000fe200078ec0ff */
[----:B------:R-:W-:-:S04]  /*19900*/  IMAD.MOV.U32 R13, RZ, RZ, R14 ;  /* 0x000000ffff0d7224 */ /* 0x000fc800078e000e */
[----:B------:R-:W-:Y:S01]  /*19910*/  IMAD.MOV R12, RZ, RZ, -R11 ;  /* 0x000000ffff0c7224 */ /* 0x000fe200078e0a0b */
[----:B-1----:R-:W-:-:S04]  /*19920*/  IADD3 R6, P1, PT, R6, 0x20, RZ ;  /* 0x0000002006067810 */ /* 0x002fc80007f3e0ff */
[----:B0-----:R-:W-:-:S09]  /*19930*/  IADD3.X R7, PT, PT, RZ, R7, RZ, P1, !PT ;  /* 0x00000007ff077210 */ /* 0x001fd20000ffe4ff */
.L_x_32965:
        /* <DEDUP_REMOVED lines=53> */
.L_x_32964:
[----:B------:R-:W-:Y:S05]  /*19c90*/  BSYNC.RECONVERGENT B2 ;  /* 0x0000000000027941 */ /* 0x000fea0003800200 */
.L_x_32963:
[----:B------:R-:W-:Y:S05]  /*19ca0*/  @!P2 BRA `(.L_x_32959) ;  /* 0x00000004001ca947 */ /* 0x000fea0003800000 */
[----:B------:R-:W3:Y:S04]  /*19cb0*/  LDL R8, [R1+0x4] ;  /* 0x0000040001087983 */ /* 0x000ee80000100800 */
[----:B------:R-:W4:Y:S01]  /*19cc0*/  LDL R30, [R1] ;  /* 0x00000000011e7983 */ /* 0x000f220000100800 */
[----:B------:R-:W-:Y:S01]  /*19cd0*/  BSSY.RECONVERGENT B2, `(.L_x_32966) ;  /* 0x0000020000027945 */ /* 0x000fe20003800200 */
[----:B---3--:R-:W-:Y:S02]  /*19ce0*/  ISETP.GE.U32.AND P1, PT, R8, 0x8, PT ;  /* 0x000000080800780c */ /* 0x008fe40003f26070 */
[----:B----4-:R-:W-:-:S11]  /*19cf0*/  ISETP.NE.AND P2, PT, R30, RZ, PT ;  /* 0x000000ff1e00720c */ /* 0x010fd60003f45270 */
[----:B------:R-:W-:Y:S05]  /*19d00*/  @!P1 BRA `(.L_x_32967) ;  /* 0x0000000000709947 */ /* 0x000fea0003800000 */
[----:B-1----:R-:W-:Y:S01]  /*19d10*/  IMAD.IADD R7, R14, 0x1, R11 ;  /* 0x000000010e077824 */ /* 0x002fe200078e020b */
        /* <DEDUP_REMOVED lines=24> */
[----:B------:R-:W-:Y:S02]  /*19ea0*/  IADD3 R11, PT, PT, R11, 0x8, RZ ;  /* 0x000000080b0b7810 */ /* 0x000fe40007ffe0ff */
[----:B---3--:R-:W-:-:S05]  /*19eb0*/  FMNMX.FTZ R33, R31, R8, PT ;  /* 0x000000081f217209 */ /* 0x008fca0003810000 */
[----:B------:R0:W-:Y:S02]  /*19ec0*/  STG.E desc[UR8][R28.64], R33 ;  /* 0x000000211c007986 */ /* 0x0001e4000c101908 */
.L_x_32967:
[----:B------:R-:W-:Y:S05]  /*19ed0*/  BSYNC.RECONVERGENT B2 ;  /* 0x0000000000027941 */ /* 0x000fea0003800200 */
.L_x_32966:
[----:B------:R-:W-:Y:S05]  /*19ee0*/  @!P2 BRA `(.L_x_32959) ;  /* 0x00000000008ca947 */ /* 0x000fea0003800000 */
[----:B------:R-:W-:-:S13]  /*19ef0*/  ISETP.GE.U32.AND P1, PT, R30, 0x4, PT ;  /* 0x000000041e00780c */ /* 0x000fda0003f26070 */
[----:B-1----:R-:W-:Y:S01]  /*19f00*/  @P1 IMAD.IADD R7, R14, 0x1, R11 ;  /* 0x000000010e071824 */ /* 0x002fe200078e020b */
[----:B0-----:R-:W3:Y:S03]  /*19f10*/  @P1 LDG.E R9, desc[UR8][R28.64] ;  /* 0x000000081c091981 */ /* 0x001ee6000c1e1900 */
[----:B------:R-:W-:-:S05]  /*19f20*/  @P1 IMAD.WIDE R6, R7, 0x4, R4 ;  /* 0x0000000407061825 */ /* 0x000fca00078e0204 */
[----:B------:R-:W3:Y:S02]  /*19f30*/  @P1 LDG.E R8, desc[UR8][R6.64] ;  /* 0x0000000806081981 */ /* 0x000ee4000c1e1900 */
[----:B---3--:R-:W-:-:S05]  /*19f40*/  @P1 FMNMX.FTZ R9, R8, R9, PT ;  /* 0x0000000908091209 */ /* 0x008fca0003810000 */
[----:B------:R3:W-:Y:S04]  /*19f50*/  @P1 STG.E desc[UR8][R28.64], R9 ;  /* 0x000000091c001986 */ /* 0x0007e8000c101908 */
[----:B------:R-:W4:Y:S02]  /*19f60*/  @P1 LDG.E R8, desc[UR8][R6.64+0x4] ;  /* 0x0000040806081981 */ /* 0x000f24000c1e1900 */
[----:B----4-:R-:W-:-:S05]  /*19f70*/  @P1 FMNMX.FTZ R13, R9, R8, PT ;  /* 0x00000008090d1209 */ /* 0x010fca0003810000 */
        /* <DEDUP_REMOVED lines=10> */
[----:B---3--:R-:W-:Y:S05]  /*1a020*/  @!P2 BRA `(.L_x_32959) ;  /* 0x00000000003ca947 */ /* 0x008fea0003800000 */
        /* <DEDUP_REMOVED lines=12> */
[----:B------:R-:W3:Y:S02]  /*1a0f0*/  @P1 LDG.E R6, desc[UR8][R4.64+0x8] ;  /* 0x0000080804061981 */ /* 0x000ee4000c1e1900 */
[----:B---3--:R-:W-:-:S05]  /*1a100*/  @P1 FMNMX.FTZ R7, R9, R6, PT ;  /* 0x0000000609071209 */ /* 0x008fca0003810000 */
[----:B------:R4:W-:Y:S02]  /*1a110*/  @P1 STG.E desc[UR8][R28.64], R7 ;  /* 0x000000071c001986 */ /* 0x0009e4000c101908 */
.L_x_32959:
[----:B------:R-:W-:Y:S05]  /*1a120*/  BSYNC.RECONVERGENT B1 ;  /* 0x0000000000017941 */ /* 0x000fea0003800200 */
.L_x_32958:
[----:B------:R-:W5:Y:S01]  /*1a130*/  LDL R4, [R1+0xc] ;  /* 0x00000c0001047983 */ /* 0x000f620000100800 */
[----:B------:R-:W0:Y:S01]  /*1a140*/  LDC R49, c[0x0][0x420] ;  /* 0x00010800ff317b82 */ /* 0x000e220000000800 */
[----:B------:R-:W5:Y:S02]  /*1a150*/  LDCU UR4, c[0x0][0x430] ;  /* 0x00008600ff0477ac */ /* 0x000f640008000800 */
[----:B-1-34-:R1:W3:Y:S01]  /*1a160*/  LDG.E R7, desc[UR8][R2.64] ;  /* 0x0000000802077981 */ /* 0x01a2e2000c1e1900 */
[----:B------:R-:W-:-:S04]  /*1a170*/  IMAD.WIDE R46, R0, 0x4, R52 ;  /* 0x00000004002e7825 */ /* 0x000fc800078e0234 */
[----:B0-2---:R-:W0:Y:S08]  /*1a180*/  LDC.64 R30, c[0x0][0x3d8] ;  /* 0x0000f600ff1e7b82 */ /* 0x005e300000000a00 */
[----:B-1----:R-:W1:Y:S01]  /*1a190*/  LDC.64 R2, c[0x0][0x3b8] ;  /* 0x0000ee00ff027b82 */ /* 0x002e620000000a00 */
[----:B------:R-:W-:Y:S02]  /*1a1a0*/  ISETP.GE.AND P2, PT, R49, 0x1, PT ;  /* 0x000000013100780c */ /* 0x000fe40003f46270 */
[----:B0-----:R-:W-:-:S04]  /*1a1b0*/  ISETP.NE.U32.AND P1, PT, R30, RZ, PT ;  /* 0x000000ff1e00720c */ /* 0x001fc80003f25070 */
[----:B------:R-:W-:Y:S01]  /*1a1c0*/  ISETP.NE.AND.EX P1, PT, R31, RZ, PT, P1 ;  /* 0x000000ff1f00720c */ /* 0x000fe20003f25310 */
[----:B-----5:R-:W-:-:S04]  /*1a1d0*/  IMAD.IADD R13, R4, 0x1, R38 ;  /* 0x00000001040d7824 */ /* 0x020fc800078e0226 */
[----:B------:R-:W-:-:S04]  /*1a1e0*/  IMAD R13, R13, UR4, RZ ;  /* 0x000000040d0d7c24 */ /* 0x000fc8000f8e02ff */
[----:B------:R-:W-:-:S04]  /*1a1f0*/  IMAD.IADD R5, R13, 0x1, R49 ;  /* 0x000000010d057824 */ /* 0x000fc800078e0231 */
[----:B-1----:R-:W-:-:S05]  /*1a200*/  IMAD.WIDE R2, R5, 0x4, R2 ;  /* 0x0000000405027825 */ /* 0x002fca00078e0202 */
[----:B---3--:R0:W-:Y:S01]  /*1a210*/  STG.E desc[UR8][R2.64], R7 ;  /* 0x0000000702007986 */ /* 0x0081e2000c101908 */
[----:B------:R-:W-:Y:S05]  /*1a220*/  @!P1 BRA `(.L_x_32968) ;  /* 0x0000000000ec9947 */ /* 0x000fea0003800000 */
        /* <DEDUP_REMOVED lines=16> */
[----:B------:R-:W-:Y:S01]  /*1a330*/  IMAD.HI.U32 R9, R3, R9, R2 ;  /* 0x0000000903097227 */ /* 0x000fe200078e0002 */
[----:B------:R-:W-:Y:S02]  /*1a340*/  MOV R3, R8 ;  /* 0x0000000800037202 */ /* 0x000fe40000000f00 */
[----:B------:R-:W0:Y:S03]  /*1a350*/  I2F.RP R8, R4 ;  /* 0x0000000400087306 */ /* 0x000e260000209400 */
[----:B------:R-:W-:-:S04]  /*1a360*/  IMAD.HI.U32 R9, R9, R3, RZ ;  /* 0x0000000309097227 */ /* 0x000fc800078e00ff */
[----:B------:R-:W-:-:S04]  /*1a370*/  IMAD.MOV R2, RZ, RZ, -R9 ;  /* 0x000000ffff027224 */ /* 0x000fc800078e0a09 */
[----:B------:R-:W-:Y:S01]  /*1a380*/  IMAD R3, R6, R2, R3 ;  /* 0x0000000206037224 */ /* 0x000fe200078e0203 */
[----:B------:R-:W-:Y:S01]  /*1a390*/  LOP3.LUT R2, R10, R7, RZ, 0x3c, !PT ;  /* 0x000000070a027212 */ /* 0x000fe200078e3cff */
[----:B0-----:R-:W0:Y:S03]  /*1a3a0*/  MUFU.RCP R8, R8 ;  /* 0x0000000800087308 */ /* 0x001e260000001000 */
[----:B------:R-:W-:Y:S02]  /*1a3b0*/  ISETP.GT.U32.AND P4, PT, R6, R3, PT ;  /* 0x000000030600720c */ /* 0x000fe40003f84070 */
[----:B------:R-:W-:Y:S01]  /*1a3c0*/  ISETP.GE.AND P1, PT, R2, RZ, PT ;  /* 0x000000ff0200720c */ /* 0x000fe20003f26270 */
[----:B------:R-:W-:-:S10]  /*1a3d0*/  HFMA2 R2, -RZ, RZ, 0, 0 ;  /* 0x00000000ff027431 */ /* 0x000fd400000001ff */
        /* <DEDUP_REMOVED lines=27> */
[----:B------:R-:W0:Y:S03]  /*1a590*/  LDC.64 R2, c[0x0][0x3d8] ;  /* 0x0000f600ff027b82 */ /* 0x000e260000000a00 */
[----:B------:R-:W2:Y:S01]  /*1a5a0*/  LDS R7, [R4] ;  /* 0x0000000004077984 */ /* 0x000ea20000000800 */
[----:B0-----:R-:W-:-:S04]  /*1a5b0*/  IMAD.WIDE R2, R5, 0x4, R2 ;  /* 0x0000000405027825 */ /* 0x001fc800078e0202 */
[----:B--2---:R-:W-:-:S05]  /*1a5c0*/  FADD.FTZ R7, R0, -R7 ;  /* 0x8000000700077221 */ /* 0x004fca0000010000 */
[----:B------:R1:W-:Y:S02]  /*1a5d0*/  STG.E desc[UR8][R2.64], R7 ;  /* 0x0000000702007986 */ /* 0x0003e4000c101908 */
.L_x_32968:
[----:B------:R-:W-:Y:S05]  /*1a5e0*/  @!P2 BRA `(.L_x_32969) ;  /* 0x000000200014a947 */ /* 0x000fea0003800000 */
[----:B------:R-:W2:Y:S01]  /*1a5f0*/  LDC R5, c[0x0][0x448] ;  /* 0x00011200ff057b82 */ /* 0x000ea20000000800 */
[----:B------:R-:W-:Y:S02]  /*1a600*/  IABS R6, R10 ;  /* 0x0000000a00067213 */ /* 0x000fe40000000000 */
[----:B------:R-:W-:Y:S02]  /*1a610*/  IABS R9, R27 ;  /* 0x0000001b00097213 */ /* 0x000fe40000000000 */
[-C--:B--2---:R-:W-:Y:S02]  /*1a620*/  IABS R0, R5.reuse ;  /* 0x0000000500007213 */ /* 0x084fe40000000000 */
[----:B------:R-:W-:Y:S02]  /*1a630*/  LOP3.LUT R10, R10, R5, RZ, 0x3c, !PT ;  /* 0x000000050a0a7212 */ /* 0x000fe400078e3cff */
[----:B------:R-:W2:Y:S02]  /*1a640*/  I2F.RP R4, R0 ;  /* 0x0000000000047306 */ /* 0x000ea40000209400 */
[----:B------:R-:W-:-:S06]  /*1a650*/  ISETP.GE.AND P3, PT, R10, RZ, PT ;  /* 0x000000ff0a00720c */ /* 0x000fcc0003f66270 */
[----:B--2---:R-:W0:Y:S02]  /*1a660*/  MUFU.RCP R4, R4 ;  /* 0x0000000400047308 */ /* 0x004e240000001000 */
[----:B01----:R-:W-:-:S06]  /*1a670*/  IADD3 R2, PT, PT, R4, 0xffffffe, RZ ;  /* 0x0ffffffe04027810 */ /* 0x003fcc0007ffe0ff */
        /* <DEDUP_REMOVED lines=8> */
[----:B------:R-:W-:-:S05]  /*1a700*/  IMAD.HI.U32 R7, R7, R6, RZ ;  /* 0x0000000607077227 */ /* 0x000fca00078e00ff */
[----:B------:R-:W-:-:S05]  /*1a710*/  IADD3 R3, PT, PT, -R7, RZ, RZ ;  /* 0x000000ff07037210 */ /* 0x000fca0007ffe1ff */
[----:B------:R-:W-:-:S05]  /*1a720*/  IMAD R3, R0, R3, R6 ;  /* 0x0000000300037224 */ /* 0x000fca00078e0206 */
[----:B------:R-:W-:-:S13]  /*1a730*/  ISETP.GT.U32.AND P1, PT, R0, R3, PT ;  /* 0x000000030000720c */ /* 0x000fda0003f24070 */
[----:B------:R-:W-:Y:S01]  /*1a740*/  @!P1 IMAD.IADD R3, R3, 0x1, -R0 ;  /* 0x0000000103039824 */ /* 0x000fe200078e0a00 */
[----:B------:R-:W-:Y:S02]  /*1a750*/  @!P1 IADD3 R7, PT, PT, R7, 0x1, RZ ;  /* 0x0000000107079810 */ /* 0x000fe40007ffe0ff */
[----:B------:R-:W-:Y:S02]  /*1a760*/  ISETP.NE.AND P1, PT, R5, RZ, PT ;  /* 0x000000ff0500720c */ /* 0x000fe40003f25270 */
[----:B------:R-:W-:Y:S02]  /*1a770*/  ISETP.GE.U32.AND P2, PT, R3, R0, PT ;  /* 0x000000000300720c */ /* 0x000fe40003f46070 */
[----:B------:R0:W1:Y:S02]  /*1a780*/  F2I.FTZ.U32.TRUNC.NTZ R3, R2 ;  /* 0x0000000200037305 */ /* 0x000064000021f000 */
[----:B0-----:R-:W-:-:S09]  /*1a790*/  IMAD.MOV.U32 R2, RZ, RZ, RZ ;  /* 0x000000ffff027224 */ /* 0x001fd200078e00ff */
[----:B------:R-:W-:-:S04]  /*1a7a0*/  @P2 VIADD R7, R7, 0x1 ;  /* 0x0000000107072836 */ /* 0x000fc80000000000 */
[----:B------:R-:W-:Y:S01]  /*1a7b0*/  IMAD.MOV.U32 R0, RZ, RZ, R7 ;  /* 0x000000ffff007224 */ /* 0x000fe200078e0007 */
[----:B-1----:R-:W-:-:S03]  /*1a7c0*/  IADD3 R4, PT, PT, RZ, -R3, RZ ;  /* 0x80000003ff047210 */ /* 0x002fc60007ffe0ff */
        /* <DEDUP_REMOVED lines=18> */
[----:B------:R-:W-:Y:S06]  /*1a8f0*/  @P0 BRA `(.L_x_32970) ;  /* 0x0000000c002c0947 */ /* 0x000fec0003800000 */
[----:B------:R-:W0:Y:S01]  /*1a900*/  LDCU UR4, c[0x0][0x420] ;  /* 0x00008400ff0477ac */ /* 0x000e220008000800 */
[----:B------:R-:W-:Y:S02]  /*1a910*/  ISETP.GE.U32.AND P1, PT, R49, 0x8, PT ;  /* 0x000000083100780c */ /* 0x000fe40003f26070 */
[----:B0-----:R-:W-:-:S11]  /*1a920*/  MOV R12, UR4 ;  /* 0x00000004000c7c02 */ /* 0x001fd60008000f00 */
[----:B------:R-:W-:Y:S05]  /*1a930*/  @!P1 BRA `(.L_x_32971) ;  /* 0x00000004007c9947 */ /* 0x000fea0003800000 */
[----:B------:R-:W0:Y:S01]  /*1a940*/  LDC.64 R2, c[0x0][0x3b8] ;  /* 0x0000ee00ff027b82 */ /* 0x000e220000000a00 */
[----:B------:R-:W1:Y:S01]  /*1a950*/  LDCU UR5, c[0x0][0x428] ;  /* 0x00008500ff0577ac */ /* 0x000e620008000800 */
[C---:B------:R-:W-:Y:S01]  /*1a960*/  IADD3 R4, PT, PT, R49.reuse, -0x7, RZ ;  /* 0xfffffff931047810 */ /* 0x040fe20007ffe0ff */
[C---:B------:R-:W-:Y:S01]  /*1a970*/  VIADD R8, R49.reuse, 0xfffffff8 ;  /* 0xfffffff831087836 */ /* 0x040fe20000000000 */
[C---:B------:R-:W-:Y:S01]  /*1a980*/  IADD3 R34, PT, PT, R49.reuse, -0x4, RZ ;  /* 0xfffffffc31227810 */ /* 0x040fe20007ffe0ff */
[C---:B------:R-:W-:Y:S01]  /*1a990*/  VIADD R6, R49.reuse, 0xfffffffa ;  /* 0xfffffffa31067836 */ /* 0x040fe20000000000 */
[C---:B------:R-:W-:Y:S01]  /*1a9a0*/  LOP3.LUT R0, R49.reuse, 0x7ffffff8, RZ, 0xc0, !PT ;  /* 0x7ffffff831007812 */ /* 0x040fe200078ec0ff */
[C---:B------:R-:W-:Y:S02]  /*1a9b0*/  VIADD R30, R49.reuse, 0xfffffffb ;  /* 0xfffffffb311e7836 */ /* 0x040fe40000000000 */
[----:B------:R-:W-:Y:S02]  /*1a9c0*/  HFMA2 R9, -RZ, RZ, 0, 0 ;  /* 0x00000000ff097431 */ /* 0x000fe400000001ff */
[C---:B------:R-:W-:Y:S01]  /*1a9d0*/  VIADD R36, R49.reuse, 0xfffffffe ;  /* 0xfffffffe31247836 */ /* 0x040fe20000000000 */
[----:B------:R-:W-:Y:S01]  /*1a9e0*/  BSSY.RECONVERGENT B1, `(.L_x_32971) ;  /* 0x0000054000017945 */ /* 0x000fe20003800200 */
[----:B------:R-:W-:-:S02]  /*1a9f0*/  VIADD R40, R49, 0xfffffffd ;  /* 0xfffffffd31287836 */ /* 0x000fc40000000000 */
[----:B------:R-:W-:Y:S02]  /*1aa00*/  IMAD.U32 R12, RZ, RZ, UR4 ;  /* 0x00000004ff0c7e24 */ /* 0x000fe4000f8e00ff */
[----:B------:R-:W-:Y:S02]  /*1aa10*/  IMAD.MOV R0, RZ, RZ, -R0 ;  /* 0x000000ffff007224 */ /* 0x000fe400078e0a00 */
[--C-:B-1----:R-:W-:Y:S02]  /*1aa20*/  IMAD R7, R4, UR5, R59.reuse ;  /* 0x0000000504077c24 */ /* 0x102fe4000f8e023b */
[--C-:B------:R-:W-:Y:S02]  /*1aa30*/  IMAD R4, R34, UR5, R59.reuse ;  /* 0x0000000522047c24 */ /* 0x100fe4000f8e023b */
[----:B------:R-:W-:Y:S01]  /*1aa40*/  IMAD R8, R8, UR5, R59 ;  /* 0x0000000508087c24 */ /* 0x000fe2000f8e023b */
[----:B0-----:R-:W-:Y:S01]  /*1aa50*/  IADD3 R11, P1, PT, R2, -0x10, RZ ;  /* 0xfffffff0020b7810 */ /* 0x001fe20007f3e0ff */
[----:B------:R-:W-:-:S02]  /*1aa60*/  VIADD R2, R49, 0xffffffff ;  /* 0xffffffff31027836 */ /* 0x000fc40000000000 */
[--C-:B------:R-:W-:Y:S01]  /*1aa70*/  IMAD R6, R6, UR5, R59.reuse ;  /* 0x0000000506067c24 */ /* 0x100fe2000f8e023b */
[----:B------:R-:W-:Y:S01]  /*1aa80*/  IADD3.X R10, PT, PT, R3, -0x1, RZ, P1, !PT ;  /* 0xffffffff030a7810 */ /* 0x000fe20000ffe4ff */
[--C-:B------:R-:W-:Y:S02]  /*1aa90*/  IMAD R35, R2, UR5, R59.reuse ;  /* 0x0000000502237c24 */ /* 0x100fe4000f8e023b */
[--C-:B------:R-:W-:Y:S02]  /*1aaa0*/  IMAD R5, R30, UR5, R59.reuse ;  /* 0x000000051e057c24 */ /* 0x100fe4000f8e023b */
[--C-:B------:R-:W-:Y:S02]  /*1aab0*/  IMAD R3, R36, UR5, R59.reuse ;  /* 0x0000000524037c24 */ /* 0x100fe4000f8e023b */
[----:B------:R-:W-:Y:S02]  /*1aac0*/  IMAD R2, R40, UR5, R59 ;  /* 0x0000000528027c24 */ /* 0x000fe4000f8e023b */
[----:B------:R-:W-:-:S07]  /*1aad0*/  IMAD R34, R27, UR5, RZ ;  /* 0x000000051b227c24 */ /* 0x000fce000f8e02ff */
.L_x_32972:
[----:B------:R-:W0:Y:S01]  /*1aae0*/  LDC.64 R40, c[0x0][0x3f8] ;  /* 0x0000fe00ff287b82 */ /* 0x000e220000000a00 */
[----:B-----5:R-:W-:-:S05]  /*1aaf0*/  IMAD R32, R35, R27, R32 ;  /* 0x0000001b23207224 */ /* 0x020fca00078e0220 */
[----:B------:R-:W-:Y:S02]  /*1ab00*/  IADD3 R33, PT, PT, R32, R9, RZ ;  /* 0x0000000920217210 */ /* 0x000fe40007ffe0ff */
[----:B------:R-:W1:Y:S03]  /*1ab10*/  LDC.64 R36, c[0x0][0x400] ;  /* 0x00010000ff247b82 */ /* 0x000e660000000a00 */
        /* <DEDUP_REMOVED lines=61> */
[----:B------:R-:W-:Y:S01]  /*1aef0*/  IMAD R9, R34, -0x8, R9 ;  /* 0xfffffff822097824 */ /* 0x000fe200078e0209 */
[----:B------:R-:W-:-:S11]  /*1af00*/  IADD3 R12, PT, PT, R12, -0x8, RZ ;  /* 0xfffffff80c0c7810 */ /* 0x000fd60007ffe0ff */
[----:B-1----:R-:W-:Y:S05]  /*1af10*/  @P1 BRA `(.L_x_32972) ;  /* 0xfffffff800f01947 */ /* 0x002fea000383ffff */
[----:B------:R-:W-:Y:S05]  /*1af20*/  BSYNC.RECONVERGENT B1 ;  /* 0x0000000000017941 */ /* 0x000fea0003800200 */
.L_x_32971:
        /* <DEDUP_REMOVED lines=32> */
[----:B-1----:R-:W-:Y:S02]  /*1b130*/  IMAD.WIDE R4, R31, 0x4, R32 ;  /* 0x000000041f047825 */ /* 0x002fe400078e0220 */
[----:B--2---:R1:W-:Y:S04]  /*1b140*/  STG.E desc[UR8][R2.64+-0x8], R35 ;  /* 0xfffff82302007986 */ /* 0x0043e8000c101908 */
[----:B------:R-:W2:Y:S01]  /*1b150*/  LDG.E R8, desc[UR8][R4.64] ;  /* 0x0000000804087981 */ /* 0x000ea2000c1e1900 */
[----:B0-----:R-:W-:-:S05]  /*1b160*/  IMAD.IADD R11, R0, 0x1, -R9 ;  /* 0x00000001000b7824 */ /* 0x001fca00078e0a09 */
[----:B------:R-:W-:Y:S01]  /*1b170*/  IADD3 R0, PT, PT, R54, R11, RZ ;  /* 0x0000000b36007210 */ /* 0x000fe20007ffe0ff */
        /* <DEDUP_REMOVED lines=16> */
.L_x_32973:
        /* <DEDUP_REMOVED lines=24> */
[----:B------:R-:W-:-:S05]  /*1b400*/  IMAD R11, R11, R0, -R0 ;  /* 0x000000000b0b7224 */ /* 0x000fca00078e0a00 */
[----:B------:R-:W-:Y:S01]  /*1b410*/  IADD3 R11, PT, PT, R54, R11, RZ ;  /* 0x0000000b360b7210 */ /* 0x000fe20007ffe0ff */
        /* <DEDUP_REMOVED lines=8> */
.L_x_32974:
[----:B------:R-:W-:Y:S05]  /*1b4a0*/  @P2 BRA `(.L_x_32969) ;  /* 0x0000001000642947 */ /* 0x000fea0003800000 */
[----:B------:R-:W2:Y:S01]  /*1b4b0*/  LDCU UR4, c[0x0][0x428] ;  /* 0x00008500ff0477ac */ /* 0x000ea20008000800 */
[----:B01----:R-:W0:Y:S01]  /*1b4c0*/  LDC.64 R2, c[0x0][0x3f8] ;  /* 0x0000fe00ff027b82 */ /* 0x003e220000000a00 */
[----:B------:R-:W-:Y:S01]  /*1b4d0*/  IADD3 R5, PT, PT, R12, -0x1, RZ ;  /* 0xffffffff0c057810 */ /* 0x000fe20007ffe0ff */
[----:B-----5:R-:W-:-:S04]  /*1b4e0*/  IMAD.IADD R32, R15, 0x1, R32 ;  /* 0x000000010f207824 */ /* 0x020fc800078e0220 */
        /* <DEDUP_REMOVED lines=12> */
.L_x_32970:
        /* <DEDUP_REMOVED lines=16> */
[----:B------:R-:W-:Y:S01]  /*1b6b0*/  MOV R10, UR4 ;  /* 0x00000004000a7c02 */ /* 0x000fe20008000f00 */
[----:B------:R-:W-:-:S02]  /*1b6c0*/  IMAD.MOV R0, RZ, RZ, -R0 ;  /* 0x000000ffff007224 */ /* 0x000fc400078e0a00 */
        /* <DEDUP_REMOVED lines=9> */
.L_x_32976:
[----:B0-----:R-:W0:Y:S01]  /*1b760*/  LDC.64 R44, c[0x0][0x3f8] ;  /* 0x0000fe00ff2c7b82 */ /* 0x001e220000000a00 */
[----:B-----5:R-:W-:-:S04]  /*1b770*/  IMAD R33, R12, R27, R32 ;  /* 0x0000001b0c217224 */ /* 0x020fc800078e0220 */
[----:B------:R-:W-:-:S03]  /*1b780*/  IMAD.IADD R36, R33, 0x1, R2 ;  /* 0x0000000121247824 */ /* 0x000fc600078e0202 */
[----:B------:R-:W1:Y:S08]  /*1b790*/  LDC.64 R34, c[0x0][0x3b8] ;  /* 0x0000ee00ff227b82 */ /* 0x000e700000000a00 */
[----:B------:R-:W2:Y:S01]  /*1b7a0*/  LDC.64 R42, c[0x0][0x418] ;  /* 0x00010600ff2a7b82 */ /* 0x000ea20000000a00 */
[----:B0-----:R-:W-:-:S05]  /*1b7b0*/  IMAD.WIDE R32, R36, 0x4, R44 ;  /* 0x0000000424207825 */ /* 0x001fca00078e022c */
[----:B------:R2:W3:Y:S01]  /*1b7c0*/  LDG.E R40, desc[UR8][R32.64] ;  /* 0x0000000820287981 */ /* 0x0004e2000c1e1900 */
[----:B------:R-:W-:Y:S02]  /*1b7d0*/  SHF.R.S32.HI R39, RZ, 0x1f, R13 ;  /* 0x0000001fff277819 */ /* 0x000fe4000001140d */
[----:B------:R-:W-:-:S04]  /*1b7e0*/  IADD3 R37, P1, PT, R13, R10, RZ ;  /* 0x0000000a0d257210 */ /* 0x000fc80007f3e0ff */
[----:B------:R-:W-:Y:S02]  /*1b7f0*/  LEA.HI.X.SX32 R48, R10, R39, 0x1, P1 ;  /* 0x000000270a307211 */ /* 0x000fe400008f0eff */
[C---:B------:R-:W-:Y:S02]  /*1b800*/  SHF.L.U32 R39, R37.reuse, 0x2, RZ ;  /* 0x0000000225277819 */ /* 0x040fe400000006ff */
        /* <DEDUP_REMOVED lines=83> */
[----:B0-----:R0:W5:Y:S01]  /*1bd40*/  LDG.E R32, desc[UR8][R34.64] ;  /* 0x0000000822207981 */ /* 0x001162000c1e1900 */
[----:B------:R-:W-:Y:S01]  /*1bd50*/  IADD3 R10, PT, PT, R10, -0x8, RZ ;  /* 0xfffffff80a0a7810 */ /* 0x000fe20007ffe0ff */
[----:B------:R-:W-:-:S06]  /*1bd60*/  IMAD R2, R11, -0x8, R2 ;  /* 0xfffffff80b027824 */ /* 0x000fcc00078e0202 */
[----:B------:R-:W-:Y:S05]  /*1bd70*/  @P1 BRA `(.L_x_32976) ;  /* 0xfffffff800781947 */ /* 0x000fea000383ffff */
[----:B------:R-:W-:Y:S05]  /*1bd80*/  BSYNC.RECONVERGENT B1 ;  /* 0x0000000000017941 */ /* 0x000fea0003800200 */
.L_x_32975:
        /* <DEDUP_REMOVED lines=12> */
[----:B0-----:R-:W0:Y:S08]  /*1be50*/  LDC.64 R34, c[0x0][0x3f8] ;  /* 0x0000fe00ff227b82 */ /* 0x001e300000000a00 */
[----:B------:R-:W3:Y:S01]  /*1be60*/  LDC.64 R8, c[0x0][0x418] ;  /* 0x00010600ff087b82 */ /* 0x000ee20000000a00 */
[----:B-1----:R-:W-:Y:S01]  /*1be70*/  IMAD R2, R11, R0, R54 ;  /* 0x000000000b027224 */ /* 0x002fe200078e0236 */
[----:B------:R-:W-:-:S06]  /*1be80*/  SHF.R.S32.HI R5, RZ, 0x1f, R13 ;  /* 0x0000001fff057819 */ /* 0x000fcc000001140d */
[----:B------:R-:W1:Y:S01]  /*1be90*/  LDC.64 R32, c[0x0][0x400] ;  /* 0x00010000ff207b82 */ /* 0x000e620000000a00 */
[----:B------:R-:W-:-:S04]  /*1bea0*/  IMAD R7, R2, R27, R7 ;  /* 0x0000001b02077224 */ /* 0x000fc800078e0207 */
[----:B0-----:R-:W-:-:S05]  /*1beb0*/  IMAD.WIDE R2, R7, 0x4, R34 ;  /* 0x0000000407027825 */ /* 0x001fca00078e0222 */
[----:B------:R3:W4:Y:S01]  /*1bec0*/  LDG.E R37, desc[UR8][R2.64] ;  /* 0x0000000802257981 */ /* 0x000722000c1e1900 */
[----:B------:R-:W-:-:S04]  /*1bed0*/  IADD3 R6, P1, PT, R13, R10, RZ ;  /* 0x0000000a0d067210 */ /* 0x000fc80007f3e0ff */
[----:B------:R-:W-:Y:S02]  /*1bee0*/  LEA.HI.X.SX32 R5, R10, R5, 0x1, P1 ;  /* 0x000000050a057211 */ /* 0x000fe400008f0eff */
[C---:B------:R-:W-:Y:S02]  /*1bef0*/  SHF.L.U32 R41, R6.reuse, 0x2, RZ ;  /* 0x0000000206297819 */ /* 0x040fe400000006ff */
[----:B------:R-:W-:Y:S01]  /*1bf00*/  SHF.L.U64.HI R6, R6, 0x2, R5 ;  /* 0x0000000206067819 */ /* 0x000fe20000010205 */
[----:B---3--:R-:W-:Y:S01]  /*1bf10*/  IMAD.WIDE R2, R7, 0x4, R8 ;  /* 0x0000000407027825 */ /* 0x008fe200078e0208 */
[----:B--2---:R-:W-:-:S04]  /*1bf20*/  IADD3 R4, P1, PT, R41, UR14, RZ ;  /* 0x0000000e29047c10 */ /* 0x004fc8000ff3e0ff */
[----:B------:R-:W-:-:S05]  /*1bf30*/  IADD3.X R5, PT, PT, R6, UR15, RZ, P1, !PT ;  /* 0x0000000f06057c10 */ /* 0x000fca0008ffe4ff */
[----:B----4-:R0:W-:Y:S04]  /*1bf40*/  STG.E desc[UR8][R4.64+-0x4], R37 ;  /* 0xfffffc2504007986 */ /* 0x0101e8000c101908 */
[----:B------:R2:W3:Y:S02]  /*1bf50*/  LDG.E R39, desc[UR8][R2.64] ;  /* 0x0000000802277981 */ /* 0x0004e4000c1e1900 */
[----:B--2---:R-:W-:-:S05]  /*1bf60*/  IADD3 R2, P1, PT, R41, R30, RZ ;  /* 0x0000001e29027210 */ /* 0x004fca0007f3e0ff */
[----:B------:R-:W-:Y:S02]  /*1bf70*/  IMAD.X R3, R6, 0x1, R31, P1 ;  /* 0x0000000106037824 */ /* 0x000fe400008e061f */
[----:B-1----:R-:W-:-:S03]  /*1bf80*/  IMAD.WIDE R6, R7, 0x4, R32 ;  /* 0x0000000407067825 */ /* 0x002fc600078e0220 */
[----:B---3--:R1:W-:Y:S04]  /*1bf90*/  STG.E desc[UR8][R2.64+-0x4], R39 ;  /* 0xfffffc2702007986 */ /* 0x0083e8000c101908 */
[----:B------:R-:W2:Y:S01]  /*1bfa0*/  LDG.E R6, desc[UR8][R6.64] ;  /* 0x0000000806067981 */ /* 0x000ea2000c1e1900 */
[----:B------:R-:W-:-:S04]  /*1bfb0*/  IMAD R11, R11, R0, -R0 ;  /* 0x000000000b0b7224 */ /* 0x000fc800078e0a00 */
[----:B------:R-:W-:Y:S01]  /*1bfc0*/  IMAD.IADD R12, R54, 0x1, R11 ;  /* 0x00000001360c7824 */ /* 0x000fe200078e020b */
[----:B--2---:R-:W-:-:S05]  /*1bfd0*/  IADD3 R36, PT, PT, R15, R6, RZ ;  /* 0x000000060f247210 */ /* 0x004fca0007ffe0ff */
        /* <DEDUP_REMOVED lines=9> */
[----:B------:R-:W-:-:S04]  /*1c070*/  IMAD.IADD R11, R11, 0x1, -R0 ;  /* 0x000000010b0b7824 */ /* 0x000fc800078e0a00 */
[----:B------:R-:W-:Y:S01]  /*1c080*/  IMAD.IADD R36, R54, 0x1, R11 ;  /* 0x0000000136247824 */ /* 0x000fe200078e020b */
[----:B---3--:R-:W-:-:S05]  /*1c090*/  IADD3 R12, PT, PT, R15, R12, RZ ;  /* 0x0000000c0f0c7210 */ /* 0x008fca0007ffe0ff */
        /* <DEDUP_REMOVED lines=21> */
.L_x_32977:
[----:B------:R-:W-:Y:S05]  /*1c1f0*/  BRA.U !UP1, `(.L_x_32969) ;  /* 0x0000000509107547 */ /* 0x000fea000b800000 */
[----:B------:R-:W-:Y:S01]  /*1c200*/  UIADD3 UR4, UPT, UPT, UR4, -0x1, URZ ;  /* 0xffffffff04047890 */ /* 0x000fe2000fffe0ff */
[----:B------:R-:W-:-:S03]  /*1c210*/  LOP3.LUT R0, R49, 0x1, RZ, 0xc0, !PT ;  /* 0x0000000131007812 */ /* 0x000fc600078ec0ff */
[----:B------:R-:W-:Y:S01]  /*1c220*/  UISETP.NE.AND UP0, UPT, UR4, URZ, UPT ;  /* 0x000000ff0400728c */ /* 0x000fe2000bf05270 */
[----:B------:R-:W-:-:S08]  /*1c230*/  ISETP.NE.U32.AND P2, PT, R0, 0x1, PT ;  /* 0x000000010000780c */ /* 0x000fd00003f45070 */
[----:B------:R-:W-:Y:S05]  /*1c240*/  BRA.U !UP0, `(.L_x_32978) ;  /* 0x00000001089c7547 */ /* 0x000fea000b800000 */
[----:B------:R-:W1:Y:S01]  /*1c250*/  LDC R0, c[0x0][0x428] ;  /* 0x00010a00ff007b82 */ /* 0x000e620000000800 */
[----:B------:R-:W-:Y:S01]  /*1c260*/  IADD3 R11, PT, PT, R10, -0x1, RZ ;  /* 0xffffffff0a0b7810 */ /* 0x000fe20007ffe0ff */
[----:B-----5:R-:W-:Y:S01]  /*1c270*/  IMAD.IADD R32, R15, 0x1, R32 ;  /* 0x000000010f207824 */ /* 0x020fe200078e0220 */
[----:B------:R-:W3:Y:S05]  /*1c280*/  LDCU.64 UR4, c[0x0][0x3b8] ;  /* 0x00007700ff0477ac */ /* 0x000eea0008000a00 */
[----:B0-2---:R-:W0:Y:S08]  /*1c290*/  LDC.64 R34, c[0x0][0x3f8] ;  /* 0x0000fe00ff227b82 */ /* 0x005e300000000a00 */
[----:B------:R-:W2:Y:S01]  /*1c2a0*/  LDC.64 R8, c[0x0][0x418] ;  /* 0x00010600ff087b82 */ /* 0x000ea20000000a00 */
[----:B-1----:R-:W-:-:S04]  /*1c2b0*/  IMAD R2, R11, R0, R54 ;  /* 0x000000000b027224 */ /* 0x002fc800078e0236 */
[----:B------:R-:W-:Y:S01]  /*1c2c0*/  IMAD R7, R2, R27, R32 ;  /* 0x0000001b02077224 */ /* 0x000fe200078e0220 */
[----:B------:R-:W-:Y:S02]  /*1c2d0*/  IADD3 R4, P1, PT, R13, R10, RZ ;  /* 0x0000000a0d047210 */ /* 0x000fe40007f3e0ff */
[----:B------:R-:W1:Y:S01]  /*1c2e0*/  LDC.64 R32, c[0x0][0x400] ;  /* 0x00010000ff207b82 */ /* 0x000e620000000a00 */
[----:B0-----:R-:W-:-:S05]  /*1c2f0*/  IMAD.WIDE R2, R7, 0x4, R34 ;  /* 0x0000000407027825 */ /* 0x001fca00078e0222 */
[----:B------:R2:W4:Y:S01]  /*1c300*/  LDG.E R37, desc[UR8][R2.64] ;  /* 0x0000000802257981 */ /* 0x000522000c1e1900 */
[----:B------:R-:W-:Y:S01]  /*1c310*/  SHF.R.S32.HI R5, RZ, 0x1f, R13 ;  /* 0x0000001fff057819 */ /* 0x000fe2000001140d */
[----:B------:R-:W-:-:S03]  /*1c320*/  IMAD.SHL.U32 R41, R4, 0x4, RZ ;  /* 0x0000000404297824 */ /* 0x000fc600078e00ff */
[----:B------:R-:W-:-:S04]  /*1c330*/  LEA.HI.X.SX32 R5, R10, R5, 0x1, P1 ;  /* 0x000000050a057211 */ /* 0x000fc800008f0eff */
[----:B------:R-:W-:Y:S01]  /*1c340*/  SHF.L.U64.HI R6, R4, 0x2, R5 ;  /* 0x0000000204067819 */ /* 0x000fe20000010205 */
[----:B--2---:R-:W-:Y:S01]  /*1c350*/  IMAD.WIDE R2, R7, 0x4, R8 ;  /* 0x0000000407027825 */ /* 0x004fe200078e0208 */
[----:B---3--:R-:W-:-:S04]  /*1c360*/  IADD3 R4, P1, PT, R41, UR4, RZ ;  /* 0x0000000429047c10 */ /* 0x008fc8000ff3e0ff */
[----:B------:R-:W-:-:S05]  /*1c370*/  IADD3.X R5, PT, PT, R6, UR5, RZ, P1, !PT ;  /* 0x0000000506057c10 */ /* 0x000fca0008ffe4ff */
[----:B----4-:R3:W-:Y:S04]  /*1c380*/  STG.E desc[UR8][R4.64+-0x4], R37 ;  /* 0xfffffc2504007986 */ /* 0x0107e8000c101908 */
[----:B------:R0:W2:Y:S02]  /*1c390*/  LDG.E R39, desc[UR8][R2.64] ;  /* 0x0000000802277981 */ /* 0x0000a4000c1e1900 */
[----:B0-----:R-:W-:-:S04]  /*1c3a0*/  IADD3 R2, P1, PT, R41, R30, RZ ;  /* 0x0000001e29027210 */ /* 0x001fc80007f3e0ff */
[----:B------:R-:W-:Y:S01]  /*1c3b0*/  IADD3.X R3, PT, PT, R6, R31, RZ, P1, !PT ;  /* 0x0000001f06037210 */ /* 0x000fe20000ffe4ff */
[----:B-1----:R-:W-:-:S04]  /*1c3c0*/  IMAD.WIDE R6, R7, 0x4, R32 ;  /* 0x0000000407067825 */ /* 0x002fc800078e0220 */
        /* <DEDUP_REMOVED lines=11> */
[----:B------:R-:W-:Y:S01]  /*1c480*/  IMAD.WIDE R32, R11, 0x4, R32 ;  /* 0x000000040b207825 */ /* 0x000fe200078e0220 */
[----:B------:R-:W-:-:S02]  /*1c490*/  IADD3 R10, PT, PT, R10, -0x2, RZ ;  /* 0xfffffffe0a0a7810 */ /* 0x000fc40007ffe0ff */
[----:B--2---:R3:W-:Y:S04]  /*1c4a0*/  STG.E desc[UR8][R2.64+-0x8], R9 ;  /* 0xfffff80902007986 */ /* 0x0047e8000c101908 */
[----:B------:R3:W5:Y:S02]  /*1c4b0*/  LDG.E R32, desc[UR8][R32.64] ;  /* 0x0000000820207981 */ /* 0x000764000c1e1900 */
.L_x_32978:
[----:B------:R-:W-:Y:S05]  /*1c4c0*/  @P2 BRA `(.L_x_32969) ;  /* 0x00000000005c2947 */ /* 0x000fea0003800000 */
[----:B------:R-:W1:Y:S01]  /*1c4d0*/  LDCU UR4, c[0x0][0x428] ;  /* 0x00008500ff0477ac */ /* 0x000e620008000800 */
[----:B--23--:R-:W2:Y:S01]  /*1c4e0*/  LDC.64 R2, c[0x0][0x3f8] ;  /* 0x0000fe00ff027b82 */ /* 0x00cea20000000a00 */
[----:B------:R-:W-:Y:S02]  /*1c4f0*/  VIADD R5, R10, 0xffffffff ;  /* 0xffffffff0a057836 */ /* 0x000fe40000000000 */
[----:B-----5:R-:W-:Y:S02]  /*1c500*/  IMAD.IADD R32, R15, 0x1, R32 ;  /* 0x000000010f207824 */ /* 0x020fe400078e0220 */
[----:B-1----:R-:W-:Y:S01]  /*1c510*/  IMAD R0, R5, UR4, R54 ;  /* 0x0000000405007c24 */ /* 0x002fe2000f8e0236 */
[----:B------:R-:W1:Y:S02]  /*1c520*/  LDCU.64 UR4, c[0x0][0x3b8] ;  /* 0x00007700ff0477ac */ /* 0x000e640008000a00 */
[----:B------:R-:W3:Y:S01]  /*1c530*/  LDC.64 R4, c[0x0][0x418] ;  /* 0x00010600ff047b82 */ /* 0x000ee20000000a00 */
[----:B------:R-:W-:-:S04]  /*1c540*/  IMAD R7, R0, R27, R32 ;  /* 0x0000001b00077224 */ /* 0x000fc800078e0220 */
[----:B--2---:R-:W-:-:S05]  /*1c550*/  IMAD.WIDE R2, R7, 0x4, R2 ;  /* 0x0000000407027825 */ /* 0x004fca00078e0202 */
[----:B------:R1:W2:Y:S01]  /*1c560*/  LDG.E R9, desc[UR8][R2.64] ;  /* 0x0000000802097981 */ /* 0x0002a2000c1e1900 */
[----:B------:R-:W-:Y:S02]  /*1c570*/  SHF.R.S32.HI R11, RZ, 0x1f, R13 ;  /* 0x0000001fff0b7819 */ /* 0x000fe4000001140d */
[----:B------:R-:W-:-:S04]  /*1c580*/  IADD3 R0, P1, PT, R13, R10, RZ ;  /* 0x0000000a0d007210 */ /* 0x000fc80007f3e0ff */
[----:B------:R-:W-:Y:S02]  /*1c590*/  LEA.HI.X.SX32 R13, R10, R11, 0x1, P1 ;  /* 0x0000000b0a0d7211 */ /* 0x000fe400008f0eff */
[C---:B------:R-:W-:Y:S02]  /*1c5a0*/  SHF.L.U32 R11, R0.reuse, 0x2, RZ ;  /* 0x00000002000b7819 */ /* 0x040fe400000006ff */
[----:B------:R-:W-:Y:S02]  /*1c5b0*/  SHF.L.U64.HI R0, R0, 0x2, R13 ;  /* 0x0000000200007819 */ /* 0x000fe4000001020d */
[----:B-1----:R-:W-:Y:S01]  /*1c5c0*/  IADD3 R2, P1, PT, R11, UR4, RZ ;  /* 0x000000040b027c10 */ /* 0x002fe2000ff3e0ff */
[----:B---3--:R-:W-:-:S03]  /*1c5d0*/  IMAD.WIDE R4, R7, 0x4, R4 ;  /* 0x0000000407047825 */ /* 0x008fc600078e0204 */
[----:B------:R-:W-:-:S05]  /*1c5e0*/  IADD3.X R3, PT, PT, R0, UR5, RZ, P1, !PT ;  /* 0x0000000500037c10 */ /* 0x000fca0008ffe4ff */
[----:B--2---:R4:W-:Y:S04]  /*1c5f0*/  STG.E desc[UR8][R2.64+-0x4], R9 ;  /* 0xfffffc0902007986 */ /* 0x0049e8000c101908 */
[----:B------:R-:W2:Y:S01]  /*1c600*/  LDG.E R5, desc[UR8][R4.64] ;  /* 0x0000000804057981 */ /* 0x000ea2000c1e1900 */
[----:B------:R-:W-:-:S05]  /*1c610*/  IADD3 R30, P1, PT, R11, R30, RZ ;  /* 0x0000001e0b1e7210 */ /* 0x000fca0007f3e0ff */
[----:B------:R-:W-:-:S05]  /*1c620*/  IMAD.X R31, R0, 0x1, R31, P1 ;  /* 0x00000001001f7824 */ /* 0x000fca00008e061f */
[----:B--2---:R4:W-:Y:S03]  /*1c630*/  STG.E desc[UR8][R30.64+-0x4], R5 ;  /* 0xfffffc051e007986 */ /* 0x0049e6000c101908 */
.L_x_32969:
[----:B0-234-:R-:W0:Y:S01]  /*1c640*/  LDC.64 R4, c[0x0][0x3c0] ;  /* 0x0000f000ff047b82 */ /* 0x01de220000000a00 */
[----:B------:R-:W-:Y:S01]  /*1c650*/  IMAD.IADD R9, R14, 0x1, R38 ;  /* 0x000000010e097824 */ /* 0x000fe200078e0226 */
[----:B------:R-:W2:Y:S06]  /*1c660*/  LDG.E.CONSTANT R47, desc[UR8][R46.64] ;  /* 0x000000082e2f7981 */ /* 0x000eac000c1e9900 */
        /* <DEDUP_REMOVED lines=10> */
[----:B0-----:R-:W-:Y:S01]  /*1c710*/  IMAD.WIDE R6, R9, 0x4, R6 ;  /* 0x0000000409067825 */ /* 0x001fe200078e0206 */
[----:B----4-:R-:W-:-:S05]  /*1c720*/  IADD3 R13, PT, PT, R0, 0x1, RZ ;  /* 0x00000001000d7810 */ /* 0x010fca0007ffe0ff */
[----:B------:R3:W-:Y:S04]  /*1c730*/  STG.E desc[UR8][R50.64], R13 ;  /* 0x0000000d32007986 */ /* 0x0007e8000c101908 */
[----:B--2---:R3:W-:Y:S01]  /*1c740*/  STG.E desc[UR8][R6.64], R47 ;  /* 0x0000002f06007986 */ /* 0x0047e2000c101908 */
[----:B------:R-:W-:Y:S05]  /*1c750*/  BRA `(.L_x_32957) ;  /* 0x00000004005c7947 */ /* 0x000fea0003800000 */
.L_x_32956:
        /* <DEDUP_REMOVED lines=8> */
[----:B------:R-:W1:Y:S04]  /*1c7e0*/  LDCU.64 UR4, c[0x0][0x3a0] ;  /* 0x00007400ff0477ac */ /* 0x000e680008000a00 */
[----:B------:R-:W2:Y:S01]  /*1c7f0*/  LDG.E.CONSTANT R11, desc[UR8][R10.64] ;  /* 0x000000080a0b7981 */ /* 0x000ea2000c1e9900 */
        /* <DEDUP_REMOVED lines=8> */
[----:B------:R-:W-:-:S05]  /*1c880*/  IADD3 R12, P3, PT, R15, R8, RZ ;  /* 0x000000080f0c7210 */ /* 0x000fca0007f7e0ff */
[----:B------:R-:W-:Y:S01]  /*1c890*/  IMAD.X R13, R20, 0x1, R9, P3 ;  /* 0x00000001140d7824 */ /* 0x000fe200018e0609 */
[C---:B0-----:R-:W-:Y:S01]  /*1c8a0*/  LEA R2, P3, R12.reuse, UR4, 0x2 ;  /* 0x000000040c027c11 */ /* 0x041fe2000f8610ff */
[----:B------:R0:W5:Y:S03]  /*1c8b0*/  @!P1 LDG.E.CONSTANT R7, desc[UR8][R6.64] ;  /* 0x0000000806079981 */ /* 0x000166000c1e9900 */
[----:B------:R-:W-:Y:S01]  /*1c8c0*/  LEA.HI.X R3, R12, UR5, R13, 0x2, P3 ;  /* 0x000000050c037c11 */ /* 0x000fe200098f140d */
[----:B0-----:R-:W-:Y:S01]  /*1c8d0*/  VIADD R6, R8, 0x1 ;  /* 0x0000000108067836 */ /* 0x001fe20000000000 */
[----:B--2---:R0:W-:Y:S01]  /*1c8e0*/  STG.E desc[UR8][R4.64], R11 ;  /* 0x0000000b04007986 */ /* 0x0041e2000c101908 */
[----:B------:R-:W-:Y:S06]  /*1c8f0*/  @!P1 BRA `(.L_x_32979) ;  /* 0x0000000000ec9947 */ /* 0x000fec0003800000 */
[----:B------:R-:W-:Y:S02]  /*1c900*/  IMAD.WIDE R12, R0, 0x4, R52 ;  /* 0x00000004000c7825 */ /* 0x000fe400078e0234 */
[----:B------:R-:W1:Y:S03]  /*1c910*/  LDC R0, c[0x0][0x448] ;  /* 0x00011200ff007b82 */ /* 0x000e660000000800 */
[----:B-----5:R2:W3:Y:S01]  /*1c920*/  LDG.E.CONSTANT R7, desc[UR8][R12.64] ;  /* 0x000000080c077981 */ /* 0x0204e2000c1e9900 */
        /* <DEDUP_REMOVED lines=9> */
[----:B0-----:R-:W-:-:S06]  /*1c9c0*/  IADD3 R4, PT, PT, R9, 0xffffffe, RZ ;  /* 0x0ffffffe09047810 */ /* 0x001fcc0007ffe0ff */
[----:B------:R-:W0:Y:S08]  /*1c9d0*/  I2F.RP R9, R13 ;  /* 0x0000000d00097306 */ /* 0x000e300000209400 */
[----:B------:R1:W2:Y:S08]  /*1c9e0*/  F2I.FTZ.U32.TRUNC.NTZ R5, R4 ;  /* 0x0000000400057305 */ /* 0x0002b0000021f000 */
[----:B0-----:R-:W0:Y:S01]  /*1c9f0*/  MUFU.RCP R9, R9 ;  /* 0x0000000900097308 */ /* 0x001e220000001000 */
[----:B-1----:R-:W-:-:S02]  /*1ca00*/  IMAD.MOV.U32 R4, RZ, RZ, RZ ;  /* 0x000000ffff047224 */ /* 0x002fc400078e00ff */
[----:B--2---:R-:W-:-:S04]  /*1ca10*/  IMAD.MOV R31, RZ, RZ, -R5 ;  /* 0x000000ffff1f7224 */ /* 0x004fc800078e0a05 */
[----:B------:R-:W-:-:S04]  /*1ca20*/  IMAD R31, R31, R20, RZ ;  /* 0x000000141f1f7224 */ /* 0x000fc800078e02ff */
[----:B------:R-:W-:Y:S01]  /*1ca30*/  IMAD.HI.U32 R10, R5, R31, R4 ;  /* 0x0000001f050a7227 */ /* 0x000fe200078e0004 */
[----:B------:R-:W-:-:S05]  /*1ca40*/  MOV R5, R12 ;  /* 0x0000000c00057202 */ /* 0x000fca0000000f00 */
        /* <DEDUP_REMOVED lines=35> */
[----:B------:R-:W3:Y:S02]  /*1cc80*/  LDS R0, [R0] ;  /* 0x0000000000007984 */ /* 0x000ee40000000800 */
[----:B---3--:R-:W-:-:S05]  /*1cc90*/  FADD.FTZ R9, R7, -R0 ;  /* 0x8000000007097221 */ /* 0x008fca0000010000 */
[----:B------:R1:W-:Y:S02]  /*1cca0*/  STG.E desc[UR8][R4.64], R9 ;  /* 0x0000000904007986 */ /* 0x0003e4000c101908 */
.L_x_32979:
[----:B-----5:R2:W-:Y:S04]  /*1ccb0*/  STG.E desc[UR8][R2.64], R7 ;  /* 0x0000000702007986 */ /* 0x0205e8000c101908 */
[----:B------:R2:W-:Y:S02]  /*1ccc0*/  STS [UR6], R6 ;  /* 0x00000006ff007988 */ /* 0x0005e40008000806 */
.L_x_32957:
        /* <DEDUP_REMOVED lines=8> */
[----:B-1----:R-:W1:Y:S01]  /*1cd50*/  LDC.64 R8, c[0x0][0x3e8] ;  /* 0x0000fa00ff087b82 */ /* 0x002e620000000a00 */
[----:B--23--:R-:W-:Y:S02]  /*1cd60*/  SHF.R.S32.HI R7, RZ, 0x1f, R0 ;  /* 0x0000001fff077819 */ /* 0x00cfe40000011400 */
[----:B-1----:R-:W-:-:S04]  /*1cd70*/  ISETP.NE.U32.AND P1, PT, R8, RZ, PT ;  /* 0x000000ff0800720c */ /* 0x002fc80003f25070 */
[----:B------:R-:W-:-:S13]  /*1cd80*/  ISETP.NE.AND.EX P1, PT, R9, RZ, PT, P1 ;  /* 0x000000ff0900720c */ /* 0x000fda0003f25310 */
[----:B------:R-:W-:Y:S05]  /*1cd90*/  @!P1 BRA `(.L_x_32980) ;  /* 0x0000003000f09947 */ /* 0x000fea0003800000 */
[----:B0-----:R-:W-:Y:S01]  /*1cda0*/  IMAD.WIDE R10, R16, 0x4, R56 ;  /* 0x00000004100a7825 */ /* 0x001fe200078e0238 */
[----:B------:R-:W0:Y:S04]  /*1cdb0*/  LDC.64 R2, c[0x0][0x410] ;  /* 0x00010400ff027b82 */ /* 0x000e280000000a00 */
[----:B------:R1:W2:Y:S04]  /*1cdc0*/  LDG.E.CONSTANT R6, desc[UR8][R10.64] ;  /* 0x000000080a067981 */ /* 0x0002a8000c1e9900 */
        /* <DEDUP_REMOVED lines=52> */
.L_x_32986:
        /* <DEDUP_REMOVED lines=16> */
.L_x_32985:
[----:B------:R-:W-:Y:S05]  /*1d210*/  BSYNC.RELIABLE B2 ;  /* 0x0000000000027941 */ /* 0x000fea0003800100 */
.L_x_32984:
        /* <DEDUP_REMOVED lines=18> */
.L_x_32989:
        /* <DEDUP_REMOVED lines=53> */
.L_x_32988:
[----:B------:R-:W-:Y:S05]  /*1d690*/  BSYNC.RECONVERGENT B2 ;  /* 0x0000000000027941 */ /* 0x000fea0003800200 */
.L_x_32987:
[----:B------:R-:W-:Y:S05]  /*1d6a0*/  @!P2 BRA `(.L_x_32983) ;  /* 0x00000004001ca947 */ /* 0x000fea0003800000 */
[----:B-1----:R-:W3:Y:S04]  /*1d6b0*/  LDL R11, [R1+0x4] ;  /* 0x00000400010b7983 */ /* 0x002ee80000100800 */
        /* <DEDUP_REMOVED lines=33> */
.L_x_32991:
[----:B------:R-:W-:Y:S05]  /*1d8d0*/  BSYNC.RECONVERGENT B2 ;  /* 0x0000000000027941 */ /* 0x000fea0003800200 */
.L_x_32990:
        /* <DEDUP_REMOVED lines=19> */
[----:B------:R3:W-:Y:S06]  /*1da10*/  @P1 STG.E desc[UR8][R28.64], R33 ;  /* 0x000000211c001986 */ /* 0x0007ec000c101908 */
[----:B------:R-:W-:Y:S05]  /*1da20*/  @!P2 BRA `(.L_x_32983) ;  /* 0x00000000003ca947 */ /* 0x000fea0003800000 */
[----:B------:R-:W-:-:S05]  /*1da30*/  IADD3 R7, PT, PT, R14, R7, RZ ;  /* 0x000000070e077210 */ /* 0x000fca0007ffe0ff */
[----:B------:R-:W-:Y:S02]  /*1da40*/  IMAD.WIDE R4, R7, 0x4, R4 ;  /* 0x0000000407047825 */ /* 0x000fe400078e0204 */
[----:B------:R-:W2:Y:S04]  /*1da50*/  LDG.E R7, desc[UR8][R28.64] ;  /* 0x000000081c077981 */ /* 0x000ea8000c1e1900 */
        /* <DEDUP_REMOVED lines=9> */
[----:B------:R-:W4:Y:S02]  /*1daf0*/  @P1 LDG.E R0, desc[UR8][R4.64+0x8] ;  /* 0x0000080804001981 */ /* 0x000f24000c1e1900 */
[----:B----4-:R-:W-:-:S05]  /*1db00*/  @P1 FMNMX.FTZ R7, R9, R0, PT ;  /* 0x0000000009071209 */ /* 0x010fca0003810000 */
[----:B------:R0:W-:Y:S02]  /*1db10*/  @P1 STG.E desc[UR8][R28.64], R7 ;  /* 0x000000071c001986 */ /* 0x0001e4000c101908 */
.L_x_32983:
[----:B------:R-:W-:Y:S05]  /*1db20*/  BSYNC.RECONVERGENT B1 ;  /* 0x0000000000017941 */ /* 0x000fea0003800200 */
.L_x_32982:
[----:B------:R-:W4:Y:S01]  /*1db30*/  LDL R0, [R1+0xc] ;  /* 0x00000c0001007983 */ /* 0x000f220000100800 */
[----:B------:R-:W1:Y:S01]  /*1db40*/  LDC R48, c[0x0][0x420] ;  /* 0x00010800ff307b82 */ /* 0x000e620000000800 */
[----:B------:R-:W4:Y:S02]  /*1db50*/  LDCU UR4, c[0x0][0x430] ;  /* 0x00008600ff0477ac */ /* 0x000f240008000800 */
[----:B------:R-:W4:Y:S01]  /*1db60*/  LDG.E R3, desc[UR8][R2.64] ;  /* 0x0000000802037981 */ /* 0x000f22000c1e1900 */
[----:B------:R-:W-:-:S04]  /*1db70*/  IMAD.WIDE R46, R16, 0x4, R52 ;  /* 0x00000004102e7825 */ /* 0x000fc800078e0234 */
[----:B------:R-:W4:Y:S08]  /*1db80*/  LDC.64 R4, c[0x0][0x3b8] ;  /* 0x0000ee00ff047b82 */ /* 0x000f300000000a00 */
[----:B0-23--:R-:W0:Y:S01]  /*1db90*/  LDC.64 R30, c[0x0][0x3d8] ;  /* 0x0000f600ff1e7b82 */ /* 0x00de220000000a00 */
[----:B-1----:R-:W-:Y:S02]  /*1dba0*/  ISETP.GE.AND P2, PT, R48, 0x1, PT ;  /* 0x000000013000780c */ /* 0x002fe40003f46270 */
[----:B0-----:R-:W-:-:S04]  /*1dbb0*/  ISETP.NE.U32.AND P1, PT, R30, RZ, PT ;  /* 0x000000ff1e00720c */ /* 0x001fc80003f25070 */
[----:B------:R-:W-:Y:S01]  /*1dbc0*/  ISETP.NE.AND.EX P1, PT, R31, RZ, PT, P1 ;  /* 0x000000ff1f00720c */ /* 0x000fe20003f25310 */
[----:B----4-:R-:W-:-:S04]  /*1dbd0*/  IMAD.IADD R0, R0, 0x1, R38 ;  /* 0x0000000100007824 */ /* 0x010fc800078e0226 */
[----:B------:R-:W-:-:S04]  /*1dbe0*/  IMAD R0, R0, UR4, RZ ;  /* 0x0000000400007c24 */ /* 0x000fc8000f8e02ff */
[----:B------:R-:W-:-:S04]  /*1dbf0*/  IMAD.IADD R7, R0, 0x1, R48 ;  /* 0x0000000100077824 */ /* 0x000fc800078e0230 */
[----:B------:R-:W-:-:S05]  /*1dc00*/  IMAD.WIDE R4, R7, 0x4, R4 ;  /* 0x0000000407047825 */ /* 0x000fca00078e0204 */
[----:B------:R0:W-:Y:S01]  /*1dc10*/  STG.E desc[UR8][R4.64], R3 ;  /* 0x0000000304007986 */ /* 0x0001e2000c101908 */
        /* <DEDUP_REMOVED lines=26> */
[----:B------:R-:W-:-:S11]  /*1ddc0*/  ISETP.GE.AND P1, PT, R2, RZ, PT ;  /* 0x000000ff0200720c */ /* 0x000fd60003f26270 */
[----:B------:R-:W-:Y:S02]  /*1ddd0*/  @!P4 IMAD.IADD R3, R3, 0x1, -R8 ;  /* 0x000000010303c824 */ /* 0x000fe400078e0a08 */
[----:B------:R-:W-:Y:S01]  /*1dde0*/  @!P4 VIADD R11, R11, 0x1 ;  /* 0x000000010b0bc836 */ /* 0x000fe20000000000 */
[----:B0-----:R-:W-:Y:S02]  /*1ddf0*/  IADD3 R12, PT, PT, R10, 0xffffffe, RZ ;  /* 0x0ffffffe0a0c7810 */ /* 0x001fe40007ffe0ff */
[----:B------:R-:W-:Y:S02]  /*1de00*/  ISETP.GE.U32.AND P3, PT, R3, R8, PT ;  /* 0x000000080300720c */ /* 0x000fe40003f66070 */
[----:B------:R-:W0:Y:S01]  /*1de10*/  F2I.FTZ.U32.TRUNC.NTZ R3, R12 ;  /* 0x0000000c00037305 */ /* 0x000e22000021f000 */
[----:B------:R-:W-:-:S10]  /*1de20*/  ISETP.NE.AND P4, PT, R5, RZ, PT ;  /* 0x000000ff0500720c */ /* 0x000fd40003f85270 */
[----:B------:R-:W-:Y:S02]  /*1de30*/  @P3 VIADD R11, R11, 0x1 ;  /* 0x000000010b0b3836 */ /* 0x000fe40000000000 */
        /* <DEDUP_REMOVED lines=26> */
.L_x_32992:
[----:B------:R-:W-:Y:S05]  /*1dfe0*/  @!P2 BRA `(.L_x_32993) ;  /* 0x000000200014a947 */ /* 0x000fea0003800000 */
[----:B0-----:R-:W0:Y:S01]  /*1dff0*/  LDC R5, c[0x0][0x448] ;  /* 0x00011200ff057b82 */ /* 0x001e220000000800 */
[----:B------:R-:W-:Y:S02]  /*1e000*/  IABS R8, R6 ;  /* 0x0000000600087213 */ /* 0x000fe40000000000 */
[-C--:B0-----:R-:W-:Y:S02]  /*1e010*/  IABS R4, R5.reuse ;  /* 0x0000000500047213 */ /* 0x081fe40000000000 */
[----:B------:R-:W-:Y:S02]  /*1e020*/  LOP3.LUT R6, R6, R5, RZ, 0x3c, !PT ;  /* 0x0000000506067212 */ /* 0x000fe400078e3cff */
[----:B-1----:R-:W0:Y:S02]  /*1e030*/  I2F.RP R7, R4 ;  /* 0x0000000400077306 */ /* 0x002e240000209400 */
[----:B------:R-:W-:-:S06]  /*1e040*/  ISETP.GE.AND P3, PT, R6, RZ, PT ;  /* 0x000000ff0600720c */ /* 0x000fcc0003f66270 */
[----:B0-----:R-:W0:Y:S02]  /*1e050*/  MUFU.RCP R7, R7 ;  /* 0x0000000700077308 */ /* 0x001e240000001000 */
[----:B0-----:R-:W-:Y:S02]  /*1e060*/  IADD3 R2, PT, PT, R7, 0xffffffe, RZ ;  /* 0x0ffffffe07027810 */ /* 0x001fe40007ffe0ff */
[----:B------:R-:W-:-:S04]  /*1e070*/  IABS R7, R27 ;  /* 0x0000001b00077213 */ /* 0x000fc80000000000 */
[----:B------:R0:W1:Y:S08]  /*1e080*/  F2I.FTZ.U32.TRUNC.NTZ R3, R2 ;  /* 0x0000000200037305 */ /* 0x000070000021f000 */
[----:B------:R-:W2:Y:S01]  /*1e090*/  I2F.RP R10, R7 ;  /* 0x00000007000a7306 */ /* 0x000ea20000209400 */
[----:B0-----:R-:W-:Y:S02]  /*1e0a0*/  IMAD.MOV.U32 R2, RZ, RZ, RZ ;  /* 0x000000ffff027224 */ /* 0x001fe400078e00ff */
[----:B-1----:R-:W-:-:S04]  /*1e0b0*/  IMAD.MOV R9, RZ, RZ, -R3 ;  /* 0x000000ffff097224 */ /* 0x002fc800078e0a03 */
[----:B------:R-:W-:-:S04]  /*1e0c0*/  IMAD R9, R9, R4, RZ ;  /* 0x0000000409097224 */ /* 0x000fc800078e02ff */
[----:B------:R-:W-:Y:S01]  /*1e0d0*/  IMAD.HI.U32 R9, R3, R9, R2 ;  /* 0x0000000903097227 */ /* 0x000fe200078e0002 */
[----:B--2---:R-:W0:Y:S05]  /*1e0e0*/  MUFU.RCP R10, R10 ;  /* 0x0000000a000a7308 */ /* 0x004e2a0000001000 */
        /* <DEDUP_REMOVED lines=31> */
[----:B-----5:R-:W-:Y:S01]  /*1e2e0*/  IMAD.MOV.U32 R32, RZ, RZ, R2 ;  /* 0x000000ffff207224 */ /* 0x020fe200078e0002 */
[----:B------:R-:W-:Y:S06]  /*1e2f0*/  @P0 BRA `(.L_x_32994) ;  /* 0x0000000c002c0947 */ /* 0x000fec0003800000 */
[----:B------:R-:W0:Y:S01]  /*1e300*/  LDCU UR4, c[0x0][0x420] ;  /* 0x00008400ff0477ac */ /* 0x000e220008000800 */
[----:B------:R-:W-:Y:S02]  /*1e310*/  ISETP.GE.U32.AND P1, PT, R48, 0x8, PT ;  /* 0x000000083000780c */ /* 0x000fe40003f26070 */
[----:B0-----:R-:W-:-:S11]  /*1e320*/  MOV R4, UR4 ;  /* 0x0000000400047c02 */ /* 0x001fd60008000f00 */
[----:B------:R-:W-:Y:S05]  /*1e330*/  @!P1 BRA `(.L_x_32995) ;  /* 0x00000004007c9947 */ /* 0x000fea0003800000 */
[----:B------:R-:W0:Y:S01]  /*1e340*/  LDC.64 R4, c[0x0][0x3b8] ;  /* 0x0000ee00ff047b82 */ /* 0x000e220000000a00 */
[----:B------:R-:W1:Y:S01]  /*1e350*/  LDCU UR5, c[0x0][0x428] ;  /* 0x00008500ff0577ac */ /* 0x000e620008000800 */
[C---:B------:R-:W-:Y:S01]  /*1e360*/  VIADD R8, R48.reuse, 0xfffffff8 ;  /* 0xfffffff830087836 */ /* 0x040fe20000000000 */
        /* <DEDUP_REMOVED lines=9> */
[----:B------:R-:W-:-:S02]  /*1e400*/  VIADD R40, R48, 0xfffffffd ;  /* 0xfffffffd30287836 */ /* 0x000fc40000000000 */
[----:B------:R-:W-:Y:S02]  /*1e410*/  IMAD.MOV R16, RZ, RZ, -R16 ;  /* 0x000000ffff107224 */ /* 0x000fe400078e0a10 */
[--C-:B-1----:R-:W-:Y:S02]  /*1e420*/  IMAD R7, R8, UR5, R59.reuse ;  /* 0x0000000508077c24 */ /* 0x102fe4000f8e023b */
[--C-:B------:R-:W-:Y:S02]  /*1e430*/  IMAD R8, R10, UR5, R59.reuse ;  /* 0x000000050a087c24 */ /* 0x100fe4000f8e023b */
[--C-:B------:R-:W-:Y:S01]  /*1e440*/  IMAD R9, R12, UR5, R59.reuse ;  /* 0x000000050c097c24 */ /* 0x100fe2000f8e023b */
[----:B0-----:R-:W-:Y:S01]  /*1e450*/  IADD3 R3, P1, PT, R4, -0x10, RZ ;  /* 0xfffffff004037810 */ /* 0x001fe20007f3e0ff */
[----:B------:R-:W-:Y:S02]  /*1e460*/  IMAD R10, R20, UR5, R59 ;  /* 0x00000005140a7c24 */ /* 0x000fe4000f8e023b */
[----:B------:R-:W-:Y:S01]  /*1e470*/  IMAD.U32 R4, RZ, RZ, UR4 ;  /* 0x00000004ff047e24 */ /* 0x000fe2000f8e00ff */
[----:B------:R-:W-:Y:S01]  /*1e480*/  IADD3.X R2, PT, PT, R5, -0x1, RZ, P1, !PT ;  /* 0xffffffff05027810 */ /* 0x000fe20000ffe4ff */
[----:B------:R-:W-:-:S02]  /*1e490*/  HFMA2 R5, -RZ, RZ, 0, 0 ;  /* 0x00000000ff057431 */ /* 0x000fc400000001ff */
[--C-:B------:R-:W-:Y:S02]  /*1e4a0*/  IMAD R6, R6, UR5, R59.reuse ;  /* 0x0000000506067c24 */ /* 0x100fe4000f8e023b */
[--C-:B------:R-:W-:Y:S02]  /*1e4b0*/  IMAD R11, R30, UR5, R59.reuse ;  /* 0x000000051e0b7c24 */ /* 0x100fe4000f8e023b */
[--C-:B------:R-:W-:Y:S02]  /*1e4c0*/  IMAD R12, R36, UR5, R59.reuse ;  /* 0x00000005240c7c24 */ /* 0x100fe4000f8e023b */
[----:B------:R-:W-:Y:S02]  /*1e4d0*/  IMAD R13, R40, UR5, R59 ;  /* 0x00000005280d7c24 */ /* 0x000fe4000f8e023b */
[----:B------:R-:W-:-:S07]  /*1e4e0*/  IMAD R20, R27, UR5, RZ ;  /* 0x000000051b147c24 */ /* 0x000fce000f8e02ff */
.L_x_32996:
[----:B------:R-:W0:Y:S01]  /*1e4f0*/  LDC.64 R40, c[0x0][0x3f8] ;  /* 0x0000fe00ff287b82 */ /* 0x000e220000000a00 */
[----:B-----5:R-:W-:-:S05]  /*1e500*/  IMAD R32, R6, R27, R32 ;  /* 0x0000001b06207224 */ /* 0x020fca00078e0220 */
[----:B------:R-:W-:Y:S02]  /*1e510*/  IADD3 R33, PT, PT, R32, R5, RZ ;  /* 0x0000000520217210 */ /* 0x000fe40007ffe0ff */
[----:B------:R-:W1:Y:S03]  /*1e520*/  LDC.64 R36, c[0x0][0x400] ;  /* 0x00010000ff247b82 */ /* 0x000e660000000a00 */
        /* <DEDUP_REMOVED lines=64> */
.L_x_32995:
        /* <DEDUP_REMOVED lines=53> */
.L_x_32997:
[----:B------:R-:W-:Y:S05]  /*1ec80*/  BRA.U !UP1, `(.L_x_32993) ;  /* 0x0000001109ec7547 */ /* 0x000fea000b800000 */
[----:B------:R-:W-:Y:S01]  /*1ec90*/  UIADD3 UR4, UPT, UPT, UR4, -0x1, URZ ;  /* 0xffffffff04047890 */ /* 0x000fe2000fffe0ff */
[----:B-1----:R-:W-:-:S03]  /*1eca0*/  LOP3.LUT R2, R48, 0x1, RZ, 0xc0, !PT ;  /* 0x0000000130027812 */ /* 0x002fc600078ec0ff */
        /* <DEDUP_REMOVED lines=31> */
.L_x_32998:
[----:B------:R-:W-:Y:S05]  /*1eea0*/  @P2 BRA `(.L_x_32993) ;  /* 0x0000001000642947 */ /* 0x000fea0003800000 */
[----:B------:R-:W1:Y:S01]  /*1eeb0*/  LDCU UR4, c[0x0][0x428] ;  /* 0x00008500ff0477ac */ /* 0x000e620008000800 */
[----:B0-----:R-:W0:Y:S01]  /*1eec0*/  LDC.64 R2, c[0x0][0x3f8] ;  /* 0x0000fe00ff027b82 */ /* 0x001e220000000a00 */
[----:B------:R-:W-:Y:S01]  /*1eed0*/  IADD3 R5, PT, PT, R4, -0x1, RZ ;  /* 0xffffffff04057810 */ /* 0x000fe20007ffe0ff */
[----:B-----5:R-:W-:-:S04]  /*1eee0*/  IMAD.IADD R32, R15, 0x1, R32 ;  /* 0x000000010f207824 */ /* 0x020fc800078e0220 */
        /* <DEDUP_REMOVED lines=12> */
.L_x_32994:
[----:B------:R-:W0:Y:S01]  /*1efb0*/  LDCU UR4, c[0x0][0x420] ;  /* 0x00008400ff0477ac */ /* 0x000e220008000800 */
[----:B------:R-:W-:Y:S01]  /*1efc0*/  ISETP.GE.U32.AND P1, PT, R48, 0x8, PT ;  /* 0x000000083000780c */ /* 0x000fe20003f26070 */
[----:B0-----:R-:W-:-:S12]  /*1efd0*/  IMAD.U32 R13, RZ, RZ, UR4 ;  /* 0x00000004ff0d7e24 */ /* 0x001fd8000f8e00ff */
[----:B------:R-:W-:Y:S05]  /*1efe0*/  @!P1 BRA `(.L_x_32999) ;  /* 0x0000000400e89947 */ /* 0x000fea0003800000 */
[----:B------:R-:W0:Y:S01]  /*1eff0*/  LDCU UR5, c[0x0][0x428] ;  /* 0x00008500ff0577ac */ /* 0x000e220008000800 */
[C---:B------:R-:W-:Y:S01]  /*1f000*/  IADD3 R4, PT, PT, R48.reuse, -0x1, RZ ;  /* 0xffffffff30047810 */ /* 0x040fe20007ffe0ff */
        /* <DEDUP_REMOVED lines=8> */
[----:B------:R-:W-:Y:S01]  /*1f090*/  VIADD R34, R48, 0xfffffffe ;  /* 0xfffffffe30227836 */ /* 0x000fe20000000000 */
[----:B------:R-:W-:Y:S01]  /*1f0a0*/  MOV R13, UR4 ;  /* 0x00000004000d7c02 */ /* 0x000fe20008000f00 */
[----:B------:R-:W-:-:S02]  /*1f0b0*/  IMAD.MOV.U32 R3, RZ, RZ, RZ ;  /* 0x000000ffff037224 */ /* 0x000fc400078e00ff */
[----:B------:R-:W-:Y:S02]  /*1f0c0*/  IMAD.MOV R2, RZ, RZ, -R2 ;  /* 0x000000ffff027224 */ /* 0x000fe400078e0a02 */
[--C-:B0-----:R-:W-:Y:S02]  /*1f0d0*/  IMAD R7, R8, UR5, R59.reuse ;  /* 0x0000000508077c24 */ /* 0x101fe4000f8e023b */
[--C-:B------:R-:W-:Y:S02]  /*1f0e0*/  IMAD R5, R4, UR5, R59.reuse ;  /* 0x0000000504057c24 */ /* 0x100fe4000f8e023b */
[--C-:B------:R-:W-:Y:S02]  /*1f0f0*/  IMAD R8, R10, UR5, R59.reuse ;  /* 0x000000050a087c24 */ /* 0x100fe4000f8e023b */
[--C-:B------:R-:W-:Y:S02]  /*1f100*/  IMAD R9, R12, UR5, R59.reuse ;  /* 0x000000050c097c24 */ /* 0x100fe4000f8e023b */
[----:B------:R-:W-:-:S02]  /*1f110*/  IMAD R6, R6, UR5, R59 ;  /* 0x0000000506067c24 */ /* 0x000fc4000f8e023b */
[--C-:B------:R-:W-:Y:S02]  /*1f120*/  IMAD R10, R16, UR5, R59.reuse ;  /* 0x00000005100a7c24 */ /* 0x100fe4000f8e023b */
[--C-:B------:R-:W-:Y:S02]  /*1f130*/  IMAD R11, R20, UR5, R59.reuse ;  /* 0x00000005140b7c24 */ /* 0x100fe4000f8e023b */
[----:B------:R-:W-:Y:S02]  /*1f140*/  IMAD R12, R34, UR5, R59 ;  /* 0x00000005220c7c24 */ /* 0x000fe4000f8e023b */
[----:B------:R-:W-:-:S07]  /*1f150*/  IMAD R4, R27, UR5, RZ ;  /* 0x000000051b047c24 */ /* 0x000fce000f8e02ff */
.L_x_33000:
[----:B0-----:R-:W0:Y:S01]  /*1f160*/  LDC.64 R42, c[0x0][0x3f8] ;  /* 0x0000fe00ff2a7b82 */ /* 0x001e220000000a00 */
[----:B-----5:R-:W-:-:S04]  /*1f170*/  IMAD R36, R5, R27, R32 ;  /* 0x0000001b05247224 */ /* 0x020fc800078e0220 */
[----:B------:R-:W-:-:S03]  /*1f180*/  IMAD.IADD R36, R36, 0x1, R3 ;  /* 0x0000000124247824 */ /* 0x000fc600078e0203 */
[----:B------:R-:W1:Y:S08]  /*1f190*/  LDC.64 R34, c[0x0][0x3b8] ;  /* 0x0000ee00ff227b82 */ /* 0x000e700000000a00 */
[----:B------:R-:W2:Y:S01]  /*1f1a0*/  LDC.64 R44, c[0x0][0x418] ;  /* 0x00010600ff2c7b82 */ /* 0x000ea20000000a00 */
[----:B0-----:R-:W-:Y:S01]  /*1f1b0*/  IMAD.WIDE R32, R36, 0x4, R42 ;  /* 0x0000000424207825 */ /* 0x001fe200078e022a */
[----:B------:R-:W-:-:S06]  /*1f1c0*/  SHF.R.S32.HI R20, RZ, 0x1f, R0 ;  /* 0x0000001fff147819 */ /* 0x000fcc0000011400 */
[----:B------:R-:W0:Y:S01]  /*1f1d0*/  LDC.64 R40, c[0x0][0x400] ;  /* 0x00010000ff287b82 */ /* 0x000e220000000a00 */
[----:B------:R2:W3:Y:S01]  /*1f1e0*/  LDG.E R61, desc[UR8][R32.64] ;  /* 0x00000008203d7981 */ /* 0x0004e2000c1e1900 */
[----:B------:R-:W-:-:S04]  /*1f1f0*/  IADD3 R16, P1, PT, R0, R13, RZ ;  /* 0x0000000d00107210 */ /* 0x000fc80007f3e0ff */
[----:B------:R-:W-:Y:S02]  /*1f200*/  LEA.HI.X.SX32 R37, R13, R20, 0x1, P1 ;  /* 0x000000140d257211 */ /* 0x000fe400008f0eff */
[C---:B------:R-:W-:Y:S02]  /*1f210*/  SHF.L.U32 R20, R16.reuse, 0x2, RZ ;  /* 0x0000000210147819 */ /* 0x040fe400000006ff */
[----:B------:R-:W-:Y:S02]  /*1f220*/  SHF.L.U64.HI R16, R16, 0x2, R37 ;  /* 0x0000000210107819 */ /* 0x000fe40000010225 */
[----:B-1----:R-:W-:Y:S01]  /*1f230*/  IADD3 R34, P1, P2, R20, -0x10, R34 ;  /* 0xfffffff014227810 */ /* 0x002fe20007a3e022 */
[----:B--2---:R-:W-:-:S03]  /*1f240*/  IMAD.WIDE R32, R36, 0x4, R44 ;  /* 0x0000000424207825 */ /* 0x004fc600078e022c */
[----:B------:R-:W-:-:S05]  /*1f250*/  IADD3.X R35, PT, PT, R16, -0x1, R35, P1, P2 ;  /* 0xffffffff10237810 */ /* 0x000fca0000fe4423 */
[----:B---3--:R1:W-:Y:S04]  /*1f260*/  STG.E desc[UR8][R34.64+0xc], R61 ;  /* 0x00000c3d22007986 */ /* 0x0083e8000c101908 */
[----:B------:R2:W3:Y:S01]  /*1f270*/  LDG.E R39, desc[UR8][R32.64] ;  /* 0x0000000820277981 */ /* 0x0004e2000c1e1900 */
[----:B0-----:R-:W-:Y:S01]  /*1f280*/  IMAD.WIDE R36, R36, 0x4, R40 ;  /* 0x0000000424247825 */ /* 0x001fe200078e0228 */
[----:B--2---:R-:W-:-:S04]  /*1f290*/  IADD3 R32, P1, P2, R20, -0x10, R30 ;  /* 0xfffffff014207810 */ /* 0x004fc80007a3e01e */
        /* <DEDUP_REMOVED lines=13> */
[----:B------:R-:W-:-:S04]  /*1f370*/  IMAD R20, R11, R27, R3 ;  /* 0x0000001b0b147224 */ /* 0x000fc800078e0203 */
        /* <DEDUP_REMOVED lines=9> */
[----:B--2---:R-:W-:-:S05]  /*1f410*/  IMAD R16, R10, R27, R3 ;  /* 0x0000001b0a107224 */ /* 0x004fca00078e0203 */
[----:B---3--:R-:W-:-:S05]  /*1f420*/  IADD3 R39, PT, PT, R39, R16, RZ ;  /* 0x0000001027277210 */ /* 0x008fca0007ffe0ff */
[----:B------:R-:W-:-:S05]  /*1f430*/  IMAD.WIDE R36, R39, 0x4, R42 ;  /* 0x0000000427247825 */ /* 0x000fca00078e022a */
[----:B------:R2:W3:Y:S02]  /*1f440*/  LDG.E R16, desc[UR8][R36.64] ;  /* 0x0000000824107981 */ /* 0x0004e4000c1e1900 */
        /* <DEDUP_REMOVED lines=26> */
[----:B--2---:R-:W-:-:S05]  /*1f5f0*/  IMAD R16, R7, R27, R3 ;  /* 0x0000001b07107224 */ /* 0x004fca00078e0203 */
[----:B---3--:R-:W-:-:S05]  /*1f600*/  IADD3 R39, PT, PT, R39, R16, RZ ;  /* 0x0000001027277210 */ /* 0x008fca0007ffe0ff */
[----:B------:R-:W-:-:S05]  /*1f610*/  IMAD.WIDE R36, R39, 0x4, R42 ;  /* 0x0000000427247825 */ /* 0x000fca00078e022a */
[----:B------:R1:W2:Y:S02]  /*1f620*/  LDG.E R16, desc[UR8][R36.64] ;  /* 0x0000000824107981 */ /* 0x0002a4000c1e1900 */
        /* <DEDUP_REMOVED lines=11> */
[----:B--2---:R-:W-:Y:S04]  /*1f6e0*/  STG.E desc[UR8][R34.64+-0x10], R43 ;  /* 0xfffff02b22007986 */ /* 0x004fe8000c101908 */
[----:B------:R-:W2:Y:S01]  /*1f6f0*/  LDG.E R45, desc[UR8][R36.64] ;  /* 0x00000008242d7981 */ /* 0x000ea2000c1e1900 */
[----:B------:R-:W-:-:S04]  /*1f700*/  IMAD.WIDE R40, R39, 0x4, R40 ;  /* 0x0000000427287825 */ /* 0x000fc800078e0228 */
        /* <DEDUP_REMOVED lines=8> */
.L_x_32999:
        /* <DEDUP_REMOVED lines=13> */
[----:B------:R-:W4:Y:S01]  /*1f860*/  LDC.64 R8, c[0x0][0x418] ;  /* 0x00010600ff087b82 */ /* 0x000f220000000a00 */
[----:B-1----:R-:W-:Y:S01]  /*1f870*/  IMAD R2, R35, R12, R54 ;  /* 0x0000000c23027224 */ /* 0x002fe200078e0236 */
[----:B------:R-:W-:-:S06]  /*1f880*/  SHF.R.S32.HI R4, RZ, 0x1f, R0 ;  /* 0x0000001fff047819 */ /* 0x000fcc0000011400 */
[----:B------:R-:W1:Y:S01]  /*1f890*/  LDC.64 R32, c[0x0][0x400] ;  /* 0x00010000ff207b82 */ /* 0x000e620000000a00 */
[----:B------:R-:W-:-:S04]  /*1f8a0*/  IMAD R7, R2, R27, R7 ;  /* 0x0000001b02077224 */ /* 0x000fc800078e0207 */
[----:B---3--:R-:W-:-:S05]  /*1f8b0*/  IMAD.WIDE R2, R7, 0x4, R10 ;  /* 0x0000000407027825 */ /* 0x008fca00078e020a */
[----:B------:R4:W3:Y:S01]  /*1f8c0*/  LDG.E R37, desc[UR8][R2.64] ;  /* 0x0000000802257981 */ /* 0x0008e2000c1e1900 */
[----:B------:R-:W-:-:S04]  /*1f8d0*/  IADD3 R6, P1, PT, R0, R13, RZ ;  /* 0x0000000d00067210 */ /* 0x000fc80007f3e0ff */
[----:B------:R-:W-:Y:S02]  /*1f8e0*/  LEA.HI.X.SX32 R5, R13, R4, 0x1, P1 ;  /* 0x000000040d057211 */ /* 0x000fe400008f0eff */
[C---:B0-----:R-:W-:Y:S02]  /*1f8f0*/  SHF.L.U32 R41, R6.reuse, 0x2, RZ ;  /* 0x0000000206297819 */ /* 0x041fe400000006ff */
[----:B------:R-:W-:Y:S01]  /*1f900*/  SHF.L.U64.HI R6, R6, 0x2, R5 ;  /* 0x0000000206067819 */ /* 0x000fe20000010205 */
[----:B----4-:R-:W-:Y:S01]  /*1f910*/  IMAD.WIDE R2, R7, 0x4, R8 ;  /* 0x0000000407027825 */ /* 0x010fe200078e0208 */
[----:B--2---:R-:W-:-:S04]  /*1f920*/  IADD3 R4, P1, PT, R41, UR18, RZ ;  /* 0x0000001229047c10 */ /* 0x004fc8000ff3e0ff */
        /* <DEDUP_REMOVED lines=44> */
.L_x_33001:
[----:B------:R-:W-:Y:S05]  /*1fbf0*/  BRA.U !UP1, `(.L_x_32993) ;  /* 0x0000000509107547 */ /* 0x000fea000b800000 */
[----:B------:R-:W-:Y:S01]  /*1fc00*/  UIADD3 UR4, UPT, UPT, UR4, -0x1, URZ ;  /* 0xffffffff04047890 */ /* 0x000fe2000fffe0ff */
[----:B--2---:R-:W-:-:S03]  /*1fc10*/  LOP3.LUT R2, R48, 0x1, RZ, 0xc0, !PT ;  /* 0x0000000130027812 */ /* 0x004fc600078ec0ff */
[----:B------:R-:W-:Y:S01]  /*1fc20*/  UISETP.NE.AND UP0, UPT, UR4, URZ, UPT ;  /* 0x000000ff0400728c */ /* 0x000fe2000bf05270 */
[----:B------:R-:W-:-:S08]  /*1fc30*/  ISETP.NE.U32.AND P2, PT, R2, 0x1, PT ;  /* 0x000000010200780c */ /* 0x000fd00003f45070 */
[----:B------:R-:W-:Y:S05]  /*1fc40*/  BRA.U !UP0, `(.L_x_33002) ;  /* 0x00000001089c7547 */ /* 0x000fea000b800000 */
[----:B------:R-:W1:Y:S01]  /*1fc50*/  LDC R35, c[0x0][0x428] ;  /* 0x00010a00ff237b82 */ /* 0x000e620000000800 */
[----:B------:R-:W-:Y:S01]  /*1fc60*/  IADD3 R12, PT, PT, R13, -0x1, RZ ;  /* 0xffffffff0d0c7810 */ /* 0x000fe20007ffe0ff */
[----:B-----5:R-:W-:Y:S01]  /*1fc70*/  IMAD.IADD R32, R15, 0x1, R32 ;  /* 0x000000010f207824 */ /* 0x020fe200078e0220 */
[----:B------:R-:W2:Y:S05]  /*1fc80*/  LDCU.64 UR4, c[0x0][0x3b8] ;  /* 0x00007700ff0477ac */ /* 0x000eaa0008000a00 */
[----:B------:R-:W3:Y:S08]  /*1fc90*/  LDC.64 R10, c[0x0][0x3f8] ;  /* 0x0000fe00ff0a7b82 */ /* 0x000ef00000000a00 */
[----:B------:R-:W4:Y:S01]  /*1fca0*/  LDC.64 R8, c[0x0][0x418] ;  /* 0x00010600ff087b82 */ /* 0x000f220000000a00 */
[----:B-1----:R-:W-:-:S04]  /*1fcb0*/  IMAD R2, R12, R35, R54 ;  /* 0x000000230c027224 */ /* 0x002fc800078e0236 */
[----:B------:R-:W-:Y:S01]  /*1fcc0*/  IMAD R7, R2, R27, R32 ;  /* 0x0000001b02077224 */ /* 0x000fe200078e0220 */
[----:B------:R-:W-:Y:S02]  /*1fcd0*/  IADD3 R5, P1, PT, R0, R13, RZ ;  /* 0x0000000d00057210 */ /* 0x000fe40007f3e0ff */
[----:B------:R-:W1:Y:S01]  /*1fce0*/  LDC.64 R32, c[0x0][0x400] ;  /* 0x00010000ff207b82 */ /* 0x000e620000000a00 */
[----:B---3--:R-:W-:-:S05]  /*1fcf0*/  IMAD.WIDE R2, R7, 0x4, R10 ;  /* 0x0000000407027825 */ /* 0x008fca00078e020a */
[----:B------:R4:W3:Y:S01]  /*1fd00*/  LDG.E R37, desc[UR8][R2.64] ;  /* 0x0000000802257981 */ /* 0x0008e2000c1e1900 */
[----:B------:R-:W-:Y:S01]  /*1fd10*/  SHF.R.S32.HI R4, RZ, 0x1f, R0 ;  /* 0x0000001fff047819 */ /* 0x000fe20000011400 */
[----:B0-----:R-:W-:-:S03]  /*1fd20*/  IMAD.SHL.U32 R41, R5, 0x4, RZ ;  /* 0x0000000405297824 */ /* 0x001fc600078e00ff */
[----:B------:R-:W-:-:S04]  /*1fd30*/  LEA.HI.X.SX32 R4, R13, R4, 0x1, P1 ;  /* 0x000000040d047211 */ /* 0x000fc800008f0eff */
[----:B------:R-:W-:Y:S01]  /*1fd40*/  SHF.L.U64.HI R6, R5, 0x2, R4 ;  /* 0x0000000205067819 */ /* 0x000fe20000010204 */
[----:B----4-:R-:W-:Y:S01]  /*1fd50*/  IMAD.WIDE R2, R7, 0x4, R8 ;  /* 0x0000000407027825 */ /* 0x010fe200078e0208 */
[----:B--2---:R-:W-:-:S04]  /*1fd60*/  IADD3 R4, P1, PT, R41, UR4, RZ ;  /* 0x0000000429047c10 */ /* 0x004fc8000ff3e0ff */
[----:B------:R-:W-:-:S05]  /*1fd70*/  IADD3.X R5, PT, PT, R6, UR5, RZ, P1, !PT ;  /* 0x0000000506057c10 */ /* 0x000fca0008ffe4ff */
[----:B---3--:R2:W-:Y:S04]  /*1fd80*/  STG.E desc[UR8][R4.64+-0x4], R37 ;  /* 0xfffffc2504007986 */ /* 0x0085e8000c101908 */
[----:B------:R0:W3:Y:S02]  /*1fd90*/  LDG.E R39, desc[UR8][R2.64] ;  /* 0x0000000802277981 */ /* 0x0000e4000c1e1900 */
[----:B0-----:R-:W-:-:S04]  /*1fda0*/  IADD3 R2, P1, PT, R41, R30, RZ ;  /* 0x0000001e29027210 */ /* 0x001fc80007f3e0ff */
[----:B------:R-:W-:Y:S01]  /*1fdb0*/  IADD3.X R3, PT, PT, R6, R31, RZ, P1, !PT ;  /* 0x0000001f06037210 */ /* 0x000fe20000ffe4ff */
[----:B-1----:R-:W-:-:S04]  /*1fdc0*/  IMAD.WIDE R6, R7, 0x4, R32 ;  /* 0x0000000407067825 */ /* 0x002fc800078e0220 */
[----:B---3--:R2:W-:Y:S04]  /*1fdd0*/  STG.E desc[UR8][R2.64+-0x4], R39 ;  /* 0xfffffc2702007986 */ /* 0x0085e8000c101908 */
[----:B------:R-:W3:Y:S01]  /*1fde0*/  LDG.E R6, desc[UR8][R6.64] ;  /* 0x0000000806067981 */ /* 0x000ee2000c1e1900 */
[----:B------:R-:W-:-:S04]  /*1fdf0*/  IMAD R35, R12, R35, -R35 ;  /* 0x000000230c237224 */ /* 0x000fc800078e0a23 */
[----:B------:R-:W-:Y:S02]  /*1fe00*/  IMAD.IADD R35, R54, 0x1, R35 ;  /* 0x0000000136237824 */ /* 0x000fe400078e0223 */
[----:B---3--:R-:W-:-:S04]  /*1fe10*/  IMAD.IADD R12, R15, 0x1, R6 ;  /* 0x000000010f0c7824 */ /* 0x008fc800078e0206 */
[----:B------:R-:W-:-:S04]  /*1fe20*/  IMAD R35, R35, R27, R12 ;  /* 0x0000001b23237224 */ /* 0x000fc800078e020c */
[----:B------:R-:W-:-:S05]  /*1fe30*/  IMAD.WIDE R6, R35, 0x4, R10 ;  /* 0x0000000423067825 */ /* 0x000fca00078e020a */
[----:B------:R0:W3:Y:S02]  /*1fe40*/  LDG.E R11, desc[UR8][R6.64] ;  /* 0x00000008060b7981 */ /* 0x0000e4000c1e1900 */
[C---:B0-----:R-:W-:Y:S02]  /*1fe50*/  IMAD.WIDE R6, R35.reuse, 0x4, R8 ;  /* 0x0000000423067825 */ /* 0x041fe400078e0208 */
[----:B---3--:R2:W-:Y:S04]  /*1fe60*/  STG.E desc[UR8][R4.64+-0x8], R11 ;  /* 0xfffff80b04007986 */ /* 0x0085e8000c101908 */
[----:B------:R-:W3:Y:S01]  /*1fe70*/  LDG.E R9, desc[UR8][R6.64] ;  /* 0x0000000806097981 */ /* 0x000ee2000c1e1900 */
[----:B------:R-:W-:Y:S01]  /*1fe80*/  IMAD.WIDE R32, R35, 0x4, R32 ;  /* 0x0000000423207825 */ /* 0x000fe200078e0220 */
[----:B------:R-:W-:-:S02]  /*1fe90*/  IADD3 R13, PT, PT, R13, -0x2, RZ ;  /* 0xfffffffe0d0d7810 */ /* 0x000fc40007ffe0ff */
[----:B---3--:R2:W-:Y:S04]  /*1fea0*/  STG.E desc[UR8][R2.64+-0x8], R9 ;  /* 0xfffff80902007986 */ /* 0x0085e8000c101908 */
[----:B------:R2:W5:Y:S02]  /*1feb0*/  LDG.E R32, desc[UR8][R32.64] ;  /* 0x0000000820207981 */ /* 0x000564000c1e1900 */
.L_x_33002:
[----:B------:R-:W-:Y:S05]  /*1fec0*/  @P2 BRA `(.L_x_32993) ;  /* 0x00000000005c2947 */ /* 0x000fea0003800000 */
[----:B------:R-:W1:Y:S01]  /*1fed0*/  LDCU UR4, c[0x0][0x428] ;  /* 0x00008500ff0477ac */ /* 0x000e620008000800 */
[----:B--2---:R-:W2:Y:S01]  /*1fee0*/  LDC.64 R2, c[0x0][0x3f8] ;  /* 0x0000fe00ff027b82 */ /* 0x004ea20000000a00 */
[----:B------:R-:W-:Y:S02]  /*1fef0*/  VIADD R5, R13, 0xffffffff ;  /* 0xffffffff0d057836 */ /* 0x000fe40000000000 */
[----:B-----5:R-:W-:Y:S02]  /*1ff00*/  IMAD.IADD R32, R15, 0x1, R32 ;  /* 0x000000010f207824 */ /* 0x020fe400078e0220 */
[----:B-1----:R-:W-:Y:S01]  /*1ff10*/  IMAD R4, R5, UR4, R54 ;  /* 0x0000000405047c24 */ /* 0x002fe2000f8e0236 */
[----:B------:R-:W1:Y:S03]  /*1ff20*/  LDCU.64 UR4, c[0x0][0x3b8] ;  /* 0x00007700ff0477ac */ /* 0x000e660008000a00 */
[----:B------:R-:W-:-:S04]  /*1ff30*/  IMAD R9, R4, R27, R32 ;  /* 0x0000001b04097224 */ /* 0x000fc800078e0220 */
[----:B--2---:R-:W-:Y:S02]  /*1ff40*/  IMAD.WIDE R4, R9, 0x4, R2 ;  /* 0x0000000409047825 */ /* 0x004fe400078e0202 */
[----:B------:R-:W2:Y:S04]  /*1ff50*/  LDC.64 R2, c[0x0][0x418] ;  /* 0x00010600ff027b82 */ /* 0x000ea80000000a00 */
[----:B------:R-:W3:Y:S01]  /*1ff60*/  LDG.E R5, desc[UR8][R4.64] ;  /* 0x0000000804057981 */ /* 0x000ee2000c1e1900 */
[----:B------:R-:W-:Y:S02]  /*1ff70*/  SHF.R.S32.HI R6, RZ, 0x1f, R0 ;  /* 0x0000001fff067819 */ /* 0x000fe40000011400 */
[----:B------:R-:W-:-:S04]  /*1ff80*/  IADD3 R0, P1, PT, R0, R13, RZ ;  /* 0x0000000d00007210 */ /* 0x000fc80007f3e0ff */
[----:B------:R-:W-:Y:S02]  /*1ff90*/  LEA.HI.X.SX32 R13, R13, R6, 0x1, P1 ;  /* 0x000000060d0d7211 */ /* 0x000fe400008f0eff */
[C---:B------:R-:W-:Y:S02]  /*1ffa0*/  SHF.L.U32 R11, R0.reuse, 0x2, RZ ;  /* 0x00000002000b7819 */ /* 0x040fe400000006ff */
        /* <DEDUP_REMOVED lines=8> */
[----:B--2---:R3:W-:Y:S03]  /*20030*/  STG.E desc[UR8][R30.64+-0x4], R3 ;  /* 0xfffffc031e007986 */ /* 0x0047e6000c101908 */
.L_x_32993:
[----:B0123--:R-:W0:Y:S01]  /*20040*/  LDC.64 R2, c[0x0][0x3c0] ;  /* 0x0000f000ff027b82 */ /* 0x00fe220000000a00 */
[----:B------:R-:W-:Y:S01]  /*20050*/  IMAD.IADD R9, R14, 0x1, R38 ;  /* 0x000000010e097824 */ /* 0x000fe200078e0226 */
[----:B------:R-:W2:Y:S06]  /*20060*/  LDG.E.CONSTANT R47, desc[UR8][R46.64] ;  /* 0x000000082e2f7981 */ /* 0x000eac000c1e9900 */
[----:B------:R-:W1:Y:S08]  /*20070*/  LDC.64 R4, c[0x0][0x3d0] ;  /* 0x0000f400ff047b82 */ /* 0x000e700000000a00 */
[----:B------:R-:W3:Y:S01]  /*20080*/  LDC.64 R6, c[0x0][0x3c8] ;  /* 0x0000f200ff067b82 */ /* 0x000ee20000000a00 */
[----:B0-----:R-:W-:-:S05]  /*20090*/  IMAD.WIDE R2, R9, 0x4, R2 ;  /* 0x0000000409027825 */ /* 0x001fca00078e0202 */
[----:B------:R4:W-:Y:S01]  /*200a0*/  STG.E desc[UR8][R2.64], R48 ;  /* 0x0000003002007986 */ /* 0x0009e2000c101908 */
[----:B-1----:R-:W-:-:S05]  /*200b0*/  IMAD.WIDE R4, R9, 0x4, R4 ;  /* 0x0000000409047825 */ /* 0x002fca00078e0204 */
[----:B------:R4:W-:Y:S04]  /*200c0*/  STG.E desc[UR8][R4.64], R21 ;  /* 0x0000001504007986 */ /* 0x0009e8000c101908 */
[----:B------:R-:W3:Y:S02]  /*200d0*/  LDG.E R0, desc[UR8][R28.64] ;  /* 0x000000081c007981 */ /* 0x000ee4000c1e1900 */
[----:B---3--:R-:W-:-:S05]  /*200e0*/  FMNMX.FTZ R11, R0, R21, PT ;  /* 0x00000015000b7209 */ /* 0x008fca0003810000 */
[----:B------:R4:W-:Y:S04]  /*200f0*/  STG.E desc[UR8][R28.64], R11 ;  /* 0x0000000b1c007986 */ /* 0x0009e8000c101908 */
[----:B------:R-:W3:Y:S01]  /*20100*/  LDG.E R0, desc[UR8][R50.64] ;  /* 0x0000000832007981 */ /* 0x000ee2000c1e1900 */
[----:B------:R-:W-:Y:S01]  /*20110*/  IMAD.WIDE R6, R9, 0x4, R6 ;  /* 0x0000000409067825 */ /* 0x000fe200078e0206 */
[----:B---3--:R-:W-:-:S05]  /*20120*/  IADD3 R13, PT, PT, R0, 0x1, RZ ;  /* 0x00000001000d7810 */ /* 0x008fca0007ffe0ff */
[----:B------:R4:W-:Y:S04]  /*20130*/  STG.E desc[UR8][R50.64], R13 ;  /* 0x0000000d32007986 */ /* 0x0009e8000c101908 */
[----:B--2---:R4:W-:Y:S01]  /*20140*/  STG.E desc[UR8][R6.64], R47 ;  /* 0x0000002f06007986 */ /* 0x0049e2000c101908 */
[----:B------:R-:W-:Y:S05]  /*20150*/  BRA `(.L_x_32981) ;  /* 0x0000000400607947 */ /* 0x000fea0003800000 */
.L_x_32980:
[----:B------:R-:W-:Y:S02]  /*20160*/  ISETP.NE.U32.AND P3, PT, R8, RZ, PT ;  /* 0x000000ff0800720c */ /* 0x000fe40003f65070 */
[C---:B------:R-:W-:Y:S02]  /*20170*/  ISETP.GT.AND P2, PT, R27.reuse, 0x1, PT ;  /* 0x000000011b00780c */ /* 0x040fe40003f44270 */
[----:B------:R-:W-:Y:S02]  /*20180*/  ISETP.GT.AND P1, PT, R27, 0x3, !P1 ;  /* 0x000000031b00780c */ /* 0x000fe40004f24270 */
[----:B------:R-:W-:-:S04]  /*20190*/  ISETP.NE.AND.EX P2, PT, R9, RZ, P2, P3 ;  /* 0x000000ff0900720c */ /* 0x000fc80001745330 */
[----:B------:R-:W-:-:S13]  /*201a0*/  PLOP3.LUT P1, PT, P2, P1, PT, 0xf8, 0x8f ;  /* 0x00000000008f781c */ /* 0x000fda0001723f70 */
[----:B------:R-:W-:Y:S05]  /*201b0*/  @!P1 BRA `(.L_x_32981) ;  /* 0x0000000400489947 */ /* 0x000fea0003800000 */
[----:B------:R-:W1:Y:S01]  /*201c0*/  LDCU.64 UR4, c[0x0][0x3a0] ;  /* 0x00007400ff0477ac */ /* 0x000e620008000a00 */
[----:B0-----:R-:W-:Y:S01]  /*201d0*/  IMAD.WIDE R10, R16, 0x4, R56 ;  /* 0x00000004100a7825 */ /* 0x001fe200078e0238 */
[----:B------:R-:W0:Y:S05]  /*201e0*/  LDC.64 R2, c[0x0][0x390] ;  /* 0x0000e400ff027b82 */ /* 0x000e2a0000000a00 */
[----:B------:R-:W2:Y:S01]  /*201f0*/  LDG.E.CONSTANT R11, desc[UR8][R10.64] ;  /* 0x000000080a0b7981 */ /* 0x000ea2000c1e9900 */
[----:B-1----:R-:W-:-:S04]  /*20200*/  ISETP.NE.U32.AND P1, PT, RZ, UR4, PT ;  /* 0x00000004ff007c0c */ /* 0x002fc8000bf25070 */
[----:B------:R-:W-:Y:S01]  /*20210*/  ISETP.NE.AND.EX P1, PT, RZ, UR5, PT, P1 ;  /* 0x00000005ff007c0c */ /* 0x000fe2000bf25310 */
[----:B------:R-:W1:-:S12]  /*20220*/  LDCU.64 UR4, c[0x0][0x398] ;  /* 0x00007300ff0477ac */ /* 0x000e580008000a00 */
[----:B------:R-:W-:-:S06]  /*20230*/  @!P1 IMAD.WIDE R8, R16, 0x4, R52 ;  /* 0x0000000410089825 */ /* 0x000fcc00078e0234 */
[----:B------:R3:W5:Y:S01]  /*20240*/  @!P1 LDG.E.CONSTANT R9, desc[UR8][R8.64] ;  /* 0x0000000808099981 */ /* 0x000762000c1e9900 */
[C---:B0-----:R-:W-:Y:S01]  /*20250*/  IMAD.WIDE R2, R15.reuse, 0x4, R2 ;  /* 0x000000040f027825 */ /* 0x041fe200078e0202 */
[----:B------:R-:W-:Y:S02]  /*20260*/  SHF.R.S32.HI R12, RZ, 0x1f, R15 ;  /* 0x0000001fff0c7819 */ /* 0x000fe4000001140f */
[----:B------:R-:W-:Y:S02]  /*20270*/  IADD3 R6, P3, PT, R15, R0, RZ ;  /* 0x000000000f067210 */ /* 0x000fe40007f7e0ff */
[----:B------:R-:W-:-:S03]  /*20280*/  LEA R4, P2, R0, R2, 0x2 ;  /* 0x0000000200047211 */ /* 0x000fc600078410ff */
[--C-:B------:R-:W-:Y:S01]  /*20290*/  IMAD.X R13, R12, 0x1, R7.reuse, P3 ;  /* 0x000000010c0d7824 */ /* 0x100fe200018e0607 */
[----:B------:R-:W-:Y:S02]  /*202a0*/  LEA.HI.X R5, R0, R3, R7, 0x2, P2 ;  /* 0x0000000300057211 */ /* 0x000fe400010f1407 */
[----:B-1----:R-:W-:-:S04]  /*202b0*/  LEA R2, P3, R6, UR4, 0x2 ;  /* 0x0000000406027c11 */ /* 0x002fc8000f8610ff */
[----:B------:R-:W-:Y:S01]  /*202c0*/  LEA.HI.X R3, R6, UR5, R13, 0x2, P3 ;  /* 0x0000000506037c11 */ /* 0x000fe200098f140d */
[----:B------:R-:W-:Y:S01]  /*202d0*/  VIADD R6, R0, 0x1 ;  /* 0x0000000100067836 */ /* 0x000fe20000000000 */
[----:B--2---:R3:W-:Y:S01]  /*202e0*/  STG.E desc[UR8][R4.64], R11 ;  /* 0x0000000b04007986 */ /* 0x0047e2000c101908 */
[----:B------:R-:W-:Y:S06]  /*202f0*/  @!P1 BRA `(.L_x_33003) ;  /* 0x0000000000f09947 */ /* 0x000fec0003800000 */
[----:B---3-5:R-:W-:Y:S01]  /*20300*/  IMAD.WIDE R8, R16, 0x4, R52 ;  /* 0x0000000410087825 */ /* 0x028fe200078e0234 */
[----:B------:R-:W0:Y:S05]  /*20310*/  LDC R10, c[0x0][0x448] ;  /* 0x00011200ff0a7b82 */ /* 0x000e2a0000000800 */
[----:B------:R1:W2:Y:S01]  /*20320*/  LDG.E.CONSTANT R9, desc[UR8][R8.64] ;  /* 0x0000000808097981 */ /* 0x0002a2000c1e9900 */
[----:B------:R-:W-:Y:S01]  /*20330*/  IABS R16, R11 ;  /* 0x0000000b00107213 */ /* 0x000fe20000000000 */
[----:B------:R-:W-:Y:S01]  /*20340*/  UIADD3 UR4, UPT, UPT, UR15, 0x4, URZ ;  /* 0x000000040f047890 */ /* 0x000fe2000fffe0ff */
[----:B------:R-:W-:-:S03]  /*20350*/  IABS R20, R27 ;  /* 0x0000001b00147213 */ /* 0x000fc60000000000 */
[----:B------:R-:W-:Y:S01]  /*20360*/  ULEA UR4, UR16, UR4, 0x18 ;  /* 0x0000000410047291 */ /* 0x000fe2000f8ec0ff */
[-C--:B0-----:R-:W-:Y:S02]  /*20370*/  IABS R12, R10.reuse ;  /* 0x0000000a000c7213 */ /* 0x081fe40000000000 */
[----:B------:R-:W-:Y:S02]  /*20380*/  LOP3.LUT R11, R11, R10, RZ, 0x3c, !PT ;  /* 0x0000000a0b0b7212 */ /* 0x000fe400078e3cff */
[----:B------:R-:W0:Y:S02]  /*20390*/  I2F.RP R7, R12 ;  /* 0x0000000c00077306 */ /* 0x000e240000209400 */
[----:B------:R-:W-:-:S06]  /*203a0*/  ISETP.GE.AND P3, PT, R11, RZ, PT ;  /* 0x000000ff0b00720c */ /* 0x000fcc0003f66270 */
[----:B0-----:R-:W0:Y:S02]  /*203b0*/  MUFU.RCP R7, R7 ;  /* 0x0000000700077308 */ /* 0x001e240000001000 */
[----:B0-----:R-:W-:-:S06]  /*203c0*/  IADD3 R4, PT, PT, R7, 0xffffffe, RZ ;  /* 0x0ffffffe07047810 */ /* 0x001fcc0007ffe0ff */
[----:B------:R0:W3:Y:S02]  /*203d0*/  F2I.FTZ.U32.TRUNC.NTZ R5, R4 ;  /* 0x0000000400057305 */ /* 0x0000e4000021f000 */
[----:B0-----:R-:W-:Y:S02]  /*203e0*/  IMAD.MOV.U32 R4, RZ, RZ, RZ ;  /* 0x000000ffff047224 */ /* 0x001fe400078e00ff */
[----:B---3--:R-:W-:-:S04]  /*203f0*/  IMAD.MOV R13, RZ, RZ, -R5 ;  /* 0x000000ffff0d7224 */ /* 0x008fc800078e0a05 */
[----:B------:R-:W-:-:S04]  /*20400*/  IMAD R13, R13, R12, RZ ;  /* 0x0000000c0d0d7224 */ /* 0x000fc800078e02ff */
[----:B-1----:R-:W-:Y:S01]  /*20410*/  IMAD.HI.U32 R8, R5, R13, R4 ;  /* 0x0000000d05087227 */ /* 0x002fe200078e0004 */
        /* <DEDUP_REMOVED lines=25> */
[----:B------:R-:W-:Y:S02]  /*205b0*/  IMAD.MOV.U32 R5, RZ, RZ, R8 ;  /* 0x000000ffff057224 */ /* 0x000fe400078e0008 */
[----:B------:R-:W-:Y:S02]  /*205c0*/  IMAD.IADD R11, R15, 0x1, R0 ;  /* 0x000000010f0b7824 */ /* 0x000fe400078e0200 */
        /* <DEDUP_REMOVED lines=15> */
.L_x_33003:
[----:B-----5:R1:W-:Y:S04]  /*206c0*/  STG.E desc[UR8][R2.64], R9 ;  /* 0x0000000902007986 */ /* 0x0203e8000c101908 */
[----:B------:R1:W-:Y:S02]  /*206d0*/  STS [UR14], R6 ;  /* 0x00000006ff007988 */ /* 0x0003e4000800080e */
.L_x_32981:
[----:B------:R-:W-:Y:S05]  /*206e0*/  WARPSYNC.ALL ;  /* 0x0000000000007948 */ /* 0x000fea0003800000 */
[----:B------:R-:W2:Y:S08]  /*206f0*/  S2UR UR17, SR_CgaCtaId ;  /* 0x00000000001179c3 */ /* 0x000eb00000008800 */
[----:B------:R-:W-:Y:S06]  /*20700*/  BAR.SYNC.DEFER_BLOCKING 0x0 ;  /* 0x0000000000007b1d */ /* 0x000fec0000010000 */
[----:B------:R-:W-:-:S02]  /*20710*/  UMOV UR18, 0x400 ;  /* 0x0000040000127882 */ /* 0x000fc40000000000 */
[----:B--2---:R-:W-:-:S09]  /*20720*/  ULEA UR19, UR17, UR18, 0x18 ;  /* 0x0000001211137291 */ /* 0x004fd2000f8ec0ff */
[----:B------:R-:W2:Y:S02]  /*20730*/  LDS R0, [UR19] ;  /* 0x00000013ff007984 */ /* 0x000ea40008000800 */
[----:B--2---:R-:W-:-:S13]  /*20740*/  ISETP.GE.AND P1, PT, R0, R27, PT ;  /* 0x0000001b0000720c */ /* 0x004fda0003f26270 */
[----:B------:R-:W-:Y:S05]  /*20750*/  @P1 BRA `(.L_x_32906) ;  /* 0x000000e400d81947 */ /* 0x000fea0003800000 */
[----:B-1-3--:R-:W1:Y:S01]  /*20760*/  LDC.64 R8, c[0x0][0x3e8] ;  /* 0x0000fa00ff087b82 */ /* 0x00ae620000000a00 */
[----:B----4-:R-:W-:Y:S02]  /*20770*/  SHF.R.S32.HI R3, RZ, 0x1f, R0 ;  /* 0x0000001fff037819 */ /* 0x010fe40000011400 */
[----:B-1----:R-:W-:-:S04]  /*20780*/  ISETP.NE.U32.AND P1, PT, R8, RZ, PT ;  /* 0x000000ff0800720c */ /* 0x002fc80003f25070 */
[----:B------:R-:W-:-:S13]  /*20790*/  ISETP.NE.AND.EX P1, PT, R9, RZ, PT, P1 ;  /* 0x000000ff0900720c */ /* 0x000fda0003f25310 */
[----:B------:R-:W-:Y:S05]  /*207a0*/  @!P1 BRA `(.L_x_33004) ;  /* 0x0000003000f89947 */ /* 0x000fea0003800000 */
[----:B0-----:R-:W-:Y:S01]  /*207b0*/  IMAD.WIDE R10, R17, 0x4, R56 ;  /* 0x00000004110a7825 */ /* 0x001fe200078e0238 */
[----:B------:R-:W0:Y:S05]  /*207c0*/  LDC.64 R4, c[0x0][0x410] ;  /* 0x00010400ff047b82 */ /* 0x000e2a0000000a00 */
[----:B------:R1:W2:Y:S03]  /*207d0*/  LDG.E.CONSTANT R10, desc[UR8][R10.64] ;  /* 0x000000080a0a7981 */ /* 0x0002a6000c1e9900 */
        /* <DEDUP_REMOVED lines=10> */
[----:B0-----:R-:W-:-:S05]  /*20880*/  IADD3 R2, PT, PT, RZ, -R7, RZ ;  /* 0x80000007ff027210 */ /* 0x001fca0007ffe0ff */
[----:B-1----:R-:W-:-:S04]  /*20890*/  IMAD R11, R2, R21, RZ ;  /* 0x00000015020b7224 */ /* 0x002fc800078e02ff */
        /* <DEDUP_REMOVED lines=34> */
[----:B--2---:R-:W-:Y:S01]  /*20ac0*/  FSETP.NEU.FTZ.AND P1, PT, R0, R9, PT ;  /* 0x000000090000720b */ /* 0x004fe20003f3d000 */
[----:B------:R-:W-:-:S12]  /*20ad0*/  IMAD.MOV.U32 R0, RZ, RZ, RZ ;  /* 0x000000ffff007224 */ /* 0x000fd800078e00ff */
[----:B------:R-:W-:Y:S05]  /*20ae0*/  @!P1 BRA `(.L_x_33009) ;  /* 0x00000000004c9947 */ /* 0x000fea0003800000 */
[----:B------:R-:W0:Y:S01]  /*20af0*/  LDC R27, c[0x0][0x444] ;  /* 0x00011100ff1b7b82 */ /* 0x000e220000000800 */
[----:B------:R-:W-:Y:S07]  /*20b00*/  BSSY.RELIABLE B3, `(.L_x_33009) ;  /* 0x0000011000037945 */ /* 0x000fee0003800100 */
[----:B------:R-:W1:Y:S02]  /*20b10*/  LDC R11, c[0x0][0x444] ;  /* 0x00011100ff0b7b82 */ /* 0x000e640000000800 */
.L_x_33010:
        /* <DEDUP_REMOVED lines=16> */
.L_x_33009:
[----:B------:R-:W-:Y:S05]  /*20c20*/  BSYNC.RELIABLE B2 ;  /* 0x0000000000027941 */ /* 0x000fea0003800100 */
.L_x_33008:
        /* <DEDUP_REMOVED lines=9> */
[----:B0-----:R-:W-:-:S05]  /*20cc0*/  HFMA2 R11, -RZ, RZ, 0, 0 ;  /* 0x00000000ff0b7431 */ /* 0x001fca00000001ff */
[----:B------:R-:W-:Y:S05]  /*20cd0*/  @!P1 BRA `(.L_x_33012) ;  /* 0x0000000000f09947 */ /* 0x000fea0003800000 */
[----:B------:R0:W5:Y:S01]  /*20ce0*/  LDG.E R21, desc[UR8][R28.64] ;  /* 0x000000081c157981 */ /* 0x000162000c1e1900 */
[----:B-1----:R-:W1:Y:S01]  /*20cf0*/  LDC.64 R6, c[0x0][0x3d0] ;  /* 0x0000f400ff067b82 */ /* 0x002e620000000a00 */
[----:B------:R-:W-:Y:S01]  /*20d00*/  LOP3.LUT R11, R27, 0x7ffffff0, RZ, 0xc0, !PT ;  /* 0x7ffffff01b0b7812 */ /* 0x000fe200078ec0ff */
[----:B------:R-:W-:-:S03]  /*20d10*/  IMAD.MOV.U32 R13, RZ, RZ, R14 ;  /* 0x000000ffff0d7224 */ /* 0x000fc600078e000e */
[----:B------:R-:W-:Y:S02]  /*20d20*/  IADD3 R12, PT, PT, -R11, RZ, RZ ;  /* 0x000000ff0b0c7210 */ /* 0x000fe40007ffe1ff */
[----:B-1----:R-:W-:-:S05]  /*20d30*/  IADD3 R6, P1, PT, R6, 0x20, RZ ;  /* 0x0000002006067810 */ /* 0x002fca0007f3e0ff */
[----:B0-----:R-:W-:-:S08]  /*20d40*/  IMAD.X R7, RZ, RZ, R7, P1 ;  /* 0x000000ffff077224 */ /* 0x001fd000008e0607 */
.L_x_33013:
        /* <DEDUP_REMOVED lines=53> */
.L_x_33012:
[----:B------:R-:W-:Y:S05]  /*210a0*/  BSYNC.RECONVERGENT B2 ;  /* 0x0000000000027941 */ /* 0x000fea0003800200 */
.L_x_33011:
[----:B------:R-:W-:Y:S05]  /*210b0*/  @!P2 BRA `(.L_x_33007) ;  /* 0x00000004001ca947 */ /* 0x000fea0003800000 */
[----:B------:R-:W3:Y:S04]  /*210c0*/  LDL R8, [R1+0x4] ;  /* 0x0000040001087983 */ /* 0x000ee80000100800 */
[----:B------:R-:W4:Y:S01]  /*210d0*/  LDL R16, [R1] ;  /* 0x0000000001107983 */ /* 0x000f220000100800 */
[----:B------:R-:W-:Y:S01]  /*210e0*/  BSSY.RECONVERGENT B2, `(.L_x_33014) ;  /* 0x0000020000027945 */ /* 0x000fe20003800200 */
[----:B---3--:R-:W-:Y:S02]  /*210f0*/  ISETP.GE.U32.AND P1, PT, R8, 0x8, PT ;  /* 0x000000080800780c */ /* 0x008fe40003f26070 */
[----:B----4-:R-:W-:-:S11]  /*21100*/  ISETP.NE.AND P2, PT, R16, RZ, PT ;  /* 0x000000ff1000720c */ /* 0x010fd60003f45270 */
[----:B------:R-:W-:Y:S05]  /*21110*/  @!P1 BRA `(.L_x_33015) ;  /* 0x0000000000709947 */ /* 0x000fea0003800000 */
[----:B-1----:R-:W-:Y:S01]  /*21120*/  IADD3 R7, PT, PT, R14, R11, RZ ;  /* 0x0000000b0e077210 */ /* 0x002fe20007ffe0ff */
        /* <DEDUP_REMOVED lines=27> */
.L_x_33015:
[----:B------:R-:W-:Y:S05]  /*212e0*/  BSYNC.RECONVERGENT B2 ;  /* 0x0000000000027941 */ /* 0x000fea0003800200 */
.L_x_33014:
        /* <DEDUP_REMOVED lines=20> */
[----:B---3--:R-:W-:Y:S05]  /*21430*/  @!P2 BRA `(.L_x_33007) ;  /* 0x00000000003ca947 */ /* 0x008fea0003800000 */
        /* <DEDUP_REMOVED lines=15> */
.L_x_33007:
[----:B------:R-:W-:Y:S05]  /*21530*/  BSYNC.RECONVERGENT B1 ;  /* 0x0000000000017941 */ /* 0x000fea0003800200 */
.L_x_33006:
[----:B------:R-:W2:Y:S01]  /*21540*/  LDL R2, [R1+0xc] ;  /* 0x00000c0001027983 */ /* 0x000ea20000100800 */
[----:B------:R-:W0:Y:S01]  /*21550*/  LDC R44, c[0x0][0x420] ;  /* 0x00010800ff2c7b82 */ /* 0x000e220000000800 */
[----:B------:R-:W0:Y:S02]  /*21560*/  LDCU UR4, c[0x0][0x430] ;  /* 0x00008600ff0477ac */ /* 0x000e240008000800 */
[----:B------:R-:W2:Y:S01]  /*21570*/  LDG.E R5, desc[UR8][R4.64] ;  /* 0x0000000804057981 */ /* 0x000ea2000c1e1900 */
[----:B------:R-:W-:-:S04]  /*21580*/  IMAD.WIDE R42, R17, 0x4, R52 ;  /* 0x00000004112a7825 */ /* 0x000fc800078e0234 */
[----:B-1-34-:R-:W1:Y:S08]  /*21590*/  LDC.64 R6, c[0x0][0x3b8] ;  /* 0x0000ee00ff067b82 */ /* 0x01ae700000000a00 */
[----:B0-2---:R-:W0:Y:S01]  /*215a0*/  LDC.64 R20, c[0x0][0x3d8] ;  /* 0x0000f600ff147b82 */ /* 0x005e220000000a00 */
[----:B------:R-:W-:Y:S02]  /*215b0*/  ISETP.GE.AND P2, PT, R44, 0x1, PT ;  /* 0x000000012c00780c */ /* 0x000fe40003f46270 */
[----:B0-----:R-:W-:-:S04]  /*215c0*/  ISETP.NE.U32.AND P1, PT, R20, RZ, PT ;  /* 0x000000ff1400720c */ /* 0x001fc80003f25070 */
[----:B------:R-:W-:Y:S01]  /*215d0*/  ISETP.NE.AND.EX P1, PT, R21, RZ, PT, P1 ;  /* 0x000000ff1500720c */ /* 0x000fe20003f25310 */
[----:B------:R-:W-:-:S04]  /*215e0*/  IMAD.IADD R2, R2, 0x1, R0 ;  /* 0x0000000102027824 */ /* 0x000fc800078e0200 */
[----:B------:R-:W-:-:S05]  /*215f0*/  IMAD R2, R2, UR4, RZ ;  /* 0x0000000402027c24 */ /* 0x000fca000f8e02ff */
[----:B------:R-:W-:-:S05]  /*21600*/  IADD3 R3, PT, PT, R2, R44, RZ ;  /* 0x0000002c02037210 */ /* 0x000fca0007ffe0ff */
[----:B-1----:R-:W-:-:S05]  /*21610*/  IMAD.WIDE R6, R3, 0x4, R6 ;  /* 0x0000000403067825 */ /* 0x002fca00078e0206 */
        /* <DEDUP_REMOVED lines=27> */
[----:B------:R-:W-:-:S11]  /*217d0*/  ISETP.GE.AND P1, PT, R4, RZ, PT ;  /* 0x000000ff0400720c */ /* 0x000fd60003f26270 */
        /* <DEDUP_REMOVED lines=33> */
.L_x_33016:
[----:B------:R-:W-:Y:S05]  /*219f0*/  @!P2 BRA `(.L_x_33017) ;  /* 0x00000020001ca947 */ /* 0x000fea0003800000 */
[----:B0-----:R-:W1:Y:S01]  /*21a00*/  LDC R7, c[0x0][0x448] ;  /* 0x00011200ff077b82 */ /* 0x001e620000000800 */
[----:B------:R-:W-:Y:S02]  /*21a10*/  IABS R11, R10 ;  /* 0x0000000a000b7213 */ /* 0x000fe40000000000 */
[----:B------:R-:W-:Y:S02]  /*21a20*/  IABS R12, R27 ;  /* 0x0000001b000c7213 */ /* 0x000fe40000000000 */
[-C--:B-1----:R-:W-:Y:S02]  /*21a30*/  IABS R3, R7.reuse ;  /* 0x0000000700037213 */ /* 0x082fe40000000000 */
        /* <DEDUP_REMOVED lines=8> */
[----:B------:R-:W-:Y:S01]  /*21ac0*/  IMAD R9, R8, R3, RZ ;  /* 0x0000000308097224 */ /* 0x000fe200078e02ff */
[----:B------:R-:W-:Y:S01]  /*21ad0*/  MOV R8, R11 ;  /* 0x0000000b00087202 */ /* 0x000fe20000000f00 */
[----:B------:R-:W-:Y:S02]  /*21ae0*/  IMAD.MOV.U32 R11, RZ, RZ, R12 ;  /* 0x000000ffff0b7224 */ /* 0x000fe400078e000c */
[----:B------:R-:W-:Y:S02]  /*21af0*/  IMAD.HI.U32 R9, R5, R9, R4 ;  /* 0x0000000905097227 */ /* 0x000fe400078e0004 */
[----:B------:R-:W0:Y:S04]  /*21b00*/  I2F.RP R6, R11 ;  /* 0x0000000b00067306 */ /* 0x000e280000209400 */
        /* <DEDUP_REMOVED lines=9> */
[----:B------:R-:W-:-:S03]  /*21ba0*/  ISETP.GE.U32.AND P2, PT, R4, R3, PT ;  /* 0x000000030400720c */ /* 0x000fc60003f46070 */
[----:B------:R-:W0:Y:S10]  /*21bb0*/  F2I.FTZ.U32.TRUNC.NTZ R5, R5 ;  /* 0x0000000500057305 */ /* 0x000e34000021f000 */
[----:B------:R-:W-:-:S04]  /*21bc0*/  @P2 VIADD R9, R9, 0x1 ;  /* 0x0000000109092836 */ /* 0x000fc80000000000 */
[----:B------:R-:W-:Y:S01]  /*21bd0*/  IMAD.MOV.U32 R3, RZ, RZ, R9 ;  /* 0x000000ffff037224 */ /* 0x000fe200078e0009 */
[----:B0-----:R-:W-:-:S03]  /*21be0*/  IADD3 R4, PT, PT, RZ, -R5, RZ ;  /* 0x80000005ff047210 */ /* 0x001fc60007ffe0ff */
        /* <DEDUP_REMOVED lines=35> */
[----:B-----5:R-:W-:-:S02]  /*21e20*/  VIADD R32, R44, 0xfffffffe ;  /* 0xfffffffe2c207836 */ /* 0x020fc40000000000 */
[----:B------:R-:W-:Y:S02]  /*21e30*/  VIADD R34, R44, 0xfffffffd ;  /* 0xfffffffd2c227836 */ /* 0x000fe40000000000 */
[----:B------:R-:W-:Y:S02]  /*21e40*/  IMAD.U32 R21, RZ, RZ, UR4 ;  /* 0x00000004ff157e24 */ /* 0x000fe4000f8e00ff */
[----:B------:R-:W-:Y:S02]  /*21e50*/  IMAD.MOV R3, RZ, RZ, -R3 ;  /* 0x000000ffff037224 */ /* 0x000fe400078e0a03 */
[--C-:B-1----:R-:W-:Y:S02]  /*21e60*/  IMAD R11, R12, UR5, R59.reuse ;  /* 0x000000050c0b7c24 */ /* 0x102fe4000f8e023b */
[--C-:B------:R-:W-:Y:S02]  /*21e70*/  IMAD R9, R8, UR5, R59.reuse ;  /* 0x0000000508097c24 */ /* 0x100fe4000f8e023b */
[--C-:B------:R-:W-:Y:S01]  /*21e80*/  IMAD R12, R16, UR5, R59.reuse ;  /* 0x00000005100c7c24 */ /* 0x100fe2000f8e023b */
[----:B0-----:R-:W-:Y:S01]  /*21e90*/  IADD3 R5, P1, PT, R6, -0x10, RZ ;  /* 0xfffffff006057810 */ /* 0x001fe20007f3e0ff */
[----:B------:R-:W-:-:S02]  /*21ea0*/  IMAD R13, R20, UR5, R59 ;  /* 0x00000005140d7c24 */ /* 0x000fc4000f8e023b */
[--C-:B------:R-:W-:Y:S01]  /*21eb0*/  IMAD R10, R10, UR5, R59.reuse ;  /* 0x000000050a0a7c24 */ /* 0x100fe2000f8e023b */
[----:B------:R-:W-:Y:S01]  /*21ec0*/  IADD3.X R6, PT, PT, R7, -0x1, RZ, P1, !PT ;  /* 0xffffffff07067810 */ /* 0x000fe20000ffe4ff */
[--C-:B------:R-:W-:Y:S01]  /*21ed0*/  IMAD R16, R30, UR5, R59.reuse ;  /* 0x000000051e107c24 */ /* 0x100fe2000f8e023b */
[----:B------:R-:W-:Y:S01]  /*21ee0*/  SHF.R.S32.HI R7, RZ, 0x1f, R2 ;  /* 0x0000001fff077819 */ /* 0x000fe20000011402 */
[--C-:B------:R-:W-:Y:S02]  /*21ef0*/  IMAD R17, R32, UR5, R59.reuse ;  /* 0x0000000520117c24 */ /* 0x100fe4000f8e023b */
[----:B------:R-:W-:Y:S02]  /*21f00*/  IMAD R20, R34, UR5, R59 ;  /* 0x0000000522147c24 */ /* 0x000fe4000f8e023b */
[----:B------:R-:W-:-:S07]  /*21f10*/  IMAD R8, R27, UR5, RZ ;  /* 0x000000051b087c24 */ /* 0x000fce000f8e02ff */
.L_x_33020:
[----:B-1----:R-:W0:Y:S01]  /*21f20*/  LDC.64 R32, c[0x0][0x3f8] ;  /* 0x0000fe00ff207b82 */ /* 0x002e220000000a00 */
        /* <DEDUP_REMOVED lines=63> */
[----:B------:R-:W-:Y:S01]  /*22320*/  IADD3 R21, PT, PT, R21, -0x8, RZ ;  /* 0xfffffff815157810 */ /* 0x000fe20007ffe0ff */
[----:B------:R-:W-:-:S06]  /*22330*/  IMAD R4, R8, -0x8, R4 ;  /* 0xfffffff808047824 */ /* 0x000fcc00078e0204 */
[----:B------:R-:W-:Y:S05]  /*22340*/  @P1 BRA `(.L_x_33020) ;  /* 0xfffffff800f41947 */ /* 0x000fea000383ffff */
[----:B------:R-:W-:Y:S05]  /*22350*/  BSYNC.RECONVERGENT B1 ;  /* 0x0000000000017941 */ /* 0x000fea0003800200 */
.L_x_33019:
        /* <DEDUP_REMOVED lines=35> */
[----:B------:R-:W3:Y:S01]  /*22590*/  LDG.E R16, desc[UR8][R16.64] ;  /* 0x0000000810107981 */ /* 0x000ee2000c1e1900 */
[----:B------:R-:W-:Y:S01]  /*225a0*/  IADD3 R10, PT, PT, R54, R33, RZ ;  /* 0x00000021360a7210 */ /* 0x000fe20007ffe0ff */
        /* <DEDUP_REMOVED lines=13> */
[----:B------:R-:W-:Y:S02]  /*22680*/  IADD3 R21, PT, PT, R21, -0x4, RZ ;  /* 0xfffffffc15157810 */ /* 0x000fe40007ffe0ff */
[----:B---3--:R2:W-:Y:S04]  /*22690*/  STG.E desc[UR8][R6.64+-0x10], R5 ;  /* 0xfffff00506007986 */ /* 0x0085e8000c101908 */
[----:B------:R2:W5:Y:S02]  /*226a0*/  LDG.E R36, desc[UR8][R8.64] ;  /* 0x0000000808247981 */ /* 0x000564000c1e1900 */
.L_x_33021:
        /* <DEDUP_REMOVED lines=34> */
.L_x_33022:
[----:B------:R-:W-:Y:S05]  /*228d0*/  @P2 BRA `(.L_x_33017) ;  /* 0x0000001000642947 */ /* 0x000fea0003800000 */
[----:B------:R-:W3:Y:S01]  /*228e0*/  LDCU UR4, c[0x0][0x428] ;  /* 0x00008500ff0477ac */ /* 0x000ee20008000800 */
[----:B0-2---:R-:W0:Y:S01]  /*228f0*/  LDC.64 R4, c[0x0][0x3f8] ;  /* 0x0000fe00ff047b82 */ /* 0x005e220000000a00 */
[----:B------:R-:W-:Y:S01]  /*22900*/  IADD3 R3, PT, PT, R21, -0x1, RZ ;  /* 0xffffffff15037810 */ /* 0x000fe20007ffe0ff */
[----:B-----5:R-:W-:-:S04]  /*22910*/  IMAD.IADD R36, R15, 0x1, R36 ;  /* 0x000000010f247824 */ /* 0x020fc800078e0224 */
        /* <DEDUP_REMOVED lines=12> */
.L_x_33018:
        /* <DEDUP_REMOVED lines=11> */
[C---:B-----5:R-:W-:Y:S01]  /*22a90*/  VIADD R32, R44.reuse, 0xfffffffc ;  /* 0xfffffffc2c207836 */ /* 0x060fe20000000000 */
        /* <DEDUP_REMOVED lines=15> */
.L_x_33024:
[----:B-1----:R-:W0:Y:S01]  /*22b90*/  LDC.64 R38, c[0x0][0x3f8] ;  /* 0x0000fe00ff267b82 */ /* 0x002e220000000a00 */
        /* <DEDUP_REMOVED lines=98> */
.L_x_33023:
        /* <DEDUP_REMOVED lines=9> */
[----:B-1---5:R-:W-:Y:S01]  /*23250*/  VIADD R32, R16, 0xffffffff ;  /* 0xffffffff10207836 */ /* 0x022fe20000000000 */
[----:B------:R-:W1:Y:S01]  /*23260*/  LDCU.64 UR20, c[0x0][0x3b8] ;  /* 0x00007700ff1477ac */ /* 0x000e620008000a00 */
[----:B------:R-:W-:-:S05]  /*23270*/  IMAD.IADD R17, R15, 0x1, R36 ;  /* 0x000000010f117824 */ /* 0x000fca00078e0224 */
[----:B------:R-:W2:Y:S08]  /*23280*/  LDC.64 R30, c[0x0][0x3f8] ;  /* 0x0000fe00ff1e7b82 */ /* 0x000eb00000000a00 */
[----:B------:R-:W3:Y:S01]  /*23290*/  LDC.64 R10, c[0x0][0x418] ;  /* 0x00010600ff0a7b82 */ /* 0x000ee20000000a00 */
[----:B0-----:R-:W-:Y:S01]  /*232a0*/  IMAD R4, R32, R3, R54 ;  /* 0x0000000320047224 */ /* 0x001fe200078e0236 */
[----:B------:R-:W-:-:S06]  /*232b0*/  SHF.R.S32.HI R5, RZ, 0x1f, R2 ;  /* 0x0000001fff057819 */ /* 0x000fcc0000011402 */
[----:B------:R-:W0:Y:S01]  /*232c0*/  LDC.64 R12, c[0x0][0x400] ;  /* 0x00010000ff0c7b82 */ /* 0x000e220000000a00 */
[----:B------:R-:W-:-:S04]  /*232d0*/  IMAD R17, R4, R27, R17 ;  /* 0x0000001b04117224 */ /* 0x000fc800078e0211 */
[----:B--2---:R-:W-:-:S05]  /*232e0*/  IMAD.WIDE R8, R17, 0x4, R30 ;  /* 0x0000000411087825 */ /* 0x004fca00078e021e */
[----:B------:R-:W2:Y:S01]  /*232f0*/  LDG.E R33, desc[UR8][R8.64] ;  /* 0x0000000808217981 */ /* 0x000ea2000c1e1900 */
[----:B------:R-:W-:-:S04]  /*23300*/  IADD3 R34, P1, PT, R2, R16, RZ ;  /* 0x0000001002227210 */ /* 0x000fc80007f3e0ff */
[----:B------:R-:W-:Y:S02]  /*23310*/  LEA.HI.X.SX32 R5, R16, R5, 0x1, P1 ;  /* 0x0000000510057211 */ /* 0x000fe400008f0eff */
[C---:B------:R-:W-:Y:S02]  /*23320*/  SHF.L.U32 R37, R34.reuse, 0x2, RZ ;  /* 0x0000000222257819 */ /* 0x040fe400000006ff */
        /* <DEDUP_REMOVED lines=26> */
[----:B0-----:R-:W-:-:S04]  /*234d0*/  IMAD R35, R32, R27, R34 ;  /* 0x0000001b20237224 */ /* 0x001fc800078e0222 */
        /* <DEDUP_REMOVED lines=20> */
.L_x_33025:
[----:B------:R-:W-:Y:S05]  /*23620*/  BRA.U !UP1, `(.L_x_33017) ;  /* 0x0000000509107547 */ /* 0x000fea000b800000 */
[----:B------:R-:W-:Y:S01]  /*23630*/  UIADD3 UR4, UPT, UPT, UR4, -0x1, URZ ;  /* 0xffffffff04047890 */ /* 0x000fe2000fffe0ff */
[----:B------:R-:W-:-:S03]  /*23640*/  LOP3.LUT R3, R44, 0x1, RZ, 0xc0, !PT ;  /* 0x000000012c037812 */ /* 0x000fc600078ec0ff */
[----:B------:R-:W-:Y:S01]  /*23650*/  UISETP.NE.AND UP0, UPT, UR4, URZ, UPT ;  /* 0x000000ff0400728c */ /* 0x000fe2000bf05270 */
[----:B------:R-:W-:-:S08]  /*23660*/  ISETP.NE.U32.AND P2, PT, R3, 0x1, PT ;  /* 0x000000010300780c */ /* 0x000fd00003f45070 */
[----:B------:R-:W-:Y:S05]  /*23670*/  BRA.U !UP0, `(.L_x_33026) ;  /* 0x00000001089c7547 */ /* 0x000fea000b800000 */
[----:B------:R-:W0:Y:S01]  /*23680*/  LDC R3, c[0x0][0x428] ;  /* 0x00010a00ff037b82 */ /* 0x000e220000000800 */
[----:B-1---5:R-:W-:Y:S01]  /*23690*/  IADD3 R32, PT, PT, R16, -0x1, RZ ;  /* 0xffffffff10207810 */ /* 0x022fe20007ffe0ff */
[----:B------:R-:W-:Y:S01]  /*236a0*/  IMAD.IADD R36, R15, 0x1, R36 ;  /* 0x000000010f247824 */ /* 0x000fe200078e0224 */
[----:B------:R-:W1:Y:S05]  /*236b0*/  LDCU.64 UR4, c[0x0][0x3b8] ;  /* 0x00007700ff0477ac */ /* 0x000e6a0008000a00 */
[----:B------:R-:W3:Y:S08]  /*236c0*/  LDC.64 R30, c[0x0][0x3f8] ;  /* 0x0000fe00ff1e7b82 */ /* 0x000ef00000000a00 */
[----:B--2---:R-:W2:Y:S01]  /*236d0*/  LDC.64 R10, c[0x0][0x418] ;  /* 0x00010600ff0a7b82 */ /* 0x004ea20000000a00 */
[----:B0-----:R-:W-:Y:S01]  /*236e0*/  IMAD R4, R32, R3, R54 ;  /* 0x0000000320047224 */ /* 0x001fe200078e0236 */
[----:B------:R-:W-:-:S06]  /*236f0*/  SHF.R.S32.HI R5, RZ, 0x1f, R2 ;  /* 0x0000001fff057819 */ /* 0x000fcc0000011402 */
[----:B------:R-:W0:Y:S01]  /*23700*/  LDC.64 R12, c[0x0][0x400] ;  /* 0x00010000ff0c7b82 */ /* 0x000e220000000a00 */
[----:B------:R-:W-:-:S04]  /*23710*/  IMAD R35, R4, R27, R36 ;  /* 0x0000001b04237224 */ /* 0x000fc800078e0224 */
[----:B---3--:R-:W-:-:S05]  /*23720*/  IMAD.WIDE R8, R35, 0x4, R30 ;  /* 0x0000000423087825 */ /* 0x008fca00078e021e */
[----:B------:R-:W3:Y:S01]  /*23730*/  LDG.E R17, desc[UR8][R8.64] ;  /* 0x0000000808117981 */ /* 0x000ee2000c1e1900 */
[----:B------:R-:W-:-:S04]  /*23740*/  IADD3 R4, P1, PT, R2, R16, RZ ;  /* 0x0000001002047210 */ /* 0x000fc80007f3e0ff */
[----:B------:R-:W-:Y:S01]  /*23750*/  LEA.HI.X.SX32 R5, R16, R5, 0x1, P1 ;  /* 0x0000000510057211 */ /* 0x000fe200008f0eff */
[----:B------:R-:W-:-:S03]  /*23760*/  IMAD.SHL.U32 R37, R4, 0x4, RZ ;  /* 0x0000000404257824 */ /* 0x000fc600078e00ff */
[----:B------:R-:W-:Y:S01]  /*23770*/  SHF.L.U64.HI R34, R4, 0x2, R5 ;  /* 0x0000000204227819 */ /* 0x000fe20000010205 */
[----:B--2---:R-:W-:Y:S01]  /*23780*/  IMAD.WIDE R4, R35, 0x4, R10 ;  /* 0x0000000423047825 */ /* 0x004fe200078e020a */
[----:B-1----:R-:W-:-:S04]  /*23790*/  IADD3 R6, P1, PT, R37, UR4, RZ ;  /* 0x0000000425067c10 */ /* 0x002fc8000ff3e0ff */
[----:B------:R-:W-:-:S05]  /*237a0*/  IADD3.X R7, PT, PT, R34, UR5, RZ, P1, !PT ;  /* 0x0000000522077c10 */ /* 0x000fca0008ffe4ff */
[----:B---3--:R1:W-:Y:S04]  /*237b0*/  STG.E desc[UR8][R6.64+-0x4], R17 ;  /* 0xfffffc1106007986 */ /* 0x0083e8000c101908 */
[----:B------:R2:W3:Y:S01]  /*237c0*/  LDG.E R33, desc[UR8][R4.64] ;  /* 0x0000000804217981 */ /* 0x0004e2000c1e1900 */
[----:B0-----:R-:W-:Y:S01]  /*237d0*/  IMAD.WIDE R8, R35, 0x4, R12 ;  /* 0x0000000423087825 */ /* 0x001fe200078e020c */
[----:B--2---:R-:W-:-:S04]  /*237e0*/  IADD3 R4, P1, PT, R37, R20, RZ ;  /* 0x0000001425047210 */ /* 0x004fc80007f3e0ff */
[----:B------:R-:W-:-:S05]  /*237f0*/  IADD3.X R5, PT, PT, R34, R21, RZ, P1, !PT ;  /* 0x0000001522057210 */ /* 0x000fca0000ffe4ff */
        /* <DEDUP_REMOVED lines=11> */
[----:B------:R-:W-:Y:S01]  /*238b0*/  IMAD.WIDE R12, R3, 0x4, R12 ;  /* 0x00000004030c7825 */ /* 0x000fe200078e020c */
[----:B------:R-:W-:Y:S02]  /*238c0*/  IADD3 R16, PT, PT, R16, -0x2, RZ ;  /* 0xfffffffe10107810 */ /* 0x000fe40007ffe0ff */
[----:B--2---:R0:W-:Y:S04]  /*238d0*/  STG.E desc[UR8][R4.64+-0x8], R11 ;  /* 0xfffff80b04007986 */ /* 0x0041e8000c101908 */
[----:B------:R0:W5:Y:S02]  /*238e0*/  LDG.E R36, desc[UR8][R12.64] ;  /* 0x000000080c247981 */ /* 0x000164000c1e1900 */
.L_x_33026:
        /* <DEDUP_REMOVED lines=8> */
[----:B0-----:R-:W-:Y:S02]  /*23970*/  IMAD.WIDE R6, R9, 0x4, R4 ;  /* 0x0000000409067825 */ /* 0x001fe400078e0204 */
[----:B------:R-:W0:Y:S04]  /*23980*/  LDC.64 R4, c[0x0][0x418] ;  /* 0x00010600ff047b82 */ /* 0x000e280000000a00 */
[----:B------:R-:W3:Y:S01]  /*23990*/  LDG.E R7, desc[UR8][R6.64] ;  /* 0x0000000806077981 */ /* 0x000ee2000c1e1900 */
[----:B------:R-:W-:Y:S02]  /*239a0*/  SHF.R.S32.HI R3, RZ, 0x1f, R2 ;  /* 0x0000001fff037819 */ /* 0x000fe40000011402 */
[----:B------:R-:W-:-:S04]  /*239b0*/  IADD3 R2, P1, PT, R2, R16, RZ ;  /* 0x0000001002027210 */ /* 0x000fc80007f3e0ff */
[----:B------:R-:W-:Y:S02]  /*239c0*/  LEA.HI.X.SX32 R3, R16, R3, 0x1, P1 ;  /* 0x0000000310037211 */ /* 0x000fe400008f0eff */
[C---:B------:R-:W-:Y:S02]  /*239d0*/  SHF.L.U32 R11, R2.reuse, 0x2, RZ ;  /* 0x00000002020b7819 */ /* 0x040fe400000006ff */
        /* <DEDUP_REMOVED lines=9> */
.L_x_33017:
[----:B-1-34-:R-:W1:Y:S01]  /*23a70*/  LDC.64 R2, c[0x0][0x3c0] ;  /* 0x0000f000ff027b82 */ /* 0x01ae620000000a00 */
[----:B0-2---:R-:W-:Y:S01]  /*23a80*/  IMAD.IADD R9, R14, 0x1, R0 ;  /* 0x000000010e097824 */ /* 0x005fe200078e0200 */
[----:B------:R-:W2:Y:S06]  /*23a90*/  LDG.E.CONSTANT R43, desc[UR8][R42.64] ;  /* 0x000000082a2b7981 */ /* 0x000eac000c1e9900 */
[----:B------:R-:W0:Y:S01]  /*23aa0*/  LDC.64 R4, c[0x0][0x3d0] ;  /* 0x0000f400ff047b82 */ /* 0x000e220000000a00 */
        /* <DEDUP_REMOVED lines=9> */
[----:B0-----:R-:W-:Y:S01]  /*23b40*/  IMAD.WIDE R6, R9, 0x4, R6 ;  /* 0x0000000409067825 */ /* 0x001fe200078e0206 */
[----:B---3--:R-:W-:-:S05]  /*23b50*/  IADD3 R13, PT, PT, R0, 0x1, RZ ;  /* 0x00000001000d7810 */ /* 0x008fca0007ffe0ff */
[----:B------:R1:W-:Y:S04]  /*23b60*/  STG.E desc[UR8][R50.64], R13 ;  /* 0x0000000d32007986 */ /* 0x0003e8000c101908 */
[----:B--2---:R1:W-:Y:S01]  /*23b70*/  STG.E desc[UR8][R6.64], R43 ;  /* 0x0000002b06007986 */ /* 0x0043e2000c101908 */
[----:B------:R-:W-:Y:S05]  /*23b80*/  BRA `(.L_x_33005) ;  /* 0x00000004005c7947 */ /* 0x000fea0003800000 */
.L_x_33004:
[----:B------:R-:W-:Y:S02]  /*23b90*/  ISETP.NE.U32.AND P3, PT, R8, RZ, PT ;  /* 0x000000ff0800720c */ /* 0x000fe40003f65070 */
[C---:B------:R-:W-:Y:S02]  /*23ba0*/  ISETP.GT.AND P2, PT, R27.reuse, 0x2, PT ;  /* 0x000000021b00780c */ /* 0x040fe40003f44270 */
[----:B------:R-:W-:Y:S02]  /*23bb0*/  ISETP.GT.AND P1, PT, R27, 0x4, !P1 ;  /* 0x000000041b00780c */ /* 0x000fe40004f24270 */
[----:B------:R-:W-:-:S04]  /*23bc0*/  ISETP.NE.AND.EX P2, PT, R9, RZ, P2, P3 ;  /* 0x000000ff0900720c */ /* 0x000fc80001745330 */
[----:B------:R-:W-:-:S13]  /*23bd0*/  PLOP3.LUT P1, PT, P2, P1, PT, 0xf8, 0x8f ;  /* 0x00000000008f781c */ /* 0x000fda0001723f70 */
[----:B------:R-:W-:Y:S05]  /*23be0*/  @!P1 BRA `(.L_x_33005) ;  /* 0x0000000400449947 */ /* 0x000fea0003800000 */
[----:B------:R-:W-:Y:S01]  /*23bf0*/  IMAD.WIDE R6, R17, 0x4, R56 ;  /* 0x0000000411067825 */ /* 0x000fe200078e0238 */
[----:B------:R-:W1:Y:S01]  /*23c00*/  LDC.64 R8, c[0x0][0x390] ;  /* 0x0000e400ff087b82 */ /* 0x000e620000000a00 */
[----:B------:R-:W2:Y:S04]  /*23c10*/  LDCU.64 UR4, c[0x0][0x3a0] ;  /* 0x00007400ff0477ac */ /* 0x000ea80008000a00 */
[----:B------:R3:W4:Y:S01]  /*23c20*/  LDG.E.CONSTANT R6, desc[UR8][R6.64] ;  /* 0x0000000806067981 */ /* 0x000722000c1e9900 */
[----:B--2---:R-:W-:-:S04]  /*23c30*/  ISETP.NE.U32.AND P1, PT, RZ, UR4, PT ;  /* 0x00000004ff007c0c */ /* 0x004fc8000bf25070 */
[----:B------:R-:W-:Y:S01]  /*23c40*/  ISETP.NE.AND.EX P1, PT, RZ, UR5, PT, P1 ;  /* 0x00000005ff007c0c */ /* 0x000fe2000bf25310 */
[----:B-1----:R-:W-:Y:S01]  /*23c50*/  IMAD.WIDE R8, R15, 0x4, R8 ;  /* 0x000000040f087825 */ /* 0x002fe200078e0208 */
[----:B------:R-:W1:Y:S02]  /*23c60*/  LDCU.64 UR4, c[0x0][0x398] ;  /* 0x00007300ff0477ac */ /* 0x000e640008000a00 */
[----:B------:R-:W-:-:S04]  /*23c70*/  LEA R8, P2, R0, R8, 0x2 ;  /* 0x0000000800087211 */ /* 0x000fc800078410ff */
[----:B------:R-:W-:Y:S02]  /*23c80*/  LEA.HI.X R9, R0, R9, R3, 0x2, P2 ;  /* 0x0000000900097211 */ /* 0x000fe400010f1403 */
[----:B------:R-:W-:-:S03]  /*23c90*/  SHF.R.S32.HI R2, RZ, 0x1f, R15 ;  /* 0x0000001fff027819 */ /* 0x000fc6000001140f */
[----:B0-----:R-:W-:Y:S01]  /*23ca0*/  @!P1 IMAD.WIDE R4, R17, 0x4, R52 ;  /* 0x0000000411049825 */ /* 0x001fe200078e0234 */
[----:B------:R-:W-:-:S05]  /*23cb0*/  IADD3 R10, P3, PT, R15, R0, RZ ;  /* 0x000000000f0a7210 */ /* 0x000fca0007f7e0ff */
[----:B---3--:R-:W-:Y:S01]  /*23cc0*/  IMAD.X R7, R2, 0x1, R3, P3 ;  /* 0x0000000102077824 */ /* 0x008fe200018e0603 */
[C---:B-1----:R-:W-:Y:S01]  /*23cd0*/  LEA R2, P3, R10.reuse, UR4, 0x2 ;  /* 0x000000040a027c11 */ /* 0x042fe2000f8610ff */
[----:B------:R0:W5:Y:S03]  /*23ce0*/  @!P1 LDG.E.CONSTANT R5, desc[UR8][R4.64] ;  /* 0x0000000804059981 */ /* 0x000166000c1e9900 */
[----:B------:R-:W-:Y:S01]  /*23cf0*/  LEA.HI.X R3, R10, UR5, R7, 0x2, P3 ;  /* 0x000000050a037c11 */ /* 0x000fe200098f1407 */
[----:B0-----:R-:W-:Y:S01]  /*23d00*/  VIADD R4, R0, 0x1 ;  /* 0x0000000100047836 */ /* 0x001fe20000000000 */
[----:B----4-:R0:W-:Y:S01]  /*23d10*/  STG.E desc[UR8][R8.64], R6 ;  /* 0x0000000608007986 */ /* 0x0101e2000c101908 */
[----:B------:R-:W-:Y:S06]  /*23d20*/  @!P1 BRA `(.L_x_33027) ;  /* 0x0000000000ec9947 */ /* 0x000fec0003800000 */
        /* <DEDUP_REMOVED lines=59> */
.L_x_33027:
[----:B-----5:R2:W-:Y:S04]  /*240e0*/  STG.E desc[UR8][R2.64], R5 ;  /* 0x0000000502007986 */ /* 0x0205e8000c101908 */
[----:B------:R2:W-:Y:S02]  /*240f0*/  STS [UR19], R4 ;  /* 0x00000004ff007988 */ /* 0x0005e40008000813 */
.L_x_33005:
        /* <DEDUP_REMOVED lines=9> */
[----:B--2---:R-:W-:Y:S02]  /*24190*/  SHF.R.S32.HI R3, RZ, 0x1f, R0 ;  /* 0x0000001fff037819 */ /* 0x004fe40000011400 */
        /* <DEDUP_REMOVED lines=14> */
[----:B------:R0:W3:Y:S02]  /*24280*/  F2I.FTZ.U32.TRUNC.NTZ R9, R8 ;  /* 0x0000000800097305 */ /* 0x0000e4000021f000 */
[----:B0-----:R-:W-:Y:S01]  /*24290*/  MOV R8, RZ ;  /* 0x000000ff00087202 */ /* 0x001fe20000000f00 */
[----:B---3--:R-:W-:-:S04]  /*242a0*/  IMAD.MOV R2, RZ, RZ, -R9 ;  /* 0x000000ffff027224 */ /* 0x008fc800078e0a09 */
        /* <DEDUP_REMOVED lines=41> */
.L_x_33034:
        /* <DEDUP_REMOVED lines=16> */
.L_x_33033:
[----:B------:R-:W-:Y:S05]  /*24640*/  BSYNC.RELIABLE B2 ;  /* 0x0000000000027941 */ /* 0x000fea0003800100 */
.L_x_33032:
        /* <DEDUP_REMOVED lines=8> */
[----:B------:R-:W-:Y:S02]  /*246d0*/  IMAD.MOV.U32 R7, RZ, RZ, RZ ;  /* 0x000000ffff077224 */ /* 0x000fe400078e00ff */
        /* <DEDUP_REMOVED lines=9> */
.L_x_33037:
        /* <DEDUP_REMOVED lines=53> */
.L_x_33036:
[----:B------:R-:W-:Y:S05]  /*24ac0*/  BSYNC.RECONVERGENT B2 ;  /* 0x0000000000027941 */ /* 0x000fea0003800200 */
.L_x_33035:
        /* <DEDUP_REMOVED lines=35> */
.L_x_33039:
[----:B------:R-:W-:Y:S05]  /*24d00*/  BSYNC.RECONVERGENT B2 ;  /* 0x0000000000027941 */ /* 0x000fea0003800200 */
.L_x_33038:
        /* <DEDUP_REMOVED lines=36> */
.L_x_33031:
[----:B------:R-:W-:Y:S05]  /*24f50*/  BSYNC.RECONVERGENT B1 ;  /* 0x0000000000017941 */ /* 0x000fea0003800200 */
.L_x_33030:
[----:B------:R-:W4:Y:S01]  /*24f60*/  LDL R2, [R1+0xc] ;  /* 0x00000c0001027983 */ /* 0x000f220000100800 */
[----:B------:R-:W2:Y:S01]  /*24f70*/  LDC R44, c[0x0][0x420] ;  /* 0x00010800ff2c7b82 */ /* 0x000ea20000000800 */
[----:B------:R-:W4:Y:S02]  /*24f80*/  LDCU UR4, c[0x0][0x430] ;  /* 0x00008600ff0477ac */ /* 0x000f240008000800 */
[----:B------:R-:W4:Y:S01]  /*24f90*/  LDG.E R5, desc[UR8][R4.64] ;  /* 0x0000000804057981 */ /* 0x000f22000c1e1900 */
[----:B------:R-:W-:-:S04]  /*24fa0*/  IMAD.WIDE R42, R18, 0x4, R52 ;  /* 0x00000004122a7825 */ /* 0x000fc800078e0234 */
[----:B01-3--:R-:W0:Y:S08]  /*24fb0*/  LDC.64 R8, c[0x0][0x3b8] ;  /* 0x0000ee00ff087b82 */ /* 0x00be300000000a00 */
[----:B--2---:R-:W1:Y:S01]  /*24fc0*/  LDC.64 R20, c[0x0][0x3d8] ;  /* 0x0000f600ff147b82 */ /* 0x004e620000000a00 */
[----:B------:R-:W-:Y:S02]  /*24fd0*/  ISETP.GE.AND P2, PT, R44, 0x1, PT ;  /* 0x000000012c00780c */ /* 0x000fe40003f46270 */
[----:B-1----:R-:W-:-:S04]  /*24fe0*/  ISETP.NE.U32.AND P1, PT, R20, RZ, PT ;  /* 0x000000ff1400720c */ /* 0x002fc80003f25070 */
[----:B------:R-:W-:Y:S01]  /*24ff0*/  ISETP.NE.AND.EX P1, PT, R21, RZ, PT, P1 ;  /* 0x000000ff1500720c */ /* 0x000fe20003f25310 */
[----:B----4-:R-:W-:-:S04]  /*25000*/  IMAD.IADD R2, R2, 0x1, R0 ;  /* 0x0000000102027824 */ /* 0x010fc800078e0200 */
[----:B------:R-:W-:-:S04]  /*25010*/  IMAD R2, R2, UR4, RZ ;  /* 0x0000000402027c24 */ /* 0x000fc8000f8e02ff */
[----:B------:R-:W-:-:S04]  /*25020*/  IMAD.IADD R3, R2, 0x1, R44 ;  /* 0x0000000102037824 */ /* 0x000fc800078e022c */
[----:B0-----:R-:W-:-:S05]  /*25030*/  IMAD.WIDE R8, R3, 0x4, R8 ;  /* 0x0000000403087825 */ /* 0x001fca00078e0208 */
[----:B------:R0:W-:Y:S01]  /*25040*/  STG.E desc[UR8][R8.64], R5 ;  /* 0x0000000508007986 */ /* 0x0001e2000c101908 */
[----:B------:R-:W-:Y:S05]  /*25050*/  @!P1 BRA `(.L_x_33040) ;  /* 0x0000000000ec9947 */ /* 0x000fea0003800000 */
        /* <DEDUP_REMOVED lines=59> */
.L_x_33040:
[----:B------:R-:W-:Y:S05]  /*25410*/  @!P2 BRA `(.L_x_33041) ;  /* 0x00000020001ca947 */ /* 0x000fea0003800000 */
[----:B-1----:R-:W1:Y:S01]  /*25420*/  LDC R7, c[0x0][0x448] ;  /* 0x00011200ff077b82 */ /* 0x002e620000000800 */
[----:B------:R-:W-:Y:S02]  /*25430*/  IABS R11, R6 ;  /* 0x00000006000b7213 */ /* 0x000fe40000000000 */
[----:B------:R-:W-:Y:S02]  /*25440*/  IABS R12, R27 ;  /* 0x0000001b000c7213 */ /* 0x000fe40000000000 */
[-C--:B-1----:R-:W-:Y:S02]  /*25450*/  IABS R3, R7.reuse ;  /* 0x0000000700037213 */ /* 0x082fe40000000000 */
[----:B------:R-:W-:Y:S02]  /*25460*/  LOP3.LUT R6, R6, R7, RZ, 0x3c, !PT ;  /* 0x0000000706067212 */ /* 0x000fe400078e3cff */
[----:B0-----:R-:W0:Y:S02]  /*25470*/  I2F.RP R8, R3 ;  /* 0x0000000300087306 */ /* 0x001e240000209400 */
[----:B------:R-:W-:-:S06]  /*25480*/  ISETP.GE.AND P3, PT, R6, RZ, PT ;  /* 0x000000ff0600720c */ /* 0x000fcc0003f66270 */
[----:B0-----:R-:W0:Y:S02]  /*25490*/  MUFU.RCP R8, R8 ;  /* 0x0000000800087308 */ /* 0x001e240000001000 */
[----:B0-----:R-:W-:-:S06]  /*254a0*/  IADD3 R4, PT, PT, R8, 0xffffffe, RZ ;  /* 0x0ffffffe08047810 */ /* 0x001fcc0007ffe0ff */
[----:B------:R0:W1:Y:S02]  /*254b0*/  F2I.FTZ.U32.TRUNC.NTZ R5, R4 ;  /* 0x0000000400057305 */ /* 0x000064000021f000 */
[----:B0-----:R-:W-:Y:S01]  /*254c0*/  MOV R4, RZ ;  /* 0x000000ff00047202 */ /* 0x001fe20000000f00 */
        /* <DEDUP_REMOVED lines=15> */
[----:B0-----:R-:W-:-:S06]  /*255c0*/  VIADD R5, R8, 0xffffffe ;  /* 0x0ffffffe08057836 */ /* 0x001fcc0000000000 */
[----:B------:R-:W0:Y:S06]  /*255d0*/  F2I.FTZ.U32.TRUNC.NTZ R5, R5 ;  /* 0x0000000500057305 */ /* 0x000e2c000021f000 */
[----:B------:R-:W-:-:S05]  /*255e0*/  @P2 IADD3 R9, PT, PT, R9, 0x1, RZ ;  /* 0x0000000109092810 */ /* 0x000fca0007ffe0ff */
[----:B------:R-:W-:-:S05]  /*255f0*/  IMAD.MOV.U32 R3, RZ, RZ, R9 ;  /* 0x000000ffff037224 */ /* 0x000fca00078e0009 */
[----:B------:R-:W-:Y:S01]  /*25600*/  @!P3 IADD3 R3, PT, PT, -R3, RZ, RZ ;  /* 0x000000ff0303b210 */ /* 0x000fe20007ffe1ff */
[----:B0-----:R-:W-:Y:S01]  /*25610*/  IMAD.MOV R4, RZ, RZ, -R5 ;  /* 0x000000ffff047224 */ /* 0x001fe200078e0a05 */
        /* <DEDUP_REMOVED lines=25> */
[C---:B------:R-:W-:Y:S01]  /*257b0*/  IADD3 R8, PT, PT, R44.reuse, -0x1, RZ ;  /* 0xffffffff2c087810 */ /* 0x040fe20007ffe0ff */
[C---:B------:R-:W-:Y:S01]  /*257c0*/  VIADD R12, R44.reuse, 0xfffffff9 ;  /* 0xfffffff92c0c7836 */ /* 0x040fe20000000000 */
[C---:B------:R-:W-:Y:S01]  /*257d0*/  IADD3 R16, PT, PT, R44.reuse, -0x6, RZ ;  /* 0xfffffffa2c107810 */ /* 0x040fe20007ffe0ff */
[C---:B------:R-:W-:Y:S01]  /*257e0*/  VIADD R18, R44.reuse, 0xfffffffb ;  /* 0xfffffffb2c127836 */ /* 0x040fe20000000000 */
[C---:B-----5:R-:W-:Y:S01]  /*257f0*/  IADD3 R32, PT, PT, R44.reuse, -0x2, RZ ;  /* 0xfffffffe2c207810 */ /* 0x060fe20007ffe0ff */
        /* <DEDUP_REMOVED lines=8> */
[--C-:B-1----:R-:W-:Y:S02]  /*25880*/  IMAD R11, R12, UR5, R59.reuse ;  /* 0x000000050c0b7c24 */ /* 0x102fe4000f8e023b */
[--C-:B------:R-:W-:Y:S02]  /*25890*/  IMAD R9, R8, UR5, R59.reuse ;  /* 0x0000000508097c24 */ /* 0x100fe4000f8e023b */
[--C-:B------:R-:W-:Y:S01]  /*258a0*/  IMAD R12, R16, UR5, R59.reuse ;  /* 0x00000005100c7c24 */ /* 0x100fe2000f8e023b */
[----:B0-----:R-:W-:Y:S01]  /*258b0*/  IADD3 R5, P1, PT, R6, -0x10, RZ ;  /* 0xfffffff006057810 */ /* 0x001fe20007f3e0ff */
[--C-:B------:R-:W-:Y:S02]  /*258c0*/  IMAD R13, R18, UR5, R59.reuse ;  /* 0x00000005120d7c24 */ /* 0x100fe4000f8e023b */
[--C-:B------:R-:W-:Y:S01]  /*258d0*/  IMAD R10, R10, UR5, R59.reuse ;  /* 0x000000050a0a7c24 */ /* 0x100fe2000f8e023b */
[----:B------:R-:W-:Y:S01]  /*258e0*/  IADD3.X R6, PT, PT, R7, -0x1, RZ, P1, !PT ;  /* 0xffffffff07067810 */ /* 0x000fe20000ffe4ff */
[--C-:B------:R-:W-:Y:S01]  /*258f0*/  IMAD R16, R20, UR5, R59.reuse ;  /* 0x0000000514107c24 */ /* 0x100fe2000f8e023b */
[----:B------:R-:W-:Y:S01]  /*25900*/  SHF.R.S32.HI R7, RZ, 0x1f, R2 ;  /* 0x0000001fff077819 */ /* 0x000fe20000011402 */
[----:B------:R-:W-:-:S02]  /*25910*/  IMAD R17, R32, UR5, R59 ;  /* 0x0000000520117c24 */ /* 0x000fc4000f8e023b */
[----:B------:R-:W-:Y:S02]  /*25920*/  IMAD R18, R34, UR5, R59 ;  /* 0x0000000522127c24 */ /* 0x000fe4000f8e023b */
[----:B------:R-:W-:-:S07]  /*25930*/  IMAD R8, R27, UR5, RZ ;  /* 0x000000051b087c24 */ /* 0x000fce000f8e02ff */
.L_x_33044:
        /* <DEDUP_REMOVED lines=68> */
.L_x_33043:
        /* <DEDUP_REMOVED lines=11> */
[----:B------:R-:W2:Y:S05]  /*25e30*/  LDCU.64 UR24, c[0x0][0x3b8] ;  /* 0x00007700ff1877ac */ /* 0x000eaa0008000a00 */
[----:B------:R-:W3:Y:S01]  /*25e40*/  LDC.64 R4, c[0x0][0x3f8] ;  /* 0x0000fe00ff047b82 */ /* 0x000ee20000000a00 */
[----:B0-----:R-:W-:-:S04]  /*25e50*/  IMAD R6, R16, R3, R54 ;  /* 0x0000000310067224 */ /* 0x001fc800078e0236 */
[----:B------:R-:W-:-:S03]  /*25e60*/  IMAD R11, R6, R27, R30 ;  /* 0x0000001b060b7224 */ /* 0x000fc600078e021e */
[----:B------:R-:W0:Y:S01]  /*25e70*/  LDC.64 R6, c[0x0][0x400] ;  /* 0x00010000ff067b82 */ /* 0x000e220000000a00 */
[----:B---3--:R-:W-:-:S05]  /*25e80*/  IMAD.WIDE R12, R11, 0x4, R4 ;  /* 0x000000040b0c7825 */ /* 0x008fca00078e0204 */
[----:B-1----:R-:W3:Y:S01]  /*25e90*/  LDG.E R21, desc[UR8][R12.64] ;  /* 0x000000080c157981 */ /* 0x002ee2000c1e1900 */
        /* <DEDUP_REMOVED lines=17> */
[----:B------:R-:W-:-:S04]  /*25fb0*/  IMAD.IADD R31, R18, 0x1, -R3 ;  /* 0x00000001121f7824 */ /* 0x000fc800078e0a03 */
[----:B------:R-:W-:Y:S01]  /*25fc0*/  IMAD.IADD R10, R54, 0x1, R31 ;  /* 0x00000001360a7824 */ /* 0x000fe200078e021f */
[----:B---3--:R-:W-:-:S05]  /*25fd0*/  IADD3 R11, PT, PT, R15, R16, RZ ;  /* 0x000000100f0b7210 */ /* 0x008fca0007ffe0ff */
        /* <DEDUP_REMOVED lines=15> */
.L_x_33045:
[----:B------:R-:W-:Y:S05]  /*260d0*/  BRA.U !UP1, `(.L_x_33041) ;  /* 0x0000001109ec7547 */ /* 0x000fea000b800000 */
[----:B------:R-:W-:Y:S01]  /*260e0*/  UIADD3 UR4, UPT, UPT, UR4, -0x1, URZ ;  /* 0xffffffff04047890 */ /* 0x000fe2000fffe0ff */
[----:B------:R-:W-:-:S03]  /*260f0*/  LOP3.LUT R3, R44, 0x1, RZ, 0xc0, !PT ;  /* 0x000000012c037812 */ /* 0x000fc600078ec0ff */
[----:B------:R-:W-:Y:S01]  /*26100*/  UISETP.NE.AND UP0, UPT, UR4, URZ, UPT ;  /* 0x000000ff0400728c */ /* 0x000fe2000bf05270 */
[----:B------:R-:W-:-:S08]  /*26110*/  ISETP.NE.U32.AND P2, PT, R3, 0x1, PT ;  /* 0x000000010300780c */ /* 0x000fd00003f45070 */
[----:B------:R-:W-:Y:S05]  /*26120*/  BRA.U !UP0, `(.L_x_33046) ;  /* 0x0000000108707547 */ /* 0x000fea000b800000 */
[----:B------:R-:W0:Y:S01]  /*26130*/  LDC R16, c[0x0][0x428] ;  /* 0x00010a00ff107b82 */ /* 0x000e220000000800 */
[----:B------:R-:W-:Y:S01]  /*26140*/  IADD3 R3, PT, PT, R22, -0x1, RZ ;  /* 0xffffffff16037810 */ /* 0x000fe20007ffe0ff */
[----:B-----5:R-:W-:Y:S01]  /*26150*/  IMAD.IADD R30, R15, 0x1, R30 ;  /* 0x000000010f1e7824 */ /* 0x020fe200078e021e */
[----:B------:R-:W3:Y:S05]  /*26160*/  LDCU.64 UR4, c[0x0][0x3b8] ;  /* 0x00007700ff0477ac */ /* 0x000eea0008000a00 */
        /* <DEDUP_REMOVED lines=24> */
.L_x_33046:
        /* <DEDUP_REMOVED lines=17> */
.L_x_33042:
        /* <DEDUP_REMOVED lines=10> */
[C---:B-----5:R-:W-:Y:S01]  /*264a0*/  IADD3 R32, PT, PT, R44.reuse, -0x2, RZ ;  /* 0xfffffffe2c207810 */ /* 0x060fe20007ffe0ff */
[C---:B------:R-:W-:Y:S01]  /*264b0*/  VIADD R18, R44.reuse, 0xfffffffc ;  /* 0xfffffffc2c127836 */ /* 0x040fe20000000000 */
[C---:B------:R-:W-:Y:S01]  /*264c0*/  LOP3.LUT R3, R44.reuse, 0x7ffffff8, RZ, 0xc0, !PT ;  /* 0x7ffffff82c037812 */ /* 0x040fe200078ec0ff */
[----:B------:R-:W-:Y:S01]  /*264d0*/  VIADD R22, R44, 0xfffffffd ;  /* 0xfffffffd2c167836 */ /* 0x000fe20000000000 */
[----:B------:R-:W-:Y:S01]  /*264e0*/  BSSY.RECONVERGENT B1, `(.L_x_33047) ;  /* 0x000006f000017945 */ /* 0x000fe20003800200 */
[----:B------:R-:W-:Y:S01]  /*264f0*/  SHF.R.S32.HI R5, RZ, 0x1f, R2 ;  /* 0x0000001fff057819 */ /* 0x000fe20000011402 */
        /* <DEDUP_REMOVED lines=12> */
.L_x_33048:
        /* <DEDUP_REMOVED lines=22> */
[----:B------:R-:W-:-:S05]  /*26720*/  IMAD R45, R16, R27, R4 ;  /* 0x0000001b102d7224 */ /* 0x000fca00078e0204 */
[----:B--2---:R-:W-:-:S05]  /*26730*/  IADD3 R45, PT, PT, R38, R45, RZ ;  /* 0x0000002d262d7210 */ /* 0x004fca0007ffe0ff */
        /* <DEDUP_REMOVED lines=28> */
[----:B------:R-:W-:-:S05]  /*26900*/  IMAD R45, R11, R27, R4 ;  /* 0x0000001b0b2d7224 */ /* 0x000fca00078e0204 */
[----:B---3--:R-:W-:-:S05]  /*26910*/  IADD3 R45, PT, PT, R18, R45, RZ ;  /* 0x0000002d122d7210 */ /* 0x008fca0007ffe0ff */
        /* <DEDUP_REMOVED lines=28> */
[----:B------:R-:W-:-:S05]  /*26ae0*/  IMAD R45, R8, R27, R4 ;  /* 0x0000001b082d7224 */ /* 0x000fca00078e0204 */
[----:B--2---:R-:W-:-:S05]  /*26af0*/  IADD3 R45, PT, PT, R18, R45, RZ ;  /* 0x0000002d122d7210 */ /* 0x004fca0007ffe0ff */
[----:B------:R-:W-:-:S06]  /*26b00*/  IMAD.WIDE R40, R45, 0x4, R40 ;  /* 0x000000042d287825 */ /* 0x000fcc00078e0228 */
[----:B------:R-:W2:Y:S01]  /*26b10*/  LDG.E R41, desc[UR8][R40.64] ;  /* 0x0000000828297981 */ /* 0x000ea2000c1e1900 */
[----:B------:R-:W-:-:S03]  /*26b20*/  IMAD.WIDE R36, R45, 0x4, R36 ;  /* 0x000000042d247825 */ /* 0x000fc600078e0224 */
[----:B--2---:R-:W-:Y:S04]  /*26b30*/  STG.E desc[UR8][R34.64+-0x10], R41 ;  /* 0xfffff02922007986 */ /* 0x004fe8000c101908 */
        /* <DEDUP_REMOVED lines=10> */
.L_x_33047:
        /* <DEDUP_REMOVED lines=29> */
[----:B------:R-:W-:-:S04]  /*26db0*/  IADD3 R4, P1, PT, R37, R20, RZ ;  /* 0x0000001425047210 */ /* 0x000fc80007f3e0ff */
[----:B------:R-:W-:Y:S01]  /*26dc0*/  IADD3.X R5, PT, PT, R12, R21, RZ, P1, !PT ;  /* 0x000000150c057210 */ /* 0x000fe20000ffe4ff */
[----:B0-----:R-:W-:-:S04]  /*26dd0*/  IMAD.WIDE R12, R13, 0x4, R6 ;  /* 0x000000040d0c7825 */ /* 0x001fc800078e0206 */
[----:B--2---:R0:W-:Y:S04]  /*26de0*/  STG.E desc[UR8][R4.64+-0x4], R31 ;  /* 0xfffffc1f04007986 */ /* 0x0041e8000c101908 */
[----:B------:R-:W2:Y:S01]  /*26df0*/  LDG.E R12, desc[UR8][R12.64] ;  /* 0x000000080c0c7981 */ /* 0x000ea2000c1e1900 */
[----:B------:R-:W-:-:S04]  /*26e00*/  IMAD R16, R16, R3, -R3 ;  /* 0x0000000310107224 */ /* 0x000fc800078e0a03 */
[----:B------:R-:W-:Y:S02]  /*26e10*/  IMAD.IADD R18, R54, 0x1, R16 ;  /* 0x0000000136127824 */ /* 0x000fe400078e0210 */
[----:B--2---:R-:W-:-:S04]  /*26e20*/  IMAD.IADD R22, R15, 0x1, R12 ;  /* 0x000000010f167824 */ /* 0x004fc800078e020c */
[----:B-1----:R-:W-:-:S04]  /*26e30*/  IMAD R35, R18, R27, R22 ;  /* 0x0000001b12237224 */ /* 0x002fc800078e0216 */
[----:B------:R-:W-:-:S05]  /*26e40*/  IMAD.WIDE R12, R35, 0x4, R32 ;  /* 0x00000004230c7825 */ /* 0x000fca00078e0220 */
[----:B------:R1:W2:Y:S02]  /*26e50*/  LDG.E R37, desc[UR8][R12.64] ;  /* 0x000000080c257981 */ /* 0x0002a4000c1e1900 */
[C---:B-1----:R-:W-:Y:S02]  /*26e60*/  IMAD.WIDE R12, R35.reuse, 0x4, R10 ;  /* 0x00000004230c7825 */ /* 0x042fe400078e020a */
[----:B--2---:R1:W-:Y:S04]  /*26e70*/  STG.E desc[UR8][R8.64+-0x8], R37 ;  /* 0xfffff82508007986 */ /* 0x0043e8000c101908 */
[----:B------:R2:W3:Y:S02]  /*26e80*/  LDG.E R39, desc[UR8][R12.64] ;  /* 0x000000080c277981 */ /* 0x0004e4000c1e1900 */
[----:B--2---:R-:W-:-:S02]  /*26e90*/  IMAD.WIDE R12, R35, 0x4, R6 ;  /* 0x00000004230c7825 */ /* 0x004fc400078e0206 */
[----:B---3--:R2:W-:Y:S04]  /*26ea0*/  STG.E desc[UR8][R4.64+-0x8], R39 ;  /* 0xfffff82704007986 */ /* 0x0085e8000c101908 */
[----:B------:R-:W3:Y:S01]  /*26eb0*/  LDG.E R18, desc[UR8][R12.64] ;  /* 0x000000080c127981 */ /* 0x000ee2000c1e1900 */
[----:B0-----:R-:W-:-:S05]  /*26ec0*/  IADD3 R31, PT, PT, R16, -R3, RZ ;  /* 0x80000003101f7210 */ /* 0x001fca0007ffe0ff */
        /* <DEDUP_REMOVED lines=23> */
.L_x_33049:
        /* <DEDUP_REMOVED lines=10> */
[----:B0-2---:R-:W0:Y:S01]  /*270e0*/  LDC.64 R32, c[0x0][0x3f8] ;  /* 0x0000fe00ff207b82 */ /* 0x005e220000000a00 */
[----:B-1----:R-:W-:-:S04]  /*270f0*/  IMAD R4, R35, R16, R54 ;  /* 0x0000001023047224 */ /* 0x002fc800078e0236 */
[----:B------:R-:W-:-:S03]  /*27100*/  IMAD R13, R4, R27, R30 ;  /* 0x0000001b040d7224 */ /* 0x000fc600078e021e */
[----:B------:R-:W1:Y:S01]  /*27110*/  LDC.64 R4, c[0x0][0x418] ;  /* 0x00010600ff047b82 */ /* 0x000e620000000a00 */
[----:B0-----:R-:W-:-:S05]  /*27120*/  IMAD.WIDE R8, R13, 0x4, R32 ;  /* 0x000000040d087825 */ /* 0x001fca00078e0220 */
[----:B------:R0:W2:Y:S01]  /*27130*/  LDG.E R3, desc[UR8][R8.64] ;  /* 0x0000000808037981 */ /* 0x0000a2000c1e1900 */
[----:B------:R-:W-:Y:S02]  /*27140*/  IADD3 R7, P1, PT, R2, R17, RZ ;  /* 0x0000001102077210 */ /* 0x000fe40007f3e0ff */
[----:B------:R-:W-:-:S03]  /*27150*/  SHF.R.S32.HI R6, RZ, 0x1f, R2 ;  /* 0x0000001fff067819 */ /* 0x000fc60000011402 */
[----:B------:R-:W-:Y:S01]  /*27160*/  IMAD.SHL.U32 R11, R7, 0x4, RZ ;  /* 0x00000004070b7824 */ /* 0x000fe200078e00ff */
[----:B------:R-:W-:Y:S01]  /*27170*/  LEA.HI.X.SX32 R6, R17, R6, 0x1, P1 ;  /* 0x0000000611067211 */ /* 0x000fe200008f0eff */
[----:B0-----:R-:W0:Y:S03]  /*27180*/  LDC.64 R8, c[0x0][0x400] ;  /* 0x00010000ff087b82 */ /* 0x001e260000000a00 */
[----:B------:R-:W-:Y:S02]  /*27190*/  SHF.L.U64.HI R12, R7, 0x2, R6 ;  /* 0x00000002070c7819 */ /* 0x000fe40000010206 */
[----:B---3--:R-:W-:-:S04]  /*271a0*/  IADD3 R6, P1, PT, R11, UR4, RZ ;  /* 0x000000040b067c10 */ /* 0x008fc8000ff3e0ff */
[----:B------:R-:W-:Y:S01]  /*271b0*/  IADD3.X R7, PT, PT, R12, UR5, RZ, P1, !PT ;  /* 0x000000050c077c10 */ /* 0x000fe20008ffe4ff */
[----:B-1----:R-:W-:-:S04]  /*271c0*/  IMAD.WIDE R30, R13, 0x4, R4 ;  /* 0x000000040d1e7825 */ /* 0x002fc800078e0204 */
[----:B--2---:R1:W-:Y:S04]  /*271d0*/  STG.E desc[UR8][R6.64+-0x4], R3 ;  /* 0xfffffc0306007986 */ /* 0x0043e8000c101908 */
[----:B------:R-:W2:Y:S01]  /*271e0*/  LDG.E R31, desc[UR8][R30.64] ;  /* 0x000000081e1f7981 */ /* 0x000ea2000c1e1900 */
[----:B------:R-:W-:-:S05]  /*271f0*/  IADD3 R10, P1, PT, R11, R20, RZ ;  /* 0x000000140b0a7210 */ /* 0x000fca0007f3e0ff */
[----:B------:R-:W-:Y:S02]  /*27200*/  IMAD.X R11, R12, 0x1, R21, P1 ;  /* 0x000000010c0b7824 */ /* 0x000fe400008e0615 */
[----:B0-----:R-:W-:-:S03]  /*27210*/  IMAD.WIDE R12, R13, 0x4, R8 ;  /* 0x000000040d0c7825 */ /* 0x001fc600078e0208 */
[----:B--2---:R3:W-:Y:S04]  /*27220*/  STG.E desc[UR8][R10.64+-0x4], R31 ;  /* 0xfffffc1f0a007986 */ /* 0x0047e8000c101908 */
[----:B------:R-:W2:Y:S01]  /*27230*/  LDG.E R12, desc[UR8][R12.64] ;  /* 0x000000080c0c7981 */ /* 0x000ea2000c1e1900 */
[----:B------:R-:W-:-:S05]  /*27240*/  IMAD R35, R35, R16, -R16 ;  /* 0x0000001023237224 */ /* 0x000fca00078e0a10 */
[----:B------:R-:W-:Y:S01]  /*27250*/  IADD3 R35, PT, PT, R54, R35, RZ ;  /* 0x0000002336237210 */ /* 0x000fe20007ffe0ff */
[----:B--2---:R-:W-:-:S04]  /*27260*/  IMAD.IADD R16, R15, 0x1, R12 ;  /* 0x000000010f107824 */ /* 0x004fc800078e020c */
[----:B-1----:R-:W-:-:S04]  /*27270*/  IMAD R3, R35, R27, R16 ;  /* 0x0000001b23037224 */ /* 0x002fc800078e0210 */
        /* <DEDUP_REMOVED lines=9> */
.L_x_33050:
[----:B------:R-:W-:Y:S05]  /*27310*/  @P2 BRA `(.L_x_33041) ;  /* 0x00000000005c2947 */ /* 0x000fea0003800000 */
[----:B------:R-:W1:Y:S01]  /*27320*/  LDCU UR4, c[0x0][0x428] ;  /* 0x00008500ff0477ac */ /* 0x000e620008000800 */
[----:B--23--:R-:W2:Y:S01]  /*27330*/  LDC.64 R4, c[0x0][0x3f8] ;  /* 0x0000fe00ff047b82 */ /* 0x00cea20000000a00 */
[----:B------:R-:W-:Y:S01]  /*27340*/  IADD3 R3, PT, PT, R17, -0x1, RZ ;  /* 0xffffffff11037810 */ /* 0x000fe20007ffe0ff */
[----:B-----5:R-:W-:-:S04]  /*27350*/  IMAD.IADD R30, R15, 0x1, R30 ;  /* 0x000000010f1e7824 */ /* 0x020fc800078e021e */
        /* <DEDUP_REMOVED lines=8> */
[----:B------:R-:W-:Y:S01]  /*273e0*/  LEA.HI.X.SX32 R17, R17, R8, 0x1, P1 ;  /* 0x0000000811117211 */ /* 0x000fe200008f0eff */
[----:B------:R-:W-:-:S03]  /*273f0*/  IMAD.SHL.U32 R11, R2, 0x4, RZ ;  /* 0x00000004020b7824 */ /* 0x000fc600078e00ff */
[----:B------:R-:W-:Y:S02]  /*27400*/  SHF.L.U64.HI R8, R2, 0x2, R17 ;  /* 0x0000000202087819 */ /* 0x000fe40000010211 */
[----:B-1----:R-:W-:-:S04]  /*27410*/  IADD3 R2, P1, PT, R11, UR4, RZ ;  /* 0x000000040b027c10 */ /* 0x002fc8000ff3e0ff */
[----:B------:R-:W-:Y:S01]  /*27420*/  IADD3.X R3, PT, PT, R8, UR5, RZ, P1, !PT ;  /* 0x0000000508037c10 */ /* 0x000fe20008ffe4ff */
[----:B--2---:R-:W-:-:S04]  /*27430*/  IMAD.WIDE R4, R9, 0x4, R4 ;  /* 0x0000000409047825 */ /* 0x004fc800078e0204 */
[----:B---3--:R4:W-:Y:S04]  /*27440*/  STG.E desc[UR8][R2.64+-0x4], R7 ;  /* 0xfffffc0702007986 */ /* 0x0089e8000c101908 */
[----:B------:R-:W2:Y:S01]  /*27450*/  LDG.E R5, desc[UR8][R4.64] ;  /* 0x0000000804057981 */ /* 0x000ea2000c1e1900 */
[----:B------:R-:W-:-:S04]  /*27460*/  IADD3 R20, P1, PT, R11, R20, RZ ;  /* 0x000000140b147210 */ /* 0x000fc80007f3e0ff */
[----:B------:R-:W-:-:S05]  /*27470*/  IADD3.X R21, PT, PT, R8, R21, RZ, P1, !PT ;  /* 0x0000001508157210 */ /* 0x000fca0000ffe4ff */
[----:B--2---:R4:W-:Y:S04]  /*27480*/  STG.E desc[UR8][R20.64+-0x4], R5 ;  /* 0xfffffc0514007986 */ /* 0x0049e8000c101908 */
.L_x_33041:
[----:B---34-:R-:W3:Y:S01]  /*27490*/  LDC.64 R2, c[0x0][0x3c0] ;  /* 0x0000f000ff027b82 */ /* 0x018ee20000000a00 */
[----:B0-2---:R-:W-:Y:S01]  /*274a0*/  IMAD.IADD R9, R14, 0x1, R0 ;  /* 0x000000010e097824 */ /* 0x005fe200078e0200 */
[----:B------:R-:W2:Y:S06]  /*274b0*/  LDG.E.CONSTANT R43, desc[UR8][R42.64] ;  /* 0x000000082a2b7981 */ /* 0x000eac000c1e9900 */
[----:B-1----:R-:W0:Y:S08]  /*274c0*/  LDC.64 R4, c[0x0][0x3d0] ;  /* 0x0000f400ff047b82 */ /* 0x002e300000000a00 */
[----:B------:R-:W1:Y:S01]  /*274d0*/  LDC.64 R6, c[0x0][0x3c8] ;  /* 0x0000f200ff067b82 */ /* 0x000e620000000a00 */
[----:B---3--:R-:W-:-:S05]  /*274e0*/  IMAD.WIDE R2, R9, 0x4, R2 ;  /* 0x0000000409027825 */ /* 0x008fca00078e0202 */
[----:B------:R3:W-:Y:S01]  /*274f0*/  STG.E desc[UR8][R2.64], R44 ;  /* 0x0000002c02007986 */ /* 0x0007e2000c101908 */
[----:B0-----:R-:W-:-:S05]  /*27500*/  IMAD.WIDE R4, R9, 0x4, R4 ;  /* 0x0000000409047825 */ /* 0x001fca00078e0204 */
[----:B------:R3:W-:Y:S04]  /*27510*/  STG.E desc[UR8][R4.64], R23 ;  /* 0x0000001704007986 */ /* 0x0007e8000c101908 */
[----:B------:R-:W4:Y:S02]  /*27520*/  LDG.E R0, desc[UR8][R28.64] ;  /* 0x000000081c007981 */ /* 0x000f24000c1e1900 */
[----:B----4-:R-:W-:-:S05]  /*27530*/  FMNMX.FTZ R11, R0, R23, PT ;  /* 0x00000017000b7209 */ /* 0x010fca0003810000 */
[----:B------:R3:W-:Y:S04]  /*27540*/  STG.E desc[UR8][R28.64], R11 ;  /* 0x0000000b1c007986 */ /* 0x0007e8000c101908 */
[----:B------:R-:W4:Y:S01]  /*27550*/  LDG.E R0, desc[UR8][R50.64] ;  /* 0x0000000832007981 */ /* 0x000f22000c1e1900 */
[----:B-1----:R-:W-:-:S04]  /*27560*/  IMAD.WIDE R6, R9, 0x4, R6 ;  /* 0x0000000409067825 */ /* 0x002fc800078e0206 */
[----:B----4-:R-:W-:-:S05]  /*27570*/  VIADD R13, R0, 0x1 ;  /* 0x00000001000d7836 */ /* 0x010fca0000000000 */
[----:B------:R3:W-:Y:S04]  /*27580*/  STG.E desc[UR8][R50.64], R13 ;  /* 0x0000000d32007986 */ /* 0x0007e8000c101908 */
[----:B--2---:R3:W-:Y:S01]  /*27590*/  STG.E desc[UR8][R6.64], R43 ;  /* 0x0000002b06007986 */ /* 0x0047e2000c101908 */
[----:B------:R-:W-:Y:S05]  /*275a0*/  BRA `(.L_x_33029) ;  /* 0x00000004005c7947 */ /* 0x000fea0003800000 */
.L_x_33028:
        /* <DEDUP_REMOVED lines=19> */
[----:B--2---:R-:W-:Y:S01]  /*276e0*/  IADD3.X R7, PT, PT, R2, R3, RZ, P3, !PT ;  /* 0x0000000302077210 */ /* 0x004fe20001ffe4ff */
[----:B------:R1:W5:Y:S01]  /*276f0*/  @!P1 LDG.E.CONSTANT R5, desc[UR8][R4.64] ;  /* 0x0000000804059981 */ /* 0x000362000c1e9900 */
[----:B0-----:R-:W-:-:S04]  /*27700*/  LEA R2, P3, R10, UR4, 0x2 ;  /* 0x000000040a027c11 */ /* 0x001fc8000f8610ff */
[----:B------:R-:W-:Y:S01]  /*27710*/  LEA.HI.X R3, R10, UR5, R7, 0x2, P3 ;  /* 0x000000050a037c11 */ /* 0x000fe200098f1407 */
[----:B-1----:R-:W-:Y:S01]  /*27720*/  VIADD R4, R0, 0x1 ;  /* 0x0000000100047836 */ /* 0x002fe20000000000 */
[----:B---3--:R0:W-:Y:S01]  /*27730*/  STG.E desc[UR8][R8.64], R6 ;  /* 0x0000000608007986 */ /* 0x0081e2000c101908 */
        /* <DEDUP_REMOVED lines=18> */
[----:B------:R-:W-:Y:S01]  /*27860*/  IMAD.HI.U32 R10, R9, R7, R8 ;  /* 0x00000007090a7227 */ /* 0x000fe200078e0008 */
[----:B------:R-:W-:-:S03]  /*27870*/  MOV R9, R17 ;  /* 0x0000001100097202 */ /* 0x000fc60000000f00 */
        /* <DEDUP_REMOVED lines=30> */
[----:B------:R-:W-:Y:S01]  /*27a60*/  @!P1 IADD3 R6, PT, PT, R6, -R9, RZ ;  /* 0x8000000906069210 */ /* 0x000fe20007ffe0ff */
[----:B------:R-:W-:-:S04]  /*27a70*/  IMAD.IADD R9, R15, 0x1, R0 ;  /* 0x000000010f097824 */ /* 0x000fc800078e0200 */
        /* <DEDUP_REMOVED lines=8> */
.L_x_33051:
[----:B-----5:R2:W-:Y:S04]  /*27b00*/  STG.E desc[UR8][R2.64], R5 ;  /* 0x0000000502007986 */ /* 0x0205e8000c101908 */
[----:B------:R2:W-:Y:S02]  /*27b10*/  STS [UR20], R4 ;  /* 0x00000004ff007988 */ /* 0x0005e40008000814 */
.L_x_33029:
        /* <DEDUP_REMOVED lines=8> */
[----:B01----:R-:W0:Y:S01]  /*27ba0*/  LDC.64 R8, c[0x0][0x3e8] ;  /* 0x0000fa00ff087b82 */ /* 0x003e220000000a00 */
[----:B------:R-:W-:Y:S02]  /*27bb0*/  SHF.R.S32.HI R42, RZ, 0x1f, R15 ;  /* 0x0000001fff2a7819 */ /* 0x000fe4000001140f */
[----:B--23--:R-:W-:-:S05]  /*27bc0*/  SHF.R.S32.HI R3, RZ, 0x1f, R0 ;  /* 0x0000001fff037819 */ /* 0x00cfca0000011400 */
[----:B------:R-:W1:Y:S08]  /*27bd0*/  LDC R49, c[0x0][0x420] ;  /* 0x00010800ff317b82 */ /* 0x000e700000000800 */
[----:B------:R-:W2:Y:S08]  /*27be0*/  LDC.64 R20, c[0x0][0x390] ;  /* 0x0000e400ff147b82 */ /* 0x000eb00000000a00 */
[----:B------:R-:W3:Y:S01]  /*27bf0*/  LDC.64 R44, c[0x0][0x410] ;  /* 0x00010400ff2c7b82 */ /* 0x000ee20000000a00 */
[----:B0-----:R-:W-:-:S04]  /*27c00*/  ISETP.NE.U32.AND P1, PT, R8, RZ, PT ;  /* 0x000000ff0800720c */ /* 0x001fc80003f25070 */
[----:B------:R-:W-:Y:S02]  /*27c10*/  ISETP.NE.AND.EX P1, PT, R9, RZ, PT, P1 ;  /* 0x000000ff0900720c */ /* 0x000fe40003f25310 */
[C---:B-1----:R-:W-:Y:S02]  /*27c20*/  LOP3.LUT R58, R49.reuse, 0x3, RZ, 0xc0, !PT ;  /* 0x00000003313a7812 */ /* 0x042fe400078ec0ff */
[----:B------:R-:W-:Y:S02]  /*27c30*/  LOP3.LUT R49, R49, 0x7, RZ, 0xc0, !PT ;  /* 0x0000000731317812 */ /* 0x000fe400078ec0ff */
[----:B------:R-:W-:Y:S01]  /*27c40*/  IADD3 R48, PT, PT, R58, -0x1, RZ ;  /* 0xffffffff3a307810 */ /* 0x000fe20007ffe0ff */
[----:B--2---:R-:W-:-:S04]  /*27c50*/  IMAD.WIDE R20, R15, 0x4, R20 ;  /* 0x000000040f147825 */ /* 0x004fc800078e0214 */
[----:B---3--:R-:W-:Y:S02]  /*27c60*/  IMAD.WIDE.U32 R44, R55, 0x4, R44 ;  /* 0x00000004372c7825 */ /* 0x008fe400078e002c */
[----:B------:R-:W-:Y:S05]  /*27c70*/  @!P1 BRA `(.L_x_33052) ;  /* 0x0000003000c89947 */ /* 0x000fea0003800000 */
[----:B------:R-:W-:Y:S01]  /*27c80*/  IMAD.WIDE R4, R19, 0x4, R56 ;  /* 0x0000000413047825 */ /* 0x000fe200078e0238 */
[----:B------:R-:W2:Y:S01]  /*27c90*/  LDG.E R11, desc[UR8][R44.64] ;  /* 0x000000082c0b7981 */ /* 0x000ea2000c1e1900 */
[----:B------:R-:W0:Y:S04]  /*27ca0*/  LDC R10, c[0x0][0x448] ;  /* 0x00011200ff0a7b82 */ /* 0x000e280000000800 */
[----:B------:R1:W3:Y:S01]  /*27cb0*/  LDG.E.CONSTANT R4, desc[UR8][R4.64] ;  /* 0x0000000804047981 */ /* 0x0002e2000c1e9900 */
[----:B0-----:R-:W-:-:S04]  /*27cc0*/  IABS R13, R10 ;  /* 0x0000000a000d7213 */ /* 0x001fc80000000000 */
[----:B------:R-:W0:Y:S08]  /*27cd0*/  I2F.RP R12, R13 ;  /* 0x0000000d000c7306 */ /* 0x000e300000209400 */
[----:B0-----:R-:W0:Y:S02]  /*27ce0*/  MUFU.RCP R12, R12 ;  /* 0x0000000c000c7308 */ /* 0x001e240000001000 */
[----:B0-----:R-:W-:-:S06]  /*27cf0*/  VIADD R6, R12, 0xffffffe ;  /* 0x0ffffffe0c067836 */ /* 0x001fcc0000000000 */
[----:B------:R0:W4:Y:S02]  /*27d00*/  F2I.FTZ.U32.TRUNC.NTZ R7, R6 ;  /* 0x0000000600077305 */ /* 0x000124000021f000 */
[----:B0-----:R-:W-:Y:S02]  /*27d10*/  HFMA2 R6, -RZ, RZ, 0, 0 ;  /* 0x00000000ff067431 */ /* 0x001fe400000001ff */
[----:B----4-:R-:W-:-:S04]  /*27d20*/  IMAD.MOV R2, RZ, RZ, -R7 ;  /* 0x000000ffff027224 */ /* 0x010fc800078e0a07 */
[----:B-1----:R-:W-:-:S04]  /*27d30*/  IMAD R5, R2, R13, RZ ;  /* 0x0000000d02057224 */ /* 0x002fc800078e02ff */
        /* <DEDUP_REMOVED lines=9> */
[----:B------:R-:W-:-:S04]  /*27dd0*/  @!P2 IADD3 R2, PT, PT, R2, -R13, RZ ;  /* 0x8000000d0202a210 */ /* 0x000fc80007ffe0ff */
        /* <DEDUP_REMOVED lines=25> */
[----:B--2---:R-:W-:Y:S01]  /*27f70*/  FSETP.NEU.FTZ.AND P1, PT, R0, R5, PT ;  /* 0x000000050000720b */ /* 0x004fe20003f3d000 */
[----:B------:R-:W-:-:S12]  /*27f80*/  HFMA2 R0, -RZ, RZ, 0, 0 ;  /* 0x00000000ff007431 */ /* 0x000fd800000001ff */
[----:B------:R-:W-:Y:S05]  /*27f90*/  @!P1 BRA `(.L_x_33057) ;  /* 0x00000000004c9947 */ /* 0x000fea0003800000 */
[----:B------:R-:W0:Y:S01]  /*27fa0*/  LDC R27, c[0x0][0x444] ;  /* 0x00011100ff1b7b82 */ /* 0x000e220000000800 */
[----:B------:R-:W-:Y:S07]  /*27fb0*/  BSSY.RELIABLE B3, `(.L_x_33057) ;  /* 0x0000011000037945 */ /* 0x000fee0003800100 */
[----:B------:R-:W1:Y:S02]  /*27fc0*/  LDC R9, c[0x0][0x444] ;  /* 0x00011100ff097b82 */ /* 0x000e640000000800 */
.L_x_33058:
        /* <DEDUP_REMOVED lines=16> */
.L_x_33057:
[----:B------:R-:W-:Y:S05]  /*280d0*/  BSYNC.RELIABLE B2 ;  /* 0x0000000000027941 */ /* 0x000fea0003800100 */
.L_x_33056:
        /* <DEDUP_REMOVED lines=18> */
.L_x_33061:
        /* <DEDUP_REMOVED lines=53> */
.L_x_33060:
[----:B------:R-:W-:Y:S05]  /*28550*/  BSYNC.RECONVERGENT B2 ;  /* 0x0000000000027941 */ /* 0x000fea0003800200 */
.L_x_33059:
        /* <DEDUP_REMOVED lines=35> */
.L_x_33063:
[----:B------:R-:W-:Y:S05]  /*28790*/  BSYNC.RECONVERGENT B2 ;  /* 0x0000000000027941 */ /* 0x000fea0003800200 */
.L_x_33062:
        /* <DEDUP_REMOVED lines=36> */
.L_x_33055:
[----:B------:R-:W-:Y:S05]  /*289e0*/  BSYNC.RECONVERGENT B1 ;  /* 0x0000000000017941 */ /* 0x000fea0003800200 */
.L_x_33054:
[----:B------:R-:W4:Y:S01]  /*289f0*/  LDL R2, [R1+0xc] ;  /* 0x00000c0001027983 */ /* 0x000f220000100800 */
[----:B------:R-:W2:Y:S01]  /*28a00*/  LDC R43, c[0x0][0x420] ;  /* 0x00010800ff2b7b82 */ /* 0x000ea20000000800 */
[----:B------:R-:W4:Y:S02]  /*28a10*/  LDCU UR4, c[0x0][0x430] ;  /* 0x00008600ff0477ac */ /* 0x000f240008000800 */
[----:B---3--:R-:W3:Y:S01]  /*28a20*/  LDG.E R5, desc[UR8][R44.64] ;  /* 0x000000082c057981 */ /* 0x008ee2000c1e1900 */
[----:B------:R-:W-:-:S04]  /*28a30*/  IMAD.WIDE R40, R19, 0x4, R52 ;  /* 0x0000000413287825 */ /* 0x000fc800078e0234 */
[----:B01----:R-:W0:Y:S08]  /*28a40*/  LDC.64 R6, c[0x0][0x3b8] ;  /* 0x0000ee00ff067b82 */ /* 0x003e300000000a00 */
        /* <DEDUP_REMOVED lines=8> */
[----:B---3--:R0:W-:Y:S01]  /*28ad0*/  STG.E desc[UR8][R6.64], R5 ;  /* 0x0000000506007986 */ /* 0x0081e2000c101908 */
        /* <DEDUP_REMOVED lines=60> */
.L_x_33064:
[----:B------:R-:W-:Y:S05]  /*28ea0*/  @!P2 BRA `(.L_x_33065) ;  /* 0x0000001c00f4a947 */ /* 0x000fea0003800000 */
[----:B------:R-:W0:Y:S01]  /*28eb0*/  LDC R3, c[0x0][0x448] ;  /* 0x00011200ff037b82 */ /* 0x000e220000000800 */
[----:B------:R-:W-:Y:S02]  /*28ec0*/  IABS R11, R4 ;  /* 0x00000004000b7213 */ /* 0x000fe40000000000 */
[-C--:B01----:R-:W-:Y:S02]  /*28ed0*/  IABS R5, R3.reuse ;  /* 0x0000000300057213 */ /* 0x083fe40000000000 */
[----:B------:R-:W-:Y:S02]  /*28ee0*/  LOP3.LUT R4, R4, R3, RZ, 0x3c, !PT ;  /* 0x0000000304047212 */ /* 0x000fe400078e3cff */
[----:B------:R-:W0:Y:S02]  /*28ef0*/  I2F.RP R8, R5 ;  /* 0x0000000500087306 */ /* 0x000e240000209400 */
[----:B------:R-:W-:Y:S01]  /*28f00*/  ISETP.GE.AND P3, PT, R4, RZ, PT ;  /* 0x000000ff0400720c */ /* 0x000fe20003f66270 */
[----:B------:R-:W-:-:S05]  /*28f10*/  IMAD.MOV.U32 R4, RZ, RZ, RZ ;  /* 0x000000ffff047224 */ /* 0x000fca00078e00ff */
[----:B0-----:R-:W0:Y:S02]  /*28f20*/  MUFU.RCP R8, R8 ;  /* 0x0000000800087308 */ /* 0x001e240000001000 */
[----:B0-----:R-:W-:Y:S02]  /*28f30*/  IADD3 R6, PT, PT, R8, 0xffffffe, RZ ;  /* 0x0ffffffe08067810 */ /* 0x001fe40007ffe0ff */
[----:B------:R-:W-:-:S04]  /*28f40*/  IABS R8, R27 ;  /* 0x0000001b00087213 */ /* 0x000fc80000000000 */
[----:B------:R0:W1:Y:S02]  /*28f50*/  F2I.FTZ.U32.TRUNC.NTZ R7, R6 ;  /* 0x0000000600077305 */ /* 0x000064000021f000 */
[----:B0-----:R-:W-:Y:S01]  /*28f60*/  MOV R6, RZ ;  /* 0x000000ff00067202 */ /* 0x001fe20000000f00 */
        /* <DEDUP_REMOVED lines=11> */
[----:B0-----:R-:W-:Y:S01]  /*29020*/  IADD3 R7, PT, PT, R11, 0xffffffe, RZ ;  /* 0x0ffffffe0b077810 */ /* 0x001fe20007ffe0ff */
        /* <DEDUP_REMOVED lines=27> */
[----:B------:R-:W-:Y:S02]  /*291e0*/  ISETP.NE.AND P1, PT, R49, RZ, PT ;  /* 0x000000ff3100720c */ /* 0x000fe40003f25270 */
[----:B0-----:R-:W-:-:S09]  /*291f0*/  MOV R3, UR4 ;  /* 0x0000000400037c02 */ /* 0x001fd20008000f00 */
        /* <DEDUP_REMOVED lines=9> */
[----:B------:R-:W-:Y:S02]  /*29290*/  VIADD R22, R43, 0xfffffffb ;  /* 0xfffffffb2b167836 */ /* 0x000fe40000000000 */
[----:B------:R-:W-:-:S02]  /*292a0*/  HFMA2 R7, -RZ, RZ, 0, 0 ;  /* 0x00000000ff077431 */ /* 0x000fc400000001ff */
[C---:B------:R-:W-:Y:S01]  /*292b0*/  VIADD R34, R43.reuse, 0xfffffffe ;  /* 0xfffffffe2b227836 */ /* 0x040fe20000000000 */
[----:B------:R-:W-:Y:S01]  /*292c0*/  BSSY.RECONVERGENT B1, `(.L_x_33067) ;  /* 0x0000053000017945 */ /* 0x000fe20003800200 */
[----:B------:R-:W-:Y:S01]  /*292d0*/  VIADD R36, R43, 0xfffffffd ;  /* 0xfffffffd2b247836 */ /* 0x000fe20000000000 */
[----:B------:R-:W-:Y:S01]  /*292e0*/  SHF.R.S32.HI R6, RZ, 0x1f, R2 ;  /* 0x0000001fff067819 */ /* 0x000fe20000011402 */
[----:B------:R-:W-:Y:S02]  /*292f0*/  IMAD.U32 R3, RZ, RZ, UR4 ;  /* 0x00000004ff037e24 */ /* 0x000fe4000f8e00ff */
[----:B------:R-:W-:Y:S02]  /*29300*/  IMAD.MOV R18, RZ, RZ, -R18 ;  /* 0x000000ffff127224 */ /* 0x000fe400078e0a12 */
[--C-:B-1----:R-:W-:Y:S02]  /*29310*/  IMAD R9, R10, UR5, R59.reuse ;  /* 0x000000050a097c24 */ /* 0x102fe4000f8e023b */
[----:B------:R-:W-:-:S02]  /*29320*/  IMAD R10, R12, UR5, R59 ;  /* 0x000000050c0a7c24 */ /* 0x000fc4000f8e023b */
[--C-:B------:R-:W-:Y:S01]  /*29330*/  IMAD R11, R16, UR5, R59.reuse ;  /* 0x00000005100b7c24 */ /* 0x100fe2000f8e023b */
[----:B0-----:R-:W-:Y:S01]  /*29340*/  IADD3 R4, P2, PT, R4, -0x10, RZ ;  /* 0xfffffff004047810 */ /* 0x001fe20007f5e0ff */
[--C-:B------:R-:W-:Y:S02]  /*29350*/  IMAD R8, R8, UR5, R59.reuse ;  /* 0x0000000508087c24 */ /* 0x100fe4000f8e023b */
[--C-:B------:R-:W-:Y:S01]  /*29360*/  IMAD R12, R22, UR5, R59.reuse ;  /* 0x00000005160c7c24 */ /* 0x100fe2000f8e023b */
[----:B------:R-:W-:Y:S01]  /*29370*/  IADD3.X R5, PT, PT, R5, -0x1, RZ, P2, !PT ;  /* 0xffffffff05057810 */ /* 0x000fe200017fe4ff */
[--C-:B------:R-:W-:Y:S02]  /*29380*/  IMAD R13, R32, UR5, R59.reuse ;  /* 0x00000005200d7c24 */ /* 0x100fe4000f8e023b */
[--C-:B------:R-:W-:Y:S02]  /*29390*/  IMAD R16, R34, UR5, R59.reuse ;  /* 0x0000000522107c24 */ /* 0x100fe4000f8e023b */
[----:B------:R-:W-:-:S02]  /*293a0*/  IMAD R17, R36, UR5, R59 ;  /* 0x0000000524117c24 */ /* 0x000fc4000f8e023b */
[----:B------:R-:W-:-:S07]  /*293b0*/  IMAD R19, R27, UR5, RZ ;  /* 0x000000051b137c24 */ /* 0x000fce000f8e02ff */
.L_x_33068:
        /* <DEDUP_REMOVED lines=68> */
.L_x_33067:
[----:B------:R-:W-:Y:S05]  /*29800*/  @!P1 BRA `(.L_x_33065) ;  /* 0x00000014009c9947 */ /* 0x000fea0003800000 */
[----:B------:R-:W-:Y:S02]  /*29810*/  ISETP.GE.U32.AND P1, PT, R49, 0x4, PT ;  /* 0x000000043100780c */ /* 0x000fe40003f26070 */
[----:B------:R-:W-:-:S11]  /*29820*/  ISETP.NE.AND P2, PT, R58, RZ, PT ;  /* 0x000000ff3a00720c */ /* 0x000fd60003f45270 */
[----:B------:R-:W-:Y:S05]  /*29830*/  @!P1 BRA `(.L_x_33069) ;  /* 0x0000000000b49947 */ /* 0x000fea0003800000 */
        /* <DEDUP_REMOVED lines=22> */
[----:B------:R-:W-:-:S05]  /*299a0*/  IMAD.WIDE R10, R19, 0x4, R4 ;  /* 0x00000004130a7825 */ /* 0x000fca00078e0204 */
[----:B-1----:R1:W2:Y:S02]  /*299b0*/  LDG.E R23, desc[UR8][R10.64] ;  /* 0x000000080a177981 */ /* 0x0022a4000c1e1900 */
[----:B-1----:R-:W-:Y:S02]  /*299c0*/  IMAD.WIDE R10, R19, 0x4, R8 ;  /* 0x00000004130a7825 */ /* 0x002fe400078e0208 */
[----:B--2---:R2:W-:Y:S04]  /*299d0*/  STG.E desc[UR8][R6.64+-0x8], R23 ;  /* 0xfffff81706007986 */ /* 0x0045e8000c101908 */
[----:B------:R-:W3:Y:S01]  /*299e0*/  LDG.E R12, desc[UR8][R10.64] ;  /* 0x000000080a0c7981 */ /* 0x000ee2000c1e1900 */
[----:B0-----:R-:W-:-:S05]  /*299f0*/  IMAD.IADD R13, R16, 0x1, -R17 ;  /* 0x00000001100d7824 */ /* 0x001fca00078e0a11 */
[----:B------:R-:W-:Y:S01]  /*29a00*/  IADD3 R16, PT, PT, R54, R13, RZ ;  /* 0x0000000d36107210 */ /* 0x000fe20007ffe0ff */
[----:B---3--:R-:W-:-:S04]  /*29a10*/  IMAD.IADD R12, R15, 0x1, R12 ;  /* 0x000000010f0c7824 */ /* 0x008fc800078e020c */
[----:B------:R-:W-:-:S04]  /*29a20*/  IMAD R19, R16, R27, R12 ;  /* 0x0000001b10137224 */ /* 0x000fc800078e020c */
[----:B------:R-:W-:-:S05]  /*29a30*/  IMAD.WIDE R10, R19, 0x4, R4 ;  /* 0x00000004130a7825 */ /* 0x000fca00078e0204 */
[----:B------:R0:W3:Y:S02]  /*29a40*/  LDG.E R31, desc[UR8][R10.64] ;  /* 0x000000080a1f7981 */ /* 0x0000e4000c1e1900 */
        /* <DEDUP_REMOVED lines=12> */
.L_x_33069:
        /* <DEDUP_REMOVED lines=33> */
.L_x_33070:
        /* <DEDUP_REMOVED lines=17> */
.L_x_33066:
[----:B------:R-:W0:Y:S01]  /*29e30*/  LDCU UR4, c[0x0][0x420] ;  /* 0x00008400ff0477ac */ /* 0x000e220008000800 */
[----:B------:R-:W-:Y:S02]  /*29e40*/  ISETP.GE.U32.AND P2, PT, R43, 0x8, PT ;  /* 0x000000082b00780c */ /* 0x000fe40003f46070 */
[----:B------:R-:W-:Y:S01]  /*29e50*/  ISETP.NE.AND P1, PT, R49, RZ, PT ;  /* 0x000000ff3100720c */ /* 0x000fe20003f25270 */
[----:B0-----:R-:W-:-:S10]  /*29e60*/  IMAD.U32 R17, RZ, RZ, UR4 ;  /* 0x00000004ff117e24 */ /* 0x001fd4000f8e00ff */
        /* <DEDUP_REMOVED lines=12> */
[----:B------:R-:W-:Y:S01]  /*29f30*/  SHF.R.S32.HI R5, RZ, 0x1f, R2 ;  /* 0x0000001fff057819 */ /* 0x000fe20000011402 */
        /* <DEDUP_REMOVED lines=12> */
.L_x_33072:
        /* <DEDUP_REMOVED lines=25> */
[----:B------:R1:W2:Y:S02]  /*2a190*/  LDG.E R61, desc[UR8][R38.64] ;  /* 0x00000008263d7981 */ /* 0x0002a4000c1e1900 */
[C---:B-1----:R-:W-:Y:S02]  /*2a1a0*/  IMAD.WIDE R38, R46.reuse, 0x4, R36 ;  /* 0x000000042e267825 */ /* 0x042fe400078e0224 */
[----:B--2---:R-:W-:Y:S04]  /*2a1b0*/  STG.E desc[UR8][R34.64+0x8], R61 ;  /* 0x0000083d22007986 */ /* 0x004fe8000c101908 */
[----:B0-----:R0:W2:Y:S02]  /*2a1c0*/  LDG.E R47, desc[UR8][R38.64] ;  /* 0x00000008262f7981 */ /* 0x0010a4000c1e1900 */
[----:B0-----:R-:W-:-:S02]  /*2a1d0*/  IMAD.WIDE R38, R46, 0x4, R30 ;  /* 0x000000042e267825 */ /* 0x001fc400078e021e */
        /* <DEDUP_REMOVED lines=12> */
[----:B------:R-:W-:-:S05]  /*2a2a0*/  IMAD R61, R12, R27, R4 ;  /* 0x0000001b0c3d7224 */ /* 0x000fca00078e0204 */
[----:B--2---:R-:W-:-:S05]  /*2a2b0*/  IADD3 R46, PT, PT, R46, R61, RZ ;  /* 0x0000003d2e2e7210 */ /* 0x004fca0007ffe0ff */
        /* <DEDUP_REMOVED lines=54> */
.L_x_33071:
        /* <DEDUP_REMOVED lines=13> */
[----:B------:R3:W4:Y:S01]  /*2a6f0*/  LDG.E R31, desc[UR8][R4.64] ;  /* 0x00000008041f7981 */ /* 0x000722000c1e1900 */
[----:B------:R-:W-:Y:S02]  /*2a700*/  SHF.R.S32.HI R6, RZ, 0x1f, R2 ;  /* 0x0000001fff067819 */ /* 0x000fe40000011402 */
[----:B------:R-:W-:-:S04]  /*2a710*/  IADD3 R10, P2, PT, R2, R17, RZ ;  /* 0x00000011020a7210 */ /* 0x000fc80007f5e0ff */
[----:B------:R-:W-:Y:S02]  /*2a720*/  LEA.HI.X.SX32 R7, R17, R6, 0x1, P2 ;  /* 0x0000000611077211 */ /* 0x000fe400010f0eff */
[C---:B------:R-:W-:Y:S01]  /*2a730*/  SHF.L.U32 R35, R10.reuse, 0x2, RZ ;  /* 0x000000020a237819 */ /* 0x040fe200000006ff */
[----:B---3--:R-:W-:Y:S01]  /*2a740*/  IMAD.WIDE R4, R11, 0x4, R12 ;  /* 0x000000040b047825 */ /* 0x008fe200078e020c */
        /* <DEDUP_REMOVED lines=12> */
[----:B------:R-:W-:Y:S01]  /*2a810*/  IMAD.IADD R30, R54, 0x1, R16 ;  /* 0x00000001361e7824 */ /* 0x000fe200078e0210 */
[----:B--2---:R-:W-:-:S05]  /*2a820*/  IADD3 R32, PT, PT, R15, R10, RZ ;  /* 0x0000000a0f207210 */ /* 0x004fca0007ffe0ff */
        /* <DEDUP_REMOVED lines=33> */
.L_x_33073:
[----:B------:R-:W-:Y:S05]  /*2aa40*/  @!P1 BRA `(.L_x_33065) ;  /* 0x00000004000c9947 */ /* 0x000fea0003800000 */
[----:B------:R-:W-:Y:S02]  /*2aa50*/  ISETP.NE.AND P2, PT, R48, RZ, PT ;  /* 0x000000ff3000720c */ /* 0x000fe40003f45270 */
[----:B------:R-:W-:-:S04]  /*2aa60*/  LOP3.LUT R3, R43, 0x1, RZ, 0xc0, !PT ;  /* 0x000000012b037812 */ /* 0x000fc800078ec0ff */
[----:B------:R-:W-:-:S07]  /*2aa70*/  ISETP.NE.U32.AND P1, PT, R3, 0x1, PT ;  /* 0x000000010300780c */ /* 0x000fce0003f25070 */
[----:B------:R-:W-:Y:S06]  /*2aa80*/  @!P2 BRA `(.L_x_33074) ;  /* 0x00000000009ca947 */ /* 0x000fec0003800000 */
[----:B------:R-:W0:Y:S01]  /*2aa90*/  LDC R16, c[0x0][0x428] ;  /* 0x00010a00ff107b82 */ /* 0x000e220000000800 */
[----:B------:R-:W-:Y:S01]  /*2aaa0*/  IADD3 R3, PT, PT, R17, -0x1, RZ ;  /* 0xffffffff11037810 */ /* 0x000fe20007ffe0ff */
[----:B-----5:R-:W-:Y:S01]  /*2aab0*/  IMAD.IADD R30, R15, 0x1, R30 ;  /* 0x000000010f1e7824 */ /* 0x020fe200078e021e */
[----:B------:R-:W3:Y:S05]  /*2aac0*/  LDCU.64 UR4, c[0x0][0x3b8] ;  /* 0x00007700ff0477ac */ /* 0x000eea0008000a00 */
[----:B-12---:R-:W1:Y:S08]  /*2aad0*/  LDC.64 R18, c[0x0][0x3f8] ;  /* 0x0000fe00ff127b82 */ /* 0x006e700000000a00 */
[----:B------:R-:W2:Y:S01]  /*2aae0*/  LDC.64 R10, c[0x0][0x418] ;  /* 0x00010600ff0a7b82 */ /* 0x000ea20000000a00 */
[----:B0-----:R-:W-:Y:S01]  /*2aaf0*/  IMAD R4, R3, R16, R54 ;  /* 0x0000001003047224 */ /* 0x001fe200078e0236 */
[----:B------:R-:W-:-:S06]  /*2ab00*/  IADD3 R7, P2, PT, R2, R17, RZ ;  /* 0x0000001102077210 */ /* 0x000fcc0007f5e0ff */
[----:B------:R-:W0:Y:S01]  /*2ab10*/  LDC.64 R12, c[0x0][0x400] ;  /* 0x00010000ff0c7b82 */ /* 0x000e220000000a00 */
[----:B------:R-:W-:-:S04]  /*2ab20*/  IMAD R9, R4, R27, R30 ;  /* 0x0000001b04097224 */ /* 0x000fc800078e021e */
[----:B-1----:R-:W-:-:S05]  /*2ab30*/  IMAD.WIDE R4, R9, 0x4, R18 ;  /* 0x0000000409047825 */ /* 0x002fca00078e0212 */
        /* <DEDUP_REMOVED lines=10> */
[----:B-1----:R-:W-:-:S04]  /*2abe0*/  IADD3 R4, P2, PT, R35, R22, RZ ;  /* 0x0000001623047210 */ /* 0x002fc80007f5e0ff */
[----:B------:R-:W-:Y:S01]  /*2abf0*/  IADD3.X R5, PT, PT, R8, R23, RZ, P2, !PT ;  /* 0x0000001708057210 */ /* 0x000fe200017fe4ff */
        /* <DEDUP_REMOVED lines=11> */
[----:B------:R-:W2:Y:S01]  /*2acb0*/  LDG.E R11, desc[UR8][R10.64] ;  /* 0x000000080a0b7981 */ /* 0x000ea2000c1e1900 */
[----:B------:R-:W-:Y:S01]  /*2acc0*/  IMAD.WIDE R12, R3, 0x4, R12 ;  /* 0x00000004030c7825 */ /* 0x000fe200078e020c */
[----:B------:R-:W-:Y:S02]  /*2acd0*/  IADD3 R17, PT, PT, R17, -0x2, RZ ;  /* 0xfffffffe11117810 */ /* 0x000fe40007ffe0ff */
[----:B--2---:R3:W-:Y:S04]  /*2ace0*/  STG.E desc[UR8][R4.64+-0x8], R11 ;  /* 0xfffff80b04007986 */ /* 0x0047e8000c101908 */
[----:B------:R3:W5:Y:S02]  /*2acf0*/  LDG.E R30, desc[UR8][R12.64] ;  /* 0x000000080c1e7981 */ /* 0x000764000c1e1900 */
.L_x_33074:
        /* <DEDUP_REMOVED lines=24> */
.L_x_33065:
[----:B---34-:R-:W3:Y:S01]  /*2ae80*/  LDC.64 R2, c[0x0][0x3c0] ;  /* 0x0000f000ff027b82 */ /* 0x018ee20000000a00 */
[----:B0-2---:R-:W-:Y:S01]  /*2ae90*/  IMAD.IADD R9, R14, 0x1, R0 ;  /* 0x000000010e097824 */ /* 0x005fe200078e0200 */
[----:B------:R-:W2:Y:S06]  /*2aea0*/  LDG.E.CONSTANT R41, desc[UR8][R40.64] ;  /* 0x0000000828297981 */ /* 0x000eac000c1e9900 */
[----:B-1----:R-:W0:Y:S01]  /*2aeb0*/  LDC.64 R4, c[0x0][0x3d0] ;  /* 0x0000f400ff047b82 */ /* 0x002e220000000a00 */
[----:B---3--:R-:W-:-:S05]  /*2aec0*/  IMAD.WIDE R2, R9, 0x4, R2 ;  /* 0x0000000409027825 */ /* 0x008fca00078e0202 */
        /* <DEDUP_REMOVED lines=13> */
.L_x_33052:
        /* <DEDUP_REMOVED lines=13> */
[----:B------:R1:W5:Y:S01]  /*2b070*/  @!P1 LDG.E.CONSTANT R7, desc[UR8][R10.64] ;  /* 0x000000080a079981 */ /* 0x000362000c1e9900 */
[C---:B------:R-:W-:Y:S02]  /*2b080*/  LEA R4, P2, R0.reuse, R20, 0x2 ;  /* 0x0000001400047211 */ /* 0x040fe400078410ff */
        /* <DEDUP_REMOVED lines=8> */
[----:B-1----:R-:W-:Y:S01]  /*2b110*/  IMAD.WIDE R10, R19, 0x4, R52 ;  /* 0x00000004130a7825 */ /* 0x002fe200078e0234 */
        /* <DEDUP_REMOVED lines=59> */
.L_x_33075:
[----:B-----5:R2:W-:Y:S04]  /*2b4d0*/  STG.E desc[UR8][R2.64], R7 ;  /* 0x0000000702007986 */ /* 0x0205e8000c101908 */
[----:B------:R2:W-:Y:S02]  /*2b4e0*/  STS [UR23], R6 ;  /* 0x00000006ff007988 */ /* 0x0005e40008000817 */
.L_x_33053:
        /* <DEDUP_REMOVED lines=9> */
[----:B------:R-:W-:Y:S02]  /*2b580*/  SHF.R.S32.HI R5, RZ, 0x1f, R0 ;  /* 0x0000001fff057819 */ /* 0x000fe40000011400 */
[----:B0-----:R-:W-:-:S04]  /*2b590*/  ISETP.NE.U32.AND P1, PT, R8, RZ, PT ;  /* 0x000000ff0800720c */ /* 0x001fc80003f25070 */
[----:B------:R-:W-:-:S13]  /*2b5a0*/  ISETP.NE.AND.EX P1, PT, R9, RZ, PT, P1 ;  /* 0x000000ff0900720c */ /* 0x000fda0003f25310 */
[----:B------:R-:W-:Y:S05]  /*2b5b0*/  @!P1 BRA `(.L_x_33076) ;  /* 0x0000003000e49947 */ /* 0x000fea0003800000 */
[----:B--2---:R-:W-:Y:S01]  /*2b5c0*/  IMAD.WIDE R6, R26, 0x4, R56 ;  /* 0x000000041a067825 */ /* 0x004fe200078e0238 */
        /* <DEDUP_REMOVED lines=8> */
[----:B0-----:R-:W-:-:S05]  /*2b650*/  IADD3 R2, PT, PT, RZ, -R3, RZ ;  /* 0x80000003ff027210 */ /* 0x001fca0007ffe0ff */
[----:B-1----:R-:W-:Y:S02]  /*2b660*/  IMAD R7, R2, R13, RZ ;  /* 0x0000000d02077224 */ /* 0x002fe400078e02ff */
[----:B------:R-:W-:-:S04]  /*2b670*/  IMAD.MOV.U32 R2, RZ, RZ, RZ ;  /* 0x000000ffff027224 */ /* 0x000fc800078e00ff */
[----:B------:R-:W-:Y:S01]  /*2b680*/  IMAD.HI.U32 R2, R3, R7, R2 ;  /* 0x0000000703027227 */ /* 0x000fe200078e0002 */
[----:B------:R-:W-:Y:S02]  /*2b690*/  ISETP.NE.AND P4, PT, R10, RZ, PT ;  /* 0x000000ff0a00720c */ /* 0x000fe40003f85270 */
        /* <DEDUP_REMOVED lines=8> */
[----:B------:R-:W-:-:S13]  /*2b720*/  ISETP.GT.U32.AND P2, PT, R13, R2, PT ;  /* 0x000000020d00720c */ /* 0x000fda0003f44070 */
        /* <DEDUP_REMOVED lines=30> */
.L_x_33082:
        /* <DEDUP_REMOVED lines=16> */
.L_x_33081:
[----:B------:R-:W-:Y:S05]  /*2ba10*/  BSYNC.RELIABLE B2 ;  /* 0x0000000000027941 */ /* 0x000fea0003800100 */
.L_x_33080:
[----:B------:R-:W2:Y:S04]  /*2ba20*/  LDL.LU R8, [R1+0x8] ;  /* 0x0000080001087983 */ /* 0x000ea80000300800 */
        /* <DEDUP_REMOVED lines=17> */
.L_x_33085:
        /* <DEDUP_REMOVED lines=53> */
.L_x_33084:
[----:B------:R-:W-:Y:S05]  /*2be90*/  BSYNC.RECONVERGENT B2 ;  /* 0x0000000000027941 */ /* 0x000fea0003800200 */
.L_x_33083:
[----:B------:R-:W-:Y:S05]  /*2bea0*/  @!P2 BRA `(.L_x_33079) ;  /* 0x00000004001ca947 */ /* 0x000fea0003800000 */
[----:B0-----:R-:W3:Y:S04]  /*2beb0*/  LDL.LU R8, [R1+0x4] ;  /* 0x0000040001087983 */ /* 0x001ee80000300800 */
        /* <DEDUP_REMOVED lines=33> */
.L_x_33087:
[----:B------:R-:W-:Y:S05]  /*2c0d0*/  BSYNC.RECONVERGENT B2 ;  /* 0x0000000000027941 */ /* 0x000fea0003800200 */
.L_x_33086:
        /* <DEDUP_REMOVED lines=36> */
.L_x_33079:
[----:B------:R-:W-:Y:S05]  /*2c320*/  BSYNC.RECONVERGENT B1 ;  /* 0x0000000000017941 */ /* 0x000fea0003800200 */
.L_x_33078:
[----:B------:R-:W4:Y:S01]  /*2c330*/  LDL.LU R2, [R1+0xc] ;  /* 0x00000c0001027983 */ /* 0x000f220000300800 */
        /* <DEDUP_REMOVED lines=10> */
[----:B------:R-:W-:-:S05]  /*2c3e0*/  IMAD R2, R2, UR4, RZ ;  /* 0x0000000402027c24 */ /* 0x000fca000f8e02ff */
[----:B------:R-:W-:-:S05]  /*2c3f0*/  IADD3 R3, PT, PT, R2, R24, RZ ;  /* 0x0000001802037210 */ /* 0x000fca0007ffe0ff */
[----:B0-----:R-:W-:-:S05]  /*2c400*/  IMAD.WIDE R6, R3, 0x4, R6 ;  /* 0x0000000403067825 */ /* 0x001fca00078e0206 */
[----:B------:R0:W-:Y:S01]  /*2c410*/  STG.E desc[UR8][R6.64], R45 ;  /* 0x0000002d06007986 */ /* 0x0001e2000c101908 */
[----:B------:R-:W-:Y:S05]  /*2c420*/  @!P1 BRA `(.L_x_33088) ;  /* 0x0000000000ec9947 */ /* 0x000fea0003800000 */
[----:B------:R-:W2:Y:S01]  /*2c430*/  LDG.E.CONSTANT R5, desc[UR8][R52.64] ;  /* 0x0000000834057981 */ /* 0x000ea2000c1e9900 */
        /* <DEDUP_REMOVED lines=14> */
[----:B-1----:R-:W-:Y:S01]  /*2c520*/  MOV R6, RZ ;  /* 0x000000ff00067202 */ /* 0x002fe20000000f00 */
        /* <DEDUP_REMOVED lines=11> */
[-C--:B------:R-:W-:Y:S01]  /*2c5e0*/  @!P4 IADD3 R7, PT, PT, R7, -R8.reuse, RZ ;  /* 0x800000080707c210 */ /* 0x080fe20007ffe0ff */
[----:B------:R-:W-:Y:S01]  /*2c5f0*/  @!P4 VIADD R11, R11, 0x1 ;  /* 0x000000010b0bc836 */ /* 0x000fe20000000000 */
[----:B------:R-:W-:Y:S02]  /*2c600*/  ISETP.NE.AND P4, PT, R9, RZ, PT ;  /* 0x000000ff0900720c */ /* 0x000fe40003f85270 */
[----:B------:R-:W-:Y:S02]  /*2c610*/  ISETP.GE.U32.AND P3, PT, R7, R8, PT ;  /* 0x000000080700720c */ /* 0x000fe40003f66070 */
[----:B------:R-:W0:Y:S11]  /*2c620*/  F2I.FTZ.U32.TRUNC.NTZ R7, R12 ;  /* 0x0000000c00077305 */ /* 0x000e36000021f000 */
[----:B------:R-:W-:Y:S01]  /*2c630*/  @P3 IADD3 R11, PT, PT, R11, 0x1, RZ ;  /* 0x000000010b0b3810 */ /* 0x000fe20007ffe0ff */
[----:B0-----:R-:W-:-:S04]  /*2c640*/  IMAD.MOV R6, RZ, RZ, -R7 ;  /* 0x000000ffff067224 */ /* 0x001fc800078e0a07 */
[----:B------:R-:W-:-:S05]  /*2c650*/  IMAD.MOV.U32 R8, RZ, RZ, R11 ;  /* 0x000000ffff087224 */ /* 0x000fca00078e000b */
        /* <DEDUP_REMOVED lines=24> */
.L_x_33088:
[----:B------:R-:W-:Y:S05]  /*2c7e0*/  @!P2 BRA `(.L_x_33089) ;  /* 0x0000001c00fca947 */ /* 0x000fea0003800000 */
[----:B------:R-:W2:Y:S01]  /*2c7f0*/  LDC R9, c[0x0][0x448] ;  /* 0x00011200ff097b82 */ /* 0x000ea20000000800 */
[----:B------:R-:W-:Y:S02]  /*2c800*/  IABS R12, R27 ;  /* 0x0000001b000c7213 */ /* 0x000fe40000000000 */
[----:B------:R-:W-:Y:S02]  /*2c810*/  IABS R10, R4 ;  /* 0x00000004000a7213 */ /* 0x000fe40000000000 */
[-C--:B--2---:R-:W-:Y:S02]  /*2c820*/  IABS R3, R9.reuse ;  /* 0x0000000900037213 */ /* 0x084fe40000000000 */
[----:B------:R-:W-:Y:S02]  /*2c830*/  LOP3.LUT R4, R4, R9, RZ, 0x3c, !PT ;  /* 0x0000000904047212 */ /* 0x000fe400078e3cff */
[----:B-1----:R-:W1:Y:S02]  /*2c840*/  I2F.RP R5, R3 ;  /* 0x0000000300057306 */ /* 0x002e640000209400 */
[----:B------:R-:W-:-:S06]  /*2c850*/  ISETP.GE.AND P3, PT, R4, RZ, PT ;  /* 0x000000ff0400720c */ /* 0x000fcc0003f66270 */
[----:B-1----:R-:W0:Y:S02]  /*2c860*/  MUFU.RCP R5, R5 ;  /* 0x0000000500057308 */ /* 0x002e240000001000 */
[----:B0-----:R-:W-:-:S06]  /*2c870*/  VIADD R6, R5, 0xffffffe ;  /* 0x0ffffffe05067836 */ /* 0x001fcc0000000000 */
[----:B------:R0:W1:Y:S02]  /*2c880*/  F2I.FTZ.U32.TRUNC.NTZ R7, R6 ;  /* 0x0000000600077305 */ /* 0x000064000021f000 */
[----:B0-----:R-:W-:Y:S02]  /*2c890*/  IMAD.MOV.U32 R6, RZ, RZ, RZ ;  /* 0x000000ffff067224 */ /* 0x001fe400078e00ff */
[----:B-1----:R-:W-:-:S04]  /*2c8a0*/  IMAD.MOV R8, RZ, RZ, -R7 ;  /* 0x000000ffff087224 */ /* 0x002fc800078e0a07 */
[----:B------:R-:W-:Y:S01]  /*2c8b0*/  IMAD R11, R8, R3, RZ ;  /* 0x00000003080b7224 */ /* 0x000fe200078e02ff */
[----:B------:R-:W-:-:S03]  /*2c8c0*/  MOV R8, R10 ;  /* 0x0000000a00087202 */ /* 0x000fc60000000f00 */
[----:B------:R-:W-:-:S04]  /*2c8d0*/  IMAD.HI.U32 R11, R7, R11, R6 ;  /* 0x0000000b070b7227 */ /* 0x000fc800078e0006 */
[----:B------:R-:W-:Y:S02]  /*2c8e0*/  IMAD.MOV.U32 R7, RZ, RZ, R12 ;  /* 0x000000ffff077224 */ /* 0x000fe400078e000c */
[----:B------:R-:W-:Y:S02]  /*2c8f0*/  IMAD.HI.U32 R11, R11, R8, RZ ;  /* 0x000000080b0b7227 */ /* 0x000fe400078e00ff */
[----:B------:R-:W0:Y:S03]  /*2c900*/  I2F.RP R10, R7 ;  /* 0x00000007000a7306 */ /* 0x000e260000209400 */
[----:B------:R-:W-:-:S05]  /*2c910*/  IADD3 R5, PT, PT, -R11, RZ, RZ ;  /* 0x000000ff0b057210 */ /* 0x000fca0007ffe1ff */
[----:B------:R-:W-:-:S05]  /*2c920*/  IMAD R8, R3, R5, R8 ;  /* 0x0000000503087224 */ /* 0x000fca00078e0208 */
[----:B------:R-:W-:Y:S01]  /*2c930*/  ISETP.GT.U32.AND P1, PT, R3, R8, PT ;  /* 0x000000080300720c */ /* 0x000fe20003f24070 */
[----:B0-----:R-:W0:-:S12]  /*2c940*/  MUFU.RCP R10, R10 ;  /* 0x0000000a000a7308 */ /* 0x001e180000001000 */
[----:B------:R-:W-:Y:S01]  /*2c950*/  @!P1 IMAD.IADD R8, R8, 0x1, -R3 ;  /* 0x0000000108089824 */ /* 0x000fe200078e0a03 */
[----:B------:R-:W-:Y:S02]  /*2c960*/  @!P1 IADD3 R11, PT, PT, R11, 0x1, RZ ;  /* 0x000000010b0b9810 */ /* 0x000fe40007ffe0ff */
[----:B------:R-:W-:Y:S02]  /*2c970*/  ISETP.NE.AND P1, PT, R9, RZ, PT ;  /* 0x000000ff0900720c */ /* 0x000fe40003f25270 */
[----:B------:R-:W-:Y:S01]  /*2c980*/  ISETP.GE.U32.AND P2, PT, R8, R3, PT ;  /* 0x000000030800720c */ /* 0x000fe20003f46070 */
[----:B0-----:R-:W-:-:S06]  /*2c990*/  VIADD R5, R10, 0xffffffe ;  /* 0x0ffffffe0a057836 */ /* 0x001fcc0000000000 */
[----:B------:R-:W0:Y:S06]  /*2c9a0*/  F2I.FTZ.U32.TRUNC.NTZ R5, R5 ;  /* 0x0000000500057305 */ /* 0x000e2c000021f000 */
[----:B------:R-:W-:-:S04]  /*2c9b0*/  @P2 VIADD R11, R11, 0x1 ;  /* 0x000000010b0b2836 */ /* 0x000fc80000000000 */
[----:B------:R-:W-:-:S04]  /*2c9c0*/  IMAD.MOV.U32 R3, RZ, RZ, R11 ;  /* 0x000000ffff037224 */ /* 0x000fc800078e000b */
[----:B------:R-:W-:Y:S01]  /*2c9d0*/  @!P3 IMAD.MOV R3, RZ, RZ, -R3 ;  /* 0x000000ffff03b224 */ /* 0x000fe200078e0a03 */
[----:B0-----:R-:W-:Y:S02]  /*2c9e0*/  IADD3 R4, PT, PT, RZ, -R5, RZ ;  /* 0x80000005ff047210 */ /* 0x001fe40007ffe0ff */
        /* <DEDUP_REMOVED lines=30> */
[C---:B------:R-:W-:Y:S02]  /*2cbd0*/  VIADD R16, R24.reuse, 0xfffffffb ;  /* 0xfffffffb18107836 */ /* 0x040fe40000000000 */
[----:B------:R-:W-:Y:S02]  /*2cbe0*/  HFMA2 R17, -RZ, RZ, 0, 0 ;  /* 0x00000000ff117431 */ /* 0x000fe400000001ff */
[C---:B------:R-:W-:Y:S01]  /*2cbf0*/  VIADD R4, R24.reuse, 0xffffffff ;  /* 0xffffffff18047836 */ /* 0x040fe20000000000 */
[----:B------:R-:W-:Y:S01]  /*2cc00*/  BSSY.RECONVERGENT B1, `(.L_x_33091) ;  /* 0x0000055000017945 */ /* 0x000fe20003800200 */
[----:B------:R-:W-:-:S02]  /*2cc10*/  VIADD R20, R24, 0xfffffffe ;  /* 0xfffffffe18147836 */ /* 0x000fc40000000000 */
[----:B------:R-:W-:Y:S02]  /*2cc20*/  VIADD R26, R24, 0xfffffffd ;  /* 0xfffffffd181a7836 */ /* 0x000fe40000000000 */
[----:B------:R-:W-:Y:S02]  /*2cc30*/  IMAD.U32 R3, RZ, RZ, UR4 ;  /* 0x00000004ff037e24 */ /* 0x000fe4000f8e00ff */
[--C-:B-1----:R-:W-:Y:S02]  /*2cc40*/  IMAD R7, R10, UR5, R59.reuse ;  /* 0x000000050a077c24 */ /* 0x102fe4000f8e023b */
[--C-:B------:R-:W-:Y:S01]  /*2cc50*/  IMAD R10, R18, UR5, R59.reuse ;  /* 0x00000005120a7c24 */ /* 0x100fe2000f8e023b */
[----:B------:R-:W-:Y:S01]  /*2cc60*/  LOP3.LUT R18, R24, 0x7ffffff8, RZ, 0xc0, !PT ;  /* 0x7ffffff818127812 */ /* 0x000fe200078ec0ff */
        /* <DEDUP_REMOVED lines=9> */
[----:B------:R-:W-:Y:S02]  /*2cd00*/  IMAD.MOV R18, RZ, RZ, -R18 ;  /* 0x000000ffff127224 */ /* 0x000fe400078e0a12 */
[----:B------:R-:W-:-:S07]  /*2cd10*/  IMAD R19, R27, UR5, RZ ;  /* 0x000000051b137c24 */ /* 0x000fce000f8e02ff */
.L_x_33092:
[----:B-1---5:R-:W0:Y:S01]  /*2cd20*/  LDC.64 R30, c[0x0][0x3f8] ;  /* 0x0000fe00ff1e7b82 */ /* 0x022e220000000a00 */
[----:B------:R-:W-:-:S05]  /*2cd30*/  IMAD R22, R4, R27, R22 ;  /* 0x0000001b04167224 */ /* 0x000fca00078e0216 */
        /* <DEDUP_REMOVED lines=66> */
.L_x_33091:
[----:B------:R-:W-:Y:S05]  /*2d160*/  @!P0 BRA `(.L_x_33089) ;  /* 0x00000014009c8947 */ /* 0x000fea0003800000 */
[----:B------:R-:W-:Y:S02]  /*2d170*/  ISETP.GE.U32.AND P0, PT, R49, 0x4, PT ;  /* 0x000000043100780c */ /* 0x000fe40003f06070 */
[----:B------:R-:W-:-:S11]  /*2d180*/  ISETP.NE.AND P1, PT, R58, RZ, PT ;  /* 0x000000ff3a00720c */ /* 0x000fd60003f25270 */
[----:B------:R-:W-:Y:S05]  /*2d190*/  @!P0 BRA `(.L_x_33093) ;  /* 0x0000000000b48947 */ /* 0x000fea0003800000 */
[----:B-1----:R-:W0:Y:S01]  /*2d1a0*/  LDC R20, c[0x0][0x428] ;  /* 0x00010a00ff147b82 */ /* 0x002e220000000800 */
        /* <DEDUP_REMOVED lines=32> */
[----:B------:R-:W-:-:S03]  /*2d3b0*/  IMAD.WIDE R18, R19, 0x4, R8 ;  /* 0x0000000413127825 */ /* 0x000fc600078e0208 */
[----:B--2---:R0:W-:Y:S04]  /*2d3c0*/  STG.E desc[UR8][R6.64+-0xc], R13 ;  /* 0xfffff40d06007986 */ /* 0x0041e8000c101908 */
[----:B------:R-:W1:Y:S01]  /*2d3d0*/  LDG.E R18, desc[UR8][R18.64] ;  /* 0x0000000812127981 */ /* 0x000e62000c1e1900 */
[----:B------:R-:W-:Y:S01]  /*2d3e0*/  IADD3 R10, PT, PT, R54, -R20, R21 ;  /* 0x80000014360a7210 */ /* 0x000fe20007ffe015 */
[----:B-1----:R-:W-:-:S04]  /*2d3f0*/  IMAD.IADD R11, R15, 0x1, R18 ;  /* 0x000000010f0b7824 */ /* 0x002fc800078e0212 */
[----:B------:R-:W-:-:S04]  /*2d400*/  IMAD R11, R10, R27, R11 ;  /* 0x0000001b0a0b7224 */ /* 0x000fc800078e020b */
[----:B------:R-:W-:-:S06]  /*2d410*/  IMAD.WIDE R4, R11, 0x4, R4 ;  /* 0x000000040b047825 */ /* 0x000fcc00078e0204 */
[----:B------:R-:W2:Y:S01]  /*2d420*/  LDG.E R5, desc[UR8][R4.64] ;  /* 0x0000000804057981 */ /* 0x000ea2000c1e1900 */
[----:B------:R-:W-:Y:S01]  /*2d430*/  IMAD.WIDE R8, R11, 0x4, R8 ;  /* 0x000000040b087825 */ /* 0x000fe200078e0208 */
[----:B------:R-:W-:Y:S02]  /*2d440*/  IADD3 R3, PT, PT, R3, -0x4, RZ ;  /* 0xfffffffc03037810 */ /* 0x000fe40007ffe0ff */
[----:B--2---:R0:W-:Y:S04]  /*2d450*/  STG.E desc[UR8][R6.64+-0x10], R5 ;  /* 0xfffff00506007986 */ /* 0x0041e8000c101908 */
[----:B------:R0:W5:Y:S02]  /*2d460*/  LDG.E R22, desc[UR8][R8.64] ;  /* 0x0000000808167981 */ /* 0x000164000c1e1900 */
.L_x_33093:
[----:B------:R-:W-:Y:S05]  /*2d470*/  @!P1 BRA `(.L_x_33089) ;  /* 0x0000001000d89947 */ /* 0x000fea0003800000 */
[----:B------:R-:W-:Y:S02]  /*2d480*/  ISETP.NE.AND P0, PT, R48, RZ, PT ;  /* 0x000000ff3000720c */ /* 0x000fe40003f05270 */
[----:B------:R-:W-:-:S04]  /*2d490*/  LOP3.LUT R4, R24, 0x1, RZ, 0xc0, !PT ;  /* 0x0000000118047812 */ /* 0x000fc800078ec0ff */
[----:B------:R-:W-:-:S07]  /*2d4a0*/  ISETP.NE.U32.AND P1, PT, R4, 0x1, PT ;  /* 0x000000010400780c */ /* 0x000fce0003f25070 */
[----:B------:R-:W-:Y:S06]  /*2d4b0*/  @!P0 BRA `(.L_x_33094) ;  /* 0x0000000000708947 */ /* 0x000fec0003800000 */
        /* <DEDUP_REMOVED lines=28> */
.L_x_33094:
        /* <DEDUP_REMOVED lines=17> */
.L_x_33090:
[----:B------:R-:W0:Y:S01]  /*2d790*/  LDCU UR4, c[0x0][0x420] ;  /* 0x00008400ff0477ac */ /* 0x000e220008000800 */
[----:B------:R-:W-:Y:S02]  /*2d7a0*/  ISETP.GE.U32.AND P1, PT, R24, 0x8, PT ;  /* 0x000000081800780c */ /* 0x000fe40003f26070 */
[----:B------:R-:W-:Y:S01]  /*2d7b0*/  ISETP.NE.AND P0, PT, R49, RZ, PT ;  /* 0x000000ff3100720c */ /* 0x000fe20003f05270 */
[----:B0-----:R-:W-:-:S10]  /*2d7c0*/  IMAD.U32 R17, RZ, RZ, UR4 ;  /* 0x00000004ff117e24 */ /* 0x001fd4000f8e00ff */
        /* <DEDUP_REMOVED lines=12> */
[----:B------:R-:W-:-:S02]  /*2d890*/  SHF.R.S32.HI R13, RZ, 0x1f, R2 ;  /* 0x0000001fff0d7819 */ /* 0x000fc40000011402 */
[----:B------:R-:W-:Y:S01]  /*2d8a0*/  MOV R17, UR4 ;  /* 0x0000000400117c02 */ /* 0x000fe20008000f00 */
        /* <DEDUP_REMOVED lines=9> */
[----:B------:R-:W-:Y:S02]  /*2d940*/  IMAD.MOV.U32 R4, RZ, RZ, RZ ;  /* 0x000000ffff047224 */ /* 0x000fe400078e00ff */
[----:B------:R-:W-:-:S07]  /*2d950*/  IMAD R16, R27, UR5, RZ ;  /* 0x000000051b107c24 */ /* 0x000fce000f8e02ff */
.L_x_33096:
[----:B-1---5:R-:W0:Y:S01]  /*2d960*/  LDC.64 R30, c[0x0][0x3f8] ;  /* 0x0000fe00ff1e7b82 */ /* 0x022e220000000a00 */
[----:B------:R-:W-:-:S04]  /*2d970*/  IMAD R37, R5, R27, R22 ;  /* 0x0000001b05257224 */ /* 0x000fc800078e0216 */
        /* <DEDUP_REMOVED lines=50> */
[----:B-1----:R-:W-:-:S04]  /*2dca0*/  IMAD R39, R9, R27, R4 ;  /* 0x0000001b09277224 */ /* 0x002fc800078e0204 */
        /* <DEDUP_REMOVED lines=45> */
.L_x_33095:
[----:B------:R-:W-:Y:S05]  /*2df80*/  @!P0 BRA `(.L_x_33089) ;  /* 0x0000000800148947 */ /* 0x000fea0003800000 */
[----:B------:R-:W-:Y:S02]  /*2df90*/  ISETP.GE.U32.AND P0, PT, R49, 0x4, PT ;  /* 0x000000043100780c */ /* 0x000fe40003f06070 */
[----:B------:R-:W-:-:S11]  /*2dfa0*/  ISETP.NE.AND P1, PT, R58, RZ, PT ;  /* 0x000000ff3a00720c */ /* 0x000fd60003f25270 */
[----:B------:R-:W-:Y:S05]  /*2dfb0*/  @!P0 BRA `(.L_x_33097) ;  /* 0x0000000000f88947 */ /* 0x000fea0003800000 */
[----:B------:R-:W0:Y:S01]  /*2dfc0*/  LDC R3, c[0x0][0x428] ;  /* 0x00010a00ff037b82 */ /* 0x000e220000000800 */
[----:B------:R-:W-:Y:S01]  /*2dfd0*/  VIADD R16, R17, 0xffffffff ;  /* 0xffffffff11107836 */ /* 0x000fe20000000000 */
[----:B------:R-:W2:Y:S01]  /*2dfe0*/  LDCU.64 UR4, c[0x0][0x3b8] ;  /* 0x00007700ff0477ac */ /* 0x000ea20008000a00 */
[----:B-1---5:R-:W-:-:S05]  /*2dff0*/  IMAD.IADD R23, R15, 0x1, R22 ;  /* 0x000000010f177824 */ /* 0x022fca00078e0216 */
[----:B------:R-:W1:Y:S08]  /*2e000*/  LDC.64 R4, c[0x0][0x3f8] ;  /* 0x0000fe00ff047b82 */ /* 0x000e700000000a00 */
[----:B------:R-:W3:Y:S01]  /*2e010*/  LDC.64 R10, c[0x0][0x418] ;  /* 0x00010600ff0a7b82 */ /* 0x000ee20000000a00 */
[----:B0-----:R-:W-:-:S07]  /*2e020*/  IMAD R6, R16, R3, R54 ;  /* 0x0000000310067224 */ /* 0x001fce00078e0236 */
[----:B------:R-:W0:Y:S01]  /*2e030*/  LDC.64 R12, c[0x0][0x400] ;  /* 0x00010000ff0c7b82 */ /* 0x000e220000000a00 */
[----:B------:R-:W-:-:S04]  /*2e040*/  IMAD R23, R6, R27, R23 ;  /* 0x0000001b06177224 */ /* 0x000fc800078e0217 */
[----:B-1----:R-:W-:-:S05]  /*2e050*/  IMAD.WIDE R8, R23, 0x4, R4 ;  /* 0x0000000417087825 */ /* 0x002fca00078e0204 */
[----:B------:R-:W4:Y:S01]  /*2e060*/  LDG.E R31, desc[UR8][R8.64] ;  /* 0x00000008081f7981 */ /* 0x000f22000c1e1900 */
[----:B------:R-:W-:Y:S02]  /*2e070*/  SHF.R.S32.HI R6, RZ, 0x1f, R2 ;  /* 0x0000001fff067819 */ /* 0x000fe40000011402 */
[----:B------:R-:W-:Y:S01]  /*2e080*/  IADD3 R22, P0, PT, R2, R17, RZ ;  /* 0x0000001102167210 */ /* 0x000fe20007f1e0ff */
[----:B---3--:R-:W-:-:S03]  /*2e090*/  IMAD.WIDE R20, R23, 0x4, R10 ;  /* 0x0000000417147825 */ /* 0x008fc600078e020a */
[----:B------:R-:W-:Y:S02]  /*2e0a0*/  LEA.HI.X.SX32 R7, R17, R6, 0x1, P0 ;  /* 0x0000000611077211 */ /* 0x000fe400000f0eff */
[C---:B------:R-:W-:Y:S02]  /*2e0b0*/  SHF.L.U32 R35, R22.reuse, 0x2, RZ ;  /* 0x0000000216237819 */ /* 0x040fe400000006ff */
[----:B------:R-:W-:Y:S02]  /*2e0c0*/  SHF.L.U64.HI R22, R22, 0x2, R7 ;  /* 0x0000000216167819 */ /* 0x000fe40000010207 */
[----:B--2---:R-:W-:-:S04]  /*2e0d0*/  IADD3 R6, P0, PT, R35, UR4, RZ ;  /* 0x0000000423067c10 */ /* 0x004fc8000ff1e0ff */
        /* <DEDUP_REMOVED lines=44> */
.L_x_33097:
[----:B------:R-:W-:Y:S05]  /*2e3a0*/  @!P1 BRA `(.L_x_33089) ;  /* 0x00000004000c9947 */ /* 0x000fea0003800000 */
[----:B------:R-:W-:Y:S02]  /*2e3b0*/  ISETP.NE.AND P0, PT, R48, RZ, PT ;  /* 0x000000ff3000720c */ /* 0x000fe40003f05270 */
[----:B------:R-:W-:-:S04]  /*2e3c0*/  LOP3.LUT R3, R24, 0x1, RZ, 0xc0, !PT ;  /* 0x0000000118037812 */ /* 0x000fc800078ec0ff */
[----:B------:R-:W-:-:S07]  /*2e3d0*/  ISETP.NE.U32.AND P1, PT, R3, 0x1, PT ;  /* 0x000000010300780c */ /* 0x000fce0003f25070 */
[----:B------:R-:W-:Y:S06]  /*2e3e0*/  @!P0 BRA `(.L_x_33098) ;  /* 0x00000000009c8947 */ /* 0x000fec0003800000 */
[----:B------:R-:W0:Y:S01]  /*2e3f0*/  LDC R16, c[0x0][0x428] ;  /* 0x00010a00ff107b82 */ /* 0x000e220000000800 */
[----:B-1----:R-:W-:Y:S01]  /*2e400*/  IADD3 R31, PT, PT, R17, -0x1, RZ ;  /* 0xffffffff111f7810 */ /* 0x002fe20007ffe0ff */
[----:B-----5:R-:W-:Y:S01]  /*2e410*/  IMAD.IADD R22, R15, 0x1, R22 ;  /* 0x000000010f167824 */ /* 0x020fe200078e0216 */
[----:B------:R-:W1:Y:S05]  /*2e420*/  LDCU.64 UR4, c[0x0][0x3b8] ;  /* 0x00007700ff0477ac */ /* 0x000e6a0008000a00 */
[----:B--2---:R-:W2:Y:S08]  /*2e430*/  LDC.64 R8, c[0x0][0x3f8] ;  /* 0x0000fe00ff087b82 */ /* 0x004eb00000000a00 */
        /* <DEDUP_REMOVED lines=8> */
[----:B------:R-:W-:Y:S02]  /*2e4c0*/  IMAD.SHL.U32 R33, R5, 0x4, RZ ;  /* 0x0000000405217824 */ /* 0x000fe400078e00ff */
[----:B---3--:R-:W-:Y:S01]  /*2e4d0*/  IMAD.WIDE R20, R23, 0x4, R10 ;  /* 0x0000000417147825 */ /* 0x008fe200078e020a */
[----:B------:R-:W-:-:S04]  /*2e4e0*/  LEA.HI.X.SX32 R4, R17, R4, 0x1, P0 ;  /* 0x0000000411047211 */ /* 0x000fc800000f0eff */
[----:B------:R-:W-:Y:S02]  /*2e4f0*/  SHF.L.U64.HI R22, R5, 0x2, R4 ;  /* 0x0000000205167819 */ /* 0x000fe40000010204 */
[----:B-1----:R-:W-:-:S04]  /*2e500*/  IADD3 R4, P0, PT, R33, UR4, RZ ;  /* 0x0000000421047c10 */ /* 0x002fc8000ff1e0ff */
[----:B------:R-:W-:-:S05]  /*2e510*/  IADD3.X R5, PT, PT, R22, UR5, RZ, P0, !PT ;  /* 0x0000000516057c10 */ /* 0x000fca00087fe4ff */
[----:B--2---:R1:W-:Y:S04]  /*2e520*/  STG.E desc[UR8][R4.64+-0x4], R3 ;  /* 0xfffffc0304007986 */ /* 0x0043e8000c101908 */
        /* <DEDUP_REMOVED lines=19> */
.L_x_33098:
[----:B------:R-:W-:Y:S05]  /*2e660*/  @P1 BRA `(.L_x_33089) ;  /* 0x00000000005c1947 */ /* 0x000fea0003800000 */
[----:B------:R-:W3:Y:S01]  /*2e670*/  LDCU UR4, c[0x0][0x428] ;  /* 0x00008500ff0477ac */ /* 0x000ee20008000800 */
[----:B0-2---:R-:W0:Y:S01]  /*2e680*/  LDC.64 R4, c[0x0][0x3f8] ;  /* 0x0000fe00ff047b82 */ /* 0x005e220000000a00 */
[----:B------:R-:W-:Y:S02]  /*2e690*/  VIADD R3, R17, 0xffffffff ;  /* 0xffffffff11037836 */ /* 0x000fe40000000000 */
[----:B-----5:R-:W-:-:S05]  /*2e6a0*/  IMAD.IADD R15, R15, 0x1, R22 ;  /* 0x000000010f0f7824 */ /* 0x020fca00078e0216 */
[----:B------:R-:W2:Y:S01]  /*2e6b0*/  LDC.64 R8, c[0x0][0x418] ;  /* 0x00010600ff087b82 */ /* 0x000ea20000000a00 */
[----:B---3--:R-:W-:Y:S01]  /*2e6c0*/  IMAD R54, R3, UR4, R54 ;  /* 0x0000000403367c24 */ /* 0x008fe2000f8e0236 */
[----:B------:R-:W3:Y:S03]  /*2e6d0*/  LDCU.64 UR4, c[0x0][0x3b8] ;  /* 0x00007700ff0477ac */ /* 0x000ee60008000a00 */
[----:B------:R-:W-:-:S04]  /*2e6e0*/  IMAD R15, R54, R27, R15 ;  /* 0x0000001b360f7224 */ /* 0x000fc800078e020f */
[----:B0-----:R-:W-:-:S06]  /*2e6f0*/  IMAD.WIDE R4, R15, 0x4, R4 ;  /* 0x000000040f047825 */ /* 0x001fcc00078e0204 */
[----:B------:R-:W4:Y:S01]  /*2e700*/  LDG.E R5, desc[UR8][R4.64] ;  /* 0x0000000804057981 */ /* 0x000f22000c1e1900 */
[----:B------:R-:W-:Y:S02]  /*2e710*/  SHF.R.S32.HI R6, RZ, 0x1f, R2 ;  /* 0x0000001fff067819 */ /* 0x000fe40000011402 */
[----:B------:R-:W-:-:S04]  /*2e720*/  IADD3 R2, P0, PT, R2, R17, RZ ;  /* 0x0000001102027210 */ /* 0x000fc80007f1e0ff */
[----:B------:R-:W-:Y:S02]  /*2e730*/  LEA.HI.X.SX32 R17, R17, R6, 0x1, P0 ;  /* 0x0000000611117211 */ /* 0x000fe400000f0eff */
[C---:B------:R-:W-:Y:S02]  /*2e740*/  SHF.L.U32 R11, R2.reuse, 0x2, RZ ;  /* 0x00000002020b7819 */ /* 0x040fe400000006ff */
[----:B------:R-:W-:Y:S01]  /*2e750*/  SHF.L.U64.HI R10, R2, 0x2, R17 ;  /* 0x00000002020a7819 */ /* 0x000fe20000010211 */
[----:B--2---:R-:W-:Y:S01]  /*2e760*/  IMAD.WIDE R2, R15, 0x4, R8 ;  /* 0x000000040f027825 */ /* 0x004fe200078e0208 */
[----:B---3--:R-:W-:-:S04]  /*2e770*/  IADD3 R6, P0, PT, R11, UR4, RZ ;  /* 0x000000040b067c10 */ /* 0x008fc8000ff1e0ff */
[----:B------:R-:W-:-:S05]  /*2e780*/  IADD3.X R7, PT, PT, R10, UR5, RZ, P0, !PT ;  /* 0x000000050a077c10 */ /* 0x000fca00087fe4ff */
[----:B----4-:R4:W-:Y:S04]  /*2e790*/  STG.E desc[UR8][R6.64+-0x4], R5 ;  /* 0xfffffc0506007986 */ /* 0x0109e8000c101908 */
[----:B------:R-:W2:Y:S01]  /*2e7a0*/  LDG.E R3, desc[UR8][R2.64] ;  /* 0x0000000802037981 */ /* 0x000ea2000c1e1900 */
[----:B------:R-:W-:-:S05]  /*2e7b0*/  IADD3 R18, P0, PT, R11, R18, RZ ;  /* 0x000000120b127210 */ /* 0x000fca0007f1e0ff */
[----:B------:R-:W-:-:S05]  /*2e7c0*/  IMAD.X R19, R10, 0x1, R19, P0 ;  /* 0x000000010a137824 */ /* 0x000fca00000e0613 */
[----:B--2---:R4:W-:Y:S03]  /*2e7d0*/  STG.E desc[UR8][R18.64+-0x4], R3 ;  /* 0xfffffc0312007986 */ /* 0x0049e6000c101908 */
.L_x_33089:
        /* <DEDUP_REMOVED lines=13> */
[----:B-1----:R-:W-:Y:S01]  /*2e8b0*/  IMAD.WIDE R6, R9, 0x4, R6 ;  /* 0x0000000409067825 */ /* 0x002fe200078e0206 */
[----:B----4-:R-:W-:-:S05]  /*2e8c0*/  IADD3 R13, PT, PT, R0, 0x1, RZ ;  /* 0x00000001000d7810 */ /* 0x010fca0007ffe0ff */
[----:B------:R3:W-:Y:S04]  /*2e8d0*/  STG.E desc[UR8][R50.64], R13 ;  /* 0x0000000d32007986 */ /* 0x0007e8000c101908 */
[----:B--2---:R3:W-:Y:S01]  /*2e8e0*/  STG.E desc[UR8][R6.64], R53 ;  /* 0x0000003506007986 */ /* 0x0047e2000c101908 */
[----:B------:R-:W-:Y:S05]  /*2e8f0*/  BRA `(.L_x_33077) ;  /* 0x0000000400687947 */ /* 0x000fea0003800000 */
.L_x_32910:
[----:B------:R-:W0:Y:S01]  /*2e900*/  S2UR UR5, SR_CgaCtaId ;  /* 0x00000000000579c3 */ /* 0x000e220000008800 */
[----:B------:R-:W-:Y:S02]  /*2e910*/  UMOV UR4, 0x400 ;  /* 0x0000040000047882 */ /* 0x000fe40000000000 */
[----:B0-----:R-:W-:-:S09]  /*2e920*/  ULEA UR4, UR5, UR4, 0x18 ;  /* 0x0000000405047291 */ /* 0x001fd2000f8ec0ff */
[----:B------:R0:W-:Y:S01]  /*2e930*/  STS [UR4], R27 ;  /* 0x0000001bff007988 */ /* 0x0001e20008000804 */
[----:B------:R-:W-:Y:S05]  /*2e940*/  BRA `(.L_x_32906) ;  /* 0x00000004005c7947 */ /* 0x000fea0003800000 */
.L_x_33076:
        /* <DEDUP_REMOVED lines=8> */
[----:B------:R-:W3:Y:S01]  /*2e9d0*/  LDG.E.CONSTANT R57, desc[UR8][R56.64] ;  /* 0x0000000838397981 */ /* 0x000ee2000c1e9900 */
[----:B0-----:R-:W-:-:S04]  /*2e9e0*/  ISETP.NE.U32.AND P0, PT, RZ, UR4, PT ;  /* 0x00000004ff007c0c */ /* 0x001fc8000bf05070 */
[----:B------:R-:W-:Y:S01]  /*2e9f0*/  ISETP.NE.AND.EX P0, PT, RZ, UR5, PT, P0 ;  /* 0x00000005ff007c0c */ /* 0x000fe2000bf05300 */
[----:B------:R-:W0:-:S12]  /*2ea00*/  LDCU.64 UR4, c[0x0][0x398] ;  /* 0x00007300ff0477ac */ /* 0x000e180008000a00 */
[----:B--2---:R-:W-:-:S06]  /*2ea10*/  @!P0 IMAD.WIDE R6, R26, 0x4, R52 ;  /* 0x000000041a068825 */ /* 0x004fcc00078e0234 */
[----:B------:R1:W5:Y:S01]  /*2ea20*/  @!P0 LDG.E.CONSTANT R7, desc[UR8][R6.64] ;  /* 0x0000000806078981 */ /* 0x000362000c1e9900 */
[----:B------:R-:W-:Y:S01]  /*2ea30*/  IADD3 R3, P2, PT, R15, R0, RZ ;  /* 0x000000000f037210 */ /* 0x000fe20007f5e0ff */
[C---:B------:R-:W-:Y:S01]  /*2ea40*/  VIADD R8, R0.reuse, 0x1 ;  /* 0x0000000100087836 */ /* 0x040fe20000000000 */
[----:B------:R-:W-:-:S03]  /*2ea50*/  LEA R4, P1, R0, R20, 0x2 ;  /* 0x0000001400047211 */ /* 0x000fc600078210ff */
[--C-:B------:R-:W-:Y:S01]  /*2ea60*/  IMAD.X R42, R42, 0x1, R5.reuse, P2 ;  /* 0x000000012a2a7824 */ /* 0x100fe200010e0605 */
[----:B------:R-:W-:Y:S02]  /*2ea70*/  LEA.HI.X R5, R0, R21, R5, 0x2, P1 ;  /* 0x0000001500057211 */ /* 0x000fe400008f1405 */
[----:B0-----:R-:W-:-:S04]  /*2ea80*/  LEA R2, P2, R3, UR4, 0x2 ;  /* 0x0000000403027c11 */ /* 0x001fc8000f8410ff */
[----:B------:R-:W-:Y:S01]  /*2ea90*/  LEA.HI.X R3, R3, UR5, R42, 0x2, P2 ;  /* 0x0000000503037c11 */ /* 0x000fe200090f142a */
[----:B---3--:R1:W-:Y:S01]  /*2eaa0*/  STG.E desc[UR8][R4.64], R57 ;  /* 0x0000003904007986 */ /* 0x0083e2000c101908 */
[----:B------:R-:W-:Y:S07]  /*2eab0*/  @!P0 BRA `(.L_x_33099) ;  /* 0x0000000000f08947 */ /* 0x000fee0003800000 */
[----:B------:R-:W-:Y:S01]  /*2eac0*/  IMAD.WIDE R52, R26, 0x4, R52 ;  /* 0x000000041a347825 */ /* 0x000fe200078e0234 */
[----:B------:R-:W0:Y:S04]  /*2ead0*/  LDC R10, c[0x0][0x448] ;  /* 0x00011200ff0a7b82 */ /* 0x000e280000000800 */
[----:B-----5:R-:W2:Y:S01]  /*2eae0*/  LDG.E.CONSTANT R7, desc[UR8][R52.64] ;  /* 0x0000000834077981 */ /* 0x020ea2000c1e9900 */
[----:B------:R-:W-:Y:S01]  /*2eaf0*/  IABS R11, R57 ;  /* 0x00000039000b7213 */ /* 0x000fe20000000000 */
[----:B------:R-:W-:Y:S01]  /*2eb00*/  UIADD3 UR4, UPT, UPT, UR26, 0x4, URZ ;  /* 0x000000041a047890 */ /* 0x000fe2000fffe0ff */
[----:B------:R-:W-:Y:S01]  /*2eb10*/  IABS R13, R27 ;  /* 0x0000001b000d7213 */ /* 0x000fe20000000000 */
[----:B------:R-:W-:Y:S02]  /*2eb20*/  IMAD.IADD R15, R15, 0x1, R0 ;  /* 0x000000010f0f7824 */ /* 0x000fe400078e0200 */
[----:B------:R-:W-:Y:S01]  /*2eb30*/  ULEA UR4, UR27, UR4, 0x18 ;  /* 0x000000041b047291 */ /* 0x000fe2000f8ec0ff */
[----:B0-----:R-:W-:-:S04]  /*2eb40*/  IABS R12, R10 ;  /* 0x0000000a000c7213 */ /* 0x001fc80000000000 */
[----:B-1----:R-:W0:Y:S08]  /*2eb50*/  I2F.RP R6, R12 ;  /* 0x0000000c00067306 */ /* 0x002e300000209400 */
        /* <DEDUP_REMOVED lines=12> */
[----:B------:R-:W-:Y:S01]  /*2ec20*/  IMAD R5, R12, R6, R5 ;  /* 0x000000060c057224 */ /* 0x000fe200078e0205 */
[----:B------:R-:W-:-:S04]  /*2ec30*/  LOP3.LUT R6, R57, R10, RZ, 0x3c, !PT ;  /* 0x0000000a39067212 */ /* 0x000fc800078e3cff */
[----:B------:R-:W-:Y:S02]  /*2ec40*/  ISETP.GT.U32.AND P1, PT, R12, R5, PT ;  /* 0x000000050c00720c */ /* 0x000fe40003f24070 */
[----:B------:R-:W-:Y:S01]  /*2ec50*/  ISETP.GE.AND P2, PT, R6, RZ, PT ;  /* 0x000000ff0600720c */ /* 0x000fe20003f46270 */
[----:B0-----:R-:W0:Y:S10]  /*2ec60*/  MUFU.RCP R11, R11 ;  /* 0x0000000b000b7308 */ /* 0x001e340000001000 */
[----:B------:R-:W-:Y:S01]  /*2ec70*/  @!P1 IADD3 R5, PT, PT, R5, -R12, RZ ;  /* 0x8000000c05059210 */ /* 0x000fe20007ffe0ff */
[----:B------:R-:W-:Y:S01]  /*2ec80*/  @!P1 VIADD R4, R4, 0x1 ;  /* 0x0000000104049836 */ /* 0x000fe20000000000 */
[----:B------:R-:W-:-:S02]  /*2ec90*/  ISETP.NE.AND P1, PT, R10, RZ, PT ;  /* 0x000000ff0a00720c */ /* 0x000fc40003f25270 */
        /* <DEDUP_REMOVED lines=30> */
.L_x_33099:
[----:B-----5:R4:W-:Y:S04]  /*2ee80*/  STG.E desc[UR8][R2.64], R7 ;  /* 0x0000000702007986 */ /* 0x0209e8000c101908 */
[----:B------:R4:W-:Y:S02]  /*2ee90*/  STS [UR28], R8 ;  /* 0x00000008ff007988 */ /* 0x0009e4000800081c */
.L_x_33077:
[----:B------:R-:W-:Y:S05]  /*2eea0*/  WARPSYNC.ALL ;  /* 0x0000000000007948 */ /* 0x000fea0003800000 */
[----:B------:R-:W-:Y:S06]  /*2eeb0*/  BAR.SYNC.DEFER_BLOCKING 0x0 ;  /* 0x0000000000007b1d */ /* 0x000fec0000010000 */
.L_x_32906:
[----:B------:R-:W-:Y:S05]  /*2eec0*/  BSYNC.RECONVERGENT B0 ;  /* 0x0000000000007941 */ /* 0x000fea0003800200 */
.L_x_32905:
[----:B------:R-:W0:Y:S01]  /*2eed0*/  S2R R0, SR_TID.X ;  /* 0x0000000000007919 */ /* 0x000e220000002100 */
[----:B------:R-:W1:Y:S02]  /*2eee0*/  LDCU.64 UR4, c[0x0][0x3e8] ;  /* 0x00007d00ff0477ac */ /* 0x000e640008000a00 */
[----:B-1----:R-:W-:-:S04]  /*2eef0*/  ISETP.NE.U32.AND P0, PT, RZ, UR4, PT ;  /* 0x00000004ff007c0c */ /* 0x002fc8000bf05070 */
[----:B------:R-:W-:-:S04]  /*2ef00*/  ISETP.NE.AND.EX P0, PT, RZ, UR5, PT, P0 ;  /* 0x00000005ff007c0c */ /* 0x000fc8000bf05300 */
[----:B0-----:R-:W-:-:S13]  /*2ef10*/  ISETP.NE.OR P0, PT, R0, RZ, !P0 ;  /* 0x000000ff0000720c */ /* 0x001fda0004705670 */
[----:B------:R-:W-:Y:S05]  /*2ef20*/  @P0 EXIT ;  /* 0x000000000000094d */ /* 0x000fea0003800000 */
[----:B--234-:R-:W0:Y:S02]  /*2ef30*/  LDC.64 R2, c[0x0][0x3e8] ;  /* 0x0000fa00ff027b82 */ /* 0x01ce240000000a00 */
        /* <DEDUP_REMOVED lines=12> */
[----:B------:R-:W-:Y:S01]  /*2f000*/  HFMA2 R0, -RZ, RZ, 0, 5.9604644775390625e-08 ;  /* 0x00000001ff007431 */ /* 0x000fe200000001ff */
[----:B-1----:R-:W-:-:S05]  /*2f010*/  IADD3 R2, P0, PT, R55, UR4, RZ ;  /* 0x0000000437027c10 */ /* 0x002fca000ff1e0ff */
[----:B------:R-:W-:-:S05]  /*2f020*/  IMAD.X R3, RZ, RZ, UR5, P0 ;  /* 0x00000005ff037e24 */ /* 0x000fca00080e06ff */
[----:B------:R-:W-:Y:S01]  /*2f030*/  STG.E.U8 desc[UR8][R2.64], R0 ;  /* 0x0000000002007986 */ /* 0x000fe2000c101108 */
[----:B------:R-:W-:Y:S05]  /*2f040*/  EXIT ;  /* 0x000000000000794d */ /* 0x000fea0003800000 */
.L_x_33100:
        /* <DEDUP_REMOVED lines=11> */
.L_x_38495:


//--------------------- .text._ZN17fastertransformer38beam_online_softmax_topk_stage2_kernelIfLi8ELi128EEEvPKfS2_PiPT_ii --------------------------
	.section	.text._ZN17fastertransformer38beam_online_softmax_topk_stage2_kernelIfLi8ELi128EEEvPKfS2_PiPT_ii,"ax",@progbits
	.align	128
        .global         _ZN17fastertransformer38beam_online_softmax_topk_stage2_kernelIfLi8ELi128EEEvPKfS2_PiPT_ii
        .type           _ZN17fastertransformer38beam_online_softmax_topk_stage2_kernelIfLi8ELi128EEEvPKfS2_PiPT_ii,@function
        .size           _ZN17fastertransformer38beam_online_softmax_topk_stage2_kernelIfLi8ELi128EEEvPKfS2_PiPT_ii,(.L_x_38496 - _ZN17fastertransformer38beam_online_softmax_topk_stage2_kernelIfLi8ELi128EEEvPKfS2_PiPT_ii)
        .other          _ZN17fastertransformer38beam_online_softmax_topk_stage2_kernelIfLi8ELi128EEEvPKfS2_PiPT_ii,@"STO_CUDA_ENTRY STV_DEFAULT"
_ZN17fastertransformer38beam_online_softmax_topk_stage2_kernelIfLi8ELi128EEEvPKfS2_PiPT_ii:
.text._ZN17fastertransformer38beam_online_softmax_topk_stage2_kernelIfLi8ELi128EEEvPKfS2_PiPT_ii:
        /* <DEDUP_REMOVED lines=18> */
[----:B-1----:R-:W-:Y:S02]  /*0120*/  IMAD R7, R5, 0x12, RZ ;  /* 0x0000001205077824 */ /* 0x002fe400078e02ff */
[----:B------:R-:W-:Y:S02]  /*0130*/  IMAD.MOV.U32 R21, RZ, RZ, -0x1 ;  /* 0xffffffffff157424 */ /* 0x000fe400078e00ff */
[----:B------:R-:W-:Y:S02]  /*0140*/  IMAD.MOV.U32 R22, RZ, RZ, -0x1 ;  /* 0xffffffffff167424 */ /* 0x000fe400078e00ff */
[----:B------:R-:W-:Y:S01]  /*0150*/  IMAD.MOV.U32 R14, RZ, RZ, -0x800001 ;  /* 0xff7fffffff0e7424 */ /* 0x000fe200078e00ff */
[----:B0-----:R-:W-:Y:S01]  /*0160*/  ISETP.GE.AND P0, PT, R24, R7, PT ;  /* 0x000000071800720c */ /* 0x001fe20003f06270 */
[----:B------:R-:W-:-:S02]  /*0170*/  IMAD.MOV.U32 R13, RZ, RZ, -0x800001 ;  /* 0xff7fffffff0d7424 */ /* 0x000fc400078e00ff */
[----:B------:R-:W-:-:S10]  /*0180*/  IMAD.MOV.U32 R23, RZ, RZ, 0x30 ;  /* 0x00000030ff177424 */ /* 0x000fd400078e00ff */
        /* <DEDUP_REMOVED lines=27> */
.L_x_33105:
        /* <DEDUP_REMOVED lines=10> */
.L_x_33104:
[----:B------:R-:W-:Y:S05]  /*03e0*/  BSYNC.RECONVERGENT B1 ;  /* 0x0000000000017941 */ /* 0x000fea0003800200 */
.L_x_33103:
[----:B------:R-:W-:Y:S05]  /*03f0*/  @!P1 BRA `(.L_x_33102) ;  /* 0x00000004007c9947 */ /* 0x000fea0003800000 */
[----:B------:R-:W0:Y:S01]  /*0400*/  S2UR UR5, SR_CgaCtaId ;  /* 0x00000000000579c3 */ /* 0x000e220000008800 */
[----:B------:R-:W1:Y:S01]  /*0410*/  LDCU.64 UR6, c[0x0][0x380] ;  /* 0x00007000ff0677ac */ /* 0x000e620008000a00 */
[-C--:B------:R-:W-:Y:S01]  /*0420*/  IADD3 R6, PT, PT, R7, -R4.reuse, RZ ;  /* 0x8000000407067210 */ /* 0x080fe20007ffe0ff */
[----:B------:R-:W-:Y:S01]  /*0430*/  BSSY.RECONVERGENT B1, `(.L_x_33106) ;  /* 0x0000037000017945 */ /* 0x000fe20003800200 */
[----:B------:R-:W-:Y:S01]  /*0440*/  IADD3 R3, P0, PT, R9, R4, RZ ;  /* 0x0000000409037210 */ /* 0x000fe20007f1e0ff */
[----:B------:R-:W-:Y:S01]  /*0450*/  UMOV UR4, 0x400 ;  /* 0x0000040000047882 */ /* 0x000fe20000000000 */
[----:B------:R-:W-:Y:S01]  /*0460*/  ISETP.GT.AND P1, PT, R6, 0x600, PT ;  /* 0x000006000600780c */ /* 0x000fe20003f24270 */
[----:B------:R-:W-:Y:S02]  /*0470*/  UIADD3 UR4, UPT, UPT, UR4, 0x170, URZ ;  /* 0x0000017004047890 */ /* 0x000fe4000fffe0ff */
        /* <DEDUP_REMOVED lines=12> */
.L_x_33108:
        /* <DEDUP_REMOVED lines=38> */
.L_x_33107:
[----:B------:R-:W-:Y:S05]  /*07a0*/  BSYNC.RECONVERGENT B1 ;  /* 0x0000000000017941 */ /* 0x000fea0003800200 */
.L_x_33106:
        /* <DEDUP_REMOVED lines=25> */
.L_x_33110:
[----:B------:R-:W-:Y:S05]  /*0940*/  BSYNC.RECONVERGENT B1 ;  /* 0x0000000000017941 */ /* 0x000fea0003800200 */
.L_x_33109:
        /* <DEDUP_REMOVED lines=10> */
.L_x_33102:
[----:B------:R-:W-:Y:S05]  /*09f0*/  BSYNC.RECONVERGENT B0 ;  /* 0x0000000000007941 */ /* 0x000fea0003800200 */
.L_x_33101:
[----:B------:R-:W-:Y:S01]  /*0a00*/  ISETP.GE.U32.AND P0, PT, R24, R5, PT ;  /* 0x000000051800720c */ /* 0x000fe20003f06070 */
[----:B------:R-:W-:Y:S01]  /*0a10*/  BAR.SYNC.DEFER_BLOCKING 0x0 ;  /* 0x0000000000007b1d */ /* 0x000fe20000010000 */
[----:B------:R-:W-:Y:S01]  /*0a20*/  IMAD.MOV.U32 R38, RZ, RZ, RZ ;  /* 0x000000ffff267224 */ /* 0x000fe200078e00ff */
[----:B0-----:R-:W-:Y:S01]  /*0a30*/  MOV R11, 0xffffffff ;  /* 0xffffffff000b7802 */ /* 0x001fe20000000f00 */
[----:B------:R-:W-:Y:S01]  /*0a40*/  IMAD.MOV.U32 R3, RZ, RZ, -0x800001 ;  /* 0xff7fffffff037424 */ /* 0x000fe200078e00ff */
[----:B------:R-:W-:Y:S01]  /*0a50*/  MOV R6, 0xff7fffff ;  /* 0xff7fffff00067802 */ /* 0x000fe20000000f00 */
[----:B------:R-:W-:Y:S01]  /*0a60*/  IMAD.MOV.U32 R2, RZ, RZ, -0x800001 ;  /* 0xff7fffffff027424 */ /* 0x000fe200078e00ff */
[----:B------:R-:W-:Y:S01]  /*0a70*/  BSSY.RECONVERGENT B0, `(.L_x_33111) ;  /* 0x00002aa000007945 */ /* 0x000fe20003800200 */
        /* <DEDUP_REMOVED lines=22> */
[----:B------:R-:W-:-:S09]  /*0be0*/  UISETP.GE.AND UP0, UPT, UR4, 0x4, UPT ;  /* 0x000000040400788c */ /* 0x000fd2000bf06270 */
[----:B------:R-:W-:Y:S05]  /*0bf0*/  BRA.U !UP0, `(.L_x_33114) ;  /* 0x0000002108a47547 */ /* 0x000fea000b800000 */
[----:B------:R-:W0:Y:S01]  /*0c00*/  S2R R3, SR_CgaCtaId ;  /* 0x0000000000037919 */ /* 0x000e220000008800 */
[----:B------:R-:W-:Y:S01]  /*0c10*/  ULOP3.LUT UR5, UR5, 0x7ffffffc, URZ, 0xc0, !UPT ;  /* 0x7ffffffc05057892 */ /* 0x000fe2000f8ec0ff */
[----:B------:R-:W-:-:S03]  /*0c20*/  MOV R2, 0x400 ;  /* 0x0000040000027802 */ /* 0x000fc60000000f00 */
[----:B------:R-:W-:Y:S01]  /*0c30*/  UIADD3 UR4, UPT, UPT, -UR5, URZ, URZ ;  /* 0x000000ff05047290 */ /* 0x000fe2000fffe1ff */
[----:B------:R-:W-:Y:S01]  /*0c40*/  IADD3 R2, PT, PT, R2, 0x170, RZ ;  /* 0x0000017002027810 */ /* 0x000fe20007ffe0ff */
[----:B------:R-:W-:Y:S02]  /*0c50*/  IMAD.U32 R33, RZ, RZ, UR5 ;  /* 0x00000005ff217e24 */ /* 0x000fe4000f8e00ff */
[----:B------:R-:W-:Y:S01]  /*0c60*/  UISETP.GE.AND UP0, UPT, UR4, URZ, UPT ;  /* 0x000000ff0400728c */ /* 0x000fe2000bf06270 */
[----:B0-----:R-:W-:-:S04]  /*0c70*/  LEA R3, R3, R2, 0x18 ;  /* 0x0000000203037211 */ /* 0x001fc800078ec0ff */
[----:B------:R-:W-:-:S04]  /*0c80*/  IADD3 R32, PT, PT, R24, 0x28, R3 ;  /* 0x0000002818207810 */ /* 0x000fc80007ffe003 */
[----:B------:R-:W-:Y:S05]  /*0c90*/  BRA.U UP0, `(.L_x_33115) ;  /* 0x0000001d00247547 */ /* 0x000fea000b800000 */
[----:B------:R-:W-:Y:S02]  /*0ca0*/  UIADD3 UR5, UPT, UPT, -UR4, URZ, URZ ;  /* 0x000000ff04057290 */ /* 0x000fe4000fffe1ff */
[----:B------:R-:W-:Y:S02]  /*0cb0*/  UPLOP3.LUT UP0, UPT, UPT, UPT, UPT, 0x80, 0x8 ;  /* 0x000000000008789c */ /* 0x000fe40003f0f070 */
[----:B------:R-:W-:-:S09]  /*0cc0*/  UISETP.GT.AND UP1, UPT, UR5, 0xc, UPT ;  /* 0x0000000c0500788c */ /* 0x000fd2000bf24270 */
[----:B------:R-:W-:Y:S05]  /*0cd0*/  BRA.U !UP1, `(.L_x_33116) ;  /* 0x0000001109947547 */ /* 0x000fea000b800000 */
[----:B------:R-:W-:-:S11]  /*0ce0*/  UPLOP3.LUT UP0, UPT, UPT, UPT, UPT, 0x40, 0x4 ;  /* 0x000000000004789c */ /* 0x000fd60003f0e870 */
.L_x_33117:
[----:B------:R-:W0:Y:S01]  /*0cf0*/  LDS.64 R30, [R32+-0x28] ;  /* 0xffffd800201e7984 */ /* 0x000e220000000a00 */
[C---:B------:R-:W-:Y:S01]  /*0d00*/  ISETP.EQ.AND P3, PT, R23.reuse, 0x68, PT ;  /* 0x000000681700780c */ /* 0x040fe20003f62270 */
[----:B------:R-:W-:Y:S01]  /*0d10*/  UIADD3 UR4, UPT, UPT, UR4, 0x10, URZ ;  /* 0x0000001004047890 */ /* 0x000fe2000fffe0ff */
[C---:B------:R-:W-:Y:S01]  /*0d20*/  ISETP.EQ.AND P4, PT, R23.reuse, 0x48, PT ;  /* 0x000000481700780c */ /* 0x040fe20003f82270 */
[----:B------:R-:W1:Y:S01]  /*0d30*/  LDS.64 R4, [R32+-0x8] ;  /* 0xfffff80020047984 */ /* 0x000e620000000a00 */
[C---:B------:R-:W-:Y:S01]  /*0d40*/  ISETP.EQ.AND P0, PT, R23.reuse, 0x60, PT ;  /* 0x000000601700780c */ /* 0x040fe20003f02270 */
[----:B------:R-:W-:Y:S01]  /*0d50*/  UISETP.GE.AND UP1, UPT, UR4, -0xc, UPT ;  /* 0xfffffff40400788c */ /* 0x000fe2000bf26270 */
[C---:B------:R-:W-:Y:S01]  /*0d60*/  ISETP.EQ.AND P1, PT, R23.reuse, 0x30, PT ;  /* 0x000000301700780c */ /* 0x040fe20003f22270 */
[----:B------:R-:W2:Y:S01]  /*0d70*/  LDS.64 R2, [R32+-0x20] ;  /* 0xffffe00020027984 */ /* 0x000ea20000000a00 */
[C---:B------:R-:W-:Y:S02]  /*0d80*/  ISETP.EQ.AND P6, PT, R23.reuse, 0x40, PT ;  /* 0x000000401700780c */ /* 0x040fe40003fc2270 */
[C---:B------:R-:W-:Y:S01]  /*0d90*/  ISETP.EQ.AND P2, PT, R23.reuse, 0x58, PT ;  /* 0x000000581700780c */ /* 0x040fe20003f42270 */
[----:B------:R-:W3:Y:S01]  /*0da0*/  LDS.64 R24, [R32] ;  /* 0x0000000020187984 */ /* 0x000ee20000000a00 */
[----:B------:R-:W-:-:S03]  /*0db0*/  ISETP.EQ.AND P5, PT, R23, 0x38, PT ;  /* 0x000000381700780c */ /* 0x000fc60003fa2270 */
[----:B------:R-:W4:Y:S04]  /*0dc0*/  LDS.64 R28, [R32+-0x18] ;  /* 0xffffe800201c7984 */ /* 0x000f280000000a00 */
[----:B------:R-:W5:Y:S04]  /*0dd0*/  LDS.64 R10, [R32+0x8] ;  /* 0x00000800200a7984 */ /* 0x000f680000000a00 */
[----:B------:R-:W5:Y:S04]  /*0de0*/  LDS.64 R26, [R32+-0x10] ;  /* 0xfffff000201a7984 */ /* 0x000f680000000a00 */
[----:B------:R-:W5:Y:S04]  /*0df0*/  LDS.64 R6, [R32+0x10] ;  /* 0x0000100020067984 */ /* 0x000f680000000a00 */
[----:B------:R-:W5:Y:S01]  /*0e00*/  LDS.64 R8, [R32+0x18] ;  /* 0x0000180020087984 */ /* 0x000f620000000a00 */
[--C-:B0-----:R-:W-:Y:S01]  /*0e10*/  @P3 IMAD.MOV.U32 R14, RZ, RZ, R30.reuse ;  /* 0x000000ffff0e3224 */ /* 0x101fe200078e001e */
[-C--:B------:R-:W-:Y:S01]  /*0e20*/  @P0 MOV R16, R30.reuse ;  /* 0x0000001e00100202 */ /* 0x080fe20000000f00 */
[--C-:B------:R-:W-:Y:S01]  /*0e30*/  @P3 IMAD.MOV.U32 R13, RZ, RZ, R31.reuse ;  /* 0x000000ffff0d3224 */ /* 0x100fe200078e001f */
[----:B------:R-:W-:Y:S01]  /*0e40*/  ISETP.EQ.AND P3, PT, R23, 0x50, PT ;  /* 0x000000501700780c */ /* 0x000fe20003f62270 */
[--C-:B------:R-:W-:Y:S01]  /*0e50*/  @P0 IMAD.MOV.U32 R15, RZ, RZ, R31.reuse ;  /* 0x000000ffff0f0224 */ /* 0x100fe200078e001f */
[----:B------:R-:W-:Y:S01]  /*0e60*/  @P6 MOV R40, R30 ;  /* 0x0000001e00286202 */ /* 0x000fe20000000f00 */
[----:B------:R-:W-:Y:S01]  /*0e70*/  @P2 IMAD.MOV.U32 R18, RZ, RZ, R30 ;  /* 0x000000ffff122224 */ /* 0x000fe200078e001e */
[----:B-1----:R-:W-:Y:S01]  /*0e80*/  @P6 MOV R16, R4 ;  /* 0x0000000400106202 */ /* 0x002fe20000000f00 */
[----:B------:R-:W-:-:S02]  /*0e90*/  @P2 IMAD.MOV.U32 R17, RZ, RZ, R31 ;  /* 0x000000ffff112224 */ /* 0x000fc400078e001f */
[--C-:B------:R-:W-:Y:S02]  /*0ea0*/  @P4 IMAD.MOV.U32 R21, RZ, RZ, R30.reuse ;  /* 0x000000ffff154224 */ /* 0x100fe400078e001e */
[--C-:B------:R-:W-:Y:S02]  /*0eb0*/  @P4 IMAD.MOV.U32 R22, RZ, RZ, R31.reuse ;  /* 0x000000ffff164224 */ /* 0x100fe400078e001f */
[--C-:B------:R-:W-:Y:S02]  /*0ec0*/  @P1 IMAD.MOV.U32 R44, RZ, RZ, R30.reuse ;  /* 0x000000ffff2c1224 */ /* 0x100fe400078e001e */
[--C-:B------:R-:W-:Y:S01]  /*0ed0*/  @P3 IMAD.MOV.U32 R20, RZ, RZ, R30.reuse ;  /* 0x000000ffff143224 */ /* 0x100fe200078e001e */
[----:B------:R-:W-:Y:S01]  /*0ee0*/  @P1 MOV R20, R4 ;  /* 0x0000000400141202 */ /* 0x000fe20000000f00 */
[----:B------:R-:W-:Y:S02]  /*0ef0*/  @P3 IMAD.MOV.U32 R19, RZ, RZ, R31 ;  /* 0x000000ffff133224 */ /* 0x000fe400078e001f */
[----:B------:R-:W-:-:S02]  /*0f00*/  @P5 IMAD.MOV.U32 R42, RZ, RZ, R30 ;  /* 0x000000ffff2a5224 */ /* 0x000fc400078e001e */
[--C-:B------:R-:W-:Y:S02]  /*0f10*/  @P1 IMAD.MOV.U32 R43, RZ, RZ, R31.reuse ;  /* 0x000000ffff2b1224 */ /* 0x100fe400078e001f */
[--C-:B------:R-:W-:Y:S02]  /*0f20*/  @P5 IMAD.MOV.U32 R41, RZ, RZ, R31.reuse ;  /* 0x000000ffff295224 */ /* 0x100fe400078e001f */
[----:B------:R-:W-:Y:S02]  /*0f30*/  @P6 IMAD.MOV.U32 R12, RZ, RZ, R31 ;  /* 0x000000ffff0c6224 */ /* 0x000fe400078e001f */
[----:B------:R-:W0:Y:S01]  /*0f40*/  LDS.64 R30, [R32+0x20] ;  /* 0x00002000201e7984 */ /* 0x000e220000000a00 */
[----:B------:R-:W-:Y:S02]  /*0f50*/  @P4 IMAD.MOV.U32 R14, RZ, RZ, R4 ;  /* 0x000000ffff0e4224 */ /* 0x000fe400078e0004 */
[----:B------:R-:W-:Y:S02]  /*0f60*/  @P4 IMAD.MOV.U32 R13, RZ, RZ, R5 ;  /* 0x000000ffff0d4224 */ /* 0x000fe400078e0005 */
[----:B--2---:R-:W-:-:S02]  /*0f70*/  @P0 IMAD.MOV.U32 R14, RZ, RZ, R2 ;  /* 0x000000ffff0e0224 */ /* 0x004fc400078e0002 */
[----:B------:R-:W-:Y:S01]  /*0f80*/  @P0 IMAD.MOV.U32 R13, RZ, RZ, R3 ;  /* 0x000000ffff0d0224 */ /* 0x000fe200078e0003 */
[----:B------:R-:W-:Y:S01]  /*0f90*/  ISETP.EQ.AND P0, PT, R23, 0x10, PT ;  /* 0x000000101700780c */ /* 0x000fe20003f02270 */
[----:B------:R-:W-:Y:S02]  /*0fa0*/  @P6 IMAD.MOV.U32 R15, RZ, RZ, R5 ;  /* 0x000000ffff0f6224 */ /* 0x000fe400078e0005 */
[----:B---3--:R-:W-:Y:S01]  /*0fb0*/  @P6 IMAD.MOV.U32 R14, RZ, RZ, R24 ;  /* 0x000000ffff0e6224 */ /* 0x008fe200078e0018 */
[----:B----4-:R-:W-:Y:S01]  /*0fc0*/  @P2 MOV R14, R28 ;  /* 0x0000001c000e2202 */ /* 0x010fe20000000f00 */
[----:B------:R-:W-:Y:S02]  /*0fd0*/  @P6 IMAD.MOV.U32 R13, RZ, RZ, R25 ;  /* 0x000000ffff0d6224 */ /* 0x000fe400078e0019 */
[----:B------:R-:W-:Y:S02]  /*0fe0*/  @P2 IMAD.MOV.U32 R16, RZ, RZ, R2 ;  /* 0x000000ffff102224 */ /* 0x000fe400078e0002 */
[----:B------:R-:W-:-:S02]  /*0ff0*/  @P2 IMAD.MOV.U32 R15, RZ, RZ, R3 ;  /* 0x000000ffff0f2224 */ /* 0x000fc400078e0003 */
[----:B------:R-:W-:Y:S01]  /*1000*/  @P2 IMAD.MOV.U32 R13, RZ, RZ, R29 ;  /* 0x000000ffff0d2224 */ /* 0x000fe200078e001d */
[----:B------:R-:W-:Y:S01]  /*1010*/  ISETP.EQ.AND P2, PT, R23, 0x18, PT ;  /* 0x000000181700780c */ /* 0x000fe20003f42270 */
[----:B------:R-:W-:Y:S01]  /*1020*/  @P5 IMAD.MOV.U32 R18, RZ, RZ, R4 ;  /* 0x000000ffff125224 */ /* 0x000fe200078e0004 */
[----:B------:R-:W-:Y:S01]  /*1030*/  @P3 MOV R18, R2 ;  /* 0x0000000200123202 */ /* 0x000fe20000000f00 */
[----:B------:R-:W-:Y:S01]  /*1040*/  @P5 IMAD.MOV.U32 R17, RZ, RZ, R5 ;  /* 0x000000ffff115224 */ /* 0x000fe200078e0005 */
[----:B------:R-:W-:Y:S01]  /*1050*/  @P0 MOV R43, R5 ;  /* 0x00000005002b0202 */ /* 0x000fe20000000f00 */
[----:B------:R-:W-:Y:S01]  /*1060*/  @P5 IMAD.MOV.U32 R16, RZ, RZ, R24 ;  /* 0x000000ffff105224 */ /* 0x000fe200078e0018 */
[----:B------:R-:W-:Y:S01]  /*1070*/  @P3 MOV R16, R28 ;  /* 0x0000001c00103202 */ /* 0x000fe20000000f00 */
[----:B------:R-:W-:Y:S02]  /*1080*/  @P5 IMAD.MOV.U32 R15, RZ, RZ, R25 ;  /* 0x000000ffff0f5224 */ /* 0x000fe400078e0019 */
[----:B-----5:R-:W-:-:S02]  /*1090*/  @P5 IMAD.MOV.U32 R14, RZ, RZ, R10 ;  /* 0x000000ffff0e5224 */ /* 0x020fc400078e000a */
[----:B------:R-:W-:Y:S02]  /*10a0*/  @P5 IMAD.MOV.U32 R13, RZ, RZ, R11 ;  /* 0x000000ffff0d5224 */ /* 0x000fe400078e000b */
[----:B------:R-:W-:Y:S02]  /*10b0*/  @P3 IMAD.MOV.U32 R17, RZ, RZ, R3 ;  /* 0x000000ffff113224 */ /* 0x000fe400078e0003 */
[----:B------:R-:W-:Y:S02]  /*10c0*/  @P3 IMAD.MOV.U32 R15, RZ, RZ, R29 ;  /* 0x000000ffff0f3224 */ /* 0x000fe400078e001d */
[----:B------:R-:W-:Y:S02]  /*10d0*/  @P3 IMAD.MOV.U32 R14, RZ, RZ, R26 ;  /* 0x000000ffff0e3224 */ /* 0x000fe400078e001a */
[----:B------:R-:W-:Y:S01]  /*10e0*/  @P3 IMAD.MOV.U32 R13, RZ, RZ, R27 ;  /* 0x000000ffff0d3224 */ /* 0x000fe200078e001b */
[----:B------:R-:W-:Y:S01]  /*10f0*/  ISETP.EQ.AND P3, PT, R23, 0x20, PT ;  /* 0x000000201700780c */ /* 0x000fe20003f62270 */
[----:B------:R-:W-:-:S02]  /*1100*/  @P1 IMAD.MOV.U32 R19, RZ, RZ, R5 ;  /* 0x000000ffff131224 */ /* 0x000fc400078e0005 */
[----:B------:R-:W-:Y:S01]  /*1110*/  @P1 IMAD.MOV.U32 R18, RZ, RZ, R24 ;  /* 0x000000ffff121224 */ /* 0x000fe200078e0018 */
[----:B------:R-:W-:Y:S01]  /*1120*/  @P4 MOV R18, R28 ;  /* 0x0000001c00124202 */ /* 0x000fe20000000f00 */
[----:B------:R-:W-:Y:S02]  /*1130*/  @P1 IMAD.MOV.U32 R17, RZ, RZ, R25 ;  /* 0x000000ffff111224 */ /* 0x000fe400078e0019 */
[----:B------:R-:W-:Y:S01]  /*1140*/  @P1 IMAD.MOV.U32 R16, RZ, RZ, R10 ;  /* 0x000000ffff101224 */ /* 0x000fe200078e000a */
[----:B------:R-:W-:Y:S01]  /*1150*/  @P4 MOV R16, R26 ;  /* 0x0000001a00104202 */ /* 0x000fe20000000f00 */
[----:B------:R-:W-:Y:S02]  /*1160*/  @P1 IMAD.MOV.U32 R15, RZ, RZ, R11 ;  /* 0x000000ffff0f1224 */ /* 0x000fe400078e000b */
[----:B------:R-:W-:Y:S02]  /*1170*/  @P1 IMAD.MOV.U32 R14, RZ, RZ, R6 ;  /* 0x000000ffff0e1224 */ /* 0x000fe400078e0006 */
[----:B------:R-:W-:Y:S01]  /*1180*/  @P1 IMAD.MOV.U32 R13, RZ, RZ, R7 ;  /* 0x000000ffff0d1224 */ /* 0x000fe200078e0007 */
[----:B------:R-:W-:Y:S01]  /*1190*/  @P3 MOV R40, R4 ;  /* 0x0000000400283202 */ /* 0x000fe20000000f00 */
[----:B------:R-:W-:-:S02]  /*11a0*/  @P4 IMAD.MOV.U32 R20, RZ, RZ, R2 ;  /* 0x000000ffff144224 */ /* 0x000fc400078e0002 */
[----:B------:R-:W-:Y:S02]  /*11b0*/  @P4 IMAD.MOV.U32 R19, RZ, RZ, R3 ;  /* 0x000000ffff134224 */ /* 0x000fe400078e0003 */
[----:B------:R-:W-:Y:S02]  /*11c0*/  @P4 IMAD.MOV.U32 R17, RZ, RZ, R29 ;  /* 0x000000ffff114224 */ /* 0x000fe400078e001d */
[----:B------:R-:W-:Y:S02]  /*11d0*/  @P4 IMAD.MOV.U32 R15, RZ, RZ, R27 ;  /* 0x000000ffff0f4224 */ /* 0x000fe400078e001b */
[--C-:B------:R-:W-:Y:S02]  /*11e0*/  @P4 IMAD.MOV.U32 R14, RZ, RZ, R4.reuse ;  /* 0x000000ffff0e4224 */ /* 0x100fe400078e0004 */
[----:B------:R-:W-:Y:S01]  /*11f0*/  @P4 IMAD.MOV.U32 R13, RZ, RZ, R5 ;  /* 0x000000ffff0d4224 */ /* 0x000fe200078e0005 */
[----:B------:R-:W-:Y:S01]  /*1200*/  ISETP.EQ.AND P4, PT, R23, 0x28, PT ;  /* 0x000000281700780c */ /* 0x000fe20003f82270 */
[----:B------:R-:W-:-:S02]  /*1210*/  @P0 IMAD.MOV.U32 R44, RZ, RZ, R4 ;  /* 0x000000ffff2c0224 */ /* 0x000fc400078e0004 */
[----:B------:R-:W-:Y:S02]  /*1220*/  @P2 IMAD.MOV.U32 R42, RZ, RZ, R4 ;  /* 0x000000ffff2a2224 */ /* 0x000fe400078e0004 */
[--C-:B------:R-:W-:Y:S01]  /*1230*/  @P2 IMAD.MOV.U32 R41, RZ, RZ, R5.reuse ;  /* 0x000000ffff292224 */ /* 0x100fe200078e0005 */
[----:B------:R-:W-:Y:S01]  /*1240*/  @P1 MOV R41, R3 ;  /* 0x0000000300291202 */ /* 0x000fe20000000f00 */
[--C-:B------:R-:W-:Y:S02]  /*1250*/  @P3 IMAD.MOV.U32 R12, RZ, RZ, R5.reuse ;  /* 0x000000ffff0c3224 */ /* 0x100fe400078e0005 */
[--C-:B------:R-:W-:Y:S02]  /*1260*/  @P1 IMAD.MOV.U32 R42, RZ, RZ, R2.reuse ;  /* 0x000000ffff2a1224 */ /* 0x100fe400078e0002 */
[----:B------:R-:W-:Y:S02]  /*1270*/  @P5 IMAD.MOV.U32 R40, RZ, RZ, R2 ;  /* 0x000000ffff285224 */ /* 0x000fe400078e0002 */
[----:B------:R-:W-:Y:S01]  /*1280*/  @P4 IMAD.MOV.U32 R21, RZ, RZ, R4 ;  /* 0x000000ffff154224 */ /* 0x000fe200078e0004 */
[----:B------:R-:W-:Y:S01]  /*1290*/  @P4 MOV R18, R10 ;  /* 0x0000000a00124202 */ /* 0x000fe20000000f00 */
[----:B------:R-:W-:Y:S01]  /*12a0*/  @P4 IMAD.MOV.U32 R22, RZ, RZ, R5 ;  /* 0x000000ffff164224 */ /* 0x000fe200078e0005 */
[----:B------:R-:W-:Y:S01]  /*12b0*/  @P4 MOV R16, R6 ;  /* 0x0000000600104202 */ /* 0x000fe20000000f00 */
[----:B------:R-:W-:-:S02]  /*12c0*/  @P4 IMAD.MOV.U32 R44, RZ, RZ, R2 ;  /* 0x000000ffff2c4224 */ /* 0x000fc400078e0002 */
[----:B------:R-:W-:Y:S02]  /*12d0*/  @P6 IMAD.MOV.U32 R21, RZ, RZ, R2 ;  /* 0x000000ffff156224 */ /* 0x000fe400078e0002 */
[--C-:B------:R-:W-:Y:S02]  /*12e0*/  @P4 IMAD.MOV.U32 R43, RZ, RZ, R3.reuse ;  /* 0x000000ffff2b4224 */ /* 0x100fe400078e0003 */
[--C-:B------:R-:W-:Y:S02]  /*12f0*/  @P6 IMAD.MOV.U32 R22, RZ, RZ, R3.reuse ;  /* 0x000000ffff166224 */ /* 0x100fe400078e0003 */
[----:B------:R-:W-:Y:S01]  /*1300*/  @P5 IMAD.MOV.U32 R12, RZ, RZ, R3 ;  /* 0x000000ffff0c5224 */ /* 0x000fe200078e0003 */
[----:B------:R-:W-:Y:S01]  /*1310*/  @P2 MOV R12, R25 ;  /* 0x00000019000c2202 */ /* 0x000fe20000000f00 */
[----:B------:R-:W1:Y:S01]  /*1320*/  LDS.64 R2, [R32+0x28] ;  /* 0x0000280020027984 */ /* 0x000e620000000a00 */
[----:B------:R-:W-:Y:S02]  /*1330*/  @P4 IMAD.MOV.U32 R20, RZ, RZ, R24 ;  /* 0x000000ffff144224 */ /* 0x000fe400078e0018 */
[----:B------:R-:W-:-:S02]  /*1340*/  @P4 IMAD.MOV.U32 R19, RZ, RZ, R25 ;  /* 0x000000ffff134224 */ /* 0x000fc400078e0019 */
[----:B------:R-:W-:Y:S02]  /*1350*/  @P4 IMAD.MOV.U32 R17, RZ, RZ, R11 ;  /* 0x000000ffff114224 */ /* 0x000fe400078e000b */
[----:B------:R-:W-:Y:S02]  /*1360*/  @P4 IMAD.MOV.U32 R15, RZ, RZ, R7 ;  /* 0x000000ffff0f4224 */ /* 0x000fe400078e0007 */
[----:B------:R-:W-:Y:S01]  /*1370*/  @P4 IMAD.MOV.U32 R14, RZ, RZ, R8 ;  /* 0x000000ffff0e4224 */ /* 0x000fe200078e0008 */
[----:B------:R-:W-:Y:S01]  /*1380*/  @P6 MOV R14, R24 ;  /* 0x00000018000e6202 */ /* 0x000fe20000000f00 */
[----:B------:R-:W-:Y:S02]  /*1390*/  @P4 IMAD.MOV.U32 R13, RZ, RZ, R9 ;  /* 0x000000ffff0d4224 */ /* 0x000fe400078e0009 */
[----:B------:R-:W-:Y:S02]  /*13a0*/  @P6 IMAD.MOV.U32 R20, RZ, RZ, R28 ;  /* 0x000000ffff146224 */ /* 0x000fe400078e001c */
[----:B------:R-:W-:-:S02]  /*13b0*/  @P6 IMAD.MOV.U32 R19, RZ, RZ, R29 ;  /* 0x000000ffff136224 */ /* 0x000fc400078e001d */
[----:B------:R-:W-:Y:S01]  /*13c0*/  @P6 IMAD.MOV.U32 R18, RZ, RZ, R26 ;  /* 0x000000ffff126224 */ /* 0x000fe200078e001a */
[----:B------:R-:W-:Y:S01]  /*13d0*/  @P3 MOV R18, R6 ;  /* 0x0000000600123202 */ /* 0x000fe20000000f00 */
[----:B------:R-:W-:Y:S02]  /*13e0*/  @P6 IMAD.MOV.U32 R17, RZ, RZ, R27 ;  /* 0x000000ffff116224 */ /* 0x000fe400078e001b */
[----:B------:R-:W-:Y:S01]  /*13f0*/  @P6 IMAD.MOV.U32 R16, RZ, RZ, R4 ;  /* 0x000000ffff106224 */ /* 0x000fe200078e0004 */
[----:B------:R-:W-:Y:S01]  /*1400*/  @P3 MOV R16, R8 ;  /* 0x0000000800103202 */ /* 0x000fe20000000f00 */
[----:B------:R-:W-:Y:S02]  /*1410*/  @P6 IMAD.MOV.U32 R15, RZ, RZ, R5 ;  /* 0x000000ffff0f6224 */ /* 0x000fe400078e0005 */
[----:B------:R-:W-:Y:S01]  /*1420*/  @P6 IMAD.MOV.U32 R13, RZ, RZ, R25 ;  /* 0x000000ffff0d6224 */ /* 0x000fe200078e0019 */
[----:B------:R-:W-:Y:S01]  /*1430*/  ISETP.EQ.AND P6, PT, R23, 0x8, PT ;  /* 0x000000081700780c */ /* 0x000fe20003fc2270 */
[----:B------:R-:W-:-:S02]  /*1440*/  @P3 IMAD.MOV.U32 R21, RZ, RZ, R24 ;  /* 0x000000ffff153224 */ /* 0x000fc400078e0018 */
[----:B------:R-:W-:Y:S02]  /*1450*/  @P3 IMAD.MOV.U32 R22, RZ, RZ, R25 ;  /* 0x000000ffff163224 */ /* 0x000fe400078e0019 */
[----:B------:R-:W-:Y:S02]  /*1460*/  @P3 IMAD.MOV.U32 R20, RZ, RZ, R10 ;  /* 0x000000ffff143224 */ /* 0x000fe400078e000a */
[----:B------:R-:W-:Y:S02]  /*1470*/  @P3 IMAD.MOV.U32 R19, RZ, RZ, R11 ;  /* 0x000000ffff133224 */ /* 0x000fe400078e000b */
[----:B------:R-:W-:Y:S02]  /*1480*/  @P3 IMAD.MOV.U32 R17, RZ, RZ, R7 ;  /* 0x000000ffff113224 */ /* 0x000fe400078e0007 */
[----:B------:R-:W-:Y:S02]  /*1490*/  @P3 IMAD.MOV.U32 R15, RZ, RZ, R9 ;  /* 0x000000ffff0f3224 */ /* 0x000fe400078e0009 */
[----:B0-----:R-:W-:Y:S01]  /*14a0*/  @P3 IMAD.MOV.U32 R14, RZ, RZ, R30 ;  /* 0x000000ffff0e3224 */ /* 0x001fe200078e001e */
[----:B------:R-:W-:Y:S01]  /*14b0*/  @P5 MOV R14, R10 ;  /* 0x0000000a000e5202 */ /* 0x000fe20000000f00 */
        /* <DEDUP_REMOVED lines=8> */
[--C-:B------:R-:W-:Y:S02]  /*1540*/  @P5 IMAD.MOV.U32 R16, RZ, RZ, R24.reuse ;  /* 0x000000ffff105224 */ /* 0x100fe400078e0018 */
[----:B------:R-:W-:Y:S02]  /*1550*/  @P5 IMAD.MOV.U32 R15, RZ, RZ, R25 ;  /* 0x000000ffff0f5224 */ /* 0x000fe400078e0019 */
[----:B------:R-:W-:Y:S01]  /*1560*/  @P5 IMAD.MOV.U32 R13, RZ, RZ, R11 ;  /* 0x000000ffff0d5224 */ /* 0x000fe200078e000b */
[----:B------:R-:W-:Y:S01]  /*1570*/  ISETP.EQ.AND P5, PT, R23, RZ, PT ;  /* 0x000000ff1700720c */ /* 0x000fe20003fa2270 */
[--C-:B------:R-:W-:Y:S02]  /*1580*/  @P0 IMAD.MOV.U32 R42, RZ, RZ, R24.reuse ;  /* 0x000000ffff2a0224 */ /* 0x100fe400078e0018 */
[----:B------:R-:W-:Y:S01]  /*1590*/  @P0 IMAD.MOV.U32 R41, RZ, RZ, R25 ;  /* 0x000000ffff290224 */ /* 0x000fe200078e0019 */
[----:B------:R-:W-:Y:S01]  /*15a0*/  @P4 MOV R41, R29 ;  /* 0x0000001d00294202 */ /* 0x000fe20000000f00 */
[----:B------:R-:W-:-:S02]  /*15b0*/  @P6 IMAD.MOV.U32 R44, RZ, RZ, R24 ;  /* 0x000000ffff2c6224 */ /* 0x000fc400078e0018 */
[----:B------:R-:W-:Y:S02]  /*15c0*/  @P2 IMAD.MOV.U32 R40, RZ, RZ, R24 ;  /* 0x000000ffff282224 */ /* 0x000fe400078e0018 */
[----:B------:R-:W-:Y:S02]  /*15d0*/  @P6 IMAD.MOV.U32 R43, RZ, RZ, R25 ;  /* 0x000000ffff2b6224 */ /* 0x000fe400078e0019 */
[--C-:B------:R-:W-:Y:S02]  /*15e0*/  @P3 IMAD.MOV.U32 R44, RZ, RZ, R28.reuse ;  /* 0x000000ffff2c3224 */ /* 0x100fe400078e001c */
[--C-:B------:R-:W-:Y:S02]  /*15f0*/  @P4 IMAD.MOV.U32 R42, RZ, RZ, R28.reuse ;  /* 0x000000ffff2a4224 */ /* 0x100fe400078e001c */
[----:B------:R-:W-:Y:S02]  /*1600*/  @P1 IMAD.MOV.U32 R40, RZ, RZ, R28 ;  /* 0x000000ffff281224 */ /* 0x000fe400078e001c */
[----:B------:R-:W-:-:S02]  /*1610*/  @P3 IMAD.MOV.U32 R43, RZ, RZ, R29 ;  /* 0x000000ffff2b3224 */ /* 0x000fc400078e001d */
[----:B------:R-:W-:Y:S01]  /*1620*/  @P1 IMAD.MOV.U32 R12, RZ, RZ, R29 ;  /* 0x000000ffff0c1224 */ /* 0x000fe200078e001d */
[----:B------:R-:W-:Y:S01]  /*1630*/  @P0 MOV R12, R11 ;  /* 0x0000000b000c0202 */ /* 0x000fe20000000f00 */
[--C-:B------:R-:W-:Y:S01]  /*1640*/  @P5 IMAD.MOV.U32 R44, RZ, RZ, R10.reuse ;  /* 0x000000ffff2c5224 */ /* 0x100fe200078e000a */
[----:B------:R-:W-:Y:S01]  /*1650*/  @P2 MOV R44, R26 ;  /* 0x0000001a002c2202 */ /* 0x000fe20000000f00 */
[--C-:B------:R-:W-:Y:S02]  /*1660*/  @P6 IMAD.MOV.U32 R42, RZ, RZ, R10.reuse ;  /* 0x000000ffff2a6224 */ /* 0x100fe400078e000a */
[--C-:B------:R-:W-:Y:S02]  /*1670*/  @P0 IMAD.MOV.U32 R40, RZ, RZ, R10.reuse ;  /* 0x000000ffff280224 */ /* 0x100fe400078e000a */
        /* <DEDUP_REMOVED lines=8> */
[----:B------:R-:W-:-:S02]  /*1700*/  @P2 IMAD.MOV.U32 R43, RZ, RZ, R27 ;  /* 0x000000ffff2b2224 */ /* 0x000fc400078e001b */
[--C-:B------:R-:W-:Y:S02]  /*1710*/  @P3 IMAD.MOV.U32 R41, RZ, RZ, R27.reuse ;  /* 0x000000ffff293224 */ /* 0x100fe400078e001b */
[--C-:B------:R-:W-:Y:S02]  /*1720*/  @P4 IMAD.MOV.U32 R12, RZ, RZ, R27.reuse ;  /* 0x000000ffff0c4224 */ /* 0x100fe400078e001b */
[----:B------:R-:W-:Y:S02]  /*1730*/  @P1 IMAD.MOV.U32 R22, RZ, RZ, R27 ;  /* 0x000000ffff161224 */ /* 0x000fe400078e001b */
[----:B------:R-:W0:Y:S01]  /*1740*/  LDS.64 R26, [R32+0x30] ;  /* 0x00003000201a7984 */ /* 0x000e220000000a00 */
[----:B------:R-:W-:Y:S02]  /*1750*/  @P2 IMAD.MOV.U32 R19, RZ, RZ, R7 ;  /* 0x000000ffff132224 */ /* 0x000fe400078e0007 */
[----:B------:R-:W-:Y:S01]  /*1760*/  @P1 IMAD.MOV.U32 R20, RZ, RZ, R4 ;  /* 0x000000ffff141224 */ /* 0x000fe200078e0004 */
[----:B------:R-:W-:Y:S01]  /*1770*/  @P0 MOV R20, R8 ;  /* 0x0000000800140202 */ /* 0x000fe20000000f00 */
[----:B------:R-:W-:-:S02]  /*1780*/  @P1 IMAD.MOV.U32 R19, RZ, RZ, R5 ;  /* 0x000000ffff131224 */ /* 0x000fc400078e0005 */
[----:B------:R-:W-:Y:S01]  /*1790*/  @P0 IMAD.MOV.U32 R21, RZ, RZ, R6 ;  /* 0x000000ffff150224 */ /* 0x000fe200078e0006 */
[----:B------:R-:W-:Y:S01]  /*17a0*/  @P4 MOV R21, R4 ;  /* 0x0000000400154202 */ /* 0x000fe20000000f00 */
[----:B------:R-:W-:Y:S02]  /*17b0*/  @P0 IMAD.MOV.U32 R22, RZ, RZ, R7 ;  /* 0x000000ffff160224 */ /* 0x000fe400078e0007 */
[----:B------:R-:W-:Y:S02]  /*17c0*/  @P0 IMAD.MOV.U32 R19, RZ, RZ, R9 ;  /* 0x000000ffff130224 */ /* 0x000fe400078e0009 */
[----:B------:R-:W-:Y:S02]  /*17d0*/  @P4 IMAD.MOV.U32 R22, RZ, RZ, R5 ;  /* 0x000000ffff164224 */ /* 0x000fe400078e0005 */
[----:B------:R-:W-:Y:S02]  /*17e0*/  @P4 IMAD.MOV.U32 R20, RZ, RZ, R24 ;  /* 0x000000ffff144224 */ /* 0x000fe400078e0018 */
[----:B------:R-:W-:-:S02]  /*17f0*/  @P4 IMAD.MOV.U32 R19, RZ, RZ, R25 ;  /* 0x000000ffff134224 */ /* 0x000fc400078e0019 */
[----:B------:R-:W-:Y:S02]  /*1800*/  @P6 IMAD.MOV.U32 R40, RZ, RZ, R6 ;  /* 0x000000ffff286224 */ /* 0x000fe400078e0006 */
[----:B------:R-:W-:Y:S02]  /*1810*/  @P6 IMAD.MOV.U32 R12, RZ, RZ, R7 ;  /* 0x000000ffff0c6224 */ /* 0x000fe400078e0007 */
[--C-:B------:R-:W-:Y:S02]  /*1820*/  @P6 IMAD.MOV.U32 R21, RZ, RZ, R8.reuse ;  /* 0x000000ffff156224 */ /* 0x100fe400078e0008 */
[----:B------:R-:W-:Y:S01]  /*1830*/  @P2 IMAD.MOV.U32 R18, RZ, RZ, R8 ;  /* 0x000000ffff122224 */ /* 0x000fe200078e0008 */
[----:B------:R-:W-:Y:S01]  /*1840*/  @P1 MOV R18, R24 ;  /* 0x0000001800121202 */ /* 0x000fe20000000f00 */
[--C-:B------:R-:W-:Y:S02]  /*1850*/  @P6 IMAD.MOV.U32 R22, RZ, RZ, R9.reuse ;  /* 0x000000ffff166224 */ /* 0x100fe400078e0009 */
[----:B------:R-:W-:-:S02]  /*1860*/  @P2 IMAD.MOV.U32 R17, RZ, RZ, R9 ;  /* 0x000000ffff112224 */ /* 0x000fc400078e0009 */
[----:B------:R-:W-:Y:S02]  /*1870*/  @P6 IMAD.MOV.U32 R20, RZ, RZ, R30 ;  /* 0x000000ffff146224 */ /* 0x000fe400078e001e */
[----:B------:R-:W-:Y:S02]  /*1880*/  @P6 IMAD.MOV.U32 R19, RZ, RZ, R31 ;  /* 0x000000ffff136224 */ /* 0x000fe400078e001f */
[----:B------:R-:W-:Y:S02]  /*1890*/  @P3 IMAD.MOV.U32 R40, RZ, RZ, R4 ;  /* 0x000000ffff283224 */ /* 0x000fe400078e0004 */
[----:B------:R-:W-:Y:S02]  /*18a0*/  @P3 IMAD.MOV.U32 R12, RZ, RZ, R5 ;  /* 0x000000ffff0c3224 */ /* 0x000fe400078e0005 */
[----:B------:R-:W-:Y:S02]  /*18b0*/  @P3 IMAD.MOV.U32 R21, RZ, RZ, R24 ;  /* 0x000000ffff153224 */ /* 0x000fe400078e0018 */
[--C-:B------:R-:W-:Y:S01]  /*18c0*/  @P3 IMAD.MOV.U32 R22, RZ, RZ, R25.reuse ;  /* 0x000000ffff163224 */ /* 0x100fe200078e0019 */
[----:B------:R-:W-:Y:S01]  /*18d0*/  @P5 MOV R22, R31 ;  /* 0x0000001f00165202 */ /* 0x000fe20000000f00 */
[----:B------:R-:W-:-:S02]  /*18e0*/  @P1 IMAD.MOV.U32 R17, RZ, RZ, R25 ;  /* 0x000000ffff111224 */ /* 0x000fc400078e0019 */
[----:B------:R-:W-:Y:S02]  /*18f0*/  @P3 IMAD.MOV.U32 R20, RZ, RZ, R10 ;  /* 0x000000ffff143224 */ /* 0x000fe400078e000a */
[----:B------:R-:W-:Y:S02]  /*1900*/  @P3 IMAD.MOV.U32 R19, RZ, RZ, R11 ;  /* 0x000000ffff133224 */ /* 0x000fe400078e000b */
[----:B------:R-:W-:Y:S02]  /*1910*/  @P5 IMAD.MOV.U32 R41, RZ, RZ, R7 ;  /* 0x000000ffff295224 */ /* 0x000fe400078e0007 */
[----:B------:R-:W-:Y:S01]  /*1920*/  @P5 IMAD.MOV.U32 R40, RZ, RZ, R8 ;  /* 0x000000ffff285224 */ /* 0x000fe200078e0008 */
[----:B------:R-:W-:Y:S01]  /*1930*/  @P2 MOV R40, R24 ;  /* 0x0000001800282202 */ /* 0x000fe20000000f00 */
[----:B------:R-:W-:Y:S02]  /*1940*/  @P5 IMAD.MOV.U32 R12, RZ, RZ, R9 ;  /* 0x000000ffff0c5224 */ /* 0x000fe400078e0009 */
[--C-:B------:R-:W-:Y:S01]  /*1950*/  @P5 IMAD.MOV.U32 R21, RZ, RZ, R30.reuse ;  /* 0x000000ffff155224 */ /* 0x100fe200078e001e */
[----:B------:R-:W-:Y:S01]  /*1960*/  @P2 MOV R21, R10 ;  /* 0x0000000a00152202 */ /* 0x000fe20000000f00 */
[----:B------:R-:W-:-:S02]  /*1970*/  @P0 IMAD.MOV.U32 R18, RZ, RZ, R30 ;  /* 0x000000ffff120224 */ /* 0x000fc400078e001e */
[----:B------:R-:W-:Y:S02]  /*1980*/  @P0 IMAD.MOV.U32 R17, RZ, RZ, R31 ;  /* 0x000000ffff110224 */ /* 0x000fe400078e001f */
[----:B-1----:R-:W-:Y:S01]  /*1990*/  @P5 IMAD.MOV.U32 R20, RZ, RZ, R2 ;  /* 0x000000ffff145224 */ /* 0x002fe200078e0002 */
[----:B------:R-:W-:Y:S01]  /*19a0*/  @P2 MOV R20, R6 ;  /* 0x0000000600142202 */ /* 0x000fe20000000f00 */
[----:B------:R-:W-:Y:S02]  /*19b0*/  @P5 IMAD.MOV.U32 R19, RZ, RZ, R3 ;  /* 0x000000ffff135224 */ /* 0x000fe400078e0003 */
[----:B------:R-:W-:Y:S02]  /*19c0*/  @P2 IMAD.MOV.U32 R42, RZ, RZ, R4 ;  /* 0x000000ffff2a2224 */ /* 0x000fe400078e0004 */
[----:B------:R-:W-:Y:S02]  /*19d0*/  @P2 IMAD.MOV.U32 R41, RZ, RZ, R5 ;  /* 0x000000ffff292224 */ /* 0x000fe400078e0005 */
[----:B------:R-:W-:-:S02]  /*19e0*/  @P2 IMAD.MOV.U32 R12, RZ, RZ, R25 ;  /* 0x000000ffff0c2224 */ /* 0x000fc400078e0019 */
[----:B------:R-:W-:Y:S02]  /*19f0*/  @P2 IMAD.MOV.U32 R16, RZ, RZ, R30 ;  /* 0x000000ffff102224 */ /* 0x000fe400078e001e */
[----:B------:R-:W-:Y:S02]  /*1a00*/  @P2 IMAD.MOV.U32 R15, RZ, RZ, R31 ;  /* 0x000000ffff0f2224 */ /* 0x000fe400078e001f */
        /* <DEDUP_REMOVED lines=9> */
[----:B------:R-:W-:Y:S02]  /*1aa0*/  @P6 IMAD.MOV.U32 R17, RZ, RZ, R3 ;  /* 0x000000ffff116224 */ /* 0x000fe400078e0003 */
[----:B------:R-:W-:Y:S01]  /*1ab0*/  @P3 IMAD.MOV.U32 R17, RZ, RZ, R7 ;  /* 0x000000ffff113224 */ /* 0x000fe200078e0007 */
[C---:B------:R-:W-:Y:S01]  /*1ac0*/  ISETP.EQ.AND P3, PT, R23.reuse, -0x10, PT ;  /* 0xfffffff01700780c */ /* 0x040fe20003f62270 */
[----:B------:R-:W-:Y:S01]  /*1ad0*/  @P1 IMAD.MOV.U32 R16, RZ, RZ, R10 ;  /* 0x000000ffff101224 */ /* 0x000fe200078e000a */
[----:B------:R-:W-:Y:S01]  /*1ae0*/  @P0 MOV R16, R2 ;  /* 0x0000000200100202 */ /* 0x000fe20000000f00 */
[----:B------:R-:W-:Y:S01]  /*1af0*/  @P1 IMAD.MOV.U32 R15, RZ, RZ, R11 ;  /* 0x000000ffff0f1224 */ /* 0x000fe200078e000b */
[----:B------:R-:W-:Y:S01]  /*1b00*/  @P2 MOV R40, R30 ;  /* 0x0000001e00282202 */ /* 0x000fe20000000f00 */
[----:B------:R-:W-:Y:S01]  /*1b10*/  @P0 IMAD.MOV.U32 R15, RZ, RZ, R3 ;  /* 0x000000ffff0f0224 */ /* 0x000fe200078e0003 */
[----:B------:R-:W-:Y:S01]  /*1b20*/  @P0 MOV R40, R10 ;  /* 0x0000000a00280202 */ /* 0x000fe20000000f00 */
[--C-:B------:R-:W-:Y:S01]  /*1b30*/  @P4 IMAD.MOV.U32 R16, RZ, RZ, R6.reuse ;  /* 0x000000ffff104224 */ /* 0x100fe200078e0006 */
[----:B0-----:R-:W-:Y:S01]  /*1b40*/  @P2 MOV R20, R26 ;  /* 0x0000001a00142202 */ /* 0x001fe20000000f00 */
[----:B------:R-:W-:Y:S01]  /*1b50*/  @P4 IMAD.MOV.U32 R15, RZ, RZ, R7 ;  /* 0x000000ffff0f4224 */ /* 0x000fe200078e0007 */
[----:B------:R-:W-:Y:S01]  /*1b60*/  ISETP.EQ.AND P4, PT, R23, -0x18, PT ;  /* 0xffffffe81700780c */ /* 0x000fe20003f82270 */
[----:B------:R-:W-:-:S02]  /*1b70*/  @P1 IMAD.MOV.U32 R14, RZ, RZ, R6 ;  /* 0x000000ffff0e1224 */ /* 0x000fc400078e0006 */
[--C-:B------:R-:W-:Y:S01]  /*1b80*/  @P1 IMAD.MOV.U32 R13, RZ, RZ, R7.reuse ;  /* 0x000000ffff0d1224 */ /* 0x100fe200078e0007 */
[----:B------:R-:W-:Y:S01]  /*1b90*/  ISETP.EQ.AND P1, PT, R23, -0x20, PT ;  /* 0xffffffe01700780c */ /* 0x000fe20003f22270 */
[----:B------:R-:W-:Y:S01]  /*1ba0*/  @P2 IMAD.MOV.U32 R44, RZ, RZ, R6 ;  /* 0x000000ffff2c2224 */ /* 0x000fe200078e0006 */
[----:B------:R-:W-:Y:S01]  /*1bb0*/  @P3 MOV R40, R2 ;  /* 0x0000000200283202 */ /* 0x000fe20000000f00 */
[----:B------:R-:W-:Y:S02]  /*1bc0*/  @P2 IMAD.MOV.U32 R43, RZ, RZ, R7 ;  /* 0x000000ffff2b2224 */ /* 0x000fe400078e0007 */
[----:B------:R-:W-:Y:S02]  /*1bd0*/  @P2 IMAD.MOV.U32 R42, RZ, RZ, R8 ;  /* 0x000000ffff2a2224 */ /* 0x000fe400078e0008 */
[----:B------:R-:W-:Y:S02]  /*1be0*/  @P2 IMAD.MOV.U32 R41, RZ, RZ, R9 ;  /* 0x000000ffff292224 */ /* 0x000fe400078e0009 */
[----:B------:R-:W-:Y:S01]  /*1bf0*/  @P0 IMAD.MOV.U32 R44, RZ, RZ, R4 ;  /* 0x000000ffff2c0224 */ /* 0x000fe200078e0004 */
        /* <DEDUP_REMOVED lines=22> */
[----:B------:R-:W-:Y:S01]  /*1d60*/  @P1 IMAD.MOV.U32 R41, RZ, RZ, R27 ;  /* 0x000000ffff291224 */ /* 0x000fe200078e001b */
[C---:B------:R-:W-:Y:S01]  /*1d70*/  ISETP.EQ.AND P1, PT, R23.reuse, -0x28, PT ;  /* 0xffffffd81700780c */ /* 0x040fe20003f22270 */
[----:B------:R-:W-:Y:S01]  /*1d80*/  @P2 IMAD.MOV.U32 R12, RZ, RZ, R31 ;  /* 0x000000ffff0c2224 */ /* 0x000fe200078e001f */
[----:B------:R-:W-:Y:S01]  /*1d90*/  IADD3 R23, PT, PT, R23, 0x40, RZ ;  /* 0x0000004017177810 */ /* 0x000fe20007ffe0ff */
[----:B------:R-:W-:Y:S01]  /*1da0*/  @P0 IMAD.MOV.U32 R12, RZ, RZ, R11 ;  /* 0x000000ffff0c0224 */ /* 0x000fe200078e000b */
[----:B------:R-:W-:Y:S01]  /*1db0*/  @P3 MOV R12, R3 ;  /* 0x00000003000c3202 */ /* 0x000fe20000000f00 */
[----:B------:R-:W-:Y:S01]  /*1dc0*/  @P2 IMAD.MOV.U32 R21, RZ, RZ, R2 ;  /* 0x000000ffff152224 */ /* 0x000fe200078e0002 */
[----:B------:R-:W-:Y:S01]  /*1dd0*/  @P0 MOV R21, R6 ;  /* 0x0000000600150202 */ /* 0x000fe20000000f00 */
[----:B------:R-:W-:-:S02]  /*1de0*/  @P2 IMAD.MOV.U32 R22, RZ, RZ, R3 ;  /* 0x000000ffff162224 */ /* 0x000fc400078e0003 */
[--C-:B------:R-:W-:Y:S02]  /*1df0*/  @P2 IMAD.MOV.U32 R44, RZ, RZ, R6.reuse ;  /* 0x000000ffff2c2224 */ /* 0x100fe400078e0006 */
[----:B------:R-:W-:Y:S02]  /*1e00*/  @P6 IMAD.MOV.U32 R40, RZ, RZ, R6 ;  /* 0x000000ffff286224 */ /* 0x000fe400078e0006 */
[--C-:B------:R-:W-:Y:S02]  /*1e10*/  @P2 IMAD.MOV.U32 R43, RZ, RZ, R7.reuse ;  /* 0x000000ffff2b2224 */ /* 0x100fe400078e0007 */
[--C-:B------:R-:W-:Y:S02]  /*1e20*/  @P6 IMAD.MOV.U32 R12, RZ, RZ, R7.reuse ;  /* 0x000000ffff0c6224 */ /* 0x100fe400078e0007 */
[----:B------:R-:W-:Y:S01]  /*1e30*/  @P0 IMAD.MOV.U32 R22, RZ, RZ, R7 ;  /* 0x000000ffff160224 */ /* 0x000fe200078e0007 */
[----:B------:R-:W-:Y:S01]  /*1e40*/  @P3 MOV R22, R27 ;  /* 0x0000001b00163202 */ /* 0x000fe20000000f00 */
[----:B------:R-:W-:-:S02]  /*1e50*/  @P4 IMAD.MOV.U32 R40, RZ, RZ, R26 ;  /* 0x000000ffff284224 */ /* 0x000fc400078e001a */
[--C-:B------:R-:W-:Y:S02]  /*1e60*/  @P3 IMAD.MOV.U32 R21, RZ, RZ, R26.reuse ;  /* 0x000000ffff153224 */ /* 0x100fe400078e001a */
[--C-:B------:R-:W-:Y:S02]  /*1e70*/  @P5 IMAD.MOV.U32 R18, RZ, RZ, R26.reuse ;  /* 0x000000ffff125224 */ /* 0x100fe400078e001a */
[--C-:B------:R-:W-:Y:S02]  /*1e80*/  @P6 IMAD.MOV.U32 R16, RZ, RZ, R26.reuse ;  /* 0x000000ffff106224 */ /* 0x100fe400078e001a */
[--C-:B------:R-:W-:Y:S02]  /*1e90*/  @P1 IMAD.MOV.U32 R44, RZ, RZ, R26.reuse ;  /* 0x000000ffff2c1224 */ /* 0x100fe400078e001a */
[----:B------:R-:W-:Y:S02]  /*1ea0*/  @P0 IMAD.MOV.U32 R14, RZ, RZ, R26 ;  /* 0x000000ffff0e0224 */ /* 0x000fe400078e001a */
[----:B------:R-:W-:-:S02]  /*1eb0*/  @P4 IMAD.MOV.U32 R12, RZ, RZ, R27 ;  /* 0x000000ffff0c4224 */ /* 0x000fc400078e001b */
[--C-:B------:R-:W-:Y:S02]  /*1ec0*/  @P2 IMAD.MOV.U32 R19, RZ, RZ, R27.reuse ;  /* 0x000000ffff132224 */ /* 0x100fe400078e001b */
[--C-:B------:R-:W-:Y:S02]  /*1ed0*/  @P5 IMAD.MOV.U32 R17, RZ, RZ, R27.reuse ;  /* 0x000000ffff115224 */ /* 0x100fe400078e001b */
[--C-:B------:R-:W-:Y:S02]  /*1ee0*/  @P6 IMAD.MOV.U32 R15, RZ, RZ, R27.reuse ;  /* 0x000000ffff0f6224 */ /* 0x100fe400078e001b */
[--C-:B------:R-:W-:Y:S02]  /*1ef0*/  @P1 IMAD.MOV.U32 R43, RZ, RZ, R27.reuse ;  /* 0x000000ffff2b1224 */ /* 0x100fe400078e001b */
[----:B------:R-:W-:Y:S02]  /*1f00*/  @P0 IMAD.MOV.U32 R13, RZ, RZ, R27 ;  /* 0x000000ffff0d0224 */ /* 0x000fe400078e001b */
[----:B------:R-:W-:Y:S01]  /*1f10*/  VIADD R32, R32, 0x40 ;  /* 0x0000004020207836 */ /* 0x000fe20000000000 */
[----:B------:R-:W-:Y:S06]  /*1f20*/  BRA.U !UP1, `(.L_x_33117) ;  /* 0xffffffed09707547 */ /* 0x000fec000b83ffff */
.L_x_33116:
[----:B------:R-:W-:-:S04]  /*1f30*/  UIADD3 UR5, UPT, UPT, -UR4, URZ, URZ ;  /* 0x000000ff04057290 */ /* 0x000fc8000fffe1ff */
[----:B------:R-:W-:-:S09]  /*1f40*/  UISETP.GT.AND UP1, UPT, UR5, 0x4, UPT ;  /* 0x000000040500788c */ /* 0x000fd2000bf24270 */
[----:B------:R-:W-:Y:S05]  /*1f50*/  BRA.U !UP1, `(.L_x_33118) ;  /* 0x00000009096c7547 */ /* 0x000fea000b800000 */
[----:B------:R-:W0:Y:S01]  /*1f60*/  LDS.64 R2, [R32+-0x28] ;  /* 0xffffd80020027984 */ /* 0x000e220000000a00 */
[C---:B------:R-:W-:Y:S01]  /*1f70*/  ISETP.EQ.AND P1, PT, R23.reuse, 0x68, PT ;  /* 0x000000681700780c */ /* 0x040fe20003f22270 */
[----:B------:R-:W-:Y:S01]  /*1f80*/  UPLOP3.LUT UP0, UPT, UPT, UPT, UPT, 0x40, 0x4 ;  /* 0x000000000004789c */ /* 0x000fe20003f0e870 */
[C---:B------:R-:W-:Y:S01]  /*1f90*/  ISETP.EQ.AND P4, PT, R23.reuse, 0x48, PT ;  /* 0x000000481700780c */ /* 0x040fe20003f82270 */
[----:B------:R-:W1:Y:S01]  /*1fa0*/  LDS.64 R4, [R32+-0x8] ;  /* 0xfffff80020047984 */ /* 0x000e620000000a00 */
[C---:B------:R-:W-:Y:S01]  /*1fb0*/  ISETP.EQ.AND P2, PT, R23.reuse, 0x60, PT ;  /* 0x000000601700780c */ /* 0x040fe20003f42270 */
[----:B------:R-:W-:Y:S01]  /*1fc0*/  UIADD3 UR4, UPT, UPT, UR4, 0x8, URZ ;  /* 0x0000000804047890 */ /* 0x000fe2000fffe0ff */
        /* <DEDUP_REMOVED lines=9> */
[----:B------:R0:W5:Y:S02]  /*2060*/  LDS.64 R28, [R32+0x10] ;  /* 0x00001000201c7984 */ /* 0x0001640000000a00 */
[----:B0-----:R-:W-:-:S02]  /*2070*/  VIADD R32, R32, 0x20 ;  /* 0x0000002020207836 */ /* 0x001fc40000000000 */
[----:B------:R-:W-:Y:S01]  /*2080*/  @P1 IMAD.MOV.U32 R14, RZ, RZ, R2 ;  /* 0x000000ffff0e1224 */ /* 0x000fe200078e0002 */
[----:B------:R-:W-:Y:S01]  /*2090*/  @P2 MOV R16, R2 ;  /* 0x0000000200102202 */ /* 0x000fe20000000f00 */
[----:B------:R-:W-:Y:S01]  /*20a0*/  @P1 IMAD.MOV.U32 R13, RZ, RZ, R3 ;  /* 0x000000ffff0d1224 */ /* 0x000fe200078e0003 */
[----:B------:R-:W-:Y:S01]  /*20b0*/  ISETP.EQ.AND P1, PT, R23, 0x50, PT ;  /* 0x000000501700780c */ /* 0x000fe20003f22270 */
[----:B-1----:R-:W-:Y:S01]  /*20c0*/  @P4 IMAD.MOV.U32 R14, RZ, RZ, R4 ;  /* 0x000000ffff0e4224 */ /* 0x002fe200078e0004 */
[----:B------:R-:W-:Y:S01]  /*20d0*/  @P5 MOV R16, R4 ;  /* 0x0000000400105202 */ /* 0x000fe20000000f00 */
[----:B------:R-:W-:Y:S01]  /*20e0*/  @P4 IMAD.MOV.U32 R13, RZ, RZ, R5 ;  /* 0x000000ffff0d4224 */ /* 0x000fe200078e0005 */
[----:B------:R-:W-:Y:S01]  /*20f0*/  @P4 MOV R21, R2 ;  /* 0x0000000200154202 */ /* 0x000fe20000000f00 */
        /* <DEDUP_REMOVED lines=8> */
[----:B------:R-:W-:Y:S01]  /*2180*/  @P0 IMAD.MOV.U32 R18, RZ, RZ, R2 ;  /* 0x000000ffff120224 */ /* 0x000fe200078e0002 */
[----:B-----5:R-:W-:Y:S01]  /*2190*/  @P6 MOV R14, R24 ;  /* 0x00000018000e6202 */ /* 0x020fe20000000f00 */
[----:B------:R-:W-:-:S02]  /*21a0*/  @P0 IMAD.MOV.U32 R17, RZ, RZ, R3 ;  /* 0x000000ffff110224 */ /* 0x000fc400078e0003 */
[----:B------:R-:W-:Y:S01]  /*21b0*/  @P0 IMAD.MOV.U32 R16, RZ, RZ, R6 ;  /* 0x000000ffff100224 */ /* 0x000fe200078e0006 */
[----:B------:R-:W-:Y:S01]  /*21c0*/  @P1 MOV R14, R26 ;  /* 0x0000001a000e1202 */ /* 0x000fe20000000f00 */
[----:B------:R-:W-:Y:S02]  /*21d0*/  @P0 IMAD.MOV.U32 R15, RZ, RZ, R7 ;  /* 0x000000ffff0f0224 */ /* 0x000fe400078e0007 */
[----:B------:R-:W-:Y:S01]  /*21e0*/  @P0 IMAD.MOV.U32 R13, RZ, RZ, R11 ;  /* 0x000000ffff0d0224 */ /* 0x000fe200078e000b */
[----:B------:R-:W-:Y:S01]  /*21f0*/  ISETP.EQ.AND P0, PT, R23, 0x30, PT ;  /* 0x000000301700780c */ /* 0x000fe20003f02270 */
[----:B------:R-:W-:Y:S02]  /*2200*/  @P6 IMAD.MOV.U32 R18, RZ, RZ, R4 ;  /* 0x000000ffff126224 */ /* 0x000fe400078e0004 */
[----:B------:R-:W-:Y:S02]  /*2210*/  @P6 IMAD.MOV.U32 R17, RZ, RZ, R5 ;  /* 0x000000ffff116224 */ /* 0x000fe400078e0005 */
[----:B------:R-:W-:-:S02]  /*2220*/  @P1 IMAD.MOV.U32 R20, RZ, RZ, R2 ;  /* 0x000000ffff141224 */ /* 0x000fc400078e0002 */
[----:B------:R-:W-:Y:S02]  /*2230*/  @P1 IMAD.MOV.U32 R19, RZ, RZ, R3 ;  /* 0x000000ffff131224 */ /* 0x000fe400078e0003 */
[----:B------:R-:W-:Y:S02]  /*2240*/  @P1 IMAD.MOV.U32 R18, RZ, RZ, R6 ;  /* 0x000000ffff121224 */ /* 0x000fe400078e0006 */
[----:B------:R-:W-:Y:S02]  /*2250*/  @P1 IMAD.MOV.U32 R17, RZ, RZ, R7 ;  /* 0x000000ffff111224 */ /* 0x000fe400078e0007 */
[----:B------:R-:W-:Y:S01]  /*2260*/  @P0 MOV R20, R4 ;  /* 0x0000000400140202 */ /* 0x000fe20000000f00 */
[----:B------:R-:W-:Y:S01]  /*2270*/  @P0 IMAD.MOV.U32 R19, RZ, RZ, R5 ;  /* 0x000000ffff130224 */ /* 0x000fe200078e0005 */
[----:B------:R-:W-:Y:S01]  /*2280*/  @P4 MOV R19, R7 ;  /* 0x0000000700134202 */ /* 0x000fe20000000f00 */
[----:B------:R-:W-:Y:S01]  /*2290*/  @P0 IMAD.MOV.U32 R18, RZ, RZ, R8 ;  /* 0x000000ffff120224 */ /* 0x000fe200078e0008 */
[----:B------:R-:W-:Y:S01]  /*22a0*/  @P4 MOV R18, R10 ;  /* 0x0000000a00124202 */ /* 0x000fe20000000f00 */
[----:B------:R-:W-:Y:S01]  /*22b0*/  @P0 IMAD.MOV.U32 R17, RZ, RZ, R9 ;  /* 0x000000ffff110224 */ /* 0x000fe200078e0009 */
[----:B------:R-:W-:Y:S01]  /*22c0*/  @P0 MOV R44, R2 ;  /* 0x00000002002c0202 */ /* 0x000fe20000000f00 */
[----:B------:R-:W-:-:S02]  /*22d0*/  @P4 IMAD.MOV.U32 R22, RZ, RZ, R3 ;  /* 0x000000ffff164224 */ /* 0x000fc400078e0003 */
[----:B------:R-:W-:Y:S02]  /*22e0*/  @P4 IMAD.MOV.U32 R20, RZ, RZ, R6 ;  /* 0x000000ffff144224 */ /* 0x000fe400078e0006 */
[----:B------:R-:W-:Y:S02]  /*22f0*/  @P4 IMAD.MOV.U32 R17, RZ, RZ, R11 ;  /* 0x000000ffff114224 */ /* 0x000fe400078e000b */
[----:B------:R-:W-:Y:S02]  /*2300*/  @P2 IMAD.MOV.U32 R21, RZ, RZ, R4 ;  /* 0x000000ffff152224 */ /* 0x000fe400078e0004 */
[----:B------:R-:W-:Y:S02]  /*2310*/  @P2 IMAD.MOV.U32 R22, RZ, RZ, R5 ;  /* 0x000000ffff162224 */ /* 0x000fe400078e0005 */
[----:B------:R-:W-:Y:S02]  /*2320*/  @P2 IMAD.MOV.U32 R20, RZ, RZ, R8 ;  /* 0x000000ffff142224 */ /* 0x000fe400078e0008 */
[----:B------:R-:W-:-:S02]  /*2330*/  @P2 IMAD.MOV.U32 R19, RZ, RZ, R9 ;  /* 0x000000ffff132224 */ /* 0x000fc400078e0009 */
[----:B------:R-:W-:Y:S01]  /*2340*/  @P2 IMAD.MOV.U32 R18, RZ, RZ, R24 ;  /* 0x000000ffff122224 */ /* 0x000fe200078e0018 */
[----:B------:R-:W-:Y:S01]  /*2350*/  @P5 MOV R18, R26 ;  /* 0x0000001a00125202 */ /* 0x000fe20000000f00 */
[----:B------:R-:W-:Y:S02]  /*2360*/  @P2 IMAD.MOV.U32 R17, RZ, RZ, R25 ;  /* 0x000000ffff112224 */ /* 0x000fe400078e0019 */
[----:B------:R-:W-:Y:S02]  /*2370*/  @P5 IMAD.MOV.U32 R40, RZ, RZ, R2 ;  /* 0x000000ffff285224 */ /* 0x000fe400078e0002 */
[----:B------:R-:W-:Y:S02]  /*2380*/  @P5 IMAD.MOV.U32 R12, RZ, RZ, R3 ;  /* 0x000000ffff0c5224 */ /* 0x000fe400078e0003 */
[----:B------:R-:W-:Y:S02]  /*2390*/  @P5 IMAD.MOV.U32 R21, RZ, RZ, R6 ;  /* 0x000000ffff155224 */ /* 0x000fe400078e0006 */
[----:B------:R-:W-:Y:S01]  /*23a0*/  @P5 IMAD.MOV.U32 R22, RZ, RZ, R7 ;  /* 0x000000ffff165224 */ /* 0x000fe200078e0007 */
[----:B------:R-:W-:Y:S01]  /*23b0*/  @P3 MOV R22, R9 ;  /* 0x0000000900163202 */ /* 0x000fe20000000f00 */
[----:B------:R-:W-:-:S02]  /*23c0*/  @P5 IMAD.MOV.U32 R20, RZ, RZ, R10 ;  /* 0x000000ffff145224 */ /* 0x000fc400078e000a */
[----:B------:R-:W-:Y:S02]  /*23d0*/  @P5 IMAD.MOV.U32 R19, RZ, RZ, R11 ;  /* 0x000000ffff135224 */ /* 0x000fe400078e000b */
[----:B------:R-:W-:Y:S01]  /*23e0*/  @P5 IMAD.MOV.U32 R17, RZ, RZ, R27 ;  /* 0x000000ffff115224 */ /* 0x000fe200078e001b */
[----:B------:R-:W-:Y:S01]  /*23f0*/  ISETP.EQ.AND P5, PT, R23, 0x18, PT ;  /* 0x000000181700780c */ /* 0x000fe20003fa2270 */
[----:B------:R-:W-:Y:S01]  /*2400*/  @P3 IMAD.MOV.U32 R40, RZ, RZ, R4 ;  /* 0x000000ffff283224 */ /* 0x000fe200078e0004 */
[----:B------:R-:W-:Y:S01]  /*2410*/  @P6 MOV R40, R6 ;  /* 0x0000000600286202 */ /* 0x000fe20000000f00 */
        /* <DEDUP_REMOVED lines=15> */
[----:B------:R-:W-:Y:S01]  /*2510*/  @P6 IMAD.MOV.U32 R19, RZ, RZ, R27 ;  /* 0x000000ffff136224 */ /* 0x000fe200078e001b */
[----:B------:R-:W-:Y:S01]  /*2520*/  ISETP.EQ.AND P6, PT, R23, 0x10, PT ;  /* 0x000000101700780c */ /* 0x000fe20003fc2270 */
[----:B------:R-:W-:-:S02]  /*2530*/  @P1 IMAD.MOV.U32 R16, RZ, RZ, R10 ;  /* 0x000000ffff101224 */ /* 0x000fc400078e000a */
[----:B------:R-:W-:Y:S02]  /*2540*/  @P1 IMAD.MOV.U32 R15, RZ, RZ, R11 ;  /* 0x000000ffff0f1224 */ /* 0x000fe400078e000b */
[----:B------:R-:W-:Y:S02]  /*2550*/  @P0 IMAD.MOV.U32 R16, RZ, RZ, R24 ;  /* 0x000000ffff100224 */ /* 0x000fe400078e0018 */
[----:B------:R-:W-:Y:S02]  /*2560*/  @P0 IMAD.MOV.U32 R15, RZ, RZ, R25 ;  /* 0x000000ffff0f0224 */ /* 0x000fe400078e0019 */
[----:B------:R-:W-:Y:S01]  /*2570*/  @P4 IMAD.MOV.U32 R16, RZ, RZ, R26 ;  /* 0x000000ffff104224 */ /* 0x000fe200078e001a */
[----:B------:R-:W-:Y:S01]  /*2580*/  @P2 MOV R16, R28 ;  /* 0x0000001c00102202 */ /* 0x000fe20000000f00 */
[--C-:B------:R-:W-:Y:S01]  /*2590*/  @P4 IMAD.MOV.U32 R15, RZ, RZ, R27.reuse ;  /* 0x000000ffff0f4224 */ /* 0x100fe200078e001b */
[C---:B------:R-:W-:Y:S01]  /*25a0*/  ISETP.EQ.AND P4, PT, R23.reuse, 0x8, PT ;  /* 0x000000081700780c */ /* 0x040fe20003f82270 */
[----:B------:R-:W-:Y:S01]  /*25b0*/  @P1 IMAD.MOV.U32 R13, RZ, RZ, R27 ;  /* 0x000000ffff0d1224 */ /* 0x000fe200078e001b */
[----:B------:R-:W-:Y:S01]  /*25c0*/  ISETP.EQ.AND P1, PT, R23, RZ, PT ;  /* 0x000000ff1700720c */ /* 0x000fe20003f22270 */
[----:B------:R-:W-:-:S02]  /*25d0*/  @P5 IMAD.MOV.U32 R42, RZ, RZ, R4 ;  /* 0x000000ffff2a5224 */ /* 0x000fc400078e0004 */
[----:B------:R-:W-:Y:S02]  /*25e0*/  @P5 IMAD.MOV.U32 R41, RZ, RZ, R5 ;  /* 0x000000ffff295224 */ /* 0x000fe400078e0005 */
[----:B------:R-:W-:Y:S01]  /*25f0*/  @P0 IMAD.MOV.U32 R43, RZ, RZ, R3 ;  /* 0x000000ffff2b0224 */ /* 0x000fe200078e0003 */
[----:B------:R-:W-:Y:S01]  /*2600*/  @P6 MOV R43, R5 ;  /* 0x00000005002b6202 */ /* 0x000fe20000000f00 */
[----:B------:R-:W-:Y:S02]  /*2610*/  @P0 IMAD.MOV.U32 R42, RZ, RZ, R6 ;  /* 0x000000ffff2a0224 */ /* 0x000fe400078e0006 */
        /* <DEDUP_REMOVED lines=14> */
[----:B------:R-:W-:Y:S01]  /*2700*/  @P3 IMAD.MOV.U32 R42, RZ, RZ, R26 ;  /* 0x000000ffff2a3224 */ /* 0x000fe200078e001a */
[----:B------:R-:W-:Y:S01]  /*2710*/  @P1 MOV R42, R28 ;  /* 0x0000001c002a1202 */ /* 0x000fe20000000f00 */
[----:B------:R-:W-:Y:S02]  /*2720*/  @P3 IMAD.MOV.U32 R41, RZ, RZ, R27 ;  /* 0x000000ffff293224 */ /* 0x000fe400078e001b */
[----:B------:R-:W-:-:S02]  /*2730*/  @P1 IMAD.MOV.U32 R44, RZ, RZ, R24 ;  /* 0x000000ffff2c1224 */ /* 0x000fc400078e0018 */
[----:B------:R-:W-:Y:S02]  /*2740*/  @P1 IMAD.MOV.U32 R43, RZ, RZ, R25 ;  /* 0x000000ffff2b1224 */ /* 0x000fe400078e0019 */
[----:B------:R-:W-:Y:S01]  /*2750*/  @P1 IMAD.MOV.U32 R41, RZ, RZ, R29 ;  /* 0x000000ffff291224 */ /* 0x000fe200078e001d */
[----:B------:R-:W-:Y:S01]  /*2760*/  ISETP.EQ.AND P1, PT, R23, -0x8, PT ;  /* 0xfffffff81700780c */ /* 0x000fe20003f22270 */
[----:B------:R-:W-:Y:S02]  /*2770*/  @P5 IMAD.MOV.U32 R40, RZ, RZ, R8 ;  /* 0x000000ffff285224 */ /* 0x000fe400078e0008 */
[----:B------:R-:W-:Y:S02]  /*2780*/  @P5 IMAD.MOV.U32 R12, RZ, RZ, R9 ;  /* 0x000000ffff0c5224 */ /* 0x000fe400078e0009 */
[----:B------:R-:W-:Y:S02]  /*2790*/  @P0 IMAD.MOV.U32 R40, RZ, RZ, R10 ;  /* 0x000000ffff280224 */ /* 0x000fe400078e000a */
[----:B------:R-:W-:-:S02]  /*27a0*/  @P0 IMAD.MOV.U32 R12, RZ, RZ, R11 ;  /* 0x000000ffff0c0224 */ /* 0x000fc400078e000b */
[----:B------:R-:W-:Y:S02]  /*27b0*/  @P6 IMAD.MOV.U32 R40, RZ, RZ, R24 ;  /* 0x000000ffff286224 */ /* 0x000fe400078e0018 */
[--C-:B------:R-:W-:Y:S01]  /*27c0*/  @P6 IMAD.MOV.U32 R12, RZ, RZ, R25.reuse ;  /* 0x000000ffff0c6224 */ /* 0x100fe200078e0019 */
[----:B------:R-:W-:Y:S01]  /*27d0*/  @P2 MOV R12, R27 ;  /* 0x0000001b000c2202 */ /* 0x000fe20000000f00 */
[----:B------:R-:W-:Y:S02]  /*27e0*/  @P5 IMAD.MOV.U32 R22, RZ, RZ, R25 ;  /* 0x000000ffff165224 */ /* 0x000fe400078e0019 */
[--C-:B------:R-:W-:Y:S02]  /*27f0*/  @P5 IMAD.MOV.U32 R44, RZ, RZ, R26.reuse ;  /* 0x000000ffff2c5224 */ /* 0x100fe400078e001a */
[--C-:B------:R-:W-:Y:S02]  /*2800*/  @P2 IMAD.MOV.U32 R40, RZ, RZ, R26.reuse ;  /* 0x000000ffff282224 */ /* 0x100fe400078e001a */
[----:B------:R-:W-:-:S02]  /*2810*/  @P0 IMAD.MOV.U32 R21, RZ, RZ, R26 ;  /* 0x000000ffff150224 */ /* 0x000fc400078e001a */
[--C-:B------:R-:W-:Y:S02]  /*2820*/  @P5 IMAD.MOV.U32 R43, RZ, RZ, R27.reuse ;  /* 0x000000ffff2b5224 */ /* 0x100fe400078e001b */
[----:B------:R-:W-:Y:S02]  /*2830*/  @P0 IMAD.MOV.U32 R22, RZ, RZ, R27 ;  /* 0x000000ffff160224 */ /* 0x000fe400078e001b */
[--C-:B------:R-:W-:Y:S02]  /*2840*/  @P4 IMAD.MOV.U32 R40, RZ, RZ, R28.reuse ;  /* 0x000000ffff284224 */ /* 0x100fe400078e001c */
        /* <DEDUP_REMOVED lines=11> */
[----:B------:R-:W-:-:S07]  /*2900*/  VIADD R23, R23, 0x20 ;  /* 0x0000002017177836 */ /* 0x000fce0000000000 */
.L_x_33118:
[----:B------:R-:W-:-:S09]  /*2910*/  UISETP.NE.OR UP0, UPT, UR4, URZ, UP0 ;  /* 0x000000ff0400728c */ /* 0x000fd20008705670 */
[----:B------:R-:W-:Y:S05]  /*2920*/  BRA.U !UP0, `(.L_x_33114) ;  /* 0x0000000508587547 */ /* 0x000fea000b800000 */
.L_x_33115:
[----:B------:R-:W0:Y:S01]  /*2930*/  LDS.64 R2, [R32+-0x28] ;  /* 0xffffd80020027984 */ /* 0x000e220000000a00 */
[C---:B------:R-:W-:Y:S01]  /*2940*/  ISETP.EQ.AND P4, PT, R23.reuse, 0x68, PT ;  /* 0x000000681700780c */ /* 0x040fe20003f82270 */
[----:B------:R-:W-:Y:S01]  /*2950*/  UIADD3 UR4, UPT, UPT, UR4, 0x4, URZ ;  /* 0x0000000404047890 */ /* 0x000fe2000fffe0ff */
[C---:B------:R-:W-:Y:S01]  /*2960*/  ISETP.EQ.AND P3, PT, R23.reuse, 0x58, PT ;  /* 0x000000581700780c */ /* 0x040fe20003f62270 */
[----:B------:R-:W1:Y:S01]  /*2970*/  LDS.64 R4, [R32+-0x8] ;  /* 0xfffff80020047984 */ /* 0x000e620000000a00 */
[C---:B------:R-:W-:Y:S01]  /*2980*/  ISETP.EQ.AND P1, PT, R23.reuse, 0x38, PT ;  /* 0x000000381700780c */ /* 0x040fe20003f22270 */
[----:B------:R-:W-:Y:S01]  /*2990*/  UISETP.NE.AND UP0, UPT, UR4, URZ, UPT ;  /* 0x000000ff0400728c */ /* 0x000fe2000bf05270 */
[C---:B------:R-:W-:Y:S01]  /*29a0*/  ISETP.EQ.AND P6, PT, R23.reuse, 0x50, PT ;  /* 0x000000501700780c */ /* 0x040fe20003fc2270 */
[----:B------:R-:W2:Y:S01]  /*29b0*/  LDS.64 R6, [R32+-0x20] ;  /* 0xffffe00020067984 */ /* 0x000ea20000000a00 */
[C---:B------:R-:W-:Y:S02]  /*29c0*/  ISETP.EQ.AND P0, PT, R23.reuse, 0x30, PT ;  /* 0x000000301700780c */ /* 0x040fe40003f02270 */
[C---:B------:R-:W-:Y:S01]  /*29d0*/  ISETP.EQ.AND P5, PT, R23.reuse, 0x48, PT ;  /* 0x000000481700780c */ /* 0x040fe20003fa2270 */
[----:B------:R3:W4:Y:S01]  /*29e0*/  LDS.64 R8, [R32] ;  /* 0x0000000020087984 */ /* 0x0007220000000a00 */
[C---:B------:R-:W-:Y:S01]  /*29f0*/  ISETP.EQ.AND P2, PT, R23.reuse, 0x40, PT ;  /* 0x000000401700780c */ /* 0x040fe20003f42270 */
[----:B---3--:R-:W-:Y:S01]  /*2a00*/  VIADD R32, R32, 0x10 ;  /* 0x0000001020207836 */ /* 0x008fe20000000000 */
[-C--:B0-----:R-:W-:Y:S01]  /*2a10*/  @P4 MOV R14, R2.reuse ;  /* 0x00000002000e4202 */ /* 0x081fe20000000f00 */
[--C-:B------:R-:W-:Y:S01]  /*2a20*/  @P4 IMAD.MOV.U32 R13, RZ, RZ, R3.reuse ;  /* 0x000000ffff0d4224 */ /* 0x100fe200078e0003 */
[----:B------:R-:W-:Y:S01]  /*2a30*/  @P3 MOV R18, R2 ;  /* 0x0000000200123202 */ /* 0x000fe20000000f00 */
[----:B------:R-:W-:Y:S01]  /*2a40*/  @P3 IMAD.MOV.U32 R17, RZ, RZ, R3 ;  /* 0x000000ffff113224 */ /* 0x000fe200078e0003 */
[----:B------:R-:W-:Y:S01]  /*2a50*/  ISETP.EQ.AND P4, PT, R23, 0x60, PT ;  /* 0x000000601700780c */ /* 0x000fe20003f82270 */
[----:B-1----:R-:W-:Y:S01]  /*2a60*/  @P1 IMAD.MOV.U32 R18, RZ, RZ, R4 ;  /* 0x000000ffff121224 */ /* 0x002fe200078e0004 */
[----:B------:R-:W-:Y:S01]  /*2a70*/  @P1 MOV R41, R3 ;  /* 0x0000000300291202 */ /* 0x000fe20000000f00 */
[----:B------:R-:W-:-:S02]  /*2a80*/  @P1 IMAD.MOV.U32 R17, RZ, RZ, R5 ;  /* 0x000000ffff111224 */ /* 0x000fc400078e0005 */
[----:B------:R-:W-:Y:S01]  /*2a90*/  @P6 IMAD.MOV.U32 R20, RZ, RZ, R2 ;  /* 0x000000ffff146224 */ /* 0x000fe200078e0002 */
[----:B------:R-:W-:Y:S01]  /*2aa0*/  @P0 MOV R20, R4 ;  /* 0x0000000400140202 */ /* 0x000fe20000000f00 */
[----:B------:R-:W-:Y:S02]  /*2ab0*/  @P6 IMAD.MOV.U32 R19, RZ, RZ, R3 ;  /* 0x000000ffff136224 */ /* 0x000fe400078e0003 */
[----:B--2---:R-:W-:Y:S02]  /*2ac0*/  @P6 IMAD.MOV.U32 R18, RZ, RZ, R6 ;  /* 0x000000ffff126224 */ /* 0x004fe400078e0006 */
[----:B------:R-:W-:Y:S01]  /*2ad0*/  @P6 IMAD.MOV.U32 R17, RZ, RZ, R7 ;  /* 0x000000ffff116224 */ /* 0x000fe200078e0007 */
[----:B------:R-:W-:Y:S01]  /*2ae0*/  ISETP.EQ.AND P6, PT, R23, 0x18, PT ;  /* 0x000000181700780c */ /* 0x000fe20003fc2270 */
[----:B------:R-:W-:Y:S01]  /*2af0*/  @P0 IMAD.MOV.U32 R19, RZ, RZ, R5 ;  /* 0x000000ffff130224 */ /* 0x000fe200078e0005 */
[----:B----4-:R-:W-:Y:S01]  /*2b00*/  @P0 MOV R17, R9 ;  /* 0x0000000900110202 */ /* 0x010fe20000000f00 */
[----:B------:R-:W-:-:S02]  /*2b10*/  @P5 IMAD.MOV.U32 R21, RZ, RZ, R2 ;  /* 0x000000ffff155224 */ /* 0x000fc400078e0002 */
[----:B------:R-:W-:Y:S02]  /*2b20*/  @P5 IMAD.MOV.U32 R22, RZ, RZ, R3 ;  /* 0x000000ffff165224 */ /* 0x000fe400078e0003 */
[----:B------:R-:W-:Y:S01]  /*2b30*/  @P5 IMAD.MOV.U32 R14, RZ, RZ, R4 ;  /* 0x000000ffff0e5224 */ /* 0x000fe200078e0004 */
[----:B------:R-:W-:Y:S01]  /*2b40*/  @P4 MOV R14, R6 ;  /* 0x00000006000e4202 */ /* 0x000fe20000000f00 */
[----:B------:R-:W-:Y:S02]  /*2b50*/  @P5 IMAD.MOV.U32 R13, RZ, RZ, R5 ;  /* 0x000000ffff0d5224 */ /* 0x000fe400078e0005 */
[----:B------:R-:W-:Y:S02]  /*2b60*/  @P5 IMAD.MOV.U32 R20, RZ, RZ, R6 ;  /* 0x000000ffff145224 */ /* 0x000fe400078e0006 */
[----:B------:R-:W-:Y:S01]  /*2b70*/  @P5 IMAD.MOV.U32 R19, RZ, RZ, R7 ;  /* 0x000000ffff135224 */ /* 0x000fe200078e0007 */
[----:B------:R-:W-:Y:S01]  /*2b80*/  ISETP.EQ.AND P5, PT, R23, 0x10, PT ;  /* 0x000000101700780c */ /* 0x000fe20003fa2270 */
[----:B------:R-:W-:Y:S01]  /*2b90*/  @P4 IMAD.MOV.U32 R16, RZ, RZ, R2 ;  /* 0x000000ffff104224 */ /* 0x000fe200078e0002 */
[----:B------:R-:W-:Y:S01]  /*2ba0*/  @P2 MOV R16, R4 ;  /* 0x0000000400102202 */ /* 0x000fe20000000f00 */
[----:B------:R-:W-:-:S02]  /*2bb0*/  @P4 IMAD.MOV.U32 R15, RZ, RZ, R3 ;  /* 0x000000ffff0f4224 */ /* 0x000fc400078e0003 */
[----:B------:R-:W-:Y:S02]  /*2bc0*/  @P2 IMAD.MOV.U32 R15, RZ, RZ, R5 ;  /* 0x000000ffff0f2224 */ /* 0x000fe400078e0005 */
[----:B------:R-:W-:Y:S02]  /*2bd0*/  @P1 IMAD.MOV.U32 R42, RZ, RZ, R2 ;  /* 0x000000ffff2a1224 */ /* 0x000fe400078e0002 */
[----:B------:R-:W-:Y:S01]  /*2be0*/  @P3 IMAD.MOV.U32 R16, RZ, RZ, R6 ;  /* 0x000000ffff103224 */ /* 0x000fe200078e0006 */
[----:B------:R-:W-:Y:S01]  /*2bf0*/  @P1 MOV R16, R8 ;  /* 0x0000000800101202 */ /* 0x000fe20000000f00 */
[--C-:B------:R-:W-:Y:S01]  /*2c00*/  @P3 IMAD.MOV.U32 R15, RZ, RZ, R7.reuse ;  /* 0x000000ffff0f3224 */ /* 0x100fe200078e0007 */
[C---:B------:R-:W-:Y:S01]  /*2c10*/  ISETP.EQ.AND P3, PT, R23.reuse, 0x20, PT ;  /* 0x000000201700780c */ /* 0x040fe20003f62270 */
        /* <DEDUP_REMOVED lines=8> */
[----:B------:R-:W-:Y:S02]  /*2ca0*/  @P0 IMAD.MOV.U32 R41, RZ, RZ, R7 ;  /* 0x000000ffff290224 */ /* 0x000fe400078e0007 */
[----:B------:R-:W-:Y:S01]  /*2cb0*/  @P5 IMAD.MOV.U32 R44, RZ, RZ, R4 ;  /* 0x000000ffff2c5224 */ /* 0x000fe200078e0004 */
[----:B------:R-:W-:Y:S01]  /*2cc0*/  @P4 MOV R21, R4 ;  /* 0x0000000400154202 */ /* 0x000fe20000000f00 */
[----:B------:R-:W-:-:S02]  /*2cd0*/  @P5 IMAD.MOV.U32 R43, RZ, RZ, R5 ;  /* 0x000000ffff2b5224 */ /* 0x000fc400078e0005 */
[----:B------:R-:W-:Y:S01]  /*2ce0*/  @P5 IMAD.MOV.U32 R41, RZ, RZ, R9 ;  /* 0x000000ffff295224 */ /* 0x000fe200078e0009 */
[----:B------:R-:W-:Y:S01]  /*2cf0*/  ISETP.EQ.AND P5, PT, R23, 0x8, PT ;  /* 0x000000081700780c */ /* 0x000fe20003fa2270 */
[----:B------:R-:W-:Y:S02]  /*2d00*/  @P2 IMAD.MOV.U32 R40, RZ, RZ, R2 ;  /* 0x000000ffff282224 */ /* 0x000fe400078e0002 */
[----:B------:R-:W-:Y:S02]  /*2d10*/  @P2 IMAD.MOV.U32 R12, RZ, RZ, R3 ;  /* 0x000000ffff0c2224 */ /* 0x000fe400078e0003 */
[----:B------:R-:W-:Y:S02]  /*2d20*/  @P3 IMAD.MOV.U32 R40, RZ, RZ, R4 ;  /* 0x000000ffff283224 */ /* 0x000fe400078e0004 */
[--C-:B------:R-:W-:Y:S01]  /*2d30*/  @P3 IMAD.MOV.U32 R12, RZ, RZ, R5.reuse ;  /* 0x000000ffff0c3224 */ /* 0x100fe200078e0005 */
[----:B------:R-:W-:Y:S01]  /*2d40*/  @P1 MOV R12, R7 ;  /* 0x00000007000c1202 */ /* 0x000fe20000000f00 */
[----:B------:R-:W-:-:S02]  /*2d50*/  @P4 IMAD.MOV.U32 R22, RZ, RZ, R5 ;  /* 0x000000ffff164224 */ /* 0x000fc400078e0005 */
[--C-:B------:R-:W-:Y:S02]  /*2d60*/  @P4 IMAD.MOV.U32 R44, RZ, RZ, R6.reuse ;  /* 0x000000ffff2c4224 */ /* 0x100fe400078e0006 */
[--C-:B------:R-:W-:Y:S02]  /*2d70*/  @P1 IMAD.MOV.U32 R40, RZ, RZ, R6.reuse ;  /* 0x000000ffff281224 */ /* 0x100fe400078e0006 */
[----:B------:R-:W-:Y:S02]  /*2d80*/  @P2 IMAD.MOV.U32 R21, RZ, RZ, R6 ;  /* 0x000000ffff152224 */ /* 0x000fe400078e0006 */
        /* <DEDUP_REMOVED lines=15> */
[----:B------:R-:W-:Y:S06]  /*2e80*/  BRA.U UP0, `(.L_x_33115) ;  /* 0xfffffff900a87547 */ /* 0x000fec000b83ffff */
.L_x_33114:
[----:B------:R-:W0:Y:S02]  /*2e90*/  LDCU UR4, c[0x0][0x3a0] ;  /* 0x00007400ff0477ac */ /* 0x000e240008000800 */
[----:B0-----:R-:W-:-:S04]  /*2ea0*/  USHF.L.U32 UR4, UR4, 0x1, URZ ;  /* 0x0000000104047899 */ /* 0x001fc800080006ff */
[----:B------:R-:W-:-:S04]  /*2eb0*/  UISETP.LT.AND UP0, UPT, UR4, 0x1, UPT ;  /* 0x000000010400788c */ /* 0x000fc8000bf01270 */
[----:B------:R-:W-:-:S04]  /*2ec0*/  USEL UR4, UR4, 0x1, !UP0 ;  /* 0x0000000104047887 */ /* 0x000fc8000c000000 */
[----:B------:R-:W-:-:S04]  /*2ed0*/  ULOP3.LUT UR4, UR4, 0x3, URZ, 0xc0, !UPT ;  /* 0x0000000304047892 */ /* 0x000fc8000f8ec0ff */
[----:B------:R-:W-:-:S09]  /*2ee0*/  UISETP.NE.AND UP0, UPT, UR4, URZ, UPT ;  /* 0x000000ff0400728c */ /* 0x000fd2000bf05270 */
[----:B------:R-:W-:Y:S05]  /*2ef0*/  BRA.U !UP0, `(.L_x_33113) ;  /* 0x0000000508287547 */ /* 0x000fea000b800000 */
[----:B------:R-:W0:Y:S01]  /*2f00*/  S2R R3, SR_TID.X ;  /* 0x0000000000037919 */ /* 0x000e220000002100 */
[----:B------:R-:W-:Y:S01]  /*2f10*/  MOV R2, 0x400 ;  /* 0x0000040000027802 */ /* 0x000fe20000000f00 */
[----:B------:R-:W-:Y:S01]  /*2f20*/  UIADD3 UR4, UPT, UPT, -UR4, URZ, URZ ;  /* 0x000000ff04047290 */ /* 0x000fe2000fffe1ff */
[----:B------:R-:W1:Y:S01]  /*2f30*/  S2R R4, SR_CgaCtaId ;  /* 0x0000000000047919 */ /* 0x000e620000008800 */
[----:B0-----:R-:W-:Y:S01]  /*2f40*/  IMAD R6, R3, 0x48, RZ ;  /* 0x0000004803067824 */ /* 0x001fe200078e02ff */
[----:B------:R-:W-:-:S03]  /*2f50*/  IADD3 R3, PT, PT, R2, 0x170, RZ ;  /* 0x0000017002037810 */ /* 0x000fc60007ffe0ff */
[C---:B------:R-:W-:Y:S01]  /*2f60*/  IMAD R2, R33.reuse, 0x4, R6 ;  /* 0x0000000421027824 */ /* 0x040fe200078e0206 */
[----:B-1----:R-:W-:Y:S01]  /*2f70*/  LEA R3, R4, R3, 0x18 ;  /* 0x0000000304037211 */ /* 0x002fe200078ec0ff */
[----:B------:R-:W-:-:S03]  /*2f80*/  IMAD.SHL.U32 R33, R33, 0x4, RZ ;  /* 0x0000000421217824 */ /* 0x000fc600078e00ff */
[----:B------:R-:W-:Y:S01]  /*2f90*/  IADD3 R2, PT, PT, R2, 0x20, R3 ;  /* 0x0000002002027810 */ /* 0x000fe20007ffe003 */
[----:B------:R-:W-:-:S07]  /*2fa0*/  VIADD R33, R33, 0x28 ;  /* 0x0000002821217836 */ /* 0x000fce0000000000 */
.L_x_33119:
        /* <DEDUP_REMOVED lines=11> */
[----:B------:R-:W-:Y:S01]  /*3060*/  ISETP.EQ.AND P4, PT, R33, 0x60, PT ;  /* 0x000000602100780c */ /* 0x000fe20003f82270 */
[----:B0-----:R-:W-:-:S02]  /*3070*/  @P3 IMAD.MOV.U32 R20, RZ, RZ, R4 ;  /* 0x000000ffff143224 */ /* 0x001fc400078e0004 */
[----:B------:R-:W-:Y:S02]  /*3080*/  @P5 MOV R18, R4 ;  /* 0x0000000400125202 */ /* 0x000fe40000000f00 */
[--C-:B------:R-:W-:Y:S01]  /*3090*/  @P2 IMAD.MOV.U32 R17, RZ, RZ, R4.reuse ;  /* 0x000000ffff112224 */ /* 0x100fe200078e0004 */
[C---:B------:R-:W-:Y:S01]  /*30a0*/  ISETP.EQ.AND P3, PT, R33.reuse, 0x64, PT ;  /* 0x000000642100780c */ /* 0x040fe20003f62270 */
[--C-:B------:R-:W-:Y:S01]  /*30b0*/  @P6 IMAD.MOV.U32 R19, RZ, RZ, R4.reuse ;  /* 0x000000ffff136224 */ /* 0x100fe200078e0004 */
[C---:B------:R-:W-:Y:S01]  /*30c0*/  ISETP.EQ.AND P5, PT, R33.reuse, 0x2c, PT ;  /* 0x0000002c2100780c */ /* 0x040fe20003fa2270 */
[--C-:B------:R-:W-:Y:S01]  /*30d0*/  @P1 IMAD.MOV.U32 R16, RZ, RZ, R4.reuse ;  /* 0x000000ffff101224 */ /* 0x100fe200078e0004 */
[C---:B------:R-:W-:Y:S01]  /*30e0*/  ISETP.EQ.AND P2, PT, R33.reuse, 0x30, PT ;  /* 0x000000302100780c */ /* 0x040fe20003f42270 */
[--C-:B------:R-:W-:Y:S01]  /*30f0*/  @P0 IMAD.MOV.U32 R15, RZ, RZ, R4.reuse ;  /* 0x000000ffff0f0224 */ /* 0x100fe200078e0004 */
[C---:B------:R-:W-:Y:S01]  /*3100*/  ISETP.EQ.AND P6, PT, R33.reuse, 0x28, PT ;  /* 0x000000282100780c */ /* 0x040fe20003fc2270 */
[----:B------:R-:W-:Y:S01]  /*3110*/  @P4 IMAD.MOV.U32 R14, RZ, RZ, R4 ;  /* 0x000000ffff0e4224 */ /* 0x000fe200078e0004 */
[----:B------:R-:W-:-:S02]  /*3120*/  ISETP.EQ.AND P1, PT, R33, 0x34, PT ;  /* 0x000000342100780c */ /* 0x000fc40003f22270 */
[C---:B------:R-:W-:Y:S02]  /*3130*/  ISETP.EQ.AND P0, PT, R33.reuse, 0x38, PT ;  /* 0x000000382100780c */ /* 0x040fe40003f02270 */
[C---:B------:R-:W-:Y:S01]  /*3140*/  ISETP.EQ.AND P4, PT, R33.reuse, 0x3c, PT ;  /* 0x0000003c2100780c */ /* 0x040fe20003f82270 */
[--C-:B------:R-:W-:Y:S01]  /*3150*/  @P3 IMAD.MOV.U32 R13, RZ, RZ, R4.reuse ;  /* 0x000000ffff0d3224 */ /* 0x100fe200078e0004 */
[C---:B------:R-:W-:Y:S01]  /*3160*/  ISETP.EQ.AND P3, PT, R33.reuse, 0x40, PT ;  /* 0x000000402100780c */ /* 0x040fe20003f62270 */
[--C-:B------:R-:W-:Y:S02]  /*3170*/  @P5 IMAD.MOV.U32 R43, RZ, RZ, R4.reuse ;  /* 0x000000ffff2b5224 */ /* 0x100fe400078e0004 */
[--C-:B--2---:R-:W-:Y:S01]  /*3180*/  @P5 IMAD.MOV.U32 R19, RZ, RZ, R3.reuse ;  /* 0x000000ffff135224 */ /* 0x104fe200078e0003 */
[C---:B------:R-:W-:Y:S01]  /*3190*/  ISETP.EQ.AND P5, PT, R33.reuse, 0x8, PT ;  /* 0x000000082100780c */ /* 0x040fe20003fa2270 */
[--C-:B------:R-:W-:Y:S01]  /*31a0*/  @P2 IMAD.MOV.U32 R42, RZ, RZ, R4.reuse ;  /* 0x000000ffff2a2224 */ /* 0x100fe200078e0004 */
[-C--:B------:R-:W-:Y:S01]  /*31b0*/  @P6 MOV R44, R4.reuse ;  /* 0x00000004002c6202 */ /* 0x080fe20000000f00 */
[--C-:B------:R-:W-:Y:S01]  /*31c0*/  @P2 IMAD.MOV.U32 R18, RZ, RZ, R3.reuse ;  /* 0x000000ffff122224 */ /* 0x100fe200078e0003 */
[C---:B------:R-:W-:Y:S01]  /*31d0*/  ISETP.EQ.AND P2, PT, R33.reuse, 0xc, PT ;  /* 0x0000000c2100780c */ /* 0x040fe20003f42270 */
[--C-:B------:R-:W-:Y:S01]  /*31e0*/  @P6 IMAD.MOV.U32 R20, RZ, RZ, R3.reuse ;  /* 0x000000ffff146224 */ /* 0x100fe200078e0003 */
[C---:B------:R-:W-:Y:S01]  /*31f0*/  ISETP.EQ.AND P6, PT, R33.reuse, 0x44, PT ;  /* 0x000000442100780c */ /* 0x040fe20003fc2270 */
[--C-:B------:R-:W-:Y:S01]  /*3200*/  @P1 IMAD.MOV.U32 R17, RZ, RZ, R3.reuse ;  /* 0x000000ffff111224 */ /* 0x100fe200078e0003 */
[-C--:B------:R-:W-:Y:S01]  /*3210*/  @P1 MOV R41, R4.reuse ;  /* 0x0000000400291202 */ /* 0x080fe20000000f00 */
[--C-:B------:R-:W-:Y:S01]  /*3220*/  @P0 IMAD.MOV.U32 R40, RZ, RZ, R4.reuse ;  /* 0x000000ffff280224 */ /* 0x100fe200078e0004 */
[----:B------:R-:W-:Y:S01]  /*3230*/  @P3 MOV R21, R4 ;  /* 0x0000000400153202 */ /* 0x000fe20000000f00 */
        /* <DEDUP_REMOVED lines=13> */
[----:B------:R-:W-:Y:S01]  /*3310*/  IADD3 R33, PT, PT, R33, 0x4, RZ ;  /* 0x0000000421217810 */ /* 0x000fe20007ffe0ff */
[----:B------:R-:W-:-:S02]  /*3320*/  @P1 IMAD.MOV.U32 R42, RZ, RZ, R3 ;  /* 0x000000ffff2a1224 */ /* 0x000fc400078e0003 */
[----:B------:R-:W-:Y:S01]  /*3330*/  @P0 MOV R41, R3 ;  /* 0x0000000300290202 */ /* 0x000fe20000000f00 */
[--C-:B------:R-:W-:Y:S02]  /*3340*/  @P6 IMAD.MOV.U32 R13, RZ, RZ, R3.reuse ;  /* 0x000000ffff0d6224 */ /* 0x100fe400078e0003 */
[--C-:B------:R-:W-:Y:S02]  /*3350*/  @P4 IMAD.MOV.U32 R40, RZ, RZ, R3.reuse ;  /* 0x000000ffff284224 */ /* 0x100fe400078e0003 */
[--C-:B------:R-:W-:Y:S02]  /*3360*/  @P3 IMAD.MOV.U32 R12, RZ, RZ, R3.reuse ;  /* 0x000000ffff0c3224 */ /* 0x100fe400078e0003 */
[--C-:B------:R-:W-:Y:S02]  /*3370*/  @P5 IMAD.MOV.U32 R21, RZ, RZ, R3.reuse ;  /* 0x000000ffff155224 */ /* 0x100fe400078e0003 */
[----:B------:R-:W-:Y:S01]  /*3380*/  @P2 IMAD.MOV.U32 R22, RZ, RZ, R3 ;  /* 0x000000ffff162224 */ /* 0x000fe200078e0003 */
[----:B------:R-:W-:Y:S06]  /*3390*/  BRA.U UP0, `(.L_x_33119) ;  /* 0xfffffffd00047547 */ /* 0x000fec000b83ffff */
.L_x_33113:
[----:B------:R-:W0:Y:S01]  /*33a0*/  S2R R2, SR_TID.X ;  /* 0x0000000000027919 */ /* 0x000e220000002100 */
[----:B------:R-:W1:Y:S01]  /*33b0*/  S2UR UR5, SR_CgaCtaId ;  /* 0x00000000000579c3 */ /* 0x000e620000008800 */
        /* <DEDUP_REMOVED lines=9> */
[----:B------:R-:W-:Y:S02]  /*3450*/  IMAD.MOV.U32 R10, RZ, RZ, R21 ;  /* 0x000000ffff0a7224 */ /* 0x000fe400078e0015 */
[----:B------:R-:W-:Y:S02]  /*3460*/  IMAD.MOV.U32 R11, RZ, RZ, R22 ;  /* 0x000000ffff0b7224 */ /* 0x000fe400078e0016 */
[----:B------:R-:W-:Y:S02]  /*3470*/  IMAD.MOV.U32 R8, RZ, RZ, R20 ;  /* 0x000000ffff087224 */ /* 0x000fe400078e0014 */
[----:B------:R-:W-:Y:S02]  /*3480*/  IMAD.MOV.U32 R9, RZ, RZ, R19 ;  /* 0x000000ffff097224 */ /* 0x000fe400078e0013 */
[----:B------:R-:W-:Y:S02]  /*3490*/  IMAD.MOV.U32 R7, RZ, RZ, R17 ;  /* 0x000000ffff077224 */ /* 0x000fe400078e0011 */
[----:B------:R-:W-:Y:S01]  /*34a0*/  IMAD.MOV.U32 R4, RZ, RZ, R16 ;  /* 0x000000ffff047224 */ /* 0x000fe200078e0010 */
[----:B-1----:R-:W-:Y:S01]  /*34b0*/  ULEA UR4, UR5, UR4, 0x18 ;  /* 0x0000000405047291 */ /* 0x002fe2000f8ec0ff */
[----:B------:R-:W-:-:S02]  /*34c0*/  IMAD.MOV.U32 R5, RZ, RZ, R15 ;  /* 0x000000ffff057224 */ /* 0x000fc400078e000f */
[----:B------:R-:W-:Y:S02]  /*34d0*/  IMAD.MOV.U32 R3, RZ, RZ, R13 ;  /* 0x000000ffff037224 */ /* 0x000fe400078e000d */
[----:B0-----:R-:W-:-:S05]  /*34e0*/  IMAD R2, R2, 0x48, RZ ;  /* 0x0000004802027824 */ /* 0x001fca00078e02ff */
[----:B------:R0:W1:Y:S02]  /*34f0*/  LDS.64 R38, [R2+UR4+0x40] ;  /* 0x0000400402267984 */ /* 0x0000640008000a00 */
[----:B0-----:R-:W-:-:S07]  /*3500*/  IMAD.MOV.U32 R2, RZ, RZ, R14 ;  /* 0x000000ffff027224 */ /* 0x001fce00078e000e */
.L_x_33112:
[----:B------:R-:W-:Y:S05]  /*3510*/  BSYNC.RECONVERGENT B0 ;  /* 0x0000000000007941 */ /* 0x000fea0003800200 */
.L_x_33111:
[----:B------:R-:W0:Y:S01]  /*3520*/  S2R R25, SR_LANEID ;  /* 0x0000000000197919 */ /* 0x000e220000000000 */
[----:B------:R-:W-:Y:S01]  /*3530*/  BSSY.RECONVERGENT B0, `(.L_x_33120) ;  /* 0x0000367000007945 */ /* 0x000fe20003800200 */
[----:B------:R-:W-:Y:S06]  /*3540*/  BAR.SYNC.DEFER_BLOCKING 0x0 ;  /* 0x0000000000007b1d */ /* 0x000fec0000010000 */
[----:B-1----:R1:W2:Y:S04]  /*3550*/  SHFL.DOWN PT, R17, R39, 0x1, 0x1f ;  /* 0x08201f0027117f89 */ /* 0x0022a800000e0000 */
[----:B------:R1:W3:Y:S04]  /*3560*/  SHFL.DOWN PT, R21, R38, 0x1, 0x1f ;  /* 0x08201f0026157f89 */ /* 0x0002e800000e0000 */
[----:B------:R1:W4:Y:S04]  /*3570*/  SHFL.DOWN PT, R23, R36, 0x1, 0x1f ;  /* 0x08201f0024177f89 */ /* 0x00032800000e0000 */
        /* <DEDUP_REMOVED lines=42> */
.L_x_33123:
[----:B------:R-:W-:Y:S01]  /*3820*/  IMAD.MOV.U32 R19, RZ, RZ, R11 ;  /* 0x000000ffff137224 */ /* 0x000fe200078e000b */
[----:B------:R-:W-:Y:S01]  /*3830*/  MOV R11, R10 ;  /* 0x0000000a000b7202 */ /* 0x000fe20000000f00 */
[----:B------:R-:W-:Y:S02]  /*3840*/  IMAD.MOV.U32 R17, RZ, RZ, R3 ;  /* 0x000000ffff117224 */ /* 0x000fe400078e0003 */
[----:B------:R-:W-:-:S07]  /*3850*/  IMAD.MOV.U32 R3, RZ, RZ, R2 ;  /* 0x000000ffff037224 */ /* 0x000fce00078e0002 */
.L_x_33124:
[----:B------:R-:W-:Y:S05]  /*3860*/  BSYNC.RECONVERGENT B1 ;  /* 0x0000000000017941 */ /* 0x000fea0003800200 */
.L_x_33122:
        /* <DEDUP_REMOVED lines=9> */
.L_x_33126:
[----:B------:R-:W-:Y:S01]  /*3900*/  IMAD.MOV.U32 R23, RZ, RZ, R19 ;  /* 0x000000ffff177224 */ /* 0x000fe200078e0013 */
[----:B------:R-:W-:Y:S01]  /*3910*/  MOV R19, R33 ;  /* 0x0000002100137202 */ /* 0x000fe20000000f00 */
[----:B------:R-:W-:Y:S02]  /*3920*/  IMAD.MOV.U32 R21, RZ, RZ, R17 ;  /* 0x000000ffff157224 */ /* 0x000fe400078e0011 */
[----:B------:R-:W-:-:S07]  /*3930*/  IMAD.MOV.U32 R17, RZ, RZ, R5 ;  /* 0x000000ffff117224 */ /* 0x000fce00078e0005 */
.L_x_33127:
[----:B------:R-:W-:Y:S05]  /*3940*/  BSYNC.RECONVERGENT B1 ;  /* 0x0000000000017941 */ /* 0x000fea0003800200 */
.L_x_33125:
        /* <DEDUP_REMOVED lines=9> */
.L_x_33129:
[----:B------:R-:W-:Y:S01]  /*39e0*/  IMAD.MOV.U32 R10, RZ, RZ, R23 ;  /* 0x000000ffff0a7224 */ /* 0x000fe200078e0017 */
[----:B------:R-:W-:Y:S01]  /*39f0*/  MOV R23, R32 ;  /* 0x0000002000177202 */ /* 0x000fe20000000f00 */
[----:B------:R-:W-:Y:S02]  /*3a00*/  IMAD.MOV.U32 R2, RZ, RZ, R21 ;  /* 0x000000ffff027224 */ /* 0x000fe400078e0015 */
[----:B------:R-:W-:-:S07]  /*3a10*/  IMAD.MOV.U32 R21, RZ, RZ, R4 ;  /* 0x000000ffff157224 */ /* 0x000fce00078e0004 */
.L_x_33130:
[----:B------:R-:W-:Y:S05]  /*3a20*/  BSYNC.RECONVERGENT B1 ;  /* 0x0000000000017941 */ /* 0x000fea0003800200 */
.L_x_33128:
        /* <DEDUP_REMOVED lines=9> */
.L_x_33132:
[----:B------:R-:W-:Y:S01]  /*3ac0*/  IMAD.MOV.U32 R27, RZ, RZ, R10 ;  /* 0x000000ffff1b7224 */ /* 0x000fe200078e000a */
[----:B------:R-:W-:Y:S01]  /*3ad0*/  MOV R10, R35 ;  /* 0x00000023000a7202 */ /* 0x000fe20000000f00 */
[----:B------:R-:W-:Y:S02]  /*3ae0*/  IMAD.MOV.U32 R5, RZ, RZ, R2 ;  /* 0x000000ffff057224 */ /* 0x000fe400078e0002 */
[----:B------:R-:W-:-:S07]  /*3af0*/  IMAD.MOV.U32 R2, RZ, RZ, R7 ;  /* 0x000000ffff027224 */ /* 0x000fce00078e0007 */
.L_x_33133:
[----:B------:R-:W-:Y:S05]  /*3b00*/  BSYNC.RECONVERGENT B1 ;  /* 0x0000000000017941 */ /* 0x000fea0003800200 */
.L_x_33131:
        /* <DEDUP_REMOVED lines=9> */
.L_x_33135:
[----:B------:R-:W-:Y:S01]  /*3ba0*/  IMAD.MOV.U32 R32, RZ, RZ, R27 ;  /* 0x000000ffff207224 */ /* 0x000fe200078e001b */
[----:B------:R-:W-:Y:S01]  /*3bb0*/  MOV R27, R34 ;  /* 0x00000022001b7202 */ /* 0x000fe20000000f00 */
[----:B------:R-:W-:Y:S02]  /*3bc0*/  IMAD.MOV.U32 R4, RZ, RZ, R5 ;  /* 0x000000ffff047224 */ /* 0x000fe400078e0005 */
[----:B------:R-:W-:-:S07]  /*3bd0*/  IMAD.MOV.U32 R5, RZ, RZ, R6 ;  /* 0x000000ffff057224 */ /* 0x000fce00078e0006 */
.L_x_33136:
[----:B------:R-:W-:Y:S05]  /*3be0*/  BSYNC.RECONVERGENT B1 ;  /* 0x0000000000017941 */ /* 0x000fea0003800200 */
.L_x_33134:
        /* <DEDUP_REMOVED lines=9> */
.L_x_33138:
[----:B------:R-:W-:Y:S01]  /*3c80*/  IMAD.MOV.U32 R29, RZ, RZ, R32 ;  /* 0x000000ffff1d7224 */ /* 0x000fe200078e0020 */
[----:B------:R-:W-:Y:S01]  /*3c90*/  MOV R32, R37 ;  /* 0x0000002500207202 */ /* 0x000fe20000000f00 */
[----:B------:R-:W-:Y:S02]  /*3ca0*/  IMAD.MOV.U32 R7, RZ, RZ, R4 ;  /* 0x000000ffff077224 */ /* 0x000fe400078e0004 */
[----:B------:R-:W-:-:S07]  /*3cb0*/  IMAD.MOV.U32 R4, RZ, RZ, R9 ;  /* 0x000000ffff047224 */ /* 0x000fce00078e0009 */
.L_x_33139:
[----:B------:R-:W-:Y:S05]  /*3cc0*/  BSYNC.RECONVERGENT B1 ;  /* 0x0000000000017941 */ /* 0x000fea0003800200 */
.L_x_33137:
        /* <DEDUP_REMOVED lines=9> */
.L_x_33141:
[----:B------:R-:W-:Y:S01]  /*3d60*/  IMAD.MOV.U32 R9, RZ, RZ, R29 ;  /* 0x000000ffff097224 */ /* 0x000fe200078e001d */
[----:B------:R-:W-:Y:S01]  /*3d70*/  MOV R29, R36 ;  /* 0x00000024001d7202 */ /* 0x000fe20000000f00 */
[----:B------:R-:W-:Y:S02]  /*3d80*/  IMAD.MOV.U32 R6, RZ, RZ, R7 ;  /* 0x000000ffff067224 */ /* 0x000fe400078e0007 */
[----:B------:R-:W-:-:S07]  /*3d90*/  IMAD.MOV.U32 R7, RZ, RZ, R8 ;  /* 0x000000ffff077224 */ /* 0x000fce00078e0008 */
.L_x_33142:
[----:B------:R-:W-:Y:S05]  /*3da0*/  BSYNC.RECONVERGENT B1 ;  /* 0x0000000000017941 */ /* 0x000fea0003800200 */
.L_x_33140:
        /* <DEDUP_REMOVED lines=16> */
.L_x_33144:
[----:B------:R-:W-:Y:S01]  /*3eb0*/  MOV R26, R11 ;  /* 0x0000000b001a7202 */ /* 0x000fe20000000f00 */
[----:B------:R-:W-:Y:S02]  /*3ec0*/  IMAD.MOV.U32 R8, RZ, RZ, R3 ;  /* 0x000000ffff087224 */ /* 0x000fe400078e0003 */
[----:B------:R-:W-:Y:S02]  /*3ed0*/  IMAD.MOV.U32 R11, RZ, RZ, R19 ;  /* 0x000000ffff0b7224 */ /* 0x000fe400078e0013 */
[----:B------:R-:W-:-:S07]  /*3ee0*/  IMAD.MOV.U32 R3, RZ, RZ, R17 ;  /* 0x000000ffff037224 */ /* 0x000fce00078e0011 */
.L_x_33145:
[----:B------:R-:W-:Y:S05]  /*3ef0*/  BSYNC.RECONVERGENT B1 ;  /* 0x0000000000017941 */ /* 0x000fea0003800200 */
.L_x_33143:
        /* <DEDUP_REMOVED lines=9> */
.L_x_33147:
[----:B------:R-:W-:Y:S01]  /*3f90*/  MOV R17, R26 ;  /* 0x0000001a00117202 */ /* 0x000fe20000000f00 */
[----:B------:R-:W-:Y:S02]  /*3fa0*/  IMAD.MOV.U32 R15, RZ, RZ, R8 ;  /* 0x000000ffff0f7224 */ /* 0x000fe400078e0008 */
[----:B------:R-:W-:Y:S02]  /*3fb0*/  IMAD.MOV.U32 R26, RZ, RZ, R23 ;  /* 0x000000ffff1a7224 */ /* 0x000fe400078e0017 */
[----:B------:R-:W-:-:S07]  /*3fc0*/  IMAD.MOV.U32 R8, RZ, RZ, R21 ;  /* 0x000000ffff087224 */ /* 0x000fce00078e0015 */
.L_x_33148:
[----:B------:R-:W-:Y:S05]  /*3fd0*/  BSYNC.RECONVERGENT B1 ;  /* 0x0000000000017941 */ /* 0x000fea0003800200 */
.L_x_33146:
        /* <DEDUP_REMOVED lines=9> */
.L_x_33150:
[----:B------:R-:W-:Y:S01]  /*4070*/  MOV R36, R17 ;  /* 0x0000001100247202 */ /* 0x000fe20000000f00 */
[----:B------:R-:W-:Y:S02]  /*4080*/  IMAD.MOV.U32 R34, RZ, RZ, R15 ;  /* 0x000000ffff227224 */ /* 0x000fe400078e000f */
[----:B------:R-:W-:Y:S02]  /*4090*/  IMAD.MOV.U32 R17, RZ, RZ, R10 ;  /* 0x000000ffff117224 */ /* 0x000fe400078e000a */
[----:B------:R-:W-:-:S07]  /*40a0*/  IMAD.MOV.U32 R15, RZ, RZ, R2 ;  /* 0x000000ffff0f7224 */ /* 0x000fce00078e0002 */
.L_x_33151:
[----:B------:R-:W-:Y:S05]  /*40b0*/  BSYNC.RECONVERGENT B1 ;  /* 0x0000000000017941 */ /* 0x000fea0003800200 */
.L_x_33149:
        /* <DEDUP_REMOVED lines=9> */
.L_x_33153:
[----:B------:R-:W-:Y:S01]  /*4150*/  MOV R21, R36 ;  /* 0x0000002400157202 */ /* 0x000fe20000000f00 */
[----:B------:R-:W-:Y:S02]  /*4160*/  IMAD.MOV.U32 R19, RZ, RZ, R34 ;  /* 0x000000ffff137224 */ /* 0x000fe400078e0022 */
[----:B------:R-:W-:Y:S02]  /*4170*/  IMAD.MOV.U32 R36, RZ, RZ, R27 ;  /* 0x000000ffff247224 */ /* 0x000fe400078e001b */
[----:B------:R-:W-:-:S07]  /*4180*/  IMAD.MOV.U32 R34, RZ, RZ, R5 ;  /* 0x000000ffff227224 */ /* 0x000fce00078e0005 */
.L_x_33154:
[----:B------:R-:W-:Y:S05]  /*4190*/  BSYNC.RECONVERGENT B1 ;  /* 0x0000000000017941 */ /* 0x000fea0003800200 */
.L_x_33152:
        /* <DEDUP_REMOVED lines=9> */
.L_x_33156:
[----:B------:R-:W-:Y:S01]  /*4230*/  MOV R10, R21 ;  /* 0x00000015000a7202 */ /* 0x000fe20000000f00 */
[----:B------:R-:W-:Y:S02]  /*4240*/  IMAD.MOV.U32 R2, RZ, RZ, R19 ;  /* 0x000000ffff027224 */ /* 0x000fe400078e0013 */
[----:B------:R-:W-:Y:S02]  /*4250*/  IMAD.MOV.U32 R21, RZ, RZ, R32 ;  /* 0x000000ffff157224 */ /* 0x000fe400078e0020 */
[----:B------:R-:W-:-:S07]  /*4260*/  IMAD.MOV.U32 R19, RZ, RZ, R4 ;  /* 0x000000ffff137224 */ /* 0x000fce00078e0004 */
.L_x_33157:
[----:B------:R-:W-:Y:S05]  /*4270*/  BSYNC.RECONVERGENT B1 ;  /* 0x0000000000017941 */ /* 0x000fea0003800200 */
.L_x_33155:
        /* <DEDUP_REMOVED lines=9> */
.L_x_33159:
[----:B------:R-:W-:Y:S01]  /*4310*/  MOV R4, R10 ;  /* 0x0000000a00047202 */ /* 0x000fe20000000f00 */
[----:B------:R-:W-:Y:S02]  /*4320*/  IMAD.MOV.U32 R5, RZ, RZ, R2 ;  /* 0x000000ffff057224 */ /* 0x000fe400078e0002 */
[----:B------:R-:W-:Y:S02]  /*4330*/  IMAD.MOV.U32 R10, RZ, RZ, R29 ;  /* 0x000000ffff0a7224 */ /* 0x000fe400078e001d */
[----:B------:R-:W-:-:S07]  /*4340*/  IMAD.MOV.U32 R2, RZ, RZ, R7 ;  /* 0x000000ffff027224 */ /* 0x000fce00078e0007 */
.L_x_33160:
[----:B------:R-:W-:Y:S05]  /*4350*/  BSYNC.RECONVERGENT B1 ;  /* 0x0000000000017941 */ /* 0x000fea0003800200 */
.L_x_33158:
        /* <DEDUP_REMOVED lines=9> */
.L_x_33162:
[----:B------:R-:W-:Y:S01]  /*43f0*/  MOV R23, R4 ;  /* 0x0000000400177202 */ /* 0x000fe20000000f00 */
[----:B------:R-:W-:Y:S02]  /*4400*/  IMAD.MOV.U32 R7, RZ, RZ, R5 ;  /* 0x000000ffff077224 */ /* 0x000fe400078e0005 */
[----:B------:R-:W-:Y:S02]  /*4410*/  IMAD.MOV.U32 R4, RZ, RZ, R9 ;  /* 0x000000ffff047224 */ /* 0x000fe400078e0009 */
[----:B------:R-:W-:-:S07]  /*4420*/  IMAD.MOV.U32 R5, RZ, RZ, R6 ;  /* 0x000000ffff057224 */ /* 0x000fce00078e0006 */
.L_x_33163:
[----:B------:R-:W-:Y:S05]  /*4430*/  BSYNC.RECONVERGENT B1 ;  /* 0x0000000000017941 */ /* 0x000fea0003800200 */
.L_x_33161:
        /* <DEDUP_REMOVED lines=16> */
.L_x_33165:
[----:B------:R-:W-:Y:S02]  /*4540*/  IMAD.MOV.U32 R24, RZ, RZ, R11 ;  /* 0x000000ffff187224 */ /* 0x000fe400078e000b */
[----:B------:R-:W-:Y:S02]  /*4550*/  IMAD.MOV.U32 R6, RZ, RZ, R3 ;  /* 0x000000ffff067224 */ /* 0x000fe400078e0003 */
[----:B------:R-:W-:Y:S02]  /*4560*/  IMAD.MOV.U32 R11, RZ, RZ, R26 ;  /* 0x000000ffff0b7224 */ /* 0x000fe400078e001a */
[----:B------:R-:W-:-:S07]  /*4570*/  IMAD.MOV.U32 R3, RZ, RZ, R8 ;  /* 0x000000ffff037224 */ /* 0x000fce00078e0008 */
.L_x_33166:
[----:B------:R-:W-:Y:S05]  /*4580*/  BSYNC.RECONVERGENT B1 ;  /* 0x0000000000017941 */ /* 0x000fea0003800200 */
.L_x_33164:
        /* <DEDUP_REMOVED lines=9> */
.L_x_33168:
[----:B------:R-:W-:Y:S02]  /*4620*/  IMAD.MOV.U32 R13, RZ, RZ, R24 ;  /* 0x000000ffff0d7224 */ /* 0x000fe400078e0018 */
[----:B------:R-:W-:Y:S02]  /*4630*/  IMAD.MOV.U32 R9, RZ, RZ, R6 ;  /* 0x000000ffff097224 */ /* 0x000fe400078e0006 */
[----:B------:R-:W-:Y:S02]  /*4640*/  IMAD.MOV.U32 R24, RZ, RZ, R17 ;  /* 0x000000ffff187224 */ /* 0x000fe400078e0011 */
[----:B------:R-:W-:-:S07]  /*4650*/  IMAD.MOV.U32 R6, RZ, RZ, R15 ;  /* 0x000000ffff067224 */ /* 0x000fce00078e000f */
.L_x_33169:
[----:B------:R-:W-:Y:S05]  /*4660*/  BSYNC.RECONVERGENT B1 ;  /* 0x0000000000017941 */ /* 0x000fea0003800200 */
.L_x_33167:
        /* <DEDUP_REMOVED lines=9> */
.L_x_33171:
[----:B------:R-:W-:Y:S02]  /*4700*/  IMAD.MOV.U32 R26, RZ, RZ, R13 ;  /* 0x000000ffff1a7224 */ /* 0x000fe400078e000d */
[----:B------:R-:W-:Y:S02]  /*4710*/  IMAD.MOV.U32 R8, RZ, RZ, R9 ;  /* 0x000000ffff087224 */ /* 0x000fe400078e0009 */
[----:B------:R-:W-:Y:S02]  /*4720*/  IMAD.MOV.U32 R13, RZ, RZ, R36 ;  /* 0x000000ffff0d7224 */ /* 0x000fe400078e0024 */
[----:B------:R-:W-:-:S07]  /*4730*/  IMAD.MOV.U32 R9, RZ, RZ, R34 ;  /* 0x000000ffff097224 */ /* 0x000fce00078e0022 */
.L_x_33172:
[----:B------:R-:W-:Y:S05]  /*4740*/  BSYNC.RECONVERGENT B1 ;  /* 0x0000000000017941 */ /* 0x000fea0003800200 */
.L_x_33170:
        /* <DEDUP_REMOVED lines=9> */
.L_x_33174:
[----:B------:R-:W-:Y:S02]  /*47e0*/  IMAD.MOV.U32 R17, RZ, RZ, R26 ;  /* 0x000000ffff117224 */ /* 0x000fe400078e001a */
[----:B------:R-:W-:Y:S02]  /*47f0*/  IMAD.MOV.U32 R15, RZ, RZ, R8 ;  /* 0x000000ffff0f7224 */ /* 0x000fe400078e0008 */
[----:B------:R-:W-:Y:S02]  /*4800*/  IMAD.MOV.U32 R26, RZ, RZ, R21 ;  /* 0x000000ffff1a7224 */ /* 0x000fe400078e0015 */
[----:B------:R-:W-:-:S07]  /*4810*/  IMAD.MOV.U32 R8, RZ, RZ, R19 ;  /* 0x000000ffff087224 */ /* 0x000fce00078e0013 */
.L_x_33175:
[----:B------:R-:W-:Y:S05]  /*4820*/  BSYNC.RECONVERGENT B1 ;  /* 0x0000000000017941 */ /* 0x000fea0003800200 */
.L_x_33173:
        /* <DEDUP_REMOVED lines=9> */
.L_x_33177:
[----:B------:R-:W-:Y:S02]  /*48c0*/  IMAD.MOV.U32 R19, RZ, RZ, R17 ;  /* 0x000000ffff137224 */ /* 0x000fe400078e0011 */
[----:B------:R-:W-:Y:S02]  /*48d0*/  IMAD.MOV.U32 R32, RZ, RZ, R15 ;  /* 0x000000ffff207224 */ /* 0x000fe400078e000f */
[----:B------:R-:W-:Y:S02]  /*48e0*/  IMAD.MOV.U32 R17, RZ, RZ, R10 ;  /* 0x000000ffff117224 */ /* 0x000fe400078e000a */
[----:B------:R-:W-:-:S07]  /*48f0*/  IMAD.MOV.U32 R15, RZ, RZ, R2 ;  /* 0x000000ffff0f7224 */ /* 0x000fce00078e0002 */
.L_x_33178:
[----:B------:R-:W-:Y:S05]  /*4900*/  BSYNC.RECONVERGENT B1 ;  /* 0x0000000000017941 */ /* 0x000fea0003800200 */
.L_x_33176:
        /* <DEDUP_REMOVED lines=9> */
.L_x_33180:
[----:B------:R-:W-:Y:S02]  /*49a0*/  IMAD.MOV.U32 R10, RZ, RZ, R19 ;  /* 0x000000ffff0a7224 */ /* 0x000fe400078e0013 */
[----:B------:R-:W-:Y:S02]  /*49b0*/  IMAD.MOV.U32 R2, RZ, RZ, R32 ;  /* 0x000000ffff027224 */ /* 0x000fe400078e0020 */
[----:B------:R-:W-:Y:S02]  /*49c0*/  IMAD.MOV.U32 R19, RZ, RZ, R4 ;  /* 0x000000ffff137224 */ /* 0x000fe400078e0004 */
[----:B------:R-:W-:-:S07]  /*49d0*/  IMAD.MOV.U32 R32, RZ, RZ, R5 ;  /* 0x000000ffff207224 */ /* 0x000fce00078e0005 */
.L_x_33181:
[----:B------:R-:W-:Y:S05]  /*49e0*/  BSYNC.RECONVERGENT B1 ;  /* 0x0000000000017941 */ /* 0x000fea0003800200 */
.L_x_33179:
        /* <DEDUP_REMOVED lines=9> */
.L_x_33183:
[----:B------:R-:W-:Y:S02]  /*4a80*/  IMAD.MOV.U32 R5, RZ, RZ, R10 ;  /* 0x000000ffff057224 */ /* 0x000fe400078e000a */
[----:B------:R-:W-:Y:S02]  /*4a90*/  IMAD.MOV.U32 R4, RZ, RZ, R2 ;  /* 0x000000ffff047224 */ /* 0x000fe400078e0002 */
[----:B------:R-:W-:Y:S02]  /*4aa0*/  IMAD.MOV.U32 R10, RZ, RZ, R23 ;  /* 0x000000ffff0a7224 */ /* 0x000fe400078e0017 */
[----:B------:R-:W-:-:S07]  /*4ab0*/  IMAD.MOV.U32 R2, RZ, RZ, R7 ;  /* 0x000000ffff027224 */ /* 0x000fce00078e0007 */
.L_x_33184:
[----:B------:R-:W-:Y:S05]  /*4ac0*/  BSYNC.RECONVERGENT B1 ;  /* 0x0000000000017941 */ /* 0x000fea0003800200 */
.L_x_33182:
        /* <DEDUP_REMOVED lines=16> */
.L_x_33186:
[----:B------:R-:W-:Y:S01]  /*4bd0*/  IMAD.MOV.U32 R22, RZ, RZ, R11 ;  /* 0x000000ffff167224 */ /* 0x000fe200078e000b */
[----:B------:R-:W-:Y:S01]  /*4be0*/  MOV R11, R24 ;  /* 0x00000018000b7202 */ /* 0x000fe20000000f00 */
[----:B------:R-:W-:Y:S02]  /*4bf0*/  IMAD.MOV.U32 R34, RZ, RZ, R3 ;  /* 0x000000ffff227224 */ /* 0x000fe400078e0003 */
[----:B------:R-:W-:-:S07]  /*4c00*/  IMAD.MOV.U32 R3, RZ, RZ, R6 ;  /* 0x000000ffff037224 */ /* 0x000fce00078e0006 */
.L_x_33187:
[----:B------:R-:W-:Y:S05]  /*4c10*/  BSYNC.RECONVERGENT B1 ;  /* 0x0000000000017941 */ /* 0x000fea0003800200 */
.L_x_33185:
        /* <DEDUP_REMOVED lines=9> */
.L_x_33189:
[----:B------:R-:W-:Y:S01]  /*4cb0*/  IMAD.MOV.U32 R7, RZ, RZ, R22 ;  /* 0x000000ffff077224 */ /* 0x000fe200078e0016 */
[----:B------:R-:W-:Y:S01]  /*4cc0*/  MOV R22, R13 ;  /* 0x0000000d00167202 */ /* 0x000fe20000000f00 */
[----:B------:R-:W-:Y:S02]  /*4cd0*/  IMAD.MOV.U32 R21, RZ, RZ, R34 ;  /* 0x000000ffff157224 */ /* 0x000fe400078e0022 */
[----:B------:R-:W-:-:S07]  /*4ce0*/  IMAD.MOV.U32 R34, RZ, RZ, R9 ;  /* 0x000000ffff227224 */ /* 0x000fce00078e0009 */
.L_x_33190:
[----:B------:R-:W-:Y:S05]  /*4cf0*/  BSYNC.RECONVERGENT B1 ;  /* 0x0000000000017941 */ /* 0x000fea0003800200 */
.L_x_33188:
        /* <DEDUP_REMOVED lines=9> */
.L_x_33192:
[----:B------:R-:W-:Y:S01]  /*4d90*/  IMAD.MOV.U32 R6, RZ, RZ, R7 ;  /* 0x000000ffff067224 */ /* 0x000fe200078e0007 */
[----:B------:R-:W-:Y:S01]  /*4da0*/  MOV R7, R26 ;  /* 0x0000001a00077202 */ /* 0x000fe20000000f00 */
[----:B------:R-:W-:Y:S02]  /*4db0*/  IMAD.MOV.U32 R24, RZ, RZ, R21 ;  /* 0x000000ffff187224 */ /* 0x000fe400078e0015 */
[----:B------:R-:W-:-:S07]  /*4dc0*/  IMAD.MOV.U32 R21, RZ, RZ, R8 ;  /* 0x000000ffff157224 */ /* 0x000fce00078e0008 */
.L_x_33193:
[----:B------:R-:W-:Y:S05]  /*4dd0*/  BSYNC.RECONVERGENT B1 ;  /* 0x0000000000017941 */ /* 0x000fea0003800200 */
.L_x_33191:
        /* <DEDUP_REMOVED lines=9> */
.L_x_33195:
[----:B------:R-:W-:Y:S01]  /*4e70*/  IMAD.MOV.U32 R8, RZ, RZ, R6 ;  /* 0x000000ffff087224 */ /* 0x000fe200078e0006 */
[----:B------:R-:W-:Y:S01]  /*4e80*/  MOV R6, R17 ;  /* 0x0000001100067202 */ /* 0x000fe20000000f00 */
[----:B------:R-:W-:Y:S02]  /*4e90*/  IMAD.MOV.U32 R9, RZ, RZ, R24 ;  /* 0x000000ffff097224 */ /* 0x000fe400078e0018 */
[----:B------:R-:W-:-:S07]  /*4ea0*/  IMAD.MOV.U32 R24, RZ, RZ, R15 ;  /* 0x000000ffff187224 */ /* 0x000fce00078e000f */
.L_x_33196:
[----:B------:R-:W-:Y:S05]  /*4eb0*/  BSYNC.RECONVERGENT B1 ;  /* 0x0000000000017941 */ /* 0x000fea0003800200 */
.L_x_33194:
        /* <DEDUP_REMOVED lines=9> */
.L_x_33198:
[----:B------:R-:W-:Y:S01]  /*4f50*/  IMAD.MOV.U32 R13, RZ, RZ, R8 ;  /* 0x000000ffff0d7224 */ /* 0x000fe200078e0008 */
[----:B------:R-:W-:Y:S01]  /*4f60*/  MOV R8, R19 ;  /* 0x0000001300087202 */ /* 0x000fe20000000f00 */
[----:B------:R-:W-:Y:S02]  /*4f70*/  IMAD.MOV.U32 R15, RZ, RZ, R9 ;  /* 0x000000ffff0f7224 */ /* 0x000fe400078e0009 */
[----:B------:R-:W-:-:S07]  /*4f80*/  IMAD.MOV.U32 R9, RZ, RZ, R32 ;  /* 0x000000ffff097224 */ /* 0x000fce00078e0020 */
.L_x_33199:
[----:B------:R-:W-:Y:S05]  /*4f90*/  BSYNC.RECONVERGENT B1 ;  /* 0x0000000000017941 */ /* 0x000fea0003800200 */
.L_x_33197:
        /* <DEDUP_REMOVED lines=9> */
.L_x_33201:
[----:B------:R-:W-:Y:S01]  /*5030*/  IMAD.MOV.U32 R26, RZ, RZ, R13 ;  /* 0x000000ffff1a7224 */ /* 0x000fe200078e000d */
[----:B------:R-:W-:Y:S01]  /*5040*/  MOV R13, R10 ;  /* 0x0000000a000d7202 */ /* 0x000fe20000000f00 */
[----:B------:R-:W-:Y:S02]  /*5050*/  IMAD.MOV.U32 R17, RZ, RZ, R15 ;  /* 0x000000ffff117224 */ /* 0x000fe400078e000f */
[----:B------:R-:W-:-:S07]  /*5060*/  IMAD.MOV.U32 R15, RZ, RZ, R2 ;  /* 0x000000ffff0f7224 */ /* 0x000fce00078e0002 */
.L_x_33202:
[----:B------:R-:W-:Y:S05]  /*5070*/  BSYNC.RECONVERGENT B1 ;  /* 0x0000000000017941 */ /* 0x000fea0003800200 */
.L_x_33200:
        /* <DEDUP_REMOVED lines=9> */
.L_x_33204:
[----:B------:R-:W-:Y:S01]  /*5110*/  IMAD.MOV.U32 R2, RZ, RZ, R26 ;  /* 0x000000ffff027224 */ /* 0x000fe200078e001a */
[----:B------:R-:W-:Y:S01]  /*5120*/  MOV R26, R5 ;  /* 0x00000005001a7202 */ /* 0x000fe20000000f00 */
[----:B------:R-:W-:Y:S02]  /*5130*/  IMAD.MOV.U32 R10, RZ, RZ, R17 ;  /* 0x000000ffff0a7224 */ /* 0x000fe400078e0011 */
[----:B------:R-:W-:-:S07]  /*5140*/  IMAD.MOV.U32 R17, RZ, RZ, R4 ;  /* 0x000000ffff117224 */ /* 0x000fce00078e0004 */
.L_x_33205:
[----:B------:R-:W-:Y:S05]  /*5150*/  BSYNC.RECONVERGENT B1 ;  /* 0x0000000000017941 */ /* 0x000fea0003800200 */
.L_x_33203:
        /* <DEDUP_REMOVED lines=16> */
.L_x_33207:
[----:B------:R-:W-:Y:S01]  /*5260*/  MOV R4, R11 ;  /* 0x0000000b00047202 */ /* 0x000fe20000000f00 */
[----:B------:R-:W-:Y:S02]  /*5270*/  IMAD.MOV.U32 R20, RZ, RZ, R3 ;  /* 0x000000ffff147224 */ /* 0x000fe400078e0003 */
[----:B------:R-:W-:Y:S02]  /*5280*/  IMAD.MOV.U32 R11, RZ, RZ, R22 ;  /* 0x000000ffff0b7224 */ /* 0x000fe400078e0016 */
[----:B------:R-:W-:-:S07]  /*5290*/  IMAD.MOV.U32 R3, RZ, RZ, R34 ;  /* 0x000000ffff037224 */ /* 0x000fce00078e0022 */
.L_x_33208:
[----:B------:R-:W-:Y:S05]  /*52a0*/  BSYNC.RECONVERGENT B1 ;  /* 0x0000000000017941 */ /* 0x000fea0003800200 */
.L_x_33206:
        /* <DEDUP_REMOVED lines=9> */
.L_x_33210:
[----:B------:R-:W-:Y:S01]  /*5340*/  MOV R5, R4 ;  /* 0x0000000400057202 */ /* 0x000fe20000000f00 */
[----:B------:R-:W-:Y:S02]  /*5350*/  IMAD.MOV.U32 R19, RZ, RZ, R20 ;  /* 0x000000ffff137224 */ /* 0x000fe400078e0014 */
[----:B------:R-:W-:Y:S02]  /*5360*/  IMAD.MOV.U32 R4, RZ, RZ, R7 ;  /* 0x000000ffff047224 */ /* 0x000fe400078e0007 */
[----:B------:R-:W-:-:S07]  /*5370*/  IMAD.MOV.U32 R20, RZ, RZ, R21 ;  /* 0x000000ffff147224 */ /* 0x000fce00078e0015 */
.L_x_33211:
[----:B------:R-:W-:Y:S05]  /*5380*/  BSYNC.RECONVERGENT B1 ;  /* 0x0000000000017941 */ /* 0x000fea0003800200 */
.L_x_33209:
        /* <DEDUP_REMOVED lines=9> */
.L_x_33213:
[----:B------:R-:W-:Y:S01]  /*5420*/  MOV R7, R5 ;  /* 0x0000000500077202 */ /* 0x000fe20000000f00 */
[----:B------:R-:W-:Y:S02]  /*5430*/  IMAD.MOV.U32 R22, RZ, RZ, R19 ;  /* 0x000000ffff167224 */ /* 0x000fe400078e0013 */
[----:B------:R-:W-:Y:S02]  /*5440*/  IMAD.MOV.U32 R5, RZ, RZ, R6 ;  /* 0x000000ffff057224 */ /* 0x000fe400078e0006 */
[----:B------:R-:W-:-:S07]  /*5450*/  IMAD.MOV.U32 R19, RZ, RZ, R24 ;  /* 0x000000ffff137224 */ /* 0x000fce00078e0018 */
.L_x_33214:
[----:B------:R-:W-:Y:S05]  /*5460*/  BSYNC.RECONVERGENT B1 ;  /* 0x0000000000017941 */ /* 0x000fea0003800200 */
.L_x_33212:
        /* <DEDUP_REMOVED lines=9> */
.L_x_33216:
[----:B------:R-:W-:Y:S01]  /*5500*/  MOV R6, R7 ;  /* 0x0000000700067202 */ /* 0x000fe20000000f00 */
[----:B------:R-:W-:Y:S02]  /*5510*/  IMAD.MOV.U32 R24, RZ, RZ, R22 ;  /* 0x000000ffff187224 */ /* 0x000fe400078e0016 */
[----:B------:R-:W-:Y:S02]  /*5520*/  IMAD.MOV.U32 R7, RZ, RZ, R8 ;  /* 0x000000ffff077224 */ /* 0x000fe400078e0008 */
[----:B------:R-:W-:-:S07]  /*5530*/  IMAD.MOV.U32 R22, RZ, RZ, R9 ;  /* 0x000000ffff167224 */ /* 0x000fce00078e0009 */
.L_x_33217:
[----:B------:R-:W-:Y:S05]  /*5540*/  BSYNC.RECONVERGENT B1 ;  /* 0x0000000000017941 */ /* 0x000fea0003800200 */
.L_x_33215:
        /* <DEDUP_REMOVED lines=9> */
.L_x_33219:
[----:B------:R-:W-:Y:S01]  /*55e0*/  MOV R9, R6 ;  /* 0x0000000600097202 */ /* 0x000fe20000000f00 */
[----:B------:R-:W-:Y:S02]  /*55f0*/  IMAD.MOV.U32 R8, RZ, RZ, R24 ;  /* 0x000000ffff087224 */ /* 0x000fe400078e0018 */
[----:B------:R-:W-:Y:S02]  /*5600*/  IMAD.MOV.U32 R6, RZ, RZ, R13 ;  /* 0x000000ffff067224 */ /* 0x000fe400078e000d */
[----:B------:R-:W-:-:S07]  /*5610*/  IMAD.MOV.U32 R24, RZ, RZ, R15 ;  /* 0x000000ffff187224 */ /* 0x000fce00078e000f */
.L_x_33220:
[----:B------:R-:W-:Y:S05]  /*5620*/  BSYNC.RECONVERGENT B1 ;  /* 0x0000000000017941 */ /* 0x000fea0003800200 */
.L_x_33218:
        /* <DEDUP_REMOVED lines=9> */
.L_x_33222:
[----:B------:R-:W-:Y:S01]  /*56c0*/  MOV R13, R9 ;  /* 0x00000009000d7202 */ /* 0x000fe20000000f00 */
[----:B------:R-:W-:Y:S02]  /*56d0*/  IMAD.MOV.U32 R15, RZ, RZ, R8 ;  /* 0x000000ffff0f7224 */ /* 0x000fe400078e0008 */
[----:B------:R-:W-:Y:S02]  /*56e0*/  IMAD.MOV.U32 R9, RZ, RZ, R26 ;  /* 0x000000ffff097224 */ /* 0x000fe400078e001a */
[----:B------:R-:W-:-:S07]  /*56f0*/  IMAD.MOV.U32 R8, RZ, RZ, R17 ;  /* 0x000000ffff087224 */ /* 0x000fce00078e0011 */
.L_x_33223:
[----:B------:R-:W-:Y:S05]  /*5700*/  BSYNC.RECONVERGENT B1 ;  /* 0x0000000000017941 */ /* 0x000fea0003800200 */
.L_x_33221:
        /* <DEDUP_REMOVED lines=9> */
.L_x_33225:
[----:B------:R-:W-:Y:S01]  /*57a0*/  MOV R17, R13 ;  /* 0x0000000d00117202 */ /* 0x000fe20000000f00 */
[----:B------:R-:W-:Y:S02]  /*57b0*/  IMAD.MOV.U32 R21, RZ, RZ, R15 ;  /* 0x000000ffff157224 */ /* 0x000fe400078e000f */
[----:B------:R-:W-:Y:S02]  /*57c0*/  IMAD.MOV.U32 R13, RZ, RZ, R2 ;  /* 0x000000ffff0d7224 */ /* 0x000fe400078e0002 */
[----:B------:R-:W-:-:S07]  /*57d0*/  IMAD.MOV.U32 R15, RZ, RZ, R10 ;  /* 0x000000ffff0f7224 */ /* 0x000fce00078e000a */
.L_x_33226:
[----:B------:R-:W-:Y:S05]  /*57e0*/  BSYNC.RECONVERGENT B1 ;  /* 0x0000000000017941 */ /* 0x000fea0003800200 */
.L_x_33224:
        /* <DEDUP_REMOVED lines=16> */
.L_x_33228:
[----:B------:R-:W-:Y:S02]  /*58f0*/  IMAD.MOV.U32 R2, RZ, RZ, R11 ;  /* 0x000000ffff027224 */ /* 0x000fe400078e000b */
[----:B------:R-:W-:Y:S02]  /*5900*/  IMAD.MOV.U32 R10, RZ, RZ, R3 ;  /* 0x000000ffff0a7224 */ /* 0x000fe400078e0003 */
[----:B------:R-:W-:Y:S02]  /*5910*/  IMAD.MOV.U32 R11, RZ, RZ, R4 ;  /* 0x000000ffff0b7224 */ /* 0x000fe400078e0004 */
[----:B------:R-:W-:-:S07]  /*5920*/  IMAD.MOV.U32 R3, RZ, RZ, R20 ;  /* 0x000000ffff037224 */ /* 0x000fce00078e0014 */
.L_x_33229:
[----:B------:R-:W-:Y:S05]  /*5930*/  BSYNC.RECONVERGENT B1 ;  /* 0x0000000000017941 */ /* 0x000fea0003800200 */
.L_x_33227:
        /* <DEDUP_REMOVED lines=9> */
.L_x_33231:
[----:B------:R-:W-:Y:S02]  /*59d0*/  IMAD.MOV.U32 R4, RZ, RZ, R2 ;  /* 0x000000ffff047224 */ /* 0x000fe400078e0002 */
[----:B------:R-:W-:Y:S02]  /*59e0*/  IMAD.MOV.U32 R23, RZ, RZ, R10 ;  /* 0x000000ffff177224 */ /* 0x000fe400078e000a */
[----:B------:R-:W-:Y:S02]  /*59f0*/  IMAD.MOV.U32 R2, RZ, RZ, R5 ;  /* 0x000000ffff027224 */ /* 0x000fe400078e0005 */
[----:B------:R-:W-:-:S07]  /*5a00*/  IMAD.MOV.U32 R10, RZ, RZ, R19 ;  /* 0x000000ffff0a7224 */ /* 0x000fce00078e0013 */
.L_x_33232:
[----:B------:R-:W-:Y:S05]  /*5a10*/  BSYNC.RECONVERGENT B1 ;  /* 0x0000000000017941 */ /* 0x000fea0003800200 */
.L_x_33230:
        /* <DEDUP_REMOVED lines=9> */
.L_x_33234:
[----:B------:R-:W-:Y:S02]  /*5ab0*/  IMAD.MOV.U32 R5, RZ, RZ, R4 ;  /* 0x000000ffff057224 */ /* 0x000fe400078e0004 */
[----:B------:R-:W-:Y:S02]  /*5ac0*/  IMAD.MOV.U32 R19, RZ, RZ, R23 ;  /* 0x000000ffff137224 */ /* 0x000fe400078e0017 */
[----:B------:R-:W-:Y:S02]  /*5ad0*/  IMAD.MOV.U32 R4, RZ, RZ, R7 ;  /* 0x000000ffff047224 */ /* 0x000fe400078e0007 */
[----:B------:R-:W-:-:S07]  /*5ae0*/  IMAD.MOV.U32 R23, RZ, RZ, R22 ;  /* 0x000000ffff177224 */ /* 0x000fce00078e0016 */
.L_x_33235:
[----:B------:R-:W-:Y:S05]  /*5af0*/  BSYNC.RECONVERGENT B1 ;  /* 0x0000000000017941 */ /* 0x000fea0003800200 */
.L_x_33233:
        /* <DEDUP_REMOVED lines=9> */
.L_x_33237:
[----:B------:R-:W-:Y:S02]  /*5b90*/  IMAD.MOV.U32 R18, RZ, RZ, R5 ;  /* 0x000000ffff127224 */ /* 0x000fe400078e0005 */
[----:B------:R-:W-:Y:S02]  /*5ba0*/  IMAD.MOV.U32 R7, RZ, RZ, R19 ;  /* 0x000000ffff077224 */ /* 0x000fe400078e0013 */
[----:B------:R-:W-:Y:S02]  /*5bb0*/  IMAD.MOV.U32 R5, RZ, RZ, R6 ;  /* 0x000000ffff057224 */ /* 0x000fe400078e0006 */
[----:B------:R-:W-:-:S07]  /*5bc0*/  IMAD.MOV.U32 R19, RZ, RZ, R24 ;  /* 0x000000ffff137224 */ /* 0x000fce00078e0018 */
.L_x_33238:
[----:B------:R-:W-:Y:S05]  /*5bd0*/  BSYNC.RECONVERGENT B1 ;  /* 0x0000000000017941 */ /* 0x000fea0003800200 */
.L_x_33236:
        /* <DEDUP_REMOVED lines=9> */
.L_x_33240:
[----:B------:R-:W-:Y:S02]  /*5c70*/  IMAD.MOV.U32 R6, RZ, RZ, R18 ;  /* 0x000000ffff067224 */ /* 0x000fe400078e0012 */
[----:B------:R-:W-:Y:S02]  /*5c80*/  IMAD.MOV.U32 R20, RZ, RZ, R7 ;  /* 0x000000ffff147224 */ /* 0x000fe400078e0007 */
[----:B------:R-:W-:Y:S02]  /*5c90*/  IMAD.MOV.U32 R18, RZ, RZ, R9 ;  /* 0x000000ffff127224 */ /* 0x000fe400078e0009 */
[----:B------:R-:W-:-:S07]  /*5ca0*/  IMAD.MOV.U32 R7, RZ, RZ, R8 ;  /* 0x000000ffff077224 */ /* 0x000fce00078e0008 */
.L_x_33241:
[----:B------:R-:W-:Y:S05]  /*5cb0*/  BSYNC.RECONVERGENT B1 ;  /* 0x0000000000017941 */ /* 0x000fea0003800200 */
.L_x_33239:
        /* <DEDUP_REMOVED lines=9> */
.L_x_33243:
[----:B------:R-:W-:Y:S02]  /*5d50*/  IMAD.MOV.U32 R8, RZ, RZ, R6 ;  /* 0x000000ffff087224 */ /* 0x000fe400078e0006 */
[----:B------:R-:W-:Y:S02]  /*5d60*/  IMAD.MOV.U32 R22, RZ, RZ, R20 ;  /* 0x000000ffff167224 */ /* 0x000fe400078e0014 */
[----:B------:R-:W-:Y:S02]  /*5d70*/  IMAD.MOV.U32 R6, RZ, RZ, R13 ;  /* 0x000000ffff067224 */ /* 0x000fe400078e000d */
[----:B------:R-:W-:-:S07]  /*5d80*/  IMAD.MOV.U32 R20, RZ, RZ, R15 ;  /* 0x000000ffff147224 */ /* 0x000fce00078e000f */
.L_x_33244:
[----:B------:R-:W-:Y:S05]  /*5d90*/  BSYNC.RECONVERGENT B1 ;  /* 0x0000000000017941 */ /* 0x000fea0003800200 */
.L_x_33242:
        /* <DEDUP_REMOVED lines=9> */
.L_x_33246:
[----:B------:R-:W-:Y:S02]  /*5e30*/  IMAD.MOV.U32 R9, RZ, RZ, R8 ;  /* 0x000000ffff097224 */ /* 0x000fe400078e0008 */
[----:B------:R-:W-:Y:S02]  /*5e40*/  IMAD.MOV.U32 R13, RZ, RZ, R22 ;  /* 0x000000ffff0d7224 */ /* 0x000fe400078e0016 */
[----:B------:R-:W-:Y:S02]  /*5e50*/  IMAD.MOV.U32 R8, RZ, RZ, R17 ;  /* 0x000000ffff087224 */ /* 0x000fe400078e0011 */
[----:B------:R-:W-:-:S07]  /*5e60*/  IMAD.MOV.U32 R22, RZ, RZ, R21 ;  /* 0x000000ffff167224 */ /* 0x000fce00078e0015 */
.L_x_33247:
[----:B------:R-:W-:Y:S05]  /*5e70*/  BSYNC.RECONVERGENT B1 ;  /* 0x0000000000017941 */ /* 0x000fea0003800200 */
.L_x_33245:
        /* <DEDUP_REMOVED lines=16> */
.L_x_33249:
[----:B------:R-:W-:Y:S01]  /*5f80*/  IMAD.MOV.U32 R15, RZ, RZ, R11 ;  /* 0x000000ffff0f7224 */ /* 0x000fe200078e000b */
[----:B------:R-:W-:Y:S01]  /*5f90*/  MOV R11, R2 ;  /* 0x00000002000b7202 */ /* 0x000fe20000000f00 */
[----:B------:R-:W-:Y:S02]  /*5fa0*/  IMAD.MOV.U32 R16, RZ, RZ, R3 ;  /* 0x000000ffff107224 */ /* 0x000fe400078e0003 */
[----:B------:R-:W-:-:S07]  /*5fb0*/  IMAD.MOV.U32 R3, RZ, RZ, R10 ;  /* 0x000000ffff037224 */ /* 0x000fce00078e000a */
.L_x_33250:
[----:B------:R-:W-:Y:S05]  /*5fc0*/  BSYNC.RECONVERGENT B1 ;  /* 0x0000000000017941 */ /* 0x000fea0003800200 */
.L_x_33248:
        /* <DEDUP_REMOVED lines=9> */
.L_x_33252:
[----:B------:R-:W-:Y:S01]  /*6060*/  IMAD.MOV.U32 R17, RZ, RZ, R15 ;  /* 0x000000ffff117224 */ /* 0x000fe200078e000f */
[----:B------:R-:W-:Y:S01]  /*6070*/  MOV R15, R4 ;  /* 0x00000004000f7202 */ /* 0x000fe20000000f00 */
[----:B------:R-:W-:Y:S02]  /*6080*/  IMAD.MOV.U32 R21, RZ, RZ, R16 ;  /* 0x000000ffff157224 */ /* 0x000fe400078e0010 */
[----:B------:R-:W-:-:S07]  /*6090*/  IMAD.MOV.U32 R16, RZ, RZ, R23 ;  /* 0x000000ffff107224 */ /* 0x000fce00078e0017 */
.L_x_33253:
[----:B------:R-:W-:Y:S05]  /*60a0*/  BSYNC.RECONVERGENT B1 ;  /* 0x0000000000017941 */ /* 0x000fea0003800200 */
.L_x_33251:
        /* <DEDUP_REMOVED lines=9> */
.L_x_33255:
[----:B------:R-:W-:Y:S01]  /*6140*/  IMAD.MOV.U32 R23, RZ, RZ, R17 ;  /* 0x000000ffff177224 */ /* 0x000fe200078e0011 */
[----:B------:R-:W-:Y:S01]  /*6150*/  MOV R17, R5 ;  /* 0x0000000500117202 */ /* 0x000fe20000000f00 */
[----:B------:R-:W-:Y:S02]  /*6160*/  IMAD.MOV.U32 R24, RZ, RZ, R21 ;  /* 0x000000ffff187224 */ /* 0x000fe400078e0015 */
[----:B------:R-:W-:-:S07]  /*6170*/  IMAD.MOV.U32 R21, RZ, RZ, R19 ;  /* 0x000000ffff157224 */ /* 0x000fce00078e0013 */
.L_x_33256:
[----:B------:R-:W-:Y:S05]  /*6180*/  BSYNC.RECONVERGENT B1 ;  /* 0x0000000000017941 */ /* 0x000fea0003800200 */
.L_x_33254:
        /* <DEDUP_REMOVED lines=9> */
.L_x_33258:
[----:B------:R-:W-:Y:S01]  /*6220*/  IMAD.MOV.U32 R19, RZ, RZ, R23 ;  /* 0x000000ffff137224 */ /* 0x000fe200078e0017 */
[----:B------:R-:W-:Y:S01]  /*6230*/  MOV R23, R18 ;  /* 0x0000001200177202 */ /* 0x000fe20000000f00 */
[----:B------:R-:W-:Y:S02]  /*6240*/  IMAD.MOV.U32 R27, RZ, RZ, R24 ;  /* 0x000000ffff1b7224 */ /* 0x000fe400078e0018 */
[----:B------:R-:W-:-:S07]  /*6250*/  IMAD.MOV.U32 R24, RZ, RZ, R7 ;  /* 0x000000ffff187224 */ /* 0x000fce00078e0007 */
.L_x_33259:
[----:B------:R-:W-:Y:S05]  /*6260*/  BSYNC.RECONVERGENT B1 ;  /* 0x0000000000017941 */ /* 0x000fea0003800200 */
.L_x_33257:
        /* <DEDUP_REMOVED lines=9> */
.L_x_33261:
[----:B------:R-:W-:Y:S01]  /*6300*/  IMAD.MOV.U32 R18, RZ, RZ, R19 ;  /* 0x000000ffff127224 */ /* 0x000fe200078e0013 */
[----:B------:R-:W-:Y:S01]  /*6310*/  MOV R19, R6 ;  /* 0x0000000600137202 */ /* 0x000fe20000000f00 */
[----:B------:R-:W-:Y:S02]  /*6320*/  IMAD.MOV.U32 R26, RZ, RZ, R27 ;  /* 0x000000ffff1a7224 */ /* 0x000fe400078e001b */
[----:B------:R-:W-:-:S07]  /*6330*/  IMAD.MOV.U32 R27, RZ, RZ, R20 ;  /* 0x000000ffff1b7224 */ /* 0x000fce00078e0014 */
.L_x_33262:
[----:B------:R-:W-:Y:S05]  /*6340*/  BSYNC.RECONVERGENT B1 ;  /* 0x0000000000017941 */ /* 0x000fea0003800200 */
.L_x_33260:
        /* <DEDUP_REMOVED lines=9> */
.L_x_33264:
[----:B------:R-:W-:Y:S01]  /*63e0*/  IMAD.MOV.U32 R20, RZ, RZ, R18 ;  /* 0x000000ffff147224 */ /* 0x000fe200078e0012 */
[----:B------:R-:W-:Y:S01]  /*63f0*/  MOV R18, R8 ;  /* 0x0000000800127202 */ /* 0x000fe20000000f00 */
[----:B------:R-:W-:Y:S02]  /*6400*/  IMAD.MOV.U32 R29, RZ, RZ, R26 ;  /* 0x000000ffff1d7224 */ /* 0x000fe400078e001a */
[----:B------:R-:W-:-:S07]  /*6410*/  IMAD.MOV.U32 R26, RZ, RZ, R22 ;  /* 0x000000ffff1a7224 */ /* 0x000fce00078e0016 */
.L_x_33265:
[----:B------:R-:W-:Y:S05]  /*6420*/  BSYNC.RECONVERGENT B1 ;  /* 0x0000000000017941 */ /* 0x000fea0003800200 */
.L_x_33263:
        /* <DEDUP_REMOVED lines=9> */
.L_x_33267:
[----:B------:R-:W-:Y:S01]  /*64c0*/  IMAD.MOV.U32 R36, RZ, RZ, R20 ;  /* 0x000000ffff247224 */ /* 0x000fe200078e0014 */
[----:B------:R-:W-:Y:S01]  /*64d0*/  MOV R20, R9 ;  /* 0x0000000900147202 */ /* 0x000fe20000000f00 */
[----:B------:R-:W-:Y:S02]  /*64e0*/  IMAD.MOV.U32 R8, RZ, RZ, R29 ;  /* 0x000000ffff087224 */ /* 0x000fe400078e001d */
[----:B------:R-:W-:-:S07]  /*64f0*/  IMAD.MOV.U32 R29, RZ, RZ, R13 ;  /* 0x000000ffff1d7224 */ /* 0x000fce00078e000d */
.L_x_33268:
[----:B------:R-:W-:Y:S05]  /*6500*/  BSYNC.RECONVERGENT B1 ;  /* 0x0000000000017941 */ /* 0x000fea0003800200 */
.L_x_33266:
        /* <DEDUP_REMOVED lines=16> */
.L_x_33270:
[----:B------:R-:W-:Y:S01]  /*6610*/  MOV R10, R11 ;  /* 0x0000000b000a7202 */ /* 0x000fe20000000f00 */
[----:B------:R-:W-:Y:S02]  /*6620*/  IMAD.MOV.U32 R2, RZ, RZ, R3 ;  /* 0x000000ffff027224 */ /* 0x000fe400078e0003 */
[----:B------:R-:W-:Y:S02]  /*6630*/  IMAD.MOV.U32 R11, RZ, RZ, R15 ;  /* 0x000000ffff0b7224 */ /* 0x000fe400078e000f */
[----:B------:R-:W-:-:S07]  /*6640*/  IMAD.MOV.U32 R3, RZ, RZ, R16 ;  /* 0x000000ffff037224 */ /* 0x000fce00078e0010 */
.L_x_33271:
[----:B------:R-:W-:Y:S05]  /*6650*/  BSYNC.RECONVERGENT B1 ;  /* 0x0000000000017941 */ /* 0x000fea0003800200 */
.L_x_33269:
        /* <DEDUP_REMOVED lines=9> */
.L_x_33273:
[----:B------:R-:W-:Y:S01]  /*66f0*/  MOV R33, R10 ;  /* 0x0000000a00217202 */ /* 0x000fe20000000f00 */
[----:B------:R-:W-:Y:S02]  /*6700*/  IMAD.MOV.U32 R5, RZ, RZ, R2 ;  /* 0x000000ffff057224 */ /* 0x000fe400078e0002 */
[----:B------:R-:W-:Y:S02]  /*6710*/  IMAD.MOV.U32 R10, RZ, RZ, R17 ;  /* 0x000000ffff0a7224 */ /* 0x000fe400078e0011 */
[----:B------:R-:W-:-:S07]  /*6720*/  IMAD.MOV.U32 R2, RZ, RZ, R21 ;  /* 0x000000ffff027224 */ /* 0x000fce00078e0015 */
.L_x_33274:
[----:B------:R-:W-:Y:S05]  /*6730*/  BSYNC.RECONVERGENT B1 ;  /* 0x0000000000017941 */ /* 0x000fea0003800200 */
.L_x_33272:
        /* <DEDUP_REMOVED lines=9> */
.L_x_33276:
[----:B------:R-:W-:Y:S01]  /*67d0*/  MOV R32, R33 ;  /* 0x0000002100207202 */ /* 0x000fe20000000f00 */
[----:B------:R-:W-:Y:S02]  /*67e0*/  IMAD.MOV.U32 R4, RZ, RZ, R5 ;  /* 0x000000ffff047224 */ /* 0x000fe400078e0005 */
[----:B------:R-:W-:Y:S02]  /*67f0*/  IMAD.MOV.U32 R33, RZ, RZ, R23 ;  /* 0x000000ffff217224 */ /* 0x000fe400078e0017 */
[----:B------:R-:W-:-:S07]  /*6800*/  IMAD.MOV.U32 R5, RZ, RZ, R24 ;  /* 0x000000ffff057224 */ /* 0x000fce00078e0018 */
.L_x_33277:
[----:B------:R-:W-:Y:S05]  /*6810*/  BSYNC.RECONVERGENT B1 ;  /* 0x0000000000017941 */ /* 0x000fea0003800200 */
.L_x_33275:
        /* <DEDUP_REMOVED lines=9> */
.L_x_33279:
[----:B------:R-:W-:Y:S01]  /*68b0*/  MOV R35, R32 ;  /* 0x0000002000237202 */ /* 0x000fe20000000f00 */
[----:B------:R-:W-:Y:S02]  /*68c0*/  IMAD.MOV.U32 R7, RZ, RZ, R4 ;  /* 0x000000ffff077224 */ /* 0x000fe400078e0004 */
[----:B------:R-:W-:Y:S02]  /*68d0*/  IMAD.MOV.U32 R32, RZ, RZ, R19 ;  /* 0x000000ffff207224 */ /* 0x000fe400078e0013 */
[----:B------:R-:W-:-:S07]  /*68e0*/  IMAD.MOV.U32 R4, RZ, RZ, R27 ;  /* 0x000000ffff047224 */ /* 0x000fce00078e001b */
.L_x_33280:
[----:B------:R-:W-:Y:S05]  /*68f0*/  BSYNC.RECONVERGENT B1 ;  /* 0x0000000000017941 */ /* 0x000fea0003800200 */
.L_x_33278:
        /* <DEDUP_REMOVED lines=9> */
.L_x_33282:
[----:B------:R-:W-:Y:S01]  /*6990*/  MOV R34, R35 ;  /* 0x0000002300227202 */ /* 0x000fe20000000f00 */
[----:B------:R-:W-:Y:S02]  /*69a0*/  IMAD.MOV.U32 R6, RZ, RZ, R7 ;  /* 0x000000ffff067224 */ /* 0x000fe400078e0007 */
[----:B------:R-:W-:Y:S02]  /*69b0*/  IMAD.MOV.U32 R35, RZ, RZ, R18 ;  /* 0x000000ffff237224 */ /* 0x000fe400078e0012 */
[----:B------:R-:W-:-:S07]  /*69c0*/  IMAD.MOV.U32 R7, RZ, RZ, R26 ;  /* 0x000000ffff077224 */ /* 0x000fce00078e001a */
.L_x_33283:
[----:B------:R-:W-:Y:S05]  /*69d0*/  BSYNC.RECONVERGENT B1 ;  /* 0x0000000000017941 */ /* 0x000fea0003800200 */
.L_x_33281:
        /* <DEDUP_REMOVED lines=9> */
.L_x_33285:
[----:B------:R-:W-:Y:S01]  /*6a70*/  MOV R13, R34 ;  /* 0x00000022000d7202 */ /* 0x000fe20000000f00 */
[----:B------:R-:W-:Y:S02]  /*6a80*/  IMAD.MOV.U32 R15, RZ, RZ, R6 ;  /* 0x000000ffff0f7224 */ /* 0x000fe400078e0006 */
[----:B------:R-:W-:Y:S02]  /*6a90*/  IMAD.MOV.U32 R34, RZ, RZ, R20 ;  /* 0x000000ffff227224 */ /* 0x000fe400078e0014 */
[----:B------:R-:W-:-:S07]  /*6aa0*/  IMAD.MOV.U32 R6, RZ, RZ, R29 ;  /* 0x000000ffff067224 */ /* 0x000fce00078e001d */
.L_x_33286:
[----:B------:R-:W-:Y:S05]  /*6ab0*/  BSYNC.RECONVERGENT B1 ;  /* 0x0000000000017941 */ /* 0x000fea0003800200 */
.L_x_33284:
        /* <DEDUP_REMOVED lines=9> */
.L_x_33287:
[----:B------:R-:W-:Y:S02]  /*6b50*/  IMAD.MOV.U32 R9, RZ, RZ, R8 ;  /* 0x000000ffff097224 */ /* 0x000fe400078e0008 */
[----:B------:R-:W-:Y:S02]  /*6b60*/  IMAD.MOV.U32 R37, RZ, RZ, R36 ;  /* 0x000000ffff257224 */ /* 0x000fe400078e0024 */
[----:B------:R-:W-:Y:S02]  /*6b70*/  IMAD.MOV.U32 R39, RZ, RZ, R12 ;  /* 0x000000ffff277224 */ /* 0x000fe400078e000c */
[----:B------:R-:W-:Y:S02]  /*6b80*/  IMAD.MOV.U32 R8, RZ, RZ, R15 ;  /* 0x000000ffff087224 */ /* 0x000fe400078e000f */
[----:B------:R-:W-:-:S07]  /*6b90*/  IMAD.MOV.U32 R36, RZ, RZ, R13 ;  /* 0x000000ffff247224 */ /* 0x000fce00078e000d */
.L_x_33121:
[----:B------:R-:W-:Y:S05]  /*6ba0*/  BSYNC.RECONVERGENT B0 ;  /* 0x0000000000007941 */ /* 0x000fea0003800200 */
.L_x_33120:
        /* <DEDUP_REMOVED lines=46> */
.L_x_33291:
[----:B------:R-:W-:Y:S01]  /*6e90*/  IMAD.MOV.U32 R19, RZ, RZ, R11 ;  /* 0x000000ffff137224 */ /* 0x000fe200078e000b */
[----:B------:R-:W-:Y:S01]  /*6ea0*/  MOV R11, R10 ;  /* 0x0000000a000b7202 */ /* 0x000fe20000000f00 */
[----:B------:R-:W-:Y:S02]  /*6eb0*/  IMAD.MOV.U32 R17, RZ, RZ, R3 ;  /* 0x000000ffff117224 */ /* 0x000fe400078e0003 */
[----:B------:R-:W-:-:S07]  /*6ec0*/  IMAD.MOV.U32 R3, RZ, RZ, R2 ;  /* 0x000000ffff037224 */ /* 0x000fce00078e0002 */
.L_x_33292:
[----:B------:R-:W-:Y:S05]  /*6ed0*/  BSYNC.RECONVERGENT B1 ;  /* 0x0000000000017941 */ /* 0x000fea0003800200 */
.L_x_33290:
        /* <DEDUP_REMOVED lines=9> */
.L_x_33294:
[----:B------:R-:W-:Y:S01]  /*6f70*/  IMAD.MOV.U32 R23, RZ, RZ, R19 ;  /* 0x000000ffff177224 */ /* 0x000fe200078e0013 */
[----:B------:R-:W-:Y:S01]  /*6f80*/  MOV R19, R33 ;  /* 0x0000002100137202 */ /* 0x000fe20000000f00 */
[----:B------:R-:W-:Y:S02]  /*6f90*/  IMAD.MOV.U32 R21, RZ, RZ, R17 ;  /* 0x000000ffff157224 */ /* 0x000fe400078e0011 */
[----:B------:R-:W-:-:S07]  /*6fa0*/  IMAD.MOV.U32 R17, RZ, RZ, R5 ;  /* 0x000000ffff117224 */ /* 0x000fce00078e0005 */
.L_x_33295:
[----:B------:R-:W-:Y:S05]  /*6fb0*/  BSYNC.RECONVERGENT B1 ;  /* 0x0000000000017941 */ /* 0x000fea0003800200 */
.L_x_33293:
        /* <DEDUP_REMOVED lines=9> */
.L_x_33297:
[----:B------:R-:W-:Y:S01]  /*7050*/  IMAD.MOV.U32 R10, RZ, RZ, R23 ;  /* 0x000000ffff0a7224 */ /* 0x000fe200078e0017 */
[----:B------:R-:W-:Y:S01]  /*7060*/  MOV R23, R32 ;  /* 0x0000002000177202 */ /* 0x000fe20000000f00 */
[----:B------:R-:W-:Y:S02]  /*7070*/  IMAD.MOV.U32 R2, RZ, RZ, R21 ;  /* 0x000000ffff027224 */ /* 0x000fe400078e0015 */
[----:B------:R-:W-:-:S07]  /*7080*/  IMAD.MOV.U32 R21, RZ, RZ, R4 ;  /* 0x000000ffff157224 */ /* 0x000fce00078e0004 */
.L_x_33298:
[----:B------:R-:W-:Y:S05]  /*7090*/  BSYNC.RECONVERGENT B1 ;  /* 0x0000000000017941 */ /* 0x000fea0003800200 */
.L_x_33296:
        /* <DEDUP_REMOVED lines=9> */
.L_x_33300:
[----:B------:R-:W-:Y:S01]  /*7130*/  IMAD.MOV.U32 R27, RZ, RZ, R10 ;  /* 0x000000ffff1b7224 */ /* 0x000fe200078e000a */
[----:B------:R-:W-:Y:S01]  /*7140*/  MOV R10, R35 ;  /* 0x00000023000a7202 */ /* 0x000fe20000000f00 */
[----:B------:R-:W-:Y:S02]  /*7150*/  IMAD.MOV.U32 R5, RZ, RZ, R2 ;  /* 0x000000ffff057224 */ /* 0x000fe400078e0002 */
[----:B------:R-:W-:-:S07]  /*7160*/  IMAD.MOV.U32 R2, RZ, RZ, R7 ;  /* 0x000000ffff027224 */ /* 0x000fce00078e0007 */
.L_x_33301:
[----:B------:R-:W-:Y:S05]  /*7170*/  BSYNC.RECONVERGENT B1 ;  /* 0x0000000000017941 */ /* 0x000fea0003800200 */
.L_x_33299:
        /* <DEDUP_REMOVED lines=9> */
.L_x_33303:
[----:B------:R-:W-:Y:S01]  /*7210*/  IMAD.MOV.U32 R32, RZ, RZ, R27 ;  /* 0x000000ffff207224 */ /* 0x000fe200078e001b */
[----:B------:R-:W-:Y:S01]  /*7220*/  MOV R27, R34 ;  /* 0x00000022001b7202 */ /* 0x000fe20000000f00 */
[----:B------:R-:W-:Y:S02]  /*7230*/  IMAD.MOV.U32 R4, RZ, RZ, R5 ;  /* 0x000000ffff047224 */ /* 0x000fe400078e0005 */
[----:B------:R-:W-:-:S07]  /*7240*/  IMAD.MOV.U32 R5, RZ, RZ, R6 ;  /* 0x000000ffff057224 */ /* 0x000fce00078e0006 */
.L_x_33304:
[----:B------:R-:W-:Y:S05]  /*7250*/  BSYNC.RECONVERGENT B1 ;  /* 0x0000000000017941 */ /* 0x000fea0003800200 */
.L_x_33302:
        /* <DEDUP_REMOVED lines=9> */
.L_x_33306:
[----:B------:R-:W-:Y:S01]  /*72f0*/  IMAD.MOV.U32 R29, RZ, RZ, R32 ;  /* 0x000000ffff1d7224 */ /* 0x000fe200078e0020 */
[----:B------:R-:W-:Y:S01]  /*7300*/  MOV R32, R37 ;  /* 0x0000002500207202 */ /* 0x000fe20000000f00 */
[----:B------:R-:W-:Y:S02]  /*7310*/  IMAD.MOV.U32 R7, RZ, RZ, R4 ;  /* 0x000000ffff077224 */ /* 0x000fe400078e0004 */
[----:B------:R-:W-:-:S07]  /*7320*/  IMAD.MOV.U32 R4, RZ, RZ, R9 ;  /* 0x000000ffff047224 */ /* 0x000fce00078e0009 */
.L_x_33307:
[----:B------:R-:W-:Y:S05]  /*7330*/  BSYNC.RECONVERGENT B1 ;  /* 0x0000000000017941 */ /* 0x000fea0003800200 */
.L_x_33305:
        /* <DEDUP_REMOVED lines=9> */
.L_x_33309:
[----:B------:R-:W-:Y:S01]  /*73d0*/  IMAD.MOV.U32 R9, RZ, RZ, R29 ;  /* 0x000000ffff097224 */ /* 0x000fe200078e001d */
[----:B------:R-:W-:Y:S01]  /*73e0*/  MOV R29, R36 ;  /* 0x00000024001d7202 */ /* 0x000fe20000000f00 */
[----:B------:R-:W-:Y:S02]  /*73f0*/  IMAD.MOV.U32 R6, RZ, RZ, R7 ;  /* 0x000000ffff067224 */ /* 0x000fe400078e0007 */
[----:B------:R-:W-:-:S07]  /*7400*/  IMAD.MOV.U32 R7, RZ, RZ, R8 ;  /* 0x000000ffff077224 */ /* 0x000fce00078e0008 */
.L_x_33310:
[----:B------:R-:W-:Y:S05]  /*7410*/  BSYNC.RECONVERGENT B1 ;  /* 0x0000000000017941 */ /* 0x000fea0003800200 */
.L_x_33308:
        /* <DEDUP_REMOVED lines=16> */
.L_x_33312:
[----:B------:R-:W-:Y:S01]  /*7520*/  MOV R26, R11 ;  /* 0x0000000b001a7202 */ /* 0x000fe20000000f00 */
[----:B------:R-:W-:Y:S02]  /*7530*/  IMAD.MOV.U32 R8, RZ, RZ, R3 ;  /* 0x000000ffff087224 */ /* 0x000fe400078e0003 */
[----:B------:R-:W-:Y:S02]  /*7540*/  IMAD.MOV.U32 R11, RZ, RZ, R19 ;  /* 0x000000ffff0b7224 */ /* 0x000fe400078e0013 */
[----:B------:R-:W-:-:S07]  /*7550*/  IMAD.MOV.U32 R3, RZ, RZ, R17 ;  /* 0x000000ffff037224 */ /* 0x000fce00078e0011 */
.L_x_33313:
[----:B------:R-:W-:Y:S05]  /*7560*/  BSYNC.RECONVERGENT B1 ;  /* 0x0000000000017941 */ /* 0x000fea0003800200 */
.L_x_33311:
        /* <DEDUP_REMOVED lines=9> */
.L_x_33315:
[----:B------:R-:W-:Y:S01]  /*7600*/  MOV R17, R26 ;  /* 0x0000001a00117202 */ /* 0x000fe20000000f00 */
[----:B------:R-:W-:Y:S02]  /*7610*/  IMAD.MOV.U32 R15, RZ, RZ, R8 ;  /* 0x000000ffff0f7224 */ /* 0x000fe400078e0008 */
[----:B------:R-:W-:Y:S02]  /*7620*/  IMAD.MOV.U32 R26, RZ, RZ, R23 ;  /* 0x000000ffff1a7224 */ /* 0x000fe400078e0017 */
[----:B------:R-:W-:-:S07]  /*7630*/  IMAD.MOV.U32 R8, RZ, RZ, R21 ;  /* 0x000000ffff087224 */ /* 0x000fce00078e0015 */
.L_x_33316:
[----:B------:R-:W-:Y:S05]  /*7640*/  BSYNC.RECONVERGENT B1 ;  /* 0x0000000000017941 */ /* 0x000fea0003800200 */
.L_x_33314:
        /* <DEDUP_REMOVED lines=9> */
.L_x_33318:
[----:B------:R-:W-:Y:S01]  /*76e0*/  MOV R36, R17 ;  /* 0x0000001100247202 */ /* 0x000fe20000000f00 */
[----:B------:R-:W-:Y:S02]  /*76f0*/  IMAD.MOV.U32 R34, RZ, RZ, R15 ;  /* 0x000000ffff227224 */ /* 0x000fe400078e000f */
[----:B------:R-:W-:Y:S02]  /*7700*/  IMAD.MOV.U32 R17, RZ, RZ, R10 ;  /* 0x000000ffff117224 */ /* 0x000fe400078e000a */
[----:B------:R-:W-:-:S07]  /*7710*/  IMAD.MOV.U32 R15, RZ, RZ, R2 ;  /* 0x000000ffff0f7224 */ /* 0x000fce00078e0002 */
.L_x_33319:
[----:B------:R-:W-:Y:S05]  /*7720*/  BSYNC.RECONVERGENT B1 ;  /* 0x0000000000017941 */ /* 0x000fea0003800200 */
.L_x_33317:
        /* <DEDUP_REMOVED lines=9> */
.L_x_33321:
[----:B------:R-:W-:Y:S01]  /*77c0*/  MOV R21, R36 ;  /* 0x0000002400157202 */ /* 0x000fe20000000f00 */
[----:B------:R-:W-:Y:S02]  /*77d0*/  IMAD.MOV.U32 R19, RZ, RZ, R34 ;  /* 0x000000ffff137224 */ /* 0x000fe400078e0022 */
[----:B------:R-:W-:Y:S02]  /*77e0*/  IMAD.MOV.U32 R36, RZ, RZ, R27 ;  /* 0x000000ffff247224 */ /* 0x000fe400078e001b */
[----:B------:R-:W-:-:S07]  /*77f0*/  IMAD.MOV.U32 R34, RZ, RZ, R5 ;  /* 0x000000ffff227224 */ /* 0x000fce00078e0005 */
.L_x_33322:
[----:B------:R-:W-:Y:S05]  /*7800*/  BSYNC.RECONVERGENT B1 ;  /* 0x0000000000017941 */ /* 0x000fea0003800200 */
.L_x_33320:
        /* <DEDUP_REMOVED lines=9> */
.L_x_33324:
[----:B------:R-:W-:Y:S01]  /*78a0*/  MOV R10, R21 ;  /* 0x00000015000a7202 */ /* 0x000fe20000000f00 */
[----:B------:R-:W-:Y:S02]  /*78b0*/  IMAD.MOV.U32 R2, RZ, RZ, R19 ;  /* 0x000000ffff027224 */ /* 0x000fe400078e0013 */
[----:B------:R-:W-:Y:S02]  /*78c0*/  IMAD.MOV.U32 R21, RZ, RZ, R32 ;  /* 0x000000ffff157224 */ /* 0x000fe400078e0020 */
[----:B------:R-:W-:-:S07]  /*78d0*/  IMAD.MOV.U32 R19, RZ, RZ, R4 ;  /* 0x000000ffff137224 */ /* 0x000fce00078e0004 */
.L_x_33325:
[----:B------:R-:W-:Y:S05]  /*78e0*/  BSYNC.RECONVERGENT B1 ;  /* 0x0000000000017941 */ /* 0x000fea0003800200 */
.L_x_33323:
        /* <DEDUP_REMOVED lines=9> */
.L_x_33327:
[----:B------:R-:W-:Y:S01]  /*7980*/  MOV R4, R10 ;  /* 0x0000000a00047202 */ /* 0x000fe20000000f00 */
[----:B------:R-:W-:Y:S02]  /*7990*/  IMAD.MOV.U32 R5, RZ, RZ, R2 ;  /* 0x000000ffff057224 */ /* 0x000fe400078e0002 */
[----:B------:R-:W-:Y:S02]  /*79a0*/  IMAD.MOV.U32 R10, RZ, RZ, R29 ;  /* 0x000000ffff0a7224 */ /* 0x000fe400078e001d */
[----:B------:R-:W-:-:S07]  /*79b0*/  IMAD.MOV.U32 R2, RZ, RZ, R7 ;  /* 0x000000ffff027224 */ /* 0x000fce00078e0007 */
.L_x_33328:
[----:B------:R-:W-:Y:S05]  /*79c0*/  BSYNC.RECONVERGENT B1 ;  /* 0x0000000000017941 */ /* 0x000fea0003800200 */
.L_x_33326:
        /* <DEDUP_REMOVED lines=9> */
.L_x_33330:
[----:B------:R-:W-:Y:S01]  /*7a60*/  MOV R23, R4 ;  /* 0x0000000400177202 */ /* 0x000fe20000000f00 */
[----:B------:R-:W-:Y:S02]  /*7a70*/  IMAD.MOV.U32 R7, RZ, RZ, R5 ;  /* 0x000000ffff077224 */ /* 0x000fe400078e0005 */
[----:B------:R-:W-:Y:S02]  /*7a80*/  IMAD.MOV.U32 R4, RZ, RZ, R9 ;  /* 0x000000ffff047224 */ /* 0x000fe400078e0009 */
[----:B------:R-:W-:-:S07]  /*7a90*/  IMAD.MOV.U32 R5, RZ, RZ, R6 ;  /* 0x000000ffff057224 */ /* 0x000fce00078e0006 */
.L_x_33331:
[----:B------:R-:W-:Y:S05]  /*7aa0*/  BSYNC.RECONVERGENT B1 ;  /* 0x0000000000017941 */ /* 0x000fea0003800200 */
.L_x_33329:
        /* <DEDUP_REMOVED lines=16> */
.L_x_33333:
[----:B------:R-:W-:Y:S02]  /*7bb0*/  IMAD.MOV.U32 R24, RZ, RZ, R11 ;  /* 0x000000ffff187224 */ /* 0x000fe400078e000b */
[----:B------:R-:W-:Y:S02]  /*7bc0*/  IMAD.MOV.U32 R6, RZ, RZ, R3 ;  /* 0x000000ffff067224 */ /* 0x000fe400078e0003 */
[----:B------:R-:W-:Y:S02]  /*7bd0*/  IMAD.MOV.U32 R11, RZ, RZ, R26 ;  /* 0x000000ffff0b7224 */ /* 0x000fe400078e001a */
[----:B------:R-:W-:-:S07]  /*7be0*/  IMAD.MOV.U32 R3, RZ, RZ, R8 ;  /* 0x000000ffff037224 */ /* 0x000fce00078e0008 */
.L_x_33334:
[----:B------:R-:W-:Y:S05]  /*7bf0*/  BSYNC.RECONVERGENT B1 ;  /* 0x0000000000017941 */ /* 0x000fea0003800200 */
.L_x_33332:
        /* <DEDUP_REMOVED lines=9> */
.L_x_33336:
[----:B------:R-:W-:Y:S02]  /*7c90*/  IMAD.MOV.U32 R13, RZ, RZ, R24 ;  /* 0x000000ffff0d7224 */ /* 0x000fe400078e0018 */
[----:B------:R-:W-:Y:S02]  /*7ca0*/  IMAD.MOV.U32 R9, RZ, RZ, R6 ;  /* 0x000000ffff097224 */ /* 0x000fe400078e0006 */
[----:B------:R-:W-:Y:S02]  /*7cb0*/  IMAD.MOV.U32 R24, RZ, RZ, R17 ;  /* 0x000000ffff187224 */ /* 0x000fe400078e0011 */
[----:B------:R-:W-:-:S07]  /*7cc0*/  IMAD.MOV.U32 R6, RZ, RZ, R15 ;  /* 0x000000ffff067224 */ /* 0x000fce00078e000f */
.L_x_33337:
[----:B------:R-:W-:Y:S05]  /*7cd0*/  BSYNC.RECONVERGENT B1 ;  /* 0x0000000000017941 */ /* 0x000fea0003800200 */
.L_x_33335:
        /* <DEDUP_REMOVED lines=9> */
.L_x_33339:
[----:B------:R-:W-:Y:S02]  /*7d70*/  IMAD.MOV.U32 R26, RZ, RZ, R13 ;  /* 0x000000ffff1a7224 */ /* 0x000fe400078e000d */
[----:B------:R-:W-:Y:S02]  /*7d80*/  IMAD.MOV.U32 R8, RZ, RZ, R9 ;  /* 0x000000ffff087224 */ /* 0x000fe400078e0009 */
[----:B------:R-:W-:Y:S02]  /*7d90*/  IMAD.MOV.U32 R13, RZ, RZ, R36 ;  /* 0x000000ffff0d7224 */ /* 0x000fe400078e0024 */
[----:B------:R-:W-:-:S07]  /*7da0*/  IMAD.MOV.U32 R9, RZ, RZ, R34 ;  /* 0x000000ffff097224 */ /* 0x000fce00078e0022 */
.L_x_33340:
[----:B------:R-:W-:Y:S05]  /*7db0*/  BSYNC.RECONVERGENT B1 ;  /* 0x0000000000017941 */ /* 0x000fea0003800200 */
.L_x_33338:
        /* <DEDUP_REMOVED lines=9> */
.L_x_33342:
[----:B------:R-:W-:Y:S02]  /*7e50*/  IMAD.MOV.U32 R17, RZ, RZ, R26 ;  /* 0x000000ffff117224 */ /* 0x000fe400078e001a */
[----:B------:R-:W-:Y:S02]  /*7e60*/  IMAD.MOV.U32 R15, RZ, RZ, R8 ;  /* 0x000000ffff0f7224 */ /* 0x000fe400078e0008 */
[----:B------:R-:W-:Y:S02]  /*7e70*/  IMAD.MOV.U32 R26, RZ, RZ, R21 ;  /* 0x000000ffff1a7224 */ /* 0x000fe400078e0015 */
[----:B------:R-:W-:-:S07]  /*7e80*/  IMAD.MOV.U32 R8, RZ, RZ, R19 ;  /* 0x000000ffff087224 */ /* 0x000fce00078e0013 */
.L_x_33343:
[----:B------:R-:W-:Y:S05]  /*7e90*/  BSYNC.RECONVERGENT B1 ;  /* 0x0000000000017941 */ /* 0x000fea0003800200 */
.L_x_33341:
        /* <DEDUP_REMOVED lines=9> */
.L_x_33345:
[----:B------:R-:W-:Y:S02]  /*7f30*/  IMAD.MOV.U32 R19, RZ, RZ, R17 ;  /* 0x000000ffff137224 */ /* 0x000fe400078e0011 */
[----:B------:R-:W-:Y:S02]  /*7f40*/  IMAD.MOV.U32 R32, RZ, RZ, R15 ;  /* 0x000000ffff207224 */ /* 0x000fe400078e000f */
[----:B------:R-:W-:Y:S02]  /*7f50*/  IMAD.MOV.U32 R17, RZ, RZ, R10 ;  /* 0x000000ffff117224 */ /* 0x000fe400078e000a */
[----:B------:R-:W-:-:S07]  /*7f60*/  IMAD.MOV.U32 R15, RZ, RZ, R2 ;  /* 0x000000ffff0f7224 */ /* 0x000fce00078e0002 */
.L_x_33346:
[----:B------:R-:W-:Y:S05]  /*7f70*/  BSYNC.RECONVERGENT B1 ;  /* 0x0000000000017941 */ /* 0x000fea0003800200 */
.L_x_33344:
        /* <DEDUP_REMOVED lines=9> */
.L_x_33348:
[----:B------:R-:W-:Y:S02]  /*8010*/  IMAD.MOV.U32 R10, RZ, RZ, R19 ;  /* 0x000000ffff0a7224 */ /* 0x000fe400078e0013 */
[----:B------:R-:W-:Y:S02]  /*8020*/  IMAD.MOV.U32 R2, RZ, RZ, R32 ;  /* 0x000000ffff027224 */ /* 0x000fe400078e0020 */
[----:B------:R-:W-:Y:S02]  /*8030*/  IMAD.MOV.U32 R19, RZ, RZ, R4 ;  /* 0x000000ffff137224 */ /* 0x000fe400078e0004 */
[----:B------:R-:W-:-:S07]  /*8040*/  IMAD.MOV.U32 R32, RZ, RZ, R5 ;  /* 0x000000ffff207224 */ /* 0x000fce00078e0005 */
.L_x_33349:
[----:B------:R-:W-:Y:S05]  /*8050*/  BSYNC.RECONVERGENT B1 ;  /* 0x0000000000017941 */ /* 0x000fea0003800200 */
.L_x_33347:
        /* <DEDUP_REMOVED lines=9> */
.L_x_33351:
[----:B------:R-:W-:Y:S02]  /*80f0*/  IMAD.MOV.U32 R5, RZ, RZ, R10 ;  /* 0x000000ffff057224 */ /* 0x000fe400078e000a */
[----:B------:R-:W-:Y:S02]  /*8100*/  IMAD.MOV.U32 R4, RZ, RZ, R2 ;  /* 0x000000ffff047224 */ /* 0x000fe400078e0002 */
[----:B------:R-:W-:Y:S02]  /*8110*/  IMAD.MOV.U32 R10, RZ, RZ, R23 ;  /* 0x000000ffff0a7224 */ /* 0x000fe400078e0017 */
[----:B------:R-:W-:-:S07]  /*8120*/  IMAD.MOV.U32 R2, RZ, RZ, R7 ;  /* 0x000000ffff027224 */ /* 0x000fce00078e0007 */
.L_x_33352:
[----:B------:R-:W-:Y:S05]  /*8130*/  BSYNC.RECONVERGENT B1 ;  /* 0x0000000000017941 */ /* 0x000fea0003800200 */
.L_x_33350:
        /* <DEDUP_REMOVED lines=16> */
.L_x_33354:
[----:B------:R-:W-:Y:S01]  /*8240*/  IMAD.MOV.U32 R22, RZ, RZ, R11 ;  /* 0x000000ffff167224 */ /* 0x000fe200078e000b */
[----:B------:R-:W-:Y:S01]  /*8250*/  MOV R11, R24 ;  /* 0x00000018000b7202 */ /* 0x000fe20000000f00 */
[----:B------:R-:W-:Y:S02]  /*8260*/  IMAD.MOV.U32 R34, RZ, RZ, R3 ;  /* 0x000000ffff227224 */ /* 0x000fe400078e0003 */
[----:B------:R-:W-:-:S07]  /*8270*/  IMAD.MOV.U32 R3, RZ, RZ, R6 ;  /* 0x000000ffff037224 */ /* 0x000fce00078e0006 */
.L_x_33355:
[----:B------:R-:W-:Y:S05]  /*8280*/  BSYNC.RECONVERGENT B1 ;  /* 0x0000000000017941 */ /* 0x000fea0003800200 */
.L_x_33353:
        /* <DEDUP_REMOVED lines=9> */
.L_x_33357:
[----:B------:R-:W-:Y:S01]  /*8320*/  IMAD.MOV.U32 R7, RZ, RZ, R22 ;  /* 0x000000ffff077224 */ /* 0x000fe200078e0016 */
[----:B------:R-:W-:Y:S01]  /*8330*/  MOV R22, R13 ;  /* 0x0000000d00167202 */ /* 0x000fe20000000f00 */
[----:B------:R-:W-:Y:S02]  /*8340*/  IMAD.MOV.U32 R21, RZ, RZ, R34 ;  /* 0x000000ffff157224 */ /* 0x000fe400078e0022 */
[----:B------:R-:W-:-:S07]  /*8350*/  IMAD.MOV.U32 R34, RZ, RZ, R9 ;  /* 0x000000ffff227224 */ /* 0x000fce00078e0009 */
.L_x_33358:
[----:B------:R-:W-:Y:S05]  /*8360*/  BSYNC.RECONVERGENT B1 ;  /* 0x0000000000017941 */ /* 0x000fea0003800200 */
.L_x_33356:
        /* <DEDUP_REMOVED lines=9> */
.L_x_33360:
[----:B------:R-:W-:Y:S01]  /*8400*/  IMAD.MOV.U32 R6, RZ, RZ, R7 ;  /* 0x000000ffff067224 */ /* 0x000fe200078e0007 */
[----:B------:R-:W-:Y:S01]  /*8410*/  MOV R7, R26 ;  /* 0x0000001a00077202 */ /* 0x000fe20000000f00 */
[----:B------:R-:W-:Y:S02]  /*8420*/  IMAD.MOV.U32 R24, RZ, RZ, R21 ;  /* 0x000000ffff187224 */ /* 0x000fe400078e0015 */
[----:B------:R-:W-:-:S07]  /*8430*/  IMAD.MOV.U32 R21, RZ, RZ, R8 ;  /* 0x000000ffff157224 */ /* 0x000fce00078e0008 */
.L_x_33361:
[----:B------:R-:W-:Y:S05]  /*8440*/  BSYNC.RECONVERGENT B1 ;  /* 0x0000000000017941 */ /* 0x000fea0003800200 */
.L_x_33359:
        /* <DEDUP_REMOVED lines=9> */
.L_x_33363:
[----:B------:R-:W-:Y:S01]  /*84e0*/  IMAD.MOV.U32 R8, RZ, RZ, R6 ;  /* 0x000000ffff087224 */ /* 0x000fe200078e0006 */
[----:B------:R-:W-:Y:S01]  /*84f0*/  MOV R6, R17 ;  /* 0x0000001100067202 */ /* 0x000fe20000000f00 */
[----:B------:R-:W-:Y:S02]  /*8500*/  IMAD.MOV.U32 R9, RZ, RZ, R24 ;  /* 0x000000ffff097224 */ /* 0x000fe400078e0018 */
[----:B------:R-:W-:-:S07]  /*8510*/  IMAD.MOV.U32 R24, RZ, RZ, R15 ;  /* 0x000000ffff187224 */ /* 0x000fce00078e000f */
.L_x_33364:
[----:B------:R-:W-:Y:S05]  /*8520*/  BSYNC.RECONVERGENT B1 ;  /* 0x0000000000017941 */ /* 0x000fea0003800200 */
.L_x_33362:
        /* <DEDUP_REMOVED lines=9> */
.L_x_33366:
[----:B------:R-:W-:Y:S01]  /*85c0*/  IMAD.MOV.U32 R13, RZ, RZ, R8 ;  /* 0x000000ffff0d7224 */ /* 0x000fe200078e0008 */
[----:B------:R-:W-:Y:S01]  /*85d0*/  MOV R8, R19 ;  /* 0x0000001300087202 */ /* 0x000fe20000000f00 */
[----:B------:R-:W-:Y:S02]  /*85e0*/  IMAD.MOV.U32 R15, RZ, RZ, R9 ;  /* 0x000000ffff0f7224 */ /* 0x000fe400078e0009 */
[----:B------:R-:W-:-:S07]  /*85f0*/  IMAD.MOV.U32 R9, RZ, RZ, R32 ;  /* 0x000000ffff097224 */ /* 0x000fce00078e0020 */
.L_x_33367:
[----:B------:R-:W-:Y:S05]  /*8600*/  BSYNC.RECONVERGENT B1 ;  /* 0x0000000000017941 */ /* 0x000fea0003800200 */
.L_x_33365:
        /* <DEDUP_REMOVED lines=9> */
.L_x_33369:
[----:B------:R-:W-:Y:S01]  /*86a0*/  IMAD.MOV.U32 R26, RZ, RZ, R13 ;  /* 0x000000ffff1a7224 */ /* 0x000fe200078e000d */
[----:B------:R-:W-:Y:S01]  /*86b0*/  MOV R13, R10 ;  /* 0x0000000a000d7202 */ /* 0x000fe20000000f00 */
[----:B------:R-:W-:Y:S02]  /*86c0*/  IMAD.MOV.U32 R17, RZ, RZ, R15 ;  /* 0x000000ffff117224 */ /* 0x000fe400078e000f */
[----:B------:R-:W-:-:S07]  /*86d0*/  IMAD.MOV.U32 R15, RZ, RZ, R2 ;  /* 0x000000ffff0f7224 */ /* 0x000fce00078e0002 */
.L_x_33370:
[----:B------:R-:W-:Y:S05]  /*86e0*/  BSYNC.RECONVERGENT B1 ;  /* 0x0000000000017941 */ /* 0x000fea0003800200 */
.L_x_33368:
        /* <DEDUP_REMOVED lines=9> */
.L_x_33372:
[----:B------:R-:W-:Y:S01]  /*8780*/  IMAD.MOV.U32 R2, RZ, RZ, R26 ;  /* 0x000000ffff027224 */ /* 0x000fe200078e001a */
[----:B------:R-:W-:Y:S01]  /*8790*/  MOV R26, R5 ;  /* 0x00000005001a7202 */ /* 0x000fe20000000f00 */
[----:B------:R-:W-:Y:S02]  /*87a0*/  IMAD.MOV.U32 R10, RZ, RZ, R17 ;  /* 0x000000ffff0a7224 */ /* 0x000fe400078e0011 */
[----:B------:R-:W-:-:S07]  /*87b0*/  IMAD.MOV.U32 R17, RZ, RZ, R4 ;  /* 0x000000ffff117224 */ /* 0x000fce00078e0004 */
.L_x_33373:
[----:B------:R-:W-:Y:S05]  /*87c0*/  BSYNC.RECONVERGENT B1 ;  /* 0x0000000000017941 */ /* 0x000fea0003800200 */
.L_x_33371:
        /* <DEDUP_REMOVED lines=16> */
.L_x_33375:
[----:B------:R-:W-:Y:S01]  /*88d0*/  MOV R4, R11 ;  /* 0x0000000b00047202 */ /* 0x000fe20000000f00 */
[----:B------:R-:W-:Y:S02]  /*88e0*/  IMAD.MOV.U32 R20, RZ, RZ, R3 ;  /* 0x000000ffff147224 */ /* 0x000fe400078e0003 */
[----:B------:R-:W-:Y:S02]  /*88f0*/  IMAD.MOV.U32 R11, RZ, RZ, R22 ;  /* 0x000000ffff0b7224 */ /* 0x000fe400078e0016 */
[----:B------:R-:W-:-:S07]  /*8900*/  IMAD.MOV.U32 R3, RZ, RZ, R34 ;  /* 0x000000ffff037224 */ /* 0x000fce00078e0022 */
.L_x_33376:
[----:B------:R-:W-:Y:S05]  /*8910*/  BSYNC.RECONVERGENT B1 ;  /* 0x0000000000017941 */ /* 0x000fea0003800200 */
.L_x_33374:
        /* <DEDUP_REMOVED lines=9> */
.L_x_33378:
[----:B------:R-:W-:Y:S01]  /*89b0*/  MOV R5, R4 ;  /* 0x0000000400057202 */ /* 0x000fe20000000f00 */
[----:B------:R-:W-:Y:S02]  /*89c0*/  IMAD.MOV.U32 R19, RZ, RZ, R20 ;  /* 0x000000ffff137224 */ /* 0x000fe400078e0014 */
[----:B------:R-:W-:Y:S02]  /*89d0*/  IMAD.MOV.U32 R4, RZ, RZ, R7 ;  /* 0x000000ffff047224 */ /* 0x000fe400078e0007 */
[----:B------:R-:W-:-:S07]  /*89e0*/  IMAD.MOV.U32 R20, RZ, RZ, R21 ;  /* 0x000000ffff147224 */ /* 0x000fce00078e0015 */
.L_x_33379:
[----:B------:R-:W-:Y:S05]  /*89f0*/  BSYNC.RECONVERGENT B1 ;  /* 0x0000000000017941 */ /* 0x000fea0003800200 */
.L_x_33377:
        /* <DEDUP_REMOVED lines=9> */
.L_x_33381:
[----:B------:R-:W-:Y:S01]  /*8a90*/  MOV R7, R5 ;  /* 0x0000000500077202 */ /* 0x000fe20000000f00 */
[----:B------:R-:W-:Y:S02]  /*8aa0*/  IMAD.MOV.U32 R22, RZ, RZ, R19 ;  /* 0x000000ffff167224 */ /* 0x000fe400078e0013 */
[----:B------:R-:W-:Y:S02]  /*8ab0*/  IMAD.MOV.U32 R5, RZ, RZ, R6 ;  /* 0x000000ffff057224 */ /* 0x000fe400078e0006 */
[----:B------:R-:W-:-:S07]  /*8ac0*/  IMAD.MOV.U32 R19, RZ, RZ, R24 ;  /* 0x000000ffff137224 */ /* 0x000fce00078e0018 */
.L_x_33382:
[----:B------:R-:W-:Y:S05]  /*8ad0*/  BSYNC.RECONVERGENT B1 ;  /* 0x0000000000017941 */ /* 0x000fea0003800200 */
.L_x_33380:
        /* <DEDUP_REMOVED lines=9> */
.L_x_33384:
[----:B------:R-:W-:Y:S01]  /*8b70*/  MOV R6, R7 ;  /* 0x0000000700067202 */ /* 0x000fe20000000f00 */
[----:B------:R-:W-:Y:S02]  /*8b80*/  IMAD.MOV.U32 R24, RZ, RZ, R22 ;  /* 0x000000ffff187224 */ /* 0x000fe400078e0016 */
[----:B------:R-:W-:Y:S02]  /*8b90*/  IMAD.MOV.U32 R7, RZ, RZ, R8 ;  /* 0x000000ffff077224 */ /* 0x000fe400078e0008 */
[----:B------:R-:W-:-:S07]  /*8ba0*/  IMAD.MOV.U32 R22, RZ, RZ, R9 ;  /* 0x000000ffff167224 */ /* 0x000fce00078e0009 */
.L_x_33385:
[----:B------:R-:W-:Y:S05]  /*8bb0*/  BSYNC.RECONVERGENT B1 ;  /* 0x0000000000017941 */ /* 0x000fea0003800200 */
.L_x_33383:
        /* <DEDUP_REMOVED lines=9> */
.L_x_33387:
[----:B------:R-:W-:Y:S01]  /*8c50*/  MOV R9, R6 ;  /* 0x0000000600097202 */ /* 0x000fe20000000f00 */
[----:B------:R-:W-:Y:S02]  /*8c60*/  IMAD.MOV.U32 R8, RZ, RZ, R24 ;  /* 0x000000ffff087224 */ /* 0x000fe400078e0018 */
[----:B------:R-:W-:Y:S02]  /*8c70*/  IMAD.MOV.U32 R6, RZ, RZ, R13 ;  /* 0x000000ffff067224 */ /* 0x000fe400078e000d */
[----:B------:R-:W-:-:S07]  /*8c80*/  IMAD.MOV.U32 R24, RZ, RZ, R15 ;  /* 0x000000ffff187224 */ /* 0x000fce00078e000f */
.L_x_33388:
[----:B------:R-:W-:Y:S05]  /*8c90*/  BSYNC.RECONVERGENT B1 ;  /* 0x0000000000017941 */ /* 0x000fea0003800200 */
.L_x_33386:
        /* <DEDUP_REMOVED lines=9> */
.L_x_33390:
[----:B------:R-:W-:Y:S01]  /*8d30*/  MOV R13, R9 ;  /* 0x00000009000d7202 */ /* 0x000fe20000000f00 */
[----:B------:R-:W-:Y:S02]  /*8d40*/  IMAD.MOV.U32 R15, RZ, RZ, R8 ;  /* 0x000000ffff0f7224 */ /* 0x000fe400078e0008 */
[----:B------:R-:W-:Y:S02]  /*8d50*/  IMAD.MOV.U32 R9, RZ, RZ, R26 ;  /* 0x000000ffff097224 */ /* 0x000fe400078e001a */
[----:B------:R-:W-:-:S07]  /*8d60*/  IMAD.MOV.U32 R8, RZ, RZ, R17 ;  /* 0x000000ffff087224 */ /* 0x000fce00078e0011 */
.L_x_33391:
[----:B------:R-:W-:Y:S05]  /*8d70*/  BSYNC.RECONVERGENT B1 ;  /* 0x0000000000017941 */ /* 0x000fea0003800200 */
.L_x_33389:
        /* <DEDUP_REMOVED lines=9> */
.L_x_33393:
[----:B------:R-:W-:Y:S01]  /*8e10*/  MOV R17, R13 ;  /* 0x0000000d00117202 */ /* 0x000fe20000000f00 */
[----:B------:R-:W-:Y:S02]  /*8e20*/  IMAD.MOV.U32 R21, RZ, RZ, R15 ;  /* 0x000000ffff157224 */ /* 0x000fe400078e000f */
[----:B------:R-:W-:Y:S02]  /*8e30*/  IMAD.MOV.U32 R13, RZ, RZ, R2 ;  /* 0x000000ffff0d7224 */ /* 0x000fe400078e0002 */
[----:B------:R-:W-:-:S07]  /*8e40*/  IMAD.MOV.U32 R15, RZ, RZ, R10 ;  /* 0x000000ffff0f7224 */ /* 0x000fce00078e000a */
.L_x_33394:
[----:B------:R-:W-:Y:S05]  /*8e50*/  BSYNC.RECONVERGENT B1 ;  /* 0x0000000000017941 */ /* 0x000fea0003800200 */
.L_x_33392:
        /* <DEDUP_REMOVED lines=16> */
.L_x_33396:
[----:B------:R-:W-:Y:S02]  /*8f60*/  IMAD.MOV.U32 R2, RZ, RZ, R11 ;  /* 0x000000ffff027224 */ /* 0x000fe400078e000b */
[----:B------:R-:W-:Y:S02]  /*8f70*/  IMAD.MOV.U32 R10, RZ, RZ, R3 ;  /* 0x000000ffff0a7224 */ /* 0x000fe400078e0003 */
[----:B------:R-:W-:Y:S02]  /*8f80*/  IMAD.MOV.U32 R11, RZ, RZ, R4 ;  /* 0x000000ffff0b7224 */ /* 0x000fe400078e0004 */
[----:B------:R-:W-:-:S07]  /*8f90*/  IMAD.MOV.U32 R3, RZ, RZ, R20 ;  /* 0x000000ffff037224 */ /* 0x000fce00078e0014 */
.L_x_33397:
[----:B------:R-:W-:Y:S05]  /*8fa0*/  BSYNC.RECONVERGENT B1 ;  /* 0x0000000000017941 */ /* 0x000fea0003800200 */
.L_x_33395:
        /* <DEDUP_REMOVED lines=9> */
.L_x_33399:
[----:B------:R-:W-:Y:S02]  /*9040*/  IMAD.MOV.U32 R4, RZ, RZ, R2 ;  /* 0x000000ffff047224 */ /* 0x000fe400078e0002 */
[----:B------:R-:W-:Y:S02]  /*9050*/  IMAD.MOV.U32 R23, RZ, RZ, R10 ;  /* 0x000000ffff177224 */ /* 0x000fe400078e000a */
[----:B------:R-:W-:Y:S02]  /*9060*/  IMAD.MOV.U32 R2, RZ, RZ, R5 ;  /* 0x000000ffff027224 */ /* 0x000fe400078e0005 */
[----:B------:R-:W-:-:S07]  /*9070*/  IMAD.MOV.U32 R10, RZ, RZ, R19 ;  /* 0x000000ffff0a7224 */ /* 0x000fce00078e0013 */
.L_x_33400:
[----:B------:R-:W-:Y:S05]  /*9080*/  BSYNC.RECONVERGENT B1 ;  /* 0x0000000000017941 */ /* 0x000fea0003800200 */
.L_x_33398:
        /* <DEDUP_REMOVED lines=9> */
.L_x_33402:
[----:B------:R-:W-:Y:S02]  /*9120*/  IMAD.MOV.U32 R5, RZ, RZ, R4 ;  /* 0x000000ffff057224 */ /* 0x000fe400078e0004 */
[----:B------:R-:W-:Y:S02]  /*9130*/  IMAD.MOV.U32 R19, RZ, RZ, R23 ;  /* 0x000000ffff137224 */ /* 0x000fe400078e0017 */
[----:B------:R-:W-:Y:S02]  /*9140*/  IMAD.MOV.U32 R4, RZ, RZ, R7 ;  /* 0x000000ffff047224 */ /* 0x000fe400078e0007 */
[----:B------:R-:W-:-:S07]  /*9150*/  IMAD.MOV.U32 R23, RZ, RZ, R22 ;  /* 0x000000ffff177224 */ /* 0x000fce00078e0016 */
.L_x_33403:
[----:B------:R-:W-:Y:S05]  /*9160*/  BSYNC.RECONVERGENT B1 ;  /* 0x0000000000017941 */ /* 0x000fea0003800200 */
.L_x_33401:
        /* <DEDUP_REMOVED lines=9> */
.L_x_33405:
[----:B------:R-:W-:Y:S02]  /*9200*/  IMAD.MOV.U32 R18, RZ, RZ, R5 ;  /* 0x000000ffff127224 */ /* 0x000fe400078e0005 */
[----:B------:R-:W-:Y:S02]  /*9210*/  IMAD.MOV.U32 R7, RZ, RZ, R19 ;  /* 0x000000ffff077224 */ /* 0x000fe400078e0013 */
[----:B------:R-:W-:Y:S02]  /*9220*/  IMAD.MOV.U32 R5, RZ, RZ, R6 ;  /* 0x000000ffff057224 */ /* 0x000fe400078e0006 */
[----:B------:R-:W-:-:S07]  /*9230*/  IMAD.MOV.U32 R19, RZ, RZ, R24 ;  /* 0x000000ffff137224 */ /* 0x000fce00078e0018 */
.L_x_33406:
[----:B------:R-:W-:Y:S05]  /*9240*/  BSYNC.RECONVERGENT B1 ;  /* 0x0000000000017941 */ /* 0x000fea0003800200 */
.L_x_33404:
        /* <DEDUP_REMOVED lines=9> */
.L_x_33408:
[----:B------:R-:W-:Y:S02]  /*92e0*/  IMAD.MOV.U32 R6, RZ, RZ, R18 ;  /* 0x000000ffff067224 */ /* 0x000fe400078e0012 */
[----:B------:R-:W-:Y:S02]  /*92f0*/  IMAD.MOV.U32 R20, RZ, RZ, R7 ;  /* 0x000000ffff147224 */ /* 0x000fe400078e0007 */
[----:B------:R-:W-:Y:S02]  /*9300*/  IMAD.MOV.U32 R18, RZ, RZ, R9 ;  /* 0x000000ffff127224 */ /* 0x000fe400078e0009 */
[----:B------:R-:W-:-:S07]  /*9310*/  IMAD.MOV.U32 R7, RZ, RZ, R8 ;  /* 0x000000ffff077224 */ /* 0x000fce00078e0008 */
.L_x_33409:
[----:B------:R-:W-:Y:S05]  /*9320*/  BSYNC.RECONVERGENT B1 ;  /* 0x0000000000017941 */ /* 0x000fea0003800200 */
.L_x_33407:
        /* <DEDUP_REMOVED lines=9> */
.L_x_33411:
[----:B------:R-:W-:Y:S02]  /*93c0*/  IMAD.MOV.U32 R8, RZ, RZ, R6 ;  /* 0x000000ffff087224 */ /* 0x000fe400078e0006 */
[----:B------:R-:W-:Y:S02]  /*93d0*/  IMAD.MOV.U32 R22, RZ, RZ, R20 ;  /* 0x000000ffff167224 */ /* 0x000fe400078e0014 */
[----:B------:R-:W-:Y:S02]  /*93e0*/  IMAD.MOV.U32 R6, RZ, RZ, R13 ;  /* 0x000000ffff067224 */ /* 0x000fe400078e000d */
[----:B------:R-:W-:-:S07]  /*93f0*/  IMAD.MOV.U32 R20, RZ, RZ, R15 ;  /* 0x000000ffff147224 */ /* 0x000fce00078e000f */
.L_x_33412:
[----:B------:R-:W-:Y:S05]  /*9400*/  BSYNC.RECONVERGENT B1 ;  /* 0x0000000000017941 */ /* 0x000fea0003800200 */
.L_x_33410:
        /* <DEDUP_REMOVED lines=9> */
.L_x_33414:
[----:B------:R-:W-:Y:S02]  /*94a0*/  IMAD.MOV.U32 R9, RZ, RZ, R8 ;  /* 0x000000ffff097224 */ /* 0x000fe400078e0008 */
[----:B------:R-:W-:Y:S02]  /*94b0*/  IMAD.MOV.U32 R13, RZ, RZ, R22 ;  /* 0x000000ffff0d7224 */ /* 0x000fe400078e0016 */
[----:B------:R-:W-:Y:S02]  /*94c0*/  IMAD.MOV.U32 R8, RZ, RZ, R17 ;  /* 0x000000ffff087224 */ /* 0x000fe400078e0011 */
[----:B------:R-:W-:-:S07]  /*94d0*/  IMAD.MOV.U32 R22, RZ, RZ, R21 ;  /* 0x000000ffff167224 */ /* 0x000fce00078e0015 */
.L_x_33415:
[----:B------:R-:W-:Y:S05]  /*94e0*/  BSYNC.RECONVERGENT B1 ;  /* 0x0000000000017941 */ /* 0x000fea0003800200 */
.L_x_33413:
        /* <DEDUP_REMOVED lines=16> */
.L_x_33417:
[----:B------:R-:W-:Y:S01]  /*95f0*/  IMAD.MOV.U32 R15, RZ, RZ, R11 ;  /* 0x000000ffff0f7224 */ /* 0x000fe200078e000b */
[----:B------:R-:W-:Y:S01]  /*9600*/  MOV R11, R2 ;  /* 0x00000002000b7202 */ /* 0x000fe20000000f00 */
[----:B------:R-:W-:Y:S02]  /*9610*/  IMAD.MOV.U32 R16, RZ, RZ, R3 ;  /* 0x000000ffff107224 */ /* 0x000fe400078e0003 */
[----:B------:R-:W-:-:S07]  /*9620*/  IMAD.MOV.U32 R3, RZ, RZ, R10 ;  /* 0x000000ffff037224 */ /* 0x000fce00078e000a */
.L_x_33418:
[----:B------:R-:W-:Y:S05]  /*9630*/  BSYNC.RECONVERGENT B1 ;  /* 0x0000000000017941 */ /* 0x000fea0003800200 */
.L_x_33416:
        /* <DEDUP_REMOVED lines=9> */
.L_x_33420:
[----:B------:R-:W-:Y:S01]  /*96d0*/  IMAD.MOV.U32 R17, RZ, RZ, R15 ;  /* 0x000000ffff117224 */ /* 0x000fe200078e000f */
[----:B------:R-:W-:Y:S01]  /*96e0*/  MOV R15, R4 ;  /* 0x00000004000f7202 */ /* 0x000fe20000000f00 */
[----:B------:R-:W-:Y:S02]  /*96f0*/  IMAD.MOV.U32 R21, RZ, RZ, R16 ;  /* 0x000000ffff157224 */ /* 0x000fe400078e0010 */
[----:B------:R-:W-:-:S07]  /*9700*/  IMAD.MOV.U32 R16, RZ, RZ, R23 ;  /* 0x000000ffff107224 */ /* 0x000fce00078e0017 */
.L_x_33421:
[----:B------:R-:W-:Y:S05]  /*9710*/  BSYNC.RECONVERGENT B1 ;  /* 0x0000000000017941 */ /* 0x000fea0003800200 */
.L_x_33419:
        /* <DEDUP_REMOVED lines=9> */
.L_x_33423:
[----:B------:R-:W-:Y:S01]  /*97b0*/  IMAD.MOV.U32 R23, RZ, RZ, R17 ;  /* 0x000000ffff177224 */ /* 0x000fe200078e0011 */
[----:B------:R-:W-:Y:S01]  /*97c0*/  MOV R17, R5 ;  /* 0x0000000500117202 */ /* 0x000fe20000000f00 */
[----:B------:R-:W-:Y:S02]  /*97d0*/  IMAD.MOV.U32 R24, RZ, RZ, R21 ;  /* 0x000000ffff187224 */ /* 0x000fe400078e0015 */
[----:B------:R-:W-:-:S07]  /*97e0*/  IMAD.MOV.U32 R21, RZ, RZ, R19 ;  /* 0x000000ffff157224 */ /* 0x000fce00078e0013 */
.L_x_33424:
[----:B------:R-:W-:Y:S05]  /*97f0*/  BSYNC.RECONVERGENT B1 ;  /* 0x0000000000017941 */ /* 0x000fea0003800200 */
.L_x_33422:
        /* <DEDUP_REMOVED lines=9> */
.L_x_33426:
[----:B------:R-:W-:Y:S01]  /*9890*/  IMAD.MOV.U32 R19, RZ, RZ, R23 ;  /* 0x000000ffff137224 */ /* 0x000fe200078e0017 */
[----:B------:R-:W-:Y:S01]  /*98a0*/  MOV R23, R18 ;  /* 0x0000001200177202 */ /* 0x000fe20000000f00 */
[----:B------:R-:W-:Y:S02]  /*98b0*/  IMAD.MOV.U32 R27, RZ, RZ, R24 ;  /* 0x000000ffff1b7224 */ /* 0x000fe400078e0018 */
[----:B------:R-:W-:-:S07]  /*98c0*/  IMAD.MOV.U32 R24, RZ, RZ, R7 ;  /* 0x000000ffff187224 */ /* 0x000fce00078e0007 */
.L_x_33427:
[----:B------:R-:W-:Y:S05]  /*98d0*/  BSYNC.RECONVERGENT B1 ;  /* 0x0000000000017941 */ /* 0x000fea0003800200 */
.L_x_33425:
        /* <DEDUP_REMOVED lines=9> */
.L_x_33429:
[----:B------:R-:W-:Y:S01]  /*9970*/  IMAD.MOV.U32 R18, RZ, RZ, R19 ;  /* 0x000000ffff127224 */ /* 0x000fe200078e0013 */
[----:B------:R-:W-:Y:S01]  /*9980*/  MOV R19, R6 ;  /* 0x0000000600137202 */ /* 0x000fe20000000f00 */
[----:B------:R-:W-:Y:S02]  /*9990*/  IMAD.MOV.U32 R26, RZ, RZ, R27 ;  /* 0x000000ffff1a7224 */ /* 0x000fe400078e001b */
[----:B------:R-:W-:-:S07]  /*99a0*/  IMAD.MOV.U32 R27, RZ, RZ, R20 ;  /* 0x000000ffff1b7224 */ /* 0x000fce00078e0014 */
.L_x_33430:
[----:B------:R-:W-:Y:S05]  /*99b0*/  BSYNC.RECONVERGENT B1 ;  /* 0x0000000000017941 */ /* 0x000fea0003800200 */
.L_x_33428:
        /* <DEDUP_REMOVED lines=9> */
.L_x_33432:
[----:B------:R-:W-:Y:S01]  /*9a50*/  IMAD.MOV.U32 R20, RZ, RZ, R18 ;  /* 0x000000ffff147224 */ /* 0x000fe200078e0012 */
[----:B------:R-:W-:Y:S01]  /*9a60*/  MOV R18, R8 ;  /* 0x0000000800127202 */ /* 0x000fe20000000f00 */
[----:B------:R-:W-:Y:S02]  /*9a70*/  IMAD.MOV.U32 R29, RZ, RZ, R26 ;  /* 0x000000ffff1d7224 */ /* 0x000fe400078e001a */
[----:B------:R-:W-:-:S07]  /*9a80*/  IMAD.MOV.U32 R26, RZ, RZ, R22 ;  /* 0x000000ffff1a7224 */ /* 0x000fce00078e0016 */
.L_x_33433:
[----:B------:R-:W-:Y:S05]  /*9a90*/  BSYNC.RECONVERGENT B1 ;  /* 0x0000000000017941 */ /* 0x000fea0003800200 */
.L_x_33431:
        /* <DEDUP_REMOVED lines=9> */
.L_x_33435:
[----:B------:R-:W-:Y:S01]  /*9b30*/  IMAD.MOV.U32 R36, RZ, RZ, R20 ;  /* 0x000000ffff247224 */ /* 0x000fe200078e0014 */
[----:B------:R-:W-:Y:S01]  /*9b40*/  MOV R20, R9 ;  /* 0x0000000900147202 */ /* 0x000fe20000000f00 */
[----:B------:R-:W-:Y:S02]  /*9b50*/  IMAD.MOV.U32 R8, RZ, RZ, R29 ;  /* 0x000000ffff087224 */ /* 0x000fe400078e001d */
[----:B------:R-:W-:-:S07]  /*9b60*/  IMAD.MOV.U32 R29, RZ, RZ, R13 ;  /* 0x000000ffff1d7224 */ /* 0x000fce00078e000d */
.L_x_33436:
[----:B------:R-:W-:Y:S05]  /*9b70*/  BSYNC.RECONVERGENT B1 ;  /* 0x0000000000017941 */ /* 0x000fea0003800200 */
.L_x_33434:
        /* <DEDUP_REMOVED lines=16> */
.L_x_33438:
[----:B------:R-:W-:Y:S01]  /*9c80*/  MOV R10, R11 ;  /* 0x0000000b000a7202 */ /* 0x000fe20000000f00 */
[----:B------:R-:W-:Y:S02]  /*9c90*/  IMAD.MOV.U32 R2, RZ, RZ, R3 ;  /* 0x000000ffff027224 */ /* 0x000fe400078e0003 */
[----:B------:R-:W-:Y:S02]  /*9ca0*/  IMAD.MOV.U32 R11, RZ, RZ, R15 ;  /* 0x000000ffff0b7224 */ /* 0x000fe400078e000f */
[----:B------:R-:W-:-:S07]  /*9cb0*/  IMAD.MOV.U32 R3, RZ, RZ, R16 ;  /* 0x000000ffff037224 */ /* 0x000fce00078e0010 */
.L_x_33439:
[----:B------:R-:W-:Y:S05]  /*9cc0*/  BSYNC.RECONVERGENT B1 ;  /* 0x0000000000017941 */ /* 0x000fea0003800200 */
.L_x_33437:
        /* <DEDUP_REMOVED lines=9> */
.L_x_33441:
[----:B------:R-:W-:Y:S01]  /*9d60*/  MOV R33, R10 ;  /* 0x0000000a00217202 */ /* 0x000fe20000000f00 */
[----:B------:R-:W-:Y:S02]  /*9d70*/  IMAD.MOV.U32 R5, RZ, RZ, R2 ;  /* 0x000000ffff057224 */ /* 0x000fe400078e0002 */
[----:B------:R-:W-:Y:S02]  /*9d80*/  IMAD.MOV.U32 R10, RZ, RZ, R17 ;  /* 0x000000ffff0a7224 */ /* 0x000fe400078e0011 */
[----:B------:R-:W-:-:S07]  /*9d90*/  IMAD.MOV.U32 R2, RZ, RZ, R21 ;  /* 0x000000ffff027224 */ /* 0x000fce00078e0015 */
.L_x_33442:
[----:B------:R-:W-:Y:S05]  /*9da0*/  BSYNC.RECONVERGENT B1 ;  /* 0x0000000000017941 */ /* 0x000fea0003800200 */
.L_x_33440:
        /* <DEDUP_REMOVED lines=9> */
.L_x_33444:
[----:B------:R-:W-:Y:S01]  /*9e40*/  MOV R32, R33 ;  /* 0x0000002100207202 */ /* 0x000fe20000000f00 */
[----:B------:R-:W-:Y:S02]  /*9e50*/  IMAD.MOV.U32 R4, RZ, RZ, R5 ;  /* 0x000000ffff047224 */ /* 0x000fe400078e0005 */
[----:B------:R-:W-:Y:S02]  /*9e60*/  IMAD.MOV.U32 R33, RZ, RZ, R23 ;  /* 0x000000ffff217224 */ /* 0x000fe400078e0017 */
[----:B------:R-:W-:-:S07]  /*9e70*/  IMAD.MOV.U32 R5, RZ, RZ, R24 ;  /* 0x000000ffff057224 */ /* 0x000fce00078e0018 */
.L_x_33445:
[----:B------:R-:W-:Y:S05]  /*9e80*/  BSYNC.RECONVERGENT B1 ;  /* 0x0000000000017941 */ /* 0x000fea0003800200 */
.L_x_33443:
        /* <DEDUP_REMOVED lines=9> */
.L_x_33447:
[----:B------:R-:W-:Y:S01]  /*9f20*/  MOV R35, R32 ;  /* 0x0000002000237202 */ /* 0x000fe20000000f00 */
[----:B------:R-:W-:Y:S02]  /*9f30*/  IMAD.MOV.U32 R7, RZ, RZ, R4 ;  /* 0x000000ffff077224 */ /* 0x000fe400078e0004 */
[----:B------:R-:W-:Y:S02]  /*9f40*/  IMAD.MOV.U32 R32, RZ, RZ, R19 ;  /* 0x000000ffff207224 */ /* 0x000fe400078e0013 */
[----:B------:R-:W-:-:S07]  /*9f50*/  IMAD.MOV.U32 R4, RZ, RZ, R27 ;  /* 0x000000ffff047224 */ /* 0x000fce00078e001b */
.L_x_33448:
[----:B------:R-:W-:Y:S05]  /*9f60*/  BSYNC.RECONVERGENT B1 ;  /* 0x0000000000017941 */ /* 0x000fea0003800200 */
.L_x_33446:
        /* <DEDUP_REMOVED lines=9> */
.L_x_33450:
[----:B------:R-:W-:Y:S01]  /*a000*/  MOV R34, R35 ;  /* 0x0000002300227202 */ /* 0x000fe20000000f00 */
[----:B------:R-:W-:Y:S02]  /*a010*/  IMAD.MOV.U32 R6, RZ, RZ, R7 ;  /* 0x000000ffff067224 */ /* 0x000fe400078e0007 */
[----:B------:R-:W-:Y:S02]  /*a020*/  IMAD.MOV.U32 R35, RZ, RZ, R18 ;  /* 0x000000ffff237224 */ /* 0x000fe400078e0012 */
[----:B------:R-:W-:-:S07]  /*a030*/  IMAD.MOV.U32 R7, RZ, RZ, R26 ;  /* 0x000000ffff077224 */ /* 0x000fce00078e001a */
.L_x_33451:
[----:B------:R-:W-:Y:S05]  /*a040*/  BSYNC.RECONVERGENT B1 ;  /* 0x0000000000017941 */ /* 0x000fea0003800200 */
.L_x_33449:
        /* <DEDUP_REMOVED lines=9> */
.L_x_33453:
[----:B------:R-:W-:Y:S01]  /*a0e0*/  MOV R13, R34 ;  /* 0x00000022000d7202 */ /* 0x000fe20000000f00 */
[----:B------:R-:W-:Y:S02]  /*a0f0*/  IMAD.MOV.U32 R15, RZ, RZ, R6 ;  /* 0x000000ffff0f7224 */ /* 0x000fe400078e0006 */
[----:B------:R-:W-:Y:S02]  /*a100*/  IMAD.MOV.U32 R34, RZ, RZ, R20 ;  /* 0x000000ffff227224 */ /* 0x000fe400078e0014 */
[----:B------:R-:W-:-:S07]  /*a110*/  IMAD.MOV.U32 R6, RZ, RZ, R29 ;  /* 0x000000ffff067224 */ /* 0x000fce00078e001d */
.L_x_33454:
[----:B------:R-:W-:Y:S05]  /*a120*/  BSYNC.RECONVERGENT B1 ;  /* 0x0000000000017941 */ /* 0x000fea0003800200 */
.L_x_33452:
        /* <DEDUP_REMOVED lines=9> */
.L_x_33455:
[----:B------:R-:W-:Y:S02]  /*a1c0*/  IMAD.MOV.U32 R9, RZ, RZ, R8 ;  /* 0x000000ffff097224 */ /* 0x000fe400078e0008 */
[----:B------:R-:W-:Y:S02]  /*a1d0*/  IMAD.MOV.U32 R37, RZ, RZ, R36 ;  /* 0x000000ffff257224 */ /* 0x000fe400078e0024 */
[----:B------:R-:W-:Y:S02]  /*a1e0*/  IMAD.MOV.U32 R39, RZ, RZ, R12 ;  /* 0x000000ffff277224 */ /* 0x000fe400078e000c */
[----:B------:R-:W-:Y:S02]  /*a1f0*/  IMAD.MOV.U32 R8, RZ, RZ, R15 ;  /* 0x000000ffff087224 */ /* 0x000fe400078e000f */
[----:B------:R-:W-:-:S07]  /*a200*/  IMAD.MOV.U32 R36, RZ, RZ, R13 ;  /* 0x000000ffff247224 */ /* 0x000fce00078e000d */
.L_x_33289:
[----:B------:R-:W-:Y:S05]  /*a210*/  BSYNC.RECONVERGENT B0 ;  /* 0x0000000000007941 */ /* 0x000fea0003800200 */
.L_x_33288:
        /* <DEDUP_REMOVED lines=46> */
.L_x_33459:
[----:B------:R-:W-:Y:S01]  /*a500*/  IMAD.MOV.U32 R19, RZ, RZ, R11 ;  /* 0x000000ffff137224 */ /* 0x000fe200078e000b */
[----:B------:R-:W-:Y:S01]  /*a510*/  MOV R11, R10 ;  /* 0x0000000a000b7202 */ /* 0x000fe20000000f00 */
[----:B------:R-:W-:Y:S02]  /*a520*/  IMAD.MOV.U32 R17, RZ, RZ, R3 ;  /* 0x000000ffff117224 */ /* 0x000fe400078e0003 */
[----:B------:R-:W-:-:S07]  /*a530*/  IMAD.MOV.U32 R3, RZ, RZ, R2 ;  /* 0x000000ffff037224 */ /* 0x000fce00078e0002 */
.L_x_33460:
[----:B------:R-:W-:Y:S05]  /*a540*/  BSYNC.RECONVERGENT B1 ;  /* 0x0000000000017941 */ /* 0x000fea0003800200 */
.L_x_33458:
        /* <DEDUP_REMOVED lines=9> */
.L_x_33462:
[----:B------:R-:W-:Y:S01]  /*a5e0*/  IMAD.MOV.U32 R23, RZ, RZ, R19 ;  /* 0x000000ffff177224 */ /* 0x000fe200078e0013 */
[----:B------:R-:W-:Y:S01]  /*a5f0*/  MOV R19, R33 ;  /* 0x0000002100137202 */ /* 0x000fe20000000f00 */
[----:B------:R-:W-:Y:S02]  /*a600*/  IMAD.MOV.U32 R21, RZ, RZ, R17 ;  /* 0x000000ffff157224 */ /* 0x000fe400078e0011 */
[----:B------:R-:W-:-:S07]  /*a610*/  IMAD.MOV.U32 R17, RZ, RZ, R5 ;  /* 0x000000ffff117224 */ /* 0x000fce00078e0005 */
.L_x_33463:
[----:B------:R-:W-:Y:S05]  /*a620*/  BSYNC.RECONVERGENT B1 ;  /* 0x0000000000017941 */ /* 0x000fea0003800200 */
.L_x_33461:
        /* <DEDUP_REMOVED lines=9> */
.L_x_33465:
[----:B------:R-:W-:Y:S01]  /*a6c0*/  IMAD.MOV.U32 R10, RZ, RZ, R23 ;  /* 0x000000ffff0a7224 */ /* 0x000fe200078e0017 */
[----:B------:R-:W-:Y:S01]  /*a6d0*/  MOV R23, R32 ;  /* 0x0000002000177202 */ /* 0x000fe20000000f00 */
[----:B------:R-:W-:Y:S02]  /*a6e0*/  IMAD.MOV.U32 R2, RZ, RZ, R21 ;  /* 0x000000ffff027224 */ /* 0x000fe400078e0015 */
[----:B------:R-:W-:-:S07]  /*a6f0*/  IMAD.MOV.U32 R21, RZ, RZ, R4 ;  /* 0x000000ffff157224 */ /* 0x000fce00078e0004 */
.L_x_33466:
[----:B------:R-:W-:Y:S05]  /*a700*/  BSYNC.RECONVERGENT B1 ;  /* 0x0000000000017941 */ /* 0x000fea0003800200 */
.L_x_33464:
        /* <DEDUP_REMOVED lines=9> */
.L_x_33468:
[----:B------:R-:W-:Y:S01]  /*a7a0*/  IMAD.MOV.U32 R27, RZ, RZ, R10 ;  /* 0x000000ffff1b7224 */ /* 0x000fe200078e000a */
[----:B------:R-:W-:Y:S01]  /*a7b0*/  MOV R10, R35 ;  /* 0x00000023000a7202 */ /* 0x000fe20000000f00 */
[----:B------:R-:W-:Y:S02]  /*a7c0*/  IMAD.MOV.U32 R5, RZ, RZ, R2 ;  /* 0x000000ffff057224 */ /* 0x000fe400078e0002 */
[----:B------:R-:W-:-:S07]  /*a7d0*/  IMAD.MOV.U32 R2, RZ, RZ, R7 ;  /* 0x000000ffff027224 */ /* 0x000fce00078e0007 */
.L_x_33469:
[----:B------:R-:W-:Y:S05]  /*a7e0*/  BSYNC.RECONVERGENT B1 ;  /* 0x0000000000017941 */ /* 0x000fea0003800200 */
.L_x_33467:
        /* <DEDUP_REMOVED lines=9> */
.L_x_33471:
[----:B------:R-:W-:Y:S01]  /*a880*/  IMAD.MOV.U32 R32, RZ, RZ, R27 ;  /* 0x000000ffff207224 */ /* 0x000fe200078e001b */
[----:B------:R-:W-:Y:S01]  /*a890*/  MOV R27, R34 ;  /* 0x00000022001b7202 */ /* 0x000fe20000000f00 */
[----:B------:R-:W-:Y:S02]  /*a8a0*/  IMAD.MOV.U32 R4, RZ, RZ, R5 ;  /* 0x000000ffff047224 */ /* 0x000fe400078e0005 */
[----:B------:R-:W-:-:S07]  /*a8b0*/  IMAD.MOV.U32 R5, RZ, RZ, R6 ;  /* 0x000000ffff057224 */ /* 0x000fce00078e0006 */
.L_x_33472:
[----:B------:R-:W-:Y:S05]  /*a8c0*/  BSYNC.RECONVERGENT B1 ;  /* 0x0000000000017941 */ /* 0x000fea0003800200 */
.L_x_33470:
        /* <DEDUP_REMOVED lines=9> */
.L_x_33474:
[----:B------:R-:W-:Y:S01]  /*a960*/  IMAD.MOV.U32 R29, RZ, RZ, R32 ;  /* 0x000000ffff1d7224 */ /* 0x000fe200078e0020 */
[----:B------:R-:W-:Y:S01]  /*a970*/  MOV R32, R37 ;  /* 0x0000002500207202 */ /* 0x000fe20000000f00 */
[----:B------:R-:W-:Y:S02]  /*a980*/  IMAD.MOV.U32 R7, RZ, RZ, R4 ;  /* 0x000000ffff077224 */ /* 0x000fe400078e0004 */
[----:B------:R-:W-:-:S07]  /*a990*/  IMAD.MOV.U32 R4, RZ, RZ, R9 ;  /* 0x000000ffff047224 */ /* 0x000fce00078e0009 */
.L_x_33475:
[----:B------:R-:W-:Y:S05]  /*a9a0*/  BSYNC.RECONVERGENT B1 ;  /* 0x0000000000017941 */ /* 0x000fea0003800200 */
.L_x_33473:
        /* <DEDUP_REMOVED lines=9> */
.L_x_33477:
[----:B------:R-:W-:Y:S01]  /*aa40*/  IMAD.MOV.U32 R9, RZ, RZ, R29 ;  /* 0x000000ffff097224 */ /* 0x000fe200078e001d */
[----:B------:R-:W-:Y:S01]  /*aa50*/  MOV R29, R36 ;  /* 0x00000024001d7202 */ /* 0x000fe20000000f00 */
[----:B------:R-:W-:Y:S02]  /*aa60*/  IMAD.MOV.U32 R6, RZ, RZ, R7 ;  /* 0x000000ffff067224 */ /* 0x000fe400078e0007 */
[----:B------:R-:W-:-:S07]  /*aa70*/  IMAD.MOV.U32 R7, RZ, RZ, R8 ;  /* 0x000000ffff077224 */ /* 0x000fce00078e0008 */
.L_x_33478:
[----:B------:R-:W-:Y:S05]  /*aa80*/  BSYNC.RECONVERGENT B1 ;  /* 0x0000000000017941 */ /* 0x000fea0003800200 */
.L_x_33476:
        /* <DEDUP_REMOVED lines=16> */
.L_x_33480:
[----:B------:R-:W-:Y:S01]  /*ab90*/  MOV R26, R11 ;  /* 0x0000000b001a7202 */ /* 0x000fe20000000f00 */
[----:B------:R-:W-:Y:S02]  /*aba0*/  IMAD.MOV.U32 R8, RZ, RZ, R3 ;  /* 0x000000ffff087224 */ /* 0x000fe400078e0003 */
[----:B------:R-:W-:Y:S02]  /*abb0*/  IMAD.MOV.U32 R11, RZ, RZ, R19 ;  /* 0x000000ffff0b7224 */ /* 0x000fe400078e0013 */
[----:B------:R-:W-:-:S07]  /*abc0*/  IMAD.MOV.U32 R3, RZ, RZ, R17 ;  /* 0x000000ffff037224 */ /* 0x000fce00078e0011 */
.L_x_33481:
[----:B------:R-:W-:Y:S05]  /*abd0*/  BSYNC.RECONVERGENT B1 ;  /* 0x0000000000017941 */ /* 0x000fea0003800200 */
.L_x_33479:
        /* <DEDUP_REMOVED lines=9> */
.L_x_33483:
[----:B------:R-:W-:Y:S01]  /*ac70*/  MOV R17, R26 ;  /* 0x0000001a00117202 */ /* 0x000fe20000000f00 */
[----:B------:R-:W-:Y:S02]  /*ac80*/  IMAD.MOV.U32 R15, RZ, RZ, R8 ;  /* 0x000000ffff0f7224 */ /* 0x000fe400078e0008 */
[----:B------:R-:W-:Y:S02]  /*ac90*/  IMAD.MOV.U32 R26, RZ, RZ, R23 ;  /* 0x000000ffff1a7224 */ /* 0x000fe400078e0017 */
[----:B------:R-:W-:-:S07]  /*aca0*/  IMAD.MOV.U32 R8, RZ, RZ, R21 ;  /* 0x000000ffff087224 */ /* 0x000fce00078e0015 */
.L_x_33484:
[----:B------:R-:W-:Y:S05]  /*acb0*/  BSYNC.RECONVERGENT B1 ;  /* 0x0000000000017941 */ /* 0x000fea0003800200 */
.L_x_33482:
        /* <DEDUP_REMOVED lines=9> */
.L_x_33486:
[----:B------:R-:W-:Y:S01]  /*ad50*/  MOV R36, R17 ;  /* 0x0000001100247202 */ /* 0x000fe20000000f00 */
[----:B------:R-:W-:Y:S02]  /*ad60*/  IMAD.MOV.U32 R34, RZ, RZ, R15 ;  /* 0x000000ffff227224 */ /* 0x000fe400078e000f */
[----:B------:R-:W-:Y:S02]  /*ad70*/  IMAD.MOV.U32 R17, RZ, RZ, R10 ;  /* 0x000000ffff117224 */ /* 0x000fe400078e000a */
[----:B------:R-:W-:-:S07]  /*ad80*/  IMAD.MOV.U32 R15, RZ, RZ, R2 ;  /* 0x000000ffff0f7224 */ /* 0x000fce00078e0002 */
.L_x_33487:
[----:B------:R-:W-:Y:S05]  /*ad90*/  BSYNC.RECONVERGENT B1 ;  /* 0x0000000000017941 */ /* 0x000fea0003800200 */
.L_x_33485:
        /* <DEDUP_REMOVED lines=9> */
.L_x_33489:
[----:B------:R-:W-:Y:S01]  /*ae30*/  MOV R21, R36 ;  /* 0x0000002400157202 */ /* 0x000fe20000000f00 */
[----:B------:R-:W-:Y:S02]  /*ae40*/  IMAD.MOV.U32 R19, RZ, RZ, R34 ;  /* 0x000000ffff137224 */ /* 0x000fe400078e0022 */
[----:B------:R-:W-:Y:S02]  /*ae50*/  IMAD.MOV.U32 R36, RZ, RZ, R27 ;  /* 0x000000ffff247224 */ /* 0x000fe400078e001b */
[----:B------:R-:W-:-:S07]  /*ae60*/  IMAD.MOV.U32 R34, RZ, RZ, R5 ;  /* 0x000000ffff227224 */ /* 0x000fce00078e0005 */
.L_x_33490:
[----:B------:R-:W-:Y:S05]  /*ae70*/  BSYNC.RECONVERGENT B1 ;  /* 0x0000000000017941 */ /* 0x000fea0003800200 */
.L_x_33488:
        /* <DEDUP_REMOVED lines=9> */
.L_x_33492:
[----:B------:R-:W-:Y:S01]  /*af10*/  MOV R10, R21 ;  /* 0x00000015000a7202 */ /* 0x000fe20000000f00 */
[----:B------:R-:W-:Y:S02]  /*af20*/  IMAD.MOV.U32 R2, RZ, RZ, R19 ;  /* 0x000000ffff027224 */ /* 0x000fe400078e0013 */
[----:B------:R-:W-:Y:S02]  /*af30*/  IMAD.MOV.U32 R21, RZ, RZ, R32 ;  /* 0x000000ffff157224 */ /* 0x000fe400078e0020 */
[----:B------:R-:W-:-:S07]  /*af40*/  IMAD.MOV.U32 R19, RZ, RZ, R4 ;  /* 0x000000ffff137224 */ /* 0x000fce00078e0004 */
.L_x_33493:
[----:B------:R-:W-:Y:S05]  /*af50*/  BSYNC.RECONVERGENT B1 ;  /* 0x0000000000017941 */ /* 0x000fea0003800200 */
.L_x_33491:
        /* <DEDUP_REMOVED lines=9> */
.L_x_33495:
[----:B------:R-:W-:Y:S01]  /*aff0*/  MOV R4, R10 ;  /* 0x0000000a00047202 */ /* 0x000fe20000000f00 */
[----:B------:R-:W-:Y:S02]  /*b000*/  IMAD.MOV.U32 R5, RZ, RZ, R2 ;  /* 0x000000ffff057224 */ /* 0x000fe400078e0002 */
[----:B------:R-:W-:Y:S02]  /*b010*/  IMAD.MOV.U32 R10, RZ, RZ, R29 ;  /* 0x000000ffff0a7224 */ /* 0x000fe400078e001d */
[----:B------:R-:W-:-:S07]  /*b020*/  IMAD.MOV.U32 R2, RZ, RZ, R7 ;  /* 0x000000ffff027224 */ /* 0x000fce00078e0007 */
.L_x_33496:
[----:B------:R-:W-:Y:S05]  /*b030*/  BSYNC.RECONVERGENT B1 ;  /* 0x0000000000017941 */ /* 0x000fea0003800200 */
.L_x_33494:
        /* <DEDUP_REMOVED lines=9> */
.L_x_33498:
[----:B------:R-:W-:Y:S01]  /*b0d0*/  MOV R23, R4 ;  /* 0x0000000400177202 */ /* 0x000fe20000000f00 */
[----:B------:R-:W-:Y:S02]  /*b0e0*/  IMAD.MOV.U32 R7, RZ, RZ, R5 ;  /* 0x000000ffff077224 */ /* 0x000fe400078e0005 */
[----:B------:R-:W-:Y:S02]  /*b0f0*/  IMAD.MOV.U32 R4, RZ, RZ, R9 ;  /* 0x000000ffff047224 */ /* 0x000fe400078e0009 */
[----:B------:R-:W-:-:S07]  /*b100*/  IMAD.MOV.U32 R5, RZ, RZ, R6 ;  /* 0x000000ffff057224 */ /* 0x000fce00078e0006 */
.L_x_33499:
[----:B------:R-:W-:Y:S05]  /*b110*/  BSYNC.RECONVERGENT B1 ;  /* 0x0000000000017941 */ /* 0x000fea0003800200 */
.L_x_33497:
        /* <DEDUP_REMOVED lines=16> */
.L_x_33501:
[----:B------:R-:W-:Y:S02]  /*b220*/  IMAD.MOV.U32 R24, RZ, RZ, R11 ;  /* 0x000000ffff187224 */ /* 0x000fe400078e000b */
[----:B------:R-:W-:Y:S02]  /*b230*/  IMAD.MOV.U32 R6, RZ, RZ, R3 ;  /* 0x000000ffff067224 */ /* 0x000fe400078e0003 */
[----:B------:R-:W-:Y:S02]  /*b240*/  IMAD.MOV.U32 R11, RZ, RZ, R26 ;  /* 0x000000ffff0b7224 */ /* 0x000fe400078e001a */
[----:B------:R-:W-:-:S07]  /*b250*/  IMAD.MOV.U32 R3, RZ, RZ, R8 ;  /* 0x000000ffff037224 */ /* 0x000fce00078e0008 */
.L_x_33502:
[----:B------:R-:W-:Y:S05]  /*b260*/  BSYNC.RECONVERGENT B1 ;  /* 0x0000000000017941 */ /* 0x000fea0003800200 */
.L_x_33500:
        /* <DEDUP_REMOVED lines=9> */
.L_x_33504:
[----:B------:R-:W-:Y:S02]  /*b300*/  IMAD.MOV.U32 R13, RZ, RZ, R24 ;  /* 0x000000ffff0d7224 */ /* 0x000fe400078e0018 */
[----:B------:R-:W-:Y:S02]  /*b310*/  IMAD.MOV.U32 R9, RZ, RZ, R6 ;  /* 0x000000ffff097224 */ /* 0x000fe400078e0006 */
[----:B------:R-:W-:Y:S02]  /*b320*/  IMAD.MOV.U32 R24, RZ, RZ, R17 ;  /* 0x000000ffff187224 */ /* 0x000fe400078e0011 */
[----:B------:R-:W-:-:S07]  /*b330*/  IMAD.MOV.U32 R6, RZ, RZ, R15 ;  /* 0x000000ffff067224 */ /* 0x000fce00078e000f */
.L_x_33505:
[----:B------:R-:W-:Y:S05]  /*b340*/  BSYNC.RECONVERGENT B1 ;  /* 0x0000000000017941 */ /* 0x000fea0003800200 */
.L_x_33503:
        /* <DEDUP_REMOVED lines=9> */
.L_x_33507:
[----:B------:R-:W-:Y:S02]  /*b3e0*/  IMAD.MOV.U32 R26, RZ, RZ, R13 ;  /* 0x000000ffff1a7224 */ /* 0x000fe400078e000d */
[----:B------:R-:W-:Y:S02]  /*b3f0*/  IMAD.MOV.U32 R8, RZ, RZ, R9 ;  /* 0x000000ffff087224 */ /* 0x000fe400078e0009 */
[----:B------:R-:W-:Y:S02]  /*b400*/  IMAD.MOV.U32 R13, RZ, RZ, R36 ;  /* 0x000000ffff0d7224 */ /* 0x000fe400078e0024 */
[----:B------:R-:W-:-:S07]  /*b410*/  IMAD.MOV.U32 R9, RZ, RZ, R34 ;  /* 0x000000ffff097224 */ /* 0x000fce00078e0022 */
.L_x_33508:
[----:B------:R-:W-:Y:S05]  /*b420*/  BSYNC.RECONVERGENT B1 ;  /* 0x0000000000017941 */ /* 0x000fea0003800200 */
.L_x_33506:
        /* <DEDUP_REMOVED lines=9> */
.L_x_33510:
[----:B------:R-:W-:Y:S02]  /*b4c0*/  IMAD.MOV.U32 R17, RZ, RZ, R26 ;  /* 0x000000ffff117224 */ /* 0x000fe400078e001a */
[----:B------:R-:W-:Y:S02]  /*b4d0*/  IMAD.MOV.U32 R15, RZ, RZ, R8 ;  /* 0x000000ffff0f7224 */ /* 0x000fe400078e0008 */
[----:B------:R-:W-:Y:S02]  /*b4e0*/  IMAD.MOV.U32 R26, RZ, RZ, R21 ;  /* 0x000000ffff1a7224 */ /* 0x000fe400078e0015 */
[----:B------:R-:W-:-:S07]  /*b4f0*/  IMAD.MOV.U32 R8, RZ, RZ, R19 ;  /* 0x000000ffff087224 */ /* 0x000fce00078e0013 */
.L_x_33511:
[----:B------:R-:W-:Y:S05]  /*b500*/  BSYNC.RECONVERGENT B1 ;  /* 0x0000000000017941 */ /* 0x000fea0003800200 */
.L_x_33509:
        /* <DEDUP_REMOVED lines=9> */
.L_x_33513:
[----:B------:R-:W-:Y:S02]  /*b5a0*/  IMAD.MOV.U32 R19, RZ, RZ, R17 ;  /* 0x000000ffff137224 */ /* 0x000fe400078e0011 */
[----:B------:R-:W-:Y:S02]  /*b5b0*/  IMAD.MOV.U32 R32, RZ, RZ, R15 ;  /* 0x000000ffff207224 */ /* 0x000fe400078e000f */
[----:B------:R-:W-:Y:S02]  /*b5c0*/  IMAD.MOV.U32 R17, RZ, RZ, R10 ;  /* 0x000000ffff117224 */ /* 0x000fe400078e000a */
[----:B------:R-:W-:-:S07]  /*b5d0*/  IMAD.MOV.U32 R15, RZ, RZ, R2 ;  /* 0x000000ffff0f7224 */ /* 0x000fce00078e0002 */
.L_x_33514:
[----:B------:R-:W-:Y:S05]  /*b5e0*/  BSYNC.RECONVERGENT B1 ;  /* 0x0000000000017941 */ /* 0x000fea0003800200 */
.L_x_33512:
        /* <DEDUP_REMOVED lines=9> */
.L_x_33516:
[----:B------:R-:W-:Y:S02]  /*b680*/  IMAD.MOV.U32 R10, RZ, RZ, R19 ;  /* 0x000000ffff0a7224 */ /* 0x000fe400078e0013 */
[----:B------:R-:W-:Y:S02]  /*b690*/  IMAD.MOV.U32 R2, RZ, RZ, R32 ;  /* 0x000000ffff027224 */ /* 0x000fe400078e0020 */
[----:B------:R-:W-:Y:S02]  /*b6a0*/  IMAD.MOV.U32 R19, RZ, RZ, R4 ;  /* 0x000000ffff137224 */ /* 0x000fe400078e0004 */
[----:B------:R-:W-:-:S07]  /*b6b0*/  IMAD.MOV.U32 R32, RZ, RZ, R5 ;  /* 0x000000ffff207224 */ /* 0x000fce00078e0005 */
.L_x_33517:
[----:B------:R-:W-:Y:S05]  /*b6c0*/  BSYNC.RECONVERGENT B1 ;  /* 0x0000000000017941 */ /* 0x000fea0003800200 */
.L_x_33515:
        /* <DEDUP_REMOVED lines=9> */
.L_x_33519:
[----:B------:R-:W-:Y:S02]  /*b760*/  IMAD.MOV.U32 R5, RZ, RZ, R10 ;  /* 0x000000ffff057224 */ /* 0x000fe400078e000a */
[----:B------:R-:W-:Y:S02]  /*b770*/  IMAD.MOV.U32 R4, RZ, RZ, R2 ;  /* 0x000000ffff047224 */ /* 0x000fe400078e0002 */
[----:B------:R-:W-:Y:S02]  /*b780*/  IMAD.MOV.U32 R10, RZ, RZ, R23 ;  /* 0x000000ffff0a7224 */ /* 0x000fe400078e0017 */
[----:B------:R-:W-:-:S07]  /*b790*/  IMAD.MOV.U32 R2, RZ, RZ, R7 ;  /* 0x000000ffff027224 */ /* 0x000fce00078e0007 */
.L_x_33520:
[----:B------:R-:W-:Y:S05]  /*b7a0*/  BSYNC.RECONVERGENT B1 ;  /* 0x0000000000017941 */ /* 0x000fea0003800200 */
.L_x_33518:
        /* <DEDUP_REMOVED lines=16> */
.L_x_33522:
[----:B------:R-:W-:Y:S01]  /*b8b0*/  IMAD.MOV.U32 R22, RZ, RZ, R11 ;  /* 0x000000ffff167224 */ /* 0x000fe200078e000b */
[----:B------:R-:W-:Y:S01]  /*b8c0*/  MOV R11, R24 ;  /* 0x00000018000b7202 */ /* 0x000fe20000000f00 */
[----:B------:R-:W-:Y:S02]  /*b8d0*/  IMAD.MOV.U32 R34, RZ, RZ, R3 ;  /* 0x000000ffff227224 */ /* 0x000fe400078e0003 */
[----:B------:R-:W-:-:S07]  /*b8e0*/  IMAD.MOV.U32 R3, RZ, RZ, R6 ;  /* 0x000000ffff037224 */ /* 0x000fce00078e0006 */
.L_x_33523:
[----:B------:R-:W-:Y:S05]  /*b8f0*/  BSYNC.RECONVERGENT B1 ;  /* 0x0000000000017941 */ /* 0x000fea0003800200 */
.L_x_33521:
        /* <DEDUP_REMOVED lines=9> */
.L_x_33525:
[----:B------:R-:W-:Y:S01]  /*b990*/  IMAD.MOV.U32 R7, RZ, RZ, R22 ;  /* 0x000000ffff077224 */ /* 0x000fe200078e0016 */
[----:B------:R-:W-:Y:S01]  /*b9a0*/  MOV R22, R13 ;  /* 0x0000000d00167202 */ /* 0x000fe20000000f00 */
[----:B------:R-:W-:Y:S02]  /*b9b0*/  IMAD.MOV.U32 R21, RZ, RZ, R34 ;  /* 0x000000ffff157224 */ /* 0x000fe400078e0022 */
[----:B------:R-:W-:-:S07]  /*b9c0*/  IMAD.MOV.U32 R34, RZ, RZ, R9 ;  /* 0x000000ffff227224 */ /* 0x000fce00078e0009 */
.L_x_33526:
[----:B------:R-:W-:Y:S05]  /*b9d0*/  BSYNC.RECONVERGENT B1 ;  /* 0x0000000000017941 */ /* 0x000fea0003800200 */
.L_x_33524:
        /* <DEDUP_REMOVED lines=9> */
.L_x_33528:
[----:B------:R-:W-:Y:S01]  /*ba70*/  IMAD.MOV.U32 R6, RZ, RZ, R7 ;  /* 0x000000ffff067224 */ /* 0x000fe200078e0007 */
[----:B------:R-:W-:Y:S01]  /*ba80*/  MOV R7, R26 ;  /* 0x0000001a00077202 */ /* 0x000fe20000000f00 */
[----:B------:R-:W-:Y:S02]  /*ba90*/  IMAD.MOV.U32 R24, RZ, RZ, R21 ;  /* 0x000000ffff187224 */ /* 0x000fe400078e0015 */
[----:B------:R-:W-:-:S07]  /*baa0*/  IMAD.MOV.U32 R21, RZ, RZ, R8 ;  /* 0x000000ffff157224 */ /* 0x000fce00078e0008 */
.L_x_33529:
[----:B------:R-:W-:Y:S05]  /*bab0*/  BSYNC.RECONVERGENT B1 ;  /* 0x0000000000017941 */ /* 0x000fea0003800200 */
.L_x_33527:
        /* <DEDUP_REMOVED lines=9> */
.L_x_33531:
[----:B------:R-:W-:Y:S01]  /*bb50*/  IMAD.MOV.U32 R8, RZ, RZ, R6 ;  /* 0x000000ffff087224 */ /* 0x000fe200078e0006 */
[----:B------:R-:W-:Y:S01]  /*bb60*/  MOV R6, R17 ;  /* 0x0000001100067202 */ /* 0x000fe20000000f00 */
[----:B------:R-:W-:Y:S02]  /*bb70*/  IMAD.MOV.U32 R9, RZ, RZ, R24 ;  /* 0x000000ffff097224 */ /* 0x000fe400078e0018 */
[----:B------:R-:W-:-:S07]  /*bb80*/  IMAD.MOV.U32 R24, RZ, RZ, R15 ;  /* 0x000000ffff187224 */ /* 0x000fce00078e000f */
.L_x_33532:
[----:B------:R-:W-:Y:S05]  /*bb90*/  BSYNC.RECONVERGENT B1 ;  /* 0x0000000000017941 */ /* 0x000fea0003800200 */
.L_x_33530:
        /* <DEDUP_REMOVED lines=9> */
.L_x_33534:
[----:B------:R-:W-:Y:S01]  /*bc30*/  IMAD.MOV.U32 R13, RZ, RZ, R8 ;  /* 0x000000ffff0d7224 */ /* 0x000fe200078e0008 */
[----:B------:R-:W-:Y:S01]  /*bc40*/  MOV R8, R19 ;  /* 0x0000001300087202 */ /* 0x000fe20000000f00 */
[----:B------:R-:W-:Y:S02]  /*bc50*/  IMAD.MOV.U32 R15, RZ, RZ, R9 ;  /* 0x000000ffff0f7224 */ /* 0x000fe400078e0009 */
[----:B------:R-:W-:-:S07]  /*bc60*/  IMAD.MOV.U32 R9, RZ, RZ, R32 ;  /* 0x000000ffff097224 */ /* 0x000fce00078e0020 */
.L_x_33535:
[----:B------:R-:W-:Y:S05]  /*bc70*/  BSYNC.RECONVERGENT B1 ;  /* 0x0000000000017941 */ /* 0x000fea0003800200 */
.L_x_33533:
        /* <DEDUP_REMOVED lines=9> */
.L_x_33537:
[----:B------:R-:W-:Y:S01]  /*bd10*/  IMAD.MOV.U32 R26, RZ, RZ, R13 ;  /* 0x000000ffff1a7224 */ /* 0x000fe200078e000d */
[----:B------:R-:W-:Y:S01]  /*bd20*/  MOV R13, R10 ;  /* 0x0000000a000d7202 */ /* 0x000fe20000000f00 */
[----:B------:R-:W-:Y:S02]  /*bd30*/  IMAD.MOV.U32 R17, RZ, RZ, R15 ;  /* 0x000000ffff117224 */ /* 0x000fe400078e000f */
[----:B------:R-:W-:-:S07]  /*bd40*/  IMAD.MOV.U32 R15, RZ, RZ, R2 ;  /* 0x000000ffff0f7224 */ /* 0x000fce00078e0002 */
.L_x_33538:
[----:B------:R-:W-:Y:S05]  /*bd50*/  BSYNC.RECONVERGENT B1 ;  /* 0x0000000000017941 */ /* 0x000fea0003800200 */
.L_x_33536:
        /* <DEDUP_REMOVED lines=9> */
.L_x_33540:
[----:B------:R-:W-:Y:S01]  /*bdf0*/  IMAD.MOV.U32 R2, RZ, RZ, R26 ;  /* 0x000000ffff027224 */ /* 0x000fe200078e001a */
[----:B------:R-:W-:Y:S01]  /*be00*/  MOV R26, R5 ;  /* 0x00000005001a7202 */ /* 0x000fe20000000f00 */
[----:B------:R-:W-:Y:S02]  /*be10*/  IMAD.MOV.U32 R10, RZ, RZ, R17 ;  /* 0x000000ffff0a7224 */ /* 0x000fe400078e0011 */
[----:B------:R-:W-:-:S07]  /*be20*/  IMAD.MOV.U32 R17, RZ, RZ, R4 ;  /* 0x000000ffff117224 */ /* 0x000fce00078e0004 */
.L_x_33541:
[----:B------:R-:W-:Y:S05]  /*be30*/  BSYNC.RECONVERGENT B1 ;  /* 0x0000000000017941 */ /* 0x000fea0003800200 */
.L_x_33539:
        /* <DEDUP_REMOVED lines=16> */
.L_x_33543:
[----:B------:R-:W-:Y:S01]  /*bf40*/  MOV R4, R11 ;  /* 0x0000000b00047202 */ /* 0x000fe20000000f00 */
[----:B------:R-:W-:Y:S02]  /*bf50*/  IMAD.MOV.U32 R20, RZ, RZ, R3 ;  /* 0x000000ffff147224 */ /* 0x000fe400078e0003 */
[----:B------:R-:W-:Y:S02]  /*bf60*/  IMAD.MOV.U32 R11, RZ, RZ, R22 ;  /* 0x000000ffff0b7224 */ /* 0x000fe400078e0016 */
[----:B------:R-:W-:-:S07]  /*bf70*/  IMAD.MOV.U32 R3, RZ, RZ, R34 ;  /* 0x000000ffff037224 */ /* 0x000fce00078e0022 */
.L_x_33544:
[----:B------:R-:W-:Y:S05]  /*bf80*/  BSYNC.RECONVERGENT B1 ;  /* 0x0000000000017941 */ /* 0x000fea0003800200 */
.L_x_33542:
        /* <DEDUP_REMOVED lines=9> */
.L_x_33546:
[----:B------:R-:W-:Y:S01]  /*c020*/  MOV R5, R4 ;  /* 0x0000000400057202 */ /* 0x000fe20000000f00 */
[----:B------:R-:W-:Y:S02]  /*c030*/  IMAD.MOV.U32 R19, RZ, RZ, R20 ;  /* 0x000000ffff137224 */ /* 0x000fe400078e0014 */
[----:B------:R-:W-:Y:S02]  /*c040*/  IMAD.MOV.U32 R4, RZ, RZ, R7 ;  /* 0x000000ffff047224 */ /* 0x000fe400078e0007 */
[----:B------:R-:W-:-:S07]  /*c050*/  IMAD.MOV.U32 R20, RZ, RZ, R21 ;  /* 0x000000ffff147224 */ /* 0x000fce00078e0015 */
.L_x_33547:
[----:B------:R-:W-:Y:S05]  /*c060*/  BSYNC.RECONVERGENT B1 ;  /* 0x0000000000017941 */ /* 0x000fea0003800200 */
.L_x_33545:
        /* <DEDUP_REMOVED lines=9> */
.L_x_33549:
[----:B------:R-:W-:Y:S01]  /*c100*/  MOV R7, R5 ;  /* 0x0000000500077202 */ /* 0x000fe20000000f00 */
[----:B------:R-:W-:Y:S02]  /*c110*/  IMAD.MOV.U32 R22, RZ, RZ, R19 ;  /* 0x000000ffff167224 */ /* 0x000fe400078e0013 */
[----:B------:R-:W-:Y:S02]  /*c120*/  IMAD.MOV.U32 R5, RZ, RZ, R6 ;  /* 0x000000ffff057224 */ /* 0x000fe400078e0006 */
[----:B------:R-:W-:-:S07]  /*c130*/  IMAD.MOV.U32 R19, RZ, RZ, R24 ;  /* 0x000000ffff137224 */ /* 0x000fce00078e0018 */
.L_x_33550:
[----:B------:R-:W-:Y:S05]  /*c140*/  BSYNC.RECONVERGENT B1 ;  /* 0x0000000000017941 */ /* 0x000fea0003800200 */
.L_x_33548:
        /* <DEDUP_REMOVED lines=9> */
.L_x_33552:
[----:B------:R-:W-:Y:S01]  /*c1e0*/  MOV R6, R7 ;  /* 0x0000000700067202 */ /* 0x000fe20000000f00 */
[----:B------:R-:W-:Y:S02]  /*c1f0*/  IMAD.MOV.U32 R24, RZ, RZ, R22 ;  /* 0x000000ffff187224 */ /* 0x000fe400078e0016 */
[----:B------:R-:W-:Y:S02]  /*c200*/  IMAD.MOV.U32 R7, RZ, RZ, R8 ;  /* 0x000000ffff077224 */ /* 0x000fe400078e0008 */
[----:B------:R-:W-:-:S07]  /*c210*/  IMAD.MOV.U32 R22, RZ, RZ, R9 ;  /* 0x000000ffff167224 */ /* 0x000fce00078e0009 */
.L_x_33553:
[----:B------:R-:W-:Y:S05]  /*c220*/  BSYNC.RECONVERGENT B1 ;  /* 0x0000000000017941 */ /* 0x000fea0003800200 */
.L_x_33551:
        /* <DEDUP_REMOVED lines=9> */
.L_x_33555:
[----:B------:R-:W-:Y:S01]  /*c2c0*/  MOV R9, R6 ;  /* 0x0000000600097202 */ /* 0x000fe20000000f00 */
[----:B------:R-:W-:Y:S02]  /*c2d0*/  IMAD.MOV.U32 R8, RZ, RZ, R24 ;  /* 0x000000ffff087224 */ /* 0x000fe400078e0018 */
[----:B------:R-:W-:Y:S02]  /*c2e0*/  IMAD.MOV.U32 R6, RZ, RZ, R13 ;  /* 0x000000ffff067224 */ /* 0x000fe400078e000d */
[----:B------:R-:W-:-:S07]  /*c2f0*/  IMAD.MOV.U32 R24, RZ, RZ, R15 ;  /* 0x000000ffff187224 */ /* 0x000fce00078e000f */
.L_x_33556:
[----:B------:R-:W-:Y:S05]  /*c300*/  BSYNC.RECONVERGENT B1 ;  /* 0x0000000000017941 */ /* 0x000fea0003800200 */
.L_x_33554:
        /* <DEDUP_REMOVED lines=9> */
.L_x_33558:
[----:B------:R-:W-:Y:S01]  /*c3a0*/  MOV R13, R9 ;  /* 0x00000009000d7202 */ /* 0x000fe20000000f00 */
[----:B------:R-:W-:Y:S02]  /*c3b0*/  IMAD.MOV.U32 R15, RZ, RZ, R8 ;  /* 0x000000ffff0f7224 */ /* 0x000fe400078e0008 */
[----:B------:R-:W-:Y:S02]  /*c3c0*/  IMAD.MOV.U32 R9, RZ, RZ, R26 ;  /* 0x000000ffff097224 */ /* 0x000fe400078e001a */
[----:B------:R-:W-:-:S07]  /*c3d0*/  IMAD.MOV.U32 R8, RZ, RZ, R17 ;  /* 0x000000ffff087224 */ /* 0x000fce00078e0011 */
.L_x_33559:
[----:B------:R-:W-:Y:S05]  /*c3e0*/  BSYNC.RECONVERGENT B1 ;  /* 0x0000000000017941 */ /* 0x000fea0003800200 */
.L_x_33557:
        /* <DEDUP_REMOVED lines=9> */
.L_x_33561:
[----:B------:R-:W-:Y:S01]  /*c480*/  MOV R17, R13 ;  /* 0x0000000d00117202 */ /* 0x000fe20000000f00 */
[----:B------:R-:W-:Y:S02]  /*c490*/  IMAD.MOV.U32 R21, RZ, RZ, R15 ;  /* 0x000000ffff157224 */ /* 0x000fe400078e000f */
[----:B------:R-:W-:Y:S02]  /*c4a0*/  IMAD.MOV.U32 R13, RZ, RZ, R2 ;  /* 0x000000ffff0d7224 */ /* 0x000fe400078e0002 */
[----:B------:R-:W-:-:S07]  /*c4b0*/  IMAD.MOV.U32 R15, RZ, RZ, R10 ;  /* 0x000000ffff0f7224 */ /* 0x000fce00078e000a */
.L_x_33562:
[----:B------:R-:W-:Y:S05]  /*c4c0*/  BSYNC.RECONVERGENT B1 ;  /* 0x0000000000017941 */ /* 0x000fea0003800200 */
.L_x_33560:
        /* <DEDUP_REMOVED lines=16> */
.L_x_33564:
[----:B------:R-:W-:Y:S02]  /*c5d0*/  IMAD.MOV.U32 R2, RZ, RZ, R11 ;  /* 0x000000ffff027224 */ /* 0x000fe400078e000b */
[----:B------:R-:W-:Y:S02]  /*c5e0*/  IMAD.MOV.U32 R10, RZ, RZ, R3 ;  /* 0x000000ffff0a7224 */ /* 0x000fe400078e0003 */
[----:B------:R-:W-:Y:S02]  /*c5f0*/  IMAD.MOV.U32 R11, RZ, RZ, R4 ;  /* 0x000000ffff0b7224 */ /* 0x000fe400078e0004 */
[----:B------:R-:W-:-:S07]  /*c600*/  IMAD.MOV.U32 R3, RZ, RZ, R20 ;  /* 0x000000ffff037224 */ /* 0x000fce00078e0014 */
.L_x_33565:
[----:B------:R-:W-:Y:S05]  /*c610*/  BSYNC.RECONVERGENT B1 ;  /* 0x0000000000017941 */ /* 0x000fea0003800200 */
.L_x_33563:
        /* <DEDUP_REMOVED lines=9> */
.L_x_33567:
[----:B------:R-:W-:Y:S02]  /*c6b0*/  IMAD.MOV.U32 R4, RZ, RZ, R2 ;  /* 0x000000ffff047224 */ /* 0x000fe400078e0002 */
[----:B------:R-:W-:Y:S02]  /*c6c0*/  IMAD.MOV.U32 R23, RZ, RZ, R10 ;  /* 0x000000ffff177224 */ /* 0x000fe400078e000a */
[----:B------:R-:W-:Y:S02]  /*c6d0*/  IMAD.MOV.U32 R2, RZ, RZ, R5 ;  /* 0x000000ffff027224 */ /* 0x000fe400078e0005 */
[----:B------:R-:W-:-:S07]  /*c6e0*/  IMAD.MOV.U32 R10, RZ, RZ, R19 ;  /* 0x000000ffff0a7224 */ /* 0x000fce00078e0013 */
.L_x_33568:
[----:B------:R-:W-:Y:S05]  /*c6f0*/  BSYNC.RECONVERGENT B1 ;  /* 0x0000000000017941 */ /* 0x000fea0003800200 */
.L_x_33566:
        /* <DEDUP_REMOVED lines=9> */
.L_x_33570:
[----:B------:R-:W-:Y:S02]  /*c790*/  IMAD.MOV.U32 R5, RZ, RZ, R4 ;  /* 0x000000ffff057224 */ /* 0x000fe400078e0004 */
[----:B------:R-:W-:Y:S02]  /*c7a0*/  IMAD.MOV.U32 R19, RZ, RZ, R23 ;  /* 0x000000ffff137224 */ /* 0x000fe400078e0017 */
[----:B------:R-:W-:Y:S02]  /*c7b0*/  IMAD.MOV.U32 R4, RZ, RZ, R7 ;  /* 0x000000ffff047224 */ /* 0x000fe400078e0007 */
[----:B------:R-:W-:-:S07]  /*c7c0*/  IMAD.MOV.U32 R23, RZ, RZ, R22 ;  /* 0x000000ffff177224 */ /* 0x000fce00078e0016 */
.L_x_33571:
[----:B------:R-:W-:Y:S05]  /*c7d0*/  BSYNC.RECONVERGENT B1 ;  /* 0x0000000000017941 */ /* 0x000fea0003800200 */
.L_x_33569:
        /* <DEDUP_REMOVED lines=9> */
.L_x_33573:
[----:B------:R-:W-:Y:S02]  /*c870*/  IMAD.MOV.U32 R18, RZ, RZ, R5 ;  /* 0x000000ffff127224 */ /* 0x000fe400078e0005 */
[----:B------:R-:W-:Y:S02]  /*c880*/  IMAD.MOV.U32 R7, RZ, RZ, R19 ;  /* 0x000000ffff077224 */ /* 0x000fe400078e0013 */
[----:B------:R-:W-:Y:S02]  /*c890*/  IMAD.MOV.U32 R5, RZ, RZ, R6 ;  /* 0x000000ffff057224 */ /* 0x000fe400078e0006 */
[----:B------:R-:W-:-:S07]  /*c8a0*/  IMAD.MOV.U32 R19, RZ, RZ, R24 ;  /* 0x000000ffff137224 */ /* 0x000fce00078e0018 */
.L_x_33574:
[----:B------:R-:W-:Y:S05]  /*c8b0*/  BSYNC.RECONVERGENT B1 ;  /* 0x0000000000017941 */ /* 0x000fea0003800200 */
.L_x_33572:
        /* <DEDUP_REMOVED lines=9> */
.L_x_33576:
[----:B------:R-:W-:Y:S02]  /*c950*/  IMAD.MOV.U32 R6, RZ, RZ, R18 ;  /* 0x000000ffff067224 */ /* 0x000fe400078e0012 */
[----:B------:R-:W-:Y:S02]  /*c960*/  IMAD.MOV.U32 R20, RZ, RZ, R7 ;  /* 0x000000ffff147224 */ /* 0x000fe400078e0007 */
[----:B------:R-:W-:Y:S02]  /*c970*/  IMAD.MOV.U32 R18, RZ, RZ, R9 ;  /* 0x000000ffff127224 */ /* 0x000fe400078e0009 */
[----:B------:R-:W-:-:S07]  /*c980*/  IMAD.MOV.U32 R7, RZ, RZ, R8 ;  /* 0x000000ffff077224 */ /* 0x000fce00078e0008 */
.L_x_33577:
[----:B------:R-:W-:Y:S05]  /*c990*/  BSYNC.RECONVERGENT B1 ;  /* 0x0000000000017941 */ /* 0x000fea0003800200 */
.L_x_33575:
        /* <DEDUP_REMOVED lines=9> */
.L_x_33579:
[----:B------:R-:W-:Y:S02]  /*ca30*/  IMAD.MOV.U32 R8, RZ, RZ, R6 ;  /* 0x000000ffff087224 */ /* 0x000fe400078e0006 */
[----:B------:R-:W-:Y:S02]  /*ca40*/  IMAD.MOV.U32 R22, RZ, RZ, R20 ;  /* 0x000000ffff167224 */ /* 0x000fe400078e0014 */
[----:B------:R-:W-:Y:S02]  /*ca50*/  IMAD.MOV.U32 R6, RZ, RZ, R13 ;  /* 0x000000ffff067224 */ /* 0x000fe400078e000d */
[----:B------:R-:W-:-:S07]  /*ca60*/  IMAD.MOV.U32 R20, RZ, RZ, R15 ;  /* 0x000000ffff147224 */ /* 0x000fce00078e000f */
.L_x_33580:
[----:B------:R-:W-:Y:S05]  /*ca70*/  BSYNC.RECONVERGENT B1 ;  /* 0x0000000000017941 */ /* 0x000fea0003800200 */
.L_x_33578:
        /* <DEDUP_REMOVED lines=9> */
.L_x_33582:
[----:B------:R-:W-:Y:S02]  /*cb10*/  IMAD.MOV.U32 R9, RZ, RZ, R8 ;  /* 0x000000ffff097224 */ /* 0x000fe400078e0008 */
[----:B------:R-:W-:Y:S02]  /*cb20*/  IMAD.MOV.U32 R13, RZ, RZ, R22 ;  /* 0x000000ffff0d7224 */ /* 0x000fe400078e0016 */
[----:B------:R-:W-:Y:S02]  /*cb30*/  IMAD.MOV.U32 R8, RZ, RZ, R17 ;  /* 0x000000ffff087224 */ /* 0x000fe400078e0011 */
[----:B------:R-:W-:-:S07]  /*cb40*/  IMAD.MOV.U32 R22, RZ, RZ, R21 ;  /* 0x000000ffff167224 */ /* 0x000fce00078e0015 */
.L_x_33583:
[----:B------:R-:W-:Y:S05]  /*cb50*/  BSYNC.RECONVERGENT B1 ;  /* 0x0000000000017941 */ /* 0x000fea0003800200 */
.L_x_33581:
        /* <DEDUP_REMOVED lines=16> */
.L_x_33585:
[----:B------:R-:W-:Y:S01]  /*cc60*/  IMAD.MOV.U32 R15, RZ, RZ, R11 ;  /* 0x000000ffff0f7224 */ /* 0x000fe200078e000b */
[----:B------:R-:W-:Y:S01]  /*cc70*/  MOV R11, R2 ;  /* 0x00000002000b7202 */ /* 0x000fe20000000f00 */
[----:B------:R-:W-:Y:S02]  /*cc80*/  IMAD.MOV.U32 R16, RZ, RZ, R3 ;  /* 0x000000ffff107224 */ /* 0x000fe400078e0003 */
[----:B------:R-:W-:-:S07]  /*cc90*/  IMAD.MOV.U32 R3, RZ, RZ, R10 ;  /* 0x000000ffff037224 */ /* 0x000fce00078e000a */
.L_x_33586:
[----:B------:R-:W-:Y:S05]  /*cca0*/  BSYNC.RECONVERGENT B1 ;  /* 0x0000000000017941 */ /* 0x000fea0003800200 */
.L_x_33584:
        /* <DEDUP_REMOVED lines=9> */
.L_x_33588:
[----:B------:R-:W-:Y:S01]  /*cd40*/  IMAD.MOV.U32 R17, RZ, RZ, R15 ;  /* 0x000000ffff117224 */ /* 0x000fe200078e000f */
[----:B------:R-:W-:Y:S01]  /*cd50*/  MOV R15, R4 ;  /* 0x00000004000f7202 */ /* 0x000fe20000000f00 */
[----:B------:R-:W-:Y:S02]  /*cd60*/  IMAD.MOV.U32 R21, RZ, RZ, R16 ;  /* 0x000000ffff157224 */ /* 0x000fe400078e0010 */
[----:B------:R-:W-:-:S07]  /*cd70*/  IMAD.MOV.U32 R16, RZ, RZ, R23 ;  /* 0x000000ffff107224 */ /* 0x000fce00078e0017 */
.L_x_33589:
[----:B------:R-:W-:Y:S05]  /*cd80*/  BSYNC.RECONVERGENT B1 ;  /* 0x0000000000017941 */ /* 0x000fea0003800200 */
.L_x_33587:
        /* <DEDUP_REMOVED lines=9> */
.L_x_33591:
[----:B------:R-:W-:Y:S01]  /*ce20*/  IMAD.MOV.U32 R23, RZ, RZ, R17 ;  /* 0x000000ffff177224 */ /* 0x000fe200078e0011 */
[----:B------:R-:W-:Y:S01]  /*ce30*/  MOV R17, R5 ;  /* 0x0000000500117202 */ /* 0x000fe20000000f00 */
[----:B------:R-:W-:Y:S02]  /*ce40*/  IMAD.MOV.U32 R24, RZ, RZ, R21 ;  /* 0x000000ffff187224 */ /* 0x000fe400078e0015 */
[----:B------:R-:W-:-:S07]  /*ce50*/  IMAD.MOV.U32 R21, RZ, RZ, R19 ;  /* 0x000000ffff157224 */ /* 0x000fce00078e0013 */
.L_x_33592:
[----:B------:R-:W-:Y:S05]  /*ce60*/  BSYNC.RECONVERGENT B1 ;  /* 0x0000000000017941 */ /* 0x000fea0003800200 */
.L_x_33590:
        /* <DEDUP_REMOVED lines=9> */
.L_x_33594:
[----:B------:R-:W-:Y:S01]  /*cf00*/  IMAD.MOV.U32 R19, RZ, RZ, R23 ;  /* 0x000000ffff137224 */ /* 0x000fe200078e0017 */
[----:B------:R-:W-:Y:S01]  /*cf10*/  MOV R23, R18 ;  /* 0x0000001200177202 */ /* 0x000fe20000000f00 */
[----:B------:R-:W-:Y:S02]  /*cf20*/  IMAD.MOV.U32 R27, RZ, RZ, R24 ;  /* 0x000000ffff1b7224 */ /* 0x000fe400078e0018 */
[----:B------:R-:W-:-:S07]  /*cf30*/  IMAD.MOV.U32 R24, RZ, RZ, R7 ;  /* 0x000000ffff187224 */ /* 0x000fce00078e0007 */
.L_x_33595:
[----:B------:R-:W-:Y:S05]  /*cf40*/  BSYNC.RECONVERGENT B1 ;  /* 0x0000000000017941 */ /* 0x000fea0003800200 */
.L_x_33593:
        /* <DEDUP_REMOVED lines=9> */
.L_x_33597:
[----:B------:R-:W-:Y:S01]  /*cfe0*/  IMAD.MOV.U32 R18, RZ, RZ, R19 ;  /* 0x000000ffff127224 */ /* 0x000fe200078e0013 */
[----:B------:R-:W-:Y:S01]  /*cff0*/  MOV R19, R6 ;  /* 0x0000000600137202 */ /* 0x000fe20000000f00 */
[----:B------:R-:W-:Y:S02]  /*d000*/  IMAD.MOV.U32 R26, RZ, RZ, R27 ;  /* 0x000000ffff1a7224 */ /* 0x000fe400078e001b */
[----:B------:R-:W-:-:S07]  /*d010*/  IMAD.MOV.U32 R27, RZ, RZ, R20 ;  /* 0x000000ffff1b7224 */ /* 0x000fce00078e0014 */
.L_x_33598:
[----:B------:R-:W-:Y:S05]  /*d020*/  BSYNC.RECONVERGENT B1 ;  /* 0x0000000000017941 */ /* 0x000fea0003800200 */
.L_x_33596:
        /* <DEDUP_REMOVED lines=9> */
.L_x_33600:
[----:B------:R-:W-:Y:S01]  /*d0c0*/  IMAD.MOV.U32 R20, RZ, RZ, R18 ;  /* 0x000000ffff147224 */ /* 0x000fe200078e0012 */
[----:B------:R-:W-:Y:S01]  /*d0d0*/  MOV R18, R8 ;  /* 0x0000000800127202 */ /* 0x000fe20000000f00 */
[----:B------:R-:W-:Y:S02]  /*d0e0*/  IMAD.MOV.U32 R29, RZ, RZ, R26 ;  /* 0x000000ffff1d7224 */ /* 0x000fe400078e001a */
[----:B------:R-:W-:-:S07]  /*d0f0*/  IMAD.MOV.U32 R26, RZ, RZ, R22 ;  /* 0x000000ffff1a7224 */ /* 0x000fce00078e0016 */
.L_x_33601:
[----:B------:R-:W-:Y:S05]  /*d100*/  BSYNC.RECONVERGENT B1 ;  /* 0x0000000000017941 */ /* 0x000fea0003800200 */
.L_x_33599:
        /* <DEDUP_REMOVED lines=9> */
.L_x_33603:
[----:B------:R-:W-:Y:S01]  /*d1a0*/  IMAD.MOV.U32 R36, RZ, RZ, R20 ;  /* 0x000000ffff247224 */ /* 0x000fe200078e0014 */
[----:B------:R-:W-:Y:S01]  /*d1b0*/  MOV R20, R9 ;  /* 0x0000000900147202 */ /* 0x000fe20000000f00 */
[----:B------:R-:W-:Y:S02]  /*d1c0*/  IMAD.MOV.U32 R8, RZ, RZ, R29 ;  /* 0x000000ffff087224 */ /* 0x000fe400078e001d */
[----:B------:R-:W-:-:S07]  /*d1d0*/  IMAD.MOV.U32 R29, RZ, RZ, R13 ;  /* 0x000000ffff1d7224 */ /* 0x000fce00078e000d */
.L_x_33604:
[----:B------:R-:W-:Y:S05]  /*d1e0*/  BSYNC.RECONVERGENT B1 ;  /* 0x0000000000017941 */ /* 0x000fea0003800200 */
.L_x_33602:
        /* <DEDUP_REMOVED lines=16> */
.L_x_33606:
[----:B------:R-:W-:Y:S01]  /*d2f0*/  MOV R10, R11 ;  /* 0x0000000b000a7202 */ /* 0x000fe20000000f00 */
[----:B------:R-:W-:Y:S02]  /*d300*/  IMAD.MOV.U32 R2, RZ, RZ, R3 ;  /* 0x000000ffff027224 */ /* 0x000fe400078e0003 */
[----:B------:R-:W-:Y:S02]  /*d310*/  IMAD.MOV.U32 R11, RZ, RZ, R15 ;  /* 0x000000ffff0b7224 */ /* 0x000fe400078e000f */
[----:B------:R-:W-:-:S07]  /*d320*/  IMAD.MOV.U32 R3, RZ, RZ, R16 ;  /* 0x000000ffff037224 */ /* 0x000fce00078e0010 */
.L_x_33607:
[----:B------:R-:W-:Y:S05]  /*d330*/  BSYNC.RECONVERGENT B1 ;  /* 0x0000000000017941 */ /* 0x000fea0003800200 */
.L_x_33605:
        /* <DEDUP_REMOVED lines=9> */
.L_x_33609:
[----:B------:R-:W-:Y:S01]  /*d3d0*/  MOV R33, R10 ;  /* 0x0000000a00217202 */ /* 0x000fe20000000f00 */
[----:B------:R-:W-:Y:S02]  /*d3e0*/  IMAD.MOV.U32 R5, RZ, RZ, R2 ;  /* 0x000000ffff057224 */ /* 0x000fe400078e0002 */
[----:B------:R-:W-:Y:S02]  /*d3f0*/  IMAD.MOV.U32 R10, RZ, RZ, R17 ;  /* 0x000000ffff0a7224 */ /* 0x000fe400078e0011 */
[----:B------:R-:W-:-:S07]  /*d400*/  IMAD.MOV.U32 R2, RZ, RZ, R21 ;  /* 0x000000ffff027224 */ /* 0x000fce00078e0015 */
.L_x_33610:
[----:B------:R-:W-:Y:S05]  /*d410*/  BSYNC.RECONVERGENT B1 ;  /* 0x0000000000017941 */ /* 0x000fea0003800200 */
.L_x_33608:
        /* <DEDUP_REMOVED lines=9> */
.L_x_33612:
[----:B------:R-:W-:Y:S01]  /*d4b0*/  MOV R32, R33 ;  /* 0x0000002100207202 */ /* 0x000fe20000000f00 */
[----:B------:R-:W-:Y:S02]  /*d4c0*/  IMAD.MOV.U32 R4, RZ, RZ, R5 ;  /* 0x000000ffff047224 */ /* 0x000fe400078e0005 */
[----:B------:R-:W-:Y:S02]  /*d4d0*/  IMAD.MOV.U32 R33, RZ, RZ, R23 ;  /* 0x000000ffff217224 */ /* 0x000fe400078e0017 */
[----:B------:R-:W-:-:S07]  /*d4e0*/  IMAD.MOV.U32 R5, RZ, RZ, R24 ;  /* 0x000000ffff057224 */ /* 0x000fce00078e0018 */
.L_x_33613:
[----:B------:R-:W-:Y:S05]  /*d4f0*/  BSYNC.RECONVERGENT B1 ;  /* 0x0000000000017941 */ /* 0x000fea0003800200 */
.L_x_33611:
        /* <DEDUP_REMOVED lines=9> */
.L_x_33615:
[----:B------:R-:W-:Y:S01]  /*d590*/  MOV R35, R32 ;  /* 0x0000002000237202 */ /* 0x000fe20000000f00 */
[----:B------:R-:W-:Y:S02]  /*d5a0*/  IMAD.MOV.U32 R7, RZ, RZ, R4 ;  /* 0x000000ffff077224 */ /* 0x000fe400078e0004 */
[----:B------:R-:W-:Y:S02]  /*d5b0*/  IMAD.MOV.U32 R32, RZ, RZ, R19 ;  /* 0x000000ffff207224 */ /* 0x000fe400078e0013 */
[----:B------:R-:W-:-:S07]  /*d5c0*/  IMAD.MOV.U32 R4, RZ, RZ, R27 ;  /* 0x000000ffff047224 */ /* 0x000fce00078e001b */
.L_x_33616:
[----:B------:R-:W-:Y:S05]  /*d5d0*/  BSYNC.RECONVERGENT B1 ;  /* 0x0000000000017941 */ /* 0x000fea0003800200 */
.L_x_33614:
        /* <DEDUP_REMOVED lines=9> */
.L_x_33618:
[----:B------:R-:W-:Y:S01]  /*d670*/  MOV R34, R35 ;  /* 0x0000002300227202 */ /* 0x000fe20000000f00 */
[----:B------:R-:W-:Y:S02]  /*d680*/  IMAD.MOV.U32 R6, RZ, RZ, R7 ;  /* 0x000000ffff067224 */ /* 0x000fe400078e0007 */
[----:B------:R-:W-:Y:S02]  /*d690*/  IMAD.MOV.U32 R35, RZ, RZ, R18 ;  /* 0x000000ffff237224 */ /* 0x000fe400078e0012 */
[----:B------:R-:W-:-:S07]  /*d6a0*/  IMAD.MOV.U32 R7, RZ, RZ, R26 ;  /* 0x000000ffff077224 */ /* 0x000fce00078e001a */
.L_x_33619:
[----:B------:R-:W-:Y:S05]  /*d6b0*/  BSYNC.RECONVERGENT B1 ;  /* 0x0000000000017941 */ /* 0x000fea0003800200 */
.L_x_33617:
        /* <DEDUP_REMOVED lines=9> */
.L_x_33621:
[----:B------:R-:W-:Y:S01]  /*d750*/  MOV R13, R34 ;  /* 0x00000022000d7202 */ /* 0x000fe20000000f00 */
[----:B------:R-:W-:Y:S02]  /*d760*/  IMAD.MOV.U32 R15, RZ, RZ, R6 ;  /* 0x000000ffff0f7224 */ /* 0x000fe400078e0006 */
[----:B------:R-:W-:Y:S02]  /*d770*/  IMAD.MOV.U32 R34, RZ, RZ, R20 ;  /* 0x000000ffff227224 */ /* 0x000fe400078e0014 */
[----:B------:R-:W-:-:S07]  /*d780*/  IMAD.MOV.U32 R6, RZ, RZ, R29 ;  /* 0x000000ffff067224 */ /* 0x000fce00078e001d */
.L_x_33622:
[----:B------:R-:W-:Y:S05]  /*d790*/  BSYNC.RECONVERGENT B1 ;  /* 0x0000000000017941 */ /* 0x000fea0003800200 */
.L_x_33620:
        /* <DEDUP_REMOVED lines=9> */
.L_x_33623:
[----:B------:R-:W-:Y:S02]  /*d830*/  IMAD.MOV.U32 R9, RZ, RZ, R8 ;  /* 0x000000ffff097224 */ /* 0x000fe400078e0008 */
[----:B------:R-:W-:Y:S02]  /*d840*/  IMAD.MOV.U32 R37, RZ, RZ, R36 ;  /* 0x000000ffff257224 */ /* 0x000fe400078e0024 */
[----:B------:R-:W-:Y:S02]  /*d850*/  IMAD.MOV.U32 R39, RZ, RZ, R12 ;  /* 0x000000ffff277224 */ /* 0x000fe400078e000c */
[----:B------:R-:W-:Y:S02]  /*d860*/  IMAD.MOV.U32 R8, RZ, RZ, R15 ;  /* 0x000000ffff087224 */ /* 0x000fe400078e000f */
[----:B------:R-:W-:-:S07]  /*d870*/  IMAD.MOV.U32 R36, RZ, RZ, R13 ;  /* 0x000000ffff247224 */ /* 0x000fce00078e000d */
.L_x_33457:
[----:B------:R-:W-:Y:S05]  /*d880*/  BSYNC.RECONVERGENT B0 ;  /* 0x0000000000007941 */ /* 0x000fea0003800200 */
.L_x_33456:
        /* <DEDUP_REMOVED lines=46> */
.L_x_33627:
[----:B------:R-:W-:Y:S01]  /*db70*/  IMAD.MOV.U32 R19, RZ, RZ, R11 ;  /* 0x000000ffff137224 */ /* 0x000fe200078e000b */
[----:B------:R-:W-:Y:S01]  /*db80*/  MOV R11, R10 ;  /* 0x0000000a000b7202 */ /* 0x000fe20000000f00 */
[----:B------:R-:W-:Y:S02]  /*db90*/  IMAD.MOV.U32 R17, RZ, RZ, R3 ;  /* 0x000000ffff117224 */ /* 0x000fe400078e0003 */
[----:B------:R-:W-:-:S07]  /*dba0*/  IMAD.MOV.U32 R3, RZ, RZ, R2 ;  /* 0x000000ffff037224 */ /* 0x000fce00078e0002 */
.L_x_33628:
[----:B------:R-:W-:Y:S05]  /*dbb0*/  BSYNC.RECONVERGENT B1 ;  /* 0x0000000000017941 */ /* 0x000fea0003800200 */
.L_x_33626:
        /* <DEDUP_REMOVED lines=9> */
.L_x_33630:
[----:B------:R-:W-:Y:S01]  /*dc50*/  IMAD.MOV.U32 R23, RZ, RZ, R19 ;  /* 0x000000ffff177224 */ /* 0x000fe200078e0013 */
[----:B------:R-:W-:Y:S01]  /*dc60*/  MOV R19, R33 ;  /* 0x0000002100137202 */ /* 0x000fe20000000f00 */
[----:B------:R-:W-:Y:S02]  /*dc70*/  IMAD.MOV.U32 R21, RZ, RZ, R17 ;  /* 0x000000ffff157224 */ /* 0x000fe400078e0011 */
[----:B------:R-:W-:-:S07]  /*dc80*/  IMAD.MOV.U32 R17, RZ, RZ, R5 ;  /* 0x000000ffff117224 */ /* 0x000fce00078e0005 */
.L_x_33631:
[----:B------:R-:W-:Y:S05]  /*dc90*/  BSYNC.RECONVERGENT B1 ;  /* 0x0000000000017941 */ /* 0x000fea0003800200 */
.L_x_33629:
        /* <DEDUP_REMOVED lines=9> */
.L_x_33633:
[----:B------:R-:W-:Y:S01]  /*dd30*/  IMAD.MOV.U32 R10, RZ, RZ, R23 ;  /* 0x000000ffff0a7224 */ /* 0x000fe200078e0017 */
[----:B------:R-:W-:Y:S01]  /*dd40*/  MOV R23, R32 ;  /* 0x0000002000177202 */ /* 0x000fe20000000f00 */
[----:B------:R-:W-:Y:S02]  /*dd50*/  IMAD.MOV.U32 R2, RZ, RZ, R21 ;  /* 0x000000ffff027224 */ /* 0x000fe400078e0015 */
[----:B------:R-:W-:-:S07]  /*dd60*/  IMAD.MOV.U32 R21, RZ, RZ, R4 ;  /* 0x000000ffff157224 */ /* 0x000fce00078e0004 */
.L_x_33634:
[----:B------:R-:W-:Y:S05]  /*dd70*/  BSYNC.RECONVERGENT B1 ;  /* 0x0000000000017941 */ /* 0x000fea0003800200 */
.L_x_33632:
        /* <DEDUP_REMOVED lines=9> */
.L_x_33636:
[----:B------:R-:W-:Y:S01]  /*de10*/  IMAD.MOV.U32 R27, RZ, RZ, R10 ;  /* 0x000000ffff1b7224 */ /* 0x000fe200078e000a */
[----:B------:R-:W-:Y:S01]  /*de20*/  MOV R10, R35 ;  /* 0x00000023000a7202 */ /* 0x000fe20000000f00 */
[----:B------:R-:W-:Y:S02]  /*de30*/  IMAD.MOV.U32 R5, RZ, RZ, R2 ;  /* 0x000000ffff057224 */ /* 0x000fe400078e0002 */
[----:B------:R-:W-:-:S07]  /*de40*/  IMAD.MOV.U32 R2, RZ, RZ, R7 ;  /* 0x000000ffff027224 */ /* 0x000fce00078e0007 */
.L_x_33637:
[----:B------:R-:W-:Y:S05]  /*de50*/  BSYNC.RECONVERGENT B1 ;  /* 0x0000000000017941 */ /* 0x000fea0003800200 */
.L_x_33635:
        /* <DEDUP_REMOVED lines=9> */
.L_x_33639:
[----:B------:R-:W-:Y:S01]  /*def0*/  IMAD.MOV.U32 R32, RZ, RZ, R27 ;  /* 0x000000ffff207224 */ /* 0x000fe200078e001b */
[----:B------:R-:W-:Y:S01]  /*df00*/  MOV R27, R34 ;  /* 0x00000022001b7202 */ /* 0x000fe20000000f00 */
[----:B------:R-:W-:Y:S02]  /*df10*/  IMAD.MOV.U32 R4, RZ, RZ, R5 ;  /* 0x000000ffff047224 */ /* 0x000fe400078e0005 */
[----:B------:R-:W-:-:S07]  /*df20*/  IMAD.MOV.U32 R5, RZ, RZ, R6 ;  /* 0x000000ffff057224 */ /* 0x000fce00078e0006 */
.L_x_33640:
[----:B------:R-:W-:Y:S05]  /*df30*/  BSYNC.RECONVERGENT B1 ;  /* 0x0000000000017941 */ /* 0x000fea0003800200 */
.L_x_33638:
        /* <DEDUP_REMOVED lines=9> */
.L_x_33642:
[----:B------:R-:W-:Y:S01]  /*dfd0*/  IMAD.MOV.U32 R29, RZ, RZ, R32 ;  /* 0x000000ffff1d7224 */ /* 0x000fe200078e0020 */
[----:B------:R-:W-:Y:S01]  /*dfe0*/  MOV R32, R37 ;  /* 0x0000002500207202 */ /* 0x000fe20000000f00 */
[----:B------:R-:W-:Y:S02]  /*dff0*/  IMAD.MOV.U32 R7, RZ, RZ, R4 ;  /* 0x000000ffff077224 */ /* 0x000fe400078e0004 */
[----:B------:R-:W-:-:S07]  /*e000*/  IMAD.MOV.U32 R4, RZ, RZ, R9 ;  /* 0x000000ffff047224 */ /* 0x000fce00078e0009 */
.L_x_33643:
[----:B------:R-:W-:Y:S05]  /*e010*/  BSYNC.RECONVERGENT B1 ;  /* 0x0000000000017941 */ /* 0x000fea0003800200 */
.L_x_33641:
        /* <DEDUP_REMOVED lines=9> */
.L_x_33645:
[----:B------:R-:W-:Y:S01]  /*e0b0*/  IMAD.MOV.U32 R9, RZ, RZ, R29 ;  /* 0x000000ffff097224 */ /* 0x000fe200078e001d */
[----:B------:R-:W-:Y:S01]  /*e0c0*/  MOV R29, R36 ;  /* 0x00000024001d7202 */ /* 0x000fe20000000f00 */
[----:B------:R-:W-:Y:S02]  /*e0d0*/  IMAD.MOV.U32 R6, RZ, RZ, R7 ;  /* 0x000000ffff067224 */ /* 0x000fe400078e0007 */
[----:B------:R-:W-:-:S07]  /*e0e0*/  IMAD.MOV.U32 R7, RZ, RZ, R8 ;  /* 0x000000ffff077224 */ /* 0x000fce00078e0008 */
.L_x_33646:
[----:B------:R-:W-:Y:S05]  /*e0f0*/  BSYNC.RECONVERGENT B1 ;  /* 0x0000000000017941 */ /* 0x000fea0003800200 */
.L_x_33644:
        /* <DEDUP_REMOVED lines=16> */
.L_x_33648:
[----:B------:R-:W-:Y:S01]  /*e200*/  MOV R26, R11 ;  /* 0x0000000b001a7202 */ /* 0x000fe20000000f00 */
[----:B------:R-:W-:Y:S02]  /*e210*/  IMAD.MOV.U32 R8, RZ, RZ, R3 ;  /* 0x000000ffff087224 */ /* 0x000fe400078e0003 */
[----:B------:R-:W-:Y:S02]  /*e220*/  IMAD.MOV.U32 R11, RZ, RZ, R19 ;  /* 0x000000ffff0b7224 */ /* 0x000fe400078e0013 */
[----:B------:R-:W-:-:S07]  /*e230*/  IMAD.MOV.U32 R3, RZ, RZ, R17 ;  /* 0x000000ffff037224 */ /* 0x000fce00078e0011 */
.L_x_33649:
[----:B------:R-:W-:Y:S05]  /*e240*/  BSYNC.RECONVERGENT B1 ;  /* 0x0000000000017941 */ /* 0x000fea0003800200 */
.L_x_33647:
        /* <DEDUP_REMOVED lines=9> */
.L_x_33651:
[----:B------:R-:W-:Y:S01]  /*e2e0*/  MOV R17, R26 ;  /* 0x0000001a00117202 */ /* 0x000fe20000000f00 */
[----:B------:R-:W-:Y:S02]  /*e2f0*/  IMAD.MOV.U32 R15, RZ, RZ, R8 ;  /* 0x000000ffff0f7224 */ /* 0x000fe400078e0008 */
[----:B------:R-:W-:Y:S02]  /*e300*/  IMAD.MOV.U32 R26, RZ, RZ, R23 ;  /* 0x000000ffff1a7224 */ /* 0x000fe400078e0017 */
[----:B------:R-:W-:-:S07]  /*e310*/  IMAD.MOV.U32 R8, RZ, RZ, R21 ;  /* 0x000000ffff087224 */ /* 0x000fce00078e0015 */
.L_x_33652:
[----:B------:R-:W-:Y:S05]  /*e320*/  BSYNC.RECONVERGENT B1 ;  /* 0x0000000000017941 */ /* 0x000fea0003800200 */
.L_x_33650:
        /* <DEDUP_REMOVED lines=9> */
.L_x_33654:
[----:B------:R-:W-:Y:S01]  /*e3c0*/  MOV R36, R17 ;  /* 0x0000001100247202 */ /* 0x000fe20000000f00 */
[----:B------:R-:W-:Y:S02]  /*e3d0*/  IMAD.MOV.U32 R34, RZ, RZ, R15 ;  /* 0x000000ffff227224 */ /* 0x000fe400078e000f */
[----:B------:R-:W-:Y:S02]  /*e3e0*/  IMAD.MOV.U32 R17, RZ, RZ, R10 ;  /* 0x000000ffff117224 */ /* 0x000fe400078e000a */
[----:B------:R-:W-:-:S07]  /*e3f0*/  IMAD.MOV.U32 R15, RZ, RZ, R2 ;  /* 0x000000ffff0f7224 */ /* 0x000fce00078e0002 */
.L_x_33655:
[----:B------:R-:W-:Y:S05]  /*e400*/  BSYNC.RECONVERGENT B1 ;  /* 0x0000000000017941 */ /* 0x000fea0003800200 */
.L_x_33653:
        /* <DEDUP_REMOVED lines=9> */
.L_x_33657:
[----:B------:R-:W-:Y:S01]  /*e4a0*/  MOV R21, R36 ;  /* 0x0000002400157202 */ /* 0x000fe20000000f00 */
[----:B------:R-:W-:Y:S02]  /*e4b0*/  IMAD.MOV.U32 R19, RZ, RZ, R34 ;  /* 0x000000ffff137224 */ /* 0x000fe400078e0022 */
[----:B------:R-:W-:Y:S02]  /*e4c0*/  IMAD.MOV.U32 R36, RZ, RZ, R27 ;  /* 0x000000ffff247224 */ /* 0x000fe400078e001b */
[----:B------:R-:W-:-:S07]  /*e4d0*/  IMAD.MOV.U32 R34, RZ, RZ, R5 ;  /* 0x000000ffff227224 */ /* 0x000fce00078e0005 */
.L_x_33658:
[----:B------:R-:W-:Y:S05]  /*e4e0*/  BSYNC.RECONVERGENT B1 ;  /* 0x0000000000017941 */ /* 0x000fea0003800200 */
.L_x_33656:
        /* <DEDUP_REMOVED lines=9> */
.L_x_33660:
[----:B------:R-:W-:Y:S01]  /*e580*/  MOV R10, R21 ;  /* 0x00000015000a7202 */ /* 0x000fe20000000f00 */
[----:B------:R-:W-:Y:S02]  /*e590*/  IMAD.MOV.U32 R2, RZ, RZ, R19 ;  /* 0x000000ffff027224 */ /* 0x000fe400078e0013 */
[----:B------:R-:W-:Y:S02]  /*e5a0*/  IMAD.MOV.U32 R21, RZ, RZ, R32 ;  /* 0x000000ffff157224 */ /* 0x000fe400078e0020 */
[----:B------:R-:W-:-:S07]  /*e5b0*/  IMAD.MOV.U32 R19, RZ, RZ, R4 ;  /* 0x000000ffff137224 */ /* 0x000fce00078e0004 */
.L_x_33661:
[----:B------:R-:W-:Y:S05]  /*e5c0*/  BSYNC.RECONVERGENT B1 ;  /* 0x0000000000017941 */ /* 0x000fea0003800200 */
.L_x_33659:
        /* <DEDUP_REMOVED lines=9> */
.L_x_33663:
[----:B------:R-:W-:Y:S01]  /*e660*/  MOV R4, R10 ;  /* 0x0000000a00047202 */ /* 0x000fe20000000f00 */
[----:B------:R-:W-:Y:S02]  /*e670*/  IMAD.MOV.U32 R5, RZ, RZ, R2 ;  /* 0x000000ffff057224 */ /* 0x000fe400078e0002 */
[----:B------:R-:W-:Y:S02]  /*e680*/  IMAD.MOV.U32 R10, RZ, RZ, R29 ;  /* 0x000000ffff0a7224 */ /* 0x000fe400078e001d */
[----:B------:R-:W-:-:S07]  /*e690*/  IMAD.MOV.U32 R2, RZ, RZ, R7 ;  /* 0x000000ffff027224 */ /* 0x000fce00078e0007 */
.L_x_33664:
[----:B------:R-:W-:Y:S05]  /*e6a0*/  BSYNC.RECONVERGENT B1 ;  /* 0x0000000000017941 */ /* 0x000fea0003800200 */
.L_x_33662:
        /* <DEDUP_REMOVED lines=9> */
.L_x_33666:
[----:B------:R-:W-:Y:S01]  /*e740*/  MOV R23, R4 ;  /* 0x0000000400177202 */ /* 0x000fe20000000f00 */
[----:B------:R-:W-:Y:S02]  /*e750*/  IMAD.MOV.U32 R7, RZ, RZ, R5 ;  /* 0x000000ffff077224 */ /* 0x000fe400078e0005 */
[----:B------:R-:W-:Y:S02]  /*e760*/  IMAD.MOV.U32 R4, RZ, RZ, R9 ;  /* 0x000000ffff047224 */ /* 0x000fe400078e0009 */
[----:B------:R-:W-:-:S07]  /*e770*/  IMAD.MOV.U32 R5, RZ, RZ, R6 ;  /* 0x000000ffff057224 */ /* 0x000fce00078e0006 */
.L_x_33667:
[----:B------:R-:W-:Y:S05]  /*e780*/  BSYNC.RECONVERGENT B1 ;  /* 0x0000000000017941 */ /* 0x000fea0003800200 */
.L_x_33665:
        /* <DEDUP_REMOVED lines=16> */
.L_x_33669:
[----:B------:R-:W-:Y:S02]  /*e890*/  IMAD.MOV.U32 R24, RZ, RZ, R11 ;  /* 0x000000ffff187224 */ /* 0x000fe400078e000b */
[----:B------:R-:W-:Y:S02]  /*e8a0*/  IMAD.MOV.U32 R6, RZ, RZ, R3 ;  /* 0x000000ffff067224 */ /* 0x000fe400078e0003 */
[----:B------:R-:W-:Y:S02]  /*e8b0*/  IMAD.MOV.U32 R11, RZ, RZ, R26 ;  /* 0x000000ffff0b7224 */ /* 0x000fe400078e001a */
[----:B------:R-:W-:-:S07]  /*e8c0*/  IMAD.MOV.U32 R3, RZ, RZ, R8 ;  /* 0x000000ffff037224 */ /* 0x000fce00078e0008 */
.L_x_33670:
[----:B------:R-:W-:Y:S05]  /*e8d0*/  BSYNC.RECONVERGENT B1 ;  /* 0x0000000000017941 */ /* 0x000fea0003800200 */
.L_x_33668:
        /* <DEDUP_REMOVED lines=9> */
.L_x_33672:
[----:B------:R-:W-:Y:S02]  /*e970*/  IMAD.MOV.U32 R13, RZ, RZ, R24 ;  /* 0x000000ffff0d7224 */ /* 0x000fe400078e0018 */
[----:B------:R-:W-:Y:S02]  /*e980*/  IMAD.MOV.U32 R9, RZ, RZ, R6 ;  /* 0x000000ffff097224 */ /* 0x000fe400078e0006 */
[----:B------:R-:W-:Y:S02]  /*e990*/  IMAD.MOV.U32 R24, RZ, RZ, R17 ;  /* 0x000000ffff187224 */ /* 0x000fe400078e0011 */
[----:B------:R-:W-:-:S07]  /*e9a0*/  IMAD.MOV.U32 R6, RZ, RZ, R15 ;  /* 0x000000ffff067224 */ /* 0x000fce00078e000f */
.L_x_33673:
[----:B------:R-:W-:Y:S05]  /*e9b0*/  BSYNC.RECONVERGENT B1 ;  /* 0x0000000000017941 */ /* 0x000fea0003800200 */
.L_x_33671:
        /* <DEDUP_REMOVED lines=9> */
.L_x_33675:
[----:B------:R-:W-:Y:S02]  /*ea50*/  IMAD.MOV.U32 R26, RZ, RZ, R13 ;  /* 0x000000ffff1a7224 */ /* 0x000fe400078e000d */
[----:B------:R-:W-:Y:S02]  /*ea60*/  IMAD.MOV.U32 R8, RZ, RZ, R9 ;  /* 0x000000ffff087224 */ /* 0x000fe400078e0009 */
[----:B------:R-:W-:Y:S02]  /*ea70*/  IMAD.MOV.U32 R13, RZ, RZ, R36 ;  /* 0x000000ffff0d7224 */ /* 0x000fe400078e0024 */
[----:B------:R-:W-:-:S07]  /*ea80*/  IMAD.MOV.U32 R9, RZ, RZ, R34 ;  /* 0x000000ffff097224 */ /* 0x000fce00078e0022 */
.L_x_33676:
[----:B------:R-:W-:Y:S05]  /*ea90*/  BSYNC.RECONVERGENT B1 ;  /* 0x0000000000017941 */ /* 0x000fea0003800200 */
.L_x_33674:
        /* <DEDUP_REMOVED lines=9> */
.L_x_33678:
[----:B------:R-:W-:Y:S02]  /*eb30*/  IMAD.MOV.U32 R17, RZ, RZ, R26 ;  /* 0x000000ffff117224 */ /* 0x000fe400078e001a */
[----:B------:R-:W-:Y:S02]  /*eb40*/  IMAD.MOV.U32 R15, RZ, RZ, R8 ;  /* 0x000000ffff0f7224 */ /* 0x000fe400078e0008 */
[----:B------:R-:W-:Y:S02]  /*eb50*/  IMAD.MOV.U32 R26, RZ, RZ, R21 ;  /* 0x000000ffff1a7224 */ /* 0x000fe400078e0015 */
[----:B------:R-:W-:-:S07]  /*eb60*/  IMAD.MOV.U32 R8, RZ, RZ, R19 ;  /* 0x000000ffff087224 */ /* 0x000fce00078e0013 */
.L_x_33679:
[----:B------:R-:W-:Y:S05]  /*eb70*/  BSYNC.RECONVERGENT B1 ;  /* 0x0000000000017941 */ /* 0x000fea0003800200 */
.L_x_33677:
        /* <DEDUP_REMOVED lines=9> */
.L_x_33681:
[----:B------:R-:W-:Y:S02]  /*ec10*/  IMAD.MOV.U32 R19, RZ, RZ, R17 ;  /* 0x000000ffff137224 */ /* 0x000fe400078e0011 */
[----:B------:R-:W-:Y:S02]  /*ec20*/  IMAD.MOV.U32 R32, RZ, RZ, R15 ;  /* 0x000000ffff207224 */ /* 0x000fe400078e000f */
[----:B------:R-:W-:Y:S02]  /*ec30*/  IMAD.MOV.U32 R17, RZ, RZ, R10 ;  /* 0x000000ffff117224 */ /* 0x000fe400078e000a */
[----:B------:R-:W-:-:S07]  /*ec40*/  IMAD.MOV.U32 R15, RZ, RZ, R2 ;  /* 0x000000ffff0f7224 */ /* 0x000fce00078e0002 */
.L_x_33682:
[----:B------:R-:W-:Y:S05]  /*ec50*/  BSYNC.RECONVERGENT B1 ;  /* 0x0000000000017941 */ /* 0x000fea0003800200 */
.L_x_33680:
        /* <DEDUP_REMOVED lines=9> */
.L_x_33684:
[----:B------:R-:W-:Y:S02]  /*ecf0*/  IMAD.MOV.U32 R10, RZ, RZ, R19 ;  /* 0x000000ffff0a7224 */ /* 0x000fe400078e0013 */
[----:B------:R-:W-:Y:S02]  /*ed00*/  IMAD.MOV.U32 R2, RZ, RZ, R32 ;  /* 0x000000ffff027224 */ /* 0x000fe400078e0020 */
[----:B------:R-:W-:Y:S02]  /*ed10*/  IMAD.MOV.U32 R19, RZ, RZ, R4 ;  /* 0x000000ffff137224 */ /* 0x000fe400078e0004 */
[----:B------:R-:W-:-:S07]  /*ed20*/  IMAD.MOV.U32 R32, RZ, RZ, R5 ;  /* 0x000000ffff207224 */ /* 0x000fce00078e0005 */
.L_x_33685:
[----:B------:R-:W-:Y:S05]  /*ed30*/  BSYNC.RECONVERGENT B1 ;  /* 0x0000000000017941 */ /* 0x000fea0003800200 */
.L_x_33683:
        /* <DEDUP_REMOVED lines=9> */
.L_x_33687:
[----:B------:R-:W-:Y:S02]  /*edd0*/  IMAD.MOV.U32 R5, RZ, RZ, R10 ;  /* 0x000000ffff057224 */ /* 0x000fe400078e000a */
[----:B------:R-:W-:Y:S02]  /*ede0*/  IMAD.MOV.U32 R4, RZ, RZ, R2 ;  /* 0x000000ffff047224 */ /* 0x000fe400078e0002 */
[----:B------:R-:W-:Y:S02]  /*edf0*/  IMAD.MOV.U32 R10, RZ, RZ, R23 ;  /* 0x000000ffff0a7224 */ /* 0x000fe400078e0017 */
[----:B------:R-:W-:-:S07]  /*ee00*/  IMAD.MOV.U32 R2, RZ, RZ, R7 ;  /* 0x000000ffff027224 */ /* 0x000fce00078e0007 */
.L_x_33688:
[----:B------:R-:W-:Y:S05]  /*ee10*/  BSYNC.RECONVERGENT B1 ;  /* 0x0000000000017941 */ /* 0x000fea0003800200 */
.L_x_33686:
        /* <DEDUP_REMOVED lines=16> */
.L_x_33690:
[----:B------:R-:W-:Y:S01]  /*ef20*/  IMAD.MOV.U32 R22, RZ, RZ, R11 ;  /* 0x000000ffff167224 */ /* 0x000fe200078e000b */
[----:B------:R-:W-:Y:S01]  /*ef30*/  MOV R11, R24 ;  /* 0x00000018000b7202 */ /* 0x000fe20000000f00 */
[----:B------:R-:W-:Y:S02]  /*ef40*/  IMAD.MOV.U32 R34, RZ, RZ, R3 ;  /* 0x000000ffff227224 */ /* 0x000fe400078e0003 */
[----:B------:R-:W-:-:S07]  /*ef50*/  IMAD.MOV.U32 R3, RZ, RZ, R6 ;  /* 0x000000ffff037224 */ /* 0x000fce00078e0006 */
.L_x_33691:
[----:B------:R-:W-:Y:S05]  /*ef60*/  BSYNC.RECONVERGENT B1 ;  /* 0x0000000000017941 */ /* 0x000fea0003800200 */
.L_x_33689:
        /* <DEDUP_REMOVED lines=9> */
.L_x_33693:
[----:B------:R-:W-:Y:S01]  /*f000*/  IMAD.MOV.U32 R7, RZ, RZ, R22 ;  /* 0x000000ffff077224 */ /* 0x000fe200078e0016 */
[----:B------:R-:W-:Y:S01]  /*f010*/  MOV R22, R13 ;  /* 0x0000000d00167202 */ /* 0x000fe20000000f00 */
[----:B------:R-:W-:Y:S02]  /*f020*/  IMAD.MOV.U32 R21, RZ, RZ, R34 ;  /* 0x000000ffff157224 */ /* 0x000fe400078e0022 */
[----:B------:R-:W-:-:S07]  /*f030*/  IMAD.MOV.U32 R34, RZ, RZ, R9 ;  /* 0x000000ffff227224 */ /* 0x000fce00078e0009 */
.L_x_33694:
[----:B------:R-:W-:Y:S05]  /*f040*/  BSYNC.RECONVERGENT B1 ;  /* 0x0000000000017941 */ /* 0x000fea0003800200 */
.L_x_33692:
        /* <DEDUP_REMOVED lines=9> */
.L_x_33696:
[----:B------:R-:W-:Y:S01]  /*f0e0*/  IMAD.MOV.U32 R6, RZ, RZ, R7 ;  /* 0x000000ffff067224 */ /* 0x000fe200078e0007 */
[----:B------:R-:W-:Y:S01]  /*f0f0*/  MOV R7, R26 ;  /* 0x0000001a00077202 */ /* 0x000fe20000000f00 */
[----:B------:R-:W-:Y:S02]  /*f100*/  IMAD.MOV.U32 R24, RZ, RZ, R21 ;  /* 0x000000ffff187224 */ /* 0x000fe400078e0015 */
[----:B------:R-:W-:-:S07]  /*f110*/  IMAD.MOV.U32 R21, RZ, RZ, R8 ;  /* 0x000000ffff157224 */ /* 0x000fce00078e0008 */
.L_x_33697:
[----:B------:R-:W-:Y:S05]  /*f120*/  BSYNC.RECONVERGENT B1 ;  /* 0x0000000000017941 */ /* 0x000fea0003800200 */
.L_x_33695:
        /* <DEDUP_REMOVED lines=9> */
.L_x_33699:
[----:B------:R-:W-:Y:S01]  /*f1c0*/  IMAD.MOV.U32 R8, RZ, RZ, R6 ;  /* 0x000000ffff087224 */ /* 0x000fe200078e0006 */
[----:B------:R-:W-:Y:S01]  /*f1d0*/  MOV R6, R17 ;  /* 0x0000001100067202 */ /* 0x000fe20000000f00 */
[----:B------:R-:W-:Y:S02]  /*f1e0*/  IMAD.MOV.U32 R9, RZ, RZ, R24 ;  /* 0x000000ffff097224 */ /* 0x000fe400078e0018 */
[----:B------:R-:W-:-:S07]  /*f1f0*/  IMAD.MOV.U32 R24, RZ, RZ, R15 ;  /* 0x000000ffff187224 */ /* 0x000fce00078e000f */
.L_x_33700:
[----:B------:R-:W-:Y:S05]  /*f200*/  BSYNC.RECONVERGENT B1 ;  /* 0x0000000000017941 */ /* 0x000fea0003800200 */
.L_x_33698:
        /* <DEDUP_REMOVED lines=9> */
.L_x_33702:
[----:B------:R-:W-:Y:S01]  /*f2a0*/  IMAD.MOV.U32 R13, RZ, RZ, R8 ;  /* 0x000000ffff0d7224 */ /* 0x000fe200078e0008 */
[----:B------:R-:W-:Y:S01]  /*f2b0*/  MOV R8, R19 ;  /* 0x0000001300087202 */ /* 0x000fe20000000f00 */
[----:B------:R-:W-:Y:S02]  /*f2c0*/  IMAD.MOV.U32 R15, RZ, RZ, R9 ;  /* 0x000000ffff0f7224 */ /* 0x000fe400078e0009 */
[----:B------:R-:W-:-:S07]  /*f2d0*/  IMAD.MOV.U32 R9, RZ, RZ, R32 ;  /* 0x000000ffff097224 */ /* 0x000fce00078e0020 */
.L_x_33703:
[----:B------:R-:W-:Y:S05]  /*f2e0*/  BSYNC.RECONVERGENT B1 ;  /* 0x0000000000017941 */ /* 0x000fea0003800200 */
.L_x_33701:
        /* <DEDUP_REMOVED lines=9> */
.L_x_33705:
[----:B------:R-:W-:Y:S01]  /*f380*/  IMAD.MOV.U32 R26, RZ, RZ, R13 ;  /* 0x000000ffff1a7224 */ /* 0x000fe200078e000d */
[----:B------:R-:W-:Y:S01]  /*f390*/  MOV R13, R10 ;  /* 0x0000000a000d7202 */ /* 0x000fe20000000f00 */
[----:B------:R-:W-:Y:S02]  /*f3a0*/  IMAD.MOV.U32 R17, RZ, RZ, R15 ;  /* 0x000000ffff117224 */ /* 0x000fe400078e000f */
[----:B------:R-:W-:-:S07]  /*f3b0*/  IMAD.MOV.U32 R15, RZ, RZ, R2 ;  /* 0x000000ffff0f7224 */ /* 0x000fce00078e0002 */
.L_x_33706:
[----:B------:R-:W-:Y:S05]  /*f3c0*/  BSYNC.RECONVERGENT B1 ;  /* 0x0000000000017941 */ /* 0x000fea0003800200 */
.L_x_33704:
        /* <DEDUP_REMOVED lines=9> */
.L_x_33708:
[----:B------:R-:W-:Y:S01]  /*f460*/  IMAD.MOV.U32 R2, RZ, RZ, R26 ;  /* 0x000000ffff027224 */ /* 0x000fe200078e001a */
[----:B------:R-:W-:Y:S01]  /*f470*/  MOV R26, R5 ;  /* 0x00000005001a7202 */ /* 0x000fe20000000f00 */
[----:B------:R-:W-:Y:S02]  /*f480*/  IMAD.MOV.U32 R10, RZ, RZ, R17 ;  /* 0x000000ffff0a7224 */ /* 0x000fe400078e0011 */
[----:B------:R-:W-:-:S07]  /*f490*/  IMAD.MOV.U32 R17, RZ, RZ, R4 ;  /* 0x000000ffff117224 */ /* 0x000fce00078e0004 */
.L_x_33709:
[----:B------:R-:W-:Y:S05]  /*f4a0*/  BSYNC.RECONVERGENT B1 ;  /* 0x0000000000017941 */ /* 0x000fea0003800200 */
.L_x_33707:
        /* <DEDUP_REMOVED lines=16> */
.L_x_33711:
[----:B------:R-:W-:Y:S01]  /*f5b0*/  MOV R4, R11 ;  /* 0x0000000b00047202 */ /* 0x000fe20000000f00 */
[----:B------:R-:W-:Y:S02]  /*f5c0*/  IMAD.MOV.U32 R20, RZ, RZ, R3 ;  /* 0x000000ffff147224 */ /* 0x000fe400078e0003 */
[----:B------:R-:W-:Y:S02]  /*f5d0*/  IMAD.MOV.U32 R11, RZ, RZ, R22 ;  /* 0x000000ffff0b7224 */ /* 0x000fe400078e0016 */
[----:B------:R-:W-:-:S07]  /*f5e0*/  IMAD.MOV.U32 R3, RZ, RZ, R34 ;  /* 0x000000ffff037224 */ /* 0x000fce00078e0022 */
.L_x_33712:
[----:B------:R-:W-:Y:S05]  /*f5f0*/  BSYNC.RECONVERGENT B1 ;  /* 0x0000000000017941 */ /* 0x000fea0003800200 */
.L_x_33710:
        /* <DEDUP_REMOVED lines=9> */
.L_x_33714:
[----:B------:R-:W-:Y:S01]  /*f690*/  MOV R5, R4 ;  /* 0x0000000400057202 */ /* 0x000fe20000000f00 */
[----:B------:R-:W-:Y:S02]  /*f6a0*/  IMAD.MOV.U32 R19, RZ, RZ, R20 ;  /* 0x000000ffff137224 */ /* 0x000fe400078e0014 */
[----:B------:R-:W-:Y:S02]  /*f6b0*/  IMAD.MOV.U32 R4, RZ, RZ, R7 ;  /* 0x000000ffff047224 */ /* 0x000fe400078e0007 */
[----:B------:R-:W-:-:S07]  /*f6c0*/  IMAD.MOV.U32 R20, RZ, RZ, R21 ;  /* 0x000000ffff147224 */ /* 0x000fce00078e0015 */
.L_x_33715:
[----:B------:R-:W-:Y:S05]  /*f6d0*/  BSYNC.RECONVERGENT B1 ;  /* 0x0000000000017941 */ /* 0x000fea0003800200 */
.L_x_33713:
        /* <DEDUP_REMOVED lines=9> */
.L_x_33717:
[----:B------:R-:W-:Y:S01]  /*f770*/  MOV R7, R5 ;  /* 0x0000000500077202 */ /* 0x000fe20000000f00 */
[----:B------:R-:W-:Y:S02]  /*f780*/  IMAD.MOV.U32 R22, RZ, RZ, R19 ;  /* 0x000000ffff167224 */ /* 0x000fe400078e0013 */
[----:B------:R-:W-:Y:S02]  /*f790*/  IMAD.MOV.U32 R5, RZ, RZ, R6 ;  /* 0x000000ffff057224 */ /* 0x000fe400078e0006 */
[----:B------:R-:W-:-:S07]  /*f7a0*/  IMAD.MOV.U32 R19, RZ, RZ, R24 ;  /* 0x000000ffff137224 */ /* 0x000fce00078e0018 */
.L_x_33718:
[----:B------:R-:W-:Y:S05]  /*f7b0*/  BSYNC.RECONVERGENT B1 ;  /* 0x0000000000017941 */ /* 0x000fea0003800200 */
.L_x_33716:
        /* <DEDUP_REMOVED lines=9> */
.L_x_33720:
[----:B------:R-:W-:Y:S01]  /*f850*/  MOV R6, R7 ;  /* 0x0000000700067202 */ /* 0x000fe20000000f00 */
[----:B------:R-:W-:Y:S02]  /*f860*/  IMAD.MOV.U32 R24, RZ, RZ, R22 ;  /* 0x000000ffff187224 */ /* 0x000fe400078e0016 */
[----:B------:R-:W-:Y:S02]  /*f870*/  IMAD.MOV.U32 R7, RZ, RZ, R8 ;  /* 0x000000ffff077224 */ /* 0x000fe400078e0008 */
[----:B------:R-:W-:-:S07]  /*f880*/  IMAD.MOV.U32 R22, RZ, RZ, R9 ;  /* 0x000000ffff167224 */ /* 0x000fce00078e0009 */
.L_x_33721:
[----:B------:R-:W-:Y:S05]  /*f890*/  BSYNC.RECONVERGENT B1 ;  /* 0x0000000000017941 */ /* 0x000fea0003800200 */
.L_x_33719:
        /* <DEDUP_REMOVED lines=9> */
.L_x_33723:
[----:B------:R-:W-:Y:S01]  /*f930*/  MOV R9, R6 ;  /* 0x0000000600097202 */ /* 0x000fe20000000f00 */
[----:B------:R-:W-:Y:S02]  /*f940*/  IMAD.MOV.U32 R8, RZ, RZ, R24 ;  /* 0x000000ffff087224 */ /* 0x000fe400078e0018 */
[----:B------:R-:W-:Y:S02]  /*f950*/  IMAD.MOV.U32 R6, RZ, RZ, R13 ;  /* 0x000000ffff067224 */ /* 0x000fe400078e000d */
[----:B------:R-:W-:-:S07]  /*f960*/  IMAD.MOV.U32 R24, RZ, RZ, R15 ;  /* 0x000000ffff187224 */ /* 0x000fce00078e000f */
.L_x_33724:
[----:B------:R-:W-:Y:S05]  /*f970*/  BSYNC.RECONVERGENT B1 ;  /* 0x0000000000017941 */ /* 0x000fea0003800200 */
.L_x_33722:
        /* <DEDUP_REMOVED lines=9> */
.L_x_33726:
[----:B------:R-:W-:Y:S01]  /*fa10*/  MOV R13, R9 ;  /* 0x00000009000d7202 */ /* 0x000fe20000000f00 */
[----:B------:R-:W-:Y:S02]  /*fa20*/  IMAD.MOV.U32 R15, RZ, RZ, R8 ;  /* 0x000000ffff0f7224 */ /* 0x000fe400078e0008 */
[----:B------:R-:W-:Y:S02]  /*fa30*/  IMAD.MOV.U32 R9, RZ, RZ, R26 ;  /* 0x000000ffff097224 */ /* 0x000fe400078e001a */
[----:B------:R-:W-:-:S07]  /*fa40*/  IMAD.MOV.U32 R8, RZ, RZ, R17 ;  /* 0x000000ffff087224 */ /* 0x000fce00078e0011 */
.L_x_33727:
[----:B------:R-:W-:Y:S05]  /*fa50*/  BSYNC.RECONVERGENT B1 ;  /* 0x0000000000017941 */ /* 0x000fea0003800200 */
.L_x_33725:
        /* <DEDUP_REMOVED lines=9> */
.L_x_33729:
[----:B------:R-:W-:Y:S01]  /*faf0*/  MOV R17, R13 ;  /* 0x0000000d00117202 */ /* 0x000fe20000000f00 */
[----:B------:R-:W-:Y:S02]  /*fb00*/  IMAD.MOV.U32 R21, RZ, RZ, R15 ;  /* 0x000000ffff157224 */ /* 0x000fe400078e000f */
[----:B------:R-:W-:Y:S02]  /*fb10*/  IMAD.MOV.U32 R13, RZ, RZ, R2 ;  /* 0x000000ffff0d7224 */ /* 0x000fe400078e0002 */
[----:B------:R-:W-:-:S07]  /*fb20*/  IMAD.MOV.U32 R15, RZ, RZ, R10 ;  /* 0x000000ffff0f7224 */ /* 0x000fce00078e000a */
.L_x_33730:
[----:B------:R-:W-:Y:S05]  /*fb30*/  BSYNC.RECONVERGENT B1 ;  /* 0x0000000000017941 */ /* 0x000fea0003800200 */
.L_x_33728:
        /* <DEDUP_REMOVED lines=16> */
.L_x_33732:
[----:B------:R-:W-:Y:S02]  /*fc40*/  IMAD.MOV.U32 R2, RZ, RZ, R11 ;  /* 0x000000ffff027224 */ /* 0x000fe400078e000b */
[----:B------:R-:W-:Y:S02]  /*fc50*/  IMAD.MOV.U32 R10, RZ, RZ, R3 ;  /* 0x000000ffff0a7224 */ /* 0x000fe400078e0003 */
[----:B------:R-:W-:Y:S02]  /*fc60*/  IMAD.MOV.U32 R11, RZ, RZ, R4 ;  /* 0x000000ffff0b7224 */ /* 0x000fe400078e0004 */
[----:B------:R-:W-:-:S07]  /*fc70*/  IMAD.MOV.U32 R3, RZ, RZ, R20 ;  /* 0x000000ffff037224 */ /* 0x000fce00078e0014 */
.L_x_33733:
[----:B------:R-:W-:Y:S05]  /*fc80*/  BSYNC.RECONVERGENT B1 ;  /* 0x0000000000017941 */ /* 0x000fea0003800200 */
.L_x_33731:
        /* <DEDUP_REMOVED lines=9> */
.L_x_33735:
[----:B------:R-:W-:Y:S02]  /*fd20*/  IMAD.MOV.U32 R4, RZ, RZ, R2 ;  /* 0x000000ffff047224 */ /* 0x000fe400078e0002 */
[----:B------:R-:W-:Y:S02]  /*fd30*/  IMAD.MOV.U32 R23, RZ, RZ, R10 ;  /* 0x000000ffff177224 */ /* 0x000fe400078e000a */
[----:B------:R-:W-:Y:S02]  /*fd40*/  IMAD.MOV.U32 R2, RZ, RZ, R5 ;  /* 0x000000ffff027224 */ /* 0x000fe400078e0005 */
[----:B------:R-:W-:-:S07]  /*fd50*/  IMAD.MOV.U32 R10, RZ, RZ, R19 ;  /* 0x000000ffff0a7224 */ /* 0x000fce00078e0013 */
.L_x_33736:
[----:B------:R-:W-:Y:S05]  /*fd60*/  BSYNC.RECONVERGENT B1 ;  /* 0x0000000000017941 */ /* 0x000fea0003800200 */
.L_x_33734:
        /* <DEDUP_REMOVED lines=9> */
.L_x_33738:
[----:B------:R-:W-:Y:S02]  /*fe00*/  IMAD.MOV.U32 R5, RZ, RZ, R4 ;  /* 0x000000ffff057224 */ /* 0x000fe400078e0004 */
[----:B------:R-:W-:Y:S02]  /*fe10*/  IMAD.MOV.U32 R19, RZ, RZ, R23 ;  /* 0x000000ffff137224 */ /* 0x000fe400078e0017 */
[----:B------:R-:W-:Y:S02]  /*fe20*/  IMAD.MOV.U32 R4, RZ, RZ, R7 ;  /* 0x000000ffff047224 */ /* 0x000fe400078e0007 */
[----:B------:R-:W-:-:S07]  /*fe30*/  IMAD.MOV.U32 R23, RZ, RZ, R22 ;  /* 0x000000ffff177224 */ /* 0x000fce00078e0016 */
.L_x_33739:
[----:B------:R-:W-:Y:S05]  /*fe40*/  BSYNC.RECONVERGENT B1 ;  /* 0x0000000000017941 */ /* 0x000fea0003800200 */
.L_x_33737:
        /* <DEDUP_REMOVED lines=9> */
.L_x_33741:
[----:B------:R-:W-:Y:S02]  /*fee0*/  IMAD.MOV.U32 R18, RZ, RZ, R5 ;  /* 0x000000ffff127224 */ /* 0x000fe400078e0005 */
[----:B------:R-:W-:Y:S02]  /*fef0*/  IMAD.MOV.U32 R7, RZ, RZ, R19 ;  /* 0x000000ffff077224 */ /* 0x000fe400078e0013 */
[----:B------:R-:W-:Y:S02]  /*ff00*/  IMAD.MOV.U32 R5, RZ, RZ, R6 ;  /* 0x000000ffff057224 */ /* 0x000fe400078e0006 */
[----:B------:R-:W-:-:S07]  /*ff10*/  IMAD.MOV.U32 R19, RZ, RZ, R24 ;  /* 0x000000ffff137224 */ /* 0x000fce00078e0018 */
.L_x_33742:
[----:B------:R-:W-:Y:S05]  /*ff20*/  BSYNC.RECONVERGENT B1 ;  /* 0x0000000000017941 */ /* 0x000fea0003800200 */
.L_x_33740:
        /* <DEDUP_REMOVED lines=9> */
.L_x_33744:
[----:B------:R-:W-:Y:S02]  /*ffc0*/  IMAD.MOV.U32 R6, RZ, RZ, R18 ;  /* 0x000000ffff067224 */ /* 0x000fe400078e0012 */
[----:B------:R-:W-:Y:S02]  /*ffd0*/  IMAD.MOV.U32 R20, RZ, RZ, R7 ;  /* 0x000000ffff147224 */ /* 0x000fe400078e0007 */
[----:B------:R-:W-:Y:S02]  /*ffe0*/  IMAD.MOV.U32 R18, RZ, RZ, R9 ;  /* 0x000000ffff127224 */ /* 0x000fe400078e0009 */
[----:B------:R-:W-:-:S07]  /*fff0*/  IMAD.MOV.U32 R7, RZ, RZ, R8 ;  /* 0x000000ffff077224 */ /* 0x000fce00078e0008 */
.L_x_33745:
[----:B------:R-:W-:Y:S05]  /*10000*/  BSYNC.RECONVERGENT B1 ;  /* 0x0000000000017941 */ /* 0x000fea0003800200 */
.L_x_33743:
        /* <DEDUP_REMOVED lines=9> */
.L_x_33747:
[----:B------:R-:W-:Y:S02]  /*100a0*/  IMAD.MOV.U32 R8, RZ, RZ, R6 ;  /* 0x000000ffff087224 */ /* 0x000fe400078e0006 */
[----:B------:R-:W-:Y:S02]  /*100b0*/  IMAD.MOV.U32 R22, RZ, RZ, R20 ;  /* 0x000000ffff167224 */ /* 0x000fe400078e0014 */
[----:B------:R-:W-:Y:S02]  /*100c0*/  IMAD.MOV.U32 R6, RZ, RZ, R13 ;  /* 0x000000ffff067224 */ /* 0x000fe400078e000d */
[----:B------:R-:W-:-:S07]  /*100d0*/  IMAD.MOV.U32 R20, RZ, RZ, R15 ;  /* 0x000000ffff147224 */ /* 0x000fce00078e000f */
.L_x_33748:
[----:B------:R-:W-:Y:S05]  /*100e0*/  BSYNC.RECONVERGENT B1 ;  /* 0x0000000000017941 */ /* 0x000fea0003800200 */
.L_x_33746:
        /* <DEDUP_REMOVED lines=9> */
.L_x_33750:
[----:B------:R-:W-:Y:S02]  /*10180*/  IMAD.MOV.U32 R9, RZ, RZ, R8 ;  /* 0x000000ffff097224 */ /* 0x000fe400078e0008 */
[----:B------:R-:W-:Y:S02]  /*10190*/  IMAD.MOV.U32 R13, RZ, RZ, R22 ;  /* 0x000000ffff0d7224 */ /* 0x000fe400078e0016 */
[----:B------:R-:W-:Y:S02]  /*101a0*/  IMAD.MOV.U32 R8, RZ, RZ, R17 ;  /* 0x000000ffff087224 */ /* 0x000fe400078e0011 */
[----:B------:R-:W-:-:S07]  /*101b0*/  IMAD.MOV.U32 R22, RZ, RZ, R21 ;  /* 0x000000ffff167224 */ /* 0x000fce00078e0015 */
.L_x_33751:
[----:B------:R-:W-:Y:S05]  /*101c0*/  BSYNC.RECONVERGENT B1 ;  /* 0x0000000000017941 */ /* 0x000fea0003800200 */
.L_x_33749:
        /* <DEDUP_REMOVED lines=16> */
.L_x_33753:
[----:B------:R-:W-:Y:S01]  /*102d0*/  IMAD.MOV.U32 R15, RZ, RZ, R11 ;  /* 0x000000ffff0f7224 */ /* 0x000fe200078e000b */
[----:B------:R-:W-:Y:S01]  /*102e0*/  MOV R11, R2 ;  /* 0x00000002000b7202 */ /* 0x000fe20000000f00 */
[----:B------:R-:W-:Y:S02]  /*102f0*/  IMAD.MOV.U32 R16, RZ, RZ, R3 ;  /* 0x000000ffff107224 */ /* 0x000fe400078e0003 */
[----:B------:R-:W-:-:S07]  /*10300*/  IMAD.MOV.U32 R3, RZ, RZ, R10 ;  /* 0x000000ffff037224 */ /* 0x000fce00078e000a */
.L_x_33754:
[----:B------:R-:W-:Y:S05]  /*10310*/  BSYNC.RECONVERGENT B1 ;  /* 0x0000000000017941 */ /* 0x000fea0003800200 */
.L_x_33752:
        /* <DEDUP_REMOVED lines=9> */
.L_x_33756:
[----:B------:R-:W-:Y:S01]  /*103b0*/  IMAD.MOV.U32 R17, RZ, RZ, R15 ;  /* 0x000000ffff117224 */ /* 0x000fe200078e000f */
[----:B------:R-:W-:Y:S01]  /*103c0*/  MOV R15, R4 ;  /* 0x00000004000f7202 */ /* 0x000fe20000000f00 */
[----:B------:R-:W-:Y:S02]  /*103d0*/  IMAD.MOV.U32 R21, RZ, RZ, R16 ;  /* 0x000000ffff157224 */ /* 0x000fe400078e0010 */
[----:B------:R-:W-:-:S07]  /*103e0*/  IMAD.MOV.U32 R16, RZ, RZ, R23 ;  /* 0x000000ffff107224 */ /* 0x000fce00078e0017 */
.L_x_33757:
[----:B------:R-:W-:Y:S05]  /*103f0*/  BSYNC.RECONVERGENT B1 ;  /* 0x0000000000017941 */ /* 0x000fea0003800200 */
.L_x_33755:
        /* <DEDUP_REMOVED lines=9> */
.L_x_33759:
[----:B------:R-:W-:Y:S01]  /*10490*/  IMAD.MOV.U32 R23, RZ, RZ, R17 ;  /* 0x000000ffff177224 */ /* 0x000fe200078e0011 */
[----:B------:R-:W-:Y:S01]  /*104a0*/  MOV R17, R5 ;  /* 0x0000000500117202 */ /* 0x000fe20000000f00 */
[----:B------:R-:W-:Y:S02]  /*104b0*/  IMAD.MOV.U32 R24, RZ, RZ, R21 ;  /* 0x000000ffff187224 */ /* 0x000fe400078e0015 */
[----:B------:R-:W-:-:S07]  /*104c0*/  IMAD.MOV.U32 R21, RZ, RZ, R19 ;  /* 0x000000ffff157224 */ /* 0x000fce00078e0013 */
.L_x_33760:
[----:B------:R-:W-:Y:S05]  /*104d0*/  BSYNC.RECONVERGENT B1 ;  /* 0x0000000000017941 */ /* 0x000fea0003800200 */
.L_x_33758:
        /* <DEDUP_REMOVED lines=9> */
.L_x_33762:
[----:B------:R-:W-:Y:S01]  /*10570*/  IMAD.MOV.U32 R19, RZ, RZ, R23 ;  /* 0x000000ffff137224 */ /* 0x000fe200078e0017 */
[----:B------:R-:W-:Y:S01]  /*10580*/  MOV R23, R18 ;  /* 0x0000001200177202 */ /* 0x000fe20000000f00 */
[----:B------:R-:W-:Y:S02]  /*10590*/  IMAD.MOV.U32 R27, RZ, RZ, R24 ;  /* 0x000000ffff1b7224 */ /* 0x000fe400078e0018 */
[----:B------:R-:W-:-:S07]  /*105a0*/  IMAD.MOV.U32 R24, RZ, RZ, R7 ;  /* 0x000000ffff187224 */ /* 0x000fce00078e0007 */
.L_x_33763:
[----:B------:R-:W-:Y:S05]  /*105b0*/  BSYNC.RECONVERGENT B1 ;  /* 0x0000000000017941 */ /* 0x000fea0003800200 */
.L_x_33761:
        /* <DEDUP_REMOVED lines=9> */
.L_x_33765:
[----:B------:R-:W-:Y:S01]  /*10650*/  IMAD.MOV.U32 R18, RZ, RZ, R19 ;  /* 0x000000ffff127224 */ /* 0x000fe200078e0013 */
[----:B------:R-:W-:Y:S01]  /*10660*/  MOV R19, R6 ;  /* 0x0000000600137202 */ /* 0x000fe20000000f00 */
[----:B------:R-:W-:Y:S02]  /*10670*/  IMAD.MOV.U32 R26, RZ, RZ, R27 ;  /* 0x000000ffff1a7224 */ /* 0x000fe400078e001b */
[----:B------:R-:W-:-:S07]  /*10680*/  IMAD.MOV.U32 R27, RZ, RZ, R20 ;  /* 0x000000ffff1b7224 */ /* 0x000fce00078e0014 */
.L_x_33766:
[----:B------:R-:W-:Y:S05]  /*10690*/  BSYNC.RECONVERGENT B1 ;  /* 0x0000000000017941 */ /* 0x000fea0003800200 */
.L_x_33764:
        /* <DEDUP_REMOVED lines=9> */
.L_x_33768:
[----:B------:R-:W-:Y:S01]  /*10730*/  IMAD.MOV.U32 R20, RZ, RZ, R18 ;  /* 0x000000ffff147224 */ /* 0x000fe200078e0012 */
[----:B------:R-:W-:Y:S01]  /*10740*/  MOV R18, R8 ;  /* 0x0000000800127202 */ /* 0x000fe20000000f00 */
[----:B------:R-:W-:Y:S02]  /*10750*/  IMAD.MOV.U32 R29, RZ, RZ, R26 ;  /* 0x000000ffff1d7224 */ /* 0x000fe400078e001a */
[----:B------:R-:W-:-:S07]  /*10760*/  IMAD.MOV.U32 R26, RZ, RZ, R22 ;  /* 0x000000ffff1a7224 */ /* 0x000fce00078e0016 */
.L_x_33769:
[----:B------:R-:W-:Y:S05]  /*10770*/  BSYNC.RECONVERGENT B1 ;  /* 0x0000000000017941 */ /* 0x000fea0003800200 */
.L_x_33767:
        /* <DEDUP_REMOVED lines=9> */
.L_x_33771:
[----:B------:R-:W-:Y:S01]  /*10810*/  IMAD.MOV.U32 R36, RZ, RZ, R20 ;  /* 0x000000ffff247224 */ /* 0x000fe200078e0014 */
[----:B------:R-:W-:Y:S01]  /*10820*/  MOV R20, R9 ;  /* 0x0000000900147202 */ /* 0x000fe20000000f00 */
[----:B------:R-:W-:Y:S02]  /*10830*/  IMAD.MOV.U32 R8, RZ, RZ, R29 ;  /* 0x000000ffff087224 */ /* 0x000fe400078e001d */
[----:B------:R-:W-:-:S07]  /*10840*/  IMAD.MOV.U32 R29, RZ, RZ, R13 ;  /* 0x000000ffff1d7224 */ /* 0x000fce00078e000d */
.L_x_33772:
[----:B------:R-:W-:Y:S05]  /*10850*/  BSYNC.RECONVERGENT B1 ;  /* 0x0000000000017941 */ /* 0x000fea0003800200 */
.L_x_33770:
        /* <DEDUP_REMOVED lines=16> */
.L_x_33774:
[----:B------:R-:W-:Y:S01]  /*10960*/  MOV R10, R11 ;  /* 0x0000000b000a7202 */ /* 0x000fe20000000f00 */
[----:B------:R-:W-:Y:S02]  /*10970*/  IMAD.MOV.U32 R2, RZ, RZ, R3 ;  /* 0x000000ffff027224 */ /* 0x000fe400078e0003 */
[----:B------:R-:W-:Y:S02]  /*10980*/  IMAD.MOV.U32 R11, RZ, RZ, R15 ;  /* 0x000000ffff0b7224 */ /* 0x000fe400078e000f */
[----:B------:R-:W-:-:S07]  /*10990*/  IMAD.MOV.U32 R3, RZ, RZ, R16 ;  /* 0x000000ffff037224 */ /* 0x000fce00078e0010 */
.L_x_33775:
[----:B------:R-:W-:Y:S05]  /*109a0*/  BSYNC.RECONVERGENT B1 ;  /* 0x0000000000017941 */ /* 0x000fea0003800200 */
.L_x_33773:
        /* <DEDUP_REMOVED lines=9> */
.L_x_33777:
[----:B------:R-:W-:Y:S01]  /*10a40*/  MOV R33, R10 ;  /* 0x0000000a00217202 */ /* 0x000fe20000000f00 */
[----:B------:R-:W-:Y:S02]  /*10a50*/  IMAD.MOV.U32 R5, RZ, RZ, R2 ;  /* 0x000000ffff057224 */ /* 0x000fe400078e0002 */
[----:B------:R-:W-:Y:S02]  /*10a60*/  IMAD.MOV.U32 R10, RZ, RZ, R17 ;  /* 0x000000ffff0a7224 */ /* 0x000fe400078e0011 */
[----:B------:R-:W-:-:S07]  /*10a70*/  IMAD.MOV.U32 R2, RZ, RZ, R21 ;  /* 0x000000ffff027224 */ /* 0x000fce00078e0015 */
.L_x_33778:
[----:B------:R-:W-:Y:S05]  /*10a80*/  BSYNC.RECONVERGENT B1 ;  /* 0x0000000000017941 */ /* 0x000fea0003800200 */
.L_x_33776:
        /* <DEDUP_REMOVED lines=9> */
.L_x_33780:
[----:B------:R-:W-:Y:S01]  /*10b20*/  MOV R32, R33 ;  /* 0x0000002100207202 */ /* 0x000fe20000000f00 */
[----:B------:R-:W-:Y:S02]  /*10b30*/  IMAD.MOV.U32 R4, RZ, RZ, R5 ;  /* 0x000000ffff047224 */ /* 0x000fe400078e0005 */
[----:B------:R-:W-:Y:S02]  /*10b40*/  IMAD.MOV.U32 R33, RZ, RZ, R23 ;  /* 0x000000ffff217224 */ /* 0x000fe400078e0017 */
[----:B------:R-:W-:-:S07]  /*10b50*/  IMAD.MOV.U32 R5, RZ, RZ, R24 ;  /* 0x000000ffff057224 */ /* 0x000fce00078e0018 */
.L_x_33781:
[----:B------:R-:W-:Y:S05]  /*10b60*/  BSYNC.RECONVERGENT B1 ;  /* 0x0000000000017941 */ /* 0x000fea0003800200 */
.L_x_33779:
        /* <DEDUP_REMOVED lines=9> */
.L_x_33783:
[----:B------:R-:W-:Y:S01]  /*10c00*/  MOV R35, R32 ;  /* 0x0000002000237202 */ /* 0x000fe20000000f00 */
[----:B------:R-:W-:Y:S02]  /*10c10*/  IMAD.MOV.U32 R7, RZ, RZ, R4 ;  /* 0x000000ffff077224 */ /* 0x000fe400078e0004 */
[----:B------:R-:W-:Y:S02]  /*10c20*/  IMAD.MOV.U32 R32, RZ, RZ, R19 ;  /* 0x000000ffff207224 */ /* 0x000fe400078e0013 */
[----:B------:R-:W-:-:S07]  /*10c30*/  IMAD.MOV.U32 R4, RZ, RZ, R27 ;  /* 0x000000ffff047224 */ /* 0x000fce00078e001b */
.L_x_33784:
[----:B------:R-:W-:Y:S05]  /*10c40*/  BSYNC.RECONVERGENT B1 ;  /* 0x0000000000017941 */ /* 0x000fea0003800200 */
.L_x_33782:
        /* <DEDUP_REMOVED lines=9> */
.L_x_33786:
[----:B------:R-:W-:Y:S01]  /*10ce0*/  MOV R34, R35 ;  /* 0x0000002300227202 */ /* 0x000fe20000000f00 */
[----:B------:R-:W-:Y:S02]  /*10cf0*/  IMAD.MOV.U32 R6, RZ, RZ, R7 ;  /* 0x000000ffff067224 */ /* 0x000fe400078e0007 */
[----:B------:R-:W-:Y:S02]  /*10d00*/  IMAD.MOV.U32 R35, RZ, RZ, R18 ;  /* 0x000000ffff237224 */ /* 0x000fe400078e0012 */
[----:B------:R-:W-:-:S07]  /*10d10*/  IMAD.MOV.U32 R7, RZ, RZ, R26 ;  /* 0x000000ffff077224 */ /* 0x000fce00078e001a */
.L_x_33787:
[----:B------:R-:W-:Y:S05]  /*10d20*/  BSYNC.RECONVERGENT B1 ;  /* 0x0000000000017941 */ /* 0x000fea0003800200 */
.L_x_33785:
        /* <DEDUP_REMOVED lines=9> */
.L_x_33789:
[----:B------:R-:W-:Y:S01]  /*10dc0*/  MOV R13, R34 ;  /* 0x00000022000d7202 */ /* 0x000fe20000000f00 */
[----:B------:R-:W-:Y:S02]  /*10dd0*/  IMAD.MOV.U32 R15, RZ, RZ, R6 ;  /* 0x000000ffff0f7224 */ /* 0x000fe400078e0006 */
[----:B------:R-:W-:Y:S02]  /*10de0*/  IMAD.MOV.U32 R34, RZ, RZ, R20 ;  /* 0x000000ffff227224 */ /* 0x000fe400078e0014 */
[----:B------:R-:W-:-:S07]  /*10df0*/  IMAD.MOV.U32 R6, RZ, RZ, R29 ;  /* 0x000000ffff067224 */ /* 0x000fce00078e001d */
.L_x_33790:
[----:B------:R-:W-:Y:S05]  /*10e00*/  BSYNC.RECONVERGENT B1 ;  /* 0x0000000000017941 */ /* 0x000fea0003800200 */
.L_x_33788:
        /* <DEDUP_REMOVED lines=9> */
.L_x_33791:
[----:B------:R-:W-:Y:S02]  /*10ea0*/  IMAD.MOV.U32 R9, RZ, RZ, R8 ;  /* 0x000000ffff097224 */ /* 0x000fe400078e0008 */
[----:B------:R-:W-:Y:S02]  /*10eb0*/  IMAD.MOV.U32 R37, RZ, RZ, R36 ;  /* 0x000000ffff257224 */ /* 0x000fe400078e0024 */
[----:B------:R-:W-:Y:S02]  /*10ec0*/  IMAD.MOV.U32 R39, RZ, RZ, R12 ;  /* 0x000000ffff277224 */ /* 0x000fe400078e000c */
[----:B------:R-:W-:Y:S02]  /*10ed0*/  IMAD.MOV.U32 R8, RZ, RZ, R15 ;  /* 0x000000ffff087224 */ /* 0x000fe400078e000f */
[----:B------:R-:W-:-:S07]  /*10ee0*/  IMAD.MOV.U32 R36, RZ, RZ, R13 ;  /* 0x000000ffff247224 */ /* 0x000fce00078e000d */
.L_x_33625:
[----:B------:R-:W-:Y:S05]  /*10ef0*/  BSYNC.RECONVERGENT B0 ;  /* 0x0000000000007941 */ /* 0x000fea0003800200 */
.L_x_33624:
        /* <DEDUP_REMOVED lines=46> */
.L_x_33795:
[----:B------:R-:W-:Y:S01]  /*111e0*/  IMAD.MOV.U32 R19, RZ, RZ, R11 ;  /* 0x000000ffff137224 */ /* 0x000fe200078e000b */
[----:B------:R-:W-:Y:S01]  /*111f0*/  MOV R11, R10 ;  /* 0x0000000a000b7202 */ /* 0x000fe20000000f00 */
[----:B------:R-:W-:Y:S02]  /*11200*/  IMAD.MOV.U32 R17, RZ, RZ, R3 ;  /* 0x000000ffff117224 */ /* 0x000fe400078e0003 */
[----:B------:R-:W-:-:S07]  /*11210*/  IMAD.MOV.U32 R3, RZ, RZ, R2 ;  /* 0x000000ffff037224 */ /* 0x000fce00078e0002 */
.L_x_33796:
[----:B------:R-:W-:Y:S05]  /*11220*/  BSYNC.RECONVERGENT B1 ;  /* 0x0000000000017941 */ /* 0x000fea0003800200 */
.L_x_33794:
        /* <DEDUP_REMOVED lines=9> */
.L_x_33798:
[----:B------:R-:W-:Y:S01]  /*112c0*/  IMAD.MOV.U32 R23, RZ, RZ, R19 ;  /* 0x000000ffff177224 */ /* 0x000fe200078e0013 */
[----:B------:R-:W-:Y:S01]  /*112d0*/  MOV R19, R33 ;  /* 0x0000002100137202 */ /* 0x000fe20000000f00 */
[----:B------:R-:W-:Y:S02]  /*112e0*/  IMAD.MOV.U32 R21, RZ, RZ, R17 ;  /* 0x000000ffff157224 */ /* 0x000fe400078e0011 */
[----:B------:R-:W-:-:S07]  /*112f0*/  IMAD.MOV.U32 R17, RZ, RZ, R5 ;  /* 0x000000ffff117224 */ /* 0x000fce00078e0005 */
.L_x_33799:
[----:B------:R-:W-:Y:S05]  /*11300*/  BSYNC.RECONVERGENT B1 ;  /* 0x0000000000017941 */ /* 0x000fea0003800200 */
.L_x_33797:
        /* <DEDUP_REMOVED lines=9> */
.L_x_33801:
[----:B------:R-:W-:Y:S01]  /*113a0*/  IMAD.MOV.U32 R10, RZ, RZ, R23 ;  /* 0x000000ffff0a7224 */ /* 0x000fe200078e0017 */
[----:B------:R-:W-:Y:S01]  /*113b0*/  MOV R23, R32 ;  /* 0x0000002000177202 */ /* 0x000fe20000000f00 */
[----:B------:R-:W-:Y:S02]  /*113c0*/  IMAD.MOV.U32 R2, RZ, RZ, R21 ;  /* 0x000000ffff027224 */ /* 0x000fe400078e0015 */
[----:B------:R-:W-:-:S07]  /*113d0*/  IMAD.MOV.U32 R21, RZ, RZ, R4 ;  /* 0x000000ffff157224 */ /* 0x000fce00078e0004 */
.L_x_33802:
[----:B------:R-:W-:Y:S05]  /*113e0*/  BSYNC.RECONVERGENT B1 ;  /* 0x0000000000017941 */ /* 0x000fea0003800200 */
.L_x_33800:
        /* <DEDUP_REMOVED lines=9> */
.L_x_33804:
[----:B------:R-:W-:Y:S01]  /*11480*/  IMAD.MOV.U32 R27, RZ, RZ, R10 ;  /* 0x000000ffff1b7224 */ /* 0x000fe200078e000a */
[----:B------:R-:W-:Y:S01]  /*11490*/  MOV R10, R35 ;  /* 0x00000023000a7202 */ /* 0x000fe20000000f00 */
[----:B------:R-:W-:Y:S02]  /*114a0*/  IMAD.MOV.U32 R5, RZ, RZ, R2 ;  /* 0x000000ffff057224 */ /* 0x000fe400078e0002 */
[----:B------:R-:W-:-:S07]  /*114b0*/  IMAD.MOV.U32 R2, RZ, RZ, R7 ;  /* 0x000000ffff027224 */ /* 0x000fce00078e0007 */
.L_x_33805:
[----:B------:R-:W-:Y:S05]  /*114c0*/  BSYNC.RECONVERGENT B1 ;  /* 0x0000000000017941 */ /* 0x000fea0003800200 */
.L_x_33803:
        /* <DEDUP_REMOVED lines=9> */
.L_x_33807:
[----:B------:R-:W-:Y:S01]  /*11560*/  IMAD.MOV.U32 R32, RZ, RZ, R27 ;  /* 0x000000ffff207224 */ /* 0x000fe200078e001b */
[----:B------:R-:W-:Y:S01]  /*11570*/  MOV R27, R34 ;  /* 0x00000022001b7202 */ /* 0x000fe20000000f00 */
[----:B------:R-:W-:Y:S02]  /*11580*/  IMAD.MOV.U32 R4, RZ, RZ, R5 ;  /* 0x000000ffff047224 */ /* 0x000fe400078e0005 */
[----:B------:R-:W-:-:S07]  /*11590*/  IMAD.MOV.U32 R5, RZ, RZ, R6 ;  /* 0x000000ffff057224 */ /* 0x000fce00078e0006 */
.L_x_33808:
[----:B------:R-:W-:Y:S05]  /*115a0*/  BSYNC.RECONVERGENT B1 ;  /* 0x0000000000017941 */ /* 0x000fea0003800200 */
.L_x_33806:
        /* <DEDUP_REMOVED lines=9> */
.L_x_33810:
[----:B------:R-:W-:Y:S01]  /*11640*/  IMAD.MOV.U32 R29, RZ, RZ, R32 ;  /* 0x000000ffff1d7224 */ /* 0x000fe200078e0020 */
[----:B------:R-:W-:Y:S01]  /*11650*/  MOV R32, R37 ;  /* 0x0000002500207202 */ /* 0x000fe20000000f00 */
[----:B------:R-:W-:Y:S02]  /*11660*/  IMAD.MOV.U32 R7, RZ, RZ, R4 ;  /* 0x000000ffff077224 */ /* 0x000fe400078e0004 */
[----:B------:R-:W-:-:S07]  /*11670*/  IMAD.MOV.U32 R4, RZ, RZ, R9 ;  /* 0x000000ffff047224 */ /* 0x000fce00078e0009 */
.L_x_33811:
[----:B------:R-:W-:Y:S05]  /*11680*/  BSYNC.RECONVERGENT B1 ;  /* 0x0000000000017941 */ /* 0x000fea0003800200 */
.L_x_33809:
        /* <DEDUP_REMOVED lines=9> */
.L_x_33813:
[----:B------:R-:W-:Y:S01]  /*11720*/  IMAD.MOV.U32 R9, RZ, RZ, R29 ;  /* 0x000000ffff097224 */ /* 0x000fe200078e001d */
[----:B------:R-:W-:Y:S01]  /*11730*/  MOV R29, R36 ;  /* 0x00000024001d7202 */ /* 0x000fe20000000f00 */
[----:B------:R-:W-:Y:S02]  /*11740*/  IMAD.MOV.U32 R6, RZ, RZ, R7 ;  /* 0x000000ffff067224 */ /* 0x000fe400078e0007 */
[----:B------:R-:W-:-:S07]  /*11750*/  IMAD.MOV.U32 R7, RZ, RZ, R8 ;  /* 0x000000ffff077224 */ /* 0x000fce00078e0008 */
.L_x_33814:
[----:B------:R-:W-:Y:S05]  /*11760*/  BSYNC.RECONVERGENT B1 ;  /* 0x0000000000017941 */ /* 0x000fea0003800200 */
.L_x_33812:
        /* <DEDUP_REMOVED lines=16> */
.L_x_33816:
[----:B------:R-:W-:Y:S01]  /*11870*/  MOV R26, R11 ;  /* 0x0000000b001a7202 */ /* 0x000fe20000000f00 */
[----:B------:R-:W-:Y:S02]  /*11880*/  IMAD.MOV.U32 R8, RZ, RZ, R3 ;  /* 0x000000ffff087224 */ /* 0x000fe400078e0003 */
[----:B------:R-:W-:Y:S02]  /*11890*/  IMAD.MOV.U32 R11, RZ, RZ, R19 ;  /* 0x000000ffff0b7224 */ /* 0x000fe400078e0013 */
[----:B------:R-:W-:-:S07]  /*118a0*/  IMAD.MOV.U32 R3, RZ, RZ, R17 ;  /* 0x000000ffff037224 */ /* 0x000fce00078e0011 */
.L_x_33817:
[----:B------:R-:W-:Y:S05]  /*118b0*/  BSYNC.RECONVERGENT B1 ;  /* 0x0000000000017941 */ /* 0x000fea0003800200 */
.L_x_33815:
        /* <DEDUP_REMOVED lines=9> */
.L_x_33819:
[----:B------:R-:W-:Y:S01]  /*11950*/  MOV R17, R26 ;  /* 0x0000001a00117202 */ /* 0x000fe20000000f00 */
[----:B------:R-:W-:Y:S02]  /*11960*/  IMAD.MOV.U32 R15, RZ, RZ, R8 ;  /* 0x000000ffff0f7224 */ /* 0x000fe400078e0008 */
[----:B------:R-:W-:Y:S02]  /*11970*/  IMAD.MOV.U32 R26, RZ, RZ, R23 ;  /* 0x000000ffff1a7224 */ /* 0x000fe400078e0017 */
[----:B------:R-:W-:-:S07]  /*11980*/  IMAD.MOV.U32 R8, RZ, RZ, R21 ;  /* 0x000000ffff087224 */ /* 0x000fce00078e0015 */
.L_x_33820:
[----:B------:R-:W-:Y:S05]  /*11990*/  BSYNC.RECONVERGENT B1 ;  /* 0x0000000000017941 */ /* 0x000fea0003800200 */
.L_x_33818:
        /* <DEDUP_REMOVED lines=9> */
.L_x_33822:
[----:B------:R-:W-:Y:S01]  /*11a30*/  MOV R36, R17 ;  /* 0x0000001100247202 */ /* 0x000fe20000000f00 */
[----:B------:R-:W-:Y:S02]  /*11a40*/  IMAD.MOV.U32 R34, RZ, RZ, R15 ;  /* 0x000000ffff227224 */ /* 0x000fe400078e000f */
[----:B------:R-:W-:Y:S02]  /*11a50*/  IMAD.MOV.U32 R17, RZ, RZ, R10 ;  /* 0x000000ffff117224 */ /* 0x000fe400078e000a */
[----:B------:R-:W-:-:S07]  /*11a60*/  IMAD.MOV.U32 R15, RZ, RZ, R2 ;  /* 0x000000ffff0f7224 */ /* 0x000fce00078e0002 */
.L_x_33823:
[----:B------:R-:W-:Y:S05]  /*11a70*/  BSYNC.RECONVERGENT B1 ;  /* 0x0000000000017941 */ /* 0x000fea0003800200 */
.L_x_33821:
        /* <DEDUP_REMOVED lines=9> */
.L_x_33825:
[----:B------:R-:W-:Y:S01]  /*11b10*/  MOV R21, R36 ;  /* 0x0000002400157202 */ /* 0x000fe20000000f00 */
[----:B------:R-:W-:Y:S02]  /*11b20*/  IMAD.MOV.U32 R19, RZ, RZ, R34 ;  /* 0x000000ffff137224 */ /* 0x000fe400078e0022 */
[----:B------:R-:W-:Y:S02]  /*11b30*/  IMAD.MOV.U32 R36, RZ, RZ, R27 ;  /* 0x000000ffff247224 */ /* 0x000fe400078e001b */
[----:B------:R-:W-:-:S07]  /*11b40*/  IMAD.MOV.U32 R34, RZ, RZ, R5 ;  /* 0x000000ffff227224 */ /* 0x000fce00078e0005 */
.L_x_33826:
[----:B------:R-:W-:Y:S05]  /*11b50*/  BSYNC.RECONVERGENT B1 ;  /* 0x0000000000017941 */ /* 0x000fea0003800200 */
.L_x_33824:
        /* <DEDUP_REMOVED lines=9> */
.L_x_33828:
[----:B------:R-:W-:Y:S01]  /*11bf0*/  MOV R10, R21 ;  /* 0x00000015000a7202 */ /* 0x000fe20000000f00 */
[----:B------:R-:W-:Y:S02]  /*11c00*/  IMAD.MOV.U32 R2, RZ, RZ, R19 ;  /* 0x000000ffff027224 */ /* 0x000fe400078e0013 */
[----:B------:R-:W-:Y:S02]  /*11c10*/  IMAD.MOV.U32 R21, RZ, RZ, R32 ;  /* 0x000000ffff157224 */ /* 0x000fe400078e0020 */
[----:B------:R-:W-:-:S07]  /*11c20*/  IMAD.MOV.U32 R19, RZ, RZ, R4 ;  /* 0x000000ffff137224 */ /* 0x000fce00078e0004 */
.L_x_33829:
[----:B------:R-:W-:Y:S05]  /*11c30*/  BSYNC.RECONVERGENT B1 ;  /* 0x0000000000017941 */ /* 0x000fea0003800200 */
.L_x_33827:
        /* <DEDUP_REMOVED lines=9> */
.L_x_33831:
[----:B------:R-:W-:Y:S01]  /*11cd0*/  MOV R4, R10 ;  /* 0x0000000a00047202 */ /* 0x000fe20000000f00 */
[----:B------:R-:W-:Y:S02]  /*11ce0*/  IMAD.MOV.U32 R5, RZ, RZ, R2 ;  /* 0x000000ffff057224 */ /* 0x000fe400078e0002 */
[----:B------:R-:W-:Y:S02]  /*11cf0*/  IMAD.MOV.U32 R10, RZ, RZ, R29 ;  /* 0x000000ffff0a7224 */ /* 0x000fe400078e001d */
[----:B------:R-:W-:-:S07]  /*11d00*/  IMAD.MOV.U32 R2, RZ, RZ, R7 ;  /* 0x000000ffff027224 */ /* 0x000fce00078e0007 */
.L_x_33832:
[----:B------:R-:W-:Y:S05]  /*11d10*/  BSYNC.RECONVERGENT B1 ;  /* 0x0000000000017941 */ /* 0x000fea0003800200 */
.L_x_33830:
        /* <DEDUP_REMOVED lines=9> */
.L_x_33834:
[----:B------:R-:W-:Y:S01]  /*11db0*/  MOV R23, R4 ;  /* 0x0000000400177202 */ /* 0x000fe20000000f00 */
[----:B------:R-:W-:Y:S02]  /*11dc0*/  IMAD.MOV.U32 R7, RZ, RZ, R5 ;  /* 0x000000ffff077224 */ /* 0x000fe400078e0005 */
[----:B------:R-:W-:Y:S02]  /*11dd0*/  IMAD.MOV.U32 R4, RZ, RZ, R9 ;  /* 0x000000ffff047224 */ /* 0x000fe400078e0009 */
[----:B------:R-:W-:-:S07]  /*11de0*/  IMAD.MOV.U32 R5, RZ, RZ, R6 ;  /* 0x000000ffff057224 */ /* 0x000fce00078e0006 */
.L_x_33835:
[----:B------:R-:W-:Y:S05]  /*11df0*/  BSYNC.RECONVERGENT B1 ;  /* 0x0000000000017941 */ /* 0x000fea0003800200 */
.L_x_33833:
        /* <DEDUP_REMOVED lines=16> */
.L_x_33837:
[----:B------:R-:W-:Y:S02]  /*11f00*/  IMAD.MOV.U32 R24, RZ, RZ, R11 ;  /* 0x000000ffff187224 */ /* 0x000fe400078e000b */
[----:B------:R-:W-:Y:S02]  /*11f10*/  IMAD.MOV.U32 R6, RZ, RZ, R3 ;  /* 0x000000ffff067224 */ /* 0x000fe400078e0003 */
[----:B------:R-:W-:Y:S02]  /*11f20*/  IMAD.MOV.U32 R11, RZ, RZ, R26 ;  /* 0x000000ffff0b7224 */ /* 0x000fe400078e001a */
[----:B------:R-:W-:-:S07]  /*11f30*/  IMAD.MOV.U32 R3, RZ, RZ, R8 ;  /* 0x000000ffff037224 */ /* 0x000fce00078e0008 */
.L_x_33838:
[----:B------:R-:W-:Y:S05]  /*11f40*/  BSYNC.RECONVERGENT B1 ;  /* 0x0000000000017941 */ /* 0x000fea0003800200 */
.L_x_33836:
        /* <DEDUP_REMOVED lines=9> */
.L_x_33840:
[----:B------:R-:W-:Y:S02]  /*11fe0*/  IMAD.MOV.U32 R13, RZ, RZ, R24 ;  /* 0x000000ffff0d7224 */ /* 0x000fe400078e0018 */
[----:B------:R-:W-:Y:S02]  /*11ff0*/  IMAD.MOV.U32 R9, RZ, RZ, R6 ;  /* 0x000000ffff097224 */ /* 0x000fe400078e0006 */
[----:B------:R-:W-:Y:S02]  /*12000*/  IMAD.MOV.U32 R24, RZ, RZ, R17 ;  /* 0x000000ffff187224 */ /* 0x000fe400078e0011 */
[----:B------:R-:W-:-:S07]  /*12010*/  IMAD.MOV.U32 R6, RZ, RZ, R15 ;  /* 0x000000ffff067224 */ /* 0x000fce00078e000f */
.L_x_33841:
[----:B------:R-:W-:Y:S05]  /*12020*/  BSYNC.RECONVERGENT B1 ;  /* 0x0000000000017941 */ /* 0x000fea0003800200 */
.L_x_33839:
        /* <DEDUP_REMOVED lines=9> */
.L_x_33843:
[----:B------:R-:W-:Y:S02]  /*120c0*/  IMAD.MOV.U32 R26, RZ, RZ, R13 ;  /* 0x000000ffff1a7224 */ /* 0x000fe400078e000d */
[----:B------:R-:W-:Y:S02]  /*120d0*/  IMAD.MOV.U32 R8, RZ, RZ, R9 ;  /* 0x000000ffff087224 */ /* 0x000fe400078e0009 */
[----:B------:R-:W-:Y:S02]  /*120e0*/  IMAD.MOV.U32 R13, RZ, RZ, R36 ;  /* 0x000000ffff0d7224 */ /* 0x000fe400078e0024 */
[----:B------:R-:W-:-:S07]  /*120f0*/  IMAD.MOV.U32 R9, RZ, RZ, R34 ;  /* 0x000000ffff097224 */ /* 0x000fce00078e0022 */
.L_x_33844:
[----:B------:R-:W-:Y:S05]  /*12100*/  BSYNC.RECONVERGENT B1 ;  /* 0x0000000000017941 */ /* 0x000fea0003800200 */
.L_x_33842:
        /* <DEDUP_REMOVED lines=9> */
.L_x_33846:
[----:B------:R-:W-:Y:S02]  /*121a0*/  IMAD.MOV.U32 R17, RZ, RZ, R26 ;  /* 0x000000ffff117224 */ /* 0x000fe400078e001a */
[----:B------:R-:W-:Y:S02]  /*121b0*/  IMAD.MOV.U32 R15, RZ, RZ, R8 ;  /* 0x000000ffff0f7224 */ /* 0x000fe400078e0008 */
[----:B------:R-:W-:Y:S02]  /*121c0*/  IMAD.MOV.U32 R26, RZ, RZ, R21 ;  /* 0x000000ffff1a7224 */ /* 0x000fe400078e0015 */
[----:B------:R-:W-:-:S07]  /*121d0*/  IMAD.MOV.U32 R8, RZ, RZ, R19 ;  /* 0x000000ffff087224 */ /* 0x000fce00078e0013 */
.L_x_33847:
[----:B------:R-:W-:Y:S05]  /*121e0*/  BSYNC.RECONVERGENT B1 ;  /* 0x0000000000017941 */ /* 0x000fea0003800200 */
.L_x_33845:
        /* <DEDUP_REMOVED lines=9> */
.L_x_33849:
[----:B------:R-:W-:Y:S02]  /*12280*/  IMAD.MOV.U32 R19, RZ, RZ, R17 ;  /* 0x000000ffff137224 */ /* 0x000fe400078e0011 */
[----:B------:R-:W-:Y:S02]  /*12290*/  IMAD.MOV.U32 R32, RZ, RZ, R15 ;  /* 0x000000ffff207224 */ /* 0x000fe400078e000f */
[----:B------:R-:W-:Y:S02]  /*122a0*/  IMAD.MOV.U32 R17, RZ, RZ, R10 ;  /* 0x000000ffff117224 */ /* 0x000fe400078e000a */
[----:B------:R-:W-:-:S07]  /*122b0*/  IMAD.MOV.U32 R15, RZ, RZ, R2 ;  /* 0x000000ffff0f7224 */ /* 0x000fce00078e0002 */
.L_x_33850:
[----:B------:R-:W-:Y:S05]  /*122c0*/  BSYNC.RECONVERGENT B1 ;  /* 0x0000000000017941 */ /* 0x000fea0003800200 */
.L_x_33848:
        /* <DEDUP_REMOVED lines=9> */
.L_x_33852:
[----:B------:R-:W-:Y:S02]  /*12360*/  IMAD.MOV.U32 R10, RZ, RZ, R19 ;  /* 0x000000ffff0a7224 */ /* 0x000fe400078e0013 */
[----:B------:R-:W-:Y:S02]  /*12370*/  IMAD.MOV.U32 R2, RZ, RZ, R32 ;  /* 0x000000ffff027224 */ /* 0x000fe400078e0020 */
[----:B------:R-:W-:Y:S02]  /*12380*/  IMAD.MOV.U32 R19, RZ, RZ, R4 ;  /* 0x000000ffff137224 */ /* 0x000fe400078e0004 */
[----:B------:R-:W-:-:S07]  /*12390*/  IMAD.MOV.U32 R32, RZ, RZ, R5 ;  /* 0x000000ffff207224 */ /* 0x000fce00078e0005 */
.L_x_33853:
[----:B------:R-:W-:Y:S05]  /*123a0*/  BSYNC.RECONVERGENT B1 ;  /* 0x0000000000017941 */ /* 0x000fea0003800200 */
.L_x_33851:
        /* <DEDUP_REMOVED lines=9> */
.L_x_33855:
[----:B------:R-:W-:Y:S02]  /*12440*/  IMAD.MOV.U32 R5, RZ, RZ, R10 ;  /* 0x000000ffff057224 */ /* 0x000fe400078e000a */
[----:B------:R-:W-:Y:S02]  /*12450*/  IMAD.MOV.U32 R4, RZ, RZ, R2 ;  /* 0x000000ffff047224 */ /* 0x000fe400078e0002 */
[----:B------:R-:W-:Y:S02]  /*12460*/  IMAD.MOV.U32 R10, RZ, RZ, R23 ;  /* 0x000000ffff0a7224 */ /* 0x000fe400078e0017 */
[----:B------:R-:W-:-:S07]  /*12470*/  IMAD.MOV.U32 R2, RZ, RZ, R7 ;  /* 0x000000ffff027224 */ /* 0x000fce00078e0007 */
.L_x_33856:
[----:B------:R-:W-:Y:S05]  /*12480*/  BSYNC.RECONVERGENT B1 ;  /* 0x0000000000017941 */ /* 0x000fea0003800200 */
.L_x_33854:
        /* <DEDUP_REMOVED lines=16> */
.L_x_33858:
[----:B------:R-:W-:Y:S01]  /*12590*/  IMAD.MOV.U32 R22, RZ, RZ, R11 ;  /* 0x000000ffff167224 */ /* 0x000fe200078e000b */
[----:B------:R-:W-:Y:S01]  /*125a0*/  MOV R11, R24 ;  /* 0x00000018000b7202 */ /* 0x000fe20000000f00 */
[----:B------:R-:W-:Y:S02]  /*125b0*/  IMAD.MOV.U32 R34, RZ, RZ, R3 ;  /* 0x000000ffff227224 */ /* 0x000fe400078e0003 */
[----:B------:R-:W-:-:S07]  /*125c0*/  IMAD.MOV.U32 R3, RZ, RZ, R6 ;  /* 0x000000ffff037224 */ /* 0x000fce00078e0006 */
.L_x_33859:
[----:B------:R-:W-:Y:S05]  /*125d0*/  BSYNC.RECONVERGENT B1 ;  /* 0x0000000000017941 */ /* 0x000fea0003800200 */
.L_x_33857:
        /* <DEDUP_REMOVED lines=9> */
.L_x_33861:
[----:B------:R-:W-:Y:S01]  /*12670*/  IMAD.MOV.U32 R7, RZ, RZ, R22 ;  /* 0x000000ffff077224 */ /* 0x000fe200078e0016 */
[----:B------:R-:W-:Y:S01]  /*12680*/  MOV R22, R13 ;  /* 0x0000000d00167202 */ /* 0x000fe20000000f00 */
[----:B------:R-:W-:Y:S02]  /*12690*/  IMAD.MOV.U32 R21, RZ, RZ, R34 ;  /* 0x000000ffff157224 */ /* 0x000fe400078e0022 */
[----:B------:R-:W-:-:S07]  /*126a0*/  IMAD.MOV.U32 R34, RZ, RZ, R9 ;  /* 0x000000ffff227224 */ /* 0x000fce00078e0009 */
.L_x_33862:
[----:B------:R-:W-:Y:S05]  /*126b0*/  BSYNC.RECONVERGENT B1 ;  /* 0x0000000000017941 */ /* 0x000fea0003800200 */
.L_x_33860:
        /* <DEDUP_REMOVED lines=9> */
.L_x_33864:
[----:B------:R-:W-:Y:S01]  /*12750*/  IMAD.MOV.U32 R6, RZ, RZ, R7 ;  /* 0x000000ffff067224 */ /* 0x000fe200078e0007 */
[----:B------:R-:W-:Y:S01]  /*12760*/  MOV R7, R26 ;  /* 0x0000001a00077202 */ /* 0x000fe20000000f00 */
[----:B------:R-:W-:Y:S02]  /*12770*/  IMAD.MOV.U32 R24, RZ, RZ, R21 ;  /* 0x000000ffff187224 */ /* 0x000fe400078e0015 */
[----:B------:R-:W-:-:S07]  /*12780*/  IMAD.MOV.U32 R21, RZ, RZ, R8 ;  /* 0x000000ffff157224 */ /* 0x000fce00078e0008 */
.L_x_33865:
[----:B------:R-:W-:Y:S05]  /*12790*/  BSYNC.RECONVERGENT B1 ;  /* 0x0000000000017941 */ /* 0x000fea0003800200 */
.L_x_33863:
        /* <DEDUP_REMOVED lines=9> */
.L_x_33867:
[----:B------:R-:W-:Y:S01]  /*12830*/  IMAD.MOV.U32 R8, RZ, RZ, R6 ;  /* 0x000000ffff087224 */ /* 0x000fe200078e0006 */
[----:B------:R-:W-:Y:S01]  /*12840*/  MOV R6, R17 ;  /* 0x0000001100067202 */ /* 0x000fe20000000f00 */
[----:B------:R-:W-:Y:S02]  /*12850*/  IMAD.MOV.U32 R9, RZ, RZ, R24 ;  /* 0x000000ffff097224 */ /* 0x000fe400078e0018 */
[----:B------:R-:W-:-:S07]  /*12860*/  IMAD.MOV.U32 R24, RZ, RZ, R15 ;  /* 0x000000ffff187224 */ /* 0x000fce00078e000f */
.L_x_33868:
[----:B------:R-:W-:Y:S05]  /*12870*/  BSYNC.RECONVERGENT B1 ;  /* 0x0000000000017941 */ /* 0x000fea0003800200 */
.L_x_33866:
        /* <DEDUP_REMOVED lines=9> */
.L_x_33870:
[----:B------:R-:W-:Y:S01]  /*12910*/  IMAD.MOV.U32 R13, RZ, RZ, R8 ;  /* 0x000000ffff0d7224 */ /* 0x000fe200078e0008 */
[----:B------:R-:W-:Y:S01]  /*12920*/  MOV R8, R19 ;  /* 0x0000001300087202 */ /* 0x000fe20000000f00 */
[----:B------:R-:W-:Y:S02]  /*12930*/  IMAD.MOV.U32 R15, RZ, RZ, R9 ;  /* 0x000000ffff0f7224 */ /* 0x000fe400078e0009 */
[----:B------:R-:W-:-:S07]  /*12940*/  IMAD.MOV.U32 R9, RZ, RZ, R32 ;  /* 0x000000ffff097224 */ /* 0x000fce00078e0020 */
.L_x_33871:
[----:B------:R-:W-:Y:S05]  /*12950*/  BSYNC.RECONVERGENT B1 ;  /* 0x0000000000017941 */ /* 0x000fea0003800200 */
.L_x_33869:
        /* <DEDUP_REMOVED lines=9> */
.L_x_33873:
[----:B------:R-:W-:Y:S01]  /*129f0*/  IMAD.MOV.U32 R26, RZ, RZ, R13 ;  /* 0x000000ffff1a7224 */ /* 0x000fe200078e000d */
[----:B------:R-:W-:Y:S01]  /*12a00*/  MOV R13, R10 ;  /* 0x0000000a000d7202 */ /* 0x000fe20000000f00 */
[----:B------:R-:W-:Y:S02]  /*12a10*/  IMAD.MOV.U32 R17, RZ, RZ, R15 ;  /* 0x000000ffff117224 */ /* 0x000fe400078e000f */
[----:B------:R-:W-:-:S07]  /*12a20*/  IMAD.MOV.U32 R15, RZ, RZ, R2 ;  /* 0x000000ffff0f7224 */ /* 0x000fce00078e0002 */
.L_x_33874:
[----:B------:R-:W-:Y:S05]  /*12a30*/  BSYNC.RECONVERGENT B1 ;  /* 0x0000000000017941 */ /* 0x000fea0003800200 */
.L_x_33872:
        /* <DEDUP_REMOVED lines=9> */
.L_x_33876:
[----:B------:R-:W-:Y:S01]  /*12ad0*/  IMAD.MOV.U32 R2, RZ, RZ, R26 ;  /* 0x000000ffff027224 */ /* 0x000fe200078e001a */
[----:B------:R-:W-:Y:S01]  /*12ae0*/  MOV R26, R5 ;  /* 0x00000005001a7202 */ /* 0x000fe20000000f00 */
[----:B------:R-:W-:Y:S02]  /*12af0*/  IMAD.MOV.U32 R10, RZ, RZ, R17 ;  /* 0x000000ffff0a7224 */ /* 0x000fe400078e0011 */
[----:B------:R-:W-:-:S07]  /*12b00*/  IMAD.MOV.U32 R17, RZ, RZ, R4 ;  /* 0x000000ffff117224 */ /* 0x000fce00078e0004 */
.L_x_33877:
[----:B------:R-:W-:Y:S05]  /*12b10*/  BSYNC.RECONVERGENT B1 ;  /* 0x0000000000017941 */ /* 0x000fea0003800200 */
.L_x_33875:
        /* <DEDUP_REMOVED lines=16> */
.L_x_33879:
[----:B------:R-:W-:Y:S01]  /*12c20*/  MOV R4, R11 ;  /* 0x0000000b00047202 */ /* 0x000fe20000000f00 */
[----:B------:R-:W-:Y:S02]  /*12c30*/  IMAD.MOV.U32 R20, RZ, RZ, R3 ;  /* 0x000000ffff147224 */ /* 0x000fe400078e0003 */
[----:B------:R-:W-:Y:S02]  /*12c40*/  IMAD.MOV.U32 R11, RZ, RZ, R22 ;  /* 0x000000ffff0b7224 */ /* 0x000fe400078e0016 */
[----:B------:R-:W-:-:S07]  /*12c50*/  IMAD.MOV.U32 R3, RZ, RZ, R34 ;  /* 0x000000ffff037224 */ /* 0x000fce00078e0022 */
.L_x_33880:
[----:B------:R-:W-:Y:S05]  /*12c60*/  BSYNC.RECONVERGENT B1 ;  /* 0x0000000000017941 */ /* 0x000fea0003800200 */
.L_x_33878:
        /* <DEDUP_REMOVED lines=9> */
.L_x_33882:
[----:B------:R-:W-:Y:S01]  /*12d00*/  MOV R5, R4 ;  /* 0x0000000400057202 */ /* 0x000fe20000000f00 */
[----:B------:R-:W-:Y:S02]  /*12d10*/  IMAD.MOV.U32 R19, RZ, RZ, R20 ;  /* 0x000000ffff137224 */ /* 0x000fe400078e0014 */
[----:B------:R-:W-:Y:S02]  /*12d20*/  IMAD.MOV.U32 R4, RZ, RZ, R7 ;  /* 0x000000ffff047224 */ /* 0x000fe400078e0007 */
[----:B------:R-:W-:-:S07]  /*12d30*/  IMAD.MOV.U32 R20, RZ, RZ, R21 ;  /* 0x000000ffff147224 */ /* 0x000fce00078e0015 */
.L_x_33883:
[----:B------:R-:W-:Y:S05]  /*12d40*/  BSYNC.RECONVERGENT B1 ;  /* 0x0000000000017941 */ /* 0x000fea0003800200 */
.L_x_33881:
        /* <DEDUP_REMOVED lines=9> */
.L_x_33885:
[----:B------:R-:W-:Y:S01]  /*12de0*/  MOV R7, R5 ;  /* 0x0000000500077202 */ /* 0x000fe20000000f00 */
[----:B------:R-:W-:Y:S02]  /*12df0*/  IMAD.MOV.U32 R22, RZ, RZ, R19 ;  /* 0x000000ffff167224 */ /* 0x000fe400078e0013 */
[----:B------:R-:W-:Y:S02]  /*12e00*/  IMAD.MOV.U32 R5, RZ, RZ, R6 ;  /* 0x000000ffff057224 */ /* 0x000fe400078e0006 */
[----:B------:R-:W-:-:S07]  /*12e10*/  IMAD.MOV.U32 R19, RZ, RZ, R24 ;  /* 0x000000ffff137224 */ /* 0x000fce00078e0018 */
.L_x_33886:
[----:B------:R-:W-:Y:S05]  /*12e20*/  BSYNC.RECONVERGENT B1 ;  /* 0x0000000000017941 */ /* 0x000fea0003800200 */
.L_x_33884:
        /* <DEDUP_REMOVED lines=9> */
.L_x_33888:
[----:B------:R-:W-:Y:S01]  /*12ec0*/  MOV R6, R7 ;  /* 0x0000000700067202 */ /* 0x000fe20000000f00 */
[----:B------:R-:W-:Y:S02]  /*12ed0*/  IMAD.MOV.U32 R24, RZ, RZ, R22 ;  /* 0x000000ffff187224 */ /* 0x000fe400078e0016 */
[----:B------:R-:W-:Y:S02]  /*12ee0*/  IMAD.MOV.U32 R7, RZ, RZ, R8 ;  /* 0x000000ffff077224 */ /* 0x000fe400078e0008 */
[----:B------:R-:W-:-:S07]  /*12ef0*/  IMAD.MOV.U32 R22, RZ, RZ, R9 ;  /* 0x000000ffff167224 */ /* 0x000fce00078e0009 */
.L_x_33889:
[----:B------:R-:W-:Y:S05]  /*12f00*/  BSYNC.RECONVERGENT B1 ;  /* 0x0000000000017941 */ /* 0x000fea0003800200 */
.L_x_33887:
        /* <DEDUP_REMOVED lines=9> */
.L_x_33891:
[----:B------:R-:W-:Y:S01]  /*12fa0*/  MOV R9, R6 ;  /* 0x0000000600097202 */ /* 0x000fe20000000f00 */
[----:B------:R-:W-:Y:S02]  /*12fb0*/  IMAD.MOV.U32 R8, RZ, RZ, R24 ;  /* 0x000000ffff087224 */ /* 0x000fe400078e0018 */
[----:B------:R-:W-:Y:S02]  /*12fc0*/  IMAD.MOV.U32 R6, RZ, RZ, R13 ;  /* 0x000000ffff067224 */ /* 0x000fe400078e000d */
[----:B------:R-:W-:-:S07]  /*12fd0*/  IMAD.MOV.U32 R24, RZ, RZ, R15 ;  /* 0x000000ffff187224 */ /* 0x000fce00078e000f */
.L_x_33892:
[----:B------:R-:W-:Y:S05]  /*12fe0*/  BSYNC.RECONVERGENT B1 ;  /* 0x0000000000017941 */ /* 0x000fea0003800200 */
.L_x_33890:
        /* <DEDUP_REMOVED lines=9> */
.L_x_33894:
[----:B------:R-:W-:Y:S01]  /*13080*/  MOV R13, R9 ;  /* 0x00000009000d7202 */ /* 0x000fe20000000f00 */
[----:B------:R-:W-:Y:S02]  /*13090*/  IMAD.MOV.U32 R15, RZ, RZ, R8 ;  /* 0x000000ffff0f7224 */ /* 0x000fe400078e0008 */
[----:B------:R-:W-:Y:S02]  /*130a0*/  IMAD.MOV.U32 R9, RZ, RZ, R26 ;  /* 0x000000ffff097224 */ /* 0x000fe400078e001a */
[----:B------:R-:W-:-:S07]  /*130b0*/  IMAD.MOV.U32 R8, RZ, RZ, R17 ;  /* 0x000000ffff087224 */ /* 0x000fce00078e0011 */
.L_x_33895:
[----:B------:R-:W-:Y:S05]  /*130c0*/  BSYNC.RECONVERGENT B1 ;  /* 0x0000000000017941 */ /* 0x000fea0003800200 */
.L_x_33893:
        /* <DEDUP_REMOVED lines=9> */
.L_x_33897:
[----:B------:R-:W-:Y:S01]  /*13160*/  MOV R17, R13 ;  /* 0x0000000d00117202 */ /* 0x000fe20000000f00 */
[----:B------:R-:W-:Y:S02]  /*13170*/  IMAD.MOV.U32 R21, RZ, RZ, R15 ;  /* 0x000000ffff157224 */ /* 0x000fe400078e000f */
[----:B------:R-:W-:Y:S02]  /*13180*/  IMAD.MOV.U32 R13, RZ, RZ, R2 ;  /* 0x000000ffff0d7224 */ /* 0x000fe400078e0002 */
[----:B------:R-:W-:-:S07]  /*13190*/  IMAD.MOV.U32 R15, RZ, RZ, R10 ;  /* 0x000000ffff0f7224 */ /* 0x000fce00078e000a */
.L_x_33898:
[----:B------:R-:W-:Y:S05]  /*131a0*/  BSYNC.RECONVERGENT B1 ;  /* 0x0000000000017941 */ /* 0x000fea0003800200 */
.L_x_33896:
        /* <DEDUP_REMOVED lines=16> */
.L_x_33900:
[----:B------:R-:W-:Y:S02]  /*132b0*/  IMAD.MOV.U32 R2, RZ, RZ, R11 ;  /* 0x000000ffff027224 */ /* 0x000fe400078e000b */
[----:B------:R-:W-:Y:S02]  /*132c0*/  IMAD.MOV.U32 R10, RZ, RZ, R3 ;  /* 0x000000ffff0a7224 */ /* 0x000fe400078e0003 */
[----:B------:R-:W-:Y:S02]  /*132d0*/  IMAD.MOV.U32 R11, RZ, RZ, R4 ;  /* 0x000000ffff0b7224 */ /* 0x000fe400078e0004 */
[----:B------:R-:W-:-:S07]  /*132e0*/  IMAD.MOV.U32 R3, RZ, RZ, R20 ;  /* 0x000000ffff037224 */ /* 0x000fce00078e0014 */
.L_x_33901:
[----:B------:R-:W-:Y:S05]  /*132f0*/  BSYNC.RECONVERGENT B1 ;  /* 0x0000000000017941 */ /* 0x000fea0003800200 */
.L_x_33899:
        /* <DEDUP_REMOVED lines=9> */
.L_x_33903:
[----:B------:R-:W-:Y:S02]  /*13390*/  IMAD.MOV.U32 R4, RZ, RZ, R2 ;  /* 0x000000ffff047224 */ /* 0x000fe400078e0002 */
[----:B------:R-:W-:Y:S02]  /*133a0*/  IMAD.MOV.U32 R23, RZ, RZ, R10 ;  /* 0x000000ffff177224 */ /* 0x000fe400078e000a */
[----:B------:R-:W-:Y:S02]  /*133b0*/  IMAD.MOV.U32 R2, RZ, RZ, R5 ;  /* 0x000000ffff027224 */ /* 0x000fe400078e0005 */
[----:B------:R-:W-:-:S07]  /*133c0*/  IMAD.MOV.U32 R10, RZ, RZ, R19 ;  /* 0x000000ffff0a7224 */ /* 0x000fce00078e0013 */
.L_x_33904:
[----:B------:R-:W-:Y:S05]  /*133d0*/  BSYNC.RECONVERGENT B1 ;  /* 0x0000000000017941 */ /* 0x000fea0003800200 */
.L_x_33902:
        /* <DEDUP_REMOVED lines=9> */
.L_x_33906:
[----:B------:R-:W-:Y:S02]  /*13470*/  IMAD.MOV.U32 R5, RZ, RZ, R4 ;  /* 0x000000ffff057224 */ /* 0x000fe400078e0004 */
[----:B------:R-:W-:Y:S02]  /*13480*/  IMAD.MOV.U32 R19, RZ, RZ, R23 ;  /* 0x000000ffff137224 */ /* 0x000fe400078e0017 */
[----:B------:R-:W-:Y:S02]  /*13490*/  IMAD.MOV.U32 R4, RZ, RZ, R7 ;  /* 0x000000ffff047224 */ /* 0x000fe400078e0007 */
[----:B------:R-:W-:-:S07]  /*134a0*/  IMAD.MOV.U32 R23, RZ, RZ, R22 ;  /* 0x000000ffff177224 */ /* 0x000fce00078e0016 */
.L_x_33907:
[----:B------:R-:W-:Y:S05]  /*134b0*/  BSYNC.RECONVERGENT B1 ;  /* 0x0000000000017941 */ /* 0x000fea0003800200 */
.L_x_33905:
        /* <DEDUP_REMOVED lines=9> */
.L_x_33909:
[----:B------:R-:W-:Y:S02]  /*13550*/  IMAD.MOV.U32 R18, RZ, RZ, R5 ;  /* 0x000000ffff127224 */ /* 0x000fe400078e0005 */
[----:B------:R-:W-:Y:S02]  /*13560*/  IMAD.MOV.U32 R7, RZ, RZ, R19 ;  /* 0x000000ffff077224 */ /* 0x000fe400078e0013 */
[----:B------:R-:W-:Y:S02]  /*13570*/  IMAD.MOV.U32 R5, RZ, RZ, R6 ;  /* 0x000000ffff057224 */ /* 0x000fe400078e0006 */
[----:B------:R-:W-:-:S07]  /*13580*/  IMAD.MOV.U32 R19, RZ, RZ, R24 ;  /* 0x000000ffff137224 */ /* 0x000fce00078e0018 */
.L_x_33910:
[----:B------:R-:W-:Y:S05]  /*13590*/  BSYNC.RECONVERGENT B1 ;  /* 0x0000000000017941 */ /* 0x000fea0003800200 */
.L_x_33908:
        /* <DEDUP_REMOVED lines=9> */
.L_x_33912:
[----:B------:R-:W-:Y:S02]  /*13630*/  IMAD.MOV.U32 R6, RZ, RZ, R18 ;  /* 0x000000ffff067224 */ /* 0x000fe400078e0012 */
[----:B------:R-:W-:Y:S02]  /*13640*/  IMAD.MOV.U32 R20, RZ, RZ, R7 ;  /* 0x000000ffff147224 */ /* 0x000fe400078e0007 */
[----:B------:R-:W-:Y:S02]  /*13650*/  IMAD.MOV.U32 R18, RZ, RZ, R9 ;  /* 0x000000ffff127224 */ /* 0x000fe400078e0009 */
[----:B------:R-:W-:-:S07]  /*13660*/  IMAD.MOV.U32 R7, RZ, RZ, R8 ;  /* 0x000000ffff077224 */ /* 0x000fce00078e0008 */
.L_x_33913:
[----:B------:R-:W-:Y:S05]  /*13670*/  BSYNC.RECONVERGENT B1 ;  /* 0x0000000000017941 */ /* 0x000fea0003800200 */
.L_x_33911:
        /* <DEDUP_REMOVED lines=9> */
.L_x_33915:
[----:B------:R-:W-:Y:S02]  /*13710*/  IMAD.MOV.U32 R8, RZ, RZ, R6 ;  /* 0x000000ffff087224 */ /* 0x000fe400078e0006 */
[----:B------:R-:W-:Y:S02]  /*13720*/  IMAD.MOV.U32 R22, RZ, RZ, R20 ;  /* 0x000000ffff167224 */ /* 0x000fe400078e0014 */
[----:B------:R-:W-:Y:S02]  /*13730*/  IMAD.MOV.U32 R6, RZ, RZ, R13 ;  /* 0x000000ffff067224 */ /* 0x000fe400078e000d */
[----:B------:R-:W-:-:S07]  /*13740*/  IMAD.MOV.U32 R20, RZ, RZ, R15 ;  /* 0x000000ffff147224 */ /* 0x000fce00078e000f */
.L_x_33916:
[----:B------:R-:W-:Y:S05]  /*13750*/  BSYNC.RECONVERGENT B1 ;  /* 0x0000000000017941 */ /* 0x000fea0003800200 */
.L_x_33914:
        /* <DEDUP_REMOVED lines=9> */
.L_x_33918:
[----:B------:R-:W-:Y:S02]  /*137f0*/  IMAD.MOV.U32 R9, RZ, RZ, R8 ;  /* 0x000000ffff097224 */ /* 0x000fe400078e0008 */
[----:B------:R-:W-:Y:S02]  /*13800*/  IMAD.MOV.U32 R13, RZ, RZ, R22 ;  /* 0x000000ffff0d7224 */ /* 0x000fe400078e0016 */
[----:B------:R-:W-:Y:S02]  /*13810*/  IMAD.MOV.U32 R8, RZ, RZ, R17 ;  /* 0x000000ffff087224 */ /* 0x000fe400078e0011 */
[----:B------:R-:W-:-:S07]  /*13820*/  IMAD.MOV.U32 R22, RZ, RZ, R21 ;  /* 0x000000ffff167224 */ /* 0x000fce00078e0015 */
.L_x_33919:
[----:B------:R-:W-:Y:S05]  /*13830*/  BSYNC.RECONVERGENT B1 ;  /* 0x0000000000017941 */ /* 0x000fea0003800200 */
.L_x_33917:
        /* <DEDUP_REMOVED lines=16> */
.L_x_33921:
[----:B------:R-:W-:Y:S01]  /*13940*/  IMAD.MOV.U32 R15, RZ, RZ, R11 ;  /* 0x000000ffff0f7224 */ /* 0x000fe200078e000b */
[----:B------:R-:W-:Y:S01]  /*13950*/  MOV R11, R2 ;  /* 0x00000002000b7202 */ /* 0x000fe20000000f00 */
[----:B------:R-:W-:Y:S02]  /*13960*/  IMAD.MOV.U32 R16, RZ, RZ, R3 ;  /* 0x000000ffff107224 */ /* 0x000fe400078e0003 */
[----:B------:R-:W-:-:S07]  /*13970*/  IMAD.MOV.U32 R3, RZ, RZ, R10 ;  /* 0x000000ffff037224 */ /* 0x000fce00078e000a */
.L_x_33922:
[----:B------:R-:W-:Y:S05]  /*13980*/  BSYNC.RECONVERGENT B1 ;  /* 0x0000000000017941 */ /* 0x000fea0003800200 */
.L_x_33920:
        /* <DEDUP_REMOVED lines=9> */
.L_x_33924:
[----:B------:R-:W-:Y:S01]  /*13a20*/  IMAD.MOV.U32 R17, RZ, RZ, R15 ;  /* 0x000000ffff117224 */ /* 0x000fe200078e000f */
[----:B------:R-:W-:Y:S01]  /*13a30*/  MOV R15, R4 ;  /* 0x00000004000f7202 */ /* 0x000fe20000000f00 */
[----:B------:R-:W-:Y:S02]  /*13a40*/  IMAD.MOV.U32 R21, RZ, RZ, R16 ;  /* 0x000000ffff157224 */ /* 0x000fe400078e0010 */
[----:B------:R-:W-:-:S07]  /*13a50*/  IMAD.MOV.U32 R16, RZ, RZ, R23 ;  /* 0x000000ffff107224 */ /* 0x000fce00078e0017 */
.L_x_33925:
[----:B------:R-:W-:Y:S05]  /*13a60*/  BSYNC.RECONVERGENT B1 ;  /* 0x0000000000017941 */ /* 0x000fea0003800200 */
.L_x_33923:
        /* <DEDUP_REMOVED lines=9> */
.L_x_33927:
[----:B------:R-:W-:Y:S01]  /*13b00*/  IMAD.MOV.U32 R23, RZ, RZ, R17 ;  /* 0x000000ffff177224 */ /* 0x000fe200078e0011 */
[----:B------:R-:W-:Y:S01]  /*13b10*/  MOV R17, R5 ;  /* 0x0000000500117202 */ /* 0x000fe20000000f00 */
[----:B------:R-:W-:Y:S02]  /*13b20*/  IMAD.MOV.U32 R24, RZ, RZ, R21 ;  /* 0x000000ffff187224 */ /* 0x000fe400078e0015 */
[----:B------:R-:W-:-:S07]  /*13b30*/  IMAD.MOV.U32 R21, RZ, RZ, R19 ;  /* 0x000000ffff157224 */ /* 0x000fce00078e0013 */
.L_x_33928:
[----:B------:R-:W-:Y:S05]  /*13b40*/  BSYNC.RECONVERGENT B1 ;  /* 0x0000000000017941 */ /* 0x000fea0003800200 */
.L_x_33926:
        /* <DEDUP_REMOVED lines=9> */
.L_x_33930:
[----:B------:R-:W-:Y:S01]  /*13be0*/  IMAD.MOV.U32 R19, RZ, RZ, R23 ;  /* 0x000000ffff137224 */ /* 0x000fe200078e0017 */
[----:B------:R-:W-:Y:S01]  /*13bf0*/  MOV R23, R18 ;  /* 0x0000001200177202 */ /* 0x000fe20000000f00 */
[----:B------:R-:W-:Y:S02]  /*13c00*/  IMAD.MOV.U32 R27, RZ, RZ, R24 ;  /* 0x000000ffff1b7224 */ /* 0x000fe400078e0018 */
[----:B------:R-:W-:-:S07]  /*13c10*/  IMAD.MOV.U32 R24, RZ, RZ, R7 ;  /* 0x000000ffff187224 */ /* 0x000fce00078e0007 */
.L_x_33931:
[----:B------:R-:W-:Y:S05]  /*13c20*/  BSYNC.RECONVERGENT B1 ;  /* 0x0000000000017941 */ /* 0x000fea0003800200 */
.L_x_33929:
        /* <DEDUP_REMOVED lines=9> */
.L_x_33933:
[----:B------:R-:W-:Y:S01]  /*13cc0*/  IMAD.MOV.U32 R18, RZ, RZ, R19 ;  /* 0x000000ffff127224 */ /* 0x000fe200078e0013 */
[----:B------:R-:W-:Y:S01]  /*13cd0*/  MOV R19, R6 ;  /* 0x0000000600137202 */ /* 0x000fe20000000f00 */
[----:B------:R-:W-:Y:S02]  /*13ce0*/  IMAD.MOV.U32 R26, RZ, RZ, R27 ;  /* 0x000000ffff1a7224 */ /* 0x000fe400078e001b */
[----:B------:R-:W-:-:S07]  /*13cf0*/  IMAD.MOV.U32 R27, RZ, RZ, R20 ;  /* 0x000000ffff1b7224 */ /* 0x000fce00078e0014 */
.L_x_33934:
[----:B------:R-:W-:Y:S05]  /*13d00*/  BSYNC.RECONVERGENT B1 ;  /* 0x0000000000017941 */ /* 0x000fea0003800200 */
.L_x_33932:
        /* <DEDUP_REMOVED lines=9> */
.L_x_33936:
[----:B------:R-:W-:Y:S01]  /*13da0*/  IMAD.MOV.U32 R20, RZ, RZ, R18 ;  /* 0x000000ffff147224 */ /* 0x000fe200078e0012 */
[----:B------:R-:W-:Y:S01]  /*13db0*/  MOV R18, R8 ;  /* 0x0000000800127202 */ /* 0x000fe20000000f00 */
[----:B------:R-:W-:Y:S02]  /*13dc0*/  IMAD.MOV.U32 R29, RZ, RZ, R26 ;  /* 0x000000ffff1d7224 */ /* 0x000fe400078e001a */
[----:B------:R-:W-:-:S07]  /*13dd0*/  IMAD.MOV.U32 R26, RZ, RZ, R22 ;  /* 0x000000ffff1a7224 */ /* 0x000fce00078e0016 */
.L_x_33937:
[----:B------:R-:W-:Y:S05]  /*13de0*/  BSYNC.RECONVERGENT B1 ;  /* 0x0000000000017941 */ /* 0x000fea0003800200 */
.L_x_33935:
        /* <DEDUP_REMOVED lines=9> */
.L_x_33939:
[----:B------:R-:W-:Y:S01]  /*13e80*/  IMAD.MOV.U32 R22, RZ, RZ, R20 ;  /* 0x000000ffff167224 */ /* 0x000fe200078e0014 */
[----:B------:R-:W-:Y:S01]  /*13e90*/  MOV R20, R9 ;  /* 0x0000000900147202 */ /* 0x000fe20000000f00 */
[----:B------:R-:W-:Y:S02]  /*13ea0*/  IMAD.MOV.U32 R30, RZ, RZ, R29 ;  /* 0x000000ffff1e7224 */ /* 0x000fe400078e001d */
[----:B------:R-:W-:-:S07]  /*13eb0*/  IMAD.MOV.U32 R29, RZ, RZ, R13 ;  /* 0x000000ffff1d7224 */ /* 0x000fce00078e000d */
.L_x_33940:
[----:B------:R-:W-:Y:S05]  /*13ec0*/  BSYNC.RECONVERGENT B1 ;  /* 0x0000000000017941 */ /* 0x000fea0003800200 */
.L_x_33938:
        /* <DEDUP_REMOVED lines=16> */
.L_x_33942:
[----:B------:R-:W-:Y:S01]  /*13fd0*/  MOV R10, R11 ;  /* 0x0000000b000a7202 */ /* 0x000fe20000000f00 */
[----:B------:R-:W-:Y:S02]  /*13fe0*/  IMAD.MOV.U32 R2, RZ, RZ, R3 ;  /* 0x000000ffff027224 */ /* 0x000fe400078e0003 */
[----:B------:R-:W-:Y:S02]  /*13ff0*/  IMAD.MOV.U32 R11, RZ, RZ, R15 ;  /* 0x000000ffff0b7224 */ /* 0x000fe400078e000f */
[----:B------:R-:W-:-:S07]  /*14000*/  IMAD.MOV.U32 R3, RZ, RZ, R16 ;  /* 0x000000ffff037224 */ /* 0x000fce00078e0010 */
.L_x_33943:
[----:B------:R-:W-:Y:S05]  /*14010*/  BSYNC.RECONVERGENT B1 ;  /* 0x0000000000017941 */ /* 0x000fea0003800200 */
.L_x_33941:
        /* <DEDUP_REMOVED lines=9> */
.L_x_33945:
[----:B------:R-:W-:Y:S01]  /*140b0*/  MOV R33, R10 ;  /* 0x0000000a00217202 */ /* 0x000fe20000000f00 */
[----:B------:R-:W-:Y:S02]  /*140c0*/  IMAD.MOV.U32 R5, RZ, RZ, R2 ;  /* 0x000000ffff057224 */ /* 0x000fe400078e0002 */
[----:B------:R-:W-:Y:S02]  /*140d0*/  IMAD.MOV.U32 R10, RZ, RZ, R17 ;  /* 0x000000ffff0a7224 */ /* 0x000fe400078e0011 */
[----:B------:R-:W-:-:S07]  /*140e0*/  IMAD.MOV.U32 R2, RZ, RZ, R21 ;  /* 0x000000ffff027224 */ /* 0x000fce00078e0015 */
.L_x_33946:
[----:B------:R-:W-:Y:S05]  /*140f0*/  BSYNC.RECONVERGENT B1 ;  /* 0x0000000000017941 */ /* 0x000fea0003800200 */
.L_x_33944:
        /* <DEDUP_REMOVED lines=9> */
.L_x_33948:
[----:B------:R-:W-:Y:S01]  /*14190*/  MOV R32, R33 ;  /* 0x0000002100207202 */ /* 0x000fe20000000f00 */
[----:B------:R-:W-:Y:S02]  /*141a0*/  IMAD.MOV.U32 R4, RZ, RZ, R5 ;  /* 0x000000ffff047224 */ /* 0x000fe400078e0005 */
[----:B------:R-:W-:Y:S02]  /*141b0*/  IMAD.MOV.U32 R33, RZ, RZ, R23 ;  /* 0x000000ffff217224 */ /* 0x000fe400078e0017 */
[----:B------:R-:W-:-:S07]  /*141c0*/  IMAD.MOV.U32 R5, RZ, RZ, R24 ;  /* 0x000000ffff057224 */ /* 0x000fce00078e0018 */
.L_x_33949:
[----:B------:R-:W-:Y:S05]  /*141d0*/  BSYNC.RECONVERGENT B1 ;  /* 0x0000000000017941 */ /* 0x000fea0003800200 */
.L_x_33947:
        /* <DEDUP_REMOVED lines=9> */
.L_x_33951:
[----:B------:R-:W-:Y:S01]  /*14270*/  MOV R35, R32 ;  /* 0x0000002000237202 */ /* 0x000fe20000000f00 */
[----:B------:R-:W-:Y:S02]  /*14280*/  IMAD.MOV.U32 R7, RZ, RZ, R4 ;  /* 0x000000ffff077224 */ /* 0x000fe400078e0004 */
[----:B------:R-:W-:Y:S02]  /*14290*/  IMAD.MOV.U32 R32, RZ, RZ, R19 ;  /* 0x000000ffff207224 */ /* 0x000fe400078e0013 */
[----:B------:R-:W-:-:S07]  /*142a0*/  IMAD.MOV.U32 R4, RZ, RZ, R27 ;  /* 0x000000ffff047224 */ /* 0x000fce00078e001b */
.L_x_33952:
[----:B------:R-:W-:Y:S05]  /*142b0*/  BSYNC.RECONVERGENT B1 ;  /* 0x0000000000017941 */ /* 0x000fea0003800200 */
.L_x_33950:
        /* <DEDUP_REMOVED lines=9> */
.L_x_33954:
[----:B------:R-:W-:Y:S01]  /*14350*/  MOV R34, R35 ;  /* 0x0000002300227202 */ /* 0x000fe20000000f00 */
[----:B------:R-:W-:Y:S02]  /*14360*/  IMAD.MOV.U32 R6, RZ, RZ, R7 ;  /* 0x000000ffff067224 */ /* 0x000fe400078e0007 */
[----:B------:R-:W-:Y:S02]  /*14370*/  IMAD.MOV.U32 R35, RZ, RZ, R18 ;  /* 0x000000ffff237224 */ /* 0x000fe400078e0012 */
[----:B------:R-:W-:-:S07]  /*14380*/  IMAD.MOV.U32 R7, RZ, RZ, R26 ;  /* 0x000000ffff077224 */ /* 0x000fce00078e001a */
.L_x_33955:
[----:B------:R-:W-:Y:S05]  /*14390*/  BSYNC.RECONVERGENT B1 ;  /* 0x0000000000017941 */ /* 0x000fea0003800200 */
.L_x_33953:
        /* <DEDUP_REMOVED lines=9> */
.L_x_33957:
[----:B------:R-:W-:Y:S01]  /*14430*/  MOV R37, R34 ;  /* 0x0000002200257202 */ /* 0x000fe20000000f00 */
[----:B------:R-:W-:Y:S02]  /*14440*/  IMAD.MOV.U32 R9, RZ, RZ, R6 ;  /* 0x000000ffff097224 */ /* 0x000fe400078e0006 */
[----:B------:R-:W-:Y:S02]  /*14450*/  IMAD.MOV.U32 R34, RZ, RZ, R20 ;  /* 0x000000ffff227224 */ /* 0x000fe400078e0014 */
[----:B------:R-:W-:-:S07]  /*14460*/  IMAD.MOV.U32 R6, RZ, RZ, R29 ;  /* 0x000000ffff067224 */ /* 0x000fce00078e001d */
.L_x_33958:
[----:B------:R-:W-:Y:S05]  /*14470*/  BSYNC.RECONVERGENT B1 ;  /* 0x0000000000017941 */ /* 0x000fea0003800200 */
.L_x_33956:
        /* <DEDUP_REMOVED lines=9> */
.L_x_33960:
[----:B------:R-:W-:Y:S01]  /*14510*/  MOV R36, R37 ;  /* 0x0000002500247202 */ /* 0x000fe20000000f00 */
[----:B------:R-:W-:Y:S02]  /*14520*/  IMAD.MOV.U32 R8, RZ, RZ, R9 ;  /* 0x000000ffff087224 */ /* 0x000fe400078e0009 */
[----:B------:R-:W-:Y:S02]  /*14530*/  IMAD.MOV.U32 R37, RZ, RZ, R22 ;  /* 0x000000ffff257224 */ /* 0x000fe400078e0016 */
[----:B------:R-:W-:-:S07]  /*14540*/  IMAD.MOV.U32 R9, RZ, RZ, R30 ;  /* 0x000000ffff097224 */ /* 0x000fce00078e001e */
.L_x_33961:
[----:B------:R-:W-:Y:S05]  /*14550*/  BSYNC.RECONVERGENT B1 ;  /* 0x0000000000017941 */ /* 0x000fea0003800200 */
.L_x_33959:
[----:B------:R-:W-:Y:S01]  /*14560*/  ISETP.NE.AND P0, PT, R25, RZ, PT ;  /* 0x000000ff1900720c */ /* 0x000fe20003f05270 */
[----:B------:R-:W-:-:S12]  /*14570*/  IMAD.MOV.U32 R39, RZ, RZ, R12 ;  /* 0x000000ffff277224 */ /* 0x000fd800078e000c */
[----:B------:R-:W-:Y:S05]  /*14580*/  @P0 BRA `(.L_x_33793) ;  /* 0x0000000000400947 */ /* 0x000fea0003800000 */
[----:B------:R-:W0:Y:S01]  /*14590*/  S2R R14, SR_CgaCtaId ;  /* 0x00000000000e7919 */ /* 0x000e220000008800 */
[----:B------:R-:W-:Y:S01]  /*145a0*/  MOV R15, 0x400 ;  /* 0x00000400000f7802 */ /* 0x000fe20000000f00 */
[----:B------:R-:W1:Y:S03]  /*145b0*/  S2R R13, SR_TID.X ;  /* 0x00000000000d7919 */ /* 0x000e660000002100 */
[----:B0-----:R-:W-:Y:S02]  /*145c0*/  LEA R15, R14, R15, 0x18 ;  /* 0x0000000f0e0f7211 */ /* 0x001fe400078ec0ff */
[----:B-1----:R-:W-:Y:S01]  /*145d0*/  SHF.R.U32.HI R14, RZ, 0x5, R13 ;  /* 0x00000005ff0e7819 */ /* 0x002fe2000001160d */
[----:B------:R-:W-:-:S04]  /*145e0*/  IMAD.MOV.U32 R13, RZ, RZ, R38 ;  /* 0x000000ffff0d7224 */ /* 0x000fc800078e0026 */
        /* <DEDUP_REMOVED lines=10> */
.L_x_33793:
[----:B------:R-:W-:Y:S05]  /*14690*/  BSYNC.RECONVERGENT B0 ;  /* 0x0000000000007941 */ /* 0x000fea0003800200 */
.L_x_33792:
[----:B-1----:R-:W1:Y:S01]  /*146a0*/  S2R R12, SR_TID.X ;  /* 0x00000000000c7919 */ /* 0x002e620000002100 */
[----:B------:R-:W-:Y:S01]  /*146b0*/  BSSY.RECONVERGENT B0, `(.L_x_33962) ;  /* 0x0000a0d000007945 */ /* 0x000fe20003800200 */
[----:B------:R-:W-:Y:S01]  /*146c0*/  BAR.SYNC.DEFER_BLOCKING 0x0 ;  /* 0x0000000000007b1d */ /* 0x000fe20000010000 */
[----:B-1----:R-:W-:-:S13]  /*146d0*/  ISETP.NE.AND P2, PT, R12, RZ, PT ;  /* 0x000000ff0c00720c */ /* 0x002fda0003f45270 */
[----:B------:R-:W-:Y:S05]  /*146e0*/  @P2 BRA `(.L_x_33963) ;  /* 0x000000a000242947 */ /* 0x000fea0003800000 */
[----:B------:R-:W1:Y:S01]  /*146f0*/  S2UR UR5, SR_CgaCtaId ;  /* 0x00000000000579c3 */ /* 0x000e620000008800 */
[----:B------:R-:W-:Y:S01]  /*14700*/  UMOV UR4, 0x400 ;  /* 0x0000040000047882 */ /* 0x000fe20000000000 */
[----:B------:R-:W-:Y:S06]  /*14710*/  BSSY.RECONVERGENT B1, `(.L_x_33964) ;  /* 0x0000026000017945 */ /* 0x000fec0003800200 */
[----:B------:R-:W2:Y:S01]  /*14720*/  S2UR UR6, SR_CgaCtaId ;  /* 0x00000000000679c3 */ /* 0x000ea20000008800 */
[----:B-1----:R-:W-:-:S03]  /*14730*/  ULEA UR4, UR5, UR4, 0x18 ;  /* 0x0000000405047291 */ /* 0x002fc6000f8ec0ff */
[----:B------:R-:W-:Y:S02]  /*14740*/  UMOV UR5, 0x400 ;  /* 0x0000040000057882 */ /* 0x000fe40000000000 */
[----:B--2---:R-:W-:-:S04]  /*14750*/  ULEA UR5, UR6, UR5, 0x18 ;  /* 0x0000000506057291 */ /* 0x004fc8000f8ec0ff */
[----:B0-----:R-:W0:Y:S04]  /*14760*/  LDS.128 R28, [UR4+0x70] ;  /* 0x00007004ff1c7984 */ /* 0x001e280008000c00 */
[----:B------:R-:W1:Y:S04]  /*14770*/  LDS.128 R24, [UR4+0x50] ;  /* 0x00005004ff187984 */ /* 0x000e680008000c00 */
[----:B------:R-:W2:Y:S04]  /*14780*/  LDS.128 R12, [UR4+0x60] ;  /* 0x00006004ff0c7984 */ /* 0x000ea80008000c00 */
[----:B------:R-:W3:Y:S04]  /*14790*/  LDS.128 R16, [UR4+0x80] ;  /* 0x00008004ff107984 */ /* 0x000ee80008000c00 */
[----:B------:R-:W4:Y:S01]  /*147a0*/  LDS.128 R20, [UR5+0x90] ;  /* 0x00009005ff147984 */ /* 0x000f220008000c00 */
[----:B0-----:R-:W-:-:S02]  /*147b0*/  FSETP.GT.FTZ.AND P0, PT, R30, R3, PT ;  /* 0x000000031e00720b */ /* 0x001fc40003f14000 */
[----:B------:R-:W-:Y:S02]  /*147c0*/  FSETP.NEU.FTZ.AND P1, PT, R30, R3, PT ;  /* 0x000000031e00720b */ /* 0x000fe40003f3d000 */
[----:B------:R-:W-:Y:S02]  /*147d0*/  ISETP.EQ.OR P0, PT, R11, -0x1, P0 ;  /* 0xffffffff0b00780c */ /* 0x000fe40000702670 */
[----:B-1----:R-:W-:Y:S02]  /*147e0*/  ISETP.GE.OR P1, PT, R26, R11, P1 ;  /* 0x0000000b1a00720c */ /* 0x002fe40000f26670 */
[CC--:B------:R-:W-:Y:S02]  /*147f0*/  FSETP.GT.FTZ.AND P3, PT, R39.reuse, R24.reuse, PT ;  /* 0x000000182700720b */ /* 0x0c0fe40003f74000 */
[----:B------:R-:W-:Y:S02]  /*14800*/  PLOP3.LUT P0, PT, P0, P1, PT, 0x8, 0x80 ;  /* 0x000000000080781c */ /* 0x000fe40000702170 */
[----:B------:R-:W-:-:S02]  /*14810*/  FSEL R41, R39, R24, P3 ;  /* 0x0000001827297208 */ /* 0x000fc40001800000 */
        /* <DEDUP_REMOVED lines=11> */
[----:B--234-:R-:W-:Y:S05]  /*148d0*/  @P1 BRA `(.L_x_33965) ;  /* 0x0000000000141947 */ /* 0x01cfea0003800000 */
[----:B------:R-:W-:Y:S01]  /*148e0*/  FSETP.NEU.FTZ.AND P0, PT, R3, R2, PT ;  /* 0x000000020300720b */ /* 0x000fe20003f1d000 */
[----:B------:R-:W-:Y:S02]  /*148f0*/  IMAD.MOV.U32 R30, RZ, RZ, R10 ;  /* 0x000000ffff1e7224 */ /* 0x000fe400078e000a */
[----:B------:R-:W-:Y:S01]  /*14900*/  IMAD.MOV.U32 R26, RZ, RZ, R2 ;  /* 0x000000ffff1a7224 */ /* 0x000fe200078e0002 */
[----:B------:R-:W-:-:S13]  /*14910*/  ISETP.GE.OR P0, PT, R11, R10, P0 ;  /* 0x0000000a0b00720c */ /* 0x000fda0000706670 */
[----:B------:R-:W-:Y:S05]  /*14920*/  @P0 BRA `(.L_x_33966) ;  /* 0x0000000000100947 */ /* 0x000fea0003800000 */
.L_x_33965:
[----:B------:R-:W-:Y:S01]  /*14930*/  IMAD.MOV.U32 R30, RZ, RZ, R11 ;  /* 0x000000ffff1e7224 */ /* 0x000fe200078e000b */
[----:B------:R-:W-:Y:S01]  /*14940*/  MOV R11, R10 ;  /* 0x0000000a000b7202 */ /* 0x000fe20000000f00 */
[----:B------:R-:W-:Y:S02]  /*14950*/  IMAD.MOV.U32 R26, RZ, RZ, R3 ;  /* 0x000000ffff1a7224 */ /* 0x000fe400078e0003 */
[----:B------:R-:W-:-:S07]  /*14960*/  IMAD.MOV.U32 R3, RZ, RZ, R2 ;  /* 0x000000ffff037224 */ /* 0x000fce00078e0002 */
.L_x_33966:
[----:B------:R-:W-:Y:S05]  /*14970*/  BSYNC.RECONVERGENT B1 ;  /* 0x0000000000017941 */ /* 0x000fea0003800200 */
.L_x_33964:
        /* <DEDUP_REMOVED lines=9> */
.L_x_33968:
[----:B------:R-:W-:Y:S01]  /*14a10*/  IMAD.MOV.U32 R39, RZ, RZ, R30 ;  /* 0x000000ffff277224 */ /* 0x000fe200078e001e */
[----:B------:R-:W-:Y:S01]  /*14a20*/  MOV R30, R33 ;  /* 0x00000021001e7202 */ /* 0x000fe20000000f00 */
[----:B------:R-:W-:Y:S02]  /*14a30*/  IMAD.MOV.U32 R25, RZ, RZ, R26 ;  /* 0x000000ffff197224 */ /* 0x000fe400078e001a */
[----:B------:R-:W-:-:S07]  /*14a40*/  IMAD.MOV.U32 R26, RZ, RZ, R5 ;  /* 0x000000ffff1a7224 */ /* 0x000fce00078e0005 */
.L_x_33969:
[----:B------:R-:W-:Y:S05]  /*14a50*/  BSYNC.RECONVERGENT B1 ;  /* 0x0000000000017941 */ /* 0x000fea0003800200 */
.L_x_33967:
        /* <DEDUP_REMOVED lines=9> */
.L_x_33971:
[----:B------:R-:W-:Y:S01]  /*14af0*/  IMAD.MOV.U32 R10, RZ, RZ, R39 ;  /* 0x000000ffff0a7224 */ /* 0x000fe200078e0027 */
[----:B------:R-:W-:Y:S01]  /*14b00*/  MOV R39, R32 ;  /* 0x0000002000277202 */ /* 0x000fe20000000f00 */
[----:B------:R-:W-:Y:S02]  /*14b10*/  IMAD.MOV.U32 R2, RZ, RZ, R25 ;  /* 0x000000ffff027224 */ /* 0x000fe400078e0019 */
[----:B------:R-:W-:-:S07]  /*14b20*/  IMAD.MOV.U32 R25, RZ, RZ, R4 ;  /* 0x000000ffff197224 */ /* 0x000fce00078e0004 */
.L_x_33972:
[----:B------:R-:W-:Y:S05]  /*14b30*/  BSYNC.RECONVERGENT B1 ;  /* 0x0000000000017941 */ /* 0x000fea0003800200 */
.L_x_33970:
        /* <DEDUP_REMOVED lines=9> */
.L_x_33974:
[----:B------:R-:W-:Y:S01]  /*14bd0*/  IMAD.MOV.U32 R33, RZ, RZ, R10 ;  /* 0x000000ffff217224 */ /* 0x000fe200078e000a */
[----:B------:R-:W-:Y:S01]  /*14be0*/  MOV R10, R35 ;  /* 0x00000023000a7202 */ /* 0x000fe20000000f00 */
[----:B------:R-:W-:Y:S02]  /*14bf0*/  IMAD.MOV.U32 R5, RZ, RZ, R2 ;  /* 0x000000ffff057224 */ /* 0x000fe400078e0002 */
[----:B------:R-:W-:-:S07]  /*14c00*/  IMAD.MOV.U32 R2, RZ, RZ, R7 ;  /* 0x000000ffff027224 */ /* 0x000fce00078e0007 */
.L_x_33975:
[----:B------:R-:W-:Y:S05]  /*14c10*/  BSYNC.RECONVERGENT B1 ;  /* 0x0000000000017941 */ /* 0x000fea0003800200 */
.L_x_33973:
        /* <DEDUP_REMOVED lines=9> */
.L_x_33977:
[----:B------:R-:W-:Y:S01]  /*14cb0*/  IMAD.MOV.U32 R32, RZ, RZ, R33 ;  /* 0x000000ffff207224 */ /* 0x000fe200078e0021 */
[----:B------:R-:W-:Y:S01]  /*14cc0*/  MOV R33, R34 ;  /* 0x0000002200217202 */ /* 0x000fe20000000f00 */
[----:B------:R-:W-:Y:S02]  /*14cd0*/  IMAD.MOV.U32 R4, RZ, RZ, R5 ;  /* 0x000000ffff047224 */ /* 0x000fe400078e0005 */
[----:B------:R-:W-:-:S07]  /*14ce0*/  IMAD.MOV.U32 R5, RZ, RZ, R6 ;  /* 0x000000ffff057224 */ /* 0x000fce00078e0006 */
.L_x_33978:
[----:B------:R-:W-:Y:S05]  /*14cf0*/  BSYNC.RECONVERGENT B1 ;  /* 0x0000000000017941 */ /* 0x000fea0003800200 */
.L_x_33976:
        /* <DEDUP_REMOVED lines=9> */
.L_x_33980:
[----:B------:R-:W-:Y:S01]  /*14d90*/  IMAD.MOV.U32 R35, RZ, RZ, R32 ;  /* 0x000000ffff237224 */ /* 0x000fe200078e0020 */
[----:B------:R-:W-:Y:S01]  /*14da0*/  MOV R32, R37 ;  /* 0x0000002500207202 */ /* 0x000fe20000000f00 */
[----:B------:R-:W-:Y:S02]  /*14db0*/  IMAD.MOV.U32 R7, RZ, RZ, R4 ;  /* 0x000000ffff077224 */ /* 0x000fe400078e0004 */
[----:B------:R-:W-:-:S07]  /*14dc0*/  IMAD.MOV.U32 R4, RZ, RZ, R9 ;  /* 0x000000ffff047224 */ /* 0x000fce00078e0009 */
.L_x_33981:
[----:B------:R-:W-:Y:S05]  /*14dd0*/  BSYNC.RECONVERGENT B1 ;  /* 0x0000000000017941 */ /* 0x000fea0003800200 */
.L_x_33979:
        /* <DEDUP_REMOVED lines=9> */
.L_x_33983:
[----:B------:R-:W-:Y:S01]  /*14e70*/  IMAD.MOV.U32 R9, RZ, RZ, R35 ;  /* 0x000000ffff097224 */ /* 0x000fe200078e0023 */
[----:B------:R-:W-:Y:S01]  /*14e80*/  MOV R35, R36 ;  /* 0x0000002400237202 */ /* 0x000fe20000000f00 */
[----:B------:R-:W-:Y:S02]  /*14e90*/  IMAD.MOV.U32 R6, RZ, RZ, R7 ;  /* 0x000000ffff067224 */ /* 0x000fe400078e0007 */
[----:B------:R-:W-:-:S07]  /*14ea0*/  IMAD.MOV.U32 R7, RZ, RZ, R8 ;  /* 0x000000ffff077224 */ /* 0x000fce00078e0008 */
.L_x_33984:
[----:B------:R-:W-:Y:S05]  /*14eb0*/  BSYNC.RECONVERGENT B1 ;  /* 0x0000000000017941 */ /* 0x000fea0003800200 */
.L_x_33982:
        /* <DEDUP_REMOVED lines=16> */
.L_x_33986:
[----:B------:R-:W-:Y:S01]  /*14fc0*/  MOV R34, R11 ;  /* 0x0000000b00227202 */ /* 0x000fe20000000f00 */
[----:B------:R-:W-:Y:S02]  /*14fd0*/  IMAD.MOV.U32 R8, RZ, RZ, R3 ;  /* 0x000000ffff087224 */ /* 0x000fe400078e0003 */
[----:B------:R-:W-:Y:S02]  /*14fe0*/  IMAD.MOV.U32 R11, RZ, RZ, R30 ;  /* 0x000000ffff0b7224 */ /* 0x000fe400078e001e */
[----:B------:R-:W-:-:S07]  /*14ff0*/  IMAD.MOV.U32 R3, RZ, RZ, R26 ;  /* 0x000000ffff037224 */ /* 0x000fce00078e001a */
.L_x_33987:
[----:B------:R-:W-:Y:S05]  /*15000*/  BSYNC.RECONVERGENT B1 ;  /* 0x0000000000017941 */ /* 0x000fea0003800200 */
.L_x_33985:
        /* <DEDUP_REMOVED lines=9> */
.L_x_33989:
[----:B------:R-:W-:Y:S01]  /*150a0*/  MOV R31, R34 ;  /* 0x00000022001f7202 */ /* 0x000fe20000000f00 */
[----:B------:R-:W-:Y:S02]  /*150b0*/  IMAD.MOV.U32 R27, RZ, RZ, R8 ;  /* 0x000000ffff1b7224 */ /* 0x000fe400078e0008 */
[----:B------:R-:W-:Y:S02]  /*150c0*/  IMAD.MOV.U32 R34, RZ, RZ, R39 ;  /* 0x000000ffff227224 */ /* 0x000fe400078e0027 */
[----:B------:R-:W-:-:S07]  /*150d0*/  IMAD.MOV.U32 R8, RZ, RZ, R25 ;  /* 0x000000ffff087224 */ /* 0x000fce00078e0019 */
.L_x_33990:
[----:B------:R-:W-:Y:S05]  /*150e0*/  BSYNC.RECONVERGENT B1 ;  /* 0x0000000000017941 */ /* 0x000fea0003800200 */
.L_x_33988:
        /* <DEDUP_REMOVED lines=9> */
.L_x_33992:
[----:B------:R-:W-:Y:S01]  /*15180*/  MOV R30, R31 ;  /* 0x0000001f001e7202 */ /* 0x000fe20000000f00 */
[----:B------:R-:W-:Y:S02]  /*15190*/  IMAD.MOV.U32 R26, RZ, RZ, R27 ;  /* 0x000000ffff1a7224 */ /* 0x000fe400078e001b */
[----:B------:R-:W-:Y:S02]  /*151a0*/  IMAD.MOV.U32 R31, RZ, RZ, R10 ;  /* 0x000000ffff1f7224 */ /* 0x000fe400078e000a */
[----:B------:R-:W-:-:S07]  /*151b0*/  IMAD.MOV.U32 R27, RZ, RZ, R2 ;  /* 0x000000ffff1b7224 */ /* 0x000fce00078e0002 */
.L_x_33993:
[----:B------:R-:W-:Y:S05]  /*151c0*/  BSYNC.RECONVERGENT B1 ;  /* 0x0000000000017941 */ /* 0x000fea0003800200 */
.L_x_33991:
        /* <DEDUP_REMOVED lines=9> */
.L_x_33995:
[----:B------:R-:W-:Y:S01]  /*15260*/  MOV R37, R30 ;  /* 0x0000001e00257202 */ /* 0x000fe20000000f00 */
[----:B------:R-:W-:Y:S02]  /*15270*/  IMAD.MOV.U32 R25, RZ, RZ, R26 ;  /* 0x000000ffff197224 */ /* 0x000fe400078e001a */
[----:B------:R-:W-:Y:S02]  /*15280*/  IMAD.MOV.U32 R30, RZ, RZ, R33 ;  /* 0x000000ffff1e7224 */ /* 0x000fe400078e0021 */
[----:B------:R-:W-:-:S07]  /*15290*/  IMAD.MOV.U32 R26, RZ, RZ, R5 ;  /* 0x000000ffff1a7224 */ /* 0x000fce00078e0005 */
.L_x_33996:
[----:B------:R-:W-:Y:S05]  /*152a0*/  BSYNC.RECONVERGENT B1 ;  /* 0x0000000000017941 */ /* 0x000fea0003800200 */
.L_x_33994:
        /* <DEDUP_REMOVED lines=9> */
.L_x_33998:
[----:B------:R-:W-:Y:S01]  /*15340*/  MOV R10, R37 ;  /* 0x00000025000a7202 */ /* 0x000fe20000000f00 */
[----:B------:R-:W-:Y:S02]  /*15350*/  IMAD.MOV.U32 R2, RZ, RZ, R25 ;  /* 0x000000ffff027224 */ /* 0x000fe400078e0019 */
[----:B------:R-:W-:Y:S02]  /*15360*/  IMAD.MOV.U32 R37, RZ, RZ, R32 ;  /* 0x000000ffff257224 */ /* 0x000fe400078e0020 */
[----:B------:R-:W-:-:S07]  /*15370*/  IMAD.MOV.U32 R25, RZ, RZ, R4 ;  /* 0x000000ffff197224 */ /* 0x000fce00078e0004 */
.L_x_33999:
[----:B------:R-:W-:Y:S05]  /*15380*/  BSYNC.RECONVERGENT B1 ;  /* 0x0000000000017941 */ /* 0x000fea0003800200 */
.L_x_33997:
        /* <DEDUP_REMOVED lines=9> */
.L_x_34001:
[----:B------:R-:W-:Y:S01]  /*15420*/  MOV R4, R10 ;  /* 0x0000000a00047202 */ /* 0x000fe20000000f00 */
[----:B------:R-:W-:Y:S02]  /*15430*/  IMAD.MOV.U32 R5, RZ, RZ, R2 ;  /* 0x000000ffff057224 */ /* 0x000fe400078e0002 */
[----:B------:R-:W-:Y:S02]  /*15440*/  IMAD.MOV.U32 R10, RZ, RZ, R35 ;  /* 0x000000ffff0a7224 */ /* 0x000fe400078e0023 */
[----:B------:R-:W-:-:S07]  /*15450*/  IMAD.MOV.U32 R2, RZ, RZ, R7 ;  /* 0x000000ffff027224 */ /* 0x000fce00078e0007 */
.L_x_34002:
[----:B------:R-:W-:Y:S05]  /*15460*/  BSYNC.RECONVERGENT B1 ;  /* 0x0000000000017941 */ /* 0x000fea0003800200 */
.L_x_34000:
        /* <DEDUP_REMOVED lines=9> */
.L_x_34004:
[----:B------:R-:W-:Y:S01]  /*15500*/  MOV R32, R4 ;  /* 0x0000000400207202 */ /* 0x000fe20000000f00 */
[----:B------:R-:W-:Y:S02]  /*15510*/  IMAD.MOV.U32 R7, RZ, RZ, R5 ;  /* 0x000000ffff077224 */ /* 0x000fe400078e0005 */
[----:B------:R-:W-:Y:S02]  /*15520*/  IMAD.MOV.U32 R4, RZ, RZ, R9 ;  /* 0x000000ffff047224 */ /* 0x000fe400078e0009 */
[----:B------:R-:W-:-:S07]  /*15530*/  IMAD.MOV.U32 R5, RZ, RZ, R6 ;  /* 0x000000ffff057224 */ /* 0x000fce00078e0006 */
.L_x_34005:
[----:B------:R-:W-:Y:S05]  /*15540*/  BSYNC.RECONVERGENT B1 ;  /* 0x0000000000017941 */ /* 0x000fea0003800200 */
.L_x_34003:
        /* <DEDUP_REMOVED lines=16> */
.L_x_34007:
[----:B------:R-:W-:Y:S02]  /*15650*/  IMAD.MOV.U32 R12, RZ, RZ, R11 ;  /* 0x000000ffff0c7224 */ /* 0x000fe400078e000b */
[----:B------:R-:W-:Y:S02]  /*15660*/  IMAD.MOV.U32 R6, RZ, RZ, R3 ;  /* 0x000000ffff067224 */ /* 0x000fe400078e0003 */
[----:B------:R-:W-:Y:S02]  /*15670*/  IMAD.MOV.U32 R11, RZ, RZ, R34 ;  /* 0x000000ffff0b7224 */ /* 0x000fe400078e0022 */
[----:B------:R-:W-:-:S07]  /*15680*/  IMAD.MOV.U32 R3, RZ, RZ, R8 ;  /* 0x000000ffff037224 */ /* 0x000fce00078e0008 */
.L_x_34008:
[----:B------:R-:W-:Y:S05]  /*15690*/  BSYNC.RECONVERGENT B1 ;  /* 0x0000000000017941 */ /* 0x000fea0003800200 */
.L_x_34006:
        /* <DEDUP_REMOVED lines=9> */
.L_x_34010:
[----:B------:R-:W-:Y:S02]  /*15730*/  IMAD.MOV.U32 R33, RZ, RZ, R12 ;  /* 0x000000ffff217224 */ /* 0x000fe400078e000c */
[----:B------:R-:W-:Y:S02]  /*15740*/  IMAD.MOV.U32 R9, RZ, RZ, R6 ;  /* 0x000000ffff097224 */ /* 0x000fe400078e0006 */
[----:B------:R-:W-:Y:S02]  /*15750*/  IMAD.MOV.U32 R12, RZ, RZ, R31 ;  /* 0x000000ffff0c7224 */ /* 0x000fe400078e001f */
[----:B------:R-:W-:-:S07]  /*15760*/  IMAD.MOV.U32 R6, RZ, RZ, R27 ;  /* 0x000000ffff067224 */ /* 0x000fce00078e001b */
.L_x_34011:
[----:B------:R-:W-:Y:S05]  /*15770*/  BSYNC.RECONVERGENT B1 ;  /* 0x0000000000017941 */ /* 0x000fea0003800200 */
.L_x_34009:
        /* <DEDUP_REMOVED lines=9> */
.L_x_34013:
[----:B------:R-:W-:Y:S02]  /*15810*/  IMAD.MOV.U32 R16, RZ, RZ, R33 ;  /* 0x000000ffff107224 */ /* 0x000fe400078e0021 */
[----:B------:R-:W-:Y:S02]  /*15820*/  IMAD.MOV.U32 R8, RZ, RZ, R9 ;  /* 0x000000ffff087224 */ /* 0x000fe400078e0009 */
[----:B------:R-:W-:Y:S02]  /*15830*/  IMAD.MOV.U32 R33, RZ, RZ, R30 ;  /* 0x000000ffff217224 */ /* 0x000fe400078e001e */
[----:B------:R-:W-:-:S07]  /*15840*/  IMAD.MOV.U32 R9, RZ, RZ, R26 ;  /* 0x000000ffff097224 */ /* 0x000fce00078e001a */
.L_x_34014:
[----:B------:R-:W-:Y:S05]  /*15850*/  BSYNC.RECONVERGENT B1 ;  /* 0x0000000000017941 */ /* 0x000fea0003800200 */
.L_x_34012:
        /* <DEDUP_REMOVED lines=9> */
.L_x_34016:
[----:B------:R-:W-:Y:S02]  /*158f0*/  IMAD.MOV.U32 R31, RZ, RZ, R16 ;  /* 0x000000ffff1f7224 */ /* 0x000fe400078e0010 */
[----:B------:R-:W-:Y:S02]  /*15900*/  IMAD.MOV.U32 R27, RZ, RZ, R8 ;  /* 0x000000ffff1b7224 */ /* 0x000fe400078e0008 */
[----:B------:R-:W-:Y:S02]  /*15910*/  IMAD.MOV.U32 R16, RZ, RZ, R37 ;  /* 0x000000ffff107224 */ /* 0x000fe400078e0025 */
[----:B------:R-:W-:-:S07]  /*15920*/  IMAD.MOV.U32 R8, RZ, RZ, R25 ;  /* 0x000000ffff087224 */ /* 0x000fce00078e0019 */
.L_x_34017:
[----:B------:R-:W-:Y:S05]  /*15930*/  BSYNC.RECONVERGENT B1 ;  /* 0x0000000000017941 */ /* 0x000fea0003800200 */
.L_x_34015:
        /* <DEDUP_REMOVED lines=9> */
.L_x_34019:
[----:B------:R-:W-:Y:S02]  /*159d0*/  IMAD.MOV.U32 R25, RZ, RZ, R31 ;  /* 0x000000ffff197224 */ /* 0x000fe400078e001f */
[----:B------:R-:W-:Y:S02]  /*159e0*/  IMAD.MOV.U32 R26, RZ, RZ, R27 ;  /* 0x000000ffff1a7224 */ /* 0x000fe400078e001b */
[----:B------:R-:W-:Y:S02]  /*159f0*/  IMAD.MOV.U32 R31, RZ, RZ, R10 ;  /* 0x000000ffff1f7224 */ /* 0x000fe400078e000a */
[----:B------:R-:W-:-:S07]  /*15a00*/  IMAD.MOV.U32 R27, RZ, RZ, R2 ;  /* 0x000000ffff1b7224 */ /* 0x000fce00078e0002 */
.L_x_34020:
[----:B------:R-:W-:Y:S05]  /*15a10*/  BSYNC.RECONVERGENT B1 ;  /* 0x0000000000017941 */ /* 0x000fea0003800200 */
.L_x_34018:
        /* <DEDUP_REMOVED lines=9> */
.L_x_34022:
[----:B------:R-:W-:Y:S02]  /*15ab0*/  IMAD.MOV.U32 R35, RZ, RZ, R25 ;  /* 0x000000ffff237224 */ /* 0x000fe400078e0019 */
[----:B------:R-:W-:Y:S02]  /*15ac0*/  IMAD.MOV.U32 R2, RZ, RZ, R26 ;  /* 0x000000ffff027224 */ /* 0x000fe400078e001a */
[----:B------:R-:W-:Y:S02]  /*15ad0*/  IMAD.MOV.U32 R25, RZ, RZ, R4 ;  /* 0x000000ffff197224 */ /* 0x000fe400078e0004 */
[----:B------:R-:W-:-:S07]  /*15ae0*/  IMAD.MOV.U32 R26, RZ, RZ, R5 ;  /* 0x000000ffff1a7224 */ /* 0x000fce00078e0005 */
.L_x_34023:
[----:B------:R-:W-:Y:S05]  /*15af0*/  BSYNC.RECONVERGENT B1 ;  /* 0x0000000000017941 */ /* 0x000fea0003800200 */
.L_x_34021:
        /* <DEDUP_REMOVED lines=9> */
.L_x_34025:
[----:B------:R-:W-:Y:S02]  /*15b90*/  IMAD.MOV.U32 R5, RZ, RZ, R35 ;  /* 0x000000ffff057224 */ /* 0x000fe400078e0023 */
[----:B------:R-:W-:Y:S02]  /*15ba0*/  IMAD.MOV.U32 R4, RZ, RZ, R2 ;  /* 0x000000ffff047224 */ /* 0x000fe400078e0002 */
[----:B------:R-:W-:Y:S02]  /*15bb0*/  IMAD.MOV.U32 R35, RZ, RZ, R32 ;  /* 0x000000ffff237224 */ /* 0x000fe400078e0020 */
[----:B------:R-:W-:-:S07]  /*15bc0*/  IMAD.MOV.U32 R2, RZ, RZ, R7 ;  /* 0x000000ffff027224 */ /* 0x000fce00078e0007 */
.L_x_34026:
[----:B------:R-:W-:Y:S05]  /*15bd0*/  BSYNC.RECONVERGENT B1 ;  /* 0x0000000000017941 */ /* 0x000fea0003800200 */
.L_x_34024:
        /* <DEDUP_REMOVED lines=16> */
.L_x_34028:
[----:B------:R-:W-:Y:S01]  /*15ce0*/  IMAD.MOV.U32 R10, RZ, RZ, R11 ;  /* 0x000000ffff0a7224 */ /* 0x000fe200078e000b */
[----:B------:R-:W-:Y:S01]  /*15cf0*/  MOV R11, R12 ;  /* 0x0000000c000b7202 */ /* 0x000fe20000000f00 */
[----:B------:R-:W-:Y:S02]  /*15d00*/  IMAD.MOV.U32 R30, RZ, RZ, R3 ;  /* 0x000000ffff1e7224 */ /* 0x000fe400078e0003 */
[----:B------:R-:W-:-:S07]  /*15d10*/  IMAD.MOV.U32 R3, RZ, RZ, R6 ;  /* 0x000000ffff037224 */ /* 0x000fce00078e0006 */
.L_x_34029:
[----:B------:R-:W-:Y:S05]  /*15d20*/  BSYNC.RECONVERGENT B1 ;  /* 0x0000000000017941 */ /* 0x000fea0003800200 */
.L_x_34027:
        /* <DEDUP_REMOVED lines=9> */
.L_x_34031:
[----:B------:R-:W-:Y:S01]  /*15dc0*/  IMAD.MOV.U32 R7, RZ, RZ, R10 ;  /* 0x000000ffff077224 */ /* 0x000fe200078e000a */
[----:B------:R-:W-:Y:S01]  /*15dd0*/  MOV R10, R33 ;  /* 0x00000021000a7202 */ /* 0x000fe20000000f00 */
[----:B------:R-:W-:Y:S02]  /*15de0*/  IMAD.MOV.U32 R13, RZ, RZ, R30 ;  /* 0x000000ffff0d7224 */ /* 0x000fe400078e001e */
[----:B------:R-:W-:-:S07]  /*15df0*/  IMAD.MOV.U32 R30, RZ, RZ, R9 ;  /* 0x000000ffff1e7224 */ /* 0x000fce00078e0009 */
.L_x_34032:
[----:B------:R-:W-:Y:S05]  /*15e00*/  BSYNC.RECONVERGENT B1 ;  /* 0x0000000000017941 */ /* 0x000fea0003800200 */
.L_x_34030:
        /* <DEDUP_REMOVED lines=9> */
.L_x_34034:
[----:B------:R-:W-:Y:S01]  /*15ea0*/  IMAD.MOV.U32 R6, RZ, RZ, R7 ;  /* 0x000000ffff067224 */ /* 0x000fe200078e0007 */
[----:B------:R-:W-:Y:S01]  /*15eb0*/  MOV R7, R16 ;  /* 0x0000001000077202 */ /* 0x000fe20000000f00 */
[----:B------:R-:W-:Y:S02]  /*15ec0*/  IMAD.MOV.U32 R12, RZ, RZ, R13 ;  /* 0x000000ffff0c7224 */ /* 0x000fe400078e000d */
[----:B------:R-:W-:-:S07]  /*15ed0*/  IMAD.MOV.U32 R13, RZ, RZ, R8 ;  /* 0x000000ffff0d7224 */ /* 0x000fce00078e0008 */
.L_x_34035:
[----:B------:R-:W-:Y:S05]  /*15ee0*/  BSYNC.RECONVERGENT B1 ;  /* 0x0000000000017941 */ /* 0x000fea0003800200 */
.L_x_34033:
        /* <DEDUP_REMOVED lines=9> */
.L_x_34037:
[----:B------:R-:W-:Y:S01]  /*15f80*/  IMAD.MOV.U32 R8, RZ, RZ, R6 ;  /* 0x000000ffff087224 */ /* 0x000fe200078e0006 */
[----:B------:R-:W-:Y:S01]  /*15f90*/  MOV R6, R31 ;  /* 0x0000001f00067202 */ /* 0x000fe20000000f00 */
[----:B------:R-:W-:Y:S02]  /*15fa0*/  IMAD.MOV.U32 R9, RZ, RZ, R12 ;  /* 0x000000ffff097224 */ /* 0x000fe400078e000c */
[----:B------:R-:W-:-:S07]  /*15fb0*/  IMAD.MOV.U32 R12, RZ, RZ, R27 ;  /* 0x000000ffff0c7224 */ /* 0x000fce00078e001b */
.L_x_34038:
[----:B------:R-:W-:Y:S05]  /*15fc0*/  BSYNC.RECONVERGENT B1 ;  /* 0x0000000000017941 */ /* 0x000fea0003800200 */
.L_x_34036:
        /* <DEDUP_REMOVED lines=9> */
.L_x_34040:
[----:B------:R-:W-:Y:S01]  /*16060*/  IMAD.MOV.U32 R16, RZ, RZ, R8 ;  /* 0x000000ffff107224 */ /* 0x000fe200078e0008 */
[----:B------:R-:W-:Y:S01]  /*16070*/  MOV R8, R25 ;  /* 0x0000001900087202 */ /* 0x000fe20000000f00 */
[----:B------:R-:W-:Y:S02]  /*16080*/  IMAD.MOV.U32 R17, RZ, RZ, R9 ;  /* 0x000000ffff117224 */ /* 0x000fe400078e0009 */
[----:B------:R-:W-:-:S07]  /*16090*/  IMAD.MOV.U32 R9, RZ, RZ, R26 ;  /* 0x000000ffff097224 */ /* 0x000fce00078e001a */
.L_x_34041:
[----:B------:R-:W-:Y:S05]  /*160a0*/  BSYNC.RECONVERGENT B1 ;  /* 0x0000000000017941 */ /* 0x000fea0003800200 */
.L_x_34039:
        /* <DEDUP_REMOVED lines=9> */
.L_x_34043:
[----:B------:R-:W-:Y:S01]  /*16140*/  IMAD.MOV.U32 R26, RZ, RZ, R16 ;  /* 0x000000ffff1a7224 */ /* 0x000fe200078e0010 */
[----:B------:R-:W-:Y:S01]  /*16150*/  MOV R16, R35 ;  /* 0x0000002300107202 */ /* 0x000fe20000000f00 */
[----:B------:R-:W-:Y:S02]  /*16160*/  IMAD.MOV.U32 R25, RZ, RZ, R17 ;  /* 0x000000ffff197224 */ /* 0x000fe400078e0011 */
[----:B------:R-:W-:-:S07]  /*16170*/  IMAD.MOV.U32 R17, RZ, RZ, R2 ;  /* 0x000000ffff117224 */ /* 0x000fce00078e0002 */
.L_x_34044:
[----:B------:R-:W-:Y:S05]  /*16180*/  BSYNC.RECONVERGENT B1 ;  /* 0x0000000000017941 */ /* 0x000fea0003800200 */
.L_x_34042:
        /* <DEDUP_REMOVED lines=9> */
.L_x_34046:
[----:B------:R-:W-:Y:S01]  /*16220*/  IMAD.MOV.U32 R2, RZ, RZ, R26 ;  /* 0x000000ffff027224 */ /* 0x000fe200078e001a */
[----:B------:R-:W-:Y:S01]  /*16230*/  MOV R26, R5 ;  /* 0x00000005001a7202 */ /* 0x000fe20000000f00 */
[----:B------:R-:W-:Y:S02]  /*16240*/  IMAD.MOV.U32 R27, RZ, RZ, R25 ;  /* 0x000000ffff1b7224 */ /* 0x000fe400078e0019 */
[----:B------:R-:W-:-:S07]  /*16250*/  IMAD.MOV.U32 R25, RZ, RZ, R4 ;  /* 0x000000ffff197224 */ /* 0x000fce00078e0004 */
.L_x_34047:
[----:B------:R-:W-:Y:S05]  /*16260*/  BSYNC.RECONVERGENT B1 ;  /* 0x0000000000017941 */ /* 0x000fea0003800200 */
.L_x_34045:
        /* <DEDUP_REMOVED lines=16> */
.L_x_34049:
[----:B------:R-:W-:Y:S01]  /*16370*/  MOV R4, R11 ;  /* 0x0000000b00047202 */ /* 0x000fe20000000f00 */
[----:B------:R-:W-:Y:S02]  /*16380*/  IMAD.MOV.U32 R14, RZ, RZ, R3 ;  /* 0x000000ffff0e7224 */ /* 0x000fe400078e0003 */
[----:B------:R-:W-:Y:S02]  /*16390*/  IMAD.MOV.U32 R11, RZ, RZ, R10 ;  /* 0x000000ffff0b7224 */ /* 0x000fe400078e000a */
[----:B------:R-:W-:-:S07]  /*163a0*/  IMAD.MOV.U32 R3, RZ, RZ, R30 ;  /* 0x000000ffff037224 */ /* 0x000fce00078e001e */
.L_x_34050:
[----:B------:R-:W-:Y:S05]  /*163b0*/  BSYNC.RECONVERGENT B1 ;  /* 0x0000000000017941 */ /* 0x000fea0003800200 */
.L_x_34048:
        /* <DEDUP_REMOVED lines=9> */
.L_x_34052:
[----:B------:R-:W-:Y:S01]  /*16450*/  MOV R5, R4 ;  /* 0x0000000400057202 */ /* 0x000fe20000000f00 */
[----:B------:R-:W-:Y:S02]  /*16460*/  IMAD.MOV.U32 R31, RZ, RZ, R14 ;  /* 0x000000ffff1f7224 */ /* 0x000fe400078e000e */
[----:B------:R-:W-:Y:S02]  /*16470*/  IMAD.MOV.U32 R4, RZ, RZ, R7 ;  /* 0x000000ffff047224 */ /* 0x000fe400078e0007 */
[----:B------:R-:W-:-:S07]  /*16480*/  IMAD.MOV.U32 R14, RZ, RZ, R13 ;  /* 0x000000ffff0e7224 */ /* 0x000fce00078e000d */
.L_x_34053:
[----:B------:R-:W-:Y:S05]  /*16490*/  BSYNC.RECONVERGENT B1 ;  /* 0x0000000000017941 */ /* 0x000fea0003800200 */
.L_x_34051:
        /* <DEDUP_REMOVED lines=9> */
.L_x_34055:
[----:B------:R-:W-:Y:S01]  /*16530*/  MOV R7, R5 ;  /* 0x0000000500077202 */ /* 0x000fe20000000f00 */
[----:B------:R-:W-:Y:S02]  /*16540*/  IMAD.MOV.U32 R10, RZ, RZ, R31 ;  /* 0x000000ffff0a7224 */ /* 0x000fe400078e001f */
[----:B------:R-:W-:Y:S02]  /*16550*/  IMAD.MOV.U32 R5, RZ, RZ, R6 ;  /* 0x000000ffff057224 */ /* 0x000fe400078e0006 */
[----:B------:R-:W-:-:S07]  /*16560*/  IMAD.MOV.U32 R31, RZ, RZ, R12 ;  /* 0x000000ffff1f7224 */ /* 0x000fce00078e000c */
.L_x_34056:
[----:B------:R-:W-:Y:S05]  /*16570*/  BSYNC.RECONVERGENT B1 ;  /* 0x0000000000017941 */ /* 0x000fea0003800200 */
.L_x_34054:
        /* <DEDUP_REMOVED lines=9> */
.L_x_34058:
[----:B------:R-:W-:Y:S01]  /*16610*/  MOV R13, R7 ;  /* 0x00000007000d7202 */ /* 0x000fe20000000f00 */
[----:B------:R-:W-:Y:S02]  /*16620*/  IMAD.MOV.U32 R6, RZ, RZ, R10 ;  /* 0x000000ffff067224 */ /* 0x000fe400078e000a */
[----:B------:R-:W-:Y:S02]  /*16630*/  IMAD.MOV.U32 R7, RZ, RZ, R8 ;  /* 0x000000ffff077224 */ /* 0x000fe400078e0008 */
[----:B------:R-:W-:-:S07]  /*16640*/  IMAD.MOV.U32 R10, RZ, RZ, R9 ;  /* 0x000000ffff0a7224 */ /* 0x000fce00078e0009 */
.L_x_34059:
[----:B------:R-:W-:Y:S05]  /*16650*/  BSYNC.RECONVERGENT B1 ;  /* 0x0000000000017941 */ /* 0x000fea0003800200 */
.L_x_34057:
        /* <DEDUP_REMOVED lines=9> */
.L_x_34061:
[----:B------:R-:W-:Y:S01]  /*166f0*/  MOV R9, R13 ;  /* 0x0000000d00097202 */ /* 0x000fe20000000f00 */
[----:B------:R-:W-:Y:S02]  /*16700*/  IMAD.MOV.U32 R8, RZ, RZ, R6 ;  /* 0x000000ffff087224 */ /* 0x000fe400078e0006 */
[----:B------:R-:W-:Y:S02]  /*16710*/  IMAD.MOV.U32 R13, RZ, RZ, R16 ;  /* 0x000000ffff0d7224 */ /* 0x000fe400078e0010 */
[----:B------:R-:W-:-:S07]  /*16720*/  IMAD.MOV.U32 R6, RZ, RZ, R17 ;  /* 0x000000ffff067224 */ /* 0x000fce00078e0011 */
.L_x_34062:
[----:B------:R-:W-:Y:S05]  /*16730*/  BSYNC.RECONVERGENT B1 ;  /* 0x0000000000017941 */ /* 0x000fea0003800200 */
.L_x_34060:
        /* <DEDUP_REMOVED lines=9> */
.L_x_34064:
[----:B------:R-:W-:Y:S01]  /*167d0*/  MOV R17, R9 ;  /* 0x0000000900117202 */ /* 0x000fe20000000f00 */
[----:B------:R-:W-:Y:S02]  /*167e0*/  IMAD.MOV.U32 R12, RZ, RZ, R8 ;  /* 0x000000ffff0c7224 */ /* 0x000fe400078e0008 */
[----:B------:R-:W-:Y:S02]  /*167f0*/  IMAD.MOV.U32 R9, RZ, RZ, R26 ;  /* 0x000000ffff097224 */ /* 0x000fe400078e001a */
[----:B------:R-:W-:-:S07]  /*16800*/  IMAD.MOV.U32 R8, RZ, RZ, R25 ;  /* 0x000000ffff087224 */ /* 0x000fce00078e0019 */
.L_x_34065:
[----:B------:R-:W-:Y:S05]  /*16810*/  BSYNC.RECONVERGENT B1 ;  /* 0x0000000000017941 */ /* 0x000fea0003800200 */
.L_x_34063:
        /* <DEDUP_REMOVED lines=9> */
.L_x_34067:
[----:B------:R-:W-:Y:S01]  /*168b0*/  MOV R16, R17 ;  /* 0x0000001100107202 */ /* 0x000fe20000000f00 */
[----:B------:R-:W-:Y:S02]  /*168c0*/  IMAD.MOV.U32 R18, RZ, RZ, R12 ;  /* 0x000000ffff127224 */ /* 0x000fe400078e000c */
[----:B------:R-:W-:Y:S02]  /*168d0*/  IMAD.MOV.U32 R17, RZ, RZ, R2 ;  /* 0x000000ffff117224 */ /* 0x000fe400078e0002 */
[----:B------:R-:W-:-:S07]  /*168e0*/  IMAD.MOV.U32 R12, RZ, RZ, R27 ;  /* 0x000000ffff0c7224 */ /* 0x000fce00078e001b */
.L_x_34068:
[----:B------:R-:W-:Y:S05]  /*168f0*/  BSYNC.RECONVERGENT B1 ;  /* 0x0000000000017941 */ /* 0x000fea0003800200 */
.L_x_34066:
        /* <DEDUP_REMOVED lines=16> */
.L_x_34070:
[----:B------:R-:W-:Y:S02]  /*16a00*/  IMAD.MOV.U32 R2, RZ, RZ, R11 ;  /* 0x000000ffff027224 */ /* 0x000fe400078e000b */
[----:B------:R-:W-:Y:S02]  /*16a10*/  IMAD.MOV.U32 R26, RZ, RZ, R3 ;  /* 0x000000ffff1a7224 */ /* 0x000fe400078e0003 */
[----:B------:R-:W-:Y:S02]  /*16a20*/  IMAD.MOV.U32 R11, RZ, RZ, R4 ;  /* 0x000000ffff0b7224 */ /* 0x000fe400078e0004 */
[----:B------:R-:W-:-:S07]  /*16a30*/  IMAD.MOV.U32 R3, RZ, RZ, R14 ;  /* 0x000000ffff037224 */ /* 0x000fce00078e000e */
.L_x_34071:
[----:B------:R-:W-:Y:S05]  /*16a40*/  BSYNC.RECONVERGENT B1 ;  /* 0x0000000000017941 */ /* 0x000fea0003800200 */
.L_x_34069:
        /* <DEDUP_REMOVED lines=9> */
.L_x_34073:
[----:B------:R-:W-:Y:S02]  /*16ae0*/  IMAD.MOV.U32 R4, RZ, RZ, R2 ;  /* 0x000000ffff047224 */ /* 0x000fe400078e0002 */
[----:B------:R-:W-:Y:S02]  /*16af0*/  IMAD.MOV.U32 R15, RZ, RZ, R26 ;  /* 0x000000ffff0f7224 */ /* 0x000fe400078e001a */
[----:B------:R-:W-:Y:S02]  /*16b00*/  IMAD.MOV.U32 R2, RZ, RZ, R5 ;  /* 0x000000ffff027224 */ /* 0x000fe400078e0005 */
[----:B------:R-:W-:-:S07]  /*16b10*/  IMAD.MOV.U32 R26, RZ, RZ, R31 ;  /* 0x000000ffff1a7224 */ /* 0x000fce00078e001f */
.L_x_34074:
[----:B------:R-:W-:Y:S05]  /*16b20*/  BSYNC.RECONVERGENT B1 ;  /* 0x0000000000017941 */ /* 0x000fea0003800200 */
.L_x_34072:
        /* <DEDUP_REMOVED lines=9> */
.L_x_34076:
[----:B------:R-:W-:Y:S02]  /*16bc0*/  IMAD.MOV.U32 R14, RZ, RZ, R4 ;  /* 0x000000ffff0e7224 */ /* 0x000fe400078e0004 */
[----:B------:R-:W-:Y:S02]  /*16bd0*/  IMAD.MOV.U32 R5, RZ, RZ, R15 ;  /* 0x000000ffff057224 */ /* 0x000fe400078e000f */
[----:B------:R-:W-:Y:S02]  /*16be0*/  IMAD.MOV.U32 R4, RZ, RZ, R7 ;  /* 0x000000ffff047224 */ /* 0x000fe400078e0007 */
[----:B------:R-:W-:-:S07]  /*16bf0*/  IMAD.MOV.U32 R15, RZ, RZ, R10 ;  /* 0x000000ffff0f7224 */ /* 0x000fce00078e000a */
.L_x_34077:
[----:B------:R-:W-:Y:S05]  /*16c00*/  BSYNC.RECONVERGENT B1 ;  /* 0x0000000000017941 */ /* 0x000fea0003800200 */
.L_x_34075:
        /* <DEDUP_REMOVED lines=9> */
.L_x_34079:
[----:B------:R-:W-:Y:S02]  /*16ca0*/  IMAD.MOV.U32 R10, RZ, RZ, R14 ;  /* 0x000000ffff0a7224 */ /* 0x000fe400078e000e */
[----:B------:R-:W-:Y:S02]  /*16cb0*/  IMAD.MOV.U32 R7, RZ, RZ, R5 ;  /* 0x000000ffff077224 */ /* 0x000fe400078e0005 */
[----:B------:R-:W-:Y:S02]  /*16cc0*/  IMAD.MOV.U32 R14, RZ, RZ, R13 ;  /* 0x000000ffff0e7224 */ /* 0x000fe400078e000d */
[----:B------:R-:W-:-:S07]  /*16cd0*/  IMAD.MOV.U32 R5, RZ, RZ, R6 ;  /* 0x000000ffff057224 */ /* 0x000fce00078e0006 */
.L_x_34080:
[----:B------:R-:W-:Y:S05]  /*16ce0*/  BSYNC.RECONVERGENT B1 ;  /* 0x0000000000017941 */ /* 0x000fea0003800200 */
.L_x_34078:
        /* <DEDUP_REMOVED lines=9> */
.L_x_34082:
[----:B------:R-:W-:Y:S02]  /*16d80*/  IMAD.MOV.U32 R6, RZ, RZ, R10 ;  /* 0x000000ffff067224 */ /* 0x000fe400078e000a */
[----:B------:R-:W-:Y:S02]  /*16d90*/  IMAD.MOV.U32 R13, RZ, RZ, R7 ;  /* 0x000000ffff0d7224 */ /* 0x000fe400078e0007 */
[----:B------:R-:W-:Y:S02]  /*16da0*/  IMAD.MOV.U32 R10, RZ, RZ, R9 ;  /* 0x000000ffff0a7224 */ /* 0x000fe400078e0009 */
[----:B------:R-:W-:-:S07]  /*16db0*/  IMAD.MOV.U32 R7, RZ, RZ, R8 ;  /* 0x000000ffff077224 */ /* 0x000fce00078e0008 */
.L_x_34083:
[----:B------:R-:W-:Y:S05]  /*16dc0*/  BSYNC.RECONVERGENT B1 ;  /* 0x0000000000017941 */ /* 0x000fea0003800200 */
.L_x_34081:
        /* <DEDUP_REMOVED lines=9> */
.L_x_34085:
[----:B------:R-:W-:Y:S02]  /*16e60*/  IMAD.MOV.U32 R9, RZ, RZ, R6 ;  /* 0x000000ffff097224 */ /* 0x000fe400078e0006 */
[----:B------:R-:W-:Y:S02]  /*16e70*/  IMAD.MOV.U32 R19, RZ, RZ, R13 ;  /* 0x000000ffff137224 */ /* 0x000fe400078e000d */
[----:B------:R-:W-:Y:S02]  /*16e80*/  IMAD.MOV.U32 R6, RZ, RZ, R17 ;  /* 0x000000ffff067224 */ /* 0x000fe400078e0011 */
[----:B------:R-:W-:-:S07]  /*16e90*/  IMAD.MOV.U32 R13, RZ, RZ, R12 ;  /* 0x000000ffff0d7224 */ /* 0x000fce00078e000c */
.L_x_34086:
[----:B------:R-:W-:Y:S05]  /*16ea0*/  BSYNC.RECONVERGENT B1 ;  /* 0x0000000000017941 */ /* 0x000fea0003800200 */
.L_x_34084:
        /* <DEDUP_REMOVED lines=9> */
.L_x_34088:
[----:B------:R-:W-:Y:S02]  /*16f40*/  IMAD.MOV.U32 R8, RZ, RZ, R9 ;  /* 0x000000ffff087224 */ /* 0x000fe400078e0009 */
[----:B------:R-:W-:Y:S02]  /*16f50*/  IMAD.MOV.U32 R12, RZ, RZ, R19 ;  /* 0x000000ffff0c7224 */ /* 0x000fe400078e0013 */
[----:B------:R-:W-:Y:S02]  /*16f60*/  IMAD.MOV.U32 R9, RZ, RZ, R16 ;  /* 0x000000ffff097224 */ /* 0x000fe400078e0010 */
[----:B------:R-:W-:-:S07]  /*16f70*/  IMAD.MOV.U32 R19, RZ, RZ, R18 ;  /* 0x000000ffff137224 */ /* 0x000fce00078e0012 */
.L_x_34089:
[----:B------:R-:W-:Y:S05]  /*16f80*/  BSYNC.RECONVERGENT B1 ;  /* 0x0000000000017941 */ /* 0x000fea0003800200 */
.L_x_34087:
        /* <DEDUP_REMOVED lines=16> */
.L_x_34091:
[----:B------:R-:W-:Y:S01]  /*17090*/  IMAD.MOV.U32 R16, RZ, RZ, R11 ;  /* 0x000000ffff107224 */ /* 0x000fe200078e000b */
[----:B------:R-:W-:Y:S01]  /*170a0*/  MOV R11, R2 ;  /* 0x00000002000b7202 */ /* 0x000fe20000000f00 */
[----:B------:R-:W-:Y:S02]  /*170b0*/  IMAD.MOV.U32 R18, RZ, RZ, R3 ;  /* 0x000000ffff127224 */ /* 0x000fe400078e0003 */
[----:B------:R-:W-:-:S07]  /*170c0*/  IMAD.MOV.U32 R3, RZ, RZ, R26 ;  /* 0x000000ffff037224 */ /* 0x000fce00078e001a */
.L_x_34092:
[----:B------:R-:W-:Y:S05]  /*170d0*/  BSYNC.RECONVERGENT B1 ;  /* 0x0000000000017941 */ /* 0x000fea0003800200 */
.L_x_34090:
        /* <DEDUP_REMOVED lines=9> */
.L_x_34094:
[----:B------:R-:W-:Y:S01]  /*17170*/  IMAD.MOV.U32 R17, RZ, RZ, R16 ;  /* 0x000000ffff117224 */ /* 0x000fe200078e0010 */
[----:B------:R-:W-:Y:S01]  /*17180*/  MOV R16, R4 ;  /* 0x0000000400107202 */ /* 0x000fe20000000f00 */
[----:B------:R-:W-:Y:S02]  /*17190*/  IMAD.MOV.U32 R2, RZ, RZ, R18 ;  /* 0x000000ffff027224 */ /* 0x000fe400078e0012 */
[----:B------:R-:W-:-:S07]  /*171a0*/  IMAD.MOV.U32 R18, RZ, RZ, R15 ;  /* 0x000000ffff127224 */ /* 0x000fce00078e000f */
.L_x_34095:
[----:B------:R-:W-:Y:S05]  /*171b0*/  BSYNC.RECONVERGENT B1 ;  /* 0x0000000000017941 */ /* 0x000fea0003800200 */
.L_x_34093:
        /* <DEDUP_REMOVED lines=9> */
.L_x_34097:
[----:B------:R-:W-:Y:S01]  /*17250*/  IMAD.MOV.U32 R4, RZ, RZ, R17 ;  /* 0x000000ffff047224 */ /* 0x000fe200078e0011 */
[----:B------:R-:W-:Y:S01]  /*17260*/  MOV R17, R14 ;  /* 0x0000000e00117202 */ /* 0x000fe20000000f00 */
[----:B------:R-:W-:Y:S02]  /*17270*/  IMAD.MOV.U32 R20, RZ, RZ, R2 ;  /* 0x000000ffff147224 */ /* 0x000fe400078e0002 */
[----:B------:R-:W-:-:S07]  /*17280*/  IMAD.MOV.U32 R2, RZ, RZ, R5 ;  /* 0x000000ffff027224 */ /* 0x000fce00078e0005 */
.L_x_34098:
[----:B------:R-:W-:Y:S05]  /*17290*/  BSYNC.RECONVERGENT B1 ;  /* 0x0000000000017941 */ /* 0x000fea0003800200 */
.L_x_34096:
        /* <DEDUP_REMOVED lines=9> */
.L_x_34100:
[----:B------:R-:W-:Y:S01]  /*17330*/  IMAD.MOV.U32 R5, RZ, RZ, R4 ;  /* 0x000000ffff057224 */ /* 0x000fe200078e0004 */
[----:B------:R-:W-:Y:S01]  /*17340*/  MOV R4, R10 ;  /* 0x0000000a00047202 */ /* 0x000fe20000000f00 */
[----:B------:R-:W-:Y:S02]  /*17350*/  IMAD.MOV.U32 R14, RZ, RZ, R20 ;  /* 0x000000ffff0e7224 */ /* 0x000fe400078e0014 */
[----:B------:R-:W-:-:S07]  /*17360*/  IMAD.MOV.U32 R20, RZ, RZ, R7 ;  /* 0x000000ffff147224 */ /* 0x000fce00078e0007 */
.L_x_34101:
[----:B------:R-:W-:Y:S05]  /*17370*/  BSYNC.RECONVERGENT B1 ;  /* 0x0000000000017941 */ /* 0x000fea0003800200 */
.L_x_34099:
        /* <DEDUP_REMOVED lines=9> */
.L_x_34103:
[----:B------:R-:W-:Y:S01]  /*17410*/  IMAD.MOV.U32 R10, RZ, RZ, R5 ;  /* 0x000000ffff0a7224 */ /* 0x000fe200078e0005 */
[----:B------:R-:W-:Y:S01]  /*17420*/  MOV R5, R6 ;  /* 0x0000000600057202 */ /* 0x000fe20000000f00 */
[----:B------:R-:W-:Y:S02]  /*17430*/  IMAD.MOV.U32 R28, RZ, RZ, R14 ;  /* 0x000000ffff1c7224 */ /* 0x000fe400078e000e */
[----:B------:R-:W-:-:S07]  /*17440*/  IMAD.MOV.U32 R14, RZ, RZ, R13 ;  /* 0x000000ffff0e7224 */ /* 0x000fce00078e000d */
.L_x_34104:
[----:B------:R-:W-:Y:S05]  /*17450*/  BSYNC.RECONVERGENT B1 ;  /* 0x0000000000017941 */ /* 0x000fea0003800200 */
.L_x_34102:
        /* <DEDUP_REMOVED lines=9> */
.L_x_34106:
[----:B------:R-:W-:Y:S01]  /*174f0*/  IMAD.MOV.U32 R7, RZ, RZ, R10 ;  /* 0x000000ffff077224 */ /* 0x000fe200078e000a */
[----:B------:R-:W-:Y:S01]  /*17500*/  MOV R10, R9 ;  /* 0x00000009000a7202 */ /* 0x000fe20000000f00 */
[----:B------:R-:W-:Y:S02]  /*17510*/  IMAD.MOV.U32 R6, RZ, RZ, R28 ;  /* 0x000000ffff067224 */ /* 0x000fe400078e001c */
[----:B------:R-:W-:-:S07]  /*17520*/  IMAD.MOV.U32 R28, RZ, RZ, R19 ;  /* 0x000000ffff1c7224 */ /* 0x000fce00078e0013 */
.L_x_34107:
[----:B------:R-:W-:Y:S05]  /*17530*/  BSYNC.RECONVERGENT B1 ;  /* 0x0000000000017941 */ /* 0x000fea0003800200 */
.L_x_34105:
        /* <DEDUP_REMOVED lines=9> */
.L_x_34109:
[----:B------:R-:W-:Y:S01]  /*175d0*/  IMAD.MOV.U32 R30, RZ, RZ, R7 ;  /* 0x000000ffff1e7224 */ /* 0x000fe200078e0007 */
[----:B------:R-:W-:Y:S01]  /*175e0*/  MOV R7, R8 ;  /* 0x0000000800077202 */ /* 0x000fe20000000f00 */
[----:B------:R-:W-:Y:S02]  /*175f0*/  IMAD.MOV.U32 R38, RZ, RZ, R6 ;  /* 0x000000ffff267224 */ /* 0x000fe400078e0006 */
[----:B------:R-:W-:-:S07]  /*17600*/  IMAD.MOV.U32 R6, RZ, RZ, R12 ;  /* 0x000000ffff067224 */ /* 0x000fce00078e000c */
.L_x_34110:
[----:B------:R-:W-:Y:S05]  /*17610*/  BSYNC.RECONVERGENT B1 ;  /* 0x0000000000017941 */ /* 0x000fea0003800200 */
.L_x_34108:
        /* <DEDUP_REMOVED lines=16> */
.L_x_34112:
[----:B------:R-:W-:Y:S01]  /*17720*/  MOV R32, R11 ;  /* 0x0000000b00207202 */ /* 0x000fe20000000f00 */
[----:B------:R-:W-:Y:S02]  /*17730*/  IMAD.MOV.U32 R36, RZ, RZ, R3 ;  /* 0x000000ffff247224 */ /* 0x000fe400078e0003 */
[----:B------:R-:W-:Y:S02]  /*17740*/  IMAD.MOV.U32 R11, RZ, RZ, R16 ;  /* 0x000000ffff0b7224 */ /* 0x000fe400078e0010 */
[----:B------:R-:W-:-:S07]  /*17750*/  IMAD.MOV.U32 R3, RZ, RZ, R18 ;  /* 0x000000ffff037224 */ /* 0x000fce00078e0012 */
.L_x_34113:
[----:B------:R-:W-:Y:S05]  /*17760*/  BSYNC.RECONVERGENT B1 ;  /* 0x0000000000017941 */ /* 0x000fea0003800200 */
.L_x_34111:
        /* <DEDUP_REMOVED lines=9> */
.L_x_34115:
[----:B------:R-:W-:Y:S01]  /*17800*/  MOV R43, R32 ;  /* 0x00000020002b7202 */ /* 0x000fe20000000f00 */
[----:B------:R-:W-:Y:S02]  /*17810*/  IMAD.MOV.U32 R45, RZ, RZ, R36 ;  /* 0x000000ffff2d7224 */ /* 0x000fe400078e0024 */
[----:B------:R-:W-:Y:S02]  /*17820*/  IMAD.MOV.U32 R32, RZ, RZ, R17 ;  /* 0x000000ffff207224 */ /* 0x000fe400078e0011 */
[----:B------:R-:W-:-:S07]  /*17830*/  IMAD.MOV.U32 R36, RZ, RZ, R2 ;  /* 0x000000ffff247224 */ /* 0x000fce00078e0002 */
.L_x_34116:
[----:B------:R-:W-:Y:S05]  /*17840*/  BSYNC.RECONVERGENT B1 ;  /* 0x0000000000017941 */ /* 0x000fea0003800200 */
.L_x_34114:
        /* <DEDUP_REMOVED lines=9> */
.L_x_34118:
[----:B------:R-:W-:Y:S02]  /*178e0*/  IMAD.MOV.U32 R33, RZ, RZ, R43 ;  /* 0x000000ffff217224 */ /* 0x000fe400078e002b */
[----:B------:R-:W-:Y:S02]  /*178f0*/  IMAD.MOV.U32 R34, RZ, RZ, R45 ;  /* 0x000000ffff227224 */ /* 0x000fe400078e002d */
[----:B------:R-:W-:Y:S02]  /*17900*/  IMAD.MOV.U32 R43, RZ, RZ, R4 ;  /* 0x000000ffff2b7224 */ /* 0x000fe400078e0004 */
[----:B------:R-:W-:-:S07]  /*17910*/  IMAD.MOV.U32 R45, RZ, RZ, R20 ;  /* 0x000000ffff2d7224 */ /* 0x000fce00078e0014 */
.L_x_34119:
[----:B------:R-:W-:Y:S05]  /*17920*/  BSYNC.RECONVERGENT B1 ;  /* 0x0000000000017941 */ /* 0x000fea0003800200 */
.L_x_34117:
        /* <DEDUP_REMOVED lines=9> */
.L_x_34121:
[----:B------:R-:W-:Y:S02]  /*179c0*/  IMAD.MOV.U32 R35, RZ, RZ, R33 ;  /* 0x000000ffff237224 */ /* 0x000fe400078e0021 */
[----:B------:R-:W-:Y:S01]  /*179d0*/  IMAD.MOV.U32 R37, RZ, RZ, R34 ;  /* 0x000000ffff257224 */ /* 0x000fe200078e0022 */
[----:B------:R-:W-:Y:S01]  /*179e0*/  MOV R34, R14 ;  /* 0x0000000e00227202 */ /* 0x000fe20000000f00 */
[----:B------:R-:W-:-:S07]  /*179f0*/  IMAD.MOV.U32 R33, RZ, RZ, R5 ;  /* 0x000000ffff217224 */ /* 0x000fce00078e0005 */
.L_x_34122:
[----:B------:R-:W-:Y:S05]  /*17a00*/  BSYNC.RECONVERGENT B1 ;  /* 0x0000000000017941 */ /* 0x000fea0003800200 */
.L_x_34120:
        /* <DEDUP_REMOVED lines=9> */
.L_x_34124:
[----:B------:R-:W-:Y:S01]  /*17aa0*/  IMAD.MOV.U32 R26, RZ, RZ, R35 ;  /* 0x000000ffff1a7224 */ /* 0x000fe200078e0023 */
[----:B------:R-:W-:Y:S01]  /*17ab0*/  MOV R35, R10 ;  /* 0x0000000a00237202 */ /* 0x000fe20000000f00 */
[----:B------:R-:W-:Y:S02]  /*17ac0*/  IMAD.MOV.U32 R27, RZ, RZ, R37 ;  /* 0x000000ffff1b7224 */ /* 0x000fe400078e0025 */
[----:B------:R-:W-:-:S07]  /*17ad0*/  IMAD.MOV.U32 R37, RZ, RZ, R28 ;  /* 0x000000ffff257224 */ /* 0x000fce00078e001c */
.L_x_34125:
[----:B------:R-:W-:Y:S05]  /*17ae0*/  BSYNC.RECONVERGENT B1 ;  /* 0x0000000000017941 */ /* 0x000fea0003800200 */
.L_x_34123:
        /* <DEDUP_REMOVED lines=9> */
.L_x_34127:
[----:B------:R-:W-:Y:S01]  /*17b80*/  IMAD.MOV.U32 R21, RZ, RZ, R26 ;  /* 0x000000ffff157224 */ /* 0x000fe200078e001a */
[----:B------:R-:W-:Y:S01]  /*17b90*/  MOV R25, R27 ;  /* 0x0000001b00197202 */ /* 0x000fe20000000f00 */
[----:B------:R-:W-:Y:S02]  /*17ba0*/  IMAD.MOV.U32 R26, RZ, RZ, R7 ;  /* 0x000000ffff1a7224 */ /* 0x000fe400078e0007 */
[----:B------:R-:W-:-:S07]  /*17bb0*/  IMAD.MOV.U32 R27, RZ, RZ, R6 ;  /* 0x000000ffff1b7224 */ /* 0x000fce00078e0006 */
.L_x_34128:
[----:B------:R-:W-:Y:S05]  /*17bc0*/  BSYNC.RECONVERGENT B1 ;  /* 0x0000000000017941 */ /* 0x000fea0003800200 */
.L_x_34126:
        /* <DEDUP_REMOVED lines=9> */
.L_x_34130:
[----:B------:R-:W-:Y:S01]  /*17c60*/  MOV R20, R21 ;  /* 0x0000001500147202 */ /* 0x000fe20000000f00 */
[----:B------:R-:W-:Y:S02]  /*17c70*/  IMAD.MOV.U32 R10, RZ, RZ, R25 ;  /* 0x000000ffff0a7224 */ /* 0x000fe400078e0019 */
[----:B------:R-:W-:Y:S02]  /*17c80*/  IMAD.MOV.U32 R21, RZ, RZ, R30 ;  /* 0x000000ffff157224 */ /* 0x000fe400078e001e */
[----:B------:R-:W-:-:S07]  /*17c90*/  IMAD.MOV.U32 R25, RZ, RZ, R38 ;  /* 0x000000ffff197224 */ /* 0x000fce00078e0026 */
.L_x_34131:
[----:B------:R-:W-:Y:S05]  /*17ca0*/  BSYNC.RECONVERGENT B1 ;  /* 0x0000000000017941 */ /* 0x000fea0003800200 */
.L_x_34129:
[----:B------:R-:W0:Y:S01]  /*17cb0*/  S2R R9, SR_CgaCtaId ;  /* 0x0000000000097919 */ /* 0x000e220000008800 */
[----:B------:R-:W-:Y:S01]  /*17cc0*/  MOV R8, 0x400 ;  /* 0x0000040000087802 */ /* 0x000fe20000000f00 */
[----:B------:R-:W-:Y:S01]  /*17cd0*/  BSSY.RECONVERGENT B1, `(.L_x_34132) ;  /* 0x0000022000017945 */ /* 0x000fe20003800200 */
[----:B------:R-:W-:-:S04]  /*17ce0*/  FSETP.GT.FTZ.AND P3, PT, R41, R22, PT ;  /* 0x000000162900720b */ /* 0x000fc80003f74000 */
[----:B------:R-:W-:Y:S02]  /*17cf0*/  FSEL R39, R41, R22, P3 ;  /* 0x0000001629277208 */ /* 0x000fe40001800000 */
[----:B------:R-:W-:Y:S02]  /*17d00*/  FSEL R22, R22, R41, P3 ;  /* 0x0000002916167208 */ /* 0x000fe40001800000 */
[----:B------:R-:W-:Y:S02]  /*17d10*/  FSEL R2, R24, R23, P3 ;  /* 0x0000001718027208 */ /* 0x000fe40001800000 */
[----:B------:R-:W-:Y:S01]  /*17d20*/  FSEL R23, R23, R24, P3 ;  /* 0x0000001817177208 */ /* 0x000fe20001800000 */
[----:B------:R-:W-:-:S04]  /*17d30*/  FADD.FTZ R22, -R39, R22 ;  /* 0x0000001627167221 */ /* 0x000fc80000010100 */
[----:B------:R-:W-:-:S06]  /*17d40*/  FMUL.FTZ R22, R22, 1.4426950216293334961 ;  /* 0x3fb8aa3b16167820 */ /* 0x000fcc0000410000 */
[----:B------:R-:W1:Y:S01]  /*17d50*/  MUFU.EX2 R22, R22 ;  /* 0x0000001600167308 */ /* 0x000e620000000800 */
[----:B0-----:R-:W-:-:S05]  /*17d60*/  LEA R38, R9, R8, 0x18 ;  /* 0x0000000809267211 */ /* 0x001fca00078ec0ff */
[----:B------:R-:W0:Y:S04]  /*17d70*/  LDS.128 R4, [R38+0xc0] ;  /* 0x0000c00026047984 */ /* 0x000e280000000c00 */
[----:B------:R-:W2:Y:S01]  /*17d80*/  LDS.128 R12, [R38+0xa0] ;  /* 0x0000a000260c7984 */ /* 0x000ea20000000c00 */
[----:B-1----:R-:W-:-:S03]  /*17d90*/  FFMA.FTZ R2, R23, R22, R2 ;  /* 0x0000001617027223 */ /* 0x002fc60000010002 */
[----:B------:R1:W3:Y:S04]  /*17da0*/  LDS.128 R16, [R38+0xb0] ;  /* 0x0000b00026107984 */ /* 0x0002e80000000c00 */
[----:B------:R1:W4:Y:S01]  /*17db0*/  LDS.128 R28, [R38+0xd0] ;  /* 0x0000d000261c7984 */ /* 0x0003220000000c00 */
[CC--:B0-----:R-:W-:Y:S02]  /*17dc0*/  FSETP.GT.FTZ.AND P0, PT, R4.reuse, R3.reuse, PT ;  /* 0x000000030400720b */ /* 0x0c1fe40003f14000 */
[----:B------:R-:W-:Y:S02]  /*17dd0*/  FSETP.NEU.FTZ.AND P1, PT, R4, R3, PT ;  /* 0x000000030400720b */ /* 0x000fe40003f3d000 */
[----:B------:R-:W-:Y:S02]  /*17de0*/  ISETP.EQ.OR P0, PT, R11, -0x1, P0 ;  /* 0xffffffff0b00780c */ /* 0x000fe40000702670 */
[----:B--2---:R-:W-:-:S04]  /*17df0*/  ISETP.GE.OR P1, PT, R12, R11, P1 ;  /* 0x0000000b0c00720c */ /* 0x004fc80000f26670 */
[----:B------:R-:W-:-:S13]  /*17e00*/  PLOP3.LUT P1, PT, P0, P1, PT, 0x8, 0x80 ;  /* 0x000000000080781c */ /* 0x000fda0000722170 */
[----:B------:R-:W-:Y:S01]  /*17e10*/  @!P1 IMAD.MOV.U32 R3, RZ, RZ, R4 ;  /* 0x000000ffff039224 */ /* 0x000fe200078e0004 */
[----:B------:R-:W-:-:S04]  /*17e20*/  @!P1 MOV R11, R12 ;  /* 0x0000000c000b9202 */ /* 0x000fc80000000f00 */
[----:B------:R-:W-:-:S04]  /*17e30*/  FSETP.GT.FTZ.AND P0, PT, R3, R36, PT ;  /* 0x000000240300720b */ /* 0x000fc80003f14000 */
[----:B------:R-:W-:-:S13]  /*17e40*/  ISETP.EQ.OR P0, PT, R32, -0x1, P0 ;  /* 0xffffffff2000780c */ /* 0x000fda0000702670 */
[----:B-1-34-:R-:W-:Y:S05]  /*17e50*/  @P0 BRA `(.L_x_34133) ;  /* 0x0000000000140947 */ /* 0x01afea0003800000 */
[----:B------:R-:W-:Y:S01]  /*17e60*/  FSETP.NEU.FTZ.AND P0, PT, R3, R36, PT ;  /* 0x000000240300720b */ /* 0x000fe20003f1d000 */
[----:B------:R-:W-:Y:S02]  /*17e70*/  IMAD.MOV.U32 R4, RZ, RZ, R32 ;  /* 0x000000ffff047224 */ /* 0x000fe400078e0020 */
[----:B------:R-:W-:Y:S01]  /*17e80*/  IMAD.MOV.U32 R12, RZ, RZ, R36 ;  /* 0x000000ffff0c7224 */ /* 0x000fe200078e0024 */
[----:B------:R-:W-:-:S13]  /*17e90*/  ISETP.GE.OR P0, PT, R11, R32, P0 ;  /* 0x000000200b00720c */ /* 0x000fda0000706670 */
[----:B------:R-:W-:Y:S05]  /*17ea0*/  @P0 BRA `(.L_x_34134) ;  /* 0x0000000000100947 */ /* 0x000fea0003800000 */
.L_x_34133:
[----:B------:R-:W-:Y:S01]  /*17eb0*/  IMAD.MOV.U32 R4, RZ, RZ, R11 ;  /* 0x000000ffff047224 */ /* 0x000fe200078e000b */
[----:B------:R-:W-:Y:S01]  /*17ec0*/  MOV R11, R32 ;  /* 0x00000020000b7202 */ /* 0x000fe20000000f00 */
[----:B------:R-:W-:Y:S02]  /*17ed0*/  IMAD.MOV.U32 R12, RZ, RZ, R3 ;  /* 0x000000ffff0c7224 */ /* 0x000fe400078e0003 */
[----:B------:R-:W-:-:S07]  /*17ee0*/  IMAD.MOV.U32 R3, RZ, RZ, R36 ;  /* 0x000000ffff037224 */ /* 0x000fce00078e0024 */
.L_x_34134:
[----:B------:R-:W-:Y:S05]  /*17ef0*/  BSYNC.RECONVERGENT B1 ;  /* 0x0000000000017941 */ /* 0x000fea0003800200 */
.L_x_34132:
        /* <DEDUP_REMOVED lines=9> */
.L_x_34136:
[----:B------:R-:W-:Y:S01]  /*17f90*/  IMAD.MOV.U32 R22, RZ, RZ, R4 ;  /* 0x000000ffff167224 */ /* 0x000fe200078e0004 */
[----:B------:R-:W-:Y:S01]  /*17fa0*/  MOV R23, R12 ;  /* 0x0000000c00177202 */ /* 0x000fe20000000f00 */
[----:B------:R-:W-:Y:S02]  /*17fb0*/  IMAD.MOV.U32 R4, RZ, RZ, R43 ;  /* 0x000000ffff047224 */ /* 0x000fe400078e002b */
[----:B------:R-:W-:-:S07]  /*17fc0*/  IMAD.MOV.U32 R12, RZ, RZ, R45 ;  /* 0x000000ffff0c7224 */ /* 0x000fce00078e002d */
.L_x_34137:
[----:B------:R-:W-:Y:S05]  /*17fd0*/  BSYNC.RECONVERGENT B1 ;  /* 0x0000000000017941 */ /* 0x000fea0003800200 */
.L_x_34135:
        /* <DEDUP_REMOVED lines=9> */
.L_x_34139:
[----:B------:R-:W-:Y:S01]  /*18070*/  MOV R24, R22 ;  /* 0x0000001600187202 */ /* 0x000fe20000000f00 */
[----:B------:R-:W-:Y:S02]  /*18080*/  IMAD.MOV.U32 R32, RZ, RZ, R23 ;  /* 0x000000ffff207224 */ /* 0x000fe400078e0017 */
[----:B------:R-:W-:Y:S02]  /*18090*/  IMAD.MOV.U32 R22, RZ, RZ, R33 ;  /* 0x000000ffff167224 */ /* 0x000fe400078e0021 */
[----:B------:R-:W-:-:S07]  /*180a0*/  IMAD.MOV.U32 R23, RZ, RZ, R34 ;  /* 0x000000ffff177224 */ /* 0x000fce00078e0022 */
.L_x_34140:
[----:B------:R-:W-:Y:S05]  /*180b0*/  BSYNC.RECONVERGENT B1 ;  /* 0x0000000000017941 */ /* 0x000fea0003800200 */
.L_x_34138:
        /* <DEDUP_REMOVED lines=9> */
.L_x_34142:
[----:B------:R-:W-:Y:S02]  /*18150*/  IMAD.MOV.U32 R33, RZ, RZ, R24 ;  /* 0x000000ffff217224 */ /* 0x000fe400078e0018 */
[----:B------:R-:W-:Y:S02]  /*18160*/  IMAD.MOV.U32 R34, RZ, RZ, R32 ;  /* 0x000000ffff227224 */ /* 0x000fe400078e0020 */
[----:B------:R-:W-:Y:S02]  /*18170*/  IMAD.MOV.U32 R24, RZ, RZ, R35 ;  /* 0x000000ffff187224 */ /* 0x000fe400078e0023 */
[----:B------:R-:W-:-:S07]  /*18180*/  IMAD.MOV.U32 R32, RZ, RZ, R37 ;  /* 0x000000ffff207224 */ /* 0x000fce00078e0025 */
.L_x_34143:
[----:B------:R-:W-:Y:S05]  /*18190*/  BSYNC.RECONVERGENT B1 ;  /* 0x0000000000017941 */ /* 0x000fea0003800200 */
.L_x_34141:
        /* <DEDUP_REMOVED lines=9> */
.L_x_34145:
[----:B------:R-:W-:Y:S02]  /*18230*/  IMAD.MOV.U32 R38, RZ, RZ, R33 ;  /* 0x000000ffff267224 */ /* 0x000fe400078e0021 */
[----:B------:R-:W-:Y:S01]  /*18240*/  IMAD.MOV.U32 R36, RZ, RZ, R34 ;  /* 0x000000ffff247224 */ /* 0x000fe200078e0022 */
[----:B------:R-:W-:Y:S01]  /*18250*/  MOV R34, R27 ;  /* 0x0000001b00227202 */ /* 0x000fe20000000f00 */
[----:B------:R-:W-:-:S07]  /*18260*/  IMAD.MOV.U32 R33, RZ, RZ, R26 ;  /* 0x000000ffff217224 */ /* 0x000fce00078e001a */
.L_x_34146:
[----:B------:R-:W-:Y:S05]  /*18270*/  BSYNC.RECONVERGENT B1 ;  /* 0x0000000000017941 */ /* 0x000fea0003800200 */
.L_x_34144:
        /* <DEDUP_REMOVED lines=9> */
.L_x_34148:
[----:B------:R-:W-:Y:S01]  /*18310*/  IMAD.MOV.U32 R35, RZ, RZ, R38 ;  /* 0x000000ffff237224 */ /* 0x000fe200078e0026 */
[----:B------:R-:W-:Y:S01]  /*18320*/  MOV R38, R21 ;  /* 0x0000001500267202 */ /* 0x000fe20000000f00 */
[----:B------:R-:W-:Y:S02]  /*18330*/  IMAD.MOV.U32 R27, RZ, RZ, R36 ;  /* 0x000000ffff1b7224 */ /* 0x000fe400078e0024 */
[----:B------:R-:W-:-:S07]  /*18340*/  IMAD.MOV.U32 R36, RZ, RZ, R25 ;  /* 0x000000ffff247224 */ /* 0x000fce00078e0019 */
.L_x_34149:
[----:B------:R-:W-:Y:S05]  /*18350*/  BSYNC.RECONVERGENT B1 ;  /* 0x0000000000017941 */ /* 0x000fea0003800200 */
.L_x_34147:
        /* <DEDUP_REMOVED lines=9> */
.L_x_34151:
[----:B------:R-:W-:Y:S01]  /*183f0*/  IMAD.MOV.U32 R25, RZ, RZ, R35 ;  /* 0x000000ffff197224 */ /* 0x000fe200078e0023 */
[----:B------:R-:W-:Y:S01]  /*18400*/  MOV R21, R27 ;  /* 0x0000001b00157202 */ /* 0x000fe20000000f00 */
[----:B------:R-:W-:Y:S02]  /*18410*/  IMAD.MOV.U32 R35, RZ, RZ, R20 ;  /* 0x000000ffff237224 */ /* 0x000fe400078e0014 */
[----:B------:R-:W-:-:S07]  /*18420*/  IMAD.MOV.U32 R27, RZ, RZ, R10 ;  /* 0x000000ffff1b7224 */ /* 0x000fce00078e000a */
.L_x_34152:
[----:B------:R-:W-:Y:S05]  /*18430*/  BSYNC.RECONVERGENT B1 ;  /* 0x0000000000017941 */ /* 0x000fea0003800200 */
.L_x_34150:
        /* <DEDUP_REMOVED lines=16> */
.L_x_34154:
[----:B------:R-:W-:Y:S02]  /*18540*/  IMAD.MOV.U32 R5, RZ, RZ, R11 ;  /* 0x000000ffff057224 */ /* 0x000fe400078e000b */
[----:B------:R-:W-:Y:S01]  /*18550*/  IMAD.MOV.U32 R10, RZ, RZ, R3 ;  /* 0x000000ffff0a7224 */ /* 0x000fe200078e0003 */
[----:B------:R-:W-:Y:S01]  /*18560*/  MOV R3, R12 ;  /* 0x0000000c00037202 */ /* 0x000fe20000000f00 */
[----:B------:R-:W-:-:S07]  /*18570*/  IMAD.MOV.U32 R11, RZ, RZ, R4 ;  /* 0x000000ffff0b7224 */ /* 0x000fce00078e0004 */
.L_x_34155:
[----:B------:R-:W-:Y:S05]  /*18580*/  BSYNC.RECONVERGENT B1 ;  /* 0x0000000000017941 */ /* 0x000fea0003800200 */
.L_x_34153:
        /* <DEDUP_REMOVED lines=9> */
.L_x_34157:
[----:B------:R-:W-:Y:S01]  /*18620*/  IMAD.MOV.U32 R37, RZ, RZ, R5 ;  /* 0x000000ffff257224 */ /* 0x000fe200078e0005 */
[----:B------:R-:W-:Y:S01]  /*18630*/  MOV R5, R22 ;  /* 0x0000001600057202 */ /* 0x000fe20000000f00 */
[----:B------:R-:W-:Y:S02]  /*18640*/  IMAD.MOV.U32 R13, RZ, RZ, R10 ;  /* 0x000000ffff0d7224 */ /* 0x000fe400078e000a */
[----:B------:R-:W-:-:S07]  /*18650*/  IMAD.MOV.U32 R10, RZ, RZ, R23 ;  /* 0x000000ffff0a7224 */ /* 0x000fce00078e0017 */
.L_x_34158:
[----:B------:R-:W-:Y:S05]  /*18660*/  BSYNC.RECONVERGENT B1 ;  /* 0x0000000000017941 */ /* 0x000fea0003800200 */
.L_x_34156:
        /* <DEDUP_REMOVED lines=9> */
.L_x_34160:
[----:B------:R-:W-:Y:S01]  /*18700*/  IMAD.MOV.U32 R4, RZ, RZ, R37 ;  /* 0x000000ffff047224 */ /* 0x000fe200078e0025 */
[----:B------:R-:W-:Y:S01]  /*18710*/  MOV R23, R13 ;  /* 0x0000000d00177202 */ /* 0x000fe20000000f00 */
[----:B------:R-:W-:Y:S02]  /*18720*/  IMAD.MOV.U32 R37, RZ, RZ, R24 ;  /* 0x000000ffff257224 */ /* 0x000fe400078e0018 */
[----:B------:R-:W-:-:S07]  /*18730*/  IMAD.MOV.U32 R13, RZ, RZ, R32 ;  /* 0x000000ffff0d7224 */ /* 0x000fce00078e0020 */
.L_x_34161:
[----:B------:R-:W-:Y:S05]  /*18740*/  BSYNC.RECONVERGENT B1 ;  /* 0x0000000000017941 */ /* 0x000fea0003800200 */
.L_x_34159:
        /* <DEDUP_REMOVED lines=9> */
.L_x_34163:
[----:B------:R-:W-:Y:S01]  /*187e0*/  MOV R43, R4 ;  /* 0x00000004002b7202 */ /* 0x000fe20000000f00 */
[----:B------:R-:W-:Y:S02]  /*187f0*/  IMAD.MOV.U32 R41, RZ, RZ, R23 ;  /* 0x000000ffff297224 */ /* 0x000fe400078e0017 */
[----:B------:R-:W-:Y:S02]  /*18800*/  IMAD.MOV.U32 R4, RZ, RZ, R33 ;  /* 0x000000ffff047224 */ /* 0x000fe400078e0021 */
[----:B------:R-:W-:-:S07]  /*18810*/  IMAD.MOV.U32 R23, RZ, RZ, R34 ;  /* 0x000000ffff177224 */ /* 0x000fce00078e0022 */
.L_x_34164:
[----:B------:R-:W-:Y:S05]  /*18820*/  BSYNC.RECONVERGENT B1 ;  /* 0x0000000000017941 */ /* 0x000fea0003800200 */
.L_x_34162:
        /* <DEDUP_REMOVED lines=9> */
.L_x_34166:
[----:B------:R-:W-:Y:S02]  /*188c0*/  IMAD.MOV.U32 R20, RZ, RZ, R43 ;  /* 0x000000ffff147224 */ /* 0x000fe400078e002b */
[----:B------:R-:W-:Y:S02]  /*188d0*/  IMAD.MOV.U32 R12, RZ, RZ, R41 ;  /* 0x000000ffff0c7224 */ /* 0x000fe400078e0029 */
[----:B------:R-:W-:Y:S02]  /*188e0*/  IMAD.MOV.U32 R43, RZ, RZ, R38 ;  /* 0x000000ffff2b7224 */ /* 0x000fe400078e0026 */
[----:B------:R-:W-:-:S07]  /*188f0*/  IMAD.MOV.U32 R41, RZ, RZ, R36 ;  /* 0x000000ffff297224 */ /* 0x000fce00078e0024 */
.L_x_34167:
[----:B------:R-:W-:Y:S05]  /*18900*/  BSYNC.RECONVERGENT B1 ;  /* 0x0000000000017941 */ /* 0x000fea0003800200 */
.L_x_34165:
        /* <DEDUP_REMOVED lines=9> */
.L_x_34169:
[----:B------:R-:W-:Y:S02]  /*189a0*/  IMAD.MOV.U32 R24, RZ, RZ, R20 ;  /* 0x000000ffff187224 */ /* 0x000fe400078e0014 */
[----:B------:R-:W-:Y:S01]  /*189b0*/  IMAD.MOV.U32 R22, RZ, RZ, R12 ;  /* 0x000000ffff167224 */ /* 0x000fe200078e000c */
[----:B------:R-:W-:Y:S01]  /*189c0*/  MOV R12, R27 ;  /* 0x0000001b000c7202 */ /* 0x000fe20000000f00 */
[----:B------:R-:W-:-:S07]  /*189d0*/  IMAD.MOV.U32 R20, RZ, RZ, R35 ;  /* 0x000000ffff147224 */ /* 0x000fce00078e0023 */
.L_x_34170:
[----:B------:R-:W-:Y:S05]  /*189e0*/  BSYNC.RECONVERGENT B1 ;  /* 0x0000000000017941 */ /* 0x000fea0003800200 */
.L_x_34168:
        /* <DEDUP_REMOVED lines=9> */
.L_x_34172:
[----:B------:R-:W-:Y:S01]  /*18a80*/  IMAD.MOV.U32 R27, RZ, RZ, R24 ;  /* 0x000000ffff1b7224 */ /* 0x000fe200078e0018 */
[----:B------:R-:W-:Y:S01]  /*18a90*/  MOV R24, R25 ;  /* 0x0000001900187202 */ /* 0x000fe20000000f00 */
[----:B------:R-:W-:Y:S02]  /*18aa0*/  IMAD.MOV.U32 R26, RZ, RZ, R22 ;  /* 0x000000ffff1a7224 */ /* 0x000fe400078e0016 */
[----:B------:R-:W-:-:S07]  /*18ab0*/  IMAD.MOV.U32 R22, RZ, RZ, R21 ;  /* 0x000000ffff167224 */ /* 0x000fce00078e0015 */
.L_x_34173:
[----:B------:R-:W-:Y:S05]  /*18ac0*/  BSYNC.RECONVERGENT B1 ;  /* 0x0000000000017941 */ /* 0x000fea0003800200 */
.L_x_34171:
        /* <DEDUP_REMOVED lines=16> */
.L_x_34175:
[----:B------:R-:W-:Y:S02]  /*18bd0*/  IMAD.MOV.U32 R14, RZ, RZ, R11 ;  /* 0x000000ffff0e7224 */ /* 0x000fe400078e000b */
[----:B------:R-:W-:Y:S02]  /*18be0*/  IMAD.MOV.U32 R6, RZ, RZ, R3 ;  /* 0x000000ffff067224 */ /* 0x000fe400078e0003 */
[----:B------:R-:W-:Y:S02]  /*18bf0*/  IMAD.MOV.U32 R11, RZ, RZ, R5 ;  /* 0x000000ffff0b7224 */ /* 0x000fe400078e0005 */
[----:B------:R-:W-:-:S07]  /*18c00*/  IMAD.MOV.U32 R3, RZ, RZ, R10 ;  /* 0x000000ffff037224 */ /* 0x000fce00078e000a */
.L_x_34176:
[----:B------:R-:W-:Y:S05]  /*18c10*/  BSYNC.RECONVERGENT B1 ;  /* 0x0000000000017941 */ /* 0x000fea0003800200 */
.L_x_34174:
        /* <DEDUP_REMOVED lines=9> */
.L_x_34178:
[----:B------:R-:W-:Y:S02]  /*18cb0*/  IMAD.MOV.U32 R5, RZ, RZ, R14 ;  /* 0x000000ffff057224 */ /* 0x000fe400078e000e */
[----:B------:R-:W-:Y:S01]  /*18cc0*/  IMAD.MOV.U32 R10, RZ, RZ, R6 ;  /* 0x000000ffff0a7224 */ /* 0x000fe200078e0006 */
[----:B------:R-:W-:Y:S01]  /*18cd0*/  MOV R6, R13 ;  /* 0x0000000d00067202 */ /* 0x000fe20000000f00 */
[----:B------:R-:W-:-:S07]  /*18ce0*/  IMAD.MOV.U32 R14, RZ, RZ, R37 ;  /* 0x000000ffff0e7224 */ /* 0x000fce00078e0025 */
.L_x_34179:
[----:B------:R-:W-:Y:S05]  /*18cf0*/  BSYNC.RECONVERGENT B1 ;  /* 0x0000000000017941 */ /* 0x000fea0003800200 */
.L_x_34177:
        /* <DEDUP_REMOVED lines=9> */
.L_x_34181:
[----:B------:R-:W-:Y:S01]  /*18d90*/  IMAD.MOV.U32 R34, RZ, RZ, R5 ;  /* 0x000000ffff227224 */ /* 0x000fe200078e0005 */
[----:B------:R-:W-:Y:S01]  /*18da0*/  MOV R5, R4 ;  /* 0x0000000400057202 */ /* 0x000fe20000000f00 */
[----:B------:R-:W-:Y:S02]  /*18db0*/  IMAD.MOV.U32 R32, RZ, RZ, R10 ;  /* 0x000000ffff207224 */ /* 0x000fe400078e000a */
[----:B------:R-:W-:-:S07]  /*18dc0*/  IMAD.MOV.U32 R10, RZ, RZ, R23 ;  /* 0x000000ffff0a7224 */ /* 0x000fce00078e0017 */
.L_x_34182:
[----:B------:R-:W-:Y:S05]  /*18dd0*/  BSYNC.RECONVERGENT B1 ;  /* 0x0000000000017941 */ /* 0x000fea0003800200 */
.L_x_34180:
        /* <DEDUP_REMOVED lines=9> */
.L_x_34184:
[----:B------:R-:W-:Y:S01]  /*18e70*/  IMAD.MOV.U32 R21, RZ, RZ, R34 ;  /* 0x000000ffff157224 */ /* 0x000fe200078e0022 */
[----:B------:R-:W-:Y:S01]  /*18e80*/  MOV R13, R32 ;  /* 0x00000020000d7202 */ /* 0x000fe20000000f00 */
[----:B------:R-:W-:Y:S02]  /*18e90*/  IMAD.MOV.U32 R34, RZ, RZ, R43 ;  /* 0x000000ffff227224 */ /* 0x000fe400078e002b */
[----:B------:R-:W-:-:S07]  /*18ea0*/  IMAD.MOV.U32 R32, RZ, RZ, R41 ;  /* 0x000000ffff207224 */ /* 0x000fce00078e0029 */
.L_x_34185:
[----:B------:R-:W-:Y:S05]  /*18eb0*/  BSYNC.RECONVERGENT B1 ;  /* 0x0000000000017941 */ /* 0x000fea0003800200 */
.L_x_34183:
        /* <DEDUP_REMOVED lines=9> */
.L_x_34187:
[----:B------:R-:W-:Y:S01]  /*18f50*/  MOV R25, R21 ;  /* 0x0000001500197202 */ /* 0x000fe20000000f00 */
[----:B------:R-:W-:Y:S02]  /*18f60*/  IMAD.MOV.U32 R23, RZ, RZ, R13 ;  /* 0x000000ffff177224 */ /* 0x000fe400078e000d */
[----:B------:R-:W-:Y:S02]  /*18f70*/  IMAD.MOV.U32 R21, RZ, RZ, R20 ;  /* 0x000000ffff157224 */ /* 0x000fe400078e0014 */
[----:B------:R-:W-:-:S07]  /*18f80*/  IMAD.MOV.U32 R13, RZ, RZ, R12 ;  /* 0x000000ffff0d7224 */ /* 0x000fce00078e000c */
.L_x_34188:
[----:B------:R-:W-:Y:S05]  /*18f90*/  BSYNC.RECONVERGENT B1 ;  /* 0x0000000000017941 */ /* 0x000fea0003800200 */
.L_x_34186:
        /* <DEDUP_REMOVED lines=9> */
.L_x_34190:
[----:B------:R-:W-:Y:S02]  /*19030*/  IMAD.MOV.U32 R4, RZ, RZ, R25 ;  /* 0x000000ffff047224 */ /* 0x000fe400078e0019 */
[----:B------:R-:W-:Y:S02]  /*19040*/  IMAD.MOV.U32 R33, RZ, RZ, R23 ;  /* 0x000000ffff217224 */ /* 0x000fe400078e0017 */
[----:B------:R-:W-:Y:S02]  /*19050*/  IMAD.MOV.U32 R25, RZ, RZ, R24 ;  /* 0x000000ffff197224 */ /* 0x000fe400078e0018 */
[----:B------:R-:W-:-:S07]  /*19060*/  IMAD.MOV.U32 R23, RZ, RZ, R22 ;  /* 0x000000ffff177224 */ /* 0x000fce00078e0016 */
.L_x_34191:
[----:B------:R-:W-:Y:S05]  /*19070*/  BSYNC.RECONVERGENT B1 ;  /* 0x0000000000017941 */ /* 0x000fea0003800200 */
.L_x_34189:
        /* <DEDUP_REMOVED lines=9> */
.L_x_34193:
[----:B------:R-:W-:Y:S02]  /*19110*/  IMAD.MOV.U32 R20, RZ, RZ, R4 ;  /* 0x000000ffff147224 */ /* 0x000fe400078e0004 */
[----:B------:R-:W-:Y:S01]  /*19120*/  IMAD.MOV.U32 R12, RZ, RZ, R33 ;  /* 0x000000ffff0c7224 */ /* 0x000fe200078e0021 */
[----:B------:R-:W-:Y:S01]  /*19130*/  MOV R33, R26 ;  /* 0x0000001a00217202 */ /* 0x000fe20000000f00 */
[----:B------:R-:W-:-:S07]  /*19140*/  IMAD.MOV.U32 R4, RZ, RZ, R27 ;  /* 0x000000ffff047224 */ /* 0x000fce00078e001b */
.L_x_34194:
[----:B------:R-:W-:Y:S05]  /*19150*/  BSYNC.RECONVERGENT B1 ;  /* 0x0000000000017941 */ /* 0x000fea0003800200 */
.L_x_34192:
        /* <DEDUP_REMOVED lines=16> */
.L_x_34196:
[----:B------:R-:W-:Y:S01]  /*19260*/  MOV R22, R11 ;  /* 0x0000000b00167202 */ /* 0x000fe20000000f00 */
[----:B------:R-:W-:Y:S02]  /*19270*/  IMAD.MOV.U32 R7, RZ, RZ, R3 ;  /* 0x000000ffff077224 */ /* 0x000fe400078e0003 */
[----:B------:R-:W-:Y:S02]  /*19280*/  IMAD.MOV.U32 R11, RZ, RZ, R14 ;  /* 0x000000ffff0b7224 */ /* 0x000fe400078e000e */
[----:B------:R-:W-:-:S07]  /*19290*/  IMAD.MOV.U32 R3, RZ, RZ, R6 ;  /* 0x000000ffff037224 */ /* 0x000fce00078e0006 */
.L_x_34197:
[----:B------:R-:W-:Y:S05]  /*192a0*/  BSYNC.RECONVERGENT B1 ;  /* 0x0000000000017941 */ /* 0x000fea0003800200 */
.L_x_34195:
        /* <DEDUP_REMOVED lines=9> */
.L_x_34199:
[----:B------:R-:W-:Y:S02]  /*19340*/  IMAD.MOV.U32 R15, RZ, RZ, R22 ;  /* 0x000000ffff0f7224 */ /* 0x000fe400078e0016 */
[----:B------:R-:W-:Y:S02]  /*19350*/  IMAD.MOV.U32 R27, RZ, RZ, R7 ;  /* 0x000000ffff1b7224 */ /* 0x000fe400078e0007 */
[----:B------:R-:W-:Y:S02]  /*19360*/  IMAD.MOV.U32 R22, RZ, RZ, R5 ;  /* 0x000000ffff167224 */ /* 0x000fe400078e0005 */
[----:B------:R-:W-:-:S07]  /*19370*/  IMAD.MOV.U32 R7, RZ, RZ, R10 ;  /* 0x000000ffff077224 */ /* 0x000fce00078e000a */
.L_x_34200:
[----:B------:R-:W-:Y:S05]  /*19380*/  BSYNC.RECONVERGENT B1 ;  /* 0x0000000000017941 */ /* 0x000fea0003800200 */
.L_x_34198:
        /* <DEDUP_REMOVED lines=9> */
.L_x_34202:
[----:B------:R-:W-:Y:S02]  /*19420*/  IMAD.MOV.U32 R6, RZ, RZ, R15 ;  /* 0x000000ffff067224 */ /* 0x000fe400078e000f */
[----:B------:R-:W-:Y:S01]  /*19430*/  IMAD.MOV.U32 R10, RZ, RZ, R27 ;  /* 0x000000ffff0a7224 */ /* 0x000fe200078e001b */
[----:B------:R-:W-:Y:S01]  /*19440*/  MOV R27, R32 ;  /* 0x00000020001b7202 */ /* 0x000fe20000000f00 */
[----:B------:R-:W-:-:S07]  /*19450*/  IMAD.MOV.U32 R15, RZ, RZ, R34 ;  /* 0x000000ffff0f7224 */ /* 0x000fce00078e0022 */
.L_x_34203:
[----:B------:R-:W-:Y:S05]  /*19460*/  BSYNC.RECONVERGENT B1 ;  /* 0x0000000000017941 */ /* 0x000fea0003800200 */
.L_x_34201:
        /* <DEDUP_REMOVED lines=9> */
.L_x_34205:
[----:B------:R-:W-:Y:S01]  /*19500*/  IMAD.MOV.U32 R14, RZ, RZ, R6 ;  /* 0x000000ffff0e7224 */ /* 0x000fe200078e0006 */
[----:B------:R-:W-:Y:S01]  /*19510*/  MOV R6, R21 ;  /* 0x0000001500067202 */ /* 0x000fe20000000f00 */
[----:B------:R-:W-:Y:S02]  /*19520*/  IMAD.MOV.U32 R24, RZ, RZ, R10 ;  /* 0x000000ffff187224 */ /* 0x000fe400078e000a */
[----:B------:R-:W-:-:S07]  /*19530*/  IMAD.MOV.U32 R10, RZ, RZ, R13 ;  /* 0x000000ffff0a7224 */ /* 0x000fce00078e000d */
.L_x_34206:
[----:B------:R-:W-:Y:S05]  /*19540*/  BSYNC.RECONVERGENT B1 ;  /* 0x0000000000017941 */ /* 0x000fea0003800200 */
.L_x_34204:
        /* <DEDUP_REMOVED lines=9> */
.L_x_34208:
[----:B------:R-:W-:Y:S01]  /*195e0*/  IMAD.MOV.U32 R5, RZ, RZ, R14 ;  /* 0x000000ffff057224 */ /* 0x000fe200078e000e */
[----:B------:R-:W-:Y:S01]  /*195f0*/  MOV R26, R24 ;  /* 0x00000018001a7202 */ /* 0x000fe20000000f00 */
[----:B------:R-:W-:Y:S02]  /*19600*/  IMAD.MOV.U32 R14, RZ, RZ, R25 ;  /* 0x000000ffff0e7224 */ /* 0x000fe400078e0019 */
[----:B------:R-:W-:-:S07]  /*19610*/  IMAD.MOV.U32 R24, RZ, RZ, R23 ;  /* 0x000000ffff187224 */ /* 0x000fce00078e0017 */
.L_x_34209:
[----:B------:R-:W-:Y:S05]  /*19620*/  BSYNC.RECONVERGENT B1 ;  /* 0x0000000000017941 */ /* 0x000fea0003800200 */
.L_x_34207:
        /* <DEDUP_REMOVED lines=9> */
.L_x_34211:
[----:B------:R-:W-:Y:S01]  /*196c0*/  MOV R13, R5 ;  /* 0x00000005000d7202 */ /* 0x000fe20000000f00 */
[----:B------:R-:W-:Y:S02]  /*196d0*/  IMAD.MOV.U32 R21, RZ, RZ, R26 ;  /* 0x000000ffff157224 */ /* 0x000fe400078e001a */
[----:B------:R-:W-:Y:S02]  /*196e0*/  IMAD.MOV.U32 R5, RZ, RZ, R4 ;  /* 0x000000ffff057224 */ /* 0x000fe400078e0004 */
[----:B------:R-:W-:-:S07]  /*196f0*/  IMAD.MOV.U32 R26, RZ, RZ, R33 ;  /* 0x000000ffff1a7224 */ /* 0x000fce00078e0021 */
.L_x_34212:
[----:B------:R-:W-:Y:S05]  /*19700*/  BSYNC.RECONVERGENT B1 ;  /* 0x0000000000017941 */ /* 0x000fea0003800200 */
.L_x_34210:
        /* <DEDUP_REMOVED lines=9> */
.L_x_34214:
[----:B------:R-:W-:Y:S02]  /*197a0*/  IMAD.MOV.U32 R4, RZ, RZ, R13 ;  /* 0x000000ffff047224 */ /* 0x000fe400078e000d */
[----:B------:R-:W-:Y:S02]  /*197b0*/  IMAD.MOV.U32 R23, RZ, RZ, R21 ;  /* 0x000000ffff177224 */ /* 0x000fe400078e0015 */
[----:B------:R-:W-:Y:S02]  /*197c0*/  IMAD.MOV.U32 R13, RZ, RZ, R20 ;  /* 0x000000ffff0d7224 */ /* 0x000fe400078e0014 */
[----:B------:R-:W-:-:S07]  /*197d0*/  IMAD.MOV.U32 R21, RZ, RZ, R12 ;  /* 0x000000ffff157224 */ /* 0x000fce00078e000c */
.L_x_34215:
[----:B------:R-:W-:Y:S05]  /*197e0*/  BSYNC.RECONVERGENT B1 ;  /* 0x0000000000017941 */ /* 0x000fea0003800200 */
.L_x_34213:
        /* <DEDUP_REMOVED lines=16> */
.L_x_34217:
[----:B------:R-:W-:Y:S01]  /*198f0*/  IMAD.MOV.U32 R12, RZ, RZ, R11 ;  /* 0x000000ffff0c7224 */ /* 0x000fe200078e000b */
[----:B------:R-:W-:Y:S01]  /*19900*/  MOV R16, R3 ;  /* 0x0000000300107202 */ /* 0x000fe20000000f00 */
[----:B------:R-:W-:Y:S02]  /*19910*/  IMAD.MOV.U32 R11, RZ, RZ, R22 ;  /* 0x000000ffff0b7224 */ /* 0x000fe400078e0016 */
[----:B------:R-:W-:-:S07]  /*19920*/  IMAD.MOV.U32 R3, RZ, RZ, R7 ;  /* 0x000000ffff037224 */ /* 0x000fce00078e0007 */
.L_x_34218:
[----:B------:R-:W-:Y:S05]  /*19930*/  BSYNC.RECONVERGENT B1 ;  /* 0x0000000000017941 */ /* 0x000fea0003800200 */
.L_x_34216:
        /* <DEDUP_REMOVED lines=9> */
.L_x_34220:
[----:B------:R-:W-:Y:S01]  /*199d0*/  MOV R7, R12 ;  /* 0x0000000c00077202 */ /* 0x000fe20000000f00 */
[----:B------:R-:W-:Y:S02]  /*199e0*/  IMAD.MOV.U32 R25, RZ, RZ, R16 ;  /* 0x000000ffff197224 */ /* 0x000fe400078e0010 */
[----:B------:R-:W-:Y:S02]  /*199f0*/  IMAD.MOV.U32 R12, RZ, RZ, R15 ;  /* 0x000000ffff0c7224 */ /* 0x000fe400078e000f */
[----:B------:R-:W-:-:S07]  /*19a00*/  IMAD.MOV.U32 R16, RZ, RZ, R27 ;  /* 0x000000ffff107224 */ /* 0x000fce00078e001b */
.L_x_34221:
[----:B------:R-:W-:Y:S05]  /*19a10*/  BSYNC.RECONVERGENT B1 ;  /* 0x0000000000017941 */ /* 0x000fea0003800200 */
.L_x_34219:
        /* <DEDUP_REMOVED lines=9> */
.L_x_34223:
[----:B------:R-:W-:Y:S02]  /*19ab0*/  IMAD.MOV.U32 R15, RZ, RZ, R7 ;  /* 0x000000ffff0f7224 */ /* 0x000fe400078e0007 */
[----:B------:R-:W-:Y:S02]  /*19ac0*/  IMAD.MOV.U32 R27, RZ, RZ, R25 ;  /* 0x000000ffff1b7224 */ /* 0x000fe400078e0019 */
[----:B------:R-:W-:Y:S02]  /*19ad0*/  IMAD.MOV.U32 R7, RZ, RZ, R6 ;  /* 0x000000ffff077224 */ /* 0x000fe400078e0006 */
[----:B------:R-:W-:-:S07]  /*19ae0*/  IMAD.MOV.U32 R25, RZ, RZ, R10 ;  /* 0x000000ffff197224 */ /* 0x000fce00078e000a */
.L_x_34224:
[----:B------:R-:W-:Y:S05]  /*19af0*/  BSYNC.RECONVERGENT B1 ;  /* 0x0000000000017941 */ /* 0x000fea0003800200 */
.L_x_34222:
        /* <DEDUP_REMOVED lines=9> */
.L_x_34226:
[----:B------:R-:W-:Y:S02]  /*19b90*/  IMAD.MOV.U32 R6, RZ, RZ, R15 ;  /* 0x000000ffff067224 */ /* 0x000fe400078e000f */
[----:B------:R-:W-:Y:S01]  /*19ba0*/  IMAD.MOV.U32 R33, RZ, RZ, R27 ;  /* 0x000000ffff217224 */ /* 0x000fe200078e001b */
[----:B------:R-:W-:Y:S01]  /*19bb0*/  MOV R27, R24 ;  /* 0x00000018001b7202 */ /* 0x000fe20000000f00 */
[----:B------:R-:W-:-:S07]  /*19bc0*/  IMAD.MOV.U32 R15, RZ, RZ, R14 ;  /* 0x000000ffff0f7224 */ /* 0x000fce00078e000e */
.L_x_34227:
[----:B------:R-:W-:Y:S05]  /*19bd0*/  BSYNC.RECONVERGENT B1 ;  /* 0x0000000000017941 */ /* 0x000fea0003800200 */
.L_x_34225:
        /* <DEDUP_REMOVED lines=9> */
.L_x_34229:
[----:B------:R-:W-:Y:S01]  /*19c70*/  IMAD.MOV.U32 R10, RZ, RZ, R6 ;  /* 0x000000ffff0a7224 */ /* 0x000fe200078e0006 */
[----:B------:R-:W-:Y:S01]  /*19c80*/  MOV R6, R5 ;  /* 0x0000000500067202 */ /* 0x000fe20000000f00 */
[----:B------:R-:W-:Y:S02]  /*19c90*/  IMAD.MOV.U32 R14, RZ, RZ, R33 ;  /* 0x000000ffff0e7224 */ /* 0x000fe400078e0021 */
[----:B------:R-:W-:-:S07]  /*19ca0*/  IMAD.MOV.U32 R33, RZ, RZ, R26 ;  /* 0x000000ffff217224 */ /* 0x000fce00078e001a */
.L_x_34230:
[----:B------:R-:W-:Y:S05]  /*19cb0*/  BSYNC.RECONVERGENT B1 ;  /* 0x0000000000017941 */ /* 0x000fea0003800200 */
.L_x_34228:
        /* <DEDUP_REMOVED lines=9> */
.L_x_34232:
[----:B------:R-:W-:Y:S01]  /*19d50*/  IMAD.MOV.U32 R5, RZ, RZ, R10 ;  /* 0x000000ffff057224 */ /* 0x000fe200078e000a */
[----:B------:R-:W-:Y:S01]  /*19d60*/  MOV R20, R14 ;  /* 0x0000000e00147202 */ /* 0x000fe20000000f00 */
[----:B------:R-:W-:Y:S02]  /*19d70*/  IMAD.MOV.U32 R10, RZ, RZ, R13 ;  /* 0x000000ffff0a7224 */ /* 0x000fe400078e000d */
[----:B------:R-:W-:-:S07]  /*19d80*/  IMAD.MOV.U32 R14, RZ, RZ, R21 ;  /* 0x000000ffff0e7224 */ /* 0x000fce00078e0015 */
.L_x_34233:
[----:B------:R-:W-:Y:S05]  /*19d90*/  BSYNC.RECONVERGENT B1 ;  /* 0x0000000000017941 */ /* 0x000fea0003800200 */
.L_x_34231:
        /* <DEDUP_REMOVED lines=9> */
.L_x_34235:
[----:B------:R-:W-:Y:S01]  /*19e30*/  MOV R13, R5 ;  /* 0x00000005000d7202 */ /* 0x000fe20000000f00 */
[----:B------:R-:W-:Y:S02]  /*19e40*/  IMAD.MOV.U32 R21, RZ, RZ, R20 ;  /* 0x000000ffff157224 */ /* 0x000fe400078e0014 */
[----:B------:R-:W-:Y:S02]  /*19e50*/  IMAD.MOV.U32 R5, RZ, RZ, R4 ;  /* 0x000000ffff057224 */ /* 0x000fe400078e0004 */
[----:B------:R-:W-:-:S07]  /*19e60*/  IMAD.MOV.U32 R20, RZ, RZ, R23 ;  /* 0x000000ffff147224 */ /* 0x000fce00078e0017 */
.L_x_34236:
[----:B------:R-:W-:Y:S05]  /*19e70*/  BSYNC.RECONVERGENT B1 ;  /* 0x0000000000017941 */ /* 0x000fea0003800200 */
.L_x_34234:
[CC--:B------:R-:W-:Y:S01]  /*19e80*/  FSETP.GT.FTZ.AND P0, PT, R29.reuse, R3.reuse, PT ;  /* 0x000000031d00720b */ /* 0x0c0fe20003f14000 */
[----:B------:R-:W-:Y:S01]  /*19e90*/  BSSY.RECONVERGENT B1, `(.L_x_34237) ;  /* 0x0000013000017945 */ /* 0x000fe20003800200 */
[----:B------:R-:W-:Y:S02]  /*19ea0*/  FSETP.NEU.FTZ.AND P1, PT, R29, R3, PT ;  /* 0x000000031d00720b */ /* 0x000fe40003f3d000 */
[----:B------:R-:W-:Y:S02]  /*19eb0*/  ISETP.EQ.OR P0, PT, R11, -0x1, P0 ;  /* 0xffffffff0b00780c */ /* 0x000fe40000702670 */
        /* <DEDUP_REMOVED lines=12> */
.L_x_34238:
[----:B------:R-:W-:Y:S01]  /*19f80*/  IMAD.MOV.U32 R4, RZ, RZ, R11 ;  /* 0x000000ffff047224 */ /* 0x000fe200078e000b */
[----:B------:R-:W-:Y:S01]  /*19f90*/  MOV R11, R12 ;  /* 0x0000000c000b7202 */ /* 0x000fe20000000f00 */
[----:B------:R-:W-:Y:S02]  /*19fa0*/  IMAD.MOV.U32 R22, RZ, RZ, R3 ;  /* 0x000000ffff167224 */ /* 0x000fe400078e0003 */
[----:B------:R-:W-:-:S07]  /*19fb0*/  IMAD.MOV.U32 R3, RZ, RZ, R16 ;  /* 0x000000ffff037224 */ /* 0x000fce00078e0010 */
.L_x_34239:
[----:B------:R-:W-:Y:S05]  /*19fc0*/  BSYNC.RECONVERGENT B1 ;  /* 0x0000000000017941 */ /* 0x000fea0003800200 */
.L_x_34237:
        /* <DEDUP_REMOVED lines=9> */
.L_x_34241:
[----:B------:R-:W-:Y:S01]  /*1a060*/  IMAD.MOV.U32 R12, RZ, RZ, R4 ;  /* 0x000000ffff0c7224 */ /* 0x000fe200078e0004 */
[----:B------:R-:W-:Y:S01]  /*1a070*/  MOV R16, R22 ;  /* 0x0000001600107202 */ /* 0x000fe20000000f00 */
[----:B------:R-:W-:Y:S02]  /*1a080*/  IMAD.MOV.U32 R4, RZ, RZ, R7 ;  /* 0x000000ffff047224 */ /* 0x000fe400078e0007 */
[----:B------:R-:W-:-:S07]  /*1a090*/  IMAD.MOV.U32 R22, RZ, RZ, R25 ;  /* 0x000000ffff167224 */ /* 0x000fce00078e0019 */
.L_x_34242:
[----:B------:R-:W-:Y:S05]  /*1a0a0*/  BSYNC.RECONVERGENT B1 ;  /* 0x0000000000017941 */ /* 0x000fea0003800200 */
.L_x_34240:
        /* <DEDUP_REMOVED lines=9> */
.L_x_34244:
[----:B------:R-:W-:Y:S01]  /*1a140*/  MOV R7, R12 ;  /* 0x0000000c00077202 */ /* 0x000fe20000000f00 */
[----:B------:R-:W-:Y:S02]  /*1a150*/  IMAD.MOV.U32 R24, RZ, RZ, R16 ;  /* 0x000000ffff187224 */ /* 0x000fe400078e0010 */
[----:B------:R-:W-:Y:S02]  /*1a160*/  IMAD.MOV.U32 R12, RZ, RZ, R15 ;  /* 0x000000ffff0c7224 */ /* 0x000fe400078e000f */
[----:B------:R-:W-:-:S07]  /*1a170*/  IMAD.MOV.U32 R16, RZ, RZ, R27 ;  /* 0x000000ffff107224 */ /* 0x000fce00078e001b */
.L_x_34245:
[----:B------:R-:W-:Y:S05]  /*1a180*/  BSYNC.RECONVERGENT B1 ;  /* 0x0000000000017941 */ /* 0x000fea0003800200 */
.L_x_34243:
        /* <DEDUP_REMOVED lines=9> */
.L_x_34247:
[----:B------:R-:W-:Y:S02]  /*1a220*/  IMAD.MOV.U32 R15, RZ, RZ, R7 ;  /* 0x000000ffff0f7224 */ /* 0x000fe400078e0007 */
[----:B------:R-:W-:Y:S02]  /*1a230*/  IMAD.MOV.U32 R17, RZ, RZ, R24 ;  /* 0x000000ffff117224 */ /* 0x000fe400078e0018 */
[----:B------:R-:W-:Y:S02]  /*1a240*/  IMAD.MOV.U32 R7, RZ, RZ, R6 ;  /* 0x000000ffff077224 */ /* 0x000fe400078e0006 */
[----:B------:R-:W-:-:S07]  /*1a250*/  IMAD.MOV.U32 R24, RZ, RZ, R33 ;  /* 0x000000ffff187224 */ /* 0x000fce00078e0021 */
.L_x_34248:
[----:B------:R-:W-:Y:S05]  /*1a260*/  BSYNC.RECONVERGENT B1 ;  /* 0x0000000000017941 */ /* 0x000fea0003800200 */
.L_x_34246:
        /* <DEDUP_REMOVED lines=9> */
.L_x_34250:
[----:B------:R-:W-:Y:S02]  /*1a300*/  IMAD.MOV.U32 R6, RZ, RZ, R15 ;  /* 0x000000ffff067224 */ /* 0x000fe400078e000f */
[----:B------:R-:W-:Y:S01]  /*1a310*/  IMAD.MOV.U32 R23, RZ, RZ, R17 ;  /* 0x000000ffff177224 */ /* 0x000fe200078e0011 */
[----:B------:R-:W-:Y:S01]  /*1a320*/  MOV R17, R14 ;  /* 0x0000000e00117202 */ /* 0x000fe20000000f00 */
[----:B------:R-:W-:-:S07]  /*1a330*/  IMAD.MOV.U32 R15, RZ, RZ, R10 ;  /* 0x000000ffff0f7224 */ /* 0x000fce00078e000a */
.L_x_34251:
[----:B------:R-:W-:Y:S05]  /*1a340*/  BSYNC.RECONVERGENT B1 ;  /* 0x0000000000017941 */ /* 0x000fea0003800200 */
.L_x_34249:
        /* <DEDUP_REMOVED lines=9> */
.L_x_34253:
[----:B------:R-:W-:Y:S01]  /*1a3e0*/  IMAD.MOV.U32 R10, RZ, RZ, R6 ;  /* 0x000000ffff0a7224 */ /* 0x000fe200078e0006 */
[----:B------:R-:W-:Y:S01]  /*1a3f0*/  MOV R6, R5 ;  /* 0x0000000500067202 */ /* 0x000fe20000000f00 */
[----:B------:R-:W-:Y:S02]  /*1a400*/  IMAD.MOV.U32 R14, RZ, RZ, R23 ;  /* 0x000000ffff0e7224 */ /* 0x000fe400078e0017 */
[----:B------:R-:W-:-:S07]  /*1a410*/  IMAD.MOV.U32 R23, RZ, RZ, R20 ;  /* 0x000000ffff177224 */ /* 0x000fce00078e0014 */
.L_x_34254:
[----:B------:R-:W-:Y:S05]  /*1a420*/  BSYNC.RECONVERGENT B1 ;  /* 0x0000000000017941 */ /* 0x000fea0003800200 */
.L_x_34252:
        /* <DEDUP_REMOVED lines=9> */
.L_x_34256:
[----:B------:R-:W-:Y:S01]  /*1a4c0*/  IMAD.MOV.U32 R5, RZ, RZ, R10 ;  /* 0x000000ffff057224 */ /* 0x000fe200078e000a */
[----:B------:R-:W-:Y:S01]  /*1a4d0*/  MOV R20, R14 ;  /* 0x0000000e00147202 */ /* 0x000fe20000000f00 */
[----:B------:R-:W-:Y:S02]  /*1a4e0*/  IMAD.MOV.U32 R10, RZ, RZ, R13 ;  /* 0x000000ffff0a7224 */ /* 0x000fe400078e000d */
[----:B------:R-:W-:-:S07]  /*1a4f0*/  IMAD.MOV.U32 R14, RZ, RZ, R21 ;  /* 0x000000ffff0e7224 */ /* 0x000fce00078e0015 */
.L_x_34257:
[----:B------:R-:W-:Y:S05]  /*1a500*/  BSYNC.RECONVERGENT B1 ;  /* 0x0000000000017941 */ /* 0x000fea0003800200 */
.L_x_34255:
        /* <DEDUP_REMOVED lines=16> */
.L_x_34259:
[----:B------:R-:W-:Y:S02]  /*1a610*/  IMAD.MOV.U32 R13, RZ, RZ, R11 ;  /* 0x000000ffff0d7224 */ /* 0x000fe400078e000b */
[----:B------:R-:W-:Y:S01]  /*1a620*/  IMAD.MOV.U32 R18, RZ, RZ, R3 ;  /* 0x000000ffff127224 */ /* 0x000fe200078e0003 */
[----:B------:R-:W-:Y:S01]  /*1a630*/  MOV R3, R22 ;  /* 0x0000001600037202 */ /* 0x000fe20000000f00 */
[----:B------:R-:W-:-:S07]  /*1a640*/  IMAD.MOV.U32 R11, RZ, RZ, R4 ;  /* 0x000000ffff0b7224 */ /* 0x000fce00078e0004 */
.L_x_34260:
[----:B------:R-:W-:Y:S05]  /*1a650*/  BSYNC.RECONVERGENT B1 ;  /* 0x0000000000017941 */ /* 0x000fea0003800200 */
.L_x_34258:
        /* <DEDUP_REMOVED lines=9> */
.L_x_34262:
[----:B------:R-:W-:Y:S01]  /*1a6f0*/  IMAD.MOV.U32 R4, RZ, RZ, R13 ;  /* 0x000000ffff047224 */ /* 0x000fe200078e000d */
[----:B------:R-:W-:Y:S01]  /*1a700*/  MOV R13, R12 ;  /* 0x0000000c000d7202 */ /* 0x000fe20000000f00 */
[----:B------:R-:W-:Y:S02]  /*1a710*/  IMAD.MOV.U32 R21, RZ, RZ, R18 ;  /* 0x000000ffff157224 */ /* 0x000fe400078e0012 */
[----:B------:R-:W-:-:S07]  /*1a720*/  IMAD.MOV.U32 R18, RZ, RZ, R16 ;  /* 0x000000ffff127224 */ /* 0x000fce00078e0010 */
.L_x_34263:
[----:B------:R-:W-:Y:S05]  /*1a730*/  BSYNC.RECONVERGENT B1 ;  /* 0x0000000000017941 */ /* 0x000fea0003800200 */
.L_x_34261:
        /* <DEDUP_REMOVED lines=9> */
.L_x_34265:
[----:B------:R-:W-:Y:S01]  /*1a7d0*/  IMAD.MOV.U32 R12, RZ, RZ, R4 ;  /* 0x000000ffff0c7224 */ /* 0x000fe200078e0004 */
[----:B------:R-:W-:Y:S01]  /*1a7e0*/  MOV R16, R21 ;  /* 0x0000001500107202 */ /* 0x000fe20000000f00 */
[----:B------:R-:W-:Y:S02]  /*1a7f0*/  IMAD.MOV.U32 R4, RZ, RZ, R7 ;  /* 0x000000ffff047224 */ /* 0x000fe400078e0007 */
[----:B------:R-:W-:-:S07]  /*1a800*/  IMAD.MOV.U32 R21, RZ, RZ, R24 ;  /* 0x000000ffff157224 */ /* 0x000fce00078e0018 */
.L_x_34266:
[----:B------:R-:W-:Y:S05]  /*1a810*/  BSYNC.RECONVERGENT B1 ;  /* 0x0000000000017941 */ /* 0x000fea0003800200 */
.L_x_34264:
        /* <DEDUP_REMOVED lines=9> */
.L_x_34268:
[----:B------:R-:W-:Y:S01]  /*1a8b0*/  MOV R7, R12 ;  /* 0x0000000c00077202 */ /* 0x000fe20000000f00 */
[----:B------:R-:W-:Y:S02]  /*1a8c0*/  IMAD.MOV.U32 R22, RZ, RZ, R16 ;  /* 0x000000ffff167224 */ /* 0x000fe400078e0010 */
[----:B------:R-:W-:Y:S02]  /*1a8d0*/  IMAD.MOV.U32 R12, RZ, RZ, R15 ;  /* 0x000000ffff0c7224 */ /* 0x000fe400078e000f */
[----:B------:R-:W-:-:S07]  /*1a8e0*/  IMAD.MOV.U32 R16, RZ, RZ, R17 ;  /* 0x000000ffff107224 */ /* 0x000fce00078e0011 */
.L_x_34269:
[----:B------:R-:W-:Y:S05]  /*1a8f0*/  BSYNC.RECONVERGENT B1 ;  /* 0x0000000000017941 */ /* 0x000fea0003800200 */
.L_x_34267:
        /* <DEDUP_REMOVED lines=9> */
.L_x_34271:
[----:B------:R-:W-:Y:S02]  /*1a990*/  IMAD.MOV.U32 R15, RZ, RZ, R7 ;  /* 0x000000ffff0f7224 */ /* 0x000fe400078e0007 */
[----:B------:R-:W-:Y:S02]  /*1a9a0*/  IMAD.MOV.U32 R17, RZ, RZ, R22 ;  /* 0x000000ffff117224 */ /* 0x000fe400078e0016 */
[----:B------:R-:W-:Y:S02]  /*1a9b0*/  IMAD.MOV.U32 R7, RZ, RZ, R6 ;  /* 0x000000ffff077224 */ /* 0x000fe400078e0006 */
[----:B------:R-:W-:-:S07]  /*1a9c0*/  IMAD.MOV.U32 R22, RZ, RZ, R23 ;  /* 0x000000ffff167224 */ /* 0x000fce00078e0017 */
.L_x_34272:
[----:B------:R-:W-:Y:S05]  /*1a9d0*/  BSYNC.RECONVERGENT B1 ;  /* 0x0000000000017941 */ /* 0x000fea0003800200 */
.L_x_34270:
        /* <DEDUP_REMOVED lines=9> */
.L_x_34274:
[----:B------:R-:W-:Y:S02]  /*1aa70*/  IMAD.MOV.U32 R6, RZ, RZ, R15 ;  /* 0x000000ffff067224 */ /* 0x000fe400078e000f */
[----:B------:R-:W-:Y:S01]  /*1aa80*/  IMAD.MOV.U32 R23, RZ, RZ, R17 ;  /* 0x000000ffff177224 */ /* 0x000fe200078e0011 */
[----:B------:R-:W-:Y:S01]  /*1aa90*/  MOV R17, R14 ;  /* 0x0000000e00117202 */ /* 0x000fe20000000f00 */
[----:B------:R-:W-:-:S07]  /*1aaa0*/  IMAD.MOV.U32 R15, RZ, RZ, R10 ;  /* 0x000000ffff0f7224 */ /* 0x000fce00078e000a */
.L_x_34275:
[----:B------:R-:W-:Y:S05]  /*1aab0*/  BSYNC.RECONVERGENT B1 ;  /* 0x0000000000017941 */ /* 0x000fea0003800200 */
.L_x_34273:
        /* <DEDUP_REMOVED lines=9> */
.L_x_34277:
[----:B------:R-:W-:Y:S01]  /*1ab50*/  IMAD.MOV.U32 R37, RZ, RZ, R6 ;  /* 0x000000ffff257224 */ /* 0x000fe200078e0006 */
[----:B------:R-:W-:Y:S01]  /*1ab60*/  MOV R6, R5 ;  /* 0x0000000500067202 */ /* 0x000fe20000000f00 */
[----:B------:R-:W-:Y:S02]  /*1ab70*/  IMAD.MOV.U32 R14, RZ, RZ, R23 ;  /* 0x000000ffff0e7224 */ /* 0x000fe400078e0017 */
[----:B------:R-:W-:-:S07]  /*1ab80*/  IMAD.MOV.U32 R23, RZ, RZ, R20 ;  /* 0x000000ffff177224 */ /* 0x000fce00078e0014 */
.L_x_34278:
[----:B------:R-:W-:Y:S05]  /*1ab90*/  BSYNC.RECONVERGENT B1 ;  /* 0x0000000000017941 */ /* 0x000fea0003800200 */
.L_x_34276:
        /* <DEDUP_REMOVED lines=16> */
.L_x_34280:
[----:B------:R-:W-:Y:S02]  /*1aca0*/  IMAD.MOV.U32 R34, RZ, RZ, R11 ;  /* 0x000000ffff227224 */ /* 0x000fe400078e000b */
[----:B------:R-:W-:Y:S02]  /*1acb0*/  IMAD.MOV.U32 R36, RZ, RZ, R3 ;  /* 0x000000ffff247224 */ /* 0x000fe400078e0003 */
[----:B------:R-:W-:Y:S02]  /*1acc0*/  IMAD.MOV.U32 R11, RZ, RZ, R13 ;  /* 0x000000ffff0b7224 */ /* 0x000fe400078e000d */
[----:B------:R-:W-:-:S07]  /*1acd0*/  IMAD.MOV.U32 R3, RZ, RZ, R18 ;  /* 0x000000ffff037224 */ /* 0x000fce00078e0012 */
.L_x_34281:
[----:B------:R-:W-:Y:S05]  /*1ace0*/  BSYNC.RECONVERGENT B1 ;  /* 0x0000000000017941 */ /* 0x000fea0003800200 */
.L_x_34279:
        /* <DEDUP_REMOVED lines=9> */
.L_x_34283:
[----:B------:R-:W-:Y:S02]  /*1ad80*/  IMAD.MOV.U32 R33, RZ, RZ, R34 ;  /* 0x000000ffff217224 */ /* 0x000fe400078e0022 */
[----:B------:R-:W-:Y:S01]  /*1ad90*/  IMAD.MOV.U32 R35, RZ, RZ, R36 ;  /* 0x000000ffff237224 */ /* 0x000fe200078e0024 */
[----:B------:R-:W-:Y:S01]  /*1ada0*/  MOV R36, R21 ;  /* 0x0000001500247202 */ /* 0x000fe20000000f00 */
[----:B------:R-:W-:-:S07]  /*1adb0*/  IMAD.MOV.U32 R34, RZ, RZ, R4 ;  /* 0x000000ffff227224 */ /* 0x000fce00078e0004 */
.L_x_34284:
[----:B------:R-:W-:Y:S05]  /*1adc0*/  BSYNC.RECONVERGENT B1 ;  /* 0x0000000000017941 */ /* 0x000fea0003800200 */
.L_x_34282:
        /* <DEDUP_REMOVED lines=9> */
.L_x_34286:
[----:B------:R-:W-:Y:S01]  /*1ae60*/  IMAD.MOV.U32 R31, RZ, RZ, R33 ;  /* 0x000000ffff1f7224 */ /* 0x000fe200078e0021 */
[----:B------:R-:W-:Y:S01]  /*1ae70*/  MOV R33, R12 ;  /* 0x0000000c00217202 */ /* 0x000fe20000000f00 */
[----:B------:R-:W-:Y:S02]  /*1ae80*/  IMAD.MOV.U32 R32, RZ, RZ, R35 ;  /* 0x000000ffff207224 */ /* 0x000fe400078e0023 */
[----:B------:R-:W-:-:S07]  /*1ae90*/  IMAD.MOV.U32 R35, RZ, RZ, R16 ;  /* 0x000000ffff237224 */ /* 0x000fce00078e0010 */
.L_x_34287:
[----:B------:R-:W-:Y:S05]  /*1aea0*/  BSYNC.RECONVERGENT B1 ;  /* 0x0000000000017941 */ /* 0x000fea0003800200 */
.L_x_34285:
        /* <DEDUP_REMOVED lines=9> */
.L_x_34289:
[----:B------:R-:W-:Y:S01]  /*1af40*/  IMAD.MOV.U32 R29, RZ, RZ, R31 ;  /* 0x000000ffff1d7224 */ /* 0x000fe200078e001f */
[----:B------:R-:W-:Y:S01]  /*1af50*/  MOV R30, R32 ;  /* 0x00000020001e7202 */ /* 0x000fe20000000f00 */
[----:B------:R-:W-:Y:S02]  /*1af60*/  IMAD.MOV.U32 R31, RZ, RZ, R7 ;  /* 0x000000ffff1f7224 */ /* 0x000fe400078e0007 */
[----:B------:R-:W-:-:S07]  /*1af70*/  IMAD.MOV.U32 R32, RZ, RZ, R22 ;  /* 0x000000ffff207224 */ /* 0x000fce00078e0016 */
.L_x_34290:
[----:B------:R-:W-:Y:S05]  /*1af80*/  BSYNC.RECONVERGENT B1 ;  /* 0x0000000000017941 */ /* 0x000fea0003800200 */
.L_x_34288:
        /* <DEDUP_REMOVED lines=9> */
.L_x_34292:
[----:B------:R-:W-:Y:S01]  /*1b020*/  MOV R28, R29 ;  /* 0x0000001d001c7202 */ /* 0x000fe20000000f00 */
[----:B------:R-:W-:Y:S02]  /*1b030*/  IMAD.MOV.U32 R27, RZ, RZ, R30 ;  /* 0x000000ffff1b7224 */ /* 0x000fe400078e001e */
[----:B------:R-:W-:Y:S02]  /*1b040*/  IMAD.MOV.U32 R29, RZ, RZ, R15 ;  /* 0x000000ffff1d7224 */ /* 0x000fe400078e000f */
[----:B------:R-:W-:-:S07]  /*1b050*/  IMAD.MOV.U32 R30, RZ, RZ, R17 ;  /* 0x000000ffff1e7224 */ /* 0x000fce00078e0011 */
.L_x_34293:
[----:B------:R-:W-:Y:S05]  /*1b060*/  BSYNC.RECONVERGENT B1 ;  /* 0x0000000000017941 */ /* 0x000fea0003800200 */
.L_x_34291:
        /* <DEDUP_REMOVED lines=9> */
.L_x_34295:
[----:B------:R-:W-:Y:S02]  /*1b100*/  IMAD.MOV.U32 R26, RZ, RZ, R28 ;  /* 0x000000ffff1a7224 */ /* 0x000fe400078e001c */
[----:B------:R-:W-:Y:S02]  /*1b110*/  IMAD.MOV.U32 R25, RZ, RZ, R27 ;  /* 0x000000ffff197224 */ /* 0x000fe400078e001b */
[----:B------:R-:W-:Y:S02]  /*1b120*/  IMAD.MOV.U32 R28, RZ, RZ, R6 ;  /* 0x000000ffff1c7224 */ /* 0x000fe400078e0006 */
[----:B------:R-:W-:-:S07]  /*1b130*/  IMAD.MOV.U32 R27, RZ, RZ, R23 ;  /* 0x000000ffff1b7224 */ /* 0x000fce00078e0017 */
.L_x_34296:
[----:B------:R-:W-:Y:S05]  /*1b140*/  BSYNC.RECONVERGENT B1 ;  /* 0x0000000000017941 */ /* 0x000fea0003800200 */
.L_x_34294:
        /* <DEDUP_REMOVED lines=9> */
.L_x_34298:
[----:B------:R-:W-:Y:S02]  /*1b1e0*/  IMAD.MOV.U32 R24, RZ, RZ, R26 ;  /* 0x000000ffff187224 */ /* 0x000fe400078e001a */
[----:B------:R-:W-:Y:S01]  /*1b1f0*/  IMAD.MOV.U32 R10, RZ, RZ, R25 ;  /* 0x000000ffff0a7224 */ /* 0x000fe200078e0019 */
[----:B------:R-:W-:Y:S01]  /*1b200*/  MOV R25, R14 ;  /* 0x0000000e00197202 */ /* 0x000fe20000000f00 */
[----:B------:R-:W-:-:S07]  /*1b210*/  IMAD.MOV.U32 R26, RZ, RZ, R37 ;  /* 0x000000ffff1a7224 */ /* 0x000fce00078e0025 */
.L_x_34299:
[----:B------:R-:W-:Y:S05]  /*1b220*/  BSYNC.RECONVERGENT B1 ;  /* 0x0000000000017941 */ /* 0x000fea0003800200 */
.L_x_34297:
[----:B------:R-:W-:Y:S01]  /*1b230*/  LEA R37, R9, R8, 0x18 ;  /* 0x0000000809257211 */ /* 0x000fe200078ec0ff */
[----:B------:R-:W-:Y:S04]  /*1b240*/  BSSY.RECONVERGENT B1, `(.L_x_34300) ;  /* 0x0000022000017945 */ /* 0x000fe80003800200 */
[----:B------:R-:W0:Y:S04]  /*1b250*/  LDS.128 R12, [R37+0x100] ;  /* 0x00010000250c7984 */ /* 0x000e280000000c00 */
[----:B------:R-:W1:Y:S04]  /*1b260*/  LDS.128 R4, [R37+0xe0] ;  /* 0x0000e00025047984 */ /* 0x000e680000000c00 */
[----:B------:R2:W3:Y:S04]  /*1b270*/  LDS.64 R8, [R37+0x120] ;  /* 0x0001200025087984 */ /* 0x0004e80000000a00 */
[----:B------:R2:W4:Y:S04]  /*1b280*/  LDS.128 R16, [R37+0xf0] ;  /* 0x0000f00025107984 */ /* 0x0005280000000c00 */
[----:B------:R2:W2:Y:S01]  /*1b290*/  LDS.128 R20, [R37+0x110] ;  /* 0x0001100025147984 */ /* 0x0004a20000000c00 */
[----:B0-----:R-:W-:-:S02]  /*1b2a0*/  FSETP.GT.FTZ.AND P0, PT, R14, R3, PT ;  /* 0x000000030e00720b */ /* 0x001fc40003f14000 */
[----:B------:R-:W-:Y:S02]  /*1b2b0*/  FSETP.NEU.FTZ.AND P1, PT, R14, R3, PT ;  /* 0x000000030e00720b */ /* 0x000fe40003f3d000 */
[----:B------:R-:W-:Y:S02]  /*1b2c0*/  ISETP.EQ.OR P0, PT, R11, -0x1, P0 ;  /* 0xffffffff0b00780c */ /* 0x000fe40000702670 */
[----:B-1----:R-:W-:Y:S02]  /*1b2d0*/  ISETP.GE.OR P1, PT, R6, R11, P1 ;  /* 0x0000000b0600720c */ /* 0x002fe40000f26670 */
[----:B------:R-:W-:Y:S02]  /*1b2e0*/  FSETP.GT.FTZ.AND P3, PT, R39, R4, PT ;  /* 0x000000042700720b */ /* 0x000fe40003f74000 */
[----:B------:R-:W-:Y:S02]  /*1b2f0*/  PLOP3.LUT P1, PT, P0, P1, PT, 0x8, 0x80 ;  /* 0x000000000080781c */ /* 0x000fe40000722170 */
[----:B------:R-:W-:-:S02]  /*1b300*/  FSEL R38, R4, R39, P3 ;  /* 0x0000002704267208 */ /* 0x000fc40001800000 */
        /* <DEDUP_REMOVED lines=11> */
[----:B--234-:R-:W-:Y:S05]  /*1b3c0*/  @P0 BRA `(.L_x_34301) ;  /* 0x0000000000140947 */ /* 0x01cfea0003800000 */
[----:B------:R-:W-:Y:S01]  /*1b3d0*/  FSETP.NEU.FTZ.AND P0, PT, R3, R36, PT ;  /* 0x000000240300720b */ /* 0x000fe20003f1d000 */
[----:B------:R-:W-:Y:S02]  /*1b3e0*/  IMAD.MOV.U32 R2, RZ, RZ, R34 ;  /* 0x000000ffff027224 */ /* 0x000fe400078e0022 */
[----:B------:R-:W-:Y:S01]  /*1b3f0*/  IMAD.MOV.U32 R4, RZ, RZ, R36 ;  /* 0x000000ffff047224 */ /* 0x000fe200078e0024 */
[----:B------:R-:W-:-:S13]  /*1b400*/  ISETP.GE.OR P0, PT, R11, R34, P0 ;  /* 0x000000220b00720c */ /* 0x000fda0000706670 */
[----:B------:R-:W-:Y:S05]  /*1b410*/  @P0 BRA `(.L_x_34302) ;  /* 0x0000000000100947 */ /* 0x000fea0003800000 */
.L_x_34301:
[----:B------:R-:W-:Y:S01]  /*1b420*/  MOV R2, R11 ;  /* 0x0000000b00027202 */ /* 0x000fe20000000f00 */
[----:B------:R-:W-:Y:S02]  /*1b430*/  IMAD.MOV.U32 R4, RZ, RZ, R3 ;  /* 0x000000ffff047224 */ /* 0x000fe400078e0003 */
[----:B------:R-:W-:Y:S02]  /*1b440*/  IMAD.MOV.U32 R11, RZ, RZ, R34 ;  /* 0x000000ffff0b7224 */ /* 0x000fe400078e0022 */
[----:B------:R-:W-:-:S07]  /*1b450*/  IMAD.MOV.U32 R3, RZ, RZ, R36 ;  /* 0x000000ffff037224 */ /* 0x000fce00078e0024 */
.L_x_34302:
[----:B------:R-:W-:Y:S05]  /*1b460*/  BSYNC.RECONVERGENT B1 ;  /* 0x0000000000017941 */ /* 0x000fea0003800200 */
.L_x_34300:
        /* <DEDUP_REMOVED lines=9> */
.L_x_34304:
[----:B------:R-:W-:Y:S02]  /*1b500*/  IMAD.MOV.U32 R6, RZ, RZ, R2 ;  /* 0x000000ffff067224 */ /* 0x000fe400078e0002 */
[----:B------:R-:W-:Y:S02]  /*1b510*/  IMAD.MOV.U32 R5, RZ, RZ, R4 ;  /* 0x000000ffff057224 */ /* 0x000fe400078e0004 */
[----:B------:R-:W-:Y:S02]  /*1b520*/  IMAD.MOV.U32 R2, RZ, RZ, R33 ;  /* 0x000000ffff027224 */ /* 0x000fe400078e0021 */
[----:B------:R-:W-:-:S07]  /*1b530*/  IMAD.MOV.U32 R4, RZ, RZ, R35 ;  /* 0x000000ffff047224 */ /* 0x000fce00078e0023 */
.L_x_34305:
[----:B------:R-:W-:Y:S05]  /*1b540*/  BSYNC.RECONVERGENT B1 ;  /* 0x0000000000017941 */ /* 0x000fea0003800200 */
.L_x_34303:
        /* <DEDUP_REMOVED lines=9> */
.L_x_34307:
[----:B------:R-:W-:Y:S02]  /*1b5e0*/  IMAD.MOV.U32 R14, RZ, RZ, R6 ;  /* 0x000000ffff0e7224 */ /* 0x000fe400078e0006 */
[----:B------:R-:W-:Y:S01]  /*1b5f0*/  IMAD.MOV.U32 R33, RZ, RZ, R5 ;  /* 0x000000ffff217224 */ /* 0x000fe200078e0005 */
[----:B------:R-:W-:Y:S01]  /*1b600*/  MOV R5, R32 ;  /* 0x0000002000057202 */ /* 0x000fe20000000f00 */
[----:B------:R-:W-:-:S07]  /*1b610*/  IMAD.MOV.U32 R6, RZ, RZ, R31 ;  /* 0x000000ffff067224 */ /* 0x000fce00078e001f */
.L_x_34308:
[----:B------:R-:W-:Y:S05]  /*1b620*/  BSYNC.RECONVERGENT B1 ;  /* 0x0000000000017941 */ /* 0x000fea0003800200 */
.L_x_34306:
        /* <DEDUP_REMOVED lines=9> */
.L_x_34310:
[----:B------:R-:W-:Y:S01]  /*1b6c0*/  IMAD.MOV.U32 R31, RZ, RZ, R14 ;  /* 0x000000ffff1f7224 */ /* 0x000fe200078e000e */
[----:B------:R-:W-:Y:S01]  /*1b6d0*/  MOV R14, R29 ;  /* 0x0000001d000e7202 */ /* 0x000fe20000000f00 */
[----:B------:R-:W-:Y:S02]  /*1b6e0*/  IMAD.MOV.U32 R32, RZ, RZ, R33 ;  /* 0x000000ffff207224 */ /* 0x000fe400078e0021 */
[----:B------:R-:W-:-:S07]  /*1b6f0*/  IMAD.MOV.U32 R33, RZ, RZ, R30 ;  /* 0x000000ffff217224 */ /* 0x000fce00078e001e */
.L_x_34311:
[----:B------:R-:W-:Y:S05]  /*1b700*/  BSYNC.RECONVERGENT B1 ;  /* 0x0000000000017941 */ /* 0x000fea0003800200 */
.L_x_34309:
        /* <DEDUP_REMOVED lines=9> */
.L_x_34313:
[----:B------:R-:W-:Y:S01]  /*1b7a0*/  IMAD.MOV.U32 R29, RZ, RZ, R31 ;  /* 0x000000ffff1d7224 */ /* 0x000fe200078e001f */
[----:B------:R-:W-:Y:S01]  /*1b7b0*/  MOV R30, R32 ;  /* 0x00000020001e7202 */ /* 0x000fe20000000f00 */
[----:B------:R-:W-:Y:S02]  /*1b7c0*/  IMAD.MOV.U32 R31, RZ, RZ, R28 ;  /* 0x000000ffff1f7224 */ /* 0x000fe400078e001c */
[----:B------:R-:W-:-:S07]  /*1b7d0*/  IMAD.MOV.U32 R32, RZ, RZ, R27 ;  /* 0x000000ffff207224 */ /* 0x000fce00078e001b */
.L_x_34314:
[----:B------:R-:W-:Y:S05]  /*1b7e0*/  BSYNC.RECONVERGENT B1 ;  /* 0x0000000000017941 */ /* 0x000fea0003800200 */
.L_x_34312:
        /* <DEDUP_REMOVED lines=9> */
.L_x_34316:
[----:B------:R-:W-:Y:S01]  /*1b880*/  MOV R35, R29 ;  /* 0x0000001d00237202 */ /* 0x000fe20000000f00 */
[----:B------:R-:W-:Y:S02]  /*1b890*/  IMAD.MOV.U32 R27, RZ, RZ, R30 ;  /* 0x000000ffff1b7224 */ /* 0x000fe400078e001e */
[----:B------:R-:W-:Y:S02]  /*1b8a0*/  IMAD.MOV.U32 R29, RZ, RZ, R26 ;  /* 0x000000ffff1d7224 */ /* 0x000fe400078e001a */
[----:B------:R-:W-:-:S07]  /*1b8b0*/  IMAD.MOV.U32 R30, RZ, RZ, R25 ;  /* 0x000000ffff1e7224 */ /* 0x000fce00078e0019 */
.L_x_34317:
[----:B------:R-:W-:Y:S05]  /*1b8c0*/  BSYNC.RECONVERGENT B1 ;  /* 0x0000000000017941 */ /* 0x000fea0003800200 */
.L_x_34315:
        /* <DEDUP_REMOVED lines=9> */
.L_x_34319:
[----:B------:R-:W-:Y:S02]  /*1b960*/  IMAD.MOV.U32 R26, RZ, RZ, R35 ;  /* 0x000000ffff1a7224 */ /* 0x000fe400078e0023 */
[----:B------:R-:W-:Y:S02]  /*1b970*/  IMAD.MOV.U32 R25, RZ, RZ, R27 ;  /* 0x000000ffff197224 */ /* 0x000fe400078e001b */
[----:B------:R-:W-:Y:S02]  /*1b980*/  IMAD.MOV.U32 R35, RZ, RZ, R24 ;  /* 0x000000ffff237224 */ /* 0x000fe400078e0018 */
[----:B------:R-:W-:-:S07]  /*1b990*/  IMAD.MOV.U32 R27, RZ, RZ, R10 ;  /* 0x000000ffff1b7224 */ /* 0x000fce00078e000a */
.L_x_34320:
[----:B------:R-:W-:Y:S05]  /*1b9a0*/  BSYNC.RECONVERGENT B1 ;  /* 0x0000000000017941 */ /* 0x000fea0003800200 */
.L_x_34318:
        /* <DEDUP_REMOVED lines=16> */
.L_x_34322:
[----:B------:R-:W-:Y:S01]  /*1bab0*/  IMAD.MOV.U32 R7, RZ, RZ, R11 ;  /* 0x000000ffff077224 */ /* 0x000fe200078e000b */
[----:B------:R-:W-:Y:S01]  /*1bac0*/  MOV R10, R3 ;  /* 0x00000003000a7202 */ /* 0x000fe20000000f00 */
[----:B------:R-:W-:Y:S02]  /*1bad0*/  IMAD.MOV.U32 R11, RZ, RZ, R2 ;  /* 0x000000ffff0b7224 */ /* 0x000fe400078e0002 */
[----:B------:R-:W-:-:S07]  /*1bae0*/  IMAD.MOV.U32 R3, RZ, RZ, R4 ;  /* 0x000000ffff037224 */ /* 0x000fce00078e0004 */
.L_x_34323:
[----:B------:R-:W-:Y:S05]  /*1baf0*/  BSYNC.RECONVERGENT B1 ;  /* 0x0000000000017941 */ /* 0x000fea0003800200 */
.L_x_34321:
        /* <DEDUP_REMOVED lines=9> */
.L_x_34325:
[----:B------:R-:W-:Y:S01]  /*1bb90*/  MOV R15, R7 ;  /* 0x00000007000f7202 */ /* 0x000fe20000000f00 */
[----:B------:R-:W-:Y:S02]  /*1bba0*/  IMAD.MOV.U32 R2, RZ, RZ, R10 ;  /* 0x000000ffff027224 */ /* 0x000fe400078e000a */
[----:B------:R-:W-:Y:S02]  /*1bbb0*/  IMAD.MOV.U32 R7, RZ, RZ, R6 ;  /* 0x000000ffff077224 */ /* 0x000fe400078e0006 */
[----:B------:R-:W-:-:S07]  /*1bbc0*/  IMAD.MOV.U32 R10, RZ, RZ, R5 ;  /* 0x000000ffff0a7224 */ /* 0x000fce00078e0005 */
.L_x_34326:
[----:B------:R-:W-:Y:S05]  /*1bbd0*/  BSYNC.RECONVERGENT B1 ;  /* 0x0000000000017941 */ /* 0x000fea0003800200 */
.L_x_34324:
        /* <DEDUP_REMOVED lines=9> */
.L_x_34328:
[----:B------:R-:W-:Y:S02]  /*1bc70*/  IMAD.MOV.U32 R4, RZ, RZ, R15 ;  /* 0x000000ffff047224 */ /* 0x000fe400078e000f */
[----:B------:R-:W-:Y:S02]  /*1bc80*/  IMAD.MOV.U32 R5, RZ, RZ, R2 ;  /* 0x000000ffff057224 */ /* 0x000fe400078e0002 */
[----:B------:R-:W-:Y:S02]  /*1bc90*/  IMAD.MOV.U32 R15, RZ, RZ, R14 ;  /* 0x000000ffff0f7224 */ /* 0x000fe400078e000e */
[----:B------:R-:W-:-:S07]  /*1bca0*/  IMAD.MOV.U32 R2, RZ, RZ, R33 ;  /* 0x000000ffff027224 */ /* 0x000fce00078e0021 */
.L_x_34329:
[----:B------:R-:W-:Y:S05]  /*1bcb0*/  BSYNC.RECONVERGENT B1 ;  /* 0x0000000000017941 */ /* 0x000fea0003800200 */
.L_x_34327:
        /* <DEDUP_REMOVED lines=9> */
.L_x_34331:
[----:B------:R-:W-:Y:S02]  /*1bd50*/  IMAD.MOV.U32 R6, RZ, RZ, R4 ;  /* 0x000000ffff067224 */ /* 0x000fe400078e0004 */
[----:B------:R-:W-:Y:S01]  /*1bd60*/  IMAD.MOV.U32 R33, RZ, RZ, R5 ;  /* 0x000000ffff217224 */ /* 0x000fe200078e0005 */
[----:B------:R-:W-:Y:S01]  /*1bd70*/  MOV R5, R32 ;  /* 0x0000002000057202 */ /* 0x000fe20000000f00 */
[----:B------:R-:W-:-:S07]  /*1bd80*/  IMAD.MOV.U32 R4, RZ, RZ, R31 ;  /* 0x000000ffff047224 */ /* 0x000fce00078e001f */
.L_x_34332:
[----:B------:R-:W-:Y:S05]  /*1bd90*/  BSYNC.RECONVERGENT B1 ;  /* 0x0000000000017941 */ /* 0x000fea0003800200 */
.L_x_34330:
        /* <DEDUP_REMOVED lines=9> */
.L_x_34334:
[----:B------:R-:W-:Y:S01]  /*1be30*/  IMAD.MOV.U32 R24, RZ, RZ, R6 ;  /* 0x000000ffff187224 */ /* 0x000fe200078e0006 */
[----:B------:R-:W-:Y:S01]  /*1be40*/  MOV R6, R29 ;  /* 0x0000001d00067202 */ /* 0x000fe20000000f00 */
[----:B------:R-:W-:Y:S02]  /*1be50*/  IMAD.MOV.U32 R14, RZ, RZ, R33 ;  /* 0x000000ffff0e7224 */ /* 0x000fe400078e0021 */
[----:B------:R-:W-:-:S07]  /*1be60*/  IMAD.MOV.U32 R33, RZ, RZ, R30 ;  /* 0x000000ffff217224 */ /* 0x000fce00078e001e */
.L_x_34335:
[----:B------:R-:W-:Y:S05]  /*1be70*/  BSYNC.RECONVERGENT B1 ;  /* 0x0000000000017941 */ /* 0x000fea0003800200 */
.L_x_34333:
        /* <DEDUP_REMOVED lines=9> */
.L_x_34337:
[----:B------:R-:W-:Y:S01]  /*1bf10*/  IMAD.MOV.U32 R29, RZ, RZ, R24 ;  /* 0x000000ffff1d7224 */ /* 0x000fe200078e0018 */
[----:B------:R-:W-:Y:S01]  /*1bf20*/  MOV R28, R14 ;  /* 0x0000000e001c7202 */ /* 0x000fe20000000f00 */
[----:B------:R-:W-:Y:S02]  /*1bf30*/  IMAD.MOV.U32 R24, RZ, RZ, R35 ;  /* 0x000000ffff187224 */ /* 0x000fe400078e0023 */
[----:B------:R-:W-:-:S07]  /*1bf40*/  IMAD.MOV.U32 R14, RZ, RZ, R27 ;  /* 0x000000ffff0e7224 */ /* 0x000fce00078e001b */
.L_x_34338:
[----:B------:R-:W-:Y:S05]  /*1bf50*/  BSYNC.RECONVERGENT B1 ;  /* 0x0000000000017941 */ /* 0x000fea0003800200 */
.L_x_34336:
        /* <DEDUP_REMOVED lines=9> */
.L_x_34340:
[----:B------:R-:W-:Y:S01]  /*1bff0*/  MOV R30, R29 ;  /* 0x0000001d001e7202 */ /* 0x000fe20000000f00 */
[----:B------:R-:W-:Y:S02]  /*1c000*/  IMAD.MOV.U32 R27, RZ, RZ, R28 ;  /* 0x000000ffff1b7224 */ /* 0x000fe400078e001c */
[----:B------:R-:W-:Y:S02]  /*1c010*/  IMAD.MOV.U32 R29, RZ, RZ, R26 ;  /* 0x000000ffff1d7224 */ /* 0x000fe400078e001a */
[----:B------:R-:W-:-:S07]  /*1c020*/  IMAD.MOV.U32 R28, RZ, RZ, R25 ;  /* 0x000000ffff1c7224 */ /* 0x000fce00078e0019 */
.L_x_34341:
[----:B------:R-:W-:Y:S05]  /*1c030*/  BSYNC.RECONVERGENT B1 ;  /* 0x0000000000017941 */ /* 0x000fea0003800200 */
.L_x_34339:
        /* <DEDUP_REMOVED lines=16> */
.L_x_34343:
[----:B------:R-:W-:Y:S01]  /*1c140*/  IMAD.MOV.U32 R16, RZ, RZ, R11 ;  /* 0x000000ffff107224 */ /* 0x000fe200078e000b */
[----:B------:R-:W-:Y:S01]  /*1c150*/  MOV R11, R7 ;  /* 0x00000007000b7202 */ /* 0x000fe20000000f00 */
[----:B------:R-:W-:Y:S02]  /*1c160*/  IMAD.MOV.U32 R20, RZ, RZ, R3 ;  /* 0x000000ffff147224 */ /* 0x000fe400078e0003 */
[----:B------:R-:W-:-:S07]  /*1c170*/  IMAD.MOV.U32 R3, RZ, RZ, R10 ;  /* 0x000000ffff037224 */ /* 0x000fce00078e000a */
.L_x_34344:
[----:B------:R-:W-:Y:S05]  /*1c180*/  BSYNC.RECONVERGENT B1 ;  /* 0x0000000000017941 */ /* 0x000fea0003800200 */
.L_x_34342:
        /* <DEDUP_REMOVED lines=9> */
.L_x_34346:
[----:B------:R-:W-:Y:S01]  /*1c220*/  IMAD.MOV.U32 R7, RZ, RZ, R16 ;  /* 0x000000ffff077224 */ /* 0x000fe200078e0010 */
[----:B------:R-:W-:Y:S01]  /*1c230*/  MOV R10, R20 ;  /* 0x00000014000a7202 */ /* 0x000fe20000000f00 */
[----:B------:R-:W-:Y:S02]  /*1c240*/  IMAD.MOV.U32 R16, RZ, RZ, R15 ;  /* 0x000000ffff107224 */ /* 0x000fe400078e000f */
[----:B------:R-:W-:-:S07]  /*1c250*/  IMAD.MOV.U32 R20, RZ, RZ, R2 ;  /* 0x000000ffff147224 */ /* 0x000fce00078e0002 */
.L_x_34347:
[----:B------:R-:W-:Y:S05]  /*1c260*/  BSYNC.RECONVERGENT B1 ;  /* 0x0000000000017941 */ /* 0x000fea0003800200 */
.L_x_34345:
        /* <DEDUP_REMOVED lines=9> */
.L_x_34349:
[----:B------:R-:W-:Y:S01]  /*1c300*/  MOV R15, R7 ;  /* 0x00000007000f7202 */ /* 0x000fe20000000f00 */
[----:B------:R-:W-:Y:S02]  /*1c310*/  IMAD.MOV.U32 R2, RZ, RZ, R10 ;  /* 0x000000ffff027224 */ /* 0x000fe400078e000a */
[----:B------:R-:W-:Y:S02]  /*1c320*/  IMAD.MOV.U32 R7, RZ, RZ, R4 ;  /* 0x000000ffff077224 */ /* 0x000fe400078e0004 */
[----:B------:R-:W-:-:S07]  /*1c330*/  IMAD.MOV.U32 R10, RZ, RZ, R5 ;  /* 0x000000ffff0a7224 */ /* 0x000fce00078e0005 */
.L_x_34350:
[----:B------:R-:W-:Y:S05]  /*1c340*/  BSYNC.RECONVERGENT B1 ;  /* 0x0000000000017941 */ /* 0x000fea0003800200 */
.L_x_34348:
        /* <DEDUP_REMOVED lines=9> */
.L_x_34352:
[----:B------:R-:W-:Y:S02]  /*1c3e0*/  IMAD.MOV.U32 R5, RZ, RZ, R15 ;  /* 0x000000ffff057224 */ /* 0x000fe400078e000f */
[----:B------:R-:W-:Y:S02]  /*1c3f0*/  IMAD.MOV.U32 R25, RZ, RZ, R2 ;  /* 0x000000ffff197224 */ /* 0x000fe400078e0002 */
[----:B------:R-:W-:Y:S02]  /*1c400*/  IMAD.MOV.U32 R15, RZ, RZ, R6 ;  /* 0x000000ffff0f7224 */ /* 0x000fe400078e0006 */
[----:B------:R-:W-:-:S07]  /*1c410*/  IMAD.MOV.U32 R2, RZ, RZ, R33 ;  /* 0x000000ffff027224 */ /* 0x000fce00078e0021 */
.L_x_34353:
[----:B------:R-:W-:Y:S05]  /*1c420*/  BSYNC.RECONVERGENT B1 ;  /* 0x0000000000017941 */ /* 0x000fea0003800200 */
.L_x_34351:
        /* <DEDUP_REMOVED lines=9> */
.L_x_34355:
[----:B------:R-:W-:Y:S02]  /*1c4c0*/  IMAD.MOV.U32 R4, RZ, RZ, R5 ;  /* 0x000000ffff047224 */ /* 0x000fe400078e0005 */
[----:B------:R-:W-:Y:S01]  /*1c4d0*/  IMAD.MOV.U32 R31, RZ, RZ, R25 ;  /* 0x000000ffff1f7224 */ /* 0x000fe200078e0019 */
[----:B------:R-:W-:Y:S01]  /*1c4e0*/  MOV R25, R14 ;  /* 0x0000000e00197202 */ /* 0x000fe20000000f00 */
[----:B------:R-:W-:-:S07]  /*1c4f0*/  IMAD.MOV.U32 R5, RZ, RZ, R24 ;  /* 0x000000ffff057224 */ /* 0x000fce00078e0018 */
.L_x_34356:
[----:B------:R-:W-:Y:S05]  /*1c500*/  BSYNC.RECONVERGENT B1 ;  /* 0x0000000000017941 */ /* 0x000fea0003800200 */
.L_x_34354:
        /* <DEDUP_REMOVED lines=9> */
.L_x_34358:
[----:B------:R-:W-:Y:S01]  /*1c5a0*/  IMAD.MOV.U32 R33, RZ, RZ, R4 ;  /* 0x000000ffff217224 */ /* 0x000fe200078e0004 */
[----:B------:R-:W-:Y:S01]  /*1c5b0*/  MOV R4, R29 ;  /* 0x0000001d00047202 */ /* 0x000fe20000000f00 */
[----:B------:R-:W-:Y:S02]  /*1c5c0*/  IMAD.MOV.U32 R6, RZ, RZ, R31 ;  /* 0x000000ffff067224 */ /* 0x000fe400078e001f */
[----:B------:R-:W-:-:S07]  /*1c5d0*/  IMAD.MOV.U32 R31, RZ, RZ, R28 ;  /* 0x000000ffff1f7224 */ /* 0x000fce00078e001c */
.L_x_34359:
[----:B------:R-:W-:Y:S05]  /*1c5e0*/  BSYNC.RECONVERGENT B1 ;  /* 0x0000000000017941 */ /* 0x000fea0003800200 */
.L_x_34357:
        /* <DEDUP_REMOVED lines=9> */
.L_x_34361:
[----:B------:R-:W-:Y:S01]  /*1c680*/  IMAD.MOV.U32 R14, RZ, RZ, R33 ;  /* 0x000000ffff0e7224 */ /* 0x000fe200078e0021 */
[----:B------:R-:W-:Y:S01]  /*1c690*/  MOV R24, R6 ;  /* 0x0000000600187202 */ /* 0x000fe20000000f00 */
[----:B------:R-:W-:Y:S02]  /*1c6a0*/  IMAD.MOV.U32 R33, RZ, RZ, R30 ;  /* 0x000000ffff217224 */ /* 0x000fe400078e001e */
[----:B------:R-:W-:-:S07]  /*1c6b0*/  IMAD.MOV.U32 R6, RZ, RZ, R27 ;  /* 0x000000ffff067224 */ /* 0x000fce00078e001b */
.L_x_34362:
[----:B------:R-:W-:Y:S05]  /*1c6c0*/  BSYNC.RECONVERGENT B1 ;  /* 0x0000000000017941 */ /* 0x000fea0003800200 */
.L_x_34360:
        /* <DEDUP_REMOVED lines=16> */
.L_x_34364:
[----:B------:R-:W-:Y:S02]  /*1c7d0*/  IMAD.MOV.U32 R26, RZ, RZ, R11 ;  /* 0x000000ffff1a7224 */ /* 0x000fe400078e000b */
[----:B------:R-:W-:Y:S01]  /*1c7e0*/  IMAD.MOV.U32 R17, RZ, RZ, R3 ;  /* 0x000000ffff117224 */ /* 0x000fe200078e0003 */
[----:B------:R-:W-:Y:S01]  /*1c7f0*/  MOV R3, R20 ;  /* 0x0000001400037202 */ /* 0x000fe20000000f00 */
[----:B------:R-:W-:-:S07]  /*1c800*/  IMAD.MOV.U32 R11, RZ, RZ, R16 ;  /* 0x000000ffff0b7224 */ /* 0x000fce00078e0010 */
.L_x_34365:
[----:B------:R-:W-:Y:S05]  /*1c810*/  BSYNC.RECONVERGENT B1 ;  /* 0x0000000000017941 */ /* 0x000fea0003800200 */
.L_x_34363:
        /* <DEDUP_REMOVED lines=9> */
.L_x_34367:
[----:B------:R-:W-:Y:S01]  /*1c8b0*/  IMAD.MOV.U32 R16, RZ, RZ, R26 ;  /* 0x000000ffff107224 */ /* 0x000fe200078e001a */
[----:B------:R-:W-:Y:S01]  /*1c8c0*/  MOV R26, R7 ;  /* 0x00000007001a7202 */ /* 0x000fe20000000f00 */
[----:B------:R-:W-:Y:S02]  /*1c8d0*/  IMAD.MOV.U32 R21, RZ, RZ, R17 ;  /* 0x000000ffff157224 */ /* 0x000fe400078e0011 */
[----:B------:R-:W-:-:S07]  /*1c8e0*/  IMAD.MOV.U32 R17, RZ, RZ, R10 ;  /* 0x000000ffff117224 */ /* 0x000fce00078e000a */
.L_x_34368:
[----:B------:R-:W-:Y:S05]  /*1c8f0*/  BSYNC.RECONVERGENT B1 ;  /* 0x0000000000017941 */ /* 0x000fea0003800200 */
.L_x_34366:
        /* <DEDUP_REMOVED lines=9> */
.L_x_34370:
[----:B------:R-:W-:Y:S01]  /*1c990*/  IMAD.MOV.U32 R10, RZ, RZ, R16 ;  /* 0x000000ffff0a7224 */ /* 0x000fe200078e0010 */
[----:B------:R-:W-:Y:S01]  /*1c9a0*/  MOV R20, R21 ;  /* 0x0000001500147202 */ /* 0x000fe20000000f00 */
[----:B------:R-:W-:Y:S02]  /*1c9b0*/  IMAD.MOV.U32 R16, RZ, RZ, R15 ;  /* 0x000000ffff107224 */ /* 0x000fe400078e000f */
[----:B------:R-:W-:-:S07]  /*1c9c0*/  IMAD.MOV.U32 R21, RZ, RZ, R2 ;  /* 0x000000ffff157224 */ /* 0x000fce00078e0002 */
.L_x_34371:
[----:B------:R-:W-:Y:S05]  /*1c9d0*/  BSYNC.RECONVERGENT B1 ;  /* 0x0000000000017941 */ /* 0x000fea0003800200 */
.L_x_34369:
        /* <DEDUP_REMOVED lines=9> */
.L_x_34373:
[----:B------:R-:W-:Y:S01]  /*1ca70*/  MOV R7, R10 ;  /* 0x0000000a00077202 */ /* 0x000fe20000000f00 */
[----:B------:R-:W-:Y:S02]  /*1ca80*/  IMAD.MOV.U32 R2, RZ, RZ, R20 ;  /* 0x000000ffff027224 */ /* 0x000fe400078e0014 */
[----:B------:R-:W-:Y:S02]  /*1ca90*/  IMAD.MOV.U32 R10, RZ, RZ, R5 ;  /* 0x000000ffff0a7224 */ /* 0x000fe400078e0005 */
[----:B------:R-:W-:-:S07]  /*1caa0*/  IMAD.MOV.U32 R20, RZ, RZ, R25 ;  /* 0x000000ffff147224 */ /* 0x000fce00078e0019 */
.L_x_34374:
[----:B------:R-:W-:Y:S05]  /*1cab0*/  BSYNC.RECONVERGENT B1 ;  /* 0x0000000000017941 */ /* 0x000fea0003800200 */
.L_x_34372:
        /* <DEDUP_REMOVED lines=9> */
.L_x_34376:
[----:B------:R-:W-:Y:S02]  /*1cb50*/  IMAD.MOV.U32 R28, RZ, RZ, R7 ;  /* 0x000000ffff1c7224 */ /* 0x000fe400078e0007 */
[----:B------:R-:W-:Y:S02]  /*1cb60*/  IMAD.MOV.U32 R5, RZ, RZ, R2 ;  /* 0x000000ffff057224 */ /* 0x000fe400078e0002 */
[----:B------:R-:W-:Y:S02]  /*1cb70*/  IMAD.MOV.U32 R7, RZ, RZ, R4 ;  /* 0x000000ffff077224 */ /* 0x000fe400078e0004 */
[----:B------:R-:W-:-:S07]  /*1cb80*/  IMAD.MOV.U32 R2, RZ, RZ, R31 ;  /* 0x000000ffff027224 */ /* 0x000fce00078e001f */
.L_x_34377:
[----:B------:R-:W-:Y:S05]  /*1cb90*/  BSYNC.RECONVERGENT B1 ;  /* 0x0000000000017941 */ /* 0x000fea0003800200 */
.L_x_34375:
        /* <DEDUP_REMOVED lines=9> */
.L_x_34379:
[----:B------:R-:W-:Y:S02]  /*1cc30*/  IMAD.MOV.U32 R15, RZ, RZ, R28 ;  /* 0x000000ffff0f7224 */ /* 0x000fe400078e001c */
[----:B------:R-:W-:Y:S01]  /*1cc40*/  IMAD.MOV.U32 R25, RZ, RZ, R5 ;  /* 0x000000ffff197224 */ /* 0x000fe200078e0005 */
[----:B------:R-:W-:Y:S01]  /*1cc50*/  MOV R5, R6 ;  /* 0x0000000600057202 */ /* 0x000fe20000000f00 */
[----:B------:R-:W-:-:S07]  /*1cc60*/  IMAD.MOV.U32 R28, RZ, RZ, R33 ;  /* 0x000000ffff1c7224 */ /* 0x000fce00078e0021 */
.L_x_34380:
[----:B------:R-:W-:Y:S05]  /*1cc70*/  BSYNC.RECONVERGENT B1 ;  /* 0x0000000000017941 */ /* 0x000fea0003800200 */
.L_x_34378:
        /* <DEDUP_REMOVED lines=9> */
.L_x_34382:
[----:B------:R-:W-:Y:S01]  /*1cd10*/  IMAD.MOV.U32 R4, RZ, RZ, R15 ;  /* 0x000000ffff047224 */ /* 0x000fe200078e000f */
[----:B------:R-:W-:Y:S01]  /*1cd20*/  MOV R15, R14 ;  /* 0x0000000e000f7202 */ /* 0x000fe20000000f00 */
[----:B------:R-:W-:Y:S02]  /*1cd30*/  IMAD.MOV.U32 R6, RZ, RZ, R25 ;  /* 0x000000ffff067224 */ /* 0x000fe400078e0019 */
[----:B------:R-:W-:-:S07]  /*1cd40*/  IMAD.MOV.U32 R25, RZ, RZ, R24 ;  /* 0x000000ffff197224 */ /* 0x000fce00078e0018 */
.L_x_34383:
[----:B------:R-:W-:Y:S05]  /*1cd50*/  BSYNC.RECONVERGENT B1 ;  /* 0x0000000000017941 */ /* 0x000fea0003800200 */
.L_x_34381:
        /* <DEDUP_REMOVED lines=16> */
.L_x_34385:
[----:B------:R-:W-:Y:S02]  /*1ce60*/  IMAD.MOV.U32 R14, RZ, RZ, R11 ;  /* 0x000000ffff0e7224 */ /* 0x000fe400078e000b */
[----:B------:R-:W-:Y:S02]  /*1ce70*/  IMAD.MOV.U32 R18, RZ, RZ, R3 ;  /* 0x000000ffff127224 */ /* 0x000fe400078e0003 */
[----:B------:R-:W-:Y:S02]  /*1ce80*/  IMAD.MOV.U32 R11, RZ, RZ, R26 ;  /* 0x000000ffff0b7224 */ /* 0x000fe400078e001a */
[----:B------:R-:W-:-:S07]  /*1ce90*/  IMAD.MOV.U32 R3, RZ, RZ, R17 ;  /* 0x000000ffff037224 */ /* 0x000fce00078e0011 */
.L_x_34386:
[----:B------:R-:W-:Y:S05]  /*1cea0*/  BSYNC.RECONVERGENT B1 ;  /* 0x0000000000017941 */ /* 0x000fea0003800200 */
.L_x_34384:
        /* <DEDUP_REMOVED lines=9> */
.L_x_34388:
[----:B------:R-:W-:Y:S02]  /*1cf40*/  IMAD.MOV.U32 R17, RZ, RZ, R14 ;  /* 0x000000ffff117224 */ /* 0x000fe400078e000e */
[----:B------:R-:W-:Y:S01]  /*1cf50*/  IMAD.MOV.U32 R27, RZ, RZ, R18 ;  /* 0x000000ffff1b7224 */ /* 0x000fe200078e0012 */
[----:B------:R-:W-:Y:S01]  /*1cf60*/  MOV R18, R21 ;  /* 0x0000001500127202 */ /* 0x000fe20000000f00 */
[----:B------:R-:W-:-:S07]  /*1cf70*/  IMAD.MOV.U32 R14, RZ, RZ, R16 ;  /* 0x000000ffff0e7224 */ /* 0x000fce00078e0010 */
.L_x_34389:
[----:B------:R-:W-:Y:S05]  /*1cf80*/  BSYNC.RECONVERGENT B1 ;  /* 0x0000000000017941 */ /* 0x000fea0003800200 */
.L_x_34387:
        /* <DEDUP_REMOVED lines=9> */
.L_x_34391:
[----:B------:R-:W-:Y:S01]  /*1d020*/  IMAD.MOV.U32 R16, RZ, RZ, R17 ;  /* 0x000000ffff107224 */ /* 0x000fe200078e0011 */
[----:B------:R-:W-:Y:S01]  /*1d030*/  MOV R17, R10 ;  /* 0x0000000a00117202 */ /* 0x000fe20000000f00 */
[----:B------:R-:W-:Y:S02]  /*1d040*/  IMAD.MOV.U32 R21, RZ, RZ, R27 ;  /* 0x000000ffff157224 */ /* 0x000fe400078e001b */
[----:B------:R-:W-:-:S07]  /*1d050*/  IMAD.MOV.U32 R27, RZ, RZ, R20 ;  /* 0x000000ffff1b7224 */ /* 0x000fce00078e0014 */
.L_x_34392:
[----:B------:R-:W-:Y:S05]  /*1d060*/  BSYNC.RECONVERGENT B1 ;  /* 0x0000000000017941 */ /* 0x000fea0003800200 */
.L_x_34390:
        /* <DEDUP_REMOVED lines=9> */
.L_x_34394:
[----:B------:R-:W-:Y:S01]  /*1d100*/  IMAD.MOV.U32 R29, RZ, RZ, R16 ;  /* 0x000000ffff1d7224 */ /* 0x000fe200078e0010 */
[----:B------:R-:W-:Y:S01]  /*1d110*/  MOV R10, R21 ;  /* 0x00000015000a7202 */ /* 0x000fe20000000f00 */
[----:B------:R-:W-:Y:S02]  /*1d120*/  IMAD.MOV.U32 R16, RZ, RZ, R7 ;  /* 0x000000ffff107224 */ /* 0x000fe400078e0007 */
[----:B------:R-:W-:-:S07]  /*1d130*/  IMAD.MOV.U32 R21, RZ, RZ, R2 ;  /* 0x000000ffff157224 */ /* 0x000fce00078e0002 */
.L_x_34395:
[----:B------:R-:W-:Y:S05]  /*1d140*/  BSYNC.RECONVERGENT B1 ;  /* 0x0000000000017941 */ /* 0x000fea0003800200 */
.L_x_34393:
        /* <DEDUP_REMOVED lines=9> */
.L_x_34397:
[----:B------:R-:W-:Y:S01]  /*1d1e0*/  MOV R2, R29 ;  /* 0x0000001d00027202 */ /* 0x000fe20000000f00 */
[----:B------:R-:W-:Y:S02]  /*1d1f0*/  IMAD.MOV.U32 R20, RZ, RZ, R10 ;  /* 0x000000ffff147224 */ /* 0x000fe400078e000a */
[----:B------:R-:W-:Y:S02]  /*1d200*/  IMAD.MOV.U32 R29, RZ, RZ, R28 ;  /* 0x000000ffff1d7224 */ /* 0x000fe400078e001c */
[----:B------:R-:W-:-:S07]  /*1d210*/  IMAD.MOV.U32 R10, RZ, RZ, R5 ;  /* 0x000000ffff0a7224 */ /* 0x000fce00078e0005 */
.L_x_34398:
[----:B------:R-:W-:Y:S05]  /*1d220*/  BSYNC.RECONVERGENT B1 ;  /* 0x0000000000017941 */ /* 0x000fea0003800200 */
.L_x_34396:
        /* <DEDUP_REMOVED lines=9> */
.L_x_34400:
[----:B------:R-:W-:Y:S02]  /*1d2c0*/  IMAD.MOV.U32 R5, RZ, RZ, R2 ;  /* 0x000000ffff057224 */ /* 0x000fe400078e0002 */
[----:B------:R-:W-:Y:S02]  /*1d2d0*/  IMAD.MOV.U32 R7, RZ, RZ, R20 ;  /* 0x000000ffff077224 */ /* 0x000fe400078e0014 */
[----:B------:R-:W-:Y:S02]  /*1d2e0*/  IMAD.MOV.U32 R2, RZ, RZ, R15 ;  /* 0x000000ffff027224 */ /* 0x000fe400078e000f */
[----:B------:R-:W-:-:S07]  /*1d2f0*/  IMAD.MOV.U32 R20, RZ, RZ, R25 ;  /* 0x000000ffff147224 */ /* 0x000fce00078e0019 */
.L_x_34401:
[----:B------:R-:W-:Y:S05]  /*1d300*/  BSYNC.RECONVERGENT B1 ;  /* 0x0000000000017941 */ /* 0x000fea0003800200 */
.L_x_34399:
        /* <DEDUP_REMOVED lines=9> */
.L_x_34403:
[----:B------:R-:W-:Y:S02]  /*1d3a0*/  IMAD.MOV.U32 R15, RZ, RZ, R5 ;  /* 0x000000ffff0f7224 */ /* 0x000fe400078e0005 */
[----:B------:R-:W-:Y:S01]  /*1d3b0*/  IMAD.MOV.U32 R22, RZ, RZ, R7 ;  /* 0x000000ffff167224 */ /* 0x000fe200078e0007 */
[----:B------:R-:W-:Y:S01]  /*1d3c0*/  MOV R7, R6 ;  /* 0x0000000600077202 */ /* 0x000fe20000000f00 */
[----:B------:R-:W-:-:S07]  /*1d3d0*/  IMAD.MOV.U32 R5, RZ, RZ, R4 ;  /* 0x000000ffff057224 */ /* 0x000fce00078e0004 */
.L_x_34404:
[----:B------:R-:W-:Y:S05]  /*1d3e0*/  BSYNC.RECONVERGENT B1 ;  /* 0x0000000000017941 */ /* 0x000fea0003800200 */
.L_x_34402:
        /* <DEDUP_REMOVED lines=16> */
.L_x_34406:
[----:B------:R-:W-:Y:S01]  /*1d4f0*/  MOV R4, R11 ;  /* 0x0000000b00047202 */ /* 0x000fe20000000f00 */
[----:B------:R-:W-:Y:S02]  /*1d500*/  IMAD.MOV.U32 R6, RZ, RZ, R3 ;  /* 0x000000ffff067224 */ /* 0x000fe400078e0003 */
[----:B------:R-:W-:Y:S02]  /*1d510*/  IMAD.MOV.U32 R11, RZ, RZ, R14 ;  /* 0x000000ffff0b7224 */ /* 0x000fe400078e000e */
[----:B------:R-:W-:-:S07]  /*1d520*/  IMAD.MOV.U32 R3, RZ, RZ, R18 ;  /* 0x000000ffff037224 */ /* 0x000fce00078e0012 */
.L_x_34407:
[----:B------:R-:W-:Y:S05]  /*1d530*/  BSYNC.RECONVERGENT B1 ;  /* 0x0000000000017941 */ /* 0x000fea0003800200 */
.L_x_34405:
        /* <DEDUP_REMOVED lines=9> */
.L_x_34409:
[----:B------:R-:W-:Y:S02]  /*1d5d0*/  IMAD.MOV.U32 R19, RZ, RZ, R4 ;  /* 0x000000ffff137224 */ /* 0x000fe400078e0004 */
[----:B------:R-:W-:Y:S02]  /*1d5e0*/  IMAD.MOV.U32 R14, RZ, RZ, R6 ;  /* 0x000000ffff0e7224 */ /* 0x000fe400078e0006 */
[----:B------:R-:W-:Y:S02]  /*1d5f0*/  IMAD.MOV.U32 R4, RZ, RZ, R17 ;  /* 0x000000ffff047224 */ /* 0x000fe400078e0011 */
[----:B------:R-:W-:-:S07]  /*1d600*/  IMAD.MOV.U32 R6, RZ, RZ, R27 ;  /* 0x000000ffff067224 */ /* 0x000fce00078e001b */
.L_x_34410:
[----:B------:R-:W-:Y:S05]  /*1d610*/  BSYNC.RECONVERGENT B1 ;  /* 0x0000000000017941 */ /* 0x000fea0003800200 */
.L_x_34408:
        /* <DEDUP_REMOVED lines=9> */
.L_x_34412:
[----:B------:R-:W-:Y:S02]  /*1d6b0*/  IMAD.MOV.U32 R18, RZ, RZ, R19 ;  /* 0x000000ffff127224 */ /* 0x000fe400078e0013 */
[----:B------:R-:W-:Y:S01]  /*1d6c0*/  IMAD.MOV.U32 R17, RZ, RZ, R14 ;  /* 0x000000ffff117224 */ /* 0x000fe200078e000e */
[----:B------:R-:W-:Y:S01]  /*1d6d0*/  MOV R14, R21 ;  /* 0x00000015000e7202 */ /* 0x000fe20000000f00 */
[----:B------:R-:W-:-:S07]  /*1d6e0*/  IMAD.MOV.U32 R19, RZ, RZ, R16 ;  /* 0x000000ffff137224 */ /* 0x000fce00078e0010 */
.L_x_34413:
[----:B------:R-:W-:Y:S05]  /*1d6f0*/  BSYNC.RECONVERGENT B1 ;  /* 0x0000000000017941 */ /* 0x000fea0003800200 */
.L_x_34411:
        /* <DEDUP_REMOVED lines=9> */
.L_x_34415:
[----:B------:R-:W-:Y:S01]  /*1d790*/  IMAD.MOV.U32 R21, RZ, RZ, R18 ;  /* 0x000000ffff157224 */ /* 0x000fe200078e0012 */
[----:B------:R-:W-:Y:S01]  /*1d7a0*/  MOV R18, R29 ;  /* 0x0000001d00127202 */ /* 0x000fe20000000f00 */
[----:B------:R-:W-:Y:S02]  /*1d7b0*/  IMAD.MOV.U32 R23, RZ, RZ, R17 ;  /* 0x000000ffff177224 */ /* 0x000fe400078e0011 */
[----:B------:R-:W-:-:S07]  /*1d7c0*/  IMAD.MOV.U32 R17, RZ, RZ, R10 ;  /* 0x000000ffff117224 */ /* 0x000fce00078e000a */
.L_x_34416:
[----:B------:R-:W-:Y:S05]  /*1d7d0*/  BSYNC.RECONVERGENT B1 ;  /* 0x0000000000017941 */ /* 0x000fea0003800200 */
.L_x_34414:
        /* <DEDUP_REMOVED lines=9> */
.L_x_34418:
[----:B------:R-:W-:Y:S01]  /*1d870*/  IMAD.MOV.U32 R10, RZ, RZ, R21 ;  /* 0x000000ffff0a7224 */ /* 0x000fe200078e0015 */
[----:B------:R-:W-:Y:S01]  /*1d880*/  MOV R16, R23 ;  /* 0x0000001700107202 */ /* 0x000fe20000000f00 */
[----:B------:R-:W-:Y:S02]  /*1d890*/  IMAD.MOV.U32 R21, RZ, RZ, R2 ;  /* 0x000000ffff157224 */ /* 0x000fe400078e0002 */
[----:B------:R-:W-:-:S07]  /*1d8a0*/  IMAD.MOV.U32 R23, RZ, RZ, R20 ;  /* 0x000000ffff177224 */ /* 0x000fce00078e0014 */
.L_x_34419:
[----:B------:R-:W-:Y:S05]  /*1d8b0*/  BSYNC.RECONVERGENT B1 ;  /* 0x0000000000017941 */ /* 0x000fea0003800200 */
.L_x_34417:
        /* <DEDUP_REMOVED lines=9> */
.L_x_34421:
[----:B------:R-:W-:Y:S01]  /*1d950*/  MOV R2, R10 ;  /* 0x0000000a00027202 */ /* 0x000fe20000000f00 */
[----:B------:R-:W-:Y:S02]  /*1d960*/  IMAD.MOV.U32 R25, RZ, RZ, R16 ;  /* 0x000000ffff197224 */ /* 0x000fe400078e0010 */
[----:B------:R-:W-:Y:S02]  /*1d970*/  IMAD.MOV.U32 R10, RZ, RZ, R5 ;  /* 0x000000ffff0a7224 */ /* 0x000fe400078e0005 */
[----:B------:R-:W-:-:S07]  /*1d980*/  IMAD.MOV.U32 R16, RZ, RZ, R7 ;  /* 0x000000ffff107224 */ /* 0x000fce00078e0007 */
.L_x_34422:
[----:B------:R-:W-:Y:S05]  /*1d990*/  BSYNC.RECONVERGENT B1 ;  /* 0x0000000000017941 */ /* 0x000fea0003800200 */
.L_x_34420:
        /* <DEDUP_REMOVED lines=9> */
.L_x_34424:
[----:B------:R-:W-:Y:S02]  /*1da30*/  IMAD.MOV.U32 R5, RZ, RZ, R2 ;  /* 0x000000ffff057224 */ /* 0x000fe400078e0002 */
[----:B------:R-:W-:Y:S02]  /*1da40*/  IMAD.MOV.U32 R7, RZ, RZ, R25 ;  /* 0x000000ffff077224 */ /* 0x000fe400078e0019 */
[----:B------:R-:W-:Y:S02]  /*1da50*/  IMAD.MOV.U32 R2, RZ, RZ, R15 ;  /* 0x000000ffff027224 */ /* 0x000fe400078e000f */
[----:B------:R-:W-:-:S07]  /*1da60*/  IMAD.MOV.U32 R25, RZ, RZ, R22 ;  /* 0x000000ffff197224 */ /* 0x000fce00078e0016 */
.L_x_34425:
[----:B------:R-:W-:Y:S05]  /*1da70*/  BSYNC.RECONVERGENT B1 ;  /* 0x0000000000017941 */ /* 0x000fea0003800200 */
.L_x_34423:
        /* <DEDUP_REMOVED lines=16> */
.L_x_34427:
[----:B------:R-:W-:Y:S01]  /*1db80*/  IMAD.MOV.U32 R8, RZ, RZ, R11 ;  /* 0x000000ffff087224 */ /* 0x000fe200078e000b */
[----:B------:R-:W-:Y:S01]  /*1db90*/  MOV R12, R3 ;  /* 0x00000003000c7202 */ /* 0x000fe20000000f00 */
[----:B------:R-:W-:Y:S02]  /*1dba0*/  IMAD.MOV.U32 R11, RZ, RZ, R4 ;  /* 0x000000ffff0b7224 */ /* 0x000fe400078e0004 */
[----:B------:R-:W-:-:S07]  /*1dbb0*/  IMAD.MOV.U32 R3, RZ, RZ, R6 ;  /* 0x000000ffff037224 */ /* 0x000fce00078e0006 */
.L_x_34428:
[----:B------:R-:W-:Y:S05]  /*1dbc0*/  BSYNC.RECONVERGENT B1 ;  /* 0x0000000000017941 */ /* 0x000fea0003800200 */
.L_x_34426:
        /* <DEDUP_REMOVED lines=9> */
.L_x_34430:
[----:B------:R-:W-:Y:S01]  /*1dc60*/  MOV R15, R8 ;  /* 0x00000008000f7202 */ /* 0x000fe20000000f00 */
[----:B------:R-:W-:Y:S02]  /*1dc70*/  IMAD.MOV.U32 R4, RZ, RZ, R12 ;  /* 0x000000ffff047224 */ /* 0x000fe400078e000c */
[----:B------:R-:W-:Y:S02]  /*1dc80*/  IMAD.MOV.U32 R8, RZ, RZ, R19 ;  /* 0x000000ffff087224 */ /* 0x000fe400078e0013 */
[----:B------:R-:W-:-:S07]  /*1dc90*/  IMAD.MOV.U32 R12, RZ, RZ, R14 ;  /* 0x000000ffff0c7224 */ /* 0x000fce00078e000e */
.L_x_34431:
[----:B------:R-:W-:Y:S05]  /*1dca0*/  BSYNC.RECONVERGENT B1 ;  /* 0x0000000000017941 */ /* 0x000fea0003800200 */
.L_x_34429:
        /* <DEDUP_REMOVED lines=9> */
.L_x_34433:
[----:B------:R-:W-:Y:S02]  /*1dd40*/  IMAD.MOV.U32 R6, RZ, RZ, R15 ;  /* 0x000000ffff067224 */ /* 0x000fe400078e000f */
[----:B------:R-:W-:Y:S02]  /*1dd50*/  IMAD.MOV.U32 R14, RZ, RZ, R4 ;  /* 0x000000ffff0e7224 */ /* 0x000fe400078e0004 */
[----:B------:R-:W-:Y:S02]  /*1dd60*/  IMAD.MOV.U32 R15, RZ, RZ, R18 ;  /* 0x000000ffff0f7224 */ /* 0x000fe400078e0012 */
[----:B------:R-:W-:-:S07]  /*1dd70*/  IMAD.MOV.U32 R4, RZ, RZ, R17 ;  /* 0x000000ffff047224 */ /* 0x000fce00078e0011 */
.L_x_34434:
[----:B------:R-:W-:Y:S05]  /*1dd80*/  BSYNC.RECONVERGENT B1 ;  /* 0x0000000000017941 */ /* 0x000fea0003800200 */
.L_x_34432:
        /* <DEDUP_REMOVED lines=9> */
.L_x_34436:
[----:B------:R-:W-:Y:S02]  /*1de20*/  IMAD.MOV.U32 R17, RZ, RZ, R6 ;  /* 0x000000ffff117224 */ /* 0x000fe400078e0006 */
[----:B------:R-:W-:Y:S01]  /*1de30*/  IMAD.MOV.U32 R19, RZ, RZ, R14 ;  /* 0x000000ffff137224 */ /* 0x000fe200078e000e */
[----:B------:R-:W-:Y:S01]  /*1de40*/  MOV R14, R23 ;  /* 0x00000017000e7202 */ /* 0x000fe20000000f00 */
[----:B------:R-:W-:-:S07]  /*1de50*/  IMAD.MOV.U32 R6, RZ, RZ, R21 ;  /* 0x000000ffff067224 */ /* 0x000fce00078e0015 */
.L_x_34437:
[----:B------:R-:W-:Y:S05]  /*1de60*/  BSYNC.RECONVERGENT B1 ;  /* 0x0000000000017941 */ /* 0x000fea0003800200 */
.L_x_34435:
        /* <DEDUP_REMOVED lines=9> */
.L_x_34439:
[----:B------:R-:W-:Y:S01]  /*1df00*/  IMAD.MOV.U32 R18, RZ, RZ, R17 ;  /* 0x000000ffff127224 */ /* 0x000fe200078e0011 */
[----:B------:R-:W-:Y:S01]  /*1df10*/  MOV R17, R10 ;  /* 0x0000000a00117202 */ /* 0x000fe20000000f00 */
[----:B------:R-:W-:Y:S02]  /*1df20*/  IMAD.MOV.U32 R20, RZ, RZ, R19 ;  /* 0x000000ffff147224 */ /* 0x000fe400078e0013 */
[----:B------:R-:W-:-:S07]  /*1df30*/  IMAD.MOV.U32 R19, RZ, RZ, R16 ;  /* 0x000000ffff137224 */ /* 0x000fce00078e0010 */
.L_x_34440:
[----:B------:R-:W-:Y:S05]  /*1df40*/  BSYNC.RECONVERGENT B1 ;  /* 0x0000000000017941 */ /* 0x000fea0003800200 */
.L_x_34438:
        /* <DEDUP_REMOVED lines=9> */
.L_x_34442:
[----:B------:R-:W-:Y:S01]  /*1dfe0*/  IMAD.MOV.U32 R16, RZ, RZ, R18 ;  /* 0x000000ffff107224 */ /* 0x000fe200078e0012 */
[----:B------:R-:W-:Y:S01]  /*1dff0*/  MOV R21, R20 ;  /* 0x0000001400157202 */ /* 0x000fe20000000f00 */
[----:B------:R-:W-:Y:S02]  /*1e000*/  IMAD.MOV.U32 R18, RZ, RZ, R2 ;  /* 0x000000ffff127224 */ /* 0x000fe400078e0002 */
[----:B------:R-:W-:-:S07]  /*1e010*/  IMAD.MOV.U32 R20, RZ, RZ, R25 ;  /* 0x000000ffff147224 */ /* 0x000fce00078e0019 */
.L_x_34443:
[----:B------:R-:W-:Y:S05]  /*1e020*/  BSYNC.RECONVERGENT B1 ;  /* 0x0000000000017941 */ /* 0x000fea0003800200 */
.L_x_34441:
        /* <DEDUP_REMOVED lines=9> */
.L_x_34445:
[----:B------:R-:W-:Y:S01]  /*1e0c0*/  MOV R22, R21 ;  /* 0x0000001500167202 */ /* 0x000fe20000000f00 */
[----:B------:R-:W-:Y:S02]  /*1e0d0*/  IMAD.MOV.U32 R36, RZ, RZ, R16 ;  /* 0x000000ffff247224 */ /* 0x000fe400078e0010 */
[----:B------:R-:W-:Y:S02]  /*1e0e0*/  IMAD.MOV.U32 R16, RZ, RZ, R5 ;  /* 0x000000ffff107224 */ /* 0x000fe400078e0005 */
[----:B------:R-:W-:-:S07]  /*1e0f0*/  IMAD.MOV.U32 R21, RZ, RZ, R7 ;  /* 0x000000ffff157224 */ /* 0x000fce00078e0007 */
.L_x_34446:
[----:B------:R-:W-:Y:S05]  /*1e100*/  BSYNC.RECONVERGENT B1 ;  /* 0x0000000000017941 */ /* 0x000fea0003800200 */
.L_x_34444:
        /* <DEDUP_REMOVED lines=16> */
.L_x_34448:
[----:B------:R-:W-:Y:S01]  /*1e210*/  IMAD.MOV.U32 R10, RZ, RZ, R11 ;  /* 0x000000ffff0a7224 */ /* 0x000fe200078e000b */
[----:B------:R-:W-:Y:S01]  /*1e220*/  MOV R11, R8 ;  /* 0x00000008000b7202 */ /* 0x000fe20000000f00 */
[----:B------:R-:W-:Y:S02]  /*1e230*/  IMAD.MOV.U32 R2, RZ, RZ, R3 ;  /* 0x000000ffff027224 */ /* 0x000fe400078e0003 */
[----:B------:R-:W-:-:S07]  /*1e240*/  IMAD.MOV.U32 R3, RZ, RZ, R12 ;  /* 0x000000ffff037224 */ /* 0x000fce00078e000c */
.L_x_34449:
[----:B------:R-:W-:Y:S05]  /*1e250*/  BSYNC.RECONVERGENT B1 ;  /* 0x0000000000017941 */ /* 0x000fea0003800200 */
.L_x_34447:
        /* <DEDUP_REMOVED lines=9> */
.L_x_34451:
[----:B------:R-:W-:Y:S01]  /*1e2f0*/  IMAD.MOV.U32 R33, RZ, RZ, R10 ;  /* 0x000000ffff217224 */ /* 0x000fe200078e000a */
[----:B------:R-:W-:Y:S01]  /*1e300*/  MOV R5, R2 ;  /* 0x0000000200057202 */ /* 0x000fe20000000f00 */
[----:B------:R-:W-:Y:S02]  /*1e310*/  IMAD.MOV.U32 R10, RZ, RZ, R15 ;  /* 0x000000ffff0a7224 */ /* 0x000fe400078e000f */
[----:B------:R-:W-:-:S07]  /*1e320*/  IMAD.MOV.U32 R2, RZ, RZ, R4 ;  /* 0x000000ffff027224 */ /* 0x000fce00078e0004 */
.L_x_34452:
[----:B------:R-:W-:Y:S05]  /*1e330*/  BSYNC.RECONVERGENT B1 ;  /* 0x0000000000017941 */ /* 0x000fea0003800200 */
.L_x_34450:
        /* <DEDUP_REMOVED lines=9> */
.L_x_34454:
[----:B------:R-:W-:Y:S01]  /*1e3d0*/  MOV R32, R33 ;  /* 0x0000002100207202 */ /* 0x000fe20000000f00 */
[----:B------:R-:W-:Y:S02]  /*1e3e0*/  IMAD.MOV.U32 R4, RZ, RZ, R5 ;  /* 0x000000ffff047224 */ /* 0x000fe400078e0005 */
[----:B------:R-:W-:Y:S02]  /*1e3f0*/  IMAD.MOV.U32 R33, RZ, RZ, R6 ;  /* 0x000000ffff217224 */ /* 0x000fe400078e0006 */
[----:B------:R-:W-:-:S07]  /*1e400*/  IMAD.MOV.U32 R5, RZ, RZ, R14 ;  /* 0x000000ffff057224 */ /* 0x000fce00078e000e */
.L_x_34455:
[----:B------:R-:W-:Y:S05]  /*1e410*/  BSYNC.RECONVERGENT B1 ;  /* 0x0000000000017941 */ /* 0x000fea0003800200 */
.L_x_34453:
        /* <DEDUP_REMOVED lines=9> */
.L_x_34457:
[----:B------:R-:W-:Y:S02]  /*1e4b0*/  IMAD.MOV.U32 R35, RZ, RZ, R32 ;  /* 0x000000ffff237224 */ /* 0x000fe400078e0020 */
[----:B------:R-:W-:Y:S02]  /*1e4c0*/  IMAD.MOV.U32 R7, RZ, RZ, R4 ;  /* 0x000000ffff077224 */ /* 0x000fe400078e0004 */
[----:B------:R-:W-:Y:S02]  /*1e4d0*/  IMAD.MOV.U32 R32, RZ, RZ, R17 ;  /* 0x000000ffff207224 */ /* 0x000fe400078e0011 */
[----:B------:R-:W-:-:S07]  /*1e4e0*/  IMAD.MOV.U32 R4, RZ, RZ, R19 ;  /* 0x000000ffff047224 */ /* 0x000fce00078e0013 */
.L_x_34458:
[----:B------:R-:W-:Y:S05]  /*1e4f0*/  BSYNC.RECONVERGENT B1 ;  /* 0x0000000000017941 */ /* 0x000fea0003800200 */
.L_x_34456:
        /* <DEDUP_REMOVED lines=9> */
.L_x_34460:
[----:B------:R-:W-:Y:S02]  /*1e590*/  IMAD.MOV.U32 R34, RZ, RZ, R35 ;  /* 0x000000ffff227224 */ /* 0x000fe400078e0023 */
[----:B------:R-:W-:Y:S01]  /*1e5a0*/  IMAD.MOV.U32 R6, RZ, RZ, R7 ;  /* 0x000000ffff067224 */ /* 0x000fe200078e0007 */
[----:B------:R-:W-:Y:S01]  /*1e5b0*/  MOV R7, R20 ;  /* 0x0000001400077202 */ /* 0x000fe20000000f00 */
[----:B------:R-:W-:-:S07]  /*1e5c0*/  IMAD.MOV.U32 R35, RZ, RZ, R18 ;  /* 0x000000ffff237224 */ /* 0x000fce00078e0012 */
.L_x_34461:
[----:B------:R-:W-:Y:S05]  /*1e5d0*/  BSYNC.RECONVERGENT B1 ;  /* 0x0000000000017941 */ /* 0x000fea0003800200 */
.L_x_34459:
        /* <DEDUP_REMOVED lines=9> */
.L_x_34463:
[----:B------:R-:W-:Y:S01]  /*1e670*/  IMAD.MOV.U32 R13, RZ, RZ, R34 ;  /* 0x000000ffff0d7224 */ /* 0x000fe200078e0022 */
[----:B------:R-:W-:Y:S01]  /*1e680*/  MOV R34, R16 ;  /* 0x0000001000227202 */ /* 0x000fe20000000f00 */
[----:B------:R-:W-:Y:S02]  /*1e690*/  IMAD.MOV.U32 R9, RZ, RZ, R6 ;  /* 0x000000ffff097224 */ /* 0x000fe400078e0006 */
[----:B------:R-:W-:-:S07]  /*1e6a0*/  IMAD.MOV.U32 R6, RZ, RZ, R21 ;  /* 0x000000ffff067224 */ /* 0x000fce00078e0015 */
.L_x_34464:
[----:B------:R-:W-:Y:S05]  /*1e6b0*/  BSYNC.RECONVERGENT B1 ;  /* 0x0000000000017941 */ /* 0x000fea0003800200 */
.L_x_34462:
        /* <DEDUP_REMOVED lines=8> */
.L_x_34465:
[----:B------:R-:W-:Y:S01]  /*1e740*/  IMAD.MOV.U32 R37, RZ, RZ, R36 ;  /* 0x000000ffff257224 */ /* 0x000fe200078e0024 */
[----:B------:R-:W-:Y:S01]  /*1e750*/  MOV R8, R9 ;  /* 0x0000000900087202 */ /* 0x000fe20000000f00 */
[----:B------:R-:W-:Y:S02]  /*1e760*/  IMAD.MOV.U32 R36, RZ, RZ, R13 ;  /* 0x000000ffff247224 */ /* 0x000fe400078e000d */
[----:B------:R-:W-:-:S07]  /*1e770*/  IMAD.MOV.U32 R9, RZ, RZ, R22 ;  /* 0x000000ffff097224 */ /* 0x000fce00078e0016 */
.L_x_33963:
[----:B------:R-:W-:Y:S05]  /*1e780*/  BSYNC.RECONVERGENT B0 ;  /* 0x0000000000007941 */ /* 0x000fea0003800200 */
.L_x_33962:
[----:B------:R-:W-:Y:S05]  /*1e790*/  @P2 EXIT ;  /* 0x000000000000294d */ /* 0x000fea0003800000 */
[----:B------:R-:W1:Y:S08]  /*1e7a0*/  LDC R25, c[0x0][0x3a0] ;  /* 0x0000e800ff197b82 */ /* 0x000e700000000800 */
[----:B------:R-:W2:Y:S01]  /*1e7b0*/  LDC.64 R12, c[0x0][0x388] ;  /* 0x0000e200ff0c7b82 */ /* 0x000ea20000000a00 */
[----:B------:R-:W3:Y:S07]  /*1e7c0*/  MUFU.LG2 R38, R38 ;  /* 0x0000002600267308 */ /* 0x000eee0000000c00 */
[----:B0-----:R-:W0:Y:S01]  /*1e7d0*/  LDC.64 R16, c[0x0][0x390] ;  /* 0x0000e400ff107b82 */ /* 0x001e220000000a00 */
[----:B-1----:R-:W-:-:S07]  /*1e7e0*/  ISETP.GE.AND P3, PT, R25, 0x1, PT ;  /* 0x000000011900780c */ /* 0x002fce0003f66270 */
[----:B------:R-:W1:Y:S01]  /*1e7f0*/  LDC.64 R14, c[0x0][0x398] ;  /* 0x0000e600ff0e7b82 */ /* 0x000e620000000a00 */
[C---:B------:R-:W-:Y:S02]  /*1e800*/  ISETP.GE.AND P0, PT, R25.reuse, 0x2, PT ;  /* 0x000000021900780c */ /* 0x040fe40003f06270 */
[C---:B------:R-:W-:Y:S01]  /*1e810*/  ISETP.GE.AND P1, PT, R25.reuse, 0x3, PT ;  /* 0x000000031900780c */ /* 0x040fe20003f26270 */
[----:B--2---:R-:W-:Y:S01]  /*1e820*/  IMAD.WIDE.U32 R12, R0, 0x4, R12 ;  /* 0x00000004000c7825 */ /* 0x004fe200078e000c */
[----:B------:R-:W-:-:S04]  /*1e830*/  ISETP.GE.AND P2, PT, R25, 0x4, PT ;  /* 0x000000041900780c */ /* 0x000fc80003f46270 */
[----:B------:R-:W2:Y:S04]  /*1e840*/  @P3 LDG.E.CONSTANT R23, desc[UR8][R12.64] ;  /* 0x000000080c173981 */ /* 0x000ea8000c1e9900 */
[----:B------:R-:W4:Y:S04]  /*1e850*/  @P3 LDG.E.CONSTANT R24, desc[UR8][R12.64] ;  /* 0x000000080c183981 */ /* 0x000f28000c1e9900 */
[----:B------:R-:W5:Y:S04]  /*1e860*/  @P0 LDG.E.CONSTANT R22, desc[UR8][R12.64] ;  /* 0x000000080c160981 */ /* 0x000f68000c1e9900 */
[----:B------:R-:W5:Y:S04]  /*1e870*/  @P0 LDG.E.CONSTANT R21, desc[UR8][R12.64] ;  /* 0x000000080c150981 */ /* 0x000f68000c1e9900 */
[----:B------:R-:W5:Y:S04]  /*1e880*/  @P1 LDG.E.CONSTANT R20, desc[UR8][R12.64] ;  /* 0x000000080c141981 */ /* 0x000f68000c1e9900 */
[----:B------:R-:W5:Y:S04]  /*1e890*/  @P1 LDG.E.CONSTANT R19, desc[UR8][R12.64] ;  /* 0x000000080c131981 */ /* 0x000f68000c1e9900 */
[----:B------:R-:W5:Y:S01]  /*1e8a0*/  @P2 LDG.E.CONSTANT R18, desc[UR8][R12.64] ;  /* 0x000000080c122981 */ /* 0x000f62000c1e9900 */
[----:B------:R-:W-:-:S02]  /*1e8b0*/  IMAD R0, R0, R25, RZ ;  /* 0x0000001900007224 */ /* 0x000fc400078e02ff */
[C---:B------:R-:W-:Y:S01]  /*1e8c0*/  FADD.FTZ R9, -R39.reuse, R9 ;  /* 0x0000000927097221 */ /* 0x040fe20000010100 */
[C---:B------:R-:W-:Y:S01]  /*1e8d0*/  FADD.FTZ R27, -R39.reuse, R8 ;  /* 0x00000008271b7221 */ /* 0x040fe20000010100 */
[----:B------:R-:W-:Y:S02]  /*1e8e0*/  IMAD.SHL.U32 R25, R0, 0x2, RZ ;  /* 0x0000000200197824 */ /* 0x000fe400078e00ff */
[C---:B---3--:R-:W-:Y:S01]  /*1e8f0*/  @P3 FFMA.FTZ R0, R38.reuse, -0.69314718246459960938, R9 ;  /* 0xbf31721826003823 */ /* 0x048fe20000010009 */
[C---:B------:R-:W-:Y:S01]  /*1e900*/  FADD.FTZ R7, -R39.reuse, R7 ;  /* 0x0000000727077221 */ /* 0x040fe20000010100 */
[----:B------:R-:W-:Y:S01]  /*1e910*/  @P3 FFMA.FTZ R27, R38, -0.69314718246459960938, R27 ;  /* 0xbf317218261b3823 */ /* 0x000fe2000001001b */
[----:B------:R-:W-:Y:S01]  /*1e920*/  FADD.FTZ R29, -R39, R6 ;  /* 0x00000006271d7221 */ /* 0x000fe20000010100 */
[----:B0-----:R-:W-:-:S04]  /*1e930*/  IMAD.WIDE R16, R25, 0x4, R16 ;  /* 0x0000000419107825 */ /* 0x001fc800078e0210 */
[----:B------:R-:W-:Y:S01]  /*1e940*/  @P0 FFMA.FTZ R9, R38, -0.69314718246459960938, R29 ;  /* 0xbf31721826090823 */ /* 0x000fe2000001001d */
[----:B-1----:R-:W-:-:S04]  /*1e950*/  IMAD.WIDE R14, R25, 0x4, R14 ;  /* 0x00000004190e7825 */ /* 0x002fc800078e020e */
[----:B------:R-:W-:Y:S01]  /*1e960*/  FADD.FTZ R25, -R39, R5 ;  /* 0x0000000527197221 */ /* 0x000fe20000010100 */
[----:B------:R0:W-:Y:S01]  /*1e970*/  @P3 STG.E desc[UR8][R16.64], R36 ;  /* 0x0000002410003986 */ /* 0x0001e2000c101908 */
[----:B--2---:R-:W-:Y:S01]  /*1e980*/  @P3 FADD.FTZ R23, R23, R0 ;  /* 0x0000000017173221 */ /* 0x004fe20000010000 */
[----:B------:R-:W-:Y:S01]  /*1e990*/  @P0 FFMA.FTZ R0, R38, -0.69314718246459960938, R7 ;  /* 0xbf31721826000823 */ /* 0x000fe20000010007 */
[----:B------:R-:W-:Y:S01]  /*1e9a0*/  FADD.FTZ R7, -R39, R4 ;  /* 0x0000000427077221 */ /* 0x000fe20000010100 */
[----:B----4-:R-:W-:-:S03]  /*1e9b0*/  @P3 FADD.FTZ R27, R24, R27 ;  /* 0x0000001b181b3221 */ /* 0x010fc60000010000 */
[----:B------:R-:W-:Y:S01]  /*1e9c0*/  @P1 FFMA.FTZ R5, R38, -0.69314718246459960938, R7 ;  /* 0xbf31721826051823 */ /* 0x000fe20000010007 */
[----:B------:R-:W-:Y:S01]  /*1e9d0*/  FADD.FTZ R7, -R39, R2 ;  /* 0x0000000227077221 */ /* 0x000fe20000010100 */
[----:B-----5:R-:W-:Y:S01]  /*1e9e0*/  @P0 FADD.FTZ R9, R22, R9 ;  /* 0x0000000916090221 */ /* 0x020fe20000010000 */
[----:B------:R0:W-:Y:S01]  /*1e9f0*/  @P3 STG.E desc[UR8][R14.64], R27 ;  /* 0x0000001b0e003986 */ /* 0x0001e2000c101908 */
[----:B------:R-:W-:-:S03]  /*1ea00*/  @P0 FADD.FTZ R21, R21, R0 ;  /* 0x0000000015150221 */ /* 0x000fc60000010000 */
[----:B------:R0:W-:Y:S01]  /*1ea10*/  @P3 STG.E desc[UR8][R16.64+0x4], R37 ;  /* 0x0000042510003986 */ /* 0x0001e2000c101908 */
[C---:B------:R-:W-:Y:S01]  /*1ea20*/  @P1 FFMA.FTZ R0, R38.reuse, -0.69314718246459960938, R25 ;  /* 0xbf31721826001823 */ /* 0x040fe20000010019 */
[----:B------:R-:W-:Y:S01]  /*1ea30*/  @P2 FFMA.FTZ R7, R38, -0.69314718246459960938, R7 ;  /* 0xbf31721826072823 */ /* 0x000fe20000010007 */
[----:B------:R-:W-:Y:S01]  /*1ea40*/  @P1 FADD.FTZ R5, R20, R5 ;  /* 0x0000000514051221 */ /* 0x000fe20000010000 */
[----:B------:R0:W-:Y:S04]  /*1ea50*/  @P3 STG.E desc[UR8][R14.64+0x4], R23 ;  /* 0x000004170e003986 */ /* 0x0001e8000c101908 */
        /* <DEDUP_REMOVED lines=20> */
.L_x_34466:
        /* <DEDUP_REMOVED lines=14> */
.L_x_38496:


//--------------------- .text._ZN17fastertransformer38beam_online_softmax_topk_stage2_kernelIfLi8ELi64EEEvPKfS2_PiPT_ii --------------------------
	.section	.text._ZN17fastertransformer38beam_online_softmax_topk_stage2_kernelIfLi8ELi64EEEvPKfS2_PiPT_ii,"ax",@progbits
	.align	128
        .global         _ZN17fastertransformer38beam_online_softmax_topk_stage2_kernelIfLi8ELi64EEEvPKfS2_PiPT_ii
        .type           _ZN17fastertransformer38beam_online_softmax_topk_stage2_kernelIfLi8ELi64EEEvPKfS2_PiPT_ii,@function
        .size           _ZN17fastertransformer38beam_online_softmax_topk_stage2_kernelIfLi8ELi64EEEvPKfS2_PiPT_ii,(.L_x_38497 - _ZN17fastertransformer38beam_online_softmax_topk_stage2_kernelIfLi8ELi64EEEvPKfS2_PiPT_ii)
        .other          _ZN17fastertransformer38beam_online_softmax_topk_stage2_kernelIfLi8ELi64EEEvPKfS2_PiPT_ii,@"STO_CUDA_ENTRY STV_DEFAULT"
_ZN17fastertransformer38beam_online_softmax_topk_stage2_kernelIfLi8ELi64EEEvPKfS2_PiPT_ii:
.text._ZN17fastertransformer38beam_online_softmax_topk_stage2_kernelIfLi8ELi64EEEvPKfS2_PiPT_ii:
        /* <DEDUP_REMOVED lines=52> */
.L_x_34471:
        /* <DEDUP_REMOVED lines=10> */
.L_x_34470:
[----:B------:R-:W-:Y:S05]  /*03e0*/  BSYNC.RECONVERGENT B1 ;  /* 0x0000000000017941 */ /* 0x000fea0003800200 */
.L_x_34469:
        /* <DEDUP_REMOVED lines=21> */
.L_x_34474:
        /* <DEDUP_REMOVED lines=38> */
.L_x_34473:
[----:B------:R-:W-:Y:S05]  /*07a0*/  BSYNC.RECONVERGENT B1 ;  /* 0x0000000000017941 */ /* 0x000fea0003800200 */
.L_x_34472:
        /* <DEDUP_REMOVED lines=25> */
.L_x_34476:
[----:B------:R-:W-:Y:S05]  /*0940*/  BSYNC.RECONVERGENT B1 ;  /* 0x0000000000017941 */ /* 0x000fea0003800200 */
.L_x_34475:
        /* <DEDUP_REMOVED lines=10> */
.L_x_34468:
[----:B------:R-:W-:Y:S05]  /*09f0*/  BSYNC.RECONVERGENT B0 ;  /* 0x0000000000007941 */ /* 0x000fea0003800200 */
.L_x_34467:
        /* <DEDUP_REMOVED lines=47> */
.L_x_34483:
        /* <DEDUP_REMOVED lines=292> */
.L_x_34482:
        /* <DEDUP_REMOVED lines=158> */
.L_x_34484:
[----:B------:R-:W-:-:S09]  /*2910*/  UISETP.NE.OR UP0, UPT, UR4, URZ, UP0 ;  /* 0x000000ff0400728c */ /* 0x000fd20008705670 */
[----:B------:R-:W-:Y:S05]  /*2920*/  BRA.U !UP0, `(.L_x_34480) ;  /* 0x0000000508587547 */ /* 0x000fea000b800000 */
.L_x_34481:
        /* <DEDUP_REMOVED lines=86> */
.L_x_34480:
        /* <DEDUP_REMOVED lines=18> */
.L_x_34485:
        /* <DEDUP_REMOVED lines=63> */
.L_x_34479:
        /* <DEDUP_REMOVED lines=23> */
.L_x_34478:
[----:B------:R-:W-:Y:S05]  /*3510*/  BSYNC.RECONVERGENT B0 ;  /* 0x0000000000007941 */ /* 0x000fea0003800200 */
.L_x_34477:
        /* <DEDUP_REMOVED lines=48> */
.L_x_34489:
[----:B------:R-:W-:Y:S01]  /*3820*/  IMAD.MOV.U32 R19, RZ, RZ, R11 ;  /* 0x000000ffff137224 */ /* 0x000fe200078e000b */
[----:B------:R-:W-:Y:S01]  /*3830*/  MOV R11, R10 ;  /* 0x0000000a000b7202 */ /* 0x000fe20000000f00 */
[----:B------:R-:W-:Y:S02]  /*3840*/  IMAD.MOV.U32 R17, RZ, RZ, R3 ;  /* 0x000000ffff117224 */ /* 0x000fe400078e0003 */
[----:B------:R-:W-:-:S07]  /*3850*/  IMAD.MOV.U32 R3, RZ, RZ, R2 ;  /* 0x000000ffff037224 */ /* 0x000fce00078e0002 */
.L_x_34490:
[----:B------:R-:W-:Y:S05]  /*3860*/  BSYNC.RECONVERGENT B1 ;  /* 0x0000000000017941 */ /* 0x000fea0003800200 */
.L_x_34488:
        /* <DEDUP_REMOVED lines=9> */
.L_x_34492:
[----:B------:R-:W-:Y:S01]  /*3900*/  IMAD.MOV.U32 R23, RZ, RZ, R19 ;  /* 0x000000ffff177224 */ /* 0x000fe200078e0013 */
[----:B------:R-:W-:Y:S01]  /*3910*/  MOV R19, R29 ;  /* 0x0000001d00137202 */ /* 0x000fe20000000f00 */
[----:B------:R-:W-:Y:S02]  /*3920*/  IMAD.MOV.U32 R21, RZ, RZ, R17 ;  /* 0x000000ffff157224 */ /* 0x000fe400078e0011 */
[----:B------:R-:W-:-:S07]  /*3930*/  IMAD.MOV.U32 R17, RZ, RZ, R5 ;  /* 0x000000ffff117224 */ /* 0x000fce00078e0005 */
.L_x_34493:
[----:B------:R-:W-:Y:S05]  /*3940*/  BSYNC.RECONVERGENT B1 ;  /* 0x0000000000017941 */ /* 0x000fea0003800200 */
.L_x_34491:
        /* <DEDUP_REMOVED lines=9> */
.L_x_34495:
[----:B------:R-:W-:Y:S01]  /*39e0*/  IMAD.MOV.U32 R10, RZ, RZ, R23 ;  /* 0x000000ffff0a7224 */ /* 0x000fe200078e0017 */
[----:B------:R-:W-:Y:S01]  /*39f0*/  MOV R23, R28 ;  /* 0x0000001c00177202 */ /* 0x000fe20000000f00 */
[----:B------:R-:W-:Y:S02]  /*3a00*/  IMAD.MOV.U32 R2, RZ, RZ, R21 ;  /* 0x000000ffff027224 */ /* 0x000fe400078e0015 */
[----:B------:R-:W-:-:S07]  /*3a10*/  IMAD.MOV.U32 R21, RZ, RZ, R4 ;  /* 0x000000ffff157224 */ /* 0x000fce00078e0004 */
.L_x_34496:
[----:B------:R-:W-:Y:S05]  /*3a20*/  BSYNC.RECONVERGENT B1 ;  /* 0x0000000000017941 */ /* 0x000fea0003800200 */
.L_x_34494:
        /* <DEDUP_REMOVED lines=9> */
.L_x_34498:
[----:B------:R-:W-:Y:S01]  /*3ac0*/  IMAD.MOV.U32 R27, RZ, RZ, R10 ;  /* 0x000000ffff1b7224 */ /* 0x000fe200078e000a */
[----:B------:R-:W-:Y:S01]  /*3ad0*/  MOV R10, R31 ;  /* 0x0000001f000a7202 */ /* 0x000fe20000000f00 */
[----:B------:R-:W-:Y:S02]  /*3ae0*/  IMAD.MOV.U32 R5, RZ, RZ, R2 ;  /* 0x000000ffff057224 */ /* 0x000fe400078e0002 */
[----:B------:R-:W-:-:S07]  /*3af0*/  IMAD.MOV.U32 R2, RZ, RZ, R7 ;  /* 0x000000ffff027224 */ /* 0x000fce00078e0007 */
.L_x_34499:
[----:B------:R-:W-:Y:S05]  /*3b00*/  BSYNC.RECONVERGENT B1 ;  /* 0x0000000000017941 */ /* 0x000fea0003800200 */
.L_x_34497:
        /* <DEDUP_REMOVED lines=9> */
.L_x_34501:
[----:B------:R-:W-:Y:S01]  /*3ba0*/  IMAD.MOV.U32 R28, RZ, RZ, R27 ;  /* 0x000000ffff1c7224 */ /* 0x000fe200078e001b */
[----:B------:R-:W-:Y:S01]  /*3bb0*/  MOV R27, R30 ;  /* 0x0000001e001b7202 */ /* 0x000fe20000000f00 */
[----:B------:R-:W-:Y:S02]  /*3bc0*/  IMAD.MOV.U32 R4, RZ, RZ, R5 ;  /* 0x000000ffff047224 */ /* 0x000fe400078e0005 */
[----:B------:R-:W-:-:S07]  /*3bd0*/  IMAD.MOV.U32 R5, RZ, RZ, R6 ;  /* 0x000000ffff057224 */ /* 0x000fce00078e0006 */
.L_x_34502:
[----:B------:R-:W-:Y:S05]  /*3be0*/  BSYNC.RECONVERGENT B1 ;  /* 0x0000000000017941 */ /* 0x000fea0003800200 */
.L_x_34500:
        /* <DEDUP_REMOVED lines=9> */
.L_x_34504:
[----:B------:R-:W-:Y:S01]  /*3c80*/  IMAD.MOV.U32 R29, RZ, RZ, R28 ;  /* 0x000000ffff1d7224 */ /* 0x000fe200078e001c */
[----:B------:R-:W-:Y:S01]  /*3c90*/  MOV R28, R33 ;  /* 0x00000021001c7202 */ /* 0x000fe20000000f00 */
[----:B------:R-:W-:Y:S02]  /*3ca0*/  IMAD.MOV.U32 R7, RZ, RZ, R4 ;  /* 0x000000ffff077224 */ /* 0x000fe400078e0004 */
[----:B------:R-:W-:-:S07]  /*3cb0*/  IMAD.MOV.U32 R4, RZ, RZ, R9 ;  /* 0x000000ffff047224 */ /* 0x000fce00078e0009 */
.L_x_34505:
[----:B------:R-:W-:Y:S05]  /*3cc0*/  BSYNC.RECONVERGENT B1 ;  /* 0x0000000000017941 */ /* 0x000fea0003800200 */
.L_x_34503:
        /* <DEDUP_REMOVED lines=9> */
.L_x_34507:
[----:B------:R-:W-:Y:S01]  /*3d60*/  IMAD.MOV.U32 R9, RZ, RZ, R29 ;  /* 0x000000ffff097224 */ /* 0x000fe200078e001d */
[----:B------:R-:W-:Y:S01]  /*3d70*/  MOV R29, R32 ;  /* 0x00000020001d7202 */ /* 0x000fe20000000f00 */
[----:B------:R-:W-:Y:S02]  /*3d80*/  IMAD.MOV.U32 R6, RZ, RZ, R7 ;  /* 0x000000ffff067224 */ /* 0x000fe400078e0007 */
[----:B------:R-:W-:-:S07]  /*3d90*/  IMAD.MOV.U32 R7, RZ, RZ, R8 ;  /* 0x000000ffff077224 */ /* 0x000fce00078e0008 */
.L_x_34508:
[----:B------:R-:W-:Y:S05]  /*3da0*/  BSYNC.RECONVERGENT B1 ;  /* 0x0000000000017941 */ /* 0x000fea0003800200 */
.L_x_34506:
        /* <DEDUP_REMOVED lines=16> */
.L_x_34510:
[----:B------:R-:W-:Y:S01]  /*3eb0*/  MOV R26, R11 ;  /* 0x0000000b001a7202 */ /* 0x000fe20000000f00 */
[----:B------:R-:W-:Y:S02]  /*3ec0*/  IMAD.MOV.U32 R8, RZ, RZ, R3 ;  /* 0x000000ffff087224 */ /* 0x000fe400078e0003 */
[----:B------:R-:W-:Y:S02]  /*3ed0*/  IMAD.MOV.U32 R11, RZ, RZ, R19 ;  /* 0x000000ffff0b7224 */ /* 0x000fe400078e0013 */
[----:B------:R-:W-:-:S07]  /*3ee0*/  IMAD.MOV.U32 R3, RZ, RZ, R17 ;  /* 0x000000ffff037224 */ /* 0x000fce00078e0011 */
.L_x_34511:
[----:B------:R-:W-:Y:S05]  /*3ef0*/  BSYNC.RECONVERGENT B1 ;  /* 0x0000000000017941 */ /* 0x000fea0003800200 */
.L_x_34509:
        /* <DEDUP_REMOVED lines=9> */
.L_x_34513:
[----:B------:R-:W-:Y:S01]  /*3f90*/  MOV R17, R26 ;  /* 0x0000001a00117202 */ /* 0x000fe20000000f00 */
[----:B------:R-:W-:Y:S02]  /*3fa0*/  IMAD.MOV.U32 R15, RZ, RZ, R8 ;  /* 0x000000ffff0f7224 */ /* 0x000fe400078e0008 */
[----:B------:R-:W-:Y:S02]  /*3fb0*/  IMAD.MOV.U32 R26, RZ, RZ, R23 ;  /* 0x000000ffff1a7224 */ /* 0x000fe400078e0017 */
[----:B------:R-:W-:-:S07]  /*3fc0*/  IMAD.MOV.U32 R8, RZ, RZ, R21 ;  /* 0x000000ffff087224 */ /* 0x000fce00078e0015 */
.L_x_34514:
[----:B------:R-:W-:Y:S05]  /*3fd0*/  BSYNC.RECONVERGENT B1 ;  /* 0x0000000000017941 */ /* 0x000fea0003800200 */
.L_x_34512:
        /* <DEDUP_REMOVED lines=9> */
.L_x_34516:
[----:B------:R-:W-:Y:S01]  /*4070*/  MOV R32, R17 ;  /* 0x0000001100207202 */ /* 0x000fe20000000f00 */
[----:B------:R-:W-:Y:S02]  /*4080*/  IMAD.MOV.U32 R30, RZ, RZ, R15 ;  /* 0x000000ffff1e7224 */ /* 0x000fe400078e000f */
[----:B------:R-:W-:Y:S02]  /*4090*/  IMAD.MOV.U32 R17, RZ, RZ, R10 ;  /* 0x000000ffff117224 */ /* 0x000fe400078e000a */
[----:B------:R-:W-:-:S07]  /*40a0*/  IMAD.MOV.U32 R15, RZ, RZ, R2 ;  /* 0x000000ffff0f7224 */ /* 0x000fce00078e0002 */
.L_x_34517:
[----:B------:R-:W-:Y:S05]  /*40b0*/  BSYNC.RECONVERGENT B1 ;  /* 0x0000000000017941 */ /* 0x000fea0003800200 */
.L_x_34515:
        /* <DEDUP_REMOVED lines=9> */
.L_x_34519:
[----:B------:R-:W-:Y:S01]  /*4150*/  MOV R21, R32 ;  /* 0x0000002000157202 */ /* 0x000fe20000000f00 */
[----:B------:R-:W-:Y:S02]  /*4160*/  IMAD.MOV.U32 R19, RZ, RZ, R30 ;  /* 0x000000ffff137224 */ /* 0x000fe400078e001e */
[----:B------:R-:W-:Y:S02]  /*4170*/  IMAD.MOV.U32 R32, RZ, RZ, R27 ;  /* 0x000000ffff207224 */ /* 0x000fe400078e001b */
[----:B------:R-:W-:-:S07]  /*4180*/  IMAD.MOV.U32 R30, RZ, RZ, R5 ;  /* 0x000000ffff1e7224 */ /* 0x000fce00078e0005 */
.L_x_34520:
[----:B------:R-:W-:Y:S05]  /*4190*/  BSYNC.RECONVERGENT B1 ;  /* 0x0000000000017941 */ /* 0x000fea0003800200 */
.L_x_34518:
        /* <DEDUP_REMOVED lines=9> */
.L_x_34522:
[----:B------:R-:W-:Y:S01]  /*4230*/  MOV R10, R21 ;  /* 0x00000015000a7202 */ /* 0x000fe20000000f00 */
[----:B------:R-:W-:Y:S02]  /*4240*/  IMAD.MOV.U32 R2, RZ, RZ, R19 ;  /* 0x000000ffff027224 */ /* 0x000fe400078e0013 */
[----:B------:R-:W-:Y:S02]  /*4250*/  IMAD.MOV.U32 R21, RZ, RZ, R28 ;  /* 0x000000ffff157224 */ /* 0x000fe400078e001c */
[----:B------:R-:W-:-:S07]  /*4260*/  IMAD.MOV.U32 R19, RZ, RZ, R4 ;  /* 0x000000ffff137224 */ /* 0x000fce00078e0004 */
.L_x_34523:
[----:B------:R-:W-:Y:S05]  /*4270*/  BSYNC.RECONVERGENT B1 ;  /* 0x0000000000017941 */ /* 0x000fea0003800200 */
.L_x_34521:
        /* <DEDUP_REMOVED lines=9> */
.L_x_34525:
[----:B------:R-:W-:Y:S01]  /*4310*/  MOV R4, R10 ;  /* 0x0000000a00047202 */ /* 0x000fe20000000f00 */
[----:B------:R-:W-:Y:S02]  /*4320*/  IMAD.MOV.U32 R5, RZ, RZ, R2 ;  /* 0x000000ffff057224 */ /* 0x000fe400078e0002 */
[----:B------:R-:W-:Y:S02]  /*4330*/  IMAD.MOV.U32 R10, RZ, RZ, R29 ;  /* 0x000000ffff0a7224 */ /* 0x000fe400078e001d */
[----:B------:R-:W-:-:S07]  /*4340*/  IMAD.MOV.U32 R2, RZ, RZ, R7 ;  /* 0x000000ffff027224 */ /* 0x000fce00078e0007 */
.L_x_34526:
[----:B------:R-:W-:Y:S05]  /*4350*/  BSYNC.RECONVERGENT B1 ;  /* 0x0000000000017941 */ /* 0x000fea0003800200 */
.L_x_34524:
        /* <DEDUP_REMOVED lines=9> */
.L_x_34528:
[----:B------:R-:W-:Y:S01]  /*43f0*/  MOV R23, R4 ;  /* 0x0000000400177202 */ /* 0x000fe20000000f00 */
[----:B------:R-:W-:Y:S02]  /*4400*/  IMAD.MOV.U32 R7, RZ, RZ, R5 ;  /* 0x000000ffff077224 */ /* 0x000fe400078e0005 */
[----:B------:R-:W-:Y:S02]  /*4410*/  IMAD.MOV.U32 R4, RZ, RZ, R9 ;  /* 0x000000ffff047224 */ /* 0x000fe400078e0009 */
[----:B------:R-:W-:-:S07]  /*4420*/  IMAD.MOV.U32 R5, RZ, RZ, R6 ;  /* 0x000000ffff057224 */ /* 0x000fce00078e0006 */
.L_x_34529:
[----:B------:R-:W-:Y:S05]  /*4430*/  BSYNC.RECONVERGENT B1 ;  /* 0x0000000000017941 */ /* 0x000fea0003800200 */
.L_x_34527:
        /* <DEDUP_REMOVED lines=16> */
.L_x_34531:
[----:B------:R-:W-:Y:S02]  /*4540*/  IMAD.MOV.U32 R24, RZ, RZ, R11 ;  /* 0x000000ffff187224 */ /* 0x000fe400078e000b */
[----:B------:R-:W-:Y:S02]  /*4550*/  IMAD.MOV.U32 R6, RZ, RZ, R3 ;  /* 0x000000ffff067224 */ /* 0x000fe400078e0003 */
[----:B------:R-:W-:Y:S02]  /*4560*/  IMAD.MOV.U32 R11, RZ, RZ, R26 ;  /* 0x000000ffff0b7224 */ /* 0x000fe400078e001a */
[----:B------:R-:W-:-:S07]  /*4570*/  IMAD.MOV.U32 R3, RZ, RZ, R8 ;  /* 0x000000ffff037224 */ /* 0x000fce00078e0008 */
.L_x_34532:
[----:B------:R-:W-:Y:S05]  /*4580*/  BSYNC.RECONVERGENT B1 ;  /* 0x0000000000017941 */ /* 0x000fea0003800200 */
.L_x_34530:
        /* <DEDUP_REMOVED lines=9> */
.L_x_34534:
[----:B------:R-:W-:Y:S02]  /*4620*/  IMAD.MOV.U32 R13, RZ, RZ, R24 ;  /* 0x000000ffff0d7224 */ /* 0x000fe400078e0018 */
[----:B------:R-:W-:Y:S02]  /*4630*/  IMAD.MOV.U32 R9, RZ, RZ, R6 ;  /* 0x000000ffff097224 */ /* 0x000fe400078e0006 */
[----:B------:R-:W-:Y:S02]  /*4640*/  IMAD.MOV.U32 R24, RZ, RZ, R17 ;  /* 0x000000ffff187224 */ /* 0x000fe400078e0011 */
[----:B------:R-:W-:-:S07]  /*4650*/  IMAD.MOV.U32 R6, RZ, RZ, R15 ;  /* 0x000000ffff067224 */ /* 0x000fce00078e000f */
.L_x_34535:
[----:B------:R-:W-:Y:S05]  /*4660*/  BSYNC.RECONVERGENT B1 ;  /* 0x0000000000017941 */ /* 0x000fea0003800200 */
.L_x_34533:
        /* <DEDUP_REMOVED lines=9> */
.L_x_34537:
[----:B------:R-:W-:Y:S02]  /*4700*/  IMAD.MOV.U32 R26, RZ, RZ, R13 ;  /* 0x000000ffff1a7224 */ /* 0x000fe400078e000d */
[----:B------:R-:W-:Y:S02]  /*4710*/  IMAD.MOV.U32 R8, RZ, RZ, R9 ;  /* 0x000000ffff087224 */ /* 0x000fe400078e0009 */
[----:B------:R-:W-:Y:S02]  /*4720*/  IMAD.MOV.U32 R13, RZ, RZ, R32 ;  /* 0x000000ffff0d7224 */ /* 0x000fe400078e0020 */
[----:B------:R-:W-:-:S07]  /*4730*/  IMAD.MOV.U32 R9, RZ, RZ, R30 ;  /* 0x000000ffff097224 */ /* 0x000fce00078e001e */
.L_x_34538:
[----:B------:R-:W-:Y:S05]  /*4740*/  BSYNC.RECONVERGENT B1 ;  /* 0x0000000000017941 */ /* 0x000fea0003800200 */
.L_x_34536:
        /* <DEDUP_REMOVED lines=9> */
.L_x_34540:
[----:B------:R-:W-:Y:S02]  /*47e0*/  IMAD.MOV.U32 R17, RZ, RZ, R26 ;  /* 0x000000ffff117224 */ /* 0x000fe400078e001a */
[----:B------:R-:W-:Y:S02]  /*47f0*/  IMAD.MOV.U32 R15, RZ, RZ, R8 ;  /* 0x000000ffff0f7224 */ /* 0x000fe400078e0008 */
[----:B------:R-:W-:Y:S02]  /*4800*/  IMAD.MOV.U32 R26, RZ, RZ, R21 ;  /* 0x000000ffff1a7224 */ /* 0x000fe400078e0015 */
[----:B------:R-:W-:-:S07]  /*4810*/  IMAD.MOV.U32 R8, RZ, RZ, R19 ;  /* 0x000000ffff087224 */ /* 0x000fce00078e0013 */
.L_x_34541:
[----:B------:R-:W-:Y:S05]  /*4820*/  BSYNC.RECONVERGENT B1 ;  /* 0x0000000000017941 */ /* 0x000fea0003800200 */
.L_x_34539:
        /* <DEDUP_REMOVED lines=9> */
.L_x_34543:
[----:B------:R-:W-:Y:S02]  /*48c0*/  IMAD.MOV.U32 R19, RZ, RZ, R17 ;  /* 0x000000ffff137224 */ /* 0x000fe400078e0011 */
[----:B------:R-:W-:Y:S02]  /*48d0*/  IMAD.MOV.U32 R28, RZ, RZ, R15 ;  /* 0x000000ffff1c7224 */ /* 0x000fe400078e000f */
[----:B------:R-:W-:Y:S02]  /*48e0*/  IMAD.MOV.U32 R17, RZ, RZ, R10 ;  /* 0x000000ffff117224 */ /* 0x000fe400078e000a */
[----:B------:R-:W-:-:S07]  /*48f0*/  IMAD.MOV.U32 R15, RZ, RZ, R2 ;  /* 0x000000ffff0f7224 */ /* 0x000fce00078e0002 */
.L_x_34544:
[----:B------:R-:W-:Y:S05]  /*4900*/  BSYNC.RECONVERGENT B1 ;  /* 0x0000000000017941 */ /* 0x000fea0003800200 */
.L_x_34542:
        /* <DEDUP_REMOVED lines=9> */
.L_x_34546:
[----:B------:R-:W-:Y:S02]  /*49a0*/  IMAD.MOV.U32 R10, RZ, RZ, R19 ;  /* 0x000000ffff0a7224 */ /* 0x000fe400078e0013 */
[----:B------:R-:W-:Y:S02]  /*49b0*/  IMAD.MOV.U32 R2, RZ, RZ, R28 ;  /* 0x000000ffff027224 */ /* 0x000fe400078e001c */
[----:B------:R-:W-:Y:S02]  /*49c0*/  IMAD.MOV.U32 R19, RZ, RZ, R4 ;  /* 0x000000ffff137224 */ /* 0x000fe400078e0004 */
[----:B------:R-:W-:-:S07]  /*49d0*/  IMAD.MOV.U32 R28, RZ, RZ, R5 ;  /* 0x000000ffff1c7224 */ /* 0x000fce00078e0005 */
.L_x_34547:
[----:B------:R-:W-:Y:S05]  /*49e0*/  BSYNC.RECONVERGENT B1 ;  /* 0x0000000000017941 */ /* 0x000fea0003800200 */
.L_x_34545:
        /* <DEDUP_REMOVED lines=9> */
.L_x_34549:
[----:B------:R-:W-:Y:S02]  /*4a80*/  IMAD.MOV.U32 R5, RZ, RZ, R10 ;  /* 0x000000ffff057224 */ /* 0x000fe400078e000a */
[----:B------:R-:W-:Y:S02]  /*4a90*/  IMAD.MOV.U32 R4, RZ, RZ, R2 ;  /* 0x000000ffff047224 */ /* 0x000fe400078e0002 */
[----:B------:R-:W-:Y:S02]  /*4aa0*/  IMAD.MOV.U32 R10, RZ, RZ, R23 ;  /* 0x000000ffff0a7224 */ /* 0x000fe400078e0017 */
[----:B------:R-:W-:-:S07]  /*4ab0*/  IMAD.MOV.U32 R2, RZ, RZ, R7 ;  /* 0x000000ffff027224 */ /* 0x000fce00078e0007 */
.L_x_34550:
[----:B------:R-:W-:Y:S05]  /*4ac0*/  BSYNC.RECONVERGENT B1 ;  /* 0x0000000000017941 */ /* 0x000fea0003800200 */
.L_x_34548:
        /* <DEDUP_REMOVED lines=16> */
.L_x_34552:
[----:B------:R-:W-:Y:S01]  /*4bd0*/  IMAD.MOV.U32 R22, RZ, RZ, R11 ;  /* 0x000000ffff167224 */ /* 0x000fe200078e000b */
[----:B------:R-:W-:Y:S01]  /*4be0*/  MOV R11, R24 ;  /* 0x00000018000b7202 */ /* 0x000fe20000000f00 */
[----:B------:R-:W-:Y:S02]  /*4bf0*/  IMAD.MOV.U32 R30, RZ, RZ, R3 ;  /* 0x000000ffff1e7224 */ /* 0x000fe400078e0003 */
[----:B------:R-:W-:-:S07]  /*4c00*/  IMAD.MOV.U32 R3, RZ, RZ, R6 ;  /* 0x000000ffff037224 */ /* 0x000fce00078e0006 */
.L_x_34553:
[----:B------:R-:W-:Y:S05]  /*4c10*/  BSYNC.RECONVERGENT B1 ;  /* 0x0000000000017941 */ /* 0x000fea0003800200 */
.L_x_34551:
        /* <DEDUP_REMOVED lines=9> */
.L_x_34555:
[----:B------:R-:W-:Y:S01]  /*4cb0*/  IMAD.MOV.U32 R7, RZ, RZ, R22 ;  /* 0x000000ffff077224 */ /* 0x000fe200078e0016 */
[----:B------:R-:W-:Y:S01]  /*4cc0*/  MOV R22, R13 ;  /* 0x0000000d00167202 */ /* 0x000fe20000000f00 */
[----:B------:R-:W-:Y:S02]  /*4cd0*/  IMAD.MOV.U32 R21, RZ, RZ, R30 ;  /* 0x000000ffff157224 */ /* 0x000fe400078e001e */
[----:B------:R-:W-:-:S07]  /*4ce0*/  IMAD.MOV.U32 R30, RZ, RZ, R9 ;  /* 0x000000ffff1e7224 */ /* 0x000fce00078e0009 */
.L_x_34556:
[----:B------:R-:W-:Y:S05]  /*4cf0*/  BSYNC.RECONVERGENT B1 ;  /* 0x0000000000017941 */ /* 0x000fea0003800200 */
.L_x_34554:
        /* <DEDUP_REMOVED lines=9> */
.L_x_34558:
[----:B------:R-:W-:Y:S01]  /*4d90*/  IMAD.MOV.U32 R6, RZ, RZ, R7 ;  /* 0x000000ffff067224 */ /* 0x000fe200078e0007 */
[----:B------:R-:W-:Y:S01]  /*4da0*/  MOV R7, R26 ;  /* 0x0000001a00077202 */ /* 0x000fe20000000f00 */
[----:B------:R-:W-:Y:S02]  /*4db0*/  IMAD.MOV.U32 R24, RZ, RZ, R21 ;  /* 0x000000ffff187224 */ /* 0x000fe400078e0015 */
[----:B------:R-:W-:-:S07]  /*4dc0*/  IMAD.MOV.U32 R21, RZ, RZ, R8 ;  /* 0x000000ffff157224 */ /* 0x000fce00078e0008 */
.L_x_34559:
[----:B------:R-:W-:Y:S05]  /*4dd0*/  BSYNC.RECONVERGENT B1 ;  /* 0x0000000000017941 */ /* 0x000fea0003800200 */
.L_x_34557:
        /* <DEDUP_REMOVED lines=9> */
.L_x_34561:
[----:B------:R-:W-:Y:S01]  /*4e70*/  IMAD.MOV.U32 R8, RZ, RZ, R6 ;  /* 0x000000ffff087224 */ /* 0x000fe200078e0006 */
[----:B------:R-:W-:Y:S01]  /*4e80*/  MOV R6, R17 ;  /* 0x0000001100067202 */ /* 0x000fe20000000f00 */
[----:B------:R-:W-:Y:S02]  /*4e90*/  IMAD.MOV.U32 R9, RZ, RZ, R24 ;  /* 0x000000ffff097224 */ /* 0x000fe400078e0018 */
[----:B------:R-:W-:-:S07]  /*4ea0*/  IMAD.MOV.U32 R24, RZ, RZ, R15 ;  /* 0x000000ffff187224 */ /* 0x000fce00078e000f */
.L_x_34562:
[----:B------:R-:W-:Y:S05]  /*4eb0*/  BSYNC.RECONVERGENT B1 ;  /* 0x0000000000017941 */ /* 0x000fea0003800200 */
.L_x_34560:
        /* <DEDUP_REMOVED lines=9> */
.L_x_34564:
[----:B------:R-:W-:Y:S01]  /*4f50*/  IMAD.MOV.U32 R13, RZ, RZ, R8 ;  /* 0x000000ffff0d7224 */ /* 0x000fe200078e0008 */
[----:B------:R-:W-:Y:S01]  /*4f60*/  MOV R8, R19 ;  /* 0x0000001300087202 */ /* 0x000fe20000000f00 */
[----:B------:R-:W-:Y:S02]  /*4f70*/  IMAD.MOV.U32 R15, RZ, RZ, R9 ;  /* 0x000000ffff0f7224 */ /* 0x000fe400078e0009 */
[----:B------:R-:W-:-:S07]  /*4f80*/  IMAD.MOV.U32 R9, RZ, RZ, R28 ;  /* 0x000000ffff097224 */ /* 0x000fce00078e001c */
.L_x_34565:
[----:B------:R-:W-:Y:S05]  /*4f90*/  BSYNC.RECONVERGENT B1 ;  /* 0x0000000000017941 */ /* 0x000fea0003800200 */
.L_x_34563:
        /* <DEDUP_REMOVED lines=9> */
.L_x_34567:
[----:B------:R-:W-:Y:S01]  /*5030*/  IMAD.MOV.U32 R26, RZ, RZ, R13 ;  /* 0x000000ffff1a7224 */ /* 0x000fe200078e000d */
[----:B------:R-:W-:Y:S01]  /*5040*/  MOV R13, R10 ;  /* 0x0000000a000d7202 */ /* 0x000fe20000000f00 */
[----:B------:R-:W-:Y:S02]  /*5050*/  IMAD.MOV.U32 R17, RZ, RZ, R15 ;  /* 0x000000ffff117224 */ /* 0x000fe400078e000f */
[----:B------:R-:W-:-:S07]  /*5060*/  IMAD.MOV.U32 R15, RZ, RZ, R2 ;  /* 0x000000ffff0f7224 */ /* 0x000fce00078e0002 */
.L_x_34568:
[----:B------:R-:W-:Y:S05]  /*5070*/  BSYNC.RECONVERGENT B1 ;  /* 0x0000000000017941 */ /* 0x000fea0003800200 */
.L_x_34566:
        /* <DEDUP_REMOVED lines=9> */
.L_x_34570:
[----:B------:R-:W-:Y:S01]  /*5110*/  IMAD.MOV.U32 R2, RZ, RZ, R26 ;  /* 0x000000ffff027224 */ /* 0x000fe200078e001a */
[----:B------:R-:W-:Y:S01]  /*5120*/  MOV R26, R5 ;  /* 0x00000005001a7202 */ /* 0x000fe20000000f00 */
[----:B------:R-:W-:Y:S02]  /*5130*/  IMAD.MOV.U32 R10, RZ, RZ, R17 ;  /* 0x000000ffff0a7224 */ /* 0x000fe400078e0011 */
[----:B------:R-:W-:-:S07]  /*5140*/  IMAD.MOV.U32 R17, RZ, RZ, R4 ;  /* 0x000000ffff117224 */ /* 0x000fce00078e0004 */
.L_x_34571:
[----:B------:R-:W-:Y:S05]  /*5150*/  BSYNC.RECONVERGENT B1 ;  /* 0x0000000000017941 */ /* 0x000fea0003800200 */
.L_x_34569:
        /* <DEDUP_REMOVED lines=16> */
.L_x_34573:
[----:B------:R-:W-:Y:S01]  /*5260*/  MOV R4, R11 ;  /* 0x0000000b00047202 */ /* 0x000fe20000000f00 */
[----:B------:R-:W-:Y:S02]  /*5270*/  IMAD.MOV.U32 R20, RZ, RZ, R3 ;  /* 0x000000ffff147224 */ /* 0x000fe400078e0003 */
[----:B------:R-:W-:Y:S02]  /*5280*/  IMAD.MOV.U32 R11, RZ, RZ, R22 ;  /* 0x000000ffff0b7224 */ /* 0x000fe400078e0016 */
[----:B------:R-:W-:-:S07]  /*5290*/  IMAD.MOV.U32 R3, RZ, RZ, R30 ;  /* 0x000000ffff037224 */ /* 0x000fce00078e001e */
.L_x_34574:
[----:B------:R-:W-:Y:S05]  /*52a0*/  BSYNC.RECONVERGENT B1 ;  /* 0x0000000000017941 */ /* 0x000fea0003800200 */
.L_x_34572:
        /* <DEDUP_REMOVED lines=9> */
.L_x_34576:
[----:B------:R-:W-:Y:S01]  /*5340*/  MOV R5, R4 ;  /* 0x0000000400057202 */ /* 0x000fe20000000f00 */
[----:B------:R-:W-:Y:S02]  /*5350*/  IMAD.MOV.U32 R19, RZ, RZ, R20 ;  /* 0x000000ffff137224 */ /* 0x000fe400078e0014 */
[----:B------:R-:W-:Y:S02]  /*5360*/  IMAD.MOV.U32 R4, RZ, RZ, R7 ;  /* 0x000000ffff047224 */ /* 0x000fe400078e0007 */
[----:B------:R-:W-:-:S07]  /*5370*/  IMAD.MOV.U32 R20, RZ, RZ, R21 ;  /* 0x000000ffff147224 */ /* 0x000fce00078e0015 */
.L_x_34577:
[----:B------:R-:W-:Y:S05]  /*5380*/  BSYNC.RECONVERGENT B1 ;  /* 0x0000000000017941 */ /* 0x000fea0003800200 */
.L_x_34575:
        /* <DEDUP_REMOVED lines=9> */
.L_x_34579:
[----:B------:R-:W-:Y:S01]  /*5420*/  MOV R7, R5 ;  /* 0x0000000500077202 */ /* 0x000fe20000000f00 */
[----:B------:R-:W-:Y:S02]  /*5430*/  IMAD.MOV.U32 R22, RZ, RZ, R19 ;  /* 0x000000ffff167224 */ /* 0x000fe400078e0013 */
[----:B------:R-:W-:Y:S02]  /*5440*/  IMAD.MOV.U32 R5, RZ, RZ, R6 ;  /* 0x000000ffff057224 */ /* 0x000fe400078e0006 */
[----:B------:R-:W-:-:S07]  /*5450*/  IMAD.MOV.U32 R19, RZ, RZ, R24 ;  /* 0x000000ffff137224 */ /* 0x000fce00078e0018 */
.L_x_34580:
[----:B------:R-:W-:Y:S05]  /*5460*/  BSYNC.RECONVERGENT B1 ;  /* 0x0000000000017941 */ /* 0x000fea0003800200 */
.L_x_34578:
        /* <DEDUP_REMOVED lines=9> */
.L_x_34582:
[----:B------:R-:W-:Y:S01]  /*5500*/  MOV R6, R7 ;  /* 0x0000000700067202 */ /* 0x000fe20000000f00 */
[----:B------:R-:W-:Y:S02]  /*5510*/  IMAD.MOV.U32 R24, RZ, RZ, R22 ;  /* 0x000000ffff187224 */ /* 0x000fe400078e0016 */
[----:B------:R-:W-:Y:S02]  /*5520*/  IMAD.MOV.U32 R7, RZ, RZ, R8 ;  /* 0x000000ffff077224 */ /* 0x000fe400078e0008 */
[----:B------:R-:W-:-:S07]  /*5530*/  IMAD.MOV.U32 R22, RZ, RZ, R9 ;  /* 0x000000ffff167224 */ /* 0x000fce00078e0009 */
.L_x_34583:
[----:B------:R-:W-:Y:S05]  /*5540*/  BSYNC.RECONVERGENT B1 ;  /* 0x0000000000017941 */ /* 0x000fea0003800200 */
.L_x_34581:
        /* <DEDUP_REMOVED lines=9> */
.L_x_34585:
[----:B------:R-:W-:Y:S01]  /*55e0*/  MOV R9, R6 ;  /* 0x0000000600097202 */ /* 0x000fe20000000f00 */
[----:B------:R-:W-:Y:S02]  /*55f0*/  IMAD.MOV.U32 R8, RZ, RZ, R24 ;  /* 0x000000ffff087224 */ /* 0x000fe400078e0018 */
[----:B------:R-:W-:Y:S02]  /*5600*/  IMAD.MOV.U32 R6, RZ, RZ, R13 ;  /* 0x000000ffff067224 */ /* 0x000fe400078e000d */
[----:B------:R-:W-:-:S07]  /*5610*/  IMAD.MOV.U32 R24, RZ, RZ, R15 ;  /* 0x000000ffff187224 */ /* 0x000fce00078e000f */
.L_x_34586:
[----:B------:R-:W-:Y:S05]  /*5620*/  BSYNC.RECONVERGENT B1 ;  /* 0x0000000000017941 */ /* 0x000fea0003800200 */
.L_x_34584:
        /* <DEDUP_REMOVED lines=9> */
.L_x_34588:
[----:B------:R-:W-:Y:S01]  /*56c0*/  MOV R13, R9 ;  /* 0x00000009000d7202 */ /* 0x000fe20000000f00 */
[----:B------:R-:W-:Y:S02]  /*56d0*/  IMAD.MOV.U32 R15, RZ, RZ, R8 ;  /* 0x000000ffff0f7224 */ /* 0x000fe400078e0008 */
[----:B------:R-:W-:Y:S02]  /*56e0*/  IMAD.MOV.U32 R9, RZ, RZ, R26 ;  /* 0x000000ffff097224 */ /* 0x000fe400078e001a */
[----:B------:R-:W-:-:S07]  /*56f0*/  IMAD.MOV.U32 R8, RZ, RZ, R17 ;  /* 0x000000ffff087224 */ /* 0x000fce00078e0011 */
.L_x_34589:
[----:B------:R-:W-:Y:S05]  /*5700*/  BSYNC.RECONVERGENT B1 ;  /* 0x0000000000017941 */ /* 0x000fea0003800200 */
.L_x_34587:
        /* <DEDUP_REMOVED lines=9> */
.L_x_34591:
[----:B------:R-:W-:Y:S01]  /*57a0*/  MOV R17, R13 ;  /* 0x0000000d00117202 */ /* 0x000fe20000000f00 */
[----:B------:R-:W-:Y:S02]  /*57b0*/  IMAD.MOV.U32 R21, RZ, RZ, R15 ;  /* 0x000000ffff157224 */ /* 0x000fe400078e000f */
[----:B------:R-:W-:Y:S02]  /*57c0*/  IMAD.MOV.U32 R13, RZ, RZ, R2 ;  /* 0x000000ffff0d7224 */ /* 0x000fe400078e0002 */
[----:B------:R-:W-:-:S07]  /*57d0*/  IMAD.MOV.U32 R15, RZ, RZ, R10 ;  /* 0x000000ffff0f7224 */ /* 0x000fce00078e000a */
.L_x_34592:
[----:B------:R-:W-:Y:S05]  /*57e0*/  BSYNC.RECONVERGENT B1 ;  /* 0x0000000000017941 */ /* 0x000fea0003800200 */
.L_x_34590:
        /* <DEDUP_REMOVED lines=16> */
.L_x_34594:
[----:B------:R-:W-:Y:S02]  /*58f0*/  IMAD.MOV.U32 R2, RZ, RZ, R11 ;  /* 0x000000ffff027224 */ /* 0x000fe400078e000b */
[----:B------:R-:W-:Y:S02]  /*5900*/  IMAD.MOV.U32 R10, RZ, RZ, R3 ;  /* 0x000000ffff0a7224 */ /* 0x000fe400078e0003 */
[----:B------:R-:W-:Y:S02]  /*5910*/  IMAD.MOV.U32 R11, RZ, RZ, R4 ;  /* 0x000000ffff0b7224 */ /* 0x000fe400078e0004 */
[----:B------:R-:W-:-:S07]  /*5920*/  IMAD.MOV.U32 R3, RZ, RZ, R20 ;  /* 0x000000ffff037224 */ /* 0x000fce00078e0014 */
.L_x_34595:
[----:B------:R-:W-:Y:S05]  /*5930*/  BSYNC.RECONVERGENT B1 ;  /* 0x0000000000017941 */ /* 0x000fea0003800200 */
.L_x_34593:
        /* <DEDUP_REMOVED lines=9> */
.L_x_34597:
[----:B------:R-:W-:Y:S02]  /*59d0*/  IMAD.MOV.U32 R4, RZ, RZ, R2 ;  /* 0x000000ffff047224 */ /* 0x000fe400078e0002 */
[----:B------:R-:W-:Y:S02]  /*59e0*/  IMAD.MOV.U32 R23, RZ, RZ, R10 ;  /* 0x000000ffff177224 */ /* 0x000fe400078e000a */
[----:B------:R-:W-:Y:S02]  /*59f0*/  IMAD.MOV.U32 R2, RZ, RZ, R5 ;  /* 0x000000ffff027224 */ /* 0x000fe400078e0005 */
[----:B------:R-:W-:-:S07]  /*5a00*/  IMAD.MOV.U32 R10, RZ, RZ, R19 ;  /* 0x000000ffff0a7224 */ /* 0x000fce00078e0013 */
.L_x_34598:
[----:B------:R-:W-:Y:S05]  /*5a10*/  BSYNC.RECONVERGENT B1 ;  /* 0x0000000000017941 */ /* 0x000fea0003800200 */
.L_x_34596:
        /* <DEDUP_REMOVED lines=9> */
.L_x_34600:
[----:B------:R-:W-:Y:S02]  /*5ab0*/  IMAD.MOV.U32 R5, RZ, RZ, R4 ;  /* 0x000000ffff057224 */ /* 0x000fe400078e0004 */
[----:B------:R-:W-:Y:S02]  /*5ac0*/  IMAD.MOV.U32 R19, RZ, RZ, R23 ;  /* 0x000000ffff137224 */ /* 0x000fe400078e0017 */
[----:B------:R-:W-:Y:S02]  /*5ad0*/  IMAD.MOV.U32 R4, RZ, RZ, R7 ;  /* 0x000000ffff047224 */ /* 0x000fe400078e0007 */
[----:B------:R-:W-:-:S07]  /*5ae0*/  IMAD.MOV.U32 R23, RZ, RZ, R22 ;  /* 0x000000ffff177224 */ /* 0x000fce00078e0016 */
.L_x_34601:
[----:B------:R-:W-:Y:S05]  /*5af0*/  BSYNC.RECONVERGENT B1 ;  /* 0x0000000000017941 */ /* 0x000fea0003800200 */
.L_x_34599:
        /* <DEDUP_REMOVED lines=9> */
.L_x_34603:
[----:B------:R-:W-:Y:S02]  /*5b90*/  IMAD.MOV.U32 R18, RZ, RZ, R5 ;  /* 0x000000ffff127224 */ /* 0x000fe400078e0005 */
[----:B------:R-:W-:Y:S02]  /*5ba0*/  IMAD.MOV.U32 R7, RZ, RZ, R19 ;  /* 0x000000ffff077224 */ /* 0x000fe400078e0013 */
[----:B------:R-:W-:Y:S02]  /*5bb0*/  IMAD.MOV.U32 R5, RZ, RZ, R6 ;  /* 0x000000ffff057224 */ /* 0x000fe400078e0006 */
[----:B------:R-:W-:-:S07]  /*5bc0*/  IMAD.MOV.U32 R19, RZ, RZ, R24 ;  /* 0x000000ffff137224 */ /* 0x000fce00078e0018 */
.L_x_34604:
[----:B------:R-:W-:Y:S05]  /*5bd0*/  BSYNC.RECONVERGENT B1 ;  /* 0x0000000000017941 */ /* 0x000fea0003800200 */
.L_x_34602:
        /* <DEDUP_REMOVED lines=9> */
.L_x_34606:
[----:B------:R-:W-:Y:S02]  /*5c70*/  IMAD.MOV.U32 R6, RZ, RZ, R18 ;  /* 0x000000ffff067224 */ /* 0x000fe400078e0012 */
[----:B------:R-:W-:Y:S02]  /*5c80*/  IMAD.MOV.U32 R20, RZ, RZ, R7 ;  /* 0x000000ffff147224 */ /* 0x000fe400078e0007 */
[----:B------:R-:W-:Y:S02]  /*5c90*/  IMAD.MOV.U32 R18, RZ, RZ, R9 ;  /* 0x000000ffff127224 */ /* 0x000fe400078e0009 */
[----:B------:R-:W-:-:S07]  /*5ca0*/  IMAD.MOV.U32 R7, RZ, RZ, R8 ;  /* 0x000000ffff077224 */ /* 0x000fce00078e0008 */
.L_x_34607:
[----:B------:R-:W-:Y:S05]  /*5cb0*/  BSYNC.RECONVERGENT B1 ;  /* 0x0000000000017941 */ /* 0x000fea0003800200 */
.L_x_34605:
        /* <DEDUP_REMOVED lines=9> */
.L_x_34609:
[----:B------:R-:W-:Y:S02]  /*5d50*/  IMAD.MOV.U32 R8, RZ, RZ, R6 ;  /* 0x000000ffff087224 */ /* 0x000fe400078e0006 */
[----:B------:R-:W-:Y:S02]  /*5d60*/  IMAD.MOV.U32 R22, RZ, RZ, R20 ;  /* 0x000000ffff167224 */ /* 0x000fe400078e0014 */
[----:B------:R-:W-:Y:S02]  /*5d70*/  IMAD.MOV.U32 R6, RZ, RZ, R13 ;  /* 0x000000ffff067224 */ /* 0x000fe400078e000d */
[----:B------:R-:W-:-:S07]  /*5d80*/  IMAD.MOV.U32 R20, RZ, RZ, R15 ;  /* 0x000000ffff147224 */ /* 0x000fce00078e000f */
.L_x_34610:
[----:B------:R-:W-:Y:S05]  /*5d90*/  BSYNC.RECONVERGENT B1 ;  /* 0x0000000000017941 */ /* 0x000fea0003800200 */
.L_x_34608:
        /* <DEDUP_REMOVED lines=9> */
.L_x_34612:
[----:B------:R-:W-:Y:S02]  /*5e30*/  IMAD.MOV.U32 R9, RZ, RZ, R8 ;  /* 0x000000ffff097224 */ /* 0x000fe400078e0008 */
[----:B------:R-:W-:Y:S02]  /*5e40*/  IMAD.MOV.U32 R13, RZ, RZ, R22 ;  /* 0x000000ffff0d7224 */ /* 0x000fe400078e0016 */
[----:B------:R-:W-:Y:S02]  /*5e50*/  IMAD.MOV.U32 R8, RZ, RZ, R17 ;  /* 0x000000ffff087224 */ /* 0x000fe400078e0011 */
[----:B------:R-:W-:-:S07]  /*5e60*/  IMAD.MOV.U32 R22, RZ, RZ, R21 ;  /* 0x000000ffff167224 */ /* 0x000fce00078e0015 */
.L_x_34613:
[----:B------:R-:W-:Y:S05]  /*5e70*/  BSYNC.RECONVERGENT B1 ;  /* 0x0000000000017941 */ /* 0x000fea0003800200 */
.L_x_34611:
        /* <DEDUP_REMOVED lines=16> */
.L_x_34615:
[----:B------:R-:W-:Y:S01]  /*5f80*/  IMAD.MOV.U32 R15, RZ, RZ, R11 ;  /* 0x000000ffff0f7224 */ /* 0x000fe200078e000b */
[----:B------:R-:W-:Y:S01]  /*5f90*/  MOV R11, R2 ;  /* 0x00000002000b7202 */ /* 0x000fe20000000f00 */
[----:B------:R-:W-:Y:S02]  /*5fa0*/  IMAD.MOV.U32 R16, RZ, RZ, R3 ;  /* 0x000000ffff107224 */ /* 0x000fe400078e0003 */
[----:B------:R-:W-:-:S07]  /*5fb0*/  IMAD.MOV.U32 R3, RZ, RZ, R10 ;  /* 0x000000ffff037224 */ /* 0x000fce00078e000a */
.L_x_34616:
[----:B------:R-:W-:Y:S05]  /*5fc0*/  BSYNC.RECONVERGENT B1 ;  /* 0x0000000000017941 */ /* 0x000fea0003800200 */
.L_x_34614:
        /* <DEDUP_REMOVED lines=9> */
.L_x_34618:
[----:B------:R-:W-:Y:S01]  /*6060*/  IMAD.MOV.U32 R17, RZ, RZ, R15 ;  /* 0x000000ffff117224 */ /* 0x000fe200078e000f */
[----:B------:R-:W-:Y:S01]  /*6070*/  MOV R15, R4 ;  /* 0x00000004000f7202 */ /* 0x000fe20000000f00 */
[----:B------:R-:W-:Y:S02]  /*6080*/  IMAD.MOV.U32 R21, RZ, RZ, R16 ;  /* 0x000000ffff157224 */ /* 0x000fe400078e0010 */
[----:B------:R-:W-:-:S07]  /*6090*/  IMAD.MOV.U32 R16, RZ, RZ, R23 ;  /* 0x000000ffff107224 */ /* 0x000fce00078e0017 */
.L_x_34619:
[----:B------:R-:W-:Y:S05]  /*60a0*/  BSYNC.RECONVERGENT B1 ;  /* 0x0000000000017941 */ /* 0x000fea0003800200 */
.L_x_34617:
        /* <DEDUP_REMOVED lines=9> */
.L_x_34621:
[----:B------:R-:W-:Y:S01]  /*6140*/  IMAD.MOV.U32 R23, RZ, RZ, R17 ;  /* 0x000000ffff177224 */ /* 0x000fe200078e0011 */
[----:B------:R-:W-:Y:S01]  /*6150*/  MOV R17, R5 ;  /* 0x0000000500117202 */ /* 0x000fe20000000f00 */
[----:B------:R-:W-:Y:S02]  /*6160*/  IMAD.MOV.U32 R24, RZ, RZ, R21 ;  /* 0x000000ffff187224 */ /* 0x000fe400078e0015 */
[----:B------:R-:W-:-:S07]  /*6170*/  IMAD.MOV.U32 R21, RZ, RZ, R19 ;  /* 0x000000ffff157224 */ /* 0x000fce00078e0013 */
.L_x_34622:
[----:B------:R-:W-:Y:S05]  /*6180*/  BSYNC.RECONVERGENT B1 ;  /* 0x0000000000017941 */ /* 0x000fea0003800200 */
.L_x_34620:
        /* <DEDUP_REMOVED lines=9> */
.L_x_34624:
[----:B------:R-:W-:Y:S01]  /*6220*/  IMAD.MOV.U32 R19, RZ, RZ, R23 ;  /* 0x000000ffff137224 */ /* 0x000fe200078e0017 */
[----:B------:R-:W-:Y:S01]  /*6230*/  MOV R23, R18 ;  /* 0x0000001200177202 */ /* 0x000fe20000000f00 */
[----:B------:R-:W-:Y:S02]  /*6240*/  IMAD.MOV.U32 R27, RZ, RZ, R24 ;  /* 0x000000ffff1b7224 */ /* 0x000fe400078e0018 */
[----:B------:R-:W-:-:S07]  /*6250*/  IMAD.MOV.U32 R24, RZ, RZ, R7 ;  /* 0x000000ffff187224 */ /* 0x000fce00078e0007 */
.L_x_34625:
[----:B------:R-:W-:Y:S05]  /*6260*/  BSYNC.RECONVERGENT B1 ;  /* 0x0000000000017941 */ /* 0x000fea0003800200 */
.L_x_34623:
        /* <DEDUP_REMOVED lines=9> */
.L_x_34627:
[----:B------:R-:W-:Y:S01]  /*6300*/  IMAD.MOV.U32 R18, RZ, RZ, R19 ;  /* 0x000000ffff127224 */ /* 0x000fe200078e0013 */
[----:B------:R-:W-:Y:S01]  /*6310*/  MOV R19, R6 ;  /* 0x0000000600137202 */ /* 0x000fe20000000f00 */
[----:B------:R-:W-:Y:S02]  /*6320*/  IMAD.MOV.U32 R26, RZ, RZ, R27 ;  /* 0x000000ffff1a7224 */ /* 0x000fe400078e001b */
[----:B------:R-:W-:-:S07]  /*6330*/  IMAD.MOV.U32 R27, RZ, RZ, R20 ;  /* 0x000000ffff1b7224 */ /* 0x000fce00078e0014 */
.L_x_34628:
[----:B------:R-:W-:Y:S05]  /*6340*/  BSYNC.RECONVERGENT B1 ;  /* 0x0000000000017941 */ /* 0x000fea0003800200 */
.L_x_34626:
        /* <DEDUP_REMOVED lines=9> */
.L_x_34630:
[----:B------:R-:W-:Y:S01]  /*63e0*/  IMAD.MOV.U32 R20, RZ, RZ, R18 ;  /* 0x000000ffff147224 */ /* 0x000fe200078e0012 */
[----:B------:R-:W-:Y:S01]  /*63f0*/  MOV R18, R8 ;  /* 0x0000000800127202 */ /* 0x000fe20000000f00 */
[----:B------:R-:W-:Y:S02]  /*6400*/  IMAD.MOV.U32 R33, RZ, RZ, R26 ;  /* 0x000000ffff217224 */ /* 0x000fe400078e001a */
[----:B------:R-:W-:-:S07]  /*6410*/  IMAD.MOV.U32 R26, RZ, RZ, R22 ;  /* 0x000000ffff1a7224 */ /* 0x000fce00078e0016 */
.L_x_34631:
[----:B------:R-:W-:Y:S05]  /*6420*/  BSYNC.RECONVERGENT B1 ;  /* 0x0000000000017941 */ /* 0x000fea0003800200 */
.L_x_34629:
        /* <DEDUP_REMOVED lines=9> */
.L_x_34633:
[----:B------:R-:W-:Y:S01]  /*64c0*/  IMAD.MOV.U32 R32, RZ, RZ, R20 ;  /* 0x000000ffff207224 */ /* 0x000fe200078e0014 */
[----:B------:R-:W-:Y:S01]  /*64d0*/  MOV R20, R9 ;  /* 0x0000000900147202 */ /* 0x000fe20000000f00 */
[----:B------:R-:W-:Y:S02]  /*64e0*/  IMAD.MOV.U32 R8, RZ, RZ, R33 ;  /* 0x000000ffff087224 */ /* 0x000fe400078e0021 */
[----:B------:R-:W-:-:S07]  /*64f0*/  IMAD.MOV.U32 R33, RZ, RZ, R13 ;  /* 0x000000ffff217224 */ /* 0x000fce00078e000d */
.L_x_34634:
[----:B------:R-:W-:Y:S05]  /*6500*/  BSYNC.RECONVERGENT B1 ;  /* 0x0000000000017941 */ /* 0x000fea0003800200 */
.L_x_34632:
        /* <DEDUP_REMOVED lines=16> */
.L_x_34636:
[----:B------:R-:W-:Y:S01]  /*6610*/  MOV R10, R11 ;  /* 0x0000000b000a7202 */ /* 0x000fe20000000f00 */
[----:B------:R-:W-:Y:S02]  /*6620*/  IMAD.MOV.U32 R2, RZ, RZ, R3 ;  /* 0x000000ffff027224 */ /* 0x000fe400078e0003 */
[----:B------:R-:W-:Y:S02]  /*6630*/  IMAD.MOV.U32 R11, RZ, RZ, R15 ;  /* 0x000000ffff0b7224 */ /* 0x000fe400078e000f */
[----:B------:R-:W-:-:S07]  /*6640*/  IMAD.MOV.U32 R3, RZ, RZ, R16 ;  /* 0x000000ffff037224 */ /* 0x000fce00078e0010 */
.L_x_34637:
[----:B------:R-:W-:Y:S05]  /*6650*/  BSYNC.RECONVERGENT B1 ;  /* 0x0000000000017941 */ /* 0x000fea0003800200 */
.L_x_34635:
        /* <DEDUP_REMOVED lines=9> */
.L_x_34639:
[----:B------:R-:W-:Y:S01]  /*66f0*/  MOV R29, R10 ;  /* 0x0000000a001d7202 */ /* 0x000fe20000000f00 */
[----:B------:R-:W-:Y:S02]  /*6700*/  IMAD.MOV.U32 R5, RZ, RZ, R2 ;  /* 0x000000ffff057224 */ /* 0x000fe400078e0002 */
[----:B------:R-:W-:Y:S02]  /*6710*/  IMAD.MOV.U32 R10, RZ, RZ, R17 ;  /* 0x000000ffff0a7224 */ /* 0x000fe400078e0011 */
[----:B------:R-:W-:-:S07]  /*6720*/  IMAD.MOV.U32 R2, RZ, RZ, R21 ;  /* 0x000000ffff027224 */ /* 0x000fce00078e0015 */
.L_x_34640:
[----:B------:R-:W-:Y:S05]  /*6730*/  BSYNC.RECONVERGENT B1 ;  /* 0x0000000000017941 */ /* 0x000fea0003800200 */
.L_x_34638:
        /* <DEDUP_REMOVED lines=9> */
.L_x_34642:
[----:B------:R-:W-:Y:S01]  /*67d0*/  MOV R28, R29 ;  /* 0x0000001d001c7202 */ /* 0x000fe20000000f00 */
[----:B------:R-:W-:Y:S02]  /*67e0*/  IMAD.MOV.U32 R4, RZ, RZ, R5 ;  /* 0x000000ffff047224 */ /* 0x000fe400078e0005 */
[----:B------:R-:W-:Y:S02]  /*67f0*/  IMAD.MOV.U32 R29, RZ, RZ, R23 ;  /* 0x000000ffff1d7224 */ /* 0x000fe400078e0017 */
[----:B------:R-:W-:-:S07]  /*6800*/  IMAD.MOV.U32 R5, RZ, RZ, R24 ;  /* 0x000000ffff057224 */ /* 0x000fce00078e0018 */
.L_x_34643:
[----:B------:R-:W-:Y:S05]  /*6810*/  BSYNC.RECONVERGENT B1 ;  /* 0x0000000000017941 */ /* 0x000fea0003800200 */
.L_x_34641:
        /* <DEDUP_REMOVED lines=9> */
.L_x_34645:
[----:B------:R-:W-:Y:S01]  /*68b0*/  MOV R31, R28 ;  /* 0x0000001c001f7202 */ /* 0x000fe20000000f00 */
[----:B------:R-:W-:Y:S02]  /*68c0*/  IMAD.MOV.U32 R7, RZ, RZ, R4 ;  /* 0x000000ffff077224 */ /* 0x000fe400078e0004 */
[----:B------:R-:W-:Y:S02]  /*68d0*/  IMAD.MOV.U32 R28, RZ, RZ, R19 ;  /* 0x000000ffff1c7224 */ /* 0x000fe400078e0013 */
[----:B------:R-:W-:-:S07]  /*68e0*/  IMAD.MOV.U32 R4, RZ, RZ, R27 ;  /* 0x000000ffff047224 */ /* 0x000fce00078e001b */
.L_x_34646:
[----:B------:R-:W-:Y:S05]  /*68f0*/  BSYNC.RECONVERGENT B1 ;  /* 0x0000000000017941 */ /* 0x000fea0003800200 */
.L_x_34644:
        /* <DEDUP_REMOVED lines=9> */
.L_x_34648:
[----:B------:R-:W-:Y:S01]  /*6990*/  MOV R30, R31 ;  /* 0x0000001f001e7202 */ /* 0x000fe20000000f00 */
[----:B------:R-:W-:Y:S02]  /*69a0*/  IMAD.MOV.U32 R6, RZ, RZ, R7 ;  /* 0x000000ffff067224 */ /* 0x000fe400078e0007 */
[----:B------:R-:W-:Y:S02]  /*69b0*/  IMAD.MOV.U32 R31, RZ, RZ, R18 ;  /* 0x000000ffff1f7224 */ /* 0x000fe400078e0012 */
[----:B------:R-:W-:-:S07]  /*69c0*/  IMAD.MOV.U32 R7, RZ, RZ, R26 ;  /* 0x000000ffff077224 */ /* 0x000fce00078e001a */
.L_x_34649:
[----:B------:R-:W-:Y:S05]  /*69d0*/  BSYNC.RECONVERGENT B1 ;  /* 0x0000000000017941 */ /* 0x000fea0003800200 */
.L_x_34647:
        /* <DEDUP_REMOVED lines=9> */
.L_x_34651:
[----:B------:R-:W-:Y:S01]  /*6a70*/  MOV R13, R30 ;  /* 0x0000001e000d7202 */ /* 0x000fe20000000f00 */
[----:B------:R-:W-:Y:S02]  /*6a80*/  IMAD.MOV.U32 R15, RZ, RZ, R6 ;  /* 0x000000ffff0f7224 */ /* 0x000fe400078e0006 */
[----:B------:R-:W-:Y:S02]  /*6a90*/  IMAD.MOV.U32 R30, RZ, RZ, R20 ;  /* 0x000000ffff1e7224 */ /* 0x000fe400078e0014 */
[----:B------:R-:W-:-:S07]  /*6aa0*/  IMAD.MOV.U32 R6, RZ, RZ, R33 ;  /* 0x000000ffff067224 */ /* 0x000fce00078e0021 */
.L_x_34652:
[----:B------:R-:W-:Y:S05]  /*6ab0*/  BSYNC.RECONVERGENT B1 ;  /* 0x0000000000017941 */ /* 0x000fea0003800200 */
.L_x_34650:
        /* <DEDUP_REMOVED lines=9> */
.L_x_34653:
[----:B------:R-:W-:Y:S02]  /*6b50*/  IMAD.MOV.U32 R9, RZ, RZ, R8 ;  /* 0x000000ffff097224 */ /* 0x000fe400078e0008 */
[----:B------:R-:W-:Y:S02]  /*6b60*/  IMAD.MOV.U32 R33, RZ, RZ, R32 ;  /* 0x000000ffff217224 */ /* 0x000fe400078e0020 */
[----:B------:R-:W-:Y:S02]  /*6b70*/  IMAD.MOV.U32 R35, RZ, RZ, R12 ;  /* 0x000000ffff237224 */ /* 0x000fe400078e000c */
[----:B------:R-:W-:Y:S02]  /*6b80*/  IMAD.MOV.U32 R8, RZ, RZ, R15 ;  /* 0x000000ffff087224 */ /* 0x000fe400078e000f */
[----:B------:R-:W-:-:S07]  /*6b90*/  IMAD.MOV.U32 R32, RZ, RZ, R13 ;  /* 0x000000ffff207224 */ /* 0x000fce00078e000d */
.L_x_34487:
[----:B------:R-:W-:Y:S05]  /*6ba0*/  BSYNC.RECONVERGENT B0 ;  /* 0x0000000000007941 */ /* 0x000fea0003800200 */
.L_x_34486:
        /* <DEDUP_REMOVED lines=46> */
.L_x_34657:
[----:B------:R-:W-:Y:S01]  /*6e90*/  IMAD.MOV.U32 R19, RZ, RZ, R11 ;  /* 0x000000ffff137224 */ /* 0x000fe200078e000b */
[----:B------:R-:W-:Y:S01]  /*6ea0*/  MOV R11, R10 ;  /* 0x0000000a000b7202 */ /* 0x000fe20000000f00 */
[----:B------:R-:W-:Y:S02]  /*6eb0*/  IMAD.MOV.U32 R17, RZ, RZ, R3 ;  /* 0x000000ffff117224 */ /* 0x000fe400078e0003 */
[----:B------:R-:W-:-:S07]  /*6ec0*/  IMAD.MOV.U32 R3, RZ, RZ, R2 ;  /* 0x000000ffff037224 */ /* 0x000fce00078e0002 */
.L_x_34658:
[----:B------:R-:W-:Y:S05]  /*6ed0*/  BSYNC.RECONVERGENT B1 ;  /* 0x0000000000017941 */ /* 0x000fea0003800200 */
.L_x_34656:
        /* <DEDUP_REMOVED lines=9> */
.L_x_34660:
[----:B------:R-:W-:Y:S01]  /*6f70*/  IMAD.MOV.U32 R23, RZ, RZ, R19 ;  /* 0x000000ffff177224 */ /* 0x000fe200078e0013 */
[----:B------:R-:W-:Y:S01]  /*6f80*/  MOV R19, R29 ;  /* 0x0000001d00137202 */ /* 0x000fe20000000f00 */
[----:B------:R-:W-:Y:S02]  /*6f90*/  IMAD.MOV.U32 R21, RZ, RZ, R17 ;  /* 0x000000ffff157224 */ /* 0x000fe400078e0011 */
[----:B------:R-:W-:-:S07]  /*6fa0*/  IMAD.MOV.U32 R17, RZ, RZ, R5 ;  /* 0x000000ffff117224 */ /* 0x000fce00078e0005 */
.L_x_34661:
[----:B------:R-:W-:Y:S05]  /*6fb0*/  BSYNC.RECONVERGENT B1 ;  /* 0x0000000000017941 */ /* 0x000fea0003800200 */
.L_x_34659:
        /* <DEDUP_REMOVED lines=9> */
.L_x_34663:
[----:B------:R-:W-:Y:S01]  /*7050*/  IMAD.MOV.U32 R10, RZ, RZ, R23 ;  /* 0x000000ffff0a7224 */ /* 0x000fe200078e0017 */
[----:B------:R-:W-:Y:S01]  /*7060*/  MOV R2, R21 ;  /* 0x0000001500027202 */ /* 0x000fe20000000f00 */
[----:B------:R-:W-:Y:S02]  /*7070*/  IMAD.MOV.U32 R23, RZ, RZ, R28 ;  /* 0x000000ffff177224 */ /* 0x000fe400078e001c */
[----:B------:R-:W-:-:S07]  /*7080*/  IMAD.MOV.U32 R21, RZ, RZ, R4 ;  /* 0x000000ffff157224 */ /* 0x000fce00078e0004 */
.L_x_34664:
[----:B------:R-:W-:Y:S05]  /*7090*/  BSYNC.RECONVERGENT B1 ;  /* 0x0000000000017941 */ /* 0x000fea0003800200 */
.L_x_34662:
        /* <DEDUP_REMOVED lines=9> */
.L_x_34666:
[----:B------:R-:W-:Y:S01]  /*7130*/  MOV R27, R10 ;  /* 0x0000000a001b7202 */ /* 0x000fe20000000f00 */
[----:B------:R-:W-:Y:S02]  /*7140*/  IMAD.MOV.U32 R5, RZ, RZ, R2 ;  /* 0x000000ffff057224 */ /* 0x000fe400078e0002 */
[----:B------:R-:W-:Y:S02]  /*7150*/  IMAD.MOV.U32 R10, RZ, RZ, R31 ;  /* 0x000000ffff0a7224 */ /* 0x000fe400078e001f */
[----:B------:R-:W-:-:S07]  /*7160*/  IMAD.MOV.U32 R2, RZ, RZ, R7 ;  /* 0x000000ffff027224 */ /* 0x000fce00078e0007 */
.L_x_34667:
[----:B------:R-:W-:Y:S05]  /*7170*/  BSYNC.RECONVERGENT B1 ;  /* 0x0000000000017941 */ /* 0x000fea0003800200 */
.L_x_34665:
        /* <DEDUP_REMOVED lines=9> */
.L_x_34669:
[----:B------:R-:W-:Y:S02]  /*7210*/  IMAD.MOV.U32 R28, RZ, RZ, R27 ;  /* 0x000000ffff1c7224 */ /* 0x000fe400078e001b */
[----:B------:R-:W-:Y:S02]  /*7220*/  IMAD.MOV.U32 R4, RZ, RZ, R5 ;  /* 0x000000ffff047224 */ /* 0x000fe400078e0005 */
[----:B------:R-:W-:Y:S02]  /*7230*/  IMAD.MOV.U32 R27, RZ, RZ, R30 ;  /* 0x000000ffff1b7224 */ /* 0x000fe400078e001e */
[----:B------:R-:W-:-:S07]  /*7240*/  IMAD.MOV.U32 R5, RZ, RZ, R6 ;  /* 0x000000ffff057224 */ /* 0x000fce00078e0006 */
.L_x_34670:
[----:B------:R-:W-:Y:S05]  /*7250*/  BSYNC.RECONVERGENT B1 ;  /* 0x0000000000017941 */ /* 0x000fea0003800200 */
.L_x_34668:
        /* <DEDUP_REMOVED lines=9> */
.L_x_34672:
[----:B------:R-:W-:Y:S02]  /*72f0*/  IMAD.MOV.U32 R29, RZ, RZ, R28 ;  /* 0x000000ffff1d7224 */ /* 0x000fe400078e001c */
[----:B------:R-:W-:Y:S01]  /*7300*/  IMAD.MOV.U32 R7, RZ, RZ, R4 ;  /* 0x000000ffff077224 */ /* 0x000fe200078e0004 */
[----:B------:R-:W-:Y:S01]  /*7310*/  MOV R4, R9 ;  /* 0x0000000900047202 */ /* 0x000fe20000000f00 */
[----:B------:R-:W-:-:S07]  /*7320*/  IMAD.MOV.U32 R28, RZ, RZ, R33 ;  /* 0x000000ffff1c7224 */ /* 0x000fce00078e0021 */
.L_x_34673:
[----:B------:R-:W-:Y:S05]  /*7330*/  BSYNC.RECONVERGENT B1 ;  /* 0x0000000000017941 */ /* 0x000fea0003800200 */
.L_x_34671:
        /* <DEDUP_REMOVED lines=9> */
.L_x_34675:
[----:B------:R-:W-:Y:S01]  /*73d0*/  IMAD.MOV.U32 R9, RZ, RZ, R29 ;  /* 0x000000ffff097224 */ /* 0x000fe200078e001d */
[----:B------:R-:W-:Y:S01]  /*73e0*/  MOV R29, R32 ;  /* 0x00000020001d7202 */ /* 0x000fe20000000f00 */
[----:B------:R-:W-:Y:S02]  /*73f0*/  IMAD.MOV.U32 R6, RZ, RZ, R7 ;  /* 0x000000ffff067224 */ /* 0x000fe400078e0007 */
[----:B------:R-:W-:-:S07]  /*7400*/  IMAD.MOV.U32 R7, RZ, RZ, R8 ;  /* 0x000000ffff077224 */ /* 0x000fce00078e0008 */
.L_x_34676:
[----:B------:R-:W-:Y:S05]  /*7410*/  BSYNC.RECONVERGENT B1 ;  /* 0x0000000000017941 */ /* 0x000fea0003800200 */
.L_x_34674:
        /* <DEDUP_REMOVED lines=16> */
.L_x_34678:
[----:B------:R-:W-:Y:S02]  /*7520*/  IMAD.MOV.U32 R26, RZ, RZ, R11 ;  /* 0x000000ffff1a7224 */ /* 0x000fe400078e000b */
[----:B------:R-:W-:Y:S02]  /*7530*/  IMAD.MOV.U32 R8, RZ, RZ, R3 ;  /* 0x000000ffff087224 */ /* 0x000fe400078e0003 */
[----:B------:R-:W-:Y:S02]  /*7540*/  IMAD.MOV.U32 R11, RZ, RZ, R19 ;  /* 0x000000ffff0b7224 */ /* 0x000fe400078e0013 */
[----:B------:R-:W-:-:S07]  /*7550*/  IMAD.MOV.U32 R3, RZ, RZ, R17 ;  /* 0x000000ffff037224 */ /* 0x000fce00078e0011 */
.L_x_34679:
[----:B------:R-:W-:Y:S05]  /*7560*/  BSYNC.RECONVERGENT B1 ;  /* 0x0000000000017941 */ /* 0x000fea0003800200 */
.L_x_34677:
        /* <DEDUP_REMOVED lines=9> */
.L_x_34681:
[----:B------:R-:W-:Y:S02]  /*7600*/  IMAD.MOV.U32 R17, RZ, RZ, R26 ;  /* 0x000000ffff117224 */ /* 0x000fe400078e001a */
[----:B------:R-:W-:Y:S01]  /*7610*/  IMAD.MOV.U32 R15, RZ, RZ, R8 ;  /* 0x000000ffff0f7224 */ /* 0x000fe200078e0008 */
[----:B------:R-:W-:Y:S01]  /*7620*/  MOV R8, R21 ;  /* 0x0000001500087202 */ /* 0x000fe20000000f00 */
[----:B------:R-:W-:-:S07]  /*7630*/  IMAD.MOV.U32 R26, RZ, RZ, R23 ;  /* 0x000000ffff1a7224 */ /* 0x000fce00078e0017 */
.L_x_34682:
[----:B------:R-:W-:Y:S05]  /*7640*/  BSYNC.RECONVERGENT B1 ;  /* 0x0000000000017941 */ /* 0x000fea0003800200 */
.L_x_34680:
        /* <DEDUP_REMOVED lines=9> */
.L_x_34684:
[----:B------:R-:W-:Y:S01]  /*76e0*/  IMAD.MOV.U32 R32, RZ, RZ, R17 ;  /* 0x000000ffff207224 */ /* 0x000fe200078e0011 */
[----:B------:R-:W-:Y:S01]  /*76f0*/  MOV R17, R10 ;  /* 0x0000000a00117202 */ /* 0x000fe20000000f00 */
[----:B------:R-:W-:Y:S02]  /*7700*/  IMAD.MOV.U32 R30, RZ, RZ, R15 ;  /* 0x000000ffff1e7224 */ /* 0x000fe400078e000f */
[----:B------:R-:W-:-:S07]  /*7710*/  IMAD.MOV.U32 R15, RZ, RZ, R2 ;  /* 0x000000ffff0f7224 */ /* 0x000fce00078e0002 */
.L_x_34685:
[----:B------:R-:W-:Y:S05]  /*7720*/  BSYNC.RECONVERGENT B1 ;  /* 0x0000000000017941 */ /* 0x000fea0003800200 */
.L_x_34683:
        /* <DEDUP_REMOVED lines=9> */
.L_x_34687:
[----:B------:R-:W-:Y:S01]  /*77c0*/  IMAD.MOV.U32 R21, RZ, RZ, R32 ;  /* 0x000000ffff157224 */ /* 0x000fe200078e0020 */
[----:B------:R-:W-:Y:S01]  /*77d0*/  MOV R19, R30 ;  /* 0x0000001e00137202 */ /* 0x000fe20000000f00 */
[----:B------:R-:W-:Y:S02]  /*77e0*/  IMAD.MOV.U32 R32, RZ, RZ, R27 ;  /* 0x000000ffff207224 */ /* 0x000fe400078e001b */
[----:B------:R-:W-:-:S07]  /*77f0*/  IMAD.MOV.U32 R30, RZ, RZ, R5 ;  /* 0x000000ffff1e7224 */ /* 0x000fce00078e0005 */
.L_x_34688:
[----:B------:R-:W-:Y:S05]  /*7800*/  BSYNC.RECONVERGENT B1 ;  /* 0x0000000000017941 */ /* 0x000fea0003800200 */
.L_x_34686:
        /* <DEDUP_REMOVED lines=9> */
.L_x_34690:
[----:B------:R-:W-:Y:S01]  /*78a0*/  MOV R10, R21 ;  /* 0x00000015000a7202 */ /* 0x000fe20000000f00 */
[----:B------:R-:W-:Y:S02]  /*78b0*/  IMAD.MOV.U32 R2, RZ, RZ, R19 ;  /* 0x000000ffff027224 */ /* 0x000fe400078e0013 */
[----:B------:R-:W-:Y:S02]  /*78c0*/  IMAD.MOV.U32 R21, RZ, RZ, R28 ;  /* 0x000000ffff157224 */ /* 0x000fe400078e001c */
[----:B------:R-:W-:-:S07]  /*78d0*/  IMAD.MOV.U32 R19, RZ, RZ, R4 ;  /* 0x000000ffff137224 */ /* 0x000fce00078e0004 */
.L_x_34691:
[----:B------:R-:W-:Y:S05]  /*78e0*/  BSYNC.RECONVERGENT B1 ;  /* 0x0000000000017941 */ /* 0x000fea0003800200 */
.L_x_34689:
        /* <DEDUP_REMOVED lines=9> */
.L_x_34693:
[----:B------:R-:W-:Y:S02]  /*7980*/  IMAD.MOV.U32 R4, RZ, RZ, R10 ;  /* 0x000000ffff047224 */ /* 0x000fe400078e000a */
[----:B------:R-:W-:Y:S02]  /*7990*/  IMAD.MOV.U32 R5, RZ, RZ, R2 ;  /* 0x000000ffff057224 */ /* 0x000fe400078e0002 */
[----:B------:R-:W-:Y:S02]  /*79a0*/  IMAD.MOV.U32 R10, RZ, RZ, R29 ;  /* 0x000000ffff0a7224 */ /* 0x000fe400078e001d */
[----:B------:R-:W-:-:S07]  /*79b0*/  IMAD.MOV.U32 R2, RZ, RZ, R7 ;  /* 0x000000ffff027224 */ /* 0x000fce00078e0007 */
.L_x_34694:
[----:B------:R-:W-:Y:S05]  /*79c0*/  BSYNC.RECONVERGENT B1 ;  /* 0x0000000000017941 */ /* 0x000fea0003800200 */
.L_x_34692:
        /* <DEDUP_REMOVED lines=9> */
.L_x_34696:
[----:B------:R-:W-:Y:S02]  /*7a60*/  IMAD.MOV.U32 R23, RZ, RZ, R4 ;  /* 0x000000ffff177224 */ /* 0x000fe400078e0004 */
[----:B------:R-:W-:Y:S01]  /*7a70*/  IMAD.MOV.U32 R7, RZ, RZ, R5 ;  /* 0x000000ffff077224 */ /* 0x000fe200078e0005 */
[----:B------:R-:W-:Y:S01]  /*7a80*/  MOV R5, R6 ;  /* 0x0000000600057202 */ /* 0x000fe20000000f00 */
[----:B------:R-:W-:-:S07]  /*7a90*/  IMAD.MOV.U32 R4, RZ, RZ, R9 ;  /* 0x000000ffff047224 */ /* 0x000fce00078e0009 */
.L_x_34697:
[----:B------:R-:W-:Y:S05]  /*7aa0*/  BSYNC.RECONVERGENT B1 ;  /* 0x0000000000017941 */ /* 0x000fea0003800200 */
.L_x_34695:
        /* <DEDUP_REMOVED lines=16> */
.L_x_34699:
[----:B------:R-:W-:Y:S01]  /*7bb0*/  MOV R24, R11 ;  /* 0x0000000b00187202 */ /* 0x000fe20000000f00 */
[----:B------:R-:W-:Y:S02]  /*7bc0*/  IMAD.MOV.U32 R6, RZ, RZ, R3 ;  /* 0x000000ffff067224 */ /* 0x000fe400078e0003 */
[----:B------:R-:W-:Y:S02]  /*7bd0*/  IMAD.MOV.U32 R11, RZ, RZ, R26 ;  /* 0x000000ffff0b7224 */ /* 0x000fe400078e001a */
[----:B------:R-:W-:-:S07]  /*7be0*/  IMAD.MOV.U32 R3, RZ, RZ, R8 ;  /* 0x000000ffff037224 */ /* 0x000fce00078e0008 */
.L_x_34700:
[----:B------:R-:W-:Y:S05]  /*7bf0*/  BSYNC.RECONVERGENT B1 ;  /* 0x0000000000017941 */ /* 0x000fea0003800200 */
.L_x_34698:
        /* <DEDUP_REMOVED lines=9> */
.L_x_34702:
[----:B------:R-:W-:Y:S02]  /*7c90*/  IMAD.MOV.U32 R13, RZ, RZ, R24 ;  /* 0x000000ffff0d7224 */ /* 0x000fe400078e0018 */
[----:B------:R-:W-:Y:S02]  /*7ca0*/  IMAD.MOV.U32 R9, RZ, RZ, R6 ;  /* 0x000000ffff097224 */ /* 0x000fe400078e0006 */
[----:B------:R-:W-:Y:S02]  /*7cb0*/  IMAD.MOV.U32 R24, RZ, RZ, R17 ;  /* 0x000000ffff187224 */ /* 0x000fe400078e0011 */
[----:B------:R-:W-:-:S07]  /*7cc0*/  IMAD.MOV.U32 R6, RZ, RZ, R15 ;  /* 0x000000ffff067224 */ /* 0x000fce00078e000f */
.L_x_34703:
[----:B------:R-:W-:Y:S05]  /*7cd0*/  BSYNC.RECONVERGENT B1 ;  /* 0x0000000000017941 */ /* 0x000fea0003800200 */
.L_x_34701:
        /* <DEDUP_REMOVED lines=9> */
.L_x_34705:
[----:B------:R-:W-:Y:S02]  /*7d70*/  IMAD.MOV.U32 R26, RZ, RZ, R13 ;  /* 0x000000ffff1a7224 */ /* 0x000fe400078e000d */
[----:B------:R-:W-:Y:S01]  /*7d80*/  IMAD.MOV.U32 R8, RZ, RZ, R9 ;  /* 0x000000ffff087224 */ /* 0x000fe200078e0009 */
[----:B------:R-:W-:Y:S01]  /*7d90*/  MOV R9, R30 ;  /* 0x0000001e00097202 */ /* 0x000fe20000000f00 */
[----:B------:R-:W-:-:S07]  /*7da0*/  IMAD.MOV.U32 R13, RZ, RZ, R32 ;  /* 0x000000ffff0d7224 */ /* 0x000fce00078e0020 */
.L_x_34706:
[----:B------:R-:W-:Y:S05]  /*7db0*/  BSYNC.RECONVERGENT B1 ;  /* 0x0000000000017941 */ /* 0x000fea0003800200 */
.L_x_34704:
        /* <DEDUP_REMOVED lines=9> */
.L_x_34708:
[----:B------:R-:W-:Y:S01]  /*7e50*/  IMAD.MOV.U32 R17, RZ, RZ, R26 ;  /* 0x000000ffff117224 */ /* 0x000fe200078e001a */
[----:B------:R-:W-:Y:S01]  /*7e60*/  MOV R26, R21 ;  /* 0x00000015001a7202 */ /* 0x000fe20000000f00 */
[----:B------:R-:W-:Y:S02]  /*7e70*/  IMAD.MOV.U32 R15, RZ, RZ, R8 ;  /* 0x000000ffff0f7224 */ /* 0x000fe400078e0008 */
[----:B------:R-:W-:-:S07]  /*7e80*/  IMAD.MOV.U32 R8, RZ, RZ, R19 ;  /* 0x000000ffff087224 */ /* 0x000fce00078e0013 */
.L_x_34709:
[----:B------:R-:W-:Y:S05]  /*7e90*/  BSYNC.RECONVERGENT B1 ;  /* 0x0000000000017941 */ /* 0x000fea0003800200 */
.L_x_34707:
        /* <DEDUP_REMOVED lines=9> */
.L_x_34711:
[----:B------:R-:W-:Y:S01]  /*7f30*/  IMAD.MOV.U32 R19, RZ, RZ, R17 ;  /* 0x000000ffff137224 */ /* 0x000fe200078e0011 */
[----:B------:R-:W-:Y:S01]  /*7f40*/  MOV R28, R15 ;  /* 0x0000000f001c7202 */ /* 0x000fe20000000f00 */
[----:B------:R-:W-:Y:S02]  /*7f50*/  IMAD.MOV.U32 R17, RZ, RZ, R10 ;  /* 0x000000ffff117224 */ /* 0x000fe400078e000a */
[----:B------:R-:W-:-:S07]  /*7f60*/  IMAD.MOV.U32 R15, RZ, RZ, R2 ;  /* 0x000000ffff0f7224 */ /* 0x000fce00078e0002 */
.L_x_34712:
[----:B------:R-:W-:Y:S05]  /*7f70*/  BSYNC.RECONVERGENT B1 ;  /* 0x0000000000017941 */ /* 0x000fea0003800200 */
.L_x_34710:
        /* <DEDUP_REMOVED lines=9> */
.L_x_34714:
[----:B------:R-:W-:Y:S01]  /*8010*/  MOV R10, R19 ;  /* 0x00000013000a7202 */ /* 0x000fe20000000f00 */
[----:B------:R-:W-:Y:S02]  /*8020*/  IMAD.MOV.U32 R2, RZ, RZ, R28 ;  /* 0x000000ffff027224 */ /* 0x000fe400078e001c */
[----:B------:R-:W-:Y:S02]  /*8030*/  IMAD.MOV.U32 R19, RZ, RZ, R4 ;  /* 0x000000ffff137224 */ /* 0x000fe400078e0004 */
[----:B------:R-:W-:-:S07]  /*8040*/  IMAD.MOV.U32 R28, RZ, RZ, R5 ;  /* 0x000000ffff1c7224 */ /* 0x000fce00078e0005 */
.L_x_34715:
[----:B------:R-:W-:Y:S05]  /*8050*/  BSYNC.RECONVERGENT B1 ;  /* 0x0000000000017941 */ /* 0x000fea0003800200 */
.L_x_34713:
        /* <DEDUP_REMOVED lines=9> */
.L_x_34717:
[----:B------:R-:W-:Y:S02]  /*80f0*/  IMAD.MOV.U32 R5, RZ, RZ, R10 ;  /* 0x000000ffff057224 */ /* 0x000fe400078e000a */
[----:B------:R-:W-:Y:S02]  /*8100*/  IMAD.MOV.U32 R4, RZ, RZ, R2 ;  /* 0x000000ffff047224 */ /* 0x000fe400078e0002 */
[----:B------:R-:W-:Y:S02]  /*8110*/  IMAD.MOV.U32 R10, RZ, RZ, R23 ;  /* 0x000000ffff0a7224 */ /* 0x000fe400078e0017 */
[----:B------:R-:W-:-:S07]  /*8120*/  IMAD.MOV.U32 R2, RZ, RZ, R7 ;  /* 0x000000ffff027224 */ /* 0x000fce00078e0007 */
.L_x_34718:
[----:B------:R-:W-:Y:S05]  /*8130*/  BSYNC.RECONVERGENT B1 ;  /* 0x0000000000017941 */ /* 0x000fea0003800200 */
.L_x_34716:
        /* <DEDUP_REMOVED lines=16> */
.L_x_34720:
[----:B------:R-:W-:Y:S01]  /*8240*/  IMAD.MOV.U32 R22, RZ, RZ, R11 ;  /* 0x000000ffff167224 */ /* 0x000fe200078e000b */
[----:B------:R-:W-:Y:S01]  /*8250*/  MOV R30, R3 ;  /* 0x00000003001e7202 */ /* 0x000fe20000000f00 */
[----:B------:R-:W-:Y:S02]  /*8260*/  IMAD.MOV.U32 R11, RZ, RZ, R24 ;  /* 0x000000ffff0b7224 */ /* 0x000fe400078e0018 */
[----:B------:R-:W-:-:S07]  /*8270*/  IMAD.MOV.U32 R3, RZ, RZ, R6 ;  /* 0x000000ffff037224 */ /* 0x000fce00078e0006 */
.L_x_34721:
[----:B------:R-:W-:Y:S05]  /*8280*/  BSYNC.RECONVERGENT B1 ;  /* 0x0000000000017941 */ /* 0x000fea0003800200 */
.L_x_34719:
        /* <DEDUP_REMOVED lines=9> */
.L_x_34723:
[----:B------:R-:W-:Y:S01]  /*8320*/  MOV R7, R22 ;  /* 0x0000001600077202 */ /* 0x000fe20000000f00 */
[----:B------:R-:W-:Y:S02]  /*8330*/  IMAD.MOV.U32 R21, RZ, RZ, R30 ;  /* 0x000000ffff157224 */ /* 0x000fe400078e001e */
[----:B------:R-:W-:Y:S02]  /*8340*/  IMAD.MOV.U32 R22, RZ, RZ, R13 ;  /* 0x000000ffff167224 */ /* 0x000fe400078e000d */
[----:B------:R-:W-:-:S07]  /*8350*/  IMAD.MOV.U32 R30, RZ, RZ, R9 ;  /* 0x000000ffff1e7224 */ /* 0x000fce00078e0009 */
.L_x_34724:
[----:B------:R-:W-:Y:S05]  /*8360*/  BSYNC.RECONVERGENT B1 ;  /* 0x0000000000017941 */ /* 0x000fea0003800200 */
.L_x_34722:
        /* <DEDUP_REMOVED lines=9> */
.L_x_34726:
[----:B------:R-:W-:Y:S02]  /*8400*/  IMAD.MOV.U32 R6, RZ, RZ, R7 ;  /* 0x000000ffff067224 */ /* 0x000fe400078e0007 */
[----:B------:R-:W-:Y:S02]  /*8410*/  IMAD.MOV.U32 R24, RZ, RZ, R21 ;  /* 0x000000ffff187224 */ /* 0x000fe400078e0015 */
[----:B------:R-:W-:Y:S02]  /*8420*/  IMAD.MOV.U32 R7, RZ, RZ, R26 ;  /* 0x000000ffff077224 */ /* 0x000fe400078e001a */
[----:B------:R-:W-:-:S07]  /*8430*/  IMAD.MOV.U32 R21, RZ, RZ, R8 ;  /* 0x000000ffff157224 */ /* 0x000fce00078e0008 */
.L_x_34727:
[----:B------:R-:W-:Y:S05]  /*8440*/  BSYNC.RECONVERGENT B1 ;  /* 0x0000000000017941 */ /* 0x000fea0003800200 */
.L_x_34725:
        /* <DEDUP_REMOVED lines=9> */
.L_x_34729:
[----:B------:R-:W-:Y:S02]  /*84e0*/  IMAD.MOV.U32 R8, RZ, RZ, R6 ;  /* 0x000000ffff087224 */ /* 0x000fe400078e0006 */
[----:B------:R-:W-:Y:S01]  /*84f0*/  IMAD.MOV.U32 R9, RZ, RZ, R24 ;  /* 0x000000ffff097224 */ /* 0x000fe200078e0018 */
[----:B------:R-:W-:Y:S01]  /*8500*/  MOV R24, R15 ;  /* 0x0000000f00187202 */ /* 0x000fe20000000f00 */
[----:B------:R-:W-:-:S07]  /*8510*/  IMAD.MOV.U32 R6, RZ, RZ, R17 ;  /* 0x000000ffff067224 */ /* 0x000fce00078e0011 */
.L_x_34730:
[----:B------:R-:W-:Y:S05]  /*8520*/  BSYNC.RECONVERGENT B1 ;  /* 0x0000000000017941 */ /* 0x000fea0003800200 */
.L_x_34728:
        /* <DEDUP_REMOVED lines=9> */
.L_x_34732:
[----:B------:R-:W-:Y:S01]  /*85c0*/  IMAD.MOV.U32 R13, RZ, RZ, R8 ;  /* 0x000000ffff0d7224 */ /* 0x000fe200078e0008 */
[----:B------:R-:W-:Y:S01]  /*85d0*/  MOV R8, R19 ;  /* 0x0000001300087202 */ /* 0x000fe20000000f00 */
[----:B------:R-:W-:Y:S02]  /*85e0*/  IMAD.MOV.U32 R15, RZ, RZ, R9 ;  /* 0x000000ffff0f7224 */ /* 0x000fe400078e0009 */
[----:B------:R-:W-:-:S07]  /*85f0*/  IMAD.MOV.U32 R9, RZ, RZ, R28 ;  /* 0x000000ffff097224 */ /* 0x000fce00078e001c */
.L_x_34733:
[----:B------:R-:W-:Y:S05]  /*8600*/  BSYNC.RECONVERGENT B1 ;  /* 0x0000000000017941 */ /* 0x000fea0003800200 */
.L_x_34731:
        /* <DEDUP_REMOVED lines=9> */
.L_x_34735:
[----:B------:R-:W-:Y:S01]  /*86a0*/  IMAD.MOV.U32 R26, RZ, RZ, R13 ;  /* 0x000000ffff1a7224 */ /* 0x000fe200078e000d */
[----:B------:R-:W-:Y:S01]  /*86b0*/  MOV R17, R15 ;  /* 0x0000000f00117202 */ /* 0x000fe20000000f00 */
[----:B------:R-:W-:Y:S02]  /*86c0*/  IMAD.MOV.U32 R13, RZ, RZ, R10 ;  /* 0x000000ffff0d7224 */ /* 0x000fe400078e000a */
[----:B------:R-:W-:-:S07]  /*86d0*/  IMAD.MOV.U32 R15, RZ, RZ, R2 ;  /* 0x000000ffff0f7224 */ /* 0x000fce00078e0002 */
.L_x_34736:
[----:B------:R-:W-:Y:S05]  /*86e0*/  BSYNC.RECONVERGENT B1 ;  /* 0x0000000000017941 */ /* 0x000fea0003800200 */
.L_x_34734:
        /* <DEDUP_REMOVED lines=9> */
.L_x_34738:
[----:B------:R-:W-:Y:S01]  /*8780*/  MOV R2, R26 ;  /* 0x0000001a00027202 */ /* 0x000fe20000000f00 */
[----:B------:R-:W-:Y:S02]  /*8790*/  IMAD.MOV.U32 R10, RZ, RZ, R17 ;  /* 0x000000ffff0a7224 */ /* 0x000fe400078e0011 */
[----:B------:R-:W-:Y:S02]  /*87a0*/  IMAD.MOV.U32 R26, RZ, RZ, R5 ;  /* 0x000000ffff1a7224 */ /* 0x000fe400078e0005 */
[----:B------:R-:W-:-:S07]  /*87b0*/  IMAD.MOV.U32 R17, RZ, RZ, R4 ;  /* 0x000000ffff117224 */ /* 0x000fce00078e0004 */
.L_x_34739:
[----:B------:R-:W-:Y:S05]  /*87c0*/  BSYNC.RECONVERGENT B1 ;  /* 0x0000000000017941 */ /* 0x000fea0003800200 */
.L_x_34737:
        /* <DEDUP_REMOVED lines=16> */
.L_x_34741:
[----:B------:R-:W-:Y:S01]  /*88d0*/  IMAD.MOV.U32 R4, RZ, RZ, R11 ;  /* 0x000000ffff047224 */ /* 0x000fe200078e000b */
[----:B------:R-:W-:Y:S01]  /*88e0*/  MOV R11, R22 ;  /* 0x00000016000b7202 */ /* 0x000fe20000000f00 */
[----:B------:R-:W-:Y:S02]  /*88f0*/  IMAD.MOV.U32 R20, RZ, RZ, R3 ;  /* 0x000000ffff147224 */ /* 0x000fe400078e0003 */
[----:B------:R-:W-:-:S07]  /*8900*/  IMAD.MOV.U32 R3, RZ, RZ, R30 ;  /* 0x000000ffff037224 */ /* 0x000fce00078e001e */
.L_x_34742:
[----:B------:R-:W-:Y:S05]  /*8910*/  BSYNC.RECONVERGENT B1 ;  /* 0x0000000000017941 */ /* 0x000fea0003800200 */
.L_x_34740:
        /* <DEDUP_REMOVED lines=9> */
.L_x_34744:
[----:B------:R-:W-:Y:S01]  /*89b0*/  IMAD.MOV.U32 R5, RZ, RZ, R4 ;  /* 0x000000ffff057224 */ /* 0x000fe200078e0004 */
[----:B------:R-:W-:Y:S01]  /*89c0*/  MOV R19, R20 ;  /* 0x0000001400137202 */ /* 0x000fe20000000f00 */
[----:B------:R-:W-:Y:S02]  /*89d0*/  IMAD.MOV.U32 R4, RZ, RZ, R7 ;  /* 0x000000ffff047224 */ /* 0x000fe400078e0007 */
[----:B------:R-:W-:-:S07]  /*89e0*/  IMAD.MOV.U32 R20, RZ, RZ, R21 ;  /* 0x000000ffff147224 */ /* 0x000fce00078e0015 */
.L_x_34745:
[----:B------:R-:W-:Y:S05]  /*89f0*/  BSYNC.RECONVERGENT B1 ;  /* 0x0000000000017941 */ /* 0x000fea0003800200 */
.L_x_34743:
        /* <DEDUP_REMOVED lines=9> */
.L_x_34747:
[----:B------:R-:W-:Y:S01]  /*8a90*/  MOV R7, R5 ;  /* 0x0000000500077202 */ /* 0x000fe20000000f00 */
[----:B------:R-:W-:Y:S02]  /*8aa0*/  IMAD.MOV.U32 R22, RZ, RZ, R19 ;  /* 0x000000ffff167224 */ /* 0x000fe400078e0013 */
[----:B------:R-:W-:Y:S02]  /*8ab0*/  IMAD.MOV.U32 R5, RZ, RZ, R6 ;  /* 0x000000ffff057224 */ /* 0x000fe400078e0006 */
[----:B------:R-:W-:-:S07]  /*8ac0*/  IMAD.MOV.U32 R19, RZ, RZ, R24 ;  /* 0x000000ffff137224 */ /* 0x000fce00078e0018 */
.L_x_34748:
[----:B------:R-:W-:Y:S05]  /*8ad0*/  BSYNC.RECONVERGENT B1 ;  /* 0x0000000000017941 */ /* 0x000fea0003800200 */
.L_x_34746:
        /* <DEDUP_REMOVED lines=9> */
.L_x_34750:
[----:B------:R-:W-:Y:S02]  /*8b70*/  IMAD.MOV.U32 R6, RZ, RZ, R7 ;  /* 0x000000ffff067224 */ /* 0x000fe400078e0007 */
[----:B------:R-:W-:Y:S02]  /*8b80*/  IMAD.MOV.U32 R24, RZ, RZ, R22 ;  /* 0x000000ffff187224 */ /* 0x000fe400078e0016 */
[----:B------:R-:W-:Y:S02]  /*8b90*/  IMAD.MOV.U32 R7, RZ, RZ, R8 ;  /* 0x000000ffff077224 */ /* 0x000fe400078e0008 */
[----:B------:R-:W-:-:S07]  /*8ba0*/  IMAD.MOV.U32 R22, RZ, RZ, R9 ;  /* 0x000000ffff167224 */ /* 0x000fce00078e0009 */
.L_x_34751:
[----:B------:R-:W-:Y:S05]  /*8bb0*/  BSYNC.RECONVERGENT B1 ;  /* 0x0000000000017941 */ /* 0x000fea0003800200 */
.L_x_34749:
        /* <DEDUP_REMOVED lines=9> */
.L_x_34753:
[----:B------:R-:W-:Y:S02]  /*8c50*/  IMAD.MOV.U32 R9, RZ, RZ, R6 ;  /* 0x000000ffff097224 */ /* 0x000fe400078e0006 */
[----:B------:R-:W-:Y:S01]  /*8c60*/  IMAD.MOV.U32 R8, RZ, RZ, R24 ;  /* 0x000000ffff087224 */ /* 0x000fe200078e0018 */
[----:B------:R-:W-:Y:S01]  /*8c70*/  MOV R24, R15 ;  /* 0x0000000f00187202 */ /* 0x000fe20000000f00 */
[----:B------:R-:W-:-:S07]  /*8c80*/  IMAD.MOV.U32 R6, RZ, RZ, R13 ;  /* 0x000000ffff067224 */ /* 0x000fce00078e000d */
.L_x_34754:
[----:B------:R-:W-:Y:S05]  /*8c90*/  BSYNC.RECONVERGENT B1 ;  /* 0x0000000000017941 */ /* 0x000fea0003800200 */
.L_x_34752:
        /* <DEDUP_REMOVED lines=9> */
.L_x_34756:
[----:B------:R-:W-:Y:S01]  /*8d30*/  IMAD.MOV.U32 R13, RZ, RZ, R9 ;  /* 0x000000ffff0d7224 */ /* 0x000fe200078e0009 */
[----:B------:R-:W-:Y:S01]  /*8d40*/  MOV R9, R26 ;  /* 0x0000001a00097202 */ /* 0x000fe20000000f00 */
[----:B------:R-:W-:Y:S02]  /*8d50*/  IMAD.MOV.U32 R15, RZ, RZ, R8 ;  /* 0x000000ffff0f7224 */ /* 0x000fe400078e0008 */
[----:B------:R-:W-:-:S07]  /*8d60*/  IMAD.MOV.U32 R8, RZ, RZ, R17 ;  /* 0x000000ffff087224 */ /* 0x000fce00078e0011 */
.L_x_34757:
[----:B------:R-:W-:Y:S05]  /*8d70*/  BSYNC.RECONVERGENT B1 ;  /* 0x0000000000017941 */ /* 0x000fea0003800200 */
.L_x_34755:
        /* <DEDUP_REMOVED lines=9> */
.L_x_34759:
[----:B------:R-:W-:Y:S01]  /*8e10*/  IMAD.MOV.U32 R17, RZ, RZ, R13 ;  /* 0x000000ffff117224 */ /* 0x000fe200078e000d */
[----:B------:R-:W-:Y:S01]  /*8e20*/  MOV R21, R15 ;  /* 0x0000000f00157202 */ /* 0x000fe20000000f00 */
[----:B------:R-:W-:Y:S02]  /*8e30*/  IMAD.MOV.U32 R13, RZ, RZ, R2 ;  /* 0x000000ffff0d7224 */ /* 0x000fe400078e0002 */
[----:B------:R-:W-:-:S07]  /*8e40*/  IMAD.MOV.U32 R15, RZ, RZ, R10 ;  /* 0x000000ffff0f7224 */ /* 0x000fce00078e000a */
.L_x_34760:
[----:B------:R-:W-:Y:S05]  /*8e50*/  BSYNC.RECONVERGENT B1 ;  /* 0x0000000000017941 */ /* 0x000fea0003800200 */
.L_x_34758:
        /* <DEDUP_REMOVED lines=16> */
.L_x_34762:
[----:B------:R-:W-:Y:S02]  /*8f60*/  IMAD.MOV.U32 R2, RZ, RZ, R11 ;  /* 0x000000ffff027224 */ /* 0x000fe400078e000b */
[----:B------:R-:W-:Y:S01]  /*8f70*/  IMAD.MOV.U32 R10, RZ, RZ, R3 ;  /* 0x000000ffff0a7224 */ /* 0x000fe200078e0003 */
[----:B------:R-:W-:Y:S01]  /*8f80*/  MOV R3, R20 ;  /* 0x0000001400037202 */ /* 0x000fe20000000f00 */
[----:B------:R-:W-:-:S07]  /*8f90*/  IMAD.MOV.U32 R11, RZ, RZ, R4 ;  /* 0x000000ffff0b7224 */ /* 0x000fce00078e0004 */
.L_x_34763:
[----:B------:R-:W-:Y:S05]  /*8fa0*/  BSYNC.RECONVERGENT B1 ;  /* 0x0000000000017941 */ /* 0x000fea0003800200 */
.L_x_34761:
        /* <DEDUP_REMOVED lines=9> */
.L_x_34765:
[----:B------:R-:W-:Y:S01]  /*9040*/  IMAD.MOV.U32 R4, RZ, RZ, R2 ;  /* 0x000000ffff047224 */ /* 0x000fe200078e0002 */
[----:B------:R-:W-:Y:S01]  /*9050*/  MOV R2, R5 ;  /* 0x0000000500027202 */ /* 0x000fe20000000f00 */
[----:B------:R-:W-:Y:S02]  /*9060*/  IMAD.MOV.U32 R23, RZ, RZ, R10 ;  /* 0x000000ffff177224 */ /* 0x000fe400078e000a */
[----:B------:R-:W-:-:S07]  /*9070*/  IMAD.MOV.U32 R10, RZ, RZ, R19 ;  /* 0x000000ffff0a7224 */ /* 0x000fce00078e0013 */
.L_x_34766:
[----:B------:R-:W-:Y:S05]  /*9080*/  BSYNC.RECONVERGENT B1 ;  /* 0x0000000000017941 */ /* 0x000fea0003800200 */
.L_x_34764:
        /* <DEDUP_REMOVED lines=9> */
.L_x_34768:
[----:B------:R-:W-:Y:S01]  /*9120*/  IMAD.MOV.U32 R5, RZ, RZ, R4 ;  /* 0x000000ffff057224 */ /* 0x000fe200078e0004 */
[----:B------:R-:W-:Y:S01]  /*9130*/  MOV R19, R23 ;  /* 0x0000001700137202 */ /* 0x000fe20000000f00 */
[----:B------:R-:W-:Y:S02]  /*9140*/  IMAD.MOV.U32 R4, RZ, RZ, R7 ;  /* 0x000000ffff047224 */ /* 0x000fe400078e0007 */
[----:B------:R-:W-:-:S07]  /*9150*/  IMAD.MOV.U32 R23, RZ, RZ, R22 ;  /* 0x000000ffff177224 */ /* 0x000fce00078e0016 */
.L_x_34769:
[----:B------:R-:W-:Y:S05]  /*9160*/  BSYNC.RECONVERGENT B1 ;  /* 0x0000000000017941 */ /* 0x000fea0003800200 */
.L_x_34767:
        /* <DEDUP_REMOVED lines=9> */
.L_x_34771:
[----:B------:R-:W-:Y:S01]  /*9200*/  MOV R18, R5 ;  /* 0x0000000500127202 */ /* 0x000fe20000000f00 */
[----:B------:R-:W-:Y:S02]  /*9210*/  IMAD.MOV.U32 R7, RZ, RZ, R19 ;  /* 0x000000ffff077224 */ /* 0x000fe400078e0013 */
[----:B------:R-:W-:Y:S02]  /*9220*/  IMAD.MOV.U32 R5, RZ, RZ, R6 ;  /* 0x000000ffff057224 */ /* 0x000fe400078e0006 */
[----:B------:R-:W-:-:S07]  /*9230*/  IMAD.MOV.U32 R19, RZ, RZ, R24 ;  /* 0x000000ffff137224 */ /* 0x000fce00078e0018 */
.L_x_34772:
[----:B------:R-:W-:Y:S05]  /*9240*/  BSYNC.RECONVERGENT B1 ;  /* 0x0000000000017941 */ /* 0x000fea0003800200 */
.L_x_34770:
        /* <DEDUP_REMOVED lines=9> */
.L_x_34774:
[----:B------:R-:W-:Y:S02]  /*92e0*/  IMAD.MOV.U32 R6, RZ, RZ, R18 ;  /* 0x000000ffff067224 */ /* 0x000fe400078e0012 */
[----:B------:R-:W-:Y:S02]  /*92f0*/  IMAD.MOV.U32 R20, RZ, RZ, R7 ;  /* 0x000000ffff147224 */ /* 0x000fe400078e0007 */
[----:B------:R-:W-:Y:S02]  /*9300*/  IMAD.MOV.U32 R18, RZ, RZ, R9 ;  /* 0x000000ffff127224 */ /* 0x000fe400078e0009 */
[----:B------:R-:W-:-:S07]  /*9310*/  IMAD.MOV.U32 R7, RZ, RZ, R8 ;  /* 0x000000ffff077224 */ /* 0x000fce00078e0008 */
.L_x_34775:
[----:B------:R-:W-:Y:S05]  /*9320*/  BSYNC.RECONVERGENT B1 ;  /* 0x0000000000017941 */ /* 0x000fea0003800200 */
.L_x_34773:
        /* <DEDUP_REMOVED lines=9> */
.L_x_34777:
[----:B------:R-:W-:Y:S02]  /*93c0*/  IMAD.MOV.U32 R8, RZ, RZ, R6 ;  /* 0x000000ffff087224 */ /* 0x000fe400078e0006 */
[----:B------:R-:W-:Y:S01]  /*93d0*/  IMAD.MOV.U32 R22, RZ, RZ, R20 ;  /* 0x000000ffff167224 */ /* 0x000fe200078e0014 */
[----:B------:R-:W-:Y:S01]  /*93e0*/  MOV R20, R15 ;  /* 0x0000000f00147202 */ /* 0x000fe20000000f00 */
[----:B------:R-:W-:-:S07]  /*93f0*/  IMAD.MOV.U32 R6, RZ, RZ, R13 ;  /* 0x000000ffff067224 */ /* 0x000fce00078e000d */
.L_x_34778:
[----:B------:R-:W-:Y:S05]  /*9400*/  BSYNC.RECONVERGENT B1 ;  /* 0x0000000000017941 */ /* 0x000fea0003800200 */
.L_x_34776:
        /* <DEDUP_REMOVED lines=9> */
.L_x_34780:
[----:B------:R-:W-:Y:S01]  /*94a0*/  IMAD.MOV.U32 R9, RZ, RZ, R8 ;  /* 0x000000ffff097224 */ /* 0x000fe200078e0008 */
[----:B------:R-:W-:Y:S01]  /*94b0*/  MOV R8, R17 ;  /* 0x0000001100087202 */ /* 0x000fe20000000f00 */
[----:B------:R-:W-:Y:S02]  /*94c0*/  IMAD.MOV.U32 R13, RZ, RZ, R22 ;  /* 0x000000ffff0d7224 */ /* 0x000fe400078e0016 */
[----:B------:R-:W-:-:S07]  /*94d0*/  IMAD.MOV.U32 R22, RZ, RZ, R21 ;  /* 0x000000ffff167224 */ /* 0x000fce00078e0015 */
.L_x_34781:
[----:B------:R-:W-:Y:S05]  /*94e0*/  BSYNC.RECONVERGENT B1 ;  /* 0x0000000000017941 */ /* 0x000fea0003800200 */
.L_x_34779:
        /* <DEDUP_REMOVED lines=16> */
.L_x_34783:
[----:B------:R-:W-:Y:S02]  /*95f0*/  IMAD.MOV.U32 R15, RZ, RZ, R11 ;  /* 0x000000ffff0f7224 */ /* 0x000fe400078e000b */
[----:B------:R-:W-:Y:S02]  /*9600*/  IMAD.MOV.U32 R16, RZ, RZ, R3 ;  /* 0x000000ffff107224 */ /* 0x000fe400078e0003 */
[----:B------:R-:W-:Y:S02]  /*9610*/  IMAD.MOV.U32 R11, RZ, RZ, R2 ;  /* 0x000000ffff0b7224 */ /* 0x000fe400078e0002 */
[----:B------:R-:W-:-:S07]  /*9620*/  IMAD.MOV.U32 R3, RZ, RZ, R10 ;  /* 0x000000ffff037224 */ /* 0x000fce00078e000a */
.L_x_34784:
[----:B------:R-:W-:Y:S05]  /*9630*/  BSYNC.RECONVERGENT B1 ;  /* 0x0000000000017941 */ /* 0x000fea0003800200 */
.L_x_34782:
        /* <DEDUP_REMOVED lines=9> */
.L_x_34786:
[----:B------:R-:W-:Y:S02]  /*96d0*/  IMAD.MOV.U32 R17, RZ, RZ, R15 ;  /* 0x000000ffff117224 */ /* 0x000fe400078e000f */
[----:B------:R-:W-:Y:S01]  /*96e0*/  IMAD.MOV.U32 R21, RZ, RZ, R16 ;  /* 0x000000ffff157224 */ /* 0x000fe200078e0010 */
[----:B------:R-:W-:Y:S01]  /*96f0*/  MOV R16, R23 ;  /* 0x0000001700107202 */ /* 0x000fe20000000f00 */
[----:B------:R-:W-:-:S07]  /*9700*/  IMAD.MOV.U32 R15, RZ, RZ, R4 ;  /* 0x000000ffff0f7224 */ /* 0x000fce00078e0004 */
.L_x_34787:
[----:B------:R-:W-:Y:S05]  /*9710*/  BSYNC.RECONVERGENT B1 ;  /* 0x0000000000017941 */ /* 0x000fea0003800200 */
.L_x_34785:
        /* <DEDUP_REMOVED lines=9> */
.L_x_34789:
[----:B------:R-:W-:Y:S01]  /*97b0*/  IMAD.MOV.U32 R23, RZ, RZ, R17 ;  /* 0x000000ffff177224 */ /* 0x000fe200078e0011 */
[----:B------:R-:W-:Y:S01]  /*97c0*/  MOV R17, R5 ;  /* 0x0000000500117202 */ /* 0x000fe20000000f00 */
[----:B------:R-:W-:Y:S02]  /*97d0*/  IMAD.MOV.U32 R24, RZ, RZ, R21 ;  /* 0x000000ffff187224 */ /* 0x000fe400078e0015 */
[----:B------:R-:W-:-:S07]  /*97e0*/  IMAD.MOV.U32 R21, RZ, RZ, R19 ;  /* 0x000000ffff157224 */ /* 0x000fce00078e0013 */
.L_x_34790:
[----:B------:R-:W-:Y:S05]  /*97f0*/  BSYNC.RECONVERGENT B1 ;  /* 0x0000000000017941 */ /* 0x000fea0003800200 */
.L_x_34788:
        /* <DEDUP_REMOVED lines=9> */
.L_x_34792:
[----:B------:R-:W-:Y:S01]  /*9890*/  IMAD.MOV.U32 R19, RZ, RZ, R23 ;  /* 0x000000ffff137224 */ /* 0x000fe200078e0017 */
[----:B------:R-:W-:Y:S01]  /*98a0*/  MOV R27, R24 ;  /* 0x00000018001b7202 */ /* 0x000fe20000000f00 */
[----:B------:R-:W-:Y:S02]  /*98b0*/  IMAD.MOV.U32 R23, RZ, RZ, R18 ;  /* 0x000000ffff177224 */ /* 0x000fe400078e0012 */
[----:B------:R-:W-:-:S07]  /*98c0*/  IMAD.MOV.U32 R24, RZ, RZ, R7 ;  /* 0x000000ffff187224 */ /* 0x000fce00078e0007 */
.L_x_34793:
[----:B------:R-:W-:Y:S05]  /*98d0*/  BSYNC.RECONVERGENT B1 ;  /* 0x0000000000017941 */ /* 0x000fea0003800200 */
.L_x_34791:
        /* <DEDUP_REMOVED lines=9> */
.L_x_34795:
[----:B------:R-:W-:Y:S01]  /*9970*/  MOV R18, R19 ;  /* 0x0000001300127202 */ /* 0x000fe20000000f00 */
[----:B------:R-:W-:Y:S02]  /*9980*/  IMAD.MOV.U32 R26, RZ, RZ, R27 ;  /* 0x000000ffff1a7224 */ /* 0x000fe400078e001b */
[----:B------:R-:W-:Y:S02]  /*9990*/  IMAD.MOV.U32 R19, RZ, RZ, R6 ;  /* 0x000000ffff137224 */ /* 0x000fe400078e0006 */
[----:B------:R-:W-:-:S07]  /*99a0*/  IMAD.MOV.U32 R27, RZ, RZ, R20 ;  /* 0x000000ffff1b7224 */ /* 0x000fce00078e0014 */
.L_x_34796:
[----:B------:R-:W-:Y:S05]  /*99b0*/  BSYNC.RECONVERGENT B1 ;  /* 0x0000000000017941 */ /* 0x000fea0003800200 */
.L_x_34794:
        /* <DEDUP_REMOVED lines=9> */
.L_x_34798:
[----:B------:R-:W-:Y:S02]  /*9a50*/  IMAD.MOV.U32 R20, RZ, RZ, R18 ;  /* 0x000000ffff147224 */ /* 0x000fe400078e0012 */
[----:B------:R-:W-:Y:S02]  /*9a60*/  IMAD.MOV.U32 R33, RZ, RZ, R26 ;  /* 0x000000ffff217224 */ /* 0x000fe400078e001a */
[----:B------:R-:W-:Y:S02]  /*9a70*/  IMAD.MOV.U32 R18, RZ, RZ, R8 ;  /* 0x000000ffff127224 */ /* 0x000fe400078e0008 */
[----:B------:R-:W-:-:S07]  /*9a80*/  IMAD.MOV.U32 R26, RZ, RZ, R22 ;  /* 0x000000ffff1a7224 */ /* 0x000fce00078e0016 */
.L_x_34799:
[----:B------:R-:W-:Y:S05]  /*9a90*/  BSYNC.RECONVERGENT B1 ;  /* 0x0000000000017941 */ /* 0x000fea0003800200 */
.L_x_34797:
        /* <DEDUP_REMOVED lines=9> */
.L_x_34801:
[----:B------:R-:W-:Y:S02]  /*9b30*/  IMAD.MOV.U32 R32, RZ, RZ, R20 ;  /* 0x000000ffff207224 */ /* 0x000fe400078e0014 */
[----:B------:R-:W-:Y:S01]  /*9b40*/  IMAD.MOV.U32 R8, RZ, RZ, R33 ;  /* 0x000000ffff087224 */ /* 0x000fe200078e0021 */
[----:B------:R-:W-:Y:S01]  /*9b50*/  MOV R33, R13 ;  /* 0x0000000d00217202 */ /* 0x000fe20000000f00 */
[----:B------:R-:W-:-:S07]  /*9b60*/  IMAD.MOV.U32 R20, RZ, RZ, R9 ;  /* 0x000000ffff147224 */ /* 0x000fce00078e0009 */
.L_x_34802:
[----:B------:R-:W-:Y:S05]  /*9b70*/  BSYNC.RECONVERGENT B1 ;  /* 0x0000000000017941 */ /* 0x000fea0003800200 */
.L_x_34800:
        /* <DEDUP_REMOVED lines=16> */
.L_x_34804:
[----:B------:R-:W-:Y:S01]  /*9c80*/  MOV R10, R11 ;  /* 0x0000000b000a7202 */ /* 0x000fe20000000f00 */
[----:B------:R-:W-:Y:S02]  /*9c90*/  IMAD.MOV.U32 R2, RZ, RZ, R3 ;  /* 0x000000ffff027224 */ /* 0x000fe400078e0003 */
[----:B------:R-:W-:Y:S02]  /*9ca0*/  IMAD.MOV.U32 R11, RZ, RZ, R15 ;  /* 0x000000ffff0b7224 */ /* 0x000fe400078e000f */
[----:B------:R-:W-:-:S07]  /*9cb0*/  IMAD.MOV.U32 R3, RZ, RZ, R16 ;  /* 0x000000ffff037224 */ /* 0x000fce00078e0010 */
.L_x_34805:
[----:B------:R-:W-:Y:S05]  /*9cc0*/  BSYNC.RECONVERGENT B1 ;  /* 0x0000000000017941 */ /* 0x000fea0003800200 */
.L_x_34803:
        /* <DEDUP_REMOVED lines=9> */
.L_x_34807:
[----:B------:R-:W-:Y:S02]  /*9d60*/  IMAD.MOV.U32 R29, RZ, RZ, R10 ;  /* 0x000000ffff1d7224 */ /* 0x000fe400078e000a */
[----:B------:R-:W-:Y:S02]  /*9d70*/  IMAD.MOV.U32 R5, RZ, RZ, R2 ;  /* 0x000000ffff057224 */ /* 0x000fe400078e0002 */
[----:B------:R-:W-:Y:S02]  /*9d80*/  IMAD.MOV.U32 R10, RZ, RZ, R17 ;  /* 0x000000ffff0a7224 */ /* 0x000fe400078e0011 */
[----:B------:R-:W-:-:S07]  /*9d90*/  IMAD.MOV.U32 R2, RZ, RZ, R21 ;  /* 0x000000ffff027224 */ /* 0x000fce00078e0015 */
.L_x_34808:
[----:B------:R-:W-:Y:S05]  /*9da0*/  BSYNC.RECONVERGENT B1 ;  /* 0x0000000000017941 */ /* 0x000fea0003800200 */
.L_x_34806:
        /* <DEDUP_REMOVED lines=9> */
.L_x_34810:
[----:B------:R-:W-:Y:S02]  /*9e40*/  IMAD.MOV.U32 R28, RZ, RZ, R29 ;  /* 0x000000ffff1c7224 */ /* 0x000fe400078e001d */
[----:B------:R-:W-:Y:S01]  /*9e50*/  IMAD.MOV.U32 R4, RZ, RZ, R5 ;  /* 0x000000ffff047224 */ /* 0x000fe200078e0005 */
[----:B------:R-:W-:Y:S01]  /*9e60*/  MOV R5, R24 ;  /* 0x0000001800057202 */ /* 0x000fe20000000f00 */
[----:B------:R-:W-:-:S07]  /*9e70*/  IMAD.MOV.U32 R29, RZ, RZ, R23 ;  /* 0x000000ffff1d7224 */ /* 0x000fce00078e0017 */
.L_x_34811:
[----:B------:R-:W-:Y:S05]  /*9e80*/  BSYNC.RECONVERGENT B1 ;  /* 0x0000000000017941 */ /* 0x000fea0003800200 */
.L_x_34809:
        /* <DEDUP_REMOVED lines=9> */
.L_x_34813:
[----:B------:R-:W-:Y:S01]  /*9f20*/  IMAD.MOV.U32 R31, RZ, RZ, R28 ;  /* 0x000000ffff1f7224 */ /* 0x000fe200078e001c */
[----:B------:R-:W-:Y:S01]  /*9f30*/  MOV R28, R19 ;  /* 0x00000013001c7202 */ /* 0x000fe20000000f00 */
[----:B------:R-:W-:Y:S02]  /*9f40*/  IMAD.MOV.U32 R7, RZ, RZ, R4 ;  /* 0x000000ffff077224 */ /* 0x000fe400078e0004 */
[----:B------:R-:W-:-:S07]  /*9f50*/  IMAD.MOV.U32 R4, RZ, RZ, R27 ;  /* 0x000000ffff047224 */ /* 0x000fce00078e001b */
.L_x_34814:
[----:B------:R-:W-:Y:S05]  /*9f60*/  BSYNC.RECONVERGENT B1 ;  /* 0x0000000000017941 */ /* 0x000fea0003800200 */
.L_x_34812:
        /* <DEDUP_REMOVED lines=9> */
.L_x_34816:
[----:B------:R-:W-:Y:S01]  /*a000*/  IMAD.MOV.U32 R30, RZ, RZ, R31 ;  /* 0x000000ffff1e7224 */ /* 0x000fe200078e001f */
[----:B------:R-:W-:Y:S01]  /*a010*/  MOV R6, R7 ;  /* 0x0000000700067202 */ /* 0x000fe20000000f00 */
[----:B------:R-:W-:Y:S02]  /*a020*/  IMAD.MOV.U32 R31, RZ, RZ, R18 ;  /* 0x000000ffff1f7224 */ /* 0x000fe400078e0012 */
[----:B------:R-:W-:-:S07]  /*a030*/  IMAD.MOV.U32 R7, RZ, RZ, R26 ;  /* 0x000000ffff077224 */ /* 0x000fce00078e001a */
.L_x_34817:
[----:B------:R-:W-:Y:S05]  /*a040*/  BSYNC.RECONVERGENT B1 ;  /* 0x0000000000017941 */ /* 0x000fea0003800200 */
.L_x_34815:
        /* <DEDUP_REMOVED lines=9> */
.L_x_34819:
[----:B------:R-:W-:Y:S01]  /*a0e0*/  MOV R13, R30 ;  /* 0x0000001e000d7202 */ /* 0x000fe20000000f00 */
[----:B------:R-:W-:Y:S02]  /*a0f0*/  IMAD.MOV.U32 R15, RZ, RZ, R6 ;  /* 0x000000ffff0f7224 */ /* 0x000fe400078e0006 */
[----:B------:R-:W-:Y:S02]  /*a100*/  IMAD.MOV.U32 R30, RZ, RZ, R20 ;  /* 0x000000ffff1e7224 */ /* 0x000fe400078e0014 */
[----:B------:R-:W-:-:S07]  /*a110*/  IMAD.MOV.U32 R6, RZ, RZ, R33 ;  /* 0x000000ffff067224 */ /* 0x000fce00078e0021 */
.L_x_34820:
[----:B------:R-:W-:Y:S05]  /*a120*/  BSYNC.RECONVERGENT B1 ;  /* 0x0000000000017941 */ /* 0x000fea0003800200 */
.L_x_34818:
        /* <DEDUP_REMOVED lines=9> */
.L_x_34821:
[----:B------:R-:W-:Y:S01]  /*a1c0*/  IMAD.MOV.U32 R9, RZ, RZ, R8 ;  /* 0x000000ffff097224 */ /* 0x000fe200078e0008 */
[----:B------:R-:W-:Y:S01]  /*a1d0*/  MOV R8, R15 ;  /* 0x0000000f00087202 */ /* 0x000fe20000000f00 */
[----:B------:R-:W-:Y:S02]  /*a1e0*/  IMAD.MOV.U32 R33, RZ, RZ, R32 ;  /* 0x000000ffff217224 */ /* 0x000fe400078e0020 */
[----:B------:R-:W-:Y:S02]  /*a1f0*/  IMAD.MOV.U32 R35, RZ, RZ, R12 ;  /* 0x000000ffff237224 */ /* 0x000fe400078e000c */
[----:B------:R-:W-:-:S07]  /*a200*/  IMAD.MOV.U32 R32, RZ, RZ, R13 ;  /* 0x000000ffff207224 */ /* 0x000fce00078e000d */
.L_x_34655:
[----:B------:R-:W-:Y:S05]  /*a210*/  BSYNC.RECONVERGENT B0 ;  /* 0x0000000000007941 */ /* 0x000fea0003800200 */
.L_x_34654:
        /* <DEDUP_REMOVED lines=46> */
.L_x_34825:
[----:B------:R-:W-:Y:S02]  /*a500*/  IMAD.MOV.U32 R19, RZ, RZ, R11 ;  /* 0x000000ffff137224 */ /* 0x000fe400078e000b */
[----:B------:R-:W-:Y:S02]  /*a510*/  IMAD.MOV.U32 R17, RZ, RZ, R3 ;  /* 0x000000ffff117224 */ /* 0x000fe400078e0003 */
[----:B------:R-:W-:Y:S02]  /*a520*/  IMAD.MOV.U32 R11, RZ, RZ, R10 ;  /* 0x000000ffff0b7224 */ /* 0x000fe400078e000a */
[----:B------:R-:W-:-:S07]  /*a530*/  IMAD.MOV.U32 R3, RZ, RZ, R2 ;  /* 0x000000ffff037224 */ /* 0x000fce00078e0002 */
.L_x_34826:
[----:B------:R-:W-:Y:S05]  /*a540*/  BSYNC.RECONVERGENT B1 ;  /* 0x0000000000017941 */ /* 0x000fea0003800200 */
.L_x_34824:
        /* <DEDUP_REMOVED lines=9> */
.L_x_34828:
[----:B------:R-:W-:Y:S02]  /*a5e0*/  IMAD.MOV.U32 R23, RZ, RZ, R19 ;  /* 0x000000ffff177224 */ /* 0x000fe400078e0013 */
[----:B------:R-:W-:Y:S01]  /*a5f0*/  IMAD.MOV.U32 R21, RZ, RZ, R17 ;  /* 0x000000ffff157224 */ /* 0x000fe200078e0011 */
[----:B------:R-:W-:Y:S01]  /*a600*/  MOV R17, R5 ;  /* 0x0000000500117202 */ /* 0x000fe20000000f00 */
[----:B------:R-:W-:-:S07]  /*a610*/  IMAD.MOV.U32 R19, RZ, RZ, R29 ;  /* 0x000000ffff137224 */ /* 0x000fce00078e001d */
.L_x_34829:
[----:B------:R-:W-:Y:S05]  /*a620*/  BSYNC.RECONVERGENT B1 ;  /* 0x0000000000017941 */ /* 0x000fea0003800200 */
.L_x_34827:
        /* <DEDUP_REMOVED lines=9> */
.L_x_34831:
[----:B------:R-:W-:Y:S01]  /*a6c0*/  IMAD.MOV.U32 R10, RZ, RZ, R23 ;  /* 0x000000ffff0a7224 */ /* 0x000fe200078e0017 */
[----:B------:R-:W-:Y:S01]  /*a6d0*/  MOV R23, R28 ;  /* 0x0000001c00177202 */ /* 0x000fe20000000f00 */
[----:B------:R-:W-:Y:S02]  /*a6e0*/  IMAD.MOV.U32 R2, RZ, RZ, R21 ;  /* 0x000000ffff027224 */ /* 0x000fe400078e0015 */
[----:B------:R-:W-:-:S07]  /*a6f0*/  IMAD.MOV.U32 R21, RZ, RZ, R4 ;  /* 0x000000ffff157224 */ /* 0x000fce00078e0004 */
.L_x_34832:
[----:B------:R-:W-:Y:S05]  /*a700*/  BSYNC.RECONVERGENT B1 ;  /* 0x0000000000017941 */ /* 0x000fea0003800200 */
.L_x_34830:
        /* <DEDUP_REMOVED lines=9> */
.L_x_34834:
[----:B------:R-:W-:Y:S01]  /*a7a0*/  IMAD.MOV.U32 R27, RZ, RZ, R10 ;  /* 0x000000ffff1b7224 */ /* 0x000fe200078e000a */
[----:B------:R-:W-:Y:S01]  /*a7b0*/  MOV R5, R2 ;  /* 0x0000000200057202 */ /* 0x000fe20000000f00 */
[----:B------:R-:W-:Y:S02]  /*a7c0*/  IMAD.MOV.U32 R10, RZ, RZ, R31 ;  /* 0x000000ffff0a7224 */ /* 0x000fe400078e001f */
[----:B------:R-:W-:-:S07]  /*a7d0*/  IMAD.MOV.U32 R2, RZ, RZ, R7 ;  /* 0x000000ffff027224 */ /* 0x000fce00078e0007 */
.L_x_34835:
[----:B------:R-:W-:Y:S05]  /*a7e0*/  BSYNC.RECONVERGENT B1 ;  /* 0x0000000000017941 */ /* 0x000fea0003800200 */
.L_x_34833:
        /* <DEDUP_REMOVED lines=9> */
.L_x_34837:
[----:B------:R-:W-:Y:S01]  /*a880*/  MOV R28, R27 ;  /* 0x0000001b001c7202 */ /* 0x000fe20000000f00 */
[----:B------:R-:W-:Y:S02]  /*a890*/  IMAD.MOV.U32 R4, RZ, RZ, R5 ;  /* 0x000000ffff047224 */ /* 0x000fe400078e0005 */
[----:B------:R-:W-:Y:S02]  /*a8a0*/  IMAD.MOV.U32 R27, RZ, RZ, R30 ;  /* 0x000000ffff1b7224 */ /* 0x000fe400078e001e */
[----:B------:R-:W-:-:S07]  /*a8b0*/  IMAD.MOV.U32 R5, RZ, RZ, R6 ;  /* 0x000000ffff057224 */ /* 0x000fce00078e0006 */
.L_x_34838:
[----:B------:R-:W-:Y:S05]  /*a8c0*/  BSYNC.RECONVERGENT B1 ;  /* 0x0000000000017941 */ /* 0x000fea0003800200 */
.L_x_34836:
        /* <DEDUP_REMOVED lines=9> */
.L_x_34840:
[----:B------:R-:W-:Y:S02]  /*a960*/  IMAD.MOV.U32 R29, RZ, RZ, R28 ;  /* 0x000000ffff1d7224 */ /* 0x000fe400078e001c */
[----:B------:R-:W-:Y:S02]  /*a970*/  IMAD.MOV.U32 R7, RZ, RZ, R4 ;  /* 0x000000ffff077224 */ /* 0x000fe400078e0004 */
[----:B------:R-:W-:Y:S02]  /*a980*/  IMAD.MOV.U32 R28, RZ, RZ, R33 ;  /* 0x000000ffff1c7224 */ /* 0x000fe400078e0021 */
[----:B------:R-:W-:-:S07]  /*a990*/  IMAD.MOV.U32 R4, RZ, RZ, R9 ;  /* 0x000000ffff047224 */ /* 0x000fce00078e0009 */
.L_x_34841:
[----:B------:R-:W-:Y:S05]  /*a9a0*/  BSYNC.RECONVERGENT B1 ;  /* 0x0000000000017941 */ /* 0x000fea0003800200 */
.L_x_34839:
        /* <DEDUP_REMOVED lines=9> */
.L_x_34843:
[----:B------:R-:W-:Y:S02]  /*aa40*/  IMAD.MOV.U32 R9, RZ, RZ, R29 ;  /* 0x000000ffff097224 */ /* 0x000fe400078e001d */
[----:B------:R-:W-:Y:S01]  /*aa50*/  IMAD.MOV.U32 R6, RZ, RZ, R7 ;  /* 0x000000ffff067224 */ /* 0x000fe200078e0007 */
[----:B------:R-:W-:Y:S01]  /*aa60*/  MOV R7, R8 ;  /* 0x0000000800077202 */ /* 0x000fe20000000f00 */
[----:B------:R-:W-:-:S07]  /*aa70*/  IMAD.MOV.U32 R29, RZ, RZ, R32 ;  /* 0x000000ffff1d7224 */ /* 0x000fce00078e0020 */
.L_x_34844:
[----:B------:R-:W-:Y:S05]  /*aa80*/  BSYNC.RECONVERGENT B1 ;  /* 0x0000000000017941 */ /* 0x000fea0003800200 */
.L_x_34842:
        /* <DEDUP_REMOVED lines=16> */
.L_x_34846:
[----:B------:R-:W-:Y:S01]  /*ab90*/  MOV R26, R11 ;  /* 0x0000000b001a7202 */ /* 0x000fe20000000f00 */
[----:B------:R-:W-:Y:S02]  /*aba0*/  IMAD.MOV.U32 R8, RZ, RZ, R3 ;  /* 0x000000ffff087224 */ /* 0x000fe400078e0003 */
[----:B------:R-:W-:Y:S02]  /*abb0*/  IMAD.MOV.U32 R11, RZ, RZ, R19 ;  /* 0x000000ffff0b7224 */ /* 0x000fe400078e0013 */
[----:B------:R-:W-:-:S07]  /*abc0*/  IMAD.MOV.U32 R3, RZ, RZ, R17 ;  /* 0x000000ffff037224 */ /* 0x000fce00078e0011 */
.L_x_34847:
[----:B------:R-:W-:Y:S05]  /*abd0*/  BSYNC.RECONVERGENT B1 ;  /* 0x0000000000017941 */ /* 0x000fea0003800200 */
.L_x_34845:
        /* <DEDUP_REMOVED lines=9> */
.L_x_34849:
[----:B------:R-:W-:Y:S02]  /*ac70*/  IMAD.MOV.U32 R17, RZ, RZ, R26 ;  /* 0x000000ffff117224 */ /* 0x000fe400078e001a */
[----:B------:R-:W-:Y:S02]  /*ac80*/  IMAD.MOV.U32 R15, RZ, RZ, R8 ;  /* 0x000000ffff0f7224 */ /* 0x000fe400078e0008 */
[----:B------:R-:W-:Y:S02]  /*ac90*/  IMAD.MOV.U32 R26, RZ, RZ, R23 ;  /* 0x000000ffff1a7224 */ /* 0x000fe400078e0017 */
[----:B------:R-:W-:-:S07]  /*aca0*/  IMAD.MOV.U32 R8, RZ, RZ, R21 ;  /* 0x000000ffff087224 */ /* 0x000fce00078e0015 */
.L_x_34850:
[----:B------:R-:W-:Y:S05]  /*acb0*/  BSYNC.RECONVERGENT B1 ;  /* 0x0000000000017941 */ /* 0x000fea0003800200 */
.L_x_34848:
        /* <DEDUP_REMOVED lines=9> */
.L_x_34852:
[----:B------:R-:W-:Y:S02]  /*ad50*/  IMAD.MOV.U32 R32, RZ, RZ, R17 ;  /* 0x000000ffff207224 */ /* 0x000fe400078e0011 */
[----:B------:R-:W-:Y:S01]  /*ad60*/  IMAD.MOV.U32 R30, RZ, RZ, R15 ;  /* 0x000000ffff1e7224 */ /* 0x000fe200078e000f */
[----:B------:R-:W-:Y:S01]  /*ad70*/  MOV R15, R2 ;  /* 0x00000002000f7202 */ /* 0x000fe20000000f00 */
[----:B------:R-:W-:-:S07]  /*ad80*/  IMAD.MOV.U32 R17, RZ, RZ, R10 ;  /* 0x000000ffff117224 */ /* 0x000fce00078e000a */
.L_x_34853:
[----:B------:R-:W-:Y:S05]  /*ad90*/  BSYNC.RECONVERGENT B1 ;  /* 0x0000000000017941 */ /* 0x000fea0003800200 */
.L_x_34851:
        /* <DEDUP_REMOVED lines=9> */
.L_x_34855:
[----:B------:R-:W-:Y:S01]  /*ae30*/  IMAD.MOV.U32 R21, RZ, RZ, R32 ;  /* 0x000000ffff157224 */ /* 0x000fe200078e0020 */
[----:B------:R-:W-:Y:S01]  /*ae40*/  MOV R32, R27 ;  /* 0x0000001b00207202 */ /* 0x000fe20000000f00 */
[----:B------:R-:W-:Y:S02]  /*ae50*/  IMAD.MOV.U32 R19, RZ, RZ, R30 ;  /* 0x000000ffff137224 */ /* 0x000fe400078e001e */
[----:B------:R-:W-:-:S07]  /*ae60*/  IMAD.MOV.U32 R30, RZ, RZ, R5 ;  /* 0x000000ffff1e7224 */ /* 0x000fce00078e0005 */
.L_x_34856:
[----:B------:R-:W-:Y:S05]  /*ae70*/  BSYNC.RECONVERGENT B1 ;  /* 0x0000000000017941 */ /* 0x000fea0003800200 */
.L_x_34854:
        /* <DEDUP_REMOVED lines=9> */
.L_x_34858:
[----:B------:R-:W-:Y:S01]  /*af10*/  IMAD.MOV.U32 R10, RZ, RZ, R21 ;  /* 0x000000ffff0a7224 */ /* 0x000fe200078e0015 */
[----:B------:R-:W-:Y:S01]  /*af20*/  MOV R2, R19 ;  /* 0x0000001300027202 */ /* 0x000fe20000000f00 */
[----:B------:R-:W-:Y:S02]  /*af30*/  IMAD.MOV.U32 R21, RZ, RZ, R28 ;  /* 0x000000ffff157224 */ /* 0x000fe400078e001c */
[----:B------:R-:W-:-:S07]  /*af40*/  IMAD.MOV.U32 R19, RZ, RZ, R4 ;  /* 0x000000ffff137224 */ /* 0x000fce00078e0004 */
.L_x_34859:
[----:B------:R-:W-:Y:S05]  /*af50*/  BSYNC.RECONVERGENT B1 ;  /* 0x0000000000017941 */ /* 0x000fea0003800200 */
.L_x_34857:
        /* <DEDUP_REMOVED lines=9> */
.L_x_34861:
[----:B------:R-:W-:Y:S01]  /*aff0*/  MOV R4, R10 ;  /* 0x0000000a00047202 */ /* 0x000fe20000000f00 */
[----:B------:R-:W-:Y:S02]  /*b000*/  IMAD.MOV.U32 R5, RZ, RZ, R2 ;  /* 0x000000ffff057224 */ /* 0x000fe400078e0002 */
[----:B------:R-:W-:Y:S02]  /*b010*/  IMAD.MOV.U32 R10, RZ, RZ, R29 ;  /* 0x000000ffff0a7224 */ /* 0x000fe400078e001d */
[----:B------:R-:W-:-:S07]  /*b020*/  IMAD.MOV.U32 R2, RZ, RZ, R7 ;  /* 0x000000ffff027224 */ /* 0x000fce00078e0007 */
.L_x_34862:
[----:B------:R-:W-:Y:S05]  /*b030*/  BSYNC.RECONVERGENT B1 ;  /* 0x0000000000017941 */ /* 0x000fea0003800200 */
.L_x_34860:
        /* <DEDUP_REMOVED lines=9> */
.L_x_34864:
[----:B------:R-:W-:Y:S02]  /*b0d0*/  IMAD.MOV.U32 R23, RZ, RZ, R4 ;  /* 0x000000ffff177224 */ /* 0x000fe400078e0004 */
[----:B------:R-:W-:Y:S02]  /*b0e0*/  IMAD.MOV.U32 R7, RZ, RZ, R5 ;  /* 0x000000ffff077224 */ /* 0x000fe400078e0005 */
[----:B------:R-:W-:Y:S02]  /*b0f0*/  IMAD.MOV.U32 R4, RZ, RZ, R9 ;  /* 0x000000ffff047224 */ /* 0x000fe400078e0009 */
[----:B------:R-:W-:-:S07]  /*b100*/  IMAD.MOV.U32 R5, RZ, RZ, R6 ;  /* 0x000000ffff057224 */ /* 0x000fce00078e0006 */
.L_x_34865:
[----:B------:R-:W-:Y:S05]  /*b110*/  BSYNC.RECONVERGENT B1 ;  /* 0x0000000000017941 */ /* 0x000fea0003800200 */
.L_x_34863:
        /* <DEDUP_REMOVED lines=16> */
.L_x_34867:
[----:B------:R-:W-:Y:S01]  /*b220*/  IMAD.MOV.U32 R24, RZ, RZ, R11 ;  /* 0x000000ffff187224 */ /* 0x000fe200078e000b */
[----:B------:R-:W-:Y:S01]  /*b230*/  MOV R6, R3 ;  /* 0x0000000300067202 */ /* 0x000fe20000000f00 */
[----:B------:R-:W-:Y:S02]  /*b240*/  IMAD.MOV.U32 R11, RZ, RZ, R26 ;  /* 0x000000ffff0b7224 */ /* 0x000fe400078e001a */
[----:B------:R-:W-:-:S07]  /*b250*/  IMAD.MOV.U32 R3, RZ, RZ, R8 ;  /* 0x000000ffff037224 */ /* 0x000fce00078e0008 */
.L_x_34868:
[----:B------:R-:W-:Y:S05]  /*b260*/  BSYNC.RECONVERGENT B1 ;  /* 0x0000000000017941 */ /* 0x000fea0003800200 */
.L_x_34866:
        /* <DEDUP_REMOVED lines=9> */
.L_x_34870:
[----:B------:R-:W-:Y:S01]  /*b300*/  MOV R13, R24 ;  /* 0x00000018000d7202 */ /* 0x000fe20000000f00 */
[----:B------:R-:W-:Y:S02]  /*b310*/  IMAD.MOV.U32 R9, RZ, RZ, R6 ;  /* 0x000000ffff097224 */ /* 0x000fe400078e0006 */
[----:B------:R-:W-:Y:S02]  /*b320*/  IMAD.MOV.U32 R24, RZ, RZ, R17 ;  /* 0x000000ffff187224 */ /* 0x000fe400078e0011 */
[----:B------:R-:W-:-:S07]  /*b330*/  IMAD.MOV.U32 R6, RZ, RZ, R15 ;  /* 0x000000ffff067224 */ /* 0x000fce00078e000f */
.L_x_34871:
[----:B------:R-:W-:Y:S05]  /*b340*/  BSYNC.RECONVERGENT B1 ;  /* 0x0000000000017941 */ /* 0x000fea0003800200 */
.L_x_34869:
        /* <DEDUP_REMOVED lines=9> */
.L_x_34873:
[----:B------:R-:W-:Y:S02]  /*b3e0*/  IMAD.MOV.U32 R26, RZ, RZ, R13 ;  /* 0x000000ffff1a7224 */ /* 0x000fe400078e000d */
[----:B------:R-:W-:Y:S02]  /*b3f0*/  IMAD.MOV.U32 R8, RZ, RZ, R9 ;  /* 0x000000ffff087224 */ /* 0x000fe400078e0009 */
[----:B------:R-:W-:Y:S02]  /*b400*/  IMAD.MOV.U32 R13, RZ, RZ, R32 ;  /* 0x000000ffff0d7224 */ /* 0x000fe400078e0020 */
[----:B------:R-:W-:-:S07]  /*b410*/  IMAD.MOV.U32 R9, RZ, RZ, R30 ;  /* 0x000000ffff097224 */ /* 0x000fce00078e001e */
.L_x_34874:
[----:B------:R-:W-:Y:S05]  /*b420*/  BSYNC.RECONVERGENT B1 ;  /* 0x0000000000017941 */ /* 0x000fea0003800200 */
.L_x_34872:
        /* <DEDUP_REMOVED lines=9> */
.L_x_34876:
[----:B------:R-:W-:Y:S02]  /*b4c0*/  IMAD.MOV.U32 R17, RZ, RZ, R26 ;  /* 0x000000ffff117224 */ /* 0x000fe400078e001a */
[----:B------:R-:W-:Y:S01]  /*b4d0*/  IMAD.MOV.U32 R15, RZ, RZ, R8 ;  /* 0x000000ffff0f7224 */ /* 0x000fe200078e0008 */
[----:B------:R-:W-:Y:S01]  /*b4e0*/  MOV R8, R19 ;  /* 0x0000001300087202 */ /* 0x000fe20000000f00 */
[----:B------:R-:W-:-:S07]  /*b4f0*/  IMAD.MOV.U32 R26, RZ, RZ, R21 ;  /* 0x000000ffff1a7224 */ /* 0x000fce00078e0015 */
.L_x_34877:
[----:B------:R-:W-:Y:S05]  /*b500*/  BSYNC.RECONVERGENT B1 ;  /* 0x0000000000017941 */ /* 0x000fea0003800200 */
.L_x_34875:
        /* <DEDUP_REMOVED lines=9> */
.L_x_34879:
[----:B------:R-:W-:Y:S01]  /*b5a0*/  IMAD.MOV.U32 R19, RZ, RZ, R17 ;  /* 0x000000ffff137224 */ /* 0x000fe200078e0011 */
[----:B------:R-:W-:Y:S01]  /*b5b0*/  MOV R17, R10 ;  /* 0x0000000a00117202 */ /* 0x000fe20000000f00 */
[----:B------:R-:W-:Y:S02]  /*b5c0*/  IMAD.MOV.U32 R28, RZ, RZ, R15 ;  /* 0x000000ffff1c7224 */ /* 0x000fe400078e000f */
[----:B------:R-:W-:-:S07]  /*b5d0*/  IMAD.MOV.U32 R15, RZ, RZ, R2 ;  /* 0x000000ffff0f7224 */ /* 0x000fce00078e0002 */
.L_x_34880:
[----:B------:R-:W-:Y:S05]  /*b5e0*/  BSYNC.RECONVERGENT B1 ;  /* 0x0000000000017941 */ /* 0x000fea0003800200 */
.L_x_34878:
        /* <DEDUP_REMOVED lines=9> */
.L_x_34882:
[----:B------:R-:W-:Y:S01]  /*b680*/  IMAD.MOV.U32 R10, RZ, RZ, R19 ;  /* 0x000000ffff0a7224 */ /* 0x000fe200078e0013 */
[----:B------:R-:W-:Y:S01]  /*b690*/  MOV R2, R28 ;  /* 0x0000001c00027202 */ /* 0x000fe20000000f00 */
[----:B------:R-:W-:Y:S02]  /*b6a0*/  IMAD.MOV.U32 R19, RZ, RZ, R4 ;  /* 0x000000ffff137224 */ /* 0x000fe400078e0004 */
[----:B------:R-:W-:-:S07]  /*b6b0*/  IMAD.MOV.U32 R28, RZ, RZ, R5 ;  /* 0x000000ffff1c7224 */ /* 0x000fce00078e0005 */
.L_x_34883:
[----:B------:R-:W-:Y:S05]  /*b6c0*/  BSYNC.RECONVERGENT B1 ;  /* 0x0000000000017941 */ /* 0x000fea0003800200 */
.L_x_34881:
        /* <DEDUP_REMOVED lines=9> */
.L_x_34885:
[----:B------:R-:W-:Y:S01]  /*b760*/  MOV R5, R10 ;  /* 0x0000000a00057202 */ /* 0x000fe20000000f00 */
[----:B------:R-:W-:Y:S02]  /*b770*/  IMAD.MOV.U32 R4, RZ, RZ, R2 ;  /* 0x000000ffff047224 */ /* 0x000fe400078e0002 */
[----:B------:R-:W-:Y:S02]  /*b780*/  IMAD.MOV.U32 R10, RZ, RZ, R23 ;  /* 0x000000ffff0a7224 */ /* 0x000fe400078e0017 */
[----:B------:R-:W-:-:S07]  /*b790*/  IMAD.MOV.U32 R2, RZ, RZ, R7 ;  /* 0x000000ffff027224 */ /* 0x000fce00078e0007 */
.L_x_34886:
[----:B------:R-:W-:Y:S05]  /*b7a0*/  BSYNC.RECONVERGENT B1 ;  /* 0x0000000000017941 */ /* 0x000fea0003800200 */
.L_x_34884:
        /* <DEDUP_REMOVED lines=16> */
.L_x_34888:
[----:B------:R-:W-:Y:S01]  /*b8b0*/  IMAD.MOV.U32 R22, RZ, RZ, R11 ;  /* 0x000000ffff167224 */ /* 0x000fe200078e000b */
[----:B------:R-:W-:Y:S01]  /*b8c0*/  MOV R11, R24 ;  /* 0x00000018000b7202 */ /* 0x000fe20000000f00 */
[----:B------:R-:W-:Y:S02]  /*b8d0*/  IMAD.MOV.U32 R30, RZ, RZ, R3 ;  /* 0x000000ffff1e7224 */ /* 0x000fe400078e0003 */
[----:B------:R-:W-:-:S07]  /*b8e0*/  IMAD.MOV.U32 R3, RZ, RZ, R6 ;  /* 0x000000ffff037224 */ /* 0x000fce00078e0006 */
.L_x_34889:
[----:B------:R-:W-:Y:S05]  /*b8f0*/  BSYNC.RECONVERGENT B1 ;  /* 0x0000000000017941 */ /* 0x000fea0003800200 */
.L_x_34887:
        /* <DEDUP_REMOVED lines=9> */
.L_x_34891:
[----:B------:R-:W-:Y:S01]  /*b990*/  IMAD.MOV.U32 R7, RZ, RZ, R22 ;  /* 0x000000ffff077224 */ /* 0x000fe200078e0016 */
[----:B------:R-:W-:Y:S01]  /*b9a0*/  MOV R21, R30 ;  /* 0x0000001e00157202 */ /* 0x000fe20000000f00 */
[----:B------:R-:W-:Y:S02]  /*b9b0*/  IMAD.MOV.U32 R22, RZ, RZ, R13 ;  /* 0x000000ffff167224 */ /* 0x000fe400078e000d */
[----:B------:R-:W-:-:S07]  /*b9c0*/  IMAD.MOV.U32 R30, RZ, RZ, R9 ;  /* 0x000000ffff1e7224 */ /* 0x000fce00078e0009 */
.L_x_34892:
[----:B------:R-:W-:Y:S05]  /*b9d0*/  BSYNC.RECONVERGENT B1 ;  /* 0x0000000000017941 */ /* 0x000fea0003800200 */
.L_x_34890:
        /* <DEDUP_REMOVED lines=9> */
.L_x_34894:
[----:B------:R-:W-:Y:S01]  /*ba70*/  MOV R6, R7 ;  /* 0x0000000700067202 */ /* 0x000fe20000000f00 */
[----:B------:R-:W-:Y:S02]  /*ba80*/  IMAD.MOV.U32 R24, RZ, RZ, R21 ;  /* 0x000000ffff187224 */ /* 0x000fe400078e0015 */
[----:B------:R-:W-:Y:S02]  /*ba90*/  IMAD.MOV.U32 R7, RZ, RZ, R26 ;  /* 0x000000ffff077224 */ /* 0x000fe400078e001a */
[----:B------:R-:W-:-:S07]  /*baa0*/  IMAD.MOV.U32 R21, RZ, RZ, R8 ;  /* 0x000000ffff157224 */ /* 0x000fce00078e0008 */
.L_x_34895:
[----:B------:R-:W-:Y:S05]  /*bab0*/  BSYNC.RECONVERGENT B1 ;  /* 0x0000000000017941 */ /* 0x000fea0003800200 */
.L_x_34893:
        /* <DEDUP_REMOVED lines=9> */
.L_x_34897:
[----:B------:R-:W-:Y:S02]  /*bb50*/  IMAD.MOV.U32 R8, RZ, RZ, R6 ;  /* 0x000000ffff087224 */ /* 0x000fe400078e0006 */
[----:B------:R-:W-:Y:S02]  /*bb60*/  IMAD.MOV.U32 R9, RZ, RZ, R24 ;  /* 0x000000ffff097224 */ /* 0x000fe400078e0018 */
[----:B------:R-:W-:Y:S02]  /*bb70*/  IMAD.MOV.U32 R6, RZ, RZ, R17 ;  /* 0x000000ffff067224 */ /* 0x000fe400078e0011 */
[----:B------:R-:W-:-:S07]  /*bb80*/  IMAD.MOV.U32 R24, RZ, RZ, R15 ;  /* 0x000000ffff187224 */ /* 0x000fce00078e000f */
.L_x_34898:
[----:B------:R-:W-:Y:S05]  /*bb90*/  BSYNC.RECONVERGENT B1 ;  /* 0x0000000000017941 */ /* 0x000fea0003800200 */
.L_x_34896:
        /* <DEDUP_REMOVED lines=9> */
.L_x_34900:
[----:B------:R-:W-:Y:S02]  /*bc30*/  IMAD.MOV.U32 R13, RZ, RZ, R8 ;  /* 0x000000ffff0d7224 */ /* 0x000fe400078e0008 */
[----:B------:R-:W-:Y:S01]  /*bc40*/  IMAD.MOV.U32 R15, RZ, RZ, R9 ;  /* 0x000000ffff0f7224 */ /* 0x000fe200078e0009 */
[----:B------:R-:W-:Y:S01]  /*bc50*/  MOV R9, R28 ;  /* 0x0000001c00097202 */ /* 0x000fe20000000f00 */
[----:B------:R-:W-:-:S07]  /*bc60*/  IMAD.MOV.U32 R8, RZ, RZ, R19 ;  /* 0x000000ffff087224 */ /* 0x000fce00078e0013 */
.L_x_34901:
[----:B------:R-:W-:Y:S05]  /*bc70*/  BSYNC.RECONVERGENT B1 ;  /* 0x0000000000017941 */ /* 0x000fea0003800200 */
.L_x_34899:
        /* <DEDUP_REMOVED lines=9> */
.L_x_34903:
[----:B------:R-:W-:Y:S01]  /*bd10*/  IMAD.MOV.U32 R26, RZ, RZ, R13 ;  /* 0x000000ffff1a7224 */ /* 0x000fe200078e000d */
[----:B------:R-:W-:Y:S01]  /*bd20*/  MOV R13, R10 ;  /* 0x0000000a000d7202 */ /* 0x000fe20000000f00 */
[----:B------:R-:W-:Y:S02]  /*bd30*/  IMAD.MOV.U32 R17, RZ, RZ, R15 ;  /* 0x000000ffff117224 */ /* 0x000fe400078e000f */
[----:B------:R-:W-:-:S07]  /*bd40*/  IMAD.MOV.U32 R15, RZ, RZ, R2 ;  /* 0x000000ffff0f7224 */ /* 0x000fce00078e0002 */
.L_x_34904:
[----:B------:R-:W-:Y:S05]  /*bd50*/  BSYNC.RECONVERGENT B1 ;  /* 0x0000000000017941 */ /* 0x000fea0003800200 */
.L_x_34902:
        /* <DEDUP_REMOVED lines=9> */
.L_x_34906:
[----:B------:R-:W-:Y:S01]  /*bdf0*/  IMAD.MOV.U32 R2, RZ, RZ, R26 ;  /* 0x000000ffff027224 */ /* 0x000fe200078e001a */
[----:B------:R-:W-:Y:S01]  /*be00*/  MOV R10, R17 ;  /* 0x00000011000a7202 */ /* 0x000fe20000000f00 */
[----:B------:R-:W-:Y:S02]  /*be10*/  IMAD.MOV.U32 R26, RZ, RZ, R5 ;  /* 0x000000ffff1a7224 */ /* 0x000fe400078e0005 */
[----:B------:R-:W-:-:S07]  /*be20*/  IMAD.MOV.U32 R17, RZ, RZ, R4 ;  /* 0x000000ffff117224 */ /* 0x000fce00078e0004 */
.L_x_34907:
[----:B------:R-:W-:Y:S05]  /*be30*/  BSYNC.RECONVERGENT B1 ;  /* 0x0000000000017941 */ /* 0x000fea0003800200 */
.L_x_34905:
        /* <DEDUP_REMOVED lines=16> */
.L_x_34909:
[----:B------:R-:W-:Y:S02]  /*bf40*/  IMAD.MOV.U32 R4, RZ, RZ, R11 ;  /* 0x000000ffff047224 */ /* 0x000fe400078e000b */
[----:B------:R-:W-:Y:S01]  /*bf50*/  IMAD.MOV.U32 R20, RZ, RZ, R3 ;  /* 0x000000ffff147224 */ /* 0x000fe200078e0003 */
[----:B------:R-:W-:Y:S01]  /*bf60*/  MOV R3, R30 ;  /* 0x0000001e00037202 */ /* 0x000fe20000000f00 */
[----:B------:R-:W-:-:S07]  /*bf70*/  IMAD.MOV.U32 R11, RZ, RZ, R22 ;  /* 0x000000ffff0b7224 */ /* 0x000fce00078e0016 */
.L_x_34910:
[----:B------:R-:W-:Y:S05]  /*bf80*/  BSYNC.RECONVERGENT B1 ;  /* 0x0000000000017941 */ /* 0x000fea0003800200 */
.L_x_34908:
        /* <DEDUP_REMOVED lines=9> */
.L_x_34912:
[----:B------:R-:W-:Y:S01]  /*c020*/  IMAD.MOV.U32 R5, RZ, RZ, R4 ;  /* 0x000000ffff057224 */ /* 0x000fe200078e0004 */
[----:B------:R-:W-:Y:S01]  /*c030*/  MOV R4, R7 ;  /* 0x0000000700047202 */ /* 0x000fe20000000f00 */
[----:B------:R-:W-:Y:S02]  /*c040*/  IMAD.MOV.U32 R19, RZ, RZ, R20 ;  /* 0x000000ffff137224 */ /* 0x000fe400078e0014 */
[----:B------:R-:W-:-:S07]  /*c050*/  IMAD.MOV.U32 R20, RZ, RZ, R21 ;  /* 0x000000ffff147224 */ /* 0x000fce00078e0015 */
.L_x_34913:
[----:B------:R-:W-:Y:S05]  /*c060*/  BSYNC.RECONVERGENT B1 ;  /* 0x0000000000017941 */ /* 0x000fea0003800200 */
.L_x_34911:
        /* <DEDUP_REMOVED lines=9> */
.L_x_34915:
[----:B------:R-:W-:Y:S01]  /*c100*/  IMAD.MOV.U32 R7, RZ, RZ, R5 ;  /* 0x000000ffff077224 */ /* 0x000fe200078e0005 */
[----:B------:R-:W-:Y:S01]  /*c110*/  MOV R22, R19 ;  /* 0x0000001300167202 */ /* 0x000fe20000000f00 */
[----:B------:R-:W-:Y:S02]  /*c120*/  IMAD.MOV.U32 R5, RZ, RZ, R6 ;  /* 0x000000ffff057224 */ /* 0x000fe400078e0006 */
[----:B------:R-:W-:-:S07]  /*c130*/  IMAD.MOV.U32 R19, RZ, RZ, R24 ;  /* 0x000000ffff137224 */ /* 0x000fce00078e0018 */
.L_x_34916:
[----:B------:R-:W-:Y:S05]  /*c140*/  BSYNC.RECONVERGENT B1 ;  /* 0x0000000000017941 */ /* 0x000fea0003800200 */
.L_x_34914:
        /* <DEDUP_REMOVED lines=9> */
.L_x_34918:
[----:B------:R-:W-:Y:S01]  /*c1e0*/  MOV R6, R7 ;  /* 0x0000000700067202 */ /* 0x000fe20000000f00 */
[----:B------:R-:W-:Y:S02]  /*c1f0*/  IMAD.MOV.U32 R24, RZ, RZ, R22 ;  /* 0x000000ffff187224 */ /* 0x000fe400078e0016 */
[----:B------:R-:W-:Y:S02]  /*c200*/  IMAD.MOV.U32 R7, RZ, RZ, R8 ;  /* 0x000000ffff077224 */ /* 0x000fe400078e0008 */
[----:B------:R-:W-:-:S07]  /*c210*/  IMAD.MOV.U32 R22, RZ, RZ, R9 ;  /* 0x000000ffff167224 */ /* 0x000fce00078e0009 */
.L_x_34919:
[----:B------:R-:W-:Y:S05]  /*c220*/  BSYNC.RECONVERGENT B1 ;  /* 0x0000000000017941 */ /* 0x000fea0003800200 */
.L_x_34917:
        /* <DEDUP_REMOVED lines=9> */
.L_x_34921:
[----:B------:R-:W-:Y:S02]  /*c2c0*/  IMAD.MOV.U32 R9, RZ, RZ, R6 ;  /* 0x000000ffff097224 */ /* 0x000fe400078e0006 */
[----:B------:R-:W-:Y:S02]  /*c2d0*/  IMAD.MOV.U32 R8, RZ, RZ, R24 ;  /* 0x000000ffff087224 */ /* 0x000fe400078e0018 */
[----:B------:R-:W-:Y:S02]  /*c2e0*/  IMAD.MOV.U32 R6, RZ, RZ, R13 ;  /* 0x000000ffff067224 */ /* 0x000fe400078e000d */
[----:B------:R-:W-:-:S07]  /*c2f0*/  IMAD.MOV.U32 R24, RZ, RZ, R15 ;  /* 0x000000ffff187224 */ /* 0x000fce00078e000f */
.L_x_34922:
[----:B------:R-:W-:Y:S05]  /*c300*/  BSYNC.RECONVERGENT B1 ;  /* 0x0000000000017941 */ /* 0x000fea0003800200 */
.L_x_34920:
        /* <DEDUP_REMOVED lines=9> */
.L_x_34924:
[----:B------:R-:W-:Y:S02]  /*c3a0*/  IMAD.MOV.U32 R13, RZ, RZ, R9 ;  /* 0x000000ffff0d7224 */ /* 0x000fe400078e0009 */
[----:B------:R-:W-:Y:S01]  /*c3b0*/  IMAD.MOV.U32 R15, RZ, RZ, R8 ;  /* 0x000000ffff0f7224 */ /* 0x000fe200078e0008 */
[----:B------:R-:W-:Y:S01]  /*c3c0*/  MOV R8, R17 ;  /* 0x0000001100087202 */ /* 0x000fe20000000f00 */
[----:B------:R-:W-:-:S07]  /*c3d0*/  IMAD.MOV.U32 R9, RZ, RZ, R26 ;  /* 0x000000ffff097224 */ /* 0x000fce00078e001a */
.L_x_34925:
[----:B------:R-:W-:Y:S05]  /*c3e0*/  BSYNC.RECONVERGENT B1 ;  /* 0x0000000000017941 */ /* 0x000fea0003800200 */
.L_x_34923:
        /* <DEDUP_REMOVED lines=9> */
.L_x_34927:
[----:B------:R-:W-:Y:S01]  /*c480*/  IMAD.MOV.U32 R17, RZ, RZ, R13 ;  /* 0x000000ffff117224 */ /* 0x000fe200078e000d */
[----:B------:R-:W-:Y:S01]  /*c490*/  MOV R13, R2 ;  /* 0x00000002000d7202 */ /* 0x000fe20000000f00 */
[----:B------:R-:W-:Y:S02]  /*c4a0*/  IMAD.MOV.U32 R21, RZ, RZ, R15 ;  /* 0x000000ffff157224 */ /* 0x000fe400078e000f */
[----:B------:R-:W-:-:S07]  /*c4b0*/  IMAD.MOV.U32 R15, RZ, RZ, R10 ;  /* 0x000000ffff0f7224 */ /* 0x000fce00078e000a */
.L_x_34928:
[----:B------:R-:W-:Y:S05]  /*c4c0*/  BSYNC.RECONVERGENT B1 ;  /* 0x0000000000017941 */ /* 0x000fea0003800200 */
.L_x_34926:
        /* <DEDUP_REMOVED lines=16> */
.L_x_34930:
[----:B------:R-:W-:Y:S02]  /*c5d0*/  IMAD.MOV.U32 R2, RZ, RZ, R11 ;  /* 0x000000ffff027224 */ /* 0x000fe400078e000b */
[----:B------:R-:W-:Y:S02]  /*c5e0*/  IMAD.MOV.U32 R10, RZ, RZ, R3 ;  /* 0x000000ffff0a7224 */ /* 0x000fe400078e0003 */
[----:B------:R-:W-:Y:S02]  /*c5f0*/  IMAD.MOV.U32 R11, RZ, RZ, R4 ;  /* 0x000000ffff0b7224 */ /* 0x000fe400078e0004 */
[----:B------:R-:W-:-:S07]  /*c600*/  IMAD.MOV.U32 R3, RZ, RZ, R20 ;  /* 0x000000ffff037224 */ /* 0x000fce00078e0014 */
.L_x_34931:
[----:B------:R-:W-:Y:S05]  /*c610*/  BSYNC.RECONVERGENT B1 ;  /* 0x0000000000017941 */ /* 0x000fea0003800200 */
.L_x_34929:
        /* <DEDUP_REMOVED lines=9> */
.L_x_34933:
[----:B------:R-:W-:Y:S02]  /*c6b0*/  IMAD.MOV.U32 R4, RZ, RZ, R2 ;  /* 0x000000ffff047224 */ /* 0x000fe400078e0002 */
[----:B------:R-:W-:Y:S01]  /*c6c0*/  IMAD.MOV.U32 R23, RZ, RZ, R10 ;  /* 0x000000ffff177224 */ /* 0x000fe200078e000a */
[----:B------:R-:W-:Y:S01]  /*c6d0*/  MOV R10, R19 ;  /* 0x00000013000a7202 */ /* 0x000fe20000000f00 */
[----:B------:R-:W-:-:S07]  /*c6e0*/  IMAD.MOV.U32 R2, RZ, RZ, R5 ;  /* 0x000000ffff027224 */ /* 0x000fce00078e0005 */
.L_x_34934:
[----:B------:R-:W-:Y:S05]  /*c6f0*/  BSYNC.RECONVERGENT B1 ;  /* 0x0000000000017941 */ /* 0x000fea0003800200 */
.L_x_34932:
        /* <DEDUP_REMOVED lines=9> */
.L_x_34936:
[----:B------:R-:W-:Y:S01]  /*c790*/  IMAD.MOV.U32 R5, RZ, RZ, R4 ;  /* 0x000000ffff057224 */ /* 0x000fe200078e0004 */
[----:B------:R-:W-:Y:S01]  /*c7a0*/  MOV R4, R7 ;  /* 0x0000000700047202 */ /* 0x000fe20000000f00 */
[----:B------:R-:W-:Y:S02]  /*c7b0*/  IMAD.MOV.U32 R19, RZ, RZ, R23 ;  /* 0x000000ffff137224 */ /* 0x000fe400078e0017 */
[----:B------:R-:W-:-:S07]  /*c7c0*/  IMAD.MOV.U32 R23, RZ, RZ, R22 ;  /* 0x000000ffff177224 */ /* 0x000fce00078e0016 */
.L_x_34937:
[----:B------:R-:W-:Y:S05]  /*c7d0*/  BSYNC.RECONVERGENT B1 ;  /* 0x0000000000017941 */ /* 0x000fea0003800200 */
.L_x_34935:
        /* <DEDUP_REMOVED lines=9> */
.L_x_34939:
[----:B------:R-:W-:Y:S01]  /*c870*/  IMAD.MOV.U32 R18, RZ, RZ, R5 ;  /* 0x000000ffff127224 */ /* 0x000fe200078e0005 */
[----:B------:R-:W-:Y:S01]  /*c880*/  MOV R7, R19 ;  /* 0x0000001300077202 */ /* 0x000fe20000000f00 */
[----:B------:R-:W-:Y:S02]  /*c890*/  IMAD.MOV.U32 R5, RZ, RZ, R6 ;  /* 0x000000ffff057224 */ /* 0x000fe400078e0006 */
[----:B------:R-:W-:-:S07]  /*c8a0*/  IMAD.MOV.U32 R19, RZ, RZ, R24 ;  /* 0x000000ffff137224 */ /* 0x000fce00078e0018 */
.L_x_34940:
[----:B------:R-:W-:Y:S05]  /*c8b0*/  BSYNC.RECONVERGENT B1 ;  /* 0x0000000000017941 */ /* 0x000fea0003800200 */
.L_x_34938:
        /* <DEDUP_REMOVED lines=9> */
.L_x_34942:
[----:B------:R-:W-:Y:S01]  /*c950*/  MOV R6, R18 ;  /* 0x0000001200067202 */ /* 0x000fe20000000f00 */
[----:B------:R-:W-:Y:S02]  /*c960*/  IMAD.MOV.U32 R20, RZ, RZ, R7 ;  /* 0x000000ffff147224 */ /* 0x000fe400078e0007 */
[----:B------:R-:W-:Y:S02]  /*c970*/  IMAD.MOV.U32 R18, RZ, RZ, R9 ;  /* 0x000000ffff127224 */ /* 0x000fe400078e0009 */
[----:B------:R-:W-:-:S07]  /*c980*/  IMAD.MOV.U32 R7, RZ, RZ, R8 ;  /* 0x000000ffff077224 */ /* 0x000fce00078e0008 */
.L_x_34943:
[----:B------:R-:W-:Y:S05]  /*c990*/  BSYNC.RECONVERGENT B1 ;  /* 0x0000000000017941 */ /* 0x000fea0003800200 */
.L_x_34941:
        /* <DEDUP_REMOVED lines=9> */
.L_x_34945:
[----:B------:R-:W-:Y:S02]  /*ca30*/  IMAD.MOV.U32 R8, RZ, RZ, R6 ;  /* 0x000000ffff087224 */ /* 0x000fe400078e0006 */
[----:B------:R-:W-:Y:S02]  /*ca40*/  IMAD.MOV.U32 R22, RZ, RZ, R20 ;  /* 0x000000ffff167224 */ /* 0x000fe400078e0014 */
[----:B------:R-:W-:Y:S02]  /*ca50*/  IMAD.MOV.U32 R6, RZ, RZ, R13 ;  /* 0x000000ffff067224 */ /* 0x000fe400078e000d */
[----:B------:R-:W-:-:S07]  /*ca60*/  IMAD.MOV.U32 R20, RZ, RZ, R15 ;  /* 0x000000ffff147224 */ /* 0x000fce00078e000f */
.L_x_34946:
[----:B------:R-:W-:Y:S05]  /*ca70*/  BSYNC.RECONVERGENT B1 ;  /* 0x0000000000017941 */ /* 0x000fea0003800200 */
.L_x_34944:
        /* <DEDUP_REMOVED lines=9> */
.L_x_34948:
[----:B------:R-:W-:Y:S02]  /*cb10*/  IMAD.MOV.U32 R9, RZ, RZ, R8 ;  /* 0x000000ffff097224 */ /* 0x000fe400078e0008 */
[----:B------:R-:W-:Y:S01]  /*cb20*/  IMAD.MOV.U32 R13, RZ, RZ, R22 ;  /* 0x000000ffff0d7224 */ /* 0x000fe200078e0016 */
[----:B------:R-:W-:Y:S01]  /*cb30*/  MOV R22, R21 ;  /* 0x0000001500167202 */ /* 0x000fe20000000f00 */
[----:B------:R-:W-:-:S07]  /*cb40*/  IMAD.MOV.U32 R8, RZ, RZ, R17 ;  /* 0x000000ffff087224 */ /* 0x000fce00078e0011 */
.L_x_34949:
[----:B------:R-:W-:Y:S05]  /*cb50*/  BSYNC.RECONVERGENT B1 ;  /* 0x0000000000017941 */ /* 0x000fea0003800200 */
.L_x_34947:
        /* <DEDUP_REMOVED lines=16> */
.L_x_34951:
[----:B------:R-:W-:Y:S01]  /*cc60*/  MOV R15, R11 ;  /* 0x0000000b000f7202 */ /* 0x000fe20000000f00 */
[----:B------:R-:W-:Y:S02]  /*cc70*/  IMAD.MOV.U32 R16, RZ, RZ, R3 ;  /* 0x000000ffff107224 */ /* 0x000fe400078e0003 */
[----:B------:R-:W-:Y:S02]  /*cc80*/  IMAD.MOV.U32 R11, RZ, RZ, R2 ;  /* 0x000000ffff0b7224 */ /* 0x000fe400078e0002 */
[----:B------:R-:W-:-:S07]  /*cc90*/  IMAD.MOV.U32 R3, RZ, RZ, R10 ;  /* 0x000000ffff037224 */ /* 0x000fce00078e000a */
.L_x_34952:
[----:B------:R-:W-:Y:S05]  /*cca0*/  BSYNC.RECONVERGENT B1 ;  /* 0x0000000000017941 */ /* 0x000fea0003800200 */
.L_x_34950:
        /* <DEDUP_REMOVED lines=9> */
.L_x_34954:
[----:B------:R-:W-:Y:S02]  /*cd40*/  IMAD.MOV.U32 R17, RZ, RZ, R15 ;  /* 0x000000ffff117224 */ /* 0x000fe400078e000f */
[----:B------:R-:W-:Y:S02]  /*cd50*/  IMAD.MOV.U32 R21, RZ, RZ, R16 ;  /* 0x000000ffff157224 */ /* 0x000fe400078e0010 */
[----:B------:R-:W-:Y:S02]  /*cd60*/  IMAD.MOV.U32 R15, RZ, RZ, R4 ;  /* 0x000000ffff0f7224 */ /* 0x000fe400078e0004 */
[----:B------:R-:W-:-:S07]  /*cd70*/  IMAD.MOV.U32 R16, RZ, RZ, R23 ;  /* 0x000000ffff107224 */ /* 0x000fce00078e0017 */
.L_x_34955:
[----:B------:R-:W-:Y:S05]  /*cd80*/  BSYNC.RECONVERGENT B1 ;  /* 0x0000000000017941 */ /* 0x000fea0003800200 */
.L_x_34953:
        /* <DEDUP_REMOVED lines=9> */
.L_x_34957:
[----:B------:R-:W-:Y:S02]  /*ce20*/  IMAD.MOV.U32 R23, RZ, RZ, R17 ;  /* 0x000000ffff177224 */ /* 0x000fe400078e0011 */
[----:B------:R-:W-:Y:S01]  /*ce30*/  IMAD.MOV.U32 R24, RZ, RZ, R21 ;  /* 0x000000ffff187224 */ /* 0x000fe200078e0015 */
[----:B------:R-:W-:Y:S01]  /*ce40*/  MOV R21, R19 ;  /* 0x0000001300157202 */ /* 0x000fe20000000f00 */
[----:B------:R-:W-:-:S07]  /*ce50*/  IMAD.MOV.U32 R17, RZ, RZ, R5 ;  /* 0x000000ffff117224 */ /* 0x000fce00078e0005 */
.L_x_34958:
[----:B------:R-:W-:Y:S05]  /*ce60*/  BSYNC.RECONVERGENT B1 ;  /* 0x0000000000017941 */ /* 0x000fea0003800200 */
.L_x_34956:
        /* <DEDUP_REMOVED lines=9> */
.L_x_34960:
[----:B------:R-:W-:Y:S01]  /*cf00*/  IMAD.MOV.U32 R19, RZ, RZ, R23 ;  /* 0x000000ffff137224 */ /* 0x000fe200078e0017 */
[----:B------:R-:W-:Y:S01]  /*cf10*/  MOV R23, R18 ;  /* 0x0000001200177202 */ /* 0x000fe20000000f00 */
[----:B------:R-:W-:Y:S02]  /*cf20*/  IMAD.MOV.U32 R27, RZ, RZ, R24 ;  /* 0x000000ffff1b7224 */ /* 0x000fe400078e0018 */
[----:B------:R-:W-:-:S07]  /*cf30*/  IMAD.MOV.U32 R24, RZ, RZ, R7 ;  /* 0x000000ffff187224 */ /* 0x000fce00078e0007 */
.L_x_34961:
[----:B------:R-:W-:Y:S05]  /*cf40*/  BSYNC.RECONVERGENT B1 ;  /* 0x0000000000017941 */ /* 0x000fea0003800200 */
.L_x_34959:
        /* <DEDUP_REMOVED lines=9> */
.L_x_34963:
[----:B------:R-:W-:Y:S01]  /*cfe0*/  IMAD.MOV.U32 R18, RZ, RZ, R19 ;  /* 0x000000ffff127224 */ /* 0x000fe200078e0013 */
[----:B------:R-:W-:Y:S01]  /*cff0*/  MOV R26, R27 ;  /* 0x0000001b001a7202 */ /* 0x000fe20000000f00 */
[----:B------:R-:W-:Y:S02]  /*d000*/  IMAD.MOV.U32 R19, RZ, RZ, R6 ;  /* 0x000000ffff137224 */ /* 0x000fe400078e0006 */
[----:B------:R-:W-:-:S07]  /*d010*/  IMAD.MOV.U32 R27, RZ, RZ, R20 ;  /* 0x000000ffff1b7224 */ /* 0x000fce00078e0014 */
.L_x_34964:
[----:B------:R-:W-:Y:S05]  /*d020*/  BSYNC.RECONVERGENT B1 ;  /* 0x0000000000017941 */ /* 0x000fea0003800200 */
.L_x_34962:
        /* <DEDUP_REMOVED lines=9> */
.L_x_34966:
[----:B------:R-:W-:Y:S01]  /*d0c0*/  MOV R20, R18 ;  /* 0x0000001200147202 */ /* 0x000fe20000000f00 */
[----:B------:R-:W-:Y:S02]  /*d0d0*/  IMAD.MOV.U32 R33, RZ, RZ, R26 ;  /* 0x000000ffff217224 */ /* 0x000fe400078e001a */
[----:B------:R-:W-:Y:S02]  /*d0e0*/  IMAD.MOV.U32 R18, RZ, RZ, R8 ;  /* 0x000000ffff127224 */ /* 0x000fe400078e0008 */
[----:B------:R-:W-:-:S07]  /*d0f0*/  IMAD.MOV.U32 R26, RZ, RZ, R22 ;  /* 0x000000ffff1a7224 */ /* 0x000fce00078e0016 */
.L_x_34967:
[----:B------:R-:W-:Y:S05]  /*d100*/  BSYNC.RECONVERGENT B1 ;  /* 0x0000000000017941 */ /* 0x000fea0003800200 */
.L_x_34965:
        /* <DEDUP_REMOVED lines=9> */
.L_x_34969:
[----:B------:R-:W-:Y:S02]  /*d1a0*/  IMAD.MOV.U32 R32, RZ, RZ, R20 ;  /* 0x000000ffff207224 */ /* 0x000fe400078e0014 */
[----:B------:R-:W-:Y:S02]  /*d1b0*/  IMAD.MOV.U32 R8, RZ, RZ, R33 ;  /* 0x000000ffff087224 */ /* 0x000fe400078e0021 */
[----:B------:R-:W-:Y:S02]  /*d1c0*/  IMAD.MOV.U32 R20, RZ, RZ, R9 ;  /* 0x000000ffff147224 */ /* 0x000fe400078e0009 */
[----:B------:R-:W-:-:S07]  /*d1d0*/  IMAD.MOV.U32 R33, RZ, RZ, R13 ;  /* 0x000000ffff217224 */ /* 0x000fce00078e000d */
.L_x_34970:
[----:B------:R-:W-:Y:S05]  /*d1e0*/  BSYNC.RECONVERGENT B1 ;  /* 0x0000000000017941 */ /* 0x000fea0003800200 */
.L_x_34968:
        /* <DEDUP_REMOVED lines=16> */
.L_x_34972:
[----:B------:R-:W-:Y:S01]  /*d2f0*/  IMAD.MOV.U32 R10, RZ, RZ, R11 ;  /* 0x000000ffff0a7224 */ /* 0x000fe200078e000b */
[----:B------:R-:W-:Y:S01]  /*d300*/  MOV R2, R3 ;  /* 0x0000000300027202 */ /* 0x000fe20000000f00 */
[----:B------:R-:W-:Y:S02]  /*d310*/  IMAD.MOV.U32 R11, RZ, RZ, R15 ;  /* 0x000000ffff0b7224 */ /* 0x000fe400078e000f */
[----:B------:R-:W-:-:S07]  /*d320*/  IMAD.MOV.U32 R3, RZ, RZ, R16 ;  /* 0x000000ffff037224 */ /* 0x000fce00078e0010 */
.L_x_34973:
[----:B------:R-:W-:Y:S05]  /*d330*/  BSYNC.RECONVERGENT B1 ;  /* 0x0000000000017941 */ /* 0x000fea0003800200 */
.L_x_34971:
        /* <DEDUP_REMOVED lines=9> */
.L_x_34975:
[----:B------:R-:W-:Y:S01]  /*d3d0*/  MOV R29, R10 ;  /* 0x0000000a001d7202 */ /* 0x000fe20000000f00 */
[----:B------:R-:W-:Y:S02]  /*d3e0*/  IMAD.MOV.U32 R5, RZ, RZ, R2 ;  /* 0x000000ffff057224 */ /* 0x000fe400078e0002 */
[----:B------:R-:W-:Y:S02]  /*d3f0*/  IMAD.MOV.U32 R10, RZ, RZ, R17 ;  /* 0x000000ffff0a7224 */ /* 0x000fe400078e0011 */
[----:B------:R-:W-:-:S07]  /*d400*/  IMAD.MOV.U32 R2, RZ, RZ, R21 ;  /* 0x000000ffff027224 */ /* 0x000fce00078e0015 */
.L_x_34976:
[----:B------:R-:W-:Y:S05]  /*d410*/  BSYNC.RECONVERGENT B1 ;  /* 0x0000000000017941 */ /* 0x000fea0003800200 */
.L_x_34974:
        /* <DEDUP_REMOVED lines=9> */
.L_x_34978:
[----:B------:R-:W-:Y:S02]  /*d4b0*/  IMAD.MOV.U32 R28, RZ, RZ, R29 ;  /* 0x000000ffff1c7224 */ /* 0x000fe400078e001d */
[----:B------:R-:W-:Y:S02]  /*d4c0*/  IMAD.MOV.U32 R4, RZ, RZ, R5 ;  /* 0x000000ffff047224 */ /* 0x000fe400078e0005 */
[----:B------:R-:W-:Y:S02]  /*d4d0*/  IMAD.MOV.U32 R29, RZ, RZ, R23 ;  /* 0x000000ffff1d7224 */ /* 0x000fe400078e0017 */
[----:B------:R-:W-:-:S07]  /*d4e0*/  IMAD.MOV.U32 R5, RZ, RZ, R24 ;  /* 0x000000ffff057224 */ /* 0x000fce00078e0018 */
.L_x_34979:
[----:B------:R-:W-:Y:S05]  /*d4f0*/  BSYNC.RECONVERGENT B1 ;  /* 0x0000000000017941 */ /* 0x000fea0003800200 */
.L_x_34977:
        /* <DEDUP_REMOVED lines=9> */
.L_x_34981:
[----:B------:R-:W-:Y:S02]  /*d590*/  IMAD.MOV.U32 R31, RZ, RZ, R28 ;  /* 0x000000ffff1f7224 */ /* 0x000fe400078e001c */
[----:B------:R-:W-:Y:S01]  /*d5a0*/  IMAD.MOV.U32 R7, RZ, RZ, R4 ;  /* 0x000000ffff077224 */ /* 0x000fe200078e0004 */
[----:B------:R-:W-:Y:S01]  /*d5b0*/  MOV R4, R27 ;  /* 0x0000001b00047202 */ /* 0x000fe20000000f00 */
[----:B------:R-:W-:-:S07]  /*d5c0*/  IMAD.MOV.U32 R28, RZ, RZ, R19 ;  /* 0x000000ffff1c7224 */ /* 0x000fce00078e0013 */
.L_x_34982:
[----:B------:R-:W-:Y:S05]  /*d5d0*/  BSYNC.RECONVERGENT B1 ;  /* 0x0000000000017941 */ /* 0x000fea0003800200 */
.L_x_34980:
        /* <DEDUP_REMOVED lines=9> */
.L_x_34984:
[----:B------:R-:W-:Y:S01]  /*d670*/  IMAD.MOV.U32 R30, RZ, RZ, R31 ;  /* 0x000000ffff1e7224 */ /* 0x000fe200078e001f */
[----:B------:R-:W-:Y:S01]  /*d680*/  MOV R31, R18 ;  /* 0x00000012001f7202 */ /* 0x000fe20000000f00 */
[----:B------:R-:W-:Y:S02]  /*d690*/  IMAD.MOV.U32 R6, RZ, RZ, R7 ;  /* 0x000000ffff067224 */ /* 0x000fe400078e0007 */
[----:B------:R-:W-:-:S07]  /*d6a0*/  IMAD.MOV.U32 R7, RZ, RZ, R26 ;  /* 0x000000ffff077224 */ /* 0x000fce00078e001a */
.L_x_34985:
[----:B------:R-:W-:Y:S05]  /*d6b0*/  BSYNC.RECONVERGENT B1 ;  /* 0x0000000000017941 */ /* 0x000fea0003800200 */
.L_x_34983:
        /* <DEDUP_REMOVED lines=9> */
.L_x_34987:
[----:B------:R-:W-:Y:S01]  /*d750*/  IMAD.MOV.U32 R13, RZ, RZ, R30 ;  /* 0x000000ffff0d7224 */ /* 0x000fe200078e001e */
[----:B------:R-:W-:Y:S01]  /*d760*/  MOV R15, R6 ;  /* 0x00000006000f7202 */ /* 0x000fe20000000f00 */
[----:B------:R-:W-:Y:S02]  /*d770*/  IMAD.MOV.U32 R30, RZ, RZ, R20 ;  /* 0x000000ffff1e7224 */ /* 0x000fe400078e0014 */
[----:B------:R-:W-:-:S07]  /*d780*/  IMAD.MOV.U32 R6, RZ, RZ, R33 ;  /* 0x000000ffff067224 */ /* 0x000fce00078e0021 */
.L_x_34988:
[----:B------:R-:W-:Y:S05]  /*d790*/  BSYNC.RECONVERGENT B1 ;  /* 0x0000000000017941 */ /* 0x000fea0003800200 */
.L_x_34986:
        /* <DEDUP_REMOVED lines=9> */
.L_x_34989:
[----:B------:R-:W-:Y:S02]  /*d830*/  IMAD.MOV.U32 R9, RZ, RZ, R8 ;  /* 0x000000ffff097224 */ /* 0x000fe400078e0008 */
[----:B------:R-:W-:Y:S01]  /*d840*/  IMAD.MOV.U32 R33, RZ, RZ, R32 ;  /* 0x000000ffff217224 */ /* 0x000fe200078e0020 */
[----:B------:R-:W-:Y:S01]  /*d850*/  MOV R32, R13 ;  /* 0x0000000d00207202 */ /* 0x000fe20000000f00 */
[----:B------:R-:W-:Y:S02]  /*d860*/  IMAD.MOV.U32 R35, RZ, RZ, R12 ;  /* 0x000000ffff237224 */ /* 0x000fe400078e000c */
[----:B------:R-:W-:-:S07]  /*d870*/  IMAD.MOV.U32 R8, RZ, RZ, R15 ;  /* 0x000000ffff087224 */ /* 0x000fce00078e000f */
.L_x_34823:
[----:B------:R-:W-:Y:S05]  /*d880*/  BSYNC.RECONVERGENT B0 ;  /* 0x0000000000007941 */ /* 0x000fea0003800200 */
.L_x_34822:
        /* <DEDUP_REMOVED lines=46> */
.L_x_34993:
[----:B------:R-:W-:Y:S01]  /*db70*/  MOV R19, R11 ;  /* 0x0000000b00137202 */ /* 0x000fe20000000f00 */
[----:B------:R-:W-:Y:S02]  /*db80*/  IMAD.MOV.U32 R17, RZ, RZ, R3 ;  /* 0x000000ffff117224 */ /* 0x000fe400078e0003 */
[----:B------:R-:W-:Y:S02]  /*db90*/  IMAD.MOV.U32 R11, RZ, RZ, R10 ;  /* 0x000000ffff0b7224 */ /* 0x000fe400078e000a */
[----:B------:R-:W-:-:S07]  /*dba0*/  IMAD.MOV.U32 R3, RZ, RZ, R2 ;  /* 0x000000ffff037224 */ /* 0x000fce00078e0002 */
.L_x_34994:
[----:B------:R-:W-:Y:S05]  /*dbb0*/  BSYNC.RECONVERGENT B1 ;  /* 0x0000000000017941 */ /* 0x000fea0003800200 */
.L_x_34992:
        /* <DEDUP_REMOVED lines=9> */
.L_x_34996:
[----:B------:R-:W-:Y:S02]  /*dc50*/  IMAD.MOV.U32 R23, RZ, RZ, R19 ;  /* 0x000000ffff177224 */ /* 0x000fe400078e0013 */
[----:B------:R-:W-:Y:S02]  /*dc60*/  IMAD.MOV.U32 R21, RZ, RZ, R17 ;  /* 0x000000ffff157224 */ /* 0x000fe400078e0011 */
[----:B------:R-:W-:Y:S02]  /*dc70*/  IMAD.MOV.U32 R19, RZ, RZ, R29 ;  /* 0x000000ffff137224 */ /* 0x000fe400078e001d */
[----:B------:R-:W-:-:S07]  /*dc80*/  IMAD.MOV.U32 R17, RZ, RZ, R5 ;  /* 0x000000ffff117224 */ /* 0x000fce00078e0005 */
.L_x_34997:
[----:B------:R-:W-:Y:S05]  /*dc90*/  BSYNC.RECONVERGENT B1 ;  /* 0x0000000000017941 */ /* 0x000fea0003800200 */
.L_x_34995:
        /* <DEDUP_REMOVED lines=9> */
.L_x_34999:
[----:B------:R-:W-:Y:S02]  /*dd30*/  IMAD.MOV.U32 R10, RZ, RZ, R23 ;  /* 0x000000ffff0a7224 */ /* 0x000fe400078e0017 */
[----:B------:R-:W-:Y:S01]  /*dd40*/  IMAD.MOV.U32 R2, RZ, RZ, R21 ;  /* 0x000000ffff027224 */ /* 0x000fe200078e0015 */
[----:B------:R-:W-:Y:S01]  /*dd50*/  MOV R21, R4 ;  /* 0x0000000400157202 */ /* 0x000fe20000000f00 */
[----:B------:R-:W-:-:S07]  /*dd60*/  IMAD.MOV.U32 R23, RZ, RZ, R28 ;  /* 0x000000ffff177224 */ /* 0x000fce00078e001c */
.L_x_35000:
[----:B------:R-:W-:Y:S05]  /*dd70*/  BSYNC.RECONVERGENT B1 ;  /* 0x0000000000017941 */ /* 0x000fea0003800200 */
.L_x_34998:
        /* <DEDUP_REMOVED lines=9> */
.L_x_35002:
[----:B------:R-:W-:Y:S01]  /*de10*/  IMAD.MOV.U32 R27, RZ, RZ, R10 ;  /* 0x000000ffff1b7224 */ /* 0x000fe200078e000a */
[----:B------:R-:W-:Y:S01]  /*de20*/  MOV R10, R31 ;  /* 0x0000001f000a7202 */ /* 0x000fe20000000f00 */
[----:B------:R-:W-:Y:S02]  /*de30*/  IMAD.MOV.U32 R5, RZ, RZ, R2 ;  /* 0x000000ffff057224 */ /* 0x000fe400078e0002 */
[----:B------:R-:W-:-:S07]  /*de40*/  IMAD.MOV.U32 R2, RZ, RZ, R7 ;  /* 0x000000ffff027224 */ /* 0x000fce00078e0007 */
.L_x_35003:
[----:B------:R-:W-:Y:S05]  /*de50*/  BSYNC.RECONVERGENT B1 ;  /* 0x0000000000017941 */ /* 0x000fea0003800200 */
.L_x_35001:
        /* <DEDUP_REMOVED lines=9> */
.L_x_35005:
[----:B------:R-:W-:Y:S01]  /*def0*/  IMAD.MOV.U32 R28, RZ, RZ, R27 ;  /* 0x000000ffff1c7224 */ /* 0x000fe200078e001b */
[----:B------:R-:W-:Y:S01]  /*df00*/  MOV R4, R5 ;  /* 0x0000000500047202 */ /* 0x000fe20000000f00 */
[----:B------:R-:W-:Y:S02]  /*df10*/  IMAD.MOV.U32 R27, RZ, RZ, R30 ;  /* 0x000000ffff1b7224 */ /* 0x000fe400078e001e */
[----:B------:R-:W-:-:S07]  /*df20*/  IMAD.MOV.U32 R5, RZ, RZ, R6 ;  /* 0x000000ffff057224 */ /* 0x000fce00078e0006 */
.L_x_35006:
[----:B------:R-:W-:Y:S05]  /*df30*/  BSYNC.RECONVERGENT B1 ;  /* 0x0000000000017941 */ /* 0x000fea0003800200 */
.L_x_35004:
        /* <DEDUP_REMOVED lines=9> */
.L_x_35008:
[----:B------:R-:W-:Y:S01]  /*dfd0*/  MOV R29, R28 ;  /* 0x0000001c001d7202 */ /* 0x000fe20000000f00 */
[----:B------:R-:W-:Y:S02]  /*dfe0*/  IMAD.MOV.U32 R7, RZ, RZ, R4 ;  /* 0x000000ffff077224 */ /* 0x000fe400078e0004 */
[----:B------:R-:W-:Y:S02]  /*dff0*/  IMAD.MOV.U32 R28, RZ, RZ, R33 ;  /* 0x000000ffff1c7224 */ /* 0x000fe400078e0021 */
[----:B------:R-:W-:-:S07]  /*e000*/  IMAD.MOV.U32 R4, RZ, RZ, R9 ;  /* 0x000000ffff047224 */ /* 0x000fce00078e0009 */
.L_x_35009:
[----:B------:R-:W-:Y:S05]  /*e010*/  BSYNC.RECONVERGENT B1 ;  /* 0x0000000000017941 */ /* 0x000fea0003800200 */
.L_x_35007:
        /* <DEDUP_REMOVED lines=9> */
.L_x_35011:
[----:B------:R-:W-:Y:S02]  /*e0b0*/  IMAD.MOV.U32 R9, RZ, RZ, R29 ;  /* 0x000000ffff097224 */ /* 0x000fe400078e001d */
[----:B------:R-:W-:Y:S02]  /*e0c0*/  IMAD.MOV.U32 R6, RZ, RZ, R7 ;  /* 0x000000ffff067224 */ /* 0x000fe400078e0007 */
[----:B------:R-:W-:Y:S02]  /*e0d0*/  IMAD.MOV.U32 R29, RZ, RZ, R32 ;  /* 0x000000ffff1d7224 */ /* 0x000fe400078e0020 */
[----:B------:R-:W-:-:S07]  /*e0e0*/  IMAD.MOV.U32 R7, RZ, RZ, R8 ;  /* 0x000000ffff077224 */ /* 0x000fce00078e0008 */
.L_x_35012:
[----:B------:R-:W-:Y:S05]  /*e0f0*/  BSYNC.RECONVERGENT B1 ;  /* 0x0000000000017941 */ /* 0x000fea0003800200 */
.L_x_35010:
        /* <DEDUP_REMOVED lines=16> */
.L_x_35014:
[----:B------:R-:W-:Y:S01]  /*e200*/  IMAD.MOV.U32 R26, RZ, RZ, R11 ;  /* 0x000000ffff1a7224 */ /* 0x000fe200078e000b */
[----:B------:R-:W-:Y:S01]  /*e210*/  MOV R8, R3 ;  /* 0x0000000300087202 */ /* 0x000fe20000000f00 */
[----:B------:R-:W-:Y:S02]  /*e220*/  IMAD.MOV.U32 R11, RZ, RZ, R19 ;  /* 0x000000ffff0b7224 */ /* 0x000fe400078e0013 */
[----:B------:R-:W-:-:S07]  /*e230*/  IMAD.MOV.U32 R3, RZ, RZ, R17 ;  /* 0x000000ffff037224 */ /* 0x000fce00078e0011 */
.L_x_35015:
[----:B------:R-:W-:Y:S05]  /*e240*/  BSYNC.RECONVERGENT B1 ;  /* 0x0000000000017941 */ /* 0x000fea0003800200 */
.L_x_35013:
        /* <DEDUP_REMOVED lines=9> */
.L_x_35017:
[----:B------:R-:W-:Y:S01]  /*e2e0*/  MOV R17, R26 ;  /* 0x0000001a00117202 */ /* 0x000fe20000000f00 */
[----:B------:R-:W-:Y:S02]  /*e2f0*/  IMAD.MOV.U32 R15, RZ, RZ, R8 ;  /* 0x000000ffff0f7224 */ /* 0x000fe400078e0008 */
[----:B------:R-:W-:Y:S02]  /*e300*/  IMAD.MOV.U32 R26, RZ, RZ, R23 ;  /* 0x000000ffff1a7224 */ /* 0x000fe400078e0017 */
[----:B------:R-:W-:-:S07]  /*e310*/  IMAD.MOV.U32 R8, RZ, RZ, R21 ;  /* 0x000000ffff087224 */ /* 0x000fce00078e0015 */
.L_x_35018:
[----:B------:R-:W-:Y:S05]  /*e320*/  BSYNC.RECONVERGENT B1 ;  /* 0x0000000000017941 */ /* 0x000fea0003800200 */
.L_x_35016:
        /* <DEDUP_REMOVED lines=9> */
.L_x_35020:
[----:B------:R-:W-:Y:S02]  /*e3c0*/  IMAD.MOV.U32 R32, RZ, RZ, R17 ;  /* 0x000000ffff207224 */ /* 0x000fe400078e0011 */
[----:B------:R-:W-:Y:S02]  /*e3d0*/  IMAD.MOV.U32 R30, RZ, RZ, R15 ;  /* 0x000000ffff1e7224 */ /* 0x000fe400078e000f */
[----:B------:R-:W-:Y:S02]  /*e3e0*/  IMAD.MOV.U32 R17, RZ, RZ, R10 ;  /* 0x000000ffff117224 */ /* 0x000fe400078e000a */
[----:B------:R-:W-:-:S07]  /*e3f0*/  IMAD.MOV.U32 R15, RZ, RZ, R2 ;  /* 0x000000ffff0f7224 */ /* 0x000fce00078e0002 */
.L_x_35021:
[----:B------:R-:W-:Y:S05]  /*e400*/  BSYNC.RECONVERGENT B1 ;  /* 0x0000000000017941 */ /* 0x000fea0003800200 */
.L_x_35019:
        /* <DEDUP_REMOVED lines=9> */
.L_x_35023:
[----:B------:R-:W-:Y:S02]  /*e4a0*/  IMAD.MOV.U32 R21, RZ, RZ, R32 ;  /* 0x000000ffff157224 */ /* 0x000fe400078e0020 */
[----:B------:R-:W-:Y:S01]  /*e4b0*/  IMAD.MOV.U32 R19, RZ, RZ, R30 ;  /* 0x000000ffff137224 */ /* 0x000fe200078e001e */
[----:B------:R-:W-:Y:S01]  /*e4c0*/  MOV R30, R5 ;  /* 0x00000005001e7202 */ /* 0x000fe20000000f00 */
[----:B------:R-:W-:-:S07]  /*e4d0*/  IMAD.MOV.U32 R32, RZ, RZ, R27 ;  /* 0x000000ffff207224 */ /* 0x000fce00078e001b */
.L_x_35024:
[----:B------:R-:W-:Y:S05]  /*e4e0*/  BSYNC.RECONVERGENT B1 ;  /* 0x0000000000017941 */ /* 0x000fea0003800200 */
.L_x_35022:
        /* <DEDUP_REMOVED lines=9> */
.L_x_35026:
[----:B------:R-:W-:Y:S01]  /*e580*/  IMAD.MOV.U32 R10, RZ, RZ, R21 ;  /* 0x000000ffff0a7224 */ /* 0x000fe200078e0015 */
[----:B------:R-:W-:Y:S01]  /*e590*/  MOV R21, R28 ;  /* 0x0000001c00157202 */ /* 0x000fe20000000f00 */
[----:B------:R-:W-:Y:S02]  /*e5a0*/  IMAD.MOV.U32 R2, RZ, RZ, R19 ;  /* 0x000000ffff027224 */ /* 0x000fe400078e0013 */
[----:B------:R-:W-:-:S07]  /*e5b0*/  IMAD.MOV.U32 R19, RZ, RZ, R4 ;  /* 0x000000ffff137224 */ /* 0x000fce00078e0004 */
.L_x_35027:
[----:B------:R-:W-:Y:S05]  /*e5c0*/  BSYNC.RECONVERGENT B1 ;  /* 0x0000000000017941 */ /* 0x000fea0003800200 */
.L_x_35025:
        /* <DEDUP_REMOVED lines=9> */
.L_x_35029:
[----:B------:R-:W-:Y:S01]  /*e660*/  IMAD.MOV.U32 R4, RZ, RZ, R10 ;  /* 0x000000ffff047224 */ /* 0x000fe200078e000a */
[----:B------:R-:W-:Y:S01]  /*e670*/  MOV R5, R2 ;  /* 0x0000000200057202 */ /* 0x000fe20000000f00 */
[----:B------:R-:W-:Y:S02]  /*e680*/  IMAD.MOV.U32 R10, RZ, RZ, R29 ;  /* 0x000000ffff0a7224 */ /* 0x000fe400078e001d */
[----:B------:R-:W-:-:S07]  /*e690*/  IMAD.MOV.U32 R2, RZ, RZ, R7 ;  /* 0x000000ffff027224 */ /* 0x000fce00078e0007 */
.L_x_35030:
[----:B------:R-:W-:Y:S05]  /*e6a0*/  BSYNC.RECONVERGENT B1 ;  /* 0x0000000000017941 */ /* 0x000fea0003800200 */
.L_x_35028:
        /* <DEDUP_REMOVED lines=9> */
.L_x_35032:
[----:B------:R-:W-:Y:S01]  /*e740*/  MOV R23, R4 ;  /* 0x0000000400177202 */ /* 0x000fe20000000f00 */
[----:B------:R-:W-:Y:S02]  /*e750*/  IMAD.MOV.U32 R7, RZ, RZ, R5 ;  /* 0x000000ffff077224 */ /* 0x000fe400078e0005 */
[----:B------:R-:W-:Y:S02]  /*e760*/  IMAD.MOV.U32 R4, RZ, RZ, R9 ;  /* 0x000000ffff047224 */ /* 0x000fe400078e0009 */
[----:B------:R-:W-:-:S07]  /*e770*/  IMAD.MOV.U32 R5, RZ, RZ, R6 ;  /* 0x000000ffff057224 */ /* 0x000fce00078e0006 */
.L_x_35033:
[----:B------:R-:W-:Y:S05]  /*e780*/  BSYNC.RECONVERGENT B1 ;  /* 0x0000000000017941 */ /* 0x000fea0003800200 */
.L_x_35031:
        /* <DEDUP_REMOVED lines=16> */
.L_x_35035:
[----:B------:R-:W-:Y:S01]  /*e890*/  IMAD.MOV.U32 R24, RZ, RZ, R11 ;  /* 0x000000ffff187224 */ /* 0x000fe200078e000b */
[----:B------:R-:W-:Y:S01]  /*e8a0*/  MOV R11, R26 ;  /* 0x0000001a000b7202 */ /* 0x000fe20000000f00 */
[----:B------:R-:W-:Y:S02]  /*e8b0*/  IMAD.MOV.U32 R6, RZ, RZ, R3 ;  /* 0x000000ffff067224 */ /* 0x000fe400078e0003 */
[----:B------:R-:W-:-:S07]  /*e8c0*/  IMAD.MOV.U32 R3, RZ, RZ, R8 ;  /* 0x000000ffff037224 */ /* 0x000fce00078e0008 */
.L_x_35036:
[----:B------:R-:W-:Y:S05]  /*e8d0*/  BSYNC.RECONVERGENT B1 ;  /* 0x0000000000017941 */ /* 0x000fea0003800200 */
.L_x_35034:
        /* <DEDUP_REMOVED lines=9> */
.L_x_35038:
[----:B------:R-:W-:Y:S01]  /*e970*/  IMAD.MOV.U32 R13, RZ, RZ, R24 ;  /* 0x000000ffff0d7224 */ /* 0x000fe200078e0018 */
[----:B------:R-:W-:Y:S01]  /*e980*/  MOV R9, R6 ;  /* 0x0000000600097202 */ /* 0x000fe20000000f00 */
[----:B------:R-:W-:Y:S02]  /*e990*/  IMAD.MOV.U32 R24, RZ, RZ, R17 ;  /* 0x000000ffff187224 */ /* 0x000fe400078e0011 */
[----:B------:R-:W-:-:S07]  /*e9a0*/  IMAD.MOV.U32 R6, RZ, RZ, R15 ;  /* 0x000000ffff067224 */ /* 0x000fce00078e000f */
.L_x_35039:
[----:B------:R-:W-:Y:S05]  /*e9b0*/  BSYNC.RECONVERGENT B1 ;  /* 0x0000000000017941 */ /* 0x000fea0003800200 */
.L_x_35037:
        /* <DEDUP_REMOVED lines=9> */
.L_x_35041:
[----:B------:R-:W-:Y:S01]  /*ea50*/  MOV R26, R13 ;  /* 0x0000000d001a7202 */ /* 0x000fe20000000f00 */
[----:B------:R-:W-:Y:S02]  /*ea60*/  IMAD.MOV.U32 R8, RZ, RZ, R9 ;  /* 0x000000ffff087224 */ /* 0x000fe400078e0009 */
[----:B------:R-:W-:Y:S02]  /*ea70*/  IMAD.MOV.U32 R13, RZ, RZ, R32 ;  /* 0x000000ffff0d7224 */ /* 0x000fe400078e0020 */
[----:B------:R-:W-:-:S07]  /*ea80*/  IMAD.MOV.U32 R9, RZ, RZ, R30 ;  /* 0x000000ffff097224 */ /* 0x000fce00078e001e */
.L_x_35042:
[----:B------:R-:W-:Y:S05]  /*ea90*/  BSYNC.RECONVERGENT B1 ;  /* 0x0000000000017941 */ /* 0x000fea0003800200 */
.L_x_35040:
        /* <DEDUP_REMOVED lines=9> */
.L_x_35044:
[----:B------:R-:W-:Y:S02]  /*eb30*/  IMAD.MOV.U32 R17, RZ, RZ, R26 ;  /* 0x000000ffff117224 */ /* 0x000fe400078e001a */
[----:B------:R-:W-:Y:S02]  /*eb40*/  IMAD.MOV.U32 R15, RZ, RZ, R8 ;  /* 0x000000ffff0f7224 */ /* 0x000fe400078e0008 */
[----:B------:R-:W-:Y:S02]  /*eb50*/  IMAD.MOV.U32 R26, RZ, RZ, R21 ;  /* 0x000000ffff1a7224 */ /* 0x000fe400078e0015 */
[----:B------:R-:W-:-:S07]  /*eb60*/  IMAD.MOV.U32 R8, RZ, RZ, R19 ;  /* 0x000000ffff087224 */ /* 0x000fce00078e0013 */
.L_x_35045:
[----:B------:R-:W-:Y:S05]  /*eb70*/  BSYNC.RECONVERGENT B1 ;  /* 0x0000000000017941 */ /* 0x000fea0003800200 */
.L_x_35043:
        /* <DEDUP_REMOVED lines=9> */
.L_x_35047:
[----:B------:R-:W-:Y:S02]  /*ec10*/  IMAD.MOV.U32 R19, RZ, RZ, R17 ;  /* 0x000000ffff137224 */ /* 0x000fe400078e0011 */
[----:B------:R-:W-:Y:S01]  /*ec20*/  IMAD.MOV.U32 R28, RZ, RZ, R15 ;  /* 0x000000ffff1c7224 */ /* 0x000fe200078e000f */
[----:B------:R-:W-:Y:S01]  /*ec30*/  MOV R15, R2 ;  /* 0x00000002000f7202 */ /* 0x000fe20000000f00 */
[----:B------:R-:W-:-:S07]  /*ec40*/  IMAD.MOV.U32 R17, RZ, RZ, R10 ;  /* 0x000000ffff117224 */ /* 0x000fce00078e000a */
.L_x_35048:
[----:B------:R-:W-:Y:S05]  /*ec50*/  BSYNC.RECONVERGENT B1 ;  /* 0x0000000000017941 */ /* 0x000fea0003800200 */
.L_x_35046:
        /* <DEDUP_REMOVED lines=9> */
.L_x_35050:
[----:B------:R-:W-:Y:S01]  /*ecf0*/  IMAD.MOV.U32 R10, RZ, RZ, R19 ;  /* 0x000000ffff0a7224 */ /* 0x000fe200078e0013 */
[----:B------:R-:W-:Y:S01]  /*ed00*/  MOV R19, R4 ;  /* 0x0000000400137202 */ /* 0x000fe20000000f00 */
[----:B------:R-:W-:Y:S02]  /*ed10*/  IMAD.MOV.U32 R2, RZ, RZ, R28 ;  /* 0x000000ffff027224 */ /* 0x000fe400078e001c */
[----:B------:R-:W-:-:S07]  /*ed20*/  IMAD.MOV.U32 R28, RZ, RZ, R5 ;  /* 0x000000ffff1c7224 */ /* 0x000fce00078e0005 */
.L_x_35051:
[----:B------:R-:W-:Y:S05]  /*ed30*/  BSYNC.RECONVERGENT B1 ;  /* 0x0000000000017941 */ /* 0x000fea0003800200 */
.L_x_35049:
        /* <DEDUP_REMOVED lines=9> */
.L_x_35053:
[----:B------:R-:W-:Y:S01]  /*edd0*/  IMAD.MOV.U32 R5, RZ, RZ, R10 ;  /* 0x000000ffff057224 */ /* 0x000fe200078e000a */
[----:B------:R-:W-:Y:S01]  /*ede0*/  MOV R4, R2 ;  /* 0x0000000200047202 */ /* 0x000fe20000000f00 */
[----:B------:R-:W-:Y:S02]  /*edf0*/  IMAD.MOV.U32 R10, RZ, RZ, R23 ;  /* 0x000000ffff0a7224 */ /* 0x000fe400078e0017 */
[----:B------:R-:W-:-:S07]  /*ee00*/  IMAD.MOV.U32 R2, RZ, RZ, R7 ;  /* 0x000000ffff027224 */ /* 0x000fce00078e0007 */
.L_x_35054:
[----:B------:R-:W-:Y:S05]  /*ee10*/  BSYNC.RECONVERGENT B1 ;  /* 0x0000000000017941 */ /* 0x000fea0003800200 */
.L_x_35052:
        /* <DEDUP_REMOVED lines=16> */
.L_x_35056:
[----:B------:R-:W-:Y:S02]  /*ef20*/  IMAD.MOV.U32 R22, RZ, RZ, R11 ;  /* 0x000000ffff167224 */ /* 0x000fe400078e000b */
[----:B------:R-:W-:Y:S01]  /*ef30*/  IMAD.MOV.U32 R30, RZ, RZ, R3 ;  /* 0x000000ffff1e7224 */ /* 0x000fe200078e0003 */
[----:B------:R-:W-:Y:S01]  /*ef40*/  MOV R3, R6 ;  /* 0x0000000600037202 */ /* 0x000fe20000000f00 */
[----:B------:R-:W-:-:S07]  /*ef50*/  IMAD.MOV.U32 R11, RZ, RZ, R24 ;  /* 0x000000ffff0b7224 */ /* 0x000fce00078e0018 */
.L_x_35057:
[----:B------:R-:W-:Y:S05]  /*ef60*/  BSYNC.RECONVERGENT B1 ;  /* 0x0000000000017941 */ /* 0x000fea0003800200 */
.L_x_35055:
        /* <DEDUP_REMOVED lines=9> */
.L_x_35059:
[----:B------:R-:W-:Y:S01]  /*f000*/  IMAD.MOV.U32 R7, RZ, RZ, R22 ;  /* 0x000000ffff077224 */ /* 0x000fe200078e0016 */
[----:B------:R-:W-:Y:S01]  /*f010*/  MOV R22, R13 ;  /* 0x0000000d00167202 */ /* 0x000fe20000000f00 */
[----:B------:R-:W-:Y:S02]  /*f020*/  IMAD.MOV.U32 R21, RZ, RZ, R30 ;  /* 0x000000ffff157224 */ /* 0x000fe400078e001e */
[----:B------:R-:W-:-:S07]  /*f030*/  IMAD.MOV.U32 R30, RZ, RZ, R9 ;  /* 0x000000ffff1e7224 */ /* 0x000fce00078e0009 */
.L_x_35060:
[----:B------:R-:W-:Y:S05]  /*f040*/  BSYNC.RECONVERGENT B1 ;  /* 0x0000000000017941 */ /* 0x000fea0003800200 */
.L_x_35058:
        /* <DEDUP_REMOVED lines=9> */
.L_x_35062:
[----:B------:R-:W-:Y:S01]  /*f0e0*/  IMAD.MOV.U32 R6, RZ, RZ, R7 ;  /* 0x000000ffff067224 */ /* 0x000fe200078e0007 */
[----:B------:R-:W-:Y:S01]  /*f0f0*/  MOV R24, R21 ;  /* 0x0000001500187202 */ /* 0x000fe20000000f00 */
[----:B------:R-:W-:Y:S02]  /*f100*/  IMAD.MOV.U32 R7, RZ, RZ, R26 ;  /* 0x000000ffff077224 */ /* 0x000fe400078e001a */
[----:B------:R-:W-:-:S07]  /*f110*/  IMAD.MOV.U32 R21, RZ, RZ, R8 ;  /* 0x000000ffff157224 */ /* 0x000fce00078e0008 */
.L_x_35063:
[----:B------:R-:W-:Y:S05]  /*f120*/  BSYNC.RECONVERGENT B1 ;  /* 0x0000000000017941 */ /* 0x000fea0003800200 */
.L_x_35061:
        /* <DEDUP_REMOVED lines=9> */
.L_x_35065:
[----:B------:R-:W-:Y:S01]  /*f1c0*/  MOV R8, R6 ;  /* 0x0000000600087202 */ /* 0x000fe20000000f00 */
[----:B------:R-:W-:Y:S02]  /*f1d0*/  IMAD.MOV.U32 R9, RZ, RZ, R24 ;  /* 0x000000ffff097224 */ /* 0x000fe400078e0018 */
[----:B------:R-:W-:Y:S02]  /*f1e0*/  IMAD.MOV.U32 R6, RZ, RZ, R17 ;  /* 0x000000ffff067224 */ /* 0x000fe400078e0011 */
[----:B------:R-:W-:-:S07]  /*f1f0*/  IMAD.MOV.U32 R24, RZ, RZ, R15 ;  /* 0x000000ffff187224 */ /* 0x000fce00078e000f */
.L_x_35066:
[----:B------:R-:W-:Y:S05]  /*f200*/  BSYNC.RECONVERGENT B1 ;  /* 0x0000000000017941 */ /* 0x000fea0003800200 */
.L_x_35064:
        /* <DEDUP_REMOVED lines=9> */
.L_x_35068:
[----:B------:R-:W-:Y:S02]  /*f2a0*/  IMAD.MOV.U32 R13, RZ, RZ, R8 ;  /* 0x000000ffff0d7224 */ /* 0x000fe400078e0008 */
[----:B------:R-:W-:Y:S02]  /*f2b0*/  IMAD.MOV.U32 R15, RZ, RZ, R9 ;  /* 0x000000ffff0f7224 */ /* 0x000fe400078e0009 */
[----:B------:R-:W-:Y:S02]  /*f2c0*/  IMAD.MOV.U32 R8, RZ, RZ, R19 ;  /* 0x000000ffff087224 */ /* 0x000fe400078e0013 */
[----:B------:R-:W-:-:S07]  /*f2d0*/  IMAD.MOV.U32 R9, RZ, RZ, R28 ;  /* 0x000000ffff097224 */ /* 0x000fce00078e001c */
.L_x_35069:
[----:B------:R-:W-:Y:S05]  /*f2e0*/  BSYNC.RECONVERGENT B1 ;  /* 0x0000000000017941 */ /* 0x000fea0003800200 */
.L_x_35067:
        /* <DEDUP_REMOVED lines=9> */
.L_x_35071:
[----:B------:R-:W-:Y:S02]  /*f380*/  IMAD.MOV.U32 R26, RZ, RZ, R13 ;  /* 0x000000ffff1a7224 */ /* 0x000fe400078e000d */
[----:B------:R-:W-:Y:S01]  /*f390*/  IMAD.MOV.U32 R17, RZ, RZ, R15 ;  /* 0x000000ffff117224 */ /* 0x000fe200078e000f */
[----:B------:R-:W-:Y:S01]  /*f3a0*/  MOV R15, R2 ;  /* 0x00000002000f7202 */ /* 0x000fe20000000f00 */
[----:B------:R-:W-:-:S07]  /*f3b0*/  IMAD.MOV.U32 R13, RZ, RZ, R10 ;  /* 0x000000ffff0d7224 */ /* 0x000fce00078e000a */
.L_x_35072:
[----:B------:R-:W-:Y:S05]  /*f3c0*/  BSYNC.RECONVERGENT B1 ;  /* 0x0000000000017941 */ /* 0x000fea0003800200 */
.L_x_35070:
        /* <DEDUP_REMOVED lines=9> */
.L_x_35074:
[----:B------:R-:W-:Y:S01]  /*f460*/  IMAD.MOV.U32 R2, RZ, RZ, R26 ;  /* 0x000000ffff027224 */ /* 0x000fe200078e001a */
[----:B------:R-:W-:Y:S01]  /*f470*/  MOV R26, R5 ;  /* 0x00000005001a7202 */ /* 0x000fe20000000f00 */
[----:B------:R-:W-:Y:S02]  /*f480*/  IMAD.MOV.U32 R10, RZ, RZ, R17 ;  /* 0x000000ffff0a7224 */ /* 0x000fe400078e0011 */
[----:B------:R-:W-:-:S07]  /*f490*/  IMAD.MOV.U32 R17, RZ, RZ, R4 ;  /* 0x000000ffff117224 */ /* 0x000fce00078e0004 */
.L_x_35075:
[----:B------:R-:W-:Y:S05]  /*f4a0*/  BSYNC.RECONVERGENT B1 ;  /* 0x0000000000017941 */ /* 0x000fea0003800200 */
.L_x_35073:
        /* <DEDUP_REMOVED lines=16> */
.L_x_35077:
[----:B------:R-:W-:Y:S02]  /*f5b0*/  IMAD.MOV.U32 R4, RZ, RZ, R11 ;  /* 0x000000ffff047224 */ /* 0x000fe400078e000b */
[----:B------:R-:W-:Y:S02]  /*f5c0*/  IMAD.MOV.U32 R20, RZ, RZ, R3 ;  /* 0x000000ffff147224 */ /* 0x000fe400078e0003 */
[----:B------:R-:W-:Y:S02]  /*f5d0*/  IMAD.MOV.U32 R11, RZ, RZ, R22 ;  /* 0x000000ffff0b7224 */ /* 0x000fe400078e0016 */
[----:B------:R-:W-:-:S07]  /*f5e0*/  IMAD.MOV.U32 R3, RZ, RZ, R30 ;  /* 0x000000ffff037224 */ /* 0x000fce00078e001e */
.L_x_35078:
[----:B------:R-:W-:Y:S05]  /*f5f0*/  BSYNC.RECONVERGENT B1 ;  /* 0x0000000000017941 */ /* 0x000fea0003800200 */
.L_x_35076:
        /* <DEDUP_REMOVED lines=9> */
.L_x_35080:
[----:B------:R-:W-:Y:S02]  /*f690*/  IMAD.MOV.U32 R5, RZ, RZ, R4 ;  /* 0x000000ffff057224 */ /* 0x000fe400078e0004 */
[----:B------:R-:W-:Y:S01]  /*f6a0*/  IMAD.MOV.U32 R19, RZ, RZ, R20 ;  /* 0x000000ffff137224 */ /* 0x000fe200078e0014 */
[----:B------:R-:W-:Y:S01]  /*f6b0*/  MOV R20, R21 ;  /* 0x0000001500147202 */ /* 0x000fe20000000f00 */
[----:B------:R-:W-:-:S07]  /*f6c0*/  IMAD.MOV.U32 R4, RZ, RZ, R7 ;  /* 0x000000ffff047224 */ /* 0x000fce00078e0007 */
.L_x_35081:
[----:B------:R-:W-:Y:S05]  /*f6d0*/  BSYNC.RECONVERGENT B1 ;  /* 0x0000000000017941 */ /* 0x000fea0003800200 */
.L_x_35079:
        /* <DEDUP_REMOVED lines=9> */
.L_x_35083:
[----:B------:R-:W-:Y:S01]  /*f770*/  IMAD.MOV.U32 R7, RZ, RZ, R5 ;  /* 0x000000ffff077224 */ /* 0x000fe200078e0005 */
[----:B------:R-:W-:Y:S01]  /*f780*/  MOV R5, R6 ;  /* 0x0000000600057202 */ /* 0x000fe20000000f00 */
[----:B------:R-:W-:Y:S02]  /*f790*/  IMAD.MOV.U32 R22, RZ, RZ, R19 ;  /* 0x000000ffff167224 */ /* 0x000fe400078e0013 */
[----:B------:R-:W-:-:S07]  /*f7a0*/  IMAD.MOV.U32 R19, RZ, RZ, R24 ;  /* 0x000000ffff137224 */ /* 0x000fce00078e0018 */
.L_x_35084:
[----:B------:R-:W-:Y:S05]  /*f7b0*/  BSYNC.RECONVERGENT B1 ;  /* 0x0000000000017941 */ /* 0x000fea0003800200 */
.L_x_35082:
        /* <DEDUP_REMOVED lines=9> */
.L_x_35086:
[----:B------:R-:W-:Y:S01]  /*f850*/  IMAD.MOV.U32 R6, RZ, RZ, R7 ;  /* 0x000000ffff067224 */ /* 0x000fe200078e0007 */
[----:B------:R-:W-:Y:S01]  /*f860*/  MOV R24, R22 ;  /* 0x0000001600187202 */ /* 0x000fe20000000f00 */
[----:B------:R-:W-:Y:S02]  /*f870*/  IMAD.MOV.U32 R7, RZ, RZ, R8 ;  /* 0x000000ffff077224 */ /* 0x000fe400078e0008 */
[----:B------:R-:W-:-:S07]  /*f880*/  IMAD.MOV.U32 R22, RZ, RZ, R9 ;  /* 0x000000ffff167224 */ /* 0x000fce00078e0009 */
.L_x_35087:
[----:B------:R-:W-:Y:S05]  /*f890*/  BSYNC.RECONVERGENT B1 ;  /* 0x0000000000017941 */ /* 0x000fea0003800200 */
.L_x_35085:
        /* <DEDUP_REMOVED lines=9> */
.L_x_35089:
[----:B------:R-:W-:Y:S01]  /*f930*/  MOV R9, R6 ;  /* 0x0000000600097202 */ /* 0x000fe20000000f00 */
[----:B------:R-:W-:Y:S02]  /*f940*/  IMAD.MOV.U32 R8, RZ, RZ, R24 ;  /* 0x000000ffff087224 */ /* 0x000fe400078e0018 */
[----:B------:R-:W-:Y:S02]  /*f950*/  IMAD.MOV.U32 R6, RZ, RZ, R13 ;  /* 0x000000ffff067224 */ /* 0x000fe400078e000d */
[----:B------:R-:W-:-:S07]  /*f960*/  IMAD.MOV.U32 R24, RZ, RZ, R15 ;  /* 0x000000ffff187224 */ /* 0x000fce00078e000f */
.L_x_35090:
[----:B------:R-:W-:Y:S05]  /*f970*/  BSYNC.RECONVERGENT B1 ;  /* 0x0000000000017941 */ /* 0x000fea0003800200 */
.L_x_35088:
        /* <DEDUP_REMOVED lines=9> */
.L_x_35092:
[----:B------:R-:W-:Y:S02]  /*fa10*/  IMAD.MOV.U32 R13, RZ, RZ, R9 ;  /* 0x000000ffff0d7224 */ /* 0x000fe400078e0009 */
[----:B------:R-:W-:Y:S02]  /*fa20*/  IMAD.MOV.U32 R15, RZ, RZ, R8 ;  /* 0x000000ffff0f7224 */ /* 0x000fe400078e0008 */
[----:B------:R-:W-:Y:S02]  /*fa30*/  IMAD.MOV.U32 R9, RZ, RZ, R26 ;  /* 0x000000ffff097224 */ /* 0x000fe400078e001a */
[----:B------:R-:W-:-:S07]  /*fa40*/  IMAD.MOV.U32 R8, RZ, RZ, R17 ;  /* 0x000000ffff087224 */ /* 0x000fce00078e0011 */
.L_x_35093:
[----:B------:R-:W-:Y:S05]  /*fa50*/  BSYNC.RECONVERGENT B1 ;  /* 0x0000000000017941 */ /* 0x000fea0003800200 */
.L_x_35091:
        /* <DEDUP_REMOVED lines=9> */
.L_x_35095:
[----:B------:R-:W-:Y:S02]  /*faf0*/  IMAD.MOV.U32 R17, RZ, RZ, R13 ;  /* 0x000000ffff117224 */ /* 0x000fe400078e000d */
[----:B------:R-:W-:Y:S01]  /*fb00*/  IMAD.MOV.U32 R21, RZ, RZ, R15 ;  /* 0x000000ffff157224 */ /* 0x000fe200078e000f */
[----:B------:R-:W-:Y:S01]  /*fb10*/  MOV R15, R10 ;  /* 0x0000000a000f7202 */ /* 0x000fe20000000f00 */
[----:B------:R-:W-:-:S07]  /*fb20*/  IMAD.MOV.U32 R13, RZ, RZ, R2 ;  /* 0x000000ffff0d7224 */ /* 0x000fce00078e0002 */
.L_x_35096:
[----:B------:R-:W-:Y:S05]  /*fb30*/  BSYNC.RECONVERGENT B1 ;  /* 0x0000000000017941 */ /* 0x000fea0003800200 */
.L_x_35094:
        /* <DEDUP_REMOVED lines=16> */
.L_x_35098:
[----:B------:R-:W-:Y:S01]  /*fc40*/  MOV R2, R11 ;  /* 0x0000000b00027202 */ /* 0x000fe20000000f00 */
[----:B------:R-:W-:Y:S02]  /*fc50*/  IMAD.MOV.U32 R10, RZ, RZ, R3 ;  /* 0x000000ffff0a7224 */ /* 0x000fe400078e0003 */
[----:B------:R-:W-:Y:S02]  /*fc60*/  IMAD.MOV.U32 R11, RZ, RZ, R4 ;  /* 0x000000ffff0b7224 */ /* 0x000fe400078e0004 */
[----:B------:R-:W-:-:S07]  /*fc70*/  IMAD.MOV.U32 R3, RZ, RZ, R20 ;  /* 0x000000ffff037224 */ /* 0x000fce00078e0014 */
.L_x_35099:
[----:B------:R-:W-:Y:S05]  /*fc80*/  BSYNC.RECONVERGENT B1 ;  /* 0x0000000000017941 */ /* 0x000fea0003800200 */
.L_x_35097:
        /* <DEDUP_REMOVED lines=9> */
.L_x_35101:
[----:B------:R-:W-:Y:S02]  /*fd20*/  IMAD.MOV.U32 R4, RZ, RZ, R2 ;  /* 0x000000ffff047224 */ /* 0x000fe400078e0002 */
[----:B------:R-:W-:Y:S02]  /*fd30*/  IMAD.MOV.U32 R23, RZ, RZ, R10 ;  /* 0x000000ffff177224 */ /* 0x000fe400078e000a */
[----:B------:R-:W-:Y:S02]  /*fd40*/  IMAD.MOV.U32 R2, RZ, RZ, R5 ;  /* 0x000000ffff027224 */ /* 0x000fe400078e0005 */
[----:B------:R-:W-:-:S07]  /*fd50*/  IMAD.MOV.U32 R10, RZ, RZ, R19 ;  /* 0x000000ffff0a7224 */ /* 0x000fce00078e0013 */
.L_x_35102:
[----:B------:R-:W-:Y:S05]  /*fd60*/  BSYNC.RECONVERGENT B1 ;  /* 0x0000000000017941 */ /* 0x000fea0003800200 */
.L_x_35100:
        /* <DEDUP_REMOVED lines=9> */
.L_x_35104:
[----:B------:R-:W-:Y:S02]  /*fe00*/  IMAD.MOV.U32 R5, RZ, RZ, R4 ;  /* 0x000000ffff057224 */ /* 0x000fe400078e0004 */
[----:B------:R-:W-:Y:S01]  /*fe10*/  IMAD.MOV.U32 R19, RZ, RZ, R23 ;  /* 0x000000ffff137224 */ /* 0x000fe200078e0017 */
[----:B------:R-:W-:Y:S01]  /*fe20*/  MOV R23, R22 ;  /* 0x0000001600177202 */ /* 0x000fe20000000f00 */
[----:B------:R-:W-:-:S07]  /*fe30*/  IMAD.MOV.U32 R4, RZ, RZ, R7 ;  /* 0x000000ffff047224 */ /* 0x000fce00078e0007 */
.L_x_35105:
[----:B------:R-:W-:Y:S05]  /*fe40*/  BSYNC.RECONVERGENT B1 ;  /* 0x0000000000017941 */ /* 0x000fea0003800200 */
.L_x_35103:
        /* <DEDUP_REMOVED lines=9> */
.L_x_35107:
[----:B------:R-:W-:Y:S01]  /*fee0*/  IMAD.MOV.U32 R18, RZ, RZ, R5 ;  /* 0x000000ffff127224 */ /* 0x000fe200078e0005 */
[----:B------:R-:W-:Y:S01]  /*fef0*/  MOV R5, R6 ;  /* 0x0000000600057202 */ /* 0x000fe20000000f00 */
[----:B------:R-:W-:Y:S02]  /*ff00*/  IMAD.MOV.U32 R7, RZ, RZ, R19 ;  /* 0x000000ffff077224 */ /* 0x000fe400078e0013 */
[----:B------:R-:W-:-:S07]  /*ff10*/  IMAD.MOV.U32 R19, RZ, RZ, R24 ;  /* 0x000000ffff137224 */ /* 0x000fce00078e0018 */
.L_x_35108:
[----:B------:R-:W-:Y:S05]  /*ff20*/  BSYNC.RECONVERGENT B1 ;  /* 0x0000000000017941 */ /* 0x000fea0003800200 */
.L_x_35106:
        /* <DEDUP_REMOVED lines=9> */
.L_x_35110:
[----:B------:R-:W-:Y:S01]  /*ffc0*/  IMAD.MOV.U32 R6, RZ, RZ, R18 ;  /* 0x000000ffff067224 */ /* 0x000fe200078e0012 */
[----:B------:R-:W-:Y:S01]  /*ffd0*/  MOV R20, R7 ;  /* 0x0000000700147202 */ /* 0x000fe20000000f00 */
[----:B------:R-:W-:Y:S02]  /*ffe0*/  IMAD.MOV.U32 R18, RZ, RZ, R9 ;  /* 0x000000ffff127224 */ /* 0x000fe400078e0009 */
[----:B------:R-:W-:-:S07]  /*fff0*/  IMAD.MOV.U32 R7, RZ, RZ, R8 ;  /* 0x000000ffff077224 */ /* 0x000fce00078e0008 */
.L_x_35111:
[----:B------:R-:W-:Y:S05]  /*10000*/  BSYNC.RECONVERGENT B1 ;  /* 0x0000000000017941 */ /* 0x000fea0003800200 */
.L_x_35109:
        /* <DEDUP_REMOVED lines=9> */
.L_x_35113:
[----:B------:R-:W-:Y:S01]  /*100a0*/  MOV R8, R6 ;  /* 0x0000000600087202 */ /* 0x000fe20000000f00 */
[----:B------:R-:W-:Y:S02]  /*100b0*/  IMAD.MOV.U32 R22, RZ, RZ, R20 ;  /* 0x000000ffff167224 */ /* 0x000fe400078e0014 */
[----:B------:R-:W-:Y:S02]  /*100c0*/  IMAD.MOV.U32 R6, RZ, RZ, R13 ;  /* 0x000000ffff067224 */ /* 0x000fe400078e000d */
[----:B------:R-:W-:-:S07]  /*100d0*/  IMAD.MOV.U32 R20, RZ, RZ, R15 ;  /* 0x000000ffff147224 */ /* 0x000fce00078e000f */
.L_x_35114:
[----:B------:R-:W-:Y:S05]  /*100e0*/  BSYNC.RECONVERGENT B1 ;  /* 0x0000000000017941 */ /* 0x000fea0003800200 */
.L_x_35112:
        /* <DEDUP_REMOVED lines=9> */
.L_x_35116:
[----:B------:R-:W-:Y:S02]  /*10180*/  IMAD.MOV.U32 R9, RZ, RZ, R8 ;  /* 0x000000ffff097224 */ /* 0x000fe400078e0008 */
[----:B------:R-:W-:Y:S02]  /*10190*/  IMAD.MOV.U32 R13, RZ, RZ, R22 ;  /* 0x000000ffff0d7224 */ /* 0x000fe400078e0016 */
[----:B------:R-:W-:Y:S02]  /*101a0*/  IMAD.MOV.U32 R8, RZ, RZ, R17 ;  /* 0x000000ffff087224 */ /* 0x000fe400078e0011 */
[----:B------:R-:W-:-:S07]  /*101b0*/  IMAD.MOV.U32 R22, RZ, RZ, R21 ;  /* 0x000000ffff167224 */ /* 0x000fce00078e0015 */
.L_x_35117:
[----:B------:R-:W-:Y:S05]  /*101c0*/  BSYNC.RECONVERGENT B1 ;  /* 0x0000000000017941 */ /* 0x000fea0003800200 */
.L_x_35115:
        /* <DEDUP_REMOVED lines=16> */
.L_x_35119:
[----:B------:R-:W-:Y:S01]  /*102d0*/  IMAD.MOV.U32 R15, RZ, RZ, R11 ;  /* 0x000000ffff0f7224 */ /* 0x000fe200078e000b */
[----:B------:R-:W-:Y:S01]  /*102e0*/  MOV R16, R3 ;  /* 0x0000000300107202 */ /* 0x000fe20000000f00 */
[----:B------:R-:W-:Y:S02]  /*102f0*/  IMAD.MOV.U32 R11, RZ, RZ, R2 ;  /* 0x000000ffff0b7224 */ /* 0x000fe400078e0002 */
[----:B------:R-:W-:-:S07]  /*10300*/  IMAD.MOV.U32 R3, RZ, RZ, R10 ;  /* 0x000000ffff037224 */ /* 0x000fce00078e000a */
.L_x_35120:
[----:B------:R-:W-:Y:S05]  /*10310*/  BSYNC.RECONVERGENT B1 ;  /* 0x0000000000017941 */ /* 0x000fea0003800200 */
.L_x_35118:
        /* <DEDUP_REMOVED lines=9> */
.L_x_35122:
[----:B------:R-:W-:Y:S01]  /*103b0*/  MOV R17, R15 ;  /* 0x0000000f00117202 */ /* 0x000fe20000000f00 */
[----:B------:R-:W-:Y:S02]  /*103c0*/  IMAD.MOV.U32 R21, RZ, RZ, R16 ;  /* 0x000000ffff157224 */ /* 0x000fe400078e0010 */
[----:B------:R-:W-:Y:S02]  /*103d0*/  IMAD.MOV.U32 R15, RZ, RZ, R4 ;  /* 0x000000ffff0f7224 */ /* 0x000fe400078e0004 */
[----:B------:R-:W-:-:S07]  /*103e0*/  IMAD.MOV.U32 R16, RZ, RZ, R23 ;  /* 0x000000ffff107224 */ /* 0x000fce00078e0017 */
.L_x_35123:
[----:B------:R-:W-:Y:S05]  /*103f0*/  BSYNC.RECONVERGENT B1 ;  /* 0x0000000000017941 */ /* 0x000fea0003800200 */
.L_x_35121:
        /* <DEDUP_REMOVED lines=9> */
.L_x_35125:
[----:B------:R-:W-:Y:S02]  /*10490*/  IMAD.MOV.U32 R23, RZ, RZ, R17 ;  /* 0x000000ffff177224 */ /* 0x000fe400078e0011 */
[----:B------:R-:W-:Y:S02]  /*104a0*/  IMAD.MOV.U32 R24, RZ, RZ, R21 ;  /* 0x000000ffff187224 */ /* 0x000fe400078e0015 */
[----:B------:R-:W-:Y:S02]  /*104b0*/  IMAD.MOV.U32 R17, RZ, RZ, R5 ;  /* 0x000000ffff117224 */ /* 0x000fe400078e0005 */
[----:B------:R-:W-:-:S07]  /*104c0*/  IMAD.MOV.U32 R21, RZ, RZ, R19 ;  /* 0x000000ffff157224 */ /* 0x000fce00078e0013 */
.L_x_35126:
[----:B------:R-:W-:Y:S05]  /*104d0*/  BSYNC.RECONVERGENT B1 ;  /* 0x0000000000017941 */ /* 0x000fea0003800200 */
.L_x_35124:
        /* <DEDUP_REMOVED lines=9> */
.L_x_35128:
[----:B------:R-:W-:Y:S02]  /*10570*/  IMAD.MOV.U32 R19, RZ, RZ, R23 ;  /* 0x000000ffff137224 */ /* 0x000fe400078e0017 */
[----:B------:R-:W-:Y:S01]  /*10580*/  IMAD.MOV.U32 R27, RZ, RZ, R24 ;  /* 0x000000ffff1b7224 */ /* 0x000fe200078e0018 */
[----:B------:R-:W-:Y:S01]  /*10590*/  MOV R24, R7 ;  /* 0x0000000700187202 */ /* 0x000fe20000000f00 */
[----:B------:R-:W-:-:S07]  /*105a0*/  IMAD.MOV.U32 R23, RZ, RZ, R18 ;  /* 0x000000ffff177224 */ /* 0x000fce00078e0012 */
.L_x_35129:
[----:B------:R-:W-:Y:S05]  /*105b0*/  BSYNC.RECONVERGENT B1 ;  /* 0x0000000000017941 */ /* 0x000fea0003800200 */
.L_x_35127:
        /* <DEDUP_REMOVED lines=9> */
.L_x_35131:
[----:B------:R-:W-:Y:S01]  /*10650*/  IMAD.MOV.U32 R18, RZ, RZ, R19 ;  /* 0x000000ffff127224 */ /* 0x000fe200078e0013 */
[----:B------:R-:W-:Y:S01]  /*10660*/  MOV R19, R6 ;  /* 0x0000000600137202 */ /* 0x000fe20000000f00 */
[----:B------:R-:W-:Y:S02]  /*10670*/  IMAD.MOV.U32 R26, RZ, RZ, R27 ;  /* 0x000000ffff1a7224 */ /* 0x000fe400078e001b */
[----:B------:R-:W-:-:S07]  /*10680*/  IMAD.MOV.U32 R27, RZ, RZ, R20 ;  /* 0x000000ffff1b7224 */ /* 0x000fce00078e0014 */
.L_x_35132:
[----:B------:R-:W-:Y:S05]  /*10690*/  BSYNC.RECONVERGENT B1 ;  /* 0x0000000000017941 */ /* 0x000fea0003800200 */
.L_x_35130:
        /* <DEDUP_REMOVED lines=9> */
.L_x_35134:
[----:B------:R-:W-:Y:S01]  /*10730*/  IMAD.MOV.U32 R20, RZ, RZ, R18 ;  /* 0x000000ffff147224 */ /* 0x000fe200078e0012 */
[----:B------:R-:W-:Y:S01]  /*10740*/  MOV R33, R26 ;  /* 0x0000001a00217202 */ /* 0x000fe20000000f00 */
[----:B------:R-:W-:Y:S02]  /*10750*/  IMAD.MOV.U32 R18, RZ, RZ, R8 ;  /* 0x000000ffff127224 */ /* 0x000fe400078e0008 */
[----:B------:R-:W-:-:S07]  /*10760*/  IMAD.MOV.U32 R26, RZ, RZ, R22 ;  /* 0x000000ffff1a7224 */ /* 0x000fce00078e0016 */
.L_x_35135:
[----:B------:R-:W-:Y:S05]  /*10770*/  BSYNC.RECONVERGENT B1 ;  /* 0x0000000000017941 */ /* 0x000fea0003800200 */
.L_x_35133:
        /* <DEDUP_REMOVED lines=9> */
.L_x_35137:
[----:B------:R-:W-:Y:S01]  /*10810*/  MOV R32, R20 ;  /* 0x0000001400207202 */ /* 0x000fe20000000f00 */
[----:B------:R-:W-:Y:S02]  /*10820*/  IMAD.MOV.U32 R8, RZ, RZ, R33 ;  /* 0x000000ffff087224 */ /* 0x000fe400078e0021 */
[----:B------:R-:W-:Y:S02]  /*10830*/  IMAD.MOV.U32 R20, RZ, RZ, R9 ;  /* 0x000000ffff147224 */ /* 0x000fe400078e0009 */
[----:B------:R-:W-:-:S07]  /*10840*/  IMAD.MOV.U32 R33, RZ, RZ, R13 ;  /* 0x000000ffff217224 */ /* 0x000fce00078e000d */
.L_x_35138:
[----:B------:R-:W-:Y:S05]  /*10850*/  BSYNC.RECONVERGENT B1 ;  /* 0x0000000000017941 */ /* 0x000fea0003800200 */
.L_x_35136:
        /* <DEDUP_REMOVED lines=16> */
.L_x_35140:
[----:B------:R-:W-:Y:S01]  /*10960*/  IMAD.MOV.U32 R10, RZ, RZ, R11 ;  /* 0x000000ffff0a7224 */ /* 0x000fe200078e000b */
[----:B------:R-:W-:Y:S01]  /*10970*/  MOV R11, R15 ;  /* 0x0000000f000b7202 */ /* 0x000fe20000000f00 */
[----:B------:R-:W-:Y:S02]  /*10980*/  IMAD.MOV.U32 R2, RZ, RZ, R3 ;  /* 0x000000ffff027224 */ /* 0x000fe400078e0003 */
[----:B------:R-:W-:-:S07]  /*10990*/  IMAD.MOV.U32 R3, RZ, RZ, R16 ;  /* 0x000000ffff037224 */ /* 0x000fce00078e0010 */
.L_x_35141:
[----:B------:R-:W-:Y:S05]  /*109a0*/  BSYNC.RECONVERGENT B1 ;  /* 0x0000000000017941 */ /* 0x000fea0003800200 */
.L_x_35139:
        /* <DEDUP_REMOVED lines=9> */
.L_x_35143:
[----:B------:R-:W-:Y:S01]  /*10a40*/  IMAD.MOV.U32 R29, RZ, RZ, R10 ;  /* 0x000000ffff1d7224 */ /* 0x000fe200078e000a */
[----:B------:R-:W-:Y:S01]  /*10a50*/  MOV R5, R2 ;  /* 0x0000000200057202 */ /* 0x000fe20000000f00 */
[----:B------:R-:W-:Y:S02]  /*10a60*/  IMAD.MOV.U32 R10, RZ, RZ, R17 ;  /* 0x000000ffff0a7224 */ /* 0x000fe400078e0011 */
[----:B------:R-:W-:-:S07]  /*10a70*/  IMAD.MOV.U32 R2, RZ, RZ, R21 ;  /* 0x000000ffff027224 */ /* 0x000fce00078e0015 */
.L_x_35144:
[----:B------:R-:W-:Y:S05]  /*10a80*/  BSYNC.RECONVERGENT B1 ;  /* 0x0000000000017941 */ /* 0x000fea0003800200 */
.L_x_35142:
        /* <DEDUP_REMOVED lines=9> */
.L_x_35146:
[----:B------:R-:W-:Y:S01]  /*10b20*/  MOV R28, R29 ;  /* 0x0000001d001c7202 */ /* 0x000fe20000000f00 */
[----:B------:R-:W-:Y:S02]  /*10b30*/  IMAD.MOV.U32 R4, RZ, RZ, R5 ;  /* 0x000000ffff047224 */ /* 0x000fe400078e0005 */
[----:B------:R-:W-:Y:S02]  /*10b40*/  IMAD.MOV.U32 R29, RZ, RZ, R23 ;  /* 0x000000ffff1d7224 */ /* 0x000fe400078e0017 */
[----:B------:R-:W-:-:S07]  /*10b50*/  IMAD.MOV.U32 R5, RZ, RZ, R24 ;  /* 0x000000ffff057224 */ /* 0x000fce00078e0018 */
.L_x_35147:
[----:B------:R-:W-:Y:S05]  /*10b60*/  BSYNC.RECONVERGENT B1 ;  /* 0x0000000000017941 */ /* 0x000fea0003800200 */
.L_x_35145:
        /* <DEDUP_REMOVED lines=9> */
.L_x_35149:
[----:B------:R-:W-:Y:S02]  /*10c00*/  IMAD.MOV.U32 R31, RZ, RZ, R28 ;  /* 0x000000ffff1f7224 */ /* 0x000fe400078e001c */
[----:B------:R-:W-:Y:S02]  /*10c10*/  IMAD.MOV.U32 R7, RZ, RZ, R4 ;  /* 0x000000ffff077224 */ /* 0x000fe400078e0004 */
[----:B------:R-:W-:Y:S02]  /*10c20*/  IMAD.MOV.U32 R28, RZ, RZ, R19 ;  /* 0x000000ffff1c7224 */ /* 0x000fe400078e0013 */
[----:B------:R-:W-:-:S07]  /*10c30*/  IMAD.MOV.U32 R4, RZ, RZ, R27 ;  /* 0x000000ffff047224 */ /* 0x000fce00078e001b */
.L_x_35150:
[----:B------:R-:W-:Y:S05]  /*10c40*/  BSYNC.RECONVERGENT B1 ;  /* 0x0000000000017941 */ /* 0x000fea0003800200 */
.L_x_35148:
        /* <DEDUP_REMOVED lines=9> */
.L_x_35152:
[----:B------:R-:W-:Y:S02]  /*10ce0*/  IMAD.MOV.U32 R30, RZ, RZ, R31 ;  /* 0x000000ffff1e7224 */ /* 0x000fe400078e001f */
[----:B------:R-:W-:Y:S01]  /*10cf0*/  IMAD.MOV.U32 R6, RZ, RZ, R7 ;  /* 0x000000ffff067224 */ /* 0x000fe200078e0007 */
[----:B------:R-:W-:Y:S01]  /*10d00*/  MOV R7, R26 ;  /* 0x0000001a00077202 */ /* 0x000fe20000000f00 */
[----:B------:R-:W-:-:S07]  /*10d10*/  IMAD.MOV.U32 R31, RZ, RZ, R18 ;  /* 0x000000ffff1f7224 */ /* 0x000fce00078e0012 */
.L_x_35153:
[----:B------:R-:W-:Y:S05]  /*10d20*/  BSYNC.RECONVERGENT B1 ;  /* 0x0000000000017941 */ /* 0x000fea0003800200 */
.L_x_35151:
        /* <DEDUP_REMOVED lines=9> */
.L_x_35155:
[----:B------:R-:W-:Y:S01]  /*10dc0*/  IMAD.MOV.U32 R13, RZ, RZ, R30 ;  /* 0x000000ffff0d7224 */ /* 0x000fe200078e001e */
[----:B------:R-:W-:Y:S01]  /*10dd0*/  MOV R30, R20 ;  /* 0x00000014001e7202 */ /* 0x000fe20000000f00 */
[----:B------:R-:W-:Y:S02]  /*10de0*/  IMAD.MOV.U32 R15, RZ, RZ, R6 ;  /* 0x000000ffff0f7224 */ /* 0x000fe400078e0006 */
[----:B------:R-:W-:-:S07]  /*10df0*/  IMAD.MOV.U32 R6, RZ, RZ, R33 ;  /* 0x000000ffff067224 */ /* 0x000fce00078e0021 */
.L_x_35156:
[----:B------:R-:W-:Y:S05]  /*10e00*/  BSYNC.RECONVERGENT B1 ;  /* 0x0000000000017941 */ /* 0x000fea0003800200 */
.L_x_35154:
        /* <DEDUP_REMOVED lines=9> */
.L_x_35157:
[----:B------:R-:W-:Y:S01]  /*10ea0*/  MOV R9, R8 ;  /* 0x0000000800097202 */ /* 0x000fe20000000f00 */
[----:B------:R-:W-:Y:S02]  /*10eb0*/  IMAD.MOV.U32 R33, RZ, RZ, R32 ;  /* 0x000000ffff217224 */ /* 0x000fe400078e0020 */
[----:B------:R-:W-:Y:S02]  /*10ec0*/  IMAD.MOV.U32 R35, RZ, RZ, R12 ;  /* 0x000000ffff237224 */ /* 0x000fe400078e000c */
[----:B------:R-:W-:Y:S02]  /*10ed0*/  IMAD.MOV.U32 R8, RZ, RZ, R15 ;  /* 0x000000ffff087224 */ /* 0x000fe400078e000f */
[----:B------:R-:W-:-:S07]  /*10ee0*/  IMAD.MOV.U32 R32, RZ, RZ, R13 ;  /* 0x000000ffff207224 */ /* 0x000fce00078e000d */
.L_x_34991:
[----:B------:R-:W-:Y:S05]  /*10ef0*/  BSYNC.RECONVERGENT B0 ;  /* 0x0000000000007941 */ /* 0x000fea0003800200 */
.L_x_34990:
        /* <DEDUP_REMOVED lines=46> */
.L_x_35161:
[----:B------:R-:W-:Y:S01]  /*111e0*/  IMAD.MOV.U32 R19, RZ, RZ, R11 ;  /* 0x000000ffff137224 */ /* 0x000fe200078e000b */
[----:B------:R-:W-:Y:S01]  /*111f0*/  MOV R17, R3 ;  /* 0x0000000300117202 */ /* 0x000fe20000000f00 */
[----:B------:R-:W-:Y:S02]  /*11200*/  IMAD.MOV.U32 R11, RZ, RZ, R10 ;  /* 0x000000ffff0b7224 */ /* 0x000fe400078e000a */
[----:B------:R-:W-:-:S07]  /*11210*/  IMAD.MOV.U32 R3, RZ, RZ, R2 ;  /* 0x000000ffff037224 */ /* 0x000fce00078e0002 */
.L_x_35162:
[----:B------:R-:W-:Y:S05]  /*11220*/  BSYNC.RECONVERGENT B1 ;  /* 0x0000000000017941 */ /* 0x000fea0003800200 */
.L_x_35160:
        /* <DEDUP_REMOVED lines=9> */
.L_x_35164:
[----:B------:R-:W-:Y:S01]  /*112c0*/  MOV R23, R19 ;  /* 0x0000001300177202 */ /* 0x000fe20000000f00 */
[----:B------:R-:W-:Y:S02]  /*112d0*/  IMAD.MOV.U32 R21, RZ, RZ, R17 ;  /* 0x000000ffff157224 */ /* 0x000fe400078e0011 */
[----:B------:R-:W-:Y:S02]  /*112e0*/  IMAD.MOV.U32 R19, RZ, RZ, R29 ;  /* 0x000000ffff137224 */ /* 0x000fe400078e001d */
[----:B------:R-:W-:-:S07]  /*112f0*/  IMAD.MOV.U32 R17, RZ, RZ, R5 ;  /* 0x000000ffff117224 */ /* 0x000fce00078e0005 */
.L_x_35165:
[----:B------:R-:W-:Y:S05]  /*11300*/  BSYNC.RECONVERGENT B1 ;  /* 0x0000000000017941 */ /* 0x000fea0003800200 */
.L_x_35163:
        /* <DEDUP_REMOVED lines=9> */
.L_x_35167:
[----:B------:R-:W-:Y:S02]  /*113a0*/  IMAD.MOV.U32 R10, RZ, RZ, R23 ;  /* 0x000000ffff0a7224 */ /* 0x000fe400078e0017 */
[----:B------:R-:W-:Y:S02]  /*113b0*/  IMAD.MOV.U32 R2, RZ, RZ, R21 ;  /* 0x000000ffff027224 */ /* 0x000fe400078e0015 */
[----:B------:R-:W-:Y:S02]  /*113c0*/  IMAD.MOV.U32 R23, RZ, RZ, R28 ;  /* 0x000000ffff177224 */ /* 0x000fe400078e001c */
[----:B------:R-:W-:-:S07]  /*113d0*/  IMAD.MOV.U32 R21, RZ, RZ, R4 ;  /* 0x000000ffff157224 */ /* 0x000fce00078e0004 */
.L_x_35168:
[----:B------:R-:W-:Y:S05]  /*113e0*/  BSYNC.RECONVERGENT B1 ;  /* 0x0000000000017941 */ /* 0x000fea0003800200 */
.L_x_35166:
        /* <DEDUP_REMOVED lines=9> */
.L_x_35170:
[----:B------:R-:W-:Y:S02]  /*11480*/  IMAD.MOV.U32 R27, RZ, RZ, R10 ;  /* 0x000000ffff1b7224 */ /* 0x000fe400078e000a */
[----:B------:R-:W-:Y:S01]  /*11490*/  IMAD.MOV.U32 R5, RZ, RZ, R2 ;  /* 0x000000ffff057224 */ /* 0x000fe200078e0002 */
[----:B------:R-:W-:Y:S01]  /*114a0*/  MOV R2, R7 ;  /* 0x0000000700027202 */ /* 0x000fe20000000f00 */
[----:B------:R-:W-:-:S07]  /*114b0*/  IMAD.MOV.U32 R10, RZ, RZ, R31 ;  /* 0x000000ffff0a7224 */ /* 0x000fce00078e001f */
.L_x_35171:
[----:B------:R-:W-:Y:S05]  /*114c0*/  BSYNC.RECONVERGENT B1 ;  /* 0x0000000000017941 */ /* 0x000fea0003800200 */
.L_x_35169:
        /* <DEDUP_REMOVED lines=9> */
.L_x_35173:
[----:B------:R-:W-:Y:S01]  /*11560*/  IMAD.MOV.U32 R28, RZ, RZ, R27 ;  /* 0x000000ffff1c7224 */ /* 0x000fe200078e001b */
[----:B------:R-:W-:Y:S01]  /*11570*/  MOV R27, R30 ;  /* 0x0000001e001b7202 */ /* 0x000fe20000000f00 */
[----:B------:R-:W-:Y:S02]  /*11580*/  IMAD.MOV.U32 R4, RZ, RZ, R5 ;  /* 0x000000ffff047224 */ /* 0x000fe400078e0005 */
[----:B------:R-:W-:-:S07]  /*11590*/  IMAD.MOV.U32 R5, RZ, RZ, R6 ;  /* 0x000000ffff057224 */ /* 0x000fce00078e0006 */
.L_x_35174:
[----:B------:R-:W-:Y:S05]  /*115a0*/  BSYNC.RECONVERGENT B1 ;  /* 0x0000000000017941 */ /* 0x000fea0003800200 */
.L_x_35172:
        /* <DEDUP_REMOVED lines=9> */
.L_x_35176:
[----:B------:R-:W-:Y:S01]  /*11640*/  IMAD.MOV.U32 R29, RZ, RZ, R28 ;  /* 0x000000ffff1d7224 */ /* 0x000fe200078e001c */
[----:B------:R-:W-:Y:S01]  /*11650*/  MOV R7, R4 ;  /* 0x0000000400077202 */ /* 0x000fe20000000f00 */
[----:B------:R-:W-:Y:S02]  /*11660*/  IMAD.MOV.U32 R28, RZ, RZ, R33 ;  /* 0x000000ffff1c7224 */ /* 0x000fe400078e0021 */
[----:B------:R-:W-:-:S07]  /*11670*/  IMAD.MOV.U32 R4, RZ, RZ, R9 ;  /* 0x000000ffff047224 */ /* 0x000fce00078e0009 */
.L_x_35177:
[----:B------:R-:W-:Y:S05]  /*11680*/  BSYNC.RECONVERGENT B1 ;  /* 0x0000000000017941 */ /* 0x000fea0003800200 */
.L_x_35175:
        /* <DEDUP_REMOVED lines=9> */
.L_x_35179:
[----:B------:R-:W-:Y:S01]  /*11720*/  MOV R9, R29 ;  /* 0x0000001d00097202 */ /* 0x000fe20000000f00 */
[----:B------:R-:W-:Y:S02]  /*11730*/  IMAD.MOV.U32 R6, RZ, RZ, R7 ;  /* 0x000000ffff067224 */ /* 0x000fe400078e0007 */
[----:B------:R-:W-:Y:S02]  /*11740*/  IMAD.MOV.U32 R29, RZ, RZ, R32 ;  /* 0x000000ffff1d7224 */ /* 0x000fe400078e0020 */
[----:B------:R-:W-:-:S07]  /*11750*/  IMAD.MOV.U32 R7, RZ, RZ, R8 ;  /* 0x000000ffff077224 */ /* 0x000fce00078e0008 */
.L_x_35180:
[----:B------:R-:W-:Y:S05]  /*11760*/  BSYNC.RECONVERGENT B1 ;  /* 0x0000000000017941 */ /* 0x000fea0003800200 */
.L_x_35178:
        /* <DEDUP_REMOVED lines=16> */
.L_x_35182:
[----:B------:R-:W-:Y:S01]  /*11870*/  IMAD.MOV.U32 R26, RZ, RZ, R11 ;  /* 0x000000ffff1a7224 */ /* 0x000fe200078e000b */
[----:B------:R-:W-:Y:S01]  /*11880*/  MOV R11, R19 ;  /* 0x00000013000b7202 */ /* 0x000fe20000000f00 */
[----:B------:R-:W-:Y:S02]  /*11890*/  IMAD.MOV.U32 R8, RZ, RZ, R3 ;  /* 0x000000ffff087224 */ /* 0x000fe400078e0003 */
[----:B------:R-:W-:-:S07]  /*118a0*/  IMAD.MOV.U32 R3, RZ, RZ, R17 ;  /* 0x000000ffff037224 */ /* 0x000fce00078e0011 */
.L_x_35183:
[----:B------:R-:W-:Y:S05]  /*118b0*/  BSYNC.RECONVERGENT B1 ;  /* 0x0000000000017941 */ /* 0x000fea0003800200 */
.L_x_35181:
        /* <DEDUP_REMOVED lines=9> */
.L_x_35185:
[----:B------:R-:W-:Y:S01]  /*11950*/  IMAD.MOV.U32 R17, RZ, RZ, R26 ;  /* 0x000000ffff117224 */ /* 0x000fe200078e001a */
[----:B------:R-:W-:Y:S01]  /*11960*/  MOV R15, R8 ;  /* 0x00000008000f7202 */ /* 0x000fe20000000f00 */
[----:B------:R-:W-:Y:S02]  /*11970*/  IMAD.MOV.U32 R26, RZ, RZ, R23 ;  /* 0x000000ffff1a7224 */ /* 0x000fe400078e0017 */
[----:B------:R-:W-:-:S07]  /*11980*/  IMAD.MOV.U32 R8, RZ, RZ, R21 ;  /* 0x000000ffff087224 */ /* 0x000fce00078e0015 */
.L_x_35186:
[----:B------:R-:W-:Y:S05]  /*11990*/  BSYNC.RECONVERGENT B1 ;  /* 0x0000000000017941 */ /* 0x000fea0003800200 */
.L_x_35184:
        /* <DEDUP_REMOVED lines=9> */
.L_x_35188:
[----:B------:R-:W-:Y:S01]  /*11a30*/  MOV R32, R17 ;  /* 0x0000001100207202 */ /* 0x000fe20000000f00 */
[----:B------:R-:W-:Y:S02]  /*11a40*/  IMAD.MOV.U32 R30, RZ, RZ, R15 ;  /* 0x000000ffff1e7224 */ /* 0x000fe400078e000f */
[----:B------:R-:W-:Y:S02]  /*11a50*/  IMAD.MOV.U32 R17, RZ, RZ, R10 ;  /* 0x000000ffff117224 */ /* 0x000fe400078e000a */
[----:B------:R-:W-:-:S07]  /*11a60*/  IMAD.MOV.U32 R15, RZ, RZ, R2 ;  /* 0x000000ffff0f7224 */ /* 0x000fce00078e0002 */
.L_x_35189:
[----:B------:R-:W-:Y:S05]  /*11a70*/  BSYNC.RECONVERGENT B1 ;  /* 0x0000000000017941 */ /* 0x000fea0003800200 */
.L_x_35187:
        /* <DEDUP_REMOVED lines=9> */
.L_x_35191:
[----:B------:R-:W-:Y:S02]  /*11b10*/  IMAD.MOV.U32 R21, RZ, RZ, R32 ;  /* 0x000000ffff157224 */ /* 0x000fe400078e0020 */
[----:B------:R-:W-:Y:S02]  /*11b20*/  IMAD.MOV.U32 R19, RZ, RZ, R30 ;  /* 0x000000ffff137224 */ /* 0x000fe400078e001e */
[----:B------:R-:W-:Y:S02]  /*11b30*/  IMAD.MOV.U32 R32, RZ, RZ, R27 ;  /* 0x000000ffff207224 */ /* 0x000fe400078e001b */
[----:B------:R-:W-:-:S07]  /*11b40*/  IMAD.MOV.U32 R30, RZ, RZ, R5 ;  /* 0x000000ffff1e7224 */ /* 0x000fce00078e0005 */
.L_x_35192:
[----:B------:R-:W-:Y:S05]  /*11b50*/  BSYNC.RECONVERGENT B1 ;  /* 0x0000000000017941 */ /* 0x000fea0003800200 */
.L_x_35190:
        /* <DEDUP_REMOVED lines=9> */
.L_x_35194:
[----:B------:R-:W-:Y:S02]  /*11bf0*/  IMAD.MOV.U32 R10, RZ, RZ, R21 ;  /* 0x000000ffff0a7224 */ /* 0x000fe400078e0015 */
[----:B------:R-:W-:Y:S01]  /*11c00*/  IMAD.MOV.U32 R2, RZ, RZ, R19 ;  /* 0x000000ffff027224 */ /* 0x000fe200078e0013 */
[----:B------:R-:W-:Y:S01]  /*11c10*/  MOV R19, R4 ;  /* 0x0000000400137202 */ /* 0x000fe20000000f00 */
[----:B------:R-:W-:-:S07]  /*11c20*/  IMAD.MOV.U32 R21, RZ, RZ, R28 ;  /* 0x000000ffff157224 */ /* 0x000fce00078e001c */
.L_x_35195:
[----:B------:R-:W-:Y:S05]  /*11c30*/  BSYNC.RECONVERGENT B1 ;  /* 0x0000000000017941 */ /* 0x000fea0003800200 */
.L_x_35193:
        /* <DEDUP_REMOVED lines=9> */
.L_x_35197:
[----:B------:R-:W-:Y:S01]  /*11cd0*/  IMAD.MOV.U32 R4, RZ, RZ, R10 ;  /* 0x000000ffff047224 */ /* 0x000fe200078e000a */
[----:B------:R-:W-:Y:S01]  /*11ce0*/  MOV R10, R29 ;  /* 0x0000001d000a7202 */ /* 0x000fe20000000f00 */
[----:B------:R-:W-:Y:S02]  /*11cf0*/  IMAD.MOV.U32 R5, RZ, RZ, R2 ;  /* 0x000000ffff057224 */ /* 0x000fe400078e0002 */
[----:B------:R-:W-:-:S07]  /*11d00*/  IMAD.MOV.U32 R2, RZ, RZ, R7 ;  /* 0x000000ffff027224 */ /* 0x000fce00078e0007 */
.L_x_35198:
[----:B------:R-:W-:Y:S05]  /*11d10*/  BSYNC.RECONVERGENT B1 ;  /* 0x0000000000017941 */ /* 0x000fea0003800200 */
.L_x_35196:
        /* <DEDUP_REMOVED lines=9> */
.L_x_35200:
[----:B------:R-:W-:Y:S01]  /*11db0*/  IMAD.MOV.U32 R23, RZ, RZ, R4 ;  /* 0x000000ffff177224 */ /* 0x000fe200078e0004 */
[----:B------:R-:W-:Y:S01]  /*11dc0*/  MOV R7, R5 ;  /* 0x0000000500077202 */ /* 0x000fe20000000f00 */
[----:B------:R-:W-:Y:S02]  /*11dd0*/  IMAD.MOV.U32 R4, RZ, RZ, R9 ;  /* 0x000000ffff047224 */ /* 0x000fe400078e0009 */
[----:B------:R-:W-:-:S07]  /*11de0*/  IMAD.MOV.U32 R5, RZ, RZ, R6 ;  /* 0x000000ffff057224 */ /* 0x000fce00078e0006 */
.L_x_35201:
[----:B------:R-:W-:Y:S05]  /*11df0*/  BSYNC.RECONVERGENT B1 ;  /* 0x0000000000017941 */ /* 0x000fea0003800200 */
.L_x_35199:
        /* <DEDUP_REMOVED lines=16> */
.L_x_35203:
[----:B------:R-:W-:Y:S02]  /*11f00*/  IMAD.MOV.U32 R24, RZ, RZ, R11 ;  /* 0x000000ffff187224 */ /* 0x000fe400078e000b */
[----:B------:R-:W-:Y:S01]  /*11f10*/  IMAD.MOV.U32 R6, RZ, RZ, R3 ;  /* 0x000000ffff067224 */ /* 0x000fe200078e0003 */
[----:B------:R-:W-:Y:S01]  /*11f20*/  MOV R3, R8 ;  /* 0x0000000800037202 */ /* 0x000fe20000000f00 */
[----:B------:R-:W-:-:S07]  /*11f30*/  IMAD.MOV.U32 R11, RZ, RZ, R26 ;  /* 0x000000ffff0b7224 */ /* 0x000fce00078e001a */
.L_x_35204:
[----:B------:R-:W-:Y:S05]  /*11f40*/  BSYNC.RECONVERGENT B1 ;  /* 0x0000000000017941 */ /* 0x000fea0003800200 */
.L_x_35202:
        /* <DEDUP_REMOVED lines=9> */
.L_x_35206:
[----:B------:R-:W-:Y:S01]  /*11fe0*/  IMAD.MOV.U32 R13, RZ, RZ, R24 ;  /* 0x000000ffff0d7224 */ /* 0x000fe200078e0018 */
[----:B------:R-:W-:Y:S01]  /*11ff0*/  MOV R24, R17 ;  /* 0x0000001100187202 */ /* 0x000fe20000000f00 */
[----:B------:R-:W-:Y:S02]  /*12000*/  IMAD.MOV.U32 R9, RZ, RZ, R6 ;  /* 0x000000ffff097224 */ /* 0x000fe400078e0006 */
[----:B------:R-:W-:-:S07]  /*12010*/  IMAD.MOV.U32 R6, RZ, RZ, R15 ;  /* 0x000000ffff067224 */ /* 0x000fce00078e000f */
.L_x_35207:
[----:B------:R-:W-:Y:S05]  /*12020*/  BSYNC.RECONVERGENT B1 ;  /* 0x0000000000017941 */ /* 0x000fea0003800200 */
.L_x_35205:
        /* <DEDUP_REMOVED lines=9> */
.L_x_35209:
[----:B------:R-:W-:Y:S01]  /*120c0*/  IMAD.MOV.U32 R26, RZ, RZ, R13 ;  /* 0x000000ffff1a7224 */ /* 0x000fe200078e000d */
[----:B------:R-:W-:Y:S01]  /*120d0*/  MOV R8, R9 ;  /* 0x0000000900087202 */ /* 0x000fe20000000f00 */
[----:B------:R-:W-:Y:S02]  /*120e0*/  IMAD.MOV.U32 R13, RZ, RZ, R32 ;  /* 0x000000ffff0d7224 */ /* 0x000fe400078e0020 */
[----:B------:R-:W-:-:S07]  /*120f0*/  IMAD.MOV.U32 R9, RZ, RZ, R30 ;  /* 0x000000ffff097224 */ /* 0x000fce00078e001e */
.L_x_35210:
[----:B------:R-:W-:Y:S05]  /*12100*/  BSYNC.RECONVERGENT B1 ;  /* 0x0000000000017941 */ /* 0x000fea0003800200 */
.L_x_35208:
        /* <DEDUP_REMOVED lines=9> */
.L_x_35212:
[----:B------:R-:W-:Y:S01]  /*121a0*/  MOV R17, R26 ;  /* 0x0000001a00117202 */ /* 0x000fe20000000f00 */
[----:B------:R-:W-:Y:S02]  /*121b0*/  IMAD.MOV.U32 R15, RZ, RZ, R8 ;  /* 0x000000ffff0f7224 */ /* 0x000fe400078e0008 */
[----:B------:R-:W-:Y:S02]  /*121c0*/  IMAD.MOV.U32 R26, RZ, RZ, R21 ;  /* 0x000000ffff1a7224 */ /* 0x000fe400078e0015 */
[----:B------:R-:W-:-:S07]  /*121d0*/  IMAD.MOV.U32 R8, RZ, RZ, R19 ;  /* 0x000000ffff087224 */ /* 0x000fce00078e0013 */
.L_x_35213:
[----:B------:R-:W-:Y:S05]  /*121e0*/  BSYNC.RECONVERGENT B1 ;  /* 0x0000000000017941 */ /* 0x000fea0003800200 */
.L_x_35211:
        /* <DEDUP_REMOVED lines=9> */
.L_x_35215:
[----:B------:R-:W-:Y:S02]  /*12280*/  IMAD.MOV.U32 R19, RZ, RZ, R17 ;  /* 0x000000ffff137224 */ /* 0x000fe400078e0011 */
[----:B------:R-:W-:Y:S02]  /*12290*/  IMAD.MOV.U32 R28, RZ, RZ, R15 ;  /* 0x000000ffff1c7224 */ /* 0x000fe400078e000f */
[----:B------:R-:W-:Y:S02]  /*122a0*/  IMAD.MOV.U32 R17, RZ, RZ, R10 ;  /* 0x000000ffff117224 */ /* 0x000fe400078e000a */
[----:B------:R-:W-:-:S07]  /*122b0*/  IMAD.MOV.U32 R15, RZ, RZ, R2 ;  /* 0x000000ffff0f7224 */ /* 0x000fce00078e0002 */
.L_x_35216:
[----:B------:R-:W-:Y:S05]  /*122c0*/  BSYNC.RECONVERGENT B1 ;  /* 0x0000000000017941 */ /* 0x000fea0003800200 */
.L_x_35214:
        /* <DEDUP_REMOVED lines=9> */
.L_x_35218:
[----:B------:R-:W-:Y:S02]  /*12360*/  IMAD.MOV.U32 R10, RZ, RZ, R19 ;  /* 0x000000ffff0a7224 */ /* 0x000fe400078e0013 */
[----:B------:R-:W-:Y:S01]  /*12370*/  IMAD.MOV.U32 R2, RZ, RZ, R28 ;  /* 0x000000ffff027224 */ /* 0x000fe200078e001c */
[----:B------:R-:W-:Y:S01]  /*12380*/  MOV R28, R5 ;  /* 0x00000005001c7202 */ /* 0x000fe20000000f00 */
[----:B------:R-:W-:-:S07]  /*12390*/  IMAD.MOV.U32 R19, RZ, RZ, R4 ;  /* 0x000000ffff137224 */ /* 0x000fce00078e0004 */
.L_x_35219:
[----:B------:R-:W-:Y:S05]  /*123a0*/  BSYNC.RECONVERGENT B1 ;  /* 0x0000000000017941 */ /* 0x000fea0003800200 */
.L_x_35217:
        /* <DEDUP_REMOVED lines=9> */
.L_x_35221:
[----:B------:R-:W-:Y:S01]  /*12440*/  IMAD.MOV.U32 R5, RZ, RZ, R10 ;  /* 0x000000ffff057224 */ /* 0x000fe200078e000a */
[----:B------:R-:W-:Y:S01]  /*12450*/  MOV R10, R23 ;  /* 0x00000017000a7202 */ /* 0x000fe20000000f00 */
[----:B------:R-:W-:Y:S02]  /*12460*/  IMAD.MOV.U32 R4, RZ, RZ, R2 ;  /* 0x000000ffff047224 */ /* 0x000fe400078e0002 */
[----:B------:R-:W-:-:S07]  /*12470*/  IMAD.MOV.U32 R2, RZ, RZ, R7 ;  /* 0x000000ffff027224 */ /* 0x000fce00078e0007 */
.L_x_35222:
[----:B------:R-:W-:Y:S05]  /*12480*/  BSYNC.RECONVERGENT B1 ;  /* 0x0000000000017941 */ /* 0x000fea0003800200 */
.L_x_35220:
        /* <DEDUP_REMOVED lines=16> */
.L_x_35224:
[----:B------:R-:W-:Y:S02]  /*12590*/  IMAD.MOV.U32 R22, RZ, RZ, R11 ;  /* 0x000000ffff167224 */ /* 0x000fe400078e000b */
[----:B------:R-:W-:Y:S02]  /*125a0*/  IMAD.MOV.U32 R30, RZ, RZ, R3 ;  /* 0x000000ffff1e7224 */ /* 0x000fe400078e0003 */
[----:B------:R-:W-:Y:S02]  /*125b0*/  IMAD.MOV.U32 R11, RZ, RZ, R24 ;  /* 0x000000ffff0b7224 */ /* 0x000fe400078e0018 */
[----:B------:R-:W-:-:S07]  /*125c0*/  IMAD.MOV.U32 R3, RZ, RZ, R6 ;  /* 0x000000ffff037224 */ /* 0x000fce00078e0006 */
.L_x_35225:
[----:B------:R-:W-:Y:S05]  /*125d0*/  BSYNC.RECONVERGENT B1 ;  /* 0x0000000000017941 */ /* 0x000fea0003800200 */
.L_x_35223:
        /* <DEDUP_REMOVED lines=9> */
.L_x_35227:
[----:B------:R-:W-:Y:S02]  /*12670*/  IMAD.MOV.U32 R7, RZ, RZ, R22 ;  /* 0x000000ffff077224 */ /* 0x000fe400078e0016 */
[----:B------:R-:W-:Y:S01]  /*12680*/  IMAD.MOV.U32 R21, RZ, RZ, R30 ;  /* 0x000000ffff157224 */ /* 0x000fe200078e001e */
[----:B------:R-:W-:Y:S01]  /*12690*/  MOV R30, R9 ;  /* 0x00000009001e7202 */ /* 0x000fe20000000f00 */
[----:B------:R-:W-:-:S07]  /*126a0*/  IMAD.MOV.U32 R22, RZ, RZ, R13 ;  /* 0x000000ffff167224 */ /* 0x000fce00078e000d */
.L_x_35228:
[----:B------:R-:W-:Y:S05]  /*126b0*/  BSYNC.RECONVERGENT B1 ;  /* 0x0000000000017941 */ /* 0x000fea0003800200 */
.L_x_35226:
        /* <DEDUP_REMOVED lines=9> */
.L_x_35230:
[----:B------:R-:W-:Y:S01]  /*12750*/  IMAD.MOV.U32 R6, RZ, RZ, R7 ;  /* 0x000000ffff067224 */ /* 0x000fe200078e0007 */
[----:B------:R-:W-:Y:S01]  /*12760*/  MOV R7, R26 ;  /* 0x0000001a00077202 */ /* 0x000fe20000000f00 */
[----:B------:R-:W-:Y:S02]  /*12770*/  IMAD.MOV.U32 R24, RZ, RZ, R21 ;  /* 0x000000ffff187224 */ /* 0x000fe400078e0015 */
[----:B------:R-:W-:-:S07]  /*12780*/  IMAD.MOV.U32 R21, RZ, RZ, R8 ;  /* 0x000000ffff157224 */ /* 0x000fce00078e0008 */
.L_x_35231:
[----:B------:R-:W-:Y:S05]  /*12790*/  BSYNC.RECONVERGENT B1 ;  /* 0x0000000000017941 */ /* 0x000fea0003800200 */
.L_x_35229:
        /* <DEDUP_REMOVED lines=9> */
.L_x_35233:
[----:B------:R-:W-:Y:S01]  /*12830*/  IMAD.MOV.U32 R8, RZ, RZ, R6 ;  /* 0x000000ffff087224 */ /* 0x000fe200078e0006 */
[----:B------:R-:W-:Y:S01]  /*12840*/  MOV R9, R24 ;  /* 0x0000001800097202 */ /* 0x000fe20000000f00 */
[----:B------:R-:W-:Y:S02]  /*12850*/  IMAD.MOV.U32 R6, RZ, RZ, R17 ;  /* 0x000000ffff067224 */ /* 0x000fe400078e0011 */
[----:B------:R-:W-:-:S07]  /*12860*/  IMAD.MOV.U32 R24, RZ, RZ, R15 ;  /* 0x000000ffff187224 */ /* 0x000fce00078e000f */
.L_x_35234:
[----:B------:R-:W-:Y:S05]  /*12870*/  BSYNC.RECONVERGENT B1 ;  /* 0x0000000000017941 */ /* 0x000fea0003800200 */
.L_x_35232:
        /* <DEDUP_REMOVED lines=9> */
.L_x_35236:
[----:B------:R-:W-:Y:S01]  /*12910*/  MOV R13, R8 ;  /* 0x00000008000d7202 */ /* 0x000fe20000000f00 */
[----:B------:R-:W-:Y:S02]  /*12920*/  IMAD.MOV.U32 R15, RZ, RZ, R9 ;  /* 0x000000ffff0f7224 */ /* 0x000fe400078e0009 */
[----:B------:R-:W-:Y:S02]  /*12930*/  IMAD.MOV.U32 R8, RZ, RZ, R19 ;  /* 0x000000ffff087224 */ /* 0x000fe400078e0013 */
[----:B------:R-:W-:-:S07]  /*12940*/  IMAD.MOV.U32 R9, RZ, RZ, R28 ;  /* 0x000000ffff097224 */ /* 0x000fce00078e001c */
.L_x_35237:
[----:B------:R-:W-:Y:S05]  /*12950*/  BSYNC.RECONVERGENT B1 ;  /* 0x0000000000017941 */ /* 0x000fea0003800200 */
.L_x_35235:
        /* <DEDUP_REMOVED lines=9> */
.L_x_35239:
[----:B------:R-:W-:Y:S02]  /*129f0*/  IMAD.MOV.U32 R26, RZ, RZ, R13 ;  /* 0x000000ffff1a7224 */ /* 0x000fe400078e000d */
[----:B------:R-:W-:Y:S02]  /*12a00*/  IMAD.MOV.U32 R17, RZ, RZ, R15 ;  /* 0x000000ffff117224 */ /* 0x000fe400078e000f */
[----:B------:R-:W-:Y:S02]  /*12a10*/  IMAD.MOV.U32 R13, RZ, RZ, R10 ;  /* 0x000000ffff0d7224 */ /* 0x000fe400078e000a */
[----:B------:R-:W-:-:S07]  /*12a20*/  IMAD.MOV.U32 R15, RZ, RZ, R2 ;  /* 0x000000ffff0f7224 */ /* 0x000fce00078e0002 */
.L_x_35240:
[----:B------:R-:W-:Y:S05]  /*12a30*/  BSYNC.RECONVERGENT B1 ;  /* 0x0000000000017941 */ /* 0x000fea0003800200 */
.L_x_35238:
        /* <DEDUP_REMOVED lines=9> */
.L_x_35242:
[----:B------:R-:W-:Y:S02]  /*12ad0*/  IMAD.MOV.U32 R2, RZ, RZ, R26 ;  /* 0x000000ffff027224 */ /* 0x000fe400078e001a */
[----:B------:R-:W-:Y:S01]  /*12ae0*/  IMAD.MOV.U32 R10, RZ, RZ, R17 ;  /* 0x000000ffff0a7224 */ /* 0x000fe200078e0011 */
[----:B------:R-:W-:Y:S01]  /*12af0*/  MOV R17, R4 ;  /* 0x0000000400117202 */ /* 0x000fe20000000f00 */
[----:B------:R-:W-:-:S07]  /*12b00*/  IMAD.MOV.U32 R26, RZ, RZ, R5 ;  /* 0x000000ffff1a7224 */ /* 0x000fce00078e0005 */
.L_x_35243:
[----:B------:R-:W-:Y:S05]  /*12b10*/  BSYNC.RECONVERGENT B1 ;  /* 0x0000000000017941 */ /* 0x000fea0003800200 */
.L_x_35241:
        /* <DEDUP_REMOVED lines=16> */
.L_x_35245:
[----:B------:R-:W-:Y:S01]  /*12c20*/  MOV R4, R11 ;  /* 0x0000000b00047202 */ /* 0x000fe20000000f00 */
[----:B------:R-:W-:Y:S02]  /*12c30*/  IMAD.MOV.U32 R20, RZ, RZ, R3 ;  /* 0x000000ffff147224 */ /* 0x000fe400078e0003 */
[----:B------:R-:W-:Y:S02]  /*12c40*/  IMAD.MOV.U32 R11, RZ, RZ, R22 ;  /* 0x000000ffff0b7224 */ /* 0x000fe400078e0016 */
[----:B------:R-:W-:-:S07]  /*12c50*/  IMAD.MOV.U32 R3, RZ, RZ, R30 ;  /* 0x000000ffff037224 */ /* 0x000fce00078e001e */
.L_x_35246:
[----:B------:R-:W-:Y:S05]  /*12c60*/  BSYNC.RECONVERGENT B1 ;  /* 0x0000000000017941 */ /* 0x000fea0003800200 */
.L_x_35244:
        /* <DEDUP_REMOVED lines=9> */
.L_x_35248:
[----:B------:R-:W-:Y:S02]  /*12d00*/  IMAD.MOV.U32 R5, RZ, RZ, R4 ;  /* 0x000000ffff057224 */ /* 0x000fe400078e0004 */
[----:B------:R-:W-:Y:S02]  /*12d10*/  IMAD.MOV.U32 R19, RZ, RZ, R20 ;  /* 0x000000ffff137224 */ /* 0x000fe400078e0014 */
[----:B------:R-:W-:Y:S02]  /*12d20*/  IMAD.MOV.U32 R4, RZ, RZ, R7 ;  /* 0x000000ffff047224 */ /* 0x000fe400078e0007 */
[----:B------:R-:W-:-:S07]  /*12d30*/  IMAD.MOV.U32 R20, RZ, RZ, R21 ;  /* 0x000000ffff147224 */ /* 0x000fce00078e0015 */
.L_x_35249:
[----:B------:R-:W-:Y:S05]  /*12d40*/  BSYNC.RECONVERGENT B1 ;  /* 0x0000000000017941 */ /* 0x000fea0003800200 */
.L_x_35247:
        /* <DEDUP_REMOVED lines=9> */
.L_x_35251:
[----:B------:R-:W-:Y:S02]  /*12de0*/  IMAD.MOV.U32 R7, RZ, RZ, R5 ;  /* 0x000000ffff077224 */ /* 0x000fe400078e0005 */
[----:B------:R-:W-:Y:S01]  /*12df0*/  IMAD.MOV.U32 R22, RZ, RZ, R19 ;  /* 0x000000ffff167224 */ /* 0x000fe200078e0013 */
[----:B------:R-:W-:Y:S01]  /*12e00*/  MOV R19, R24 ;  /* 0x0000001800137202 */ /* 0x000fe20000000f00 */
[----:B------:R-:W-:-:S07]  /*12e10*/  IMAD.MOV.U32 R5, RZ, RZ, R6 ;  /* 0x000000ffff057224 */ /* 0x000fce00078e0006 */
.L_x_35252:
[----:B------:R-:W-:Y:S05]  /*12e20*/  BSYNC.RECONVERGENT B1 ;  /* 0x0000000000017941 */ /* 0x000fea0003800200 */
.L_x_35250:
        /* <DEDUP_REMOVED lines=9> */
.L_x_35254:
[----:B------:R-:W-:Y:S01]  /*12ec0*/  IMAD.MOV.U32 R6, RZ, RZ, R7 ;  /* 0x000000ffff067224 */ /* 0x000fe200078e0007 */
[----:B------:R-:W-:Y:S01]  /*12ed0*/  MOV R7, R8 ;  /* 0x0000000800077202 */ /* 0x000fe20000000f00 */
[----:B------:R-:W-:Y:S02]  /*12ee0*/  IMAD.MOV.U32 R24, RZ, RZ, R22 ;  /* 0x000000ffff187224 */ /* 0x000fe400078e0016 */
[----:B------:R-:W-:-:S07]  /*12ef0*/  IMAD.MOV.U32 R22, RZ, RZ, R9 ;  /* 0x000000ffff167224 */ /* 0x000fce00078e0009 */
.L_x_35255:
[----:B------:R-:W-:Y:S05]  /*12f00*/  BSYNC.RECONVERGENT B1 ;  /* 0x0000000000017941 */ /* 0x000fea0003800200 */
.L_x_35253:
        /* <DEDUP_REMOVED lines=9> */
.L_x_35257:
[----:B------:R-:W-:Y:S01]  /*12fa0*/  IMAD.MOV.U32 R9, RZ, RZ, R6 ;  /* 0x000000ffff097224 */ /* 0x000fe200078e0006 */
[----:B------:R-:W-:Y:S01]  /*12fb0*/  MOV R8, R24 ;  /* 0x0000001800087202 */ /* 0x000fe20000000f00 */
[----:B------:R-:W-:Y:S02]  /*12fc0*/  IMAD.MOV.U32 R6, RZ, RZ, R13 ;  /* 0x000000ffff067224 */ /* 0x000fe400078e000d */
[----:B------:R-:W-:-:S07]  /*12fd0*/  IMAD.MOV.U32 R24, RZ, RZ, R15 ;  /* 0x000000ffff187224 */ /* 0x000fce00078e000f */
.L_x_35258:
[----:B------:R-:W-:Y:S05]  /*12fe0*/  BSYNC.RECONVERGENT B1 ;  /* 0x0000000000017941 */ /* 0x000fea0003800200 */
.L_x_35256:
        /* <DEDUP_REMOVED lines=9> */
.L_x_35260:
[----:B------:R-:W-:Y:S01]  /*13080*/  MOV R13, R9 ;  /* 0x00000009000d7202 */ /* 0x000fe20000000f00 */
[----:B------:R-:W-:Y:S02]  /*13090*/  IMAD.MOV.U32 R15, RZ, RZ, R8 ;  /* 0x000000ffff0f7224 */ /* 0x000fe400078e0008 */
[----:B------:R-:W-:Y:S02]  /*130a0*/  IMAD.MOV.U32 R9, RZ, RZ, R26 ;  /* 0x000000ffff097224 */ /* 0x000fe400078e001a */
[----:B------:R-:W-:-:S07]  /*130b0*/  IMAD.MOV.U32 R8, RZ, RZ, R17 ;  /* 0x000000ffff087224 */ /* 0x000fce00078e0011 */
.L_x_35261:
[----:B------:R-:W-:Y:S05]  /*130c0*/  BSYNC.RECONVERGENT B1 ;  /* 0x0000000000017941 */ /* 0x000fea0003800200 */
.L_x_35259:
        /* <DEDUP_REMOVED lines=9> */
.L_x_35263:
[----:B------:R-:W-:Y:S02]  /*13160*/  IMAD.MOV.U32 R17, RZ, RZ, R13 ;  /* 0x000000ffff117224 */ /* 0x000fe400078e000d */
[----:B------:R-:W-:Y:S02]  /*13170*/  IMAD.MOV.U32 R21, RZ, RZ, R15 ;  /* 0x000000ffff157224 */ /* 0x000fe400078e000f */
[----:B------:R-:W-:Y:S02]  /*13180*/  IMAD.MOV.U32 R13, RZ, RZ, R2 ;  /* 0x000000ffff0d7224 */ /* 0x000fe400078e0002 */
[----:B------:R-:W-:-:S07]  /*13190*/  IMAD.MOV.U32 R15, RZ, RZ, R10 ;  /* 0x000000ffff0f7224 */ /* 0x000fce00078e000a */
.L_x_35264:
[----:B------:R-:W-:Y:S05]  /*131a0*/  BSYNC.RECONVERGENT B1 ;  /* 0x0000000000017941 */ /* 0x000fea0003800200 */
.L_x_35262:
        /* <DEDUP_REMOVED lines=16> */
.L_x_35266:
[----:B------:R-:W-:Y:S01]  /*132b0*/  IMAD.MOV.U32 R2, RZ, RZ, R11 ;  /* 0x000000ffff027224 */ /* 0x000fe200078e000b */
[----:B------:R-:W-:Y:S01]  /*132c0*/  MOV R10, R3 ;  /* 0x00000003000a7202 */ /* 0x000fe20000000f00 */
[----:B------:R-:W-:Y:S02]  /*132d0*/  IMAD.MOV.U32 R11, RZ, RZ, R4 ;  /* 0x000000ffff0b7224 */ /* 0x000fe400078e0004 */
[----:B------:R-:W-:-:S07]  /*132e0*/  IMAD.MOV.U32 R3, RZ, RZ, R20 ;  /* 0x000000ffff037224 */ /* 0x000fce00078e0014 */
.L_x_35267:
[----:B------:R-:W-:Y:S05]  /*132f0*/  BSYNC.RECONVERGENT B1 ;  /* 0x0000000000017941 */ /* 0x000fea0003800200 */
.L_x_35265:
        /* <DEDUP_REMOVED lines=9> */
.L_x_35269:
[----:B------:R-:W-:Y:S01]  /*13390*/  MOV R4, R2 ;  /* 0x0000000200047202 */ /* 0x000fe20000000f00 */
[----:B------:R-:W-:Y:S02]  /*133a0*/  IMAD.MOV.U32 R23, RZ, RZ, R10 ;  /* 0x000000ffff177224 */ /* 0x000fe400078e000a */
[----:B------:R-:W-:Y:S02]  /*133b0*/  IMAD.MOV.U32 R2, RZ, RZ, R5 ;  /* 0x000000ffff027224 */ /* 0x000fe400078e0005 */
[----:B------:R-:W-:-:S07]  /*133c0*/  IMAD.MOV.U32 R10, RZ, RZ, R19 ;  /* 0x000000ffff0a7224 */ /* 0x000fce00078e0013 */
.L_x_35270:
[----:B------:R-:W-:Y:S05]  /*133d0*/  BSYNC.RECONVERGENT B1 ;  /* 0x0000000000017941 */ /* 0x000fea0003800200 */
.L_x_35268:
        /* <DEDUP_REMOVED lines=9> */
.L_x_35272:
[----:B------:R-:W-:Y:S02]  /*13470*/  IMAD.MOV.U32 R5, RZ, RZ, R4 ;  /* 0x000000ffff057224 */ /* 0x000fe400078e0004 */
[----:B------:R-:W-:Y:S02]  /*13480*/  IMAD.MOV.U32 R19, RZ, RZ, R23 ;  /* 0x000000ffff137224 */ /* 0x000fe400078e0017 */
[----:B------:R-:W-:Y:S02]  /*13490*/  IMAD.MOV.U32 R4, RZ, RZ, R7 ;  /* 0x000000ffff047224 */ /* 0x000fe400078e0007 */
[----:B------:R-:W-:-:S07]  /*134a0*/  IMAD.MOV.U32 R23, RZ, RZ, R22 ;  /* 0x000000ffff177224 */ /* 0x000fce00078e0016 */
.L_x_35273:
[----:B------:R-:W-:Y:S05]  /*134b0*/  BSYNC.RECONVERGENT B1 ;  /* 0x0000000000017941 */ /* 0x000fea0003800200 */
.L_x_35271:
        /* <DEDUP_REMOVED lines=9> */
.L_x_35275:
[----:B------:R-:W-:Y:S02]  /*13550*/  IMAD.MOV.U32 R18, RZ, RZ, R5 ;  /* 0x000000ffff127224 */ /* 0x000fe400078e0005 */
[----:B------:R-:W-:Y:S01]  /*13560*/  IMAD.MOV.U32 R7, RZ, RZ, R19 ;  /* 0x000000ffff077224 */ /* 0x000fe200078e0013 */
[----:B------:R-:W-:Y:S01]  /*13570*/  MOV R19, R24 ;  /* 0x0000001800137202 */ /* 0x000fe20000000f00 */
[----:B------:R-:W-:-:S07]  /*13580*/  IMAD.MOV.U32 R5, RZ, RZ, R6 ;  /* 0x000000ffff057224 */ /* 0x000fce00078e0006 */
.L_x_35276:
[----:B------:R-:W-:Y:S05]  /*13590*/  BSYNC.RECONVERGENT B1 ;  /* 0x0000000000017941 */ /* 0x000fea0003800200 */
.L_x_35274:
        /* <DEDUP_REMOVED lines=9> */
.L_x_35278:
[----:B------:R-:W-:Y:S01]  /*13630*/  IMAD.MOV.U32 R6, RZ, RZ, R18 ;  /* 0x000000ffff067224 */ /* 0x000fe200078e0012 */
[----:B------:R-:W-:Y:S01]  /*13640*/  MOV R18, R9 ;  /* 0x0000000900127202 */ /* 0x000fe20000000f00 */
[----:B------:R-:W-:Y:S02]  /*13650*/  IMAD.MOV.U32 R20, RZ, RZ, R7 ;  /* 0x000000ffff147224 */ /* 0x000fe400078e0007 */
[----:B------:R-:W-:-:S07]  /*13660*/  IMAD.MOV.U32 R7, RZ, RZ, R8 ;  /* 0x000000ffff077224 */ /* 0x000fce00078e0008 */
.L_x_35279:
[----:B------:R-:W-:Y:S05]  /*13670*/  BSYNC.RECONVERGENT B1 ;  /* 0x0000000000017941 */ /* 0x000fea0003800200 */
.L_x_35277:
        /* <DEDUP_REMOVED lines=9> */
.L_x_35281:
[----:B------:R-:W-:Y:S01]  /*13710*/  IMAD.MOV.U32 R8, RZ, RZ, R6 ;  /* 0x000000ffff087224 */ /* 0x000fe200078e0006 */
[----:B------:R-:W-:Y:S01]  /*13720*/  MOV R22, R20 ;  /* 0x0000001400167202 */ /* 0x000fe20000000f00 */
[----:B------:R-:W-:Y:S02]  /*13730*/  IMAD.MOV.U32 R6, RZ, RZ, R13 ;  /* 0x000000ffff067224 */ /* 0x000fe400078e000d */
[----:B------:R-:W-:-:S07]  /*13740*/  IMAD.MOV.U32 R20, RZ, RZ, R15 ;  /* 0x000000ffff147224 */ /* 0x000fce00078e000f */
.L_x_35282:
[----:B------:R-:W-:Y:S05]  /*13750*/  BSYNC.RECONVERGENT B1 ;  /* 0x0000000000017941 */ /* 0x000fea0003800200 */
.L_x_35280:
        /* <DEDUP_REMOVED lines=9> */
.L_x_35284:
[----:B------:R-:W-:Y:S01]  /*137f0*/  MOV R9, R8 ;  /* 0x0000000800097202 */ /* 0x000fe20000000f00 */
[----:B------:R-:W-:Y:S02]  /*13800*/  IMAD.MOV.U32 R13, RZ, RZ, R22 ;  /* 0x000000ffff0d7224 */ /* 0x000fe400078e0016 */
[----:B------:R-:W-:Y:S02]  /*13810*/  IMAD.MOV.U32 R8, RZ, RZ, R17 ;  /* 0x000000ffff087224 */ /* 0x000fe400078e0011 */
[----:B------:R-:W-:-:S07]  /*13820*/  IMAD.MOV.U32 R22, RZ, RZ, R21 ;  /* 0x000000ffff167224 */ /* 0x000fce00078e0015 */
.L_x_35285:
[----:B------:R-:W-:Y:S05]  /*13830*/  BSYNC.RECONVERGENT B1 ;  /* 0x0000000000017941 */ /* 0x000fea0003800200 */
.L_x_35283:
        /* <DEDUP_REMOVED lines=16> */
.L_x_35287:
[----:B------:R-:W-:Y:S01]  /*13940*/  IMAD.MOV.U32 R15, RZ, RZ, R11 ;  /* 0x000000ffff0f7224 */ /* 0x000fe200078e000b */
[----:B------:R-:W-:Y:S01]  /*13950*/  MOV R11, R2 ;  /* 0x00000002000b7202 */ /* 0x000fe20000000f00 */
[----:B------:R-:W-:Y:S02]  /*13960*/  IMAD.MOV.U32 R16, RZ, RZ, R3 ;  /* 0x000000ffff107224 */ /* 0x000fe400078e0003 */
[----:B------:R-:W-:-:S07]  /*13970*/  IMAD.MOV.U32 R3, RZ, RZ, R10 ;  /* 0x000000ffff037224 */ /* 0x000fce00078e000a */
.L_x_35288:
[----:B------:R-:W-:Y:S05]  /*13980*/  BSYNC.RECONVERGENT B1 ;  /* 0x0000000000017941 */ /* 0x000fea0003800200 */
.L_x_35286:
        /* <DEDUP_REMOVED lines=9> */
.L_x_35290:
[----:B------:R-:W-:Y:S01]  /*13a20*/  IMAD.MOV.U32 R17, RZ, RZ, R15 ;  /* 0x000000ffff117224 */ /* 0x000fe200078e000f */
[----:B------:R-:W-:Y:S01]  /*13a30*/  MOV R21, R16 ;  /* 0x0000001000157202 */ /* 0x000fe20000000f00 */
[----:B------:R-:W-:Y:S02]  /*13a40*/  IMAD.MOV.U32 R15, RZ, RZ, R4 ;  /* 0x000000ffff0f7224 */ /* 0x000fe400078e0004 */
[----:B------:R-:W-:-:S07]  /*13a50*/  IMAD.MOV.U32 R16, RZ, RZ, R23 ;  /* 0x000000ffff107224 */ /* 0x000fce00078e0017 */
.L_x_35291:
[----:B------:R-:W-:Y:S05]  /*13a60*/  BSYNC.RECONVERGENT B1 ;  /* 0x0000000000017941 */ /* 0x000fea0003800200 */
.L_x_35289:
        /* <DEDUP_REMOVED lines=9> */
.L_x_35293:
[----:B------:R-:W-:Y:S01]  /*13b00*/  MOV R23, R17 ;  /* 0x0000001100177202 */ /* 0x000fe20000000f00 */
[----:B------:R-:W-:Y:S02]  /*13b10*/  IMAD.MOV.U32 R24, RZ, RZ, R21 ;  /* 0x000000ffff187224 */ /* 0x000fe400078e0015 */
[----:B------:R-:W-:Y:S02]  /*13b20*/  IMAD.MOV.U32 R17, RZ, RZ, R5 ;  /* 0x000000ffff117224 */ /* 0x000fe400078e0005 */
[----:B------:R-:W-:-:S07]  /*13b30*/  IMAD.MOV.U32 R21, RZ, RZ, R19 ;  /* 0x000000ffff157224 */ /* 0x000fce00078e0013 */
.L_x_35294:
[----:B------:R-:W-:Y:S05]  /*13b40*/  BSYNC.RECONVERGENT B1 ;  /* 0x0000000000017941 */ /* 0x000fea0003800200 */
.L_x_35292:
        /* <DEDUP_REMOVED lines=9> */
.L_x_35296:
[----:B------:R-:W-:Y:S02]  /*13be0*/  IMAD.MOV.U32 R19, RZ, RZ, R23 ;  /* 0x000000ffff137224 */ /* 0x000fe400078e0017 */
[----:B------:R-:W-:Y:S02]  /*13bf0*/  IMAD.MOV.U32 R27, RZ, RZ, R24 ;  /* 0x000000ffff1b7224 */ /* 0x000fe400078e0018 */
[----:B------:R-:W-:Y:S02]  /*13c00*/  IMAD.MOV.U32 R23, RZ, RZ, R18 ;  /* 0x000000ffff177224 */ /* 0x000fe400078e0012 */
[----:B------:R-:W-:-:S07]  /*13c10*/  IMAD.MOV.U32 R24, RZ, RZ, R7 ;  /* 0x000000ffff187224 */ /* 0x000fce00078e0007 */
.L_x_35297:
[----:B------:R-:W-:Y:S05]  /*13c20*/  BSYNC.RECONVERGENT B1 ;  /* 0x0000000000017941 */ /* 0x000fea0003800200 */
.L_x_35295:
        /* <DEDUP_REMOVED lines=9> */
.L_x_35299:
[----:B------:R-:W-:Y:S02]  /*13cc0*/  IMAD.MOV.U32 R18, RZ, RZ, R19 ;  /* 0x000000ffff127224 */ /* 0x000fe400078e0013 */
[----:B------:R-:W-:Y:S01]  /*13cd0*/  IMAD.MOV.U32 R26, RZ, RZ, R27 ;  /* 0x000000ffff1a7224 */ /* 0x000fe200078e001b */
[----:B------:R-:W-:Y:S01]  /*13ce0*/  MOV R27, R20 ;  /* 0x00000014001b7202 */ /* 0x000fe20000000f00 */
[----:B------:R-:W-:-:S07]  /*13cf0*/  IMAD.MOV.U32 R19, RZ, RZ, R6 ;  /* 0x000000ffff137224 */ /* 0x000fce00078e0006 */
.L_x_35300:
[----:B------:R-:W-:Y:S05]  /*13d00*/  BSYNC.RECONVERGENT B1 ;  /* 0x0000000000017941 */ /* 0x000fea0003800200 */
.L_x_35298:
        /* <DEDUP_REMOVED lines=9> */
.L_x_35302:
[----:B------:R-:W-:Y:S01]  /*13da0*/  IMAD.MOV.U32 R20, RZ, RZ, R18 ;  /* 0x000000ffff147224 */ /* 0x000fe200078e0012 */
[----:B------:R-:W-:Y:S01]  /*13db0*/  MOV R18, R8 ;  /* 0x0000000800127202 */ /* 0x000fe20000000f00 */
[----:B------:R-:W-:Y:S02]  /*13dc0*/  IMAD.MOV.U32 R32, RZ, RZ, R26 ;  /* 0x000000ffff207224 */ /* 0x000fe400078e001a */
[----:B------:R-:W-:-:S07]  /*13dd0*/  IMAD.MOV.U32 R26, RZ, RZ, R22 ;  /* 0x000000ffff1a7224 */ /* 0x000fce00078e0016 */
.L_x_35303:
[----:B------:R-:W-:Y:S05]  /*13de0*/  BSYNC.RECONVERGENT B1 ;  /* 0x0000000000017941 */ /* 0x000fea0003800200 */
.L_x_35301:
        /* <DEDUP_REMOVED lines=9> */
.L_x_35305:
[----:B------:R-:W-:Y:S01]  /*13e80*/  IMAD.MOV.U32 R22, RZ, RZ, R20 ;  /* 0x000000ffff167224 */ /* 0x000fe200078e0014 */
[----:B------:R-:W-:Y:S01]  /*13e90*/  MOV R38, R32 ;  /* 0x0000002000267202 */ /* 0x000fe20000000f00 */
[----:B------:R-:W-:Y:S02]  /*13ea0*/  IMAD.MOV.U32 R20, RZ, RZ, R9 ;  /* 0x000000ffff147224 */ /* 0x000fe400078e0009 */
[----:B------:R-:W-:-:S07]  /*13eb0*/  IMAD.MOV.U32 R32, RZ, RZ, R13 ;  /* 0x000000ffff207224 */ /* 0x000fce00078e000d */
.L_x_35306:
[----:B------:R-:W-:Y:S05]  /*13ec0*/  BSYNC.RECONVERGENT B1 ;  /* 0x0000000000017941 */ /* 0x000fea0003800200 */
.L_x_35304:
        /* <DEDUP_REMOVED lines=16> */
.L_x_35308:
[----:B------:R-:W-:Y:S02]  /*13fd0*/  IMAD.MOV.U32 R10, RZ, RZ, R11 ;  /* 0x000000ffff0a7224 */ /* 0x000fe400078e000b */
[----:B------:R-:W-:Y:S01]  /*13fe0*/  IMAD.MOV.U32 R2, RZ, RZ, R3 ;  /* 0x000000ffff027224 */ /* 0x000fe200078e0003 */
[----:B------:R-:W-:Y:S01]  /*13ff0*/  MOV R3, R16 ;  /* 0x0000001000037202 */ /* 0x000fe20000000f00 */
[----:B------:R-:W-:-:S07]  /*14000*/  IMAD.MOV.U32 R11, RZ, RZ, R15 ;  /* 0x000000ffff0b7224 */ /* 0x000fce00078e000f */
.L_x_35309:
[----:B------:R-:W-:Y:S05]  /*14010*/  BSYNC.RECONVERGENT B1 ;  /* 0x0000000000017941 */ /* 0x000fea0003800200 */
.L_x_35307:
        /* <DEDUP_REMOVED lines=9> */
.L_x_35311:
[----:B------:R-:W-:Y:S01]  /*140b0*/  IMAD.MOV.U32 R29, RZ, RZ, R10 ;  /* 0x000000ffff1d7224 */ /* 0x000fe200078e000a */
[----:B------:R-:W-:Y:S01]  /*140c0*/  MOV R10, R17 ;  /* 0x00000011000a7202 */ /* 0x000fe20000000f00 */
[----:B------:R-:W-:Y:S02]  /*140d0*/  IMAD.MOV.U32 R5, RZ, RZ, R2 ;  /* 0x000000ffff057224 */ /* 0x000fe400078e0002 */
[----:B------:R-:W-:-:S07]  /*140e0*/  IMAD.MOV.U32 R2, RZ, RZ, R21 ;  /* 0x000000ffff027224 */ /* 0x000fce00078e0015 */
.L_x_35312:
[----:B------:R-:W-:Y:S05]  /*140f0*/  BSYNC.RECONVERGENT B1 ;  /* 0x0000000000017941 */ /* 0x000fea0003800200 */
.L_x_35310:
        /* <DEDUP_REMOVED lines=9> */
.L_x_35314:
[----:B------:R-:W-:Y:S01]  /*14190*/  IMAD.MOV.U32 R28, RZ, RZ, R29 ;  /* 0x000000ffff1c7224 */ /* 0x000fe200078e001d */
[----:B------:R-:W-:Y:S01]  /*141a0*/  MOV R4, R5 ;  /* 0x0000000500047202 */ /* 0x000fe20000000f00 */
[----:B------:R-:W-:Y:S02]  /*141b0*/  IMAD.MOV.U32 R29, RZ, RZ, R23 ;  /* 0x000000ffff1d7224 */ /* 0x000fe400078e0017 */
[----:B------:R-:W-:-:S07]  /*141c0*/  IMAD.MOV.U32 R5, RZ, RZ, R24 ;  /* 0x000000ffff057224 */ /* 0x000fce00078e0018 */
.L_x_35315:
[----:B------:R-:W-:Y:S05]  /*141d0*/  BSYNC.RECONVERGENT B1 ;  /* 0x0000000000017941 */ /* 0x000fea0003800200 */
.L_x_35313:
        /* <DEDUP_REMOVED lines=9> */
.L_x_35317:
[----:B------:R-:W-:Y:S01]  /*14270*/  MOV R31, R28 ;  /* 0x0000001c001f7202 */ /* 0x000fe20000000f00 */
[----:B------:R-:W-:Y:S02]  /*14280*/  IMAD.MOV.U32 R7, RZ, RZ, R4 ;  /* 0x000000ffff077224 */ /* 0x000fe400078e0004 */
[----:B------:R-:W-:Y:S02]  /*14290*/  IMAD.MOV.U32 R28, RZ, RZ, R19 ;  /* 0x000000ffff1c7224 */ /* 0x000fe400078e0013 */
[----:B------:R-:W-:-:S07]  /*142a0*/  IMAD.MOV.U32 R4, RZ, RZ, R27 ;  /* 0x000000ffff047224 */ /* 0x000fce00078e001b */
.L_x_35318:
[----:B------:R-:W-:Y:S05]  /*142b0*/  BSYNC.RECONVERGENT B1 ;  /* 0x0000000000017941 */ /* 0x000fea0003800200 */
.L_x_35316:
        /* <DEDUP_REMOVED lines=9> */
.L_x_35320:
[----:B------:R-:W-:Y:S02]  /*14350*/  IMAD.MOV.U32 R30, RZ, RZ, R31 ;  /* 0x000000ffff1e7224 */ /* 0x000fe400078e001f */
[----:B------:R-:W-:Y:S02]  /*14360*/  IMAD.MOV.U32 R6, RZ, RZ, R7 ;  /* 0x000000ffff067224 */ /* 0x000fe400078e0007 */
[----:B------:R-:W-:Y:S02]  /*14370*/  IMAD.MOV.U32 R31, RZ, RZ, R18 ;  /* 0x000000ffff1f7224 */ /* 0x000fe400078e0012 */
[----:B------:R-:W-:-:S07]  /*14380*/  IMAD.MOV.U32 R7, RZ, RZ, R26 ;  /* 0x000000ffff077224 */ /* 0x000fce00078e001a */
.L_x_35321:
[----:B------:R-:W-:Y:S05]  /*14390*/  BSYNC.RECONVERGENT B1 ;  /* 0x0000000000017941 */ /* 0x000fea0003800200 */
.L_x_35319:
        /* <DEDUP_REMOVED lines=9> */
.L_x_35323:
[----:B------:R-:W-:Y:S02]  /*14430*/  IMAD.MOV.U32 R33, RZ, RZ, R30 ;  /* 0x000000ffff217224 */ /* 0x000fe400078e001e */
[----:B------:R-:W-:Y:S01]  /*14440*/  IMAD.MOV.U32 R9, RZ, RZ, R6 ;  /* 0x000000ffff097224 */ /* 0x000fe200078e0006 */
[----:B------:R-:W-:Y:S01]  /*14450*/  MOV R6, R32 ;  /* 0x0000002000067202 */ /* 0x000fe20000000f00 */
[----:B------:R-:W-:-:S07]  /*14460*/  IMAD.MOV.U32 R30, RZ, RZ, R20 ;  /* 0x000000ffff1e7224 */ /* 0x000fce00078e0014 */
.L_x_35324:
[----:B------:R-:W-:Y:S05]  /*14470*/  BSYNC.RECONVERGENT B1 ;  /* 0x0000000000017941 */ /* 0x000fea0003800200 */
.L_x_35322:
        /* <DEDUP_REMOVED lines=9> */
.L_x_35326:
[----:B------:R-:W-:Y:S01]  /*14510*/  IMAD.MOV.U32 R32, RZ, RZ, R33 ;  /* 0x000000ffff207224 */ /* 0x000fe200078e0021 */
[----:B------:R-:W-:Y:S01]  /*14520*/  MOV R33, R22 ;  /* 0x0000001600217202 */ /* 0x000fe20000000f00 */
[----:B------:R-:W-:Y:S02]  /*14530*/  IMAD.MOV.U32 R8, RZ, RZ, R9 ;  /* 0x000000ffff087224 */ /* 0x000fe400078e0009 */
[----:B------:R-:W-:-:S07]  /*14540*/  IMAD.MOV.U32 R9, RZ, RZ, R38 ;  /* 0x000000ffff097224 */ /* 0x000fce00078e0026 */
.L_x_35327:
[----:B------:R-:W-:Y:S05]  /*14550*/  BSYNC.RECONVERGENT B1 ;  /* 0x0000000000017941 */ /* 0x000fea0003800200 */
.L_x_35325:
        /* <DEDUP_REMOVED lines=19> */
.L_x_35159:
[----:B------:R-:W-:Y:S05]  /*14690*/  BSYNC.RECONVERGENT B0 ;  /* 0x0000000000007941 */ /* 0x000fea0003800200 */
.L_x_35158:
        /* <DEDUP_REMOVED lines=21> */
[----:B------:R-:W-:Y:S02]  /*147f0*/  FSEL R35, R20, R35, P3 ;  /* 0x0000002314237208 */ /* 0x000fe40001800000 */
[----:B------:R-:W-:Y:S02]  /*14800*/  FSEL R20, R34, R21, P3 ;  /* 0x0000001522147208 */ /* 0x000fe40001800000 */
[----:B------:R-:W-:Y:S01]  /*14810*/  FSEL R21, R21, R34, P3 ;  /* 0x0000002215157208 */ /* 0x000fe20001800000 */
[----:B------:R-:W-:-:S04]  /*14820*/  FADD.FTZ R35, -R38, R35 ;  /* 0x0000002326237221 */ /* 0x000fc80000010100 */
[----:B------:R-:W-:Y:S02]  /*14830*/  @!P0 IMAD.MOV.U32 R3, RZ, RZ, R26 ;  /* 0x000000ffff038224 */ /* 0x000fe400078e001a */
[----:B------:R-:W-:Y:S01]  /*14840*/  FMUL.FTZ R35, R35, 1.4426950216293334961 ;  /* 0x3fb8aa3b23237820 */ /* 0x000fe20000410000 */
[----:B------:R-:W-:Y:S02]  /*14850*/  @!P0 MOV R11, R22 ;  /* 0x00000016000b8202 */ /* 0x000fe40000000f00 */
[----:B------:R-:W-:-:S03]  /*14860*/  FSETP.GT.FTZ.AND P1, PT, R3, R2, PT ;  /* 0x000000020300720b */ /* 0x000fc60003f34000 */
[----:B------:R-:W0:Y:S01]  /*14870*/  MUFU.EX2 R35, R35 ;  /* 0x0000002300237308 */ /* 0x000e220000000800 */
        /* <DEDUP_REMOVED lines=8> */
.L_x_35331:
[----:B------:R-:W-:Y:S01]  /*14900*/  IMAD.MOV.U32 R22, RZ, RZ, R11 ;  /* 0x000000ffff167224 */ /* 0x000fe200078e000b */
[----:B------:R-:W-:Y:S01]  /*14910*/  MOV R11, R10 ;  /* 0x0000000a000b7202 */ /* 0x000fe20000000f00 */
[----:B------:R-:W-:Y:S02]  /*14920*/  IMAD.MOV.U32 R20, RZ, RZ, R3 ;  /* 0x000000ffff147224 */ /* 0x000fe400078e0003 */
[----:B------:R-:W-:-:S07]  /*14930*/  IMAD.MOV.U32 R3, RZ, RZ, R2 ;  /* 0x000000ffff037224 */ /* 0x000fce00078e0002 */
.L_x_35332:
[----:B------:R-:W-:Y:S05]  /*14940*/  BSYNC.RECONVERGENT B1 ;  /* 0x0000000000017941 */ /* 0x000fea0003800200 */
.L_x_35330:
        /* <DEDUP_REMOVED lines=9> */
.L_x_35334:
[----:B------:R-:W-:Y:S01]  /*149e0*/  IMAD.MOV.U32 R35, RZ, RZ, R22 ;  /* 0x000000ffff237224 */ /* 0x000fe200078e0016 */
[----:B------:R-:W-:Y:S01]  /*149f0*/  MOV R21, R20 ;  /* 0x0000001400157202 */ /* 0x000fe20000000f00 */
[----:B------:R-:W-:Y:S02]  /*14a00*/  IMAD.MOV.U32 R22, RZ, RZ, R29 ;  /* 0x000000ffff167224 */ /* 0x000fe400078e001d */
[----:B------:R-:W-:-:S07]  /*14a10*/  IMAD.MOV.U32 R20, RZ, RZ, R5 ;  /* 0x000000ffff147224 */ /* 0x000fce00078e0005 */
.L_x_35335:
[----:B------:R-:W-:Y:S05]  /*14a20*/  BSYNC.RECONVERGENT B1 ;  /* 0x0000000000017941 */ /* 0x000fea0003800200 */
.L_x_35333:
        /* <DEDUP_REMOVED lines=9> */
.L_x_35337:
[----:B------:R-:W-:Y:S01]  /*14ac0*/  MOV R10, R35 ;  /* 0x00000023000a7202 */ /* 0x000fe20000000f00 */
[----:B------:R-:W-:Y:S02]  /*14ad0*/  IMAD.MOV.U32 R2, RZ, RZ, R21 ;  /* 0x000000ffff027224 */ /* 0x000fe400078e0015 */
[----:B------:R-:W-:Y:S02]  /*14ae0*/  IMAD.MOV.U32 R35, RZ, RZ, R28 ;  /* 0x000000ffff237224 */ /* 0x000fe400078e001c */
[----:B------:R-:W-:-:S07]  /*14af0*/  IMAD.MOV.U32 R21, RZ, RZ, R4 ;  /* 0x000000ffff157224 */ /* 0x000fce00078e0004 */
.L_x_35338:
[----:B------:R-:W-:Y:S05]  /*14b00*/  BSYNC.RECONVERGENT B1 ;  /* 0x0000000000017941 */ /* 0x000fea0003800200 */
.L_x_35336:
        /* <DEDUP_REMOVED lines=9> */
.L_x_35340:
[----:B------:R-:W-:Y:S02]  /*14ba0*/  IMAD.MOV.U32 R29, RZ, RZ, R10 ;  /* 0x000000ffff1d7224 */ /* 0x000fe400078e000a */
[----:B------:R-:W-:Y:S02]  /*14bb0*/  IMAD.MOV.U32 R5, RZ, RZ, R2 ;  /* 0x000000ffff057224 */ /* 0x000fe400078e0002 */
[----:B------:R-:W-:Y:S02]  /*14bc0*/  IMAD.MOV.U32 R10, RZ, RZ, R31 ;  /* 0x000000ffff0a7224 */ /* 0x000fe400078e001f */
[----:B------:R-:W-:-:S07]  /*14bd0*/  IMAD.MOV.U32 R2, RZ, RZ, R7 ;  /* 0x000000ffff027224 */ /* 0x000fce00078e0007 */
.L_x_35341:
[----:B------:R-:W-:Y:S05]  /*14be0*/  BSYNC.RECONVERGENT B1 ;  /* 0x0000000000017941 */ /* 0x000fea0003800200 */
.L_x_35339:
        /* <DEDUP_REMOVED lines=9> */
.L_x_35343:
[----:B------:R-:W-:Y:S02]  /*14c80*/  IMAD.MOV.U32 R26, RZ, RZ, R29 ;  /* 0x000000ffff1a7224 */ /* 0x000fe400078e001d */
[----:B------:R-:W-:Y:S01]  /*14c90*/  IMAD.MOV.U32 R4, RZ, RZ, R5 ;  /* 0x000000ffff047224 */ /* 0x000fe200078e0005 */
[----:B------:R-:W-:Y:S01]  /*14ca0*/  MOV R5, R6 ;  /* 0x0000000600057202 */ /* 0x000fe20000000f00 */
[----:B------:R-:W-:-:S07]  /*14cb0*/  IMAD.MOV.U32 R29, RZ, RZ, R30 ;  /* 0x000000ffff1d7224 */ /* 0x000fce00078e001e */
.L_x_35344:
[----:B------:R-:W-:Y:S05]  /*14cc0*/  BSYNC.RECONVERGENT B1 ;  /* 0x0000000000017941 */ /* 0x000fea0003800200 */
.L_x_35342:
        /* <DEDUP_REMOVED lines=9> */
.L_x_35346:
[----:B------:R-:W-:Y:S01]  /*14d60*/  IMAD.MOV.U32 R31, RZ, RZ, R26 ;  /* 0x000000ffff1f7224 */ /* 0x000fe200078e001a */
[----:B------:R-:W-:Y:S01]  /*14d70*/  MOV R26, R33 ;  /* 0x00000021001a7202 */ /* 0x000fe20000000f00 */
[----:B------:R-:W-:Y:S02]  /*14d80*/  IMAD.MOV.U32 R7, RZ, RZ, R4 ;  /* 0x000000ffff077224 */ /* 0x000fe400078e0004 */
[----:B------:R-:W-:-:S07]  /*14d90*/  IMAD.MOV.U32 R4, RZ, RZ, R9 ;  /* 0x000000ffff047224 */ /* 0x000fce00078e0009 */
.L_x_35347:
[----:B------:R-:W-:Y:S05]  /*14da0*/  BSYNC.RECONVERGENT B1 ;  /* 0x0000000000017941 */ /* 0x000fea0003800200 */
.L_x_35345:
        /* <DEDUP_REMOVED lines=9> */
.L_x_35349:
[----:B------:R-:W-:Y:S01]  /*14e40*/  IMAD.MOV.U32 R9, RZ, RZ, R31 ;  /* 0x000000ffff097224 */ /* 0x000fe200078e001f */
[----:B------:R-:W-:Y:S01]  /*14e50*/  MOV R6, R7 ;  /* 0x0000000700067202 */ /* 0x000fe20000000f00 */
[----:B------:R-:W-:Y:S02]  /*14e60*/  IMAD.MOV.U32 R31, RZ, RZ, R32 ;  /* 0x000000ffff1f7224 */ /* 0x000fe400078e0020 */
[----:B------:R-:W-:-:S07]  /*14e70*/  IMAD.MOV.U32 R7, RZ, RZ, R8 ;  /* 0x000000ffff077224 */ /* 0x000fce00078e0008 */
.L_x_35350:
[----:B------:R-:W-:Y:S05]  /*14e80*/  BSYNC.RECONVERGENT B1 ;  /* 0x0000000000017941 */ /* 0x000fea0003800200 */
.L_x_35348:
        /* <DEDUP_REMOVED lines=16> */
.L_x_35352:
[----:B------:R-:W-:Y:S02]  /*14f90*/  IMAD.MOV.U32 R28, RZ, RZ, R11 ;  /* 0x000000ffff1c7224 */ /* 0x000fe400078e000b */
[----:B------:R-:W-:Y:S01]  /*14fa0*/  IMAD.MOV.U32 R8, RZ, RZ, R3 ;  /* 0x000000ffff087224 */ /* 0x000fe200078e0003 */
[----:B------:R-:W-:Y:S01]  /*14fb0*/  MOV R3, R20 ;  /* 0x0000001400037202 */ /* 0x000fe20000000f00 */
[----:B------:R-:W-:-:S07]  /*14fc0*/  IMAD.MOV.U32 R11, RZ, RZ, R22 ;  /* 0x000000ffff0b7224 */ /* 0x000fce00078e0016 */
.L_x_35353:
[----:B------:R-:W-:Y:S05]  /*14fd0*/  BSYNC.RECONVERGENT B1 ;  /* 0x0000000000017941 */ /* 0x000fea0003800200 */
.L_x_35351:
        /* <DEDUP_REMOVED lines=9> */
.L_x_35355:
[----:B------:R-:W-:Y:S01]  /*15070*/  IMAD.MOV.U32 R27, RZ, RZ, R28 ;  /* 0x000000ffff1b7224 */ /* 0x000fe200078e001c */
[----:B------:R-:W-:Y:S01]  /*15080*/  MOV R28, R35 ;  /* 0x00000023001c7202 */ /* 0x000fe20000000f00 */
[----:B------:R-:W-:Y:S02]  /*15090*/  IMAD.MOV.U32 R23, RZ, RZ, R8 ;  /* 0x000000ffff177224 */ /* 0x000fe400078e0008 */
[----:B------:R-:W-:-:S07]  /*150a0*/  IMAD.MOV.U32 R8, RZ, RZ, R21 ;  /* 0x000000ffff087224 */ /* 0x000fce00078e0015 */
.L_x_35356:
[----:B------:R-:W-:Y:S05]  /*150b0*/  BSYNC.RECONVERGENT B1 ;  /* 0x0000000000017941 */ /* 0x000fea0003800200 */
.L_x_35354:
        /* <DEDUP_REMOVED lines=9> */
.L_x_35358:
[----:B------:R-:W-:Y:S01]  /*15150*/  IMAD.MOV.U32 R22, RZ, RZ, R27 ;  /* 0x000000ffff167224 */ /* 0x000fe200078e001b */
[----:B------:R-:W-:Y:S01]  /*15160*/  MOV R20, R23 ;  /* 0x0000001700147202 */ /* 0x000fe20000000f00 */
[----:B------:R-:W-:Y:S02]  /*15170*/  IMAD.MOV.U32 R27, RZ, RZ, R10 ;  /* 0x000000ffff1b7224 */ /* 0x000fe400078e000a */
[----:B------:R-:W-:-:S07]  /*15180*/  IMAD.MOV.U32 R23, RZ, RZ, R2 ;  /* 0x000000ffff177224 */ /* 0x000fce00078e0002 */
.L_x_35359:
[----:B------:R-:W-:Y:S05]  /*15190*/  BSYNC.RECONVERGENT B1 ;  /* 0x0000000000017941 */ /* 0x000fea0003800200 */
.L_x_35357:
        /* <DEDUP_REMOVED lines=9> */
.L_x_35361:
[----:B------:R-:W-:Y:S01]  /*15230*/  MOV R33, R22 ;  /* 0x0000001600217202 */ /* 0x000fe20000000f00 */
[----:B------:R-:W-:Y:S02]  /*15240*/  IMAD.MOV.U32 R21, RZ, RZ, R20 ;  /* 0x000000ffff157224 */ /* 0x000fe400078e0014 */
[----:B------:R-:W-:Y:S02]  /*15250*/  IMAD.MOV.U32 R22, RZ, RZ, R29 ;  /* 0x000000ffff167224 */ /* 0x000fe400078e001d */
[----:B------:R-:W-:-:S07]  /*15260*/  IMAD.MOV.U32 R20, RZ, RZ, R5 ;  /* 0x000000ffff147224 */ /* 0x000fce00078e0005 */
.L_x_35362:
[----:B------:R-:W-:Y:S05]  /*15270*/  BSYNC.RECONVERGENT B1 ;  /* 0x0000000000017941 */ /* 0x000fea0003800200 */
.L_x_35360:
        /* <DEDUP_REMOVED lines=9> */
.L_x_35364:
[----:B------:R-:W-:Y:S02]  /*15310*/  IMAD.MOV.U32 R10, RZ, RZ, R33 ;  /* 0x000000ffff0a7224 */ /* 0x000fe400078e0021 */
[----:B------:R-:W-:Y:S02]  /*15320*/  IMAD.MOV.U32 R2, RZ, RZ, R21 ;  /* 0x000000ffff027224 */ /* 0x000fe400078e0015 */
[----:B------:R-:W-:Y:S02]  /*15330*/  IMAD.MOV.U32 R33, RZ, RZ, R26 ;  /* 0x000000ffff217224 */ /* 0x000fe400078e001a */
[----:B------:R-:W-:-:S07]  /*15340*/  IMAD.MOV.U32 R21, RZ, RZ, R4 ;  /* 0x000000ffff157224 */ /* 0x000fce00078e0004 */
.L_x_35365:
[----:B------:R-:W-:Y:S05]  /*15350*/  BSYNC.RECONVERGENT B1 ;  /* 0x0000000000017941 */ /* 0x000fea0003800200 */
.L_x_35363:
        /* <DEDUP_REMOVED lines=9> */
.L_x_35367:
[----:B------:R-:W-:Y:S02]  /*153f0*/  IMAD.MOV.U32 R4, RZ, RZ, R10 ;  /* 0x000000ffff047224 */ /* 0x000fe400078e000a */
[----:B------:R-:W-:Y:S01]  /*15400*/  IMAD.MOV.U32 R5, RZ, RZ, R2 ;  /* 0x000000ffff057224 */ /* 0x000fe200078e0002 */
[----:B------:R-:W-:Y:S01]  /*15410*/  MOV R2, R7 ;  /* 0x0000000700027202 */ /* 0x000fe20000000f00 */
[----:B------:R-:W-:-:S07]  /*15420*/  IMAD.MOV.U32 R10, RZ, RZ, R31 ;  /* 0x000000ffff0a7224 */ /* 0x000fce00078e001f */
.L_x_35368:
[----:B------:R-:W-:Y:S05]  /*15430*/  BSYNC.RECONVERGENT B1 ;  /* 0x0000000000017941 */ /* 0x000fea0003800200 */
.L_x_35366:
        /* <DEDUP_REMOVED lines=9> */
.L_x_35370:
[----:B------:R-:W-:Y:S01]  /*154d0*/  IMAD.MOV.U32 R26, RZ, RZ, R4 ;  /* 0x000000ffff1a7224 */ /* 0x000fe200078e0004 */
[----:B------:R-:W-:Y:S01]  /*154e0*/  MOV R4, R9 ;  /* 0x0000000900047202 */ /* 0x000fe20000000f00 */
[----:B------:R-:W-:Y:S02]  /*154f0*/  IMAD.MOV.U32 R7, RZ, RZ, R5 ;  /* 0x000000ffff077224 */ /* 0x000fe400078e0005 */
[----:B------:R-:W-:-:S07]  /*15500*/  IMAD.MOV.U32 R5, RZ, RZ, R6 ;  /* 0x000000ffff057224 */ /* 0x000fce00078e0006 */
.L_x_35371:
[----:B------:R-:W-:Y:S05]  /*15510*/  BSYNC.RECONVERGENT B1 ;  /* 0x0000000000017941 */ /* 0x000fea0003800200 */
.L_x_35369:
        /* <DEDUP_REMOVED lines=16> */
.L_x_35373:
[----:B------:R-:W-:Y:S02]  /*15620*/  IMAD.MOV.U32 R6, RZ, RZ, R11 ;  /* 0x000000ffff067224 */ /* 0x000fe400078e000b */
[----:B------:R-:W-:Y:S02]  /*15630*/  IMAD.MOV.U32 R12, RZ, RZ, R3 ;  /* 0x000000ffff0c7224 */ /* 0x000fe400078e0003 */
[----:B------:R-:W-:Y:S02]  /*15640*/  IMAD.MOV.U32 R11, RZ, RZ, R28 ;  /* 0x000000ffff0b7224 */ /* 0x000fe400078e001c */
[----:B------:R-:W-:-:S07]  /*15650*/  IMAD.MOV.U32 R3, RZ, RZ, R8 ;  /* 0x000000ffff037224 */ /* 0x000fce00078e0008 */
.L_x_35374:
[----:B------:R-:W-:Y:S05]  /*15660*/  BSYNC.RECONVERGENT B1 ;  /* 0x0000000000017941 */ /* 0x000fea0003800200 */
.L_x_35372:
        /* <DEDUP_REMOVED lines=9> */
.L_x_35376:
[----:B------:R-:W-:Y:S02]  /*15700*/  IMAD.MOV.U32 R9, RZ, RZ, R6 ;  /* 0x000000ffff097224 */ /* 0x000fe400078e0006 */
[----:B------:R-:W-:Y:S01]  /*15710*/  IMAD.MOV.U32 R29, RZ, RZ, R12 ;  /* 0x000000ffff1d7224 */ /* 0x000fe200078e000c */
[----:B------:R-:W-:Y:S01]  /*15720*/  MOV R12, R23 ;  /* 0x00000017000c7202 */ /* 0x000fe20000000f00 */
[----:B------:R-:W-:-:S07]  /*15730*/  IMAD.MOV.U32 R6, RZ, RZ, R27 ;  /* 0x000000ffff067224 */ /* 0x000fce00078e001b */
.L_x_35377:
[----:B------:R-:W-:Y:S05]  /*15740*/  BSYNC.RECONVERGENT B1 ;  /* 0x0000000000017941 */ /* 0x000fea0003800200 */
.L_x_35375:
        /* <DEDUP_REMOVED lines=9> */
.L_x_35379:
[----:B------:R-:W-:Y:S01]  /*157e0*/  IMAD.MOV.U32 R8, RZ, RZ, R9 ;  /* 0x000000ffff087224 */ /* 0x000fe200078e0009 */
[----:B------:R-:W-:Y:S01]  /*157f0*/  MOV R9, R22 ;  /* 0x0000001600097202 */ /* 0x000fe20000000f00 */
[----:B------:R-:W-:Y:S02]  /*15800*/  IMAD.MOV.U32 R16, RZ, RZ, R29 ;  /* 0x000000ffff107224 */ /* 0x000fe400078e001d */
[----:B------:R-:W-:-:S07]  /*15810*/  IMAD.MOV.U32 R29, RZ, RZ, R20 ;  /* 0x000000ffff1d7224 */ /* 0x000fce00078e0014 */
.L_x_35380:
[----:B------:R-:W-:Y:S05]  /*15820*/  BSYNC.RECONVERGENT B1 ;  /* 0x0000000000017941 */ /* 0x000fea0003800200 */
.L_x_35378:
        /* <DEDUP_REMOVED lines=9> */
.L_x_35382:
[----:B------:R-:W-:Y:S01]  /*158c0*/  IMAD.MOV.U32 R23, RZ, RZ, R8 ;  /* 0x000000ffff177224 */ /* 0x000fe200078e0008 */
[----:B------:R-:W-:Y:S01]  /*158d0*/  MOV R27, R16 ;  /* 0x00000010001b7202 */ /* 0x000fe20000000f00 */
[----:B------:R-:W-:Y:S02]  /*158e0*/  IMAD.MOV.U32 R8, RZ, RZ, R33 ;  /* 0x000000ffff087224 */ /* 0x000fe400078e0021 */
[----:B------:R-:W-:-:S07]  /*158f0*/  IMAD.MOV.U32 R16, RZ, RZ, R21 ;  /* 0x000000ffff107224 */ /* 0x000fce00078e0015 */
.L_x_35383:
[----:B------:R-:W-:Y:S05]  /*15900*/  BSYNC.RECONVERGENT B1 ;  /* 0x0000000000017941 */ /* 0x000fea0003800200 */
.L_x_35381:
        /* <DEDUP_REMOVED lines=9> */
.L_x_35385:
[----:B------:R-:W-:Y:S01]  /*159a0*/  MOV R21, R23 ;  /* 0x0000001700157202 */ /* 0x000fe20000000f00 */
[----:B------:R-:W-:Y:S02]  /*159b0*/  IMAD.MOV.U32 R20, RZ, RZ, R27 ;  /* 0x000000ffff147224 */ /* 0x000fe400078e001b */
[----:B------:R-:W-:Y:S02]  /*159c0*/  IMAD.MOV.U32 R23, RZ, RZ, R10 ;  /* 0x000000ffff177224 */ /* 0x000fe400078e000a */
[----:B------:R-:W-:-:S07]  /*159d0*/  IMAD.MOV.U32 R27, RZ, RZ, R2 ;  /* 0x000000ffff1b7224 */ /* 0x000fce00078e0002 */
.L_x_35386:
[----:B------:R-:W-:Y:S05]  /*159e0*/  BSYNC.RECONVERGENT B1 ;  /* 0x0000000000017941 */ /* 0x000fea0003800200 */
.L_x_35384:
        /* <DEDUP_REMOVED lines=9> */
.L_x_35388:
[----:B------:R-:W-:Y:S02]  /*15a80*/  IMAD.MOV.U32 R31, RZ, RZ, R21 ;  /* 0x000000ffff1f7224 */ /* 0x000fe400078e0015 */
[----:B------:R-:W-:Y:S02]  /*15a90*/  IMAD.MOV.U32 R2, RZ, RZ, R20 ;  /* 0x000000ffff027224 */ /* 0x000fe400078e0014 */
[----:B------:R-:W-:Y:S02]  /*15aa0*/  IMAD.MOV.U32 R21, RZ, RZ, R4 ;  /* 0x000000ffff157224 */ /* 0x000fe400078e0004 */
[----:B------:R-:W-:-:S07]  /*15ab0*/  IMAD.MOV.U32 R20, RZ, RZ, R5 ;  /* 0x000000ffff147224 */ /* 0x000fce00078e0005 */
.L_x_35389:
[----:B------:R-:W-:Y:S05]  /*15ac0*/  BSYNC.RECONVERGENT B1 ;  /* 0x0000000000017941 */ /* 0x000fea0003800200 */
.L_x_35387:
        /* <DEDUP_REMOVED lines=9> */
.L_x_35391:
[----:B------:R-:W-:Y:S02]  /*15b60*/  IMAD.MOV.U32 R4, RZ, RZ, R31 ;  /* 0x000000ffff047224 */ /* 0x000fe400078e001f */
[----:B------:R-:W-:Y:S01]  /*15b70*/  IMAD.MOV.U32 R5, RZ, RZ, R2 ;  /* 0x000000ffff057224 */ /* 0x000fe200078e0002 */
[----:B------:R-:W-:Y:S01]  /*15b80*/  MOV R2, R7 ;  /* 0x0000000700027202 */ /* 0x000fe20000000f00 */
[----:B------:R-:W-:-:S07]  /*15b90*/  IMAD.MOV.U32 R31, RZ, RZ, R26 ;  /* 0x000000ffff1f7224 */ /* 0x000fce00078e001a */
.L_x_35392:
[----:B------:R-:W-:Y:S05]  /*15ba0*/  BSYNC.RECONVERGENT B1 ;  /* 0x0000000000017941 */ /* 0x000fea0003800200 */
.L_x_35390:
        /* <DEDUP_REMOVED lines=16> */
.L_x_35394:
[----:B------:R-:W-:Y:S01]  /*15cb0*/  MOV R10, R11 ;  /* 0x0000000b000a7202 */ /* 0x000fe20000000f00 */
[----:B------:R-:W-:Y:S02]  /*15cc0*/  IMAD.MOV.U32 R22, RZ, RZ, R3 ;  /* 0x000000ffff167224 */ /* 0x000fe400078e0003 */
[----:B------:R-:W-:Y:S02]  /*15cd0*/  IMAD.MOV.U32 R11, RZ, RZ, R6 ;  /* 0x000000ffff0b7224 */ /* 0x000fe400078e0006 */
[----:B------:R-:W-:-:S07]  /*15ce0*/  IMAD.MOV.U32 R3, RZ, RZ, R12 ;  /* 0x000000ffff037224 */ /* 0x000fce00078e000c */
.L_x_35395:
[----:B------:R-:W-:Y:S05]  /*15cf0*/  BSYNC.RECONVERGENT B1 ;  /* 0x0000000000017941 */ /* 0x000fea0003800200 */
.L_x_35393:
        /* <DEDUP_REMOVED lines=9> */
.L_x_35397:
[----:B------:R-:W-:Y:S02]  /*15d90*/  IMAD.MOV.U32 R7, RZ, RZ, R10 ;  /* 0x000000ffff077224 */ /* 0x000fe400078e000a */
[----:B------:R-:W-:Y:S02]  /*15da0*/  IMAD.MOV.U32 R13, RZ, RZ, R22 ;  /* 0x000000ffff0d7224 */ /* 0x000fe400078e0016 */
[----:B------:R-:W-:Y:S02]  /*15db0*/  IMAD.MOV.U32 R10, RZ, RZ, R9 ;  /* 0x000000ffff0a7224 */ /* 0x000fe400078e0009 */
[----:B------:R-:W-:-:S07]  /*15dc0*/  IMAD.MOV.U32 R22, RZ, RZ, R29 ;  /* 0x000000ffff167224 */ /* 0x000fce00078e001d */
.L_x_35398:
[----:B------:R-:W-:Y:S05]  /*15dd0*/  BSYNC.RECONVERGENT B1 ;  /* 0x0000000000017941 */ /* 0x000fea0003800200 */
.L_x_35396:
        /* <DEDUP_REMOVED lines=9> */
.L_x_35400:
[----:B------:R-:W-:Y:S02]  /*15e70*/  IMAD.MOV.U32 R6, RZ, RZ, R7 ;  /* 0x000000ffff067224 */ /* 0x000fe400078e0007 */
[----:B------:R-:W-:Y:S01]  /*15e80*/  IMAD.MOV.U32 R12, RZ, RZ, R13 ;  /* 0x000000ffff0c7224 */ /* 0x000fe200078e000d */
[----:B------:R-:W-:Y:S01]  /*15e90*/  MOV R13, R16 ;  /* 0x00000010000d7202 */ /* 0x000fe20000000f00 */
[----:B------:R-:W-:-:S07]  /*15ea0*/  IMAD.MOV.U32 R7, RZ, RZ, R8 ;  /* 0x000000ffff077224 */ /* 0x000fce00078e0008 */
.L_x_35401:
[----:B------:R-:W-:Y:S05]  /*15eb0*/  BSYNC.RECONVERGENT B1 ;  /* 0x0000000000017941 */ /* 0x000fea0003800200 */
.L_x_35399:
        /* <DEDUP_REMOVED lines=9> */
.L_x_35403:
[----:B------:R-:W-:Y:S01]  /*15f50*/  IMAD.MOV.U32 R8, RZ, RZ, R6 ;  /* 0x000000ffff087224 */ /* 0x000fe200078e0006 */
[----:B------:R-:W-:Y:S01]  /*15f60*/  MOV R6, R23 ;  /* 0x0000001700067202 */ /* 0x000fe20000000f00 */
[----:B------:R-:W-:Y:S02]  /*15f70*/  IMAD.MOV.U32 R9, RZ, RZ, R12 ;  /* 0x000000ffff097224 */ /* 0x000fe400078e000c */
[----:B------:R-:W-:-:S07]  /*15f80*/  IMAD.MOV.U32 R12, RZ, RZ, R27 ;  /* 0x000000ffff0c7224 */ /* 0x000fce00078e001b */
.L_x_35404:
[----:B------:R-:W-:Y:S05]  /*15f90*/  BSYNC.RECONVERGENT B1 ;  /* 0x0000000000017941 */ /* 0x000fea0003800200 */
.L_x_35402:
        /* <DEDUP_REMOVED lines=9> */
.L_x_35406:
[----:B------:R-:W-:Y:S01]  /*16030*/  IMAD.MOV.U32 R16, RZ, RZ, R8 ;  /* 0x000000ffff107224 */ /* 0x000fe200078e0008 */
[----:B------:R-:W-:Y:S01]  /*16040*/  MOV R17, R9 ;  /* 0x0000000900117202 */ /* 0x000fe20000000f00 */
[----:B------:R-:W-:Y:S02]  /*16050*/  IMAD.MOV.U32 R8, RZ, RZ, R21 ;  /* 0x000000ffff087224 */ /* 0x000fe400078e0015 */
[----:B------:R-:W-:-:S07]  /*16060*/  IMAD.MOV.U32 R9, RZ, RZ, R20 ;  /* 0x000000ffff097224 */ /* 0x000fce00078e0014 */
.L_x_35407:
[----:B------:R-:W-:Y:S05]  /*16070*/  BSYNC.RECONVERGENT B1 ;  /* 0x0000000000017941 */ /* 0x000fea0003800200 */
.L_x_35405:
        /* <DEDUP_REMOVED lines=9> */
.L_x_35409:
[----:B------:R-:W-:Y:S01]  /*16110*/  MOV R21, R16 ;  /* 0x0000001000157202 */ /* 0x000fe20000000f00 */
[----:B------:R-:W-:Y:S02]  /*16120*/  IMAD.MOV.U32 R20, RZ, RZ, R17 ;  /* 0x000000ffff147224 */ /* 0x000fe400078e0011 */
[----:B------:R-:W-:Y:S02]  /*16130*/  IMAD.MOV.U32 R16, RZ, RZ, R31 ;  /* 0x000000ffff107224 */ /* 0x000fe400078e001f */
[----:B------:R-:W-:-:S07]  /*16140*/  IMAD.MOV.U32 R17, RZ, RZ, R2 ;  /* 0x000000ffff117224 */ /* 0x000fce00078e0002 */
.L_x_35410:
[----:B------:R-:W-:Y:S05]  /*16150*/  BSYNC.RECONVERGENT B1 ;  /* 0x0000000000017941 */ /* 0x000fea0003800200 */
.L_x_35408:
        /* <DEDUP_REMOVED lines=9> */
.L_x_35412:
[----:B------:R-:W-:Y:S02]  /*161f0*/  IMAD.MOV.U32 R2, RZ, RZ, R21 ;  /* 0x000000ffff027224 */ /* 0x000fe400078e0015 */
[----:B------:R-:W-:Y:S02]  /*16200*/  IMAD.MOV.U32 R23, RZ, RZ, R20 ;  /* 0x000000ffff177224 */ /* 0x000fe400078e0014 */
[----:B------:R-:W-:Y:S02]  /*16210*/  IMAD.MOV.U32 R21, RZ, RZ, R4 ;  /* 0x000000ffff157224 */ /* 0x000fe400078e0004 */
[----:B------:R-:W-:-:S07]  /*16220*/  IMAD.MOV.U32 R20, RZ, RZ, R5 ;  /* 0x000000ffff147224 */ /* 0x000fce00078e0005 */
.L_x_35413:
[----:B------:R-:W-:Y:S05]  /*16230*/  BSYNC.RECONVERGENT B1 ;  /* 0x0000000000017941 */ /* 0x000fea0003800200 */
.L_x_35411:
        /* <DEDUP_REMOVED lines=16> */
.L_x_35415:
[----:B------:R-:W-:Y:S01]  /*16340*/  IMAD.MOV.U32 R4, RZ, RZ, R11 ;  /* 0x000000ffff047224 */ /* 0x000fe200078e000b */
[----:B------:R-:W-:Y:S01]  /*16350*/  MOV R14, R3 ;  /* 0x00000003000e7202 */ /* 0x000fe20000000f00 */
[----:B------:R-:W-:Y:S02]  /*16360*/  IMAD.MOV.U32 R11, RZ, RZ, R10 ;  /* 0x000000ffff0b7224 */ /* 0x000fe400078e000a */
[----:B------:R-:W-:-:S07]  /*16370*/  IMAD.MOV.U32 R3, RZ, RZ, R22 ;  /* 0x000000ffff037224 */ /* 0x000fce00078e0016 */
.L_x_35416:
[----:B------:R-:W-:Y:S05]  /*16380*/  BSYNC.RECONVERGENT B1 ;  /* 0x0000000000017941 */ /* 0x000fea0003800200 */
.L_x_35414:
        /* <DEDUP_REMOVED lines=9> */
.L_x_35418:
[----:B------:R-:W-:Y:S01]  /*16420*/  MOV R5, R4 ;  /* 0x0000000400057202 */ /* 0x000fe20000000f00 */
[----:B------:R-:W-:Y:S02]  /*16430*/  IMAD.MOV.U32 R27, RZ, RZ, R14 ;  /* 0x000000ffff1b7224 */ /* 0x000fe400078e000e */
[----:B------:R-:W-:Y:S02]  /*16440*/  IMAD.MOV.U32 R4, RZ, RZ, R7 ;  /* 0x000000ffff047224 */ /* 0x000fe400078e0007 */
[----:B------:R-:W-:-:S07]  /*16450*/  IMAD.MOV.U32 R14, RZ, RZ, R13 ;  /* 0x000000ffff0e7224 */ /* 0x000fce00078e000d */
.L_x_35419:
[----:B------:R-:W-:Y:S05]  /*16460*/  BSYNC.RECONVERGENT B1 ;  /* 0x0000000000017941 */ /* 0x000fea0003800200 */
.L_x_35417:
        /* <DEDUP_REMOVED lines=9> */
.L_x_35421:
[----:B------:R-:W-:Y:S02]  /*16500*/  IMAD.MOV.U32 R7, RZ, RZ, R5 ;  /* 0x000000ffff077224 */ /* 0x000fe400078e0005 */
[----:B------:R-:W-:Y:S02]  /*16510*/  IMAD.MOV.U32 R10, RZ, RZ, R27 ;  /* 0x000000ffff0a7224 */ /* 0x000fe400078e001b */
[----:B------:R-:W-:Y:S02]  /*16520*/  IMAD.MOV.U32 R5, RZ, RZ, R6 ;  /* 0x000000ffff057224 */ /* 0x000fe400078e0006 */
[----:B------:R-:W-:-:S07]  /*16530*/  IMAD.MOV.U32 R27, RZ, RZ, R12 ;  /* 0x000000ffff1b7224 */ /* 0x000fce00078e000c */
.L_x_35422:
[----:B------:R-:W-:Y:S05]  /*16540*/  BSYNC.RECONVERGENT B1 ;  /* 0x0000000000017941 */ /* 0x000fea0003800200 */
.L_x_35420:
        /* <DEDUP_REMOVED lines=9> */
.L_x_35424:
[----:B------:R-:W-:Y:S02]  /*165e0*/  IMAD.MOV.U32 R13, RZ, RZ, R7 ;  /* 0x000000ffff0d7224 */ /* 0x000fe400078e0007 */
[----:B------:R-:W-:Y:S01]  /*165f0*/  IMAD.MOV.U32 R6, RZ, RZ, R10 ;  /* 0x000000ffff067224 */ /* 0x000fe200078e000a */
[----:B------:R-:W-:Y:S01]  /*16600*/  MOV R10, R9 ;  /* 0x00000009000a7202 */ /* 0x000fe20000000f00 */
[----:B------:R-:W-:-:S07]  /*16610*/  IMAD.MOV.U32 R7, RZ, RZ, R8 ;  /* 0x000000ffff077224 */ /* 0x000fce00078e0008 */
.L_x_35425:
[----:B------:R-:W-:Y:S05]  /*16620*/  BSYNC.RECONVERGENT B1 ;  /* 0x0000000000017941 */ /* 0x000fea0003800200 */
.L_x_35423:
        /* <DEDUP_REMOVED lines=9> */
.L_x_35427:
[----:B------:R-:W-:Y:S01]  /*166c0*/  IMAD.MOV.U32 R8, RZ, RZ, R13 ;  /* 0x000000ffff087224 */ /* 0x000fe200078e000d */
[----:B------:R-:W-:Y:S01]  /*166d0*/  MOV R13, R16 ;  /* 0x00000010000d7202 */ /* 0x000fe20000000f00 */
[----:B------:R-:W-:Y:S02]  /*166e0*/  IMAD.MOV.U32 R9, RZ, RZ, R6 ;  /* 0x000000ffff097224 */ /* 0x000fe400078e0006 */
[----:B------:R-:W-:-:S07]  /*166f0*/  IMAD.MOV.U32 R6, RZ, RZ, R17 ;  /* 0x000000ffff067224 */ /* 0x000fce00078e0011 */
.L_x_35428:
[----:B------:R-:W-:Y:S05]  /*16700*/  BSYNC.RECONVERGENT B1 ;  /* 0x0000000000017941 */ /* 0x000fea0003800200 */
.L_x_35426:
        /* <DEDUP_REMOVED lines=9> */
.L_x_35430:
[----:B------:R-:W-:Y:S01]  /*167a0*/  IMAD.MOV.U32 R17, RZ, RZ, R8 ;  /* 0x000000ffff117224 */ /* 0x000fe200078e0008 */
[----:B------:R-:W-:Y:S01]  /*167b0*/  MOV R12, R9 ;  /* 0x00000009000c7202 */ /* 0x000fe20000000f00 */
[----:B------:R-:W-:Y:S02]  /*167c0*/  IMAD.MOV.U32 R8, RZ, RZ, R21 ;  /* 0x000000ffff087224 */ /* 0x000fe400078e0015 */
[----:B------:R-:W-:-:S07]  /*167d0*/  IMAD.MOV.U32 R9, RZ, RZ, R20 ;  /* 0x000000ffff097224 */ /* 0x000fce00078e0014 */
.L_x_35431:
[----:B------:R-:W-:Y:S05]  /*167e0*/  BSYNC.RECONVERGENT B1 ;  /* 0x0000000000017941 */ /* 0x000fea0003800200 */
.L_x_35429:
        /* <DEDUP_REMOVED lines=9> */
.L_x_35433:
[----:B------:R-:W-:Y:S01]  /*16880*/  MOV R16, R17 ;  /* 0x0000001100107202 */ /* 0x000fe20000000f00 */
[----:B------:R-:W-:Y:S02]  /*16890*/  IMAD.MOV.U32 R18, RZ, RZ, R12 ;  /* 0x000000ffff127224 */ /* 0x000fe400078e000c */
[----:B------:R-:W-:Y:S02]  /*168a0*/  IMAD.MOV.U32 R17, RZ, RZ, R2 ;  /* 0x000000ffff117224 */ /* 0x000fe400078e0002 */
[----:B------:R-:W-:-:S07]  /*168b0*/  IMAD.MOV.U32 R12, RZ, RZ, R23 ;  /* 0x000000ffff0c7224 */ /* 0x000fce00078e0017 */
.L_x_35434:
[----:B------:R-:W-:Y:S05]  /*168c0*/  BSYNC.RECONVERGENT B1 ;  /* 0x0000000000017941 */ /* 0x000fea0003800200 */
.L_x_35432:
        /* <DEDUP_REMOVED lines=16> */
.L_x_35436:
[----:B------:R-:W-:Y:S01]  /*169d0*/  IMAD.MOV.U32 R2, RZ, RZ, R11 ;  /* 0x000000ffff027224 */ /* 0x000fe200078e000b */
[----:B------:R-:W-:Y:S01]  /*169e0*/  MOV R11, R4 ;  /* 0x00000004000b7202 */ /* 0x000fe20000000f00 */
[----:B------:R-:W-:Y:S02]  /*169f0*/  IMAD.MOV.U32 R20, RZ, RZ, R3 ;  /* 0x000000ffff147224 */ /* 0x000fe400078e0003 */
[----:B------:R-:W-:-:S07]  /*16a00*/  IMAD.MOV.U32 R3, RZ, RZ, R14 ;  /* 0x000000ffff037224 */ /* 0x000fce00078e000e */
.L_x_35437:
[----:B------:R-:W-:Y:S05]  /*16a10*/  BSYNC.RECONVERGENT B1 ;  /* 0x0000000000017941 */ /* 0x000fea0003800200 */
.L_x_35435:
        /* <DEDUP_REMOVED lines=9> */
.L_x_35439:
[----:B------:R-:W-:Y:S01]  /*16ab0*/  IMAD.MOV.U32 R4, RZ, RZ, R2 ;  /* 0x000000ffff047224 */ /* 0x000fe200078e0002 */
[----:B------:R-:W-:Y:S01]  /*16ac0*/  MOV R15, R20 ;  /* 0x00000014000f7202 */ /* 0x000fe20000000f00 */
[----:B------:R-:W-:Y:S02]  /*16ad0*/  IMAD.MOV.U32 R2, RZ, RZ, R5 ;  /* 0x000000ffff027224 */ /* 0x000fe400078e0005 */
[----:B------:R-:W-:-:S07]  /*16ae0*/  IMAD.MOV.U32 R20, RZ, RZ, R27 ;  /* 0x000000ffff147224 */ /* 0x000fce00078e001b */
.L_x_35440:
[----:B------:R-:W-:Y:S05]  /*16af0*/  BSYNC.RECONVERGENT B1 ;  /* 0x0000000000017941 */ /* 0x000fea0003800200 */
.L_x_35438:
        /* <DEDUP_REMOVED lines=9> */
.L_x_35442:
[----:B------:R-:W-:Y:S01]  /*16b90*/  MOV R14, R4 ;  /* 0x00000004000e7202 */ /* 0x000fe20000000f00 */
[----:B------:R-:W-:Y:S02]  /*16ba0*/  IMAD.MOV.U32 R5, RZ, RZ, R15 ;  /* 0x000000ffff057224 */ /* 0x000fe400078e000f */
[----:B------:R-:W-:Y:S02]  /*16bb0*/  IMAD.MOV.U32 R4, RZ, RZ, R7 ;  /* 0x000000ffff047224 */ /* 0x000fe400078e0007 */
[----:B------:R-:W-:-:S07]  /*16bc0*/  IMAD.MOV.U32 R15, RZ, RZ, R10 ;  /* 0x000000ffff0f7224 */ /* 0x000fce00078e000a */
.L_x_35443:
[----:B------:R-:W-:Y:S05]  /*16bd0*/  BSYNC.RECONVERGENT B1 ;  /* 0x0000000000017941 */ /* 0x000fea0003800200 */
.L_x_35441:
        /* <DEDUP_REMOVED lines=9> */
.L_x_35445:
[----:B------:R-:W-:Y:S02]  /*16c70*/  IMAD.MOV.U32 R7, RZ, RZ, R14 ;  /* 0x000000ffff077224 */ /* 0x000fe400078e000e */
[----:B------:R-:W-:Y:S02]  /*16c80*/  IMAD.MOV.U32 R10, RZ, RZ, R5 ;  /* 0x000000ffff0a7224 */ /* 0x000fe400078e0005 */
[----:B------:R-:W-:Y:S02]  /*16c90*/  IMAD.MOV.U32 R14, RZ, RZ, R13 ;  /* 0x000000ffff0e7224 */ /* 0x000fe400078e000d */
[----:B------:R-:W-:-:S07]  /*16ca0*/  IMAD.MOV.U32 R5, RZ, RZ, R6 ;  /* 0x000000ffff057224 */ /* 0x000fce00078e0006 */
.L_x_35446:
[----:B------:R-:W-:Y:S05]  /*16cb0*/  BSYNC.RECONVERGENT B1 ;  /* 0x0000000000017941 */ /* 0x000fea0003800200 */
.L_x_35444:
        /* <DEDUP_REMOVED lines=9> */
.L_x_35448:
[----:B------:R-:W-:Y:S02]  /*16d50*/  IMAD.MOV.U32 R6, RZ, RZ, R7 ;  /* 0x000000ffff067224 */ /* 0x000fe400078e0007 */
[----:B------:R-:W-:Y:S01]  /*16d60*/  IMAD.MOV.U32 R13, RZ, RZ, R10 ;  /* 0x000000ffff0d7224 */ /* 0x000fe200078e000a */
[----:B------:R-:W-:Y:S01]  /*16d70*/  MOV R10, R9 ;  /* 0x00000009000a7202 */ /* 0x000fe20000000f00 */
[----:B------:R-:W-:-:S07]  /*16d80*/  IMAD.MOV.U32 R7, RZ, RZ, R8 ;  /* 0x000000ffff077224 */ /* 0x000fce00078e0008 */
.L_x_35449:
[----:B------:R-:W-:Y:S05]  /*16d90*/  BSYNC.RECONVERGENT B1 ;  /* 0x0000000000017941 */ /* 0x000fea0003800200 */
.L_x_35447:
        /* <DEDUP_REMOVED lines=9> */
.L_x_35451:
[----:B------:R-:W-:Y:S01]  /*16e30*/  IMAD.MOV.U32 R9, RZ, RZ, R6 ;  /* 0x000000ffff097224 */ /* 0x000fe200078e0006 */
[----:B------:R-:W-:Y:S01]  /*16e40*/  MOV R6, R17 ;  /* 0x0000001100067202 */ /* 0x000fe20000000f00 */
[----:B------:R-:W-:Y:S02]  /*16e50*/  IMAD.MOV.U32 R19, RZ, RZ, R13 ;  /* 0x000000ffff137224 */ /* 0x000fe400078e000d */
[----:B------:R-:W-:-:S07]  /*16e60*/  IMAD.MOV.U32 R13, RZ, RZ, R12 ;  /* 0x000000ffff0d7224 */ /* 0x000fce00078e000c */
.L_x_35452:
[----:B------:R-:W-:Y:S05]  /*16e70*/  BSYNC.RECONVERGENT B1 ;  /* 0x0000000000017941 */ /* 0x000fea0003800200 */
.L_x_35450:
        /* <DEDUP_REMOVED lines=9> */
.L_x_35454:
[----:B------:R-:W-:Y:S01]  /*16f10*/  IMAD.MOV.U32 R8, RZ, RZ, R9 ;  /* 0x000000ffff087224 */ /* 0x000fe200078e0009 */
[----:B------:R-:W-:Y:S01]  /*16f20*/  MOV R12, R19 ;  /* 0x00000013000c7202 */ /* 0x000fe20000000f00 */
[----:B------:R-:W-:Y:S02]  /*16f30*/  IMAD.MOV.U32 R9, RZ, RZ, R16 ;  /* 0x000000ffff097224 */ /* 0x000fe400078e0010 */
[----:B------:R-:W-:-:S07]  /*16f40*/  IMAD.MOV.U32 R19, RZ, RZ, R18 ;  /* 0x000000ffff137224 */ /* 0x000fce00078e0012 */
.L_x_35455:
[----:B------:R-:W-:Y:S05]  /*16f50*/  BSYNC.RECONVERGENT B1 ;  /* 0x0000000000017941 */ /* 0x000fea0003800200 */
.L_x_35453:
        /* <DEDUP_REMOVED lines=16> */
.L_x_35457:
[----:B------:R-:W-:Y:S02]  /*17060*/  IMAD.MOV.U32 R16, RZ, RZ, R11 ;  /* 0x000000ffff107224 */ /* 0x000fe400078e000b */
[----:B------:R-:W-:Y:S01]  /*17070*/  IMAD.MOV.U32 R18, RZ, RZ, R3 ;  /* 0x000000ffff127224 */ /* 0x000fe200078e0003 */
[----:B------:R-:W-:Y:S01]  /*17080*/  MOV R3, R20 ;  /* 0x0000001400037202 */ /* 0x000fe20000000f00 */
[----:B------:R-:W-:-:S07]  /*17090*/  IMAD.MOV.U32 R11, RZ, RZ, R2 ;  /* 0x000000ffff0b7224 */ /* 0x000fce00078e0002 */
.L_x_35458:
[----:B------:R-:W-:Y:S05]  /*170a0*/  BSYNC.RECONVERGENT B1 ;  /* 0x0000000000017941 */ /* 0x000fea0003800200 */
.L_x_35456:
        /* <DEDUP_REMOVED lines=9> */
.L_x_35460:
[----:B------:R-:W-:Y:S01]  /*17140*/  IMAD.MOV.U32 R17, RZ, RZ, R16 ;  /* 0x000000ffff117224 */ /* 0x000fe200078e0010 */
[----:B------:R-:W-:Y:S01]  /*17150*/  MOV R16, R4 ;  /* 0x0000000400107202 */ /* 0x000fe20000000f00 */
[----:B------:R-:W-:Y:S02]  /*17160*/  IMAD.MOV.U32 R20, RZ, RZ, R18 ;  /* 0x000000ffff147224 */ /* 0x000fe400078e0012 */
[----:B------:R-:W-:-:S07]  /*17170*/  IMAD.MOV.U32 R18, RZ, RZ, R15 ;  /* 0x000000ffff127224 */ /* 0x000fce00078e000f */
.L_x_35461:
[----:B------:R-:W-:Y:S05]  /*17180*/  BSYNC.RECONVERGENT B1 ;  /* 0x0000000000017941 */ /* 0x000fea0003800200 */
.L_x_35459:
        /* <DEDUP_REMOVED lines=9> */
.L_x_35463:
[----:B------:R-:W-:Y:S01]  /*17220*/  IMAD.MOV.U32 R22, RZ, RZ, R17 ;  /* 0x000000ffff167224 */ /* 0x000fe200078e0011 */
[----:B------:R-:W-:Y:S01]  /*17230*/  MOV R15, R20 ;  /* 0x00000014000f7202 */ /* 0x000fe20000000f00 */
[----:B------:R-:W-:Y:S02]  /*17240*/  IMAD.MOV.U32 R17, RZ, RZ, R14 ;  /* 0x000000ffff117224 */ /* 0x000fe400078e000e */
[----:B------:R-:W-:-:S07]  /*17250*/  IMAD.MOV.U32 R20, RZ, RZ, R5 ;  /* 0x000000ffff147224 */ /* 0x000fce00078e0005 */
.L_x_35464:
[----:B------:R-:W-:Y:S05]  /*17260*/  BSYNC.RECONVERGENT B1 ;  /* 0x0000000000017941 */ /* 0x000fea0003800200 */
.L_x_35462:
        /* <DEDUP_REMOVED lines=9> */
.L_x_35466:
[----:B------:R-:W-:Y:S01]  /*17300*/  MOV R21, R22 ;  /* 0x0000001600157202 */ /* 0x000fe20000000f00 */
[----:B------:R-:W-:Y:S02]  /*17310*/  IMAD.MOV.U32 R14, RZ, RZ, R15 ;  /* 0x000000ffff0e7224 */ /* 0x000fe400078e000f */
[----:B------:R-:W-:Y:S02]  /*17320*/  IMAD.MOV.U32 R22, RZ, RZ, R7 ;  /* 0x000000ffff167224 */ /* 0x000fe400078e0007 */
[----:B------:R-:W-:-:S07]  /*17330*/  IMAD.MOV.U32 R15, RZ, RZ, R10 ;  /* 0x000000ffff0f7224 */ /* 0x000fce00078e000a */
.L_x_35467:
[----:B------:R-:W-:Y:S05]  /*17340*/  BSYNC.RECONVERGENT B1 ;  /* 0x0000000000017941 */ /* 0x000fea0003800200 */
.L_x_35465:
        /* <DEDUP_REMOVED lines=9> */
.L_x_35469:
[----:B------:R-:W-:Y:S02]  /*173e0*/  IMAD.MOV.U32 R24, RZ, RZ, R21 ;  /* 0x000000ffff187224 */ /* 0x000fe400078e0015 */
[----:B------:R-:W-:Y:S02]  /*173f0*/  IMAD.MOV.U32 R26, RZ, RZ, R14 ;  /* 0x000000ffff1a7224 */ /* 0x000fe400078e000e */
[----:B------:R-:W-:Y:S02]  /*17400*/  IMAD.MOV.U32 R21, RZ, RZ, R6 ;  /* 0x000000ffff157224 */ /* 0x000fe400078e0006 */
[----:B------:R-:W-:-:S07]  /*17410*/  IMAD.MOV.U32 R14, RZ, RZ, R13 ;  /* 0x000000ffff0e7224 */ /* 0x000fce00078e000d */
.L_x_35470:
[----:B------:R-:W-:Y:S05]  /*17420*/  BSYNC.RECONVERGENT B1 ;  /* 0x0000000000017941 */ /* 0x000fea0003800200 */
.L_x_35468:
        /* <DEDUP_REMOVED lines=9> */
.L_x_35472:
[----:B------:R-:W-:Y:S02]  /*174c0*/  IMAD.MOV.U32 R13, RZ, RZ, R24 ;  /* 0x000000ffff0d7224 */ /* 0x000fe400078e0018 */
[----:B------:R-:W-:Y:S01]  /*174d0*/  IMAD.MOV.U32 R23, RZ, RZ, R26 ;  /* 0x000000ffff177224 */ /* 0x000fe200078e001a */
[----:B------:R-:W-:Y:S01]  /*174e0*/  MOV R26, R19 ;  /* 0x00000013001a7202 */ /* 0x000fe20000000f00 */
[----:B------:R-:W-:-:S07]  /*174f0*/  IMAD.MOV.U32 R24, RZ, RZ, R9 ;  /* 0x000000ffff187224 */ /* 0x000fce00078e0009 */
.L_x_35473:
[----:B------:R-:W-:Y:S05]  /*17500*/  BSYNC.RECONVERGENT B1 ;  /* 0x0000000000017941 */ /* 0x000fea0003800200 */
.L_x_35471:
        /* <DEDUP_REMOVED lines=9> */
.L_x_35475:
[----:B------:R-:W-:Y:S01]  /*175a0*/  IMAD.MOV.U32 R36, RZ, RZ, R13 ;  /* 0x000000ffff247224 */ /* 0x000fe200078e000d */
[----:B------:R-:W-:Y:S01]  /*175b0*/  MOV R13, R8 ;  /* 0x00000008000d7202 */ /* 0x000fe20000000f00 */
[----:B------:R-:W-:Y:S02]  /*175c0*/  IMAD.MOV.U32 R40, RZ, RZ, R23 ;  /* 0x000000ffff287224 */ /* 0x000fe400078e0017 */
[----:B------:R-:W-:-:S07]  /*175d0*/  IMAD.MOV.U32 R23, RZ, RZ, R12 ;  /* 0x000000ffff177224 */ /* 0x000fce00078e000c */
.L_x_35476:
[----:B------:R-:W-:Y:S05]  /*175e0*/  BSYNC.RECONVERGENT B1 ;  /* 0x0000000000017941 */ /* 0x000fea0003800200 */
.L_x_35474:
        /* <DEDUP_REMOVED lines=16> */
.L_x_35478:
[----:B------:R-:W-:Y:S02]  /*176f0*/  IMAD.MOV.U32 R10, RZ, RZ, R11 ;  /* 0x000000ffff0a7224 */ /* 0x000fe400078e000b */
[----:B------:R-:W-:Y:S02]  /*17700*/  IMAD.MOV.U32 R2, RZ, RZ, R3 ;  /* 0x000000ffff027224 */ /* 0x000fe400078e0003 */
[----:B------:R-:W-:Y:S02]  /*17710*/  IMAD.MOV.U32 R11, RZ, RZ, R16 ;  /* 0x000000ffff0b7224 */ /* 0x000fe400078e0010 */
[----:B------:R-:W-:-:S07]  /*17720*/  IMAD.MOV.U32 R3, RZ, RZ, R18 ;  /* 0x000000ffff037224 */ /* 0x000fce00078e0012 */
.L_x_35479:
[----:B------:R-:W-:Y:S05]  /*17730*/  BSYNC.RECONVERGENT B1 ;  /* 0x0000000000017941 */ /* 0x000fea0003800200 */
.L_x_35477:
        /* <DEDUP_REMOVED lines=9> */
.L_x_35481:
[----:B------:R-:W-:Y:S02]  /*177d0*/  IMAD.MOV.U32 R29, RZ, RZ, R10 ;  /* 0x000000ffff1d7224 */ /* 0x000fe400078e000a */
[----:B------:R-:W-:Y:S01]  /*177e0*/  IMAD.MOV.U32 R5, RZ, RZ, R2 ;  /* 0x000000ffff057224 */ /* 0x000fe200078e0002 */
[----:B------:R-:W-:Y:S01]  /*177f0*/  MOV R2, R20 ;  /* 0x0000001400027202 */ /* 0x000fe20000000f00 */
[----:B------:R-:W-:-:S07]  /*17800*/  IMAD.MOV.U32 R10, RZ, RZ, R17 ;  /* 0x000000ffff0a7224 */ /* 0x000fce00078e0011 */
.L_x_35482:
[----:B------:R-:W-:Y:S05]  /*17810*/  BSYNC.RECONVERGENT B1 ;  /* 0x0000000000017941 */ /* 0x000fea0003800200 */
.L_x_35480:
        /* <DEDUP_REMOVED lines=9> */
.L_x_35484:
[----:B------:R-:W-:Y:S01]  /*178b0*/  IMAD.MOV.U32 R28, RZ, RZ, R29 ;  /* 0x000000ffff1c7224 */ /* 0x000fe200078e001d */
[----:B------:R-:W-:Y:S01]  /*178c0*/  MOV R29, R22 ;  /* 0x00000016001d7202 */ /* 0x000fe20000000f00 */
[----:B------:R-:W-:Y:S02]  /*178d0*/  IMAD.MOV.U32 R4, RZ, RZ, R5 ;  /* 0x000000ffff047224 */ /* 0x000fe400078e0005 */
[----:B------:R-:W-:-:S07]  /*178e0*/  IMAD.MOV.U32 R5, RZ, RZ, R15 ;  /* 0x000000ffff057224 */ /* 0x000fce00078e000f */
.L_x_35485:
[----:B------:R-:W-:Y:S05]  /*178f0*/  BSYNC.RECONVERGENT B1 ;  /* 0x0000000000017941 */ /* 0x000fea0003800200 */
.L_x_35483:
        /* <DEDUP_REMOVED lines=9> */
.L_x_35487:
[----:B------:R-:W-:Y:S01]  /*17990*/  IMAD.MOV.U32 R31, RZ, RZ, R28 ;  /* 0x000000ffff1f7224 */ /* 0x000fe200078e001c */
[----:B------:R-:W-:Y:S01]  /*179a0*/  MOV R7, R4 ;  /* 0x0000000400077202 */ /* 0x000fe20000000f00 */
[----:B------:R-:W-:Y:S02]  /*179b0*/  IMAD.MOV.U32 R28, RZ, RZ, R21 ;  /* 0x000000ffff1c7224 */ /* 0x000fe400078e0015 */
[----:B------:R-:W-:-:S07]  /*179c0*/  IMAD.MOV.U32 R4, RZ, RZ, R14 ;  /* 0x000000ffff047224 */ /* 0x000fce00078e000e */
.L_x_35488:
[----:B------:R-:W-:Y:S05]  /*179d0*/  BSYNC.RECONVERGENT B1 ;  /* 0x0000000000017941 */ /* 0x000fea0003800200 */
.L_x_35486:
        /* <DEDUP_REMOVED lines=9> */
.L_x_35490:
[----:B------:R-:W-:Y:S01]  /*17a70*/  MOV R30, R31 ;  /* 0x0000001f001e7202 */ /* 0x000fe20000000f00 */
[----:B------:R-:W-:Y:S02]  /*17a80*/  IMAD.MOV.U32 R6, RZ, RZ, R7 ;  /* 0x000000ffff067224 */ /* 0x000fe400078e0007 */
[----:B------:R-:W-:Y:S02]  /*17a90*/  IMAD.MOV.U32 R31, RZ, RZ, R24 ;  /* 0x000000ffff1f7224 */ /* 0x000fe400078e0018 */
[----:B------:R-:W-:-:S07]  /*17aa0*/  IMAD.MOV.U32 R7, RZ, RZ, R26 ;  /* 0x000000ffff077224 */ /* 0x000fce00078e001a */
.L_x_35491:
[----:B------:R-:W-:Y:S05]  /*17ab0*/  BSYNC.RECONVERGENT B1 ;  /* 0x0000000000017941 */ /* 0x000fea0003800200 */
.L_x_35489:
        /* <DEDUP_REMOVED lines=9> */
.L_x_35493:
[----:B------:R-:W-:Y:S02]  /*17b50*/  IMAD.MOV.U32 R33, RZ, RZ, R30 ;  /* 0x000000ffff217224 */ /* 0x000fe400078e001e */
[----:B------:R-:W-:Y:S02]  /*17b60*/  IMAD.MOV.U32 R9, RZ, RZ, R6 ;  /* 0x000000ffff097224 */ /* 0x000fe400078e0006 */
[----:B------:R-:W-:Y:S02]  /*17b70*/  IMAD.MOV.U32 R30, RZ, RZ, R13 ;  /* 0x000000ffff1e7224 */ /* 0x000fe400078e000d */
[----:B------:R-:W-:-:S07]  /*17b80*/  IMAD.MOV.U32 R6, RZ, RZ, R23 ;  /* 0x000000ffff067224 */ /* 0x000fce00078e0017 */
.L_x_35494:
[----:B------:R-:W-:Y:S05]  /*17b90*/  BSYNC.RECONVERGENT B1 ;  /* 0x0000000000017941 */ /* 0x000fea0003800200 */
.L_x_35492:
        /* <DEDUP_REMOVED lines=9> */
.L_x_35495:
[----:B------:R-:W-:Y:S01]  /*17c30*/  IMAD.MOV.U32 R32, RZ, RZ, R33 ;  /* 0x000000ffff207224 */ /* 0x000fe200078e0021 */
[----:B------:R-:W-:Y:S01]  /*17c40*/  MOV R8, R9 ;  /* 0x0000000900087202 */ /* 0x000fe20000000f00 */
[----:B------:R-:W-:Y:S02]  /*17c50*/  IMAD.MOV.U32 R35, RZ, RZ, R38 ;  /* 0x000000ffff237224 */ /* 0x000fe400078e0026 */
[----:B------:R-:W-:Y:S02]  /*17c60*/  IMAD.MOV.U32 R33, RZ, RZ, R36 ;  /* 0x000000ffff217224 */ /* 0x000fe400078e0024 */
[----:B------:R-:W-:-:S07]  /*17c70*/  IMAD.MOV.U32 R9, RZ, RZ, R40 ;  /* 0x000000ffff097224 */ /* 0x000fce00078e0028 */
.L_x_35329:
[----:B------:R-:W-:Y:S05]  /*17c80*/  BSYNC.RECONVERGENT B0 ;  /* 0x0000000000007941 */ /* 0x000fea0003800200 */
.L_x_35328:
        /* <DEDUP_REMOVED lines=65> */
.L_x_35496:
        /* <DEDUP_REMOVED lines=14> */
.L_x_38497:


//--------------------- .text._ZN17fastertransformer38beam_online_softmax_topk_stage2_kernelIfLi8ELi32EEEvPKfS2_PiPT_ii --------------------------
	.section	.text._ZN17fastertransformer38beam_online_softmax_topk_stage2_kernelIfLi8ELi32EEEvPKfS2_PiPT_ii,"ax",@progbits
	.align	128
        .global         _ZN17fastertransformer38beam_online_softmax_topk_stage2_kernelIfLi8ELi32EEEvPKfS2_PiPT_ii
        .type           _ZN17fastertransformer38beam_online_softmax_topk_stage2_kernelIfLi8ELi32EEEvPKfS2_PiPT_ii,@function
        .size           _ZN17fastertransformer38beam_online_softmax_topk_stage2_kernelIfLi8ELi32EEEvPKfS2_PiPT_ii,(.L_x_38498 - _ZN17fastertransformer38beam_online_softmax_topk_stage2_kernelIfLi8ELi32EEEvPKfS2_PiPT_ii)
        .other          _ZN17fastertransformer38beam_online_softmax_topk_stage2_kernelIfLi8ELi32EEEvPKfS2_PiPT_ii,@"STO_CUDA_ENTRY STV_DEFAULT"
_ZN17fastertransformer38beam_online_softmax_topk_stage2_kernelIfLi8ELi32EEEvPKfS2_PiPT_ii:
.text._ZN17fastertransformer38beam_online_softmax_topk_stage2_kernelIfLi8ELi32EEEvPKfS2_PiPT_ii:
        /* <DEDUP_REMOVED lines=50> */
.L_x_35501:
        /* <DEDUP_REMOVED lines=10> */
.L_x_35500:
[----:B------:R-:W-:Y:S05]  /*03c0*/  BSYNC.RECONVERGENT B1 ;  /* 0x0000000000017941 */ /* 0x000fea0003800200 */
.L_x_35499:
        /* <DEDUP_REMOVED lines=20> */
.L_x_35504:
        /* <DEDUP_REMOVED lines=38> */
.L_x_35503:
[----:B------:R-:W-:Y:S05]  /*0770*/  BSYNC.RECONVERGENT B1 ;  /* 0x0000000000017941 */ /* 0x000fea0003800200 */
.L_x_35502:
        /* <DEDUP_REMOVED lines=25> */
.L_x_35506:
[----:B------:R-:W-:Y:S05]  /*0910*/  BSYNC.RECONVERGENT B1 ;  /* 0x0000000000017941 */ /* 0x000fea0003800200 */
.L_x_35505:
        /* <DEDUP_REMOVED lines=10> */
.L_x_35498:
[----:B------:R-:W-:Y:S05]  /*09c0*/  BSYNC.RECONVERGENT B0 ;  /* 0x0000000000007941 */ /* 0x000fea0003800200 */
.L_x_35497:
[----:B------:R-:W-:Y:S01]  /*09d0*/  ISETP.GE.U32.AND P0, PT, R4, R5, PT ;  /* 0x000000050400720c */ /* 0x000fe20003f06070 */
[----:B------:R-:W-:Y:S01]  /*09e0*/  BAR.SYNC.DEFER_BLOCKING 0x0 ;  /* 0x0000000000007b1d */ /* 0x000fe20000010000 */
[----:B------:R-:W-:Y:S01]  /*09f0*/  IMAD.MOV.U32 R26, RZ, RZ, -0x1 ;  /* 0xffffffffff1a7424 */ /* 0x000fe200078e00ff */
[----:B------:R-:W-:Y:S01]  /*0a00*/  MOV R24, 0xff7fffff ;  /* 0xff7fffff00187802 */ /* 0x000fe20000000f00 */
[----:B0-----:R-:W-:Y:S01]  /*0a10*/  IMAD.MOV.U32 R13, RZ, RZ, -0x800001 ;  /* 0xff7fffffff0d7424 */ /* 0x001fe200078e00ff */
        /* <DEDUP_REMOVED lines=14> */
[----:B------:R-:W-:Y:S02]  /*0b00*/  IMAD.MOV.U32 R2, RZ, RZ, RZ ;  /* 0x000000ffff027224 */ /* 0x000fe400078e00ff */
        /* <DEDUP_REMOVED lines=27> */
.L_x_35513:
        /* <DEDUP_REMOVED lines=18> */
[----:B0-----:R-:W-:Y:S01]  /*0de0*/  @P3 MOV R17, R44 ;  /* 0x0000002c00113202 */ /* 0x001fe20000000f00 */
[--C-:B------:R-:W-:Y:S01]  /*0df0*/  @P3 IMAD.MOV.U32 R15, RZ, RZ, R45.reuse ;  /* 0x000000ffff0f3224 */ /* 0x100fe200078e002d */
[----:B------:R-:W-:Y:S01]  /*0e00*/  ISETP.EQ.AND P3, PT, R37, 0x50, PT ;  /* 0x000000502500780c */ /* 0x000fe20003f62270 */
[----:B------:R-:W-:Y:S01]  /*0e10*/  @P0 IMAD.MOV.U32 R21, RZ, RZ, R44 ;  /* 0x000000ffff150224 */ /* 0x000fe200078e002c */
[----:B------:R-:W-:Y:S01]  /*0e20*/  @P5 MOV R33, R45 ;  /* 0x0000002d00215202 */ /* 0x000fe20000000f00 */
[----:B------:R-:W-:-:S02]  /*0e30*/  @P0 IMAD.MOV.U32 R19, RZ, RZ, R45 ;  /* 0x000000ffff130224 */ /* 0x000fc400078e002d */
[--C-:B------:R-:W-:Y:S01]  /*0e40*/  @P2 IMAD.MOV.U32 R25, RZ, RZ, R44.reuse ;  /* 0x000000ffff192224 */ /* 0x100fe200078e002c */
[----:B-1----:R-:W-:Y:S01]  /*0e50*/  @P5 MOV R25, R6 ;  /* 0x0000000600195202 */ /* 0x002fe20000000f00 */
[--C-:B------:R-:W-:Y:S02]  /*0e60*/  @P2 IMAD.MOV.U32 R23, RZ, RZ, R45.reuse ;  /* 0x000000ffff172224 */ /* 0x100fe400078e002d */
[--C-:B------:R-:W-:Y:S02]  /*0e70*/  @P4 IMAD.MOV.U32 R36, RZ, RZ, R44.reuse ;  /* 0x000000ffff244224 */ /* 0x100fe400078e002c */
[--C-:B------:R-:W-:Y:S02]  /*0e80*/  @P4 IMAD.MOV.U32 R29, RZ, RZ, R45.reuse ;  /* 0x000000ffff1d4224 */ /* 0x100fe400078e002d */
[----:B------:R-:W-:Y:S02]  /*0e90*/  @P3 IMAD.MOV.U32 R28, RZ, RZ, R44 ;  /* 0x000000ffff1c3224 */ /* 0x000fe400078e002c */
[----:B------:R-:W-:-:S02]  /*0ea0*/  @P3 IMAD.MOV.U32 R27, RZ, RZ, R45 ;  /* 0x000000ffff1b3224 */ /* 0x000fc400078e002d */
[--C-:B------:R-:W-:Y:S02]  /*0eb0*/  @P1 IMAD.MOV.U32 R30, RZ, RZ, R44.reuse ;  /* 0x000000ffff1e1224 */ /* 0x100fe400078e002c */
[--C-:B------:R-:W-:Y:S02]  /*0ec0*/  @P5 IMAD.MOV.U32 R32, RZ, RZ, R44.reuse ;  /* 0x000000ffff205224 */ /* 0x100fe400078e002c */
[----:B------:R-:W-:Y:S02]  /*0ed0*/  @P6 IMAD.MOV.U32 R34, RZ, RZ, R44 ;  /* 0x000000ffff226224 */ /* 0x000fe400078e002c */
[--C-:B------:R-:W-:Y:S02]  /*0ee0*/  @P1 IMAD.MOV.U32 R31, RZ, RZ, R45.reuse ;  /* 0x000000ffff1f1224 */ /* 0x100fe400078e002d */
[----:B------:R-:W-:Y:S02]  /*0ef0*/  @P6 IMAD.MOV.U32 R35, RZ, RZ, R45 ;  /* 0x000000ffff236224 */ /* 0x000fe400078e002d */
[----:B------:R-:W0:Y:S01]  /*0f00*/  LDS.64 R44, [R14+0x20] ;  /* 0x000020000e2c7984 */ /* 0x000e220000000a00 */
[--C-:B------:R-:W-:Y:S01]  /*0f10*/  @P4 IMAD.MOV.U32 R17, RZ, RZ, R6.reuse ;  /* 0x000000ffff114224 */ /* 0x100fe200078e0006 */
[----:B--2---:R-:W-:Y:S01]  /*0f20*/  @P0 MOV R17, R2 ;  /* 0x0000000200110202 */ /* 0x004fe20000000f00 */
[----:B------:R-:W-:Y:S01]  /*0f30*/  @P4 IMAD.MOV.U32 R15, RZ, RZ, R7 ;  /* 0x000000ffff0f4224 */ /* 0x000fe200078e0007 */
[----:B---3--:R-:W-:Y:S01]  /*0f40*/  @P6 MOV R17, R10 ;  /* 0x0000000a00116202 */ /* 0x008fe20000000f00 */
[----:B------:R-:W-:Y:S01]  /*0f50*/  @P0 IMAD.MOV.U32 R15, RZ, RZ, R3 ;  /* 0x000000ffff0f0224 */ /* 0x000fe200078e0003 */
[----:B------:R-:W-:Y:S01]  /*0f60*/  ISETP.EQ.AND P0, PT, R37, 0x10, PT ;  /* 0x000000102500780c */ /* 0x000fe20003f02270 */
[----:B------:R-:W-:-:S02]  /*0f70*/  @P6 IMAD.MOV.U32 R21, RZ, RZ, R6 ;  /* 0x000000ffff156224 */ /* 0x000fc400078e0006 */
[----:B------:R-:W-:Y:S02]  /*0f80*/  @P6 IMAD.MOV.U32 R19, RZ, RZ, R7 ;  /* 0x000000ffff136224 */ /* 0x000fe400078e0007 */
[----:B------:R-:W-:Y:S02]  /*0f90*/  @P6 IMAD.MOV.U32 R15, RZ, RZ, R11 ;  /* 0x000000ffff0f6224 */ /* 0x000fe400078e000b */
[----:B------:R-:W-:Y:S01]  /*0fa0*/  @P2 IMAD.MOV.U32 R21, RZ, RZ, R2 ;  /* 0x000000ffff152224 */ /* 0x000fe200078e0002 */
[----:B------:R-:W-:Y:S01]  /*0fb0*/  @P5 MOV R21, R10 ;  /* 0x0000000a00155202 */ /* 0x000fe20000000f00 */
[----:B------:R-:W-:Y:S02]  /*0fc0*/  @P2 IMAD.MOV.U32 R19, RZ, RZ, R3 ;  /* 0x000000ffff132224 */ /* 0x000fe400078e0003 */
[----:B----4-:R-:W-:Y:S02]  /*0fd0*/  @P2 IMAD.MOV.U32 R17, RZ, RZ, R38 ;  /* 0x000000ffff112224 */ /* 0x010fe400078e0026 */
[----:B------:R-:W-:Y:S01]  /*0fe0*/  @P2 IMAD.MOV.U32 R15, RZ, RZ, R39 ;  /* 0x000000ffff0f2224 */ /* 0x000fe200078e0027 */
[----:B------:R-:W-:Y:S01]  /*0ff0*/  ISETP.EQ.AND P2, PT, R37, 0x18, PT ;  /* 0x000000182500780c */ /* 0x000fe20003f42270 */
[----:B------:R-:W-:-:S02]  /*1000*/  @P5 IMAD.MOV.U32 R23, RZ, RZ, R7 ;  /* 0x000000ffff175224 */ /* 0x000fc400078e0007 */
[----:B------:R-:W-:Y:S02]  /*1010*/  @P5 IMAD.MOV.U32 R19, RZ, RZ, R11 ;  /* 0x000000ffff135224 */ /* 0x000fe400078e000b */
[----:B-----5:R-:W-:Y:S01]  /*1020*/  @P5 IMAD.MOV.U32 R17, RZ, RZ, R8 ;  /* 0x000000ffff115224 */ /* 0x020fe200078e0008 */
[----:B------:R-:W-:Y:S01]  /*1030*/  @P3 MOV R17, R12 ;  /* 0x0000000c00113202 */ /* 0x000fe20000000f00 */
        /* <DEDUP_REMOVED lines=24> */
[----:B------:R-:W-:Y:S01]  /*11c0*/  ISETP.EQ.AND P4, PT, R37, 0x28, PT ;  /* 0x000000282500780c */ /* 0x000fe20003f82270 */
[----:B------:R-:W-:-:S02]  /*11d0*/  @P0 IMAD.MOV.U32 R30, RZ, RZ, R6 ;  /* 0x000000ffff1e0224 */ /* 0x000fc400078e0006 */
[--C-:B------:R-:W-:Y:S02]  /*11e0*/  @P2 IMAD.MOV.U32 R32, RZ, RZ, R6.reuse ;  /* 0x000000ffff202224 */ /* 0x100fe400078e0006 */
[----:B------:R-:W-:Y:S02]  /*11f0*/  @P3 IMAD.MOV.U32 R34, RZ, RZ, R6 ;  /* 0x000000ffff223224 */ /* 0x000fe400078e0006 */
        /* <DEDUP_REMOVED lines=8> */
[----:B------:R-:W-:Y:S01]  /*1280*/  @P6 IMAD.MOV.U32 R36, RZ, RZ, R2 ;  /* 0x000000ffff246224 */ /* 0x000fe200078e0002 */
[----:B------:R-:W-:Y:S01]  /*1290*/  @P3 MOV R36, R10 ;  /* 0x0000000a00243202 */ /* 0x000fe20000000f00 */
[--C-:B------:R-:W-:Y:S02]  /*12a0*/  @P4 IMAD.MOV.U32 R31, RZ, RZ, R3.reuse ;  /* 0x000000ffff1f4224 */ /* 0x100fe400078e0003 */
[--C-:B------:R-:W-:Y:S02]  /*12b0*/  @P6 IMAD.MOV.U32 R29, RZ, RZ, R3.reuse ;  /* 0x000000ffff1d6224 */ /* 0x100fe400078e0003 */
[--C-:B------:R-:W-:Y:S01]  /*12c0*/  @P1 IMAD.MOV.U32 R33, RZ, RZ, R3.reuse ;  /* 0x000000ffff211224 */ /* 0x100fe200078e0003 */
[----:B------:R-:W-:Y:S01]  /*12d0*/  @P0 MOV R33, R11 ;  /* 0x0000000b00210202 */ /* 0x000fe20000000f00 */
[----:B------:R-:W-:Y:S02]  /*12e0*/  @P5 IMAD.MOV.U32 R35, RZ, RZ, R3 ;  /* 0x000000ffff235224 */ /* 0x000fe400078e0003 */
[----:B------:R-:W1:Y:S01]  /*12f0*/  LDS.64 R2, [R14+0x28] ;  /* 0x000028000e027984 */ /* 0x000e620000000a00 */
[----:B------:R-:W-:Y:S01]  /*1300*/  @P4 IMAD.MOV.U32 R28, RZ, RZ, R10 ;  /* 0x000000ffff1c4224 */ /* 0x000fe200078e000a */
[----:B------:R-:W-:Y:S01]  /*1310*/  @P6 MOV R28, R38 ;  /* 0x00000026001c6202 */ /* 0x000fe20000000f00 */
[----:B------:R-:W-:-:S02]  /*1320*/  @P4 IMAD.MOV.U32 R27, RZ, RZ, R11 ;  /* 0x000000ffff1b4224 */ /* 0x000fc400078e000b */
[----:B------:R-:W-:Y:S02]  /*1330*/  @P4 IMAD.MOV.U32 R25, RZ, RZ, R8 ;  /* 0x000000ffff194224 */ /* 0x000fe400078e0008 */
[----:B------:R-:W-:Y:S02]  /*1340*/  @P4 IMAD.MOV.U32 R23, RZ, RZ, R9 ;  /* 0x000000ffff174224 */ /* 0x000fe400078e0009 */
[----:B------:R-:W-:Y:S02]  /*1350*/  @P4 IMAD.MOV.U32 R21, RZ, RZ, R40 ;  /* 0x000000ffff154224 */ /* 0x000fe400078e0028 */
        /* <DEDUP_REMOVED lines=14> */
[----:B------:R-:W-:Y:S01]  /*1440*/  @P3 IMAD.MOV.U32 R23, RZ, RZ, R41 ;  /* 0x000000ffff173224 */ /* 0x000fe200078e0029 */
[----:B------:R-:W-:Y:S01]  /*1450*/  @P5 MOV R23, R7 ;  /* 0x0000000700175202 */ /* 0x000fe20000000f00 */
[----:B------:R-:W-:Y:S01]  /*1460*/  @P3 IMAD.MOV.U32 R21, RZ, RZ, R42 ;  /* 0x000000ffff153224 */ /* 0x000fe200078e002a */
[----:B------:R-:W-:Y:S01]  /*1470*/  @P5 MOV R21, R10 ;  /* 0x0000000a00155202 */ /* 0x000fe20000000f00 */
[----:B------:R-:W-:Y:S01]  /*1480*/  @P3 IMAD.MOV.U32 R19, RZ, RZ, R43 ;  /* 0x000000ffff133224 */ /* 0x000fe200078e002b */
[----:B------:R-:W-:Y:S01]  /*1490*/  @P2 MOV R23, R43 ;  /* 0x0000002b00172202 */ /* 0x000fe20000000f00 */
[----:B0-----:R-:W-:-:S02]  /*14a0*/  @P3 IMAD.MOV.U32 R17, RZ, RZ, R44 ;  /* 0x000000ffff113224 */ /* 0x001fc400078e002c */
        /* <DEDUP_REMOVED lines=8> */
[----:B------:R-:W-:Y:S01]  /*1530*/  @P5 IMAD.MOV.U32 R15, RZ, RZ, R9 ;  /* 0x000000ffff0f5224 */ /* 0x000fe200078e0009 */
[----:B------:R-:W-:Y:S01]  /*1540*/  ISETP.EQ.AND P5, PT, R37, RZ, PT ;  /* 0x000000ff2500720c */ /* 0x000fe20003fa2270 */
[--C-:B------:R-:W-:Y:S02]  /*1550*/  @P0 IMAD.MOV.U32 R32, RZ, RZ, R10.reuse ;  /* 0x000000ffff200224 */ /* 0x100fe400078e000a */
        /* <DEDUP_REMOVED lines=26> */
[----:B------:R-:W-:Y:S02]  /*1700*/  @P1 IMAD.MOV.U32 R29, RZ, RZ, R13 ;  /* 0x000000ffff1d1224 */ /* 0x000fe400078e000d */
[----:B------:R-:W0:Y:S01]  /*1710*/  LDS.64 R12, [R14+0x30] ;  /* 0x000030000e0c7984 */ /* 0x000e220000000a00 */
[----:B------:R-:W-:-:S02]  /*1720*/  @P2 IMAD.MOV.U32 R28, RZ, RZ, R40 ;  /* 0x000000ffff1c2224 */ /* 0x000fc400078e0028 */
[----:B------:R-:W-:Y:S02]  /*1730*/  @P2 IMAD.MOV.U32 R27, RZ, RZ, R41 ;  /* 0x000000ffff1b2224 */ /* 0x000fe400078e0029 */
[----:B------:R-:W-:Y:S01]  /*1740*/  @P1 IMAD.MOV.U32 R28, RZ, RZ, R6 ;  /* 0x000000ffff1c1224 */ /* 0x000fe200078e0006 */
        /* <DEDUP_REMOVED lines=11> */
[--C-:B------:R-:W-:Y:S02]  /*1800*/  @P6 IMAD.MOV.U32 R36, RZ, RZ, R42.reuse ;  /* 0x000000ffff246224 */ /* 0x100fe400078e002a */
[----:B------:R-:W-:Y:S02]  /*1810*/  @P2 IMAD.MOV.U32 R25, RZ, RZ, R42 ;  /* 0x000000ffff192224 */ /* 0x000fe400078e002a */
[----:B------:R-:W-:-:S02]  /*1820*/  @P6 IMAD.MOV.U32 R29, RZ, RZ, R43 ;  /* 0x000000ffff1d6224 */ /* 0x000fc400078e002b */
[----:B------:R-:W-:Y:S02]  /*1830*/  @P6 IMAD.MOV.U32 R27, RZ, RZ, R45 ;  /* 0x000000ffff1b6224 */ /* 0x000fe400078e002d */
[----:B------:R-:W-:Y:S02]  /*1840*/  @P3 IMAD.MOV.U32 R34, RZ, RZ, R6 ;  /* 0x000000ffff223224 */ /* 0x000fe400078e0006 */
[----:B------:R-:W-:Y:S02]  /*1850*/  @P3 IMAD.MOV.U32 R35, RZ, RZ, R7 ;  /* 0x000000ffff233224 */ /* 0x000fe400078e0007 */
[--C-:B------:R-:W-:Y:S02]  /*1860*/  @P3 IMAD.MOV.U32 R36, RZ, RZ, R10.reuse ;  /* 0x000000ffff243224 */ /* 0x100fe400078e000a */
[----:B------:R-:W-:Y:S02]  /*1870*/  @P3 IMAD.MOV.U32 R29, RZ, RZ, R11 ;  /* 0x000000ffff1d3224 */ /* 0x000fe400078e000b */
[----:B------:R-:W-:-:S02]  /*1880*/  @P1 IMAD.MOV.U32 R25, RZ, RZ, R10 ;  /* 0x000000ffff191224 */ /* 0x000fc400078e000a */
[----:B------:R-:W-:Y:S01]  /*1890*/  @P1 IMAD.MOV.U32 R23, RZ, RZ, R11 ;  /* 0x000000ffff171224 */ /* 0x000fe200078e000b */
[----:B------:R-:W-:Y:S01]  /*18a0*/  @P0 MOV R23, R45 ;  /* 0x0000002d00170202 */ /* 0x000fe20000000f00 */
[----:B------:R-:W-:Y:S02]  /*18b0*/  @P3 IMAD.MOV.U32 R28, RZ, RZ, R8 ;  /* 0x000000ffff1c3224 */ /* 0x000fe400078e0008 */
[----:B------:R-:W-:Y:S02]  /*18c0*/  @P3 IMAD.MOV.U32 R27, RZ, RZ, R9 ;  /* 0x000000ffff1b3224 */ /* 0x000fe400078e0009 */
[----:B------:R-:W-:Y:S01]  /*18d0*/  @P5 IMAD.MOV.U32 R32, RZ, RZ, R40 ;  /* 0x000000ffff205224 */ /* 0x000fe200078e0028 */
[----:B------:R-:W-:Y:S01]  /*18e0*/  @P2 MOV R32, R6 ;  /* 0x0000000600202202 */ /* 0x000fe20000000f00 */
[----:B------:R-:W-:Y:S02]  /*18f0*/  @P5 IMAD.MOV.U32 R33, RZ, RZ, R41 ;  /* 0x000000ffff215224 */ /* 0x000fe400078e0029 */
[----:B------:R-:W-:-:S02]  /*1900*/  @P5 IMAD.MOV.U32 R34, RZ, RZ, R42 ;  /* 0x000000ffff225224 */ /* 0x000fc400078e002a */
[----:B------:R-:W-:Y:S02]  /*1910*/  @P5 IMAD.MOV.U32 R35, RZ, RZ, R43 ;  /* 0x000000ffff235224 */ /* 0x000fe400078e002b */
[--C-:B------:R-:W-:Y:S02]  /*1920*/  @P5 IMAD.MOV.U32 R36, RZ, RZ, R44.reuse ;  /* 0x000000ffff245224 */ /* 0x100fe400078e002c */
[----:B------:R-:W-:Y:S02]  /*1930*/  @P0 IMAD.MOV.U32 R25, RZ, RZ, R44 ;  /* 0x000000ffff190224 */ /* 0x000fe400078e002c */
[----:B------:R-:W-:Y:S01]  /*1940*/  @P5 IMAD.MOV.U32 R29, RZ, RZ, R45 ;  /* 0x000000ffff1d5224 */ /* 0x000fe200078e002d */
[----:B------:R-:W-:Y:S01]  /*1950*/  @P2 MOV R29, R9 ;  /* 0x00000009001d2202 */ /* 0x000fe20000000f00 */
[----:B-1----:R-:W-:Y:S01]  /*1960*/  @P5 IMAD.MOV.U32 R28, RZ, RZ, R2 ;  /* 0x000000ffff1c5224 */ /* 0x002fe200078e0002 */
        /* <DEDUP_REMOVED lines=11> */
[----:B------:R-:W-:Y:S01]  /*1a20*/  ISETP.EQ.AND P2, PT, R37, -0x8, PT ;  /* 0xfffffff82500780c */ /* 0x000fe20003f42270 */
[----:B------:R-:W-:Y:S02]  /*1a30*/  @P4 IMAD.MOV.U32 R25, RZ, RZ, R8 ;  /* 0x000000ffff194224 */ /* 0x000fe400078e0008 */
[----:B------:R-:W-:Y:S01]  /*1a40*/  @P4 IMAD.MOV.U32 R23, RZ, RZ, R9 ;  /* 0x000000ffff174224 */ /* 0x000fe200078e0009 */
[----:B------:R-:W-:Y:S01]  /*1a50*/  @P6 MOV R23, R3 ;  /* 0x0000000300176202 */ /* 0x000fe20000000f00 */
[----:B------:R-:W-:-:S02]  /*1a60*/  @P6 IMAD.MOV.U32 R25, RZ, RZ, R2 ;  /* 0x000000ffff196224 */ /* 0x000fc400078e0002 */
[----:B------:R-:W-:Y:S02]  /*1a70*/  @P3 IMAD.MOV.U32 R25, RZ, RZ, R40 ;  /* 0x000000ffff193224 */ /* 0x000fe400078e0028 */
[----:B------:R-:W-:Y:S01]  /*1a80*/  @P3 IMAD.MOV.U32 R23, RZ, RZ, R41 ;  /* 0x000000ffff173224 */ /* 0x000fe200078e0029 */
[----:B------:R-:W-:Y:S01]  /*1a90*/  ISETP.EQ.AND P3, PT, R37, -0x10, PT ;  /* 0xfffffff02500780c */ /* 0x000fe20003f62270 */
[----:B------:R-:W-:Y:S02]  /*1aa0*/  @P1 IMAD.MOV.U32 R21, RZ, RZ, R8 ;  /* 0x000000ffff151224 */ /* 0x000fe400078e0008 */
[----:B------:R-:W-:Y:S01]  /*1ab0*/  @P1 IMAD.MOV.U32 R19, RZ, RZ, R9 ;  /* 0x000000ffff131224 */ /* 0x000fe200078e0009 */
[----:B------:R-:W-:Y:S01]  /*1ac0*/  @P2 MOV R30, R40 ;  /* 0x00000028001e2202 */ /* 0x000fe20000000f00 */
[----:B------:R-:W-:Y:S01]  /*1ad0*/  @P0 IMAD.MOV.U32 R21, RZ, RZ, R2 ;  /* 0x000000ffff150224 */ /* 0x000fe200078e0002 */
[----:B------:R-:W-:Y:S01]  /*1ae0*/  @P2 MOV R34, R44 ;  /* 0x0000002c00222202 */ /* 0x000fe20000000f00 */
[----:B------:R-:W-:Y:S01]  /*1af0*/  @P0 IMAD.MOV.U32 R19, RZ, RZ, R3 ;  /* 0x000000ffff130224 */ /* 0x000fe200078e0003 */
[----:B0-----:R-:W-:Y:S01]  /*1b00*/  @P2 MOV R28, R12 ;  /* 0x0000000c001c2202 */ /* 0x001fe20000000f00 */
[----:B------:R-:W-:-:S02]  /*1b10*/  @P4 IMAD.MOV.U32 R21, RZ, RZ, R40 ;  /* 0x000000ffff154224 */ /* 0x000fc400078e0028 */
[--C-:B------:R-:W-:Y:S01]  /*1b20*/  @P4 IMAD.MOV.U32 R19, RZ, RZ, R41.reuse ;  /* 0x000000ffff134224 */ /* 0x100fe200078e0029 */
[C---:B------:R-:W-:Y:S01]  /*1b30*/  ISETP.EQ.AND P4, PT, R37.reuse, -0x18, PT ;  /* 0xffffffe82500780c */ /* 0x040fe20003f82270 */
[----:B------:R-:W-:Y:S02]  /*1b40*/  @P1 IMAD.MOV.U32 R17, RZ, RZ, R40 ;  /* 0x000000ffff111224 */ /* 0x000fe400078e0028 */
[--C-:B------:R-:W-:Y:S01]  /*1b50*/  @P1 IMAD.MOV.U32 R15, RZ, RZ, R41.reuse ;  /* 0x000000ffff0f1224 */ /* 0x100fe200078e0029 */
[----:B------:R-:W-:Y:S01]  /*1b60*/  ISETP.EQ.AND P1, PT, R37, -0x20, PT ;  /* 0xffffffe02500780c */ /* 0x000fe20003f22270 */
        /* <DEDUP_REMOVED lines=27> */
[----:B------:R-:W-:Y:S01]  /*1d20*/  @P1 IMAD.MOV.U32 R33, RZ, RZ, R13 ;  /* 0x000000ffff211224 */ /* 0x000fe200078e000d */
[----:B------:R-:W-:Y:S01]  /*1d30*/  ISETP.EQ.AND P1, PT, R37, -0x28, PT ;  /* 0xffffffd82500780c */ /* 0x000fe20003f22270 */
[----:B------:R-:W-:-:S02]  /*1d40*/  @P2 IMAD.MOV.U32 R35, RZ, RZ, R45 ;  /* 0x000000ffff232224 */ /* 0x000fc400078e002d */
[----:B------:R-:W-:Y:S02]  /*1d50*/  @P0 IMAD.MOV.U32 R34, RZ, RZ, R8 ;  /* 0x000000ffff220224 */ /* 0x000fe400078e0008 */
[----:B------:R-:W-:Y:S02]  /*1d60*/  @P0 IMAD.MOV.U32 R35, RZ, RZ, R9 ;  /* 0x000000ffff230224 */ /* 0x000fe400078e0009 */
[--C-:B------:R-:W-:Y:S02]  /*1d70*/  @P3 IMAD.MOV.U32 R34, RZ, RZ, R2.reuse ;  /* 0x000000ffff223224 */ /* 0x100fe400078e0002 */
[----:B------:R-:W-:Y:S02]  /*1d80*/  @P2 IMAD.MOV.U32 R36, RZ, RZ, R2 ;  /* 0x000000ffff242224 */ /* 0x000fe400078e0002 */
[--C-:B------:R-:W-:Y:S02]  /*1d90*/  @P3 IMAD.MOV.U32 R35, RZ, RZ, R3.reuse ;  /* 0x000000ffff233224 */ /* 0x100fe400078e0003 */
[----:B------:R-:W-:Y:S01]  /*1da0*/  @P2 IMAD.MOV.U32 R29, RZ, RZ, R3 ;  /* 0x000000ffff1d2224 */ /* 0x000fe200078e0003 */
[----:B------:R-:W-:Y:S01]  /*1db0*/  @P1 MOV R31, R13 ;  /* 0x0000000d001f1202 */ /* 0x000fe20000000f00 */
[----:B------:R-:W-:-:S02]  /*1dc0*/  @P2 IMAD.MOV.U32 R30, RZ, RZ, R40 ;  /* 0x000000ffff1e2224 */ /* 0x000fc400078e0028 */
[--C-:B------:R-:W-:Y:S02]  /*1dd0*/  @P6 IMAD.MOV.U32 R34, RZ, RZ, R40.reuse ;  /* 0x000000ffff226224 */ /* 0x100fe400078e0028 */
[----:B------:R-:W-:Y:S02]  /*1de0*/  @P0 IMAD.MOV.U32 R36, RZ, RZ, R40 ;  /* 0x000000ffff240224 */ /* 0x000fe400078e0028 */
[--C-:B------:R-:W-:Y:S01]  /*1df0*/  @P6 IMAD.MOV.U32 R35, RZ, RZ, R41.reuse ;  /* 0x000000ffff236224 */ /* 0x100fe200078e0029 */
[----:B------:R-:W-:Y:S01]  /*1e00*/  @P4 MOV R35, R13 ;  /* 0x0000000d00234202 */ /* 0x000fe20000000f00 */
[----:B------:R-:W-:Y:S02]  /*1e10*/  @P0 IMAD.MOV.U32 R29, RZ, RZ, R41 ;  /* 0x000000ffff1d0224 */ /* 0x000fe400078e0029 */
[--C-:B------:R-:W-:Y:S02]  /*1e20*/  @P4 IMAD.MOV.U32 R34, RZ, RZ, R12.reuse ;  /* 0x000000ffff224224 */ /* 0x100fe400078e000c */
[----:B------:R-:W-:-:S02]  /*1e30*/  @P3 IMAD.MOV.U32 R36, RZ, RZ, R12 ;  /* 0x000000ffff243224 */ /* 0x000fc400078e000c */
[--C-:B------:R-:W-:Y:S02]  /*1e40*/  @P5 IMAD.MOV.U32 R25, RZ, RZ, R12.reuse ;  /* 0x000000ffff195224 */ /* 0x100fe400078e000c */
[--C-:B------:R-:W-:Y:S02]  /*1e50*/  @P6 IMAD.MOV.U32 R21, RZ, RZ, R12.reuse ;  /* 0x000000ffff156224 */ /* 0x100fe400078e000c */
[--C-:B------:R-:W-:Y:S02]  /*1e60*/  @P1 IMAD.MOV.U32 R30, RZ, RZ, R12.reuse ;  /* 0x000000ffff1e1224 */ /* 0x100fe400078e000c */
[----:B------:R-:W-:Y:S02]  /*1e70*/  @P0 IMAD.MOV.U32 R17, RZ, RZ, R12 ;  /* 0x000000ffff110224 */ /* 0x000fe400078e000c */
[--C-:B------:R-:W-:Y:S02]  /*1e80*/  @P3 IMAD.MOV.U32 R29, RZ, RZ, R13.reuse ;  /* 0x000000ffff1d3224 */ /* 0x100fe400078e000d */
[----:B------:R-:W-:-:S02]  /*1e90*/  @P2 IMAD.MOV.U32 R27, RZ, RZ, R13 ;  /* 0x000000ffff1b2224 */ /* 0x000fc400078e000d */
[--C-:B------:R-:W-:Y:S02]  /*1ea0*/  @P5 IMAD.MOV.U32 R23, RZ, RZ, R13.reuse ;  /* 0x000000ffff175224 */ /* 0x100fe400078e000d */
[--C-:B------:R-:W-:Y:S02]  /*1eb0*/  @P6 IMAD.MOV.U32 R19, RZ, RZ, R13.reuse ;  /* 0x000000ffff136224 */ /* 0x100fe400078e000d */
[----:B------:R-:W-:Y:S02]  /*1ec0*/  @P0 IMAD.MOV.U32 R15, RZ, RZ, R13 ;  /* 0x000000ffff0f0224 */ /* 0x000fe400078e000d */
[----:B------:R-:W-:Y:S02]  /*1ed0*/  VIADD R37, R37, 0x40 ;  /* 0x0000004025257836 */ /* 0x000fe40000000000 */
[----:B------:R-:W-:Y:S01]  /*1ee0*/  VIADD R14, R14, 0x40 ;  /* 0x000000400e0e7836 */ /* 0x000fe20000000000 */
[----:B------:R-:W-:Y:S06]  /*1ef0*/  BRA.U !UP1, `(.L_x_35513) ;  /* 0xffffffed09707547 */ /* 0x000fec000b83ffff */
.L_x_35512:
        /* <DEDUP_REMOVED lines=21> */
[--C-:B------:R-:W-:Y:S01]  /*2050*/  @P1 IMAD.MOV.U32 R17, RZ, RZ, R38.reuse ;  /* 0x000000ffff111224 */ /* 0x100fe200078e0026 */
[-C--:B------:R-:W-:Y:S01]  /*2060*/  @P1 MOV R15, R39.reuse ;  /* 0x00000027000f1202 */ /* 0x080fe20000000f00 */
[----:B------:R-:W-:Y:S01]  /*2070*/  @P2 IMAD.MOV.U32 R21, RZ, RZ, R38 ;  /* 0x000000ffff152224 */ /* 0x000fe200078e0026 */
[C---:B------:R-:W-:Y:S01]  /*2080*/  ISETP.EQ.AND P1, PT, R37.reuse, 0x50, PT ;  /* 0x000000502500780c */ /* 0x040fe20003f22270 */
[--C-:B-1----:R-:W-:Y:S01]  /*2090*/  @P4 IMAD.MOV.U32 R17, RZ, RZ, R2.reuse ;  /* 0x000000ffff114224 */ /* 0x102fe200078e0002 */
[----:B------:R-:W-:Y:S01]  /*20a0*/  @P5 MOV R35, R39 ;  /* 0x0000002700235202 */ /* 0x000fe20000000f00 */
[----:B------:R-:W-:Y:S02]  /*20b0*/  @P4 IMAD.MOV.U32 R15, RZ, RZ, R3 ;  /* 0x000000ffff0f4224 */ /* 0x000fe400078e0003 */
[----:B------:R-:W-:Y:S01]  /*20c0*/  @P2 IMAD.MOV.U32 R19, RZ, RZ, R39 ;  /* 0x000000ffff132224 */ /* 0x000fe200078e0027 */
[----:B--2---:R-:W-:Y:S01]  /*20d0*/  @P2 MOV R17, R6 ;  /* 0x0000000600112202 */ /* 0x004fe20000000f00 */
[----:B------:R-:W-:Y:S01]  /*20e0*/  @P2 IMAD.MOV.U32 R15, RZ, RZ, R7 ;  /* 0x000000ffff0f2224 */ /* 0x000fe200078e0007 */
[----:B------:R-:W-:Y:S01]  /*20f0*/  @P5 MOV R19, R3 ;  /* 0x0000000300135202 */ /* 0x000fe20000000f00 */
[----:B------:R-:W-:Y:S01]  /*2100*/  @P5 IMAD.MOV.U32 R21, RZ, RZ, R2 ;  /* 0x000000ffff155224 */ /* 0x000fe200078e0002 */
[----:B------:R-:W-:Y:S01]  /*2110*/  ISETP.EQ.AND P2, PT, R37, 0x28, PT ;  /* 0x000000282500780c */ /* 0x000fe20003f42270 */
[----:B---3--:R-:W-:-:S02]  /*2120*/  @P5 IMAD.MOV.U32 R17, RZ, RZ, R8 ;  /* 0x000000ffff115224 */ /* 0x008fc400078e0008 */
[----:B------:R-:W-:Y:S01]  /*2130*/  @P5 IMAD.MOV.U32 R15, RZ, RZ, R9 ;  /* 0x000000ffff0f5224 */ /* 0x000fe200078e0009 */
[----:B----4-:R-:W-:Y:S01]  /*2140*/  @P0 MOV R17, R10 ;  /* 0x0000000a00110202 */ /* 0x010fe20000000f00 */
[----:B------:R-:W-:Y:S02]  /*2150*/  @P0 IMAD.MOV.U32 R25, RZ, RZ, R38 ;  /* 0x000000ffff190224 */ /* 0x000fe400078e0026 */
[----:B------:R-:W-:Y:S02]  /*2160*/  @P0 IMAD.MOV.U32 R23, RZ, RZ, R39 ;  /* 0x000000ffff170224 */ /* 0x000fe400078e0027 */
[----:B------:R-:W-:Y:S02]  /*2170*/  @P0 IMAD.MOV.U32 R21, RZ, RZ, R6 ;  /* 0x000000ffff150224 */ /* 0x000fe400078e0006 */
[----:B------:R-:W-:Y:S02]  /*2180*/  @P0 IMAD.MOV.U32 R19, RZ, RZ, R7 ;  /* 0x000000ffff130224 */ /* 0x000fe400078e0007 */
[----:B------:R-:W-:Y:S01]  /*2190*/  @P0 IMAD.MOV.U32 R15, RZ, RZ, R11 ;  /* 0x000000ffff0f0224 */ /* 0x000fe200078e000b */
[----:B------:R-:W-:Y:S01]  /*21a0*/  ISETP.EQ.AND P0, PT, R37, 0x30, PT ;  /* 0x000000302500780c */ /* 0x000fe20003f02270 */
[----:B------:R-:W-:Y:S01]  /*21b0*/  @P6 IMAD.MOV.U32 R25, RZ, RZ, R2 ;  /* 0x000000ffff196224 */ /* 0x000fe200078e0002 */
[----:B-----5:R-:W-:Y:S01]  /*21c0*/  @P6 MOV R15, R41 ;  /* 0x00000029000f6202 */ /* 0x020fe20000000f00 */
[----:B------:R-:W-:Y:S01]  /*21d0*/  @P6 IMAD.MOV.U32 R23, RZ, RZ, R3 ;  /* 0x000000ffff176224 */ /* 0x000fe200078e0003 */
[----:B------:R-:W-:Y:S01]  /*21e0*/  @P1 MOV R23, R7 ;  /* 0x0000000700171202 */ /* 0x000fe20000000f00 */
[----:B------:R-:W-:-:S02]  /*21f0*/  @P1 IMAD.MOV.U32 R28, RZ, RZ, R38 ;  /* 0x000000ffff1c1224 */ /* 0x000fc400078e0026 */
[----:B------:R-:W-:Y:S02]  /*2200*/  @P1 IMAD.MOV.U32 R27, RZ, RZ, R39 ;  /* 0x000000ffff1b1224 */ /* 0x000fe400078e0027 */
[----:B------:R-:W-:Y:S02]  /*2210*/  @P1 IMAD.MOV.U32 R25, RZ, RZ, R6 ;  /* 0x000000ffff191224 */ /* 0x000fe400078e0006 */
[----:B------:R-:W-:Y:S02]  /*2220*/  @P4 IMAD.MOV.U32 R36, RZ, RZ, R38 ;  /* 0x000000ffff244224 */ /* 0x000fe400078e0026 */
[----:B------:R-:W-:Y:S01]  /*2230*/  @P0 IMAD.MOV.U32 R28, RZ, RZ, R2 ;  /* 0x000000ffff1c0224 */ /* 0x000fe200078e0002 */
[----:B------:R-:W-:Y:S01]  /*2240*/  @P4 MOV R28, R6 ;  /* 0x00000006001c4202 */ /* 0x000fe20000000f00 */
[----:B------:R-:W-:Y:S01]  /*2250*/  @P0 IMAD.MOV.U32 R27, RZ, RZ, R3 ;  /* 0x000000ffff1b0224 */ /* 0x000fe200078e0003 */
[----:B------:R-:W-:Y:S01]  /*2260*/  @P0 MOV R31, R39 ;  /* 0x00000027001f0202 */ /* 0x000fe20000000f00 */
[----:B------:R-:W-:-:S02]  /*2270*/  @P0 IMAD.MOV.U32 R25, RZ, RZ, R8 ;  /* 0x000000ffff190224 */ /* 0x000fc400078e0008 */
[----:B------:R-:W-:Y:S02]  /*2280*/  @P0 IMAD.MOV.U32 R23, RZ, RZ, R9 ;  /* 0x000000ffff170224 */ /* 0x000fe400078e0009 */
[----:B------:R-:W-:Y:S01]  /*2290*/  @P4 IMAD.MOV.U32 R29, RZ, RZ, R39 ;  /* 0x000000ffff1d4224 */ /* 0x000fe200078e0027 */
[----:B------:R-:W-:Y:S01]  /*22a0*/  @P2 MOV R29, R3 ;  /* 0x00000003001d2202 */ /* 0x000fe20000000f00 */
[----:B------:R-:W-:Y:S02]  /*22b0*/  @P4 IMAD.MOV.U32 R27, RZ, RZ, R7 ;  /* 0x000000ffff1b4224 */ /* 0x000fe400078e0007 */
[----:B------:R-:W-:Y:S02]  /*22c0*/  @P4 IMAD.MOV.U32 R25, RZ, RZ, R10 ;  /* 0x000000ffff194224 */ /* 0x000fe400078e000a */
[----:B------:R-:W-:Y:S02]  /*22d0*/  @P4 IMAD.MOV.U32 R23, RZ, RZ, R11 ;  /* 0x000000ffff174224 */ /* 0x000fe400078e000b */
[----:B------:R-:W-:-:S02]  /*22e0*/  @P2 IMAD.MOV.U32 R36, RZ, RZ, R2 ;  /* 0x000000ffff242224 */ /* 0x000fc400078e0002 */
[----:B------:R-:W-:Y:S01]  /*22f0*/  @P2 IMAD.MOV.U32 R28, RZ, RZ, R8 ;  /* 0x000000ffff1c2224 */ /* 0x000fe200078e0008 */
[----:B------:R-:W-:Y:S01]  /*2300*/  @P5 MOV R28, R10 ;  /* 0x0000000a001c5202 */ /* 0x000fe20000000f00 */
[----:B------:R-:W-:Y:S01]  /*2310*/  @P2 IMAD.MOV.U32 R27, RZ, RZ, R9 ;  /* 0x000000ffff1b2224 */ /* 0x000fe200078e0009 */
[----:B------:R-:W-:Y:S01]  /*2320*/  @P3 MOV R28, R40 ;  /* 0x00000028001c3202 */ /* 0x000fe20000000f00 */
        /* <DEDUP_REMOVED lines=9> */
[----:B------:R-:W-:Y:S01]  /*23c0*/  @P5 IMAD.MOV.U32 R23, RZ, RZ, R13 ;  /* 0x000000ffff175224 */ /* 0x000fe200078e000d */
[----:B------:R-:W-:Y:S01]  /*23d0*/  ISETP.EQ.AND P5, PT, R37, 0x18, PT ;  /* 0x000000182500780c */ /* 0x000fe20003fa2270 */
        /* <DEDUP_REMOVED lines=17> */
[----:B------:R-:W-:Y:S01]  /*24f0*/  ISETP.EQ.AND P6, PT, R37, 0x10, PT ;  /* 0x000000102500780c */ /* 0x000fe20003fc2270 */
[----:B------:R-:W-:-:S02]  /*2500*/  @P1 IMAD.MOV.U32 R19, RZ, RZ, R11 ;  /* 0x000000ffff131224 */ /* 0x000fc400078e000b */
[----:B------:R-:W-:Y:S02]  /*2510*/  @P0 IMAD.MOV.U32 R21, RZ, RZ, R40 ;  /* 0x000000ffff150224 */ /* 0x000fe400078e0028 */
[----:B------:R-:W-:Y:S02]  /*2520*/  @P0 IMAD.MOV.U32 R19, RZ, RZ, R41 ;  /* 0x000000ffff130224 */ /* 0x000fe400078e0029 */
[--C-:B------:R-:W-:Y:S02]  /*2530*/  @P4 IMAD.MOV.U32 R21, RZ, RZ, R12.reuse ;  /* 0x000000ffff154224 */ /* 0x100fe400078e000c */
[--C-:B------:R-:W-:Y:S01]  /*2540*/  @P4 IMAD.MOV.U32 R19, RZ, RZ, R13.reuse ;  /* 0x000000ffff134224 */ /* 0x100fe200078e000d */
[C---:B------:R-:W-:Y:S01]  /*2550*/  ISETP.EQ.AND P4, PT, R37.reuse, 0x8, PT ;  /* 0x000000082500780c */ /* 0x040fe20003f82270 */
[----:B------:R-:W-:Y:S02]  /*2560*/  @P1 IMAD.MOV.U32 R17, RZ, RZ, R12 ;  /* 0x000000ffff111224 */ /* 0x000fe400078e000c */
[----:B------:R-:W-:Y:S01]  /*2570*/  @P1 IMAD.MOV.U32 R15, RZ, RZ, R13 ;  /* 0x000000ffff0f1224 */ /* 0x000fe200078e000d */
[----:B------:R-:W-:Y:S01]  /*2580*/  ISETP.EQ.AND P1, PT, R37, RZ, PT ;  /* 0x000000ff2500720c */ /* 0x000fe20003f22270 */
        /* <DEDUP_REMOVED lines=52> */
[----:B------:R-:W-:-:S07]  /*28d0*/  VIADD R37, R37, 0x20 ;  /* 0x0000002025257836 */ /* 0x000fce0000000000 */
.L_x_35514:
[----:B------:R-:W-:-:S09]  /*28e0*/  UISETP.NE.OR UP0, UPT, UR4, URZ, UP0 ;  /* 0x000000ff0400728c */ /* 0x000fd20008705670 */
[----:B------:R-:W-:Y:S05]  /*28f0*/  BRA.U !UP0, `(.L_x_35510) ;  /* 0x0000000508587547 */ /* 0x000fea000b800000 */
.L_x_35511:
        /* <DEDUP_REMOVED lines=12> */
[----:B------:R-:W-:Y:S01]  /*29c0*/  ISETP.EQ.AND P2, PT, R37, 0x40, PT ;  /* 0x000000402500780c */ /* 0x000fe20003f42270 */
[----:B---3--:R-:W-:-:S02]  /*29d0*/  VIADD R14, R14, 0x10 ;  /* 0x000000100e0e7836 */ /* 0x008fc40000000000 */
[--C-:B0-----:R-:W-:Y:S01]  /*29e0*/  @P4 IMAD.MOV.U32 R17, RZ, RZ, R8.reuse ;  /* 0x000000ffff114224 */ /* 0x101fe200078e0008 */
[----:B------:R-:W-:Y:S01]  /*29f0*/  @P4 MOV R15, R9 ;  /* 0x00000009000f4202 */ /* 0x000fe20000000f00 */
[--C-:B------:R-:W-:Y:S01]  /*2a00*/  @P3 IMAD.MOV.U32 R25, RZ, RZ, R8.reuse ;  /* 0x000000ffff193224 */ /* 0x100fe200078e0008 */
[C---:B------:R-:W-:Y:S01]  /*2a10*/  ISETP.EQ.AND P4, PT, R37.reuse, 0x60, PT ;  /* 0x000000602500780c */ /* 0x040fe20003f82270 */
[----:B------:R-:W-:Y:S01]  /*2a20*/  @P3 IMAD.MOV.U32 R23, RZ, RZ, R9 ;  /* 0x000000ffff173224 */ /* 0x000fe200078e0009 */
[----:B-1----:R-:W-:Y:S01]  /*2a30*/  @P1 MOV R25, R2 ;  /* 0x0000000200191202 */ /* 0x002fe20000000f00 */
[----:B------:R-:W-:Y:S01]  /*2a40*/  @P1 IMAD.MOV.U32 R23, RZ, RZ, R3 ;  /* 0x000000ffff171224 */ /* 0x000fe200078e0003 */
[----:B------:R-:W-:Y:S01]  /*2a50*/  @P0 MOV R30, R8 ;  /* 0x00000008001e0202 */ /* 0x000fe20000000f00 */
[----:B------:R-:W-:Y:S01]  /*2a60*/  @P6 IMAD.MOV.U32 R28, RZ, RZ, R8 ;  /* 0x000000ffff1c6224 */ /* 0x000fe200078e0008 */
[-C--:B--2---:R-:W-:Y:S01]  /*2a70*/  @P6 MOV R23, R7.reuse ;  /* 0x0000000700176202 */ /* 0x084fe20000000f00 */
[----:B------:R-:W-:Y:S01]  /*2a80*/  @P6 IMAD.MOV.U32 R27, RZ, RZ, R9 ;  /* 0x000000ffff1b6224 */ /* 0x000fe200078e0009 */
[----:B------:R-:W-:Y:S01]  /*2a90*/  @P0 MOV R28, R2 ;  /* 0x00000002001c0202 */ /* 0x000fe20000000f00 */
[----:B------:R-:W-:Y:S01]  /*2aa0*/  @P6 IMAD.MOV.U32 R25, RZ, RZ, R6 ;  /* 0x000000ffff196224 */ /* 0x000fe200078e0006 */
[----:B------:R-:W-:Y:S01]  /*2ab0*/  ISETP.EQ.AND P6, PT, R37, 0x18, PT ;  /* 0x000000182500780c */ /* 0x000fe20003fc2270 */
        /* <DEDUP_REMOVED lines=15> */
[--C-:B------:R-:W-:Y:S02]  /*2bb0*/  @P3 IMAD.MOV.U32 R21, RZ, RZ, R6.reuse ;  /* 0x000000ffff153224 */ /* 0x100fe400078e0006 */
[--C-:B------:R-:W-:Y:S01]  /*2bc0*/  @P3 IMAD.MOV.U32 R19, RZ, RZ, R7.reuse ;  /* 0x000000ffff133224 */ /* 0x100fe200078e0007 */
[C---:B------:R-:W-:Y:S01]  /*2bd0*/  ISETP.EQ.AND P3, PT, R37.reuse, 0x20, PT ;  /* 0x000000202500780c */ /* 0x040fe20003f62270 */
[----:B------:R-:W-:Y:S01]  /*2be0*/  @P4 IMAD.MOV.U32 R17, RZ, RZ, R6 ;  /* 0x000000ffff114224 */ /* 0x000fe200078e0006 */
[----:B----4-:R-:W-:Y:S01]  /*2bf0*/  @P2 MOV R17, R10 ;  /* 0x0000000a00112202 */ /* 0x010fe20000000f00 */
[----:B------:R-:W-:Y:S01]  /*2c00*/  @P4 IMAD.MOV.U32 R15, RZ, RZ, R7 ;  /* 0x000000ffff0f4224 */ /* 0x000fe200078e0007 */
[----:B------:R-:W-:Y:S01]  /*2c10*/  ISETP.EQ.AND P4, PT, R37, 0x28, PT ;  /* 0x000000282500780c */ /* 0x000fe20003f82270 */
        /* <DEDUP_REMOVED lines=32> */
[--C-:B------:R-:W-:Y:S02]  /*2e20*/  @P5 IMAD.MOV.U32 R31, RZ, RZ, R11.reuse ;  /* 0x000000ffff1f5224 */ /* 0x100fe400078e000b */
[----:B------:R-:W-:Y:S02]  /*2e30*/  @P2 IMAD.MOV.U32 R15, RZ, RZ, R11 ;  /* 0x000000ffff0f2224 */ /* 0x000fe400078e000b */
[----:B------:R-:W-:Y:S01]  /*2e40*/  VIADD R37, R37, 0x10 ;  /* 0x0000001025257836 */ /* 0x000fe20000000000 */
[----:B------:R-:W-:Y:S06]  /*2e50*/  BRA.U UP0, `(.L_x_35511) ;  /* 0xfffffff900a87547 */ /* 0x000fec000b83ffff */
.L_x_35510:
[----:B------:R-:W-:-:S09]  /*2e60*/  UISETP.NE.AND UP0, UPT, UR6, URZ, UPT ;  /* 0x000000ff0600728c */ /* 0x000fd2000bf05270 */
[----:B------:R-:W-:Y:S05]  /*2e70*/  BRA.U !UP0, `(.L_x_35509) ;  /* 0x00000005081c7547 */ /* 0x000fea000b800000 */
[----:B------:R-:W0:Y:S01]  /*2e80*/  S2R R6, SR_CgaCtaId ;  /* 0x0000000000067919 */ /* 0x000e220000008800 */
[----:B------:R-:W-:Y:S01]  /*2e90*/  MOV R3, 0x400 ;  /* 0x0000040000037802 */ /* 0x000fe20000000f00 */
[----:B------:R-:W-:Y:S01]  /*2ea0*/  UIADD3 UR6, UPT, UPT, -UR6, URZ, URZ ;  /* 0x000000ff06067290 */ /* 0x000fe2000fffe1ff */
[C---:B------:R-:W-:Y:S01]  /*2eb0*/  SHF.L.U32 R2, R5.reuse, 0x2, RZ ;  /* 0x0000000205027819 */ /* 0x040fe200000006ff */
[----:B------:R-:W-:Y:S01]  /*2ec0*/  IMAD R5, R5, 0x4, R16 ;  /* 0x0000000405057824 */ /* 0x000fe200078e0210 */
[----:B0-----:R-:W-:-:S03]  /*2ed0*/  LEA R6, R6, R3, 0x18 ;  /* 0x0000000306067211 */ /* 0x001fc600078ec0ff */
[----:B------:R-:W-:Y:S01]  /*2ee0*/  VIADD R3, R2, 0x28 ;  /* 0x0000002802037836 */ /* 0x000fe20000000000 */
[----:B------:R-:W-:-:S07]  /*2ef0*/  IADD3 R5, PT, PT, R5, 0x20, R6 ;  /* 0x0000002005057810 */ /* 0x000fce0007ffe006 */
.L_x_35515:
        /* <DEDUP_REMOVED lines=25> */
[C---:B------:R-:W-:Y:S02]  /*3090*/  ISETP.EQ.AND P4, PT, R3.reuse, 0x3c, PT ;  /* 0x0000003c0300780c */ /* 0x040fe40003f82270 */
[-C--:B------:R-:W-:Y:S01]  /*30a0*/  @P3 MOV R15, R6.reuse ;  /* 0x00000006000f3202 */ /* 0x080fe20000000f00 */
[----:B------:R-:W-:Y:S01]  /*30b0*/  @P5 IMAD.MOV.U32 R31, RZ, RZ, R6 ;  /* 0x000000ffff1f5224 */ /* 0x000fe200078e0006 */
[C---:B------:R-:W-:Y:S01]  /*30c0*/  ISETP.EQ.AND P3, PT, R3.reuse, 0x40, PT ;  /* 0x000000400300780c */ /* 0x040fe20003f62270 */
[--C-:B--2---:R-:W-:Y:S01]  /*30d0*/  @P5 IMAD.MOV.U32 R27, RZ, RZ, R2.reuse ;  /* 0x000000ffff1b5224 */ /* 0x104fe200078e0002 */
[----:B------:R-:W-:Y:S01]  /*30e0*/  @P2 MOV R32, R6 ;  /* 0x0000000600202202 */ /* 0x000fe20000000f00 */
[----:B------:R-:W-:Y:S01]  /*30f0*/  @P2 IMAD.MOV.U32 R25, RZ, RZ, R2 ;  /* 0x000000ffff192224 */ /* 0x000fe200078e0002 */
[C---:B------:R-:W-:Y:S01]  /*3100*/  ISETP.EQ.AND P5, PT, R3.reuse, 0x8, PT ;  /* 0x000000080300780c */ /* 0x040fe20003fa2270 */
[----:B------:R-:W-:Y:S01]  /*3110*/  @P6 IMAD.MOV.U32 R30, RZ, RZ, R6 ;  /* 0x000000ffff1e6224 */ /* 0x000fe200078e0006 */
[C---:B------:R-:W-:Y:S01]  /*3120*/  ISETP.EQ.AND P2, PT, R3.reuse, 0xc, PT ;  /* 0x0000000c0300780c */ /* 0x040fe20003f42270 */
[----:B------:R-:W-:Y:S01]  /*3130*/  @P6 IMAD.MOV.U32 R28, RZ, RZ, R2 ;  /* 0x000000ffff1c6224 */ /* 0x000fe200078e0002 */
[C---:B------:R-:W-:Y:S01]  /*3140*/  ISETP.EQ.AND P6, PT, R3.reuse, 0x44, PT ;  /* 0x000000440300780c */ /* 0x040fe20003fc2270 */
[----:B------:R-:W-:Y:S01]  /*3150*/  @P1 IMAD.MOV.U32 R33, RZ, RZ, R6 ;  /* 0x000000ffff211224 */ /* 0x000fe200078e0006 */
[----:B------:R-:W-:Y:S01]  /*3160*/  @P0 MOV R21, R2 ;  /* 0x0000000200150202 */ /* 0x000fe20000000f00 */
[----:B------:R-:W-:Y:S01]  /*3170*/  @P1 IMAD.MOV.U32 R23, RZ, RZ, R2 ;  /* 0x000000ffff171224 */ /* 0x000fe200078e0002 */
[C---:B------:R-:W-:Y:S01]  /*3180*/  ISETP.EQ.AND P1, PT, R3.reuse, 0x10, PT ;  /* 0x000000100300780c */ /* 0x040fe20003f22270 */
[--C-:B------:R-:W-:Y:S01]  /*3190*/  @P0 IMAD.MOV.U32 R34, RZ, RZ, R6.reuse ;  /* 0x000000ffff220224 */ /* 0x100fe200078e0006 */
[----:B------:R-:W-:Y:S01]  /*31a0*/  ISETP.EQ.AND P0, PT, R3, 0x14, PT ;  /* 0x000000140300780c */ /* 0x000fe20003f02270 */
[----:B------:R-:W-:-:S02]  /*31b0*/  @P4 IMAD.MOV.U32 R35, RZ, RZ, R6 ;  /* 0x000000ffff234224 */ /* 0x000fc400078e0006 */
[----:B------:R-:W-:Y:S01]  /*31c0*/  @P4 IMAD.MOV.U32 R19, RZ, RZ, R2 ;  /* 0x000000ffff134224 */ /* 0x000fe200078e0002 */
[----:B------:R-:W-:Y:S01]  /*31d0*/  @P5 MOV R30, R2 ;  /* 0x00000002001e5202 */ /* 0x000fe20000000f00 */
[----:B------:R-:W-:Y:S01]  /*31e0*/  @P3 IMAD.MOV.U32 R36, RZ, RZ, R6 ;  /* 0x000000ffff243224 */ /* 0x000fe200078e0006 */
[C---:B------:R-:W-:Y:S01]  /*31f0*/  ISETP.EQ.AND P4, PT, R3.reuse, 0x18, PT ;  /* 0x000000180300780c */ /* 0x040fe20003f82270 */
[--C-:B------:R-:W-:Y:S01]  /*3200*/  @P3 IMAD.MOV.U32 R17, RZ, RZ, R2.reuse ;  /* 0x000000ffff113224 */ /* 0x100fe200078e0002 */
[C---:B------:R-:W-:Y:S01]  /*3210*/  ISETP.EQ.AND P3, PT, R3.reuse, 0x1c, PT ;  /* 0x0000001c0300780c */ /* 0x040fe20003f62270 */
[----:B------:R-:W-:Y:S01]  /*3220*/  @P2 IMAD.MOV.U32 R31, RZ, RZ, R2 ;  /* 0x000000ffff1f2224 */ /* 0x000fe200078e0002 */
[C---:B------:R-:W-:Y:S01]  /*3230*/  ISETP.EQ.AND P5, PT, R3.reuse, 0x20, PT ;  /* 0x000000200300780c */ /* 0x040fe20003fa2270 */
[----:B------:R-:W-:Y:S01]  /*3240*/  @P6 IMAD.MOV.U32 R29, RZ, RZ, R6 ;  /* 0x000000ffff1d6224 */ /* 0x000fe200078e0006 */
[C---:B------:R-:W-:Y:S01]  /*3250*/  ISETP.EQ.AND P2, PT, R3.reuse, 0x24, PT ;  /* 0x000000240300780c */ /* 0x040fe20003f42270 */
[--C-:B------:R-:W-:Y:S01]  /*3260*/  @P1 IMAD.MOV.U32 R32, RZ, RZ, R2.reuse ;  /* 0x000000ffff201224 */ /* 0x100fe200078e0002 */
[----:B------:R-:W-:Y:S01]  /*3270*/  IADD3 R3, PT, PT, R3, 0x4, RZ ;  /* 0x0000000403037810 */ /* 0x000fe20007ffe0ff */
[----:B------:R-:W-:-:S02]  /*3280*/  @P0 IMAD.MOV.U32 R33, RZ, RZ, R2 ;  /* 0x000000ffff210224 */ /* 0x000fc400078e0002 */
[--C-:B------:R-:W-:Y:S02]  /*3290*/  @P6 IMAD.MOV.U32 R15, RZ, RZ, R2.reuse ;  /* 0x000000ffff0f6224 */ /* 0x100fe400078e0002 */
[----:B------:R-:W-:Y:S02]  /*32a0*/  @P4 MOV R34, R2 ;  /* 0x0000000200224202 */ /* 0x000fe40000000f00 */
[--C-:B------:R-:W-:Y:S02]  /*32b0*/  @P3 IMAD.MOV.U32 R35, RZ, RZ, R2.reuse ;  /* 0x000000ffff233224 */ /* 0x100fe400078e0002 */
[--C-:B------:R-:W-:Y:S02]  /*32c0*/  @P5 IMAD.MOV.U32 R36, RZ, RZ, R2.reuse ;  /* 0x000000ffff245224 */ /* 0x100fe400078e0002 */
[----:B------:R-:W-:Y:S01]  /*32d0*/  @P2 IMAD.MOV.U32 R29, RZ, RZ, R2 ;  /* 0x000000ffff1d2224 */ /* 0x000fe200078e0002 */
[----:B------:R-:W-:Y:S06]  /*32e0*/  BRA.U UP0, `(.L_x_35515) ;  /* 0xfffffffd00047547 */ /* 0x000fec000b83ffff */
.L_x_35509:
[----:B------:R-:W0:Y:S01]  /*32f0*/  S2UR UR5, SR_CgaCtaId ;  /* 0x00000000000579c3 */ /* 0x000e220000008800 */
[----:B------:R-:W-:Y:S01]  /*3300*/  UMOV UR4, 0x400 ;  /* 0x0000040000047882 */ /* 0x000fe20000000000 */
[----:B------:R-:W-:Y:S01]  /*3310*/  IMAD.MOV.U32 R5, RZ, RZ, R30 ;  /* 0x000000ffff057224 */ /* 0x000fe200078e001e */
[----:B------:R-:W-:Y:S01]  /*3320*/  MOV R8, R33 ;  /* 0x0000002100087202 */ /* 0x000fe20000000f00 */
        /* <DEDUP_REMOVED lines=12> */
[----:B0-----:R-:W-:Y:S01]  /*33f0*/  ULEA UR4, UR5, UR4, 0x18 ;  /* 0x0000000405047291 */ /* 0x001fe2000f8ec0ff */
[----:B------:R-:W-:-:S08]  /*3400*/  IMAD.MOV.U32 R13, RZ, RZ, R15 ;  /* 0x000000ffff0d7224 */ /* 0x000fd000078e000f */
[----:B------:R0:W1:Y:S02]  /*3410*/  LDS.64 R2, [R16+UR4+0x40] ;  /* 0x0000400410027984 */ /* 0x0000640008000a00 */
[----:B0-----:R-:W-:-:S07]  /*3420*/  IMAD.MOV.U32 R16, RZ, RZ, R25 ;  /* 0x000000ffff107224 */ /* 0x001fce00078e0019 */
.L_x_35508:
[----:B------:R-:W-:Y:S05]  /*3430*/  BSYNC.RECONVERGENT B0 ;  /* 0x0000000000007941 */ /* 0x000fea0003800200 */
.L_x_35507:
        /* <DEDUP_REMOVED lines=31> */
[----:B------:R-:W-:Y:S02]  /*3630*/  FSEL R40, R40, R3, P2 ;  /* 0x0000000328287208 */ /* 0x000fe40001000000 */
[----:B------:R-:W-:Y:S02]  /*3640*/  FSEL R3, R2, R31, P2 ;  /* 0x0000001f02037208 */ /* 0x000fe40001000000 */
[----:B------:R-:W-:Y:S01]  /*3650*/  FSEL R2, R31, R2, P2 ;  /* 0x000000021f027208 */ /* 0x000fe20001000000 */
[----:B------:R-:W-:-:S04]  /*3660*/  FADD.FTZ R40, -R15, R40 ;  /* 0x000000280f287221 */ /* 0x000fc80000010100 */
[----:B------:R-:W-:Y:S02]  /*3670*/  @!P1 IMAD.MOV.U32 R13, RZ, RZ, R42 ;  /* 0x000000ffff0d9224 */ /* 0x000fe400078e002a */
[----:B------:R-:W-:Y:S01]  /*3680*/  FMUL.FTZ R40, R40, 1.4426950216293334961 ;  /* 0x3fb8aa3b28287820 */ /* 0x000fe20000410000 */
[----:B------:R-:W-:Y:S02]  /*3690*/  @!P1 IMAD.MOV.U32 R26, RZ, RZ, R33 ;  /* 0x000000ffff1a9224 */ /* 0x000fe400078e0021 */
[----:B------:R-:W-:-:S03]  /*36a0*/  FSETP.GT.FTZ.AND P0, PT, R13, R24, PT ;  /* 0x000000180d00720b */ /* 0x000fc60003f14000 */
[----:B------:R-:W0:Y:S01]  /*36b0*/  MUFU.EX2 R40, R40 ;  /* 0x0000002800287308 */ /* 0x000e220000000800 */
        /* <DEDUP_REMOVED lines=8> */
.L_x_35519:
[----:B------:R-:W-:Y:S02]  /*3740*/  IMAD.MOV.U32 R3, RZ, RZ, R26 ;  /* 0x000000ffff037224 */ /* 0x000fe400078e001a */
[----:B------:R-:W-:Y:S01]  /*3750*/  IMAD.MOV.U32 R31, RZ, RZ, R13 ;  /* 0x000000ffff1f7224 */ /* 0x000fe200078e000d */
[----:B------:R-:W-:Y:S01]  /*3760*/  MOV R13, R24 ;  /* 0x00000018000d7202 */ /* 0x000fe20000000f00 */
[----:B------:R-:W-:-:S07]  /*3770*/  IMAD.MOV.U32 R26, RZ, RZ, R11 ;  /* 0x000000ffff1a7224 */ /* 0x000fce00078e000b */
.L_x_35520:
[----:B------:R-:W-:Y:S05]  /*3780*/  BSYNC.RECONVERGENT B1 ;  /* 0x0000000000017941 */ /* 0x000fea0003800200 */
.L_x_35518:
        /* <DEDUP_REMOVED lines=9> */
.L_x_35522:
[----:B------:R-:W-:Y:S01]  /*3820*/  IMAD.MOV.U32 R24, RZ, RZ, R3 ;  /* 0x000000ffff187224 */ /* 0x000fe200078e0003 */
[----:B------:R-:W-:Y:S01]  /*3830*/  MOV R3, R10 ;  /* 0x0000000a00037202 */ /* 0x000fe20000000f00 */
[----:B------:R-:W-:Y:S02]  /*3840*/  IMAD.MOV.U32 R11, RZ, RZ, R31 ;  /* 0x000000ffff0b7224 */ /* 0x000fe400078e001f */
[----:B------:R-:W-:-:S07]  /*3850*/  IMAD.MOV.U32 R31, RZ, RZ, R22 ;  /* 0x000000ffff1f7224 */ /* 0x000fce00078e0016 */
.L_x_35523:
[----:B------:R-:W-:Y:S05]  /*3860*/  BSYNC.RECONVERGENT B1 ;  /* 0x0000000000017941 */ /* 0x000fea0003800200 */
.L_x_35521:
        /* <DEDUP_REMOVED lines=9> */
.L_x_35525:
[----:B------:R-:W-:Y:S01]  /*3900*/  IMAD.MOV.U32 R33, RZ, RZ, R24 ;  /* 0x000000ffff217224 */ /* 0x000fe200078e0018 */
[----:B------:R-:W-:Y:S01]  /*3910*/  MOV R35, R11 ;  /* 0x0000000b00237202 */ /* 0x000fe20000000f00 */
[----:B------:R-:W-:Y:S02]  /*3920*/  IMAD.MOV.U32 R24, RZ, RZ, R9 ;  /* 0x000000ffff187224 */ /* 0x000fe400078e0009 */
[----:B------:R-:W-:-:S07]  /*3930*/  IMAD.MOV.U32 R11, RZ, RZ, R20 ;  /* 0x000000ffff0b7224 */ /* 0x000fce00078e0014 */
.L_x_35526:
[----:B------:R-:W-:Y:S05]  /*3940*/  BSYNC.RECONVERGENT B1 ;  /* 0x0000000000017941 */ /* 0x000fea0003800200 */
.L_x_35524:
        /* <DEDUP_REMOVED lines=9> */
.L_x_35528:
[----:B------:R-:W-:Y:S01]  /*39e0*/  MOV R10, R33 ;  /* 0x00000021000a7202 */ /* 0x000fe20000000f00 */
[----:B------:R-:W-:Y:S02]  /*39f0*/  IMAD.MOV.U32 R9, RZ, RZ, R35 ;  /* 0x000000ffff097224 */ /* 0x000fe400078e0023 */
[----:B------:R-:W-:Y:S02]  /*3a00*/  IMAD.MOV.U32 R33, RZ, RZ, R8 ;  /* 0x000000ffff217224 */ /* 0x000fe400078e0008 */
[----:B------:R-:W-:-:S07]  /*3a10*/  IMAD.MOV.U32 R35, RZ, RZ, R18 ;  /* 0x000000ffff237224 */ /* 0x000fce00078e0012 */
.L_x_35529:
[----:B------:R-:W-:Y:S05]  /*3a20*/  BSYNC.RECONVERGENT B1 ;  /* 0x0000000000017941 */ /* 0x000fea0003800200 */
.L_x_35527:
        /* <DEDUP_REMOVED lines=9> */
.L_x_35531:
[----:B------:R-:W-:Y:S02]  /*3ac0*/  IMAD.MOV.U32 R37, RZ, RZ, R10 ;  /* 0x000000ffff257224 */ /* 0x000fe400078e000a */
[----:B------:R-:W-:Y:S02]  /*3ad0*/  IMAD.MOV.U32 R39, RZ, RZ, R9 ;  /* 0x000000ffff277224 */ /* 0x000fe400078e0009 */
[----:B------:R-:W-:Y:S02]  /*3ae0*/  IMAD.MOV.U32 R10, RZ, RZ, R7 ;  /* 0x000000ffff0a7224 */ /* 0x000fe400078e0007 */
[----:B------:R-:W-:-:S07]  /*3af0*/  IMAD.MOV.U32 R9, RZ, RZ, R16 ;  /* 0x000000ffff097224 */ /* 0x000fce00078e0010 */
.L_x_35532:
[----:B------:R-:W-:Y:S05]  /*3b00*/  BSYNC.RECONVERGENT B1 ;  /* 0x0000000000017941 */ /* 0x000fea0003800200 */
.L_x_35530:
        /* <DEDUP_REMOVED lines=9> */
.L_x_35534:
[----:B------:R-:W-:Y:S02]  /*3ba0*/  IMAD.MOV.U32 R8, RZ, RZ, R37 ;  /* 0x000000ffff087224 */ /* 0x000fe400078e0025 */
[----:B------:R-:W-:Y:S01]  /*3bb0*/  IMAD.MOV.U32 R7, RZ, RZ, R39 ;  /* 0x000000ffff077224 */ /* 0x000fe200078e0027 */
[----:B------:R-:W-:Y:S01]  /*3bc0*/  MOV R39, R14 ;  /* 0x0000000e00277202 */ /* 0x000fe20000000f00 */
[----:B------:R-:W-:-:S07]  /*3bd0*/  IMAD.MOV.U32 R37, RZ, RZ, R6 ;  /* 0x000000ffff257224 */ /* 0x000fce00078e0006 */
.L_x_35535:
[----:B------:R-:W-:Y:S05]  /*3be0*/  BSYNC.RECONVERGENT B1 ;  /* 0x0000000000017941 */ /* 0x000fea0003800200 */
.L_x_35533:
        /* <DEDUP_REMOVED lines=9> */
.L_x_35537:
[----:B------:R-:W-:Y:S01]  /*3c80*/  IMAD.MOV.U32 R6, RZ, RZ, R8 ;  /* 0x000000ffff067224 */ /* 0x000fe200078e0008 */
[----:B------:R-:W-:Y:S01]  /*3c90*/  MOV R8, R5 ;  /* 0x0000000500087202 */ /* 0x000fe20000000f00 */
[----:B------:R-:W-:Y:S02]  /*3ca0*/  IMAD.MOV.U32 R14, RZ, RZ, R7 ;  /* 0x000000ffff0e7224 */ /* 0x000fe400078e0007 */
[----:B------:R-:W-:-:S07]  /*3cb0*/  IMAD.MOV.U32 R7, RZ, RZ, R12 ;  /* 0x000000ffff077224 */ /* 0x000fce00078e000c */
.L_x_35538:
[----:B------:R-:W-:Y:S05]  /*3cc0*/  BSYNC.RECONVERGENT B1 ;  /* 0x0000000000017941 */ /* 0x000fea0003800200 */
.L_x_35536:
        /* <DEDUP_REMOVED lines=16> */
.L_x_35540:
[----:B------:R-:W-:Y:S02]  /*3dd0*/  IMAD.MOV.U32 R5, RZ, RZ, R26 ;  /* 0x000000ffff057224 */ /* 0x000fe400078e001a */
[----:B------:R-:W-:Y:S02]  /*3de0*/  IMAD.MOV.U32 R12, RZ, RZ, R13 ;  /* 0x000000ffff0c7224 */ /* 0x000fe400078e000d */
[----:B------:R-:W-:Y:S02]  /*3df0*/  IMAD.MOV.U32 R26, RZ, RZ, R3 ;  /* 0x000000ffff1a7224 */ /* 0x000fe400078e0003 */
[----:B------:R-:W-:-:S07]  /*3e00*/  IMAD.MOV.U32 R13, RZ, RZ, R31 ;  /* 0x000000ffff0d7224 */ /* 0x000fce00078e001f */
.L_x_35541:
[----:B------:R-:W-:Y:S05]  /*3e10*/  BSYNC.RECONVERGENT B1 ;  /* 0x0000000000017941 */ /* 0x000fea0003800200 */
.L_x_35539:
        /* <DEDUP_REMOVED lines=9> */
.L_x_35543:
[----:B------:R-:W-:Y:S02]  /*3eb0*/  IMAD.MOV.U32 R16, RZ, RZ, R5 ;  /* 0x000000ffff107224 */ /* 0x000fe400078e0005 */
[----:B------:R-:W-:Y:S01]  /*3ec0*/  IMAD.MOV.U32 R18, RZ, RZ, R12 ;  /* 0x000000ffff127224 */ /* 0x000fe200078e000c */
[----:B------:R-:W-:Y:S01]  /*3ed0*/  MOV R12, R11 ;  /* 0x0000000b000c7202 */ /* 0x000fe20000000f00 */
[----:B------:R-:W-:-:S07]  /*3ee0*/  IMAD.MOV.U32 R5, RZ, RZ, R24 ;  /* 0x000000ffff057224 */ /* 0x000fce00078e0018 */
.L_x_35544:
[----:B------:R-:W-:Y:S05]  /*3ef0*/  BSYNC.RECONVERGENT B1 ;  /* 0x0000000000017941 */ /* 0x000fea0003800200 */
.L_x_35542:
        /* <DEDUP_REMOVED lines=9> */
.L_x_35546:
[----:B------:R-:W-:Y:S01]  /*3f90*/  IMAD.MOV.U32 R3, RZ, RZ, R16 ;  /* 0x000000ffff037224 */ /* 0x000fe200078e0010 */
[----:B------:R-:W-:Y:S01]  /*3fa0*/  MOV R16, R33 ;  /* 0x0000002100107202 */ /* 0x000fe20000000f00 */
[----:B------:R-:W-:Y:S02]  /*3fb0*/  IMAD.MOV.U32 R20, RZ, RZ, R18 ;  /* 0x000000ffff147224 */ /* 0x000fe400078e0012 */
[----:B------:R-:W-:-:S07]  /*3fc0*/  IMAD.MOV.U32 R18, RZ, RZ, R35 ;  /* 0x000000ffff127224 */ /* 0x000fce00078e0023 */
.L_x_35547:
[----:B------:R-:W-:Y:S05]  /*3fd0*/  BSYNC.RECONVERGENT B1 ;  /* 0x0000000000017941 */ /* 0x000fea0003800200 */
.L_x_35545:
        /* <DEDUP_REMOVED lines=9> */
.L_x_35549:
[----:B------:R-:W-:Y:S01]  /*4070*/  IMAD.MOV.U32 R22, RZ, RZ, R3 ;  /* 0x000000ffff167224 */ /* 0x000fe200078e0003 */
[----:B------:R-:W-:Y:S01]  /*4080*/  MOV R24, R20 ;  /* 0x0000001400187202 */ /* 0x000fe20000000f00 */
[----:B------:R-:W-:Y:S02]  /*4090*/  IMAD.MOV.U32 R3, RZ, RZ, R10 ;  /* 0x000000ffff037224 */ /* 0x000fe400078e000a */
[----:B------:R-:W-:-:S07]  /*40a0*/  IMAD.MOV.U32 R20, RZ, RZ, R9 ;  /* 0x000000ffff147224 */ /* 0x000fce00078e0009 */
.L_x_35550:
[----:B------:R-:W-:Y:S05]  /*40b0*/  BSYNC.RECONVERGENT B1 ;  /* 0x0000000000017941 */ /* 0x000fea0003800200 */
.L_x_35548:
        /* <DEDUP_REMOVED lines=9> */
.L_x_35552:
[----:B------:R-:W-:Y:S01]  /*4150*/  MOV R9, R22 ;  /* 0x0000001600097202 */ /* 0x000fe20000000f00 */
[----:B------:R-:W-:Y:S02]  /*4160*/  IMAD.MOV.U32 R10, RZ, RZ, R24 ;  /* 0x000000ffff0a7224 */ /* 0x000fe400078e0018 */
[----:B------:R-:W-:Y:S02]  /*4170*/  IMAD.MOV.U32 R22, RZ, RZ, R37 ;  /* 0x000000ffff167224 */ /* 0x000fe400078e0025 */
[----:B------:R-:W-:-:S07]  /*4180*/  IMAD.MOV.U32 R24, RZ, RZ, R39 ;  /* 0x000000ffff187224 */ /* 0x000fce00078e0027 */
.L_x_35553:
[----:B------:R-:W-:Y:S05]  /*4190*/  BSYNC.RECONVERGENT B1 ;  /* 0x0000000000017941 */ /* 0x000fea0003800200 */
.L_x_35551:
        /* <DEDUP_REMOVED lines=9> */
.L_x_35555:
[----:B------:R-:W-:Y:S02]  /*4230*/  IMAD.MOV.U32 R11, RZ, RZ, R9 ;  /* 0x000000ffff0b7224 */ /* 0x000fe400078e0009 */
[----:B------:R-:W-:Y:S02]  /*4240*/  IMAD.MOV.U32 R31, RZ, RZ, R10 ;  /* 0x000000ffff1f7224 */ /* 0x000fe400078e000a */
[----:B------:R-:W-:Y:S02]  /*4250*/  IMAD.MOV.U32 R9, RZ, RZ, R8 ;  /* 0x000000ffff097224 */ /* 0x000fe400078e0008 */
[----:B------:R-:W-:-:S07]  /*4260*/  IMAD.MOV.U32 R10, RZ, RZ, R7 ;  /* 0x000000ffff0a7224 */ /* 0x000fce00078e0007 */
.L_x_35556:
[----:B------:R-:W-:Y:S05]  /*4270*/  BSYNC.RECONVERGENT B1 ;  /* 0x0000000000017941 */ /* 0x000fea0003800200 */
.L_x_35554:
        /* <DEDUP_REMOVED lines=9> */
.L_x_35558:
[----:B------:R-:W-:Y:S02]  /*4310*/  IMAD.MOV.U32 R7, RZ, RZ, R11 ;  /* 0x000000ffff077224 */ /* 0x000fe400078e000b */
[----:B------:R-:W-:Y:S01]  /*4320*/  IMAD.MOV.U32 R8, RZ, RZ, R31 ;  /* 0x000000ffff087224 */ /* 0x000fe200078e001f */
[----:B------:R-:W-:Y:S01]  /*4330*/  MOV R31, R14 ;  /* 0x0000000e001f7202 */ /* 0x000fe20000000f00 */
[----:B------:R-:W-:-:S07]  /*4340*/  IMAD.MOV.U32 R11, RZ, RZ, R6 ;  /* 0x000000ffff0b7224 */ /* 0x000fce00078e0006 */
.L_x_35559:
[----:B------:R-:W-:Y:S05]  /*4350*/  BSYNC.RECONVERGENT B1 ;  /* 0x0000000000017941 */ /* 0x000fea0003800200 */
.L_x_35557:
        /* <DEDUP_REMOVED lines=16> */
.L_x_35561:
[----:B------:R-:W-:Y:S01]  /*4460*/  MOV R27, R26 ;  /* 0x0000001a001b7202 */ /* 0x000fe20000000f00 */
[----:B------:R-:W-:Y:S02]  /*4470*/  IMAD.MOV.U32 R6, RZ, RZ, R13 ;  /* 0x000000ffff067224 */ /* 0x000fe400078e000d */
[----:B------:R-:W-:Y:S02]  /*4480*/  IMAD.MOV.U32 R26, RZ, RZ, R5 ;  /* 0x000000ffff1a7224 */ /* 0x000fe400078e0005 */
[----:B------:R-:W-:-:S07]  /*4490*/  IMAD.MOV.U32 R13, RZ, RZ, R12 ;  /* 0x000000ffff0d7224 */ /* 0x000fce00078e000c */
.L_x_35562:
[----:B------:R-:W-:Y:S05]  /*44a0*/  BSYNC.RECONVERGENT B1 ;  /* 0x0000000000017941 */ /* 0x000fea0003800200 */
.L_x_35560:
        /* <DEDUP_REMOVED lines=9> */
.L_x_35564:
[----:B------:R-:W-:Y:S02]  /*4540*/  IMAD.MOV.U32 R12, RZ, RZ, R27 ;  /* 0x000000ffff0c7224 */ /* 0x000fe400078e001b */
[----:B------:R-:W-:Y:S02]  /*4550*/  IMAD.MOV.U32 R5, RZ, RZ, R6 ;  /* 0x000000ffff057224 */ /* 0x000fe400078e0006 */
[----:B------:R-:W-:Y:S02]  /*4560*/  IMAD.MOV.U32 R27, RZ, RZ, R16 ;  /* 0x000000ffff1b7224 */ /* 0x000fe400078e0010 */
[----:B------:R-:W-:-:S07]  /*4570*/  IMAD.MOV.U32 R6, RZ, RZ, R18 ;  /* 0x000000ffff067224 */ /* 0x000fce00078e0012 */
.L_x_35565:
[----:B------:R-:W-:Y:S05]  /*4580*/  BSYNC.RECONVERGENT B1 ;  /* 0x0000000000017941 */ /* 0x000fea0003800200 */
.L_x_35563:
        /* <DEDUP_REMOVED lines=9> */
.L_x_35567:
[----:B------:R-:W-:Y:S02]  /*4620*/  IMAD.MOV.U32 R33, RZ, RZ, R12 ;  /* 0x000000ffff217224 */ /* 0x000fe400078e000c */
[----:B------:R-:W-:Y:S01]  /*4630*/  IMAD.MOV.U32 R35, RZ, RZ, R5 ;  /* 0x000000ffff237224 */ /* 0x000fe200078e0005 */
[----:B------:R-:W-:Y:S01]  /*4640*/  MOV R5, R20 ;  /* 0x0000001400057202 */ /* 0x000fe20000000f00 */
[----:B------:R-:W-:-:S07]  /*4650*/  IMAD.MOV.U32 R12, RZ, RZ, R3 ;  /* 0x000000ffff0c7224 */ /* 0x000fce00078e0003 */
.L_x_35568:
[----:B------:R-:W-:Y:S05]  /*4660*/  BSYNC.RECONVERGENT B1 ;  /* 0x0000000000017941 */ /* 0x000fea0003800200 */
.L_x_35566:
        /* <DEDUP_REMOVED lines=9> */
.L_x_35570:
[----:B------:R-:W-:Y:S01]  /*4700*/  IMAD.MOV.U32 R14, RZ, RZ, R33 ;  /* 0x000000ffff0e7224 */ /* 0x000fe200078e0021 */
[----:B------:R-:W-:Y:S01]  /*4710*/  MOV R33, R22 ;  /* 0x0000001600217202 */ /* 0x000fe20000000f00 */
[----:B------:R-:W-:Y:S02]  /*4720*/  IMAD.MOV.U32 R3, RZ, RZ, R35 ;  /* 0x000000ffff037224 */ /* 0x000fe400078e0023 */
[----:B------:R-:W-:-:S07]  /*4730*/  IMAD.MOV.U32 R35, RZ, RZ, R24 ;  /* 0x000000ffff237224 */ /* 0x000fce00078e0018 */
.L_x_35571:
[----:B------:R-:W-:Y:S05]  /*4740*/  BSYNC.RECONVERGENT B1 ;  /* 0x0000000000017941 */ /* 0x000fea0003800200 */
.L_x_35569:
        /* <DEDUP_REMOVED lines=9> */
.L_x_35573:
[----:B------:R-:W-:Y:S01]  /*47e0*/  IMAD.MOV.U32 R16, RZ, RZ, R14 ;  /* 0x000000ffff107224 */ /* 0x000fe200078e000e */
[----:B------:R-:W-:Y:S01]  /*47f0*/  MOV R18, R3 ;  /* 0x0000000300127202 */ /* 0x000fe20000000f00 */
[----:B------:R-:W-:Y:S02]  /*4800*/  IMAD.MOV.U32 R14, RZ, RZ, R9 ;  /* 0x000000ffff0e7224 */ /* 0x000fe400078e0009 */
[----:B------:R-:W-:-:S07]  /*4810*/  IMAD.MOV.U32 R3, RZ, RZ, R10 ;  /* 0x000000ffff037224 */ /* 0x000fce00078e000a */
.L_x_35574:
[----:B------:R-:W-:Y:S05]  /*4820*/  BSYNC.RECONVERGENT B1 ;  /* 0x0000000000017941 */ /* 0x000fea0003800200 */
.L_x_35572:
        /* <DEDUP_REMOVED lines=9> */
.L_x_35576:
[----:B------:R-:W-:Y:S01]  /*48c0*/  MOV R10, R16 ;  /* 0x00000010000a7202 */ /* 0x000fe20000000f00 */
[----:B------:R-:W-:Y:S02]  /*48d0*/  IMAD.MOV.U32 R9, RZ, RZ, R18 ;  /* 0x000000ffff097224 */ /* 0x000fe400078e0012 */
[----:B------:R-:W-:Y:S02]  /*48e0*/  IMAD.MOV.U32 R16, RZ, RZ, R11 ;  /* 0x000000ffff107224 */ /* 0x000fe400078e000b */
[----:B------:R-:W-:-:S07]  /*48f0*/  IMAD.MOV.U32 R18, RZ, RZ, R31 ;  /* 0x000000ffff127224 */ /* 0x000fce00078e001f */
.L_x_35577:
[----:B------:R-:W-:Y:S05]  /*4900*/  BSYNC.RECONVERGENT B1 ;  /* 0x0000000000017941 */ /* 0x000fea0003800200 */
.L_x_35575:
        /* <DEDUP_REMOVED lines=9> */
.L_x_35579:
[----:B------:R-:W-:Y:S02]  /*49a0*/  IMAD.MOV.U32 R11, RZ, RZ, R10 ;  /* 0x000000ffff0b7224 */ /* 0x000fe400078e000a */
[----:B------:R-:W-:Y:S02]  /*49b0*/  IMAD.MOV.U32 R20, RZ, RZ, R9 ;  /* 0x000000ffff147224 */ /* 0x000fe400078e0009 */
[----:B------:R-:W-:Y:S02]  /*49c0*/  IMAD.MOV.U32 R10, RZ, RZ, R7 ;  /* 0x000000ffff0a7224 */ /* 0x000fe400078e0007 */
[----:B------:R-:W-:-:S07]  /*49d0*/  IMAD.MOV.U32 R9, RZ, RZ, R8 ;  /* 0x000000ffff097224 */ /* 0x000fce00078e0008 */
.L_x_35580:
[----:B------:R-:W-:Y:S05]  /*49e0*/  BSYNC.RECONVERGENT B1 ;  /* 0x0000000000017941 */ /* 0x000fea0003800200 */
.L_x_35578:
        /* <DEDUP_REMOVED lines=16> */
.L_x_35582:
[----:B------:R-:W-:Y:S01]  /*4af0*/  IMAD.MOV.U32 R7, RZ, RZ, R26 ;  /* 0x000000ffff077224 */ /* 0x000fe200078e001a */
[----:B------:R-:W-:Y:S01]  /*4b00*/  MOV R8, R13 ;  /* 0x0000000d00087202 */ /* 0x000fe20000000f00 */
[----:B------:R-:W-:Y:S02]  /*4b10*/  IMAD.MOV.U32 R26, RZ, RZ, R27 ;  /* 0x000000ffff1a7224 */ /* 0x000fe400078e001b */
[----:B------:R-:W-:-:S07]  /*4b20*/  IMAD.MOV.U32 R13, RZ, RZ, R6 ;  /* 0x000000ffff0d7224 */ /* 0x000fce00078e0006 */
.L_x_35583:
[----:B------:R-:W-:Y:S05]  /*4b30*/  BSYNC.RECONVERGENT B1 ;  /* 0x0000000000017941 */ /* 0x000fea0003800200 */
.L_x_35581:
        /* <DEDUP_REMOVED lines=9> */
.L_x_35585:
[----:B------:R-:W-:Y:S01]  /*4bd0*/  MOV R6, R7 ;  /* 0x0000000700067202 */ /* 0x000fe20000000f00 */
[----:B------:R-:W-:Y:S02]  /*4be0*/  IMAD.MOV.U32 R22, RZ, RZ, R8 ;  /* 0x000000ffff167224 */ /* 0x000fe400078e0008 */
[----:B------:R-:W-:Y:S02]  /*4bf0*/  IMAD.MOV.U32 R7, RZ, RZ, R12 ;  /* 0x000000ffff077224 */ /* 0x000fe400078e000c */
[----:B------:R-:W-:-:S07]  /*4c00*/  IMAD.MOV.U32 R8, RZ, RZ, R5 ;  /* 0x000000ffff087224 */ /* 0x000fce00078e0005 */
.L_x_35586:
[----:B------:R-:W-:Y:S05]  /*4c10*/  BSYNC.RECONVERGENT B1 ;  /* 0x0000000000017941 */ /* 0x000fea0003800200 */
.L_x_35584:
        /* <DEDUP_REMOVED lines=9> */
.L_x_35588:
[----:B------:R-:W-:Y:S02]  /*4cb0*/  IMAD.MOV.U32 R5, RZ, RZ, R6 ;  /* 0x000000ffff057224 */ /* 0x000fe400078e0006 */
[----:B------:R-:W-:Y:S02]  /*4cc0*/  IMAD.MOV.U32 R12, RZ, RZ, R22 ;  /* 0x000000ffff0c7224 */ /* 0x000fe400078e0016 */
[----:B------:R-:W-:Y:S02]  /*4cd0*/  IMAD.MOV.U32 R6, RZ, RZ, R33 ;  /* 0x000000ffff067224 */ /* 0x000fe400078e0021 */
[----:B------:R-:W-:-:S07]  /*4ce0*/  IMAD.MOV.U32 R22, RZ, RZ, R35 ;  /* 0x000000ffff167224 */ /* 0x000fce00078e0023 */
.L_x_35589:
[----:B------:R-:W-:Y:S05]  /*4cf0*/  BSYNC.RECONVERGENT B1 ;  /* 0x0000000000017941 */ /* 0x000fea0003800200 */
.L_x_35587:
        /* <DEDUP_REMOVED lines=9> */
.L_x_35591:
[----:B------:R-:W-:Y:S02]  /*4d90*/  IMAD.MOV.U32 R25, RZ, RZ, R5 ;  /* 0x000000ffff197224 */ /* 0x000fe400078e0005 */
[----:B------:R-:W-:Y:S01]  /*4da0*/  IMAD.MOV.U32 R27, RZ, RZ, R12 ;  /* 0x000000ffff1b7224 */ /* 0x000fe200078e000c */
[----:B------:R-:W-:Y:S01]  /*4db0*/  MOV R12, R3 ;  /* 0x00000003000c7202 */ /* 0x000fe20000000f00 */
[----:B------:R-:W-:-:S07]  /*4dc0*/  IMAD.MOV.U32 R5, RZ, RZ, R14 ;  /* 0x000000ffff057224 */ /* 0x000fce00078e000e */
.L_x_35592:
[----:B------:R-:W-:Y:S05]  /*4dd0*/  BSYNC.RECONVERGENT B1 ;  /* 0x0000000000017941 */ /* 0x000fea0003800200 */
.L_x_35590:
        /* <DEDUP_REMOVED lines=9> */
.L_x_35594:
[----:B------:R-:W-:Y:S01]  /*4e70*/  IMAD.MOV.U32 R3, RZ, RZ, R25 ;  /* 0x000000ffff037224 */ /* 0x000fe200078e0019 */
[----:B------:R-:W-:Y:S01]  /*4e80*/  MOV R25, R16 ;  /* 0x0000001000197202 */ /* 0x000fe20000000f00 */
[----:B------:R-:W-:Y:S02]  /*4e90*/  IMAD.MOV.U32 R14, RZ, RZ, R27 ;  /* 0x000000ffff0e7224 */ /* 0x000fe400078e001b */
[----:B------:R-:W-:-:S07]  /*4ea0*/  IMAD.MOV.U32 R27, RZ, RZ, R18 ;  /* 0x000000ffff1b7224 */ /* 0x000fce00078e0012 */
.L_x_35595:
[----:B------:R-:W-:Y:S05]  /*4eb0*/  BSYNC.RECONVERGENT B1 ;  /* 0x0000000000017941 */ /* 0x000fea0003800200 */
.L_x_35593:
        /* <DEDUP_REMOVED lines=9> */
.L_x_35597:
[----:B------:R-:W-:Y:S01]  /*4f50*/  IMAD.MOV.U32 R16, RZ, RZ, R3 ;  /* 0x000000ffff107224 */ /* 0x000fe200078e0003 */
[----:B------:R-:W-:Y:S01]  /*4f60*/  MOV R31, R14 ;  /* 0x0000000e001f7202 */ /* 0x000fe20000000f00 */
[----:B------:R-:W-:Y:S02]  /*4f70*/  IMAD.MOV.U32 R3, RZ, RZ, R10 ;  /* 0x000000ffff037224 */ /* 0x000fe400078e000a */
[----:B------:R-:W-:-:S07]  /*4f80*/  IMAD.MOV.U32 R14, RZ, RZ, R9 ;  /* 0x000000ffff0e7224 */ /* 0x000fce00078e0009 */
.L_x_35598:
[----:B------:R-:W-:Y:S05]  /*4f90*/  BSYNC.RECONVERGENT B1 ;  /* 0x0000000000017941 */ /* 0x000fea0003800200 */
.L_x_35596:
        /* <DEDUP_REMOVED lines=9> */
.L_x_35600:
[----:B------:R-:W-:Y:S01]  /*5030*/  MOV R9, R16 ;  /* 0x0000001000097202 */ /* 0x000fe20000000f00 */
[----:B------:R-:W-:Y:S02]  /*5040*/  IMAD.MOV.U32 R10, RZ, RZ, R31 ;  /* 0x000000ffff0a7224 */ /* 0x000fe400078e001f */
[----:B------:R-:W-:Y:S02]  /*5050*/  IMAD.MOV.U32 R16, RZ, RZ, R11 ;  /* 0x000000ffff107224 */ /* 0x000fe400078e000b */
[----:B------:R-:W-:-:S07]  /*5060*/  IMAD.MOV.U32 R31, RZ, RZ, R20 ;  /* 0x000000ffff1f7224 */ /* 0x000fce00078e0014 */
.L_x_35601:
[----:B------:R-:W-:Y:S05]  /*5070*/  BSYNC.RECONVERGENT B1 ;  /* 0x0000000000017941 */ /* 0x000fea0003800200 */
.L_x_35599:
        /* <DEDUP_REMOVED lines=16> */
.L_x_35603:
[----:B------:R-:W-:Y:S01]  /*5180*/  IMAD.MOV.U32 R11, RZ, RZ, R26 ;  /* 0x000000ffff0b7224 */ /* 0x000fe200078e001a */
[----:B------:R-:W-:Y:S01]  /*5190*/  MOV R26, R7 ;  /* 0x00000007001a7202 */ /* 0x000fe20000000f00 */
[----:B------:R-:W-:Y:S02]  /*51a0*/  IMAD.MOV.U32 R18, RZ, RZ, R13 ;  /* 0x000000ffff127224 */ /* 0x000fe400078e000d */
[----:B------:R-:W-:-:S07]  /*51b0*/  IMAD.MOV.U32 R13, RZ, RZ, R8 ;  /* 0x000000ffff0d7224 */ /* 0x000fce00078e0008 */
.L_x_35604:
[----:B------:R-:W-:Y:S05]  /*51c0*/  BSYNC.RECONVERGENT B1 ;  /* 0x0000000000017941 */ /* 0x000fea0003800200 */
.L_x_35602:
        /* <DEDUP_REMOVED lines=9> */
.L_x_35606:
[----:B------:R-:W-:Y:S01]  /*5260*/  IMAD.MOV.U32 R8, RZ, RZ, R11 ;  /* 0x000000ffff087224 */ /* 0x000fe200078e000b */
[----:B------:R-:W-:Y:S01]  /*5270*/  MOV R7, R18 ;  /* 0x0000001200077202 */ /* 0x000fe20000000f00 */
[----:B------:R-:W-:Y:S02]  /*5280*/  IMAD.MOV.U32 R11, RZ, RZ, R6 ;  /* 0x000000ffff0b7224 */ /* 0x000fe400078e0006 */
[----:B------:R-:W-:-:S07]  /*5290*/  IMAD.MOV.U32 R18, RZ, RZ, R22 ;  /* 0x000000ffff127224 */ /* 0x000fce00078e0016 */
.L_x_35607:
[----:B------:R-:W-:Y:S05]  /*52a0*/  BSYNC.RECONVERGENT B1 ;  /* 0x0000000000017941 */ /* 0x000fea0003800200 */
.L_x_35605:
        /* <DEDUP_REMOVED lines=9> */
.L_x_35609:
[----:B------:R-:W-:Y:S01]  /*5340*/  MOV R6, R8 ;  /* 0x0000000800067202 */ /* 0x000fe20000000f00 */
[----:B------:R-:W-:Y:S02]  /*5350*/  IMAD.MOV.U32 R20, RZ, RZ, R7 ;  /* 0x000000ffff147224 */ /* 0x000fe400078e0007 */
[----:B------:R-:W-:Y:S02]  /*5360*/  IMAD.MOV.U32 R8, RZ, RZ, R5 ;  /* 0x000000ffff087224 */ /* 0x000fe400078e0005 */
[----:B------:R-:W-:-:S07]  /*5370*/  IMAD.MOV.U32 R7, RZ, RZ, R12 ;  /* 0x000000ffff077224 */ /* 0x000fce00078e000c */
.L_x_35610:
[----:B------:R-:W-:Y:S05]  /*5380*/  BSYNC.RECONVERGENT B1 ;  /* 0x0000000000017941 */ /* 0x000fea0003800200 */
.L_x_35608:
        /* <DEDUP_REMOVED lines=9> */
.L_x_35612:
[----:B------:R-:W-:Y:S02]  /*5420*/  IMAD.MOV.U32 R12, RZ, RZ, R6 ;  /* 0x000000ffff0c7224 */ /* 0x000fe400078e0006 */
[----:B------:R-:W-:Y:S02]  /*5430*/  IMAD.MOV.U32 R5, RZ, RZ, R20 ;  /* 0x000000ffff057224 */ /* 0x000fe400078e0014 */
[----:B------:R-:W-:Y:S02]  /*5440*/  IMAD.MOV.U32 R6, RZ, RZ, R25 ;  /* 0x000000ffff067224 */ /* 0x000fe400078e0019 */
[----:B------:R-:W-:-:S07]  /*5450*/  IMAD.MOV.U32 R20, RZ, RZ, R27 ;  /* 0x000000ffff147224 */ /* 0x000fce00078e001b */
.L_x_35613:
[----:B------:R-:W-:Y:S05]  /*5460*/  BSYNC.RECONVERGENT B1 ;  /* 0x0000000000017941 */ /* 0x000fea0003800200 */
.L_x_35611:
        /* <DEDUP_REMOVED lines=9> */
.L_x_35615:
[----:B------:R-:W-:Y:S02]  /*5500*/  IMAD.MOV.U32 R23, RZ, RZ, R12 ;  /* 0x000000ffff177224 */ /* 0x000fe400078e000c */
[----:B------:R-:W-:Y:S01]  /*5510*/  IMAD.MOV.U32 R22, RZ, RZ, R5 ;  /* 0x000000ffff167224 */ /* 0x000fe200078e0005 */
[----:B------:R-:W-:Y:S01]  /*5520*/  MOV R5, R14 ;  /* 0x0000000e00057202 */ /* 0x000fe20000000f00 */
[----:B------:R-:W-:-:S07]  /*5530*/  IMAD.MOV.U32 R12, RZ, RZ, R3 ;  /* 0x000000ffff0c7224 */ /* 0x000fce00078e0003 */
.L_x_35616:
[----:B------:R-:W-:Y:S05]  /*5540*/  BSYNC.RECONVERGENT B1 ;  /* 0x0000000000017941 */ /* 0x000fea0003800200 */
.L_x_35614:
        /* <DEDUP_REMOVED lines=9> */
.L_x_35618:
[----:B------:R-:W-:Y:S01]  /*55e0*/  IMAD.MOV.U32 R14, RZ, RZ, R23 ;  /* 0x000000ffff0e7224 */ /* 0x000fe200078e0017 */
[----:B------:R-:W-:Y:S01]  /*55f0*/  MOV R23, R16 ;  /* 0x0000001000177202 */ /* 0x000fe20000000f00 */
[----:B------:R-:W-:Y:S02]  /*5600*/  IMAD.MOV.U32 R3, RZ, RZ, R22 ;  /* 0x000000ffff037224 */ /* 0x000fe400078e0016 */
[----:B------:R-:W-:-:S07]  /*5610*/  IMAD.MOV.U32 R22, RZ, RZ, R31 ;  /* 0x000000ffff167224 */ /* 0x000fce00078e001f */
.L_x_35619:
[----:B------:R-:W-:Y:S05]  /*5620*/  BSYNC.RECONVERGENT B1 ;  /* 0x0000000000017941 */ /* 0x000fea0003800200 */
.L_x_35617:
        /* <DEDUP_REMOVED lines=9> */
.L_x_35621:
[----:B------:R-:W-:Y:S01]  /*56c0*/  IMAD.MOV.U32 R16, RZ, RZ, R14 ;  /* 0x000000ffff107224 */ /* 0x000fe200078e000e */
[----:B------:R-:W-:Y:S01]  /*56d0*/  MOV R24, R3 ;  /* 0x0000000300187202 */ /* 0x000fe20000000f00 */
[----:B------:R-:W-:Y:S02]  /*56e0*/  IMAD.MOV.U32 R14, RZ, RZ, R9 ;  /* 0x000000ffff0e7224 */ /* 0x000fe400078e0009 */
[----:B------:R-:W-:-:S07]  /*56f0*/  IMAD.MOV.U32 R3, RZ, RZ, R10 ;  /* 0x000000ffff037224 */ /* 0x000fce00078e000a */
.L_x_35622:
[----:B------:R-:W-:Y:S05]  /*5700*/  BSYNC.RECONVERGENT B1 ;  /* 0x0000000000017941 */ /* 0x000fea0003800200 */
.L_x_35620:
        /* <DEDUP_REMOVED lines=16> */
.L_x_35624:
[----:B------:R-:W-:Y:S02]  /*5810*/  IMAD.MOV.U32 R9, RZ, RZ, R26 ;  /* 0x000000ffff097224 */ /* 0x000fe400078e001a */
[----:B------:R-:W-:Y:S01]  /*5820*/  IMAD.MOV.U32 R10, RZ, RZ, R13 ;  /* 0x000000ffff0a7224 */ /* 0x000fe200078e000d */
[----:B------:R-:W-:Y:S01]  /*5830*/  MOV R13, R18 ;  /* 0x00000012000d7202 */ /* 0x000fe20000000f00 */
[----:B------:R-:W-:-:S07]  /*5840*/  IMAD.MOV.U32 R26, RZ, RZ, R11 ;  /* 0x000000ffff1a7224 */ /* 0x000fce00078e000b */
.L_x_35625:
[----:B------:R-:W-:Y:S05]  /*5850*/  BSYNC.RECONVERGENT B1 ;  /* 0x0000000000017941 */ /* 0x000fea0003800200 */
.L_x_35623:
        /* <DEDUP_REMOVED lines=9> */
.L_x_35627:
[----:B------:R-:W-:Y:S01]  /*58f0*/  IMAD.MOV.U32 R11, RZ, RZ, R9 ;  /* 0x000000ffff0b7224 */ /* 0x000fe200078e0009 */
[----:B------:R-:W-:Y:S01]  /*5900*/  MOV R9, R8 ;  /* 0x0000000800097202 */ /* 0x000fe20000000f00 */
[----:B------:R-:W-:Y:S02]  /*5910*/  IMAD.MOV.U32 R21, RZ, RZ, R10 ;  /* 0x000000ffff157224 */ /* 0x000fe400078e000a */
[----:B------:R-:W-:-:S07]  /*5920*/  IMAD.MOV.U32 R10, RZ, RZ, R7 ;  /* 0x000000ffff0a7224 */ /* 0x000fce00078e0007 */
.L_x_35628:
[----:B------:R-:W-:Y:S05]  /*5930*/  BSYNC.RECONVERGENT B1 ;  /* 0x0000000000017941 */ /* 0x000fea0003800200 */
.L_x_35626:
        /* <DEDUP_REMOVED lines=9> */
.L_x_35630:
[----:B------:R-:W-:Y:S01]  /*59d0*/  IMAD.MOV.U32 R7, RZ, RZ, R11 ;  /* 0x000000ffff077224 */ /* 0x000fe200078e000b */
[----:B------:R-:W-:Y:S01]  /*59e0*/  MOV R8, R21 ;  /* 0x0000001500087202 */ /* 0x000fe20000000f00 */
[----:B------:R-:W-:Y:S02]  /*59f0*/  IMAD.MOV.U32 R11, RZ, RZ, R6 ;  /* 0x000000ffff0b7224 */ /* 0x000fe400078e0006 */
[----:B------:R-:W-:-:S07]  /*5a00*/  IMAD.MOV.U32 R21, RZ, RZ, R20 ;  /* 0x000000ffff157224 */ /* 0x000fce00078e0014 */
.L_x_35631:
[----:B------:R-:W-:Y:S05]  /*5a10*/  BSYNC.RECONVERGENT B1 ;  /* 0x0000000000017941 */ /* 0x000fea0003800200 */
.L_x_35629:
        /* <DEDUP_REMOVED lines=9> */
.L_x_35633:
[----:B------:R-:W-:Y:S01]  /*5ab0*/  MOV R6, R7 ;  /* 0x0000000700067202 */ /* 0x000fe20000000f00 */
[----:B------:R-:W-:Y:S02]  /*5ac0*/  IMAD.MOV.U32 R25, RZ, RZ, R8 ;  /* 0x000000ffff197224 */ /* 0x000fe400078e0008 */
[----:B------:R-:W-:Y:S02]  /*5ad0*/  IMAD.MOV.U32 R7, RZ, RZ, R12 ;  /* 0x000000ffff077224 */ /* 0x000fe400078e000c */
[----:B------:R-:W-:-:S07]  /*5ae0*/  IMAD.MOV.U32 R8, RZ, RZ, R5 ;  /* 0x000000ffff087224 */ /* 0x000fce00078e0005 */
.L_x_35634:
[----:B------:R-:W-:Y:S05]  /*5af0*/  BSYNC.RECONVERGENT B1 ;  /* 0x0000000000017941 */ /* 0x000fea0003800200 */
.L_x_35632:
        /* <DEDUP_REMOVED lines=9> */
.L_x_35636:
[----:B------:R-:W-:Y:S02]  /*5b90*/  IMAD.MOV.U32 R5, RZ, RZ, R6 ;  /* 0x000000ffff057224 */ /* 0x000fe400078e0006 */
[----:B------:R-:W-:Y:S02]  /*5ba0*/  IMAD.MOV.U32 R12, RZ, RZ, R25 ;  /* 0x000000ffff0c7224 */ /* 0x000fe400078e0019 */
[----:B------:R-:W-:Y:S02]  /*5bb0*/  IMAD.MOV.U32 R6, RZ, RZ, R23 ;  /* 0x000000ffff067224 */ /* 0x000fe400078e0017 */
[----:B------:R-:W-:-:S07]  /*5bc0*/  IMAD.MOV.U32 R25, RZ, RZ, R22 ;  /* 0x000000ffff197224 */ /* 0x000fce00078e0016 */
.L_x_35637:
[----:B------:R-:W-:Y:S05]  /*5bd0*/  BSYNC.RECONVERGENT B1 ;  /* 0x0000000000017941 */ /* 0x000fea0003800200 */
.L_x_35635:
        /* <DEDUP_REMOVED lines=9> */
.L_x_35639:
[----:B------:R-:W-:Y:S02]  /*5c70*/  IMAD.MOV.U32 R23, RZ, RZ, R5 ;  /* 0x000000ffff177224 */ /* 0x000fe400078e0005 */
[----:B------:R-:W-:Y:S01]  /*5c80*/  IMAD.MOV.U32 R27, RZ, RZ, R12 ;  /* 0x000000ffff1b7224 */ /* 0x000fe200078e000c */
[----:B------:R-:W-:Y:S01]  /*5c90*/  MOV R12, R3 ;  /* 0x00000003000c7202 */ /* 0x000fe20000000f00 */
[----:B------:R-:W-:-:S07]  /*5ca0*/  IMAD.MOV.U32 R5, RZ, RZ, R14 ;  /* 0x000000ffff057224 */ /* 0x000fce00078e000e */
.L_x_35640:
[----:B------:R-:W-:Y:S05]  /*5cb0*/  BSYNC.RECONVERGENT B1 ;  /* 0x0000000000017941 */ /* 0x000fea0003800200 */
.L_x_35638:
        /* <DEDUP_REMOVED lines=9> */
.L_x_35642:
[----:B------:R-:W-:Y:S01]  /*5d50*/  IMAD.MOV.U32 R3, RZ, RZ, R23 ;  /* 0x000000ffff037224 */ /* 0x000fe200078e0017 */
[----:B------:R-:W-:Y:S01]  /*5d60*/  MOV R23, R16 ;  /* 0x0000001000177202 */ /* 0x000fe20000000f00 */
[----:B------:R-:W-:Y:S02]  /*5d70*/  IMAD.MOV.U32 R14, RZ, RZ, R27 ;  /* 0x000000ffff0e7224 */ /* 0x000fe400078e001b */
[----:B------:R-:W-:-:S07]  /*5d80*/  IMAD.MOV.U32 R27, RZ, RZ, R24 ;  /* 0x000000ffff1b7224 */ /* 0x000fce00078e0018 */
.L_x_35643:
[----:B------:R-:W-:Y:S05]  /*5d90*/  BSYNC.RECONVERGENT B1 ;  /* 0x0000000000017941 */ /* 0x000fea0003800200 */
.L_x_35641:
        /* <DEDUP_REMOVED lines=16> */
.L_x_35645:
[----:B------:R-:W-:Y:S02]  /*5ea0*/  IMAD.MOV.U32 R16, RZ, RZ, R26 ;  /* 0x000000ffff107224 */ /* 0x000fe400078e001a */
[----:B------:R-:W-:Y:S02]  /*5eb0*/  IMAD.MOV.U32 R18, RZ, RZ, R13 ;  /* 0x000000ffff127224 */ /* 0x000fe400078e000d */
[----:B------:R-:W-:Y:S02]  /*5ec0*/  IMAD.MOV.U32 R26, RZ, RZ, R9 ;  /* 0x000000ffff1a7224 */ /* 0x000fe400078e0009 */
[----:B------:R-:W-:-:S07]  /*5ed0*/  IMAD.MOV.U32 R13, RZ, RZ, R10 ;  /* 0x000000ffff0d7224 */ /* 0x000fce00078e000a */
.L_x_35646:
[----:B------:R-:W-:Y:S05]  /*5ee0*/  BSYNC.RECONVERGENT B1 ;  /* 0x0000000000017941 */ /* 0x000fea0003800200 */
.L_x_35644:
        /* <DEDUP_REMOVED lines=9> */
.L_x_35648:
[----:B------:R-:W-:Y:S02]  /*5f80*/  IMAD.MOV.U32 R20, RZ, RZ, R16 ;  /* 0x000000ffff147224 */ /* 0x000fe400078e0010 */
[----:B------:R-:W-:Y:S01]  /*5f90*/  IMAD.MOV.U32 R9, RZ, RZ, R18 ;  /* 0x000000ffff097224 */ /* 0x000fe200078e0012 */
[----:B------:R-:W-:Y:S01]  /*5fa0*/  MOV R18, R21 ;  /* 0x0000001500127202 */ /* 0x000fe20000000f00 */
[----:B------:R-:W-:-:S07]  /*5fb0*/  IMAD.MOV.U32 R16, RZ, RZ, R11 ;  /* 0x000000ffff107224 */ /* 0x000fce00078e000b */
.L_x_35649:
[----:B------:R-:W-:Y:S05]  /*5fc0*/  BSYNC.RECONVERGENT B1 ;  /* 0x0000000000017941 */ /* 0x000fea0003800200 */
.L_x_35647:
        /* <DEDUP_REMOVED lines=9> */
.L_x_35651:
[----:B------:R-:W-:Y:S01]  /*6060*/  IMAD.MOV.U32 R19, RZ, RZ, R20 ;  /* 0x000000ffff137224 */ /* 0x000fe200078e0014 */
[----:B------:R-:W-:Y:S01]  /*6070*/  MOV R20, R7 ;  /* 0x0000000700147202 */ /* 0x000fe20000000f00 */
[----:B------:R-:W-:Y:S02]  /*6080*/  IMAD.MOV.U32 R21, RZ, RZ, R9 ;  /* 0x000000ffff157224 */ /* 0x000fe400078e0009 */
[----:B------:R-:W-:-:S07]  /*6090*/  IMAD.MOV.U32 R9, RZ, RZ, R8 ;  /* 0x000000ffff097224 */ /* 0x000fce00078e0008 */
.L_x_35652:
[----:B------:R-:W-:Y:S05]  /*60a0*/  BSYNC.RECONVERGENT B1 ;  /* 0x0000000000017941 */ /* 0x000fea0003800200 */
.L_x_35650:
        /* <DEDUP_REMOVED lines=9> */
.L_x_35654:
[----:B------:R-:W-:Y:S01]  /*6140*/  IMAD.MOV.U32 R30, RZ, RZ, R19 ;  /* 0x000000ffff1e7224 */ /* 0x000fe200078e0013 */
[----:B------:R-:W-:Y:S01]  /*6150*/  MOV R7, R21 ;  /* 0x0000001500077202 */ /* 0x000fe20000000f00 */
[----:B------:R-:W-:Y:S02]  /*6160*/  IMAD.MOV.U32 R19, RZ, RZ, R6 ;  /* 0x000000ffff137224 */ /* 0x000fe400078e0006 */
[----:B------:R-:W-:-:S07]  /*6170*/  IMAD.MOV.U32 R21, RZ, RZ, R25 ;  /* 0x000000ffff157224 */ /* 0x000fce00078e0019 */
.L_x_35655:
[----:B------:R-:W-:Y:S05]  /*6180*/  BSYNC.RECONVERGENT B1 ;  /* 0x0000000000017941 */ /* 0x000fea0003800200 */
.L_x_35653:
        /* <DEDUP_REMOVED lines=9> */
.L_x_35657:
[----:B------:R-:W-:Y:S01]  /*6220*/  MOV R6, R30 ;  /* 0x0000001e00067202 */ /* 0x000fe20000000f00 */
[----:B------:R-:W-:Y:S02]  /*6230*/  IMAD.MOV.U32 R25, RZ, RZ, R7 ;  /* 0x000000ffff197224 */ /* 0x000fe400078e0007 */
[----:B------:R-:W-:Y:S02]  /*6240*/  IMAD.MOV.U32 R30, RZ, RZ, R5 ;  /* 0x000000ffff1e7224 */ /* 0x000fe400078e0005 */
[----:B------:R-:W-:-:S07]  /*6250*/  IMAD.MOV.U32 R7, RZ, RZ, R12 ;  /* 0x000000ffff077224 */ /* 0x000fce00078e000c */
.L_x_35658:
[----:B------:R-:W-:Y:S05]  /*6260*/  BSYNC.RECONVERGENT B1 ;  /* 0x0000000000017941 */ /* 0x000fea0003800200 */
.L_x_35656:
        /* <DEDUP_REMOVED lines=9> */
.L_x_35660:
[----:B------:R-:W-:Y:S02]  /*6300*/  IMAD.MOV.U32 R32, RZ, RZ, R6 ;  /* 0x000000ffff207224 */ /* 0x000fe400078e0006 */
[----:B------:R-:W-:Y:S02]  /*6310*/  IMAD.MOV.U32 R31, RZ, RZ, R25 ;  /* 0x000000ffff1f7224 */ /* 0x000fe400078e0019 */
[----:B------:R-:W-:Y:S02]  /*6320*/  IMAD.MOV.U32 R6, RZ, RZ, R23 ;  /* 0x000000ffff067224 */ /* 0x000fe400078e0017 */
[----:B------:R-:W-:-:S07]  /*6330*/  IMAD.MOV.U32 R25, RZ, RZ, R27 ;  /* 0x000000ffff197224 */ /* 0x000fce00078e001b */
.L_x_35661:
[----:B------:R-:W-:Y:S05]  /*6340*/  BSYNC.RECONVERGENT B1 ;  /* 0x0000000000017941 */ /* 0x000fea0003800200 */
.L_x_35659:
        /* <DEDUP_REMOVED lines=9> */
.L_x_35663:
[----:B------:R-:W-:Y:S02]  /*63e0*/  IMAD.MOV.U32 R5, RZ, RZ, R32 ;  /* 0x000000ffff057224 */ /* 0x000fe400078e0020 */
[----:B------:R-:W-:Y:S01]  /*63f0*/  IMAD.MOV.U32 R12, RZ, RZ, R31 ;  /* 0x000000ffff0c7224 */ /* 0x000fe200078e001f */
[----:B------:R-:W-:Y:S01]  /*6400*/  MOV R31, R14 ;  /* 0x0000000e001f7202 */ /* 0x000fe20000000f00 */
[----:B------:R-:W-:-:S07]  /*6410*/  IMAD.MOV.U32 R32, RZ, RZ, R3 ;  /* 0x000000ffff207224 */ /* 0x000fce00078e0003 */
.L_x_35664:
[----:B------:R-:W-:Y:S05]  /*6420*/  BSYNC.RECONVERGENT B1 ;  /* 0x0000000000017941 */ /* 0x000fea0003800200 */
.L_x_35662:
        /* <DEDUP_REMOVED lines=16> */
.L_x_35666:
[----:B------:R-:W-:Y:S01]  /*6530*/  MOV R11, R26 ;  /* 0x0000001a000b7202 */ /* 0x000fe20000000f00 */
[----:B------:R-:W-:Y:S02]  /*6540*/  IMAD.MOV.U32 R24, RZ, RZ, R13 ;  /* 0x000000ffff187224 */ /* 0x000fe400078e000d */
[----:B------:R-:W-:Y:S02]  /*6550*/  IMAD.MOV.U32 R26, RZ, RZ, R16 ;  /* 0x000000ffff1a7224 */ /* 0x000fe400078e0010 */
[----:B------:R-:W-:-:S07]  /*6560*/  IMAD.MOV.U32 R13, RZ, RZ, R18 ;  /* 0x000000ffff0d7224 */ /* 0x000fce00078e0012 */
.L_x_35667:
[----:B------:R-:W-:Y:S05]  /*6570*/  BSYNC.RECONVERGENT B1 ;  /* 0x0000000000017941 */ /* 0x000fea0003800200 */
.L_x_35665:
        /* <DEDUP_REMOVED lines=9> */
.L_x_35669:
[----:B------:R-:W-:Y:S02]  /*6610*/  IMAD.MOV.U32 R10, RZ, RZ, R11 ;  /* 0x000000ffff0a7224 */ /* 0x000fe400078e000b */
[----:B------:R-:W-:Y:S02]  /*6620*/  IMAD.MOV.U32 R22, RZ, RZ, R24 ;  /* 0x000000ffff167224 */ /* 0x000fe400078e0018 */
[----:B------:R-:W-:Y:S02]  /*6630*/  IMAD.MOV.U32 R11, RZ, RZ, R20 ;  /* 0x000000ffff0b7224 */ /* 0x000fe400078e0014 */
[----:B------:R-:W-:-:S07]  /*6640*/  IMAD.MOV.U32 R24, RZ, RZ, R9 ;  /* 0x000000ffff187224 */ /* 0x000fce00078e0009 */
.L_x_35670:
[----:B------:R-:W-:Y:S05]  /*6650*/  BSYNC.RECONVERGENT B1 ;  /* 0x0000000000017941 */ /* 0x000fea0003800200 */
.L_x_35668:
        /* <DEDUP_REMOVED lines=9> */
.L_x_35672:
[----:B------:R-:W-:Y:S02]  /*66f0*/  IMAD.MOV.U32 R9, RZ, RZ, R10 ;  /* 0x000000ffff097224 */ /* 0x000fe400078e000a */
[----:B------:R-:W-:Y:S01]  /*6700*/  IMAD.MOV.U32 R20, RZ, RZ, R22 ;  /* 0x000000ffff147224 */ /* 0x000fe200078e0016 */
[----:B------:R-:W-:Y:S01]  /*6710*/  MOV R22, R21 ;  /* 0x0000001500167202 */ /* 0x000fe20000000f00 */
[----:B------:R-:W-:-:S07]  /*6720*/  IMAD.MOV.U32 R10, RZ, RZ, R19 ;  /* 0x000000ffff0a7224 */ /* 0x000fce00078e0013 */
.L_x_35673:
[----:B------:R-:W-:Y:S05]  /*6730*/  BSYNC.RECONVERGENT B1 ;  /* 0x0000000000017941 */ /* 0x000fea0003800200 */
.L_x_35671:
        /* <DEDUP_REMOVED lines=9> */
.L_x_35675:
[----:B------:R-:W-:Y:S01]  /*67d0*/  IMAD.MOV.U32 R8, RZ, RZ, R9 ;  /* 0x000000ffff087224 */ /* 0x000fe200078e0009 */
[----:B------:R-:W-:Y:S01]  /*67e0*/  MOV R9, R30 ;  /* 0x0000001e00097202 */ /* 0x000fe20000000f00 */
[----:B------:R-:W-:Y:S02]  /*67f0*/  IMAD.MOV.U32 R18, RZ, RZ, R20 ;  /* 0x000000ffff127224 */ /* 0x000fe400078e0014 */
[----:B------:R-:W-:-:S07]  /*6800*/  IMAD.MOV.U32 R20, RZ, RZ, R7 ;  /* 0x000000ffff147224 */ /* 0x000fce00078e0007 */
.L_x_35676:
[----:B------:R-:W-:Y:S05]  /*6810*/  BSYNC.RECONVERGENT B1 ;  /* 0x0000000000017941 */ /* 0x000fea0003800200 */
.L_x_35674:
        /* <DEDUP_REMOVED lines=9> */
.L_x_35678:
[----:B------:R-:W-:Y:S01]  /*68b0*/  IMAD.MOV.U32 R7, RZ, RZ, R8 ;  /* 0x000000ffff077224 */ /* 0x000fe200078e0008 */
[----:B------:R-:W-:Y:S01]  /*68c0*/  MOV R16, R18 ;  /* 0x0000001200107202 */ /* 0x000fe20000000f00 */
[----:B------:R-:W-:Y:S02]  /*68d0*/  IMAD.MOV.U32 R8, RZ, RZ, R6 ;  /* 0x000000ffff087224 */ /* 0x000fe400078e0006 */
[----:B------:R-:W-:-:S07]  /*68e0*/  IMAD.MOV.U32 R18, RZ, RZ, R25 ;  /* 0x000000ffff127224 */ /* 0x000fce00078e0019 */
.L_x_35679:
[----:B------:R-:W-:Y:S05]  /*68f0*/  BSYNC.RECONVERGENT B1 ;  /* 0x0000000000017941 */ /* 0x000fea0003800200 */
.L_x_35677:
        /* <DEDUP_REMOVED lines=9> */
.L_x_35681:
[----:B------:R-:W-:Y:S01]  /*6990*/  MOV R28, R7 ;  /* 0x00000007001c7202 */ /* 0x000fe20000000f00 */
[----:B------:R-:W-:Y:S02]  /*69a0*/  IMAD.MOV.U32 R17, RZ, RZ, R16 ;  /* 0x000000ffff117224 */ /* 0x000fe400078e0010 */
[----:B------:R-:W-:Y:S02]  /*69b0*/  IMAD.MOV.U32 R7, RZ, RZ, R32 ;  /* 0x000000ffff077224 */ /* 0x000fe400078e0020 */
[----:B------:R-:W-:-:S07]  /*69c0*/  IMAD.MOV.U32 R16, RZ, RZ, R31 ;  /* 0x000000ffff107224 */ /* 0x000fce00078e001f */
.L_x_35682:
[----:B------:R-:W-:Y:S05]  /*69d0*/  BSYNC.RECONVERGENT B1 ;  /* 0x0000000000017941 */ /* 0x000fea0003800200 */
.L_x_35680:
        /* <DEDUP_REMOVED lines=9> */
.L_x_35683:
[----:B------:R-:W-:Y:S01]  /*6a70*/  IMAD.MOV.U32 R14, RZ, RZ, R12 ;  /* 0x000000ffff0e7224 */ /* 0x000fe200078e000c */
[----:B------:R-:W-:Y:S01]  /*6a80*/  MOV R12, R17 ;  /* 0x00000011000c7202 */ /* 0x000fe20000000f00 */
[----:B------:R-:W-:Y:S02]  /*6a90*/  IMAD.MOV.U32 R6, RZ, RZ, R5 ;  /* 0x000000ffff067224 */ /* 0x000fe400078e0005 */
[----:B------:R-:W-:Y:S02]  /*6aa0*/  IMAD.MOV.U32 R3, RZ, RZ, R15 ;  /* 0x000000ffff037224 */ /* 0x000fe400078e000f */
[----:B------:R-:W-:-:S07]  /*6ab0*/  IMAD.MOV.U32 R5, RZ, RZ, R28 ;  /* 0x000000ffff057224 */ /* 0x000fce00078e001c */
.L_x_35517:
[----:B------:R-:W-:Y:S05]  /*6ac0*/  BSYNC.RECONVERGENT B0 ;  /* 0x0000000000007941 */ /* 0x000fea0003800200 */
.L_x_35516:
        /* <DEDUP_REMOVED lines=46> */
.L_x_35687:
[----:B------:R-:W-:Y:S02]  /*6db0*/  IMAD.MOV.U32 R3, RZ, RZ, R26 ;  /* 0x000000ffff037224 */ /* 0x000fe400078e001a */
[----:B------:R-:W-:Y:S02]  /*6dc0*/  IMAD.MOV.U32 R31, RZ, RZ, R13 ;  /* 0x000000ffff1f7224 */ /* 0x000fe400078e000d */
[----:B------:R-:W-:Y:S02]  /*6dd0*/  IMAD.MOV.U32 R26, RZ, RZ, R11 ;  /* 0x000000ffff1a7224 */ /* 0x000fe400078e000b */
[----:B------:R-:W-:-:S07]  /*6de0*/  IMAD.MOV.U32 R13, RZ, RZ, R24 ;  /* 0x000000ffff0d7224 */ /* 0x000fce00078e0018 */
.L_x_35688:
[----:B------:R-:W-:Y:S05]  /*6df0*/  BSYNC.RECONVERGENT B1 ;  /* 0x0000000000017941 */ /* 0x000fea0003800200 */
.L_x_35686:
        /* <DEDUP_REMOVED lines=9> */
.L_x_35690:
[----:B------:R-:W-:Y:S02]  /*6e90*/  IMAD.MOV.U32 R24, RZ, RZ, R3 ;  /* 0x000000ffff187224 */ /* 0x000fe400078e0003 */
[----:B------:R-:W-:Y:S01]  /*6ea0*/  IMAD.MOV.U32 R11, RZ, RZ, R31 ;  /* 0x000000ffff0b7224 */ /* 0x000fe200078e001f */
[----:B------:R-:W-:Y:S01]  /*6eb0*/  MOV R31, R22 ;  /* 0x00000016001f7202 */ /* 0x000fe20000000f00 */
[----:B------:R-:W-:-:S07]  /*6ec0*/  IMAD.MOV.U32 R3, RZ, RZ, R10 ;  /* 0x000000ffff037224 */ /* 0x000fce00078e000a */
.L_x_35691:
[----:B------:R-:W-:Y:S05]  /*6ed0*/  BSYNC.RECONVERGENT B1 ;  /* 0x0000000000017941 */ /* 0x000fea0003800200 */
.L_x_35689:
        /* <DEDUP_REMOVED lines=9> */
.L_x_35693:
[----:B------:R-:W-:Y:S01]  /*6f70*/  IMAD.MOV.U32 R33, RZ, RZ, R24 ;  /* 0x000000ffff217224 */ /* 0x000fe200078e0018 */
[----:B------:R-:W-:Y:S01]  /*6f80*/  MOV R24, R9 ;  /* 0x0000000900187202 */ /* 0x000fe20000000f00 */
[----:B------:R-:W-:Y:S02]  /*6f90*/  IMAD.MOV.U32 R35, RZ, RZ, R11 ;  /* 0x000000ffff237224 */ /* 0x000fe400078e000b */
[----:B------:R-:W-:-:S07]  /*6fa0*/  IMAD.MOV.U32 R11, RZ, RZ, R20 ;  /* 0x000000ffff0b7224 */ /* 0x000fce00078e0014 */
.L_x_35694:
[----:B------:R-:W-:Y:S05]  /*6fb0*/  BSYNC.RECONVERGENT B1 ;  /* 0x0000000000017941 */ /* 0x000fea0003800200 */
.L_x_35692:
        /* <DEDUP_REMOVED lines=9> */
.L_x_35696:
[----:B------:R-:W-:Y:S01]  /*7050*/  IMAD.MOV.U32 R10, RZ, RZ, R33 ;  /* 0x000000ffff0a7224 */ /* 0x000fe200078e0021 */
[----:B------:R-:W-:Y:S01]  /*7060*/  MOV R9, R35 ;  /* 0x0000002300097202 */ /* 0x000fe20000000f00 */
[----:B------:R-:W-:Y:S02]  /*7070*/  IMAD.MOV.U32 R33, RZ, RZ, R8 ;  /* 0x000000ffff217224 */ /* 0x000fe400078e0008 */
[----:B------:R-:W-:-:S07]  /*7080*/  IMAD.MOV.U32 R35, RZ, RZ, R18 ;  /* 0x000000ffff237224 */ /* 0x000fce00078e0012 */
.L_x_35697:
[----:B------:R-:W-:Y:S05]  /*7090*/  BSYNC.RECONVERGENT B1 ;  /* 0x0000000000017941 */ /* 0x000fea0003800200 */
.L_x_35695:
        /* <DEDUP_REMOVED lines=9> */
.L_x_35699:
[----:B------:R-:W-:Y:S01]  /*7130*/  MOV R37, R10 ;  /* 0x0000000a00257202 */ /* 0x000fe20000000f00 */
[----:B------:R-:W-:Y:S02]  /*7140*/  IMAD.MOV.U32 R39, RZ, RZ, R9 ;  /* 0x000000ffff277224 */ /* 0x000fe400078e0009 */
[----:B------:R-:W-:Y:S02]  /*7150*/  IMAD.MOV.U32 R10, RZ, RZ, R7 ;  /* 0x000000ffff0a7224 */ /* 0x000fe400078e0007 */
[----:B------:R-:W-:-:S07]  /*7160*/  IMAD.MOV.U32 R9, RZ, RZ, R16 ;  /* 0x000000ffff097224 */ /* 0x000fce00078e0010 */
.L_x_35700:
[----:B------:R-:W-:Y:S05]  /*7170*/  BSYNC.RECONVERGENT B1 ;  /* 0x0000000000017941 */ /* 0x000fea0003800200 */
.L_x_35698:
        /* <DEDUP_REMOVED lines=9> */
.L_x_35702:
[----:B------:R-:W-:Y:S02]  /*7210*/  IMAD.MOV.U32 R8, RZ, RZ, R37 ;  /* 0x000000ffff087224 */ /* 0x000fe400078e0025 */
[----:B------:R-:W-:Y:S02]  /*7220*/  IMAD.MOV.U32 R7, RZ, RZ, R39 ;  /* 0x000000ffff077224 */ /* 0x000fe400078e0027 */
[----:B------:R-:W-:Y:S02]  /*7230*/  IMAD.MOV.U32 R37, RZ, RZ, R6 ;  /* 0x000000ffff257224 */ /* 0x000fe400078e0006 */
[----:B------:R-:W-:-:S07]  /*7240*/  IMAD.MOV.U32 R39, RZ, RZ, R14 ;  /* 0x000000ffff277224 */ /* 0x000fce00078e000e */
.L_x_35703:
[----:B------:R-:W-:Y:S05]  /*7250*/  BSYNC.RECONVERGENT B1 ;  /* 0x0000000000017941 */ /* 0x000fea0003800200 */
.L_x_35701:
        /* <DEDUP_REMOVED lines=9> */
.L_x_35705:
[----:B------:R-:W-:Y:S02]  /*72f0*/  IMAD.MOV.U32 R6, RZ, RZ, R8 ;  /* 0x000000ffff067224 */ /* 0x000fe400078e0008 */
[----:B------:R-:W-:Y:S01]  /*7300*/  IMAD.MOV.U32 R14, RZ, RZ, R7 ;  /* 0x000000ffff0e7224 */ /* 0x000fe200078e0007 */
[----:B------:R-:W-:Y:S01]  /*7310*/  MOV R7, R12 ;  /* 0x0000000c00077202 */ /* 0x000fe20000000f00 */
[----:B------:R-:W-:-:S07]  /*7320*/  IMAD.MOV.U32 R8, RZ, RZ, R5 ;  /* 0x000000ffff087224 */ /* 0x000fce00078e0005 */
.L_x_35706:
[----:B------:R-:W-:Y:S05]  /*7330*/  BSYNC.RECONVERGENT B1 ;  /* 0x0000000000017941 */ /* 0x000fea0003800200 */
.L_x_35704:
        /* <DEDUP_REMOVED lines=16> */
.L_x_35708:
[----:B------:R-:W-:Y:S01]  /*7440*/  MOV R5, R26 ;  /* 0x0000001a00057202 */ /* 0x000fe20000000f00 */
[----:B------:R-:W-:Y:S02]  /*7450*/  IMAD.MOV.U32 R12, RZ, RZ, R13 ;  /* 0x000000ffff0c7224 */ /* 0x000fe400078e000d */
[----:B------:R-:W-:Y:S02]  /*7460*/  IMAD.MOV.U32 R26, RZ, RZ, R3 ;  /* 0x000000ffff1a7224 */ /* 0x000fe400078e0003 */
[----:B------:R-:W-:-:S07]  /*7470*/  IMAD.MOV.U32 R13, RZ, RZ, R31 ;  /* 0x000000ffff0d7224 */ /* 0x000fce00078e001f */
.L_x_35709:
[----:B------:R-:W-:Y:S05]  /*7480*/  BSYNC.RECONVERGENT B1 ;  /* 0x0000000000017941 */ /* 0x000fea0003800200 */
.L_x_35707:
        /* <DEDUP_REMOVED lines=9> */
.L_x_35711:
[----:B------:R-:W-:Y:S02]  /*7520*/  IMAD.MOV.U32 R16, RZ, RZ, R5 ;  /* 0x000000ffff107224 */ /* 0x000fe400078e0005 */
[----:B------:R-:W-:Y:S02]  /*7530*/  IMAD.MOV.U32 R18, RZ, RZ, R12 ;  /* 0x000000ffff127224 */ /* 0x000fe400078e000c */
[----:B------:R-:W-:Y:S02]  /*7540*/  IMAD.MOV.U32 R5, RZ, RZ, R24 ;  /* 0x000000ffff057224 */ /* 0x000fe400078e0018 */
[----:B------:R-:W-:-:S07]  /*7550*/  IMAD.MOV.U32 R12, RZ, RZ, R11 ;  /* 0x000000ffff0c7224 */ /* 0x000fce00078e000b */
.L_x_35712:
[----:B------:R-:W-:Y:S05]  /*7560*/  BSYNC.RECONVERGENT B1 ;  /* 0x0000000000017941 */ /* 0x000fea0003800200 */
.L_x_35710:
        /* <DEDUP_REMOVED lines=9> */
.L_x_35714:
[----:B------:R-:W-:Y:S02]  /*7600*/  IMAD.MOV.U32 R3, RZ, RZ, R16 ;  /* 0x000000ffff037224 */ /* 0x000fe400078e0010 */
[----:B------:R-:W-:Y:S01]  /*7610*/  IMAD.MOV.U32 R20, RZ, RZ, R18 ;  /* 0x000000ffff147224 */ /* 0x000fe200078e0012 */
[----:B------:R-:W-:Y:S01]  /*7620*/  MOV R18, R35 ;  /* 0x0000002300127202 */ /* 0x000fe20000000f00 */
[----:B------:R-:W-:-:S07]  /*7630*/  IMAD.MOV.U32 R16, RZ, RZ, R33 ;  /* 0x000000ffff107224 */ /* 0x000fce00078e0021 */
.L_x_35715:
[----:B------:R-:W-:Y:S05]  /*7640*/  BSYNC.RECONVERGENT B1 ;  /* 0x0000000000017941 */ /* 0x000fea0003800200 */
.L_x_35713:
        /* <DEDUP_REMOVED lines=9> */
.L_x_35717:
[----:B------:R-:W-:Y:S01]  /*76e0*/  IMAD.MOV.U32 R22, RZ, RZ, R3 ;  /* 0x000000ffff167224 */ /* 0x000fe200078e0003 */
[----:B------:R-:W-:Y:S01]  /*76f0*/  MOV R3, R10 ;  /* 0x0000000a00037202 */ /* 0x000fe20000000f00 */
[----:B------:R-:W-:Y:S02]  /*7700*/  IMAD.MOV.U32 R24, RZ, RZ, R20 ;  /* 0x000000ffff187224 */ /* 0x000fe400078e0014 */
[----:B------:R-:W-:-:S07]  /*7710*/  IMAD.MOV.U32 R20, RZ, RZ, R9 ;  /* 0x000000ffff147224 */ /* 0x000fce00078e0009 */
.L_x_35718:
[----:B------:R-:W-:Y:S05]  /*7720*/  BSYNC.RECONVERGENT B1 ;  /* 0x0000000000017941 */ /* 0x000fea0003800200 */
.L_x_35716:
        /* <DEDUP_REMOVED lines=9> */
.L_x_35720:
[----:B------:R-:W-:Y:S01]  /*77c0*/  IMAD.MOV.U32 R9, RZ, RZ, R22 ;  /* 0x000000ffff097224 */ /* 0x000fe200078e0016 */
[----:B------:R-:W-:Y:S01]  /*77d0*/  MOV R10, R24 ;  /* 0x00000018000a7202 */ /* 0x000fe20000000f00 */
[----:B------:R-:W-:Y:S02]  /*77e0*/  IMAD.MOV.U32 R22, RZ, RZ, R37 ;  /* 0x000000ffff167224 */ /* 0x000fe400078e0025 */
[----:B------:R-:W-:-:S07]  /*77f0*/  IMAD.MOV.U32 R24, RZ, RZ, R39 ;  /* 0x000000ffff187224 */ /* 0x000fce00078e0027 */
.L_x_35721:
[----:B------:R-:W-:Y:S05]  /*7800*/  BSYNC.RECONVERGENT B1 ;  /* 0x0000000000017941 */ /* 0x000fea0003800200 */
.L_x_35719:
        /* <DEDUP_REMOVED lines=9> */
.L_x_35723:
[----:B------:R-:W-:Y:S01]  /*78a0*/  MOV R11, R9 ;  /* 0x00000009000b7202 */ /* 0x000fe20000000f00 */
[----:B------:R-:W-:Y:S02]  /*78b0*/  IMAD.MOV.U32 R31, RZ, RZ, R10 ;  /* 0x000000ffff1f7224 */ /* 0x000fe400078e000a */
[----:B------:R-:W-:Y:S02]  /*78c0*/  IMAD.MOV.U32 R9, RZ, RZ, R8 ;  /* 0x000000ffff097224 */ /* 0x000fe400078e0008 */
[----:B------:R-:W-:-:S07]  /*78d0*/  IMAD.MOV.U32 R10, RZ, RZ, R7 ;  /* 0x000000ffff0a7224 */ /* 0x000fce00078e0007 */
.L_x_35724:
[----:B------:R-:W-:Y:S05]  /*78e0*/  BSYNC.RECONVERGENT B1 ;  /* 0x0000000000017941 */ /* 0x000fea0003800200 */
.L_x_35722:
        /* <DEDUP_REMOVED lines=9> */
.L_x_35726:
[----:B------:R-:W-:Y:S02]  /*7980*/  IMAD.MOV.U32 R7, RZ, RZ, R11 ;  /* 0x000000ffff077224 */ /* 0x000fe400078e000b */
[----:B------:R-:W-:Y:S02]  /*7990*/  IMAD.MOV.U32 R8, RZ, RZ, R31 ;  /* 0x000000ffff087224 */ /* 0x000fe400078e001f */
[----:B------:R-:W-:Y:S02]  /*79a0*/  IMAD.MOV.U32 R11, RZ, RZ, R6 ;  /* 0x000000ffff0b7224 */ /* 0x000fe400078e0006 */
[----:B------:R-:W-:-:S07]  /*79b0*/  IMAD.MOV.U32 R31, RZ, RZ, R14 ;  /* 0x000000ffff1f7224 */ /* 0x000fce00078e000e */
.L_x_35727:
[----:B------:R-:W-:Y:S05]  /*79c0*/  BSYNC.RECONVERGENT B1 ;  /* 0x0000000000017941 */ /* 0x000fea0003800200 */
.L_x_35725:
        /* <DEDUP_REMOVED lines=16> */
.L_x_35729:
[----:B------:R-:W-:Y:S01]  /*7ad0*/  IMAD.MOV.U32 R27, RZ, RZ, R26 ;  /* 0x000000ffff1b7224 */ /* 0x000fe200078e001a */
[----:B------:R-:W-:Y:S01]  /*7ae0*/  MOV R6, R13 ;  /* 0x0000000d00067202 */ /* 0x000fe20000000f00 */
[----:B------:R-:W-:Y:S02]  /*7af0*/  IMAD.MOV.U32 R26, RZ, RZ, R5 ;  /* 0x000000ffff1a7224 */ /* 0x000fe400078e0005 */
[----:B------:R-:W-:-:S07]  /*7b00*/  IMAD.MOV.U32 R13, RZ, RZ, R12 ;  /* 0x000000ffff0d7224 */ /* 0x000fce00078e000c */
.L_x_35730:
[----:B------:R-:W-:Y:S05]  /*7b10*/  BSYNC.RECONVERGENT B1 ;  /* 0x0000000000017941 */ /* 0x000fea0003800200 */
.L_x_35728:
        /* <DEDUP_REMOVED lines=9> */
.L_x_35732:
[----:B------:R-:W-:Y:S01]  /*7bb0*/  MOV R12, R27 ;  /* 0x0000001b000c7202 */ /* 0x000fe20000000f00 */
[----:B------:R-:W-:Y:S02]  /*7bc0*/  IMAD.MOV.U32 R5, RZ, RZ, R6 ;  /* 0x000000ffff057224 */ /* 0x000fe400078e0006 */
[----:B------:R-:W-:Y:S02]  /*7bd0*/  IMAD.MOV.U32 R27, RZ, RZ, R16 ;  /* 0x000000ffff1b7224 */ /* 0x000fe400078e0010 */
[----:B------:R-:W-:-:S07]  /*7be0*/  IMAD.MOV.U32 R6, RZ, RZ, R18 ;  /* 0x000000ffff067224 */ /* 0x000fce00078e0012 */
.L_x_35733:
[----:B------:R-:W-:Y:S05]  /*7bf0*/  BSYNC.RECONVERGENT B1 ;  /* 0x0000000000017941 */ /* 0x000fea0003800200 */
.L_x_35731:
        /* <DEDUP_REMOVED lines=9> */
.L_x_35735:
[----:B------:R-:W-:Y:S02]  /*7c90*/  IMAD.MOV.U32 R33, RZ, RZ, R12 ;  /* 0x000000ffff217224 */ /* 0x000fe400078e000c */
[----:B------:R-:W-:Y:S02]  /*7ca0*/  IMAD.MOV.U32 R35, RZ, RZ, R5 ;  /* 0x000000ffff237224 */ /* 0x000fe400078e0005 */
[----:B------:R-:W-:Y:S02]  /*7cb0*/  IMAD.MOV.U32 R12, RZ, RZ, R3 ;  /* 0x000000ffff0c7224 */ /* 0x000fe400078e0003 */
[----:B------:R-:W-:-:S07]  /*7cc0*/  IMAD.MOV.U32 R5, RZ, RZ, R20 ;  /* 0x000000ffff057224 */ /* 0x000fce00078e0014 */
.L_x_35736:
[----:B------:R-:W-:Y:S05]  /*7cd0*/  BSYNC.RECONVERGENT B1 ;  /* 0x0000000000017941 */ /* 0x000fea0003800200 */
.L_x_35734:
        /* <DEDUP_REMOVED lines=9> */
.L_x_35738:
[----:B------:R-:W-:Y:S02]  /*7d70*/  IMAD.MOV.U32 R14, RZ, RZ, R33 ;  /* 0x000000ffff0e7224 */ /* 0x000fe400078e0021 */
[----:B------:R-:W-:Y:S01]  /*7d80*/  IMAD.MOV.U32 R3, RZ, RZ, R35 ;  /* 0x000000ffff037224 */ /* 0x000fe200078e0023 */
[----:B------:R-:W-:Y:S01]  /*7d90*/  MOV R35, R24 ;  /* 0x0000001800237202 */ /* 0x000fe20000000f00 */
[----:B------:R-:W-:-:S07]  /*7da0*/  IMAD.MOV.U32 R33, RZ, RZ, R22 ;  /* 0x000000ffff217224 */ /* 0x000fce00078e0016 */
.L_x_35739:
[----:B------:R-:W-:Y:S05]  /*7db0*/  BSYNC.RECONVERGENT B1 ;  /* 0x0000000000017941 */ /* 0x000fea0003800200 */
.L_x_35737:
        /* <DEDUP_REMOVED lines=9> */
.L_x_35741:
[----:B------:R-:W-:Y:S01]  /*7e50*/  IMAD.MOV.U32 R16, RZ, RZ, R14 ;  /* 0x000000ffff107224 */ /* 0x000fe200078e000e */
[----:B------:R-:W-:Y:S01]  /*7e60*/  MOV R14, R9 ;  /* 0x00000009000e7202 */ /* 0x000fe20000000f00 */
[----:B------:R-:W-:Y:S02]  /*7e70*/  IMAD.MOV.U32 R18, RZ, RZ, R3 ;  /* 0x000000ffff127224 */ /* 0x000fe400078e0003 */
[----:B------:R-:W-:-:S07]  /*7e80*/  IMAD.MOV.U32 R3, RZ, RZ, R10 ;  /* 0x000000ffff037224 */ /* 0x000fce00078e000a */
.L_x_35742:
[----:B------:R-:W-:Y:S05]  /*7e90*/  BSYNC.RECONVERGENT B1 ;  /* 0x0000000000017941 */ /* 0x000fea0003800200 */
.L_x_35740:
        /* <DEDUP_REMOVED lines=9> */
.L_x_35744:
[----:B------:R-:W-:Y:S01]  /*7f30*/  IMAD.MOV.U32 R10, RZ, RZ, R16 ;  /* 0x000000ffff0a7224 */ /* 0x000fe200078e0010 */
[----:B------:R-:W-:Y:S01]  /*7f40*/  MOV R9, R18 ;  /* 0x0000001200097202 */ /* 0x000fe20000000f00 */
[----:B------:R-:W-:Y:S02]  /*7f50*/  IMAD.MOV.U32 R16, RZ, RZ, R11 ;  /* 0x000000ffff107224 */ /* 0x000fe400078e000b */
[----:B------:R-:W-:-:S07]  /*7f60*/  IMAD.MOV.U32 R18, RZ, RZ, R31 ;  /* 0x000000ffff127224 */ /* 0x000fce00078e001f */
.L_x_35745:
[----:B------:R-:W-:Y:S05]  /*7f70*/  BSYNC.RECONVERGENT B1 ;  /* 0x0000000000017941 */ /* 0x000fea0003800200 */
.L_x_35743:
        /* <DEDUP_REMOVED lines=9> */
.L_x_35747:
[----:B------:R-:W-:Y:S01]  /*8010*/  MOV R11, R10 ;  /* 0x0000000a000b7202 */ /* 0x000fe20000000f00 */
[----:B------:R-:W-:Y:S02]  /*8020*/  IMAD.MOV.U32 R20, RZ, RZ, R9 ;  /* 0x000000ffff147224 */ /* 0x000fe400078e0009 */
[----:B------:R-:W-:Y:S02]  /*8030*/  IMAD.MOV.U32 R10, RZ, RZ, R7 ;  /* 0x000000ffff0a7224 */ /* 0x000fe400078e0007 */
[----:B------:R-:W-:-:S07]  /*8040*/  IMAD.MOV.U32 R9, RZ, RZ, R8 ;  /* 0x000000ffff097224 */ /* 0x000fce00078e0008 */
.L_x_35748:
[----:B------:R-:W-:Y:S05]  /*8050*/  BSYNC.RECONVERGENT B1 ;  /* 0x0000000000017941 */ /* 0x000fea0003800200 */
.L_x_35746:
        /* <DEDUP_REMOVED lines=16> */
.L_x_35750:
[----:B------:R-:W-:Y:S01]  /*8160*/  IMAD.MOV.U32 R7, RZ, RZ, R26 ;  /* 0x000000ffff077224 */ /* 0x000fe200078e001a */
[----:B------:R-:W-:Y:S01]  /*8170*/  MOV R26, R27 ;  /* 0x0000001b001a7202 */ /* 0x000fe20000000f00 */
[----:B------:R-:W-:Y:S02]  /*8180*/  IMAD.MOV.U32 R8, RZ, RZ, R13 ;  /* 0x000000ffff087224 */ /* 0x000fe400078e000d */
[----:B------:R-:W-:-:S07]  /*8190*/  IMAD.MOV.U32 R13, RZ, RZ, R6 ;  /* 0x000000ffff0d7224 */ /* 0x000fce00078e0006 */
.L_x_35751:
[----:B------:R-:W-:Y:S05]  /*81a0*/  BSYNC.RECONVERGENT B1 ;  /* 0x0000000000017941 */ /* 0x000fea0003800200 */
.L_x_35749:
        /* <DEDUP_REMOVED lines=9> */
.L_x_35753:
[----:B------:R-:W-:Y:S01]  /*8240*/  IMAD.MOV.U32 R6, RZ, RZ, R7 ;  /* 0x000000ffff067224 */ /* 0x000fe200078e0007 */
[----:B------:R-:W-:Y:S01]  /*8250*/  MOV R22, R8 ;  /* 0x0000000800167202 */ /* 0x000fe20000000f00 */
[----:B------:R-:W-:Y:S02]  /*8260*/  IMAD.MOV.U32 R7, RZ, RZ, R12 ;  /* 0x000000ffff077224 */ /* 0x000fe400078e000c */
[----:B------:R-:W-:-:S07]  /*8270*/  IMAD.MOV.U32 R8, RZ, RZ, R5 ;  /* 0x000000ffff087224 */ /* 0x000fce00078e0005 */
.L_x_35754:
[----:B------:R-:W-:Y:S05]  /*8280*/  BSYNC.RECONVERGENT B1 ;  /* 0x0000000000017941 */ /* 0x000fea0003800200 */
.L_x_35752:
        /* <DEDUP_REMOVED lines=9> */
.L_x_35756:
[----:B------:R-:W-:Y:S01]  /*8320*/  MOV R5, R6 ;  /* 0x0000000600057202 */ /* 0x000fe20000000f00 */
[----:B------:R-:W-:Y:S02]  /*8330*/  IMAD.MOV.U32 R12, RZ, RZ, R22 ;  /* 0x000000ffff0c7224 */ /* 0x000fe400078e0016 */
[----:B------:R-:W-:Y:S02]  /*8340*/  IMAD.MOV.U32 R6, RZ, RZ, R33 ;  /* 0x000000ffff067224 */ /* 0x000fe400078e0021 */
[----:B------:R-:W-:-:S07]  /*8350*/  IMAD.MOV.U32 R22, RZ, RZ, R35 ;  /* 0x000000ffff167224 */ /* 0x000fce00078e0023 */
.L_x_35757:
[----:B------:R-:W-:Y:S05]  /*8360*/  BSYNC.RECONVERGENT B1 ;  /* 0x0000000000017941 */ /* 0x000fea0003800200 */
.L_x_35755:
        /* <DEDUP_REMOVED lines=9> */
.L_x_35759:
[----:B------:R-:W-:Y:S02]  /*8400*/  IMAD.MOV.U32 R25, RZ, RZ, R5 ;  /* 0x000000ffff197224 */ /* 0x000fe400078e0005 */
[----:B------:R-:W-:Y:S02]  /*8410*/  IMAD.MOV.U32 R27, RZ, RZ, R12 ;  /* 0x000000ffff1b7224 */ /* 0x000fe400078e000c */
[----:B------:R-:W-:Y:S02]  /*8420*/  IMAD.MOV.U32 R5, RZ, RZ, R14 ;  /* 0x000000ffff057224 */ /* 0x000fe400078e000e */
[----:B------:R-:W-:-:S07]  /*8430*/  IMAD.MOV.U32 R12, RZ, RZ, R3 ;  /* 0x000000ffff0c7224 */ /* 0x000fce00078e0003 */
.L_x_35760:
[----:B------:R-:W-:Y:S05]  /*8440*/  BSYNC.RECONVERGENT B1 ;  /* 0x0000000000017941 */ /* 0x000fea0003800200 */
.L_x_35758:
        /* <DEDUP_REMOVED lines=9> */
.L_x_35762:
[----:B------:R-:W-:Y:S02]  /*84e0*/  IMAD.MOV.U32 R3, RZ, RZ, R25 ;  /* 0x000000ffff037224 */ /* 0x000fe400078e0019 */
[----:B------:R-:W-:Y:S01]  /*84f0*/  IMAD.MOV.U32 R14, RZ, RZ, R27 ;  /* 0x000000ffff0e7224 */ /* 0x000fe200078e001b */
[----:B------:R-:W-:Y:S01]  /*8500*/  MOV R27, R18 ;  /* 0x00000012001b7202 */ /* 0x000fe20000000f00 */
[----:B------:R-:W-:-:S07]  /*8510*/  IMAD.MOV.U32 R25, RZ, RZ, R16 ;  /* 0x000000ffff197224 */ /* 0x000fce00078e0010 */
.L_x_35763:
[----:B------:R-:W-:Y:S05]  /*8520*/  BSYNC.RECONVERGENT B1 ;  /* 0x0000000000017941 */ /* 0x000fea0003800200 */
.L_x_35761:
        /* <DEDUP_REMOVED lines=9> */
.L_x_35765:
[----:B------:R-:W-:Y:S01]  /*85c0*/  IMAD.MOV.U32 R16, RZ, RZ, R3 ;  /* 0x000000ffff107224 */ /* 0x000fe200078e0003 */
[----:B------:R-:W-:Y:S01]  /*85d0*/  MOV R3, R10 ;  /* 0x0000000a00037202 */ /* 0x000fe20000000f00 */
[----:B------:R-:W-:Y:S02]  /*85e0*/  IMAD.MOV.U32 R31, RZ, RZ, R14 ;  /* 0x000000ffff1f7224 */ /* 0x000fe400078e000e */
[----:B------:R-:W-:-:S07]  /*85f0*/  IMAD.MOV.U32 R14, RZ, RZ, R9 ;  /* 0x000000ffff0e7224 */ /* 0x000fce00078e0009 */
.L_x_35766:
[----:B------:R-:W-:Y:S05]  /*8600*/  BSYNC.RECONVERGENT B1 ;  /* 0x0000000000017941 */ /* 0x000fea0003800200 */
.L_x_35764:
        /* <DEDUP_REMOVED lines=9> */
.L_x_35768:
[----:B------:R-:W-:Y:S01]  /*86a0*/  IMAD.MOV.U32 R9, RZ, RZ, R16 ;  /* 0x000000ffff097224 */ /* 0x000fe200078e0010 */
[----:B------:R-:W-:Y:S01]  /*86b0*/  MOV R10, R31 ;  /* 0x0000001f000a7202 */ /* 0x000fe20000000f00 */
[----:B------:R-:W-:Y:S02]  /*86c0*/  IMAD.MOV.U32 R16, RZ, RZ, R11 ;  /* 0x000000ffff107224 */ /* 0x000fe400078e000b */
[----:B------:R-:W-:-:S07]  /*86d0*/  IMAD.MOV.U32 R31, RZ, RZ, R20 ;  /* 0x000000ffff1f7224 */ /* 0x000fce00078e0014 */
.L_x_35769:
[----:B------:R-:W-:Y:S05]  /*86e0*/  BSYNC.RECONVERGENT B1 ;  /* 0x0000000000017941 */ /* 0x000fea0003800200 */
.L_x_35767:
        /* <DEDUP_REMOVED lines=16> */
.L_x_35771:
[----:B------:R-:W-:Y:S02]  /*87f0*/  IMAD.MOV.U32 R11, RZ, RZ, R26 ;  /* 0x000000ffff0b7224 */ /* 0x000fe400078e001a */
[----:B------:R-:W-:Y:S01]  /*8800*/  IMAD.MOV.U32 R18, RZ, RZ, R13 ;  /* 0x000000ffff127224 */ /* 0x000fe200078e000d */
[----:B------:R-:W-:Y:S01]  /*8810*/  MOV R13, R8 ;  /* 0x00000008000d7202 */ /* 0x000fe20000000f00 */
[----:B------:R-:W-:-:S07]  /*8820*/  IMAD.MOV.U32 R26, RZ, RZ, R7 ;  /* 0x000000ffff1a7224 */ /* 0x000fce00078e0007 */
.L_x_35772:
[----:B------:R-:W-:Y:S05]  /*8830*/  BSYNC.RECONVERGENT B1 ;  /* 0x0000000000017941 */ /* 0x000fea0003800200 */
.L_x_35770:
        /* <DEDUP_REMOVED lines=9> */
.L_x_35774:
[----:B------:R-:W-:Y:S01]  /*88d0*/  IMAD.MOV.U32 R8, RZ, RZ, R11 ;  /* 0x000000ffff087224 */ /* 0x000fe200078e000b */
[----:B------:R-:W-:Y:S01]  /*88e0*/  MOV R11, R6 ;  /* 0x00000006000b7202 */ /* 0x000fe20000000f00 */
[----:B------:R-:W-:Y:S02]  /*88f0*/  IMAD.MOV.U32 R7, RZ, RZ, R18 ;  /* 0x000000ffff077224 */ /* 0x000fe400078e0012 */
[----:B------:R-:W-:-:S07]  /*8900*/  IMAD.MOV.U32 R18, RZ, RZ, R22 ;  /* 0x000000ffff127224 */ /* 0x000fce00078e0016 */
.L_x_35775:
[----:B------:R-:W-:Y:S05]  /*8910*/  BSYNC.RECONVERGENT B1 ;  /* 0x0000000000017941 */ /* 0x000fea0003800200 */
.L_x_35773:
        /* <DEDUP_REMOVED lines=9> */
.L_x_35777:
[----:B------:R-:W-:Y:S01]  /*89b0*/  IMAD.MOV.U32 R6, RZ, RZ, R8 ;  /* 0x000000ffff067224 */ /* 0x000fe200078e0008 */
[----:B------:R-:W-:Y:S01]  /*89c0*/  MOV R20, R7 ;  /* 0x0000000700147202 */ /* 0x000fe20000000f00 */
[----:B------:R-:W-:Y:S02]  /*89d0*/  IMAD.MOV.U32 R8, RZ, RZ, R5 ;  /* 0x000000ffff087224 */ /* 0x000fe400078e0005 */
[----:B------:R-:W-:-:S07]  /*89e0*/  IMAD.MOV.U32 R7, RZ, RZ, R12 ;  /* 0x000000ffff077224 */ /* 0x000fce00078e000c */
.L_x_35778:
[----:B------:R-:W-:Y:S05]  /*89f0*/  BSYNC.RECONVERGENT B1 ;  /* 0x0000000000017941 */ /* 0x000fea0003800200 */
.L_x_35776:
        /* <DEDUP_REMOVED lines=9> */
.L_x_35780:
[----:B------:R-:W-:Y:S01]  /*8a90*/  MOV R12, R6 ;  /* 0x00000006000c7202 */ /* 0x000fe20000000f00 */
[----:B------:R-:W-:Y:S02]  /*8aa0*/  IMAD.MOV.U32 R5, RZ, RZ, R20 ;  /* 0x000000ffff057224 */ /* 0x000fe400078e0014 */
[----:B------:R-:W-:Y:S02]  /*8ab0*/  IMAD.MOV.U32 R6, RZ, RZ, R25 ;  /* 0x000000ffff067224 */ /* 0x000fe400078e0019 */
[----:B------:R-:W-:-:S07]  /*8ac0*/  IMAD.MOV.U32 R20, RZ, RZ, R27 ;  /* 0x000000ffff147224 */ /* 0x000fce00078e001b */
.L_x_35781:
[----:B------:R-:W-:Y:S05]  /*8ad0*/  BSYNC.RECONVERGENT B1 ;  /* 0x0000000000017941 */ /* 0x000fea0003800200 */
.L_x_35779:
        /* <DEDUP_REMOVED lines=9> */
.L_x_35783:
[----:B------:R-:W-:Y:S02]  /*8b70*/  IMAD.MOV.U32 R23, RZ, RZ, R12 ;  /* 0x000000ffff177224 */ /* 0x000fe400078e000c */
[----:B------:R-:W-:Y:S02]  /*8b80*/  IMAD.MOV.U32 R22, RZ, RZ, R5 ;  /* 0x000000ffff167224 */ /* 0x000fe400078e0005 */
[----:B------:R-:W-:Y:S02]  /*8b90*/  IMAD.MOV.U32 R12, RZ, RZ, R3 ;  /* 0x000000ffff0c7224 */ /* 0x000fe400078e0003 */
[----:B------:R-:W-:-:S07]  /*8ba0*/  IMAD.MOV.U32 R5, RZ, RZ, R14 ;  /* 0x000000ffff057224 */ /* 0x000fce00078e000e */
.L_x_35784:
[----:B------:R-:W-:Y:S05]  /*8bb0*/  BSYNC.RECONVERGENT B1 ;  /* 0x0000000000017941 */ /* 0x000fea0003800200 */
.L_x_35782:
        /* <DEDUP_REMOVED lines=9> */
.L_x_35786:
[----:B------:R-:W-:Y:S02]  /*8c50*/  IMAD.MOV.U32 R14, RZ, RZ, R23 ;  /* 0x000000ffff0e7224 */ /* 0x000fe400078e0017 */
[----:B------:R-:W-:Y:S01]  /*8c60*/  IMAD.MOV.U32 R3, RZ, RZ, R22 ;  /* 0x000000ffff037224 */ /* 0x000fe200078e0016 */
[----:B------:R-:W-:Y:S01]  /*8c70*/  MOV R22, R31 ;  /* 0x0000001f00167202 */ /* 0x000fe20000000f00 */
[----:B------:R-:W-:-:S07]  /*8c80*/  IMAD.MOV.U32 R23, RZ, RZ, R16 ;  /* 0x000000ffff177224 */ /* 0x000fce00078e0010 */
.L_x_35787:
[----:B------:R-:W-:Y:S05]  /*8c90*/  BSYNC.RECONVERGENT B1 ;  /* 0x0000000000017941 */ /* 0x000fea0003800200 */
.L_x_35785:
        /* <DEDUP_REMOVED lines=9> */
.L_x_35789:
[----:B------:R-:W-:Y:S01]  /*8d30*/  IMAD.MOV.U32 R16, RZ, RZ, R14 ;  /* 0x000000ffff107224 */ /* 0x000fe200078e000e */
[----:B------:R-:W-:Y:S01]  /*8d40*/  MOV R14, R9 ;  /* 0x00000009000e7202 */ /* 0x000fe20000000f00 */
[----:B------:R-:W-:Y:S02]  /*8d50*/  IMAD.MOV.U32 R24, RZ, RZ, R3 ;  /* 0x000000ffff187224 */ /* 0x000fe400078e0003 */
[----:B------:R-:W-:-:S07]  /*8d60*/  IMAD.MOV.U32 R3, RZ, RZ, R10 ;  /* 0x000000ffff037224 */ /* 0x000fce00078e000a */
.L_x_35790:
[----:B------:R-:W-:Y:S05]  /*8d70*/  BSYNC.RECONVERGENT B1 ;  /* 0x0000000000017941 */ /* 0x000fea0003800200 */
.L_x_35788:
        /* <DEDUP_REMOVED lines=16> */
.L_x_35792:
[----:B------:R-:W-:Y:S02]  /*8e80*/  IMAD.MOV.U32 R9, RZ, RZ, R26 ;  /* 0x000000ffff097224 */ /* 0x000fe400078e001a */
[----:B------:R-:W-:Y:S02]  /*8e90*/  IMAD.MOV.U32 R10, RZ, RZ, R13 ;  /* 0x000000ffff0a7224 */ /* 0x000fe400078e000d */
[----:B------:R-:W-:Y:S02]  /*8ea0*/  IMAD.MOV.U32 R26, RZ, RZ, R11 ;  /* 0x000000ffff1a7224 */ /* 0x000fe400078e000b */
[----:B------:R-:W-:-:S07]  /*8eb0*/  IMAD.MOV.U32 R13, RZ, RZ, R18 ;  /* 0x000000ffff0d7224 */ /* 0x000fce00078e0012 */
.L_x_35793:
[----:B------:R-:W-:Y:S05]  /*8ec0*/  BSYNC.RECONVERGENT B1 ;  /* 0x0000000000017941 */ /* 0x000fea0003800200 */
.L_x_35791:
        /* <DEDUP_REMOVED lines=9> */
.L_x_35795:
[----:B------:R-:W-:Y:S02]  /*8f60*/  IMAD.MOV.U32 R11, RZ, RZ, R9 ;  /* 0x000000ffff0b7224 */ /* 0x000fe400078e0009 */
[----:B------:R-:W-:Y:S01]  /*8f70*/  IMAD.MOV.U32 R21, RZ, RZ, R10 ;  /* 0x000000ffff157224 */ /* 0x000fe200078e000a */
[----:B------:R-:W-:Y:S01]  /*8f80*/  MOV R10, R7 ;  /* 0x00000007000a7202 */ /* 0x000fe20000000f00 */
[----:B------:R-:W-:-:S07]  /*8f90*/  IMAD.MOV.U32 R9, RZ, RZ, R8 ;  /* 0x000000ffff097224 */ /* 0x000fce00078e0008 */
.L_x_35796:
[----:B------:R-:W-:Y:S05]  /*8fa0*/  BSYNC.RECONVERGENT B1 ;  /* 0x0000000000017941 */ /* 0x000fea0003800200 */
.L_x_35794:
        /* <DEDUP_REMOVED lines=9> */
.L_x_35798:
[----:B------:R-:W-:Y:S01]  /*9040*/  IMAD.MOV.U32 R7, RZ, RZ, R11 ;  /* 0x000000ffff077224 */ /* 0x000fe200078e000b */
[----:B------:R-:W-:Y:S01]  /*9050*/  MOV R11, R6 ;  /* 0x00000006000b7202 */ /* 0x000fe20000000f00 */
[----:B------:R-:W-:Y:S02]  /*9060*/  IMAD.MOV.U32 R8, RZ, RZ, R21 ;  /* 0x000000ffff087224 */ /* 0x000fe400078e0015 */
[----:B------:R-:W-:-:S07]  /*9070*/  IMAD.MOV.U32 R21, RZ, RZ, R20 ;  /* 0x000000ffff157224 */ /* 0x000fce00078e0014 */
.L_x_35799:
[----:B------:R-:W-:Y:S05]  /*9080*/  BSYNC.RECONVERGENT B1 ;  /* 0x0000000000017941 */ /* 0x000fea0003800200 */
.L_x_35797:
        /* <DEDUP_REMOVED lines=9> */
.L_x_35801:
[----:B------:R-:W-:Y:S01]  /*9120*/  IMAD.MOV.U32 R6, RZ, RZ, R7 ;  /* 0x000000ffff067224 */ /* 0x000fe200078e0007 */
[----:B------:R-:W-:Y:S01]  /*9130*/  MOV R25, R8 ;  /* 0x0000000800197202 */ /* 0x000fe20000000f00 */
[----:B------:R-:W-:Y:S02]  /*9140*/  IMAD.MOV.U32 R7, RZ, RZ, R12 ;  /* 0x000000ffff077224 */ /* 0x000fe400078e000c */
[----:B------:R-:W-:-:S07]  /*9150*/  IMAD.MOV.U32 R8, RZ, RZ, R5 ;  /* 0x000000ffff087224 */ /* 0x000fce00078e0005 */
.L_x_35802:
[----:B------:R-:W-:Y:S05]  /*9160*/  BSYNC.RECONVERGENT B1 ;  /* 0x0000000000017941 */ /* 0x000fea0003800200 */
.L_x_35800:
        /* <DEDUP_REMOVED lines=9> */
.L_x_35804:
[----:B------:R-:W-:Y:S01]  /*9200*/  MOV R5, R6 ;  /* 0x0000000600057202 */ /* 0x000fe20000000f00 */
[----:B------:R-:W-:Y:S02]  /*9210*/  IMAD.MOV.U32 R12, RZ, RZ, R25 ;  /* 0x000000ffff0c7224 */ /* 0x000fe400078e0019 */
[----:B------:R-:W-:Y:S02]  /*9220*/  IMAD.MOV.U32 R6, RZ, RZ, R23 ;  /* 0x000000ffff067224 */ /* 0x000fe400078e0017 */
[----:B------:R-:W-:-:S07]  /*9230*/  IMAD.MOV.U32 R25, RZ, RZ, R22 ;  /* 0x000000ffff197224 */ /* 0x000fce00078e0016 */
.L_x_35805:
[----:B------:R-:W-:Y:S05]  /*9240*/  BSYNC.RECONVERGENT B1 ;  /* 0x0000000000017941 */ /* 0x000fea0003800200 */
.L_x_35803:
        /* <DEDUP_REMOVED lines=9> */
.L_x_35807:
[----:B------:R-:W-:Y:S02]  /*92e0*/  IMAD.MOV.U32 R23, RZ, RZ, R5 ;  /* 0x000000ffff177224 */ /* 0x000fe400078e0005 */
[----:B------:R-:W-:Y:S02]  /*92f0*/  IMAD.MOV.U32 R27, RZ, RZ, R12 ;  /* 0x000000ffff1b7224 */ /* 0x000fe400078e000c */
[----:B------:R-:W-:Y:S02]  /*9300*/  IMAD.MOV.U32 R5, RZ, RZ, R14 ;  /* 0x000000ffff057224 */ /* 0x000fe400078e000e */
[----:B------:R-:W-:-:S07]  /*9310*/  IMAD.MOV.U32 R12, RZ, RZ, R3 ;  /* 0x000000ffff0c7224 */ /* 0x000fce00078e0003 */
.L_x_35808:
[----:B------:R-:W-:Y:S05]  /*9320*/  BSYNC.RECONVERGENT B1 ;  /* 0x0000000000017941 */ /* 0x000fea0003800200 */
.L_x_35806:
        /* <DEDUP_REMOVED lines=9> */
.L_x_35810:
[----:B------:R-:W-:Y:S02]  /*93c0*/  IMAD.MOV.U32 R3, RZ, RZ, R23 ;  /* 0x000000ffff037224 */ /* 0x000fe400078e0017 */
[----:B------:R-:W-:Y:S01]  /*93d0*/  IMAD.MOV.U32 R14, RZ, RZ, R27 ;  /* 0x000000ffff0e7224 */ /* 0x000fe200078e001b */
[----:B------:R-:W-:Y:S01]  /*93e0*/  MOV R27, R24 ;  /* 0x00000018001b7202 */ /* 0x000fe20000000f00 */
[----:B------:R-:W-:-:S07]  /*93f0*/  IMAD.MOV.U32 R23, RZ, RZ, R16 ;  /* 0x000000ffff177224 */ /* 0x000fce00078e0010 */
.L_x_35811:
[----:B------:R-:W-:Y:S05]  /*9400*/  BSYNC.RECONVERGENT B1 ;  /* 0x0000000000017941 */ /* 0x000fea0003800200 */
.L_x_35809:
        /* <DEDUP_REMOVED lines=16> */
.L_x_35813:
[----:B------:R-:W-:Y:S01]  /*9510*/  MOV R16, R26 ;  /* 0x0000001a00107202 */ /* 0x000fe20000000f00 */
[----:B------:R-:W-:Y:S02]  /*9520*/  IMAD.MOV.U32 R18, RZ, RZ, R13 ;  /* 0x000000ffff127224 */ /* 0x000fe400078e000d */
[----:B------:R-:W-:Y:S02]  /*9530*/  IMAD.MOV.U32 R26, RZ, RZ, R9 ;  /* 0x000000ffff1a7224 */ /* 0x000fe400078e0009 */
[----:B------:R-:W-:-:S07]  /*9540*/  IMAD.MOV.U32 R13, RZ, RZ, R10 ;  /* 0x000000ffff0d7224 */ /* 0x000fce00078e000a */
.L_x_35814:
[----:B------:R-:W-:Y:S05]  /*9550*/  BSYNC.RECONVERGENT B1 ;  /* 0x0000000000017941 */ /* 0x000fea0003800200 */
.L_x_35812:
        /* <DEDUP_REMOVED lines=9> */
.L_x_35816:
[----:B------:R-:W-:Y:S02]  /*95f0*/  IMAD.MOV.U32 R20, RZ, RZ, R16 ;  /* 0x000000ffff147224 */ /* 0x000fe400078e0010 */
[----:B------:R-:W-:Y:S02]  /*9600*/  IMAD.MOV.U32 R9, RZ, RZ, R18 ;  /* 0x000000ffff097224 */ /* 0x000fe400078e0012 */
[----:B------:R-:W-:Y:S02]  /*9610*/  IMAD.MOV.U32 R16, RZ, RZ, R11 ;  /* 0x000000ffff107224 */ /* 0x000fe400078e000b */
[----:B------:R-:W-:-:S07]  /*9620*/  IMAD.MOV.U32 R18, RZ, RZ, R21 ;  /* 0x000000ffff127224 */ /* 0x000fce00078e0015 */
.L_x_35817:
[----:B------:R-:W-:Y:S05]  /*9630*/  BSYNC.RECONVERGENT B1 ;  /* 0x0000000000017941 */ /* 0x000fea0003800200 */
.L_x_35815:
        /* <DEDUP_REMOVED lines=9> */
.L_x_35819:
[----:B------:R-:W-:Y:S02]  /*96d0*/  IMAD.MOV.U32 R19, RZ, RZ, R20 ;  /* 0x000000ffff137224 */ /* 0x000fe400078e0014 */
[----:B------:R-:W-:Y:S01]  /*96e0*/  IMAD.MOV.U32 R21, RZ, RZ, R9 ;  /* 0x000000ffff157224 */ /* 0x000fe200078e0009 */
[----:B------:R-:W-:Y:S01]  /*96f0*/  MOV R9, R8 ;  /* 0x0000000800097202 */ /* 0x000fe20000000f00 */
[----:B------:R-:W-:-:S07]  /*9700*/  IMAD.MOV.U32 R20, RZ, RZ, R7 ;  /* 0x000000ffff147224 */ /* 0x000fce00078e0007 */
.L_x_35820:
[----:B------:R-:W-:Y:S05]  /*9710*/  BSYNC.RECONVERGENT B1 ;  /* 0x0000000000017941 */ /* 0x000fea0003800200 */
.L_x_35818:
        /* <DEDUP_REMOVED lines=9> */
.L_x_35822:
[----:B------:R-:W-:Y:S01]  /*97b0*/  IMAD.MOV.U32 R30, RZ, RZ, R19 ;  /* 0x000000ffff1e7224 */ /* 0x000fe200078e0013 */
[----:B------:R-:W-:Y:S01]  /*97c0*/  MOV R19, R6 ;  /* 0x0000000600137202 */ /* 0x000fe20000000f00 */
[----:B------:R-:W-:Y:S02]  /*97d0*/  IMAD.MOV.U32 R7, RZ, RZ, R21 ;  /* 0x000000ffff077224 */ /* 0x000fe400078e0015 */
[----:B------:R-:W-:-:S07]  /*97e0*/  IMAD.MOV.U32 R21, RZ, RZ, R25 ;  /* 0x000000ffff157224 */ /* 0x000fce00078e0019 */
.L_x_35823:
[----:B------:R-:W-:Y:S05]  /*97f0*/  BSYNC.RECONVERGENT B1 ;  /* 0x0000000000017941 */ /* 0x000fea0003800200 */
.L_x_35821:
        /* <DEDUP_REMOVED lines=9> */
.L_x_35825:
[----:B------:R-:W-:Y:S01]  /*9890*/  IMAD.MOV.U32 R6, RZ, RZ, R30 ;  /* 0x000000ffff067224 */ /* 0x000fe200078e001e */
[----:B------:R-:W-:Y:S01]  /*98a0*/  MOV R25, R7 ;  /* 0x0000000700197202 */ /* 0x000fe20000000f00 */
[----:B------:R-:W-:Y:S02]  /*98b0*/  IMAD.MOV.U32 R30, RZ, RZ, R5 ;  /* 0x000000ffff1e7224 */ /* 0x000fe400078e0005 */
[----:B------:R-:W-:-:S07]  /*98c0*/  IMAD.MOV.U32 R7, RZ, RZ, R12 ;  /* 0x000000ffff077224 */ /* 0x000fce00078e000c */
.L_x_35826:
[----:B------:R-:W-:Y:S05]  /*98d0*/  BSYNC.RECONVERGENT B1 ;  /* 0x0000000000017941 */ /* 0x000fea0003800200 */
.L_x_35824:
        /* <DEDUP_REMOVED lines=9> */
.L_x_35828:
[----:B------:R-:W-:Y:S01]  /*9970*/  MOV R32, R6 ;  /* 0x0000000600207202 */ /* 0x000fe20000000f00 */
[----:B------:R-:W-:Y:S02]  /*9980*/  IMAD.MOV.U32 R31, RZ, RZ, R25 ;  /* 0x000000ffff1f7224 */ /* 0x000fe400078e0019 */
[----:B------:R-:W-:Y:S02]  /*9990*/  IMAD.MOV.U32 R6, RZ, RZ, R23 ;  /* 0x000000ffff067224 */ /* 0x000fe400078e0017 */
[----:B------:R-:W-:-:S07]  /*99a0*/  IMAD.MOV.U32 R25, RZ, RZ, R27 ;  /* 0x000000ffff197224 */ /* 0x000fce00078e001b */
.L_x_35829:
[----:B------:R-:W-:Y:S05]  /*99b0*/  BSYNC.RECONVERGENT B1 ;  /* 0x0000000000017941 */ /* 0x000fea0003800200 */
.L_x_35827:
        /* <DEDUP_REMOVED lines=9> */
.L_x_35831:
[----:B------:R-:W-:Y:S02]  /*9a50*/  IMAD.MOV.U32 R5, RZ, RZ, R32 ;  /* 0x000000ffff057224 */ /* 0x000fe400078e0020 */
[----:B------:R-:W-:Y:S02]  /*9a60*/  IMAD.MOV.U32 R12, RZ, RZ, R31 ;  /* 0x000000ffff0c7224 */ /* 0x000fe400078e001f */
[----:B------:R-:W-:Y:S02]  /*9a70*/  IMAD.MOV.U32 R32, RZ, RZ, R3 ;  /* 0x000000ffff207224 */ /* 0x000fe400078e0003 */
[----:B------:R-:W-:-:S07]  /*9a80*/  IMAD.MOV.U32 R31, RZ, RZ, R14 ;  /* 0x000000ffff1f7224 */ /* 0x000fce00078e000e */
.L_x_35832:
[----:B------:R-:W-:Y:S05]  /*9a90*/  BSYNC.RECONVERGENT B1 ;  /* 0x0000000000017941 */ /* 0x000fea0003800200 */
.L_x_35830:
        /* <DEDUP_REMOVED lines=16> */
.L_x_35834:
[----:B------:R-:W-:Y:S01]  /*9ba0*/  IMAD.MOV.U32 R11, RZ, RZ, R26 ;  /* 0x000000ffff0b7224 */ /* 0x000fe200078e001a */
[----:B------:R-:W-:Y:S01]  /*9bb0*/  MOV R24, R13 ;  /* 0x0000000d00187202 */ /* 0x000fe20000000f00 */
[----:B------:R-:W-:Y:S02]  /*9bc0*/  IMAD.MOV.U32 R26, RZ, RZ, R16 ;  /* 0x000000ffff1a7224 */ /* 0x000fe400078e0010 */
[----:B------:R-:W-:-:S07]  /*9bd0*/  IMAD.MOV.U32 R13, RZ, RZ, R18 ;  /* 0x000000ffff0d7224 */ /* 0x000fce00078e0012 */
.L_x_35835:
[----:B------:R-:W-:Y:S05]  /*9be0*/  BSYNC.RECONVERGENT B1 ;  /* 0x0000000000017941 */ /* 0x000fea0003800200 */
.L_x_35833:
        /* <DEDUP_REMOVED lines=9> */
.L_x_35837:
[----:B------:R-:W-:Y:S01]  /*9c80*/  MOV R10, R11 ;  /* 0x0000000b000a7202 */ /* 0x000fe20000000f00 */
[----:B------:R-:W-:Y:S02]  /*9c90*/  IMAD.MOV.U32 R22, RZ, RZ, R24 ;  /* 0x000000ffff167224 */ /* 0x000fe400078e0018 */
[----:B------:R-:W-:Y:S02]  /*9ca0*/  IMAD.MOV.U32 R11, RZ, RZ, R20 ;  /* 0x000000ffff0b7224 */ /* 0x000fe400078e0014 */
[----:B------:R-:W-:-:S07]  /*9cb0*/  IMAD.MOV.U32 R24, RZ, RZ, R9 ;  /* 0x000000ffff187224 */ /* 0x000fce00078e0009 */
.L_x_35838:
[----:B------:R-:W-:Y:S05]  /*9cc0*/  BSYNC.RECONVERGENT B1 ;  /* 0x0000000000017941 */ /* 0x000fea0003800200 */
.L_x_35836:
        /* <DEDUP_REMOVED lines=9> */
.L_x_35840:
[----:B------:R-:W-:Y:S02]  /*9d60*/  IMAD.MOV.U32 R9, RZ, RZ, R10 ;  /* 0x000000ffff097224 */ /* 0x000fe400078e000a */
[----:B------:R-:W-:Y:S02]  /*9d70*/  IMAD.MOV.U32 R20, RZ, RZ, R22 ;  /* 0x000000ffff147224 */ /* 0x000fe400078e0016 */
[----:B------:R-:W-:Y:S02]  /*9d80*/  IMAD.MOV.U32 R10, RZ, RZ, R19 ;  /* 0x000000ffff0a7224 */ /* 0x000fe400078e0013 */
[----:B------:R-:W-:-:S07]  /*9d90*/  IMAD.MOV.U32 R22, RZ, RZ, R21 ;  /* 0x000000ffff167224 */ /* 0x000fce00078e0015 */
.L_x_35841:
[----:B------:R-:W-:Y:S05]  /*9da0*/  BSYNC.RECONVERGENT B1 ;  /* 0x0000000000017941 */ /* 0x000fea0003800200 */
.L_x_35839:
        /* <DEDUP_REMOVED lines=9> */
.L_x_35843:
[----:B------:R-:W-:Y:S02]  /*9e40*/  IMAD.MOV.U32 R8, RZ, RZ, R9 ;  /* 0x000000ffff087224 */ /* 0x000fe400078e0009 */
[----:B------:R-:W-:Y:S01]  /*9e50*/  IMAD.MOV.U32 R18, RZ, RZ, R20 ;  /* 0x000000ffff127224 */ /* 0x000fe200078e0014 */
[----:B------:R-:W-:Y:S01]  /*9e60*/  MOV R20, R7 ;  /* 0x0000000700147202 */ /* 0x000fe20000000f00 */
[----:B------:R-:W-:-:S07]  /*9e70*/  IMAD.MOV.U32 R9, RZ, RZ, R30 ;  /* 0x000000ffff097224 */ /* 0x000fce00078e001e */
.L_x_35844:
[----:B------:R-:W-:Y:S05]  /*9e80*/  BSYNC.RECONVERGENT B1 ;  /* 0x0000000000017941 */ /* 0x000fea0003800200 */
.L_x_35842:
        /* <DEDUP_REMOVED lines=9> */
.L_x_35846:
[----:B------:R-:W-:Y:S01]  /*9f20*/  IMAD.MOV.U32 R7, RZ, RZ, R8 ;  /* 0x000000ffff077224 */ /* 0x000fe200078e0008 */
[----:B------:R-:W-:Y:S01]  /*9f30*/  MOV R8, R6 ;  /* 0x0000000600087202 */ /* 0x000fe20000000f00 */
[----:B------:R-:W-:Y:S02]  /*9f40*/  IMAD.MOV.U32 R16, RZ, RZ, R18 ;  /* 0x000000ffff107224 */ /* 0x000fe400078e0012 */
[----:B------:R-:W-:-:S07]  /*9f50*/  IMAD.MOV.U32 R18, RZ, RZ, R25 ;  /* 0x000000ffff127224 */ /* 0x000fce00078e0019 */
.L_x_35847:
[----:B------:R-:W-:Y:S05]  /*9f60*/  BSYNC.RECONVERGENT B1 ;  /* 0x0000000000017941 */ /* 0x000fea0003800200 */
.L_x_35845:
        /* <DEDUP_REMOVED lines=9> */
.L_x_35849:
[----:B------:R-:W-:Y:S01]  /*a000*/  IMAD.MOV.U32 R28, RZ, RZ, R7 ;  /* 0x000000ffff1c7224 */ /* 0x000fe200078e0007 */
[----:B------:R-:W-:Y:S01]  /*a010*/  MOV R17, R16 ;  /* 0x0000001000117202 */ /* 0x000fe20000000f00 */
[----:B------:R-:W-:Y:S02]  /*a020*/  IMAD.MOV.U32 R7, RZ, RZ, R32 ;  /* 0x000000ffff077224 */ /* 0x000fe400078e0020 */
[----:B------:R-:W-:-:S07]  /*a030*/  IMAD.MOV.U32 R16, RZ, RZ, R31 ;  /* 0x000000ffff107224 */ /* 0x000fce00078e001f */
.L_x_35850:
[----:B------:R-:W-:Y:S05]  /*a040*/  BSYNC.RECONVERGENT B1 ;  /* 0x0000000000017941 */ /* 0x000fea0003800200 */
.L_x_35848:
        /* <DEDUP_REMOVED lines=9> */
.L_x_35851:
[----:B------:R-:W-:Y:S02]  /*a0e0*/  IMAD.MOV.U32 R14, RZ, RZ, R12 ;  /* 0x000000ffff0e7224 */ /* 0x000fe400078e000c */
[----:B------:R-:W-:Y:S01]  /*a0f0*/  IMAD.MOV.U32 R6, RZ, RZ, R5 ;  /* 0x000000ffff067224 */ /* 0x000fe200078e0005 */
[----:B------:R-:W-:Y:S01]  /*a100*/  MOV R5, R28 ;  /* 0x0000001c00057202 */ /* 0x000fe20000000f00 */
[----:B------:R-:W-:Y:S02]  /*a110*/  IMAD.MOV.U32 R3, RZ, RZ, R15 ;  /* 0x000000ffff037224 */ /* 0x000fe400078e000f */
[----:B------:R-:W-:-:S07]  /*a120*/  IMAD.MOV.U32 R12, RZ, RZ, R17 ;  /* 0x000000ffff0c7224 */ /* 0x000fce00078e0011 */
.L_x_35685:
[----:B------:R-:W-:Y:S05]  /*a130*/  BSYNC.RECONVERGENT B0 ;  /* 0x0000000000007941 */ /* 0x000fea0003800200 */
.L_x_35684:
        /* <DEDUP_REMOVED lines=46> */
.L_x_35855:
[----:B------:R-:W-:Y:S01]  /*a420*/  MOV R3, R26 ;  /* 0x0000001a00037202 */ /* 0x000fe20000000f00 */
[----:B------:R-:W-:Y:S02]  /*a430*/  IMAD.MOV.U32 R31, RZ, RZ, R13 ;  /* 0x000000ffff1f7224 */ /* 0x000fe400078e000d */
[----:B------:R-:W-:Y:S02]  /*a440*/  IMAD.MOV.U32 R26, RZ, RZ, R11 ;  /* 0x000000ffff1a7224 */ /* 0x000fe400078e000b */
[----:B------:R-:W-:-:S07]  /*a450*/  IMAD.MOV.U32 R13, RZ, RZ, R24 ;  /* 0x000000ffff0d7224 */ /* 0x000fce00078e0018 */
.L_x_35856:
[----:B------:R-:W-:Y:S05]  /*a460*/  BSYNC.RECONVERGENT B1 ;  /* 0x0000000000017941 */ /* 0x000fea0003800200 */
.L_x_35854:
        /* <DEDUP_REMOVED lines=9> */
.L_x_35858:
[----:B------:R-:W-:Y:S02]  /*a500*/  IMAD.MOV.U32 R24, RZ, RZ, R3 ;  /* 0x000000ffff187224 */ /* 0x000fe400078e0003 */
[----:B------:R-:W-:Y:S02]  /*a510*/  IMAD.MOV.U32 R11, RZ, RZ, R31 ;  /* 0x000000ffff0b7224 */ /* 0x000fe400078e001f */
[----:B------:R-:W-:Y:S02]  /*a520*/  IMAD.MOV.U32 R3, RZ, RZ, R10 ;  /* 0x000000ffff037224 */ /* 0x000fe400078e000a */
[----:B------:R-:W-:-:S07]  /*a530*/  IMAD.MOV.U32 R31, RZ, RZ, R22 ;  /* 0x000000ffff1f7224 */ /* 0x000fce00078e0016 */
.L_x_35859:
[----:B------:R-:W-:Y:S05]  /*a540*/  BSYNC.RECONVERGENT B1 ;  /* 0x0000000000017941 */ /* 0x000fea0003800200 */
.L_x_35857:
        /* <DEDUP_REMOVED lines=9> */
.L_x_35861:
[----:B------:R-:W-:Y:S02]  /*a5e0*/  IMAD.MOV.U32 R33, RZ, RZ, R24 ;  /* 0x000000ffff217224 */ /* 0x000fe400078e0018 */
[----:B------:R-:W-:Y:S01]  /*a5f0*/  IMAD.MOV.U32 R35, RZ, RZ, R11 ;  /* 0x000000ffff237224 */ /* 0x000fe200078e000b */
[----:B------:R-:W-:Y:S01]  /*a600*/  MOV R11, R20 ;  /* 0x00000014000b7202 */ /* 0x000fe20000000f00 */
[----:B------:R-:W-:-:S07]  /*a610*/  IMAD.MOV.U32 R24, RZ, RZ, R9 ;  /* 0x000000ffff187224 */ /* 0x000fce00078e0009 */
.L_x_35862:
[----:B------:R-:W-:Y:S05]  /*a620*/  BSYNC.RECONVERGENT B1 ;  /* 0x0000000000017941 */ /* 0x000fea0003800200 */
.L_x_35860:
        /* <DEDUP_REMOVED lines=9> */
.L_x_35864:
[----:B------:R-:W-:Y:S01]  /*a6c0*/  IMAD.MOV.U32 R10, RZ, RZ, R33 ;  /* 0x000000ffff0a7224 */ /* 0x000fe200078e0021 */
[----:B------:R-:W-:Y:S01]  /*a6d0*/  MOV R33, R8 ;  /* 0x0000000800217202 */ /* 0x000fe20000000f00 */
[----:B------:R-:W-:Y:S02]  /*a6e0*/  IMAD.MOV.U32 R9, RZ, RZ, R35 ;  /* 0x000000ffff097224 */ /* 0x000fe400078e0023 */
[----:B------:R-:W-:-:S07]  /*a6f0*/  IMAD.MOV.U32 R35, RZ, RZ, R18 ;  /* 0x000000ffff237224 */ /* 0x000fce00078e0012 */
.L_x_35865:
[----:B------:R-:W-:Y:S05]  /*a700*/  BSYNC.RECONVERGENT B1 ;  /* 0x0000000000017941 */ /* 0x000fea0003800200 */
.L_x_35863:
        /* <DEDUP_REMOVED lines=9> */
.L_x_35867:
[----:B------:R-:W-:Y:S01]  /*a7a0*/  IMAD.MOV.U32 R37, RZ, RZ, R10 ;  /* 0x000000ffff257224 */ /* 0x000fe200078e000a */
[----:B------:R-:W-:Y:S01]  /*a7b0*/  MOV R39, R9 ;  /* 0x0000000900277202 */ /* 0x000fe20000000f00 */
[----:B------:R-:W-:Y:S02]  /*a7c0*/  IMAD.MOV.U32 R10, RZ, RZ, R7 ;  /* 0x000000ffff0a7224 */ /* 0x000fe400078e0007 */
[----:B------:R-:W-:-:S07]  /*a7d0*/  IMAD.MOV.U32 R9, RZ, RZ, R16 ;  /* 0x000000ffff097224 */ /* 0x000fce00078e0010 */
.L_x_35868:
[----:B------:R-:W-:Y:S05]  /*a7e0*/  BSYNC.RECONVERGENT B1 ;  /* 0x0000000000017941 */ /* 0x000fea0003800200 */
.L_x_35866:
        /* <DEDUP_REMOVED lines=9> */
.L_x_35870:
[----:B------:R-:W-:Y:S01]  /*a880*/  MOV R8, R37 ;  /* 0x0000002500087202 */ /* 0x000fe20000000f00 */
[----:B------:R-:W-:Y:S02]  /*a890*/  IMAD.MOV.U32 R7, RZ, RZ, R39 ;  /* 0x000000ffff077224 */ /* 0x000fe400078e0027 */
[----:B------:R-:W-:Y:S02]  /*a8a0*/  IMAD.MOV.U32 R37, RZ, RZ, R6 ;  /* 0x000000ffff257224 */ /* 0x000fe400078e0006 */
[----:B------:R-:W-:-:S07]  /*a8b0*/  IMAD.MOV.U32 R39, RZ, RZ, R14 ;  /* 0x000000ffff277224 */ /* 0x000fce00078e000e */
.L_x_35871:
[----:B------:R-:W-:Y:S05]  /*a8c0*/  BSYNC.RECONVERGENT B1 ;  /* 0x0000000000017941 */ /* 0x000fea0003800200 */
.L_x_35869:
        /* <DEDUP_REMOVED lines=9> */
.L_x_35873:
[----:B------:R-:W-:Y:S02]  /*a960*/  IMAD.MOV.U32 R6, RZ, RZ, R8 ;  /* 0x000000ffff067224 */ /* 0x000fe400078e0008 */
[----:B------:R-:W-:Y:S02]  /*a970*/  IMAD.MOV.U32 R14, RZ, RZ, R7 ;  /* 0x000000ffff0e7224 */ /* 0x000fe400078e0007 */
[----:B------:R-:W-:Y:S02]  /*a980*/  IMAD.MOV.U32 R8, RZ, RZ, R5 ;  /* 0x000000ffff087224 */ /* 0x000fe400078e0005 */
[----:B------:R-:W-:-:S07]  /*a990*/  IMAD.MOV.U32 R7, RZ, RZ, R12 ;  /* 0x000000ffff077224 */ /* 0x000fce00078e000c */
.L_x_35874:
[----:B------:R-:W-:Y:S05]  /*a9a0*/  BSYNC.RECONVERGENT B1 ;  /* 0x0000000000017941 */ /* 0x000fea0003800200 */
.L_x_35872:
        /* <DEDUP_REMOVED lines=16> */
.L_x_35876:
[----:B------:R-:W-:Y:S01]  /*aab0*/  IMAD.MOV.U32 R5, RZ, RZ, R26 ;  /* 0x000000ffff057224 */ /* 0x000fe200078e001a */
[----:B------:R-:W-:Y:S01]  /*aac0*/  MOV R12, R13 ;  /* 0x0000000d000c7202 */ /* 0x000fe20000000f00 */
[----:B------:R-:W-:Y:S02]  /*aad0*/  IMAD.MOV.U32 R26, RZ, RZ, R3 ;  /* 0x000000ffff1a7224 */ /* 0x000fe400078e0003 */
[----:B------:R-:W-:-:S07]  /*aae0*/  IMAD.MOV.U32 R13, RZ, RZ, R31 ;  /* 0x000000ffff0d7224 */ /* 0x000fce00078e001f */
.L_x_35877:
[----:B------:R-:W-:Y:S05]  /*aaf0*/  BSYNC.RECONVERGENT B1 ;  /* 0x0000000000017941 */ /* 0x000fea0003800200 */
.L_x_35875:
        /* <DEDUP_REMOVED lines=9> */
.L_x_35879:
[----:B------:R-:W-:Y:S01]  /*ab90*/  MOV R16, R5 ;  /* 0x0000000500107202 */ /* 0x000fe20000000f00 */
[----:B------:R-:W-:Y:S02]  /*aba0*/  IMAD.MOV.U32 R18, RZ, RZ, R12 ;  /* 0x000000ffff127224 */ /* 0x000fe400078e000c */
[----:B------:R-:W-:Y:S02]  /*abb0*/  IMAD.MOV.U32 R5, RZ, RZ, R24 ;  /* 0x000000ffff057224 */ /* 0x000fe400078e0018 */
[----:B------:R-:W-:-:S07]  /*abc0*/  IMAD.MOV.U32 R12, RZ, RZ, R11 ;  /* 0x000000ffff0c7224 */ /* 0x000fce00078e000b */
.L_x_35880:
[----:B------:R-:W-:Y:S05]  /*abd0*/  BSYNC.RECONVERGENT B1 ;  /* 0x0000000000017941 */ /* 0x000fea0003800200 */
.L_x_35878:
        /* <DEDUP_REMOVED lines=9> */
.L_x_35882:
[----:B------:R-:W-:Y:S02]  /*ac70*/  IMAD.MOV.U32 R3, RZ, RZ, R16 ;  /* 0x000000ffff037224 */ /* 0x000fe400078e0010 */
[----:B------:R-:W-:Y:S02]  /*ac80*/  IMAD.MOV.U32 R20, RZ, RZ, R18 ;  /* 0x000000ffff147224 */ /* 0x000fe400078e0012 */
[----:B------:R-:W-:Y:S02]  /*ac90*/  IMAD.MOV.U32 R16, RZ, RZ, R33 ;  /* 0x000000ffff107224 */ /* 0x000fe400078e0021 */
[----:B------:R-:W-:-:S07]  /*aca0*/  IMAD.MOV.U32 R18, RZ, RZ, R35 ;  /* 0x000000ffff127224 */ /* 0x000fce00078e0023 */
.L_x_35883:
[----:B------:R-:W-:Y:S05]  /*acb0*/  BSYNC.RECONVERGENT B1 ;  /* 0x0000000000017941 */ /* 0x000fea0003800200 */
.L_x_35881:
        /* <DEDUP_REMOVED lines=9> */
.L_x_35885:
[----:B------:R-:W-:Y:S02]  /*ad50*/  IMAD.MOV.U32 R22, RZ, RZ, R3 ;  /* 0x000000ffff167224 */ /* 0x000fe400078e0003 */
[----:B------:R-:W-:Y:S01]  /*ad60*/  IMAD.MOV.U32 R24, RZ, RZ, R20 ;  /* 0x000000ffff187224 */ /* 0x000fe200078e0014 */
[----:B------:R-:W-:Y:S01]  /*ad70*/  MOV R20, R9 ;  /* 0x0000000900147202 */ /* 0x000fe20000000f00 */
[----:B------:R-:W-:-:S07]  /*ad80*/  IMAD.MOV.U32 R3, RZ, RZ, R10 ;  /* 0x000000ffff037224 */ /* 0x000fce00078e000a */
.L_x_35886:
[----:B------:R-:W-:Y:S05]  /*ad90*/  BSYNC.RECONVERGENT B1 ;  /* 0x0000000000017941 */ /* 0x000fea0003800200 */
.L_x_35884:
        /* <DEDUP_REMOVED lines=9> */
.L_x_35888:
[----:B------:R-:W-:Y:S01]  /*ae30*/  IMAD.MOV.U32 R9, RZ, RZ, R22 ;  /* 0x000000ffff097224 */ /* 0x000fe200078e0016 */
[----:B------:R-:W-:Y:S01]  /*ae40*/  MOV R22, R37 ;  /* 0x0000002500167202 */ /* 0x000fe20000000f00 */
[----:B------:R-:W-:Y:S02]  /*ae50*/  IMAD.MOV.U32 R10, RZ, RZ, R24 ;  /* 0x000000ffff0a7224 */ /* 0x000fe400078e0018 */
[----:B------:R-:W-:-:S07]  /*ae60*/  IMAD.MOV.U32 R24, RZ, RZ, R39 ;  /* 0x000000ffff187224 */ /* 0x000fce00078e0027 */
.L_x_35889:
[----:B------:R-:W-:Y:S05]  /*ae70*/  BSYNC.RECONVERGENT B1 ;  /* 0x0000000000017941 */ /* 0x000fea0003800200 */
.L_x_35887:
        /* <DEDUP_REMOVED lines=9> */
.L_x_35891:
[----:B------:R-:W-:Y:S01]  /*af10*/  IMAD.MOV.U32 R11, RZ, RZ, R9 ;  /* 0x000000ffff0b7224 */ /* 0x000fe200078e0009 */
[----:B------:R-:W-:Y:S01]  /*af20*/  MOV R31, R10 ;  /* 0x0000000a001f7202 */ /* 0x000fe20000000f00 */
[----:B------:R-:W-:Y:S02]  /*af30*/  IMAD.MOV.U32 R9, RZ, RZ, R8 ;  /* 0x000000ffff097224 */ /* 0x000fe400078e0008 */
[----:B------:R-:W-:-:S07]  /*af40*/  IMAD.MOV.U32 R10, RZ, RZ, R7 ;  /* 0x000000ffff0a7224 */ /* 0x000fce00078e0007 */
.L_x_35892:
[----:B------:R-:W-:Y:S05]  /*af50*/  BSYNC.RECONVERGENT B1 ;  /* 0x0000000000017941 */ /* 0x000fea0003800200 */
.L_x_35890:
        /* <DEDUP_REMOVED lines=9> */
.L_x_35894:
[----:B------:R-:W-:Y:S01]  /*aff0*/  MOV R7, R11 ;  /* 0x0000000b00077202 */ /* 0x000fe20000000f00 */
[----:B------:R-:W-:Y:S02]  /*b000*/  IMAD.MOV.U32 R8, RZ, RZ, R31 ;  /* 0x000000ffff087224 */ /* 0x000fe400078e001f */
[----:B------:R-:W-:Y:S02]  /*b010*/  IMAD.MOV.U32 R11, RZ, RZ, R6 ;  /* 0x000000ffff0b7224 */ /* 0x000fe400078e0006 */
[----:B------:R-:W-:-:S07]  /*b020*/  IMAD.MOV.U32 R31, RZ, RZ, R14 ;  /* 0x000000ffff1f7224 */ /* 0x000fce00078e000e */
.L_x_35895:
[----:B------:R-:W-:Y:S05]  /*b030*/  BSYNC.RECONVERGENT B1 ;  /* 0x0000000000017941 */ /* 0x000fea0003800200 */
.L_x_35893:
        /* <DEDUP_REMOVED lines=16> */
.L_x_35897:
[----:B------:R-:W-:Y:S01]  /*b140*/  IMAD.MOV.U32 R27, RZ, RZ, R26 ;  /* 0x000000ffff1b7224 */ /* 0x000fe200078e001a */
[----:B------:R-:W-:Y:S01]  /*b150*/  MOV R26, R5 ;  /* 0x00000005001a7202 */ /* 0x000fe20000000f00 */
[----:B------:R-:W-:Y:S02]  /*b160*/  IMAD.MOV.U32 R6, RZ, RZ, R13 ;  /* 0x000000ffff067224 */ /* 0x000fe400078e000d */
[----:B------:R-:W-:-:S07]  /*b170*/  IMAD.MOV.U32 R13, RZ, RZ, R12 ;  /* 0x000000ffff0d7224 */ /* 0x000fce00078e000c */
.L_x_35898:
[----:B------:R-:W-:Y:S05]  /*b180*/  BSYNC.RECONVERGENT B1 ;  /* 0x0000000000017941 */ /* 0x000fea0003800200 */
.L_x_35896:
        /* <DEDUP_REMOVED lines=9> */
.L_x_35900:
[----:B------:R-:W-:Y:S01]  /*b220*/  IMAD.MOV.U32 R12, RZ, RZ, R27 ;  /* 0x000000ffff0c7224 */ /* 0x000fe200078e001b */
[----:B------:R-:W-:Y:S01]  /*b230*/  MOV R5, R6 ;  /* 0x0000000600057202 */ /* 0x000fe20000000f00 */
[----:B------:R-:W-:Y:S02]  /*b240*/  IMAD.MOV.U32 R27, RZ, RZ, R16 ;  /* 0x000000ffff1b7224 */ /* 0x000fe400078e0010 */
[----:B------:R-:W-:-:S07]  /*b250*/  IMAD.MOV.U32 R6, RZ, RZ, R18 ;  /* 0x000000ffff067224 */ /* 0x000fce00078e0012 */
.L_x_35901:
[----:B------:R-:W-:Y:S05]  /*b260*/  BSYNC.RECONVERGENT B1 ;  /* 0x0000000000017941 */ /* 0x000fea0003800200 */
.L_x_35899:
        /* <DEDUP_REMOVED lines=9> */
.L_x_35903:
[----:B------:R-:W-:Y:S01]  /*b300*/  MOV R33, R12 ;  /* 0x0000000c00217202 */ /* 0x000fe20000000f00 */
[----:B------:R-:W-:Y:S02]  /*b310*/  IMAD.MOV.U32 R35, RZ, RZ, R5 ;  /* 0x000000ffff237224 */ /* 0x000fe400078e0005 */
[----:B------:R-:W-:Y:S02]  /*b320*/  IMAD.MOV.U32 R12, RZ, RZ, R3 ;  /* 0x000000ffff0c7224 */ /* 0x000fe400078e0003 */
[----:B------:R-:W-:-:S07]  /*b330*/  IMAD.MOV.U32 R5, RZ, RZ, R20 ;  /* 0x000000ffff057224 */ /* 0x000fce00078e0014 */
.L_x_35904:
[----:B------:R-:W-:Y:S05]  /*b340*/  BSYNC.RECONVERGENT B1 ;  /* 0x0000000000017941 */ /* 0x000fea0003800200 */
.L_x_35902:
        /* <DEDUP_REMOVED lines=9> */
.L_x_35906:
[----:B------:R-:W-:Y:S02]  /*b3e0*/  IMAD.MOV.U32 R14, RZ, RZ, R33 ;  /* 0x000000ffff0e7224 */ /* 0x000fe400078e0021 */
[----:B------:R-:W-:Y:S02]  /*b3f0*/  IMAD.MOV.U32 R3, RZ, RZ, R35 ;  /* 0x000000ffff037224 */ /* 0x000fe400078e0023 */
[----:B------:R-:W-:Y:S02]  /*b400*/  IMAD.MOV.U32 R33, RZ, RZ, R22 ;  /* 0x000000ffff217224 */ /* 0x000fe400078e0016 */
[----:B------:R-:W-:-:S07]  /*b410*/  IMAD.MOV.U32 R35, RZ, RZ, R24 ;  /* 0x000000ffff237224 */ /* 0x000fce00078e0018 */
.L_x_35907:
[----:B------:R-:W-:Y:S05]  /*b420*/  BSYNC.RECONVERGENT B1 ;  /* 0x0000000000017941 */ /* 0x000fea0003800200 */
.L_x_35905:
        /* <DEDUP_REMOVED lines=9> */
.L_x_35909:
[----:B------:R-:W-:Y:S02]  /*b4c0*/  IMAD.MOV.U32 R16, RZ, RZ, R14 ;  /* 0x000000ffff107224 */ /* 0x000fe400078e000e */
[----:B------:R-:W-:Y:S01]  /*b4d0*/  IMAD.MOV.U32 R18, RZ, RZ, R3 ;  /* 0x000000ffff127224 */ /* 0x000fe200078e0003 */
[----:B------:R-:W-:Y:S01]  /*b4e0*/  MOV R3, R10 ;  /* 0x0000000a00037202 */ /* 0x000fe20000000f00 */
[----:B------:R-:W-:-:S07]  /*b4f0*/  IMAD.MOV.U32 R14, RZ, RZ, R9 ;  /* 0x000000ffff0e7224 */ /* 0x000fce00078e0009 */
.L_x_35910:
[----:B------:R-:W-:Y:S05]  /*b500*/  BSYNC.RECONVERGENT B1 ;  /* 0x0000000000017941 */ /* 0x000fea0003800200 */
.L_x_35908:
        /* <DEDUP_REMOVED lines=9> */
.L_x_35912:
[----:B------:R-:W-:Y:S01]  /*b5a0*/  IMAD.MOV.U32 R10, RZ, RZ, R16 ;  /* 0x000000ffff0a7224 */ /* 0x000fe200078e0010 */
[----:B------:R-:W-:Y:S01]  /*b5b0*/  MOV R16, R11 ;  /* 0x0000000b00107202 */ /* 0x000fe20000000f00 */
[----:B------:R-:W-:Y:S02]  /*b5c0*/  IMAD.MOV.U32 R9, RZ, RZ, R18 ;  /* 0x000000ffff097224 */ /* 0x000fe400078e0012 */
[----:B------:R-:W-:-:S07]  /*b5d0*/  IMAD.MOV.U32 R18, RZ, RZ, R31 ;  /* 0x000000ffff127224 */ /* 0x000fce00078e001f */
.L_x_35913:
[----:B------:R-:W-:Y:S05]  /*b5e0*/  BSYNC.RECONVERGENT B1 ;  /* 0x0000000000017941 */ /* 0x000fea0003800200 */
.L_x_35911:
        /* <DEDUP_REMOVED lines=9> */
.L_x_35915:
[----:B------:R-:W-:Y:S01]  /*b680*/  IMAD.MOV.U32 R11, RZ, RZ, R10 ;  /* 0x000000ffff0b7224 */ /* 0x000fe200078e000a */
[----:B------:R-:W-:Y:S01]  /*b690*/  MOV R20, R9 ;  /* 0x0000000900147202 */ /* 0x000fe20000000f00 */
[----:B------:R-:W-:Y:S02]  /*b6a0*/  IMAD.MOV.U32 R10, RZ, RZ, R7 ;  /* 0x000000ffff0a7224 */ /* 0x000fe400078e0007 */
[----:B------:R-:W-:-:S07]  /*b6b0*/  IMAD.MOV.U32 R9, RZ, RZ, R8 ;  /* 0x000000ffff097224 */ /* 0x000fce00078e0008 */
.L_x_35916:
[----:B------:R-:W-:Y:S05]  /*b6c0*/  BSYNC.RECONVERGENT B1 ;  /* 0x0000000000017941 */ /* 0x000fea0003800200 */
.L_x_35914:
        /* <DEDUP_REMOVED lines=16> */
.L_x_35918:
[----:B------:R-:W-:Y:S02]  /*b7d0*/  IMAD.MOV.U32 R7, RZ, RZ, R26 ;  /* 0x000000ffff077224 */ /* 0x000fe400078e001a */
[----:B------:R-:W-:Y:S01]  /*b7e0*/  IMAD.MOV.U32 R8, RZ, RZ, R13 ;  /* 0x000000ffff087224 */ /* 0x000fe200078e000d */
[----:B------:R-:W-:Y:S01]  /*b7f0*/  MOV R13, R6 ;  /* 0x00000006000d7202 */ /* 0x000fe20000000f00 */
[----:B------:R-:W-:-:S07]  /*b800*/  IMAD.MOV.U32 R26, RZ, RZ, R27 ;  /* 0x000000ffff1a7224 */ /* 0x000fce00078e001b */
.L_x_35919:
[----:B------:R-:W-:Y:S05]  /*b810*/  BSYNC.RECONVERGENT B1 ;  /* 0x0000000000017941 */ /* 0x000fea0003800200 */
.L_x_35917:
        /* <DEDUP_REMOVED lines=9> */
.L_x_35921:
[----:B------:R-:W-:Y:S01]  /*b8b0*/  IMAD.MOV.U32 R6, RZ, RZ, R7 ;  /* 0x000000ffff067224 */ /* 0x000fe200078e0007 */
[----:B------:R-:W-:Y:S01]  /*b8c0*/  MOV R7, R12 ;  /* 0x0000000c00077202 */ /* 0x000fe20000000f00 */
[----:B------:R-:W-:Y:S02]  /*b8d0*/  IMAD.MOV.U32 R22, RZ, RZ, R8 ;  /* 0x000000ffff167224 */ /* 0x000fe400078e0008 */
[----:B------:R-:W-:-:S07]  /*b8e0*/  IMAD.MOV.U32 R8, RZ, RZ, R5 ;  /* 0x000000ffff087224 */ /* 0x000fce00078e0005 */
.L_x_35922:
[----:B------:R-:W-:Y:S05]  /*b8f0*/  BSYNC.RECONVERGENT B1 ;  /* 0x0000000000017941 */ /* 0x000fea0003800200 */
.L_x_35920:
        /* <DEDUP_REMOVED lines=9> */
.L_x_35924:
[----:B------:R-:W-:Y:S01]  /*b990*/  IMAD.MOV.U32 R5, RZ, RZ, R6 ;  /* 0x000000ffff057224 */ /* 0x000fe200078e0006 */
[----:B------:R-:W-:Y:S01]  /*b9a0*/  MOV R12, R22 ;  /* 0x00000016000c7202 */ /* 0x000fe20000000f00 */
[----:B------:R-:W-:Y:S02]  /*b9b0*/  IMAD.MOV.U32 R6, RZ, RZ, R33 ;  /* 0x000000ffff067224 */ /* 0x000fe400078e0021 */
[----:B------:R-:W-:-:S07]  /*b9c0*/  IMAD.MOV.U32 R22, RZ, RZ, R35 ;  /* 0x000000ffff167224 */ /* 0x000fce00078e0023 */
.L_x_35925:
[----:B------:R-:W-:Y:S05]  /*b9d0*/  BSYNC.RECONVERGENT B1 ;  /* 0x0000000000017941 */ /* 0x000fea0003800200 */
.L_x_35923:
        /* <DEDUP_REMOVED lines=9> */
.L_x_35927:
[----:B------:R-:W-:Y:S01]  /*ba70*/  MOV R25, R5 ;  /* 0x0000000500197202 */ /* 0x000fe20000000f00 */
[----:B------:R-:W-:Y:S02]  /*ba80*/  IMAD.MOV.U32 R27, RZ, RZ, R12 ;  /* 0x000000ffff1b7224 */ /* 0x000fe400078e000c */
[----:B------:R-:W-:Y:S02]  /*ba90*/  IMAD.MOV.U32 R5, RZ, RZ, R14 ;  /* 0x000000ffff057224 */ /* 0x000fe400078e000e */
[----:B------:R-:W-:-:S07]  /*baa0*/  IMAD.MOV.U32 R12, RZ, RZ, R3 ;  /* 0x000000ffff0c7224 */ /* 0x000fce00078e0003 */
.L_x_35928:
[----:B------:R-:W-:Y:S05]  /*bab0*/  BSYNC.RECONVERGENT B1 ;  /* 0x0000000000017941 */ /* 0x000fea0003800200 */
.L_x_35926:
        /* <DEDUP_REMOVED lines=9> */
.L_x_35930:
[----:B------:R-:W-:Y:S02]  /*bb50*/  IMAD.MOV.U32 R3, RZ, RZ, R25 ;  /* 0x000000ffff037224 */ /* 0x000fe400078e0019 */
[----:B------:R-:W-:Y:S02]  /*bb60*/  IMAD.MOV.U32 R14, RZ, RZ, R27 ;  /* 0x000000ffff0e7224 */ /* 0x000fe400078e001b */
[----:B------:R-:W-:Y:S02]  /*bb70*/  IMAD.MOV.U32 R25, RZ, RZ, R16 ;  /* 0x000000ffff197224 */ /* 0x000fe400078e0010 */
[----:B------:R-:W-:-:S07]  /*bb80*/  IMAD.MOV.U32 R27, RZ, RZ, R18 ;  /* 0x000000ffff1b7224 */ /* 0x000fce00078e0012 */
.L_x_35931:
[----:B------:R-:W-:Y:S05]  /*bb90*/  BSYNC.RECONVERGENT B1 ;  /* 0x0000000000017941 */ /* 0x000fea0003800200 */
.L_x_35929:
        /* <DEDUP_REMOVED lines=9> */
.L_x_35933:
[----:B------:R-:W-:Y:S02]  /*bc30*/  IMAD.MOV.U32 R16, RZ, RZ, R3 ;  /* 0x000000ffff107224 */ /* 0x000fe400078e0003 */
[----:B------:R-:W-:Y:S01]  /*bc40*/  IMAD.MOV.U32 R31, RZ, RZ, R14 ;  /* 0x000000ffff1f7224 */ /* 0x000fe200078e000e */
[----:B------:R-:W-:Y:S01]  /*bc50*/  MOV R14, R9 ;  /* 0x00000009000e7202 */ /* 0x000fe20000000f00 */
[----:B------:R-:W-:-:S07]  /*bc60*/  IMAD.MOV.U32 R3, RZ, RZ, R10 ;  /* 0x000000ffff037224 */ /* 0x000fce00078e000a */
.L_x_35934:
[----:B------:R-:W-:Y:S05]  /*bc70*/  BSYNC.RECONVERGENT B1 ;  /* 0x0000000000017941 */ /* 0x000fea0003800200 */
.L_x_35932:
        /* <DEDUP_REMOVED lines=9> */
.L_x_35936:
[----:B------:R-:W-:Y:S01]  /*bd10*/  IMAD.MOV.U32 R9, RZ, RZ, R16 ;  /* 0x000000ffff097224 */ /* 0x000fe200078e0010 */
[----:B------:R-:W-:Y:S01]  /*bd20*/  MOV R16, R11 ;  /* 0x0000000b00107202 */ /* 0x000fe20000000f00 */
[----:B------:R-:W-:Y:S02]  /*bd30*/  IMAD.MOV.U32 R10, RZ, RZ, R31 ;  /* 0x000000ffff0a7224 */ /* 0x000fe400078e001f */
[----:B------:R-:W-:-:S07]  /*bd40*/  IMAD.MOV.U32 R31, RZ, RZ, R20 ;  /* 0x000000ffff1f7224 */ /* 0x000fce00078e0014 */
.L_x_35937:
[----:B------:R-:W-:Y:S05]  /*bd50*/  BSYNC.RECONVERGENT B1 ;  /* 0x0000000000017941 */ /* 0x000fea0003800200 */
.L_x_35935:
        /* <DEDUP_REMOVED lines=16> */
.L_x_35939:
[----:B------:R-:W-:Y:S02]  /*be60*/  IMAD.MOV.U32 R11, RZ, RZ, R26 ;  /* 0x000000ffff0b7224 */ /* 0x000fe400078e001a */
[----:B------:R-:W-:Y:S02]  /*be70*/  IMAD.MOV.U32 R18, RZ, RZ, R13 ;  /* 0x000000ffff127224 */ /* 0x000fe400078e000d */
[----:B------:R-:W-:Y:S02]  /*be80*/  IMAD.MOV.U32 R26, RZ, RZ, R7 ;  /* 0x000000ffff1a7224 */ /* 0x000fe400078e0007 */
[----:B------:R-:W-:-:S07]  /*be90*/  IMAD.MOV.U32 R13, RZ, RZ, R8 ;  /* 0x000000ffff0d7224 */ /* 0x000fce00078e0008 */
.L_x_35940:
[----:B------:R-:W-:Y:S05]  /*bea0*/  BSYNC.RECONVERGENT B1 ;  /* 0x0000000000017941 */ /* 0x000fea0003800200 */
.L_x_35938:
        /* <DEDUP_REMOVED lines=9> */
.L_x_35942:
[----:B------:R-:W-:Y:S02]  /*bf40*/  IMAD.MOV.U32 R8, RZ, RZ, R11 ;  /* 0x000000ffff087224 */ /* 0x000fe400078e000b */
[----:B------:R-:W-:Y:S01]  /*bf50*/  IMAD.MOV.U32 R7, RZ, RZ, R18 ;  /* 0x000000ffff077224 */ /* 0x000fe200078e0012 */
[----:B------:R-:W-:Y:S01]  /*bf60*/  MOV R18, R22 ;  /* 0x0000001600127202 */ /* 0x000fe20000000f00 */
[----:B------:R-:W-:-:S07]  /*bf70*/  IMAD.MOV.U32 R11, RZ, RZ, R6 ;  /* 0x000000ffff0b7224 */ /* 0x000fce00078e0006 */
.L_x_35943:
[----:B------:R-:W-:Y:S05]  /*bf80*/  BSYNC.RECONVERGENT B1 ;  /* 0x0000000000017941 */ /* 0x000fea0003800200 */
.L_x_35941:
        /* <DEDUP_REMOVED lines=9> */
.L_x_35945:
[----:B------:R-:W-:Y:S01]  /*c020*/  IMAD.MOV.U32 R6, RZ, RZ, R8 ;  /* 0x000000ffff067224 */ /* 0x000fe200078e0008 */
[----:B------:R-:W-:Y:S01]  /*c030*/  MOV R8, R5 ;  /* 0x0000000500087202 */ /* 0x000fe20000000f00 */
[----:B------:R-:W-:Y:S02]  /*c040*/  IMAD.MOV.U32 R20, RZ, RZ, R7 ;  /* 0x000000ffff147224 */ /* 0x000fe400078e0007 */
[----:B------:R-:W-:-:S07]  /*c050*/  IMAD.MOV.U32 R7, RZ, RZ, R12 ;  /* 0x000000ffff077224 */ /* 0x000fce00078e000c */
.L_x_35946:
[----:B------:R-:W-:Y:S05]  /*c060*/  BSYNC.RECONVERGENT B1 ;  /* 0x0000000000017941 */ /* 0x000fea0003800200 */
.L_x_35944:
        /* <DEDUP_REMOVED lines=9> */
.L_x_35948:
[----:B------:R-:W-:Y:S01]  /*c100*/  IMAD.MOV.U32 R12, RZ, RZ, R6 ;  /* 0x000000ffff0c7224 */ /* 0x000fe200078e0006 */
[----:B------:R-:W-:Y:S01]  /*c110*/  MOV R5, R20 ;  /* 0x0000001400057202 */ /* 0x000fe20000000f00 */
[----:B------:R-:W-:Y:S02]  /*c120*/  IMAD.MOV.U32 R6, RZ, RZ, R25 ;  /* 0x000000ffff067224 */ /* 0x000fe400078e0019 */
[----:B------:R-:W-:-:S07]  /*c130*/  IMAD.MOV.U32 R20, RZ, RZ, R27 ;  /* 0x000000ffff147224 */ /* 0x000fce00078e001b */
.L_x_35949:
[----:B------:R-:W-:Y:S05]  /*c140*/  BSYNC.RECONVERGENT B1 ;  /* 0x0000000000017941 */ /* 0x000fea0003800200 */
.L_x_35947:
        /* <DEDUP_REMOVED lines=9> */
.L_x_35951:
[----:B------:R-:W-:Y:S01]  /*c1e0*/  MOV R23, R12 ;  /* 0x0000000c00177202 */ /* 0x000fe20000000f00 */
[----:B------:R-:W-:Y:S02]  /*c1f0*/  IMAD.MOV.U32 R22, RZ, RZ, R5 ;  /* 0x000000ffff167224 */ /* 0x000fe400078e0005 */
[----:B------:R-:W-:Y:S02]  /*c200*/  IMAD.MOV.U32 R12, RZ, RZ, R3 ;  /* 0x000000ffff0c7224 */ /* 0x000fe400078e0003 */
[----:B------:R-:W-:-:S07]  /*c210*/  IMAD.MOV.U32 R5, RZ, RZ, R14 ;  /* 0x000000ffff057224 */ /* 0x000fce00078e000e */
.L_x_35952:
[----:B------:R-:W-:Y:S05]  /*c220*/  BSYNC.RECONVERGENT B1 ;  /* 0x0000000000017941 */ /* 0x000fea0003800200 */
.L_x_35950:
        /* <DEDUP_REMOVED lines=9> */
.L_x_35954:
[----:B------:R-:W-:Y:S02]  /*c2c0*/  IMAD.MOV.U32 R14, RZ, RZ, R23 ;  /* 0x000000ffff0e7224 */ /* 0x000fe400078e0017 */
[----:B------:R-:W-:Y:S02]  /*c2d0*/  IMAD.MOV.U32 R3, RZ, RZ, R22 ;  /* 0x000000ffff037224 */ /* 0x000fe400078e0016 */
[----:B------:R-:W-:Y:S02]  /*c2e0*/  IMAD.MOV.U32 R23, RZ, RZ, R16 ;  /* 0x000000ffff177224 */ /* 0x000fe400078e0010 */
[----:B------:R-:W-:-:S07]  /*c2f0*/  IMAD.MOV.U32 R22, RZ, RZ, R31 ;  /* 0x000000ffff167224 */ /* 0x000fce00078e001f */
.L_x_35955:
[----:B------:R-:W-:Y:S05]  /*c300*/  BSYNC.RECONVERGENT B1 ;  /* 0x0000000000017941 */ /* 0x000fea0003800200 */
.L_x_35953:
        /* <DEDUP_REMOVED lines=9> */
.L_x_35957:
[----:B------:R-:W-:Y:S02]  /*c3a0*/  IMAD.MOV.U32 R16, RZ, RZ, R14 ;  /* 0x000000ffff107224 */ /* 0x000fe400078e000e */
[----:B------:R-:W-:Y:S01]  /*c3b0*/  IMAD.MOV.U32 R24, RZ, RZ, R3 ;  /* 0x000000ffff187224 */ /* 0x000fe200078e0003 */
[----:B------:R-:W-:Y:S01]  /*c3c0*/  MOV R3, R10 ;  /* 0x0000000a00037202 */ /* 0x000fe20000000f00 */
[----:B------:R-:W-:-:S07]  /*c3d0*/  IMAD.MOV.U32 R14, RZ, RZ, R9 ;  /* 0x000000ffff0e7224 */ /* 0x000fce00078e0009 */
.L_x_35958:
[----:B------:R-:W-:Y:S05]  /*c3e0*/  BSYNC.RECONVERGENT B1 ;  /* 0x0000000000017941 */ /* 0x000fea0003800200 */
.L_x_35956:
        /* <DEDUP_REMOVED lines=16> */
.L_x_35960:
[----:B------:R-:W-:Y:S01]  /*c4f0*/  MOV R9, R26 ;  /* 0x0000001a00097202 */ /* 0x000fe20000000f00 */
[----:B------:R-:W-:Y:S02]  /*c500*/  IMAD.MOV.U32 R10, RZ, RZ, R13 ;  /* 0x000000ffff0a7224 */ /* 0x000fe400078e000d */
[----:B------:R-:W-:Y:S02]  /*c510*/  IMAD.MOV.U32 R26, RZ, RZ, R11 ;  /* 0x000000ffff1a7224 */ /* 0x000fe400078e000b */
[----:B------:R-:W-:-:S07]  /*c520*/  IMAD.MOV.U32 R13, RZ, RZ, R18 ;  /* 0x000000ffff0d7224 */ /* 0x000fce00078e0012 */
.L_x_35961:
[----:B------:R-:W-:Y:S05]  /*c530*/  BSYNC.RECONVERGENT B1 ;  /* 0x0000000000017941 */ /* 0x000fea0003800200 */
.L_x_35959:
        /* <DEDUP_REMOVED lines=9> */
.L_x_35963:
[----:B------:R-:W-:Y:S02]  /*c5d0*/  IMAD.MOV.U32 R11, RZ, RZ, R9 ;  /* 0x000000ffff0b7224 */ /* 0x000fe400078e0009 */
[----:B------:R-:W-:Y:S02]  /*c5e0*/  IMAD.MOV.U32 R21, RZ, RZ, R10 ;  /* 0x000000ffff157224 */ /* 0x000fe400078e000a */
[----:B------:R-:W-:Y:S02]  /*c5f0*/  IMAD.MOV.U32 R9, RZ, RZ, R8 ;  /* 0x000000ffff097224 */ /* 0x000fe400078e0008 */
[----:B------:R-:W-:-:S07]  /*c600*/  IMAD.MOV.U32 R10, RZ, RZ, R7 ;  /* 0x000000ffff0a7224 */ /* 0x000fce00078e0007 */
.L_x_35964:
[----:B------:R-:W-:Y:S05]  /*c610*/  BSYNC.RECONVERGENT B1 ;  /* 0x0000000000017941 */ /* 0x000fea0003800200 */
.L_x_35962:
        /* <DEDUP_REMOVED lines=9> */
.L_x_35966:
[----:B------:R-:W-:Y:S02]  /*c6b0*/  IMAD.MOV.U32 R7, RZ, RZ, R11 ;  /* 0x000000ffff077224 */ /* 0x000fe400078e000b */
[----:B------:R-:W-:Y:S01]  /*c6c0*/  IMAD.MOV.U32 R8, RZ, RZ, R21 ;  /* 0x000000ffff087224 */ /* 0x000fe200078e0015 */
[----:B------:R-:W-:Y:S01]  /*c6d0*/  MOV R21, R20 ;  /* 0x0000001400157202 */ /* 0x000fe20000000f00 */
[----:B------:R-:W-:-:S07]  /*c6e0*/  IMAD.MOV.U32 R11, RZ, RZ, R6 ;  /* 0x000000ffff0b7224 */ /* 0x000fce00078e0006 */
.L_x_35967:
[----:B------:R-:W-:Y:S05]  /*c6f0*/  BSYNC.RECONVERGENT B1 ;  /* 0x0000000000017941 */ /* 0x000fea0003800200 */
.L_x_35965:
        /* <DEDUP_REMOVED lines=9> */
.L_x_35969:
[----:B------:R-:W-:Y:S01]  /*c790*/  IMAD.MOV.U32 R6, RZ, RZ, R7 ;  /* 0x000000ffff067224 */ /* 0x000fe200078e0007 */
[----:B------:R-:W-:Y:S01]  /*c7a0*/  MOV R7, R12 ;  /* 0x0000000c00077202 */ /* 0x000fe20000000f00 */
[----:B------:R-:W-:Y:S02]  /*c7b0*/  IMAD.MOV.U32 R25, RZ, RZ, R8 ;  /* 0x000000ffff197224 */ /* 0x000fe400078e0008 */
[----:B------:R-:W-:-:S07]  /*c7c0*/  IMAD.MOV.U32 R8, RZ, RZ, R5 ;  /* 0x000000ffff087224 */ /* 0x000fce00078e0005 */
.L_x_35970:
[----:B------:R-:W-:Y:S05]  /*c7d0*/  BSYNC.RECONVERGENT B1 ;  /* 0x0000000000017941 */ /* 0x000fea0003800200 */
.L_x_35968:
        /* <DEDUP_REMOVED lines=9> */
.L_x_35972:
[----:B------:R-:W-:Y:S01]  /*c870*/  IMAD.MOV.U32 R5, RZ, RZ, R6 ;  /* 0x000000ffff057224 */ /* 0x000fe200078e0006 */
[----:B------:R-:W-:Y:S01]  /*c880*/  MOV R12, R25 ;  /* 0x00000019000c7202 */ /* 0x000fe20000000f00 */
[----:B------:R-:W-:Y:S02]  /*c890*/  IMAD.MOV.U32 R6, RZ, RZ, R23 ;  /* 0x000000ffff067224 */ /* 0x000fe400078e0017 */
[----:B------:R-:W-:-:S07]  /*c8a0*/  IMAD.MOV.U32 R25, RZ, RZ, R22 ;  /* 0x000000ffff197224 */ /* 0x000fce00078e0016 */
.L_x_35973:
[----:B------:R-:W-:Y:S05]  /*c8b0*/  BSYNC.RECONVERGENT B1 ;  /* 0x0000000000017941 */ /* 0x000fea0003800200 */
.L_x_35971:
        /* <DEDUP_REMOVED lines=9> */
.L_x_35975:
[----:B------:R-:W-:Y:S01]  /*c950*/  MOV R23, R5 ;  /* 0x0000000500177202 */ /* 0x000fe20000000f00 */
[----:B------:R-:W-:Y:S02]  /*c960*/  IMAD.MOV.U32 R27, RZ, RZ, R12 ;  /* 0x000000ffff1b7224 */ /* 0x000fe400078e000c */
[----:B------:R-:W-:Y:S02]  /*c970*/  IMAD.MOV.U32 R5, RZ, RZ, R14 ;  /* 0x000000ffff057224 */ /* 0x000fe400078e000e */
[----:B------:R-:W-:-:S07]  /*c980*/  IMAD.MOV.U32 R12, RZ, RZ, R3 ;  /* 0x000000ffff0c7224 */ /* 0x000fce00078e0003 */
.L_x_35976:
[----:B------:R-:W-:Y:S05]  /*c990*/  BSYNC.RECONVERGENT B1 ;  /* 0x0000000000017941 */ /* 0x000fea0003800200 */
.L_x_35974:
        /* <DEDUP_REMOVED lines=9> */
.L_x_35978:
[----:B------:R-:W-:Y:S02]  /*ca30*/  IMAD.MOV.U32 R3, RZ, RZ, R23 ;  /* 0x000000ffff037224 */ /* 0x000fe400078e0017 */
[----:B------:R-:W-:Y:S02]  /*ca40*/  IMAD.MOV.U32 R14, RZ, RZ, R27 ;  /* 0x000000ffff0e7224 */ /* 0x000fe400078e001b */
[----:B------:R-:W-:Y:S02]  /*ca50*/  IMAD.MOV.U32 R23, RZ, RZ, R16 ;  /* 0x000000ffff177224 */ /* 0x000fe400078e0010 */
[----:B------:R-:W-:-:S07]  /*ca60*/  IMAD.MOV.U32 R27, RZ, RZ, R24 ;  /* 0x000000ffff1b7224 */ /* 0x000fce00078e0018 */
.L_x_35979:
[----:B------:R-:W-:Y:S05]  /*ca70*/  BSYNC.RECONVERGENT B1 ;  /* 0x0000000000017941 */ /* 0x000fea0003800200 */
.L_x_35977:
        /* <DEDUP_REMOVED lines=16> */
.L_x_35981:
[----:B------:R-:W-:Y:S01]  /*cb80*/  IMAD.MOV.U32 R16, RZ, RZ, R26 ;  /* 0x000000ffff107224 */ /* 0x000fe200078e001a */
[----:B------:R-:W-:Y:S01]  /*cb90*/  MOV R18, R13 ;  /* 0x0000000d00127202 */ /* 0x000fe20000000f00 */
[----:B------:R-:W-:Y:S02]  /*cba0*/  IMAD.MOV.U32 R26, RZ, RZ, R9 ;  /* 0x000000ffff1a7224 */ /* 0x000fe400078e0009 */
[----:B------:R-:W-:-:S07]  /*cbb0*/  IMAD.MOV.U32 R13, RZ, RZ, R10 ;  /* 0x000000ffff0d7224 */ /* 0x000fce00078e000a */
.L_x_35982:
[----:B------:R-:W-:Y:S05]  /*cbc0*/  BSYNC.RECONVERGENT B1 ;  /* 0x0000000000017941 */ /* 0x000fea0003800200 */
.L_x_35980:
        /* <DEDUP_REMOVED lines=9> */
.L_x_35984:
[----:B------:R-:W-:Y:S01]  /*cc60*/  MOV R20, R16 ;  /* 0x0000001000147202 */ /* 0x000fe20000000f00 */
[----:B------:R-:W-:Y:S02]  /*cc70*/  IMAD.MOV.U32 R9, RZ, RZ, R18 ;  /* 0x000000ffff097224 */ /* 0x000fe400078e0012 */
[----:B------:R-:W-:Y:S02]  /*cc80*/  IMAD.MOV.U32 R16, RZ, RZ, R11 ;  /* 0x000000ffff107224 */ /* 0x000fe400078e000b */
[----:B------:R-:W-:-:S07]  /*cc90*/  IMAD.MOV.U32 R18, RZ, RZ, R21 ;  /* 0x000000ffff127224 */ /* 0x000fce00078e0015 */
.L_x_35985:
[----:B------:R-:W-:Y:S05]  /*cca0*/  BSYNC.RECONVERGENT B1 ;  /* 0x0000000000017941 */ /* 0x000fea0003800200 */
.L_x_35983:
        /* <DEDUP_REMOVED lines=9> */
.L_x_35987:
[----:B------:R-:W-:Y:S02]  /*cd40*/  IMAD.MOV.U32 R19, RZ, RZ, R20 ;  /* 0x000000ffff137224 */ /* 0x000fe400078e0014 */
[----:B------:R-:W-:Y:S02]  /*cd50*/  IMAD.MOV.U32 R21, RZ, RZ, R9 ;  /* 0x000000ffff157224 */ /* 0x000fe400078e0009 */
[----:B------:R-:W-:Y:S02]  /*cd60*/  IMAD.MOV.U32 R20, RZ, RZ, R7 ;  /* 0x000000ffff147224 */ /* 0x000fe400078e0007 */
[----:B------:R-:W-:-:S07]  /*cd70*/  IMAD.MOV.U32 R9, RZ, RZ, R8 ;  /* 0x000000ffff097224 */ /* 0x000fce00078e0008 */
.L_x_35988:
[----:B------:R-:W-:Y:S05]  /*cd80*/  BSYNC.RECONVERGENT B1 ;  /* 0x0000000000017941 */ /* 0x000fea0003800200 */
.L_x_35986:
        /* <DEDUP_REMOVED lines=9> */
.L_x_35990:
[----:B------:R-:W-:Y:S02]  /*ce20*/  IMAD.MOV.U32 R30, RZ, RZ, R19 ;  /* 0x000000ffff1e7224 */ /* 0x000fe400078e0013 */
[----:B------:R-:W-:Y:S01]  /*ce30*/  IMAD.MOV.U32 R7, RZ, RZ, R21 ;  /* 0x000000ffff077224 */ /* 0x000fe200078e0015 */
[----:B------:R-:W-:Y:S01]  /*ce40*/  MOV R21, R25 ;  /* 0x0000001900157202 */ /* 0x000fe20000000f00 */
[----:B------:R-:W-:-:S07]  /*ce50*/  IMAD.MOV.U32 R19, RZ, RZ, R6 ;  /* 0x000000ffff137224 */ /* 0x000fce00078e0006 */
.L_x_35991:
[----:B------:R-:W-:Y:S05]  /*ce60*/  BSYNC.RECONVERGENT B1 ;  /* 0x0000000000017941 */ /* 0x000fea0003800200 */
.L_x_35989:
        /* <DEDUP_REMOVED lines=9> */
.L_x_35993:
[----:B------:R-:W-:Y:S01]  /*cf00*/  IMAD.MOV.U32 R6, RZ, RZ, R30 ;  /* 0x000000ffff067224 */ /* 0x000fe200078e001e */
[----:B------:R-:W-:Y:S01]  /*cf10*/  MOV R30, R5 ;  /* 0x00000005001e7202 */ /* 0x000fe20000000f00 */
[----:B------:R-:W-:Y:S02]  /*cf20*/  IMAD.MOV.U32 R25, RZ, RZ, R7 ;  /* 0x000000ffff197224 */ /* 0x000fe400078e0007 */
[----:B------:R-:W-:-:S07]  /*cf30*/  IMAD.MOV.U32 R7, RZ, RZ, R12 ;  /* 0x000000ffff077224 */ /* 0x000fce00078e000c */
.L_x_35994:
[----:B------:R-:W-:Y:S05]  /*cf40*/  BSYNC.RECONVERGENT B1 ;  /* 0x0000000000017941 */ /* 0x000fea0003800200 */
.L_x_35992:
        /* <DEDUP_REMOVED lines=9> */
.L_x_35996:
[----:B------:R-:W-:Y:S01]  /*cfe0*/  IMAD.MOV.U32 R32, RZ, RZ, R6 ;  /* 0x000000ffff207224 */ /* 0x000fe200078e0006 */
[----:B------:R-:W-:Y:S01]  /*cff0*/  MOV R31, R25 ;  /* 0x00000019001f7202 */ /* 0x000fe20000000f00 */
[----:B------:R-:W-:Y:S02]  /*d000*/  IMAD.MOV.U32 R6, RZ, RZ, R23 ;  /* 0x000000ffff067224 */ /* 0x000fe400078e0017 */
[----:B------:R-:W-:-:S07]  /*d010*/  IMAD.MOV.U32 R25, RZ, RZ, R27 ;  /* 0x000000ffff197224 */ /* 0x000fce00078e001b */
.L_x_35997:
[----:B------:R-:W-:Y:S05]  /*d020*/  BSYNC.RECONVERGENT B1 ;  /* 0x0000000000017941 */ /* 0x000fea0003800200 */
.L_x_35995:
        /* <DEDUP_REMOVED lines=9> */
.L_x_35999:
[----:B------:R-:W-:Y:S01]  /*d0c0*/  MOV R5, R32 ;  /* 0x0000002000057202 */ /* 0x000fe20000000f00 */
[----:B------:R-:W-:Y:S02]  /*d0d0*/  IMAD.MOV.U32 R12, RZ, RZ, R31 ;  /* 0x000000ffff0c7224 */ /* 0x000fe400078e001f */
[----:B------:R-:W-:Y:S02]  /*d0e0*/  IMAD.MOV.U32 R32, RZ, RZ, R3 ;  /* 0x000000ffff207224 */ /* 0x000fe400078e0003 */
[----:B------:R-:W-:-:S07]  /*d0f0*/  IMAD.MOV.U32 R31, RZ, RZ, R14 ;  /* 0x000000ffff1f7224 */ /* 0x000fce00078e000e */
.L_x_36000:
[----:B------:R-:W-:Y:S05]  /*d100*/  BSYNC.RECONVERGENT B1 ;  /* 0x0000000000017941 */ /* 0x000fea0003800200 */
.L_x_35998:
        /* <DEDUP_REMOVED lines=16> */
.L_x_36002:
[----:B------:R-:W-:Y:S01]  /*d210*/  IMAD.MOV.U32 R11, RZ, RZ, R26 ;  /* 0x000000ffff0b7224 */ /* 0x000fe200078e001a */
[----:B------:R-:W-:Y:S01]  /*d220*/  MOV R26, R16 ;  /* 0x00000010001a7202 */ /* 0x000fe20000000f00 */
[----:B------:R-:W-:Y:S02]  /*d230*/  IMAD.MOV.U32 R24, RZ, RZ, R13 ;  /* 0x000000ffff187224 */ /* 0x000fe400078e000d */
[----:B------:R-:W-:-:S07]  /*d240*/  IMAD.MOV.U32 R13, RZ, RZ, R18 ;  /* 0x000000ffff0d7224 */ /* 0x000fce00078e0012 */
.L_x_36003:
[----:B------:R-:W-:Y:S05]  /*d250*/  BSYNC.RECONVERGENT B1 ;  /* 0x0000000000017941 */ /* 0x000fea0003800200 */
.L_x_36001:
        /* <DEDUP_REMOVED lines=9> */
.L_x_36005:
[----:B------:R-:W-:Y:S01]  /*d2f0*/  IMAD.MOV.U32 R10, RZ, RZ, R11 ;  /* 0x000000ffff0a7224 */ /* 0x000fe200078e000b */
[----:B------:R-:W-:Y:S01]  /*d300*/  MOV R22, R24 ;  /* 0x0000001800167202 */ /* 0x000fe20000000f00 */
[----:B------:R-:W-:Y:S02]  /*d310*/  IMAD.MOV.U32 R11, RZ, RZ, R20 ;  /* 0x000000ffff0b7224 */ /* 0x000fe400078e0014 */
[----:B------:R-:W-:-:S07]  /*d320*/  IMAD.MOV.U32 R24, RZ, RZ, R9 ;  /* 0x000000ffff187224 */ /* 0x000fce00078e0009 */
.L_x_36006:
[----:B------:R-:W-:Y:S05]  /*d330*/  BSYNC.RECONVERGENT B1 ;  /* 0x0000000000017941 */ /* 0x000fea0003800200 */
.L_x_36004:
        /* <DEDUP_REMOVED lines=9> */
.L_x_36008:
[----:B------:R-:W-:Y:S01]  /*d3d0*/  MOV R9, R10 ;  /* 0x0000000a00097202 */ /* 0x000fe20000000f00 */
[----:B------:R-:W-:Y:S02]  /*d3e0*/  IMAD.MOV.U32 R20, RZ, RZ, R22 ;  /* 0x000000ffff147224 */ /* 0x000fe400078e0016 */
[----:B------:R-:W-:Y:S02]  /*d3f0*/  IMAD.MOV.U32 R10, RZ, RZ, R19 ;  /* 0x000000ffff0a7224 */ /* 0x000fe400078e0013 */
[----:B------:R-:W-:-:S07]  /*d400*/  IMAD.MOV.U32 R22, RZ, RZ, R21 ;  /* 0x000000ffff167224 */ /* 0x000fce00078e0015 */
.L_x_36009:
[----:B------:R-:W-:Y:S05]  /*d410*/  BSYNC.RECONVERGENT B1 ;  /* 0x0000000000017941 */ /* 0x000fea0003800200 */
.L_x_36007:
        /* <DEDUP_REMOVED lines=9> */
.L_x_36011:
[----:B------:R-:W-:Y:S02]  /*d4b0*/  IMAD.MOV.U32 R8, RZ, RZ, R9 ;  /* 0x000000ffff087224 */ /* 0x000fe400078e0009 */
[----:B------:R-:W-:Y:S02]  /*d4c0*/  IMAD.MOV.U32 R18, RZ, RZ, R20 ;  /* 0x000000ffff127224 */ /* 0x000fe400078e0014 */
[----:B------:R-:W-:Y:S02]  /*d4d0*/  IMAD.MOV.U32 R9, RZ, RZ, R30 ;  /* 0x000000ffff097224 */ /* 0x000fe400078e001e */
[----:B------:R-:W-:-:S07]  /*d4e0*/  IMAD.MOV.U32 R20, RZ, RZ, R7 ;  /* 0x000000ffff147224 */ /* 0x000fce00078e0007 */
.L_x_36012:
[----:B------:R-:W-:Y:S05]  /*d4f0*/  BSYNC.RECONVERGENT B1 ;  /* 0x0000000000017941 */ /* 0x000fea0003800200 */
.L_x_36010:
        /* <DEDUP_REMOVED lines=9> */
.L_x_36014:
[----:B------:R-:W-:Y:S02]  /*d590*/  IMAD.MOV.U32 R7, RZ, RZ, R8 ;  /* 0x000000ffff077224 */ /* 0x000fe400078e0008 */
[----:B------:R-:W-:Y:S01]  /*d5a0*/  IMAD.MOV.U32 R16, RZ, RZ, R18 ;  /* 0x000000ffff107224 */ /* 0x000fe200078e0012 */
[----:B------:R-:W-:Y:S01]  /*d5b0*/  MOV R18, R25 ;  /* 0x0000001900127202 */ /* 0x000fe20000000f00 */
[----:B------:R-:W-:-:S07]  /*d5c0*/  IMAD.MOV.U32 R8, RZ, RZ, R6 ;  /* 0x000000ffff087224 */ /* 0x000fce00078e0006 */
.L_x_36015:
[----:B------:R-:W-:Y:S05]  /*d5d0*/  BSYNC.RECONVERGENT B1 ;  /* 0x0000000000017941 */ /* 0x000fea0003800200 */
.L_x_36013:
        /* <DEDUP_REMOVED lines=9> */
.L_x_36017:
[----:B------:R-:W-:Y:S01]  /*d670*/  IMAD.MOV.U32 R28, RZ, RZ, R7 ;  /* 0x000000ffff1c7224 */ /* 0x000fe200078e0007 */
[----:B------:R-:W-:Y:S01]  /*d680*/  MOV R7, R32 ;  /* 0x0000002000077202 */ /* 0x000fe20000000f00 */
[----:B------:R-:W-:Y:S02]  /*d690*/  IMAD.MOV.U32 R17, RZ, RZ, R16 ;  /* 0x000000ffff117224 */ /* 0x000fe400078e0010 */
[----:B------:R-:W-:-:S07]  /*d6a0*/  IMAD.MOV.U32 R16, RZ, RZ, R31 ;  /* 0x000000ffff107224 */ /* 0x000fce00078e001f */
.L_x_36018:
[----:B------:R-:W-:Y:S05]  /*d6b0*/  BSYNC.RECONVERGENT B1 ;  /* 0x0000000000017941 */ /* 0x000fea0003800200 */
.L_x_36016:
        /* <DEDUP_REMOVED lines=9> */
.L_x_36019:
[----:B------:R-:W-:Y:S01]  /*d750*/  MOV R14, R12 ;  /* 0x0000000c000e7202 */ /* 0x000fe20000000f00 */
[----:B------:R-:W-:Y:S02]  /*d760*/  IMAD.MOV.U32 R6, RZ, RZ, R5 ;  /* 0x000000ffff067224 */ /* 0x000fe400078e0005 */
[----:B------:R-:W-:Y:S02]  /*d770*/  IMAD.MOV.U32 R3, RZ, RZ, R15 ;  /* 0x000000ffff037224 */ /* 0x000fe400078e000f */
[----:B------:R-:W-:Y:S02]  /*d780*/  IMAD.MOV.U32 R12, RZ, RZ, R17 ;  /* 0x000000ffff0c7224 */ /* 0x000fe400078e0011 */
[----:B------:R-:W-:-:S07]  /*d790*/  IMAD.MOV.U32 R5, RZ, RZ, R28 ;  /* 0x000000ffff057224 */ /* 0x000fce00078e001c */
.L_x_35853:
[----:B------:R-:W-:Y:S05]  /*d7a0*/  BSYNC.RECONVERGENT B0 ;  /* 0x0000000000007941 */ /* 0x000fea0003800200 */
.L_x_35852:
        /* <DEDUP_REMOVED lines=33> */
[----:B------:R-:W-:Y:S01]  /*d9c0*/  FMUL.FTZ R40, R40, 1.4426950216293334961 ;  /* 0x3fb8aa3b28287820 */ /* 0x000fe20000410000 */
[----:B------:R-:W-:Y:S01]  /*d9d0*/  @!P0 MOV R13, R42 ;  /* 0x0000002a000d8202 */ /* 0x000fe20000000f00 */
[----:B------:R-:W-:-:S03]  /*d9e0*/  @!P0 IMAD.MOV.U32 R26, RZ, RZ, R33 ;  /* 0x000000ffff1a8224 */ /* 0x000fc600078e0021 */
        /* <DEDUP_REMOVED lines=10> */
.L_x_36023:
[----:B------:R-:W-:Y:S01]  /*da90*/  IMAD.MOV.U32 R3, RZ, RZ, R26 ;  /* 0x000000ffff037224 */ /* 0x000fe200078e001a */
[----:B------:R-:W-:Y:S01]  /*daa0*/  MOV R31, R13 ;  /* 0x0000000d001f7202 */ /* 0x000fe20000000f00 */
[----:B------:R-:W-:Y:S02]  /*dab0*/  IMAD.MOV.U32 R26, RZ, RZ, R11 ;  /* 0x000000ffff1a7224 */ /* 0x000fe400078e000b */
[----:B------:R-:W-:-:S07]  /*dac0*/  IMAD.MOV.U32 R13, RZ, RZ, R24 ;  /* 0x000000ffff0d7224 */ /* 0x000fce00078e0018 */
.L_x_36024:
[----:B------:R-:W-:Y:S05]  /*dad0*/  BSYNC.RECONVERGENT B1 ;  /* 0x0000000000017941 */ /* 0x000fea0003800200 */
.L_x_36022:
        /* <DEDUP_REMOVED lines=9> */
.L_x_36026:
[----:B------:R-:W-:Y:S01]  /*db70*/  MOV R24, R3 ;  /* 0x0000000300187202 */ /* 0x000fe20000000f00 */
[----:B------:R-:W-:Y:S02]  /*db80*/  IMAD.MOV.U32 R11, RZ, RZ, R31 ;  /* 0x000000ffff0b7224 */ /* 0x000fe400078e001f */
[----:B------:R-:W-:Y:S02]  /*db90*/  IMAD.MOV.U32 R3, RZ, RZ, R10 ;  /* 0x000000ffff037224 */ /* 0x000fe400078e000a */
[----:B------:R-:W-:-:S07]  /*dba0*/  IMAD.MOV.U32 R31, RZ, RZ, R22 ;  /* 0x000000ffff1f7224 */ /* 0x000fce00078e0016 */
.L_x_36027:
[----:B------:R-:W-:Y:S05]  /*dbb0*/  BSYNC.RECONVERGENT B1 ;  /* 0x0000000000017941 */ /* 0x000fea0003800200 */
.L_x_36025:
        /* <DEDUP_REMOVED lines=9> */
.L_x_36029:
[----:B------:R-:W-:Y:S02]  /*dc50*/  IMAD.MOV.U32 R33, RZ, RZ, R24 ;  /* 0x000000ffff217224 */ /* 0x000fe400078e0018 */
[----:B------:R-:W-:Y:S02]  /*dc60*/  IMAD.MOV.U32 R35, RZ, RZ, R11 ;  /* 0x000000ffff237224 */ /* 0x000fe400078e000b */
[----:B------:R-:W-:Y:S02]  /*dc70*/  IMAD.MOV.U32 R24, RZ, RZ, R9 ;  /* 0x000000ffff187224 */ /* 0x000fe400078e0009 */
[----:B------:R-:W-:-:S07]  /*dc80*/  IMAD.MOV.U32 R11, RZ, RZ, R20 ;  /* 0x000000ffff0b7224 */ /* 0x000fce00078e0014 */
.L_x_36030:
[----:B------:R-:W-:Y:S05]  /*dc90*/  BSYNC.RECONVERGENT B1 ;  /* 0x0000000000017941 */ /* 0x000fea0003800200 */
.L_x_36028:
        /* <DEDUP_REMOVED lines=9> */
.L_x_36032:
[----:B------:R-:W-:Y:S02]  /*dd30*/  IMAD.MOV.U32 R10, RZ, RZ, R33 ;  /* 0x000000ffff0a7224 */ /* 0x000fe400078e0021 */
[----:B------:R-:W-:Y:S01]  /*dd40*/  IMAD.MOV.U32 R9, RZ, RZ, R35 ;  /* 0x000000ffff097224 */ /* 0x000fe200078e0023 */
[----:B------:R-:W-:Y:S01]  /*dd50*/  MOV R35, R18 ;  /* 0x0000001200237202 */ /* 0x000fe20000000f00 */
[----:B------:R-:W-:-:S07]  /*dd60*/  IMAD.MOV.U32 R33, RZ, RZ, R8 ;  /* 0x000000ffff217224 */ /* 0x000fce00078e0008 */
.L_x_36033:
[----:B------:R-:W-:Y:S05]  /*dd70*/  BSYNC.RECONVERGENT B1 ;  /* 0x0000000000017941 */ /* 0x000fea0003800200 */
.L_x_36031:
        /* <DEDUP_REMOVED lines=9> */
.L_x_36035:
[----:B------:R-:W-:Y:S01]  /*de10*/  IMAD.MOV.U32 R37, RZ, RZ, R10 ;  /* 0x000000ffff257224 */ /* 0x000fe200078e000a */
[----:B------:R-:W-:Y:S01]  /*de20*/  MOV R10, R7 ;  /* 0x00000007000a7202 */ /* 0x000fe20000000f00 */
[----:B------:R-:W-:Y:S02]  /*de30*/  IMAD.MOV.U32 R39, RZ, RZ, R9 ;  /* 0x000000ffff277224 */ /* 0x000fe400078e0009 */
[----:B------:R-:W-:-:S07]  /*de40*/  IMAD.MOV.U32 R9, RZ, RZ, R16 ;  /* 0x000000ffff097224 */ /* 0x000fce00078e0010 */
.L_x_36036:
[----:B------:R-:W-:Y:S05]  /*de50*/  BSYNC.RECONVERGENT B1 ;  /* 0x0000000000017941 */ /* 0x000fea0003800200 */
.L_x_36034:
        /* <DEDUP_REMOVED lines=9> */
.L_x_36038:
[----:B------:R-:W-:Y:S01]  /*def0*/  IMAD.MOV.U32 R8, RZ, RZ, R37 ;  /* 0x000000ffff087224 */ /* 0x000fe200078e0025 */
[----:B------:R-:W-:Y:S01]  /*df00*/  MOV R7, R39 ;  /* 0x0000002700077202 */ /* 0x000fe20000000f00 */
[----:B------:R-:W-:Y:S02]  /*df10*/  IMAD.MOV.U32 R37, RZ, RZ, R6 ;  /* 0x000000ffff257224 */ /* 0x000fe400078e0006 */
[----:B------:R-:W-:-:S07]  /*df20*/  IMAD.MOV.U32 R39, RZ, RZ, R14 ;  /* 0x000000ffff277224 */ /* 0x000fce00078e000e */
.L_x_36039:
[----:B------:R-:W-:Y:S05]  /*df30*/  BSYNC.RECONVERGENT B1 ;  /* 0x0000000000017941 */ /* 0x000fea0003800200 */
.L_x_36037:
        /* <DEDUP_REMOVED lines=9> */
.L_x_36041:
[----:B------:R-:W-:Y:S01]  /*dfd0*/  MOV R6, R8 ;  /* 0x0000000800067202 */ /* 0x000fe20000000f00 */
[----:B------:R-:W-:Y:S02]  /*dfe0*/  IMAD.MOV.U32 R14, RZ, RZ, R7 ;  /* 0x000000ffff0e7224 */ /* 0x000fe400078e0007 */
[----:B------:R-:W-:Y:S02]  /*dff0*/  IMAD.MOV.U32 R8, RZ, RZ, R5 ;  /* 0x000000ffff087224 */ /* 0x000fe400078e0005 */
[----:B------:R-:W-:-:S07]  /*e000*/  IMAD.MOV.U32 R7, RZ, RZ, R12 ;  /* 0x000000ffff077224 */ /* 0x000fce00078e000c */
.L_x_36042:
[----:B------:R-:W-:Y:S05]  /*e010*/  BSYNC.RECONVERGENT B1 ;  /* 0x0000000000017941 */ /* 0x000fea0003800200 */
.L_x_36040:
        /* <DEDUP_REMOVED lines=16> */
.L_x_36044:
[----:B------:R-:W-:Y:S01]  /*e120*/  IMAD.MOV.U32 R5, RZ, RZ, R26 ;  /* 0x000000ffff057224 */ /* 0x000fe200078e001a */
[----:B------:R-:W-:Y:S01]  /*e130*/  MOV R26, R3 ;  /* 0x00000003001a7202 */ /* 0x000fe20000000f00 */
[----:B------:R-:W-:Y:S02]  /*e140*/  IMAD.MOV.U32 R12, RZ, RZ, R13 ;  /* 0x000000ffff0c7224 */ /* 0x000fe400078e000d */
[----:B------:R-:W-:-:S07]  /*e150*/  IMAD.MOV.U32 R13, RZ, RZ, R31 ;  /* 0x000000ffff0d7224 */ /* 0x000fce00078e001f */
.L_x_36045:
[----:B------:R-:W-:Y:S05]  /*e160*/  BSYNC.RECONVERGENT B1 ;  /* 0x0000000000017941 */ /* 0x000fea0003800200 */
.L_x_36043:
        /* <DEDUP_REMOVED lines=9> */
.L_x_36047:
[----:B------:R-:W-:Y:S01]  /*e200*/  IMAD.MOV.U32 R16, RZ, RZ, R5 ;  /* 0x000000ffff107224 */ /* 0x000fe200078e0005 */
[----:B------:R-:W-:Y:S01]  /*e210*/  MOV R18, R12 ;  /* 0x0000000c00127202 */ /* 0x000fe20000000f00 */
[----:B------:R-:W-:Y:S02]  /*e220*/  IMAD.MOV.U32 R5, RZ, RZ, R24 ;  /* 0x000000ffff057224 */ /* 0x000fe400078e0018 */
[----:B------:R-:W-:-:S07]  /*e230*/  IMAD.MOV.U32 R12, RZ, RZ, R11 ;  /* 0x000000ffff0c7224 */ /* 0x000fce00078e000b */
.L_x_36048:
[----:B------:R-:W-:Y:S05]  /*e240*/  BSYNC.RECONVERGENT B1 ;  /* 0x0000000000017941 */ /* 0x000fea0003800200 */
.L_x_36046:
        /* <DEDUP_REMOVED lines=9> */
.L_x_36050:
[----:B------:R-:W-:Y:S01]  /*e2e0*/  MOV R3, R16 ;  /* 0x0000001000037202 */ /* 0x000fe20000000f00 */
[----:B------:R-:W-:Y:S02]  /*e2f0*/  IMAD.MOV.U32 R20, RZ, RZ, R18 ;  /* 0x000000ffff147224 */ /* 0x000fe400078e0012 */
[----:B------:R-:W-:Y:S02]  /*e300*/  IMAD.MOV.U32 R16, RZ, RZ, R33 ;  /* 0x000000ffff107224 */ /* 0x000fe400078e0021 */
[----:B------:R-:W-:-:S07]  /*e310*/  IMAD.MOV.U32 R18, RZ, RZ, R35 ;  /* 0x000000ffff127224 */ /* 0x000fce00078e0023 */
.L_x_36051:
[----:B------:R-:W-:Y:S05]  /*e320*/  BSYNC.RECONVERGENT B1 ;  /* 0x0000000000017941 */ /* 0x000fea0003800200 */
.L_x_36049:
        /* <DEDUP_REMOVED lines=9> */
.L_x_36053:
[----:B------:R-:W-:Y:S02]  /*e3c0*/  IMAD.MOV.U32 R22, RZ, RZ, R3 ;  /* 0x000000ffff167224 */ /* 0x000fe400078e0003 */
[----:B------:R-:W-:Y:S02]  /*e3d0*/  IMAD.MOV.U32 R24, RZ, RZ, R20 ;  /* 0x000000ffff187224 */ /* 0x000fe400078e0014 */
[----:B------:R-:W-:Y:S02]  /*e3e0*/  IMAD.MOV.U32 R3, RZ, RZ, R10 ;  /* 0x000000ffff037224 */ /* 0x000fe400078e000a */
[----:B------:R-:W-:-:S07]  /*e3f0*/  IMAD.MOV.U32 R20, RZ, RZ, R9 ;  /* 0x000000ffff147224 */ /* 0x000fce00078e0009 */
.L_x_36054:
[----:B------:R-:W-:Y:S05]  /*e400*/  BSYNC.RECONVERGENT B1 ;  /* 0x0000000000017941 */ /* 0x000fea0003800200 */
.L_x_36052:
        /* <DEDUP_REMOVED lines=9> */
.L_x_36056:
[----:B------:R-:W-:Y:S02]  /*e4a0*/  IMAD.MOV.U32 R9, RZ, RZ, R22 ;  /* 0x000000ffff097224 */ /* 0x000fe400078e0016 */
[----:B------:R-:W-:Y:S01]  /*e4b0*/  IMAD.MOV.U32 R10, RZ, RZ, R24 ;  /* 0x000000ffff0a7224 */ /* 0x000fe200078e0018 */
[----:B------:R-:W-:Y:S01]  /*e4c0*/  MOV R24, R39 ;  /* 0x0000002700187202 */ /* 0x000fe20000000f00 */
[----:B------:R-:W-:-:S07]  /*e4d0*/  IMAD.MOV.U32 R22, RZ, RZ, R37 ;  /* 0x000000ffff167224 */ /* 0x000fce00078e0025 */
.L_x_36057:
[----:B------:R-:W-:Y:S05]  /*e4e0*/  BSYNC.RECONVERGENT B1 ;  /* 0x0000000000017941 */ /* 0x000fea0003800200 */
.L_x_36055:
        /* <DEDUP_REMOVED lines=9> */
.L_x_36059:
[----:B------:R-:W-:Y:S01]  /*e580*/  IMAD.MOV.U32 R11, RZ, RZ, R9 ;  /* 0x000000ffff0b7224 */ /* 0x000fe200078e0009 */
[----:B------:R-:W-:Y:S01]  /*e590*/  MOV R9, R8 ;  /* 0x0000000800097202 */ /* 0x000fe20000000f00 */
[----:B------:R-:W-:Y:S02]  /*e5a0*/  IMAD.MOV.U32 R31, RZ, RZ, R10 ;  /* 0x000000ffff1f7224 */ /* 0x000fe400078e000a */
[----:B------:R-:W-:-:S07]  /*e5b0*/  IMAD.MOV.U32 R10, RZ, RZ, R7 ;  /* 0x000000ffff0a7224 */ /* 0x000fce00078e0007 */
.L_x_36060:
[----:B------:R-:W-:Y:S05]  /*e5c0*/  BSYNC.RECONVERGENT B1 ;  /* 0x0000000000017941 */ /* 0x000fea0003800200 */
.L_x_36058:
        /* <DEDUP_REMOVED lines=9> */
.L_x_36062:
[----:B------:R-:W-:Y:S01]  /*e660*/  IMAD.MOV.U32 R7, RZ, RZ, R11 ;  /* 0x000000ffff077224 */ /* 0x000fe200078e000b */
[----:B------:R-:W-:Y:S01]  /*e670*/  MOV R8, R31 ;  /* 0x0000001f00087202 */ /* 0x000fe20000000f00 */
[----:B------:R-:W-:Y:S02]  /*e680*/  IMAD.MOV.U32 R11, RZ, RZ, R6 ;  /* 0x000000ffff0b7224 */ /* 0x000fe400078e0006 */
[----:B------:R-:W-:-:S07]  /*e690*/  IMAD.MOV.U32 R31, RZ, RZ, R14 ;  /* 0x000000ffff1f7224 */ /* 0x000fce00078e000e */
.L_x_36063:
[----:B------:R-:W-:Y:S05]  /*e6a0*/  BSYNC.RECONVERGENT B1 ;  /* 0x0000000000017941 */ /* 0x000fea0003800200 */
.L_x_36061:
        /* <DEDUP_REMOVED lines=16> */
.L_x_36065:
[----:B------:R-:W-:Y:S02]  /*e7b0*/  IMAD.MOV.U32 R27, RZ, RZ, R26 ;  /* 0x000000ffff1b7224 */ /* 0x000fe400078e001a */
[----:B------:R-:W-:Y:S01]  /*e7c0*/  IMAD.MOV.U32 R6, RZ, RZ, R13 ;  /* 0x000000ffff067224 */ /* 0x000fe200078e000d */
[----:B------:R-:W-:Y:S01]  /*e7d0*/  MOV R13, R12 ;  /* 0x0000000c000d7202 */ /* 0x000fe20000000f00 */
[----:B------:R-:W-:-:S07]  /*e7e0*/  IMAD.MOV.U32 R26, RZ, RZ, R5 ;  /* 0x000000ffff1a7224 */ /* 0x000fce00078e0005 */
.L_x_36066:
[----:B------:R-:W-:Y:S05]  /*e7f0*/  BSYNC.RECONVERGENT B1 ;  /* 0x0000000000017941 */ /* 0x000fea0003800200 */
.L_x_36064:
        /* <DEDUP_REMOVED lines=9> */
.L_x_36068:
[----:B------:R-:W-:Y:S01]  /*e890*/  IMAD.MOV.U32 R12, RZ, RZ, R27 ;  /* 0x000000ffff0c7224 */ /* 0x000fe200078e001b */
[----:B------:R-:W-:Y:S01]  /*e8a0*/  MOV R27, R16 ;  /* 0x00000010001b7202 */ /* 0x000fe20000000f00 */
[----:B------:R-:W-:Y:S02]  /*e8b0*/  IMAD.MOV.U32 R5, RZ, RZ, R6 ;  /* 0x000000ffff057224 */ /* 0x000fe400078e0006 */
[----:B------:R-:W-:-:S07]  /*e8c0*/  IMAD.MOV.U32 R6, RZ, RZ, R18 ;  /* 0x000000ffff067224 */ /* 0x000fce00078e0012 */
.L_x_36069:
[----:B------:R-:W-:Y:S05]  /*e8d0*/  BSYNC.RECONVERGENT B1 ;  /* 0x0000000000017941 */ /* 0x000fea0003800200 */
.L_x_36067:
        /* <DEDUP_REMOVED lines=9> */
.L_x_36071:
[----:B------:R-:W-:Y:S01]  /*e970*/  IMAD.MOV.U32 R33, RZ, RZ, R12 ;  /* 0x000000ffff217224 */ /* 0x000fe200078e000c */
[----:B------:R-:W-:Y:S01]  /*e980*/  MOV R35, R5 ;  /* 0x0000000500237202 */ /* 0x000fe20000000f00 */
[----:B------:R-:W-:Y:S02]  /*e990*/  IMAD.MOV.U32 R12, RZ, RZ, R3 ;  /* 0x000000ffff0c7224 */ /* 0x000fe400078e0003 */
[----:B------:R-:W-:-:S07]  /*e9a0*/  IMAD.MOV.U32 R5, RZ, RZ, R20 ;  /* 0x000000ffff057224 */ /* 0x000fce00078e0014 */
.L_x_36072:
[----:B------:R-:W-:Y:S05]  /*e9b0*/  BSYNC.RECONVERGENT B1 ;  /* 0x0000000000017941 */ /* 0x000fea0003800200 */
.L_x_36070:
        /* <DEDUP_REMOVED lines=9> */
.L_x_36074:
[----:B------:R-:W-:Y:S01]  /*ea50*/  MOV R14, R33 ;  /* 0x00000021000e7202 */ /* 0x000fe20000000f00 */
[----:B------:R-:W-:Y:S02]  /*ea60*/  IMAD.MOV.U32 R3, RZ, RZ, R35 ;  /* 0x000000ffff037224 */ /* 0x000fe400078e0023 */
[----:B------:R-:W-:Y:S02]  /*ea70*/  IMAD.MOV.U32 R33, RZ, RZ, R22 ;  /* 0x000000ffff217224 */ /* 0x000fe400078e0016 */
[----:B------:R-:W-:-:S07]  /*ea80*/  IMAD.MOV.U32 R35, RZ, RZ, R24 ;  /* 0x000000ffff237224 */ /* 0x000fce00078e0018 */
.L_x_36075:
[----:B------:R-:W-:Y:S05]  /*ea90*/  BSYNC.RECONVERGENT B1 ;  /* 0x0000000000017941 */ /* 0x000fea0003800200 */
.L_x_36073:
        /* <DEDUP_REMOVED lines=9> */
.L_x_36077:
[----:B------:R-:W-:Y:S02]  /*eb30*/  IMAD.MOV.U32 R16, RZ, RZ, R14 ;  /* 0x000000ffff107224 */ /* 0x000fe400078e000e */
[----:B------:R-:W-:Y:S02]  /*eb40*/  IMAD.MOV.U32 R18, RZ, RZ, R3 ;  /* 0x000000ffff127224 */ /* 0x000fe400078e0003 */
[----:B------:R-:W-:Y:S02]  /*eb50*/  IMAD.MOV.U32 R14, RZ, RZ, R9 ;  /* 0x000000ffff0e7224 */ /* 0x000fe400078e0009 */
[----:B------:R-:W-:-:S07]  /*eb60*/  IMAD.MOV.U32 R3, RZ, RZ, R10 ;  /* 0x000000ffff037224 */ /* 0x000fce00078e000a */
.L_x_36078:
[----:B------:R-:W-:Y:S05]  /*eb70*/  BSYNC.RECONVERGENT B1 ;  /* 0x0000000000017941 */ /* 0x000fea0003800200 */
.L_x_36076:
        /* <DEDUP_REMOVED lines=9> */
.L_x_36080:
[----:B------:R-:W-:Y:S02]  /*ec10*/  IMAD.MOV.U32 R10, RZ, RZ, R16 ;  /* 0x000000ffff0a7224 */ /* 0x000fe400078e0010 */
[----:B------:R-:W-:Y:S01]  /*ec20*/  IMAD.MOV.U32 R9, RZ, RZ, R18 ;  /* 0x000000ffff097224 */ /* 0x000fe200078e0012 */
[----:B------:R-:W-:Y:S01]  /*ec30*/  MOV R18, R31 ;  /* 0x0000001f00127202 */ /* 0x000fe20000000f00 */
[----:B------:R-:W-:-:S07]  /*ec40*/  IMAD.MOV.U32 R16, RZ, RZ, R11 ;  /* 0x000000ffff107224 */ /* 0x000fce00078e000b */
.L_x_36081:
[----:B------:R-:W-:Y:S05]  /*ec50*/  BSYNC.RECONVERGENT B1 ;  /* 0x0000000000017941 */ /* 0x000fea0003800200 */
.L_x_36079:
        /* <DEDUP_REMOVED lines=9> */
.L_x_36083:
[----:B------:R-:W-:Y:S01]  /*ecf0*/  IMAD.MOV.U32 R11, RZ, RZ, R10 ;  /* 0x000000ffff0b7224 */ /* 0x000fe200078e000a */
[----:B------:R-:W-:Y:S01]  /*ed00*/  MOV R10, R7 ;  /* 0x00000007000a7202 */ /* 0x000fe20000000f00 */
[----:B------:R-:W-:Y:S02]  /*ed10*/  IMAD.MOV.U32 R20, RZ, RZ, R9 ;  /* 0x000000ffff147224 */ /* 0x000fe400078e0009 */
[----:B------:R-:W-:-:S07]  /*ed20*/  IMAD.MOV.U32 R9, RZ, RZ, R8 ;  /* 0x000000ffff097224 */ /* 0x000fce00078e0008 */
.L_x_36084:
[----:B------:R-:W-:Y:S05]  /*ed30*/  BSYNC.RECONVERGENT B1 ;  /* 0x0000000000017941 */ /* 0x000fea0003800200 */
.L_x_36082:
        /* <DEDUP_REMOVED lines=16> */
.L_x_36086:
[----:B------:R-:W-:Y:S02]  /*ee40*/  IMAD.MOV.U32 R7, RZ, RZ, R26 ;  /* 0x000000ffff077224 */ /* 0x000fe400078e001a */
[----:B------:R-:W-:Y:S02]  /*ee50*/  IMAD.MOV.U32 R8, RZ, RZ, R13 ;  /* 0x000000ffff087224 */ /* 0x000fe400078e000d */
[----:B------:R-:W-:Y:S02]  /*ee60*/  IMAD.MOV.U32 R26, RZ, RZ, R27 ;  /* 0x000000ffff1a7224 */ /* 0x000fe400078e001b */
[----:B------:R-:W-:-:S07]  /*ee70*/  IMAD.MOV.U32 R13, RZ, RZ, R6 ;  /* 0x000000ffff0d7224 */ /* 0x000fce00078e0006 */
.L_x_36087:
[----:B------:R-:W-:Y:S05]  /*ee80*/  BSYNC.RECONVERGENT B1 ;  /* 0x0000000000017941 */ /* 0x000fea0003800200 */
.L_x_36085:
        /* <DEDUP_REMOVED lines=9> */
.L_x_36089:
[----:B------:R-:W-:Y:S02]  /*ef20*/  IMAD.MOV.U32 R6, RZ, RZ, R7 ;  /* 0x000000ffff067224 */ /* 0x000fe400078e0007 */
[----:B------:R-:W-:Y:S01]  /*ef30*/  IMAD.MOV.U32 R22, RZ, RZ, R8 ;  /* 0x000000ffff167224 */ /* 0x000fe200078e0008 */
[----:B------:R-:W-:Y:S01]  /*ef40*/  MOV R8, R5 ;  /* 0x0000000500087202 */ /* 0x000fe20000000f00 */
[----:B------:R-:W-:-:S07]  /*ef50*/  IMAD.MOV.U32 R7, RZ, RZ, R12 ;  /* 0x000000ffff077224 */ /* 0x000fce00078e000c */
.L_x_36090:
[----:B------:R-:W-:Y:S05]  /*ef60*/  BSYNC.RECONVERGENT B1 ;  /* 0x0000000000017941 */ /* 0x000fea0003800200 */
.L_x_36088:
        /* <DEDUP_REMOVED lines=9> */
.L_x_36092:
[----:B------:R-:W-:Y:S01]  /*f000*/  IMAD.MOV.U32 R5, RZ, RZ, R6 ;  /* 0x000000ffff057224 */ /* 0x000fe200078e0006 */
[----:B------:R-:W-:Y:S01]  /*f010*/  MOV R6, R33 ;  /* 0x0000002100067202 */ /* 0x000fe20000000f00 */
[----:B------:R-:W-:Y:S02]  /*f020*/  IMAD.MOV.U32 R12, RZ, RZ, R22 ;  /* 0x000000ffff0c7224 */ /* 0x000fe400078e0016 */
[----:B------:R-:W-:-:S07]  /*f030*/  IMAD.MOV.U32 R22, RZ, RZ, R35 ;  /* 0x000000ffff167224 */ /* 0x000fce00078e0023 */
.L_x_36093:
[----:B------:R-:W-:Y:S05]  /*f040*/  BSYNC.RECONVERGENT B1 ;  /* 0x0000000000017941 */ /* 0x000fea0003800200 */
.L_x_36091:
        /* <DEDUP_REMOVED lines=9> */
.L_x_36095:
[----:B------:R-:W-:Y:S01]  /*f0e0*/  IMAD.MOV.U32 R25, RZ, RZ, R5 ;  /* 0x000000ffff197224 */ /* 0x000fe200078e0005 */
[----:B------:R-:W-:Y:S01]  /*f0f0*/  MOV R27, R12 ;  /* 0x0000000c001b7202 */ /* 0x000fe20000000f00 */
[----:B------:R-:W-:Y:S02]  /*f100*/  IMAD.MOV.U32 R5, RZ, RZ, R14 ;  /* 0x000000ffff057224 */ /* 0x000fe400078e000e */
[----:B------:R-:W-:-:S07]  /*f110*/  IMAD.MOV.U32 R12, RZ, RZ, R3 ;  /* 0x000000ffff0c7224 */ /* 0x000fce00078e0003 */
.L_x_36096:
[----:B------:R-:W-:Y:S05]  /*f120*/  BSYNC.RECONVERGENT B1 ;  /* 0x0000000000017941 */ /* 0x000fea0003800200 */
.L_x_36094:
        /* <DEDUP_REMOVED lines=9> */
.L_x_36098:
[----:B------:R-:W-:Y:S01]  /*f1c0*/  MOV R3, R25 ;  /* 0x0000001900037202 */ /* 0x000fe20000000f00 */
[----:B------:R-:W-:Y:S02]  /*f1d0*/  IMAD.MOV.U32 R14, RZ, RZ, R27 ;  /* 0x000000ffff0e7224 */ /* 0x000fe400078e001b */
[----:B------:R-:W-:Y:S02]  /*f1e0*/  IMAD.MOV.U32 R25, RZ, RZ, R16 ;  /* 0x000000ffff197224 */ /* 0x000fe400078e0010 */
[----:B------:R-:W-:-:S07]  /*f1f0*/  IMAD.MOV.U32 R27, RZ, RZ, R18 ;  /* 0x000000ffff1b7224 */ /* 0x000fce00078e0012 */
.L_x_36099:
[----:B------:R-:W-:Y:S05]  /*f200*/  BSYNC.RECONVERGENT B1 ;  /* 0x0000000000017941 */ /* 0x000fea0003800200 */
.L_x_36097:
        /* <DEDUP_REMOVED lines=9> */
.L_x_36101:
[----:B------:R-:W-:Y:S02]  /*f2a0*/  IMAD.MOV.U32 R16, RZ, RZ, R3 ;  /* 0x000000ffff107224 */ /* 0x000fe400078e0003 */
[----:B------:R-:W-:Y:S02]  /*f2b0*/  IMAD.MOV.U32 R31, RZ, RZ, R14 ;  /* 0x000000ffff1f7224 */ /* 0x000fe400078e000e */
[----:B------:R-:W-:Y:S02]  /*f2c0*/  IMAD.MOV.U32 R3, RZ, RZ, R10 ;  /* 0x000000ffff037224 */ /* 0x000fe400078e000a */
[----:B------:R-:W-:-:S07]  /*f2d0*/  IMAD.MOV.U32 R14, RZ, RZ, R9 ;  /* 0x000000ffff0e7224 */ /* 0x000fce00078e0009 */
.L_x_36102:
[----:B------:R-:W-:Y:S05]  /*f2e0*/  BSYNC.RECONVERGENT B1 ;  /* 0x0000000000017941 */ /* 0x000fea0003800200 */
.L_x_36100:
        /* <DEDUP_REMOVED lines=9> */
.L_x_36104:
[----:B------:R-:W-:Y:S02]  /*f380*/  IMAD.MOV.U32 R9, RZ, RZ, R16 ;  /* 0x000000ffff097224 */ /* 0x000fe400078e0010 */
[----:B------:R-:W-:Y:S01]  /*f390*/  IMAD.MOV.U32 R10, RZ, RZ, R31 ;  /* 0x000000ffff0a7224 */ /* 0x000fe200078e001f */
[----:B------:R-:W-:Y:S01]  /*f3a0*/  MOV R31, R20 ;  /* 0x00000014001f7202 */ /* 0x000fe20000000f00 */
[----:B------:R-:W-:-:S07]  /*f3b0*/  IMAD.MOV.U32 R16, RZ, RZ, R11 ;  /* 0x000000ffff107224 */ /* 0x000fce00078e000b */
.L_x_36105:
[----:B------:R-:W-:Y:S05]  /*f3c0*/  BSYNC.RECONVERGENT B1 ;  /* 0x0000000000017941 */ /* 0x000fea0003800200 */
.L_x_36103:
        /* <DEDUP_REMOVED lines=16> */
.L_x_36107:
[----:B------:R-:W-:Y:S01]  /*f4d0*/  MOV R11, R26 ;  /* 0x0000001a000b7202 */ /* 0x000fe20000000f00 */
[----:B------:R-:W-:Y:S02]  /*f4e0*/  IMAD.MOV.U32 R18, RZ, RZ, R13 ;  /* 0x000000ffff127224 */ /* 0x000fe400078e000d */
[----:B------:R-:W-:Y:S02]  /*f4f0*/  IMAD.MOV.U32 R26, RZ, RZ, R7 ;  /* 0x000000ffff1a7224 */ /* 0x000fe400078e0007 */
[----:B------:R-:W-:-:S07]  /*f500*/  IMAD.MOV.U32 R13, RZ, RZ, R8 ;  /* 0x000000ffff0d7224 */ /* 0x000fce00078e0008 */
.L_x_36108:
[----:B------:R-:W-:Y:S05]  /*f510*/  BSYNC.RECONVERGENT B1 ;  /* 0x0000000000017941 */ /* 0x000fea0003800200 */
.L_x_36106:
        /* <DEDUP_REMOVED lines=9> */
.L_x_36110:
[----:B------:R-:W-:Y:S02]  /*f5b0*/  IMAD.MOV.U32 R8, RZ, RZ, R11 ;  /* 0x000000ffff087224 */ /* 0x000fe400078e000b */
[----:B------:R-:W-:Y:S02]  /*f5c0*/  IMAD.MOV.U32 R7, RZ, RZ, R18 ;  /* 0x000000ffff077224 */ /* 0x000fe400078e0012 */
[----:B------:R-:W-:Y:S02]  /*f5d0*/  IMAD.MOV.U32 R11, RZ, RZ, R6 ;  /* 0x000000ffff0b7224 */ /* 0x000fe400078e0006 */
[----:B------:R-:W-:-:S07]  /*f5e0*/  IMAD.MOV.U32 R18, RZ, RZ, R22 ;  /* 0x000000ffff127224 */ /* 0x000fce00078e0016 */
.L_x_36111:
[----:B------:R-:W-:Y:S05]  /*f5f0*/  BSYNC.RECONVERGENT B1 ;  /* 0x0000000000017941 */ /* 0x000fea0003800200 */
.L_x_36109:
        /* <DEDUP_REMOVED lines=9> */
.L_x_36113:
[----:B------:R-:W-:Y:S02]  /*f690*/  IMAD.MOV.U32 R6, RZ, RZ, R8 ;  /* 0x000000ffff067224 */ /* 0x000fe400078e0008 */
[----:B------:R-:W-:Y:S01]  /*f6a0*/  IMAD.MOV.U32 R20, RZ, RZ, R7 ;  /* 0x000000ffff147224 */ /* 0x000fe200078e0007 */
[----:B------:R-:W-:Y:S01]  /*f6b0*/  MOV R7, R12 ;  /* 0x0000000c00077202 */ /* 0x000fe20000000f00 */
[----:B------:R-:W-:-:S07]  /*f6c0*/  IMAD.MOV.U32 R8, RZ, RZ, R5 ;  /* 0x000000ffff087224 */ /* 0x000fce00078e0005 */
.L_x_36114:
[----:B------:R-:W-:Y:S05]  /*f6d0*/  BSYNC.RECONVERGENT B1 ;  /* 0x0000000000017941 */ /* 0x000fea0003800200 */
.L_x_36112:
        /* <DEDUP_REMOVED lines=9> */
.L_x_36116:
[----:B------:R-:W-:Y:S01]  /*f770*/  IMAD.MOV.U32 R12, RZ, RZ, R6 ;  /* 0x000000ffff0c7224 */ /* 0x000fe200078e0006 */
[----:B------:R-:W-:Y:S01]  /*f780*/  MOV R6, R25 ;  /* 0x0000001900067202 */ /* 0x000fe20000000f00 */
[----:B------:R-:W-:Y:S02]  /*f790*/  IMAD.MOV.U32 R5, RZ, RZ, R20 ;  /* 0x000000ffff057224 */ /* 0x000fe400078e0014 */
[----:B------:R-:W-:-:S07]  /*f7a0*/  IMAD.MOV.U32 R20, RZ, RZ, R27 ;  /* 0x000000ffff147224 */ /* 0x000fce00078e001b */
.L_x_36117:
[----:B------:R-:W-:Y:S05]  /*f7b0*/  BSYNC.RECONVERGENT B1 ;  /* 0x0000000000017941 */ /* 0x000fea0003800200 */
.L_x_36115:
        /* <DEDUP_REMOVED lines=9> */
.L_x_36119:
[----:B------:R-:W-:Y:S01]  /*f850*/  IMAD.MOV.U32 R23, RZ, RZ, R12 ;  /* 0x000000ffff177224 */ /* 0x000fe200078e000c */
[----:B------:R-:W-:Y:S01]  /*f860*/  MOV R22, R5 ;  /* 0x0000000500167202 */ /* 0x000fe20000000f00 */
[----:B------:R-:W-:Y:S02]  /*f870*/  IMAD.MOV.U32 R12, RZ, RZ, R3 ;  /* 0x000000ffff0c7224 */ /* 0x000fe400078e0003 */
[----:B------:R-:W-:-:S07]  /*f880*/  IMAD.MOV.U32 R5, RZ, RZ, R14 ;  /* 0x000000ffff057224 */ /* 0x000fce00078e000e */
.L_x_36120:
[----:B------:R-:W-:Y:S05]  /*f890*/  BSYNC.RECONVERGENT B1 ;  /* 0x0000000000017941 */ /* 0x000fea0003800200 */
.L_x_36118:
        /* <DEDUP_REMOVED lines=9> */
.L_x_36122:
[----:B------:R-:W-:Y:S01]  /*f930*/  MOV R14, R23 ;  /* 0x00000017000e7202 */ /* 0x000fe20000000f00 */
[----:B------:R-:W-:Y:S02]  /*f940*/  IMAD.MOV.U32 R3, RZ, RZ, R22 ;  /* 0x000000ffff037224 */ /* 0x000fe400078e0016 */
[----:B------:R-:W-:Y:S02]  /*f950*/  IMAD.MOV.U32 R23, RZ, RZ, R16 ;  /* 0x000000ffff177224 */ /* 0x000fe400078e0010 */
[----:B------:R-:W-:-:S07]  /*f960*/  IMAD.MOV.U32 R22, RZ, RZ, R31 ;  /* 0x000000ffff167224 */ /* 0x000fce00078e001f */
.L_x_36123:
[----:B------:R-:W-:Y:S05]  /*f970*/  BSYNC.RECONVERGENT B1 ;  /* 0x0000000000017941 */ /* 0x000fea0003800200 */
.L_x_36121:
        /* <DEDUP_REMOVED lines=9> */
.L_x_36125:
[----:B------:R-:W-:Y:S02]  /*fa10*/  IMAD.MOV.U32 R16, RZ, RZ, R14 ;  /* 0x000000ffff107224 */ /* 0x000fe400078e000e */
[----:B------:R-:W-:Y:S02]  /*fa20*/  IMAD.MOV.U32 R24, RZ, RZ, R3 ;  /* 0x000000ffff187224 */ /* 0x000fe400078e0003 */
[----:B------:R-:W-:Y:S02]  /*fa30*/  IMAD.MOV.U32 R14, RZ, RZ, R9 ;  /* 0x000000ffff0e7224 */ /* 0x000fe400078e0009 */
[----:B------:R-:W-:-:S07]  /*fa40*/  IMAD.MOV.U32 R3, RZ, RZ, R10 ;  /* 0x000000ffff037224 */ /* 0x000fce00078e000a */
.L_x_36126:
[----:B------:R-:W-:Y:S05]  /*fa50*/  BSYNC.RECONVERGENT B1 ;  /* 0x0000000000017941 */ /* 0x000fea0003800200 */
.L_x_36124:
        /* <DEDUP_REMOVED lines=16> */
.L_x_36128:
[----:B------:R-:W-:Y:S01]  /*fb60*/  IMAD.MOV.U32 R9, RZ, RZ, R26 ;  /* 0x000000ffff097224 */ /* 0x000fe200078e001a */
[----:B------:R-:W-:Y:S01]  /*fb70*/  MOV R10, R13 ;  /* 0x0000000d000a7202 */ /* 0x000fe20000000f00 */
[----:B------:R-:W-:Y:S02]  /*fb80*/  IMAD.MOV.U32 R26, RZ, RZ, R11 ;  /* 0x000000ffff1a7224 */ /* 0x000fe400078e000b */
[----:B------:R-:W-:-:S07]  /*fb90*/  IMAD.MOV.U32 R13, RZ, RZ, R18 ;  /* 0x000000ffff0d7224 */ /* 0x000fce00078e0012 */
.L_x_36129:
[----:B------:R-:W-:Y:S05]  /*fba0*/  BSYNC.RECONVERGENT B1 ;  /* 0x0000000000017941 */ /* 0x000fea0003800200 */
.L_x_36127:
        /* <DEDUP_REMOVED lines=9> */
.L_x_36131:
[----:B------:R-:W-:Y:S01]  /*fc40*/  MOV R11, R9 ;  /* 0x00000009000b7202 */ /* 0x000fe20000000f00 */
[----:B------:R-:W-:Y:S02]  /*fc50*/  IMAD.MOV.U32 R21, RZ, RZ, R10 ;  /* 0x000000ffff157224 */ /* 0x000fe400078e000a */
[----:B------:R-:W-:Y:S02]  /*fc60*/  IMAD.MOV.U32 R9, RZ, RZ, R8 ;  /* 0x000000ffff097224 */ /* 0x000fe400078e0008 */
[----:B------:R-:W-:-:S07]  /*fc70*/  IMAD.MOV.U32 R10, RZ, RZ, R7 ;  /* 0x000000ffff0a7224 */ /* 0x000fce00078e0007 */
.L_x_36132:
[----:B------:R-:W-:Y:S05]  /*fc80*/  BSYNC.RECONVERGENT B1 ;  /* 0x0000000000017941 */ /* 0x000fea0003800200 */
.L_x_36130:
        /* <DEDUP_REMOVED lines=9> */
.L_x_36134:
[----:B------:R-:W-:Y:S02]  /*fd20*/  IMAD.MOV.U32 R7, RZ, RZ, R11 ;  /* 0x000000ffff077224 */ /* 0x000fe400078e000b */
[----:B------:R-:W-:Y:S02]  /*fd30*/  IMAD.MOV.U32 R8, RZ, RZ, R21 ;  /* 0x000000ffff087224 */ /* 0x000fe400078e0015 */
[----:B------:R-:W-:Y:S02]  /*fd40*/  IMAD.MOV.U32 R11, RZ, RZ, R6 ;  /* 0x000000ffff0b7224 */ /* 0x000fe400078e0006 */
[----:B------:R-:W-:-:S07]  /*fd50*/  IMAD.MOV.U32 R21, RZ, RZ, R20 ;  /* 0x000000ffff157224 */ /* 0x000fce00078e0014 */
.L_x_36135:
[----:B------:R-:W-:Y:S05]  /*fd60*/  BSYNC.RECONVERGENT B1 ;  /* 0x0000000000017941 */ /* 0x000fea0003800200 */
.L_x_36133:
        /* <DEDUP_REMOVED lines=9> */
.L_x_36137:
[----:B------:R-:W-:Y:S02]  /*fe00*/  IMAD.MOV.U32 R6, RZ, RZ, R7 ;  /* 0x000000ffff067224 */ /* 0x000fe400078e0007 */
[----:B------:R-:W-:Y:S01]  /*fe10*/  IMAD.MOV.U32 R25, RZ, RZ, R8 ;  /* 0x000000ffff197224 */ /* 0x000fe200078e0008 */
[----:B------:R-:W-:Y:S01]  /*fe20*/  MOV R8, R5 ;  /* 0x0000000500087202 */ /* 0x000fe20000000f00 */
[----:B------:R-:W-:-:S07]  /*fe30*/  IMAD.MOV.U32 R7, RZ, RZ, R12 ;  /* 0x000000ffff077224 */ /* 0x000fce00078e000c */
.L_x_36138:
[----:B------:R-:W-:Y:S05]  /*fe40*/  BSYNC.RECONVERGENT B1 ;  /* 0x0000000000017941 */ /* 0x000fea0003800200 */
.L_x_36136:
        /* <DEDUP_REMOVED lines=9> */
.L_x_36140:
[----:B------:R-:W-:Y:S01]  /*fee0*/  IMAD.MOV.U32 R5, RZ, RZ, R6 ;  /* 0x000000ffff057224 */ /* 0x000fe200078e0006 */
[----:B------:R-:W-:Y:S01]  /*fef0*/  MOV R6, R23 ;  /* 0x0000001700067202 */ /* 0x000fe20000000f00 */
[----:B------:R-:W-:Y:S02]  /*ff00*/  IMAD.MOV.U32 R12, RZ, RZ, R25 ;  /* 0x000000ffff0c7224 */ /* 0x000fe400078e0019 */
[----:B------:R-:W-:-:S07]  /*ff10*/  IMAD.MOV.U32 R25, RZ, RZ, R22 ;  /* 0x000000ffff197224 */ /* 0x000fce00078e0016 */
.L_x_36141:
[----:B------:R-:W-:Y:S05]  /*ff20*/  BSYNC.RECONVERGENT B1 ;  /* 0x0000000000017941 */ /* 0x000fea0003800200 */
.L_x_36139:
        /* <DEDUP_REMOVED lines=9> */
.L_x_36143:
[----:B------:R-:W-:Y:S01]  /*ffc0*/  IMAD.MOV.U32 R23, RZ, RZ, R5 ;  /* 0x000000ffff177224 */ /* 0x000fe200078e0005 */
[----:B------:R-:W-:Y:S01]  /*ffd0*/  MOV R27, R12 ;  /* 0x0000000c001b7202 */ /* 0x000fe20000000f00 */
[----:B------:R-:W-:Y:S02]  /*ffe0*/  IMAD.MOV.U32 R5, RZ, RZ, R14 ;  /* 0x000000ffff057224 */ /* 0x000fe400078e000e */
[----:B------:R-:W-:-:S07]  /*fff0*/  IMAD.MOV.U32 R12, RZ, RZ, R3 ;  /* 0x000000ffff0c7224 */ /* 0x000fce00078e0003 */
.L_x_36144:
[----:B------:R-:W-:Y:S05]  /*10000*/  BSYNC.RECONVERGENT B1 ;  /* 0x0000000000017941 */ /* 0x000fea0003800200 */
.L_x_36142:
        /* <DEDUP_REMOVED lines=9> */
.L_x_36146:
[----:B------:R-:W-:Y:S01]  /*100a0*/  MOV R3, R23 ;  /* 0x0000001700037202 */ /* 0x000fe20000000f00 */
[----:B------:R-:W-:Y:S02]  /*100b0*/  IMAD.MOV.U32 R14, RZ, RZ, R27 ;  /* 0x000000ffff0e7224 */ /* 0x000fe400078e001b */
[----:B------:R-:W-:Y:S02]  /*100c0*/  IMAD.MOV.U32 R23, RZ, RZ, R16 ;  /* 0x000000ffff177224 */ /* 0x000fe400078e0010 */
[----:B------:R-:W-:-:S07]  /*100d0*/  IMAD.MOV.U32 R27, RZ, RZ, R24 ;  /* 0x000000ffff1b7224 */ /* 0x000fce00078e0018 */
.L_x_36147:
[----:B------:R-:W-:Y:S05]  /*100e0*/  BSYNC.RECONVERGENT B1 ;  /* 0x0000000000017941 */ /* 0x000fea0003800200 */
.L_x_36145:
        /* <DEDUP_REMOVED lines=16> */
.L_x_36149:
[----:B------:R-:W-:Y:S01]  /*101f0*/  IMAD.MOV.U32 R16, RZ, RZ, R26 ;  /* 0x000000ffff107224 */ /* 0x000fe200078e001a */
[----:B------:R-:W-:Y:S01]  /*10200*/  MOV R26, R9 ;  /* 0x00000009001a7202 */ /* 0x000fe20000000f00 */
[----:B------:R-:W-:Y:S02]  /*10210*/  IMAD.MOV.U32 R18, RZ, RZ, R13 ;  /* 0x000000ffff127224 */ /* 0x000fe400078e000d */
[----:B------:R-:W-:-:S07]  /*10220*/  IMAD.MOV.U32 R13, RZ, RZ, R10 ;  /* 0x000000ffff0d7224 */ /* 0x000fce00078e000a */
.L_x_36150:
[----:B------:R-:W-:Y:S05]  /*10230*/  BSYNC.RECONVERGENT B1 ;  /* 0x0000000000017941 */ /* 0x000fea0003800200 */
.L_x_36148:
        /* <DEDUP_REMOVED lines=9> */
.L_x_36152:
[----:B------:R-:W-:Y:S01]  /*102d0*/  IMAD.MOV.U32 R20, RZ, RZ, R16 ;  /* 0x000000ffff147224 */ /* 0x000fe200078e0010 */
[----:B------:R-:W-:Y:S01]  /*102e0*/  MOV R9, R18 ;  /* 0x0000001200097202 */ /* 0x000fe20000000f00 */
[----:B------:R-:W-:Y:S02]  /*102f0*/  IMAD.MOV.U32 R16, RZ, RZ, R11 ;  /* 0x000000ffff107224 */ /* 0x000fe400078e000b */
[----:B------:R-:W-:-:S07]  /*10300*/  IMAD.MOV.U32 R18, RZ, RZ, R21 ;  /* 0x000000ffff127224 */ /* 0x000fce00078e0015 */
.L_x_36153:
[----:B------:R-:W-:Y:S05]  /*10310*/  BSYNC.RECONVERGENT B1 ;  /* 0x0000000000017941 */ /* 0x000fea0003800200 */
.L_x_36151:
        /* <DEDUP_REMOVED lines=9> */
.L_x_36155:
[----:B------:R-:W-:Y:S01]  /*103b0*/  MOV R19, R20 ;  /* 0x0000001400137202 */ /* 0x000fe20000000f00 */
[----:B------:R-:W-:Y:S02]  /*103c0*/  IMAD.MOV.U32 R21, RZ, RZ, R9 ;  /* 0x000000ffff157224 */ /* 0x000fe400078e0009 */
[----:B------:R-:W-:Y:S02]  /*103d0*/  IMAD.MOV.U32 R20, RZ, RZ, R7 ;  /* 0x000000ffff147224 */ /* 0x000fe400078e0007 */
[----:B------:R-:W-:-:S07]  /*103e0*/  IMAD.MOV.U32 R9, RZ, RZ, R8 ;  /* 0x000000ffff097224 */ /* 0x000fce00078e0008 */
.L_x_36156:
[----:B------:R-:W-:Y:S05]  /*103f0*/  BSYNC.RECONVERGENT B1 ;  /* 0x0000000000017941 */ /* 0x000fea0003800200 */
.L_x_36154:
        /* <DEDUP_REMOVED lines=9> */
.L_x_36158:
[----:B------:R-:W-:Y:S02]  /*10490*/  IMAD.MOV.U32 R30, RZ, RZ, R19 ;  /* 0x000000ffff1e7224 */ /* 0x000fe400078e0013 */
[----:B------:R-:W-:Y:S02]  /*104a0*/  IMAD.MOV.U32 R7, RZ, RZ, R21 ;  /* 0x000000ffff077224 */ /* 0x000fe400078e0015 */
[----:B------:R-:W-:Y:S02]  /*104b0*/  IMAD.MOV.U32 R19, RZ, RZ, R6 ;  /* 0x000000ffff137224 */ /* 0x000fe400078e0006 */
[----:B------:R-:W-:-:S07]  /*104c0*/  IMAD.MOV.U32 R21, RZ, RZ, R25 ;  /* 0x000000ffff157224 */ /* 0x000fce00078e0019 */
.L_x_36159:
[----:B------:R-:W-:Y:S05]  /*104d0*/  BSYNC.RECONVERGENT B1 ;  /* 0x0000000000017941 */ /* 0x000fea0003800200 */
.L_x_36157:
        /* <DEDUP_REMOVED lines=9> */
.L_x_36161:
[----:B------:R-:W-:Y:S02]  /*10570*/  IMAD.MOV.U32 R6, RZ, RZ, R30 ;  /* 0x000000ffff067224 */ /* 0x000fe400078e001e */
[----:B------:R-:W-:Y:S01]  /*10580*/  IMAD.MOV.U32 R25, RZ, RZ, R7 ;  /* 0x000000ffff197224 */ /* 0x000fe200078e0007 */
[----:B------:R-:W-:Y:S01]  /*10590*/  MOV R7, R12 ;  /* 0x0000000c00077202 */ /* 0x000fe20000000f00 */
[----:B------:R-:W-:-:S07]  /*105a0*/  IMAD.MOV.U32 R30, RZ, RZ, R5 ;  /* 0x000000ffff1e7224 */ /* 0x000fce00078e0005 */
.L_x_36162:
[----:B------:R-:W-:Y:S05]  /*105b0*/  BSYNC.RECONVERGENT B1 ;  /* 0x0000000000017941 */ /* 0x000fea0003800200 */
.L_x_36160:
        /* <DEDUP_REMOVED lines=9> */
.L_x_36164:
[----:B------:R-:W-:Y:S01]  /*10650*/  IMAD.MOV.U32 R12, RZ, RZ, R6 ;  /* 0x000000ffff0c7224 */ /* 0x000fe200078e0006 */
[----:B------:R-:W-:Y:S01]  /*10660*/  MOV R6, R23 ;  /* 0x0000001700067202 */ /* 0x000fe20000000f00 */
[----:B------:R-:W-:Y:S02]  /*10670*/  IMAD.MOV.U32 R31, RZ, RZ, R25 ;  /* 0x000000ffff1f7224 */ /* 0x000fe400078e0019 */
[----:B------:R-:W-:-:S07]  /*10680*/  IMAD.MOV.U32 R25, RZ, RZ, R27 ;  /* 0x000000ffff197224 */ /* 0x000fce00078e001b */
.L_x_36165:
[----:B------:R-:W-:Y:S05]  /*10690*/  BSYNC.RECONVERGENT B1 ;  /* 0x0000000000017941 */ /* 0x000fea0003800200 */
.L_x_36163:
        /* <DEDUP_REMOVED lines=9> */
.L_x_36167:
[----:B------:R-:W-:Y:S01]  /*10730*/  IMAD.MOV.U32 R5, RZ, RZ, R12 ;  /* 0x000000ffff057224 */ /* 0x000fe200078e000c */
[----:B------:R-:W-:Y:S01]  /*10740*/  MOV R23, R31 ;  /* 0x0000001f00177202 */ /* 0x000fe20000000f00 */
[----:B------:R-:W-:Y:S02]  /*10750*/  IMAD.MOV.U32 R12, RZ, RZ, R3 ;  /* 0x000000ffff0c7224 */ /* 0x000fe400078e0003 */
[----:B------:R-:W-:-:S07]  /*10760*/  IMAD.MOV.U32 R31, RZ, RZ, R14 ;  /* 0x000000ffff1f7224 */ /* 0x000fce00078e000e */
.L_x_36168:
[----:B------:R-:W-:Y:S05]  /*10770*/  BSYNC.RECONVERGENT B1 ;  /* 0x0000000000017941 */ /* 0x000fea0003800200 */
.L_x_36166:
        /* <DEDUP_REMOVED lines=16> */
.L_x_36170:
[----:B------:R-:W-:Y:S02]  /*10880*/  IMAD.MOV.U32 R11, RZ, RZ, R26 ;  /* 0x000000ffff0b7224 */ /* 0x000fe400078e001a */
[----:B------:R-:W-:Y:S01]  /*10890*/  IMAD.MOV.U32 R24, RZ, RZ, R13 ;  /* 0x000000ffff187224 */ /* 0x000fe200078e000d */
[----:B------:R-:W-:Y:S01]  /*108a0*/  MOV R13, R18 ;  /* 0x00000012000d7202 */ /* 0x000fe20000000f00 */
[----:B------:R-:W-:-:S07]  /*108b0*/  IMAD.MOV.U32 R26, RZ, RZ, R16 ;  /* 0x000000ffff1a7224 */ /* 0x000fce00078e0010 */
.L_x_36171:
[----:B------:R-:W-:Y:S05]  /*108c0*/  BSYNC.RECONVERGENT B1 ;  /* 0x0000000000017941 */ /* 0x000fea0003800200 */
.L_x_36169:
        /* <DEDUP_REMOVED lines=9> */
.L_x_36173:
[----:B------:R-:W-:Y:S01]  /*10960*/  IMAD.MOV.U32 R10, RZ, RZ, R11 ;  /* 0x000000ffff0a7224 */ /* 0x000fe200078e000b */
[----:B------:R-:W-:Y:S01]  /*10970*/  MOV R11, R20 ;  /* 0x00000014000b7202 */ /* 0x000fe20000000f00 */
[----:B------:R-:W-:Y:S02]  /*10980*/  IMAD.MOV.U32 R22, RZ, RZ, R24 ;  /* 0x000000ffff167224 */ /* 0x000fe400078e0018 */
[----:B------:R-:W-:-:S07]  /*10990*/  IMAD.MOV.U32 R24, RZ, RZ, R9 ;  /* 0x000000ffff187224 */ /* 0x000fce00078e0009 */
.L_x_36174:
[----:B------:R-:W-:Y:S05]  /*109a0*/  BSYNC.RECONVERGENT B1 ;  /* 0x0000000000017941 */ /* 0x000fea0003800200 */
.L_x_36172:
        /* <DEDUP_REMOVED lines=9> */
.L_x_36176:
[----:B------:R-:W-:Y:S01]  /*10a40*/  IMAD.MOV.U32 R9, RZ, RZ, R10 ;  /* 0x000000ffff097224 */ /* 0x000fe200078e000a */
[----:B------:R-:W-:Y:S01]  /*10a50*/  MOV R20, R22 ;  /* 0x0000001600147202 */ /* 0x000fe20000000f00 */
[----:B------:R-:W-:Y:S02]  /*10a60*/  IMAD.MOV.U32 R10, RZ, RZ, R19 ;  /* 0x000000ffff0a7224 */ /* 0x000fe400078e0013 */
[----:B------:R-:W-:-:S07]  /*10a70*/  IMAD.MOV.U32 R22, RZ, RZ, R21 ;  /* 0x000000ffff167224 */ /* 0x000fce00078e0015 */
.L_x_36177:
[----:B------:R-:W-:Y:S05]  /*10a80*/  BSYNC.RECONVERGENT B1 ;  /* 0x0000000000017941 */ /* 0x000fea0003800200 */
.L_x_36175:
        /* <DEDUP_REMOVED lines=9> */
.L_x_36179:
[----:B------:R-:W-:Y:S01]  /*10b20*/  MOV R8, R9 ;  /* 0x0000000900087202 */ /* 0x000fe20000000f00 */
[----:B------:R-:W-:Y:S02]  /*10b30*/  IMAD.MOV.U32 R18, RZ, RZ, R20 ;  /* 0x000000ffff127224 */ /* 0x000fe400078e0014 */
[----:B------:R-:W-:Y:S02]  /*10b40*/  IMAD.MOV.U32 R9, RZ, RZ, R30 ;  /* 0x000000ffff097224 */ /* 0x000fe400078e001e */
[----:B------:R-:W-:-:S07]  /*10b50*/  IMAD.MOV.U32 R20, RZ, RZ, R7 ;  /* 0x000000ffff147224 */ /* 0x000fce00078e0007 */
.L_x_36180:
[----:B------:R-:W-:Y:S05]  /*10b60*/  BSYNC.RECONVERGENT B1 ;  /* 0x0000000000017941 */ /* 0x000fea0003800200 */
.L_x_36178:
        /* <DEDUP_REMOVED lines=9> */
.L_x_36182:
[----:B------:R-:W-:Y:S02]  /*10c00*/  IMAD.MOV.U32 R7, RZ, RZ, R8 ;  /* 0x000000ffff077224 */ /* 0x000fe400078e0008 */
[----:B------:R-:W-:Y:S02]  /*10c10*/  IMAD.MOV.U32 R16, RZ, RZ, R18 ;  /* 0x000000ffff107224 */ /* 0x000fe400078e0012 */
[----:B------:R-:W-:Y:S02]  /*10c20*/  IMAD.MOV.U32 R8, RZ, RZ, R6 ;  /* 0x000000ffff087224 */ /* 0x000fe400078e0006 */
[----:B------:R-:W-:-:S07]  /*10c30*/  IMAD.MOV.U32 R18, RZ, RZ, R25 ;  /* 0x000000ffff127224 */ /* 0x000fce00078e0019 */
.L_x_36183:
[----:B------:R-:W-:Y:S05]  /*10c40*/  BSYNC.RECONVERGENT B1 ;  /* 0x0000000000017941 */ /* 0x000fea0003800200 */
.L_x_36181:
        /* <DEDUP_REMOVED lines=9> */
.L_x_36185:
[----:B------:R-:W-:Y:S02]  /*10ce0*/  IMAD.MOV.U32 R28, RZ, RZ, R7 ;  /* 0x000000ffff1c7224 */ /* 0x000fe400078e0007 */
[----:B------:R-:W-:Y:S01]  /*10cf0*/  IMAD.MOV.U32 R14, RZ, RZ, R16 ;  /* 0x000000ffff0e7224 */ /* 0x000fe200078e0010 */
[----:B------:R-:W-:Y:S01]  /*10d00*/  MOV R16, R31 ;  /* 0x0000001f00107202 */ /* 0x000fe20000000f00 */
[----:B------:R-:W-:-:S07]  /*10d10*/  IMAD.MOV.U32 R7, RZ, RZ, R12 ;  /* 0x000000ffff077224 */ /* 0x000fce00078e000c */
.L_x_36186:
[----:B------:R-:W-:Y:S05]  /*10d20*/  BSYNC.RECONVERGENT B1 ;  /* 0x0000000000017941 */ /* 0x000fea0003800200 */
.L_x_36184:
        /* <DEDUP_REMOVED lines=9> */
.L_x_36187:
[----:B------:R-:W-:Y:S01]  /*10dc0*/  IMAD.MOV.U32 R6, RZ, RZ, R5 ;  /* 0x000000ffff067224 */ /* 0x000fe200078e0005 */
[----:B------:R-:W-:Y:S01]  /*10dd0*/  MOV R12, R14 ;  /* 0x0000000e000c7202 */ /* 0x000fe20000000f00 */
[----:B------:R-:W-:Y:S02]  /*10de0*/  IMAD.MOV.U32 R3, RZ, RZ, R15 ;  /* 0x000000ffff037224 */ /* 0x000fe400078e000f */
[----:B------:R-:W-:Y:S02]  /*10df0*/  IMAD.MOV.U32 R5, RZ, RZ, R28 ;  /* 0x000000ffff057224 */ /* 0x000fe400078e001c */
[----:B------:R-:W-:-:S07]  /*10e00*/  IMAD.MOV.U32 R14, RZ, RZ, R23 ;  /* 0x000000ffff0e7224 */ /* 0x000fce00078e0017 */
.L_x_36021:
[----:B------:R-:W-:Y:S05]  /*10e10*/  BSYNC.RECONVERGENT B0 ;  /* 0x0000000000007941 */ /* 0x000fea0003800200 */
.L_x_36020:
[----:B------:R-:W-:Y:S01]  /*10e20*/  ISETP.GT.AND P0, PT, R29, 0xf, PT ;  /* 0x0000000f1d00780c */ /* 0x000fe20003f04270 */
[----:B------:R1:W2:Y:S01]  /*10e30*/  SHFL.DOWN PT, R40, R3, 0x10, 0x1f ;  /* 0x0a001f0003287f89 */ /* 0x0002a200000e0000 */
[----:B------:R-:W-:Y:S03]  /*10e40*/  BSSY.RECONVERGENT B0, `(.L_x_36188) ;  /* 0x0000364000007945 */ /* 0x000fe60003800200 */
[----:B------:R1:W3:Y:S04]  /*10e50*/  SHFL.DOWN PT, R31, R2, 0x10, 0x1f ;  /* 0x0a001f00021f7f89 */ /* 0x0002e800000e0000 */
        /* <DEDUP_REMOVED lines=42> */
.L_x_36191:
[----:B------:R-:W-:Y:S01]  /*11100*/  IMAD.MOV.U32 R3, RZ, RZ, R26 ;  /* 0x000000ffff037224 */ /* 0x000fe200078e001a */
[----:B------:R-:W-:Y:S01]  /*11110*/  MOV R26, R11 ;  /* 0x0000000b001a7202 */ /* 0x000fe20000000f00 */
[----:B------:R-:W-:Y:S02]  /*11120*/  IMAD.MOV.U32 R29, RZ, RZ, R13 ;  /* 0x000000ffff1d7224 */ /* 0x000fe400078e000d */
[----:B------:R-:W-:-:S07]  /*11130*/  IMAD.MOV.U32 R13, RZ, RZ, R24 ;  /* 0x000000ffff0d7224 */ /* 0x000fce00078e0018 */
.L_x_36192:
[----:B------:R-:W-:Y:S05]  /*11140*/  BSYNC.RECONVERGENT B1 ;  /* 0x0000000000017941 */ /* 0x000fea0003800200 */
.L_x_36190:
        /* <DEDUP_REMOVED lines=9> */
.L_x_36194:
[----:B------:R-:W-:Y:S01]  /*111e0*/  IMAD.MOV.U32 R24, RZ, RZ, R3 ;  /* 0x000000ffff187224 */ /* 0x000fe200078e0003 */
[----:B------:R-:W-:Y:S01]  /*111f0*/  MOV R11, R29 ;  /* 0x0000001d000b7202 */ /* 0x000fe20000000f00 */
[----:B------:R-:W-:Y:S02]  /*11200*/  IMAD.MOV.U32 R3, RZ, RZ, R10 ;  /* 0x000000ffff037224 */ /* 0x000fe400078e000a */
[----:B------:R-:W-:-:S07]  /*11210*/  IMAD.MOV.U32 R29, RZ, RZ, R22 ;  /* 0x000000ffff1d7224 */ /* 0x000fce00078e0016 */
.L_x_36195:
[----:B------:R-:W-:Y:S05]  /*11220*/  BSYNC.RECONVERGENT B1 ;  /* 0x0000000000017941 */ /* 0x000fea0003800200 */
.L_x_36193:
        /* <DEDUP_REMOVED lines=9> */
.L_x_36197:
[----:B------:R-:W-:Y:S01]  /*112c0*/  MOV R31, R24 ;  /* 0x00000018001f7202 */ /* 0x000fe20000000f00 */
[----:B------:R-:W-:Y:S02]  /*112d0*/  IMAD.MOV.U32 R33, RZ, RZ, R11 ;  /* 0x000000ffff217224 */ /* 0x000fe400078e000b */
[----:B------:R-:W-:Y:S02]  /*112e0*/  IMAD.MOV.U32 R24, RZ, RZ, R9 ;  /* 0x000000ffff187224 */ /* 0x000fe400078e0009 */
[----:B------:R-:W-:-:S07]  /*112f0*/  IMAD.MOV.U32 R11, RZ, RZ, R20 ;  /* 0x000000ffff0b7224 */ /* 0x000fce00078e0014 */
.L_x_36198:
[----:B------:R-:W-:Y:S05]  /*11300*/  BSYNC.RECONVERGENT B1 ;  /* 0x0000000000017941 */ /* 0x000fea0003800200 */
.L_x_36196:
        /* <DEDUP_REMOVED lines=9> */
.L_x_36200:
[----:B------:R-:W-:Y:S02]  /*113a0*/  IMAD.MOV.U32 R10, RZ, RZ, R31 ;  /* 0x000000ffff0a7224 */ /* 0x000fe400078e001f */
[----:B------:R-:W-:Y:S02]  /*113b0*/  IMAD.MOV.U32 R9, RZ, RZ, R33 ;  /* 0x000000ffff097224 */ /* 0x000fe400078e0021 */
[----:B------:R-:W-:Y:S02]  /*113c0*/  IMAD.MOV.U32 R31, RZ, RZ, R8 ;  /* 0x000000ffff1f7224 */ /* 0x000fe400078e0008 */
[----:B------:R-:W-:-:S07]  /*113d0*/  IMAD.MOV.U32 R33, RZ, RZ, R18 ;  /* 0x000000ffff217224 */ /* 0x000fce00078e0012 */
.L_x_36201:
[----:B------:R-:W-:Y:S05]  /*113e0*/  BSYNC.RECONVERGENT B1 ;  /* 0x0000000000017941 */ /* 0x000fea0003800200 */
.L_x_36199:
        /* <DEDUP_REMOVED lines=9> */
.L_x_36203:
[----:B------:R-:W-:Y:S02]  /*11480*/  IMAD.MOV.U32 R35, RZ, RZ, R10 ;  /* 0x000000ffff237224 */ /* 0x000fe400078e000a */
[----:B------:R-:W-:Y:S01]  /*11490*/  IMAD.MOV.U32 R37, RZ, RZ, R9 ;  /* 0x000000ffff257224 */ /* 0x000fe200078e0009 */
[----:B------:R-:W-:Y:S01]  /*114a0*/  MOV R9, R16 ;  /* 0x0000001000097202 */ /* 0x000fe20000000f00 */
[----:B------:R-:W-:-:S07]  /*114b0*/  IMAD.MOV.U32 R10, RZ, RZ, R7 ;  /* 0x000000ffff0a7224 */ /* 0x000fce00078e0007 */
.L_x_36204:
[----:B------:R-:W-:Y:S05]  /*114c0*/  BSYNC.RECONVERGENT B1 ;  /* 0x0000000000017941 */ /* 0x000fea0003800200 */
.L_x_36202:
        /* <DEDUP_REMOVED lines=9> */
.L_x_36206:
[----:B------:R-:W-:Y:S01]  /*11560*/  IMAD.MOV.U32 R8, RZ, RZ, R35 ;  /* 0x000000ffff087224 */ /* 0x000fe200078e0023 */
[----:B------:R-:W-:Y:S01]  /*11570*/  MOV R35, R6 ;  /* 0x0000000600237202 */ /* 0x000fe20000000f00 */
[----:B------:R-:W-:Y:S02]  /*11580*/  IMAD.MOV.U32 R7, RZ, RZ, R37 ;  /* 0x000000ffff077224 */ /* 0x000fe400078e0025 */
[----:B------:R-:W-:-:S07]  /*11590*/  IMAD.MOV.U32 R37, RZ, RZ, R14 ;  /* 0x000000ffff257224 */ /* 0x000fce00078e000e */
.L_x_36207:
[----:B------:R-:W-:Y:S05]  /*115a0*/  BSYNC.RECONVERGENT B1 ;  /* 0x0000000000017941 */ /* 0x000fea0003800200 */
.L_x_36205:
        /* <DEDUP_REMOVED lines=9> */
.L_x_36209:
[----:B------:R-:W-:Y:S01]  /*11640*/  IMAD.MOV.U32 R6, RZ, RZ, R8 ;  /* 0x000000ffff067224 */ /* 0x000fe200078e0008 */
[----:B------:R-:W-:Y:S01]  /*11650*/  MOV R14, R7 ;  /* 0x00000007000e7202 */ /* 0x000fe20000000f00 */
[----:B------:R-:W-:Y:S02]  /*11660*/  IMAD.MOV.U32 R8, RZ, RZ, R5 ;  /* 0x000000ffff087224 */ /* 0x000fe400078e0005 */
[----:B------:R-:W-:-:S07]  /*11670*/  IMAD.MOV.U32 R7, RZ, RZ, R12 ;  /* 0x000000ffff077224 */ /* 0x000fce00078e000c */
.L_x_36210:
[----:B------:R-:W-:Y:S05]  /*11680*/  BSYNC.RECONVERGENT B1 ;  /* 0x0000000000017941 */ /* 0x000fea0003800200 */
.L_x_36208:
        /* <DEDUP_REMOVED lines=16> */
.L_x_36212:
[----:B------:R-:W-:Y:S02]  /*11790*/  IMAD.MOV.U32 R5, RZ, RZ, R26 ;  /* 0x000000ffff057224 */ /* 0x000fe400078e001a */
[----:B------:R-:W-:Y:S01]  /*117a0*/  IMAD.MOV.U32 R12, RZ, RZ, R13 ;  /* 0x000000ffff0c7224 */ /* 0x000fe200078e000d */
[----:B------:R-:W-:Y:S01]  /*117b0*/  MOV R13, R29 ;  /* 0x0000001d000d7202 */ /* 0x000fe20000000f00 */
[----:B------:R-:W-:-:S07]  /*117c0*/  IMAD.MOV.U32 R26, RZ, RZ, R3 ;  /* 0x000000ffff1a7224 */ /* 0x000fce00078e0003 */
.L_x_36213:
[----:B------:R-:W-:Y:S05]  /*117d0*/  BSYNC.RECONVERGENT B1 ;  /* 0x0000000000017941 */ /* 0x000fea0003800200 */
.L_x_36211:
        /* <DEDUP_REMOVED lines=9> */
.L_x_36215:
[----:B------:R-:W-:Y:S01]  /*11870*/  IMAD.MOV.U32 R16, RZ, RZ, R5 ;  /* 0x000000ffff107224 */ /* 0x000fe200078e0005 */
[----:B------:R-:W-:Y:S01]  /*11880*/  MOV R5, R24 ;  /* 0x0000001800057202 */ /* 0x000fe20000000f00 */
[----:B------:R-:W-:Y:S02]  /*11890*/  IMAD.MOV.U32 R18, RZ, RZ, R12 ;  /* 0x000000ffff127224 */ /* 0x000fe400078e000c */
[----:B------:R-:W-:-:S07]  /*118a0*/  IMAD.MOV.U32 R12, RZ, RZ, R11 ;  /* 0x000000ffff0c7224 */ /* 0x000fce00078e000b */
.L_x_36216:
[----:B------:R-:W-:Y:S05]  /*118b0*/  BSYNC.RECONVERGENT B1 ;  /* 0x0000000000017941 */ /* 0x000fea0003800200 */
.L_x_36214:
        /* <DEDUP_REMOVED lines=9> */
.L_x_36218:
[----:B------:R-:W-:Y:S01]  /*11950*/  IMAD.MOV.U32 R3, RZ, RZ, R16 ;  /* 0x000000ffff037224 */ /* 0x000fe200078e0010 */
[----:B------:R-:W-:Y:S01]  /*11960*/  MOV R20, R18 ;  /* 0x0000001200147202 */ /* 0x000fe20000000f00 */
[----:B------:R-:W-:Y:S02]  /*11970*/  IMAD.MOV.U32 R16, RZ, RZ, R31 ;  /* 0x000000ffff107224 */ /* 0x000fe400078e001f */
[----:B------:R-:W-:-:S07]  /*11980*/  IMAD.MOV.U32 R18, RZ, RZ, R33 ;  /* 0x000000ffff127224 */ /* 0x000fce00078e0021 */
.L_x_36219:
[----:B------:R-:W-:Y:S05]  /*11990*/  BSYNC.RECONVERGENT B1 ;  /* 0x0000000000017941 */ /* 0x000fea0003800200 */
.L_x_36217:
        /* <DEDUP_REMOVED lines=9> */
.L_x_36221:
[----:B------:R-:W-:Y:S01]  /*11a30*/  MOV R22, R3 ;  /* 0x0000000300167202 */ /* 0x000fe20000000f00 */
[----:B------:R-:W-:Y:S02]  /*11a40*/  IMAD.MOV.U32 R24, RZ, RZ, R20 ;  /* 0x000000ffff187224 */ /* 0x000fe400078e0014 */
[----:B------:R-:W-:Y:S02]  /*11a50*/  IMAD.MOV.U32 R3, RZ, RZ, R10 ;  /* 0x000000ffff037224 */ /* 0x000fe400078e000a */
[----:B------:R-:W-:-:S07]  /*11a60*/  IMAD.MOV.U32 R20, RZ, RZ, R9 ;  /* 0x000000ffff147224 */ /* 0x000fce00078e0009 */
.L_x_36222:
[----:B------:R-:W-:Y:S05]  /*11a70*/  BSYNC.RECONVERGENT B1 ;  /* 0x0000000000017941 */ /* 0x000fea0003800200 */
.L_x_36220:
        /* <DEDUP_REMOVED lines=9> */
.L_x_36224:
[----:B------:R-:W-:Y:S02]  /*11b10*/  IMAD.MOV.U32 R9, RZ, RZ, R22 ;  /* 0x000000ffff097224 */ /* 0x000fe400078e0016 */
[----:B------:R-:W-:Y:S02]  /*11b20*/  IMAD.MOV.U32 R10, RZ, RZ, R24 ;  /* 0x000000ffff0a7224 */ /* 0x000fe400078e0018 */
[----:B------:R-:W-:Y:S02]  /*11b30*/  IMAD.MOV.U32 R22, RZ, RZ, R35 ;  /* 0x000000ffff167224 */ /* 0x000fe400078e0023 */
[----:B------:R-:W-:-:S07]  /*11b40*/  IMAD.MOV.U32 R24, RZ, RZ, R37 ;  /* 0x000000ffff187224 */ /* 0x000fce00078e0025 */
.L_x_36225:
[----:B------:R-:W-:Y:S05]  /*11b50*/  BSYNC.RECONVERGENT B1 ;  /* 0x0000000000017941 */ /* 0x000fea0003800200 */
.L_x_36223:
        /* <DEDUP_REMOVED lines=9> */
.L_x_36227:
[----:B------:R-:W-:Y:S02]  /*11bf0*/  IMAD.MOV.U32 R11, RZ, RZ, R9 ;  /* 0x000000ffff0b7224 */ /* 0x000fe400078e0009 */
[----:B------:R-:W-:Y:S01]  /*11c00*/  IMAD.MOV.U32 R29, RZ, RZ, R10 ;  /* 0x000000ffff1d7224 */ /* 0x000fe200078e000a */
[----:B------:R-:W-:Y:S01]  /*11c10*/  MOV R10, R7 ;  /* 0x00000007000a7202 */ /* 0x000fe20000000f00 */
[----:B------:R-:W-:-:S07]  /*11c20*/  IMAD.MOV.U32 R9, RZ, RZ, R8 ;  /* 0x000000ffff097224 */ /* 0x000fce00078e0008 */
.L_x_36228:
[----:B------:R-:W-:Y:S05]  /*11c30*/  BSYNC.RECONVERGENT B1 ;  /* 0x0000000000017941 */ /* 0x000fea0003800200 */
.L_x_36226:
        /* <DEDUP_REMOVED lines=9> */
.L_x_36230:
[----:B------:R-:W-:Y:S01]  /*11cd0*/  IMAD.MOV.U32 R7, RZ, RZ, R11 ;  /* 0x000000ffff077224 */ /* 0x000fe200078e000b */
[----:B------:R-:W-:Y:S01]  /*11ce0*/  MOV R11, R6 ;  /* 0x00000006000b7202 */ /* 0x000fe20000000f00 */
[----:B------:R-:W-:Y:S02]  /*11cf0*/  IMAD.MOV.U32 R8, RZ, RZ, R29 ;  /* 0x000000ffff087224 */ /* 0x000fe400078e001d */
[----:B------:R-:W-:-:S07]  /*11d00*/  IMAD.MOV.U32 R29, RZ, RZ, R14 ;  /* 0x000000ffff1d7224 */ /* 0x000fce00078e000e */
.L_x_36231:
[----:B------:R-:W-:Y:S05]  /*11d10*/  BSYNC.RECONVERGENT B1 ;  /* 0x0000000000017941 */ /* 0x000fea0003800200 */
.L_x_36229:
        /* <DEDUP_REMOVED lines=16> */
.L_x_36233:
[----:B------:R-:W-:Y:S02]  /*11e20*/  IMAD.MOV.U32 R25, RZ, RZ, R26 ;  /* 0x000000ffff197224 */ /* 0x000fe400078e001a */
[----:B------:R-:W-:Y:S02]  /*11e30*/  IMAD.MOV.U32 R6, RZ, RZ, R13 ;  /* 0x000000ffff067224 */ /* 0x000fe400078e000d */
[----:B------:R-:W-:Y:S02]  /*11e40*/  IMAD.MOV.U32 R26, RZ, RZ, R5 ;  /* 0x000000ffff1a7224 */ /* 0x000fe400078e0005 */
[----:B------:R-:W-:-:S07]  /*11e50*/  IMAD.MOV.U32 R13, RZ, RZ, R12 ;  /* 0x000000ffff0d7224 */ /* 0x000fce00078e000c */
.L_x_36234:
[----:B------:R-:W-:Y:S05]  /*11e60*/  BSYNC.RECONVERGENT B1 ;  /* 0x0000000000017941 */ /* 0x000fea0003800200 */
.L_x_36232:
        /* <DEDUP_REMOVED lines=9> */
.L_x_36236:
[----:B------:R-:W-:Y:S02]  /*11f00*/  IMAD.MOV.U32 R12, RZ, RZ, R25 ;  /* 0x000000ffff0c7224 */ /* 0x000fe400078e0019 */
[----:B------:R-:W-:Y:S01]  /*11f10*/  IMAD.MOV.U32 R5, RZ, RZ, R6 ;  /* 0x000000ffff057224 */ /* 0x000fe200078e0006 */
[----:B------:R-:W-:Y:S01]  /*11f20*/  MOV R6, R18 ;  /* 0x0000001200067202 */ /* 0x000fe20000000f00 */
[----:B------:R-:W-:-:S07]  /*11f30*/  IMAD.MOV.U32 R25, RZ, RZ, R16 ;  /* 0x000000ffff197224 */ /* 0x000fce00078e0010 */
.L_x_36237:
[----:B------:R-:W-:Y:S05]  /*11f40*/  BSYNC.RECONVERGENT B1 ;  /* 0x0000000000017941 */ /* 0x000fea0003800200 */
.L_x_36235:
        /* <DEDUP_REMOVED lines=9> */
.L_x_36239:
[----:B------:R-:W-:Y:S01]  /*11fe0*/  IMAD.MOV.U32 R31, RZ, RZ, R12 ;  /* 0x000000ffff1f7224 */ /* 0x000fe200078e000c */
[----:B------:R-:W-:Y:S01]  /*11ff0*/  MOV R12, R3 ;  /* 0x00000003000c7202 */ /* 0x000fe20000000f00 */
[----:B------:R-:W-:Y:S02]  /*12000*/  IMAD.MOV.U32 R33, RZ, RZ, R5 ;  /* 0x000000ffff217224 */ /* 0x000fe400078e0005 */
[----:B------:R-:W-:-:S07]  /*12010*/  IMAD.MOV.U32 R5, RZ, RZ, R20 ;  /* 0x000000ffff057224 */ /* 0x000fce00078e0014 */
.L_x_36240:
[----:B------:R-:W-:Y:S05]  /*12020*/  BSYNC.RECONVERGENT B1 ;  /* 0x0000000000017941 */ /* 0x000fea0003800200 */
.L_x_36238:
        /* <DEDUP_REMOVED lines=9> */
.L_x_36242:
[----:B------:R-:W-:Y:S01]  /*120c0*/  IMAD.MOV.U32 R14, RZ, RZ, R31 ;  /* 0x000000ffff0e7224 */ /* 0x000fe200078e001f */
[----:B------:R-:W-:Y:S01]  /*120d0*/  MOV R3, R33 ;  /* 0x0000002100037202 */ /* 0x000fe20000000f00 */
[----:B------:R-:W-:Y:S02]  /*120e0*/  IMAD.MOV.U32 R31, RZ, RZ, R22 ;  /* 0x000000ffff1f7224 */ /* 0x000fe400078e0016 */
[----:B------:R-:W-:-:S07]  /*120f0*/  IMAD.MOV.U32 R33, RZ, RZ, R24 ;  /* 0x000000ffff217224 */ /* 0x000fce00078e0018 */
.L_x_36243:
[----:B------:R-:W-:Y:S05]  /*12100*/  BSYNC.RECONVERGENT B1 ;  /* 0x0000000000017941 */ /* 0x000fea0003800200 */
.L_x_36241:
        /* <DEDUP_REMOVED lines=9> */
.L_x_36245:
[----:B------:R-:W-:Y:S01]  /*121a0*/  MOV R16, R14 ;  /* 0x0000000e00107202 */ /* 0x000fe20000000f00 */
[----:B------:R-:W-:Y:S02]  /*121b0*/  IMAD.MOV.U32 R18, RZ, RZ, R3 ;  /* 0x000000ffff127224 */ /* 0x000fe400078e0003 */
[----:B------:R-:W-:Y:S02]  /*121c0*/  IMAD.MOV.U32 R14, RZ, RZ, R9 ;  /* 0x000000ffff0e7224 */ /* 0x000fe400078e0009 */
[----:B------:R-:W-:-:S07]  /*121d0*/  IMAD.MOV.U32 R3, RZ, RZ, R10 ;  /* 0x000000ffff037224 */ /* 0x000fce00078e000a */
.L_x_36246:
[----:B------:R-:W-:Y:S05]  /*121e0*/  BSYNC.RECONVERGENT B1 ;  /* 0x0000000000017941 */ /* 0x000fea0003800200 */
.L_x_36244:
        /* <DEDUP_REMOVED lines=9> */
.L_x_36248:
[----:B------:R-:W-:Y:S02]  /*12280*/  IMAD.MOV.U32 R10, RZ, RZ, R16 ;  /* 0x000000ffff0a7224 */ /* 0x000fe400078e0010 */
[----:B------:R-:W-:Y:S02]  /*12290*/  IMAD.MOV.U32 R9, RZ, RZ, R18 ;  /* 0x000000ffff097224 */ /* 0x000fe400078e0012 */
[----:B------:R-:W-:Y:S02]  /*122a0*/  IMAD.MOV.U32 R16, RZ, RZ, R11 ;  /* 0x000000ffff107224 */ /* 0x000fe400078e000b */
[----:B------:R-:W-:-:S07]  /*122b0*/  IMAD.MOV.U32 R18, RZ, RZ, R29 ;  /* 0x000000ffff127224 */ /* 0x000fce00078e001d */
.L_x_36249:
[----:B------:R-:W-:Y:S05]  /*122c0*/  BSYNC.RECONVERGENT B1 ;  /* 0x0000000000017941 */ /* 0x000fea0003800200 */
.L_x_36247:
        /* <DEDUP_REMOVED lines=9> */
.L_x_36251:
[----:B------:R-:W-:Y:S02]  /*12360*/  IMAD.MOV.U32 R11, RZ, RZ, R10 ;  /* 0x000000ffff0b7224 */ /* 0x000fe400078e000a */
[----:B------:R-:W-:Y:S01]  /*12370*/  IMAD.MOV.U32 R20, RZ, RZ, R9 ;  /* 0x000000ffff147224 */ /* 0x000fe200078e0009 */
[----:B------:R-:W-:Y:S01]  /*12380*/  MOV R9, R8 ;  /* 0x0000000800097202 */ /* 0x000fe20000000f00 */
[----:B------:R-:W-:-:S07]  /*12390*/  IMAD.MOV.U32 R10, RZ, RZ, R7 ;  /* 0x000000ffff0a7224 */ /* 0x000fce00078e0007 */
.L_x_36252:
[----:B------:R-:W-:Y:S05]  /*123a0*/  BSYNC.RECONVERGENT B1 ;  /* 0x0000000000017941 */ /* 0x000fea0003800200 */
.L_x_36250:
        /* <DEDUP_REMOVED lines=16> */
.L_x_36254:
[----:B------:R-:W-:Y:S01]  /*124b0*/  MOV R7, R26 ;  /* 0x0000001a00077202 */ /* 0x000fe20000000f00 */
[----:B------:R-:W-:Y:S02]  /*124c0*/  IMAD.MOV.U32 R8, RZ, RZ, R13 ;  /* 0x000000ffff087224 */ /* 0x000fe400078e000d */
[----:B------:R-:W-:Y:S02]  /*124d0*/  IMAD.MOV.U32 R26, RZ, RZ, R25 ;  /* 0x000000ffff1a7224 */ /* 0x000fe400078e0019 */
[----:B------:R-:W-:-:S07]  /*124e0*/  IMAD.MOV.U32 R13, RZ, RZ, R6 ;  /* 0x000000ffff0d7224 */ /* 0x000fce00078e0006 */
.L_x_36255:
[----:B------:R-:W-:Y:S05]  /*124f0*/  BSYNC.RECONVERGENT B1 ;  /* 0x0000000000017941 */ /* 0x000fea0003800200 */
.L_x_36253:
        /* <DEDUP_REMOVED lines=9> */
.L_x_36257:
[----:B------:R-:W-:Y:S02]  /*12590*/  IMAD.MOV.U32 R6, RZ, RZ, R7 ;  /* 0x000000ffff067224 */ /* 0x000fe400078e0007 */
[----:B------:R-:W-:Y:S02]  /*125a0*/  IMAD.MOV.U32 R22, RZ, RZ, R8 ;  /* 0x000000ffff167224 */ /* 0x000fe400078e0008 */
[----:B------:R-:W-:Y:S02]  /*125b0*/  IMAD.MOV.U32 R7, RZ, RZ, R12 ;  /* 0x000000ffff077224 */ /* 0x000fe400078e000c */
[----:B------:R-:W-:-:S07]  /*125c0*/  IMAD.MOV.U32 R8, RZ, RZ, R5 ;  /* 0x000000ffff087224 */ /* 0x000fce00078e0005 */
.L_x_36258:
[----:B------:R-:W-:Y:S05]  /*125d0*/  BSYNC.RECONVERGENT B1 ;  /* 0x0000000000017941 */ /* 0x000fea0003800200 */
.L_x_36256:
        /* <DEDUP_REMOVED lines=9> */
.L_x_36260:
[----:B------:R-:W-:Y:S02]  /*12670*/  IMAD.MOV.U32 R5, RZ, RZ, R6 ;  /* 0x000000ffff057224 */ /* 0x000fe400078e0006 */
[----:B------:R-:W-:Y:S01]  /*12680*/  IMAD.MOV.U32 R12, RZ, RZ, R22 ;  /* 0x000000ffff0c7224 */ /* 0x000fe200078e0016 */
[----:B------:R-:W-:Y:S01]  /*12690*/  MOV R22, R33 ;  /* 0x0000002100167202 */ /* 0x000fe20000000f00 */
[----:B------:R-:W-:-:S07]  /*126a0*/  IMAD.MOV.U32 R6, RZ, RZ, R31 ;  /* 0x000000ffff067224 */ /* 0x000fce00078e001f */
.L_x_36261:
[----:B------:R-:W-:Y:S05]  /*126b0*/  BSYNC.RECONVERGENT B1 ;  /* 0x0000000000017941 */ /* 0x000fea0003800200 */
.L_x_36259:
        /* <DEDUP_REMOVED lines=9> */
.L_x_36263:
[----:B------:R-:W-:Y:S01]  /*12750*/  IMAD.MOV.U32 R23, RZ, RZ, R5 ;  /* 0x000000ffff177224 */ /* 0x000fe200078e0005 */
[----:B------:R-:W-:Y:S01]  /*12760*/  MOV R5, R14 ;  /* 0x0000000e00057202 */ /* 0x000fe20000000f00 */
[----:B------:R-:W-:Y:S02]  /*12770*/  IMAD.MOV.U32 R25, RZ, RZ, R12 ;  /* 0x000000ffff197224 */ /* 0x000fe400078e000c */
[----:B------:R-:W-:-:S07]  /*12780*/  IMAD.MOV.U32 R12, RZ, RZ, R3 ;  /* 0x000000ffff0c7224 */ /* 0x000fce00078e0003 */
.L_x_36264:
[----:B------:R-:W-:Y:S05]  /*12790*/  BSYNC.RECONVERGENT B1 ;  /* 0x0000000000017941 */ /* 0x000fea0003800200 */
.L_x_36262:
        /* <DEDUP_REMOVED lines=9> */
.L_x_36266:
[----:B------:R-:W-:Y:S01]  /*12830*/  IMAD.MOV.U32 R3, RZ, RZ, R23 ;  /* 0x000000ffff037224 */ /* 0x000fe200078e0017 */
[----:B------:R-:W-:Y:S01]  /*12840*/  MOV R14, R25 ;  /* 0x00000019000e7202 */ /* 0x000fe20000000f00 */
[----:B------:R-:W-:Y:S02]  /*12850*/  IMAD.MOV.U32 R23, RZ, RZ, R16 ;  /* 0x000000ffff177224 */ /* 0x000fe400078e0010 */
[----:B------:R-:W-:-:S07]  /*12860*/  IMAD.MOV.U32 R25, RZ, RZ, R18 ;  /* 0x000000ffff197224 */ /* 0x000fce00078e0012 */
.L_x_36267:
[----:B------:R-:W-:Y:S05]  /*12870*/  BSYNC.RECONVERGENT B1 ;  /* 0x0000000000017941 */ /* 0x000fea0003800200 */
.L_x_36265:
        /* <DEDUP_REMOVED lines=9> */
.L_x_36269:
[----:B------:R-:W-:Y:S01]  /*12910*/  MOV R16, R3 ;  /* 0x0000000300107202 */ /* 0x000fe20000000f00 */
[----:B------:R-:W-:Y:S02]  /*12920*/  IMAD.MOV.U32 R29, RZ, RZ, R14 ;  /* 0x000000ffff1d7224 */ /* 0x000fe400078e000e */
[----:B------:R-:W-:Y:S02]  /*12930*/  IMAD.MOV.U32 R3, RZ, RZ, R10 ;  /* 0x000000ffff037224 */ /* 0x000fe400078e000a */
[----:B------:R-:W-:-:S07]  /*12940*/  IMAD.MOV.U32 R14, RZ, RZ, R9 ;  /* 0x000000ffff0e7224 */ /* 0x000fce00078e0009 */
.L_x_36270:
[----:B------:R-:W-:Y:S05]  /*12950*/  BSYNC.RECONVERGENT B1 ;  /* 0x0000000000017941 */ /* 0x000fea0003800200 */
.L_x_36268:
        /* <DEDUP_REMOVED lines=9> */
.L_x_36272:
[----:B------:R-:W-:Y:S02]  /*129f0*/  IMAD.MOV.U32 R9, RZ, RZ, R16 ;  /* 0x000000ffff097224 */ /* 0x000fe400078e0010 */
[----:B------:R-:W-:Y:S02]  /*12a00*/  IMAD.MOV.U32 R10, RZ, RZ, R29 ;  /* 0x000000ffff0a7224 */ /* 0x000fe400078e001d */
[----:B------:R-:W-:Y:S02]  /*12a10*/  IMAD.MOV.U32 R16, RZ, RZ, R11 ;  /* 0x000000ffff107224 */ /* 0x000fe400078e000b */
[----:B------:R-:W-:-:S07]  /*12a20*/  IMAD.MOV.U32 R29, RZ, RZ, R20 ;  /* 0x000000ffff1d7224 */ /* 0x000fce00078e0014 */
.L_x_36273:
[----:B------:R-:W-:Y:S05]  /*12a30*/  BSYNC.RECONVERGENT B1 ;  /* 0x0000000000017941 */ /* 0x000fea0003800200 */
.L_x_36271:
        /* <DEDUP_REMOVED lines=16> */
.L_x_36275:
[----:B------:R-:W-:Y:S01]  /*12b40*/  IMAD.MOV.U32 R11, RZ, RZ, R26 ;  /* 0x000000ffff0b7224 */ /* 0x000fe200078e001a */
[----:B------:R-:W-:Y:S01]  /*12b50*/  MOV R18, R13 ;  /* 0x0000000d00127202 */ /* 0x000fe20000000f00 */
[----:B------:R-:W-:Y:S02]  /*12b60*/  IMAD.MOV.U32 R26, RZ, RZ, R7 ;  /* 0x000000ffff1a7224 */ /* 0x000fe400078e0007 */
[----:B------:R-:W-:-:S07]  /*12b70*/  IMAD.MOV.U32 R13, RZ, RZ, R8 ;  /* 0x000000ffff0d7224 */ /* 0x000fce00078e0008 */
.L_x_36276:
[----:B------:R-:W-:Y:S05]  /*12b80*/  BSYNC.RECONVERGENT B1 ;  /* 0x0000000000017941 */ /* 0x000fea0003800200 */
.L_x_36274:
        /* <DEDUP_REMOVED lines=9> */
.L_x_36278:
[----:B------:R-:W-:Y:S01]  /*12c20*/  MOV R8, R11 ;  /* 0x0000000b00087202 */ /* 0x000fe20000000f00 */
[----:B------:R-:W-:Y:S02]  /*12c30*/  IMAD.MOV.U32 R7, RZ, RZ, R18 ;  /* 0x000000ffff077224 */ /* 0x000fe400078e0012 */
[----:B------:R-:W-:Y:S02]  /*12c40*/  IMAD.MOV.U32 R11, RZ, RZ, R6 ;  /* 0x000000ffff0b7224 */ /* 0x000fe400078e0006 */
[----:B------:R-:W-:-:S07]  /*12c50*/  IMAD.MOV.U32 R18, RZ, RZ, R22 ;  /* 0x000000ffff127224 */ /* 0x000fce00078e0016 */
.L_x_36279:
[----:B------:R-:W-:Y:S05]  /*12c60*/  BSYNC.RECONVERGENT B1 ;  /* 0x0000000000017941 */ /* 0x000fea0003800200 */
.L_x_36277:
        /* <DEDUP_REMOVED lines=9> */
.L_x_36281:
[----:B------:R-:W-:Y:S02]  /*12d00*/  IMAD.MOV.U32 R6, RZ, RZ, R8 ;  /* 0x000000ffff067224 */ /* 0x000fe400078e0008 */
[----:B------:R-:W-:Y:S02]  /*12d10*/  IMAD.MOV.U32 R20, RZ, RZ, R7 ;  /* 0x000000ffff147224 */ /* 0x000fe400078e0007 */
[----:B------:R-:W-:Y:S02]  /*12d20*/  IMAD.MOV.U32 R8, RZ, RZ, R5 ;  /* 0x000000ffff087224 */ /* 0x000fe400078e0005 */
[----:B------:R-:W-:-:S07]  /*12d30*/  IMAD.MOV.U32 R7, RZ, RZ, R12 ;  /* 0x000000ffff077224 */ /* 0x000fce00078e000c */
.L_x_36282:
[----:B------:R-:W-:Y:S05]  /*12d40*/  BSYNC.RECONVERGENT B1 ;  /* 0x0000000000017941 */ /* 0x000fea0003800200 */
.L_x_36280:
        /* <DEDUP_REMOVED lines=9> */
.L_x_36284:
[----:B------:R-:W-:Y:S02]  /*12de0*/  IMAD.MOV.U32 R12, RZ, RZ, R6 ;  /* 0x000000ffff0c7224 */ /* 0x000fe400078e0006 */
[----:B------:R-:W-:Y:S01]  /*12df0*/  IMAD.MOV.U32 R5, RZ, RZ, R20 ;  /* 0x000000ffff057224 */ /* 0x000fe200078e0014 */
[----:B------:R-:W-:Y:S01]  /*12e00*/  MOV R20, R25 ;  /* 0x0000001900147202 */ /* 0x000fe20000000f00 */
[----:B------:R-:W-:-:S07]  /*12e10*/  IMAD.MOV.U32 R6, RZ, RZ, R23 ;  /* 0x000000ffff067224 */ /* 0x000fce00078e0017 */
.L_x_36285:
[----:B------:R-:W-:Y:S05]  /*12e20*/  BSYNC.RECONVERGENT B1 ;  /* 0x0000000000017941 */ /* 0x000fea0003800200 */
.L_x_36283:
        /* <DEDUP_REMOVED lines=9> */
.L_x_36287:
[----:B------:R-:W-:Y:S01]  /*12ec0*/  IMAD.MOV.U32 R21, RZ, RZ, R12 ;  /* 0x000000ffff157224 */ /* 0x000fe200078e000c */
[----:B------:R-:W-:Y:S01]  /*12ed0*/  MOV R12, R3 ;  /* 0x00000003000c7202 */ /* 0x000fe20000000f00 */
[----:B------:R-:W-:Y:S02]  /*12ee0*/  IMAD.MOV.U32 R22, RZ, RZ, R5 ;  /* 0x000000ffff167224 */ /* 0x000fe400078e0005 */
[----:B------:R-:W-:-:S07]  /*12ef0*/  IMAD.MOV.U32 R5, RZ, RZ, R14 ;  /* 0x000000ffff057224 */ /* 0x000fce00078e000e */
.L_x_36288:
[----:B------:R-:W-:Y:S05]  /*12f00*/  BSYNC.RECONVERGENT B1 ;  /* 0x0000000000017941 */ /* 0x000fea0003800200 */
.L_x_36286:
        /* <DEDUP_REMOVED lines=9> */
.L_x_36290:
[----:B------:R-:W-:Y:S01]  /*12fa0*/  IMAD.MOV.U32 R14, RZ, RZ, R21 ;  /* 0x000000ffff0e7224 */ /* 0x000fe200078e0015 */
[----:B------:R-:W-:Y:S01]  /*12fb0*/  MOV R3, R22 ;  /* 0x0000001600037202 */ /* 0x000fe20000000f00 */
[----:B------:R-:W-:Y:S02]  /*12fc0*/  IMAD.MOV.U32 R21, RZ, RZ, R16 ;  /* 0x000000ffff157224 */ /* 0x000fe400078e0010 */
[----:B------:R-:W-:-:S07]  /*12fd0*/  IMAD.MOV.U32 R22, RZ, RZ, R29 ;  /* 0x000000ffff167224 */ /* 0x000fce00078e001d */
.L_x_36291:
[----:B------:R-:W-:Y:S05]  /*12fe0*/  BSYNC.RECONVERGENT B1 ;  /* 0x0000000000017941 */ /* 0x000fea0003800200 */
.L_x_36289:
        /* <DEDUP_REMOVED lines=9> */
.L_x_36293:
[----:B------:R-:W-:Y:S01]  /*13080*/  MOV R16, R14 ;  /* 0x0000000e00107202 */ /* 0x000fe20000000f00 */
[----:B------:R-:W-:Y:S02]  /*13090*/  IMAD.MOV.U32 R23, RZ, RZ, R3 ;  /* 0x000000ffff177224 */ /* 0x000fe400078e0003 */
[----:B------:R-:W-:Y:S02]  /*130a0*/  IMAD.MOV.U32 R14, RZ, RZ, R9 ;  /* 0x000000ffff0e7224 */ /* 0x000fe400078e0009 */
[----:B------:R-:W-:-:S07]  /*130b0*/  IMAD.MOV.U32 R3, RZ, RZ, R10 ;  /* 0x000000ffff037224 */ /* 0x000fce00078e000a */
.L_x_36294:
[----:B------:R-:W-:Y:S05]  /*130c0*/  BSYNC.RECONVERGENT B1 ;  /* 0x0000000000017941 */ /* 0x000fea0003800200 */
.L_x_36292:
        /* <DEDUP_REMOVED lines=16> */
.L_x_36296:
[----:B------:R-:W-:Y:S01]  /*131d0*/  IMAD.MOV.U32 R9, RZ, RZ, R26 ;  /* 0x000000ffff097224 */ /* 0x000fe200078e001a */
[----:B------:R-:W-:Y:S01]  /*131e0*/  MOV R26, R11 ;  /* 0x0000000b001a7202 */ /* 0x000fe20000000f00 */
[----:B------:R-:W-:Y:S02]  /*131f0*/  IMAD.MOV.U32 R10, RZ, RZ, R13 ;  /* 0x000000ffff0a7224 */ /* 0x000fe400078e000d */
[----:B------:R-:W-:-:S07]  /*13200*/  IMAD.MOV.U32 R13, RZ, RZ, R18 ;  /* 0x000000ffff0d7224 */ /* 0x000fce00078e0012 */
.L_x_36297:
[----:B------:R-:W-:Y:S05]  /*13210*/  BSYNC.RECONVERGENT B1 ;  /* 0x0000000000017941 */ /* 0x000fea0003800200 */
.L_x_36295:
        /* <DEDUP_REMOVED lines=9> */
.L_x_36299:
[----:B------:R-:W-:Y:S01]  /*132b0*/  IMAD.MOV.U32 R11, RZ, RZ, R9 ;  /* 0x000000ffff0b7224 */ /* 0x000fe200078e0009 */
[----:B------:R-:W-:Y:S01]  /*132c0*/  MOV R19, R10 ;  /* 0x0000000a00137202 */ /* 0x000fe20000000f00 */
[----:B------:R-:W-:Y:S02]  /*132d0*/  IMAD.MOV.U32 R9, RZ, RZ, R8 ;  /* 0x000000ffff097224 */ /* 0x000fe400078e0008 */
[----:B------:R-:W-:-:S07]  /*132e0*/  IMAD.MOV.U32 R10, RZ, RZ, R7 ;  /* 0x000000ffff0a7224 */ /* 0x000fce00078e0007 */
.L_x_36300:
[----:B------:R-:W-:Y:S05]  /*132f0*/  BSYNC.RECONVERGENT B1 ;  /* 0x0000000000017941 */ /* 0x000fea0003800200 */
.L_x_36298:
        /* <DEDUP_REMOVED lines=9> */
.L_x_36302:
[----:B------:R-:W-:Y:S01]  /*13390*/  MOV R7, R11 ;  /* 0x0000000b00077202 */ /* 0x000fe20000000f00 */
[----:B------:R-:W-:Y:S02]  /*133a0*/  IMAD.MOV.U32 R8, RZ, RZ, R19 ;  /* 0x000000ffff087224 */ /* 0x000fe400078e0013 */
[----:B------:R-:W-:Y:S02]  /*133b0*/  IMAD.MOV.U32 R11, RZ, RZ, R6 ;  /* 0x000000ffff0b7224 */ /* 0x000fe400078e0006 */
[----:B------:R-:W-:-:S07]  /*133c0*/  IMAD.MOV.U32 R19, RZ, RZ, R20 ;  /* 0x000000ffff137224 */ /* 0x000fce00078e0014 */
.L_x_36303:
[----:B------:R-:W-:Y:S05]  /*133d0*/  BSYNC.RECONVERGENT B1 ;  /* 0x0000000000017941 */ /* 0x000fea0003800200 */
.L_x_36301:
        /* <DEDUP_REMOVED lines=9> */
.L_x_36305:
[----:B------:R-:W-:Y:S02]  /*13470*/  IMAD.MOV.U32 R6, RZ, RZ, R7 ;  /* 0x000000ffff067224 */ /* 0x000fe400078e0007 */
[----:B------:R-:W-:Y:S02]  /*13480*/  IMAD.MOV.U32 R25, RZ, RZ, R8 ;  /* 0x000000ffff197224 */ /* 0x000fe400078e0008 */
[----:B------:R-:W-:Y:S02]  /*13490*/  IMAD.MOV.U32 R7, RZ, RZ, R12 ;  /* 0x000000ffff077224 */ /* 0x000fe400078e000c */
[----:B------:R-:W-:-:S07]  /*134a0*/  IMAD.MOV.U32 R8, RZ, RZ, R5 ;  /* 0x000000ffff087224 */ /* 0x000fce00078e0005 */
.L_x_36306:
[----:B------:R-:W-:Y:S05]  /*134b0*/  BSYNC.RECONVERGENT B1 ;  /* 0x0000000000017941 */ /* 0x000fea0003800200 */
.L_x_36304:
        /* <DEDUP_REMOVED lines=9> */
.L_x_36308:
[----:B------:R-:W-:Y:S02]  /*13550*/  IMAD.MOV.U32 R5, RZ, RZ, R6 ;  /* 0x000000ffff057224 */ /* 0x000fe400078e0006 */
[----:B------:R-:W-:Y:S01]  /*13560*/  IMAD.MOV.U32 R12, RZ, RZ, R25 ;  /* 0x000000ffff0c7224 */ /* 0x000fe200078e0019 */
[----:B------:R-:W-:Y:S01]  /*13570*/  MOV R25, R22 ;  /* 0x0000001600197202 */ /* 0x000fe20000000f00 */
[----:B------:R-:W-:-:S07]  /*13580*/  IMAD.MOV.U32 R6, RZ, RZ, R21 ;  /* 0x000000ffff067224 */ /* 0x000fce00078e0015 */
.L_x_36309:
[----:B------:R-:W-:Y:S05]  /*13590*/  BSYNC.RECONVERGENT B1 ;  /* 0x0000000000017941 */ /* 0x000fea0003800200 */
.L_x_36307:
        /* <DEDUP_REMOVED lines=9> */
.L_x_36311:
[----:B------:R-:W-:Y:S01]  /*13630*/  IMAD.MOV.U32 R21, RZ, RZ, R5 ;  /* 0x000000ffff157224 */ /* 0x000fe200078e0005 */
[----:B------:R-:W-:Y:S01]  /*13640*/  MOV R5, R14 ;  /* 0x0000000e00057202 */ /* 0x000fe20000000f00 */
[----:B------:R-:W-:Y:S02]  /*13650*/  IMAD.MOV.U32 R18, RZ, RZ, R12 ;  /* 0x000000ffff127224 */ /* 0x000fe400078e000c */
[----:B------:R-:W-:-:S07]  /*13660*/  IMAD.MOV.U32 R12, RZ, RZ, R3 ;  /* 0x000000ffff0c7224 */ /* 0x000fce00078e0003 */
.L_x_36312:
[----:B------:R-:W-:Y:S05]  /*13670*/  BSYNC.RECONVERGENT B1 ;  /* 0x0000000000017941 */ /* 0x000fea0003800200 */
.L_x_36310:
        /* <DEDUP_REMOVED lines=9> */
.L_x_36314:
[----:B------:R-:W-:Y:S01]  /*13710*/  IMAD.MOV.U32 R3, RZ, RZ, R21 ;  /* 0x000000ffff037224 */ /* 0x000fe200078e0015 */
[----:B------:R-:W-:Y:S01]  /*13720*/  MOV R14, R18 ;  /* 0x00000012000e7202 */ /* 0x000fe20000000f00 */
[----:B------:R-:W-:Y:S02]  /*13730*/  IMAD.MOV.U32 R21, RZ, RZ, R16 ;  /* 0x000000ffff157224 */ /* 0x000fe400078e0010 */
[----:B------:R-:W-:-:S07]  /*13740*/  IMAD.MOV.U32 R18, RZ, RZ, R23 ;  /* 0x000000ffff127224 */ /* 0x000fce00078e0017 */
.L_x_36315:
[----:B------:R-:W-:Y:S05]  /*13750*/  BSYNC.RECONVERGENT B1 ;  /* 0x0000000000017941 */ /* 0x000fea0003800200 */
.L_x_36313:
        /* <DEDUP_REMOVED lines=16> */
.L_x_36317:
[----:B------:R-:W-:Y:S02]  /*13860*/  IMAD.MOV.U32 R16, RZ, RZ, R26 ;  /* 0x000000ffff107224 */ /* 0x000fe400078e001a */
[----:B------:R-:W-:Y:S01]  /*13870*/  IMAD.MOV.U32 R20, RZ, RZ, R13 ;  /* 0x000000ffff147224 */ /* 0x000fe200078e000d */
[----:B------:R-:W-:Y:S01]  /*13880*/  MOV R13, R10 ;  /* 0x0000000a000d7202 */ /* 0x000fe20000000f00 */
[----:B------:R-:W-:-:S07]  /*13890*/  IMAD.MOV.U32 R26, RZ, RZ, R9 ;  /* 0x000000ffff1a7224 */ /* 0x000fce00078e0009 */
.L_x_36318:
[----:B------:R-:W-:Y:S05]  /*138a0*/  BSYNC.RECONVERGENT B1 ;  /* 0x0000000000017941 */ /* 0x000fea0003800200 */
.L_x_36316:
        /* <DEDUP_REMOVED lines=9> */
.L_x_36320:
[----:B------:R-:W-:Y:S01]  /*13940*/  IMAD.MOV.U32 R30, RZ, RZ, R16 ;  /* 0x000000ffff1e7224 */ /* 0x000fe200078e0010 */
[----:B------:R-:W-:Y:S01]  /*13950*/  MOV R16, R11 ;  /* 0x0000000b00107202 */ /* 0x000fe20000000f00 */
[----:B------:R-:W-:Y:S02]  /*13960*/  IMAD.MOV.U32 R9, RZ, RZ, R20 ;  /* 0x000000ffff097224 */ /* 0x000fe400078e0014 */
[----:B------:R-:W-:-:S07]  /*13970*/  IMAD.MOV.U32 R20, RZ, RZ, R19 ;  /* 0x000000ffff147224 */ /* 0x000fce00078e0013 */
.L_x_36321:
[----:B------:R-:W-:Y:S05]  /*13980*/  BSYNC.RECONVERGENT B1 ;  /* 0x0000000000017941 */ /* 0x000fea0003800200 */
.L_x_36319:
        /* <DEDUP_REMOVED lines=9> */
.L_x_36323:
[----:B------:R-:W-:Y:S01]  /*13a20*/  IMAD.MOV.U32 R17, RZ, RZ, R30 ;  /* 0x000000ffff117224 */ /* 0x000fe200078e001e */
[----:B------:R-:W-:Y:S01]  /*13a30*/  MOV R19, R9 ;  /* 0x0000000900137202 */ /* 0x000fe20000000f00 */
[----:B------:R-:W-:Y:S02]  /*13a40*/  IMAD.MOV.U32 R30, RZ, RZ, R7 ;  /* 0x000000ffff1e7224 */ /* 0x000fe400078e0007 */
[----:B------:R-:W-:-:S07]  /*13a50*/  IMAD.MOV.U32 R9, RZ, RZ, R8 ;  /* 0x000000ffff097224 */ /* 0x000fce00078e0008 */
.L_x_36324:
[----:B------:R-:W-:Y:S05]  /*13a60*/  BSYNC.RECONVERGENT B1 ;  /* 0x0000000000017941 */ /* 0x000fea0003800200 */
.L_x_36322:
        /* <DEDUP_REMOVED lines=9> */
.L_x_36326:
[----:B------:R-:W-:Y:S01]  /*13b00*/  MOV R32, R17 ;  /* 0x0000001100207202 */ /* 0x000fe20000000f00 */
[----:B------:R-:W-:Y:S02]  /*13b10*/  IMAD.MOV.U32 R7, RZ, RZ, R19 ;  /* 0x000000ffff077224 */ /* 0x000fe400078e0013 */
[----:B------:R-:W-:Y:S02]  /*13b20*/  IMAD.MOV.U32 R17, RZ, RZ, R6 ;  /* 0x000000ffff117224 */ /* 0x000fe400078e0006 */
[----:B------:R-:W-:-:S07]  /*13b30*/  IMAD.MOV.U32 R19, RZ, RZ, R25 ;  /* 0x000000ffff137224 */ /* 0x000fce00078e0019 */
.L_x_36327:
[----:B------:R-:W-:Y:S05]  /*13b40*/  BSYNC.RECONVERGENT B1 ;  /* 0x0000000000017941 */ /* 0x000fea0003800200 */
.L_x_36325:
        /* <DEDUP_REMOVED lines=9> */
.L_x_36329:
[----:B------:R-:W-:Y:S02]  /*13be0*/  IMAD.MOV.U32 R6, RZ, RZ, R32 ;  /* 0x000000ffff067224 */ /* 0x000fe400078e0020 */
[----:B------:R-:W-:Y:S02]  /*13bf0*/  IMAD.MOV.U32 R23, RZ, RZ, R7 ;  /* 0x000000ffff177224 */ /* 0x000fe400078e0007 */
[----:B------:R-:W-:Y:S02]  /*13c00*/  IMAD.MOV.U32 R32, RZ, RZ, R5 ;  /* 0x000000ffff207224 */ /* 0x000fe400078e0005 */
[----:B------:R-:W-:-:S07]  /*13c10*/  IMAD.MOV.U32 R7, RZ, RZ, R12 ;  /* 0x000000ffff077224 */ /* 0x000fce00078e000c */
.L_x_36330:
[----:B------:R-:W-:Y:S05]  /*13c20*/  BSYNC.RECONVERGENT B1 ;  /* 0x0000000000017941 */ /* 0x000fea0003800200 */
.L_x_36328:
        /* <DEDUP_REMOVED lines=9> */
.L_x_36332:
[----:B------:R-:W-:Y:S02]  /*13cc0*/  IMAD.MOV.U32 R12, RZ, RZ, R6 ;  /* 0x000000ffff0c7224 */ /* 0x000fe400078e0006 */
[----:B------:R-:W-:Y:S01]  /*13cd0*/  IMAD.MOV.U32 R5, RZ, RZ, R23 ;  /* 0x000000ffff057224 */ /* 0x000fe200078e0017 */
[----:B------:R-:W-:Y:S01]  /*13ce0*/  MOV R23, R18 ;  /* 0x0000001200177202 */ /* 0x000fe20000000f00 */
[----:B------:R-:W-:-:S07]  /*13cf0*/  IMAD.MOV.U32 R6, RZ, RZ, R21 ;  /* 0x000000ffff067224 */ /* 0x000fce00078e0015 */
.L_x_36333:
[----:B------:R-:W-:Y:S05]  /*13d00*/  BSYNC.RECONVERGENT B1 ;  /* 0x0000000000017941 */ /* 0x000fea0003800200 */
.L_x_36331:
        /* <DEDUP_REMOVED lines=9> */
.L_x_36335:
[----:B------:R-:W-:Y:S01]  /*13da0*/  IMAD.MOV.U32 R21, RZ, RZ, R12 ;  /* 0x000000ffff157224 */ /* 0x000fe200078e000c */
[----:B------:R-:W-:Y:S01]  /*13db0*/  MOV R12, R3 ;  /* 0x00000003000c7202 */ /* 0x000fe20000000f00 */
[----:B------:R-:W-:Y:S02]  /*13dc0*/  IMAD.MOV.U32 R25, RZ, RZ, R5 ;  /* 0x000000ffff197224 */ /* 0x000fe400078e0005 */
[----:B------:R-:W-:-:S07]  /*13dd0*/  IMAD.MOV.U32 R5, RZ, RZ, R14 ;  /* 0x000000ffff057224 */ /* 0x000fce00078e000e */
.L_x_36336:
[----:B------:R-:W-:Y:S05]  /*13de0*/  BSYNC.RECONVERGENT B1 ;  /* 0x0000000000017941 */ /* 0x000fea0003800200 */
.L_x_36334:
        /* <DEDUP_REMOVED lines=16> */
.L_x_36338:
[----:B------:R-:W-:Y:S02]  /*13ef0*/  IMAD.MOV.U32 R11, RZ, RZ, R26 ;  /* 0x000000ffff0b7224 */ /* 0x000fe400078e001a */
[----:B------:R-:W-:Y:S02]  /*13f00*/  IMAD.MOV.U32 R24, RZ, RZ, R13 ;  /* 0x000000ffff187224 */ /* 0x000fe400078e000d */
[----:B------:R-:W-:Y:S02]  /*13f10*/  IMAD.MOV.U32 R26, RZ, RZ, R16 ;  /* 0x000000ffff1a7224 */ /* 0x000fe400078e0010 */
[----:B------:R-:W-:-:S07]  /*13f20*/  IMAD.MOV.U32 R13, RZ, RZ, R20 ;  /* 0x000000ffff0d7224 */ /* 0x000fce00078e0014 */
.L_x_36339:
[----:B------:R-:W-:Y:S05]  /*13f30*/  BSYNC.RECONVERGENT B1 ;  /* 0x0000000000017941 */ /* 0x000fea0003800200 */
.L_x_36337:
        /* <DEDUP_REMOVED lines=9> */
.L_x_36341:
[----:B------:R-:W-:Y:S02]  /*13fd0*/  IMAD.MOV.U32 R10, RZ, RZ, R11 ;  /* 0x000000ffff0a7224 */ /* 0x000fe400078e000b */
[----:B------:R-:W-:Y:S01]  /*13fe0*/  IMAD.MOV.U32 R22, RZ, RZ, R24 ;  /* 0x000000ffff167224 */ /* 0x000fe200078e0018 */
[----:B------:R-:W-:Y:S01]  /*13ff0*/  MOV R24, R9 ;  /* 0x0000000900187202 */ /* 0x000fe20000000f00 */
[----:B------:R-:W-:-:S07]  /*14000*/  IMAD.MOV.U32 R11, RZ, RZ, R30 ;  /* 0x000000ffff0b7224 */ /* 0x000fce00078e001e */
.L_x_36342:
[----:B------:R-:W-:Y:S05]  /*14010*/  BSYNC.RECONVERGENT B1 ;  /* 0x0000000000017941 */ /* 0x000fea0003800200 */
.L_x_36340:
        /* <DEDUP_REMOVED lines=9> */
.L_x_36344:
[----:B------:R-:W-:Y:S01]  /*140b0*/  IMAD.MOV.U32 R9, RZ, RZ, R10 ;  /* 0x000000ffff097224 */ /* 0x000fe200078e000a */
[----:B------:R-:W-:Y:S01]  /*140c0*/  MOV R10, R17 ;  /* 0x00000011000a7202 */ /* 0x000fe20000000f00 */
[----:B------:R-:W-:Y:S02]  /*140d0*/  IMAD.MOV.U32 R20, RZ, RZ, R22 ;  /* 0x000000ffff147224 */ /* 0x000fe400078e0016 */
[----:B------:R-:W-:-:S07]  /*140e0*/  IMAD.MOV.U32 R22, RZ, RZ, R19 ;  /* 0x000000ffff167224 */ /* 0x000fce00078e0013 */
.L_x_36345:
[----:B------:R-:W-:Y:S05]  /*140f0*/  BSYNC.RECONVERGENT B1 ;  /* 0x0000000000017941 */ /* 0x000fea0003800200 */
.L_x_36343:
        /* <DEDUP_REMOVED lines=9> */
.L_x_36347:
[----:B------:R-:W-:Y:S01]  /*14190*/  IMAD.MOV.U32 R8, RZ, RZ, R9 ;  /* 0x000000ffff087224 */ /* 0x000fe200078e0009 */
[----:B------:R-:W-:Y:S01]  /*141a0*/  MOV R18, R20 ;  /* 0x0000001400127202 */ /* 0x000fe20000000f00 */
[----:B------:R-:W-:Y:S02]  /*141b0*/  IMAD.MOV.U32 R9, RZ, RZ, R32 ;  /* 0x000000ffff097224 */ /* 0x000fe400078e0020 */
[----:B------:R-:W-:-:S07]  /*141c0*/  IMAD.MOV.U32 R20, RZ, RZ, R7 ;  /* 0x000000ffff147224 */ /* 0x000fce00078e0007 */
.L_x_36348:
[----:B------:R-:W-:Y:S05]  /*141d0*/  BSYNC.RECONVERGENT B1 ;  /* 0x0000000000017941 */ /* 0x000fea0003800200 */
.L_x_36346:
        /* <DEDUP_REMOVED lines=9> */
.L_x_36350:
[----:B------:R-:W-:Y:S01]  /*14270*/  MOV R7, R8 ;  /* 0x0000000800077202 */ /* 0x000fe20000000f00 */
[----:B------:R-:W-:Y:S02]  /*14280*/  IMAD.MOV.U32 R16, RZ, RZ, R18 ;  /* 0x000000ffff107224 */ /* 0x000fe400078e0012 */
[----:B------:R-:W-:Y:S02]  /*14290*/  IMAD.MOV.U32 R8, RZ, RZ, R6 ;  /* 0x000000ffff087224 */ /* 0x000fe400078e0006 */
[----:B------:R-:W-:-:S07]  /*142a0*/  IMAD.MOV.U32 R18, RZ, RZ, R23 ;  /* 0x000000ffff127224 */ /* 0x000fce00078e0017 */
.L_x_36351:
[----:B------:R-:W-:Y:S05]  /*142b0*/  BSYNC.RECONVERGENT B1 ;  /* 0x0000000000017941 */ /* 0x000fea0003800200 */
.L_x_36349:
        /* <DEDUP_REMOVED lines=9> */
.L_x_36353:
[----:B------:R-:W-:Y:S02]  /*14350*/  IMAD.MOV.U32 R6, RZ, RZ, R7 ;  /* 0x000000ffff067224 */ /* 0x000fe400078e0007 */
[----:B------:R-:W-:Y:S02]  /*14360*/  IMAD.MOV.U32 R14, RZ, RZ, R16 ;  /* 0x000000ffff0e7224 */ /* 0x000fe400078e0010 */
[----:B------:R-:W-:Y:S02]  /*14370*/  IMAD.MOV.U32 R7, RZ, RZ, R12 ;  /* 0x000000ffff077224 */ /* 0x000fe400078e000c */
[----:B------:R-:W-:-:S07]  /*14380*/  IMAD.MOV.U32 R16, RZ, RZ, R5 ;  /* 0x000000ffff107224 */ /* 0x000fce00078e0005 */
.L_x_36354:
[----:B------:R-:W-:Y:S05]  /*14390*/  BSYNC.RECONVERGENT B1 ;  /* 0x0000000000017941 */ /* 0x000fea0003800200 */
.L_x_36352:
[----:B------:R-:W-:-:S04]  /*143a0*/  FSETP.GT.FTZ.AND P0, PT, R14, R25, PT ;  /* 0x000000190e00720b */ /* 0x000fc80003f14000 */
[----:B------:R-:W-:-:S13]  /*143b0*/  ISETP.EQ.OR P0, PT, R21, -0x1, P0 ;  /* 0xffffffff1500780c */ /* 0x000fda0000702670 */
[----:B------:R-:W-:Y:S05]  /*143c0*/  @P0 BRA `(.L_x_36355) ;  /* 0x0000000000180947 */ /* 0x000fea0003800000 */
[----:B------:R-:W-:Y:S01]  /*143d0*/  FSETP.NEU.FTZ.AND P0, PT, R14, R25, PT ;  /* 0x000000190e00720b */ /* 0x000fe20003f1d000 */
[----:B------:R-:W-:Y:S01]  /*143e0*/  IMAD.MOV.U32 R12, RZ, RZ, R25 ;  /* 0x000000ffff0c7224 */ /* 0x000fe200078e0019 */
[-C--:B------:R-:W-:Y:S01]  /*143f0*/  MOV R5, R21.reuse ;  /* 0x0000001500057202 */ /* 0x080fe20000000f00 */
[----:B------:R-:W-:Y:S01]  /*14400*/  IMAD.MOV.U32 R3, RZ, RZ, R27 ;  /* 0x000000ffff037224 */ /* 0x000fe200078e001b */
[----:B------:R-:W-:-:S13]  /*14410*/  ISETP.GE.OR P0, PT, R6, R21, P0 ;  /* 0x000000150600720c */ /* 0x000fda0000706670 */
[----:B------:R-:W-:Y:S05]  /*14420*/  @P0 BRA `(.L_x_36189) ;  /* 0x0000000000140947 */ /* 0x000fea0003800000 */
.L_x_36355:
[----:B------:R-:W-:Y:S01]  /*14430*/  IMAD.MOV.U32 R5, RZ, RZ, R6 ;  /* 0x000000ffff057224 */ /* 0x000fe200078e0006 */
[----:B------:R-:W-:Y:S01]  /*14440*/  MOV R3, R27 ;  /* 0x0000001b00037202 */ /* 0x000fe20000000f00 */
[----:B------:R-:W-:Y:S02]  /*14450*/  IMAD.MOV.U32 R12, RZ, RZ, R14 ;  /* 0x000000ffff0c7224 */ /* 0x000fe400078e000e */
[----:B------:R-:W-:Y:S02]  /*14460*/  IMAD.MOV.U32 R6, RZ, RZ, R21 ;  /* 0x000000ffff067224 */ /* 0x000fe400078e0015 */
[----:B------:R-:W-:-:S07]  /*14470*/  IMAD.MOV.U32 R14, RZ, RZ, R25 ;  /* 0x000000ffff0e7224 */ /* 0x000fce00078e0019 */
.L_x_36189:
[----:B------:R-:W-:Y:S05]  /*14480*/  BSYNC.RECONVERGENT B0 ;  /* 0x0000000000007941 */ /* 0x000fea0003800200 */
.L_x_36188:
[----:B------:R-:W-:Y:S01]  /*14490*/  BAR.SYNC.DEFER_BLOCKING 0x0 ;  /* 0x0000000000007b1d */ /* 0x000fe20000010000 */
[----:B------:R-:W-:-:S13]  /*144a0*/  ISETP.NE.AND P0, PT, R4, RZ, PT ;  /* 0x000000ff0400720c */ /* 0x000fda0003f05270 */
[----:B------:R-:W-:Y:S05]  /*144b0*/  @P0 EXIT ;  /* 0x000000000000094d */ /* 0x000fea0003800000 */
[----:B0-----:R-:W0:Y:S08]  /*144c0*/  LDC R15, c[0x0][0x3a0] ;  /* 0x0000e800ff0f7b82 */ /* 0x001e300000000800 */
[----:B------:R-:W1:Y:S01]  /*144d0*/  LDC.64 R28, c[0x0][0x388] ;  /* 0x0000e200ff1c7b82 */ /* 0x000e620000000a00 */
[----:B------:R-:W2:Y:S07]  /*144e0*/  MUFU.LG2 R2, R2 ;  /* 0x0000000200027308 */ /* 0x000eae0000000c00 */
[----:B------:R-:W3:Y:S01]  /*144f0*/  LDC.64 R32, c[0x0][0x390] ;  /* 0x0000e400ff207b82 */ /* 0x000ee20000000a00 */
[----:B0-----:R-:W-:-:S07]  /*14500*/  ISETP.GE.AND P3, PT, R15, 0x1, PT ;  /* 0x000000010f00780c */ /* 0x001fce0003f66270 */
[----:B------:R-:W0:Y:S01]  /*14510*/  LDC.64 R30, c[0x0][0x398] ;  /* 0x0000e600ff1e7b82 */ /* 0x000e220000000a00 */
[C---:B------:R-:W-:Y:S01]  /*14520*/  ISETP.GE.AND P0, PT, R15.reuse, 0x2, PT ;  /* 0x000000020f00780c */ /* 0x040fe20003f06270 */
[----:B-1----:R-:W-:Y:S01]  /*14530*/  IMAD.WIDE.U32 R28, R0, 0x4, R28 ;  /* 0x00000004001c7825 */ /* 0x002fe200078e001c */
[----:B------:R-:W-:-:S04]  /*14540*/  ISETP.GE.AND P1, PT, R15, 0x3, PT ;  /* 0x000000030f00780c */ /* 0x000fc80003f26270 */
[----:B------:R-:W4:Y:S01]  /*14550*/  @P3 LDG.E.CONSTANT R25, desc[UR8][R28.64] ;  /* 0x000000081c193981 */ /* 0x000f22000c1e9900 */
[----:B------:R-:W-:-:S03]  /*14560*/  ISETP.GE.AND P2, PT, R15, 0x4, PT ;  /* 0x000000040f00780c */ /* 0x000fc60003f46270 */
[----:B------:R-:W5:Y:S04]  /*14570*/  @P3 LDG.E.CONSTANT R4, desc[UR8][R28.64] ;  /* 0x000000081c043981 */ /* 0x000f68000c1e9900 */
        /* <DEDUP_REMOVED lines=9> */
[C---:B--2---:R-:W-:Y:S01]  /*14610*/  @P3 FFMA.FTZ R0, R2.reuse, -0.69314718246459960938, R21 ;  /* 0xbf31721802003823 */ /* 0x044fe20000010015 */
[----:B------:R-:W-:Y:S01]  /*14620*/  @P3 FFMA.FTZ R19, R2, -0.69314718246459960938, R19 ;  /* 0xbf31721802133823 */ /* 0x000fe20000010013 */
[----:B------:R-:W-:Y:S01]  /*14630*/  FADD.FTZ R23, -R3, R16 ;  /* 0x0000001003177221 */ /* 0x000fe20000010100 */
[----:B---3--:R-:W-:-:S04]  /*14640*/  IMAD.WIDE R14, R17, 0x4, R32 ;  /* 0x00000004110e7825 */ /* 0x008fc800078e0220 */
[----:B0-----:R-:W-:Y:S01]  /*14650*/  IMAD.WIDE R16, R17, 0x4, R30 ;  /* 0x0000000411107825 */ /* 0x001fe200078e021e */
[----:B------:R0:W-:Y:S03]  /*14660*/  @P3 STG.E desc[UR8][R14.64], R5 ;  /* 0x000000050e003986 */ /* 0x0001e6000c101908 */
[----:B----4-:R-:W-:Y:S01]  /*14670*/  @P3 FADD.FTZ R21, R25, R0 ;  /* 0x0000000019153221 */ /* 0x010fe20000010000 */
[C---:B------:R-:W-:Y:S01]  /*14680*/  FADD.FTZ R25, -R3.reuse, R18 ;  /* 0x0000001203197221 */ /* 0x040fe20000010100 */
[----:B-----5:R-:W-:Y:S01]  /*14690*/  @P3 FADD.FTZ R19, R4, R19 ;  /* 0x0000001304133221 */ /* 0x020fe20000010000 */
[C---:B------:R-:W-:Y:S02]  /*146a0*/  @P0 FFMA.FTZ R4, R2.reuse, -0.69314718246459960938, R23 ;  /* 0xbf31721802040823 */ /* 0x040fe40000010017 */
[C---:B------:R-:W-:Y:S01]  /*146b0*/  @P0 FFMA.FTZ R0, R2.reuse, -0.69314718246459960938, R25 ;  /* 0xbf31721802000823 */ /* 0x040fe20000010019 */
[----:B------:R-:W-:Y:S01]  /*146c0*/  FADD.FTZ R25, -R3, R20 ;  /* 0x0000001403197221 */ /* 0x000fe20000010100 */
[----:B------:R-:W-:Y:S01]  /*146d0*/  @P0 FADD.FTZ R23, R27, R4 ;  /* 0x000000041b170221 */ /* 0x000fe20000010000 */
[----:B------:R-:W-:Y:S01]  /*146e0*/  FADD.FTZ R27, -R3, R22 ;  /* 0x00000016031b7221 */ /* 0x000fe20000010100 */
[----:B0-----:R-:W-:Y:S01]  /*146f0*/  @P0 FADD.FTZ R5, R35, R0 ;  /* 0x0000000023050221 */ /* 0x001fe20000010000 */
[C---:B------:R-:W-:Y:S01]  /*14700*/  @P1 FFMA.FTZ R0, R2.reuse, -0.69314718246459960938, R25 ;  /* 0xbf31721802001823 */ /* 0x040fe20000010019 */
[----:B------:R-:W-:Y:S01]  /*14710*/  FADD.FTZ R25, -R3, R24 ;  /* 0x0000001803197221 */ /* 0x000fe20000010100 */
[----:B------:R0:W-:Y:S01]  /*14720*/  @P3 STG.E desc[UR8][R16.64], R19 ;  /* 0x0000001310003986 */ /* 0x0001e2000c101908 */
[----:B------:R-:W-:-:S03]  /*14730*/  @P1 FFMA.FTZ R4, R2, -0.69314718246459960938, R27 ;  /* 0xbf31721802041823 */ /* 0x000fc6000001001b */
[----:B------:R-:W-:Y:S04]  /*14740*/  @P3 STG.E desc[UR8][R14.64+0x4], R6 ;  /* 0x000004060e003986 */ /* 0x000fe8000c101908 */
[----:B------:R1:W-:Y:S01]  /*14750*/  @P3 STG.E desc[UR8][R16.64+0x4], R21 ;  /* 0x0000041510003986 */ /* 0x0003e2000c101908 */
[----:B0-----:R-:W-:-:S03]  /*14760*/  @P1 FADD.FTZ R19, R37, R0 ;  /* 0x0000000025131221 */ /* 0x001fc60000010000 */
[----:B------:R0:W-:Y:S01]  /*14770*/  @P0 STG.E desc[UR8][R14.64+0x8], R7 ;  /* 0x000008070e000986 */ /* 0x0001e2000c101908 */
[----:B------:R-:W-:-:S03]  /*14780*/  @P2 FFMA.FTZ R0, R2, -0.69314718246459960938, R25 ;  /* 0xbf31721802002823 */ /* 0x000fc60000010019 */
[----:B------:R2:W-:Y:S04]  /*14790*/  @P0 STG.E desc[UR8][R16.64+0x8], R23 ;  /* 0x0000081710000986 */ /* 0x0005e8000c101908 */
[----:B------:R2:W-:Y:S01]  /*147a0*/  @P0 STG.E desc[UR8][R14.64+0xc], R8 ;  /* 0x00000c080e000986 */ /* 0x0005e2000c101908 */
[----:B-1----:R-:W-:Y:S01]  /*147b0*/  @P2 FADD.FTZ R21, R41, R0 ;  /* 0x0000000029152221 */ /* 0x002fe20000010000 */
[----:B0-----:R-:W-:Y:S02]  /*147c0*/  @P1 FADD.FTZ R7, R39, R4 ;  /* 0x0000000427071221 */ /* 0x001fe40000010000 */
        /* <DEDUP_REMOVED lines=8> */
[----:B------:R-:W3:Y:S01]  /*14850*/  LDG.E.CONSTANT R28, desc[UR8][R28.64] ;  /* 0x000000081c1c7981 */ /* 0x000ee2000c1e9900 */
[----:B------:R-:W-:-:S03]  /*14860*/  FADD.FTZ R3, -R3, R13 ;  /* 0x0000000d03037221 */ /* 0x000fc60000010100 */
[----:B------:R-:W-:Y:S01]  /*14870*/  STG.E desc[UR8][R14.64+0x1c], R26 ;  /* 0x00001c1a0e007986 */ /* 0x000fe2000c101908 */
[----:B------:R-:W-:-:S04]  /*14880*/  FFMA.FTZ R3, R2, -0.69314718246459960938, R3 ;  /* 0xbf31721802037823 */ /* 0x000fc80000010003 */
[----:B---3--:R-:W-:-:S05]  /*14890*/  FADD.FTZ R3, R28, R3 ;  /* 0x000000031c037221 */ /* 0x008fca0000010000 */
[----:B------:R-:W-:Y:S01]  /*148a0*/  STG.E desc[UR8][R16.64+0x1c], R3 ;  /* 0x00001c0310007986 */ /* 0x000fe2000c101908 */
[----:B------:R-:W-:Y:S05]  /*148b0*/  EXIT ;  /* 0x000000000000794d */ /* 0x000fea0003800000 */
.L_x_36356:
        /* <DEDUP_REMOVED lines=12> */
.L_x_38498:


//--------------------- .text._ZN17fastertransformer38beam_online_softmax_topk_stage1_kernelIfLi1ELi8ELi256EEEvPKT_S3_PKbPfiiPKi --------------------------
	.section	.text._ZN17fastertransformer38beam_online_softmax_topk_stage1_kernelIfLi1ELi8ELi256EEEvPKT_S3_PKbPfiiPKi,"ax",@progbits
	.align	128
        .global         _ZN17fastertransformer38beam_online_softmax_topk_stage1_kernelIfLi1ELi8ELi256EEEvPKT_S3_PKbPfiiPKi
        .type           _ZN17fastertransformer38beam_online_softmax_topk_stage1_kernelIfLi1ELi8ELi256EEEvPKT_S3_PKbPfiiPKi,@function
        .size           _ZN17fastertransformer38beam_online_softmax_topk_stage1_kernelIfLi1ELi8ELi256EEEvPKT_S3_PKbPfiiPKi,(.L_x_38499 - _ZN17fastertransformer38beam_online_softmax_topk_stage1_kernelIfLi1ELi8ELi256EEEvPKT_S3_PKbPfiiPKi)
        .other          _ZN17fastertransformer38beam_online_softmax_topk_stage1_kernelIfLi1ELi8ELi256EEEvPKT_S3_PKbPfiiPKi,@"STO_CUDA_ENTRY STV_DEFAULT"
_ZN17fastertransformer38beam_online_softmax_topk_stage1_kernelIfLi1ELi8ELi256EEEvPKT_S3_PKbPfiiPKi:
.text._ZN17fastertransformer38beam_online_softmax_topk_stage1_kernelIfLi1ELi8ELi256EEEvPKT_S3_PKbPfiiPKi:
        /* <DEDUP_REMOVED lines=14> */
[----:B------:R-:W-:Y:S02]  /*00e0*/  IMAD.MOV.U32 R11, RZ, RZ, -0x800001 ;  /* 0xff7fffffff0b7424 */ /* 0x000fe400078e00ff */
[----:B------:R-:W-:Y:S02]  /*00f0*/  IMAD.MOV.U32 R10, RZ, RZ, -0x800001 ;  /* 0xff7fffffff0a7424 */ /* 0x000fe400078e00ff */
[----:B------:R-:W-:Y:S01]  /*0100*/  IMAD.MOV.U32 R9, RZ, RZ, -0x800001 ;  /* 0xff7fffffff097424 */ /* 0x000fe200078e00ff */
[----:B---3--:R-:W-:Y:S01]  /*0110*/  IADD3 R3, PT, PT, R38, -0x1, R42 ;  /* 0xffffffff26037810 */ /* 0x008fe20007ffe02a */
[----:B------:R-:W-:-:S02]  /*0120*/  IMAD.MOV.U32 R8, RZ, RZ, -0x800001 ;  /* 0xff7fffffff087424 */ /* 0x000fc400078e00ff */
[----:B------:R-:W-:Y:S02]  /*0130*/  IMAD.MOV.U32 R41, RZ, RZ, RZ ;  /* 0x000000ffff297224 */ /* 0x000fe400078e00ff */
[----:B------:R-:W-:Y:S01]  /*0140*/  IMAD.MOV.U32 R13, RZ, RZ, -0x800001 ;  /* 0xff7fffffff0d7424 */ /* 0x000fe200078e00ff */
[----:B0-----:R-:W0:Y:S02]  /*0150*/  MUFU.RCP R0, R0 ;  /* 0x0000000000007308 */ /* 0x001e240000001000 */
[----:B0-----:R-:W-:-:S06]  /*0160*/  VIADD R4, R0, 0xffffffe ;  /* 0x0ffffffe00047836 */ /* 0x001fcc0000000000 */
[----:B------:R0:W2:Y:S02]  /*0170*/  F2I.FTZ.U32.TRUNC.NTZ R5, R4 ;  /* 0x0000000400057305 */ /* 0x0000a4000021f000 */
[----:B0-----:R-:W-:Y:S02]  /*0180*/  IMAD.MOV.U32 R4, RZ, RZ, RZ ;  /* 0x000000ffff047224 */ /* 0x001fe400078e00ff */
[----:B--2---:R-:W-:-:S04]  /*0190*/  IMAD.MOV R7, RZ, RZ, -R5 ;  /* 0x000000ffff077224 */ /* 0x004fc800078e0a05 */
[----:B------:R-:W-:-:S04]  /*01a0*/  IMAD R7, R7, R38, RZ ;  /* 0x0000002607077224 */ /* 0x000fc800078e02ff */
[----:B------:R-:W-:Y:S01]  /*01b0*/  IMAD.HI.U32 R2, R5, R7, R4 ;  /* 0x0000000705027227 */ /* 0x000fe200078e0004 */
[----:B------:R-:W-:-:S03]  /*01c0*/  MOV R7, 0xff7fffff ;  /* 0xff7fffff00077802 */ /* 0x000fc60000000f00 */
[----:B------:R-:W-:Y:S02]  /*01d0*/  IMAD.MOV.U32 R5, RZ, RZ, -0x800001 ;  /* 0xff7fffffff057424 */ /* 0x000fe400078e00ff */
[----:B------:R-:W-:-:S04]  /*01e0*/  IMAD.HI.U32 R2, R2, R3, RZ ;  /* 0x0000000302027227 */ /* 0x000fc800078e00ff */
[----:B------:R-:W-:Y:S02]  /*01f0*/  IMAD.MOV R0, RZ, RZ, -R2 ;  /* 0x000000ffff007224 */ /* 0x000fe400078e0a02 */
[----:B------:R-:W-:Y:S02]  /*0200*/  IMAD.MOV.U32 R4, RZ, RZ, -0x800001 ;  /* 0xff7fffffff047424 */ /* 0x000fe400078e00ff */
[----:B------:R-:W-:Y:S02]  /*0210*/  IMAD R3, R38, R0, R3 ;  /* 0x0000000026037224 */ /* 0x000fe400078e0203 */
[----:B------:R-:W0:Y:S03]  /*0220*/  S2R R0, SR_TID.X ;  /* 0x0000000000007919 */ /* 0x000e260000002100 */
[----:B------:R-:W-:-:S13]  /*0230*/  ISETP.GE.U32.AND P0, PT, R3, R38, PT ;  /* 0x000000260300720c */ /* 0x000fda0003f06070 */
[----:B------:R-:W-:Y:S01]  /*0240*/  @P0 IMAD.IADD R3, R3, 0x1, -R38 ;  /* 0x0000000103030824 */ /* 0x000fe200078e0a26 */
[----:B------:R-:W-:-:S04]  /*0250*/  @P0 IADD3 R2, PT, PT, R2, 0x1, RZ ;  /* 0x0000000102020810 */ /* 0x000fc80007ffe0ff */
[----:B------:R-:W-:-:S13]  /*0260*/  ISETP.GE.U32.AND P1, PT, R3, R38, PT ;  /* 0x000000260300720c */ /* 0x000fda0003f26070 */
[----:B------:R-:W-:Y:S01]  /*0270*/  @P1 VIADD R2, R2, 0x1 ;  /* 0x0000000102021836 */ /* 0x000fe20000000000 */
[----:B------:R-:W-:-:S05]  /*0280*/  @!P2 LOP3.LUT R2, RZ, R38, RZ, 0x33, !PT ;  /* 0x00000026ff02a212 */ /* 0x000fca00078e33ff */
[----:B-1----:R-:W-:-:S05]  /*0290*/  IMAD R3, R2, UR8, RZ ;  /* 0x0000000802037c24 */ /* 0x002fca000f8e02ff */
[----:B------:R-:W-:Y:S01]  /*02a0*/  VIADDMNMX R12, R3, R2, R42, PT ;  /* 0x00000002030c7246 */ /* 0x000fe2000380012a */
[----:B------:R-:W-:Y:S01]  /*02b0*/  IMAD R42, R39, R42, RZ ;  /* 0x0000002a272a7224 */ /* 0x000fe200078e02ff */
[----:B----4-:R-:W-:Y:S01]  /*02c0*/  ISETP.NE.AND P0, PT, R6, RZ, PT ;  /* 0x000000ff0600720c */ /* 0x010fe20003f05270 */
[----:B------:R-:W-:-:S12]  /*02d0*/  IMAD.MOV.U32 R6, RZ, RZ, -0x800001 ;  /* 0xff7fffffff067424 */ /* 0x000fd800078e00ff */
[----:B0-----:R-:W-:Y:S05]  /*02e0*/  @!P0 BRA `(.L_x_36358) ;  /* 0x0000000c00088947 */ /* 0x001fea0003800000 */
[----:B------:R-:W-:Y:S01]  /*02f0*/  IMAD.IADD R14, R3, 0x1, R0 ;  /* 0x00000001030e7824 */ /* 0x000fe200078e0200 */
[----:B------:R-:W-:Y:S01]  /*0300*/  BSSY.RECONVERGENT B0, `(.L_x_36359) ;  /* 0x00000bf000007945 */ /* 0x000fe20003800200 */
[----:B------:R-:W-:Y:S01]  /*0310*/  IMAD.MOV.U32 R3, RZ, RZ, -0x1 ;  /* 0xffffffffff037424 */ /* 0x000fe200078e00ff */
[----:B------:R-:W-:Y:S01]  /*0320*/  MOV R32, 0xffffffff ;  /* 0xffffffff00207802 */ /* 0x000fe20000000f00 */
[----:B------:R-:W-:Y:S01]  /*0330*/  IMAD.MOV.U32 R2, RZ, RZ, -0x1 ;  /* 0xffffffffff027424 */ /* 0x000fe200078e00ff */
[----:B------:R-:W-:Y:S01]  /*0340*/  ISETP.GE.AND P0, PT, R14, R12, PT ;  /* 0x0000000c0e00720c */ /* 0x000fe20003f06270 */
[----:B------:R-:W-:Y:S02]  /*0350*/  IMAD.MOV.U32 R33, RZ, RZ, -0x1 ;  /* 0xffffffffff217424 */ /* 0x000fe400078e00ff */
[----:B------:R-:W-:Y:S02]  /*0360*/  IMAD.MOV.U32 R35, RZ, RZ, -0x1 ;  /* 0xffffffffff237424 */ /* 0x000fe400078e00ff */
[----:B------:R-:W-:-:S02]  /*0370*/  IMAD.MOV.U32 R34, RZ, RZ, -0x1 ;  /* 0xffffffffff227424 */ /* 0x000fc400078e00ff */
[----:B------:R-:W-:Y:S02]  /*0380*/  IMAD.MOV.U32 R37, RZ, RZ, -0x1 ;  /* 0xffffffffff257424 */ /* 0x000fe400078e00ff */
[----:B------:R-:W-:-:S04]  /*0390*/  IMAD.MOV.U32 R36, RZ, RZ, -0x1 ;  /* 0xffffffffff247424 */ /* 0x000fc800078e00ff */
        /* <DEDUP_REMOVED lines=14> */
[----:B------:R-:W-:-:S05]  /*0480*/  IMAD.HI.U32 R3, R3, R6, RZ ;  /* 0x0000000603037227 */ /* 0x000fca00078e00ff */
[----:B------:R-:W-:-:S05]  /*0490*/  IADD3 R4, PT, PT, -R3, RZ, RZ ;  /* 0x000000ff03047210 */ /* 0x000fca0007ffe1ff */
[C---:B------:R-:W-:Y:S02]  /*04a0*/  IMAD R4, R5.reuse, R4, R6 ;  /* 0x0000000405047224 */ /* 0x040fe400078e0206 */
[----:B------:R-:W0:Y:S03]  /*04b0*/  LDC.64 R6, c[0x0][0x3a8] ;  /* 0x0000ea00ff067b82 */ /* 0x000e260000000a00 */
[----:B------:R-:W-:-:S13]  /*04c0*/  ISETP.GT.U32.AND P1, PT, R5, R4, PT ;  /* 0x000000040500720c */ /* 0x000fda0003f24070 */
[----:B------:R-:W-:Y:S02]  /*04d0*/  @!P1 IMAD.IADD R4, R4, 0x1, -R5 ;  /* 0x0000000104049824 */ /* 0x000fe400078e0a05 */
[----:B------:R-:W-:Y:S01]  /*04e0*/  @!P1 VIADD R3, R3, 0x1 ;  /* 0x0000000103039836 */ /* 0x000fe20000000000 */
[----:B------:R-:W-:Y:S02]  /*04f0*/  ISETP.NE.AND P1, PT, R8, RZ, PT ;  /* 0x000000ff0800720c */ /* 0x000fe40003f25270 */
[----:B------:R-:W-:-:S13]  /*0500*/  ISETP.GE.U32.AND P0, PT, R4, R5, PT ;  /* 0x000000050400720c */ /* 0x000fda0003f06070 */
[----:B------:R-:W-:-:S04]  /*0510*/  @P0 VIADD R3, R3, 0x1 ;  /* 0x0000000103030836 */ /* 0x000fc80000000000 */
        /* <DEDUP_REMOVED lines=8> */
[----:B------:R-:W-:Y:S02]  /*05a0*/  IMAD.MOV.U32 R2, RZ, RZ, -0x1 ;  /* 0xffffffffff027424 */ /* 0x000fe400078e00ff */
[----:B------:R-:W-:Y:S02]  /*05b0*/  IMAD.MOV.U32 R5, RZ, RZ, -0x800001 ;  /* 0xff7fffffff057424 */ /* 0x000fe400078e00ff */
[----:B------:R-:W-:Y:S02]  /*05c0*/  IMAD.MOV.U32 R11, RZ, RZ, -0x800001 ;  /* 0xff7fffffff0b7424 */ /* 0x000fe400078e00ff */
[----:B------:R-:W-:-:S02]  /*05d0*/  IMAD.MOV.U32 R10, RZ, RZ, -0x800001 ;  /* 0xff7fffffff0a7424 */ /* 0x000fc400078e00ff */
[----:B------:R-:W-:Y:S02]  /*05e0*/  IMAD.MOV.U32 R9, RZ, RZ, -0x800001 ;  /* 0xff7fffffff097424 */ /* 0x000fe400078e00ff */
[----:B------:R-:W-:Y:S02]  /*05f0*/  IMAD.MOV.U32 R8, RZ, RZ, -0x800001 ;  /* 0xff7fffffff087424 */ /* 0x000fe400078e00ff */
[----:B0-----:R-:W-:Y:S02]  /*0600*/  IMAD.MOV.U32 R7, RZ, RZ, -0x800001 ;  /* 0xff7fffffff077424 */ /* 0x001fe400078e00ff */
        /* <DEDUP_REMOVED lines=8> */
.L_x_36385:
[----:B------:R-:W-:Y:S01]  /*0690*/  ISETP.NE.AND P0, PT, R15, RZ, PT ;  /* 0x000000ff0f00720c */ /* 0x000fe20003f05270 */
[----:B------:R-:W-:Y:S01]  /*06a0*/  BSSY.RECONVERGENT B2, `(.L_x_36361) ;  /* 0x0000014000027945 */ /* 0x000fe20003800200 */
[----:B------:R-:W-:-:S04]  /*06b0*/  MOV R16, 0x7f7fffff ;  /* 0x7f7fffff00107802 */ /* 0x000fc80000000f00 */
        /* <DEDUP_REMOVED lines=16> */
.L_x_36362:
[----:B------:R-:W-:Y:S02]  /*07c0*/  IMAD.MOV.U32 R5, RZ, RZ, R18 ;  /* 0x000000ffff057224 */ /* 0x000fe400078e0012 */
[----:B------:R-:W-:-:S07]  /*07d0*/  IMAD.MOV.U32 R3, RZ, RZ, R14 ;  /* 0x000000ffff037224 */ /* 0x000fce00078e000e */
.L_x_36363:
[----:B------:R-:W-:Y:S05]  /*07e0*/  BSYNC.RECONVERGENT B2 ;  /* 0x0000000000027941 */ /* 0x000fea0003800200 */
.L_x_36361:
        /* <DEDUP_REMOVED lines=9> */
.L_x_36365:
[----:B------:R-:W-:Y:S02]  /*0880*/  IMAD.MOV.U32 R16, RZ, RZ, R5 ;  /* 0x000000ffff107224 */ /* 0x000fe400078e0005 */
[----:B------:R-:W-:Y:S01]  /*0890*/  IMAD.MOV.U32 R18, RZ, RZ, R3 ;  /* 0x000000ffff127224 */ /* 0x000fe200078e0003 */
[----:B------:R-:W-:Y:S01]  /*08a0*/  MOV R3, R2 ;  /* 0x0000000200037202 */ /* 0x000fe20000000f00 */
[----:B------:R-:W-:-:S07]  /*08b0*/  IMAD.MOV.U32 R5, RZ, RZ, R4 ;  /* 0x000000ffff057224 */ /* 0x000fce00078e0004 */
.L_x_36366:
[----:B------:R-:W-:Y:S05]  /*08c0*/  BSYNC.RECONVERGENT B2 ;  /* 0x0000000000027941 */ /* 0x000fea0003800200 */
.L_x_36364:
[----:B------:R-:W-:Y:S01]  /*08d0*/  FSETP.GT.FTZ.AND P0, PT, R16, R11, PT ;  /* 0x0000000b1000720b */ /* 0x000fe20003f14000 */
[----:B------:R-:W-:Y:S03]  /*08e0*/  BSSY.RECONVERGENT B2, `(.L_x_36367) ;  /* 0x000000e000027945 */ /* 0x000fe60003800200 */
[----:B------:R-:W-:-:S13]  /*08f0*/  ISETP.EQ.OR P0, PT, R33, -0x1, P0 ;  /* 0xffffffff2100780c */ /* 0x000fda0000702670 */
[----:B------:R-:W-:Y:S05]  /*0900*/  @P0 BRA `(.L_x_36368) ;  /* 0x00000000001c0947 */ /* 0x000fea0003800000 */
[----:B------:R-:W-:Y:S01]  /*0910*/  FSETP.NEU.FTZ.AND P0, PT, R16, R11, PT ;  /* 0x0000000b1000720b */ /* 0x000fe20003f1d000 */
[----:B------:R-:W-:Y:S02]  /*0920*/  IMAD.MOV.U32 R17, RZ, RZ, R11 ;  /* 0x000000ffff117224 */ /* 0x000fe400078e000b */
[----:B------:R-:W-:Y:S01]  /*0930*/  IMAD.MOV.U32 R19, RZ, RZ, R33 ;  /* 0x000000ffff137224 */ /* 0x000fe200078e0021 */
[----:B------:R-:W-:Y:S01]  /*0940*/  ISETP.GE.OR P0, PT, R18, R33, P0 ;  /* 0x000000211200720c */ /* 0x000fe20000706670 */
[----:B------:R-:W-:Y:S02]  /*0950*/  IMAD.MOV.U32 R4, RZ, RZ, R16 ;  /* 0x000000ffff047224 */ /* 0x000fe400078e0010 */
[----:B------:R-:W-:-:S10]  /*0960*/  IMAD.MOV.U32 R2, RZ, RZ, R18 ;  /* 0x000000ffff027224 */ /* 0x000fd400078e0012 */
[----:B------:R-:W-:Y:S05]  /*0970*/  @P0 BRA `(.L_x_36369) ;  /* 0x0000000000100947 */ /* 0x000fea0003800000 */
.L_x_36368:
[----:B------:R-:W-:Y:S01]  /*0980*/  IMAD.MOV.U32 R17, RZ, RZ, R16 ;  /* 0x000000ffff117224 */ /* 0x000fe200078e0010 */
[----:B------:R-:W-:Y:S01]  /*0990*/  MOV R2, R33 ;  /* 0x0000002100027202 */ /* 0x000fe20000000f00 */
[----:B------:R-:W-:Y:S02]  /*09a0*/  IMAD.MOV.U32 R19, RZ, RZ, R18 ;  /* 0x000000ffff137224 */ /* 0x000fe400078e0012 */
[----:B------:R-:W-:-:S07]  /*09b0*/  IMAD.MOV.U32 R4, RZ, RZ, R11 ;  /* 0x000000ffff047224 */ /* 0x000fce00078e000b */
.L_x_36369:
[----:B------:R-:W-:Y:S05]  /*09c0*/  BSYNC.RECONVERGENT B2 ;  /* 0x0000000000027941 */ /* 0x000fea0003800200 */
.L_x_36367:
        /* <DEDUP_REMOVED lines=11> */
.L_x_36371:
[----:B------:R-:W-:Y:S01]  /*0a80*/  IMAD.MOV.U32 R16, RZ, RZ, R17 ;  /* 0x000000ffff107224 */ /* 0x000fe200078e0011 */
[----:B------:R-:W-:Y:S01]  /*0a90*/  MOV R33, R32 ;  /* 0x0000002000217202 */ /* 0x000fe20000000f00 */
[----:B------:R-:W-:Y:S02]  /*0aa0*/  IMAD.MOV.U32 R18, RZ, RZ, R19 ;  /* 0x000000ffff127224 */ /* 0x000fe400078e0013 */
[----:B------:R-:W-:-:S07]  /*0ab0*/  IMAD.MOV.U32 R11, RZ, RZ, R10 ;  /* 0x000000ffff0b7224 */ /* 0x000fce00078e000a */
.L_x_36372:
[----:B------:R-:W-:Y:S05]  /*0ac0*/  BSYNC.RECONVERGENT B2 ;  /* 0x0000000000027941 */ /* 0x000fea0003800200 */
.L_x_36370:
        /* <DEDUP_REMOVED lines=11> */
.L_x_36374:
[----:B------:R-:W-:Y:S01]  /*0b80*/  IMAD.MOV.U32 R17, RZ, RZ, R16 ;  /* 0x000000ffff117224 */ /* 0x000fe200078e0010 */
[----:B------:R-:W-:Y:S01]  /*0b90*/  MOV R32, R35 ;  /* 0x0000002300207202 */ /* 0x000fe20000000f00 */
[----:B------:R-:W-:Y:S02]  /*0ba0*/  IMAD.MOV.U32 R19, RZ, RZ, R18 ;  /* 0x000000ffff137224 */ /* 0x000fe400078e0012 */
[----:B------:R-:W-:-:S07]  /*0bb0*/  IMAD.MOV.U32 R10, RZ, RZ, R9 ;  /* 0x000000ffff0a7224 */ /* 0x000fce00078e0009 */
.L_x_36375:
[----:B------:R-:W-:Y:S05]  /*0bc0*/  BSYNC.RECONVERGENT B2 ;  /* 0x0000000000027941 */ /* 0x000fea0003800200 */
.L_x_36373:
        /* <DEDUP_REMOVED lines=11> */
.L_x_36377:
[----:B------:R-:W-:Y:S01]  /*0c80*/  IMAD.MOV.U32 R16, RZ, RZ, R17 ;  /* 0x000000ffff107224 */ /* 0x000fe200078e0011 */
[----:B------:R-:W-:Y:S01]  /*0c90*/  MOV R35, R34 ;  /* 0x0000002200237202 */ /* 0x000fe20000000f00 */
[----:B------:R-:W-:Y:S02]  /*0ca0*/  IMAD.MOV.U32 R18, RZ, RZ, R19 ;  /* 0x000000ffff127224 */ /* 0x000fe400078e0013 */
[----:B------:R-:W-:-:S07]  /*0cb0*/  IMAD.MOV.U32 R9, RZ, RZ, R8 ;  /* 0x000000ffff097224 */ /* 0x000fce00078e0008 */
.L_x_36378:
[----:B------:R-:W-:Y:S05]  /*0cc0*/  BSYNC.RECONVERGENT B2 ;  /* 0x0000000000027941 */ /* 0x000fea0003800200 */
.L_x_36376:
        /* <DEDUP_REMOVED lines=11> */
.L_x_36380:
[----:B------:R-:W-:Y:S01]  /*0d80*/  IMAD.MOV.U32 R17, RZ, RZ, R16 ;  /* 0x000000ffff117224 */ /* 0x000fe200078e0010 */
[----:B------:R-:W-:Y:S01]  /*0d90*/  MOV R34, R37 ;  /* 0x0000002500227202 */ /* 0x000fe20000000f00 */
[----:B------:R-:W-:Y:S02]  /*0da0*/  IMAD.MOV.U32 R19, RZ, RZ, R18 ;  /* 0x000000ffff137224 */ /* 0x000fe400078e0012 */
[----:B------:R-:W-:-:S07]  /*0db0*/  IMAD.MOV.U32 R8, RZ, RZ, R7 ;  /* 0x000000ffff087224 */ /* 0x000fce00078e0007 */
.L_x_36381:
[----:B------:R-:W-:Y:S05]  /*0dc0*/  BSYNC.RECONVERGENT B2 ;  /* 0x0000000000027941 */ /* 0x000fea0003800200 */
.L_x_36379:
        /* <DEDUP_REMOVED lines=9> */
.L_x_36383:
[----:B------:R-:W-:Y:S02]  /*0e60*/  IMAD.MOV.U32 R7, RZ, RZ, R6 ;  /* 0x000000ffff077224 */ /* 0x000fe400078e0006 */
[----:B------:R-:W-:Y:S02]  /*0e70*/  IMAD.MOV.U32 R37, RZ, RZ, R36 ;  /* 0x000000ffff257224 */ /* 0x000fe400078e0024 */
[----:B------:R-:W-:Y:S02]  /*0e80*/  IMAD.MOV.U32 R6, RZ, RZ, R17 ;  /* 0x000000ffff067224 */ /* 0x000fe400078e0011 */
[----:B------:R-:W-:-:S07]  /*0e90*/  IMAD.MOV.U32 R36, RZ, RZ, R19 ;  /* 0x000000ffff247224 */ /* 0x000fce00078e0013 */
.L_x_36384:
[----:B------:R-:W-:Y:S05]  /*0ea0*/  BSYNC.RECONVERGENT B2 ;  /* 0x0000000000027941 */ /* 0x000fea0003800200 */
.L_x_36382:
[----:B------:R-:W-:Y:S01]  /*0eb0*/  VIADD R14, R14, 0x100 ;  /* 0x000001000e0e7836 */ /* 0x000fe20000000000 */
[----:B------:R-:W-:-:S04]  /*0ec0*/  IADD3 R15, PT, PT, R15, -0x100, RZ ;  /* 0xffffff000f0f7810 */ /* 0x000fc80007ffe0ff */
[----:B------:R-:W-:-:S13]  /*0ed0*/  ISETP.GE.AND P0, PT, R14, R12, PT ;  /* 0x0000000c0e00720c */ /* 0x000fda0003f06270 */
[----:B------:R-:W-:Y:S05]  /*0ee0*/  @!P0 BRA `(.L_x_36385) ;  /* 0xfffffff400e88947 */ /* 0x000fea000383ffff */
.L_x_36360:
[----:B------:R-:W-:Y:S05]  /*0ef0*/  BSYNC.RECONVERGENT B0 ;  /* 0x0000000000007941 */ /* 0x000fea0003800200 */
.L_x_36359:
[----:B------:R-:W-:Y:S05]  /*0f00*/  BRA `(.L_x_36386) ;  /* 0x0000000800b87947 */ /* 0x000fea0003800000 */
.L_x_36358:
[----:B------:R-:W-:Y:S01]  /*0f10*/  IMAD.IADD R15, R3, 0x1, R0 ;  /* 0x00000001030f7824 */ /* 0x000fe200078e0200 */
[----:B------:R-:W0:Y:S01]  /*0f20*/  LDCU.64 UR10, c[0x0][0x380] ;  /* 0x00007000ff0a77ac */ /* 0x000e220008000a00 */
        /* <DEDUP_REMOVED lines=10> */
[----:B------:R-:W1:Y:S01]  /*0fd0*/  LDCU.64 UR4, c[0x0][0x388] ;  /* 0x00007100ff0477ac */ /* 0x000e620008000a00 */
        /* <DEDUP_REMOVED lines=10> */
[----:B------:R-:W-:Y:S01]  /*1080*/  IMAD.MOV.U32 R7, RZ, RZ, -0x800001 ;  /* 0xff7fffffff077424 */ /* 0x000fe200078e00ff */
[----:B-1----:R-:W-:Y:S01]  /*1090*/  ISETP.NE.U32.AND P0, PT, RZ, UR4, PT ;  /* 0x00000004ff007c0c */ /* 0x002fe2000bf05070 */
[----:B------:R-:W-:Y:S02]  /*10a0*/  IMAD.MOV.U32 R6, RZ, RZ, -0x800001 ;  /* 0xff7fffffff067424 */ /* 0x000fe400078e00ff */
[----:B------:R-:W-:Y:S01]  /*10b0*/  IMAD.MOV.U32 R3, RZ, RZ, -0x1 ;  /* 0xffffffffff037424 */ /* 0x000fe200078e00ff */
[----:B------:R-:W-:Y:S01]  /*10c0*/  ISETP.NE.AND.EX P0, PT, RZ, UR5, PT, P0 ;  /* 0x00000005ff007c0c */ /* 0x000fe2000bf05300 */
[----:B------:R-:W-:-:S02]  /*10d0*/  IMAD.MOV.U32 R33, RZ, RZ, -0x1 ;  /* 0xffffffffff217424 */ /* 0x000fc400078e00ff */
[----:B------:R-:W-:Y:S02]  /*10e0*/  IMAD.MOV.U32 R32, RZ, RZ, -0x1 ;  /* 0xffffffffff207424 */ /* 0x000fe400078e00ff */
[----:B------:R-:W-:Y:S02]  /*10f0*/  IMAD.MOV.U32 R34, RZ, RZ, -0x1 ;  /* 0xffffffffff227424 */ /* 0x000fe400078e00ff */
[----:B------:R-:W-:Y:S02]  /*1100*/  IMAD.MOV.U32 R37, RZ, RZ, -0x1 ;  /* 0xffffffffff257424 */ /* 0x000fe400078e00ff */
[----:B------:R-:W-:-:S07]  /*1110*/  IMAD.MOV.U32 R36, RZ, RZ, -0x1 ;  /* 0xffffffffff247424 */ /* 0x000fce00078e00ff */
.L_x_36411:
[----:B------:R-:W1:Y:S01]  /*1120*/  @P0 LDC.64 R16, c[0x0][0x388] ;  /* 0x0000e200ff100b82 */ /* 0x000e620000000a00 */
[----:B------:R-:W-:Y:S01]  /*1130*/  SHF.R.S32.HI R19, RZ, 0x1f, R15 ;  /* 0x0000001fff137819 */ /* 0x000fe2000001140f */
[----:B------:R-:W-:Y:S01]  /*1140*/  IMAD.MOV.U32 R14, RZ, RZ, RZ ;  /* 0x000000ffff0e7224 */ /* 0x000fe200078e00ff */
[----:B------:R-:W-:-:S04]  /*1150*/  IADD3 R20, P1, PT, R42, R15, RZ ;  /* 0x0000000f2a147210 */ /* 0x000fc80007f3e0ff */
[----:B------:R-:W-:Y:S02]  /*1160*/  LEA.HI.X.SX32 R19, R42, R19, 0x1, P1 ;  /* 0x000000132a137211 */ /* 0x000fe400008f0eff */
[----:B0-----:R-:W-:-:S04]  /*1170*/  LEA R18, P1, R20, UR10, 0x2 ;  /* 0x0000000a14127c11 */ /* 0x001fc8000f8210ff */
[----:B------:R-:W-:-:S06]  /*1180*/  LEA.HI.X R19, R20, UR11, R19, 0x2, P1 ;  /* 0x0000000b14137c11 */ /* 0x000fcc00088f1413 */
[----:B------:R-:W2:Y:S01]  /*1190*/  LDG.E.CONSTANT R19, desc[UR6][R18.64] ;  /* 0x0000000612137981 */ /* 0x000ea2000c1e9900 */
[----:B-1----:R-:W-:-:S05]  /*11a0*/  @P0 IMAD.WIDE R16, R15, 0x4, R16 ;  /* 0x000000040f100825 */ /* 0x002fca00078e0210 */
        /* <DEDUP_REMOVED lines=18> */
.L_x_36388:
[----:B------:R-:W-:Y:S02]  /*12d0*/  IMAD.MOV.U32 R5, RZ, RZ, R22 ;  /* 0x000000ffff057224 */ /* 0x000fe400078e0016 */
[----:B------:R-:W-:-:S07]  /*12e0*/  IMAD.MOV.U32 R3, RZ, RZ, R15 ;  /* 0x000000ffff037224 */ /* 0x000fce00078e000f */
.L_x_36389:
[----:B------:R-:W-:Y:S05]  /*12f0*/  BSYNC.RECONVERGENT B0 ;  /* 0x0000000000007941 */ /* 0x000fea0003800200 */
.L_x_36387:
        /* <DEDUP_REMOVED lines=9> */
.L_x_36391:
[----:B------:R-:W-:Y:S02]  /*1390*/  IMAD.MOV.U32 R14, RZ, RZ, R5 ;  /* 0x000000ffff0e7224 */ /* 0x000fe400078e0005 */
[----:B------:R-:W-:Y:S02]  /*13a0*/  IMAD.MOV.U32 R16, RZ, RZ, R3 ;  /* 0x000000ffff107224 */ /* 0x000fe400078e0003 */
[----:B------:R-:W-:Y:S02]  /*13b0*/  IMAD.MOV.U32 R5, RZ, RZ, R4 ;  /* 0x000000ffff057224 */ /* 0x000fe400078e0004 */
[----:B------:R-:W-:-:S07]  /*13c0*/  IMAD.MOV.U32 R3, RZ, RZ, R2 ;  /* 0x000000ffff037224 */ /* 0x000fce00078e0002 */
.L_x_36392:
[----:B------:R-:W-:Y:S05]  /*13d0*/  BSYNC.RECONVERGENT B0 ;  /* 0x0000000000007941 */ /* 0x000fea0003800200 */
.L_x_36390:
        /* <DEDUP_REMOVED lines=11> */
.L_x_36394:
[----:B------:R-:W-:Y:S02]  /*1490*/  IMAD.MOV.U32 R17, RZ, RZ, R14 ;  /* 0x000000ffff117224 */ /* 0x000fe400078e000e */
[----:B------:R-:W-:Y:S02]  /*14a0*/  IMAD.MOV.U32 R19, RZ, RZ, R16 ;  /* 0x000000ffff137224 */ /* 0x000fe400078e0010 */
[----:B------:R-:W-:Y:S02]  /*14b0*/  IMAD.MOV.U32 R4, RZ, RZ, R11 ;  /* 0x000000ffff047224 */ /* 0x000fe400078e000b */
[----:B------:R-:W-:-:S07]  /*14c0*/  IMAD.MOV.U32 R2, RZ, RZ, R33 ;  /* 0x000000ffff027224 */ /* 0x000fce00078e0021 */
.L_x_36395:
[----:B------:R-:W-:Y:S05]  /*14d0*/  BSYNC.RECONVERGENT B0 ;  /* 0x0000000000007941 */ /* 0x000fea0003800200 */
.L_x_36393:
        /* <DEDUP_REMOVED lines=11> */
.L_x_36397:
[----:B------:R-:W-:Y:S02]  /*1590*/  IMAD.MOV.U32 R14, RZ, RZ, R17 ;  /* 0x000000ffff0e7224 */ /* 0x000fe400078e0011 */
[----:B------:R-:W-:Y:S02]  /*15a0*/  IMAD.MOV.U32 R16, RZ, RZ, R19 ;  /* 0x000000ffff107224 */ /* 0x000fe400078e0013 */
[----:B------:R-:W-:Y:S02]  /*15b0*/  IMAD.MOV.U32 R11, RZ, RZ, R10 ;  /* 0x000000ffff0b7224 */ /* 0x000fe400078e000a */
[----:B------:R-:W-:-:S07]  /*15c0*/  IMAD.MOV.U32 R33, RZ, RZ, R32 ;  /* 0x000000ffff217224 */ /* 0x000fce00078e0020 */
.L_x_36398:
[----:B------:R-:W-:Y:S05]  /*15d0*/  BSYNC.RECONVERGENT B0 ;  /* 0x0000000000007941 */ /* 0x000fea0003800200 */
.L_x_36396:
        /* <DEDUP_REMOVED lines=11> */
.L_x_36400:
[----:B------:R-:W-:Y:S02]  /*1690*/  IMAD.MOV.U32 R17, RZ, RZ, R14 ;  /* 0x000000ffff117224 */ /* 0x000fe400078e000e */
[----:B------:R-:W-:Y:S02]  /*16a0*/  IMAD.MOV.U32 R19, RZ, RZ, R16 ;  /* 0x000000ffff137224 */ /* 0x000fe400078e0010 */
[----:B------:R-:W-:Y:S02]  /*16b0*/  IMAD.MOV.U32 R10, RZ, RZ, R9 ;  /* 0x000000ffff0a7224 */ /* 0x000fe400078e0009 */
[----:B------:R-:W-:-:S07]  /*16c0*/  IMAD.MOV.U32 R32, RZ, RZ, R35 ;  /* 0x000000ffff207224 */ /* 0x000fce00078e0023 */
.L_x_36401:
[----:B------:R-:W-:Y:S05]  /*16d0*/  BSYNC.RECONVERGENT B0 ;  /* 0x0000000000007941 */ /* 0x000fea0003800200 */
.L_x_36399:
        /* <DEDUP_REMOVED lines=11> */
.L_x_36403:
[----:B------:R-:W-:Y:S02]  /*1790*/  IMAD.MOV.U32 R14, RZ, RZ, R17 ;  /* 0x000000ffff0e7224 */ /* 0x000fe400078e0011 */
[----:B------:R-:W-:Y:S02]  /*17a0*/  IMAD.MOV.U32 R16, RZ, RZ, R19 ;  /* 0x000000ffff107224 */ /* 0x000fe400078e0013 */
[----:B------:R-:W-:Y:S02]  /*17b0*/  IMAD.MOV.U32 R9, RZ, RZ, R8 ;  /* 0x000000ffff097224 */ /* 0x000fe400078e0008 */
[----:B------:R-:W-:-:S07]  /*17c0*/  IMAD.MOV.U32 R35, RZ, RZ, R34 ;  /* 0x000000ffff237224 */ /* 0x000fce00078e0022 */
.L_x_36404:
[----:B------:R-:W-:Y:S05]  /*17d0*/  BSYNC.RECONVERGENT B0 ;  /* 0x0000000000007941 */ /* 0x000fea0003800200 */
.L_x_36402:
        /* <DEDUP_REMOVED lines=11> */
.L_x_36406:
[----:B------:R-:W-:Y:S02]  /*1890*/  IMAD.MOV.U32 R17, RZ, RZ, R14 ;  /* 0x000000ffff117224 */ /* 0x000fe400078e000e */
[----:B------:R-:W-:Y:S02]  /*18a0*/  IMAD.MOV.U32 R19, RZ, RZ, R16 ;  /* 0x000000ffff137224 */ /* 0x000fe400078e0010 */
[----:B------:R-:W-:Y:S02]  /*18b0*/  IMAD.MOV.U32 R8, RZ, RZ, R7 ;  /* 0x000000ffff087224 */ /* 0x000fe400078e0007 */
[----:B------:R-:W-:-:S07]  /*18c0*/  IMAD.MOV.U32 R34, RZ, RZ, R37 ;  /* 0x000000ffff227224 */ /* 0x000fce00078e0025 */
.L_x_36407:
[----:B------:R-:W-:Y:S05]  /*18d0*/  BSYNC.RECONVERGENT B0 ;  /* 0x0000000000007941 */ /* 0x000fea0003800200 */
.L_x_36405:
        /* <DEDUP_REMOVED lines=9> */
.L_x_36409:
[----:B------:R-:W-:Y:S01]  /*1970*/  IMAD.MOV.U32 R7, RZ, RZ, R6 ;  /* 0x000000ffff077224 */ /* 0x000fe200078e0006 */
[----:B------:R-:W-:Y:S01]  /*1980*/  MOV R37, R36 ;  /* 0x0000002400257202 */ /* 0x000fe20000000f00 */
[----:B------:R-:W-:Y:S02]  /*1990*/  IMAD.MOV.U32 R6, RZ, RZ, R17 ;  /* 0x000000ffff067224 */ /* 0x000fe400078e0011 */
[----:B------:R-:W-:-:S07]  /*19a0*/  IMAD.MOV.U32 R36, RZ, RZ, R19 ;  /* 0x000000ffff247224 */ /* 0x000fce00078e0013 */
.L_x_36410:
[----:B------:R-:W-:Y:S05]  /*19b0*/  BSYNC.RECONVERGENT B0 ;  /* 0x0000000000007941 */ /* 0x000fea0003800200 */
.L_x_36408:
[----:B------:R-:W-:-:S05]  /*19c0*/  VIADD R15, R15, 0x100 ;  /* 0x000001000f0f7836 */ /* 0x000fca0000000000 */
[----:B------:R-:W-:-:S13]  /*19d0*/  ISETP.GE.AND P1, PT, R15, R12, PT ;  /* 0x0000000c0f00720c */ /* 0x000fda0003f26270 */
[----:B------:R-:W-:Y:S05]  /*19e0*/  @!P1 BRA `(.L_x_36411) ;  /* 0xfffffff400cc9947 */ /* 0x000fea000383ffff */
.L_x_36386:
[----:B0-----:R-:W-:Y:S05]  /*19f0*/  BSYNC.RECONVERGENT B1 ;  /* 0x0000000000017941 */ /* 0x001fea0003800200 */
.L_x_36357:
        /* <DEDUP_REMOVED lines=47> */
.L_x_36415:
[----:B------:R-:W-:Y:S01]  /*1cf0*/  MOV R21, R3 ;  /* 0x0000000300157202 */ /* 0x000fe20000000f00 */
[----:B------:R-:W-:Y:S02]  /*1d00*/  IMAD.MOV.U32 R13, RZ, RZ, R5 ;  /* 0x000000ffff0d7224 */ /* 0x000fe400078e0005 */
[----:B------:R-:W-:Y:S02]  /*1d10*/  IMAD.MOV.U32 R3, RZ, RZ, R2 ;  /* 0x000000ffff037224 */ /* 0x000fe400078e0002 */
[----:B------:R-:W-:-:S07]  /*1d20*/  IMAD.MOV.U32 R5, RZ, RZ, R4 ;  /* 0x000000ffff057224 */ /* 0x000fce00078e0004 */
.L_x_36416:
[----:B------:R-:W-:Y:S05]  /*1d30*/  BSYNC.RECONVERGENT B1 ;  /* 0x0000000000017941 */ /* 0x000fea0003800200 */
.L_x_36414:
        /* <DEDUP_REMOVED lines=9> */
.L_x_36418:
[----:B------:R-:W-:Y:S01]  /*1dd0*/  IMAD.MOV.U32 R25, RZ, RZ, R21 ;  /* 0x000000ffff197224 */ /* 0x000fe200078e0015 */
[----:B------:R-:W-:Y:S01]  /*1de0*/  MOV R21, R33 ;  /* 0x0000002100157202 */ /* 0x000fe20000000f00 */
[----:B------:R-:W-:Y:S02]  /*1df0*/  IMAD.MOV.U32 R23, RZ, RZ, R13 ;  /* 0x000000ffff177224 */ /* 0x000fe400078e000d */
[----:B------:R-:W-:-:S07]  /*1e00*/  IMAD.MOV.U32 R13, RZ, RZ, R11 ;  /* 0x000000ffff0d7224 */ /* 0x000fce00078e000b */
.L_x_36419:
[----:B------:R-:W-:Y:S05]  /*1e10*/  BSYNC.RECONVERGENT B1 ;  /* 0x0000000000017941 */ /* 0x000fea0003800200 */
.L_x_36417:
        /* <DEDUP_REMOVED lines=9> */
.L_x_36421:
[----:B------:R-:W-:Y:S02]  /*1eb0*/  IMAD.MOV.U32 R4, RZ, RZ, R25 ;  /* 0x000000ffff047224 */ /* 0x000fe400078e0019 */
[----:B------:R-:W-:Y:S02]  /*1ec0*/  IMAD.MOV.U32 R2, RZ, RZ, R23 ;  /* 0x000000ffff027224 */ /* 0x000fe400078e0017 */
[----:B------:R-:W-:Y:S02]  /*1ed0*/  IMAD.MOV.U32 R25, RZ, RZ, R32 ;  /* 0x000000ffff197224 */ /* 0x000fe400078e0020 */
[----:B------:R-:W-:-:S07]  /*1ee0*/  IMAD.MOV.U32 R23, RZ, RZ, R10 ;  /* 0x000000ffff177224 */ /* 0x000fce00078e000a */
.L_x_36422:
[----:B------:R-:W-:Y:S05]  /*1ef0*/  BSYNC.RECONVERGENT B1 ;  /* 0x0000000000017941 */ /* 0x000fea0003800200 */
.L_x_36420:
        /* <DEDUP_REMOVED lines=9> */
.L_x_36424:
[----:B------:R-:W-:Y:S02]  /*1f90*/  IMAD.MOV.U32 R29, RZ, RZ, R4 ;  /* 0x000000ffff1d7224 */ /* 0x000fe400078e0004 */
[----:B------:R-:W-:Y:S02]  /*1fa0*/  IMAD.MOV.U32 R11, RZ, RZ, R2 ;  /* 0x000000ffff0b7224 */ /* 0x000fe400078e0002 */
[----:B------:R-:W-:Y:S02]  /*1fb0*/  IMAD.MOV.U32 R4, RZ, RZ, R35 ;  /* 0x000000ffff047224 */ /* 0x000fe400078e0023 */
[----:B------:R-:W-:-:S07]  /*1fc0*/  IMAD.MOV.U32 R2, RZ, RZ, R9 ;  /* 0x000000ffff027224 */ /* 0x000fce00078e0009 */
.L_x_36425:
[----:B------:R-:W-:Y:S05]  /*1fd0*/  BSYNC.RECONVERGENT B1 ;  /* 0x0000000000017941 */ /* 0x000fea0003800200 */
.L_x_36423:
        /* <DEDUP_REMOVED lines=9> */
.L_x_36427:
[----:B------:R-:W-:Y:S01]  /*2070*/  MOV R32, R29 ;  /* 0x0000001d00207202 */ /* 0x000fe20000000f00 */
[----:B------:R-:W-:Y:S02]  /*2080*/  IMAD.MOV.U32 R10, RZ, RZ, R11 ;  /* 0x000000ffff0a7224 */ /* 0x000fe400078e000b */
[----:B------:R-:W-:Y:S02]  /*2090*/  IMAD.MOV.U32 R29, RZ, RZ, R34 ;  /* 0x000000ffff1d7224 */ /* 0x000fe400078e0022 */
[----:B------:R-:W-:-:S07]  /*20a0*/  IMAD.MOV.U32 R11, RZ, RZ, R8 ;  /* 0x000000ffff0b7224 */ /* 0x000fce00078e0008 */
.L_x_36428:
[----:B------:R-:W-:Y:S05]  /*20b0*/  BSYNC.RECONVERGENT B1 ;  /* 0x0000000000017941 */ /* 0x000fea0003800200 */
.L_x_36426:
        /* <DEDUP_REMOVED lines=9> */
.L_x_36430:
[----:B------:R-:W-:Y:S01]  /*2150*/  IMAD.MOV.U32 R31, RZ, RZ, R32 ;  /* 0x000000ffff1f7224 */ /* 0x000fe200078e0020 */
[----:B------:R-:W-:Y:S01]  /*2160*/  MOV R32, R37 ;  /* 0x0000002500207202 */ /* 0x000fe20000000f00 */
[----:B------:R-:W-:Y:S02]  /*2170*/  IMAD.MOV.U32 R9, RZ, RZ, R10 ;  /* 0x000000ffff097224 */ /* 0x000fe400078e000a */
[----:B------:R-:W-:-:S07]  /*2180*/  IMAD.MOV.U32 R10, RZ, RZ, R7 ;  /* 0x000000ffff0a7224 */ /* 0x000fce00078e0007 */
.L_x_36431:
[----:B------:R-:W-:Y:S05]  /*2190*/  BSYNC.RECONVERGENT B1 ;  /* 0x0000000000017941 */ /* 0x000fea0003800200 */
.L_x_36429:
        /* <DEDUP_REMOVED lines=9> */
.L_x_36433:
[----:B------:R-:W-:Y:S02]  /*2230*/  IMAD.MOV.U32 R8, RZ, RZ, R31 ;  /* 0x000000ffff087224 */ /* 0x000fe400078e001f */
[----:B------:R-:W-:Y:S02]  /*2240*/  IMAD.MOV.U32 R7, RZ, RZ, R9 ;  /* 0x000000ffff077224 */ /* 0x000fe400078e0009 */
[----:B------:R-:W-:Y:S02]  /*2250*/  IMAD.MOV.U32 R31, RZ, RZ, R36 ;  /* 0x000000ffff1f7224 */ /* 0x000fe400078e0024 */
[----:B------:R-:W-:-:S07]  /*2260*/  IMAD.MOV.U32 R9, RZ, RZ, R6 ;  /* 0x000000ffff097224 */ /* 0x000fce00078e0006 */
.L_x_36434:
[----:B------:R-:W-:Y:S05]  /*2270*/  BSYNC.RECONVERGENT B1 ;  /* 0x0000000000017941 */ /* 0x000fea0003800200 */
.L_x_36432:
        /* <DEDUP_REMOVED lines=16> */
.L_x_36436:
[----:B------:R-:W-:Y:S02]  /*2380*/  IMAD.MOV.U32 R26, RZ, RZ, R3 ;  /* 0x000000ffff1a7224 */ /* 0x000fe400078e0003 */
[----:B------:R-:W-:Y:S02]  /*2390*/  IMAD.MOV.U32 R6, RZ, RZ, R5 ;  /* 0x000000ffff067224 */ /* 0x000fe400078e0005 */
[----:B------:R-:W-:Y:S02]  /*23a0*/  IMAD.MOV.U32 R3, RZ, RZ, R21 ;  /* 0x000000ffff037224 */ /* 0x000fe400078e0015 */
[----:B------:R-:W-:-:S07]  /*23b0*/  IMAD.MOV.U32 R5, RZ, RZ, R13 ;  /* 0x000000ffff057224 */ /* 0x000fce00078e000d */
.L_x_36437:
[----:B------:R-:W-:Y:S05]  /*23c0*/  BSYNC.RECONVERGENT B1 ;  /* 0x0000000000017941 */ /* 0x000fea0003800200 */
.L_x_36435:
        /* <DEDUP_REMOVED lines=9> */
.L_x_36439:
[----:B------:R-:W-:Y:S02]  /*2460*/  IMAD.MOV.U32 R19, RZ, RZ, R26 ;  /* 0x000000ffff137224 */ /* 0x000fe400078e001a */
[----:B------:R-:W-:Y:S02]  /*2470*/  IMAD.MOV.U32 R13, RZ, RZ, R6 ;  /* 0x000000ffff0d7224 */ /* 0x000fe400078e0006 */
[----:B------:R-:W-:Y:S02]  /*2480*/  IMAD.MOV.U32 R26, RZ, RZ, R25 ;  /* 0x000000ffff1a7224 */ /* 0x000fe400078e0019 */
[----:B------:R-:W-:-:S07]  /*2490*/  IMAD.MOV.U32 R6, RZ, RZ, R23 ;  /* 0x000000ffff067224 */ /* 0x000fce00078e0017 */
.L_x_36440:
[----:B------:R-:W-:Y:S05]  /*24a0*/  BSYNC.RECONVERGENT B1 ;  /* 0x0000000000017941 */ /* 0x000fea0003800200 */
.L_x_36438:
        /* <DEDUP_REMOVED lines=9> */
.L_x_36442:
[----:B------:R-:W-:Y:S01]  /*2540*/  MOV R36, R19 ;  /* 0x0000001300247202 */ /* 0x000fe20000000f00 */
[----:B------:R-:W-:Y:S02]  /*2550*/  IMAD.MOV.U32 R34, RZ, RZ, R13 ;  /* 0x000000ffff227224 */ /* 0x000fe400078e000d */
[----:B------:R-:W-:Y:S02]  /*2560*/  IMAD.MOV.U32 R19, RZ, RZ, R4 ;  /* 0x000000ffff137224 */ /* 0x000fe400078e0004 */
[----:B------:R-:W-:-:S07]  /*2570*/  IMAD.MOV.U32 R13, RZ, RZ, R2 ;  /* 0x000000ffff0d7224 */ /* 0x000fce00078e0002 */
.L_x_36443:
[----:B------:R-:W-:Y:S05]  /*2580*/  BSYNC.RECONVERGENT B1 ;  /* 0x0000000000017941 */ /* 0x000fea0003800200 */
.L_x_36441:
        /* <DEDUP_REMOVED lines=9> */
.L_x_36445:
[----:B------:R-:W-:Y:S01]  /*2620*/  IMAD.MOV.U32 R23, RZ, RZ, R36 ;  /* 0x000000ffff177224 */ /* 0x000fe200078e0024 */
[----:B------:R-:W-:Y:S01]  /*2630*/  MOV R36, R29 ;  /* 0x0000001d00247202 */ /* 0x000fe20000000f00 */
[----:B------:R-:W-:Y:S02]  /*2640*/  IMAD.MOV.U32 R21, RZ, RZ, R34 ;  /* 0x000000ffff157224 */ /* 0x000fe400078e0022 */
[----:B------:R-:W-:-:S07]  /*2650*/  IMAD.MOV.U32 R34, RZ, RZ, R11 ;  /* 0x000000ffff227224 */ /* 0x000fce00078e000b */
.L_x_36446:
[----:B------:R-:W-:Y:S05]  /*2660*/  BSYNC.RECONVERGENT B1 ;  /* 0x0000000000017941 */ /* 0x000fea0003800200 */
.L_x_36444:
        /* <DEDUP_REMOVED lines=9> */
.L_x_36448:
[----:B------:R-:W-:Y:S02]  /*2700*/  IMAD.MOV.U32 R4, RZ, RZ, R23 ;  /* 0x000000ffff047224 */ /* 0x000fe400078e0017 */
[----:B------:R-:W-:Y:S02]  /*2710*/  IMAD.MOV.U32 R2, RZ, RZ, R21 ;  /* 0x000000ffff027224 */ /* 0x000fe400078e0015 */
[----:B------:R-:W-:Y:S02]  /*2720*/  IMAD.MOV.U32 R23, RZ, RZ, R32 ;  /* 0x000000ffff177224 */ /* 0x000fe400078e0020 */
[----:B------:R-:W-:-:S07]  /*2730*/  IMAD.MOV.U32 R21, RZ, RZ, R10 ;  /* 0x000000ffff157224 */ /* 0x000fce00078e000a */
.L_x_36449:
[----:B------:R-:W-:Y:S05]  /*2740*/  BSYNC.RECONVERGENT B1 ;  /* 0x0000000000017941 */ /* 0x000fea0003800200 */
.L_x_36447:
        /* <DEDUP_REMOVED lines=9> */
.L_x_36451:
[----:B------:R-:W-:Y:S02]  /*27e0*/  IMAD.MOV.U32 R11, RZ, RZ, R4 ;  /* 0x000000ffff0b7224 */ /* 0x000fe400078e0004 */
[----:B------:R-:W-:Y:S02]  /*27f0*/  IMAD.MOV.U32 R10, RZ, RZ, R2 ;  /* 0x000000ffff0a7224 */ /* 0x000fe400078e0002 */
[----:B------:R-:W-:Y:S02]  /*2800*/  IMAD.MOV.U32 R4, RZ, RZ, R31 ;  /* 0x000000ffff047224 */ /* 0x000fe400078e001f */
[----:B------:R-:W-:-:S07]  /*2810*/  IMAD.MOV.U32 R2, RZ, RZ, R9 ;  /* 0x000000ffff027224 */ /* 0x000fce00078e0009 */
.L_x_36452:
[----:B------:R-:W-:Y:S05]  /*2820*/  BSYNC.RECONVERGENT B1 ;  /* 0x0000000000017941 */ /* 0x000fea0003800200 */
.L_x_36450:
        /* <DEDUP_REMOVED lines=9> */
.L_x_36454:
[----:B------:R-:W-:Y:S01]  /*28c0*/  MOV R25, R11 ;  /* 0x0000000b00197202 */ /* 0x000fe20000000f00 */
[----:B------:R-:W-:Y:S02]  /*28d0*/  IMAD.MOV.U32 R9, RZ, RZ, R10 ;  /* 0x000000ffff097224 */ /* 0x000fe400078e000a */
[----:B------:R-:W-:Y:S02]  /*28e0*/  IMAD.MOV.U32 R11, RZ, RZ, R8 ;  /* 0x000000ffff0b7224 */ /* 0x000fe400078e0008 */
[----:B------:R-:W-:-:S07]  /*28f0*/  IMAD.MOV.U32 R10, RZ, RZ, R7 ;  /* 0x000000ffff0a7224 */ /* 0x000fce00078e0007 */
.L_x_36455:
[----:B------:R-:W-:Y:S05]  /*2900*/  BSYNC.RECONVERGENT B1 ;  /* 0x0000000000017941 */ /* 0x000fea0003800200 */
.L_x_36453:
        /* <DEDUP_REMOVED lines=16> */
.L_x_36457:
[----:B------:R-:W-:Y:S01]  /*2a10*/  MOV R24, R3 ;  /* 0x0000000300187202 */ /* 0x000fe20000000f00 */
[----:B------:R-:W-:Y:S02]  /*2a20*/  IMAD.MOV.U32 R8, RZ, RZ, R5 ;  /* 0x000000ffff087224 */ /* 0x000fe400078e0005 */
[----:B------:R-:W-:Y:S02]  /*2a30*/  IMAD.MOV.U32 R3, RZ, RZ, R26 ;  /* 0x000000ffff037224 */ /* 0x000fe400078e001a */
[----:B------:R-:W-:-:S07]  /*2a40*/  IMAD.MOV.U32 R5, RZ, RZ, R6 ;  /* 0x000000ffff057224 */ /* 0x000fce00078e0006 */
.L_x_36458:
[----:B------:R-:W-:Y:S05]  /*2a50*/  BSYNC.RECONVERGENT B1 ;  /* 0x0000000000017941 */ /* 0x000fea0003800200 */
.L_x_36456:
        /* <DEDUP_REMOVED lines=9> */
.L_x_36460:
[----:B------:R-:W-:Y:S01]  /*2af0*/  IMAD.MOV.U32 R17, RZ, RZ, R24 ;  /* 0x000000ffff117224 */ /* 0x000fe200078e0018 */
[----:B------:R-:W-:Y:S01]  /*2b00*/  MOV R24, R19 ;  /* 0x0000001300187202 */ /* 0x000fe20000000f00 */
[----:B------:R-:W-:Y:S02]  /*2b10*/  IMAD.MOV.U32 R7, RZ, RZ, R8 ;  /* 0x000000ffff077224 */ /* 0x000fe400078e0008 */
[----:B------:R-:W-:-:S07]  /*2b20*/  IMAD.MOV.U32 R8, RZ, RZ, R13 ;  /* 0x000000ffff087224 */ /* 0x000fce00078e000d */
.L_x_36461:
[----:B------:R-:W-:Y:S05]  /*2b30*/  BSYNC.RECONVERGENT B1 ;  /* 0x0000000000017941 */ /* 0x000fea0003800200 */
.L_x_36459:
        /* <DEDUP_REMOVED lines=9> */
.L_x_36463:
[----:B------:R-:W-:Y:S02]  /*2bd0*/  IMAD.MOV.U32 R26, RZ, RZ, R17 ;  /* 0x000000ffff1a7224 */ /* 0x000fe400078e0011 */
[----:B------:R-:W-:Y:S02]  /*2be0*/  IMAD.MOV.U32 R6, RZ, RZ, R7 ;  /* 0x000000ffff067224 */ /* 0x000fe400078e0007 */
[----:B------:R-:W-:Y:S02]  /*2bf0*/  IMAD.MOV.U32 R17, RZ, RZ, R36 ;  /* 0x000000ffff117224 */ /* 0x000fe400078e0024 */
[----:B------:R-:W-:-:S07]  /*2c00*/  IMAD.MOV.U32 R7, RZ, RZ, R34 ;  /* 0x000000ffff077224 */ /* 0x000fce00078e0022 */
.L_x_36464:
[----:B------:R-:W-:Y:S05]  /*2c10*/  BSYNC.RECONVERGENT B1 ;  /* 0x0000000000017941 */ /* 0x000fea0003800200 */
.L_x_36462:
        /* <DEDUP_REMOVED lines=9> */
.L_x_36466:
[----:B------:R-:W-:Y:S02]  /*2cb0*/  IMAD.MOV.U32 R19, RZ, RZ, R26 ;  /* 0x000000ffff137224 */ /* 0x000fe400078e001a */
[----:B------:R-:W-:Y:S02]  /*2cc0*/  IMAD.MOV.U32 R13, RZ, RZ, R6 ;  /* 0x000000ffff0d7224 */ /* 0x000fe400078e0006 */
[----:B------:R-:W-:Y:S02]  /*2cd0*/  IMAD.MOV.U32 R26, RZ, RZ, R23 ;  /* 0x000000ffff1a7224 */ /* 0x000fe400078e0017 */
[----:B------:R-:W-:-:S07]  /*2ce0*/  IMAD.MOV.U32 R6, RZ, RZ, R21 ;  /* 0x000000ffff067224 */ /* 0x000fce00078e0015 */
.L_x_36467:
[----:B------:R-:W-:Y:S05]  /*2cf0*/  BSYNC.RECONVERGENT B1 ;  /* 0x0000000000017941 */ /* 0x000fea0003800200 */
.L_x_36465:
        /* <DEDUP_REMOVED lines=9> */
.L_x_36469:
[----:B------:R-:W-:Y:S01]  /*2d90*/  MOV R32, R19 ;  /* 0x0000001300207202 */ /* 0x000fe20000000f00 */
[----:B------:R-:W-:Y:S02]  /*2da0*/  IMAD.MOV.U32 R21, RZ, RZ, R13 ;  /* 0x000000ffff157224 */ /* 0x000fe400078e000d */
[----:B------:R-:W-:Y:S02]  /*2db0*/  IMAD.MOV.U32 R19, RZ, RZ, R4 ;  /* 0x000000ffff137224 */ /* 0x000fe400078e0004 */
[----:B------:R-:W-:-:S07]  /*2dc0*/  IMAD.MOV.U32 R13, RZ, RZ, R2 ;  /* 0x000000ffff0d7224 */ /* 0x000fce00078e0002 */
.L_x_36470:
[----:B------:R-:W-:Y:S05]  /*2dd0*/  BSYNC.RECONVERGENT B1 ;  /* 0x0000000000017941 */ /* 0x000fea0003800200 */
.L_x_36468:
        /* <DEDUP_REMOVED lines=9> */
.L_x_36472:
[----:B------:R-:W-:Y:S01]  /*2e70*/  IMAD.MOV.U32 R4, RZ, RZ, R32 ;  /* 0x000000ffff047224 */ /* 0x000fe200078e0020 */
[----:B------:R-:W-:Y:S01]  /*2e80*/  MOV R32, R11 ;  /* 0x0000000b00207202 */ /* 0x000fe20000000f00 */
[----:B------:R-:W-:Y:S02]  /*2e90*/  IMAD.MOV.U32 R2, RZ, RZ, R21 ;  /* 0x000000ffff027224 */ /* 0x000fe400078e0015 */
[----:B------:R-:W-:-:S07]  /*2ea0*/  IMAD.MOV.U32 R21, RZ, RZ, R10 ;  /* 0x000000ffff157224 */ /* 0x000fce00078e000a */
.L_x_36473:
[----:B------:R-:W-:Y:S05]  /*2eb0*/  BSYNC.RECONVERGENT B1 ;  /* 0x0000000000017941 */ /* 0x000fea0003800200 */
.L_x_36471:
        /* <DEDUP_REMOVED lines=9> */
.L_x_36475:
[----:B------:R-:W-:Y:S02]  /*2f50*/  IMAD.MOV.U32 R11, RZ, RZ, R4 ;  /* 0x000000ffff0b7224 */ /* 0x000fe400078e0004 */
[----:B------:R-:W-:Y:S02]  /*2f60*/  IMAD.MOV.U32 R10, RZ, RZ, R2 ;  /* 0x000000ffff0a7224 */ /* 0x000fe400078e0002 */
[----:B------:R-:W-:Y:S02]  /*2f70*/  IMAD.MOV.U32 R4, RZ, RZ, R25 ;  /* 0x000000ffff047224 */ /* 0x000fe400078e0019 */
[----:B------:R-:W-:-:S07]  /*2f80*/  IMAD.MOV.U32 R2, RZ, RZ, R9 ;  /* 0x000000ffff027224 */ /* 0x000fce00078e0009 */
.L_x_36476:
[----:B------:R-:W-:Y:S05]  /*2f90*/  BSYNC.RECONVERGENT B1 ;  /* 0x0000000000017941 */ /* 0x000fea0003800200 */
.L_x_36474:
        /* <DEDUP_REMOVED lines=16> */
.L_x_36478:
[----:B------:R-:W-:Y:S02]  /*30a0*/  IMAD.MOV.U32 R34, RZ, RZ, R3 ;  /* 0x000000ffff227224 */ /* 0x000fe400078e0003 */
[----:B------:R-:W-:Y:S02]  /*30b0*/  IMAD.MOV.U32 R22, RZ, RZ, R5 ;  /* 0x000000ffff167224 */ /* 0x000fe400078e0005 */
[----:B------:R-:W-:Y:S02]  /*30c0*/  IMAD.MOV.U32 R3, RZ, RZ, R24 ;  /* 0x000000ffff037224 */ /* 0x000fe400078e0018 */
[----:B------:R-:W-:-:S07]  /*30d0*/  IMAD.MOV.U32 R5, RZ, RZ, R8 ;  /* 0x000000ffff057224 */ /* 0x000fce00078e0008 */
.L_x_36479:
[----:B------:R-:W-:Y:S05]  /*30e0*/  BSYNC.RECONVERGENT B1 ;  /* 0x0000000000017941 */ /* 0x000fea0003800200 */
.L_x_36477:
        /* <DEDUP_REMOVED lines=9> */
.L_x_36481:
[----:B------:R-:W-:Y:S02]  /*3180*/  IMAD.MOV.U32 R15, RZ, RZ, R34 ;  /* 0x000000ffff0f7224 */ /* 0x000fe400078e0022 */
[----:B------:R-:W-:Y:S02]  /*3190*/  IMAD.MOV.U32 R9, RZ, RZ, R22 ;  /* 0x000000ffff097224 */ /* 0x000fe400078e0016 */
[----:B------:R-:W-:Y:S02]  /*31a0*/  IMAD.MOV.U32 R34, RZ, RZ, R17 ;  /* 0x000000ffff227224 */ /* 0x000fe400078e0011 */
[----:B------:R-:W-:-:S07]  /*31b0*/  IMAD.MOV.U32 R22, RZ, RZ, R7 ;  /* 0x000000ffff167224 */ /* 0x000fce00078e0007 */
.L_x_36482:
[----:B------:R-:W-:Y:S05]  /*31c0*/  BSYNC.RECONVERGENT B1 ;  /* 0x0000000000017941 */ /* 0x000fea0003800200 */
.L_x_36480:
        /* <DEDUP_REMOVED lines=9> */
.L_x_36484:
[----:B------:R-:W-:Y:S01]  /*3260*/  MOV R24, R15 ;  /* 0x0000000f00187202 */ /* 0x000fe20000000f00 */
[----:B------:R-:W-:Y:S02]  /*3270*/  IMAD.MOV.U32 R8, RZ, RZ, R9 ;  /* 0x000000ffff087224 */ /* 0x000fe400078e0009 */
[----:B------:R-:W-:Y:S02]  /*3280*/  IMAD.MOV.U32 R15, RZ, RZ, R26 ;  /* 0x000000ffff0f7224 */ /* 0x000fe400078e001a */
[----:B------:R-:W-:-:S07]  /*3290*/  IMAD.MOV.U32 R9, RZ, RZ, R6 ;  /* 0x000000ffff097224 */ /* 0x000fce00078e0006 */
.L_x_36485:
[----:B------:R-:W-:Y:S05]  /*32a0*/  BSYNC.RECONVERGENT B1 ;  /* 0x0000000000017941 */ /* 0x000fea0003800200 */
.L_x_36483:
        /* <DEDUP_REMOVED lines=9> */
.L_x_36487:
[----:B------:R-:W-:Y:S01]  /*3340*/  IMAD.MOV.U32 R7, RZ, RZ, R24 ;  /* 0x000000ffff077224 */ /* 0x000fe200078e0018 */
[----:B------:R-:W-:Y:S01]  /*3350*/  MOV R24, R19 ;  /* 0x0000001300187202 */ /* 0x000fe20000000f00 */
[----:B------:R-:W-:Y:S02]  /*3360*/  IMAD.MOV.U32 R6, RZ, RZ, R8 ;  /* 0x000000ffff067224 */ /* 0x000fe400078e0008 */
[----:B------:R-:W-:-:S07]  /*3370*/  IMAD.MOV.U32 R8, RZ, RZ, R13 ;  /* 0x000000ffff087224 */ /* 0x000fce00078e000d */
.L_x_36488:
[----:B------:R-:W-:Y:S05]  /*3380*/  BSYNC.RECONVERGENT B1 ;  /* 0x0000000000017941 */ /* 0x000fea0003800200 */
.L_x_36486:
        /* <DEDUP_REMOVED lines=9> */
.L_x_36490:
[----:B------:R-:W-:Y:S02]  /*3420*/  IMAD.MOV.U32 R17, RZ, RZ, R7 ;  /* 0x000000ffff117224 */ /* 0x000fe400078e0007 */
[----:B------:R-:W-:Y:S02]  /*3430*/  IMAD.MOV.U32 R13, RZ, RZ, R6 ;  /* 0x000000ffff0d7224 */ /* 0x000fe400078e0006 */
[----:B------:R-:W-:Y:S02]  /*3440*/  IMAD.MOV.U32 R7, RZ, RZ, R32 ;  /* 0x000000ffff077224 */ /* 0x000fe400078e0020 */
[----:B------:R-:W-:-:S07]  /*3450*/  IMAD.MOV.U32 R6, RZ, RZ, R21 ;  /* 0x000000ffff067224 */ /* 0x000fce00078e0015 */
.L_x_36491:
[----:B------:R-:W-:Y:S05]  /*3460*/  BSYNC.RECONVERGENT B1 ;  /* 0x0000000000017941 */ /* 0x000fea0003800200 */
.L_x_36489:
        /* <DEDUP_REMOVED lines=9> */
.L_x_36493:
[----:B------:R-:W-:Y:S02]  /*3500*/  IMAD.MOV.U32 R26, RZ, RZ, R17 ;  /* 0x000000ffff1a7224 */ /* 0x000fe400078e0011 */
[----:B------:R-:W-:Y:S02]  /*3510*/  IMAD.MOV.U32 R19, RZ, RZ, R13 ;  /* 0x000000ffff137224 */ /* 0x000fe400078e000d */
[----:B------:R-:W-:Y:S02]  /*3520*/  IMAD.MOV.U32 R17, RZ, RZ, R4 ;  /* 0x000000ffff117224 */ /* 0x000fe400078e0004 */
[----:B------:R-:W-:-:S07]  /*3530*/  IMAD.MOV.U32 R13, RZ, RZ, R2 ;  /* 0x000000ffff0d7224 */ /* 0x000fce00078e0002 */
.L_x_36494:
[----:B------:R-:W-:Y:S05]  /*3540*/  BSYNC.RECONVERGENT B1 ;  /* 0x0000000000017941 */ /* 0x000fea0003800200 */
.L_x_36492:
        /* <DEDUP_REMOVED lines=9> */
.L_x_36496:
[----:B------:R-:W-:Y:S01]  /*35e0*/  MOV R4, R26 ;  /* 0x0000001a00047202 */ /* 0x000fe20000000f00 */
[----:B------:R-:W-:Y:S02]  /*35f0*/  IMAD.MOV.U32 R2, RZ, RZ, R19 ;  /* 0x000000ffff027224 */ /* 0x000fe400078e0013 */
[----:B------:R-:W-:Y:S02]  /*3600*/  IMAD.MOV.U32 R26, RZ, RZ, R11 ;  /* 0x000000ffff1a7224 */ /* 0x000fe400078e000b */
[----:B------:R-:W-:-:S07]  /*3610*/  IMAD.MOV.U32 R19, RZ, RZ, R10 ;  /* 0x000000ffff137224 */ /* 0x000fce00078e000a */
.L_x_36497:
[----:B------:R-:W-:Y:S05]  /*3620*/  BSYNC.RECONVERGENT B1 ;  /* 0x0000000000017941 */ /* 0x000fea0003800200 */
.L_x_36495:
        /* <DEDUP_REMOVED lines=16> */
.L_x_36499:
[----:B------:R-:W-:Y:S01]  /*3730*/  MOV R10, R3 ;  /* 0x00000003000a7202 */ /* 0x000fe20000000f00 */
[----:B------:R-:W-:Y:S02]  /*3740*/  IMAD.MOV.U32 R20, RZ, RZ, R5 ;  /* 0x000000ffff147224 */ /* 0x000fe400078e0005 */
[----:B------:R-:W-:Y:S02]  /*3750*/  IMAD.MOV.U32 R3, RZ, RZ, R34 ;  /* 0x000000ffff037224 */ /* 0x000fe400078e0022 */
[----:B------:R-:W-:-:S07]  /*3760*/  IMAD.MOV.U32 R5, RZ, RZ, R22 ;  /* 0x000000ffff057224 */ /* 0x000fce00078e0016 */
.L_x_36500:
[----:B------:R-:W-:Y:S05]  /*3770*/  BSYNC.RECONVERGENT B1 ;  /* 0x0000000000017941 */ /* 0x000fea0003800200 */
.L_x_36498:
        /* <DEDUP_REMOVED lines=9> */
.L_x_36502:
[----:B------:R-:W-:Y:S01]  /*3810*/  IMAD.MOV.U32 R11, RZ, RZ, R10 ;  /* 0x000000ffff0b7224 */ /* 0x000fe200078e000a */
[----:B------:R-:W-:Y:S01]  /*3820*/  MOV R10, R15 ;  /* 0x0000000f000a7202 */ /* 0x000fe20000000f00 */
[----:B------:R-:W-:Y:S02]  /*3830*/  IMAD.MOV.U32 R21, RZ, RZ, R20 ;  /* 0x000000ffff157224 */ /* 0x000fe400078e0014 */
[----:B------:R-:W-:-:S07]  /*3840*/  IMAD.MOV.U32 R20, RZ, RZ, R9 ;  /* 0x000000ffff147224 */ /* 0x000fce00078e0009 */
.L_x_36503:
[----:B------:R-:W-:Y:S05]  /*3850*/  BSYNC.RECONVERGENT B1 ;  /* 0x0000000000017941 */ /* 0x000fea0003800200 */
.L_x_36501:
        /* <DEDUP_REMOVED lines=9> */
.L_x_36505:
[----:B------:R-:W-:Y:S02]  /*38f0*/  IMAD.MOV.U32 R22, RZ, RZ, R11 ;  /* 0x000000ffff167224 */ /* 0x000fe400078e000b */
[----:B------:R-:W-:Y:S02]  /*3900*/  IMAD.MOV.U32 R9, RZ, RZ, R21 ;  /* 0x000000ffff097224 */ /* 0x000fe400078e0015 */
[----:B------:R-:W-:Y:S02]  /*3910*/  IMAD.MOV.U32 R11, RZ, RZ, R24 ;  /* 0x000000ffff0b7224 */ /* 0x000fe400078e0018 */
[----:B------:R-:W-:-:S07]  /*3920*/  IMAD.MOV.U32 R21, RZ, RZ, R8 ;  /* 0x000000ffff157224 */ /* 0x000fce00078e0008 */
.L_x_36506:
[----:B------:R-:W-:Y:S05]  /*3930*/  BSYNC.RECONVERGENT B1 ;  /* 0x0000000000017941 */ /* 0x000fea0003800200 */
.L_x_36504:
        /* <DEDUP_REMOVED lines=9> */
.L_x_36508:
[----:B------:R-:W-:Y:S02]  /*39d0*/  IMAD.MOV.U32 R8, RZ, RZ, R22 ;  /* 0x000000ffff087224 */ /* 0x000fe400078e0016 */
[----:B------:R-:W-:Y:S02]  /*39e0*/  IMAD.MOV.U32 R24, RZ, RZ, R9 ;  /* 0x000000ffff187224 */ /* 0x000fe400078e0009 */
[----:B------:R-:W-:Y:S02]  /*39f0*/  IMAD.MOV.U32 R22, RZ, RZ, R7 ;  /* 0x000000ffff167224 */ /* 0x000fe400078e0007 */
[----:B------:R-:W-:-:S07]  /*3a00*/  IMAD.MOV.U32 R9, RZ, RZ, R6 ;  /* 0x000000ffff097224 */ /* 0x000fce00078e0006 */
.L_x_36509:
[----:B------:R-:W-:Y:S05]  /*3a10*/  BSYNC.RECONVERGENT B1 ;  /* 0x0000000000017941 */ /* 0x000fea0003800200 */
.L_x_36507:
        /* <DEDUP_REMOVED lines=9> */
.L_x_36511:
[----:B------:R-:W-:Y:S01]  /*3ab0*/  MOV R7, R8 ;  /* 0x0000000800077202 */ /* 0x000fe20000000f00 */
[----:B------:R-:W-:Y:S02]  /*3ac0*/  IMAD.MOV.U32 R6, RZ, RZ, R24 ;  /* 0x000000ffff067224 */ /* 0x000fe400078e0018 */
[----:B------:R-:W-:Y:S02]  /*3ad0*/  IMAD.MOV.U32 R8, RZ, RZ, R17 ;  /* 0x000000ffff087224 */ /* 0x000fe400078e0011 */
[----:B------:R-:W-:-:S07]  /*3ae0*/  IMAD.MOV.U32 R24, RZ, RZ, R13 ;  /* 0x000000ffff187224 */ /* 0x000fce00078e000d */
.L_x_36512:
[----:B------:R-:W-:Y:S05]  /*3af0*/  BSYNC.RECONVERGENT B1 ;  /* 0x0000000000017941 */ /* 0x000fea0003800200 */
.L_x_36510:
        /* <DEDUP_REMOVED lines=9> */
.L_x_36514:
[----:B------:R-:W-:Y:S01]  /*3b90*/  IMAD.MOV.U32 R13, RZ, RZ, R7 ;  /* 0x000000ffff0d7224 */ /* 0x000fe200078e0007 */
[----:B------:R-:W-:Y:S01]  /*3ba0*/  MOV R7, R26 ;  /* 0x0000001a00077202 */ /* 0x000fe20000000f00 */
[----:B------:R-:W-:Y:S02]  /*3bb0*/  IMAD.MOV.U32 R15, RZ, RZ, R6 ;  /* 0x000000ffff0f7224 */ /* 0x000fe400078e0006 */
[----:B------:R-:W-:-:S07]  /*3bc0*/  IMAD.MOV.U32 R6, RZ, RZ, R19 ;  /* 0x000000ffff067224 */ /* 0x000fce00078e0013 */
.L_x_36515:
[----:B------:R-:W-:Y:S05]  /*3bd0*/  BSYNC.RECONVERGENT B1 ;  /* 0x0000000000017941 */ /* 0x000fea0003800200 */
.L_x_36513:
        /* <DEDUP_REMOVED lines=9> */
.L_x_36517:
[----:B------:R-:W-:Y:S02]  /*3c70*/  IMAD.MOV.U32 R17, RZ, RZ, R13 ;  /* 0x000000ffff117224 */ /* 0x000fe400078e000d */
[----:B------:R-:W-:Y:S02]  /*3c80*/  IMAD.MOV.U32 R19, RZ, RZ, R15 ;  /* 0x000000ffff137224 */ /* 0x000fe400078e000f */
[----:B------:R-:W-:Y:S02]  /*3c90*/  IMAD.MOV.U32 R13, RZ, RZ, R4 ;  /* 0x000000ffff0d7224 */ /* 0x000fe400078e0004 */
[----:B------:R-:W-:-:S07]  /*3ca0*/  IMAD.MOV.U32 R15, RZ, RZ, R2 ;  /* 0x000000ffff0f7224 */ /* 0x000fce00078e0002 */
.L_x_36518:
[----:B------:R-:W-:Y:S05]  /*3cb0*/  BSYNC.RECONVERGENT B1 ;  /* 0x0000000000017941 */ /* 0x000fea0003800200 */
.L_x_36516:
        /* <DEDUP_REMOVED lines=16> */
.L_x_36520:
[----:B------:R-:W-:Y:S02]  /*3dc0*/  IMAD.MOV.U32 R2, RZ, RZ, R3 ;  /* 0x000000ffff027224 */ /* 0x000fe400078e0003 */
[----:B------:R-:W-:Y:S02]  /*3dd0*/  IMAD.MOV.U32 R4, RZ, RZ, R5 ;  /* 0x000000ffff047224 */ /* 0x000fe400078e0005 */
[----:B------:R-:W-:Y:S02]  /*3de0*/  IMAD.MOV.U32 R3, RZ, RZ, R10 ;  /* 0x000000ffff037224 */ /* 0x000fe400078e000a */
[----:B------:R-:W-:-:S07]  /*3df0*/  IMAD.MOV.U32 R5, RZ, RZ, R20 ;  /* 0x000000ffff057224 */ /* 0x000fce00078e0014 */
.L_x_36521:
[----:B------:R-:W-:Y:S05]  /*3e00*/  BSYNC.RECONVERGENT B1 ;  /* 0x0000000000017941 */ /* 0x000fea0003800200 */
.L_x_36519:
        /* <DEDUP_REMOVED lines=9> */
.L_x_36523:
[----:B------:R-:W-:Y:S02]  /*3ea0*/  IMAD.MOV.U32 R23, RZ, RZ, R2 ;  /* 0x000000ffff177224 */ /* 0x000fe400078e0002 */
[----:B------:R-:W-:Y:S02]  /*3eb0*/  IMAD.MOV.U32 R10, RZ, RZ, R4 ;  /* 0x000000ffff0a7224 */ /* 0x000fe400078e0004 */
[----:B------:R-:W-:Y:S02]  /*3ec0*/  IMAD.MOV.U32 R2, RZ, RZ, R11 ;  /* 0x000000ffff027224 */ /* 0x000fe400078e000b */
[----:B------:R-:W-:-:S07]  /*3ed0*/  IMAD.MOV.U32 R4, RZ, RZ, R21 ;  /* 0x000000ffff047224 */ /* 0x000fce00078e0015 */
.L_x_36524:
[----:B------:R-:W-:Y:S05]  /*3ee0*/  BSYNC.RECONVERGENT B1 ;  /* 0x0000000000017941 */ /* 0x000fea0003800200 */
.L_x_36522:
        /* <DEDUP_REMOVED lines=9> */
.L_x_36526:
[----:B------:R-:W-:Y:S01]  /*3f80*/  MOV R11, R23 ;  /* 0x00000017000b7202 */ /* 0x000fe20000000f00 */
[----:B------:R-:W-:Y:S02]  /*3f90*/  IMAD.MOV.U32 R21, RZ, RZ, R10 ;  /* 0x000000ffff157224 */ /* 0x000fe400078e000a */
[----:B------:R-:W-:Y:S02]  /*3fa0*/  IMAD.MOV.U32 R23, RZ, RZ, R22 ;  /* 0x000000ffff177224 */ /* 0x000fe400078e0016 */
[----:B------:R-:W-:-:S07]  /*3fb0*/  IMAD.MOV.U32 R10, RZ, RZ, R9 ;  /* 0x000000ffff0a7224 */ /* 0x000fce00078e0009 */
.L_x_36527:
[----:B------:R-:W-:Y:S05]  /*3fc0*/  BSYNC.RECONVERGENT B1 ;  /* 0x0000000000017941 */ /* 0x000fea0003800200 */
.L_x_36525:
        /* <DEDUP_REMOVED lines=9> */
.L_x_36529:
[----:B------:R-:W-:Y:S01]  /*4060*/  IMAD.MOV.U32 R18, RZ, RZ, R11 ;  /* 0x000000ffff127224 */ /* 0x000fe200078e000b */
[----:B------:R-:W-:Y:S01]  /*4070*/  MOV R11, R8 ;  /* 0x00000008000b7202 */ /* 0x000fe20000000f00 */
[----:B------:R-:W-:Y:S02]  /*4080*/  IMAD.MOV.U32 R9, RZ, RZ, R21 ;  /* 0x000000ffff097224 */ /* 0x000fe400078e0015 */
[----:B------:R-:W-:-:S07]  /*4090*/  IMAD.MOV.U32 R21, RZ, RZ, R24 ;  /* 0x000000ffff157224 */ /* 0x000fce00078e0018 */
.L_x_36530:
[----:B------:R-:W-:Y:S05]  /*40a0*/  BSYNC.RECONVERGENT B1 ;  /* 0x0000000000017941 */ /* 0x000fea0003800200 */
.L_x_36528:
        /* <DEDUP_REMOVED lines=9> */
.L_x_36532:
[----:B------:R-:W-:Y:S02]  /*4140*/  IMAD.MOV.U32 R8, RZ, RZ, R18 ;  /* 0x000000ffff087224 */ /* 0x000fe400078e0012 */
[----:B------:R-:W-:Y:S02]  /*4150*/  IMAD.MOV.U32 R20, RZ, RZ, R9 ;  /* 0x000000ffff147224 */ /* 0x000fe400078e0009 */
[----:B------:R-:W-:Y:S02]  /*4160*/  IMAD.MOV.U32 R18, RZ, RZ, R7 ;  /* 0x000000ffff127224 */ /* 0x000fe400078e0007 */
[----:B------:R-:W-:-:S07]  /*4170*/  IMAD.MOV.U32 R9, RZ, RZ, R6 ;  /* 0x000000ffff097224 */ /* 0x000fce00078e0006 */
.L_x_36533:
[----:B------:R-:W-:Y:S05]  /*4180*/  BSYNC.RECONVERGENT B1 ;  /* 0x0000000000017941 */ /* 0x000fea0003800200 */
.L_x_36531:
        /* <DEDUP_REMOVED lines=9> */
.L_x_36535:
[----:B------:R-:W-:Y:S02]  /*4220*/  IMAD.MOV.U32 R6, RZ, RZ, R8 ;  /* 0x000000ffff067224 */ /* 0x000fe400078e0008 */
[----:B------:R-:W-:Y:S02]  /*4230*/  IMAD.MOV.U32 R22, RZ, RZ, R20 ;  /* 0x000000ffff167224 */ /* 0x000fe400078e0014 */
[----:B------:R-:W-:Y:S02]  /*4240*/  IMAD.MOV.U32 R8, RZ, RZ, R13 ;  /* 0x000000ffff087224 */ /* 0x000fe400078e000d */
[----:B------:R-:W-:-:S07]  /*4250*/  IMAD.MOV.U32 R20, RZ, RZ, R15 ;  /* 0x000000ffff147224 */ /* 0x000fce00078e000f */
.L_x_36536:
[----:B------:R-:W-:Y:S05]  /*4260*/  BSYNC.RECONVERGENT B1 ;  /* 0x0000000000017941 */ /* 0x000fea0003800200 */
.L_x_36534:
        /* <DEDUP_REMOVED lines=9> */
.L_x_36538:
[----:B------:R-:W-:Y:S01]  /*4300*/  MOV R7, R6 ;  /* 0x0000000600077202 */ /* 0x000fe20000000f00 */
[----:B------:R-:W-:Y:S02]  /*4310*/  IMAD.MOV.U32 R13, RZ, RZ, R22 ;  /* 0x000000ffff0d7224 */ /* 0x000fe400078e0016 */
[----:B------:R-:W-:Y:S02]  /*4320*/  IMAD.MOV.U32 R6, RZ, RZ, R17 ;  /* 0x000000ffff067224 */ /* 0x000fe400078e0011 */
[----:B------:R-:W-:-:S07]  /*4330*/  IMAD.MOV.U32 R22, RZ, RZ, R19 ;  /* 0x000000ffff167224 */ /* 0x000fce00078e0013 */
.L_x_36539:
[----:B------:R-:W-:Y:S05]  /*4340*/  BSYNC.RECONVERGENT B1 ;  /* 0x0000000000017941 */ /* 0x000fea0003800200 */
.L_x_36537:
        /* <DEDUP_REMOVED lines=16> */
.L_x_36541:
[----:B------:R-:W-:Y:S01]  /*4450*/  MOV R16, R3 ;  /* 0x0000000300107202 */ /* 0x000fe20000000f00 */
[----:B------:R-:W-:Y:S02]  /*4460*/  IMAD.MOV.U32 R15, RZ, RZ, R5 ;  /* 0x000000ffff0f7224 */ /* 0x000fe400078e0005 */
[----:B------:R-:W-:Y:S02]  /*4470*/  IMAD.MOV.U32 R3, RZ, RZ, R2 ;  /* 0x000000ffff037224 */ /* 0x000fe400078e0002 */
[----:B------:R-:W-:-:S07]  /*4480*/  IMAD.MOV.U32 R5, RZ, RZ, R4 ;  /* 0x000000ffff057224 */ /* 0x000fce00078e0004 */
.L_x_36542:
[----:B------:R-:W-:Y:S05]  /*4490*/  BSYNC.RECONVERGENT B1 ;  /* 0x0000000000017941 */ /* 0x000fea0003800200 */
.L_x_36540:
        /* <DEDUP_REMOVED lines=9> */
.L_x_36544:
[----:B------:R-:W-:Y:S01]  /*4530*/  IMAD.MOV.U32 R17, RZ, RZ, R16 ;  /* 0x000000ffff117224 */ /* 0x000fe200078e0010 */
[----:B------:R-:W-:Y:S01]  /*4540*/  MOV R16, R23 ;  /* 0x0000001700107202 */ /* 0x000fe20000000f00 */
[----:B------:R-:W-:Y:S02]  /*4550*/  IMAD.MOV.U32 R19, RZ, RZ, R15 ;  /* 0x000000ffff137224 */ /* 0x000fe400078e000f */
[----:B------:R-:W-:-:S07]  /*4560*/  IMAD.MOV.U32 R15, RZ, RZ, R10 ;  /* 0x000000ffff0f7224 */ /* 0x000fce00078e000a */
.L_x_36545:
[----:B------:R-:W-:Y:S05]  /*4570*/  BSYNC.RECONVERGENT B1 ;  /* 0x0000000000017941 */ /* 0x000fea0003800200 */
.L_x_36543:
        /* <DEDUP_REMOVED lines=9> */
.L_x_36547:
[----:B------:R-:W-:Y:S02]  /*4610*/  IMAD.MOV.U32 R23, RZ, RZ, R17 ;  /* 0x000000ffff177224 */ /* 0x000fe400078e0011 */
[----:B------:R-:W-:Y:S02]  /*4620*/  IMAD.MOV.U32 R24, RZ, RZ, R19 ;  /* 0x000000ffff187224 */ /* 0x000fe400078e0013 */
[----:B------:R-:W-:Y:S02]  /*4630*/  IMAD.MOV.U32 R17, RZ, RZ, R11 ;  /* 0x000000ffff117224 */ /* 0x000fe400078e000b */
[----:B------:R-:W-:-:S07]  /*4640*/  IMAD.MOV.U32 R19, RZ, RZ, R21 ;  /* 0x000000ffff137224 */ /* 0x000fce00078e0015 */
.L_x_36548:
[----:B------:R-:W-:Y:S05]  /*4650*/  BSYNC.RECONVERGENT B1 ;  /* 0x0000000000017941 */ /* 0x000fea0003800200 */
.L_x_36546:
        /* <DEDUP_REMOVED lines=9> */
.L_x_36550:
[----:B------:R-:W-:Y:S02]  /*46f0*/  IMAD.MOV.U32 R21, RZ, RZ, R23 ;  /* 0x000000ffff157224 */ /* 0x000fe400078e0017 */
[----:B------:R-:W-:Y:S02]  /*4700*/  IMAD.MOV.U32 R25, RZ, RZ, R24 ;  /* 0x000000ffff197224 */ /* 0x000fe400078e0018 */
[----:B------:R-:W-:Y:S02]  /*4710*/  IMAD.MOV.U32 R23, RZ, RZ, R18 ;  /* 0x000000ffff177224 */ /* 0x000fe400078e0012 */
[----:B------:R-:W-:-:S07]  /*4720*/  IMAD.MOV.U32 R24, RZ, RZ, R9 ;  /* 0x000000ffff187224 */ /* 0x000fce00078e0009 */
.L_x_36551:
[----:B------:R-:W-:Y:S05]  /*4730*/  BSYNC.RECONVERGENT B1 ;  /* 0x0000000000017941 */ /* 0x000fea0003800200 */
.L_x_36549:
        /* <DEDUP_REMOVED lines=9> */
.L_x_36553:
[----:B------:R-:W-:Y:S01]  /*47d0*/  MOV R18, R21 ;  /* 0x0000001500127202 */ /* 0x000fe20000000f00 */
[----:B------:R-:W-:Y:S02]  /*47e0*/  IMAD.MOV.U32 R26, RZ, RZ, R25 ;  /* 0x000000ffff1a7224 */ /* 0x000fe400078e0019 */
[----:B------:R-:W-:Y:S02]  /*47f0*/  IMAD.MOV.U32 R21, RZ, RZ, R8 ;  /* 0x000000ffff157224 */ /* 0x000fe400078e0008 */
[----:B------:R-:W-:-:S07]  /*4800*/  IMAD.MOV.U32 R25, RZ, RZ, R20 ;  /* 0x000000ffff197224 */ /* 0x000fce00078e0014 */
.L_x_36554:
[----:B------:R-:W-:Y:S05]  /*4810*/  BSYNC.RECONVERGENT B1 ;  /* 0x0000000000017941 */ /* 0x000fea0003800200 */
.L_x_36552:
        /* <DEDUP_REMOVED lines=9> */
.L_x_36556:
[----:B------:R-:W-:Y:S01]  /*48b0*/  IMAD.MOV.U32 R20, RZ, RZ, R18 ;  /* 0x000000ffff147224 */ /* 0x000fe200078e0012 */
[----:B------:R-:W-:Y:S01]  /*48c0*/  MOV R18, R6 ;  /* 0x0000000600127202 */ /* 0x000fe20000000f00 */
[----:B------:R-:W-:Y:S02]  /*48d0*/  IMAD.MOV.U32 R29, RZ, RZ, R26 ;  /* 0x000000ffff1d7224 */ /* 0x000fe400078e001a */
[----:B------:R-:W-:-:S07]  /*48e0*/  IMAD.MOV.U32 R26, RZ, RZ, R22 ;  /* 0x000000ffff1a7224 */ /* 0x000fce00078e0016 */
.L_x_36557:
[----:B------:R-:W-:Y:S05]  /*48f0*/  BSYNC.RECONVERGENT B1 ;  /* 0x0000000000017941 */ /* 0x000fea0003800200 */
.L_x_36555:
        /* <DEDUP_REMOVED lines=9> */
.L_x_36559:
[----:B------:R-:W-:Y:S02]  /*4990*/  IMAD.MOV.U32 R36, RZ, RZ, R20 ;  /* 0x000000ffff247224 */ /* 0x000fe400078e0014 */
[----:B------:R-:W-:Y:S02]  /*49a0*/  IMAD.MOV.U32 R6, RZ, RZ, R29 ;  /* 0x000000ffff067224 */ /* 0x000fe400078e001d */
[----:B------:R-:W-:Y:S02]  /*49b0*/  IMAD.MOV.U32 R20, RZ, RZ, R7 ;  /* 0x000000ffff147224 */ /* 0x000fe400078e0007 */
[----:B------:R-:W-:-:S07]  /*49c0*/  IMAD.MOV.U32 R29, RZ, RZ, R13 ;  /* 0x000000ffff1d7224 */ /* 0x000fce00078e000d */
.L_x_36560:
[----:B------:R-:W-:Y:S05]  /*49d0*/  BSYNC.RECONVERGENT B1 ;  /* 0x0000000000017941 */ /* 0x000fea0003800200 */
.L_x_36558:
        /* <DEDUP_REMOVED lines=16> */
.L_x_36562:
[----:B------:R-:W-:Y:S02]  /*4ae0*/  IMAD.MOV.U32 R2, RZ, RZ, R3 ;  /* 0x000000ffff027224 */ /* 0x000fe400078e0003 */
[----:B------:R-:W-:Y:S02]  /*4af0*/  IMAD.MOV.U32 R4, RZ, RZ, R5 ;  /* 0x000000ffff047224 */ /* 0x000fe400078e0005 */
[----:B------:R-:W-:Y:S02]  /*4b00*/  IMAD.MOV.U32 R3, RZ, RZ, R16 ;  /* 0x000000ffff037224 */ /* 0x000fe400078e0010 */
[----:B------:R-:W-:-:S07]  /*4b10*/  IMAD.MOV.U32 R5, RZ, RZ, R15 ;  /* 0x000000ffff057224 */ /* 0x000fce00078e000f */
.L_x_36563:
[----:B------:R-:W-:Y:S05]  /*4b20*/  BSYNC.RECONVERGENT B1 ;  /* 0x0000000000017941 */ /* 0x000fea0003800200 */
.L_x_36561:
        /* <DEDUP_REMOVED lines=9> */
.L_x_36565:
[----:B------:R-:W-:Y:S02]  /*4bc0*/  IMAD.MOV.U32 R33, RZ, RZ, R2 ;  /* 0x000000ffff217224 */ /* 0x000fe400078e0002 */
[----:B------:R-:W-:Y:S02]  /*4bd0*/  IMAD.MOV.U32 R11, RZ, RZ, R4 ;  /* 0x000000ffff0b7224 */ /* 0x000fe400078e0004 */
[----:B------:R-:W-:Y:S02]  /*4be0*/  IMAD.MOV.U32 R2, RZ, RZ, R17 ;  /* 0x000000ffff027224 */ /* 0x000fe400078e0011 */
[----:B------:R-:W-:-:S07]  /*4bf0*/  IMAD.MOV.U32 R4, RZ, RZ, R19 ;  /* 0x000000ffff047224 */ /* 0x000fce00078e0013 */
.L_x_36566:
[----:B------:R-:W-:Y:S05]  /*4c00*/  BSYNC.RECONVERGENT B1 ;  /* 0x0000000000017941 */ /* 0x000fea0003800200 */
.L_x_36564:
        /* <DEDUP_REMOVED lines=9> */
.L_x_36568:
[----:B------:R-:W-:Y:S01]  /*4ca0*/  MOV R32, R33 ;  /* 0x0000002100207202 */ /* 0x000fe20000000f00 */
[----:B------:R-:W-:Y:S02]  /*4cb0*/  IMAD.MOV.U32 R10, RZ, RZ, R11 ;  /* 0x000000ffff0a7224 */ /* 0x000fe400078e000b */
[----:B------:R-:W-:Y:S02]  /*4cc0*/  IMAD.MOV.U32 R33, RZ, RZ, R23 ;  /* 0x000000ffff217224 */ /* 0x000fe400078e0017 */
[----:B------:R-:W-:-:S07]  /*4cd0*/  IMAD.MOV.U32 R11, RZ, RZ, R24 ;  /* 0x000000ffff0b7224 */ /* 0x000fce00078e0018 */
.L_x_36569:
[----:B------:R-:W-:Y:S05]  /*4ce0*/  BSYNC.RECONVERGENT B1 ;  /* 0x0000000000017941 */ /* 0x000fea0003800200 */
.L_x_36567:
        /* <DEDUP_REMOVED lines=9> */
.L_x_36571:
[----:B------:R-:W-:Y:S01]  /*4d80*/  IMAD.MOV.U32 R35, RZ, RZ, R32 ;  /* 0x000000ffff237224 */ /* 0x000fe200078e0020 */
[----:B------:R-:W-:Y:S01]  /*4d90*/  MOV R32, R21 ;  /* 0x0000001500207202 */ /* 0x000fe20000000f00 */
[----:B------:R-:W-:Y:S02]  /*4da0*/  IMAD.MOV.U32 R9, RZ, RZ, R10 ;  /* 0x000000ffff097224 */ /* 0x000fe400078e000a */
[----:B------:R-:W-:-:S07]  /*4db0*/  IMAD.MOV.U32 R10, RZ, RZ, R25 ;  /* 0x000000ffff0a7224 */ /* 0x000fce00078e0019 */
.L_x_36572:
[----:B------:R-:W-:Y:S05]  /*4dc0*/  BSYNC.RECONVERGENT B1 ;  /* 0x0000000000017941 */ /* 0x000fea0003800200 */
.L_x_36570:
        /* <DEDUP_REMOVED lines=9> */
.L_x_36574:
[----:B------:R-:W-:Y:S02]  /*4e60*/  IMAD.MOV.U32 R34, RZ, RZ, R35 ;  /* 0x000000ffff227224 */ /* 0x000fe400078e0023 */
[----:B------:R-:W-:Y:S02]  /*4e70*/  IMAD.MOV.U32 R8, RZ, RZ, R9 ;  /* 0x000000ffff087224 */ /* 0x000fe400078e0009 */
[----:B------:R-:W-:Y:S02]  /*4e80*/  IMAD.MOV.U32 R35, RZ, RZ, R18 ;  /* 0x000000ffff237224 */ /* 0x000fe400078e0012 */
[----:B------:R-:W-:-:S07]  /*4e90*/  IMAD.MOV.U32 R9, RZ, RZ, R26 ;  /* 0x000000ffff097224 */ /* 0x000fce00078e001a */
.L_x_36575:
[----:B------:R-:W-:Y:S05]  /*4ea0*/  BSYNC.RECONVERGENT B1 ;  /* 0x0000000000017941 */ /* 0x000fea0003800200 */
.L_x_36573:
        /* <DEDUP_REMOVED lines=9> */
.L_x_36577:
[----:B------:R-:W-:Y:S02]  /*4f40*/  IMAD.MOV.U32 R15, RZ, RZ, R34 ;  /* 0x000000ffff0f7224 */ /* 0x000fe400078e0022 */
[----:B------:R-:W-:Y:S02]  /*4f50*/  IMAD.MOV.U32 R17, RZ, RZ, R8 ;  /* 0x000000ffff117224 */ /* 0x000fe400078e0008 */
[----:B------:R-:W-:Y:S02]  /*4f60*/  IMAD.MOV.U32 R34, RZ, RZ, R20 ;  /* 0x000000ffff227224 */ /* 0x000fe400078e0014 */
[----:B------:R-:W-:-:S07]  /*4f70*/  IMAD.MOV.U32 R8, RZ, RZ, R29 ;  /* 0x000000ffff087224 */ /* 0x000fce00078e001d */
.L_x_36578:
[----:B------:R-:W-:Y:S05]  /*4f80*/  BSYNC.RECONVERGENT B1 ;  /* 0x0000000000017941 */ /* 0x000fea0003800200 */
.L_x_36576:
        /* <DEDUP_REMOVED lines=9> */
.L_x_36579:
[----:B------:R-:W-:Y:S02]  /*5020*/  IMAD.MOV.U32 R7, RZ, RZ, R6 ;  /* 0x000000ffff077224 */ /* 0x000fe400078e0006 */
[----:B------:R-:W-:Y:S02]  /*5030*/  IMAD.MOV.U32 R37, RZ, RZ, R36 ;  /* 0x000000ffff257224 */ /* 0x000fe400078e0024 */
[----:B------:R-:W-:Y:S02]  /*5040*/  IMAD.MOV.U32 R13, RZ, RZ, R12 ;  /* 0x000000ffff0d7224 */ /* 0x000fe400078e000c */
[----:B------:R-:W-:Y:S02]  /*5050*/  IMAD.MOV.U32 R6, RZ, RZ, R17 ;  /* 0x000000ffff067224 */ /* 0x000fe400078e0011 */
[----:B------:R-:W-:-:S07]  /*5060*/  IMAD.MOV.U32 R36, RZ, RZ, R15 ;  /* 0x000000ffff247224 */ /* 0x000fce00078e000f */
.L_x_36413:
[----:B------:R-:W-:Y:S05]  /*5070*/  BSYNC.RECONVERGENT B0 ;  /* 0x0000000000007941 */ /* 0x000fea0003800200 */
.L_x_36412:
        /* <DEDUP_REMOVED lines=46> */
.L_x_36583:
[----:B------:R-:W-:Y:S02]  /*5360*/  IMAD.MOV.U32 R21, RZ, RZ, R3 ;  /* 0x000000ffff157224 */ /* 0x000fe400078e0003 */
[----:B------:R-:W-:Y:S02]  /*5370*/  IMAD.MOV.U32 R13, RZ, RZ, R5 ;  /* 0x000000ffff0d7224 */ /* 0x000fe400078e0005 */
[----:B------:R-:W-:Y:S02]  /*5380*/  IMAD.MOV.U32 R3, RZ, RZ, R2 ;  /* 0x000000ffff037224 */ /* 0x000fe400078e0002 */
[----:B------:R-:W-:-:S07]  /*5390*/  IMAD.MOV.U32 R5, RZ, RZ, R4 ;  /* 0x000000ffff057224 */ /* 0x000fce00078e0004 */
.L_x_36584:
[----:B------:R-:W-:Y:S05]  /*53a0*/  BSYNC.RECONVERGENT B1 ;  /* 0x0000000000017941 */ /* 0x000fea0003800200 */
.L_x_36582:
        /* <DEDUP_REMOVED lines=9> */
.L_x_36586:
[----:B------:R-:W-:Y:S01]  /*5440*/  MOV R25, R21 ;  /* 0x0000001500197202 */ /* 0x000fe20000000f00 */
[----:B------:R-:W-:Y:S02]  /*5450*/  IMAD.MOV.U32 R23, RZ, RZ, R13 ;  /* 0x000000ffff177224 */ /* 0x000fe400078e000d */
[----:B------:R-:W-:Y:S02]  /*5460*/  IMAD.MOV.U32 R21, RZ, RZ, R33 ;  /* 0x000000ffff157224 */ /* 0x000fe400078e0021 */
[----:B------:R-:W-:-:S07]  /*5470*/  IMAD.MOV.U32 R13, RZ, RZ, R11 ;  /* 0x000000ffff0d7224 */ /* 0x000fce00078e000b */
.L_x_36587:
[----:B------:R-:W-:Y:S05]  /*5480*/  BSYNC.RECONVERGENT B1 ;  /* 0x0000000000017941 */ /* 0x000fea0003800200 */
.L_x_36585:
        /* <DEDUP_REMOVED lines=9> */
.L_x_36589:
[----:B------:R-:W-:Y:S01]  /*5520*/  IMAD.MOV.U32 R4, RZ, RZ, R25 ;  /* 0x000000ffff047224 */ /* 0x000fe200078e0019 */
[----:B------:R-:W-:Y:S01]  /*5530*/  MOV R25, R32 ;  /* 0x0000002000197202 */ /* 0x000fe20000000f00 */
[----:B------:R-:W-:Y:S02]  /*5540*/  IMAD.MOV.U32 R2, RZ, RZ, R23 ;  /* 0x000000ffff027224 */ /* 0x000fe400078e0017 */
[----:B------:R-:W-:-:S07]  /*5550*/  IMAD.MOV.U32 R23, RZ, RZ, R10 ;  /* 0x000000ffff177224 */ /* 0x000fce00078e000a */
.L_x_36590:
[----:B------:R-:W-:Y:S05]  /*5560*/  BSYNC.RECONVERGENT B1 ;  /* 0x0000000000017941 */ /* 0x000fea0003800200 */
.L_x_36588:
        /* <DEDUP_REMOVED lines=9> */
.L_x_36592:
[----:B------:R-:W-:Y:S02]  /*5600*/  IMAD.MOV.U32 R29, RZ, RZ, R4 ;  /* 0x000000ffff1d7224 */ /* 0x000fe400078e0004 */
[----:B------:R-:W-:Y:S02]  /*5610*/  IMAD.MOV.U32 R11, RZ, RZ, R2 ;  /* 0x000000ffff0b7224 */ /* 0x000fe400078e0002 */
[----:B------:R-:W-:Y:S02]  /*5620*/  IMAD.MOV.U32 R4, RZ, RZ, R35 ;  /* 0x000000ffff047224 */ /* 0x000fe400078e0023 */
[----:B------:R-:W-:-:S07]  /*5630*/  IMAD.MOV.U32 R2, RZ, RZ, R9 ;  /* 0x000000ffff027224 */ /* 0x000fce00078e0009 */
.L_x_36593:
[----:B------:R-:W-:Y:S05]  /*5640*/  BSYNC.RECONVERGENT B1 ;  /* 0x0000000000017941 */ /* 0x000fea0003800200 */
.L_x_36591:
        /* <DEDUP_REMOVED lines=9> */
.L_x_36595:
[----:B------:R-:W-:Y:S02]  /*56e0*/  IMAD.MOV.U32 R32, RZ, RZ, R29 ;  /* 0x000000ffff207224 */ /* 0x000fe400078e001d */
[----:B------:R-:W-:Y:S02]  /*56f0*/  IMAD.MOV.U32 R10, RZ, RZ, R11 ;  /* 0x000000ffff0a7224 */ /* 0x000fe400078e000b */
[----:B------:R-:W-:Y:S02]  /*5700*/  IMAD.MOV.U32 R29, RZ, RZ, R34 ;  /* 0x000000ffff1d7224 */ /* 0x000fe400078e0022 */
[----:B------:R-:W-:-:S07]  /*5710*/  IMAD.MOV.U32 R11, RZ, RZ, R8 ;  /* 0x000000ffff0b7224 */ /* 0x000fce00078e0008 */
.L_x_36596:
[----:B------:R-:W-:Y:S05]  /*5720*/  BSYNC.RECONVERGENT B1 ;  /* 0x0000000000017941 */ /* 0x000fea0003800200 */
.L_x_36594:
        /* <DEDUP_REMOVED lines=9> */
.L_x_36598:
[----:B------:R-:W-:Y:S01]  /*57c0*/  MOV R31, R32 ;  /* 0x00000020001f7202 */ /* 0x000fe20000000f00 */
[----:B------:R-:W-:Y:S02]  /*57d0*/  IMAD.MOV.U32 R9, RZ, RZ, R10 ;  /* 0x000000ffff097224 */ /* 0x000fe400078e000a */
[----:B------:R-:W-:Y:S02]  /*57e0*/  IMAD.MOV.U32 R32, RZ, RZ, R37 ;  /* 0x000000ffff207224 */ /* 0x000fe400078e0025 */
[----:B------:R-:W-:-:S07]  /*57f0*/  IMAD.MOV.U32 R10, RZ, RZ, R7 ;  /* 0x000000ffff0a7224 */ /* 0x000fce00078e0007 */
.L_x_36599:
[----:B------:R-:W-:Y:S05]  /*5800*/  BSYNC.RECONVERGENT B1 ;  /* 0x0000000000017941 */ /* 0x000fea0003800200 */
.L_x_36597:
        /* <DEDUP_REMOVED lines=9> */
.L_x_36601:
[----:B------:R-:W-:Y:S01]  /*58a0*/  IMAD.MOV.U32 R8, RZ, RZ, R31 ;  /* 0x000000ffff087224 */ /* 0x000fe200078e001f */
[----:B------:R-:W-:Y:S01]  /*58b0*/  MOV R31, R36 ;  /* 0x00000024001f7202 */ /* 0x000fe20000000f00 */
[----:B------:R-:W-:Y:S02]  /*58c0*/  IMAD.MOV.U32 R7, RZ, RZ, R9 ;  /* 0x000000ffff077224 */ /* 0x000fe400078e0009 */
[----:B------:R-:W-:-:S07]  /*58d0*/  IMAD.MOV.U32 R9, RZ, RZ, R6 ;  /* 0x000000ffff097224 */ /* 0x000fce00078e0006 */
.L_x_36602:
[----:B------:R-:W-:Y:S05]  /*58e0*/  BSYNC.RECONVERGENT B1 ;  /* 0x0000000000017941 */ /* 0x000fea0003800200 */
.L_x_36600:
        /* <DEDUP_REMOVED lines=16> */
.L_x_36604:
[----:B------:R-:W-:Y:S01]  /*59f0*/  IMAD.MOV.U32 R26, RZ, RZ, R3 ;  /* 0x000000ffff1a7224 */ /* 0x000fe200078e0003 */
[----:B------:R-:W-:Y:S01]  /*5a00*/  MOV R3, R21 ;  /* 0x0000001500037202 */ /* 0x000fe20000000f00 */
[----:B------:R-:W-:Y:S02]  /*5a10*/  IMAD.MOV.U32 R6, RZ, RZ, R5 ;  /* 0x000000ffff067224 */ /* 0x000fe400078e0005 */
[----:B------:R-:W-:-:S07]  /*5a20*/  IMAD.MOV.U32 R5, RZ, RZ, R13 ;  /* 0x000000ffff057224 */ /* 0x000fce00078e000d */
.L_x_36605:
[----:B------:R-:W-:Y:S05]  /*5a30*/  BSYNC.RECONVERGENT B1 ;  /* 0x0000000000017941 */ /* 0x000fea0003800200 */
.L_x_36603:
        /* <DEDUP_REMOVED lines=9> */
.L_x_36607:
[----:B------:R-:W-:Y:S02]  /*5ad0*/  IMAD.MOV.U32 R19, RZ, RZ, R26 ;  /* 0x000000ffff137224 */ /* 0x000fe400078e001a */
[----:B------:R-:W-:Y:S02]  /*5ae0*/  IMAD.MOV.U32 R13, RZ, RZ, R6 ;  /* 0x000000ffff0d7224 */ /* 0x000fe400078e0006 */
[----:B------:R-:W-:Y:S02]  /*5af0*/  IMAD.MOV.U32 R26, RZ, RZ, R25 ;  /* 0x000000ffff1a7224 */ /* 0x000fe400078e0019 */
[----:B------:R-:W-:-:S07]  /*5b00*/  IMAD.MOV.U32 R6, RZ, RZ, R23 ;  /* 0x000000ffff067224 */ /* 0x000fce00078e0017 */
.L_x_36608:
[----:B------:R-:W-:Y:S05]  /*5b10*/  BSYNC.RECONVERGENT B1 ;  /* 0x0000000000017941 */ /* 0x000fea0003800200 */
.L_x_36606:
        /* <DEDUP_REMOVED lines=9> */
.L_x_36610:
[----:B------:R-:W-:Y:S02]  /*5bb0*/  IMAD.MOV.U32 R36, RZ, RZ, R19 ;  /* 0x000000ffff247224 */ /* 0x000fe400078e0013 */
[----:B------:R-:W-:Y:S02]  /*5bc0*/  IMAD.MOV.U32 R34, RZ, RZ, R13 ;  /* 0x000000ffff227224 */ /* 0x000fe400078e000d */
[----:B------:R-:W-:Y:S02]  /*5bd0*/  IMAD.MOV.U32 R19, RZ, RZ, R4 ;  /* 0x000000ffff137224 */ /* 0x000fe400078e0004 */
[----:B------:R-:W-:-:S07]  /*5be0*/  IMAD.MOV.U32 R13, RZ, RZ, R2 ;  /* 0x000000ffff0d7224 */ /* 0x000fce00078e0002 */
.L_x_36611:
[----:B------:R-:W-:Y:S05]  /*5bf0*/  BSYNC.RECONVERGENT B1 ;  /* 0x0000000000017941 */ /* 0x000fea0003800200 */
.L_x_36609:
        /* <DEDUP_REMOVED lines=9> */
.L_x_36613:
[----:B------:R-:W-:Y:S01]  /*5c90*/  MOV R23, R36 ;  /* 0x0000002400177202 */ /* 0x000fe20000000f00 */
[----:B------:R-:W-:Y:S02]  /*5ca0*/  IMAD.MOV.U32 R21, RZ, RZ, R34 ;  /* 0x000000ffff157224 */ /* 0x000fe400078e0022 */
[----:B------:R-:W-:Y:S02]  /*5cb0*/  IMAD.MOV.U32 R36, RZ, RZ, R29 ;  /* 0x000000ffff247224 */ /* 0x000fe400078e001d */
[----:B------:R-:W-:-:S07]  /*5cc0*/  IMAD.MOV.U32 R34, RZ, RZ, R11 ;  /* 0x000000ffff227224 */ /* 0x000fce00078e000b */
.L_x_36614:
[----:B------:R-:W-:Y:S05]  /*5cd0*/  BSYNC.RECONVERGENT B1 ;  /* 0x0000000000017941 */ /* 0x000fea0003800200 */
.L_x_36612:
        /* <DEDUP_REMOVED lines=9> */
.L_x_36616:
[----:B------:R-:W-:Y:S01]  /*5d70*/  IMAD.MOV.U32 R4, RZ, RZ, R23 ;  /* 0x000000ffff047224 */ /* 0x000fe200078e0017 */
[----:B------:R-:W-:Y:S01]  /*5d80*/  MOV R23, R32 ;  /* 0x0000002000177202 */ /* 0x000fe20000000f00 */
[----:B------:R-:W-:Y:S02]  /*5d90*/  IMAD.MOV.U32 R2, RZ, RZ, R21 ;  /* 0x000000ffff027224 */ /* 0x000fe400078e0015 */
[----:B------:R-:W-:-:S07]  /*5da0*/  IMAD.MOV.U32 R21, RZ, RZ, R10 ;  /* 0x000000ffff157224 */ /* 0x000fce00078e000a */
.L_x_36617:
[----:B------:R-:W-:Y:S05]  /*5db0*/  BSYNC.RECONVERGENT B1 ;  /* 0x0000000000017941 */ /* 0x000fea0003800200 */
.L_x_36615:
        /* <DEDUP_REMOVED lines=9> */
.L_x_36619:
[----:B------:R-:W-:Y:S02]  /*5e50*/  IMAD.MOV.U32 R11, RZ, RZ, R4 ;  /* 0x000000ffff0b7224 */ /* 0x000fe400078e0004 */
[----:B------:R-:W-:Y:S02]  /*5e60*/  IMAD.MOV.U32 R10, RZ, RZ, R2 ;  /* 0x000000ffff0a7224 */ /* 0x000fe400078e0002 */
[----:B------:R-:W-:Y:S02]  /*5e70*/  IMAD.MOV.U32 R4, RZ, RZ, R31 ;  /* 0x000000ffff047224 */ /* 0x000fe400078e001f */
[----:B------:R-:W-:-:S07]  /*5e80*/  IMAD.MOV.U32 R2, RZ, RZ, R9 ;  /* 0x000000ffff027224 */ /* 0x000fce00078e0009 */
.L_x_36620:
[----:B------:R-:W-:Y:S05]  /*5e90*/  BSYNC.RECONVERGENT B1 ;  /* 0x0000000000017941 */ /* 0x000fea0003800200 */
.L_x_36618:
        /* <DEDUP_REMOVED lines=9> */
.L_x_36622:
[----:B------:R-:W-:Y:S02]  /*5f30*/  IMAD.MOV.U32 R25, RZ, RZ, R11 ;  /* 0x000000ffff197224 */ /* 0x000fe400078e000b */
[----:B------:R-:W-:Y:S02]  /*5f40*/  IMAD.MOV.U32 R9, RZ, RZ, R10 ;  /* 0x000000ffff097224 */ /* 0x000fe400078e000a */
[----:B------:R-:W-:Y:S02]  /*5f50*/  IMAD.MOV.U32 R11, RZ, RZ, R8 ;  /* 0x000000ffff0b7224 */ /* 0x000fe400078e0008 */
[----:B------:R-:W-:-:S07]  /*5f60*/  IMAD.MOV.U32 R10, RZ, RZ, R7 ;  /* 0x000000ffff0a7224 */ /* 0x000fce00078e0007 */
.L_x_36623:
[----:B------:R-:W-:Y:S05]  /*5f70*/  BSYNC.RECONVERGENT B1 ;  /* 0x0000000000017941 */ /* 0x000fea0003800200 */
.L_x_36621:
        /* <DEDUP_REMOVED lines=16> */
.L_x_36625:
[----:B------:R-:W-:Y:S02]  /*6080*/  IMAD.MOV.U32 R24, RZ, RZ, R3 ;  /* 0x000000ffff187224 */ /* 0x000fe400078e0003 */
[----:B------:R-:W-:Y:S02]  /*6090*/  IMAD.MOV.U32 R8, RZ, RZ, R5 ;  /* 0x000000ffff087224 */ /* 0x000fe400078e0005 */
[----:B------:R-:W-:Y:S02]  /*60a0*/  IMAD.MOV.U32 R3, RZ, RZ, R26 ;  /* 0x000000ffff037224 */ /* 0x000fe400078e001a */
[----:B------:R-:W-:-:S07]  /*60b0*/  IMAD.MOV.U32 R5, RZ, RZ, R6 ;  /* 0x000000ffff057224 */ /* 0x000fce00078e0006 */
.L_x_36626:
[----:B------:R-:W-:Y:S05]  /*60c0*/  BSYNC.RECONVERGENT B1 ;  /* 0x0000000000017941 */ /* 0x000fea0003800200 */
.L_x_36624:
        /* <DEDUP_REMOVED lines=9> */
.L_x_36628:
[----:B------:R-:W-:Y:S01]  /*6160*/  MOV R17, R24 ;  /* 0x0000001800117202 */ /* 0x000fe20000000f00 */
[----:B------:R-:W-:Y:S02]  /*6170*/  IMAD.MOV.U32 R7, RZ, RZ, R8 ;  /* 0x000000ffff077224 */ /* 0x000fe400078e0008 */
[----:B------:R-:W-:Y:S02]  /*6180*/  IMAD.MOV.U32 R24, RZ, RZ, R19 ;  /* 0x000000ffff187224 */ /* 0x000fe400078e0013 */
[----:B------:R-:W-:-:S07]  /*6190*/  IMAD.MOV.U32 R8, RZ, RZ, R13 ;  /* 0x000000ffff087224 */ /* 0x000fce00078e000d */
.L_x_36629:
[----:B------:R-:W-:Y:S05]  /*61a0*/  BSYNC.RECONVERGENT B1 ;  /* 0x0000000000017941 */ /* 0x000fea0003800200 */
.L_x_36627:
        /* <DEDUP_REMOVED lines=9> */
.L_x_36631:
[----:B------:R-:W-:Y:S01]  /*6240*/  IMAD.MOV.U32 R26, RZ, RZ, R17 ;  /* 0x000000ffff1a7224 */ /* 0x000fe200078e0011 */
[----:B------:R-:W-:Y:S01]  /*6250*/  MOV R17, R36 ;  /* 0x0000002400117202 */ /* 0x000fe20000000f00 */
[----:B------:R-:W-:Y:S02]  /*6260*/  IMAD.MOV.U32 R6, RZ, RZ, R7 ;  /* 0x000000ffff067224 */ /* 0x000fe400078e0007 */
[----:B------:R-:W-:-:S07]  /*6270*/  IMAD.MOV.U32 R7, RZ, RZ, R34 ;  /* 0x000000ffff077224 */ /* 0x000fce00078e0022 */
.L_x_36632:
[----:B------:R-:W-:Y:S05]  /*6280*/  BSYNC.RECONVERGENT B1 ;  /* 0x0000000000017941 */ /* 0x000fea0003800200 */
.L_x_36630:
        /* <DEDUP_REMOVED lines=9> */
.L_x_36634:
[----:B------:R-:W-:Y:S02]  /*6320*/  IMAD.MOV.U32 R19, RZ, RZ, R26 ;  /* 0x000000ffff137224 */ /* 0x000fe400078e001a */
[----:B------:R-:W-:Y:S02]  /*6330*/  IMAD.MOV.U32 R13, RZ, RZ, R6 ;  /* 0x000000ffff0d7224 */ /* 0x000fe400078e0006 */
[----:B------:R-:W-:Y:S02]  /*6340*/  IMAD.MOV.U32 R26, RZ, RZ, R23 ;  /* 0x000000ffff1a7224 */ /* 0x000fe400078e0017 */
[----:B------:R-:W-:-:S07]  /*6350*/  IMAD.MOV.U32 R6, RZ, RZ, R21 ;  /* 0x000000ffff067224 */ /* 0x000fce00078e0015 */
.L_x_36635:
[----:B------:R-:W-:Y:S05]  /*6360*/  BSYNC.RECONVERGENT B1 ;  /* 0x0000000000017941 */ /* 0x000fea0003800200 */
.L_x_36633:
        /* <DEDUP_REMOVED lines=9> */
.L_x_36637:
[----:B------:R-:W-:Y:S02]  /*6400*/  IMAD.MOV.U32 R32, RZ, RZ, R19 ;  /* 0x000000ffff207224 */ /* 0x000fe400078e0013 */
[----:B------:R-:W-:Y:S02]  /*6410*/  IMAD.MOV.U32 R21, RZ, RZ, R13 ;  /* 0x000000ffff157224 */ /* 0x000fe400078e000d */
[----:B------:R-:W-:Y:S02]  /*6420*/  IMAD.MOV.U32 R19, RZ, RZ, R4 ;  /* 0x000000ffff137224 */ /* 0x000fe400078e0004 */
[----:B------:R-:W-:-:S07]  /*6430*/  IMAD.MOV.U32 R13, RZ, RZ, R2 ;  /* 0x000000ffff0d7224 */ /* 0x000fce00078e0002 */
.L_x_36638:
[----:B------:R-:W-:Y:S05]  /*6440*/  BSYNC.RECONVERGENT B1 ;  /* 0x0000000000017941 */ /* 0x000fea0003800200 */
.L_x_36636:
        /* <DEDUP_REMOVED lines=9> */
.L_x_36640:
[----:B------:R-:W-:Y:S01]  /*64e0*/  MOV R4, R32 ;  /* 0x0000002000047202 */ /* 0x000fe20000000f00 */
[----:B------:R-:W-:Y:S02]  /*64f0*/  IMAD.MOV.U32 R2, RZ, RZ, R21 ;  /* 0x000000ffff027224 */ /* 0x000fe400078e0015 */
[----:B------:R-:W-:Y:S02]  /*6500*/  IMAD.MOV.U32 R32, RZ, RZ, R11 ;  /* 0x000000ffff207224 */ /* 0x000fe400078e000b */
[----:B------:R-:W-:-:S07]  /*6510*/  IMAD.MOV.U32 R21, RZ, RZ, R10 ;  /* 0x000000ffff157224 */ /* 0x000fce00078e000a */
.L_x_36641:
[----:B------:R-:W-:Y:S05]  /*6520*/  BSYNC.RECONVERGENT B1 ;  /* 0x0000000000017941 */ /* 0x000fea0003800200 */
.L_x_36639:
        /* <DEDUP_REMOVED lines=9> */
.L_x_36643:
[----:B------:R-:W-:Y:S01]  /*65c0*/  IMAD.MOV.U32 R11, RZ, RZ, R4 ;  /* 0x000000ffff0b7224 */ /* 0x000fe200078e0004 */
[----:B------:R-:W-:Y:S01]  /*65d0*/  MOV R4, R25 ;  /* 0x0000001900047202 */ /* 0x000fe20000000f00 */
[----:B------:R-:W-:Y:S02]  /*65e0*/  IMAD.MOV.U32 R10, RZ, RZ, R2 ;  /* 0x000000ffff0a7224 */ /* 0x000fe400078e0002 */
[----:B------:R-:W-:-:S07]  /*65f0*/  IMAD.MOV.U32 R2, RZ, RZ, R9 ;  /* 0x000000ffff027224 */ /* 0x000fce00078e0009 */
.L_x_36644:
[----:B------:R-:W-:Y:S05]  /*6600*/  BSYNC.RECONVERGENT B1 ;  /* 0x0000000000017941 */ /* 0x000fea0003800200 */
.L_x_36642:
        /* <DEDUP_REMOVED lines=16> */
.L_x_36646:
[----:B------:R-:W-:Y:S01]  /*6710*/  IMAD.MOV.U32 R34, RZ, RZ, R3 ;  /* 0x000000ffff227224 */ /* 0x000fe200078e0003 */
[----:B------:R-:W-:Y:S01]  /*6720*/  MOV R3, R24 ;  /* 0x0000001800037202 */ /* 0x000fe20000000f00 */
[----:B------:R-:W-:Y:S02]  /*6730*/  IMAD.MOV.U32 R22, RZ, RZ, R5 ;  /* 0x000000ffff167224 */ /* 0x000fe400078e0005 */
[----:B------:R-:W-:-:S07]  /*6740*/  IMAD.MOV.U32 R5, RZ, RZ, R8 ;  /* 0x000000ffff057224 */ /* 0x000fce00078e0008 */
.L_x_36647:
[----:B------:R-:W-:Y:S05]  /*6750*/  BSYNC.RECONVERGENT B1 ;  /* 0x0000000000017941 */ /* 0x000fea0003800200 */
.L_x_36645:
        /* <DEDUP_REMOVED lines=9> */
.L_x_36649:
[----:B------:R-:W-:Y:S02]  /*67f0*/  IMAD.MOV.U32 R15, RZ, RZ, R34 ;  /* 0x000000ffff0f7224 */ /* 0x000fe400078e0022 */
[----:B------:R-:W-:Y:S02]  /*6800*/  IMAD.MOV.U32 R9, RZ, RZ, R22 ;  /* 0x000000ffff097224 */ /* 0x000fe400078e0016 */
[----:B------:R-:W-:Y:S02]  /*6810*/  IMAD.MOV.U32 R34, RZ, RZ, R17 ;  /* 0x000000ffff227224 */ /* 0x000fe400078e0011 */
[----:B------:R-:W-:-:S07]  /*6820*/  IMAD.MOV.U32 R22, RZ, RZ, R7 ;  /* 0x000000ffff167224 */ /* 0x000fce00078e0007 */
.L_x_36650:
[----:B------:R-:W-:Y:S05]  /*6830*/  BSYNC.RECONVERGENT B1 ;  /* 0x0000000000017941 */ /* 0x000fea0003800200 */
.L_x_36648:
        /* <DEDUP_REMOVED lines=9> */
.L_x_36652:
[----:B------:R-:W-:Y:S02]  /*68d0*/  IMAD.MOV.U32 R24, RZ, RZ, R15 ;  /* 0x000000ffff187224 */ /* 0x000fe400078e000f */
[----:B------:R-:W-:Y:S02]  /*68e0*/  IMAD.MOV.U32 R8, RZ, RZ, R9 ;  /* 0x000000ffff087224 */ /* 0x000fe400078e0009 */
[----:B------:R-:W-:Y:S02]  /*68f0*/  IMAD.MOV.U32 R15, RZ, RZ, R26 ;  /* 0x000000ffff0f7224 */ /* 0x000fe400078e001a */
[----:B------:R-:W-:-:S07]  /*6900*/  IMAD.MOV.U32 R9, RZ, RZ, R6 ;  /* 0x000000ffff097224 */ /* 0x000fce00078e0006 */
.L_x_36653:
[----:B------:R-:W-:Y:S05]  /*6910*/  BSYNC.RECONVERGENT B1 ;  /* 0x0000000000017941 */ /* 0x000fea0003800200 */
.L_x_36651:
        /* <DEDUP_REMOVED lines=9> */
.L_x_36655:
[----:B------:R-:W-:Y:S01]  /*69b0*/  MOV R7, R24 ;  /* 0x0000001800077202 */ /* 0x000fe20000000f00 */
[----:B------:R-:W-:Y:S02]  /*69c0*/  IMAD.MOV.U32 R6, RZ, RZ, R8 ;  /* 0x000000ffff067224 */ /* 0x000fe400078e0008 */
[----:B------:R-:W-:Y:S02]  /*69d0*/  IMAD.MOV.U32 R24, RZ, RZ, R19 ;  /* 0x000000ffff187224 */ /* 0x000fe400078e0013 */
[----:B------:R-:W-:-:S07]  /*69e0*/  IMAD.MOV.U32 R8, RZ, RZ, R13 ;  /* 0x000000ffff087224 */ /* 0x000fce00078e000d */
.L_x_36656:
[----:B------:R-:W-:Y:S05]  /*69f0*/  BSYNC.RECONVERGENT B1 ;  /* 0x0000000000017941 */ /* 0x000fea0003800200 */
.L_x_36654:
        /* <DEDUP_REMOVED lines=9> */
.L_x_36658:
[----:B------:R-:W-:Y:S01]  /*6a90*/  IMAD.MOV.U32 R17, RZ, RZ, R7 ;  /* 0x000000ffff117224 */ /* 0x000fe200078e0007 */
[----:B------:R-:W-:Y:S01]  /*6aa0*/  MOV R7, R32 ;  /* 0x0000002000077202 */ /* 0x000fe20000000f00 */
[----:B------:R-:W-:Y:S02]  /*6ab0*/  IMAD.MOV.U32 R13, RZ, RZ, R6 ;  /* 0x000000ffff0d7224 */ /* 0x000fe400078e0006 */
[----:B------:R-:W-:-:S07]  /*6ac0*/  IMAD.MOV.U32 R6, RZ, RZ, R21 ;  /* 0x000000ffff067224 */ /* 0x000fce00078e0015 */
.L_x_36659:
[----:B------:R-:W-:Y:S05]  /*6ad0*/  BSYNC.RECONVERGENT B1 ;  /* 0x0000000000017941 */ /* 0x000fea0003800200 */
.L_x_36657:
        /* <DEDUP_REMOVED lines=9> */
.L_x_36661:
[----:B------:R-:W-:Y:S02]  /*6b70*/  IMAD.MOV.U32 R26, RZ, RZ, R17 ;  /* 0x000000ffff1a7224 */ /* 0x000fe400078e0011 */
[----:B------:R-:W-:Y:S02]  /*6b80*/  IMAD.MOV.U32 R19, RZ, RZ, R13 ;  /* 0x000000ffff137224 */ /* 0x000fe400078e000d */
[----:B------:R-:W-:Y:S02]  /*6b90*/  IMAD.MOV.U32 R17, RZ, RZ, R4 ;  /* 0x000000ffff117224 */ /* 0x000fe400078e0004 */
[----:B------:R-:W-:-:S07]  /*6ba0*/  IMAD.MOV.U32 R13, RZ, RZ, R2 ;  /* 0x000000ffff0d7224 */ /* 0x000fce00078e0002 */
.L_x_36662:
[----:B------:R-:W-:Y:S05]  /*6bb0*/  BSYNC.RECONVERGENT B1 ;  /* 0x0000000000017941 */ /* 0x000fea0003800200 */
.L_x_36660:
        /* <DEDUP_REMOVED lines=9> */
.L_x_36664:
[----:B------:R-:W-:Y:S02]  /*6c50*/  IMAD.MOV.U32 R4, RZ, RZ, R26 ;  /* 0x000000ffff047224 */ /* 0x000fe400078e001a */
[----:B------:R-:W-:Y:S02]  /*6c60*/  IMAD.MOV.U32 R2, RZ, RZ, R19 ;  /* 0x000000ffff027224 */ /* 0x000fe400078e0013 */
[----:B------:R-:W-:Y:S02]  /*6c70*/  IMAD.MOV.U32 R26, RZ, RZ, R11 ;  /* 0x000000ffff1a7224 */ /* 0x000fe400078e000b */
[----:B------:R-:W-:-:S07]  /*6c80*/  IMAD.MOV.U32 R19, RZ, RZ, R10 ;  /* 0x000000ffff137224 */ /* 0x000fce00078e000a */
.L_x_36665:
[----:B------:R-:W-:Y:S05]  /*6c90*/  BSYNC.RECONVERGENT B1 ;  /* 0x0000000000017941 */ /* 0x000fea0003800200 */
.L_x_36663:
        /* <DEDUP_REMOVED lines=16> */
.L_x_36667:
[----:B------:R-:W-:Y:S02]  /*6da0*/  IMAD.MOV.U32 R10, RZ, RZ, R3 ;  /* 0x000000ffff0a7224 */ /* 0x000fe400078e0003 */
[----:B------:R-:W-:Y:S02]  /*6db0*/  IMAD.MOV.U32 R20, RZ, RZ, R5 ;  /* 0x000000ffff147224 */ /* 0x000fe400078e0005 */
[----:B------:R-:W-:Y:S02]  /*6dc0*/  IMAD.MOV.U32 R3, RZ, RZ, R34 ;  /* 0x000000ffff037224 */ /* 0x000fe400078e0022 */
[----:B------:R-:W-:-:S07]  /*6dd0*/  IMAD.MOV.U32 R5, RZ, RZ, R22 ;  /* 0x000000ffff057224 */ /* 0x000fce00078e0016 */
.L_x_36668:
[----:B------:R-:W-:Y:S05]  /*6de0*/  BSYNC.RECONVERGENT B1 ;  /* 0x0000000000017941 */ /* 0x000fea0003800200 */
.L_x_36666:
        /* <DEDUP_REMOVED lines=9> */
.L_x_36670:
[----:B------:R-:W-:Y:S01]  /*6e80*/  MOV R11, R10 ;  /* 0x0000000a000b7202 */ /* 0x000fe20000000f00 */
[----:B------:R-:W-:Y:S02]  /*6e90*/  IMAD.MOV.U32 R21, RZ, RZ, R20 ;  /* 0x000000ffff157224 */ /* 0x000fe400078e0014 */
[----:B------:R-:W-:Y:S02]  /*6ea0*/  IMAD.MOV.U32 R10, RZ, RZ, R15 ;  /* 0x000000ffff0a7224 */ /* 0x000fe400078e000f */
[----:B------:R-:W-:-:S07]  /*6eb0*/  IMAD.MOV.U32 R20, RZ, RZ, R9 ;  /* 0x000000ffff147224 */ /* 0x000fce00078e0009 */
.L_x_36671:
[----:B------:R-:W-:Y:S05]  /*6ec0*/  BSYNC.RECONVERGENT B1 ;  /* 0x0000000000017941 */ /* 0x000fea0003800200 */
.L_x_36669:
        /* <DEDUP_REMOVED lines=9> */
.L_x_36673:
[----:B------:R-:W-:Y:S01]  /*6f60*/  IMAD.MOV.U32 R22, RZ, RZ, R11 ;  /* 0x000000ffff167224 */ /* 0x000fe200078e000b */
[----:B------:R-:W-:Y:S01]  /*6f70*/  MOV R11, R24 ;  /* 0x00000018000b7202 */ /* 0x000fe20000000f00 */
[----:B------:R-:W-:Y:S02]  /*6f80*/  IMAD.MOV.U32 R9, RZ, RZ, R21 ;  /* 0x000000ffff097224 */ /* 0x000fe400078e0015 */
[----:B------:R-:W-:-:S07]  /*6f90*/  IMAD.MOV.U32 R21, RZ, RZ, R8 ;  /* 0x000000ffff157224 */ /* 0x000fce00078e0008 */
.L_x_36674:
[----:B------:R-:W-:Y:S05]  /*6fa0*/  BSYNC.RECONVERGENT B1 ;  /* 0x0000000000017941 */ /* 0x000fea0003800200 */
.L_x_36672:
        /* <DEDUP_REMOVED lines=9> */
.L_x_36676:
[----:B------:R-:W-:Y:S02]  /*7040*/  IMAD.MOV.U32 R8, RZ, RZ, R22 ;  /* 0x000000ffff087224 */ /* 0x000fe400078e0016 */
[----:B------:R-:W-:Y:S02]  /*7050*/  IMAD.MOV.U32 R24, RZ, RZ, R9 ;  /* 0x000000ffff187224 */ /* 0x000fe400078e0009 */
[----:B------:R-:W-:Y:S02]  /*7060*/  IMAD.MOV.U32 R22, RZ, RZ, R7 ;  /* 0x000000ffff167224 */ /* 0x000fe400078e0007 */
[----:B------:R-:W-:-:S07]  /*7070*/  IMAD.MOV.U32 R9, RZ, RZ, R6 ;  /* 0x000000ffff097224 */ /* 0x000fce00078e0006 */
.L_x_36677:
[----:B------:R-:W-:Y:S05]  /*7080*/  BSYNC.RECONVERGENT B1 ;  /* 0x0000000000017941 */ /* 0x000fea0003800200 */
.L_x_36675:
        /* <DEDUP_REMOVED lines=9> */
.L_x_36679:
[----:B------:R-:W-:Y:S02]  /*7120*/  IMAD.MOV.U32 R7, RZ, RZ, R8 ;  /* 0x000000ffff077224 */ /* 0x000fe400078e0008 */
[----:B------:R-:W-:Y:S02]  /*7130*/  IMAD.MOV.U32 R6, RZ, RZ, R24 ;  /* 0x000000ffff067224 */ /* 0x000fe400078e0018 */
[----:B------:R-:W-:Y:S02]  /*7140*/  IMAD.MOV.U32 R8, RZ, RZ, R17 ;  /* 0x000000ffff087224 */ /* 0x000fe400078e0011 */
[----:B------:R-:W-:-:S07]  /*7150*/  IMAD.MOV.U32 R24, RZ, RZ, R13 ;  /* 0x000000ffff187224 */ /* 0x000fce00078e000d */
.L_x_36680:
[----:B------:R-:W-:Y:S05]  /*7160*/  BSYNC.RECONVERGENT B1 ;  /* 0x0000000000017941 */ /* 0x000fea0003800200 */
.L_x_36678:
        /* <DEDUP_REMOVED lines=9> */
.L_x_36682:
[----:B------:R-:W-:Y:S01]  /*7200*/  MOV R13, R7 ;  /* 0x00000007000d7202 */ /* 0x000fe20000000f00 */
[----:B------:R-:W-:Y:S02]  /*7210*/  IMAD.MOV.U32 R15, RZ, RZ, R6 ;  /* 0x000000ffff0f7224 */ /* 0x000fe400078e0006 */
[----:B------:R-:W-:Y:S02]  /*7220*/  IMAD.MOV.U32 R7, RZ, RZ, R26 ;  /* 0x000000ffff077224 */ /* 0x000fe400078e001a */
[----:B------:R-:W-:-:S07]  /*7230*/  IMAD.MOV.U32 R6, RZ, RZ, R19 ;  /* 0x000000ffff067224 */ /* 0x000fce00078e0013 */
.L_x_36683:
[----:B------:R-:W-:Y:S05]  /*7240*/  BSYNC.RECONVERGENT B1 ;  /* 0x0000000000017941 */ /* 0x000fea0003800200 */
.L_x_36681:
        /* <DEDUP_REMOVED lines=9> */
.L_x_36685:
[----:B------:R-:W-:Y:S01]  /*72e0*/  IMAD.MOV.U32 R17, RZ, RZ, R13 ;  /* 0x000000ffff117224 */ /* 0x000fe200078e000d */
[----:B------:R-:W-:Y:S01]  /*72f0*/  MOV R13, R4 ;  /* 0x00000004000d7202 */ /* 0x000fe20000000f00 */
[----:B------:R-:W-:Y:S02]  /*7300*/  IMAD.MOV.U32 R19, RZ, RZ, R15 ;  /* 0x000000ffff137224 */ /* 0x000fe400078e000f */
[----:B------:R-:W-:-:S07]  /*7310*/  IMAD.MOV.U32 R15, RZ, RZ, R2 ;  /* 0x000000ffff0f7224 */ /* 0x000fce00078e0002 */
.L_x_36686:
[----:B------:R-:W-:Y:S05]  /*7320*/  BSYNC.RECONVERGENT B1 ;  /* 0x0000000000017941 */ /* 0x000fea0003800200 */
.L_x_36684:
        /* <DEDUP_REMOVED lines=16> */
.L_x_36688:
[----:B------:R-:W-:Y:S01]  /*7430*/  IMAD.MOV.U32 R2, RZ, RZ, R3 ;  /* 0x000000ffff027224 */ /* 0x000fe200078e0003 */
[----:B------:R-:W-:Y:S01]  /*7440*/  MOV R3, R10 ;  /* 0x0000000a00037202 */ /* 0x000fe20000000f00 */
[----:B------:R-:W-:Y:S02]  /*7450*/  IMAD.MOV.U32 R4, RZ, RZ, R5 ;  /* 0x000000ffff047224 */ /* 0x000fe400078e0005 */
[----:B------:R-:W-:-:S07]  /*7460*/  IMAD.MOV.U32 R5, RZ, RZ, R20 ;  /* 0x000000ffff057224 */ /* 0x000fce00078e0014 */
.L_x_36689:
[----:B------:R-:W-:Y:S05]  /*7470*/  BSYNC.RECONVERGENT B1 ;  /* 0x0000000000017941 */ /* 0x000fea0003800200 */
.L_x_36687:
        /* <DEDUP_REMOVED lines=9> */
.L_x_36691:
[----:B------:R-:W-:Y:S02]  /*7510*/  IMAD.MOV.U32 R23, RZ, RZ, R2 ;  /* 0x000000ffff177224 */ /* 0x000fe400078e0002 */
[----:B------:R-:W-:Y:S02]  /*7520*/  IMAD.MOV.U32 R10, RZ, RZ, R4 ;  /* 0x000000ffff0a7224 */ /* 0x000fe400078e0004 */
[----:B------:R-:W-:Y:S02]  /*7530*/  IMAD.MOV.U32 R2, RZ, RZ, R11 ;  /* 0x000000ffff027224 */ /* 0x000fe400078e000b */
[----:B------:R-:W-:-:S07]  /*7540*/  IMAD.MOV.U32 R4, RZ, RZ, R21 ;  /* 0x000000ffff047224 */ /* 0x000fce00078e0015 */
.L_x_36692:
[----:B------:R-:W-:Y:S05]  /*7550*/  BSYNC.RECONVERGENT B1 ;  /* 0x0000000000017941 */ /* 0x000fea0003800200 */
.L_x_36690:
        /* <DEDUP_REMOVED lines=9> */
.L_x_36694:
[----:B------:R-:W-:Y:S02]  /*75f0*/  IMAD.MOV.U32 R11, RZ, RZ, R23 ;  /* 0x000000ffff0b7224 */ /* 0x000fe400078e0017 */
[----:B------:R-:W-:Y:S02]  /*7600*/  IMAD.MOV.U32 R21, RZ, RZ, R10 ;  /* 0x000000ffff157224 */ /* 0x000fe400078e000a */
[----:B------:R-:W-:Y:S02]  /*7610*/  IMAD.MOV.U32 R23, RZ, RZ, R22 ;  /* 0x000000ffff177224 */ /* 0x000fe400078e0016 */
[----:B------:R-:W-:-:S07]  /*7620*/  IMAD.MOV.U32 R10, RZ, RZ, R9 ;  /* 0x000000ffff0a7224 */ /* 0x000fce00078e0009 */
.L_x_36695:
[----:B------:R-:W-:Y:S05]  /*7630*/  BSYNC.RECONVERGENT B1 ;  /* 0x0000000000017941 */ /* 0x000fea0003800200 */
.L_x_36693:
        /* <DEDUP_REMOVED lines=9> */
.L_x_36697:
[----:B------:R-:W-:Y:S01]  /*76d0*/  MOV R18, R11 ;  /* 0x0000000b00127202 */ /* 0x000fe20000000f00 */
[----:B------:R-:W-:Y:S02]  /*76e0*/  IMAD.MOV.U32 R9, RZ, RZ, R21 ;  /* 0x000000ffff097224 */ /* 0x000fe400078e0015 */
[----:B------:R-:W-:Y:S02]  /*76f0*/  IMAD.MOV.U32 R11, RZ, RZ, R8 ;  /* 0x000000ffff0b7224 */ /* 0x000fe400078e0008 */
[----:B------:R-:W-:-:S07]  /*7700*/  IMAD.MOV.U32 R21, RZ, RZ, R24 ;  /* 0x000000ffff157224 */ /* 0x000fce00078e0018 */
.L_x_36698:
[----:B------:R-:W-:Y:S05]  /*7710*/  BSYNC.RECONVERGENT B1 ;  /* 0x0000000000017941 */ /* 0x000fea0003800200 */
.L_x_36696:
        /* <DEDUP_REMOVED lines=9> */
.L_x_36700:
[----:B------:R-:W-:Y:S01]  /*77b0*/  IMAD.MOV.U32 R8, RZ, RZ, R18 ;  /* 0x000000ffff087224 */ /* 0x000fe200078e0012 */
[----:B------:R-:W-:Y:S01]  /*77c0*/  MOV R18, R7 ;  /* 0x0000000700127202 */ /* 0x000fe20000000f00 */
[----:B------:R-:W-:Y:S02]  /*77d0*/  IMAD.MOV.U32 R20, RZ, RZ, R9 ;  /* 0x000000ffff147224 */ /* 0x000fe400078e0009 */
[----:B------:R-:W-:-:S07]  /*77e0*/  IMAD.MOV.U32 R9, RZ, RZ, R6 ;  /* 0x000000ffff097224 */ /* 0x000fce00078e0006 */
.L_x_36701:
[----:B------:R-:W-:Y:S05]  /*77f0*/  BSYNC.RECONVERGENT B1 ;  /* 0x0000000000017941 */ /* 0x000fea0003800200 */
.L_x_36699:
        /* <DEDUP_REMOVED lines=9> */
.L_x_36703:
[----:B------:R-:W-:Y:S02]  /*7890*/  IMAD.MOV.U32 R6, RZ, RZ, R8 ;  /* 0x000000ffff067224 */ /* 0x000fe400078e0008 */
[----:B------:R-:W-:Y:S02]  /*78a0*/  IMAD.MOV.U32 R22, RZ, RZ, R20 ;  /* 0x000000ffff167224 */ /* 0x000fe400078e0014 */
[----:B------:R-:W-:Y:S02]  /*78b0*/  IMAD.MOV.U32 R8, RZ, RZ, R13 ;  /* 0x000000ffff087224 */ /* 0x000fe400078e000d */
[----:B------:R-:W-:-:S07]  /*78c0*/  IMAD.MOV.U32 R20, RZ, RZ, R15 ;  /* 0x000000ffff147224 */ /* 0x000fce00078e000f */
.L_x_36704:
[----:B------:R-:W-:Y:S05]  /*78d0*/  BSYNC.RECONVERGENT B1 ;  /* 0x0000000000017941 */ /* 0x000fea0003800200 */
.L_x_36702:
        /* <DEDUP_REMOVED lines=9> */
.L_x_36706:
[----:B------:R-:W-:Y:S02]  /*7970*/  IMAD.MOV.U32 R7, RZ, RZ, R6 ;  /* 0x000000ffff077224 */ /* 0x000fe400078e0006 */
[----:B------:R-:W-:Y:S02]  /*7980*/  IMAD.MOV.U32 R13, RZ, RZ, R22 ;  /* 0x000000ffff0d7224 */ /* 0x000fe400078e0016 */
[----:B------:R-:W-:Y:S02]  /*7990*/  IMAD.MOV.U32 R6, RZ, RZ, R17 ;  /* 0x000000ffff067224 */ /* 0x000fe400078e0011 */
[----:B------:R-:W-:-:S07]  /*79a0*/  IMAD.MOV.U32 R22, RZ, RZ, R19 ;  /* 0x000000ffff167224 */ /* 0x000fce00078e0013 */
.L_x_36707:
[----:B------:R-:W-:Y:S05]  /*79b0*/  BSYNC.RECONVERGENT B1 ;  /* 0x0000000000017941 */ /* 0x000fea0003800200 */
.L_x_36705:
        /* <DEDUP_REMOVED lines=16> */
.L_x_36709:
[----:B------:R-:W-:Y:S02]  /*7ac0*/  IMAD.MOV.U32 R16, RZ, RZ, R3 ;  /* 0x000000ffff107224 */ /* 0x000fe400078e0003 */
[----:B------:R-:W-:Y:S02]  /*7ad0*/  IMAD.MOV.U32 R15, RZ, RZ, R5 ;  /* 0x000000ffff0f7224 */ /* 0x000fe400078e0005 */
[----:B------:R-:W-:Y:S02]  /*7ae0*/  IMAD.MOV.U32 R3, RZ, RZ, R2 ;  /* 0x000000ffff037224 */ /* 0x000fe400078e0002 */
[----:B------:R-:W-:-:S07]  /*7af0*/  IMAD.MOV.U32 R5, RZ, RZ, R4 ;  /* 0x000000ffff057224 */ /* 0x000fce00078e0004 */
.L_x_36710:
[----:B------:R-:W-:Y:S05]  /*7b00*/  BSYNC.RECONVERGENT B1 ;  /* 0x0000000000017941 */ /* 0x000fea0003800200 */
.L_x_36708:
        /* <DEDUP_REMOVED lines=9> */
.L_x_36712:
[----:B------:R-:W-:Y:S01]  /*7ba0*/  MOV R17, R16 ;  /* 0x0000001000117202 */ /* 0x000fe20000000f00 */
[----:B------:R-:W-:Y:S02]  /*7bb0*/  IMAD.MOV.U32 R19, RZ, RZ, R15 ;  /* 0x000000ffff137224 */ /* 0x000fe400078e000f */
[----:B------:R-:W-:Y:S02]  /*7bc0*/  IMAD.MOV.U32 R16, RZ, RZ, R23 ;  /* 0x000000ffff107224 */ /* 0x000fe400078e0017 */
[----:B------:R-:W-:-:S07]  /*7bd0*/  IMAD.MOV.U32 R15, RZ, RZ, R10 ;  /* 0x000000ffff0f7224 */ /* 0x000fce00078e000a */
.L_x_36713:
[----:B------:R-:W-:Y:S05]  /*7be0*/  BSYNC.RECONVERGENT B1 ;  /* 0x0000000000017941 */ /* 0x000fea0003800200 */
.L_x_36711:
        /* <DEDUP_REMOVED lines=9> */
.L_x_36715:
[----:B------:R-:W-:Y:S01]  /*7c80*/  IMAD.MOV.U32 R23, RZ, RZ, R17 ;  /* 0x000000ffff177224 */ /* 0x000fe200078e0011 */
[----:B------:R-:W-:Y:S01]  /*7c90*/  MOV R17, R11 ;  /* 0x0000000b00117202 */ /* 0x000fe20000000f00 */
[----:B------:R-:W-:Y:S02]  /*7ca0*/  IMAD.MOV.U32 R24, RZ, RZ, R19 ;  /* 0x000000ffff187224 */ /* 0x000fe400078e0013 */
[----:B------:R-:W-:-:S07]  /*7cb0*/  IMAD.MOV.U32 R19, RZ, RZ, R21 ;  /* 0x000000ffff137224 */ /* 0x000fce00078e0015 */
.L_x_36716:
[----:B------:R-:W-:Y:S05]  /*7cc0*/  BSYNC.RECONVERGENT B1 ;  /* 0x0000000000017941 */ /* 0x000fea0003800200 */
.L_x_36714:
        /* <DEDUP_REMOVED lines=9> */
.L_x_36718:
[----:B------:R-:W-:Y:S02]  /*7d60*/  IMAD.MOV.U32 R21, RZ, RZ, R23 ;  /* 0x000000ffff157224 */ /* 0x000fe400078e0017 */
[----:B------:R-:W-:Y:S02]  /*7d70*/  IMAD.MOV.U32 R25, RZ, RZ, R24 ;  /* 0x000000ffff197224 */ /* 0x000fe400078e0018 */
[----:B------:R-:W-:Y:S02]  /*7d80*/  IMAD.MOV.U32 R23, RZ, RZ, R18 ;  /* 0x000000ffff177224 */ /* 0x000fe400078e0012 */
[----:B------:R-:W-:-:S07]  /*7d90*/  IMAD.MOV.U32 R24, RZ, RZ, R9 ;  /* 0x000000ffff187224 */ /* 0x000fce00078e0009 */
.L_x_36719:
[----:B------:R-:W-:Y:S05]  /*7da0*/  BSYNC.RECONVERGENT B1 ;  /* 0x0000000000017941 */ /* 0x000fea0003800200 */
.L_x_36717:
        /* <DEDUP_REMOVED lines=9> */
.L_x_36721:
[----:B------:R-:W-:Y:S02]  /*7e40*/  IMAD.MOV.U32 R18, RZ, RZ, R21 ;  /* 0x000000ffff127224 */ /* 0x000fe400078e0015 */
[----:B------:R-:W-:Y:S02]  /*7e50*/  IMAD.MOV.U32 R26, RZ, RZ, R25 ;  /* 0x000000ffff1a7224 */ /* 0x000fe400078e0019 */
[----:B------:R-:W-:Y:S02]  /*7e60*/  IMAD.MOV.U32 R21, RZ, RZ, R8 ;  /* 0x000000ffff157224 */ /* 0x000fe400078e0008 */
[----:B------:R-:W-:-:S07]  /*7e70*/  IMAD.MOV.U32 R25, RZ, RZ, R20 ;  /* 0x000000ffff197224 */ /* 0x000fce00078e0014 */
.L_x_36722:
[----:B------:R-:W-:Y:S05]  /*7e80*/  BSYNC.RECONVERGENT B1 ;  /* 0x0000000000017941 */ /* 0x000fea0003800200 */
.L_x_36720:
        /* <DEDUP_REMOVED lines=9> */
.L_x_36724:
[----:B------:R-:W-:Y:S01]  /*7f20*/  MOV R20, R18 ;  /* 0x0000001200147202 */ /* 0x000fe20000000f00 */
[----:B------:R-:W-:Y:S02]  /*7f30*/  IMAD.MOV.U32 R29, RZ, RZ, R26 ;  /* 0x000000ffff1d7224 */ /* 0x000fe400078e001a */
[----:B------:R-:W-:Y:S02]  /*7f40*/  IMAD.MOV.U32 R18, RZ, RZ, R6 ;  /* 0x000000ffff127224 */ /* 0x000fe400078e0006 */
[----:B------:R-:W-:-:S07]  /*7f50*/  IMAD.MOV.U32 R26, RZ, RZ, R22 ;  /* 0x000000ffff1a7224 */ /* 0x000fce00078e0016 */
.L_x_36725:
[----:B------:R-:W-:Y:S05]  /*7f60*/  BSYNC.RECONVERGENT B1 ;  /* 0x0000000000017941 */ /* 0x000fea0003800200 */
.L_x_36723:
        /* <DEDUP_REMOVED lines=9> */
.L_x_36727:
[----:B------:R-:W-:Y:S01]  /*8000*/  IMAD.MOV.U32 R36, RZ, RZ, R20 ;  /* 0x000000ffff247224 */ /* 0x000fe200078e0014 */
[----:B------:R-:W-:Y:S01]  /*8010*/  MOV R20, R7 ;  /* 0x0000000700147202 */ /* 0x000fe20000000f00 */
[----:B------:R-:W-:Y:S02]  /*8020*/  IMAD.MOV.U32 R6, RZ, RZ, R29 ;  /* 0x000000ffff067224 */ /* 0x000fe400078e001d */
[----:B------:R-:W-:-:S07]  /*8030*/  IMAD.MOV.U32 R29, RZ, RZ, R13 ;  /* 0x000000ffff1d7224 */ /* 0x000fce00078e000d */
.L_x_36728:
[----:B------:R-:W-:Y:S05]  /*8040*/  BSYNC.RECONVERGENT B1 ;  /* 0x0000000000017941 */ /* 0x000fea0003800200 */
.L_x_36726:
        /* <DEDUP_REMOVED lines=16> */
.L_x_36730:
[----:B------:R-:W-:Y:S01]  /*8150*/  IMAD.MOV.U32 R2, RZ, RZ, R3 ;  /* 0x000000ffff027224 */ /* 0x000fe200078e0003 */
[----:B------:R-:W-:Y:S01]  /*8160*/  MOV R3, R16 ;  /* 0x0000001000037202 */ /* 0x000fe20000000f00 */
[----:B------:R-:W-:Y:S02]  /*8170*/  IMAD.MOV.U32 R4, RZ, RZ, R5 ;  /* 0x000000ffff047224 */ /* 0x000fe400078e0005 */
[----:B------:R-:W-:-:S07]  /*8180*/  IMAD.MOV.U32 R5, RZ, RZ, R15 ;  /* 0x000000ffff057224 */ /* 0x000fce00078e000f */
.L_x_36731:
[----:B------:R-:W-:Y:S05]  /*8190*/  BSYNC.RECONVERGENT B1 ;  /* 0x0000000000017941 */ /* 0x000fea0003800200 */
.L_x_36729:
        /* <DEDUP_REMOVED lines=9> */
.L_x_36733:
[----:B------:R-:W-:Y:S02]  /*8230*/  IMAD.MOV.U32 R33, RZ, RZ, R2 ;  /* 0x000000ffff217224 */ /* 0x000fe400078e0002 */
[----:B------:R-:W-:Y:S02]  /*8240*/  IMAD.MOV.U32 R11, RZ, RZ, R4 ;  /* 0x000000ffff0b7224 */ /* 0x000fe400078e0004 */
[----:B------:R-:W-:Y:S02]  /*8250*/  IMAD.MOV.U32 R2, RZ, RZ, R17 ;  /* 0x000000ffff027224 */ /* 0x000fe400078e0011 */
[----:B------:R-:W-:-:S07]  /*8260*/  IMAD.MOV.U32 R4, RZ, RZ, R19 ;  /* 0x000000ffff047224 */ /* 0x000fce00078e0013 */
.L_x_36734:
[----:B------:R-:W-:Y:S05]  /*8270*/  BSYNC.RECONVERGENT B1 ;  /* 0x0000000000017941 */ /* 0x000fea0003800200 */
.L_x_36732:
        /* <DEDUP_REMOVED lines=9> */
.L_x_36736:
[----:B------:R-:W-:Y:S02]  /*8310*/  IMAD.MOV.U32 R32, RZ, RZ, R33 ;  /* 0x000000ffff207224 */ /* 0x000fe400078e0021 */
[----:B------:R-:W-:Y:S02]  /*8320*/  IMAD.MOV.U32 R10, RZ, RZ, R11 ;  /* 0x000000ffff0a7224 */ /* 0x000fe400078e000b */
[----:B------:R-:W-:Y:S02]  /*8330*/  IMAD.MOV.U32 R33, RZ, RZ, R23 ;  /* 0x000000ffff217224 */ /* 0x000fe400078e0017 */
[----:B------:R-:W-:-:S07]  /*8340*/  IMAD.MOV.U32 R11, RZ, RZ, R24 ;  /* 0x000000ffff0b7224 */ /* 0x000fce00078e0018 */
.L_x_36737:
[----:B------:R-:W-:Y:S05]  /*8350*/  BSYNC.RECONVERGENT B1 ;  /* 0x0000000000017941 */ /* 0x000fea0003800200 */
.L_x_36735:
        /* <DEDUP_REMOVED lines=9> */
.L_x_36739:
[----:B------:R-:W-:Y:S01]  /*83f0*/  MOV R35, R32 ;  /* 0x0000002000237202 */ /* 0x000fe20000000f00 */
[----:B------:R-:W-:Y:S02]  /*8400*/  IMAD.MOV.U32 R9, RZ, RZ, R10 ;  /* 0x000000ffff097224 */ /* 0x000fe400078e000a */
[----:B------:R-:W-:Y:S02]  /*8410*/  IMAD.MOV.U32 R32, RZ, RZ, R21 ;  /* 0x000000ffff207224 */ /* 0x000fe400078e0015 */
[----:B------:R-:W-:-:S07]  /*8420*/  IMAD.MOV.U32 R10, RZ, RZ, R25 ;  /* 0x000000ffff0a7224 */ /* 0x000fce00078e0019 */
.L_x_36740:
[----:B------:R-:W-:Y:S05]  /*8430*/  BSYNC.RECONVERGENT B1 ;  /* 0x0000000000017941 */ /* 0x000fea0003800200 */
.L_x_36738:
        /* <DEDUP_REMOVED lines=9> */
.L_x_36742:
[----:B------:R-:W-:Y:S01]  /*84d0*/  IMAD.MOV.U32 R34, RZ, RZ, R35 ;  /* 0x000000ffff227224 */ /* 0x000fe200078e0023 */
[----:B------:R-:W-:Y:S01]  /*84e0*/  MOV R35, R18 ;  /* 0x0000001200237202 */ /* 0x000fe20000000f00 */
[----:B------:R-:W-:Y:S02]  /*84f0*/  IMAD.MOV.U32 R8, RZ, RZ, R9 ;  /* 0x000000ffff087224 */ /* 0x000fe400078e0009 */
[----:B------:R-:W-:-:S07]  /*8500*/  IMAD.MOV.U32 R9, RZ, RZ, R26 ;  /* 0x000000ffff097224 */ /* 0x000fce00078e001a */
.L_x_36743:
[----:B------:R-:W-:Y:S05]  /*8510*/  BSYNC.RECONVERGENT B1 ;  /* 0x0000000000017941 */ /* 0x000fea0003800200 */
.L_x_36741:
        /* <DEDUP_REMOVED lines=9> */
.L_x_36745:
[----:B------:R-:W-:Y:S02]  /*85b0*/  IMAD.MOV.U32 R15, RZ, RZ, R34 ;  /* 0x000000ffff0f7224 */ /* 0x000fe400078e0022 */
[----:B------:R-:W-:Y:S02]  /*85c0*/  IMAD.MOV.U32 R17, RZ, RZ, R8 ;  /* 0x000000ffff117224 */ /* 0x000fe400078e0008 */
[----:B------:R-:W-:Y:S02]  /*85d0*/  IMAD.MOV.U32 R34, RZ, RZ, R20 ;  /* 0x000000ffff227224 */ /* 0x000fe400078e0014 */
[----:B------:R-:W-:-:S07]  /*85e0*/  IMAD.MOV.U32 R8, RZ, RZ, R29 ;  /* 0x000000ffff087224 */ /* 0x000fce00078e001d */
.L_x_36746:
[----:B------:R-:W-:Y:S05]  /*85f0*/  BSYNC.RECONVERGENT B1 ;  /* 0x0000000000017941 */ /* 0x000fea0003800200 */
.L_x_36744:
        /* <DEDUP_REMOVED lines=9> */
.L_x_36747:
[----:B------:R-:W-:Y:S02]  /*8690*/  IMAD.MOV.U32 R7, RZ, RZ, R6 ;  /* 0x000000ffff077224 */ /* 0x000fe400078e0006 */
[----:B------:R-:W-:Y:S02]  /*86a0*/  IMAD.MOV.U32 R37, RZ, RZ, R36 ;  /* 0x000000ffff257224 */ /* 0x000fe400078e0024 */
[----:B------:R-:W-:Y:S02]  /*86b0*/  IMAD.MOV.U32 R13, RZ, RZ, R12 ;  /* 0x000000ffff0d7224 */ /* 0x000fe400078e000c */
[----:B------:R-:W-:Y:S02]  /*86c0*/  IMAD.MOV.U32 R6, RZ, RZ, R17 ;  /* 0x000000ffff067224 */ /* 0x000fe400078e0011 */
[----:B------:R-:W-:-:S07]  /*86d0*/  IMAD.MOV.U32 R36, RZ, RZ, R15 ;  /* 0x000000ffff247224 */ /* 0x000fce00078e000f */
.L_x_36581:
[----:B------:R-:W-:Y:S05]  /*86e0*/  BSYNC.RECONVERGENT B0 ;  /* 0x0000000000007941 */ /* 0x000fea0003800200 */
.L_x_36580:
        /* <DEDUP_REMOVED lines=46> */
.L_x_36751:
[----:B------:R-:W-:Y:S02]  /*89d0*/  IMAD.MOV.U32 R21, RZ, RZ, R3 ;  /* 0x000000ffff157224 */ /* 0x000fe400078e0003 */
[----:B------:R-:W-:Y:S02]  /*89e0*/  IMAD.MOV.U32 R13, RZ, RZ, R5 ;  /* 0x000000ffff0d7224 */ /* 0x000fe400078e0005 */
[----:B------:R-:W-:Y:S02]  /*89f0*/  IMAD.MOV.U32 R3, RZ, RZ, R2 ;  /* 0x000000ffff037224 */ /* 0x000fe400078e0002 */
[----:B------:R-:W-:-:S07]  /*8a00*/  IMAD.MOV.U32 R5, RZ, RZ, R4 ;  /* 0x000000ffff057224 */ /* 0x000fce00078e0004 */
.L_x_36752:
[----:B------:R-:W-:Y:S05]  /*8a10*/  BSYNC.RECONVERGENT B1 ;  /* 0x0000000000017941 */ /* 0x000fea0003800200 */
.L_x_36750:
        /* <DEDUP_REMOVED lines=9> */
.L_x_36754:
[----:B------:R-:W-:Y:S02]  /*8ab0*/  IMAD.MOV.U32 R25, RZ, RZ, R21 ;  /* 0x000000ffff197224 */ /* 0x000fe400078e0015 */
[----:B------:R-:W-:Y:S02]  /*8ac0*/  IMAD.MOV.U32 R23, RZ, RZ, R13 ;  /* 0x000000ffff177224 */ /* 0x000fe400078e000d */
[----:B------:R-:W-:Y:S02]  /*8ad0*/  IMAD.MOV.U32 R21, RZ, RZ, R33 ;  /* 0x000000ffff157224 */ /* 0x000fe400078e0021 */
[----:B------:R-:W-:-:S07]  /*8ae0*/  IMAD.MOV.U32 R13, RZ, RZ, R11 ;  /* 0x000000ffff0d7224 */ /* 0x000fce00078e000b */
.L_x_36755:
[----:B------:R-:W-:Y:S05]  /*8af0*/  BSYNC.RECONVERGENT B1 ;  /* 0x0000000000017941 */ /* 0x000fea0003800200 */
.L_x_36753:
        /* <DEDUP_REMOVED lines=9> */
.L_x_36757:
[----:B------:R-:W-:Y:S01]  /*8b90*/  MOV R4, R25 ;  /* 0x0000001900047202 */ /* 0x000fe20000000f00 */
[----:B------:R-:W-:Y:S02]  /*8ba0*/  IMAD.MOV.U32 R2, RZ, RZ, R23 ;  /* 0x000000ffff027224 */ /* 0x000fe400078e0017 */
[----:B------:R-:W-:Y:S02]  /*8bb0*/  IMAD.MOV.U32 R25, RZ, RZ, R32 ;  /* 0x000000ffff197224 */ /* 0x000fe400078e0020 */
[----:B------:R-:W-:-:S07]  /*8bc0*/  IMAD.MOV.U32 R23, RZ, RZ, R10 ;  /* 0x000000ffff177224 */ /* 0x000fce00078e000a */
.L_x_36758:
[----:B------:R-:W-:Y:S05]  /*8bd0*/  BSYNC.RECONVERGENT B1 ;  /* 0x0000000000017941 */ /* 0x000fea0003800200 */
.L_x_36756:
        /* <DEDUP_REMOVED lines=9> */
.L_x_36760:
[----:B------:R-:W-:Y:S01]  /*8c70*/  IMAD.MOV.U32 R29, RZ, RZ, R4 ;  /* 0x000000ffff1d7224 */ /* 0x000fe200078e0004 */
[----:B------:R-:W-:Y:S01]  /*8c80*/  MOV R4, R35 ;  /* 0x0000002300047202 */ /* 0x000fe20000000f00 */
[----:B------:R-:W-:Y:S02]  /*8c90*/  IMAD.MOV.U32 R11, RZ, RZ, R2 ;  /* 0x000000ffff0b7224 */ /* 0x000fe400078e0002 */
[----:B------:R-:W-:-:S07]  /*8ca0*/  IMAD.MOV.U32 R2, RZ, RZ, R9 ;  /* 0x000000ffff027224 */ /* 0x000fce00078e0009 */
.L_x_36761:
[----:B------:R-:W-:Y:S05]  /*8cb0*/  BSYNC.RECONVERGENT B1 ;  /* 0x0000000000017941 */ /* 0x000fea0003800200 */
.L_x_36759:
        /* <DEDUP_REMOVED lines=9> */
.L_x_36763:
[----:B------:R-:W-:Y:S02]  /*8d50*/  IMAD.MOV.U32 R32, RZ, RZ, R29 ;  /* 0x000000ffff207224 */ /* 0x000fe400078e001d */
[----:B------:R-:W-:Y:S02]  /*8d60*/  IMAD.MOV.U32 R10, RZ, RZ, R11 ;  /* 0x000000ffff0a7224 */ /* 0x000fe400078e000b */
[----:B------:R-:W-:Y:S02]  /*8d70*/  IMAD.MOV.U32 R29, RZ, RZ, R34 ;  /* 0x000000ffff1d7224 */ /* 0x000fe400078e0022 */
[----:B------:R-:W-:-:S07]  /*8d80*/  IMAD.MOV.U32 R11, RZ, RZ, R8 ;  /* 0x000000ffff0b7224 */ /* 0x000fce00078e0008 */
.L_x_36764:
[----:B------:R-:W-:Y:S05]  /*8d90*/  BSYNC.RECONVERGENT B1 ;  /* 0x0000000000017941 */ /* 0x000fea0003800200 */
.L_x_36762:
        /* <DEDUP_REMOVED lines=9> */
.L_x_36766:
[----:B------:R-:W-:Y:S02]  /*8e30*/  IMAD.MOV.U32 R31, RZ, RZ, R32 ;  /* 0x000000ffff1f7224 */ /* 0x000fe400078e0020 */
[----:B------:R-:W-:Y:S02]  /*8e40*/  IMAD.MOV.U32 R9, RZ, RZ, R10 ;  /* 0x000000ffff097224 */ /* 0x000fe400078e000a */
[----:B------:R-:W-:Y:S02]  /*8e50*/  IMAD.MOV.U32 R32, RZ, RZ, R37 ;  /* 0x000000ffff207224 */ /* 0x000fe400078e0025 */
[----:B------:R-:W-:-:S07]  /*8e60*/  IMAD.MOV.U32 R10, RZ, RZ, R7 ;  /* 0x000000ffff0a7224 */ /* 0x000fce00078e0007 */
.L_x_36767:
[----:B------:R-:W-:Y:S05]  /*8e70*/  BSYNC.RECONVERGENT B1 ;  /* 0x0000000000017941 */ /* 0x000fea0003800200 */
.L_x_36765:
        /* <DEDUP_REMOVED lines=9> */
.L_x_36769:
[----:B------:R-:W-:Y:S01]  /*8f10*/  MOV R8, R31 ;  /* 0x0000001f00087202 */ /* 0x000fe20000000f00 */
[----:B------:R-:W-:Y:S02]  /*8f20*/  IMAD.MOV.U32 R7, RZ, RZ, R9 ;  /* 0x000000ffff077224 */ /* 0x000fe400078e0009 */
[----:B------:R-:W-:Y:S02]  /*8f30*/  IMAD.MOV.U32 R31, RZ, RZ, R36 ;  /* 0x000000ffff1f7224 */ /* 0x000fe400078e0024 */
[----:B------:R-:W-:-:S07]  /*8f40*/  IMAD.MOV.U32 R9, RZ, RZ, R6 ;  /* 0x000000ffff097224 */ /* 0x000fce00078e0006 */
.L_x_36770:
[----:B------:R-:W-:Y:S05]  /*8f50*/  BSYNC.RECONVERGENT B1 ;  /* 0x0000000000017941 */ /* 0x000fea0003800200 */
.L_x_36768:
        /* <DEDUP_REMOVED lines=16> */
.L_x_36772:
[----:B------:R-:W-:Y:S01]  /*9060*/  MOV R26, R3 ;  /* 0x00000003001a7202 */ /* 0x000fe20000000f00 */
[----:B------:R-:W-:Y:S02]  /*9070*/  IMAD.MOV.U32 R6, RZ, RZ, R5 ;  /* 0x000000ffff067224 */ /* 0x000fe400078e0005 */
[----:B------:R-:W-:Y:S02]  /*9080*/  IMAD.MOV.U32 R3, RZ, RZ, R21 ;  /* 0x000000ffff037224 */ /* 0x000fe400078e0015 */
[----:B------:R-:W-:-:S07]  /*9090*/  IMAD.MOV.U32 R5, RZ, RZ, R13 ;  /* 0x000000ffff057224 */ /* 0x000fce00078e000d */
.L_x_36773:
[----:B------:R-:W-:Y:S05]  /*90a0*/  BSYNC.RECONVERGENT B1 ;  /* 0x0000000000017941 */ /* 0x000fea0003800200 */
.L_x_36771:
        /* <DEDUP_REMOVED lines=9> */
.L_x_36775:
[----:B------:R-:W-:Y:S01]  /*9140*/  IMAD.MOV.U32 R19, RZ, RZ, R26 ;  /* 0x000000ffff137224 */ /* 0x000fe200078e001a */
[----:B------:R-:W-:Y:S01]  /*9150*/  MOV R26, R25 ;  /* 0x00000019001a7202 */ /* 0x000fe20000000f00 */
[----:B------:R-:W-:Y:S02]  /*9160*/  IMAD.MOV.U32 R13, RZ, RZ, R6 ;  /* 0x000000ffff0d7224 */ /* 0x000fe400078e0006 */
[----:B------:R-:W-:-:S07]  /*9170*/  IMAD.MOV.U32 R6, RZ, RZ, R23 ;  /* 0x000000ffff067224 */ /* 0x000fce00078e0017 */
.L_x_36776:
[----:B------:R-:W-:Y:S05]  /*9180*/  BSYNC.RECONVERGENT B1 ;  /* 0x0000000000017941 */ /* 0x000fea0003800200 */
.L_x_36774:
        /* <DEDUP_REMOVED lines=9> */
.L_x_36778:
[----:B------:R-:W-:Y:S02]  /*9220*/  IMAD.MOV.U32 R36, RZ, RZ, R19 ;  /* 0x000000ffff247224 */ /* 0x000fe400078e0013 */
[----:B------:R-:W-:Y:S02]  /*9230*/  IMAD.MOV.U32 R34, RZ, RZ, R13 ;  /* 0x000000ffff227224 */ /* 0x000fe400078e000d */
[----:B------:R-:W-:Y:S02]  /*9240*/  IMAD.MOV.U32 R19, RZ, RZ, R4 ;  /* 0x000000ffff137224 */ /* 0x000fe400078e0004 */
[----:B------:R-:W-:-:S07]  /*9250*/  IMAD.MOV.U32 R13, RZ, RZ, R2 ;  /* 0x000000ffff0d7224 */ /* 0x000fce00078e0002 */
.L_x_36779:
[----:B------:R-:W-:Y:S05]  /*9260*/  BSYNC.RECONVERGENT B1 ;  /* 0x0000000000017941 */ /* 0x000fea0003800200 */
.L_x_36777:
        /* <DEDUP_REMOVED lines=9> */
.L_x_36781:
[----:B------:R-:W-:Y:S02]  /*9300*/  IMAD.MOV.U32 R23, RZ, RZ, R36 ;  /* 0x000000ffff177224 */ /* 0x000fe400078e0024 */
[----:B------:R-:W-:Y:S02]  /*9310*/  IMAD.MOV.U32 R21, RZ, RZ, R34 ;  /* 0x000000ffff157224 */ /* 0x000fe400078e0022 */
[----:B------:R-:W-:Y:S02]  /*9320*/  IMAD.MOV.U32 R36, RZ, RZ, R29 ;  /* 0x000000ffff247224 */ /* 0x000fe400078e001d */
[----:B------:R-:W-:-:S07]  /*9330*/  IMAD.MOV.U32 R34, RZ, RZ, R11 ;  /* 0x000000ffff227224 */ /* 0x000fce00078e000b */
.L_x_36782:
[----:B------:R-:W-:Y:S05]  /*9340*/  BSYNC.RECONVERGENT B1 ;  /* 0x0000000000017941 */ /* 0x000fea0003800200 */
.L_x_36780:
        /* <DEDUP_REMOVED lines=9> */
.L_x_36784:
[----:B------:R-:W-:Y:S01]  /*93e0*/  MOV R4, R23 ;  /* 0x0000001700047202 */ /* 0x000fe20000000f00 */
[----:B------:R-:W-:Y:S02]  /*93f0*/  IMAD.MOV.U32 R2, RZ, RZ, R21 ;  /* 0x000000ffff027224 */ /* 0x000fe400078e0015 */
[----:B------:R-:W-:Y:S02]  /*9400*/  IMAD.MOV.U32 R23, RZ, RZ, R32 ;  /* 0x000000ffff177224 */ /* 0x000fe400078e0020 */
[----:B------:R-:W-:-:S07]  /*9410*/  IMAD.MOV.U32 R21, RZ, RZ, R10 ;  /* 0x000000ffff157224 */ /* 0x000fce00078e000a */
.L_x_36785:
[----:B------:R-:W-:Y:S05]  /*9420*/  BSYNC.RECONVERGENT B1 ;  /* 0x0000000000017941 */ /* 0x000fea0003800200 */
.L_x_36783:
        /* <DEDUP_REMOVED lines=9> */
.L_x_36787:
[----:B------:R-:W-:Y:S01]  /*94c0*/  IMAD.MOV.U32 R11, RZ, RZ, R4 ;  /* 0x000000ffff0b7224 */ /* 0x000fe200078e0004 */
[----:B------:R-:W-:Y:S01]  /*94d0*/  MOV R4, R31 ;  /* 0x0000001f00047202 */ /* 0x000fe20000000f00 */
[----:B------:R-:W-:Y:S02]  /*94e0*/  IMAD.MOV.U32 R10, RZ, RZ, R2 ;  /* 0x000000ffff0a7224 */ /* 0x000fe400078e0002 */
[----:B------:R-:W-:-:S07]  /*94f0*/  IMAD.MOV.U32 R2, RZ, RZ, R9 ;  /* 0x000000ffff027224 */ /* 0x000fce00078e0009 */
.L_x_36788:
[----:B------:R-:W-:Y:S05]  /*9500*/  BSYNC.RECONVERGENT B1 ;  /* 0x0000000000017941 */ /* 0x000fea0003800200 */
.L_x_36786:
        /* <DEDUP_REMOVED lines=9> */
.L_x_36790:
[----:B------:R-:W-:Y:S02]  /*95a0*/  IMAD.MOV.U32 R25, RZ, RZ, R11 ;  /* 0x000000ffff197224 */ /* 0x000fe400078e000b */
[----:B------:R-:W-:Y:S02]  /*95b0*/  IMAD.MOV.U32 R9, RZ, RZ, R10 ;  /* 0x000000ffff097224 */ /* 0x000fe400078e000a */
[----:B------:R-:W-:Y:S02]  /*95c0*/  IMAD.MOV.U32 R11, RZ, RZ, R8 ;  /* 0x000000ffff0b7224 */ /* 0x000fe400078e0008 */
[----:B------:R-:W-:-:S07]  /*95d0*/  IMAD.MOV.U32 R10, RZ, RZ, R7 ;  /* 0x000000ffff0a7224 */ /* 0x000fce00078e0007 */
.L_x_36791:
[----:B------:R-:W-:Y:S05]  /*95e0*/  BSYNC.RECONVERGENT B1 ;  /* 0x0000000000017941 */ /* 0x000fea0003800200 */
.L_x_36789:
        /* <DEDUP_REMOVED lines=16> */
.L_x_36793:
[----:B------:R-:W-:Y:S02]  /*96f0*/  IMAD.MOV.U32 R24, RZ, RZ, R3 ;  /* 0x000000ffff187224 */ /* 0x000fe400078e0003 */
[----:B------:R-:W-:Y:S02]  /*9700*/  IMAD.MOV.U32 R8, RZ, RZ, R5 ;  /* 0x000000ffff087224 */ /* 0x000fe400078e0005 */
[----:B------:R-:W-:Y:S02]  /*9710*/  IMAD.MOV.U32 R3, RZ, RZ, R26 ;  /* 0x000000ffff037224 */ /* 0x000fe400078e001a */
[----:B------:R-:W-:-:S07]  /*9720*/  IMAD.MOV.U32 R5, RZ, RZ, R6 ;  /* 0x000000ffff057224 */ /* 0x000fce00078e0006 */
.L_x_36794:
[----:B------:R-:W-:Y:S05]  /*9730*/  BSYNC.RECONVERGENT B1 ;  /* 0x0000000000017941 */ /* 0x000fea0003800200 */
.L_x_36792:
        /* <DEDUP_REMOVED lines=9> */
.L_x_36796:
[----:B------:R-:W-:Y:S02]  /*97d0*/  IMAD.MOV.U32 R17, RZ, RZ, R24 ;  /* 0x000000ffff117224 */ /* 0x000fe400078e0018 */
[----:B------:R-:W-:Y:S02]  /*97e0*/  IMAD.MOV.U32 R7, RZ, RZ, R8 ;  /* 0x000000ffff077224 */ /* 0x000fe400078e0008 */
[----:B------:R-:W-:Y:S02]  /*97f0*/  IMAD.MOV.U32 R24, RZ, RZ, R19 ;  /* 0x000000ffff187224 */ /* 0x000fe400078e0013 */
[----:B------:R-:W-:-:S07]  /*9800*/  IMAD.MOV.U32 R8, RZ, RZ, R13 ;  /* 0x000000ffff087224 */ /* 0x000fce00078e000d */
.L_x_36797:
[----:B------:R-:W-:Y:S05]  /*9810*/  BSYNC.RECONVERGENT B1 ;  /* 0x0000000000017941 */ /* 0x000fea0003800200 */
.L_x_36795:
        /* <DEDUP_REMOVED lines=9> */
.L_x_36799:
[----:B------:R-:W-:Y:S01]  /*98b0*/  MOV R26, R17 ;  /* 0x00000011001a7202 */ /* 0x000fe20000000f00 */
[----:B------:R-:W-:Y:S02]  /*98c0*/  IMAD.MOV.U32 R6, RZ, RZ, R7 ;  /* 0x000000ffff067224 */ /* 0x000fe400078e0007 */
[----:B------:R-:W-:Y:S02]  /*98d0*/  IMAD.MOV.U32 R17, RZ, RZ, R36 ;  /* 0x000000ffff117224 */ /* 0x000fe400078e0024 */
[----:B------:R-:W-:-:S07]  /*98e0*/  IMAD.MOV.U32 R7, RZ, RZ, R34 ;  /* 0x000000ffff077224 */ /* 0x000fce00078e0022 */
.L_x_36800:
[----:B------:R-:W-:Y:S05]  /*98f0*/  BSYNC.RECONVERGENT B1 ;  /* 0x0000000000017941 */ /* 0x000fea0003800200 */
.L_x_36798:
        /* <DEDUP_REMOVED lines=9> */
.L_x_36802:
[----:B------:R-:W-:Y:S01]  /*9990*/  IMAD.MOV.U32 R19, RZ, RZ, R26 ;  /* 0x000000ffff137224 */ /* 0x000fe200078e001a */
[----:B------:R-:W-:Y:S01]  /*99a0*/  MOV R26, R23 ;  /* 0x00000017001a7202 */ /* 0x000fe20000000f00 */
[----:B------:R-:W-:Y:S02]  /*99b0*/  IMAD.MOV.U32 R13, RZ, RZ, R6 ;  /* 0x000000ffff0d7224 */ /* 0x000fe400078e0006 */
[----:B------:R-:W-:-:S07]  /*99c0*/  IMAD.MOV.U32 R6, RZ, RZ, R21 ;  /* 0x000000ffff067224 */ /* 0x000fce00078e0015 */
.L_x_36803:
[----:B------:R-:W-:Y:S05]  /*99d0*/  BSYNC.RECONVERGENT B1 ;  /* 0x0000000000017941 */ /* 0x000fea0003800200 */
.L_x_36801:
        /* <DEDUP_REMOVED lines=9> */
.L_x_36805:
[----:B------:R-:W-:Y:S02]  /*9a70*/  IMAD.MOV.U32 R32, RZ, RZ, R19 ;  /* 0x000000ffff207224 */ /* 0x000fe400078e0013 */
[----:B------:R-:W-:Y:S02]  /*9a80*/  IMAD.MOV.U32 R21, RZ, RZ, R13 ;  /* 0x000000ffff157224 */ /* 0x000fe400078e000d */
[----:B------:R-:W-:Y:S02]  /*9a90*/  IMAD.MOV.U32 R19, RZ, RZ, R4 ;  /* 0x000000ffff137224 */ /* 0x000fe400078e0004 */
[----:B------:R-:W-:-:S07]  /*9aa0*/  IMAD.MOV.U32 R13, RZ, RZ, R2 ;  /* 0x000000ffff0d7224 */ /* 0x000fce00078e0002 */
.L_x_36806:
[----:B------:R-:W-:Y:S05]  /*9ab0*/  BSYNC.RECONVERGENT B1 ;  /* 0x0000000000017941 */ /* 0x000fea0003800200 */
.L_x_36804:
        /* <DEDUP_REMOVED lines=9> */
.L_x_36808:
[----:B------:R-:W-:Y:S02]  /*9b50*/  IMAD.MOV.U32 R4, RZ, RZ, R32 ;  /* 0x000000ffff047224 */ /* 0x000fe400078e0020 */
[----:B------:R-:W-:Y:S02]  /*9b60*/  IMAD.MOV.U32 R2, RZ, RZ, R21 ;  /* 0x000000ffff027224 */ /* 0x000fe400078e0015 */
[----:B------:R-:W-:Y:S02]  /*9b70*/  IMAD.MOV.U32 R32, RZ, RZ, R11 ;  /* 0x000000ffff207224 */ /* 0x000fe400078e000b */
[----:B------:R-:W-:-:S07]  /*9b80*/  IMAD.MOV.U32 R21, RZ, RZ, R10 ;  /* 0x000000ffff157224 */ /* 0x000fce00078e000a */
.L_x_36809:
[----:B------:R-:W-:Y:S05]  /*9b90*/  BSYNC.RECONVERGENT B1 ;  /* 0x0000000000017941 */ /* 0x000fea0003800200 */
.L_x_36807:
        /* <DEDUP_REMOVED lines=9> */
.L_x_36811:
[----:B------:R-:W-:Y:S01]  /*9c30*/  MOV R11, R4 ;  /* 0x00000004000b7202 */ /* 0x000fe20000000f00 */
[----:B------:R-:W-:Y:S02]  /*9c40*/  IMAD.MOV.U32 R10, RZ, RZ, R2 ;  /* 0x000000ffff0a7224 */ /* 0x000fe400078e0002 */
[----:B------:R-:W-:Y:S02]  /*9c50*/  IMAD.MOV.U32 R4, RZ, RZ, R25 ;  /* 0x000000ffff047224 */ /* 0x000fe400078e0019 */
[----:B------:R-:W-:-:S07]  /*9c60*/  IMAD.MOV.U32 R2, RZ, RZ, R9 ;  /* 0x000000ffff027224 */ /* 0x000fce00078e0009 */
.L_x_36812:
[----:B------:R-:W-:Y:S05]  /*9c70*/  BSYNC.RECONVERGENT B1 ;  /* 0x0000000000017941 */ /* 0x000fea0003800200 */
.L_x_36810:
        /* <DEDUP_REMOVED lines=16> */
.L_x_36814:
[----:B------:R-:W-:Y:S01]  /*9d80*/  MOV R34, R3 ;  /* 0x0000000300227202 */ /* 0x000fe20000000f00 */
[----:B------:R-:W-:Y:S02]  /*9d90*/  IMAD.MOV.U32 R22, RZ, RZ, R5 ;  /* 0x000000ffff167224 */ /* 0x000fe400078e0005 */
[----:B------:R-:W-:Y:S02]  /*9da0*/  IMAD.MOV.U32 R3, RZ, RZ, R24 ;  /* 0x000000ffff037224 */ /* 0x000fe400078e0018 */
[----:B------:R-:W-:-:S07]  /*9db0*/  IMAD.MOV.U32 R5, RZ, RZ, R8 ;  /* 0x000000ffff057224 */ /* 0x000fce00078e0008 */
.L_x_36815:
[----:B------:R-:W-:Y:S05]  /*9dc0*/  BSYNC.RECONVERGENT B1 ;  /* 0x0000000000017941 */ /* 0x000fea0003800200 */
.L_x_36813:
        /* <DEDUP_REMOVED lines=9> */
.L_x_36817:
[----:B------:R-:W-:Y:S01]  /*9e60*/  IMAD.MOV.U32 R15, RZ, RZ, R34 ;  /* 0x000000ffff0f7224 */ /* 0x000fe200078e0022 */
[----:B------:R-:W-:Y:S01]  /*9e70*/  MOV R34, R17 ;  /* 0x0000001100227202 */ /* 0x000fe20000000f00 */
[----:B------:R-:W-:Y:S02]  /*9e80*/  IMAD.MOV.U32 R9, RZ, RZ, R22 ;  /* 0x000000ffff097224 */ /* 0x000fe400078e0016 */
[----:B------:R-:W-:-:S07]  /*9e90*/  IMAD.MOV.U32 R22, RZ, RZ, R7 ;  /* 0x000000ffff167224 */ /* 0x000fce00078e0007 */
.L_x_36818:
[----:B------:R-:W-:Y:S05]  /*9ea0*/  BSYNC.RECONVERGENT B1 ;  /* 0x0000000000017941 */ /* 0x000fea0003800200 */
.L_x_36816:
        /* <DEDUP_REMOVED lines=9> */
.L_x_36820:
[----:B------:R-:W-:Y:S02]  /*9f40*/  IMAD.MOV.U32 R24, RZ, RZ, R15 ;  /* 0x000000ffff187224 */ /* 0x000fe400078e000f */
[----:B------:R-:W-:Y:S02]  /*9f50*/  IMAD.MOV.U32 R8, RZ, RZ, R9 ;  /* 0x000000ffff087224 */ /* 0x000fe400078e0009 */
[----:B------:R-:W-:Y:S02]  /*9f60*/  IMAD.MOV.U32 R15, RZ, RZ, R26 ;  /* 0x000000ffff0f7224 */ /* 0x000fe400078e001a */
[----:B------:R-:W-:-:S07]  /*9f70*/  IMAD.MOV.U32 R9, RZ, RZ, R6 ;  /* 0x000000ffff097224 */ /* 0x000fce00078e0006 */
.L_x_36821:
[----:B------:R-:W-:Y:S05]  /*9f80*/  BSYNC.RECONVERGENT B1 ;  /* 0x0000000000017941 */ /* 0x000fea0003800200 */
.L_x_36819:
        /* <DEDUP_REMOVED lines=9> */
.L_x_36823:
[----:B------:R-:W-:Y:S02]  /*a020*/  IMAD.MOV.U32 R7, RZ, RZ, R24 ;  /* 0x000000ffff077224 */ /* 0x000fe400078e0018 */
[----:B------:R-:W-:Y:S02]  /*a030*/  IMAD.MOV.U32 R6, RZ, RZ, R8 ;  /* 0x000000ffff067224 */ /* 0x000fe400078e0008 */
[----:B------:R-:W-:Y:S02]  /*a040*/  IMAD.MOV.U32 R24, RZ, RZ, R19 ;  /* 0x000000ffff187224 */ /* 0x000fe400078e0013 */
[----:B------:R-:W-:-:S07]  /*a050*/  IMAD.MOV.U32 R8, RZ, RZ, R13 ;  /* 0x000000ffff087224 */ /* 0x000fce00078e000d */
.L_x_36824:
[----:B------:R-:W-:Y:S05]  /*a060*/  BSYNC.RECONVERGENT B1 ;  /* 0x0000000000017941 */ /* 0x000fea0003800200 */
.L_x_36822:
        /* <DEDUP_REMOVED lines=9> */
.L_x_36826:
[----:B------:R-:W-:Y:S01]  /*a100*/  MOV R17, R7 ;  /* 0x0000000700117202 */ /* 0x000fe20000000f00 */
[----:B------:R-:W-:Y:S02]  /*a110*/  IMAD.MOV.U32 R13, RZ, RZ, R6 ;  /* 0x000000ffff0d7224 */ /* 0x000fe400078e0006 */
[----:B------:R-:W-:Y:S02]  /*a120*/  IMAD.MOV.U32 R7, RZ, RZ, R32 ;  /* 0x000000ffff077224 */ /* 0x000fe400078e0020 */
[----:B------:R-:W-:-:S07]  /*a130*/  IMAD.MOV.U32 R6, RZ, RZ, R21 ;  /* 0x000000ffff067224 */ /* 0x000fce00078e0015 */
.L_x_36827:
[----:B------:R-:W-:Y:S05]  /*a140*/  BSYNC.RECONVERGENT B1 ;  /* 0x0000000000017941 */ /* 0x000fea0003800200 */
.L_x_36825:
        /* <DEDUP_REMOVED lines=9> */
.L_x_36829:
[----:B------:R-:W-:Y:S01]  /*a1e0*/  IMAD.MOV.U32 R26, RZ, RZ, R17 ;  /* 0x000000ffff1a7224 */ /* 0x000fe200078e0011 */
[----:B------:R-:W-:Y:S01]  /*a1f0*/  MOV R17, R4 ;  /* 0x0000000400117202 */ /* 0x000fe20000000f00 */
[----:B------:R-:W-:Y:S02]  /*a200*/  IMAD.MOV.U32 R19, RZ, RZ, R13 ;  /* 0x000000ffff137224 */ /* 0x000fe400078e000d */
[----:B------:R-:W-:-:S07]  /*a210*/  IMAD.MOV.U32 R13, RZ, RZ, R2 ;  /* 0x000000ffff0d7224 */ /* 0x000fce00078e0002 */
.L_x_36830:
[----:B------:R-:W-:Y:S05]  /*a220*/  BSYNC.RECONVERGENT B1 ;  /* 0x0000000000017941 */ /* 0x000fea0003800200 */
.L_x_36828:
        /* <DEDUP_REMOVED lines=9> */
.L_x_36832:
[----:B------:R-:W-:Y:S02]  /*a2c0*/  IMAD.MOV.U32 R4, RZ, RZ, R26 ;  /* 0x000000ffff047224 */ /* 0x000fe400078e001a */
[----:B------:R-:W-:Y:S02]  /*a2d0*/  IMAD.MOV.U32 R2, RZ, RZ, R19 ;  /* 0x000000ffff027224 */ /* 0x000fe400078e0013 */
[----:B------:R-:W-:Y:S02]  /*a2e0*/  IMAD.MOV.U32 R26, RZ, RZ, R11 ;  /* 0x000000ffff1a7224 */ /* 0x000fe400078e000b */
[----:B------:R-:W-:-:S07]  /*a2f0*/  IMAD.MOV.U32 R19, RZ, RZ, R10 ;  /* 0x000000ffff137224 */ /* 0x000fce00078e000a */
.L_x_36833:
[----:B------:R-:W-:Y:S05]  /*a300*/  BSYNC.RECONVERGENT B1 ;  /* 0x0000000000017941 */ /* 0x000fea0003800200 */
.L_x_36831:
        /* <DEDUP_REMOVED lines=16> */
.L_x_36835:
[----:B------:R-:W-:Y:S02]  /*a410*/  IMAD.MOV.U32 R10, RZ, RZ, R3 ;  /* 0x000000ffff0a7224 */ /* 0x000fe400078e0003 */
[----:B------:R-:W-:Y:S02]  /*a420*/  IMAD.MOV.U32 R20, RZ, RZ, R5 ;  /* 0x000000ffff147224 */ /* 0x000fe400078e0005 */
[----:B------:R-:W-:Y:S02]  /*a430*/  IMAD.MOV.U32 R3, RZ, RZ, R34 ;  /* 0x000000ffff037224 */ /* 0x000fe400078e0022 */
[----:B------:R-:W-:-:S07]  /*a440*/  IMAD.MOV.U32 R5, RZ, RZ, R22 ;  /* 0x000000ffff057224 */ /* 0x000fce00078e0016 */
.L_x_36836:
[----:B------:R-:W-:Y:S05]  /*a450*/  BSYNC.RECONVERGENT B1 ;  /* 0x0000000000017941 */ /* 0x000fea0003800200 */
.L_x_36834:
        /* <DEDUP_REMOVED lines=9> */
.L_x_36838:
[----:B------:R-:W-:Y:S02]  /*a4f0*/  IMAD.MOV.U32 R11, RZ, RZ, R10 ;  /* 0x000000ffff0b7224 */ /* 0x000fe400078e000a */
[----:B------:R-:W-:Y:S02]  /*a500*/  IMAD.MOV.U32 R21, RZ, RZ, R20 ;  /* 0x000000ffff157224 */ /* 0x000fe400078e0014 */
[----:B------:R-:W-:Y:S02]  /*a510*/  IMAD.MOV.U32 R10, RZ, RZ, R15 ;  /* 0x000000ffff0a7224 */ /* 0x000fe400078e000f */
[----:B------:R-:W-:-:S07]  /*a520*/  IMAD.MOV.U32 R20, RZ, RZ, R9 ;  /* 0x000000ffff147224 */ /* 0x000fce00078e0009 */
.L_x_36839:
[----:B------:R-:W-:Y:S05]  /*a530*/  BSYNC.RECONVERGENT B1 ;  /* 0x0000000000017941 */ /* 0x000fea0003800200 */
.L_x_36837:
        /* <DEDUP_REMOVED lines=9> */
.L_x_36841:
[----:B------:R-:W-:Y:S01]  /*a5d0*/  MOV R22, R11 ;  /* 0x0000000b00167202 */ /* 0x000fe20000000f00 */
[----:B------:R-:W-:Y:S02]  /*a5e0*/  IMAD.MOV.U32 R9, RZ, RZ, R21 ;  /* 0x000000ffff097224 */ /* 0x000fe400078e0015 */
[----:B------:R-:W-:Y:S02]  /*a5f0*/  IMAD.MOV.U32 R11, RZ, RZ, R24 ;  /* 0x000000ffff0b7224 */ /* 0x000fe400078e0018 */
[----:B------:R-:W-:-:S07]  /*a600*/  IMAD.MOV.U32 R21, RZ, RZ, R8 ;  /* 0x000000ffff157224 */ /* 0x000fce00078e0008 */
.L_x_36842:
[----:B------:R-:W-:Y:S05]  /*a610*/  BSYNC.RECONVERGENT B1 ;  /* 0x0000000000017941 */ /* 0x000fea0003800200 */
.L_x_36840:
        /* <DEDUP_REMOVED lines=9> */
.L_x_36844:
[----:B------:R-:W-:Y:S01]  /*a6b0*/  IMAD.MOV.U32 R8, RZ, RZ, R22 ;  /* 0x000000ffff087224 */ /* 0x000fe200078e0016 */
[----:B------:R-:W-:Y:S01]  /*a6c0*/  MOV R22, R7 ;  /* 0x0000000700167202 */ /* 0x000fe20000000f00 */
[----:B------:R-:W-:Y:S02]  /*a6d0*/  IMAD.MOV.U32 R24, RZ, RZ, R9 ;  /* 0x000000ffff187224 */ /* 0x000fe400078e0009 */
[----:B------:R-:W-:-:S07]  /*a6e0*/  IMAD.MOV.U32 R9, RZ, RZ, R6 ;  /* 0x000000ffff097224 */ /* 0x000fce00078e0006 */
.L_x_36845:
[----:B------:R-:W-:Y:S05]  /*a6f0*/  BSYNC.RECONVERGENT B1 ;  /* 0x0000000000017941 */ /* 0x000fea0003800200 */
.L_x_36843:
        /* <DEDUP_REMOVED lines=9> */
.L_x_36847:
[----:B------:R-:W-:Y:S02]  /*a790*/  IMAD.MOV.U32 R7, RZ, RZ, R8 ;  /* 0x000000ffff077224 */ /* 0x000fe400078e0008 */
[----:B------:R-:W-:Y:S02]  /*a7a0*/  IMAD.MOV.U32 R6, RZ, RZ, R24 ;  /* 0x000000ffff067224 */ /* 0x000fe400078e0018 */
[----:B------:R-:W-:Y:S02]  /*a7b0*/  IMAD.MOV.U32 R8, RZ, RZ, R17 ;  /* 0x000000ffff087224 */ /* 0x000fe400078e0011 */
[----:B------:R-:W-:-:S07]  /*a7c0*/  IMAD.MOV.U32 R24, RZ, RZ, R13 ;  /* 0x000000ffff187224 */ /* 0x000fce00078e000d */
.L_x_36848:
[----:B------:R-:W-:Y:S05]  /*a7d0*/  BSYNC.RECONVERGENT B1 ;  /* 0x0000000000017941 */ /* 0x000fea0003800200 */
.L_x_36846:
        /* <DEDUP_REMOVED lines=9> */
.L_x_36850:
[----:B------:R-:W-:Y:S02]  /*a870*/  IMAD.MOV.U32 R13, RZ, RZ, R7 ;  /* 0x000000ffff0d7224 */ /* 0x000fe400078e0007 */
[----:B------:R-:W-:Y:S02]  /*a880*/  IMAD.MOV.U32 R15, RZ, RZ, R6 ;  /* 0x000000ffff0f7224 */ /* 0x000fe400078e0006 */
[----:B------:R-:W-:Y:S02]  /*a890*/  IMAD.MOV.U32 R7, RZ, RZ, R26 ;  /* 0x000000ffff077224 */ /* 0x000fe400078e001a */
[----:B------:R-:W-:-:S07]  /*a8a0*/  IMAD.MOV.U32 R6, RZ, RZ, R19 ;  /* 0x000000ffff067224 */ /* 0x000fce00078e0013 */
.L_x_36851:
[----:B------:R-:W-:Y:S05]  /*a8b0*/  BSYNC.RECONVERGENT B1 ;  /* 0x0000000000017941 */ /* 0x000fea0003800200 */
.L_x_36849:
        /* <DEDUP_REMOVED lines=9> */
.L_x_36853:
[----:B------:R-:W-:Y:S01]  /*a950*/  MOV R17, R13 ;  /* 0x0000000d00117202 */ /* 0x000fe20000000f00 */
[----:B------:R-:W-:Y:S02]  /*a960*/  IMAD.MOV.U32 R19, RZ, RZ, R15 ;  /* 0x000000ffff137224 */ /* 0x000fe400078e000f */
[----:B------:R-:W-:Y:S02]  /*a970*/  IMAD.MOV.U32 R13, RZ, RZ, R4 ;  /* 0x000000ffff0d7224 */ /* 0x000fe400078e0004 */
[----:B------:R-:W-:-:S07]  /*a980*/  IMAD.MOV.U32 R15, RZ, RZ, R2 ;  /* 0x000000ffff0f7224 */ /* 0x000fce00078e0002 */
.L_x_36854:
[----:B------:R-:W-:Y:S05]  /*a990*/  BSYNC.RECONVERGENT B1 ;  /* 0x0000000000017941 */ /* 0x000fea0003800200 */
.L_x_36852:
        /* <DEDUP_REMOVED lines=16> */
.L_x_36856:
[----:B------:R-:W-:Y:S01]  /*aaa0*/  MOV R2, R3 ;  /* 0x0000000300027202 */ /* 0x000fe20000000f00 */
[----:B------:R-:W-:Y:S02]  /*aab0*/  IMAD.MOV.U32 R4, RZ, RZ, R5 ;  /* 0x000000ffff047224 */ /* 0x000fe400078e0005 */
[----:B------:R-:W-:Y:S02]  /*aac0*/  IMAD.MOV.U32 R3, RZ, RZ, R10 ;  /* 0x000000ffff037224 */ /* 0x000fe400078e000a */
[----:B------:R-:W-:-:S07]  /*aad0*/  IMAD.MOV.U32 R5, RZ, RZ, R20 ;  /* 0x000000ffff057224 */ /* 0x000fce00078e0014 */
.L_x_36857:
[----:B------:R-:W-:Y:S05]  /*aae0*/  BSYNC.RECONVERGENT B1 ;  /* 0x0000000000017941 */ /* 0x000fea0003800200 */
.L_x_36855:
        /* <DEDUP_REMOVED lines=9> */
.L_x_36859:
[----:B------:R-:W-:Y:S01]  /*ab80*/  IMAD.MOV.U32 R23, RZ, RZ, R2 ;  /* 0x000000ffff177224 */ /* 0x000fe200078e0002 */
[----:B------:R-:W-:Y:S01]  /*ab90*/  MOV R2, R11 ;  /* 0x0000000b00027202 */ /* 0x000fe20000000f00 */
[----:B------:R-:W-:Y:S02]  /*aba0*/  IMAD.MOV.U32 R10, RZ, RZ, R4 ;  /* 0x000000ffff0a7224 */ /* 0x000fe400078e0004 */
[----:B------:R-:W-:-:S07]  /*abb0*/  IMAD.MOV.U32 R4, RZ, RZ, R21 ;  /* 0x000000ffff047224 */ /* 0x000fce00078e0015 */
.L_x_36860:
[----:B------:R-:W-:Y:S05]  /*abc0*/  BSYNC.RECONVERGENT B1 ;  /* 0x0000000000017941 */ /* 0x000fea0003800200 */
.L_x_36858:
        /* <DEDUP_REMOVED lines=9> */
.L_x_36862:
[----:B------:R-:W-:Y:S02]  /*ac60*/  IMAD.MOV.U32 R11, RZ, RZ, R23 ;  /* 0x000000ffff0b7224 */ /* 0x000fe400078e0017 */
[----:B------:R-:W-:Y:S02]  /*ac70*/  IMAD.MOV.U32 R21, RZ, RZ, R10 ;  /* 0x000000ffff157224 */ /* 0x000fe400078e000a */
[----:B------:R-:W-:Y:S02]  /*ac80*/  IMAD.MOV.U32 R23, RZ, RZ, R22 ;  /* 0x000000ffff177224 */ /* 0x000fe400078e0016 */
[----:B------:R-:W-:-:S07]  /*ac90*/  IMAD.MOV.U32 R10, RZ, RZ, R9 ;  /* 0x000000ffff0a7224 */ /* 0x000fce00078e0009 */
.L_x_36863:
[----:B------:R-:W-:Y:S05]  /*aca0*/  BSYNC.RECONVERGENT B1 ;  /* 0x0000000000017941 */ /* 0x000fea0003800200 */
.L_x_36861:
        /* <DEDUP_REMOVED lines=9> */
.L_x_36865:
[----:B------:R-:W-:Y:S02]  /*ad40*/  IMAD.MOV.U32 R18, RZ, RZ, R11 ;  /* 0x000000ffff127224 */ /* 0x000fe400078e000b */
[----:B------:R-:W-:Y:S02]  /*ad50*/  IMAD.MOV.U32 R9, RZ, RZ, R21 ;  /* 0x000000ffff097224 */ /* 0x000fe400078e0015 */
[----:B------:R-:W-:Y:S02]  /*ad60*/  IMAD.MOV.U32 R11, RZ, RZ, R8 ;  /* 0x000000ffff0b7224 */ /* 0x000fe400078e0008 */
[----:B------:R-:W-:-:S07]  /*ad70*/  IMAD.MOV.U32 R21, RZ, RZ, R24 ;  /* 0x000000ffff157224 */ /* 0x000fce00078e0018 */
.L_x_36866:
[----:B------:R-:W-:Y:S05]  /*ad80*/  BSYNC.RECONVERGENT B1 ;  /* 0x0000000000017941 */ /* 0x000fea0003800200 */
.L_x_36864:
        /* <DEDUP_REMOVED lines=9> */
.L_x_36868:
[----:B------:R-:W-:Y:S01]  /*ae20*/  MOV R8, R18 ;  /* 0x0000001200087202 */ /* 0x000fe20000000f00 */
[----:B------:R-:W-:Y:S02]  /*ae30*/  IMAD.MOV.U32 R20, RZ, RZ, R9 ;  /* 0x000000ffff147224 */ /* 0x000fe400078e0009 */
[----:B------:R-:W-:Y:S02]  /*ae40*/  IMAD.MOV.U32 R18, RZ, RZ, R7 ;  /* 0x000000ffff127224 */ /* 0x000fe400078e0007 */
[----:B------:R-:W-:-:S07]  /*ae50*/  IMAD.MOV.U32 R9, RZ, RZ, R6 ;  /* 0x000000ffff097224 */ /* 0x000fce00078e0006 */
.L_x_36869:
[----:B------:R-:W-:Y:S05]  /*ae60*/  BSYNC.RECONVERGENT B1 ;  /* 0x0000000000017941 */ /* 0x000fea0003800200 */
.L_x_36867:
        /* <DEDUP_REMOVED lines=9> */
.L_x_36871:
[----:B------:R-:W-:Y:S01]  /*af00*/  IMAD.MOV.U32 R6, RZ, RZ, R8 ;  /* 0x000000ffff067224 */ /* 0x000fe200078e0008 */
[----:B------:R-:W-:Y:S01]  /*af10*/  MOV R8, R13 ;  /* 0x0000000d00087202 */ /* 0x000fe20000000f00 */
[----:B------:R-:W-:Y:S02]  /*af20*/  IMAD.MOV.U32 R22, RZ, RZ, R20 ;  /* 0x000000ffff167224 */ /* 0x000fe400078e0014 */
[----:B------:R-:W-:-:S07]  /*af30*/  IMAD.MOV.U32 R20, RZ, RZ, R15 ;  /* 0x000000ffff147224 */ /* 0x000fce00078e000f */
.L_x_36872:
[----:B------:R-:W-:Y:S05]  /*af40*/  BSYNC.RECONVERGENT B1 ;  /* 0x0000000000017941 */ /* 0x000fea0003800200 */
.L_x_36870:
        /* <DEDUP_REMOVED lines=9> */
.L_x_36874:
[----:B------:R-:W-:Y:S02]  /*afe0*/  IMAD.MOV.U32 R7, RZ, RZ, R6 ;  /* 0x000000ffff077224 */ /* 0x000fe400078e0006 */
[----:B------:R-:W-:Y:S02]  /*aff0*/  IMAD.MOV.U32 R13, RZ, RZ, R22 ;  /* 0x000000ffff0d7224 */ /* 0x000fe400078e0016 */
[----:B------:R-:W-:Y:S02]  /*b000*/  IMAD.MOV.U32 R6, RZ, RZ, R17 ;  /* 0x000000ffff067224 */ /* 0x000fe400078e0011 */
[----:B------:R-:W-:-:S07]  /*b010*/  IMAD.MOV.U32 R22, RZ, RZ, R19 ;  /* 0x000000ffff167224 */ /* 0x000fce00078e0013 */
.L_x_36875:
[----:B------:R-:W-:Y:S05]  /*b020*/  BSYNC.RECONVERGENT B1 ;  /* 0x0000000000017941 */ /* 0x000fea0003800200 */
.L_x_36873:
        /* <DEDUP_REMOVED lines=16> */
.L_x_36877:
[----:B------:R-:W-:Y:S02]  /*b130*/  IMAD.MOV.U32 R16, RZ, RZ, R3 ;  /* 0x000000ffff107224 */ /* 0x000fe400078e0003 */
[----:B------:R-:W-:Y:S02]  /*b140*/  IMAD.MOV.U32 R15, RZ, RZ, R5 ;  /* 0x000000ffff0f7224 */ /* 0x000fe400078e0005 */
[----:B------:R-:W-:Y:S02]  /*b150*/  IMAD.MOV.U32 R3, RZ, RZ, R2 ;  /* 0x000000ffff037224 */ /* 0x000fe400078e0002 */
[----:B------:R-:W-:-:S07]  /*b160*/  IMAD.MOV.U32 R5, RZ, RZ, R4 ;  /* 0x000000ffff057224 */ /* 0x000fce00078e0004 */
.L_x_36878:
[----:B------:R-:W-:Y:S05]  /*b170*/  BSYNC.RECONVERGENT B1 ;  /* 0x0000000000017941 */ /* 0x000fea0003800200 */
.L_x_36876:
        /* <DEDUP_REMOVED lines=9> */
.L_x_36880:
[----:B------:R-:W-:Y:S02]  /*b210*/  IMAD.MOV.U32 R17, RZ, RZ, R16 ;  /* 0x000000ffff117224 */ /* 0x000fe400078e0010 */
[----:B------:R-:W-:Y:S02]  /*b220*/  IMAD.MOV.U32 R19, RZ, RZ, R15 ;  /* 0x000000ffff137224 */ /* 0x000fe400078e000f */
[----:B------:R-:W-:Y:S02]  /*b230*/  IMAD.MOV.U32 R16, RZ, RZ, R23 ;  /* 0x000000ffff107224 */ /* 0x000fe400078e0017 */
[----:B------:R-:W-:-:S07]  /*b240*/  IMAD.MOV.U32 R15, RZ, RZ, R10 ;  /* 0x000000ffff0f7224 */ /* 0x000fce00078e000a */
.L_x_36881:
[----:B------:R-:W-:Y:S05]  /*b250*/  BSYNC.RECONVERGENT B1 ;  /* 0x0000000000017941 */ /* 0x000fea0003800200 */
.L_x_36879:
        /* <DEDUP_REMOVED lines=9> */
.L_x_36883:
[----:B------:R-:W-:Y:S01]  /*b2f0*/  MOV R23, R17 ;  /* 0x0000001100177202 */ /* 0x000fe20000000f00 */
[----:B------:R-:W-:Y:S02]  /*b300*/  IMAD.MOV.U32 R24, RZ, RZ, R19 ;  /* 0x000000ffff187224 */ /* 0x000fe400078e0013 */
[----:B------:R-:W-:Y:S02]  /*b310*/  IMAD.MOV.U32 R17, RZ, RZ, R11 ;  /* 0x000000ffff117224 */ /* 0x000fe400078e000b */
[----:B------:R-:W-:-:S07]  /*b320*/  IMAD.MOV.U32 R19, RZ, RZ, R21 ;  /* 0x000000ffff137224 */ /* 0x000fce00078e0015 */
.L_x_36884:
[----:B------:R-:W-:Y:S05]  /*b330*/  BSYNC.RECONVERGENT B1 ;  /* 0x0000000000017941 */ /* 0x000fea0003800200 */
.L_x_36882:
        /* <DEDUP_REMOVED lines=9> */
.L_x_36886:
[----:B------:R-:W-:Y:S01]  /*b3d0*/  IMAD.MOV.U32 R21, RZ, RZ, R23 ;  /* 0x000000ffff157224 */ /* 0x000fe200078e0017 */
[----:B------:R-:W-:Y:S01]  /*b3e0*/  MOV R23, R18 ;  /* 0x0000001200177202 */ /* 0x000fe20000000f00 */
[----:B------:R-:W-:Y:S02]  /*b3f0*/  IMAD.MOV.U32 R25, RZ, RZ, R24 ;  /* 0x000000ffff197224 */ /* 0x000fe400078e0018 */
[----:B------:R-:W-:-:S07]  /*b400*/  IMAD.MOV.U32 R24, RZ, RZ, R9 ;  /* 0x000000ffff187224 */ /* 0x000fce00078e0009 */
.L_x_36887:
[----:B------:R-:W-:Y:S05]  /*b410*/  BSYNC.RECONVERGENT B1 ;  /* 0x0000000000017941 */ /* 0x000fea0003800200 */
.L_x_36885:
        /* <DEDUP_REMOVED lines=9> */
.L_x_36889:
[----:B------:R-:W-:Y:S02]  /*b4b0*/  IMAD.MOV.U32 R18, RZ, RZ, R21 ;  /* 0x000000ffff127224 */ /* 0x000fe400078e0015 */
[----:B------:R-:W-:Y:S02]  /*b4c0*/  IMAD.MOV.U32 R26, RZ, RZ, R25 ;  /* 0x000000ffff1a7224 */ /* 0x000fe400078e0019 */
[----:B------:R-:W-:Y:S02]  /*b4d0*/  IMAD.MOV.U32 R21, RZ, RZ, R8 ;  /* 0x000000ffff157224 */ /* 0x000fe400078e0008 */
[----:B------:R-:W-:-:S07]  /*b4e0*/  IMAD.MOV.U32 R25, RZ, RZ, R20 ;  /* 0x000000ffff197224 */ /* 0x000fce00078e0014 */
.L_x_36890:
[----:B------:R-:W-:Y:S05]  /*b4f0*/  BSYNC.RECONVERGENT B1 ;  /* 0x0000000000017941 */ /* 0x000fea0003800200 */
.L_x_36888:
        /* <DEDUP_REMOVED lines=9> */
.L_x_36892:
[----:B------:R-:W-:Y:S02]  /*b590*/  IMAD.MOV.U32 R20, RZ, RZ, R18 ;  /* 0x000000ffff147224 */ /* 0x000fe400078e0012 */
[----:B------:R-:W-:Y:S02]  /*b5a0*/  IMAD.MOV.U32 R29, RZ, RZ, R26 ;  /* 0x000000ffff1d7224 */ /* 0x000fe400078e001a */
[----:B------:R-:W-:Y:S02]  /*b5b0*/  IMAD.MOV.U32 R18, RZ, RZ, R6 ;  /* 0x000000ffff127224 */ /* 0x000fe400078e0006 */
[----:B------:R-:W-:-:S07]  /*b5c0*/  IMAD.MOV.U32 R26, RZ, RZ, R22 ;  /* 0x000000ffff1a7224 */ /* 0x000fce00078e0016 */
.L_x_36893:
[----:B------:R-:W-:Y:S05]  /*b5d0*/  BSYNC.RECONVERGENT B1 ;  /* 0x0000000000017941 */ /* 0x000fea0003800200 */
.L_x_36891:
        /* <DEDUP_REMOVED lines=9> */
.L_x_36895:
[----:B------:R-:W-:Y:S01]  /*b670*/  MOV R36, R20 ;  /* 0x0000001400247202 */ /* 0x000fe20000000f00 */
[----:B------:R-:W-:Y:S02]  /*b680*/  IMAD.MOV.U32 R6, RZ, RZ, R29 ;  /* 0x000000ffff067224 */ /* 0x000fe400078e001d */
[----:B------:R-:W-:Y:S02]  /*b690*/  IMAD.MOV.U32 R20, RZ, RZ, R7 ;  /* 0x000000ffff147224 */ /* 0x000fe400078e0007 */
[----:B------:R-:W-:-:S07]  /*b6a0*/  IMAD.MOV.U32 R29, RZ, RZ, R13 ;  /* 0x000000ffff1d7224 */ /* 0x000fce00078e000d */
.L_x_36896:
[----:B------:R-:W-:Y:S05]  /*b6b0*/  BSYNC.RECONVERGENT B1 ;  /* 0x0000000000017941 */ /* 0x000fea0003800200 */
.L_x_36894:
        /* <DEDUP_REMOVED lines=16> */
.L_x_36898:
[----:B------:R-:W-:Y:S01]  /*b7c0*/  MOV R2, R3 ;  /* 0x0000000300027202 */ /* 0x000fe20000000f00 */
[----:B------:R-:W-:Y:S02]  /*b7d0*/  IMAD.MOV.U32 R4, RZ, RZ, R5 ;  /* 0x000000ffff047224 */ /* 0x000fe400078e0005 */
[----:B------:R-:W-:Y:S02]  /*b7e0*/  IMAD.MOV.U32 R3, RZ, RZ, R16 ;  /* 0x000000ffff037224 */ /* 0x000fe400078e0010 */
[----:B------:R-:W-:-:S07]  /*b7f0*/  IMAD.MOV.U32 R5, RZ, RZ, R15 ;  /* 0x000000ffff057224 */ /* 0x000fce00078e000f */
.L_x_36899:
[----:B------:R-:W-:Y:S05]  /*b800*/  BSYNC.RECONVERGENT B1 ;  /* 0x0000000000017941 */ /* 0x000fea0003800200 */
.L_x_36897:
        /* <DEDUP_REMOVED lines=9> */
.L_x_36901:
[----:B------:R-:W-:Y:S01]  /*b8a0*/  IMAD.MOV.U32 R33, RZ, RZ, R2 ;  /* 0x000000ffff217224 */ /* 0x000fe200078e0002 */
[----:B------:R-:W-:Y:S01]  /*b8b0*/  MOV R2, R17 ;  /* 0x0000001100027202 */ /* 0x000fe20000000f00 */
[----:B------:R-:W-:Y:S02]  /*b8c0*/  IMAD.MOV.U32 R11, RZ, RZ, R4 ;  /* 0x000000ffff0b7224 */ /* 0x000fe400078e0004 */
[----:B------:R-:W-:-:S07]  /*b8d0*/  IMAD.MOV.U32 R4, RZ, RZ, R19 ;  /* 0x000000ffff047224 */ /* 0x000fce00078e0013 */
.L_x_36902:
[----:B------:R-:W-:Y:S05]  /*b8e0*/  BSYNC.RECONVERGENT B1 ;  /* 0x0000000000017941 */ /* 0x000fea0003800200 */
.L_x_36900:
        /* <DEDUP_REMOVED lines=9> */
.L_x_36904:
[----:B------:R-:W-:Y:S02]  /*b980*/  IMAD.MOV.U32 R32, RZ, RZ, R33 ;  /* 0x000000ffff207224 */ /* 0x000fe400078e0021 */
[----:B------:R-:W-:Y:S02]  /*b990*/  IMAD.MOV.U32 R10, RZ, RZ, R11 ;  /* 0x000000ffff0a7224 */ /* 0x000fe400078e000b */
[----:B------:R-:W-:Y:S02]  /*b9a0*/  IMAD.MOV.U32 R33, RZ, RZ, R23 ;  /* 0x000000ffff217224 */ /* 0x000fe400078e0017 */
[----:B------:R-:W-:-:S07]  /*b9b0*/  IMAD.MOV.U32 R11, RZ, RZ, R24 ;  /* 0x000000ffff0b7224 */ /* 0x000fce00078e0018 */
.L_x_36905:
[----:B------:R-:W-:Y:S05]  /*b9c0*/  BSYNC.RECONVERGENT B1 ;  /* 0x0000000000017941 */ /* 0x000fea0003800200 */
.L_x_36903:
        /* <DEDUP_REMOVED lines=9> */
.L_x_36907:
[----:B------:R-:W-:Y:S02]  /*ba60*/  IMAD.MOV.U32 R35, RZ, RZ, R32 ;  /* 0x000000ffff237224 */ /* 0x000fe400078e0020 */
[----:B------:R-:W-:Y:S02]  /*ba70*/  IMAD.MOV.U32 R9, RZ, RZ, R10 ;  /* 0x000000ffff097224 */ /* 0x000fe400078e000a */
[----:B------:R-:W-:Y:S02]  /*ba80*/  IMAD.MOV.U32 R32, RZ, RZ, R21 ;  /* 0x000000ffff207224 */ /* 0x000fe400078e0015 */
[----:B------:R-:W-:-:S07]  /*ba90*/  IMAD.MOV.U32 R10, RZ, RZ, R25 ;  /* 0x000000ffff0a7224 */ /* 0x000fce00078e0019 */
.L_x_36908:
[----:B------:R-:W-:Y:S05]  /*baa0*/  BSYNC.RECONVERGENT B1 ;  /* 0x0000000000017941 */ /* 0x000fea0003800200 */
.L_x_36906:
        /* <DEDUP_REMOVED lines=9> */
.L_x_36910:
[----:B------:R-:W-:Y:S01]  /*bb40*/  MOV R34, R35 ;  /* 0x0000002300227202 */ /* 0x000fe20000000f00 */
[----:B------:R-:W-:Y:S02]  /*bb50*/  IMAD.MOV.U32 R8, RZ, RZ, R9 ;  /* 0x000000ffff087224 */ /* 0x000fe400078e0009 */
[----:B------:R-:W-:Y:S02]  /*bb60*/  IMAD.MOV.U32 R35, RZ, RZ, R18 ;  /* 0x000000ffff237224 */ /* 0x000fe400078e0012 */
[----:B------:R-:W-:-:S07]  /*bb70*/  IMAD.MOV.U32 R9, RZ, RZ, R26 ;  /* 0x000000ffff097224 */ /* 0x000fce00078e001a */
.L_x_36911:
[----:B------:R-:W-:Y:S05]  /*bb80*/  BSYNC.RECONVERGENT B1 ;  /* 0x0000000000017941 */ /* 0x000fea0003800200 */
.L_x_36909:
        /* <DEDUP_REMOVED lines=9> */
.L_x_36913:
[----:B------:R-:W-:Y:S01]  /*bc20*/  IMAD.MOV.U32 R15, RZ, RZ, R34 ;  /* 0x000000ffff0f7224 */ /* 0x000fe200078e0022 */
[----:B------:R-:W-:Y:S01]  /*bc30*/  MOV R34, R20 ;  /* 0x0000001400227202 */ /* 0x000fe20000000f00 */
[----:B------:R-:W-:Y:S02]  /*bc40*/  IMAD.MOV.U32 R17, RZ, RZ, R8 ;  /* 0x000000ffff117224 */ /* 0x000fe400078e0008 */
[----:B------:R-:W-:-:S07]  /*bc50*/  IMAD.MOV.U32 R8, RZ, RZ, R29 ;  /* 0x000000ffff087224 */ /* 0x000fce00078e001d */
.L_x_36914:
[----:B------:R-:W-:Y:S05]  /*bc60*/  BSYNC.RECONVERGENT B1 ;  /* 0x0000000000017941 */ /* 0x000fea0003800200 */
.L_x_36912:
        /* <DEDUP_REMOVED lines=9> */
.L_x_36915:
[----:B------:R-:W-:Y:S01]  /*bd00*/  IMAD.MOV.U32 R7, RZ, RZ, R6 ;  /* 0x000000ffff077224 */ /* 0x000fe200078e0006 */
[----:B------:R-:W-:Y:S01]  /*bd10*/  MOV R6, R17 ;  /* 0x0000001100067202 */ /* 0x000fe20000000f00 */
[----:B------:R-:W-:Y:S02]  /*bd20*/  IMAD.MOV.U32 R37, RZ, RZ, R36 ;  /* 0x000000ffff257224 */ /* 0x000fe400078e0024 */
[----:B------:R-:W-:Y:S02]  /*bd30*/  IMAD.MOV.U32 R13, RZ, RZ, R12 ;  /* 0x000000ffff0d7224 */ /* 0x000fe400078e000c */
[----:B------:R-:W-:-:S07]  /*bd40*/  IMAD.MOV.U32 R36, RZ, RZ, R15 ;  /* 0x000000ffff247224 */ /* 0x000fce00078e000f */
.L_x_36749:
[----:B------:R-:W-:Y:S05]  /*bd50*/  BSYNC.RECONVERGENT B0 ;  /* 0x0000000000007941 */ /* 0x000fea0003800200 */
.L_x_36748:
        /* <DEDUP_REMOVED lines=46> */
.L_x_36919:
[----:B------:R-:W-:Y:S01]  /*c040*/  IMAD.MOV.U32 R21, RZ, RZ, R3 ;  /* 0x000000ffff157224 */ /* 0x000fe200078e0003 */
[----:B------:R-:W-:Y:S01]  /*c050*/  MOV R3, R2 ;  /* 0x0000000200037202 */ /* 0x000fe20000000f00 */
[----:B------:R-:W-:Y:S02]  /*c060*/  IMAD.MOV.U32 R13, RZ, RZ, R5 ;  /* 0x000000ffff0d7224 */ /* 0x000fe400078e0005 */
[----:B------:R-:W-:-:S07]  /*c070*/  IMAD.MOV.U32 R5, RZ, RZ, R4 ;  /* 0x000000ffff057224 */ /* 0x000fce00078e0004 */
.L_x_36920:
[----:B------:R-:W-:Y:S05]  /*c080*/  BSYNC.RECONVERGENT B1 ;  /* 0x0000000000017941 */ /* 0x000fea0003800200 */
.L_x_36918:
        /* <DEDUP_REMOVED lines=9> */
.L_x_36922:
[----:B------:R-:W-:Y:S02]  /*c120*/  IMAD.MOV.U32 R25, RZ, RZ, R21 ;  /* 0x000000ffff197224 */ /* 0x000fe400078e0015 */
[----:B------:R-:W-:Y:S02]  /*c130*/  IMAD.MOV.U32 R23, RZ, RZ, R13 ;  /* 0x000000ffff177224 */ /* 0x000fe400078e000d */
[----:B------:R-:W-:Y:S02]  /*c140*/  IMAD.MOV.U32 R21, RZ, RZ, R33 ;  /* 0x000000ffff157224 */ /* 0x000fe400078e0021 */
[----:B------:R-:W-:-:S07]  /*c150*/  IMAD.MOV.U32 R13, RZ, RZ, R11 ;  /* 0x000000ffff0d7224 */ /* 0x000fce00078e000b */
.L_x_36923:
[----:B------:R-:W-:Y:S05]  /*c160*/  BSYNC.RECONVERGENT B1 ;  /* 0x0000000000017941 */ /* 0x000fea0003800200 */
.L_x_36921:
        /* <DEDUP_REMOVED lines=9> */
.L_x_36925:
[----:B------:R-:W-:Y:S02]  /*c200*/  IMAD.MOV.U32 R4, RZ, RZ, R25 ;  /* 0x000000ffff047224 */ /* 0x000fe400078e0019 */
[----:B------:R-:W-:Y:S02]  /*c210*/  IMAD.MOV.U32 R2, RZ, RZ, R23 ;  /* 0x000000ffff027224 */ /* 0x000fe400078e0017 */
[----:B------:R-:W-:Y:S02]  /*c220*/  IMAD.MOV.U32 R25, RZ, RZ, R32 ;  /* 0x000000ffff197224 */ /* 0x000fe400078e0020 */
[----:B------:R-:W-:-:S07]  /*c230*/  IMAD.MOV.U32 R23, RZ, RZ, R10 ;  /* 0x000000ffff177224 */ /* 0x000fce00078e000a */
.L_x_36926:
[----:B------:R-:W-:Y:S05]  /*c240*/  BSYNC.RECONVERGENT B1 ;  /* 0x0000000000017941 */ /* 0x000fea0003800200 */
.L_x_36924:
        /* <DEDUP_REMOVED lines=9> */
.L_x_36928:
[----:B------:R-:W-:Y:S01]  /*c2e0*/  MOV R29, R4 ;  /* 0x00000004001d7202 */ /* 0x000fe20000000f00 */
[----:B------:R-:W-:Y:S02]  /*c2f0*/  IMAD.MOV.U32 R11, RZ, RZ, R2 ;  /* 0x000000ffff0b7224 */ /* 0x000fe400078e0002 */
[----:B------:R-:W-:Y:S02]  /*c300*/  IMAD.MOV.U32 R4, RZ, RZ, R35 ;  /* 0x000000ffff047224 */ /* 0x000fe400078e0023 */
[----:B------:R-:W-:-:S07]  /*c310*/  IMAD.MOV.U32 R2, RZ, RZ, R9 ;  /* 0x000000ffff027224 */ /* 0x000fce00078e0009 */
.L_x_36929:
[----:B------:R-:W-:Y:S05]  /*c320*/  BSYNC.RECONVERGENT B1 ;  /* 0x0000000000017941 */ /* 0x000fea0003800200 */
.L_x_36927:
        /* <DEDUP_REMOVED lines=9> */
.L_x_36931:
[----:B------:R-:W-:Y:S01]  /*c3c0*/  IMAD.MOV.U32 R32, RZ, RZ, R29 ;  /* 0x000000ffff207224 */ /* 0x000fe200078e001d */
[----:B------:R-:W-:Y:S01]  /*c3d0*/  MOV R29, R34 ;  /* 0x00000022001d7202 */ /* 0x000fe20000000f00 */
[----:B------:R-:W-:Y:S02]  /*c3e0*/  IMAD.MOV.U32 R10, RZ, RZ, R11 ;  /* 0x000000ffff0a7224 */ /* 0x000fe400078e000b */
[----:B------:R-:W-:-:S07]  /*c3f0*/  IMAD.MOV.U32 R11, RZ, RZ, R8 ;  /* 0x000000ffff0b7224 */ /* 0x000fce00078e0008 */
.L_x_36932:
[----:B------:R-:W-:Y:S05]  /*c400*/  BSYNC.RECONVERGENT B1 ;  /* 0x0000000000017941 */ /* 0x000fea0003800200 */
.L_x_36930:
        /* <DEDUP_REMOVED lines=9> */
.L_x_36934:
[----:B------:R-:W-:Y:S02]  /*c4a0*/  IMAD.MOV.U32 R31, RZ, RZ, R32 ;  /* 0x000000ffff1f7224 */ /* 0x000fe400078e0020 */
[----:B------:R-:W-:Y:S02]  /*c4b0*/  IMAD.MOV.U32 R9, RZ, RZ, R10 ;  /* 0x000000ffff097224 */ /* 0x000fe400078e000a */
[----:B------:R-:W-:Y:S02]  /*c4c0*/  IMAD.MOV.U32 R32, RZ, RZ, R37 ;  /* 0x000000ffff207224 */ /* 0x000fe400078e0025 */
[----:B------:R-:W-:-:S07]  /*c4d0*/  IMAD.MOV.U32 R10, RZ, RZ, R7 ;  /* 0x000000ffff0a7224 */ /* 0x000fce00078e0007 */
.L_x_36935:
[----:B------:R-:W-:Y:S05]  /*c4e0*/  BSYNC.RECONVERGENT B1 ;  /* 0x0000000000017941 */ /* 0x000fea0003800200 */
.L_x_36933:
        /* <DEDUP_REMOVED lines=9> */
.L_x_36937:
[----:B------:R-:W-:Y:S02]  /*c580*/  IMAD.MOV.U32 R8, RZ, RZ, R31 ;  /* 0x000000ffff087224 */ /* 0x000fe400078e001f */
[----:B------:R-:W-:Y:S02]  /*c590*/  IMAD.MOV.U32 R7, RZ, RZ, R9 ;  /* 0x000000ffff077224 */ /* 0x000fe400078e0009 */
[----:B------:R-:W-:Y:S02]  /*c5a0*/  IMAD.MOV.U32 R31, RZ, RZ, R36 ;  /* 0x000000ffff1f7224 */ /* 0x000fe400078e0024 */
[----:B------:R-:W-:-:S07]  /*c5b0*/  IMAD.MOV.U32 R9, RZ, RZ, R6 ;  /* 0x000000ffff097224 */ /* 0x000fce00078e0006 */
.L_x_36938:
[----:B------:R-:W-:Y:S05]  /*c5c0*/  BSYNC.RECONVERGENT B1 ;  /* 0x0000000000017941 */ /* 0x000fea0003800200 */
.L_x_36936:
        /* <DEDUP_REMOVED lines=16> */
.L_x_36940:
[----:B------:R-:W-:Y:S02]  /*c6d0*/  IMAD.MOV.U32 R26, RZ, RZ, R3 ;  /* 0x000000ffff1a7224 */ /* 0x000fe400078e0003 */
[----:B------:R-:W-:Y:S02]  /*c6e0*/  IMAD.MOV.U32 R6, RZ, RZ, R5 ;  /* 0x000000ffff067224 */ /* 0x000fe400078e0005 */
[----:B------:R-:W-:Y:S02]  /*c6f0*/  IMAD.MOV.U32 R3, RZ, RZ, R21 ;  /* 0x000000ffff037224 */ /* 0x000fe400078e0015 */
[----:B------:R-:W-:-:S07]  /*c700*/  IMAD.MOV.U32 R5, RZ, RZ, R13 ;  /* 0x000000ffff057224 */ /* 0x000fce00078e000d */
.L_x_36941:
[----:B------:R-:W-:Y:S05]  /*c710*/  BSYNC.RECONVERGENT B1 ;  /* 0x0000000000017941 */ /* 0x000fea0003800200 */
.L_x_36939:
        /* <DEDUP_REMOVED lines=9> */
.L_x_36943:
[----:B------:R-:W-:Y:S01]  /*c7b0*/  MOV R19, R26 ;  /* 0x0000001a00137202 */ /* 0x000fe20000000f00 */
[----:B------:R-:W-:Y:S02]  /*c7c0*/  IMAD.MOV.U32 R13, RZ, RZ, R6 ;  /* 0x000000ffff0d7224 */ /* 0x000fe400078e0006 */
[----:B------:R-:W-:Y:S02]  /*c7d0*/  IMAD.MOV.U32 R26, RZ, RZ, R25 ;  /* 0x000000ffff1a7224 */ /* 0x000fe400078e0019 */
[----:B------:R-:W-:-:S07]  /*c7e0*/  IMAD.MOV.U32 R6, RZ, RZ, R23 ;  /* 0x000000ffff067224 */ /* 0x000fce00078e0017 */
.L_x_36944:
[----:B------:R-:W-:Y:S05]  /*c7f0*/  BSYNC.RECONVERGENT B1 ;  /* 0x0000000000017941 */ /* 0x000fea0003800200 */
.L_x_36942:
        /* <DEDUP_REMOVED lines=9> */
.L_x_36946:
[----:B------:R-:W-:Y:S01]  /*c890*/  IMAD.MOV.U32 R36, RZ, RZ, R19 ;  /* 0x000000ffff247224 */ /* 0x000fe200078e0013 */
[----:B------:R-:W-:Y:S01]  /*c8a0*/  MOV R19, R4 ;  /* 0x0000000400137202 */ /* 0x000fe20000000f00 */
[----:B------:R-:W-:Y:S02]  /*c8b0*/  IMAD.MOV.U32 R34, RZ, RZ, R13 ;  /* 0x000000ffff227224 */ /* 0x000fe400078e000d */
[----:B------:R-:W-:-:S07]  /*c8c0*/  IMAD.MOV.U32 R13, RZ, RZ, R2 ;  /* 0x000000ffff0d7224 */ /* 0x000fce00078e0002 */
.L_x_36947:
[----:B------:R-:W-:Y:S05]  /*c8d0*/  BSYNC.RECONVERGENT B1 ;  /* 0x0000000000017941 */ /* 0x000fea0003800200 */
.L_x_36945:
        /* <DEDUP_REMOVED lines=9> */
.L_x_36949:
[----:B------:R-:W-:Y:S02]  /*c970*/  IMAD.MOV.U32 R23, RZ, RZ, R36 ;  /* 0x000000ffff177224 */ /* 0x000fe400078e0024 */
[----:B------:R-:W-:Y:S02]  /*c980*/  IMAD.MOV.U32 R21, RZ, RZ, R34 ;  /* 0x000000ffff157224 */ /* 0x000fe400078e0022 */
[----:B------:R-:W-:Y:S02]  /*c990*/  IMAD.MOV.U32 R36, RZ, RZ, R29 ;  /* 0x000000ffff247224 */ /* 0x000fe400078e001d */
[----:B------:R-:W-:-:S07]  /*c9a0*/  IMAD.MOV.U32 R34, RZ, RZ, R11 ;  /* 0x000000ffff227224 */ /* 0x000fce00078e000b */
.L_x_36950:
[----:B------:R-:W-:Y:S05]  /*c9b0*/  BSYNC.RECONVERGENT B1 ;  /* 0x0000000000017941 */ /* 0x000fea0003800200 */
.L_x_36948:
        /* <DEDUP_REMOVED lines=9> */
.L_x_36952:
[----:B------:R-:W-:Y:S02]  /*ca50*/  IMAD.MOV.U32 R4, RZ, RZ, R23 ;  /* 0x000000ffff047224 */ /* 0x000fe400078e0017 */
[----:B------:R-:W-:Y:S02]  /*ca60*/  IMAD.MOV.U32 R2, RZ, RZ, R21 ;  /* 0x000000ffff027224 */ /* 0x000fe400078e0015 */
[----:B------:R-:W-:Y:S02]  /*ca70*/  IMAD.MOV.U32 R23, RZ, RZ, R32 ;  /* 0x000000ffff177224 */ /* 0x000fe400078e0020 */
[----:B------:R-:W-:-:S07]  /*ca80*/  IMAD.MOV.U32 R21, RZ, RZ, R10 ;  /* 0x000000ffff157224 */ /* 0x000fce00078e000a */
.L_x_36953:
[----:B------:R-:W-:Y:S05]  /*ca90*/  BSYNC.RECONVERGENT B1 ;  /* 0x0000000000017941 */ /* 0x000fea0003800200 */
.L_x_36951:
        /* <DEDUP_REMOVED lines=9> */
.L_x_36955:
[----:B------:R-:W-:Y:S01]  /*cb30*/  MOV R11, R4 ;  /* 0x00000004000b7202 */ /* 0x000fe20000000f00 */
[----:B------:R-:W-:Y:S02]  /*cb40*/  IMAD.MOV.U32 R10, RZ, RZ, R2 ;  /* 0x000000ffff0a7224 */ /* 0x000fe400078e0002 */
[----:B------:R-:W-:Y:S02]  /*cb50*/  IMAD.MOV.U32 R4, RZ, RZ, R31 ;  /* 0x000000ffff047224 */ /* 0x000fe400078e001f */
[----:B------:R-:W-:-:S07]  /*cb60*/  IMAD.MOV.U32 R2, RZ, RZ, R9 ;  /* 0x000000ffff027224 */ /* 0x000fce00078e0009 */
.L_x_36956:
[----:B------:R-:W-:Y:S05]  /*cb70*/  BSYNC.RECONVERGENT B1 ;  /* 0x0000000000017941 */ /* 0x000fea0003800200 */
.L_x_36954:
        /* <DEDUP_REMOVED lines=9> */
.L_x_36958:
[----:B------:R-:W-:Y:S01]  /*cc10*/  IMAD.MOV.U32 R25, RZ, RZ, R11 ;  /* 0x000000ffff197224 */ /* 0x000fe200078e000b */
[----:B------:R-:W-:Y:S01]  /*cc20*/  MOV R11, R8 ;  /* 0x00000008000b7202 */ /* 0x000fe20000000f00 */
[----:B------:R-:W-:Y:S02]  /*cc30*/  IMAD.MOV.U32 R9, RZ, RZ, R10 ;  /* 0x000000ffff097224 */ /* 0x000fe400078e000a */
[----:B------:R-:W-:-:S07]  /*cc40*/  IMAD.MOV.U32 R10, RZ, RZ, R7 ;  /* 0x000000ffff0a7224 */ /* 0x000fce00078e0007 */
.L_x_36959:
[----:B------:R-:W-:Y:S05]  /*cc50*/  BSYNC.RECONVERGENT B1 ;  /* 0x0000000000017941 */ /* 0x000fea0003800200 */
.L_x_36957:
        /* <DEDUP_REMOVED lines=16> */
.L_x_36961:
[----:B------:R-:W-:Y:S01]  /*cd60*/  IMAD.MOV.U32 R24, RZ, RZ, R3 ;  /* 0x000000ffff187224 */ /* 0x000fe200078e0003 */
[----:B------:R-:W-:Y:S01]  /*cd70*/  MOV R3, R26 ;  /* 0x0000001a00037202 */ /* 0x000fe20000000f00 */
[----:B------:R-:W-:Y:S02]  /*cd80*/  IMAD.MOV.U32 R8, RZ, RZ, R5 ;  /* 0x000000ffff087224 */ /* 0x000fe400078e0005 */
[----:B------:R-:W-:-:S07]  /*cd90*/  IMAD.MOV.U32 R5, RZ, RZ, R6 ;  /* 0x000000ffff057224 */ /* 0x000fce00078e0006 */
.L_x_36962:
[----:B------:R-:W-:Y:S05]  /*cda0*/  BSYNC.RECONVERGENT B1 ;  /* 0x0000000000017941 */ /* 0x000fea0003800200 */
.L_x_36960:
        /* <DEDUP_REMOVED lines=9> */
.L_x_36964:
[----:B------:R-:W-:Y:S02]  /*ce40*/  IMAD.MOV.U32 R17, RZ, RZ, R24 ;  /* 0x000000ffff117224 */ /* 0x000fe400078e0018 */
[----:B------:R-:W-:Y:S02]  /*ce50*/  IMAD.MOV.U32 R7, RZ, RZ, R8 ;  /* 0x000000ffff077224 */ /* 0x000fe400078e0008 */
[----:B------:R-:W-:Y:S02]  /*ce60*/  IMAD.MOV.U32 R24, RZ, RZ, R19 ;  /* 0x000000ffff187224 */ /* 0x000fe400078e0013 */
[----:B------:R-:W-:-:S07]  /*ce70*/  IMAD.MOV.U32 R8, RZ, RZ, R13 ;  /* 0x000000ffff087224 */ /* 0x000fce00078e000d */
.L_x_36965:
[----:B------:R-:W-:Y:S05]  /*ce80*/  BSYNC.RECONVERGENT B1 ;  /* 0x0000000000017941 */ /* 0x000fea0003800200 */
.L_x_36963:
        /* <DEDUP_REMOVED lines=9> */
.L_x_36967:
[----:B------:R-:W-:Y:S02]  /*cf20*/  IMAD.MOV.U32 R26, RZ, RZ, R17 ;  /* 0x000000ffff1a7224 */ /* 0x000fe400078e0011 */
[----:B------:R-:W-:Y:S02]  /*cf30*/  IMAD.MOV.U32 R6, RZ, RZ, R7 ;  /* 0x000000ffff067224 */ /* 0x000fe400078e0007 */
[----:B------:R-:W-:Y:S02]  /*cf40*/  IMAD.MOV.U32 R17, RZ, RZ, R36 ;  /* 0x000000ffff117224 */ /* 0x000fe400078e0024 */
[----:B------:R-:W-:-:S07]  /*cf50*/  IMAD.MOV.U32 R7, RZ, RZ, R34 ;  /* 0x000000ffff077224 */ /* 0x000fce00078e0022 */
.L_x_36968:
[----:B------:R-:W-:Y:S05]  /*cf60*/  BSYNC.RECONVERGENT B1 ;  /* 0x0000000000017941 */ /* 0x000fea0003800200 */
.L_x_36966:
        /* <DEDUP_REMOVED lines=9> */
.L_x_36970:
[----:B------:R-:W-:Y:S01]  /*d000*/  MOV R19, R26 ;  /* 0x0000001a00137202 */ /* 0x000fe20000000f00 */
[----:B------:R-:W-:Y:S02]  /*d010*/  IMAD.MOV.U32 R13, RZ, RZ, R6 ;  /* 0x000000ffff0d7224 */ /* 0x000fe400078e0006 */
[----:B------:R-:W-:Y:S02]  /*d020*/  IMAD.MOV.U32 R26, RZ, RZ, R23 ;  /* 0x000000ffff1a7224 */ /* 0x000fe400078e0017 */
[----:B------:R-:W-:-:S07]  /*d030*/  IMAD.MOV.U32 R6, RZ, RZ, R21 ;  /* 0x000000ffff067224 */ /* 0x000fce00078e0015 */
.L_x_36971:
[----:B------:R-:W-:Y:S05]  /*d040*/  BSYNC.RECONVERGENT B1 ;  /* 0x0000000000017941 */ /* 0x000fea0003800200 */
.L_x_36969:
        /* <DEDUP_REMOVED lines=9> */
.L_x_36973:
[----:B------:R-:W-:Y:S01]  /*d0e0*/  IMAD.MOV.U32 R32, RZ, RZ, R19 ;  /* 0x000000ffff207224 */ /* 0x000fe200078e0013 */
[----:B------:R-:W-:Y:S01]  /*d0f0*/  MOV R19, R4 ;  /* 0x0000000400137202 */ /* 0x000fe20000000f00 */
[----:B------:R-:W-:Y:S02]  /*d100*/  IMAD.MOV.U32 R21, RZ, RZ, R13 ;  /* 0x000000ffff157224 */ /* 0x000fe400078e000d */
[----:B------:R-:W-:-:S07]  /*d110*/  IMAD.MOV.U32 R13, RZ, RZ, R2 ;  /* 0x000000ffff0d7224 */ /* 0x000fce00078e0002 */
.L_x_36974:
[----:B------:R-:W-:Y:S05]  /*d120*/  BSYNC.RECONVERGENT B1 ;  /* 0x0000000000017941 */ /* 0x000fea0003800200 */
.L_x_36972:
        /* <DEDUP_REMOVED lines=9> */
.L_x_36976:
[----:B------:R-:W-:Y:S02]  /*d1c0*/  IMAD.MOV.U32 R4, RZ, RZ, R32 ;  /* 0x000000ffff047224 */ /* 0x000fe400078e0020 */
[----:B------:R-:W-:Y:S02]  /*d1d0*/  IMAD.MOV.U32 R2, RZ, RZ, R21 ;  /* 0x000000ffff027224 */ /* 0x000fe400078e0015 */
[----:B------:R-:W-:Y:S02]  /*d1e0*/  IMAD.MOV.U32 R32, RZ, RZ, R11 ;  /* 0x000000ffff207224 */ /* 0x000fe400078e000b */
[----:B------:R-:W-:-:S07]  /*d1f0*/  IMAD.MOV.U32 R21, RZ, RZ, R10 ;  /* 0x000000ffff157224 */ /* 0x000fce00078e000a */
.L_x_36977:
[----:B------:R-:W-:Y:S05]  /*d200*/  BSYNC.RECONVERGENT B1 ;  /* 0x0000000000017941 */ /* 0x000fea0003800200 */
.L_x_36975:
        /* <DEDUP_REMOVED lines=9> */
.L_x_36979:
[----:B------:R-:W-:Y:S02]  /*d2a0*/  IMAD.MOV.U32 R11, RZ, RZ, R4 ;  /* 0x000000ffff0b7224 */ /* 0x000fe400078e0004 */
[----:B------:R-:W-:Y:S02]  /*d2b0*/  IMAD.MOV.U32 R10, RZ, RZ, R2 ;  /* 0x000000ffff0a7224 */ /* 0x000fe400078e0002 */
[----:B------:R-:W-:Y:S02]  /*d2c0*/  IMAD.MOV.U32 R4, RZ, RZ, R25 ;  /* 0x000000ffff047224 */ /* 0x000fe400078e0019 */
[----:B------:R-:W-:-:S07]  /*d2d0*/  IMAD.MOV.U32 R2, RZ, RZ, R9 ;  /* 0x000000ffff027224 */ /* 0x000fce00078e0009 */
.L_x_36980:
[----:B------:R-:W-:Y:S05]  /*d2e0*/  BSYNC.RECONVERGENT B1 ;  /* 0x0000000000017941 */ /* 0x000fea0003800200 */
.L_x_36978:
        /* <DEDUP_REMOVED lines=16> */
.L_x_36982:
[----:B------:R-:W-:Y:S02]  /*d3f0*/  IMAD.MOV.U32 R34, RZ, RZ, R3 ;  /* 0x000000ffff227224 */ /* 0x000fe400078e0003 */
[----:B------:R-:W-:Y:S02]  /*d400*/  IMAD.MOV.U32 R22, RZ, RZ, R5 ;  /* 0x000000ffff167224 */ /* 0x000fe400078e0005 */
[----:B------:R-:W-:Y:S02]  /*d410*/  IMAD.MOV.U32 R3, RZ, RZ, R24 ;  /* 0x000000ffff037224 */ /* 0x000fe400078e0018 */
[----:B------:R-:W-:-:S07]  /*d420*/  IMAD.MOV.U32 R5, RZ, RZ, R8 ;  /* 0x000000ffff057224 */ /* 0x000fce00078e0008 */
.L_x_36983:
[----:B------:R-:W-:Y:S05]  /*d430*/  BSYNC.RECONVERGENT B1 ;  /* 0x0000000000017941 */ /* 0x000fea0003800200 */
.L_x_36981:
        /* <DEDUP_REMOVED lines=9> */
.L_x_36985:
[----:B------:R-:W-:Y:S01]  /*d4d0*/  MOV R15, R34 ;  /* 0x00000022000f7202 */ /* 0x000fe20000000f00 */
[----:B------:R-:W-:Y:S02]  /*d4e0*/  IMAD.MOV.U32 R9, RZ, RZ, R22 ;  /* 0x000000ffff097224 */ /* 0x000fe400078e0016 */
[----:B------:R-:W-:Y:S02]  /*d4f0*/  IMAD.MOV.U32 R34, RZ, RZ, R17 ;  /* 0x000000ffff227224 */ /* 0x000fe400078e0011 */
[----:B------:R-:W-:-:S07]  /*d500*/  IMAD.MOV.U32 R22, RZ, RZ, R7 ;  /* 0x000000ffff167224 */ /* 0x000fce00078e0007 */
.L_x_36986:
[----:B------:R-:W-:Y:S05]  /*d510*/  BSYNC.RECONVERGENT B1 ;  /* 0x0000000000017941 */ /* 0x000fea0003800200 */
.L_x_36984:
        /* <DEDUP_REMOVED lines=9> */
.L_x_36988:
[----:B------:R-:W-:Y:S01]  /*d5b0*/  IMAD.MOV.U32 R24, RZ, RZ, R15 ;  /* 0x000000ffff187224 */ /* 0x000fe200078e000f */
[----:B------:R-:W-:Y:S01]  /*d5c0*/  MOV R15, R26 ;  /* 0x0000001a000f7202 */ /* 0x000fe20000000f00 */
[----:B------:R-:W-:Y:S02]  /*d5d0*/  IMAD.MOV.U32 R8, RZ, RZ, R9 ;  /* 0x000000ffff087224 */ /* 0x000fe400078e0009 */
[----:B------:R-:W-:-:S07]  /*d5e0*/  IMAD.MOV.U32 R9, RZ, RZ, R6 ;  /* 0x000000ffff097224 */ /* 0x000fce00078e0006 */
.L_x_36989:
[----:B------:R-:W-:Y:S05]  /*d5f0*/  BSYNC.RECONVERGENT B1 ;  /* 0x0000000000017941 */ /* 0x000fea0003800200 */
.L_x_36987:
        /* <DEDUP_REMOVED lines=9> */
.L_x_36991:
[----:B------:R-:W-:Y:S02]  /*d690*/  IMAD.MOV.U32 R7, RZ, RZ, R24 ;  /* 0x000000ffff077224 */ /* 0x000fe400078e0018 */
[----:B------:R-:W-:Y:S02]  /*d6a0*/  IMAD.MOV.U32 R6, RZ, RZ, R8 ;  /* 0x000000ffff067224 */ /* 0x000fe400078e0008 */
[----:B------:R-:W-:Y:S02]  /*d6b0*/  IMAD.MOV.U32 R24, RZ, RZ, R19 ;  /* 0x000000ffff187224 */ /* 0x000fe400078e0013 */
[----:B------:R-:W-:-:S07]  /*d6c0*/  IMAD.MOV.U32 R8, RZ, RZ, R13 ;  /* 0x000000ffff087224 */ /* 0x000fce00078e000d */
.L_x_36992:
[----:B------:R-:W-:Y:S05]  /*d6d0*/  BSYNC.RECONVERGENT B1 ;  /* 0x0000000000017941 */ /* 0x000fea0003800200 */
.L_x_36990:
        /* <DEDUP_REMOVED lines=9> */
.L_x_36994:
[----:B------:R-:W-:Y:S02]  /*d770*/  IMAD.MOV.U32 R17, RZ, RZ, R7 ;  /* 0x000000ffff117224 */ /* 0x000fe400078e0007 */
[----:B------:R-:W-:Y:S02]  /*d780*/  IMAD.MOV.U32 R13, RZ, RZ, R6 ;  /* 0x000000ffff0d7224 */ /* 0x000fe400078e0006 */
[----:B------:R-:W-:Y:S02]  /*d790*/  IMAD.MOV.U32 R7, RZ, RZ, R32 ;  /* 0x000000ffff077224 */ /* 0x000fe400078e0020 */
[----:B------:R-:W-:-:S07]  /*d7a0*/  IMAD.MOV.U32 R6, RZ, RZ, R21 ;  /* 0x000000ffff067224 */ /* 0x000fce00078e0015 */
.L_x_36995:
[----:B------:R-:W-:Y:S05]  /*d7b0*/  BSYNC.RECONVERGENT B1 ;  /* 0x0000000000017941 */ /* 0x000fea0003800200 */
.L_x_36993:
        /* <DEDUP_REMOVED lines=9> */
.L_x_36997:
[----:B------:R-:W-:Y:S01]  /*d850*/  MOV R26, R17 ;  /* 0x00000011001a7202 */ /* 0x000fe20000000f00 */
[----:B------:R-:W-:Y:S02]  /*d860*/  IMAD.MOV.U32 R19, RZ, RZ, R13 ;  /* 0x000000ffff137224 */ /* 0x000fe400078e000d */
[----:B------:R-:W-:Y:S02]  /*d870*/  IMAD.MOV.U32 R17, RZ, RZ, R4 ;  /* 0x000000ffff117224 */ /* 0x000fe400078e0004 */
[----:B------:R-:W-:-:S07]  /*d880*/  IMAD.MOV.U32 R13, RZ, RZ, R2 ;  /* 0x000000ffff0d7224 */ /* 0x000fce00078e0002 */
.L_x_36998:
[----:B------:R-:W-:Y:S05]  /*d890*/  BSYNC.RECONVERGENT B1 ;  /* 0x0000000000017941 */ /* 0x000fea0003800200 */
.L_x_36996:
        /* <DEDUP_REMOVED lines=9> */
.L_x_37000:
[----:B------:R-:W-:Y:S01]  /*d930*/  IMAD.MOV.U32 R4, RZ, RZ, R26 ;  /* 0x000000ffff047224 */ /* 0x000fe200078e001a */
[----:B------:R-:W-:Y:S01]  /*d940*/  MOV R26, R11 ;  /* 0x0000000b001a7202 */ /* 0x000fe20000000f00 */
[----:B------:R-:W-:Y:S02]  /*d950*/  IMAD.MOV.U32 R2, RZ, RZ, R19 ;  /* 0x000000ffff027224 */ /* 0x000fe400078e0013 */
[----:B------:R-:W-:-:S07]  /*d960*/  IMAD.MOV.U32 R19, RZ, RZ, R10 ;  /* 0x000000ffff137224 */ /* 0x000fce00078e000a */
.L_x_37001:
[----:B------:R-:W-:Y:S05]  /*d970*/  BSYNC.RECONVERGENT B1 ;  /* 0x0000000000017941 */ /* 0x000fea0003800200 */
.L_x_36999:
        /* <DEDUP_REMOVED lines=16> */
.L_x_37003:
[----:B------:R-:W-:Y:S01]  /*da80*/  IMAD.MOV.U32 R10, RZ, RZ, R3 ;  /* 0x000000ffff0a7224 */ /* 0x000fe200078e0003 */
[----:B------:R-:W-:Y:S01]  /*da90*/  MOV R3, R34 ;  /* 0x0000002200037202 */ /* 0x000fe20000000f00 */
[----:B------:R-:W-:Y:S02]  /*daa0*/  IMAD.MOV.U32 R20, RZ, RZ, R5 ;  /* 0x000000ffff147224 */ /* 0x000fe400078e0005 */
[----:B------:R-:W-:-:S07]  /*dab0*/  IMAD.MOV.U32 R5, RZ, RZ, R22 ;  /* 0x000000ffff057224 */ /* 0x000fce00078e0016 */
.L_x_37004:
[----:B------:R-:W-:Y:S05]  /*dac0*/  BSYNC.RECONVERGENT B1 ;  /* 0x0000000000017941 */ /* 0x000fea0003800200 */
.L_x_37002:
        /* <DEDUP_REMOVED lines=9> */
.L_x_37006:
[----:B------:R-:W-:Y:S02]  /*db60*/  IMAD.MOV.U32 R11, RZ, RZ, R10 ;  /* 0x000000ffff0b7224 */ /* 0x000fe400078e000a */
[----:B------:R-:W-:Y:S02]  /*db70*/  IMAD.MOV.U32 R21, RZ, RZ, R20 ;  /* 0x000000ffff157224 */ /* 0x000fe400078e0014 */
[----:B------:R-:W-:Y:S02]  /*db80*/  IMAD.MOV.U32 R10, RZ, RZ, R15 ;  /* 0x000000ffff0a7224 */ /* 0x000fe400078e000f */
[----:B------:R-:W-:-:S07]  /*db90*/  IMAD.MOV.U32 R20, RZ, RZ, R9 ;  /* 0x000000ffff147224 */ /* 0x000fce00078e0009 */
.L_x_37007:
[----:B------:R-:W-:Y:S05]  /*dba0*/  BSYNC.RECONVERGENT B1 ;  /* 0x0000000000017941 */ /* 0x000fea0003800200 */
.L_x_37005:
        /* <DEDUP_REMOVED lines=9> */
.L_x_37009:
[----:B------:R-:W-:Y:S02]  /*dc40*/  IMAD.MOV.U32 R22, RZ, RZ, R11 ;  /* 0x000000ffff167224 */ /* 0x000fe400078e000b */
[----:B------:R-:W-:Y:S02]  /*dc50*/  IMAD.MOV.U32 R9, RZ, RZ, R21 ;  /* 0x000000ffff097224 */ /* 0x000fe400078e0015 */
[----:B------:R-:W-:Y:S02]  /*dc60*/  IMAD.MOV.U32 R11, RZ, RZ, R24 ;  /* 0x000000ffff0b7224 */ /* 0x000fe400078e0018 */
[----:B------:R-:W-:-:S07]  /*dc70*/  IMAD.MOV.U32 R21, RZ, RZ, R8 ;  /* 0x000000ffff157224 */ /* 0x000fce00078e0008 */
.L_x_37010:
[----:B------:R-:W-:Y:S05]  /*dc80*/  BSYNC.RECONVERGENT B1 ;  /* 0x0000000000017941 */ /* 0x000fea0003800200 */
.L_x_37008:
        /* <DEDUP_REMOVED lines=9> */
.L_x_37012:
[----:B------:R-:W-:Y:S01]  /*dd20*/  MOV R8, R22 ;  /* 0x0000001600087202 */ /* 0x000fe20000000f00 */
[----:B------:R-:W-:Y:S02]  /*dd30*/  IMAD.MOV.U32 R24, RZ, RZ, R9 ;  /* 0x000000ffff187224 */ /* 0x000fe400078e0009 */
[----:B------:R-:W-:Y:S02]  /*dd40*/  IMAD.MOV.U32 R22, RZ, RZ, R7 ;  /* 0x000000ffff167224 */ /* 0x000fe400078e0007 */
[----:B------:R-:W-:-:S07]  /*dd50*/  IMAD.MOV.U32 R9, RZ, RZ, R6 ;  /* 0x000000ffff097224 */ /* 0x000fce00078e0006 */
.L_x_37013:
[----:B------:R-:W-:Y:S05]  /*dd60*/  BSYNC.RECONVERGENT B1 ;  /* 0x0000000000017941 */ /* 0x000fea0003800200 */
.L_x_37011:
        /* <DEDUP_REMOVED lines=9> */
.L_x_37015:
[----:B------:R-:W-:Y:S01]  /*de00*/  IMAD.MOV.U32 R7, RZ, RZ, R8 ;  /* 0x000000ffff077224 */ /* 0x000fe200078e0008 */
[----:B------:R-:W-:Y:S01]  /*de10*/  MOV R8, R17 ;  /* 0x0000001100087202 */ /* 0x000fe20000000f00 */
[----:B------:R-:W-:Y:S02]  /*de20*/  IMAD.MOV.U32 R6, RZ, RZ, R24 ;  /* 0x000000ffff067224 */ /* 0x000fe400078e0018 */
[----:B------:R-:W-:-:S07]  /*de30*/  IMAD.MOV.U32 R24, RZ, RZ, R13 ;  /* 0x000000ffff187224 */ /* 0x000fce00078e000d */
.L_x_37016:
[----:B------:R-:W-:Y:S05]  /*de40*/  BSYNC.RECONVERGENT B1 ;  /* 0x0000000000017941 */ /* 0x000fea0003800200 */
.L_x_37014:
        /* <DEDUP_REMOVED lines=9> */
.L_x_37018:
[----:B------:R-:W-:Y:S02]  /*dee0*/  IMAD.MOV.U32 R13, RZ, RZ, R7 ;  /* 0x000000ffff0d7224 */ /* 0x000fe400078e0007 */
[----:B------:R-:W-:Y:S02]  /*def0*/  IMAD.MOV.U32 R15, RZ, RZ, R6 ;  /* 0x000000ffff0f7224 */ /* 0x000fe400078e0006 */
[----:B------:R-:W-:Y:S02]  /*df00*/  IMAD.MOV.U32 R7, RZ, RZ, R26 ;  /* 0x000000ffff077224 */ /* 0x000fe400078e001a */
[----:B------:R-:W-:-:S07]  /*df10*/  IMAD.MOV.U32 R6, RZ, RZ, R19 ;  /* 0x000000ffff067224 */ /* 0x000fce00078e0013 */
.L_x_37019:
[----:B------:R-:W-:Y:S05]  /*df20*/  BSYNC.RECONVERGENT B1 ;  /* 0x0000000000017941 */ /* 0x000fea0003800200 */
.L_x_37017:
        /* <DEDUP_REMOVED lines=9> */
.L_x_37021:
[----:B------:R-:W-:Y:S02]  /*dfc0*/  IMAD.MOV.U32 R17, RZ, RZ, R13 ;  /* 0x000000ffff117224 */ /* 0x000fe400078e000d */
[----:B------:R-:W-:Y:S02]  /*dfd0*/  IMAD.MOV.U32 R19, RZ, RZ, R15 ;  /* 0x000000ffff137224 */ /* 0x000fe400078e000f */
[----:B------:R-:W-:Y:S02]  /*dfe0*/  IMAD.MOV.U32 R13, RZ, RZ, R4 ;  /* 0x000000ffff0d7224 */ /* 0x000fe400078e0004 */
[----:B------:R-:W-:-:S07]  /*dff0*/  IMAD.MOV.U32 R15, RZ, RZ, R2 ;  /* 0x000000ffff0f7224 */ /* 0x000fce00078e0002 */
.L_x_37022:
[----:B------:R-:W-:Y:S05]  /*e000*/  BSYNC.RECONVERGENT B1 ;  /* 0x0000000000017941 */ /* 0x000fea0003800200 */
.L_x_37020:
        /* <DEDUP_REMOVED lines=16> */
.L_x_37024:
[----:B------:R-:W-:Y:S02]  /*e110*/  IMAD.MOV.U32 R2, RZ, RZ, R3 ;  /* 0x000000ffff027224 */ /* 0x000fe400078e0003 */
[----:B------:R-:W-:Y:S02]  /*e120*/  IMAD.MOV.U32 R4, RZ, RZ, R5 ;  /* 0x000000ffff047224 */ /* 0x000fe400078e0005 */
[----:B------:R-:W-:Y:S02]  /*e130*/  IMAD.MOV.U32 R3, RZ, RZ, R10 ;  /* 0x000000ffff037224 */ /* 0x000fe400078e000a */
[----:B------:R-:W-:-:S07]  /*e140*/  IMAD.MOV.U32 R5, RZ, RZ, R20 ;  /* 0x000000ffff057224 */ /* 0x000fce00078e0014 */
.L_x_37025:
[----:B------:R-:W-:Y:S05]  /*e150*/  BSYNC.RECONVERGENT B1 ;  /* 0x0000000000017941 */ /* 0x000fea0003800200 */
.L_x_37023:
        /* <DEDUP_REMOVED lines=9> */
.L_x_37027:
[----:B------:R-:W-:Y:S01]  /*e1f0*/  MOV R23, R2 ;  /* 0x0000000200177202 */ /* 0x000fe20000000f00 */
[----:B------:R-:W-:Y:S02]  /*e200*/  IMAD.MOV.U32 R10, RZ, RZ, R4 ;  /* 0x000000ffff0a7224 */ /* 0x000fe400078e0004 */
[----:B------:R-:W-:Y:S02]  /*e210*/  IMAD.MOV.U32 R2, RZ, RZ, R11 ;  /* 0x000000ffff027224 */ /* 0x000fe400078e000b */
[----:B------:R-:W-:-:S07]  /*e220*/  IMAD.MOV.U32 R4, RZ, RZ, R21 ;  /* 0x000000ffff047224 */ /* 0x000fce00078e0015 */
.L_x_37028:
[----:B------:R-:W-:Y:S05]  /*e230*/  BSYNC.RECONVERGENT B1 ;  /* 0x0000000000017941 */ /* 0x000fea0003800200 */
.L_x_37026:
        /* <DEDUP_REMOVED lines=9> */
.L_x_37030:
[----:B------:R-:W-:Y:S01]  /*e2d0*/  IMAD.MOV.U32 R11, RZ, RZ, R23 ;  /* 0x000000ffff0b7224 */ /* 0x000fe200078e0017 */
[----:B------:R-:W-:Y:S01]  /*e2e0*/  MOV R23, R22 ;  /* 0x0000001600177202 */ /* 0x000fe20000000f00 */
[----:B------:R-:W-:Y:S02]  /*e2f0*/  IMAD.MOV.U32 R21, RZ, RZ, R10 ;  /* 0x000000ffff157224 */ /* 0x000fe400078e000a */
[----:B------:R-:W-:-:S07]  /*e300*/  IMAD.MOV.U32 R10, RZ, RZ, R9 ;  /* 0x000000ffff0a7224 */ /* 0x000fce00078e0009 */
.L_x_37031:
[----:B------:R-:W-:Y:S05]  /*e310*/  BSYNC.RECONVERGENT B1 ;  /* 0x0000000000017941 */ /* 0x000fea0003800200 */
.L_x_37029:
        /* <DEDUP_REMOVED lines=9> */
.L_x_37033:
[----:B------:R-:W-:Y:S02]  /*e3b0*/  IMAD.MOV.U32 R18, RZ, RZ, R11 ;  /* 0x000000ffff127224 */ /* 0x000fe400078e000b */
[----:B------:R-:W-:Y:S02]  /*e3c0*/  IMAD.MOV.U32 R9, RZ, RZ, R21 ;  /* 0x000000ffff097224 */ /* 0x000fe400078e0015 */
[----:B------:R-:W-:Y:S02]  /*e3d0*/  IMAD.MOV.U32 R11, RZ, RZ, R8 ;  /* 0x000000ffff0b7224 */ /* 0x000fe400078e0008 */
[----:B------:R-:W-:-:S07]  /*e3e0*/  IMAD.MOV.U32 R21, RZ, RZ, R24 ;  /* 0x000000ffff157224 */ /* 0x000fce00078e0018 */
.L_x_37034:
[----:B------:R-:W-:Y:S05]  /*e3f0*/  BSYNC.RECONVERGENT B1 ;  /* 0x0000000000017941 */ /* 0x000fea0003800200 */
.L_x_37032:
        /* <DEDUP_REMOVED lines=9> */
.L_x_37036:
[----:B------:R-:W-:Y:S02]  /*e490*/  IMAD.MOV.U32 R8, RZ, RZ, R18 ;  /* 0x000000ffff087224 */ /* 0x000fe400078e0012 */
[----:B------:R-:W-:Y:S02]  /*e4a0*/  IMAD.MOV.U32 R20, RZ, RZ, R9 ;  /* 0x000000ffff147224 */ /* 0x000fe400078e0009 */
[----:B------:R-:W-:Y:S02]  /*e4b0*/  IMAD.MOV.U32 R18, RZ, RZ, R7 ;  /* 0x000000ffff127224 */ /* 0x000fe400078e0007 */
[----:B------:R-:W-:-:S07]  /*e4c0*/  IMAD.MOV.U32 R9, RZ, RZ, R6 ;  /* 0x000000ffff097224 */ /* 0x000fce00078e0006 */
.L_x_37037:
[----:B------:R-:W-:Y:S05]  /*e4d0*/  BSYNC.RECONVERGENT B1 ;  /* 0x0000000000017941 */ /* 0x000fea0003800200 */
.L_x_37035:
        /* <DEDUP_REMOVED lines=9> */
.L_x_37039:
[----:B------:R-:W-:Y:S01]  /*e570*/  MOV R6, R8 ;  /* 0x0000000800067202 */ /* 0x000fe20000000f00 */
[----:B------:R-:W-:Y:S02]  /*e580*/  IMAD.MOV.U32 R22, RZ, RZ, R20 ;  /* 0x000000ffff167224 */ /* 0x000fe400078e0014 */
[----:B------:R-:W-:Y:S02]  /*e590*/  IMAD.MOV.U32 R8, RZ, RZ, R13 ;  /* 0x000000ffff087224 */ /* 0x000fe400078e000d */
[----:B------:R-:W-:-:S07]  /*e5a0*/  IMAD.MOV.U32 R20, RZ, RZ, R15 ;  /* 0x000000ffff147224 */ /* 0x000fce00078e000f */
.L_x_37040:
[----:B------:R-:W-:Y:S05]  /*e5b0*/  BSYNC.RECONVERGENT B1 ;  /* 0x0000000000017941 */ /* 0x000fea0003800200 */
.L_x_37038:
        /* <DEDUP_REMOVED lines=9> */
.L_x_37042:
[----:B------:R-:W-:Y:S01]  /*e650*/  IMAD.MOV.U32 R7, RZ, RZ, R6 ;  /* 0x000000ffff077224 */ /* 0x000fe200078e0006 */
[----:B------:R-:W-:Y:S01]  /*e660*/  MOV R6, R17 ;  /* 0x0000001100067202 */ /* 0x000fe20000000f00 */
[----:B------:R-:W-:Y:S02]  /*e670*/  IMAD.MOV.U32 R13, RZ, RZ, R22 ;  /* 0x000000ffff0d7224 */ /* 0x000fe400078e0016 */
[----:B------:R-:W-:-:S07]  /*e680*/  IMAD.MOV.U32 R22, RZ, RZ, R19 ;  /* 0x000000ffff167224 */ /* 0x000fce00078e0013 */
.L_x_37043:
[----:B------:R-:W-:Y:S05]  /*e690*/  BSYNC.RECONVERGENT B1 ;  /* 0x0000000000017941 */ /* 0x000fea0003800200 */
.L_x_37041:
        /* <DEDUP_REMOVED lines=16> */
.L_x_37045:
[----:B------:R-:W-:Y:S01]  /*e7a0*/  IMAD.MOV.U32 R16, RZ, RZ, R3 ;  /* 0x000000ffff107224 */ /* 0x000fe200078e0003 */
[----:B------:R-:W-:Y:S01]  /*e7b0*/  MOV R3, R2 ;  /* 0x0000000200037202 */ /* 0x000fe20000000f00 */
[----:B------:R-:W-:Y:S02]  /*e7c0*/  IMAD.MOV.U32 R15, RZ, RZ, R5 ;  /* 0x000000ffff0f7224 */ /* 0x000fe400078e0005 */
[----:B------:R-:W-:-:S07]  /*e7d0*/  IMAD.MOV.U32 R5, RZ, RZ, R4 ;  /* 0x000000ffff057224 */ /* 0x000fce00078e0004 */
.L_x_37046:
[----:B------:R-:W-:Y:S05]  /*e7e0*/  BSYNC.RECONVERGENT B1 ;  /* 0x0000000000017941 */ /* 0x000fea0003800200 */
.L_x_37044:
        /* <DEDUP_REMOVED lines=9> */
.L_x_37048:
[----:B------:R-:W-:Y:S02]  /*e880*/  IMAD.MOV.U32 R17, RZ, RZ, R16 ;  /* 0x000000ffff117224 */ /* 0x000fe400078e0010 */
[----:B------:R-:W-:Y:S02]  /*e890*/  IMAD.MOV.U32 R19, RZ, RZ, R15 ;  /* 0x000000ffff137224 */ /* 0x000fe400078e000f */
[----:B------:R-:W-:Y:S02]  /*e8a0*/  IMAD.MOV.U32 R16, RZ, RZ, R23 ;  /* 0x000000ffff107224 */ /* 0x000fe400078e0017 */
[----:B------:R-:W-:-:S07]  /*e8b0*/  IMAD.MOV.U32 R15, RZ, RZ, R10 ;  /* 0x000000ffff0f7224 */ /* 0x000fce00078e000a */
.L_x_37049:
[----:B------:R-:W-:Y:S05]  /*e8c0*/  BSYNC.RECONVERGENT B1 ;  /* 0x0000000000017941 */ /* 0x000fea0003800200 */
.L_x_37047:
        /* <DEDUP_REMOVED lines=9> */
.L_x_37051:
[----:B------:R-:W-:Y:S02]  /*e960*/  IMAD.MOV.U32 R23, RZ, RZ, R17 ;  /* 0x000000ffff177224 */ /* 0x000fe400078e0011 */
[----:B------:R-:W-:Y:S02]  /*e970*/  IMAD.MOV.U32 R24, RZ, RZ, R19 ;  /* 0x000000ffff187224 */ /* 0x000fe400078e0013 */
[----:B------:R-:W-:Y:S02]  /*e980*/  IMAD.MOV.U32 R17, RZ, RZ, R11 ;  /* 0x000000ffff117224 */ /* 0x000fe400078e000b */
[----:B------:R-:W-:-:S07]  /*e990*/  IMAD.MOV.U32 R19, RZ, RZ, R21 ;  /* 0x000000ffff137224 */ /* 0x000fce00078e0015 */
.L_x_37052:
[----:B------:R-:W-:Y:S05]  /*e9a0*/  BSYNC.RECONVERGENT B1 ;  /* 0x0000000000017941 */ /* 0x000fea0003800200 */
.L_x_37050:
        /* <DEDUP_REMOVED lines=9> */
.L_x_37054:
[----:B------:R-:W-:Y:S01]  /*ea40*/  MOV R21, R23 ;  /* 0x0000001700157202 */ /* 0x000fe20000000f00 */
[----:B------:R-:W-:Y:S02]  /*ea50*/  IMAD.MOV.U32 R25, RZ, RZ, R24 ;  /* 0x000000ffff197224 */ /* 0x000fe400078e0018 */
[----:B------:R-:W-:Y:S02]  /*ea60*/  IMAD.MOV.U32 R23, RZ, RZ, R18 ;  /* 0x000000ffff177224 */ /* 0x000fe400078e0012 */
[----:B------:R-:W-:-:S07]  /*ea70*/  IMAD.MOV.U32 R24, RZ, RZ, R9 ;  /* 0x000000ffff187224 */ /* 0x000fce00078e0009 */
.L_x_37055:
[----:B------:R-:W-:Y:S05]  /*ea80*/  BSYNC.RECONVERGENT B1 ;  /* 0x0000000000017941 */ /* 0x000fea0003800200 */
.L_x_37053:
        /* <DEDUP_REMOVED lines=9> */
.L_x_37057:
[----:B------:R-:W-:Y:S01]  /*eb20*/  IMAD.MOV.U32 R18, RZ, RZ, R21 ;  /* 0x000000ffff127224 */ /* 0x000fe200078e0015 */
[----:B------:R-:W-:Y:S01]  /*eb30*/  MOV R21, R8 ;  /* 0x0000000800157202 */ /* 0x000fe20000000f00 */
[----:B------:R-:W-:Y:S02]  /*eb40*/  IMAD.MOV.U32 R26, RZ, RZ, R25 ;  /* 0x000000ffff1a7224 */ /* 0x000fe400078e0019 */
[----:B------:R-:W-:-:S07]  /*eb50*/  IMAD.MOV.U32 R25, RZ, RZ, R20 ;  /* 0x000000ffff197224 */ /* 0x000fce00078e0014 */
.L_x_37058:
[----:B------:R-:W-:Y:S05]  /*eb60*/  BSYNC.RECONVERGENT B1 ;  /* 0x0000000000017941 */ /* 0x000fea0003800200 */
.L_x_37056:
        /* <DEDUP_REMOVED lines=9> */
.L_x_37060:
[----:B------:R-:W-:Y:S02]  /*ec00*/  IMAD.MOV.U32 R20, RZ, RZ, R18 ;  /* 0x000000ffff147224 */ /* 0x000fe400078e0012 */
[----:B------:R-:W-:Y:S02]  /*ec10*/  IMAD.MOV.U32 R29, RZ, RZ, R26 ;  /* 0x000000ffff1d7224 */ /* 0x000fe400078e001a */
[----:B------:R-:W-:Y:S02]  /*ec20*/  IMAD.MOV.U32 R18, RZ, RZ, R6 ;  /* 0x000000ffff127224 */ /* 0x000fe400078e0006 */
[----:B------:R-:W-:-:S07]  /*ec30*/  IMAD.MOV.U32 R26, RZ, RZ, R22 ;  /* 0x000000ffff1a7224 */ /* 0x000fce00078e0016 */
.L_x_37061:
[----:B------:R-:W-:Y:S05]  /*ec40*/  BSYNC.RECONVERGENT B1 ;  /* 0x0000000000017941 */ /* 0x000fea0003800200 */
.L_x_37059:
        /* <DEDUP_REMOVED lines=9> */
.L_x_37063:
[----:B------:R-:W-:Y:S02]  /*ece0*/  IMAD.MOV.U32 R36, RZ, RZ, R20 ;  /* 0x000000ffff247224 */ /* 0x000fe400078e0014 */
[----:B------:R-:W-:Y:S02]  /*ecf0*/  IMAD.MOV.U32 R6, RZ, RZ, R29 ;  /* 0x000000ffff067224 */ /* 0x000fe400078e001d */
[----:B------:R-:W-:Y:S02]  /*ed00*/  IMAD.MOV.U32 R20, RZ, RZ, R7 ;  /* 0x000000ffff147224 */ /* 0x000fe400078e0007 */
[----:B------:R-:W-:-:S07]  /*ed10*/  IMAD.MOV.U32 R29, RZ, RZ, R13 ;  /* 0x000000ffff1d7224 */ /* 0x000fce00078e000d */
.L_x_37064:
[----:B------:R-:W-:Y:S05]  /*ed20*/  BSYNC.RECONVERGENT B1 ;  /* 0x0000000000017941 */ /* 0x000fea0003800200 */
.L_x_37062:
        /* <DEDUP_REMOVED lines=16> */
.L_x_37066:
[----:B------:R-:W-:Y:S02]  /*ee30*/  IMAD.MOV.U32 R2, RZ, RZ, R3 ;  /* 0x000000ffff027224 */ /* 0x000fe400078e0003 */
[----:B------:R-:W-:Y:S02]  /*ee40*/  IMAD.MOV.U32 R4, RZ, RZ, R5 ;  /* 0x000000ffff047224 */ /* 0x000fe400078e0005 */
[----:B------:R-:W-:Y:S02]  /*ee50*/  IMAD.MOV.U32 R3, RZ, RZ, R16 ;  /* 0x000000ffff037224 */ /* 0x000fe400078e0010 */
[----:B------:R-:W-:-:S07]  /*ee60*/  IMAD.MOV.U32 R5, RZ, RZ, R15 ;  /* 0x000000ffff057224 */ /* 0x000fce00078e000f */
.L_x_37067:
[----:B------:R-:W-:Y:S05]  /*ee70*/  BSYNC.RECONVERGENT B1 ;  /* 0x0000000000017941 */ /* 0x000fea0003800200 */
.L_x_37065:
        /* <DEDUP_REMOVED lines=9> */
.L_x_37069:
[----:B------:R-:W-:Y:S01]  /*ef10*/  MOV R33, R2 ;  /* 0x0000000200217202 */ /* 0x000fe20000000f00 */
[----:B------:R-:W-:Y:S02]  /*ef20*/  IMAD.MOV.U32 R11, RZ, RZ, R4 ;  /* 0x000000ffff0b7224 */ /* 0x000fe400078e0004 */
[----:B------:R-:W-:Y:S02]  /*ef30*/  IMAD.MOV.U32 R2, RZ, RZ, R17 ;  /* 0x000000ffff027224 */ /* 0x000fe400078e0011 */
[----:B------:R-:W-:-:S07]  /*ef40*/  IMAD.MOV.U32 R4, RZ, RZ, R19 ;  /* 0x000000ffff047224 */ /* 0x000fce00078e0013 */
.L_x_37070:
[----:B------:R-:W-:Y:S05]  /*ef50*/  BSYNC.RECONVERGENT B1 ;  /* 0x0000000000017941 */ /* 0x000fea0003800200 */
.L_x_37068:
        /* <DEDUP_REMOVED lines=9> */
.L_x_37072:
[----:B------:R-:W-:Y:S01]  /*eff0*/  IMAD.MOV.U32 R32, RZ, RZ, R33 ;  /* 0x000000ffff207224 */ /* 0x000fe200078e0021 */
[----:B------:R-:W-:Y:S01]  /*f000*/  MOV R33, R23 ;  /* 0x0000001700217202 */ /* 0x000fe20000000f00 */
[----:B------:R-:W-:Y:S02]  /*f010*/  IMAD.MOV.U32 R10, RZ, RZ, R11 ;  /* 0x000000ffff0a7224 */ /* 0x000fe400078e000b */
[----:B------:R-:W-:-:S07]  /*f020*/  IMAD.MOV.U32 R11, RZ, RZ, R24 ;  /* 0x000000ffff0b7224 */ /* 0x000fce00078e0018 */
.L_x_37073:
[----:B------:R-:W-:Y:S05]  /*f030*/  BSYNC.RECONVERGENT B1 ;  /* 0x0000000000017941 */ /* 0x000fea0003800200 */
.L_x_37071:
        /* <DEDUP_REMOVED lines=9> */
.L_x_37075:
[----:B------:R-:W-:Y:S02]  /*f0d0*/  IMAD.MOV.U32 R35, RZ, RZ, R32 ;  /* 0x000000ffff237224 */ /* 0x000fe400078e0020 */
[----:B------:R-:W-:Y:S02]  /*f0e0*/  IMAD.MOV.U32 R9, RZ, RZ, R10 ;  /* 0x000000ffff097224 */ /* 0x000fe400078e000a */
[----:B------:R-:W-:Y:S02]  /*f0f0*/  IMAD.MOV.U32 R32, RZ, RZ, R21 ;  /* 0x000000ffff207224 */ /* 0x000fe400078e0015 */
[----:B------:R-:W-:-:S07]  /*f100*/  IMAD.MOV.U32 R10, RZ, RZ, R25 ;  /* 0x000000ffff0a7224 */ /* 0x000fce00078e0019 */
.L_x_37076:
[----:B------:R-:W-:Y:S05]  /*f110*/  BSYNC.RECONVERGENT B1 ;  /* 0x0000000000017941 */ /* 0x000fea0003800200 */
.L_x_37074:
        /* <DEDUP_REMOVED lines=9> */
.L_x_37078:
[----:B------:R-:W-:Y:S02]  /*f1b0*/  IMAD.MOV.U32 R34, RZ, RZ, R35 ;  /* 0x000000ffff227224 */ /* 0x000fe400078e0023 */
[----:B------:R-:W-:Y:S02]  /*f1c0*/  IMAD.MOV.U32 R8, RZ, RZ, R9 ;  /* 0x000000ffff087224 */ /* 0x000fe400078e0009 */
[----:B------:R-:W-:Y:S02]  /*f1d0*/  IMAD.MOV.U32 R35, RZ, RZ, R18 ;  /* 0x000000ffff237224 */ /* 0x000fe400078e0012 */
[----:B------:R-:W-:-:S07]  /*f1e0*/  IMAD.MOV.U32 R9, RZ, RZ, R26 ;  /* 0x000000ffff097224 */ /* 0x000fce00078e001a */
.L_x_37079:
[----:B------:R-:W-:Y:S05]  /*f1f0*/  BSYNC.RECONVERGENT B1 ;  /* 0x0000000000017941 */ /* 0x000fea0003800200 */
.L_x_37077:
        /* <DEDUP_REMOVED lines=9> */
.L_x_37081:
[----:B------:R-:W-:Y:S01]  /*f290*/  MOV R15, R34 ;  /* 0x00000022000f7202 */ /* 0x000fe20000000f00 */
[----:B------:R-:W-:Y:S02]  /*f2a0*/  IMAD.MOV.U32 R17, RZ, RZ, R8 ;  /* 0x000000ffff117224 */ /* 0x000fe400078e0008 */
[----:B------:R-:W-:Y:S02]  /*f2b0*/  IMAD.MOV.U32 R34, RZ, RZ, R20 ;  /* 0x000000ffff227224 */ /* 0x000fe400078e0014 */
[----:B------:R-:W-:-:S07]  /*f2c0*/  IMAD.MOV.U32 R8, RZ, RZ, R29 ;  /* 0x000000ffff087224 */ /* 0x000fce00078e001d */
.L_x_37082:
[----:B------:R-:W-:Y:S05]  /*f2d0*/  BSYNC.RECONVERGENT B1 ;  /* 0x0000000000017941 */ /* 0x000fea0003800200 */
.L_x_37080:
        /* <DEDUP_REMOVED lines=9> */
.L_x_37083:
[----:B------:R-:W-:Y:S01]  /*f370*/  IMAD.MOV.U32 R7, RZ, RZ, R6 ;  /* 0x000000ffff077224 */ /* 0x000fe200078e0006 */
[----:B------:R-:W-:Y:S01]  /*f380*/  MOV R37, R36 ;  /* 0x0000002400257202 */ /* 0x000fe20000000f00 */
[----:B------:R-:W-:Y:S02]  /*f390*/  IMAD.MOV.U32 R13, RZ, RZ, R12 ;  /* 0x000000ffff0d7224 */ /* 0x000fe400078e000c */
[----:B------:R-:W-:Y:S02]  /*f3a0*/  IMAD.MOV.U32 R6, RZ, RZ, R17 ;  /* 0x000000ffff067224 */ /* 0x000fe400078e0011 */
[----:B------:R-:W-:-:S07]  /*f3b0*/  IMAD.MOV.U32 R36, RZ, RZ, R15 ;  /* 0x000000ffff247224 */ /* 0x000fce00078e000f */
.L_x_36917:
[----:B------:R-:W-:Y:S05]  /*f3c0*/  BSYNC.RECONVERGENT B0 ;  /* 0x0000000000007941 */ /* 0x000fea0003800200 */
.L_x_36916:
        /* <DEDUP_REMOVED lines=46> */
.L_x_37087:
[----:B------:R-:W-:Y:S01]  /*f6b0*/  MOV R21, R3 ;  /* 0x0000000300157202 */ /* 0x000fe20000000f00 */
[----:B------:R-:W-:Y:S02]  /*f6c0*/  IMAD.MOV.U32 R13, RZ, RZ, R5 ;  /* 0x000000ffff0d7224 */ /* 0x000fe400078e0005 */
[----:B------:R-:W-:Y:S02]  /*f6d0*/  IMAD.MOV.U32 R3, RZ, RZ, R2 ;  /* 0x000000ffff037224 */ /* 0x000fe400078e0002 */
[----:B------:R-:W-:-:S07]  /*f6e0*/  IMAD.MOV.U32 R5, RZ, RZ, R4 ;  /* 0x000000ffff057224 */ /* 0x000fce00078e0004 */
.L_x_37088:
[----:B------:R-:W-:Y:S05]  /*f6f0*/  BSYNC.RECONVERGENT B1 ;  /* 0x0000000000017941 */ /* 0x000fea0003800200 */
.L_x_37086:
        /* <DEDUP_REMOVED lines=9> */
.L_x_37090:
[----:B------:R-:W-:Y:S01]  /*f790*/  IMAD.MOV.U32 R25, RZ, RZ, R21 ;  /* 0x000000ffff197224 */ /* 0x000fe200078e0015 */
[----:B------:R-:W-:Y:S01]  /*f7a0*/  MOV R21, R33 ;  /* 0x0000002100157202 */ /* 0x000fe20000000f00 */
[----:B------:R-:W-:Y:S02]  /*f7b0*/  IMAD.MOV.U32 R23, RZ, RZ, R13 ;  /* 0x000000ffff177224 */ /* 0x000fe400078e000d */
[----:B------:R-:W-:-:S07]  /*f7c0*/  IMAD.MOV.U32 R13, RZ, RZ, R11 ;  /* 0x000000ffff0d7224 */ /* 0x000fce00078e000b */
.L_x_37091:
[----:B------:R-:W-:Y:S05]  /*f7d0*/  BSYNC.RECONVERGENT B1 ;  /* 0x0000000000017941 */ /* 0x000fea0003800200 */
.L_x_37089:
        /* <DEDUP_REMOVED lines=9> */
.L_x_37093:
[----:B------:R-:W-:Y:S02]  /*f870*/  IMAD.MOV.U32 R4, RZ, RZ, R25 ;  /* 0x000000ffff047224 */ /* 0x000fe400078e0019 */
[----:B------:R-:W-:Y:S02]  /*f880*/  IMAD.MOV.U32 R2, RZ, RZ, R23 ;  /* 0x000000ffff027224 */ /* 0x000fe400078e0017 */
[----:B------:R-:W-:Y:S02]  /*f890*/  IMAD.MOV.U32 R25, RZ, RZ, R32 ;  /* 0x000000ffff197224 */ /* 0x000fe400078e0020 */
[----:B------:R-:W-:-:S07]  /*f8a0*/  IMAD.MOV.U32 R23, RZ, RZ, R10 ;  /* 0x000000ffff177224 */ /* 0x000fce00078e000a */
.L_x_37094:
[----:B------:R-:W-:Y:S05]  /*f8b0*/  BSYNC.RECONVERGENT B1 ;  /* 0x0000000000017941 */ /* 0x000fea0003800200 */
.L_x_37092:
        /* <DEDUP_REMOVED lines=9> */
.L_x_37096:
[----:B------:R-:W-:Y:S02]  /*f950*/  IMAD.MOV.U32 R29, RZ, RZ, R4 ;  /* 0x000000ffff1d7224 */ /* 0x000fe400078e0004 */
[----:B------:R-:W-:Y:S02]  /*f960*/  IMAD.MOV.U32 R11, RZ, RZ, R2 ;  /* 0x000000ffff0b7224 */ /* 0x000fe400078e0002 */
[----:B------:R-:W-:Y:S02]  /*f970*/  IMAD.MOV.U32 R4, RZ, RZ, R35 ;  /* 0x000000ffff047224 */ /* 0x000fe400078e0023 */
[----:B------:R-:W-:-:S07]  /*f980*/  IMAD.MOV.U32 R2, RZ, RZ, R9 ;  /* 0x000000ffff027224 */ /* 0x000fce00078e0009 */
.L_x_37097:
[----:B------:R-:W-:Y:S05]  /*f990*/  BSYNC.RECONVERGENT B1 ;  /* 0x0000000000017941 */ /* 0x000fea0003800200 */
.L_x_37095:
        /* <DEDUP_REMOVED lines=9> */
.L_x_37099:
[----:B------:R-:W-:Y:S01]  /*fa30*/  MOV R32, R29 ;  /* 0x0000001d00207202 */ /* 0x000fe20000000f00 */
[----:B------:R-:W-:Y:S02]  /*fa40*/  IMAD.MOV.U32 R10, RZ, RZ, R11 ;  /* 0x000000ffff0a7224 */ /* 0x000fe400078e000b */
[----:B------:R-:W-:Y:S02]  /*fa50*/  IMAD.MOV.U32 R29, RZ, RZ, R34 ;  /* 0x000000ffff1d7224 */ /* 0x000fe400078e0022 */
[----:B------:R-:W-:-:S07]  /*fa60*/  IMAD.MOV.U32 R11, RZ, RZ, R8 ;  /* 0x000000ffff0b7224 */ /* 0x000fce00078e0008 */
.L_x_37100:
[----:B------:R-:W-:Y:S05]  /*fa70*/  BSYNC.RECONVERGENT B1 ;  /* 0x0000000000017941 */ /* 0x000fea0003800200 */
.L_x_37098:
        /* <DEDUP_REMOVED lines=9> */
.L_x_37102:
[----:B------:R-:W-:Y:S01]  /*fb10*/  IMAD.MOV.U32 R31, RZ, RZ, R32 ;  /* 0x000000ffff1f7224 */ /* 0x000fe200078e0020 */
[----:B------:R-:W-:Y:S01]  /*fb20*/  MOV R32, R37 ;  /* 0x0000002500207202 */ /* 0x000fe20000000f00 */
[----:B------:R-:W-:Y:S02]  /*fb30*/  IMAD.MOV.U32 R9, RZ, RZ, R10 ;  /* 0x000000ffff097224 */ /* 0x000fe400078e000a */
[----:B------:R-:W-:-:S07]  /*fb40*/  IMAD.MOV.U32 R10, RZ, RZ, R7 ;  /* 0x000000ffff0a7224 */ /* 0x000fce00078e0007 */
.L_x_37103:
[----:B------:R-:W-:Y:S05]  /*fb50*/  BSYNC.RECONVERGENT B1 ;  /* 0x0000000000017941 */ /* 0x000fea0003800200 */
.L_x_37101:
        /* <DEDUP_REMOVED lines=9> */
.L_x_37105:
[----:B------:R-:W-:Y:S02]  /*fbf0*/  IMAD.MOV.U32 R8, RZ, RZ, R31 ;  /* 0x000000ffff087224 */ /* 0x000fe400078e001f */
[----:B------:R-:W-:Y:S02]  /*fc00*/  IMAD.MOV.U32 R7, RZ, RZ, R9 ;  /* 0x000000ffff077224 */ /* 0x000fe400078e0009 */
[----:B------:R-:W-:Y:S02]  /*fc10*/  IMAD.MOV.U32 R31, RZ, RZ, R36 ;  /* 0x000000ffff1f7224 */ /* 0x000fe400078e0024 */
[----:B------:R-:W-:-:S07]  /*fc20*/  IMAD.MOV.U32 R9, RZ, RZ, R6 ;  /* 0x000000ffff097224 */ /* 0x000fce00078e0006 */
.L_x_37106:
[----:B------:R-:W-:Y:S05]  /*fc30*/  BSYNC.RECONVERGENT B1 ;  /* 0x0000000000017941 */ /* 0x000fea0003800200 */
.L_x_37104:
        /* <DEDUP_REMOVED lines=16> */
.L_x_37108:
[----:B------:R-:W-:Y:S02]  /*fd40*/  IMAD.MOV.U32 R24, RZ, RZ, R3 ;  /* 0x000000ffff187224 */ /* 0x000fe400078e0003 */
[----:B------:R-:W-:Y:S02]  /*fd50*/  IMAD.MOV.U32 R6, RZ, RZ, R5 ;  /* 0x000000ffff067224 */ /* 0x000fe400078e0005 */
[----:B------:R-:W-:Y:S02]  /*fd60*/  IMAD.MOV.U32 R3, RZ, RZ, R21 ;  /* 0x000000ffff037224 */ /* 0x000fe400078e0015 */
[----:B------:R-:W-:-:S07]  /*fd70*/  IMAD.MOV.U32 R5, RZ, RZ, R13 ;  /* 0x000000ffff057224 */ /* 0x000fce00078e000d */
.L_x_37109:
[----:B------:R-:W-:Y:S05]  /*fd80*/  BSYNC.RECONVERGENT B1 ;  /* 0x0000000000017941 */ /* 0x000fea0003800200 */
.L_x_37107:
        /* <DEDUP_REMOVED lines=9> */
.L_x_37111:
[----:B------:R-:W-:Y:S02]  /*fe20*/  IMAD.MOV.U32 R19, RZ, RZ, R24 ;  /* 0x000000ffff137224 */ /* 0x000fe400078e0018 */
[----:B------:R-:W-:Y:S02]  /*fe30*/  IMAD.MOV.U32 R13, RZ, RZ, R6 ;  /* 0x000000ffff0d7224 */ /* 0x000fe400078e0006 */
[----:B------:R-:W-:Y:S02]  /*fe40*/  IMAD.MOV.U32 R24, RZ, RZ, R25 ;  /* 0x000000ffff187224 */ /* 0x000fe400078e0019 */
[----:B------:R-:W-:-:S07]  /*fe50*/  IMAD.MOV.U32 R6, RZ, RZ, R23 ;  /* 0x000000ffff067224 */ /* 0x000fce00078e0017 */
.L_x_37112:
[----:B------:R-:W-:Y:S05]  /*fe60*/  BSYNC.RECONVERGENT B1 ;  /* 0x0000000000017941 */ /* 0x000fea0003800200 */
.L_x_37110:
        /* <DEDUP_REMOVED lines=9> */
.L_x_37114:
[----:B------:R-:W-:Y:S01]  /*ff00*/  MOV R36, R19 ;  /* 0x0000001300247202 */ /* 0x000fe20000000f00 */
[----:B------:R-:W-:Y:S02]  /*ff10*/  IMAD.MOV.U32 R34, RZ, RZ, R13 ;  /* 0x000000ffff227224 */ /* 0x000fe400078e000d */
[----:B------:R-:W-:Y:S02]  /*ff20*/  IMAD.MOV.U32 R19, RZ, RZ, R4 ;  /* 0x000000ffff137224 */ /* 0x000fe400078e0004 */
[----:B------:R-:W-:-:S07]  /*ff30*/  IMAD.MOV.U32 R13, RZ, RZ, R2 ;  /* 0x000000ffff0d7224 */ /* 0x000fce00078e0002 */
.L_x_37115:
[----:B------:R-:W-:Y:S05]  /*ff40*/  BSYNC.RECONVERGENT B1 ;  /* 0x0000000000017941 */ /* 0x000fea0003800200 */
.L_x_37113:
        /* <DEDUP_REMOVED lines=9> */
.L_x_37117:
[----:B------:R-:W-:Y:S01]  /*ffe0*/  IMAD.MOV.U32 R23, RZ, RZ, R36 ;  /* 0x000000ffff177224 */ /* 0x000fe200078e0024 */
[----:B------:R-:W-:Y:S01]  /*fff0*/  MOV R36, R29 ;  /* 0x0000001d00247202 */ /* 0x000fe20000000f00 */
[----:B------:R-:W-:Y:S02]  /*10000*/  IMAD.MOV.U32 R21, RZ, RZ, R34 ;  /* 0x000000ffff157224 */ /* 0x000fe400078e0022 */
[----:B------:R-:W-:-:S07]  /*10010*/  IMAD.MOV.U32 R34, RZ, RZ, R11 ;  /* 0x000000ffff227224 */ /* 0x000fce00078e000b */
.L_x_37118:
[----:B------:R-:W-:Y:S05]  /*10020*/  BSYNC.RECONVERGENT B1 ;  /* 0x0000000000017941 */ /* 0x000fea0003800200 */
.L_x_37116:
        /* <DEDUP_REMOVED lines=9> */
.L_x_37120:
[----:B------:R-:W-:Y:S02]  /*100c0*/  IMAD.MOV.U32 R4, RZ, RZ, R23 ;  /* 0x000000ffff047224 */ /* 0x000fe400078e0017 */
[----:B------:R-:W-:Y:S02]  /*100d0*/  IMAD.MOV.U32 R2, RZ, RZ, R21 ;  /* 0x000000ffff027224 */ /* 0x000fe400078e0015 */
[----:B------:R-:W-:Y:S02]  /*100e0*/  IMAD.MOV.U32 R23, RZ, RZ, R32 ;  /* 0x000000ffff177224 */ /* 0x000fe400078e0020 */
[----:B------:R-:W-:-:S07]  /*100f0*/  IMAD.MOV.U32 R21, RZ, RZ, R10 ;  /* 0x000000ffff157224 */ /* 0x000fce00078e000a */
.L_x_37121:
[----:B------:R-:W-:Y:S05]  /*10100*/  BSYNC.RECONVERGENT B1 ;  /* 0x0000000000017941 */ /* 0x000fea0003800200 */
.L_x_37119:
        /* <DEDUP_REMOVED lines=9> */
.L_x_37123:
[----:B------:R-:W-:Y:S02]  /*101a0*/  IMAD.MOV.U32 R11, RZ, RZ, R4 ;  /* 0x000000ffff0b7224 */ /* 0x000fe400078e0004 */
[----:B------:R-:W-:Y:S02]  /*101b0*/  IMAD.MOV.U32 R10, RZ, RZ, R2 ;  /* 0x000000ffff0a7224 */ /* 0x000fe400078e0002 */
[----:B------:R-:W-:Y:S02]  /*101c0*/  IMAD.MOV.U32 R4, RZ, RZ, R31 ;  /* 0x000000ffff047224 */ /* 0x000fe400078e001f */
[----:B------:R-:W-:-:S07]  /*101d0*/  IMAD.MOV.U32 R2, RZ, RZ, R9 ;  /* 0x000000ffff027224 */ /* 0x000fce00078e0009 */
.L_x_37124:
[----:B------:R-:W-:Y:S05]  /*101e0*/  BSYNC.RECONVERGENT B1 ;  /* 0x0000000000017941 */ /* 0x000fea0003800200 */
.L_x_37122:
        /* <DEDUP_REMOVED lines=9> */
.L_x_37126:
[----:B------:R-:W-:Y:S01]  /*10280*/  MOV R25, R11 ;  /* 0x0000000b00197202 */ /* 0x000fe20000000f00 */
[----:B------:R-:W-:Y:S02]  /*10290*/  IMAD.MOV.U32 R9, RZ, RZ, R10 ;  /* 0x000000ffff097224 */ /* 0x000fe400078e000a */
[----:B------:R-:W-:Y:S02]  /*102a0*/  IMAD.MOV.U32 R11, RZ, RZ, R8 ;  /* 0x000000ffff0b7224 */ /* 0x000fe400078e0008 */
[----:B------:R-:W-:-:S07]  /*102b0*/  IMAD.MOV.U32 R10, RZ, RZ, R7 ;  /* 0x000000ffff0a7224 */ /* 0x000fce00078e0007 */
.L_x_37127:
[----:B------:R-:W-:Y:S05]  /*102c0*/  BSYNC.RECONVERGENT B1 ;  /* 0x0000000000017941 */ /* 0x000fea0003800200 */
.L_x_37125:
        /* <DEDUP_REMOVED lines=16> */
.L_x_37129:
[----:B------:R-:W-:Y:S01]  /*103d0*/  MOV R22, R3 ;  /* 0x0000000300167202 */ /* 0x000fe20000000f00 */
[----:B------:R-:W-:Y:S02]  /*103e0*/  IMAD.MOV.U32 R8, RZ, RZ, R5 ;  /* 0x000000ffff087224 */ /* 0x000fe400078e0005 */
[----:B------:R-:W-:Y:S02]  /*103f0*/  IMAD.MOV.U32 R3, RZ, RZ, R24 ;  /* 0x000000ffff037224 */ /* 0x000fe400078e0018 */
[----:B------:R-:W-:-:S07]  /*10400*/  IMAD.MOV.U32 R5, RZ, RZ, R6 ;  /* 0x000000ffff057224 */ /* 0x000fce00078e0006 */
.L_x_37130:
[----:B------:R-:W-:Y:S05]  /*10410*/  BSYNC.RECONVERGENT B1 ;  /* 0x0000000000017941 */ /* 0x000fea0003800200 */
.L_x_37128:
        /* <DEDUP_REMOVED lines=9> */
.L_x_37132:
[----:B------:R-:W-:Y:S01]  /*104b0*/  IMAD.MOV.U32 R17, RZ, RZ, R22 ;  /* 0x000000ffff117224 */ /* 0x000fe200078e0016 */
[----:B------:R-:W-:Y:S01]  /*104c0*/  MOV R22, R19 ;  /* 0x0000001300167202 */ /* 0x000fe20000000f00 */
[----:B------:R-:W-:Y:S02]  /*104d0*/  IMAD.MOV.U32 R7, RZ, RZ, R8 ;  /* 0x000000ffff077224 */ /* 0x000fe400078e0008 */
[----:B------:R-:W-:-:S07]  /*104e0*/  IMAD.MOV.U32 R8, RZ, RZ, R13 ;  /* 0x000000ffff087224 */ /* 0x000fce00078e000d */
.L_x_37133:
[----:B------:R-:W-:Y:S05]  /*104f0*/  BSYNC.RECONVERGENT B1 ;  /* 0x0000000000017941 */ /* 0x000fea0003800200 */
.L_x_37131:
        /* <DEDUP_REMOVED lines=9> */
.L_x_37135:
[----:B------:R-:W-:Y:S02]  /*10590*/  IMAD.MOV.U32 R24, RZ, RZ, R17 ;  /* 0x000000ffff187224 */ /* 0x000fe400078e0011 */
[----:B------:R-:W-:Y:S02]  /*105a0*/  IMAD.MOV.U32 R6, RZ, RZ, R7 ;  /* 0x000000ffff067224 */ /* 0x000fe400078e0007 */
[----:B------:R-:W-:Y:S02]  /*105b0*/  IMAD.MOV.U32 R17, RZ, RZ, R36 ;  /* 0x000000ffff117224 */ /* 0x000fe400078e0024 */
[----:B------:R-:W-:-:S07]  /*105c0*/  IMAD.MOV.U32 R7, RZ, RZ, R34 ;  /* 0x000000ffff077224 */ /* 0x000fce00078e0022 */
.L_x_37136:
[----:B------:R-:W-:Y:S05]  /*105d0*/  BSYNC.RECONVERGENT B1 ;  /* 0x0000000000017941 */ /* 0x000fea0003800200 */
.L_x_37134:
        /* <DEDUP_REMOVED lines=9> */
.L_x_37138:
[----:B------:R-:W-:Y:S02]  /*10670*/  IMAD.MOV.U32 R19, RZ, RZ, R24 ;  /* 0x000000ffff137224 */ /* 0x000fe400078e0018 */
[----:B------:R-:W-:Y:S02]  /*10680*/  IMAD.MOV.U32 R13, RZ, RZ, R6 ;  /* 0x000000ffff0d7224 */ /* 0x000fe400078e0006 */
[----:B------:R-:W-:Y:S02]  /*10690*/  IMAD.MOV.U32 R24, RZ, RZ, R23 ;  /* 0x000000ffff187224 */ /* 0x000fe400078e0017 */
[----:B------:R-:W-:-:S07]  /*106a0*/  IMAD.MOV.U32 R6, RZ, RZ, R21 ;  /* 0x000000ffff067224 */ /* 0x000fce00078e0015 */
.L_x_37139:
[----:B------:R-:W-:Y:S05]  /*106b0*/  BSYNC.RECONVERGENT B1 ;  /* 0x0000000000017941 */ /* 0x000fea0003800200 */
.L_x_37137:
        /* <DEDUP_REMOVED lines=9> */
.L_x_37141:
[----:B------:R-:W-:Y:S01]  /*10750*/  MOV R32, R19 ;  /* 0x0000001300207202 */ /* 0x000fe20000000f00 */
[----:B------:R-:W-:Y:S02]  /*10760*/  IMAD.MOV.U32 R21, RZ, RZ, R13 ;  /* 0x000000ffff157224 */ /* 0x000fe400078e000d */
[----:B------:R-:W-:Y:S02]  /*10770*/  IMAD.MOV.U32 R19, RZ, RZ, R4 ;  /* 0x000000ffff137224 */ /* 0x000fe400078e0004 */
[----:B------:R-:W-:-:S07]  /*10780*/  IMAD.MOV.U32 R13, RZ, RZ, R2 ;  /* 0x000000ffff0d7224 */ /* 0x000fce00078e0002 */
.L_x_37142:
[----:B------:R-:W-:Y:S05]  /*10790*/  BSYNC.RECONVERGENT B1 ;  /* 0x0000000000017941 */ /* 0x000fea0003800200 */
.L_x_37140:
        /* <DEDUP_REMOVED lines=9> */
.L_x_37144:
[----:B------:R-:W-:Y:S01]  /*10830*/  IMAD.MOV.U32 R4, RZ, RZ, R32 ;  /* 0x000000ffff047224 */ /* 0x000fe200078e0020 */
[----:B------:R-:W-:Y:S01]  /*10840*/  MOV R32, R11 ;  /* 0x0000000b00207202 */ /* 0x000fe20000000f00 */
[----:B------:R-:W-:Y:S02]  /*10850*/  IMAD.MOV.U32 R2, RZ, RZ, R21 ;  /* 0x000000ffff027224 */ /* 0x000fe400078e0015 */
[----:B------:R-:W-:-:S07]  /*10860*/  IMAD.MOV.U32 R21, RZ, RZ, R10 ;  /* 0x000000ffff157224 */ /* 0x000fce00078e000a */
.L_x_37145:
[----:B------:R-:W-:Y:S05]  /*10870*/  BSYNC.RECONVERGENT B1 ;  /* 0x0000000000017941 */ /* 0x000fea0003800200 */
.L_x_37143:
        /* <DEDUP_REMOVED lines=9> */
.L_x_37147:
[----:B------:R-:W-:Y:S02]  /*10910*/  IMAD.MOV.U32 R11, RZ, RZ, R4 ;  /* 0x000000ffff0b7224 */ /* 0x000fe400078e0004 */
[----:B------:R-:W-:Y:S02]  /*10920*/  IMAD.MOV.U32 R10, RZ, RZ, R2 ;  /* 0x000000ffff0a7224 */ /* 0x000fe400078e0002 */
[----:B------:R-:W-:Y:S02]  /*10930*/  IMAD.MOV.U32 R4, RZ, RZ, R25 ;  /* 0x000000ffff047224 */ /* 0x000fe400078e0019 */
[----:B------:R-:W-:-:S07]  /*10940*/  IMAD.MOV.U32 R2, RZ, RZ, R9 ;  /* 0x000000ffff027224 */ /* 0x000fce00078e0009 */
.L_x_37148:
[----:B------:R-:W-:Y:S05]  /*10950*/  BSYNC.RECONVERGENT B1 ;  /* 0x0000000000017941 */ /* 0x000fea0003800200 */
.L_x_37146:
        /* <DEDUP_REMOVED lines=16> */
.L_x_37150:
[----:B------:R-:W-:Y:S02]  /*10a60*/  IMAD.MOV.U32 R34, RZ, RZ, R3 ;  /* 0x000000ffff227224 */ /* 0x000fe400078e0003 */
[----:B------:R-:W-:Y:S02]  /*10a70*/  IMAD.MOV.U32 R20, RZ, RZ, R5 ;  /* 0x000000ffff147224 */ /* 0x000fe400078e0005 */
[----:B------:R-:W-:Y:S02]  /*10a80*/  IMAD.MOV.U32 R3, RZ, RZ, R22 ;  /* 0x000000ffff037224 */ /* 0x000fe400078e0016 */
[----:B------:R-:W-:-:S07]  /*10a90*/  IMAD.MOV.U32 R5, RZ, RZ, R8 ;  /* 0x000000ffff057224 */ /* 0x000fce00078e0008 */
.L_x_37151:
[----:B------:R-:W-:Y:S05]  /*10aa0*/  BSYNC.RECONVERGENT B1 ;  /* 0x0000000000017941 */ /* 0x000fea0003800200 */
.L_x_37149:
        /* <DEDUP_REMOVED lines=9> */
.L_x_37153:
[----:B------:R-:W-:Y:S02]  /*10b40*/  IMAD.MOV.U32 R15, RZ, RZ, R34 ;  /* 0x000000ffff0f7224 */ /* 0x000fe400078e0022 */
[----:B------:R-:W-:Y:S02]  /*10b50*/  IMAD.MOV.U32 R9, RZ, RZ, R20 ;  /* 0x000000ffff097224 */ /* 0x000fe400078e0014 */
[----:B------:R-:W-:Y:S02]  /*10b60*/  IMAD.MOV.U32 R34, RZ, RZ, R17 ;  /* 0x000000ffff227224 */ /* 0x000fe400078e0011 */
[----:B------:R-:W-:-:S07]  /*10b70*/  IMAD.MOV.U32 R20, RZ, RZ, R7 ;  /* 0x000000ffff147224 */ /* 0x000fce00078e0007 */
.L_x_37154:
[----:B------:R-:W-:Y:S05]  /*10b80*/  BSYNC.RECONVERGENT B1 ;  /* 0x0000000000017941 */ /* 0x000fea0003800200 */
.L_x_37152:
        /* <DEDUP_REMOVED lines=9> */
.L_x_37156:
[----:B------:R-:W-:Y:S01]  /*10c20*/  MOV R22, R15 ;  /* 0x0000000f00167202 */ /* 0x000fe20000000f00 */
[----:B------:R-:W-:Y:S02]  /*10c30*/  IMAD.MOV.U32 R8, RZ, RZ, R9 ;  /* 0x000000ffff087224 */ /* 0x000fe400078e0009 */
[----:B------:R-:W-:Y:S02]  /*10c40*/  IMAD.MOV.U32 R15, RZ, RZ, R24 ;  /* 0x000000ffff0f7224 */ /* 0x000fe400078e0018 */
[----:B------:R-:W-:-:S07]  /*10c50*/  IMAD.MOV.U32 R9, RZ, RZ, R6 ;  /* 0x000000ffff097224 */ /* 0x000fce00078e0006 */
.L_x_37157:
[----:B------:R-:W-:Y:S05]  /*10c60*/  BSYNC.RECONVERGENT B1 ;  /* 0x0000000000017941 */ /* 0x000fea0003800200 */
.L_x_37155:
        /* <DEDUP_REMOVED lines=9> */
.L_x_37159:
[----:B------:R-:W-:Y:S01]  /*10d00*/  IMAD.MOV.U32 R7, RZ, RZ, R22 ;  /* 0x000000ffff077224 */ /* 0x000fe200078e0016 */
[----:B------:R-:W-:Y:S01]  /*10d10*/  MOV R22, R19 ;  /* 0x0000001300167202 */ /* 0x000fe20000000f00 */
[----:B------:R-:W-:Y:S02]  /*10d20*/  IMAD.MOV.U32 R6, RZ, RZ, R8 ;  /* 0x000000ffff067224 */ /* 0x000fe400078e0008 */
[----:B------:R-:W-:-:S07]  /*10d30*/  IMAD.MOV.U32 R8, RZ, RZ, R13 ;  /* 0x000000ffff087224 */ /* 0x000fce00078e000d */
.L_x_37160:
[----:B------:R-:W-:Y:S05]  /*10d40*/  BSYNC.RECONVERGENT B1 ;  /* 0x0000000000017941 */ /* 0x000fea0003800200 */
.L_x_37158:
        /* <DEDUP_REMOVED lines=9> */
.L_x_37162:
[----:B------:R-:W-:Y:S02]  /*10de0*/  IMAD.MOV.U32 R17, RZ, RZ, R7 ;  /* 0x000000ffff117224 */ /* 0x000fe400078e0007 */
[----:B------:R-:W-:Y:S02]  /*10df0*/  IMAD.MOV.U32 R13, RZ, RZ, R6 ;  /* 0x000000ffff0d7224 */ /* 0x000fe400078e0006 */
[----:B------:R-:W-:Y:S02]  /*10e00*/  IMAD.MOV.U32 R7, RZ, RZ, R32 ;  /* 0x000000ffff077224 */ /* 0x000fe400078e0020 */
[----:B------:R-:W-:-:S07]  /*10e10*/  IMAD.MOV.U32 R6, RZ, RZ, R21 ;  /* 0x000000ffff067224 */ /* 0x000fce00078e0015 */
.L_x_37163:
[----:B------:R-:W-:Y:S05]  /*10e20*/  BSYNC.RECONVERGENT B1 ;  /* 0x0000000000017941 */ /* 0x000fea0003800200 */
.L_x_37161:
        /* <DEDUP_REMOVED lines=9> */
.L_x_37165:
[----:B------:R-:W-:Y:S02]  /*10ec0*/  IMAD.MOV.U32 R24, RZ, RZ, R17 ;  /* 0x000000ffff187224 */ /* 0x000fe400078e0011 */
[----:B------:R-:W-:Y:S02]  /*10ed0*/  IMAD.MOV.U32 R19, RZ, RZ, R13 ;  /* 0x000000ffff137224 */ /* 0x000fe400078e000d */
[----:B------:R-:W-:Y:S02]  /*10ee0*/  IMAD.MOV.U32 R17, RZ, RZ, R4 ;  /* 0x000000ffff117224 */ /* 0x000fe400078e0004 */
[----:B------:R-:W-:-:S07]  /*10ef0*/  IMAD.MOV.U32 R13, RZ, RZ, R2 ;  /* 0x000000ffff0d7224 */ /* 0x000fce00078e0002 */
.L_x_37166:
[----:B------:R-:W-:Y:S05]  /*10f00*/  BSYNC.RECONVERGENT B1 ;  /* 0x0000000000017941 */ /* 0x000fea0003800200 */
.L_x_37164:
        /* <DEDUP_REMOVED lines=9> */
.L_x_37168:
[----:B------:R-:W-:Y:S01]  /*10fa0*/  MOV R4, R24 ;  /* 0x0000001800047202 */ /* 0x000fe20000000f00 */
[----:B------:R-:W-:Y:S02]  /*10fb0*/  IMAD.MOV.U32 R2, RZ, RZ, R19 ;  /* 0x000000ffff027224 */ /* 0x000fe400078e0013 */
[----:B------:R-:W-:Y:S02]  /*10fc0*/  IMAD.MOV.U32 R24, RZ, RZ, R11 ;  /* 0x000000ffff187224 */ /* 0x000fe400078e000b */
[----:B------:R-:W-:-:S07]  /*10fd0*/  IMAD.MOV.U32 R19, RZ, RZ, R10 ;  /* 0x000000ffff137224 */ /* 0x000fce00078e000a */
.L_x_37169:
[----:B------:R-:W-:Y:S05]  /*10fe0*/  BSYNC.RECONVERGENT B1 ;  /* 0x0000000000017941 */ /* 0x000fea0003800200 */
.L_x_37167:
        /* <DEDUP_REMOVED lines=16> */
.L_x_37171:
[----:B------:R-:W-:Y:S01]  /*110f0*/  MOV R10, R3 ;  /* 0x00000003000a7202 */ /* 0x000fe20000000f00 */
[----:B------:R-:W-:Y:S02]  /*11100*/  IMAD.MOV.U32 R18, RZ, RZ, R5 ;  /* 0x000000ffff127224 */ /* 0x000fe400078e0005 */
[----:B------:R-:W-:Y:S02]  /*11110*/  IMAD.MOV.U32 R3, RZ, RZ, R34 ;  /* 0x000000ffff037224 */ /* 0x000fe400078e0022 */
[----:B------:R-:W-:-:S07]  /*11120*/  IMAD.MOV.U32 R5, RZ, RZ, R20 ;  /* 0x000000ffff057224 */ /* 0x000fce00078e0014 */
.L_x_37172:
[----:B------:R-:W-:Y:S05]  /*11130*/  BSYNC.RECONVERGENT B1 ;  /* 0x0000000000017941 */ /* 0x000fea0003800200 */
.L_x_37170:
        /* <DEDUP_REMOVED lines=9> */
.L_x_37174:
[----:B------:R-:W-:Y:S01]  /*111d0*/  IMAD.MOV.U32 R11, RZ, RZ, R10 ;  /* 0x000000ffff0b7224 */ /* 0x000fe200078e000a */
[----:B------:R-:W-:Y:S01]  /*111e0*/  MOV R10, R15 ;  /* 0x0000000f000a7202 */ /* 0x000fe20000000f00 */
[----:B------:R-:W-:Y:S02]  /*111f0*/  IMAD.MOV.U32 R21, RZ, RZ, R18 ;  /* 0x000000ffff157224 */ /* 0x000fe400078e0012 */
[----:B------:R-:W-:-:S07]  /*11200*/  IMAD.MOV.U32 R18, RZ, RZ, R9 ;  /* 0x000000ffff127224 */ /* 0x000fce00078e0009 */
.L_x_37175:
[----:B------:R-:W-:Y:S05]  /*11210*/  BSYNC.RECONVERGENT B1 ;  /* 0x0000000000017941 */ /* 0x000fea0003800200 */
.L_x_37173:
        /* <DEDUP_REMOVED lines=9> */
.L_x_37177:
[----:B------:R-:W-:Y:S02]  /*112b0*/  IMAD.MOV.U32 R20, RZ, RZ, R11 ;  /* 0x000000ffff147224 */ /* 0x000fe400078e000b */
[----:B------:R-:W-:Y:S02]  /*112c0*/  IMAD.MOV.U32 R9, RZ, RZ, R21 ;  /* 0x000000ffff097224 */ /* 0x000fe400078e0015 */
[----:B------:R-:W-:Y:S02]  /*112d0*/  IMAD.MOV.U32 R11, RZ, RZ, R22 ;  /* 0x000000ffff0b7224 */ /* 0x000fe400078e0016 */
[----:B------:R-:W-:-:S07]  /*112e0*/  IMAD.MOV.U32 R21, RZ, RZ, R8 ;  /* 0x000000ffff157224 */ /* 0x000fce00078e0008 */
.L_x_37178:
[----:B------:R-:W-:Y:S05]  /*112f0*/  BSYNC.RECONVERGENT B1 ;  /* 0x0000000000017941 */ /* 0x000fea0003800200 */
.L_x_37176:
        /* <DEDUP_REMOVED lines=9> */
.L_x_37180:
[----:B------:R-:W-:Y:S02]  /*11390*/  IMAD.MOV.U32 R8, RZ, RZ, R20 ;  /* 0x000000ffff087224 */ /* 0x000fe400078e0014 */
[----:B------:R-:W-:Y:S02]  /*113a0*/  IMAD.MOV.U32 R22, RZ, RZ, R9 ;  /* 0x000000ffff167224 */ /* 0x000fe400078e0009 */
[----:B------:R-:W-:Y:S02]  /*113b0*/  IMAD.MOV.U32 R20, RZ, RZ, R7 ;  /* 0x000000ffff147224 */ /* 0x000fe400078e0007 */
[----:B------:R-:W-:-:S07]  /*113c0*/  IMAD.MOV.U32 R9, RZ, RZ, R6 ;  /* 0x000000ffff097224 */ /* 0x000fce00078e0006 */
.L_x_37181:
[----:B------:R-:W-:Y:S05]  /*113d0*/  BSYNC.RECONVERGENT B1 ;  /* 0x0000000000017941 */ /* 0x000fea0003800200 */
.L_x_37179:
        /* <DEDUP_REMOVED lines=9> */
.L_x_37183:
[----:B------:R-:W-:Y:S01]  /*11470*/  MOV R7, R8 ;  /* 0x0000000800077202 */ /* 0x000fe20000000f00 */
[----:B------:R-:W-:Y:S02]  /*11480*/  IMAD.MOV.U32 R6, RZ, RZ, R22 ;  /* 0x000000ffff067224 */ /* 0x000fe400078e0016 */
[----:B------:R-:W-:Y:S02]  /*11490*/  IMAD.MOV.U32 R8, RZ, RZ, R17 ;  /* 0x000000ffff087224 */ /* 0x000fe400078e0011 */
[----:B------:R-:W-:-:S07]  /*114a0*/  IMAD.MOV.U32 R22, RZ, RZ, R13 ;  /* 0x000000ffff167224 */ /* 0x000fce00078e000d */
.L_x_37184:
[----:B------:R-:W-:Y:S05]  /*114b0*/  BSYNC.RECONVERGENT B1 ;  /* 0x0000000000017941 */ /* 0x000fea0003800200 */
.L_x_37182:
        /* <DEDUP_REMOVED lines=9> */
.L_x_37186:
[----:B------:R-:W-:Y:S01]  /*11550*/  IMAD.MOV.U32 R13, RZ, RZ, R7 ;  /* 0x000000ffff0d7224 */ /* 0x000fe200078e0007 */
[----:B------:R-:W-:Y:S01]  /*11560*/  MOV R7, R24 ;  /* 0x0000001800077202 */ /* 0x000fe20000000f00 */
[----:B------:R-:W-:Y:S02]  /*11570*/  IMAD.MOV.U32 R15, RZ, RZ, R6 ;  /* 0x000000ffff0f7224 */ /* 0x000fe400078e0006 */
[----:B------:R-:W-:-:S07]  /*11580*/  IMAD.MOV.U32 R6, RZ, RZ, R19 ;  /* 0x000000ffff067224 */ /* 0x000fce00078e0013 */
.L_x_37187:
[----:B------:R-:W-:Y:S05]  /*11590*/  BSYNC.RECONVERGENT B1 ;  /* 0x0000000000017941 */ /* 0x000fea0003800200 */
.L_x_37185:
        /* <DEDUP_REMOVED lines=9> */
.L_x_37189:
[----:B------:R-:W-:Y:S02]  /*11630*/  IMAD.MOV.U32 R17, RZ, RZ, R13 ;  /* 0x000000ffff117224 */ /* 0x000fe400078e000d */
[----:B------:R-:W-:Y:S02]  /*11640*/  IMAD.MOV.U32 R19, RZ, RZ, R15 ;  /* 0x000000ffff137224 */ /* 0x000fe400078e000f */
[----:B------:R-:W-:Y:S02]  /*11650*/  IMAD.MOV.U32 R13, RZ, RZ, R4 ;  /* 0x000000ffff0d7224 */ /* 0x000fe400078e0004 */
[----:B------:R-:W-:-:S07]  /*11660*/  IMAD.MOV.U32 R15, RZ, RZ, R2 ;  /* 0x000000ffff0f7224 */ /* 0x000fce00078e0002 */
.L_x_37190:
[----:B------:R-:W-:Y:S05]  /*11670*/  BSYNC.RECONVERGENT B1 ;  /* 0x0000000000017941 */ /* 0x000fea0003800200 */
.L_x_37188:
        /* <DEDUP_REMOVED lines=16> */
.L_x_37192:
[----:B------:R-:W-:Y:S02]  /*11780*/  IMAD.MOV.U32 R2, RZ, RZ, R3 ;  /* 0x000000ffff027224 */ /* 0x000fe400078e0003 */
[----:B------:R-:W-:Y:S02]  /*11790*/  IMAD.MOV.U32 R4, RZ, RZ, R5 ;  /* 0x000000ffff047224 */ /* 0x000fe400078e0005 */
[----:B------:R-:W-:Y:S02]  /*117a0*/  IMAD.MOV.U32 R3, RZ, RZ, R10 ;  /* 0x000000ffff037224 */ /* 0x000fe400078e000a */
[----:B------:R-:W-:-:S07]  /*117b0*/  IMAD.MOV.U32 R5, RZ, RZ, R18 ;  /* 0x000000ffff057224 */ /* 0x000fce00078e0012 */
.L_x_37193:
[----:B------:R-:W-:Y:S05]  /*117c0*/  BSYNC.RECONVERGENT B1 ;  /* 0x0000000000017941 */ /* 0x000fea0003800200 */
.L_x_37191:
        /* <DEDUP_REMOVED lines=9> */
.L_x_37195:
[----:B------:R-:W-:Y:S02]  /*11860*/  IMAD.MOV.U32 R23, RZ, RZ, R2 ;  /* 0x000000ffff177224 */ /* 0x000fe400078e0002 */
[----:B------:R-:W-:Y:S02]  /*11870*/  IMAD.MOV.U32 R10, RZ, RZ, R4 ;  /* 0x000000ffff0a7224 */ /* 0x000fe400078e0004 */
[----:B------:R-:W-:Y:S02]  /*11880*/  IMAD.MOV.U32 R2, RZ, RZ, R11 ;  /* 0x000000ffff027224 */ /* 0x000fe400078e000b */
[----:B------:R-:W-:-:S07]  /*11890*/  IMAD.MOV.U32 R4, RZ, RZ, R21 ;  /* 0x000000ffff047224 */ /* 0x000fce00078e0015 */
.L_x_37196:
[----:B------:R-:W-:Y:S05]  /*118a0*/  BSYNC.RECONVERGENT B1 ;  /* 0x0000000000017941 */ /* 0x000fea0003800200 */
.L_x_37194:
        /* <DEDUP_REMOVED lines=9> */
.L_x_37198:
[----:B------:R-:W-:Y:S01]  /*11940*/  MOV R11, R23 ;  /* 0x00000017000b7202 */ /* 0x000fe20000000f00 */
[----:B------:R-:W-:Y:S02]  /*11950*/  IMAD.MOV.U32 R21, RZ, RZ, R10 ;  /* 0x000000ffff157224 */ /* 0x000fe400078e000a */
[----:B------:R-:W-:Y:S02]  /*11960*/  IMAD.MOV.U32 R23, RZ, RZ, R20 ;  /* 0x000000ffff177224 */ /* 0x000fe400078e0014 */
[----:B------:R-:W-:-:S07]  /*11970*/  IMAD.MOV.U32 R10, RZ, RZ, R9 ;  /* 0x000000ffff0a7224 */ /* 0x000fce00078e0009 */
.L_x_37199:
[----:B------:R-:W-:Y:S05]  /*11980*/  BSYNC.RECONVERGENT B1 ;  /* 0x0000000000017941 */ /* 0x000fea0003800200 */
.L_x_37197:
        /* <DEDUP_REMOVED lines=9> */
.L_x_37201:
[----:B------:R-:W-:Y:S01]  /*11a20*/  IMAD.MOV.U32 R16, RZ, RZ, R11 ;  /* 0x000000ffff107224 */ /* 0x000fe200078e000b */
[----:B------:R-:W-:Y:S01]  /*11a30*/  MOV R11, R8 ;  /* 0x00000008000b7202 */ /* 0x000fe20000000f00 */
[----:B------:R-:W-:Y:S02]  /*11a40*/  IMAD.MOV.U32 R9, RZ, RZ, R21 ;  /* 0x000000ffff097224 */ /* 0x000fe400078e0015 */
[----:B------:R-:W-:-:S07]  /*11a50*/  IMAD.MOV.U32 R21, RZ, RZ, R22 ;  /* 0x000000ffff157224 */ /* 0x000fce00078e0016 */
.L_x_37202:
[----:B------:R-:W-:Y:S05]  /*11a60*/  BSYNC.RECONVERGENT B1 ;  /* 0x0000000000017941 */ /* 0x000fea0003800200 */
.L_x_37200:
        /* <DEDUP_REMOVED lines=9> */
.L_x_37204:
[----:B------:R-:W-:Y:S02]  /*11b00*/  IMAD.MOV.U32 R8, RZ, RZ, R16 ;  /* 0x000000ffff087224 */ /* 0x000fe400078e0010 */
[----:B------:R-:W-:Y:S02]  /*11b10*/  IMAD.MOV.U32 R18, RZ, RZ, R9 ;  /* 0x000000ffff127224 */ /* 0x000fe400078e0009 */
[----:B------:R-:W-:Y:S02]  /*11b20*/  IMAD.MOV.U32 R16, RZ, RZ, R7 ;  /* 0x000000ffff107224 */ /* 0x000fe400078e0007 */
[----:B------:R-:W-:-:S07]  /*11b30*/  IMAD.MOV.U32 R9, RZ, RZ, R6 ;  /* 0x000000ffff097224 */ /* 0x000fce00078e0006 */
.L_x_37205:
[----:B------:R-:W-:Y:S05]  /*11b40*/  BSYNC.RECONVERGENT B1 ;  /* 0x0000000000017941 */ /* 0x000fea0003800200 */
.L_x_37203:
        /* <DEDUP_REMOVED lines=9> */
.L_x_37207:
[----:B------:R-:W-:Y:S02]  /*11be0*/  IMAD.MOV.U32 R6, RZ, RZ, R8 ;  /* 0x000000ffff067224 */ /* 0x000fe400078e0008 */
[----:B------:R-:W-:Y:S02]  /*11bf0*/  IMAD.MOV.U32 R20, RZ, RZ, R18 ;  /* 0x000000ffff147224 */ /* 0x000fe400078e0012 */
[----:B------:R-:W-:Y:S02]  /*11c00*/  IMAD.MOV.U32 R8, RZ, RZ, R13 ;  /* 0x000000ffff087224 */ /* 0x000fe400078e000d */
[----:B------:R-:W-:-:S07]  /*11c10*/  IMAD.MOV.U32 R18, RZ, RZ, R15 ;  /* 0x000000ffff127224 */ /* 0x000fce00078e000f */
.L_x_37208:
[----:B------:R-:W-:Y:S05]  /*11c20*/  BSYNC.RECONVERGENT B1 ;  /* 0x0000000000017941 */ /* 0x000fea0003800200 */
.L_x_37206:
        /* <DEDUP_REMOVED lines=9> */
.L_x_37210:
[----:B------:R-:W-:Y:S01]  /*11cc0*/  MOV R7, R6 ;  /* 0x0000000600077202 */ /* 0x000fe20000000f00 */
[----:B------:R-:W-:Y:S02]  /*11cd0*/  IMAD.MOV.U32 R13, RZ, RZ, R20 ;  /* 0x000000ffff0d7224 */ /* 0x000fe400078e0014 */
[----:B------:R-:W-:Y:S02]  /*11ce0*/  IMAD.MOV.U32 R6, RZ, RZ, R17 ;  /* 0x000000ffff067224 */ /* 0x000fe400078e0011 */
[----:B------:R-:W-:-:S07]  /*11cf0*/  IMAD.MOV.U32 R20, RZ, RZ, R19 ;  /* 0x000000ffff147224 */ /* 0x000fce00078e0013 */
.L_x_37211:
[----:B------:R-:W-:Y:S05]  /*11d00*/  BSYNC.RECONVERGENT B1 ;  /* 0x0000000000017941 */ /* 0x000fea0003800200 */
.L_x_37209:
        /* <DEDUP_REMOVED lines=16> */
.L_x_37213:
[----:B------:R-:W-:Y:S01]  /*11e10*/  MOV R14, R3 ;  /* 0x00000003000e7202 */ /* 0x000fe20000000f00 */
[----:B------:R-:W-:Y:S02]  /*11e20*/  IMAD.MOV.U32 R15, RZ, RZ, R5 ;  /* 0x000000ffff0f7224 */ /* 0x000fe400078e0005 */
[----:B------:R-:W-:Y:S02]  /*11e30*/  IMAD.MOV.U32 R3, RZ, RZ, R2 ;  /* 0x000000ffff037224 */ /* 0x000fe400078e0002 */
[----:B------:R-:W-:-:S07]  /*11e40*/  IMAD.MOV.U32 R5, RZ, RZ, R4 ;  /* 0x000000ffff057224 */ /* 0x000fce00078e0004 */
.L_x_37214:
[----:B------:R-:W-:Y:S05]  /*11e50*/  BSYNC.RECONVERGENT B1 ;  /* 0x0000000000017941 */ /* 0x000fea0003800200 */
.L_x_37212:
        /* <DEDUP_REMOVED lines=9> */
.L_x_37216:
[----:B------:R-:W-:Y:S01]  /*11ef0*/  IMAD.MOV.U32 R17, RZ, RZ, R14 ;  /* 0x000000ffff117224 */ /* 0x000fe200078e000e */
[----:B------:R-:W-:Y:S01]  /*11f00*/  MOV R14, R23 ;  /* 0x00000017000e7202 */ /* 0x000fe20000000f00 */
[----:B------:R-:W-:Y:S02]  /*11f10*/  IMAD.MOV.U32 R19, RZ, RZ, R15 ;  /* 0x000000ffff137224 */ /* 0x000fe400078e000f */
[----:B------:R-:W-:-:S07]  /*11f20*/  IMAD.MOV.U32 R15, RZ, RZ, R10 ;  /* 0x000000ffff0f7224 */ /* 0x000fce00078e000a */
.L_x_37217:
[----:B------:R-:W-:Y:S05]  /*11f30*/  BSYNC.RECONVERGENT B1 ;  /* 0x0000000000017941 */ /* 0x000fea0003800200 */
.L_x_37215:
        /* <DEDUP_REMOVED lines=9> */
.L_x_37219:
[----:B------:R-:W-:Y:S02]  /*11fd0*/  IMAD.MOV.U32 R22, RZ, RZ, R17 ;  /* 0x000000ffff167224 */ /* 0x000fe400078e0011 */
[----:B------:R-:W-:Y:S02]  /*11fe0*/  IMAD.MOV.U32 R24, RZ, RZ, R19 ;  /* 0x000000ffff187224 */ /* 0x000fe400078e0013 */
[----:B------:R-:W-:Y:S02]  /*11ff0*/  IMAD.MOV.U32 R17, RZ, RZ, R11 ;  /* 0x000000ffff117224 */ /* 0x000fe400078e000b */
[----:B------:R-:W-:-:S07]  /*12000*/  IMAD.MOV.U32 R19, RZ, RZ, R21 ;  /* 0x000000ffff137224 */ /* 0x000fce00078e0015 */
.L_x_37220:
[----:B------:R-:W-:Y:S05]  /*12010*/  BSYNC.RECONVERGENT B1 ;  /* 0x0000000000017941 */ /* 0x000fea0003800200 */
.L_x_37218:
        /* <DEDUP_REMOVED lines=9> */
.L_x_37222:
[----:B------:R-:W-:Y:S02]  /*120b0*/  IMAD.MOV.U32 R21, RZ, RZ, R22 ;  /* 0x000000ffff157224 */ /* 0x000fe400078e0016 */
[----:B------:R-:W-:Y:S02]  /*120c0*/  IMAD.MOV.U32 R23, RZ, RZ, R24 ;  /* 0x000000ffff177224 */ /* 0x000fe400078e0018 */
[----:B------:R-:W-:Y:S02]  /*120d0*/  IMAD.MOV.U32 R22, RZ, RZ, R16 ;  /* 0x000000ffff167224 */ /* 0x000fe400078e0010 */
[----:B------:R-:W-:-:S07]  /*120e0*/  IMAD.MOV.U32 R24, RZ, RZ, R9 ;  /* 0x000000ffff187224 */ /* 0x000fce00078e0009 */
.L_x_37223:
[----:B------:R-:W-:Y:S05]  /*120f0*/  BSYNC.RECONVERGENT B1 ;  /* 0x0000000000017941 */ /* 0x000fea0003800200 */
.L_x_37221:
        /* <DEDUP_REMOVED lines=9> */
.L_x_37225:
[----:B------:R-:W-:Y:S01]  /*12190*/  MOV R16, R21 ;  /* 0x0000001500107202 */ /* 0x000fe20000000f00 */
[----:B------:R-:W-:Y:S02]  /*121a0*/  IMAD.MOV.U32 R25, RZ, RZ, R23 ;  /* 0x000000ffff197224 */ /* 0x000fe400078e0017 */
[----:B------:R-:W-:Y:S02]  /*121b0*/  IMAD.MOV.U32 R21, RZ, RZ, R8 ;  /* 0x000000ffff157224 */ /* 0x000fe400078e0008 */
[----:B------:R-:W-:-:S07]  /*121c0*/  IMAD.MOV.U32 R23, RZ, RZ, R18 ;  /* 0x000000ffff177224 */ /* 0x000fce00078e0012 */
.L_x_37226:
[----:B------:R-:W-:Y:S05]  /*121d0*/  BSYNC.RECONVERGENT B1 ;  /* 0x0000000000017941 */ /* 0x000fea0003800200 */
.L_x_37224:
        /* <DEDUP_REMOVED lines=9> */
.L_x_37228:
[----:B------:R-:W-:Y:S01]  /*12270*/  IMAD.MOV.U32 R18, RZ, RZ, R16 ;  /* 0x000000ffff127224 */ /* 0x000fe200078e0010 */
[----:B------:R-:W-:Y:S01]  /*12280*/  MOV R16, R6 ;  /* 0x0000000600107202 */ /* 0x000fe20000000f00 */
[----:B------:R-:W-:Y:S02]  /*12290*/  IMAD.MOV.U32 R28, RZ, RZ, R25 ;  /* 0x000000ffff1c7224 */ /* 0x000fe400078e0019 */
[----:B------:R-:W-:-:S07]  /*122a0*/  IMAD.MOV.U32 R25, RZ, RZ, R20 ;  /* 0x000000ffff197224 */ /* 0x000fce00078e0014 */
.L_x_37229:
[----:B------:R-:W-:Y:S05]  /*122b0*/  BSYNC.RECONVERGENT B1 ;  /* 0x0000000000017941 */ /* 0x000fea0003800200 */
.L_x_37227:
        /* <DEDUP_REMOVED lines=9> */
.L_x_37231:
[----:B------:R-:W-:Y:S02]  /*12350*/  IMAD.MOV.U32 R20, RZ, RZ, R18 ;  /* 0x000000ffff147224 */ /* 0x000fe400078e0012 */
[----:B------:R-:W-:Y:S02]  /*12360*/  IMAD.MOV.U32 R30, RZ, RZ, R28 ;  /* 0x000000ffff1e7224 */ /* 0x000fe400078e001c */
[----:B------:R-:W-:Y:S02]  /*12370*/  IMAD.MOV.U32 R18, RZ, RZ, R7 ;  /* 0x000000ffff127224 */ /* 0x000fe400078e0007 */
[----:B------:R-:W-:-:S07]  /*12380*/  IMAD.MOV.U32 R28, RZ, RZ, R13 ;  /* 0x000000ffff1c7224 */ /* 0x000fce00078e000d */
.L_x_37232:
[----:B------:R-:W-:Y:S05]  /*12390*/  BSYNC.RECONVERGENT B1 ;  /* 0x0000000000017941 */ /* 0x000fea0003800200 */
.L_x_37230:
        /* <DEDUP_REMOVED lines=16> */
.L_x_37234:
[----:B------:R-:W-:Y:S02]  /*124a0*/  IMAD.MOV.U32 R2, RZ, RZ, R3 ;  /* 0x000000ffff027224 */ /* 0x000fe400078e0003 */
[----:B------:R-:W-:Y:S02]  /*124b0*/  IMAD.MOV.U32 R4, RZ, RZ, R5 ;  /* 0x000000ffff047224 */ /* 0x000fe400078e0005 */
[----:B------:R-:W-:Y:S02]  /*124c0*/  IMAD.MOV.U32 R3, RZ, RZ, R14 ;  /* 0x000000ffff037224 */ /* 0x000fe400078e000e */
[----:B------:R-:W-:-:S07]  /*124d0*/  IMAD.MOV.U32 R5, RZ, RZ, R15 ;  /* 0x000000ffff057224 */ /* 0x000fce00078e000f */
.L_x_37235:
[----:B------:R-:W-:Y:S05]  /*124e0*/  BSYNC.RECONVERGENT B1 ;  /* 0x0000000000017941 */ /* 0x000fea0003800200 */
.L_x_37233:
        /* <DEDUP_REMOVED lines=9> */
.L_x_37237:
[----:B------:R-:W-:Y:S02]  /*12580*/  IMAD.MOV.U32 R33, RZ, RZ, R2 ;  /* 0x000000ffff217224 */ /* 0x000fe400078e0002 */
[----:B------:R-:W-:Y:S02]  /*12590*/  IMAD.MOV.U32 R11, RZ, RZ, R4 ;  /* 0x000000ffff0b7224 */ /* 0x000fe400078e0004 */
[----:B------:R-:W-:Y:S02]  /*125a0*/  IMAD.MOV.U32 R2, RZ, RZ, R17 ;  /* 0x000000ffff027224 */ /* 0x000fe400078e0011 */
[----:B------:R-:W-:-:S07]  /*125b0*/  IMAD.MOV.U32 R4, RZ, RZ, R19 ;  /* 0x000000ffff047224 */ /* 0x000fce00078e0013 */
.L_x_37238:
[----:B------:R-:W-:Y:S05]  /*125c0*/  BSYNC.RECONVERGENT B1 ;  /* 0x0000000000017941 */ /* 0x000fea0003800200 */
.L_x_37236:
        /* <DEDUP_REMOVED lines=9> */
.L_x_37240:
[----:B------:R-:W-:Y:S01]  /*12660*/  MOV R32, R33 ;  /* 0x0000002100207202 */ /* 0x000fe20000000f00 */
[----:B------:R-:W-:Y:S02]  /*12670*/  IMAD.MOV.U32 R10, RZ, RZ, R11 ;  /* 0x000000ffff0a7224 */ /* 0x000fe400078e000b */
[----:B------:R-:W-:Y:S02]  /*12680*/  IMAD.MOV.U32 R33, RZ, RZ, R22 ;  /* 0x000000ffff217224 */ /* 0x000fe400078e0016 */
[----:B------:R-:W-:-:S07]  /*12690*/  IMAD.MOV.U32 R11, RZ, RZ, R24 ;  /* 0x000000ffff0b7224 */ /* 0x000fce00078e0018 */
.L_x_37241:
[----:B------:R-:W-:Y:S05]  /*126a0*/  BSYNC.RECONVERGENT B1 ;  /* 0x0000000000017941 */ /* 0x000fea0003800200 */
.L_x_37239:
        /* <DEDUP_REMOVED lines=9> */
.L_x_37243:
[----:B------:R-:W-:Y:S01]  /*12740*/  IMAD.MOV.U32 R35, RZ, RZ, R32 ;  /* 0x000000ffff237224 */ /* 0x000fe200078e0020 */
[----:B------:R-:W-:Y:S01]  /*12750*/  MOV R32, R21 ;  /* 0x0000001500207202 */ /* 0x000fe20000000f00 */
[----:B------:R-:W-:Y:S02]  /*12760*/  IMAD.MOV.U32 R9, RZ, RZ, R10 ;  /* 0x000000ffff097224 */ /* 0x000fe400078e000a */
[----:B------:R-:W-:-:S07]  /*12770*/  IMAD.MOV.U32 R10, RZ, RZ, R23 ;  /* 0x000000ffff0a7224 */ /* 0x000fce00078e0017 */
.L_x_37244:
[----:B------:R-:W-:Y:S05]  /*12780*/  BSYNC.RECONVERGENT B1 ;  /* 0x0000000000017941 */ /* 0x000fea0003800200 */
.L_x_37242:
        /* <DEDUP_REMOVED lines=9> */
.L_x_37246:
[----:B------:R-:W-:Y:S02]  /*12820*/  IMAD.MOV.U32 R34, RZ, RZ, R35 ;  /* 0x000000ffff227224 */ /* 0x000fe400078e0023 */
[----:B------:R-:W-:Y:S02]  /*12830*/  IMAD.MOV.U32 R8, RZ, RZ, R9 ;  /* 0x000000ffff087224 */ /* 0x000fe400078e0009 */
[----:B------:R-:W-:Y:S02]  /*12840*/  IMAD.MOV.U32 R35, RZ, RZ, R16 ;  /* 0x000000ffff237224 */ /* 0x000fe400078e0010 */
[----:B------:R-:W-:-:S07]  /*12850*/  IMAD.MOV.U32 R9, RZ, RZ, R25 ;  /* 0x000000ffff097224 */ /* 0x000fce00078e0019 */
.L_x_37247:
[----:B------:R-:W-:Y:S05]  /*12860*/  BSYNC.RECONVERGENT B1 ;  /* 0x0000000000017941 */ /* 0x000fea0003800200 */
.L_x_37245:
        /* <DEDUP_REMOVED lines=9> */
.L_x_37249:
[----:B------:R-:W-:Y:S02]  /*12900*/  IMAD.MOV.U32 R37, RZ, RZ, R34 ;  /* 0x000000ffff257224 */ /* 0x000fe400078e0022 */
[----:B------:R-:W-:Y:S02]  /*12910*/  IMAD.MOV.U32 R7, RZ, RZ, R8 ;  /* 0x000000ffff077224 */ /* 0x000fe400078e0008 */
[----:B------:R-:W-:Y:S02]  /*12920*/  IMAD.MOV.U32 R34, RZ, RZ, R18 ;  /* 0x000000ffff227224 */ /* 0x000fe400078e0012 */
[----:B------:R-:W-:-:S07]  /*12930*/  IMAD.MOV.U32 R8, RZ, RZ, R28 ;  /* 0x000000ffff087224 */ /* 0x000fce00078e001c */
.L_x_37250:
[----:B------:R-:W-:Y:S05]  /*12940*/  BSYNC.RECONVERGENT B1 ;  /* 0x0000000000017941 */ /* 0x000fea0003800200 */
.L_x_37248:
        /* <DEDUP_REMOVED lines=9> */
.L_x_37252:
[----:B------:R-:W-:Y:S01]  /*129e0*/  MOV R36, R37 ;  /* 0x0000002500247202 */ /* 0x000fe20000000f00 */
[----:B------:R-:W-:Y:S02]  /*129f0*/  IMAD.MOV.U32 R6, RZ, RZ, R7 ;  /* 0x000000ffff067224 */ /* 0x000fe400078e0007 */
[----:B------:R-:W-:Y:S02]  /*12a00*/  IMAD.MOV.U32 R37, RZ, RZ, R20 ;  /* 0x000000ffff257224 */ /* 0x000fe400078e0014 */
[----:B------:R-:W-:-:S07]  /*12a10*/  IMAD.MOV.U32 R7, RZ, RZ, R30 ;  /* 0x000000ffff077224 */ /* 0x000fce00078e001e */
.L_x_37253:
[----:B------:R-:W-:Y:S05]  /*12a20*/  BSYNC.RECONVERGENT B1 ;  /* 0x0000000000017941 */ /* 0x000fea0003800200 */
.L_x_37251:
[----:B------:R-:W-:Y:S01]  /*12a30*/  ISETP.NE.AND P0, PT, R27, RZ, PT ;  /* 0x000000ff1b00720c */ /* 0x000fe20003f05270 */
[----:B------:R-:W-:-:S12]  /*12a40*/  IMAD.MOV.U32 R13, RZ, RZ, R40 ;  /* 0x000000ffff0d7224 */ /* 0x000fd800078e0028 */
        /* <DEDUP_REMOVED lines=15> */
.L_x_37085:
[----:B------:R-:W-:Y:S05]  /*12b40*/  BSYNC.RECONVERGENT B0 ;  /* 0x0000000000007941 */ /* 0x000fea0003800200 */
.L_x_37084:
[----:B------:R-:W-:Y:S01]  /*12b50*/  BAR.SYNC.DEFER_BLOCKING 0x0 ;  /* 0x0000000000007b1d */ /* 0x000fe20000010000 */
[----:B------:R-:W-:-:S05]  /*12b60*/  ISETP.NE.AND P2, PT, R0, RZ, PT ;  /* 0x000000ff0000720c */ /* 0x000fca0003f45270 */
[----:B------:R-:W-:Y:S08]  /*12b70*/  BSSY.RECONVERGENT B0, `(.L_x_37254) ;  /* 0x0001763000007945 */ /* 0x000ff00003800200 */
[----:B------:R-:W-:Y:S05]  /*12b80*/  @P2 BRA `(.L_x_37255) ;  /* 0x0000017400842947 */ /* 0x000fea0003800000 */
[----:B------:R-:W2:Y:S01]  /*12b90*/  S2R R15, SR_CgaCtaId ;  /* 0x00000000000f7919 */ /* 0x000ea20000008800 */
[----:B-1----:R-:W-:Y:S01]  /*12ba0*/  MOV R40, 0x400 ;  /* 0x0000040000287802 */ /* 0x002fe20000000f00 */
[----:B------:R-:W-:Y:S03]  /*12bb0*/  BSSY.RECONVERGENT B1, `(.L_x_37256) ;  /* 0x0000023000017945 */ /* 0x000fe60003800200 */
[----:B--2---:R-:W-:-:S05]  /*12bc0*/  LEA R40, R15, R40, 0x18 ;  /* 0x000000280f287211 */ /* 0x004fca00078ec0ff */
[----:B0-----:R-:W0:Y:S04]  /*12bd0*/  LDS.128 R28, [R40+0x70] ;  /* 0x00007000281c7984 */ /* 0x001e280000000c00 */
[----:B------:R-:W1:Y:S04]  /*12be0*/  LDS.128 R24, [R40+0x50] ;  /* 0x0000500028187984 */ /* 0x000e680000000c00 */
[----:B------:R2:W3:Y:S04]  /*12bf0*/  LDS.128 R16, [R40+0x80] ;  /* 0x0000800028107984 */ /* 0x0004e80000000c00 */
[----:B------:R2:W4:Y:S01]  /*12c00*/  LDS.128 R20, [R40+0x90] ;  /* 0x0000900028147984 */ /* 0x0005220000000c00 */
[----:B0-----:R-:W-:-:S02]  /*12c10*/  FSETP.GT.FTZ.AND P1, PT, R30, R5, PT ;  /* 0x000000051e00720b */ /* 0x001fc40003f34000 */
[----:B------:R-:W-:Y:S02]  /*12c20*/  FSETP.NEU.FTZ.AND P0, PT, R30, R5, PT ;  /* 0x000000051e00720b */ /* 0x000fe40003f1d000 */
[-C--:B-1----:R-:W-:Y:S02]  /*12c30*/  FSETP.GT.FTZ.AND P3, PT, R13, R24.reuse, PT ;  /* 0x000000180d00720b */ /* 0x082fe40003f74000 */
[----:B------:R-:W-:Y:S02]  /*12c40*/  ISETP.EQ.OR P1, PT, R3, -0x1, P1 ;  /* 0xffffffff0300780c */ /* 0x000fe40000f22670 */
[----:B------:R-:W-:Y:S02]  /*12c50*/  ISETP.GE.OR P0, PT, R26, R3, P0 ;  /* 0x000000031a00720c */ /* 0x000fe40000706670 */
[----:B------:R-:W-:Y:S02]  /*12c60*/  FSEL R43, R13, R24, P3 ;  /* 0x000000180d2b7208 */ /* 0x000fe40001800000 */
[----:B------:R-:W-:-:S02]  /*12c70*/  FSEL R24, R24, R13, P3 ;  /* 0x0000000d18187208 */ /* 0x000fc40001800000 */
[----:B------:R-:W-:Y:S01]  /*12c80*/  PLOP3.LUT P1, PT, P1, P0, PT, 0x8, 0x80 ;  /* 0x000000000080781c */ /* 0x000fe20000f20170 */
[----:B------:R2:W0:Y:S01]  /*12c90*/  LDS.128 R12, [R40+0x60] ;  /* 0x00006000280c7984 */ /* 0x0004220000000c00 */
[----:B------:R-:W-:Y:S01]  /*12ca0*/  FSEL R45, R41, R25, P3 ;  /* 0x00000019292d7208 */ /* 0x000fe20001800000 */
[----:B------:R-:W-:-:S04]  /*12cb0*/  FADD.FTZ R24, -R43, R24 ;  /* 0x000000182b187221 */ /* 0x000fc80000010100 */
[----:B------:R-:W-:-:S06]  /*12cc0*/  FMUL.FTZ R24, R24, 1.4426950216293334961 ;  /* 0x3fb8aa3b18187820 */ /* 0x000fcc0000410000 */
[----:B------:R-:W-:Y:S01]  /*12cd0*/  @!P1 IMAD.MOV.U32 R5, RZ, RZ, R30 ;  /* 0x000000ffff059224 */ /* 0x000fe200078e001e */
[----:B------:R-:W1:Y:S01]  /*12ce0*/  MUFU.EX2 R24, R24 ;  /* 0x0000001800187308 */ /* 0x000e620000000800 */
[----:B------:R-:W-:Y:S01]  /*12cf0*/  FSEL R30, R25, R41, P3 ;  /* 0x00000029191e7208 */ /* 0x000fe20001800000 */
[----:B------:R-:W-:Y:S02]  /*12d00*/  @!P1 IMAD.MOV.U32 R3, RZ, RZ, R26 ;  /* 0x000000ffff039224 */ /* 0x000fe400078e001a */
[----:B------:R-:W-:-:S04]  /*12d10*/  FSETP.GT.FTZ.AND P0, PT, R5, R4, PT ;  /* 0x000000040500720b */ /* 0x000fc80003f14000 */
[----:B------:R-:W-:Y:S01]  /*12d20*/  ISETP.EQ.OR P0, PT, R2, -0x1, P0 ;  /* 0xffffffff0200780c */ /* 0x000fe20000702670 */
[----:B-1----:R-:W-:-:S12]  /*12d30*/  FFMA.FTZ R30, R30, R24, R45 ;  /* 0x000000181e1e7223 */ /* 0x002fd8000001002d */
[----:B--234-:R-:W-:Y:S05]  /*12d40*/  @P0 BRA `(.L_x_37257) ;  /* 0x0000000000140947 */ /* 0x01cfea0003800000 */
[-C--:B------:R-:W-:Y:S01]  /*12d50*/  FSETP.NEU.FTZ.AND P0, PT, R5, R4.reuse, PT ;  /* 0x000000040500720b */ /* 0x080fe20003f1d000 */
[----:B------:R-:W-:Y:S01]  /*12d60*/  IMAD.MOV.U32 R26, RZ, RZ, R2 ;  /* 0x000000ffff1a7224 */ /* 0x000fe200078e0002 */
[----:B------:R-:W-:Y:S02]  /*12d70*/  MOV R24, R4 ;  /* 0x0000000400187202 */ /* 0x000fe40000000f00 */
[----:B------:R-:W-:-:S13]  /*12d80*/  ISETP.GE.OR P0, PT, R3, R2, P0 ;  /* 0x000000020300720c */ /* 0x000fda0000706670 */
[----:B------:R-:W-:Y:S05]  /*12d90*/  @P0 BRA `(.L_x_37258) ;  /* 0x0000000000100947 */ /* 0x000fea0003800000 */
.L_x_37257:
[----:B------:R-:W-:Y:S02]  /*12da0*/  IMAD.MOV.U32 R26, RZ, RZ, R3 ;  /* 0x000000ffff1a7224 */ /* 0x000fe400078e0003 */
[----:B------:R-:W-:Y:S02]  /*12db0*/  IMAD.MOV.U32 R24, RZ, RZ, R5 ;  /* 0x000000ffff187224 */ /* 0x000fe400078e0005 */
[----:B------:R-:W-:Y:S02]  /*12dc0*/  IMAD.MOV.U32 R3, RZ, RZ, R2 ;  /* 0x000000ffff037224 */ /* 0x000fe400078e0002 */
[----:B------:R-:W-:-:S07]  /*12dd0*/  IMAD.MOV.U32 R5, RZ, RZ, R4 ;  /* 0x000000ffff057224 */ /* 0x000fce00078e0004 */
.L_x_37258:
[----:B------:R-:W-:Y:S05]  /*12de0*/  BSYNC.RECONVERGENT B1 ;  /* 0x0000000000017941 */ /* 0x000fea0003800200 */
.L_x_37256:
        /* <DEDUP_REMOVED lines=9> */
.L_x_37260:
[----:B------:R-:W-:Y:S01]  /*12e80*/  IMAD.MOV.U32 R41, RZ, RZ, R26 ;  /* 0x000000ffff297224 */ /* 0x000fe200078e001a */
[----:B------:R-:W-:Y:S01]  /*12e90*/  MOV R25, R24 ;  /* 0x0000001800197202 */ /* 0x000fe20000000f00 */
[----:B------:R-:W-:Y:S02]  /*12ea0*/  IMAD.MOV.U32 R26, RZ, RZ, R33 ;  /* 0x000000ffff1a7224 */ /* 0x000fe400078e0021 */
[----:B------:R-:W-:-:S07]  /*12eb0*/  IMAD.MOV.U32 R24, RZ, RZ, R11 ;  /* 0x000000ffff187224 */ /* 0x000fce00078e000b */
.L_x_37261:
[----:B------:R-:W-:Y:S05]  /*12ec0*/  BSYNC.RECONVERGENT B1 ;  /* 0x0000000000017941 */ /* 0x000fea0003800200 */
.L_x_37259:
        /* <DEDUP_REMOVED lines=9> */
.L_x_37263:
[----:B------:R-:W-:Y:S02]  /*12f60*/  IMAD.MOV.U32 R4, RZ, RZ, R41 ;  /* 0x000000ffff047224 */ /* 0x000fe400078e0029 */
[----:B------:R-:W-:Y:S01]  /*12f70*/  IMAD.MOV.U32 R2, RZ, RZ, R25 ;  /* 0x000000ffff027224 */ /* 0x000fe200078e0019 */
[----:B------:R-:W-:Y:S01]  /*12f80*/  MOV R25, R10 ;  /* 0x0000000a00197202 */ /* 0x000fe20000000f00 */
[----:B------:R-:W-:-:S07]  /*12f90*/  IMAD.MOV.U32 R41, RZ, RZ, R32 ;  /* 0x000000ffff297224 */ /* 0x000fce00078e0020 */
.L_x_37264:
[----:B------:R-:W-:Y:S05]  /*12fa0*/  BSYNC.RECONVERGENT B1 ;  /* 0x0000000000017941 */ /* 0x000fea0003800200 */
.L_x_37262:
        /* <DEDUP_REMOVED lines=9> */
.L_x_37266:
[----:B------:R-:W-:Y:S02]  /*13040*/  IMAD.MOV.U32 R33, RZ, RZ, R4 ;  /* 0x000000ffff217224 */ /* 0x000fe400078e0004 */
[----:B------:R-:W-:Y:S02]  /*13050*/  IMAD.MOV.U32 R11, RZ, RZ, R2 ;  /* 0x000000ffff0b7224 */ /* 0x000fe400078e0002 */
[----:B------:R-:W-:Y:S02]  /*13060*/  IMAD.MOV.U32 R4, RZ, RZ, R35 ;  /* 0x000000ffff047224 */ /* 0x000fe400078e0023 */
[----:B------:R-:W-:-:S07]  /*13070*/  IMAD.MOV.U32 R2, RZ, RZ, R9 ;  /* 0x000000ffff027224 */ /* 0x000fce00078e0009 */
.L_x_37267:
[----:B------:R-:W-:Y:S05]  /*13080*/  BSYNC.RECONVERGENT B1 ;  /* 0x0000000000017941 */ /* 0x000fea0003800200 */
.L_x_37265:
        /* <DEDUP_REMOVED lines=9> */
.L_x_37269:
[----:B------:R-:W-:Y:S02]  /*13120*/  IMAD.MOV.U32 R32, RZ, RZ, R33 ;  /* 0x000000ffff207224 */ /* 0x000fe400078e0021 */
[----:B------:R-:W-:Y:S02]  /*13130*/  IMAD.MOV.U32 R10, RZ, RZ, R11 ;  /* 0x000000ffff0a7224 */ /* 0x000fe400078e000b */
[----:B------:R-:W-:Y:S02]  /*13140*/  IMAD.MOV.U32 R33, RZ, RZ, R34 ;  /* 0x000000ffff217224 */ /* 0x000fe400078e0022 */
[----:B------:R-:W-:-:S07]  /*13150*/  IMAD.MOV.U32 R11, RZ, RZ, R8 ;  /* 0x000000ffff0b7224 */ /* 0x000fce00078e0008 */
.L_x_37270:
[----:B------:R-:W-:Y:S05]  /*13160*/  BSYNC.RECONVERGENT B1 ;  /* 0x0000000000017941 */ /* 0x000fea0003800200 */
.L_x_37268:
        /* <DEDUP_REMOVED lines=9> */
.L_x_37272:
[----:B------:R-:W-:Y:S01]  /*13200*/  IMAD.MOV.U32 R35, RZ, RZ, R32 ;  /* 0x000000ffff237224 */ /* 0x000fe200078e0020 */
[----:B------:R-:W-:Y:S01]  /*13210*/  MOV R9, R10 ;  /* 0x0000000a00097202 */ /* 0x000fe20000000f00 */
[----:B------:R-:W-:Y:S02]  /*13220*/  IMAD.MOV.U32 R32, RZ, RZ, R37 ;  /* 0x000000ffff207224 */ /* 0x000fe400078e0025 */
[----:B------:R-:W-:-:S07]  /*13230*/  IMAD.MOV.U32 R10, RZ, RZ, R7 ;  /* 0x000000ffff0a7224 */ /* 0x000fce00078e0007 */
.L_x_37273:
[----:B------:R-:W-:Y:S05]  /*13240*/  BSYNC.RECONVERGENT B1 ;  /* 0x0000000000017941 */ /* 0x000fea0003800200 */
.L_x_37271:
        /* <DEDUP_REMOVED lines=9> */
.L_x_37275:
[----:B------:R-:W-:Y:S02]  /*132e0*/  IMAD.MOV.U32 R8, RZ, RZ, R35 ;  /* 0x000000ffff087224 */ /* 0x000fe400078e0023 */
[----:B------:R-:W-:Y:S01]  /*132f0*/  IMAD.MOV.U32 R7, RZ, RZ, R9 ;  /* 0x000000ffff077224 */ /* 0x000fe200078e0009 */
[----:B------:R-:W-:Y:S01]  /*13300*/  MOV R9, R6 ;  /* 0x0000000600097202 */ /* 0x000fe20000000f00 */
[----:B------:R-:W-:-:S07]  /*13310*/  IMAD.MOV.U32 R35, RZ, RZ, R36 ;  /* 0x000000ffff237224 */ /* 0x000fce00078e0024 */
.L_x_37276:
[----:B------:R-:W-:Y:S05]  /*13320*/  BSYNC.RECONVERGENT B1 ;  /* 0x0000000000017941 */ /* 0x000fea0003800200 */
.L_x_37274:
        /* <DEDUP_REMOVED lines=16> */
.L_x_37278:
[----:B------:R-:W-:Y:S02]  /*13430*/  IMAD.MOV.U32 R34, RZ, RZ, R3 ;  /* 0x000000ffff227224 */ /* 0x000fe400078e0003 */
[----:B------:R-:W-:Y:S01]  /*13440*/  IMAD.MOV.U32 R6, RZ, RZ, R5 ;  /* 0x000000ffff067224 */ /* 0x000fe200078e0005 */
[----:B------:R-:W-:Y:S01]  /*13450*/  MOV R5, R24 ;  /* 0x0000001800057202 */ /* 0x000fe20000000f00 */
[----:B------:R-:W-:-:S07]  /*13460*/  IMAD.MOV.U32 R3, RZ, RZ, R26 ;  /* 0x000000ffff037224 */ /* 0x000fce00078e001a */
.L_x_37279:
[----:B------:R-:W-:Y:S05]  /*13470*/  BSYNC.RECONVERGENT B1 ;  /* 0x0000000000017941 */ /* 0x000fea0003800200 */
.L_x_37277:
        /* <DEDUP_REMOVED lines=9> */
.L_x_37281:
[----:B------:R-:W-:Y:S02]  /*13510*/  IMAD.MOV.U32 R31, RZ, RZ, R34 ;  /* 0x000000ffff1f7224 */ /* 0x000fe400078e0022 */
[----:B------:R-:W-:Y:S02]  /*13520*/  IMAD.MOV.U32 R27, RZ, RZ, R6 ;  /* 0x000000ffff1b7224 */ /* 0x000fe400078e0006 */
[----:B------:R-:W-:Y:S02]  /*13530*/  IMAD.MOV.U32 R34, RZ, RZ, R41 ;  /* 0x000000ffff227224 */ /* 0x000fe400078e0029 */
[----:B------:R-:W-:-:S07]  /*13540*/  IMAD.MOV.U32 R6, RZ, RZ, R25 ;  /* 0x000000ffff067224 */ /* 0x000fce00078e0019 */
.L_x_37282:
[----:B------:R-:W-:Y:S05]  /*13550*/  BSYNC.RECONVERGENT B1 ;  /* 0x0000000000017941 */ /* 0x000fea0003800200 */
.L_x_37280:
        /* <DEDUP_REMOVED lines=9> */
.L_x_37284:
[----:B------:R-:W-:Y:S02]  /*135f0*/  IMAD.MOV.U32 R26, RZ, RZ, R31 ;  /* 0x000000ffff1a7224 */ /* 0x000fe400078e001f */
[----:B------:R-:W-:Y:S02]  /*13600*/  IMAD.MOV.U32 R24, RZ, RZ, R27 ;  /* 0x000000ffff187224 */ /* 0x000fe400078e001b */
[----:B------:R-:W-:Y:S02]  /*13610*/  IMAD.MOV.U32 R31, RZ, RZ, R4 ;  /* 0x000000ffff1f7224 */ /* 0x000fe400078e0004 */
[----:B------:R-:W-:-:S07]  /*13620*/  IMAD.MOV.U32 R27, RZ, RZ, R2 ;  /* 0x000000ffff1b7224 */ /* 0x000fce00078e0002 */
.L_x_37285:
[----:B------:R-:W-:Y:S05]  /*13630*/  BSYNC.RECONVERGENT B1 ;  /* 0x0000000000017941 */ /* 0x000fea0003800200 */
.L_x_37283:
        /* <DEDUP_REMOVED lines=9> */
.L_x_37287:
[----:B------:R-:W-:Y:S01]  /*136d0*/  IMAD.MOV.U32 R37, RZ, RZ, R26 ;  /* 0x000000ffff257224 */ /* 0x000fe200078e001a */
[----:B------:R-:W-:Y:S01]  /*136e0*/  MOV R25, R24 ;  /* 0x0000001800197202 */ /* 0x000fe20000000f00 */
[----:B------:R-:W-:Y:S02]  /*136f0*/  IMAD.MOV.U32 R26, RZ, RZ, R33 ;  /* 0x000000ffff1a7224 */ /* 0x000fe400078e0021 */
[----:B------:R-:W-:-:S07]  /*13700*/  IMAD.MOV.U32 R24, RZ, RZ, R11 ;  /* 0x000000ffff187224 */ /* 0x000fce00078e000b */
.L_x_37288:
[----:B------:R-:W-:Y:S05]  /*13710*/  BSYNC.RECONVERGENT B1 ;  /* 0x0000000000017941 */ /* 0x000fea0003800200 */
.L_x_37286:
        /* <DEDUP_REMOVED lines=9> */
.L_x_37290:
[----:B------:R-:W-:Y:S02]  /*137b0*/  IMAD.MOV.U32 R4, RZ, RZ, R37 ;  /* 0x000000ffff047224 */ /* 0x000fe400078e0025 */
[----:B------:R-:W-:Y:S01]  /*137c0*/  IMAD.MOV.U32 R2, RZ, RZ, R25 ;  /* 0x000000ffff027224 */ /* 0x000fe200078e0019 */
[----:B------:R-:W-:Y:S01]  /*137d0*/  MOV R25, R10 ;  /* 0x0000000a00197202 */ /* 0x000fe20000000f00 */
[----:B------:R-:W-:-:S07]  /*137e0*/  IMAD.MOV.U32 R37, RZ, RZ, R32 ;  /* 0x000000ffff257224 */ /* 0x000fce00078e0020 */
.L_x_37291:
[----:B------:R-:W-:Y:S05]  /*137f0*/  BSYNC.RECONVERGENT B1 ;  /* 0x0000000000017941 */ /* 0x000fea0003800200 */
.L_x_37289:
        /* <DEDUP_REMOVED lines=9> */
.L_x_37293:
[----:B------:R-:W-:Y:S02]  /*13890*/  IMAD.MOV.U32 R11, RZ, RZ, R4 ;  /* 0x000000ffff0b7224 */ /* 0x000fe400078e0004 */
[----:B------:R-:W-:Y:S02]  /*138a0*/  IMAD.MOV.U32 R10, RZ, RZ, R2 ;  /* 0x000000ffff0a7224 */ /* 0x000fe400078e0002 */
[----:B------:R-:W-:Y:S02]  /*138b0*/  IMAD.MOV.U32 R4, RZ, RZ, R35 ;  /* 0x000000ffff047224 */ /* 0x000fe400078e0023 */
[----:B------:R-:W-:-:S07]  /*138c0*/  IMAD.MOV.U32 R2, RZ, RZ, R9 ;  /* 0x000000ffff027224 */ /* 0x000fce00078e0009 */
.L_x_37294:
[----:B------:R-:W-:Y:S05]  /*138d0*/  BSYNC.RECONVERGENT B1 ;  /* 0x0000000000017941 */ /* 0x000fea0003800200 */
.L_x_37292:
        /* <DEDUP_REMOVED lines=9> */
.L_x_37296:
[----:B------:R-:W-:Y:S02]  /*13970*/  IMAD.MOV.U32 R32, RZ, RZ, R11 ;  /* 0x000000ffff207224 */ /* 0x000fe400078e000b */
[----:B------:R-:W-:Y:S02]  /*13980*/  IMAD.MOV.U32 R9, RZ, RZ, R10 ;  /* 0x000000ffff097224 */ /* 0x000fe400078e000a */
[----:B------:R-:W-:Y:S02]  /*13990*/  IMAD.MOV.U32 R11, RZ, RZ, R8 ;  /* 0x000000ffff0b7224 */ /* 0x000fe400078e0008 */
[----:B------:R-:W-:-:S07]  /*139a0*/  IMAD.MOV.U32 R10, RZ, RZ, R7 ;  /* 0x000000ffff0a7224 */ /* 0x000fce00078e0007 */
.L_x_37297:
[----:B------:R-:W-:Y:S05]  /*139b0*/  BSYNC.RECONVERGENT B1 ;  /* 0x0000000000017941 */ /* 0x000fea0003800200 */
.L_x_37295:
[CC--:B------:R-:W-:Y:S01]  /*139c0*/  FSETP.GT.FTZ.AND P0, PT, R16.reuse, R5.reuse, PT ;  /* 0x000000051000720b */ /* 0x0c0fe20003f14000 */
[----:B------:R-:W-:Y:S01]  /*139d0*/  BSSY.RECONVERGENT B1, `(.L_x_37298) ;  /* 0x0000013000017945 */ /* 0x000fe20003800200 */
[----:B------:R-:W-:Y:S02]  /*139e0*/  FSETP.NEU.FTZ.AND P1, PT, R16, R5, PT ;  /* 0x000000051000720b */ /* 0x000fe40003f3d000 */
[----:B------:R-:W-:Y:S02]  /*139f0*/  ISETP.EQ.OR P0, PT, R3, -0x1, P0 ;  /* 0xffffffff0300780c */ /* 0x000fe40000702670 */
[----:B0-----:R-:W-:-:S04]  /*13a00*/  ISETP.GE.OR P1, PT, R12, R3, P1 ;  /* 0x000000030c00720c */ /* 0x001fc80000f26670 */
        /* <DEDUP_REMOVED lines=11> */
.L_x_37299:
[----:B------:R-:W-:Y:S02]  /*13ac0*/  IMAD.MOV.U32 R12, RZ, RZ, R3 ;  /* 0x000000ffff0c7224 */ /* 0x000fe400078e0003 */
[----:B------:R-:W-:Y:S02]  /*13ad0*/  IMAD.MOV.U32 R8, RZ, RZ, R5 ;  /* 0x000000ffff087224 */ /* 0x000fe400078e0005 */
[----:B------:R-:W-:Y:S02]  /*13ae0*/  IMAD.MOV.U32 R3, RZ, RZ, R34 ;  /* 0x000000ffff037224 */ /* 0x000fe400078e0022 */
[----:B------:R-:W-:-:S07]  /*13af0*/  IMAD.MOV.U32 R5, RZ, RZ, R6 ;  /* 0x000000ffff057224 */ /* 0x000fce00078e0006 */
.L_x_37300:
[----:B------:R-:W-:Y:S05]  /*13b00*/  BSYNC.RECONVERGENT B1 ;  /* 0x0000000000017941 */ /* 0x000fea0003800200 */
.L_x_37298:
        /* <DEDUP_REMOVED lines=9> */
.L_x_37302:
[----:B------:R-:W-:Y:S01]  /*13ba0*/  IMAD.MOV.U32 R33, RZ, RZ, R12 ;  /* 0x000000ffff217224 */ /* 0x000fe200078e000c */
[----:B------:R-:W-:Y:S01]  /*13bb0*/  MOV R7, R8 ;  /* 0x0000000800077202 */ /* 0x000fe20000000f00 */
[----:B------:R-:W-:Y:S02]  /*13bc0*/  IMAD.MOV.U32 R12, RZ, RZ, R31 ;  /* 0x000000ffff0c7224 */ /* 0x000fe400078e001f */
[----:B------:R-:W-:-:S07]  /*13bd0*/  IMAD.MOV.U32 R8, RZ, RZ, R27 ;  /* 0x000000ffff087224 */ /* 0x000fce00078e001b */
.L_x_37303:
[----:B------:R-:W-:Y:S05]  /*13be0*/  BSYNC.RECONVERGENT B1 ;  /* 0x0000000000017941 */ /* 0x000fea0003800200 */
.L_x_37301:
        /* <DEDUP_REMOVED lines=9> */
.L_x_37305:
[----:B------:R-:W-:Y:S02]  /*13c80*/  IMAD.MOV.U32 R16, RZ, RZ, R33 ;  /* 0x000000ffff107224 */ /* 0x000fe400078e0021 */
[----:B------:R-:W-:Y:S01]  /*13c90*/  IMAD.MOV.U32 R6, RZ, RZ, R7 ;  /* 0x000000ffff067224 */ /* 0x000fe200078e0007 */
[----:B------:R-:W-:Y:S01]  /*13ca0*/  MOV R7, R24 ;  /* 0x0000001800077202 */ /* 0x000fe20000000f00 */
[----:B------:R-:W-:-:S07]  /*13cb0*/  IMAD.MOV.U32 R33, RZ, RZ, R26 ;  /* 0x000000ffff217224 */ /* 0x000fce00078e001a */
.L_x_37306:
[----:B------:R-:W-:Y:S05]  /*13cc0*/  BSYNC.RECONVERGENT B1 ;  /* 0x0000000000017941 */ /* 0x000fea0003800200 */
.L_x_37304:
        /* <DEDUP_REMOVED lines=9> */
.L_x_37308:
[----:B------:R-:W-:Y:S02]  /*13d60*/  IMAD.MOV.U32 R31, RZ, RZ, R16 ;  /* 0x000000ffff1f7224 */ /* 0x000fe400078e0010 */
[----:B------:R-:W-:Y:S02]  /*13d70*/  IMAD.MOV.U32 R27, RZ, RZ, R6 ;  /* 0x000000ffff1b7224 */ /* 0x000fe400078e0006 */
[----:B------:R-:W-:Y:S02]  /*13d80*/  IMAD.MOV.U32 R16, RZ, RZ, R37 ;  /* 0x000000ffff107224 */ /* 0x000fe400078e0025 */
[----:B------:R-:W-:-:S07]  /*13d90*/  IMAD.MOV.U32 R6, RZ, RZ, R25 ;  /* 0x000000ffff067224 */ /* 0x000fce00078e0019 */
.L_x_37309:
[----:B------:R-:W-:Y:S05]  /*13da0*/  BSYNC.RECONVERGENT B1 ;  /* 0x0000000000017941 */ /* 0x000fea0003800200 */
.L_x_37307:
        /* <DEDUP_REMOVED lines=9> */
.L_x_37311:
[----:B------:R-:W-:Y:S02]  /*13e40*/  IMAD.MOV.U32 R24, RZ, RZ, R31 ;  /* 0x000000ffff187224 */ /* 0x000fe400078e001f */
[----:B------:R-:W-:Y:S02]  /*13e50*/  IMAD.MOV.U32 R25, RZ, RZ, R27 ;  /* 0x000000ffff197224 */ /* 0x000fe400078e001b */
[----:B------:R-:W-:Y:S02]  /*13e60*/  IMAD.MOV.U32 R31, RZ, RZ, R4 ;  /* 0x000000ffff1f7224 */ /* 0x000fe400078e0004 */
[----:B------:R-:W-:-:S07]  /*13e70*/  IMAD.MOV.U32 R27, RZ, RZ, R2 ;  /* 0x000000ffff1b7224 */ /* 0x000fce00078e0002 */
.L_x_37312:
[----:B------:R-:W-:Y:S05]  /*13e80*/  BSYNC.RECONVERGENT B1 ;  /* 0x0000000000017941 */ /* 0x000fea0003800200 */
.L_x_37310:
        /* <DEDUP_REMOVED lines=9> */
.L_x_37314:
[----:B------:R-:W-:Y:S01]  /*13f20*/  IMAD.MOV.U32 R35, RZ, RZ, R24 ;  /* 0x000000ffff237224 */ /* 0x000fe200078e0018 */
[----:B------:R-:W-:Y:S01]  /*13f30*/  MOV R2, R25 ;  /* 0x0000001900027202 */ /* 0x000fe20000000f00 */
[----:B------:R-:W-:Y:S02]  /*13f40*/  IMAD.MOV.U32 R24, RZ, RZ, R11 ;  /* 0x000000ffff187224 */ /* 0x000fe400078e000b */
[----:B------:R-:W-:-:S07]  /*13f50*/  IMAD.MOV.U32 R25, RZ, RZ, R10 ;  /* 0x000000ffff197224 */ /* 0x000fce00078e000a */
.L_x_37315:
[----:B------:R-:W-:Y:S05]  /*13f60*/  BSYNC.RECONVERGENT B1 ;  /* 0x0000000000017941 */ /* 0x000fea0003800200 */
.L_x_37313:
        /* <DEDUP_REMOVED lines=9> */
.L_x_37317:
[----:B------:R-:W-:Y:S02]  /*14000*/  IMAD.MOV.U32 R10, RZ, RZ, R35 ;  /* 0x000000ffff0a7224 */ /* 0x000fe400078e0023 */
[----:B------:R-:W-:Y:S01]  /*14010*/  IMAD.MOV.U32 R4, RZ, RZ, R2 ;  /* 0x000000ffff047224 */ /* 0x000fe200078e0002 */
[----:B------:R-:W-:Y:S01]  /*14020*/  MOV R2, R9 ;  /* 0x0000000900027202 */ /* 0x000fe20000000f00 */
[----:B------:R-:W-:-:S07]  /*14030*/  IMAD.MOV.U32 R35, RZ, RZ, R32 ;  /* 0x000000ffff237224 */ /* 0x000fce00078e0020 */
.L_x_37318:
[----:B------:R-:W-:Y:S05]  /*14040*/  BSYNC.RECONVERGENT B1 ;  /* 0x0000000000017941 */ /* 0x000fea0003800200 */
.L_x_37316:
        /* <DEDUP_REMOVED lines=16> */
.L_x_37320:
[----:B------:R-:W-:Y:S02]  /*14150*/  IMAD.MOV.U32 R32, RZ, RZ, R3 ;  /* 0x000000ffff207224 */ /* 0x000fe400078e0003 */
[----:B------:R-:W-:Y:S01]  /*14160*/  IMAD.MOV.U32 R26, RZ, RZ, R5 ;  /* 0x000000ffff1a7224 */ /* 0x000fe200078e0005 */
[----:B------:R-:W-:Y:S01]  /*14170*/  MOV R5, R8 ;  /* 0x0000000800057202 */ /* 0x000fe20000000f00 */
[----:B------:R-:W-:-:S07]  /*14180*/  IMAD.MOV.U32 R3, RZ, RZ, R12 ;  /* 0x000000ffff037224 */ /* 0x000fce00078e000c */
.L_x_37321:
[----:B------:R-:W-:Y:S05]  /*14190*/  BSYNC.RECONVERGENT B1 ;  /* 0x0000000000017941 */ /* 0x000fea0003800200 */
.L_x_37319:
        /* <DEDUP_REMOVED lines=9> */
.L_x_37323:
[----:B------:R-:W-:Y:S02]  /*14230*/  IMAD.MOV.U32 R11, RZ, RZ, R32 ;  /* 0x000000ffff0b7224 */ /* 0x000fe400078e0020 */
[----:B------:R-:W-:Y:S02]  /*14240*/  IMAD.MOV.U32 R9, RZ, RZ, R26 ;  /* 0x000000ffff097224 */ /* 0x000fe400078e001a */
[----:B------:R-:W-:Y:S02]  /*14250*/  IMAD.MOV.U32 R32, RZ, RZ, R33 ;  /* 0x000000ffff207224 */ /* 0x000fe400078e0021 */
[----:B------:R-:W-:-:S07]  /*14260*/  IMAD.MOV.U32 R26, RZ, RZ, R7 ;  /* 0x000000ffff1a7224 */ /* 0x000fce00078e0007 */
.L_x_37324:
[----:B------:R-:W-:Y:S05]  /*14270*/  BSYNC.RECONVERGENT B1 ;  /* 0x0000000000017941 */ /* 0x000fea0003800200 */
.L_x_37322:
        /* <DEDUP_REMOVED lines=9> */
.L_x_37326:
[----:B------:R-:W-:Y:S02]  /*14310*/  IMAD.MOV.U32 R12, RZ, RZ, R11 ;  /* 0x000000ffff0c7224 */ /* 0x000fe400078e000b */
[----:B------:R-:W-:Y:S02]  /*14320*/  IMAD.MOV.U32 R8, RZ, RZ, R9 ;  /* 0x000000ffff087224 */ /* 0x000fe400078e0009 */
[----:B------:R-:W-:Y:S02]  /*14330*/  IMAD.MOV.U32 R11, RZ, RZ, R16 ;  /* 0x000000ffff0b7224 */ /* 0x000fe400078e0010 */
[----:B------:R-:W-:-:S07]  /*14340*/  IMAD.MOV.U32 R9, RZ, RZ, R6 ;  /* 0x000000ffff097224 */ /* 0x000fce00078e0006 */
.L_x_37327:
[----:B------:R-:W-:Y:S05]  /*14350*/  BSYNC.RECONVERGENT B1 ;  /* 0x0000000000017941 */ /* 0x000fea0003800200 */
.L_x_37325:
        /* <DEDUP_REMOVED lines=9> */
.L_x_37329:
[----:B------:R-:W-:Y:S01]  /*143f0*/  IMAD.MOV.U32 R7, RZ, RZ, R12 ;  /* 0x000000ffff077224 */ /* 0x000fe200078e000c */
[----:B------:R-:W-:Y:S01]  /*14400*/  MOV R6, R8 ;  /* 0x0000000800067202 */ /* 0x000fe20000000f00 */
[----:B------:R-:W-:Y:S02]  /*14410*/  IMAD.MOV.U32 R12, RZ, RZ, R31 ;  /* 0x000000ffff0c7224 */ /* 0x000fe400078e001f */
[----:B------:R-:W-:-:S07]  /*14420*/  IMAD.MOV.U32 R8, RZ, RZ, R27 ;  /* 0x000000ffff087224 */ /* 0x000fce00078e001b */
.L_x_37330:
[----:B------:R-:W-:Y:S05]  /*14430*/  BSYNC.RECONVERGENT B1 ;  /* 0x0000000000017941 */ /* 0x000fea0003800200 */
.L_x_37328:
        /* <DEDUP_REMOVED lines=9> */
.L_x_37332:
[----:B------:R-:W-:Y:S02]  /*144d0*/  IMAD.MOV.U32 R16, RZ, RZ, R7 ;  /* 0x000000ffff107224 */ /* 0x000fe400078e0007 */
[----:B------:R-:W-:Y:S01]  /*144e0*/  IMAD.MOV.U32 R13, RZ, RZ, R6 ;  /* 0x000000ffff0d7224 */ /* 0x000fe200078e0006 */
[----:B------:R-:W-:Y:S01]  /*144f0*/  MOV R6, R25 ;  /* 0x0000001900067202 */ /* 0x000fe20000000f00 */
[----:B------:R-:W-:-:S07]  /*14500*/  IMAD.MOV.U32 R7, RZ, RZ, R24 ;  /* 0x000000ffff077224 */ /* 0x000fce00078e0018 */
.L_x_37333:
[----:B------:R-:W-:Y:S05]  /*14510*/  BSYNC.RECONVERGENT B1 ;  /* 0x0000000000017941 */ /* 0x000fea0003800200 */
.L_x_37331:
        /* <DEDUP_REMOVED lines=9> */
.L_x_37335:
[----:B------:R-:W-:Y:S02]  /*145b0*/  IMAD.MOV.U32 R25, RZ, RZ, R16 ;  /* 0x000000ffff197224 */ /* 0x000fe400078e0010 */
[----:B------:R-:W-:Y:S02]  /*145c0*/  IMAD.MOV.U32 R17, RZ, RZ, R13 ;  /* 0x000000ffff117224 */ /* 0x000fe400078e000d */
[----:B------:R-:W-:Y:S02]  /*145d0*/  IMAD.MOV.U32 R16, RZ, RZ, R35 ;  /* 0x000000ffff107224 */ /* 0x000fe400078e0023 */
[----:B------:R-:W-:-:S07]  /*145e0*/  IMAD.MOV.U32 R13, RZ, RZ, R2 ;  /* 0x000000ffff0d7224 */ /* 0x000fce00078e0002 */
.L_x_37336:
[----:B------:R-:W-:Y:S05]  /*145f0*/  BSYNC.RECONVERGENT B1 ;  /* 0x0000000000017941 */ /* 0x000fea0003800200 */
.L_x_37334:
        /* <DEDUP_REMOVED lines=9> */
.L_x_37338:
[----:B------:R-:W-:Y:S02]  /*14690*/  IMAD.MOV.U32 R24, RZ, RZ, R25 ;  /* 0x000000ffff187224 */ /* 0x000fe400078e0019 */
[----:B------:R-:W-:Y:S02]  /*146a0*/  IMAD.MOV.U32 R2, RZ, RZ, R17 ;  /* 0x000000ffff027224 */ /* 0x000fe400078e0011 */
[----:B------:R-:W-:Y:S02]  /*146b0*/  IMAD.MOV.U32 R25, RZ, RZ, R10 ;  /* 0x000000ffff197224 */ /* 0x000fe400078e000a */
[----:B------:R-:W-:-:S07]  /*146c0*/  IMAD.MOV.U32 R17, RZ, RZ, R4 ;  /* 0x000000ffff117224 */ /* 0x000fce00078e0004 */
.L_x_37339:
[----:B------:R-:W-:Y:S05]  /*146d0*/  BSYNC.RECONVERGENT B1 ;  /* 0x0000000000017941 */ /* 0x000fea0003800200 */
.L_x_37337:
        /* <DEDUP_REMOVED lines=16> */
.L_x_37341:
[----:B------:R-:W-:Y:S02]  /*147e0*/  IMAD.MOV.U32 R10, RZ, RZ, R3 ;  /* 0x000000ffff0a7224 */ /* 0x000fe400078e0003 */
[----:B------:R-:W-:Y:S02]  /*147f0*/  IMAD.MOV.U32 R4, RZ, RZ, R5 ;  /* 0x000000ffff047224 */ /* 0x000fe400078e0005 */
[----:B------:R-:W-:Y:S02]  /*14800*/  IMAD.MOV.U32 R3, RZ, RZ, R32 ;  /* 0x000000ffff037224 */ /* 0x000fe400078e0020 */
[----:B------:R-:W-:-:S07]  /*14810*/  IMAD.MOV.U32 R5, RZ, RZ, R26 ;  /* 0x000000ffff057224 */ /* 0x000fce00078e001a */
.L_x_37342:
[----:B------:R-:W-:Y:S05]  /*14820*/  BSYNC.RECONVERGENT B1 ;  /* 0x0000000000017941 */ /* 0x000fea0003800200 */
.L_x_37340:
        /* <DEDUP_REMOVED lines=9> */
.L_x_37344:
[----:B------:R-:W-:Y:S01]  /*148c0*/  IMAD.MOV.U32 R31, RZ, RZ, R10 ;  /* 0x000000ffff1f7224 */ /* 0x000fe200078e000a */
[----:B------:R-:W-:Y:S01]  /*148d0*/  MOV R27, R4 ;  /* 0x00000004001b7202 */ /* 0x000fe20000000f00 */
[----:B------:R-:W-:Y:S02]  /*148e0*/  IMAD.MOV.U32 R10, RZ, RZ, R11 ;  /* 0x000000ffff0a7224 */ /* 0x000fe400078e000b */
[----:B------:R-:W-:-:S07]  /*148f0*/  IMAD.MOV.U32 R4, RZ, RZ, R9 ;  /* 0x000000ffff047224 */ /* 0x000fce00078e0009 */
.L_x_37345:
[----:B------:R-:W-:Y:S05]  /*14900*/  BSYNC.RECONVERGENT B1 ;  /* 0x0000000000017941 */ /* 0x000fea0003800200 */
.L_x_37343:
        /* <DEDUP_REMOVED lines=9> */
.L_x_37347:
[----:B------:R-:W-:Y:S02]  /*149a0*/  IMAD.MOV.U32 R14, RZ, RZ, R31 ;  /* 0x000000ffff0e7224 */ /* 0x000fe400078e001f */
[----:B------:R-:W-:Y:S01]  /*149b0*/  IMAD.MOV.U32 R9, RZ, RZ, R27 ;  /* 0x000000ffff097224 */ /* 0x000fe200078e001b */
[----:B------:R-:W-:Y:S01]  /*149c0*/  MOV R27, R8 ;  /* 0x00000008001b7202 */ /* 0x000fe20000000f00 */
[----:B------:R-:W-:-:S07]  /*149d0*/  IMAD.MOV.U32 R31, RZ, RZ, R12 ;  /* 0x000000ffff1f7224 */ /* 0x000fce00078e000c */
.L_x_37348:
[----:B------:R-:W-:Y:S05]  /*149e0*/  BSYNC.RECONVERGENT B1 ;  /* 0x0000000000017941 */ /* 0x000fea0003800200 */
.L_x_37346:
        /* <DEDUP_REMOVED lines=9> */
.L_x_37350:
[----:B------:R-:W-:Y:S02]  /*14a80*/  IMAD.MOV.U32 R11, RZ, RZ, R14 ;  /* 0x000000ffff0b7224 */ /* 0x000fe400078e000e */
[----:B------:R-:W-:Y:S02]  /*14a90*/  IMAD.MOV.U32 R8, RZ, RZ, R9 ;  /* 0x000000ffff087224 */ /* 0x000fe400078e0009 */
[----:B------:R-:W-:Y:S02]  /*14aa0*/  IMAD.MOV.U32 R14, RZ, RZ, R7 ;  /* 0x000000ffff0e7224 */ /* 0x000fe400078e0007 */
[----:B------:R-:W-:-:S07]  /*14ab0*/  IMAD.MOV.U32 R9, RZ, RZ, R6 ;  /* 0x000000ffff097224 */ /* 0x000fce00078e0006 */
.L_x_37351:
[----:B------:R-:W-:Y:S05]  /*14ac0*/  BSYNC.RECONVERGENT B1 ;  /* 0x0000000000017941 */ /* 0x000fea0003800200 */
.L_x_37349:
        /* <DEDUP_REMOVED lines=9> */
.L_x_37353:
[----:B------:R-:W-:Y:S02]  /*14b60*/  IMAD.MOV.U32 R12, RZ, RZ, R11 ;  /* 0x000000ffff0c7224 */ /* 0x000fe400078e000b */
[----:B------:R-:W-:Y:S02]  /*14b70*/  IMAD.MOV.U32 R6, RZ, RZ, R8 ;  /* 0x000000ffff067224 */ /* 0x000fe400078e0008 */
[----:B------:R-:W-:Y:S02]  /*14b80*/  IMAD.MOV.U32 R11, RZ, RZ, R16 ;  /* 0x000000ffff0b7224 */ /* 0x000fe400078e0010 */
[----:B------:R-:W-:-:S07]  /*14b90*/  IMAD.MOV.U32 R8, RZ, RZ, R13 ;  /* 0x000000ffff087224 */ /* 0x000fce00078e000d */
.L_x_37354:
[----:B------:R-:W-:Y:S05]  /*14ba0*/  BSYNC.RECONVERGENT B1 ;  /* 0x0000000000017941 */ /* 0x000fea0003800200 */
.L_x_37352:
        /* <DEDUP_REMOVED lines=9> */
.L_x_37356:
[----:B------:R-:W-:Y:S01]  /*14c40*/  IMAD.MOV.U32 R13, RZ, RZ, R12 ;  /* 0x000000ffff0d7224 */ /* 0x000fe200078e000c */
[----:B------:R-:W-:Y:S01]  /*14c50*/  MOV R7, R6 ;  /* 0x0000000600077202 */ /* 0x000fe20000000f00 */
[----:B------:R-:W-:Y:S02]  /*14c60*/  IMAD.MOV.U32 R12, RZ, RZ, R25 ;  /* 0x000000ffff0c7224 */ /* 0x000fe400078e0019 */
[----:B------:R-:W-:-:S07]  /*14c70*/  IMAD.MOV.U32 R6, RZ, RZ, R17 ;  /* 0x000000ffff067224 */ /* 0x000fce00078e0011 */
.L_x_37357:
[----:B------:R-:W-:Y:S05]  /*14c80*/  BSYNC.RECONVERGENT B1 ;  /* 0x0000000000017941 */ /* 0x000fea0003800200 */
.L_x_37355:
        /* <DEDUP_REMOVED lines=9> */
.L_x_37359:
[----:B------:R-:W-:Y:S02]  /*14d20*/  IMAD.MOV.U32 R17, RZ, RZ, R13 ;  /* 0x000000ffff117224 */ /* 0x000fe400078e000d */
[----:B------:R-:W-:Y:S01]  /*14d30*/  IMAD.MOV.U32 R16, RZ, RZ, R7 ;  /* 0x000000ffff107224 */ /* 0x000fe200078e0007 */
[----:B------:R-:W-:Y:S01]  /*14d40*/  MOV R7, R2 ;  /* 0x0000000200077202 */ /* 0x000fe20000000f00 */
[----:B------:R-:W-:-:S07]  /*14d50*/  IMAD.MOV.U32 R13, RZ, RZ, R24 ;  /* 0x000000ffff0d7224 */ /* 0x000fce00078e0018 */
.L_x_37360:
[----:B------:R-:W-:Y:S05]  /*14d60*/  BSYNC.RECONVERGENT B1 ;  /* 0x0000000000017941 */ /* 0x000fea0003800200 */
.L_x_37358:
        /* <DEDUP_REMOVED lines=16> */
.L_x_37362:
[----:B------:R-:W-:Y:S02]  /*14e70*/  IMAD.MOV.U32 R18, RZ, RZ, R3 ;  /* 0x000000ffff127224 */ /* 0x000fe400078e0003 */
[----:B------:R-:W-:Y:S01]  /*14e80*/  IMAD.MOV.U32 R2, RZ, RZ, R5 ;  /* 0x000000ffff027224 */ /* 0x000fe200078e0005 */
[----:B------:R-:W-:Y:S01]  /*14e90*/  MOV R5, R4 ;  /* 0x0000000400057202 */ /* 0x000fe20000000f00 */
[----:B------:R-:W-:-:S07]  /*14ea0*/  IMAD.MOV.U32 R3, RZ, RZ, R10 ;  /* 0x000000ffff037224 */ /* 0x000fce00078e000a */
.L_x_37363:
[----:B------:R-:W-:Y:S05]  /*14eb0*/  BSYNC.RECONVERGENT B1 ;  /* 0x0000000000017941 */ /* 0x000fea0003800200 */
.L_x_37361:
        /* <DEDUP_REMOVED lines=9> */
.L_x_37365:
[----:B------:R-:W-:Y:S02]  /*14f50*/  IMAD.MOV.U32 R15, RZ, RZ, R18 ;  /* 0x000000ffff0f7224 */ /* 0x000fe400078e0012 */
[----:B------:R-:W-:Y:S02]  /*14f60*/  IMAD.MOV.U32 R4, RZ, RZ, R2 ;  /* 0x000000ffff047224 */ /* 0x000fe400078e0002 */
[----:B------:R-:W-:Y:S02]  /*14f70*/  IMAD.MOV.U32 R18, RZ, RZ, R31 ;  /* 0x000000ffff127224 */ /* 0x000fe400078e001f */
[----:B------:R-:W-:-:S07]  /*14f80*/  IMAD.MOV.U32 R2, RZ, RZ, R27 ;  /* 0x000000ffff027224 */ /* 0x000fce00078e001b */
.L_x_37366:
[----:B------:R-:W-:Y:S05]  /*14f90*/  BSYNC.RECONVERGENT B1 ;  /* 0x0000000000017941 */ /* 0x000fea0003800200 */
.L_x_37364:
        /* <DEDUP_REMOVED lines=9> */
.L_x_37368:
[----:B------:R-:W-:Y:S02]  /*15030*/  IMAD.MOV.U32 R10, RZ, RZ, R15 ;  /* 0x000000ffff0a7224 */ /* 0x000fe400078e000f */
[----:B------:R-:W-:Y:S02]  /*15040*/  IMAD.MOV.U32 R19, RZ, RZ, R4 ;  /* 0x000000ffff137224 */ /* 0x000fe400078e0004 */
[----:B------:R-:W-:Y:S02]  /*15050*/  IMAD.MOV.U32 R15, RZ, RZ, R14 ;  /* 0x000000ffff0f7224 */ /* 0x000fe400078e000e */
[----:B------:R-:W-:-:S07]  /*15060*/  IMAD.MOV.U32 R4, RZ, RZ, R9 ;  /* 0x000000ffff047224 */ /* 0x000fce00078e0009 */
.L_x_37369:
[----:B------:R-:W-:Y:S05]  /*15070*/  BSYNC.RECONVERGENT B1 ;  /* 0x0000000000017941 */ /* 0x000fea0003800200 */
.L_x_37367:
        /* <DEDUP_REMOVED lines=9> */
.L_x_37371:
[----:B------:R-:W-:Y:S01]  /*15110*/  IMAD.MOV.U32 R25, RZ, RZ, R10 ;  /* 0x000000ffff197224 */ /* 0x000fe200078e000a */
[----:B------:R-:W-:Y:S01]  /*15120*/  MOV R9, R19 ;  /* 0x0000001300097202 */ /* 0x000fe20000000f00 */
[----:B------:R-:W-:Y:S02]  /*15130*/  IMAD.MOV.U32 R10, RZ, RZ, R11 ;  /* 0x000000ffff0a7224 */ /* 0x000fe400078e000b */
[----:B------:R-:W-:-:S07]  /*15140*/  IMAD.MOV.U32 R19, RZ, RZ, R8 ;  /* 0x000000ffff137224 */ /* 0x000fce00078e0008 */
.L_x_37372:
[----:B------:R-:W-:Y:S05]  /*15150*/  BSYNC.RECONVERGENT B1 ;  /* 0x0000000000017941 */ /* 0x000fea0003800200 */
.L_x_37370:
        /* <DEDUP_REMOVED lines=9> */
.L_x_37374:
[----:B------:R-:W-:Y:S02]  /*151f0*/  IMAD.MOV.U32 R14, RZ, RZ, R25 ;  /* 0x000000ffff0e7224 */ /* 0x000fe400078e0019 */
[----:B------:R-:W-:Y:S01]  /*15200*/  IMAD.MOV.U32 R8, RZ, RZ, R9 ;  /* 0x000000ffff087224 */ /* 0x000fe200078e0009 */
[----:B------:R-:W-:Y:S01]  /*15210*/  MOV R9, R6 ;  /* 0x0000000600097202 */ /* 0x000fe20000000f00 */
[----:B------:R-:W-:-:S07]  /*15220*/  IMAD.MOV.U32 R25, RZ, RZ, R12 ;  /* 0x000000ffff197224 */ /* 0x000fce00078e000c */
.L_x_37375:
[----:B------:R-:W-:Y:S05]  /*15230*/  BSYNC.RECONVERGENT B1 ;  /* 0x0000000000017941 */ /* 0x000fea0003800200 */
.L_x_37373:
        /* <DEDUP_REMOVED lines=9> */
.L_x_37377:
[----:B------:R-:W-:Y:S02]  /*152d0*/  IMAD.MOV.U32 R6, RZ, RZ, R14 ;  /* 0x000000ffff067224 */ /* 0x000fe400078e000e */
[----:B------:R-:W-:Y:S02]  /*152e0*/  IMAD.MOV.U32 R11, RZ, RZ, R8 ;  /* 0x000000ffff0b7224 */ /* 0x000fe400078e0008 */
[----:B------:R-:W-:Y:S02]  /*152f0*/  IMAD.MOV.U32 R14, RZ, RZ, R13 ;  /* 0x000000ffff0e7224 */ /* 0x000fe400078e000d */
[----:B------:R-:W-:-:S07]  /*15300*/  IMAD.MOV.U32 R8, RZ, RZ, R7 ;  /* 0x000000ffff087224 */ /* 0x000fce00078e0007 */
.L_x_37378:
[----:B------:R-:W-:Y:S05]  /*15310*/  BSYNC.RECONVERGENT B1 ;  /* 0x0000000000017941 */ /* 0x000fea0003800200 */
.L_x_37376:
        /* <DEDUP_REMOVED lines=9> */
.L_x_37380:
[----:B------:R-:W-:Y:S02]  /*153b0*/  IMAD.MOV.U32 R12, RZ, RZ, R6 ;  /* 0x000000ffff0c7224 */ /* 0x000fe400078e0006 */
[----:B------:R-:W-:Y:S02]  /*153c0*/  IMAD.MOV.U32 R7, RZ, RZ, R11 ;  /* 0x000000ffff077224 */ /* 0x000fe400078e000b */
[----:B------:R-:W-:Y:S02]  /*153d0*/  IMAD.MOV.U32 R6, RZ, RZ, R17 ;  /* 0x000000ffff067224 */ /* 0x000fe400078e0011 */
[----:B------:R-:W-:-:S07]  /*153e0*/  IMAD.MOV.U32 R11, RZ, RZ, R16 ;  /* 0x000000ffff0b7224 */ /* 0x000fce00078e0010 */
.L_x_37381:
[----:B------:R-:W-:Y:S05]  /*153f0*/  BSYNC.RECONVERGENT B1 ;  /* 0x0000000000017941 */ /* 0x000fea0003800200 */
.L_x_37379:
        /* <DEDUP_REMOVED lines=16> */
.L_x_37383:
[----:B------:R-:W-:Y:S02]  /*15500*/  IMAD.MOV.U32 R16, RZ, RZ, R3 ;  /* 0x000000ffff107224 */ /* 0x000fe400078e0003 */
[----:B------:R-:W-:Y:S02]  /*15510*/  IMAD.MOV.U32 R13, RZ, RZ, R5 ;  /* 0x000000ffff0d7224 */ /* 0x000fe400078e0005 */
[----:B------:R-:W-:Y:S02]  /*15520*/  IMAD.MOV.U32 R3, RZ, RZ, R18 ;  /* 0x000000ffff037224 */ /* 0x000fe400078e0012 */
[----:B------:R-:W-:-:S07]  /*15530*/  IMAD.MOV.U32 R5, RZ, RZ, R2 ;  /* 0x000000ffff057224 */ /* 0x000fce00078e0002 */
.L_x_37384:
[----:B------:R-:W-:Y:S05]  /*15540*/  BSYNC.RECONVERGENT B1 ;  /* 0x0000000000017941 */ /* 0x000fea0003800200 */
.L_x_37382:
        /* <DEDUP_REMOVED lines=9> */
.L_x_37386:
[----:B------:R-:W-:Y:S01]  /*155e0*/  IMAD.MOV.U32 R2, RZ, RZ, R16 ;  /* 0x000000ffff027224 */ /* 0x000fe200078e0010 */
[----:B------:R-:W-:Y:S01]  /*155f0*/  MOV R17, R13 ;  /* 0x0000000d00117202 */ /* 0x000fe20000000f00 */
[----:B------:R-:W-:Y:S02]  /*15600*/  IMAD.MOV.U32 R16, RZ, RZ, R15 ;  /* 0x000000ffff107224 */ /* 0x000fe400078e000f */
[----:B------:R-:W-:-:S07]  /*15610*/  IMAD.MOV.U32 R13, RZ, RZ, R4 ;  /* 0x000000ffff0d7224 */ /* 0x000fce00078e0004 */
.L_x_37387:
[----:B------:R-:W-:Y:S05]  /*15620*/  BSYNC.RECONVERGENT B1 ;  /* 0x0000000000017941 */ /* 0x000fea0003800200 */
.L_x_37385:
        /* <DEDUP_REMOVED lines=9> */
.L_x_37389:
[----:B------:R-:W-:Y:S02]  /*156c0*/  IMAD.MOV.U32 R4, RZ, RZ, R2 ;  /* 0x000000ffff047224 */ /* 0x000fe400078e0002 */
[----:B------:R-:W-:Y:S01]  /*156d0*/  IMAD.MOV.U32 R18, RZ, RZ, R17 ;  /* 0x000000ffff127224 */ /* 0x000fe200078e0011 */
[----:B------:R-:W-:Y:S01]  /*156e0*/  MOV R17, R19 ;  /* 0x0000001300117202 */ /* 0x000fe20000000f00 */
[----:B------:R-:W-:-:S07]  /*156f0*/  IMAD.MOV.U32 R2, RZ, RZ, R10 ;  /* 0x000000ffff027224 */ /* 0x000fce00078e000a */
.L_x_37390:
[----:B------:R-:W-:Y:S05]  /*15700*/  BSYNC.RECONVERGENT B1 ;  /* 0x0000000000017941 */ /* 0x000fea0003800200 */
.L_x_37388:
        /* <DEDUP_REMOVED lines=9> */
.L_x_37392:
[----:B------:R-:W-:Y:S02]  /*157a0*/  IMAD.MOV.U32 R15, RZ, RZ, R4 ;  /* 0x000000ffff0f7224 */ /* 0x000fe400078e0004 */
[----:B------:R-:W-:Y:S02]  /*157b0*/  IMAD.MOV.U32 R19, RZ, RZ, R18 ;  /* 0x000000ffff137224 */ /* 0x000fe400078e0012 */
[----:B------:R-:W-:Y:S02]  /*157c0*/  IMAD.MOV.U32 R4, RZ, RZ, R25 ;  /* 0x000000ffff047224 */ /* 0x000fe400078e0019 */
[----:B------:R-:W-:-:S07]  /*157d0*/  IMAD.MOV.U32 R18, RZ, RZ, R9 ;  /* 0x000000ffff127224 */ /* 0x000fce00078e0009 */
.L_x_37393:
[----:B------:R-:W-:Y:S05]  /*157e0*/  BSYNC.RECONVERGENT B1 ;  /* 0x0000000000017941 */ /* 0x000fea0003800200 */
.L_x_37391:
        /* <DEDUP_REMOVED lines=9> */
.L_x_37395:
[----:B------:R-:W-:Y:S02]  /*15880*/  IMAD.MOV.U32 R9, RZ, RZ, R15 ;  /* 0x000000ffff097224 */ /* 0x000fe400078e000f */
[----:B------:R-:W-:Y:S02]  /*15890*/  IMAD.MOV.U32 R10, RZ, RZ, R19 ;  /* 0x000000ffff0a7224 */ /* 0x000fe400078e0013 */
[----:B------:R-:W-:Y:S02]  /*158a0*/  IMAD.MOV.U32 R15, RZ, RZ, R14 ;  /* 0x000000ffff0f7224 */ /* 0x000fe400078e000e */
[----:B------:R-:W-:-:S07]  /*158b0*/  IMAD.MOV.U32 R19, RZ, RZ, R8 ;  /* 0x000000ffff137224 */ /* 0x000fce00078e0008 */
.L_x_37396:
[----:B------:R-:W-:Y:S05]  /*158c0*/  BSYNC.RECONVERGENT B1 ;  /* 0x0000000000017941 */ /* 0x000fea0003800200 */
.L_x_37394:
        /* <DEDUP_REMOVED lines=9> */
.L_x_37398:
[----:B------:R-:W-:Y:S01]  /*15960*/  IMAD.MOV.U32 R25, RZ, RZ, R9 ;  /* 0x000000ffff197224 */ /* 0x000fe200078e0009 */
[----:B------:R-:W-:Y:S01]  /*15970*/  MOV R8, R10 ;  /* 0x0000000a00087202 */ /* 0x000fe20000000f00 */
[----:B------:R-:W-:Y:S02]  /*15980*/  IMAD.MOV.U32 R9, RZ, RZ, R6 ;  /* 0x000000ffff097224 */ /* 0x000fe400078e0006 */
[----:B------:R-:W-:-:S07]  /*15990*/  IMAD.MOV.U32 R10, RZ, RZ, R11 ;  /* 0x000000ffff0a7224 */ /* 0x000fce00078e000b */
.L_x_37399:
[----:B------:R-:W-:Y:S05]  /*159a0*/  BSYNC.RECONVERGENT B1 ;  /* 0x0000000000017941 */ /* 0x000fea0003800200 */
.L_x_37397:
        /* <DEDUP_REMOVED lines=9> */
.L_x_37401:
[----:B------:R-:W-:Y:S02]  /*15a40*/  IMAD.MOV.U32 R11, RZ, RZ, R25 ;  /* 0x000000ffff0b7224 */ /* 0x000fe400078e0019 */
[----:B------:R-:W-:Y:S01]  /*15a50*/  IMAD.MOV.U32 R14, RZ, RZ, R8 ;  /* 0x000000ffff0e7224 */ /* 0x000fe200078e0008 */
[----:B------:R-:W-:Y:S01]  /*15a60*/  MOV R8, R7 ;  /* 0x0000000700087202 */ /* 0x000fe20000000f00 */
[----:B------:R-:W-:-:S07]  /*15a70*/  IMAD.MOV.U32 R25, RZ, RZ, R12 ;  /* 0x000000ffff197224 */ /* 0x000fce00078e000c */
.L_x_37402:
[----:B------:R-:W-:Y:S05]  /*15a80*/  BSYNC.RECONVERGENT B1 ;  /* 0x0000000000017941 */ /* 0x000fea0003800200 */
.L_x_37400:
        /* <DEDUP_REMOVED lines=16> */
.L_x_37404:
[----:B------:R-:W-:Y:S02]  /*15b90*/  IMAD.MOV.U32 R37, RZ, RZ, R3 ;  /* 0x000000ffff257224 */ /* 0x000fe400078e0003 */
[----:B------:R-:W-:Y:S01]  /*15ba0*/  IMAD.MOV.U32 R44, RZ, RZ, R5 ;  /* 0x000000ffff2c7224 */ /* 0x000fe200078e0005 */
[----:B------:R-:W-:Y:S01]  /*15bb0*/  MOV R5, R13 ;  /* 0x0000000d00057202 */ /* 0x000fe20000000f00 */
[----:B------:R-:W-:-:S07]  /*15bc0*/  IMAD.MOV.U32 R3, RZ, RZ, R16 ;  /* 0x000000ffff037224 */ /* 0x000fce00078e0010 */
.L_x_37405:
[----:B------:R-:W-:Y:S05]  /*15bd0*/  BSYNC.RECONVERGENT B1 ;  /* 0x0000000000017941 */ /* 0x000fea0003800200 */
.L_x_37403:
        /* <DEDUP_REMOVED lines=9> */
.L_x_37407:
[----:B------:R-:W-:Y:S02]  /*15c70*/  IMAD.MOV.U32 R36, RZ, RZ, R37 ;  /* 0x000000ffff247224 */ /* 0x000fe400078e0025 */
[----:B------:R-:W-:Y:S02]  /*15c80*/  IMAD.MOV.U32 R35, RZ, RZ, R44 ;  /* 0x000000ffff237224 */ /* 0x000fe400078e002c */
[----:B------:R-:W-:Y:S02]  /*15c90*/  IMAD.MOV.U32 R37, RZ, RZ, R2 ;  /* 0x000000ffff257224 */ /* 0x000fe400078e0002 */
[----:B------:R-:W-:-:S07]  /*15ca0*/  IMAD.MOV.U32 R44, RZ, RZ, R17 ;  /* 0x000000ffff2c7224 */ /* 0x000fce00078e0011 */
.L_x_37408:
[----:B------:R-:W-:Y:S05]  /*15cb0*/  BSYNC.RECONVERGENT B1 ;  /* 0x0000000000017941 */ /* 0x000fea0003800200 */
.L_x_37406:
        /* <DEDUP_REMOVED lines=9> */
.L_x_37410:
[----:B------:R-:W-:Y:S02]  /*15d50*/  IMAD.MOV.U32 R34, RZ, RZ, R36 ;  /* 0x000000ffff227224 */ /* 0x000fe400078e0024 */
[----:B------:R-:W-:Y:S02]  /*15d60*/  IMAD.MOV.U32 R32, RZ, RZ, R35 ;  /* 0x000000ffff207224 */ /* 0x000fe400078e0023 */
[----:B------:R-:W-:Y:S02]  /*15d70*/  IMAD.MOV.U32 R36, RZ, RZ, R4 ;  /* 0x000000ffff247224 */ /* 0x000fe400078e0004 */
[----:B------:R-:W-:-:S07]  /*15d80*/  IMAD.MOV.U32 R35, RZ, RZ, R18 ;  /* 0x000000ffff237224 */ /* 0x000fce00078e0012 */
.L_x_37411:
[----:B------:R-:W-:Y:S05]  /*15d90*/  BSYNC.RECONVERGENT B1 ;  /* 0x0000000000017941 */ /* 0x000fea0003800200 */
.L_x_37409:
        /* <DEDUP_REMOVED lines=9> */
.L_x_37413:
[----:B------:R-:W-:Y:S01]  /*15e30*/  IMAD.MOV.U32 R31, RZ, RZ, R34 ;  /* 0x000000ffff1f7224 */ /* 0x000fe200078e0022 */
[----:B------:R-:W-:Y:S01]  /*15e40*/  MOV R29, R32 ;  /* 0x00000020001d7202 */ /* 0x000fe20000000f00 */
[----:B------:R-:W-:Y:S02]  /*15e50*/  IMAD.MOV.U32 R34, RZ, RZ, R15 ;  /* 0x000000ffff227224 */ /* 0x000fe400078e000f */
[----:B------:R-:W-:-:S07]  /*15e60*/  IMAD.MOV.U32 R32, RZ, RZ, R19 ;  /* 0x000000ffff207224 */ /* 0x000fce00078e0013 */
.L_x_37414:
[----:B------:R-:W-:Y:S05]  /*15e70*/  BSYNC.RECONVERGENT B1 ;  /* 0x0000000000017941 */ /* 0x000fea0003800200 */
.L_x_37412:
        /* <DEDUP_REMOVED lines=9> */
.L_x_37416:
[----:B------:R-:W-:Y:S02]  /*15f10*/  IMAD.MOV.U32 R28, RZ, RZ, R31 ;  /* 0x000000ffff1c7224 */ /* 0x000fe400078e001f */
[----:B------:R-:W-:Y:S01]  /*15f20*/  IMAD.MOV.U32 R21, RZ, RZ, R29 ;  /* 0x000000ffff157224 */ /* 0x000fe200078e001d */
[----:B------:R-:W-:Y:S01]  /*15f30*/  MOV R29, R10 ;  /* 0x0000000a001d7202 */ /* 0x000fe20000000f00 */
[----:B------:R-:W-:-:S07]  /*15f40*/  IMAD.MOV.U32 R31, RZ, RZ, R9 ;  /* 0x000000ffff1f7224 */ /* 0x000fce00078e0009 */
.L_x_37417:
[----:B------:R-:W-:Y:S05]  /*15f50*/  BSYNC.RECONVERGENT B1 ;  /* 0x0000000000017941 */ /* 0x000fea0003800200 */
.L_x_37415:
        /* <DEDUP_REMOVED lines=9> */
.L_x_37419:
[----:B------:R-:W-:Y:S02]  /*15ff0*/  IMAD.MOV.U32 R20, RZ, RZ, R28 ;  /* 0x000000ffff147224 */ /* 0x000fe400078e001c */
[----:B------:R-:W-:Y:S02]  /*16000*/  IMAD.MOV.U32 R7, RZ, RZ, R21 ;  /* 0x000000ffff077224 */ /* 0x000fe400078e0015 */
[----:B------:R-:W-:Y:S02]  /*16010*/  IMAD.MOV.U32 R28, RZ, RZ, R25 ;  /* 0x000000ffff1c7224 */ /* 0x000fe400078e0019 */
[----:B------:R-:W-:-:S07]  /*16020*/  IMAD.MOV.U32 R21, RZ, RZ, R8 ;  /* 0x000000ffff157224 */ /* 0x000fce00078e0008 */
.L_x_37420:
[----:B------:R-:W-:Y:S05]  /*16030*/  BSYNC.RECONVERGENT B1 ;  /* 0x0000000000017941 */ /* 0x000fea0003800200 */
.L_x_37418:
        /* <DEDUP_REMOVED lines=9> */
.L_x_37422:
[----:B------:R-:W-:Y:S02]  /*160d0*/  IMAD.MOV.U32 R6, RZ, RZ, R20 ;  /* 0x000000ffff067224 */ /* 0x000fe400078e0014 */
[----:B------:R-:W-:Y:S02]  /*160e0*/  IMAD.MOV.U32 R2, RZ, RZ, R7 ;  /* 0x000000ffff027224 */ /* 0x000fe400078e0007 */
[----:B------:R-:W-:Y:S02]  /*160f0*/  IMAD.MOV.U32 R20, RZ, RZ, R11 ;  /* 0x000000ffff147224 */ /* 0x000fe400078e000b */
[----:B------:R-:W-:-:S07]  /*16100*/  IMAD.MOV.U32 R7, RZ, RZ, R14 ;  /* 0x000000ffff077224 */ /* 0x000fce00078e000e */
.L_x_37423:
[----:B------:R-:W-:Y:S05]  /*16110*/  BSYNC.RECONVERGENT B1 ;  /* 0x0000000000017941 */ /* 0x000fea0003800200 */
.L_x_37421:
        /* <DEDUP_REMOVED lines=9> */
[----:B------:R2:W4:Y:S01]  /*161b0*/  LDS.128 R12, [R40+0xd0] ;  /* 0x0000d000280c7984 */ /* 0x0005220000000c00 */
[----:B------:R-:W-:-:S04]  /*161c0*/  FADD.FTZ R22, -R33, R22 ;  /* 0x0000001621167221 */ /* 0x000fc80000010100 */
[----:B------:R-:W-:-:S06]  /*161d0*/  FMUL.FTZ R22, R22, 1.4426950216293334961 ;  /* 0x3fb8aa3b16167820 */ /* 0x000fcc0000410000 */
[----:B------:R-:W5:Y:S01]  /*161e0*/  MUFU.EX2 R22, R22 ;  /* 0x0000001600167308 */ /* 0x000f620000000800 */
[CC--:B0-----:R-:W-:Y:S01]  /*161f0*/  FSETP.GT.FTZ.AND P1, PT, R16.reuse, R5.reuse, PT ;  /* 0x000000051000720b */ /* 0x0c1fe20003f34000 */
[----:B-----5:R-:W-:Y:S01]  /*16200*/  FFMA.FTZ R4, R23, R22, R4 ;  /* 0x0000001617047223 */ /* 0x020fe20000010004 */
        /* <DEDUP_REMOVED lines=8> */
[----:B--234-:R-:W-:Y:S05]  /*16290*/  @P0 BRA `(.L_x_37425) ;  /* 0x0000000000140947 */ /* 0x01cfea0003800000 */
[-C--:B------:R-:W-:Y:S01]  /*162a0*/  FSETP.NEU.FTZ.AND P0, PT, R5, R44.reuse, PT ;  /* 0x0000002c0500720b */ /* 0x080fe20003f1d000 */
[----:B------:R-:W-:Y:S01]  /*162b0*/  IMAD.MOV.U32 R22, RZ, RZ, R37 ;  /* 0x000000ffff167224 */ /* 0x000fe200078e0025 */
[----:B------:R-:W-:Y:S02]  /*162c0*/  MOV R16, R44 ;  /* 0x0000002c00107202 */ /* 0x000fe40000000f00 */
[----:B------:R-:W-:-:S13]  /*162d0*/  ISETP.GE.OR P0, PT, R3, R37, P0 ;  /* 0x000000250300720c */ /* 0x000fda0000706670 */
[----:B------:R-:W-:Y:S05]  /*162e0*/  @P0 BRA `(.L_x_37426) ;  /* 0x0000000000100947 */ /* 0x000fea0003800000 */
.L_x_37425:
[----:B------:R-:W-:Y:S02]  /*162f0*/  IMAD.MOV.U32 R22, RZ, RZ, R3 ;  /* 0x000000ffff167224 */ /* 0x000fe400078e0003 */
[----:B------:R-:W-:Y:S02]  /*16300*/  IMAD.MOV.U32 R16, RZ, RZ, R5 ;  /* 0x000000ffff107224 */ /* 0x000fe400078e0005 */
[----:B------:R-:W-:Y:S02]  /*16310*/  IMAD.MOV.U32 R3, RZ, RZ, R37 ;  /* 0x000000ffff037224 */ /* 0x000fe400078e0025 */
[----:B------:R-:W-:-:S07]  /*16320*/  IMAD.MOV.U32 R5, RZ, RZ, R44 ;  /* 0x000000ffff057224 */ /* 0x000fce00078e002c */
.L_x_37426:
[----:B------:R-:W-:Y:S05]  /*16330*/  BSYNC.RECONVERGENT B1 ;  /* 0x0000000000017941 */ /* 0x000fea0003800200 */
.L_x_37424:
        /* <DEDUP_REMOVED lines=9> */
.L_x_37428:
[----:B------:R-:W-:Y:S01]  /*163d0*/  IMAD.MOV.U32 R37, RZ, RZ, R22 ;  /* 0x000000ffff257224 */ /* 0x000fe200078e0016 */
[----:B------:R-:W-:Y:S01]  /*163e0*/  MOV R23, R16 ;  /* 0x0000001000177202 */ /* 0x000fe20000000f00 */
[----:B------:R-:W-:Y:S02]  /*163f0*/  IMAD.MOV.U32 R22, RZ, RZ, R36 ;  /* 0x000000ffff167224 */ /* 0x000fe400078e0024 */
[----:B------:R-:W-:-:S07]  /*16400*/  IMAD.MOV.U32 R16, RZ, RZ, R35 ;  /* 0x000000ffff107224 */ /* 0x000fce00078e0023 */
.L_x_37429:
[----:B------:R-:W-:Y:S05]  /*16410*/  BSYNC.RECONVERGENT B1 ;  /* 0x0000000000017941 */ /* 0x000fea0003800200 */
.L_x_37427:
        /* <DEDUP_REMOVED lines=9> */
.L_x_37431:
[----:B------:R-:W-:Y:S02]  /*164b0*/  IMAD.MOV.U32 R30, RZ, RZ, R37 ;  /* 0x000000ffff1e7224 */ /* 0x000fe400078e0025 */
[----:B------:R-:W-:Y:S01]  /*164c0*/  IMAD.MOV.U32 R24, RZ, RZ, R23 ;  /* 0x000000ffff187224 */ /* 0x000fe200078e0017 */
[----:B------:R-:W-:Y:S01]  /*164d0*/  MOV R23, R32 ;  /* 0x0000002000177202 */ /* 0x000fe20000000f00 */
[----:B------:R-:W-:-:S07]  /*164e0*/  IMAD.MOV.U32 R37, RZ, RZ, R34 ;  /* 0x000000ffff257224 */ /* 0x000fce00078e0022 */
.L_x_37432:
[----:B------:R-:W-:Y:S05]  /*164f0*/  BSYNC.RECONVERGENT B1 ;  /* 0x0000000000017941 */ /* 0x000fea0003800200 */
.L_x_37430:
        /* <DEDUP_REMOVED lines=9> */
.L_x_37434:
[----:B------:R-:W-:Y:S02]  /*16590*/  IMAD.MOV.U32 R35, RZ, RZ, R30 ;  /* 0x000000ffff237224 */ /* 0x000fe400078e001e */
[----:B------:R-:W-:Y:S02]  /*165a0*/  IMAD.MOV.U32 R32, RZ, RZ, R24 ;  /* 0x000000ffff207224 */ /* 0x000fe400078e0018 */
[----:B------:R-:W-:Y:S02]  /*165b0*/  IMAD.MOV.U32 R30, RZ, RZ, R31 ;  /* 0x000000ffff1e7224 */ /* 0x000fe400078e001f */
[----:B------:R-:W-:-:S07]  /*165c0*/  IMAD.MOV.U32 R24, RZ, RZ, R29 ;  /* 0x000000ffff187224 */ /* 0x000fce00078e001d */
.L_x_37435:
[----:B------:R-:W-:Y:S05]  /*165d0*/  BSYNC.RECONVERGENT B1 ;  /* 0x0000000000017941 */ /* 0x000fea0003800200 */
.L_x_37433:
        /* <DEDUP_REMOVED lines=9> */
.L_x_37437:
[----:B------:R-:W-:Y:S02]  /*16670*/  IMAD.MOV.U32 R29, RZ, RZ, R35 ;  /* 0x000000ffff1d7224 */ /* 0x000fe400078e0023 */
[----:B------:R-:W-:Y:S02]  /*16680*/  IMAD.MOV.U32 R34, RZ, RZ, R32 ;  /* 0x000000ffff227224 */ /* 0x000fe400078e0020 */
[----:B------:R-:W-:Y:S02]  /*16690*/  IMAD.MOV.U32 R35, RZ, RZ, R28 ;  /* 0x000000ffff237224 */ /* 0x000fe400078e001c */
[----:B------:R-:W-:-:S07]  /*166a0*/  IMAD.MOV.U32 R32, RZ, RZ, R21 ;  /* 0x000000ffff207224 */ /* 0x000fce00078e0015 */
.L_x_37438:
[----:B------:R-:W-:Y:S05]  /*166b0*/  BSYNC.RECONVERGENT B1 ;  /* 0x0000000000017941 */ /* 0x000fea0003800200 */
.L_x_37436:
        /* <DEDUP_REMOVED lines=9> */
.L_x_37440:
[----:B------:R-:W-:Y:S01]  /*16750*/  IMAD.MOV.U32 R31, RZ, RZ, R29 ;  /* 0x000000ffff1f7224 */ /* 0x000fe200078e001d */
[----:B------:R-:W-:Y:S01]  /*16760*/  MOV R21, R34 ;  /* 0x0000002200157202 */ /* 0x000fe20000000f00 */
[----:B------:R-:W-:Y:S02]  /*16770*/  IMAD.MOV.U32 R29, RZ, RZ, R20 ;  /* 0x000000ffff1d7224 */ /* 0x000fe400078e0014 */
[----:B------:R-:W-:-:S07]  /*16780*/  IMAD.MOV.U32 R34, RZ, RZ, R7 ;  /* 0x000000ffff227224 */ /* 0x000fce00078e0007 */
.L_x_37441:
[----:B------:R-:W-:Y:S05]  /*16790*/  BSYNC.RECONVERGENT B1 ;  /* 0x0000000000017941 */ /* 0x000fea0003800200 */
.L_x_37439:
        /* <DEDUP_REMOVED lines=9> */
.L_x_37443:
[----:B------:R-:W-:Y:S02]  /*16830*/  IMAD.MOV.U32 R20, RZ, RZ, R31 ;  /* 0x000000ffff147224 */ /* 0x000fe400078e001f */
[----:B------:R-:W-:Y:S01]  /*16840*/  IMAD.MOV.U32 R7, RZ, RZ, R21 ;  /* 0x000000ffff077224 */ /* 0x000fe200078e0015 */
[----:B------:R-:W-:Y:S01]  /*16850*/  MOV R21, R2 ;  /* 0x0000000200157202 */ /* 0x000fe20000000f00 */
[----:B------:R-:W-:-:S07]  /*16860*/  IMAD.MOV.U32 R31, RZ, RZ, R6 ;  /* 0x000000ffff1f7224 */ /* 0x000fce00078e0006 */
.L_x_37444:
[----:B------:R-:W-:Y:S05]  /*16870*/  BSYNC.RECONVERGENT B1 ;  /* 0x0000000000017941 */ /* 0x000fea0003800200 */
.L_x_37442:
        /* <DEDUP_REMOVED lines=16> */
.L_x_37446:
[----:B------:R-:W-:Y:S02]  /*16980*/  IMAD.MOV.U32 R6, RZ, RZ, R3 ;  /* 0x000000ffff067224 */ /* 0x000fe400078e0003 */
[----:B------:R-:W-:Y:S01]  /*16990*/  IMAD.MOV.U32 R2, RZ, RZ, R5 ;  /* 0x000000ffff027224 */ /* 0x000fe200078e0005 */
[----:B------:R-:W-:Y:S01]  /*169a0*/  MOV R5, R16 ;  /* 0x0000001000057202 */ /* 0x000fe20000000f00 */
[----:B------:R-:W-:-:S07]  /*169b0*/  IMAD.MOV.U32 R3, RZ, RZ, R22 ;  /* 0x000000ffff037224 */ /* 0x000fce00078e0016 */
.L_x_37447:
[----:B------:R-:W-:Y:S05]  /*169c0*/  BSYNC.RECONVERGENT B1 ;  /* 0x0000000000017941 */ /* 0x000fea0003800200 */
.L_x_37445:
        /* <DEDUP_REMOVED lines=9> */
.L_x_37449:
[----:B------:R-:W-:Y:S02]  /*16a60*/  IMAD.MOV.U32 R25, RZ, RZ, R6 ;  /* 0x000000ffff197224 */ /* 0x000fe400078e0006 */
[----:B------:R-:W-:Y:S02]  /*16a70*/  IMAD.MOV.U32 R17, RZ, RZ, R2 ;  /* 0x000000ffff117224 */ /* 0x000fe400078e0002 */
[----:B------:R-:W-:Y:S02]  /*16a80*/  IMAD.MOV.U32 R6, RZ, RZ, R37 ;  /* 0x000000ffff067224 */ /* 0x000fe400078e0025 */
[----:B------:R-:W-:-:S07]  /*16a90*/  IMAD.MOV.U32 R2, RZ, RZ, R23 ;  /* 0x000000ffff027224 */ /* 0x000fce00078e0017 */
.L_x_37450:
[----:B------:R-:W-:Y:S05]  /*16aa0*/  BSYNC.RECONVERGENT B1 ;  /* 0x0000000000017941 */ /* 0x000fea0003800200 */
.L_x_37448:
        /* <DEDUP_REMOVED lines=9> */
.L_x_37452:
[----:B------:R-:W-:Y:S02]  /*16b40*/  IMAD.MOV.U32 R16, RZ, RZ, R25 ;  /* 0x000000ffff107224 */ /* 0x000fe400078e0019 */
[----:B------:R-:W-:Y:S02]  /*16b50*/  IMAD.MOV.U32 R23, RZ, RZ, R17 ;  /* 0x000000ffff177224 */ /* 0x000fe400078e0011 */
[----:B------:R-:W-:Y:S02]  /*16b60*/  IMAD.MOV.U32 R25, RZ, RZ, R30 ;  /* 0x000000ffff197224 */ /* 0x000fe400078e001e */
[----:B------:R-:W-:-:S07]  /*16b70*/  IMAD.MOV.U32 R17, RZ, RZ, R24 ;  /* 0x000000ffff117224 */ /* 0x000fce00078e0018 */
.L_x_37453:
[----:B------:R-:W-:Y:S05]  /*16b80*/  BSYNC.RECONVERGENT B1 ;  /* 0x0000000000017941 */ /* 0x000fea0003800200 */
.L_x_37451:
        /* <DEDUP_REMOVED lines=9> */
.L_x_37455:
[----:B------:R-:W-:Y:S01]  /*16c20*/  IMAD.MOV.U32 R22, RZ, RZ, R16 ;  /* 0x000000ffff167224 */ /* 0x000fe200078e0010 */
[----:B------:R-:W-:Y:S01]  /*16c30*/  MOV R37, R23 ;  /* 0x0000001700257202 */ /* 0x000fe20000000f00 */
[----:B------:R-:W-:Y:S02]  /*16c40*/  IMAD.MOV.U32 R16, RZ, RZ, R35 ;  /* 0x000000ffff107224 */ /* 0x000fe400078e0023 */
[----:B------:R-:W-:-:S07]  /*16c50*/  IMAD.MOV.U32 R23, RZ, RZ, R32 ;  /* 0x000000ffff177224 */ /* 0x000fce00078e0020 */
.L_x_37456:
[----:B------:R-:W-:Y:S05]  /*16c60*/  BSYNC.RECONVERGENT B1 ;  /* 0x0000000000017941 */ /* 0x000fea0003800200 */
.L_x_37454:
        /* <DEDUP_REMOVED lines=9> */
.L_x_37458:
[----:B------:R-:W-:Y:S02]  /*16d00*/  IMAD.MOV.U32 R28, RZ, RZ, R22 ;  /* 0x000000ffff1c7224 */ /* 0x000fe400078e0016 */
[----:B------:R-:W-:Y:S01]  /*16d10*/  IMAD.MOV.U32 R24, RZ, RZ, R37 ;  /* 0x000000ffff187224 */ /* 0x000fe200078e0025 */
[----:B------:R-:W-:Y:S01]  /*16d20*/  MOV R37, R34 ;  /* 0x0000002200257202 */ /* 0x000fe20000000f00 */
[----:B------:R-:W-:-:S07]  /*16d30*/  IMAD.MOV.U32 R22, RZ, RZ, R29 ;  /* 0x000000ffff167224 */ /* 0x000fce00078e001d */
.L_x_37459:
[----:B------:R-:W-:Y:S05]  /*16d40*/  BSYNC.RECONVERGENT B1 ;  /* 0x0000000000017941 */ /* 0x000fea0003800200 */
.L_x_37457:
        /* <DEDUP_REMOVED lines=9> */
.L_x_37461:
[----:B------:R-:W-:Y:S02]  /*16de0*/  IMAD.MOV.U32 R29, RZ, RZ, R28 ;  /* 0x000000ffff1d7224 */ /* 0x000fe400078e001c */
[----:B------:R-:W-:Y:S02]  /*16df0*/  IMAD.MOV.U32 R30, RZ, RZ, R24 ;  /* 0x000000ffff1e7224 */ /* 0x000fe400078e0018 */
[----:B------:R-:W-:Y:S02]  /*16e00*/  IMAD.MOV.U32 R28, RZ, RZ, R31 ;  /* 0x000000ffff1c7224 */ /* 0x000fe400078e001f */
[----:B------:R-:W-:-:S07]  /*16e10*/  IMAD.MOV.U32 R24, RZ, RZ, R21 ;  /* 0x000000ffff187224 */ /* 0x000fce00078e0015 */
.L_x_37462:
[----:B------:R-:W-:Y:S05]  /*16e20*/  BSYNC.RECONVERGENT B1 ;  /* 0x0000000000017941 */ /* 0x000fea0003800200 */
.L_x_37460:
        /* <DEDUP_REMOVED lines=9> */
.L_x_37464:
[----:B------:R-:W-:Y:S02]  /*16ec0*/  IMAD.MOV.U32 R31, RZ, RZ, R29 ;  /* 0x000000ffff1f7224 */ /* 0x000fe400078e001d */
[----:B------:R-:W-:Y:S02]  /*16ed0*/  IMAD.MOV.U32 R21, RZ, RZ, R30 ;  /* 0x000000ffff157224 */ /* 0x000fe400078e001e */
[----:B------:R-:W-:Y:S02]  /*16ee0*/  IMAD.MOV.U32 R29, RZ, RZ, R20 ;  /* 0x000000ffff1d7224 */ /* 0x000fe400078e0014 */
[----:B------:R-:W-:-:S07]  /*16ef0*/  IMAD.MOV.U32 R30, RZ, RZ, R7 ;  /* 0x000000ffff1e7224 */ /* 0x000fce00078e0007 */
.L_x_37465:
[----:B------:R-:W-:Y:S05]  /*16f00*/  BSYNC.RECONVERGENT B1 ;  /* 0x0000000000017941 */ /* 0x000fea0003800200 */
.L_x_37463:
        /* <DEDUP_REMOVED lines=16> */
.L_x_37467:
[----:B------:R-:W-:Y:S02]  /*17010*/  IMAD.MOV.U32 R20, RZ, RZ, R3 ;  /* 0x000000ffff147224 */ /* 0x000fe400078e0003 */
[----:B------:R-:W-:Y:S02]  /*17020*/  IMAD.MOV.U32 R18, RZ, RZ, R5 ;  /* 0x000000ffff127224 */ /* 0x000fe400078e0005 */
[----:B------:R-:W-:Y:S02]  /*17030*/  IMAD.MOV.U32 R3, RZ, RZ, R6 ;  /* 0x000000ffff037224 */ /* 0x000fe400078e0006 */
[----:B------:R-:W-:-:S07]  /*17040*/  IMAD.MOV.U32 R5, RZ, RZ, R2 ;  /* 0x000000ffff057224 */ /* 0x000fce00078e0002 */
.L_x_37468:
[----:B------:R-:W-:Y:S05]  /*17050*/  BSYNC.RECONVERGENT B1 ;  /* 0x0000000000017941 */ /* 0x000fea0003800200 */
.L_x_37466:
        /* <DEDUP_REMOVED lines=9> */
.L_x_37470:
[----:B------:R-:W-:Y:S01]  /*170f0*/  IMAD.MOV.U32 R7, RZ, RZ, R20 ;  /* 0x000000ffff077224 */ /* 0x000fe200078e0014 */
[----:B------:R-:W-:Y:S01]  /*17100*/  MOV R2, R18 ;  /* 0x0000001200027202 */ /* 0x000fe20000000f00 */
[----:B------:R-:W-:Y:S02]  /*17110*/  IMAD.MOV.U32 R20, RZ, RZ, R25 ;  /* 0x000000ffff147224 */ /* 0x000fe400078e0019 */
[----:B------:R-:W-:-:S07]  /*17120*/  IMAD.MOV.U32 R18, RZ, RZ, R17 ;  /* 0x000000ffff127224 */ /* 0x000fce00078e0011 */
.L_x_37471:
[----:B------:R-:W-:Y:S05]  /*17130*/  BSYNC.RECONVERGENT B1 ;  /* 0x0000000000017941 */ /* 0x000fea0003800200 */
.L_x_37469:
        /* <DEDUP_REMOVED lines=9> */
.L_x_37473:
[----:B------:R-:W-:Y:S02]  /*171d0*/  IMAD.MOV.U32 R17, RZ, RZ, R7 ;  /* 0x000000ffff117224 */ /* 0x000fe400078e0007 */
[----:B------:R-:W-:Y:S01]  /*171e0*/  IMAD.MOV.U32 R6, RZ, RZ, R2 ;  /* 0x000000ffff067224 */ /* 0x000fe200078e0002 */
[----:B------:R-:W-:Y:S01]  /*171f0*/  MOV R2, R23 ;  /* 0x0000001700027202 */ /* 0x000fe20000000f00 */
[----:B------:R-:W-:-:S07]  /*17200*/  IMAD.MOV.U32 R7, RZ, RZ, R16 ;  /* 0x000000ffff077224 */ /* 0x000fce00078e0010 */
.L_x_37474:
[----:B------:R-:W-:Y:S05]  /*17210*/  BSYNC.RECONVERGENT B1 ;  /* 0x0000000000017941 */ /* 0x000fea0003800200 */
.L_x_37472:
        /* <DEDUP_REMOVED lines=9> */
.L_x_37476:
[----:B------:R-:W-:Y:S02]  /*172b0*/  IMAD.MOV.U32 R25, RZ, RZ, R17 ;  /* 0x000000ffff197224 */ /* 0x000fe400078e0011 */
[----:B------:R-:W-:Y:S02]  /*172c0*/  IMAD.MOV.U32 R23, RZ, RZ, R6 ;  /* 0x000000ffff177224 */ /* 0x000fe400078e0006 */
[----:B------:R-:W-:Y:S02]  /*172d0*/  IMAD.MOV.U32 R17, RZ, RZ, R22 ;  /* 0x000000ffff117224 */ /* 0x000fe400078e0016 */
[----:B------:R-:W-:-:S07]  /*172e0*/  IMAD.MOV.U32 R6, RZ, RZ, R37 ;  /* 0x000000ffff067224 */ /* 0x000fce00078e0025 */
.L_x_37477:
[----:B------:R-:W-:Y:S05]  /*172f0*/  BSYNC.RECONVERGENT B1 ;  /* 0x0000000000017941 */ /* 0x000fea0003800200 */
.L_x_37475:
        /* <DEDUP_REMOVED lines=9> */
.L_x_37479:
[----:B------:R-:W-:Y:S02]  /*17390*/  IMAD.MOV.U32 R16, RZ, RZ, R25 ;  /* 0x000000ffff107224 */ /* 0x000fe400078e0019 */
[----:B------:R-:W-:Y:S02]  /*173a0*/  IMAD.MOV.U32 R35, RZ, RZ, R23 ;  /* 0x000000ffff237224 */ /* 0x000fe400078e0017 */
[----:B------:R-:W-:Y:S02]  /*173b0*/  IMAD.MOV.U32 R25, RZ, RZ, R28 ;  /* 0x000000ffff197224 */ /* 0x000fe400078e001c */
[----:B------:R-:W-:-:S07]  /*173c0*/  IMAD.MOV.U32 R23, RZ, RZ, R24 ;  /* 0x000000ffff177224 */ /* 0x000fce00078e0018 */
.L_x_37480:
[----:B------:R-:W-:Y:S05]  /*173d0*/  BSYNC.RECONVERGENT B1 ;  /* 0x0000000000017941 */ /* 0x000fea0003800200 */
.L_x_37478:
        /* <DEDUP_REMOVED lines=9> */
.L_x_37482:
[----:B------:R-:W-:Y:S01]  /*17470*/  IMAD.MOV.U32 R24, RZ, RZ, R16 ;  /* 0x000000ffff187224 */ /* 0x000fe200078e0010 */
[----:B------:R-:W-:Y:S01]  /*17480*/  MOV R22, R35 ;  /* 0x0000002300167202 */ /* 0x000fe20000000f00 */
[----:B------:R-:W-:Y:S02]  /*17490*/  IMAD.MOV.U32 R16, RZ, RZ, R29 ;  /* 0x000000ffff107224 */ /* 0x000fe400078e001d */
[----:B------:R-:W-:-:S07]  /*174a0*/  IMAD.MOV.U32 R35, RZ, RZ, R30 ;  /* 0x000000ffff237224 */ /* 0x000fce00078e001e */
.L_x_37483:
[----:B------:R-:W-:Y:S05]  /*174b0*/  BSYNC.RECONVERGENT B1 ;  /* 0x0000000000017941 */ /* 0x000fea0003800200 */
.L_x_37481:
        /* <DEDUP_REMOVED lines=9> */
.L_x_37485:
[----:B------:R-:W-:Y:S02]  /*17550*/  IMAD.MOV.U32 R28, RZ, RZ, R24 ;  /* 0x000000ffff1c7224 */ /* 0x000fe400078e0018 */
[----:B------:R-:W-:Y:S01]  /*17560*/  IMAD.MOV.U32 R26, RZ, RZ, R22 ;  /* 0x000000ffff1a7224 */ /* 0x000fe200078e0016 */
[----:B------:R-:W-:Y:S01]  /*17570*/  MOV R22, R21 ;  /* 0x0000001500167202 */ /* 0x000fe20000000f00 */
[----:B------:R-:W-:-:S07]  /*17580*/  IMAD.MOV.U32 R24, RZ, RZ, R31 ;  /* 0x000000ffff187224 */ /* 0x000fce00078e001f */
.L_x_37486:
[----:B------:R-:W-:Y:S05]  /*17590*/  BSYNC.RECONVERGENT B1 ;  /* 0x0000000000017941 */ /* 0x000fea0003800200 */
.L_x_37484:
        /* <DEDUP_REMOVED lines=16> */
.L_x_37488:
[----:B------:R-:W-:Y:S02]  /*176a0*/  IMAD.MOV.U32 R30, RZ, RZ, R3 ;  /* 0x000000ffff1e7224 */ /* 0x000fe400078e0003 */
[----:B------:R-:W-:Y:S01]  /*176b0*/  IMAD.MOV.U32 R19, RZ, RZ, R5 ;  /* 0x000000ffff137224 */ /* 0x000fe200078e0005 */
[----:B------:R-:W-:Y:S01]  /*176c0*/  MOV R5, R18 ;  /* 0x0000001200057202 */ /* 0x000fe20000000f00 */
[----:B------:R-:W-:-:S07]  /*176d0*/  IMAD.MOV.U32 R3, RZ, RZ, R20 ;  /* 0x000000ffff037224 */ /* 0x000fce00078e0014 */
.L_x_37489:
[----:B------:R-:W-:Y:S05]  /*176e0*/  BSYNC.RECONVERGENT B1 ;  /* 0x0000000000017941 */ /* 0x000fea0003800200 */
.L_x_37487:
        /* <DEDUP_REMOVED lines=9> */
.L_x_37491:
[----:B------:R-:W-:Y:S02]  /*17780*/  IMAD.MOV.U32 R18, RZ, RZ, R30 ;  /* 0x000000ffff127224 */ /* 0x000fe400078e001e */
[----:B------:R-:W-:Y:S02]  /*17790*/  IMAD.MOV.U32 R21, RZ, RZ, R19 ;  /* 0x000000ffff157224 */ /* 0x000fe400078e0013 */
[----:B------:R-:W-:Y:S02]  /*177a0*/  IMAD.MOV.U32 R30, RZ, RZ, R7 ;  /* 0x000000ffff1e7224 */ /* 0x000fe400078e0007 */
[----:B------:R-:W-:-:S07]  /*177b0*/  IMAD.MOV.U32 R19, RZ, RZ, R2 ;  /* 0x000000ffff137224 */ /* 0x000fce00078e0002 */
.L_x_37492:
[----:B------:R-:W-:Y:S05]  /*177c0*/  BSYNC.RECONVERGENT B1 ;  /* 0x0000000000017941 */ /* 0x000fea0003800200 */
.L_x_37490:
        /* <DEDUP_REMOVED lines=9> */
.L_x_37494:
[----:B------:R-:W-:Y:S02]  /*17860*/  IMAD.MOV.U32 R20, RZ, RZ, R18 ;  /* 0x000000ffff147224 */ /* 0x000fe400078e0012 */
[----:B------:R-:W-:Y:S02]  /*17870*/  IMAD.MOV.U32 R2, RZ, RZ, R21 ;  /* 0x000000ffff027224 */ /* 0x000fe400078e0015 */
[----:B------:R-:W-:Y:S02]  /*17880*/  IMAD.MOV.U32 R18, RZ, RZ, R17 ;  /* 0x000000ffff127224 */ /* 0x000fe400078e0011 */
[----:B------:R-:W-:-:S07]  /*17890*/  IMAD.MOV.U32 R21, RZ, RZ, R6 ;  /* 0x000000ffff157224 */ /* 0x000fce00078e0006 */
.L_x_37495:
[----:B------:R-:W-:Y:S05]  /*178a0*/  BSYNC.RECONVERGENT B1 ;  /* 0x0000000000017941 */ /* 0x000fea0003800200 */
.L_x_37493:
        /* <DEDUP_REMOVED lines=9> */
.L_x_37497:
[----:B------:R-:W-:Y:S01]  /*17940*/  IMAD.MOV.U32 R7, RZ, RZ, R20 ;  /* 0x000000ffff077224 */ /* 0x000fe200078e0014 */
[----:B------:R-:W-:Y:S01]  /*17950*/  MOV R6, R2 ;  /* 0x0000000200067202 */ /* 0x000fe20000000f00 */
[----:B------:R-:W-:Y:S02]  /*17960*/  IMAD.MOV.U32 R20, RZ, RZ, R25 ;  /* 0x000000ffff147224 */ /* 0x000fe400078e0019 */
[----:B------:R-:W-:-:S07]  /*17970*/  IMAD.MOV.U32 R2, RZ, RZ, R23 ;  /* 0x000000ffff027224 */ /* 0x000fce00078e0017 */
.L_x_37498:
[----:B------:R-:W-:Y:S05]  /*17980*/  BSYNC.RECONVERGENT B1 ;  /* 0x0000000000017941 */ /* 0x000fea0003800200 */
.L_x_37496:
        /* <DEDUP_REMOVED lines=9> */
.L_x_37500:
[----:B------:R-:W-:Y:S02]  /*17a20*/  IMAD.MOV.U32 R23, RZ, RZ, R7 ;  /* 0x000000ffff177224 */ /* 0x000fe400078e0007 */
[----:B------:R-:W-:Y:S01]  /*17a30*/  IMAD.MOV.U32 R17, RZ, RZ, R6 ;  /* 0x000000ffff117224 */ /* 0x000fe200078e0006 */
[----:B------:R-:W-:Y:S01]  /*17a40*/  MOV R6, R35 ;  /* 0x0000002300067202 */ /* 0x000fe20000000f00 */
[----:B------:R-:W-:-:S07]  /*17a50*/  IMAD.MOV.U32 R7, RZ, RZ, R16 ;  /* 0x000000ffff077224 */ /* 0x000fce00078e0010 */
.L_x_37501:
[----:B------:R-:W-:Y:S05]  /*17a60*/  BSYNC.RECONVERGENT B1 ;  /* 0x0000000000017941 */ /* 0x000fea0003800200 */
.L_x_37499:
        /* <DEDUP_REMOVED lines=9> */
.L_x_37503:
[----:B------:R-:W-:Y:S02]  /*17b00*/  IMAD.MOV.U32 R27, RZ, RZ, R23 ;  /* 0x000000ffff1b7224 */ /* 0x000fe400078e0017 */
[----:B------:R-:W-:Y:S02]  /*17b10*/  IMAD.MOV.U32 R25, RZ, RZ, R17 ;  /* 0x000000ffff197224 */ /* 0x000fe400078e0011 */
[----:B------:R-:W-:Y:S02]  /*17b20*/  IMAD.MOV.U32 R23, RZ, RZ, R24 ;  /* 0x000000ffff177224 */ /* 0x000fe400078e0018 */
[----:B------:R-:W-:-:S07]  /*17b30*/  IMAD.MOV.U32 R17, RZ, RZ, R22 ;  /* 0x000000ffff117224 */ /* 0x000fce00078e0016 */
.L_x_37504:
[----:B------:R-:W-:Y:S05]  /*17b40*/  BSYNC.RECONVERGENT B1 ;  /* 0x0000000000017941 */ /* 0x000fea0003800200 */
.L_x_37502:
        /* <DEDUP_REMOVED lines=9> */
.L_x_37506:
[----:B------:R-:W-:Y:S02]  /*17be0*/  IMAD.MOV.U32 R22, RZ, RZ, R27 ;  /* 0x000000ffff167224 */ /* 0x000fe400078e001b */
[----:B------:R-:W-:Y:S02]  /*17bf0*/  IMAD.MOV.U32 R16, RZ, RZ, R25 ;  /* 0x000000ffff107224 */ /* 0x000fe400078e0019 */
[----:B------:R-:W-:Y:S02]  /*17c00*/  IMAD.MOV.U32 R27, RZ, RZ, R28 ;  /* 0x000000ffff1b7224 */ /* 0x000fe400078e001c */
[----:B------:R-:W-:-:S07]  /*17c10*/  IMAD.MOV.U32 R25, RZ, RZ, R26 ;  /* 0x000000ffff197224 */ /* 0x000fce00078e001a */
.L_x_37507:
[----:B------:R-:W-:Y:S05]  /*17c20*/  BSYNC.RECONVERGENT B1 ;  /* 0x0000000000017941 */ /* 0x000fea0003800200 */
.L_x_37505:
        /* <DEDUP_REMOVED lines=16> */
.L_x_37509:
[----:B------:R-:W-:Y:S02]  /*17d30*/  IMAD.MOV.U32 R12, RZ, RZ, R3 ;  /* 0x000000ffff0c7224 */ /* 0x000fe400078e0003 */
[----:B------:R-:W-:Y:S02]  /*17d40*/  IMAD.MOV.U32 R8, RZ, RZ, R5 ;  /* 0x000000ffff087224 */ /* 0x000fe400078e0005 */
[----:B------:R-:W-:Y:S02]  /*17d50*/  IMAD.MOV.U32 R3, RZ, RZ, R30 ;  /* 0x000000ffff037224 */ /* 0x000fe400078e001e */
[----:B------:R-:W-:-:S07]  /*17d60*/  IMAD.MOV.U32 R5, RZ, RZ, R19 ;  /* 0x000000ffff057224 */ /* 0x000fce00078e0013 */
.L_x_37510:
[----:B------:R-:W-:Y:S05]  /*17d70*/  BSYNC.RECONVERGENT B1 ;  /* 0x0000000000017941 */ /* 0x000fea0003800200 */
.L_x_37508:
        /* <DEDUP_REMOVED lines=9> */
.L_x_37512:
[----:B------:R-:W-:Y:S01]  /*17e10*/  IMAD.MOV.U32 R29, RZ, RZ, R12 ;  /* 0x000000ffff1d7224 */ /* 0x000fe200078e000c */
[----:B------:R-:W-:Y:S01]  /*17e20*/  MOV R19, R8 ;  /* 0x0000000800137202 */ /* 0x000fe20000000f00 */
[----:B------:R-:W-:Y:S02]  /*17e30*/  IMAD.MOV.U32 R12, RZ, RZ, R18 ;  /* 0x000000ffff0c7224 */ /* 0x000fe400078e0012 */
[----:B------:R-:W-:-:S07]  /*17e40*/  IMAD.MOV.U32 R8, RZ, RZ, R21 ;  /* 0x000000ffff087224 */ /* 0x000fce00078e0015 */
.L_x_37513:
[----:B------:R-:W-:Y:S05]  /*17e50*/  BSYNC.RECONVERGENT B1 ;  /* 0x0000000000017941 */ /* 0x000fea0003800200 */
.L_x_37511:
        /* <DEDUP_REMOVED lines=9> */
.L_x_37515:
[----:B------:R-:W-:Y:S02]  /*17ef0*/  IMAD.MOV.U32 R18, RZ, RZ, R29 ;  /* 0x000000ffff127224 */ /* 0x000fe400078e001d */
[----:B------:R-:W-:Y:S01]  /*17f00*/  IMAD.MOV.U32 R21, RZ, RZ, R19 ;  /* 0x000000ffff157224 */ /* 0x000fe200078e0013 */
[----:B------:R-:W-:Y:S01]  /*17f10*/  MOV R19, R2 ;  /* 0x0000000200137202 */ /* 0x000fe20000000f00 */
[----:B------:R-:W-:-:S07]  /*17f20*/  IMAD.MOV.U32 R29, RZ, RZ, R20 ;  /* 0x000000ffff1d7224 */ /* 0x000fce00078e0014 */
.L_x_37516:
[----:B------:R-:W-:Y:S05]  /*17f30*/  BSYNC.RECONVERGENT B1 ;  /* 0x0000000000017941 */ /* 0x000fea0003800200 */
.L_x_37514:
        /* <DEDUP_REMOVED lines=9> */
.L_x_37518:
[----:B------:R-:W-:Y:S02]  /*17fd0*/  IMAD.MOV.U32 R20, RZ, RZ, R18 ;  /* 0x000000ffff147224 */ /* 0x000fe400078e0012 */
[----:B------:R-:W-:Y:S02]  /*17fe0*/  IMAD.MOV.U32 R2, RZ, RZ, R21 ;  /* 0x000000ffff027224 */ /* 0x000fe400078e0015 */
[----:B------:R-:W-:Y:S02]  /*17ff0*/  IMAD.MOV.U32 R18, RZ, RZ, R7 ;  /* 0x000000ffff127224 */ /* 0x000fe400078e0007 */
[----:B------:R-:W-:-:S07]  /*18000*/  IMAD.MOV.U32 R21, RZ, RZ, R6 ;  /* 0x000000ffff157224 */ /* 0x000fce00078e0006 */
.L_x_37519:
[----:B------:R-:W-:Y:S05]  /*18010*/  BSYNC.RECONVERGENT B1 ;  /* 0x0000000000017941 */ /* 0x000fea0003800200 */
.L_x_37517:
        /* <DEDUP_REMOVED lines=9> */
.L_x_37521:
[----:B------:R-:W-:Y:S02]  /*180b0*/  IMAD.MOV.U32 R24, RZ, RZ, R20 ;  /* 0x000000ffff187224 */ /* 0x000fe400078e0014 */
[----:B------:R-:W-:Y:S02]  /*180c0*/  IMAD.MOV.U32 R6, RZ, RZ, R2 ;  /* 0x000000ffff067224 */ /* 0x000fe400078e0002 */
[----:B------:R-:W-:Y:S02]  /*180d0*/  IMAD.MOV.U32 R20, RZ, RZ, R23 ;  /* 0x000000ffff147224 */ /* 0x000fe400078e0017 */
[----:B------:R-:W-:-:S07]  /*180e0*/  IMAD.MOV.U32 R2, RZ, RZ, R17 ;  /* 0x000000ffff027224 */ /* 0x000fce00078e0011 */
.L_x_37522:
[----:B------:R-:W-:Y:S05]  /*180f0*/  BSYNC.RECONVERGENT B1 ;  /* 0x0000000000017941 */ /* 0x000fea0003800200 */
.L_x_37520:
        /* <DEDUP_REMOVED lines=9> */
.L_x_37524:
[----:B------:R-:W-:Y:S01]  /*18190*/  IMAD.MOV.U32 R17, RZ, RZ, R24 ;  /* 0x000000ffff117224 */ /* 0x000fe200078e0018 */
[----:B------:R-:W-:Y:S01]  /*181a0*/  MOV R7, R6 ;  /* 0x0000000600077202 */ /* 0x000fe20000000f00 */
[----:B------:R-:W-:Y:S02]  /*181b0*/  IMAD.MOV.U32 R24, RZ, RZ, R27 ;  /* 0x000000ffff187224 */ /* 0x000fe400078e001b */
[----:B------:R-:W-:-:S07]  /*181c0*/  IMAD.MOV.U32 R6, RZ, RZ, R25 ;  /* 0x000000ffff067224 */ /* 0x000fce00078e0019 */
.L_x_37525:
[----:B------:R-:W-:Y:S05]  /*181d0*/  BSYNC.RECONVERGENT B1 ;  /* 0x0000000000017941 */ /* 0x000fea0003800200 */
.L_x_37523:
        /* <DEDUP_REMOVED lines=9> */
.L_x_37527:
[----:B------:R-:W-:Y:S02]  /*18270*/  IMAD.MOV.U32 R25, RZ, RZ, R17 ;  /* 0x000000ffff197224 */ /* 0x000fe400078e0011 */
[----:B------:R-:W-:Y:S01]  /*18280*/  IMAD.MOV.U32 R23, RZ, RZ, R7 ;  /* 0x000000ffff177224 */ /* 0x000fe200078e0007 */
[----:B------:R-:W-:Y:S01]  /*18290*/  MOV R7, R16 ;  /* 0x0000001000077202 */ /* 0x000fe20000000f00 */
[----:B------:R-:W-:-:S07]  /*182a0*/  IMAD.MOV.U32 R17, RZ, RZ, R22 ;  /* 0x000000ffff117224 */ /* 0x000fce00078e0016 */
.L_x_37528:
[----:B------:R-:W-:Y:S05]  /*182b0*/  BSYNC.RECONVERGENT B1 ;  /* 0x0000000000017941 */ /* 0x000fea0003800200 */
.L_x_37526:
        /* <DEDUP_REMOVED lines=16> */
.L_x_37530:
[----:B------:R-:W-:Y:S02]  /*183c0*/  IMAD.MOV.U32 R16, RZ, RZ, R3 ;  /* 0x000000ffff107224 */ /* 0x000fe400078e0003 */
[----:B------:R-:W-:Y:S01]  /*183d0*/  IMAD.MOV.U32 R22, RZ, RZ, R5 ;  /* 0x000000ffff167224 */ /* 0x000fe200078e0005 */
[----:B------:R-:W-:Y:S01]  /*183e0*/  MOV R5, R8 ;  /* 0x0000000800057202 */ /* 0x000fe20000000f00 */
[----:B------:R-:W-:-:S07]  /*183f0*/  IMAD.MOV.U32 R3, RZ, RZ, R12 ;  /* 0x000000ffff037224 */ /* 0x000fce00078e000c */
.L_x_37531:
[----:B------:R-:W-:Y:S05]  /*18400*/  BSYNC.RECONVERGENT B1 ;  /* 0x0000000000017941 */ /* 0x000fea0003800200 */
.L_x_37529:
        /* <DEDUP_REMOVED lines=9> */
.L_x_37533:
[----:B------:R-:W-:Y:S02]  /*184a0*/  IMAD.MOV.U32 R9, RZ, RZ, R16 ;  /* 0x000000ffff097224 */ /* 0x000fe400078e0010 */
[----:B------:R-:W-:Y:S02]  /*184b0*/  IMAD.MOV.U32 R8, RZ, RZ, R22 ;  /* 0x000000ffff087224 */ /* 0x000fe400078e0016 */
[----:B------:R-:W-:Y:S02]  /*184c0*/  IMAD.MOV.U32 R16, RZ, RZ, R29 ;  /* 0x000000ffff107224 */ /* 0x000fe400078e001d */
[----:B------:R-:W-:-:S07]  /*184d0*/  IMAD.MOV.U32 R22, RZ, RZ, R19 ;  /* 0x000000ffff167224 */ /* 0x000fce00078e0013 */
.L_x_37534:
[----:B------:R-:W-:Y:S05]  /*184e0*/  BSYNC.RECONVERGENT B1 ;  /* 0x0000000000017941 */ /* 0x000fea0003800200 */
.L_x_37532:
        /* <DEDUP_REMOVED lines=9> */
.L_x_37536:
[----:B------:R-:W-:Y:S02]  /*18580*/  IMAD.MOV.U32 R13, RZ, RZ, R9 ;  /* 0x000000ffff0d7224 */ /* 0x000fe400078e0009 */
[----:B------:R-:W-:Y:S02]  /*18590*/  IMAD.MOV.U32 R19, RZ, RZ, R8 ;  /* 0x000000ffff137224 */ /* 0x000fe400078e0008 */
[----:B------:R-:W-:Y:S02]  /*185a0*/  IMAD.MOV.U32 R9, RZ, RZ, R18 ;  /* 0x000000ffff097224 */ /* 0x000fe400078e0012 */
[----:B------:R-:W-:-:S07]  /*185b0*/  IMAD.MOV.U32 R8, RZ, RZ, R21 ;  /* 0x000000ffff087224 */ /* 0x000fce00078e0015 */
.L_x_37537:
[----:B------:R-:W-:Y:S05]  /*185c0*/  BSYNC.RECONVERGENT B1 ;  /* 0x0000000000017941 */ /* 0x000fea0003800200 */
.L_x_37535:
        /* <DEDUP_REMOVED lines=9> */
.L_x_37539:
[----:B------:R-:W-:Y:S01]  /*18660*/  IMAD.MOV.U32 R21, RZ, RZ, R13 ;  /* 0x000000ffff157224 */ /* 0x000fe200078e000d */
[----:B------:R-:W-:Y:S01]  /*18670*/  MOV R27, R19 ;  /* 0x00000013001b7202 */ /* 0x000fe20000000f00 */
[----:B------:R-:W-:Y:S02]  /*18680*/  IMAD.MOV.U32 R13, RZ, RZ, R20 ;  /* 0x000000ffff0d7224 */ /* 0x000fe400078e0014 */
[----:B------:R-:W-:-:S07]  /*18690*/  IMAD.MOV.U32 R19, RZ, RZ, R2 ;  /* 0x000000ffff137224 */ /* 0x000fce00078e0002 */
.L_x_37540:
[----:B------:R-:W-:Y:S05]  /*186a0*/  BSYNC.RECONVERGENT B1 ;  /* 0x0000000000017941 */ /* 0x000fea0003800200 */
.L_x_37538:
        /* <DEDUP_REMOVED lines=9> */
.L_x_37542:
[----:B------:R-:W-:Y:S02]  /*18740*/  IMAD.MOV.U32 R2, RZ, RZ, R21 ;  /* 0x000000ffff027224 */ /* 0x000fe400078e0015 */
[----:B------:R-:W-:Y:S01]  /*18750*/  IMAD.MOV.U32 R12, RZ, RZ, R27 ;  /* 0x000000ffff0c7224 */ /* 0x000fe200078e001b */
[----:B------:R-:W-:Y:S01]  /*18760*/  MOV R27, R6 ;  /* 0x00000006001b7202 */ /* 0x000fe20000000f00 */
[----:B------:R-:W-:-:S07]  /*18770*/  IMAD.MOV.U32 R21, RZ, RZ, R24 ;  /* 0x000000ffff157224 */ /* 0x000fce00078e0018 */
.L_x_37543:
[----:B------:R-:W-:Y:S05]  /*18780*/  BSYNC.RECONVERGENT B1 ;  /* 0x0000000000017941 */ /* 0x000fea0003800200 */
.L_x_37541:
        /* <DEDUP_REMOVED lines=9> */
.L_x_37545:
[----:B------:R-:W-:Y:S02]  /*18820*/  IMAD.MOV.U32 R6, RZ, RZ, R2 ;  /* 0x000000ffff067224 */ /* 0x000fe400078e0002 */
[----:B------:R-:W-:Y:S02]  /*18830*/  IMAD.MOV.U32 R18, RZ, RZ, R12 ;  /* 0x000000ffff127224 */ /* 0x000fe400078e000c */
[----:B------:R-:W-:Y:S02]  /*18840*/  IMAD.MOV.U32 R2, RZ, RZ, R17 ;  /* 0x000000ffff027224 */ /* 0x000fe400078e0011 */
[----:B------:R-:W-:-:S07]  /*18850*/  IMAD.MOV.U32 R12, RZ, RZ, R7 ;  /* 0x000000ffff0c7224 */ /* 0x000fce00078e0007 */
.L_x_37546:
[----:B------:R-:W-:Y:S05]  /*18860*/  BSYNC.RECONVERGENT B1 ;  /* 0x0000000000017941 */ /* 0x000fea0003800200 */
.L_x_37544:
        /* <DEDUP_REMOVED lines=9> */
.L_x_37548:
[----:B------:R-:W-:Y:S02]  /*18900*/  IMAD.MOV.U32 R7, RZ, RZ, R6 ;  /* 0x000000ffff077224 */ /* 0x000fe400078e0006 */
[----:B------:R-:W-:Y:S02]  /*18910*/  IMAD.MOV.U32 R17, RZ, RZ, R18 ;  /* 0x000000ffff117224 */ /* 0x000fe400078e0012 */
[----:B------:R-:W-:Y:S02]  /*18920*/  IMAD.MOV.U32 R6, RZ, RZ, R25 ;  /* 0x000000ffff067224 */ /* 0x000fe400078e0019 */
[----:B------:R-:W-:-:S07]  /*18930*/  IMAD.MOV.U32 R18, RZ, RZ, R23 ;  /* 0x000000ffff127224 */ /* 0x000fce00078e0017 */
.L_x_37549:
[----:B------:R-:W-:Y:S05]  /*18940*/  BSYNC.RECONVERGENT B1 ;  /* 0x0000000000017941 */ /* 0x000fea0003800200 */
.L_x_37547:
        /* <DEDUP_REMOVED lines=16> */
.L_x_37551:
[----:B------:R-:W-:Y:S02]  /*18a50*/  IMAD.MOV.U32 R10, RZ, RZ, R3 ;  /* 0x000000ffff0a7224 */ /* 0x000fe400078e0003 */
[----:B------:R-:W-:Y:S02]  /*18a60*/  IMAD.MOV.U32 R14, RZ, RZ, R5 ;  /* 0x000000ffff0e7224 */ /* 0x000fe400078e0005 */
[----:B------:R-:W-:Y:S02]  /*18a70*/  IMAD.MOV.U32 R3, RZ, RZ, R16 ;  /* 0x000000ffff037224 */ /* 0x000fe400078e0010 */
[----:B------:R-:W-:-:S07]  /*18a80*/  IMAD.MOV.U32 R5, RZ, RZ, R22 ;  /* 0x000000ffff057224 */ /* 0x000fce00078e0016 */
.L_x_37552:
[----:B------:R-:W-:Y:S05]  /*18a90*/  BSYNC.RECONVERGENT B1 ;  /* 0x0000000000017941 */ /* 0x000fea0003800200 */
.L_x_37550:
        /* <DEDUP_REMOVED lines=9> */
.L_x_37554:
[----:B------:R-:W-:Y:S01]  /*18b30*/  IMAD.MOV.U32 R16, RZ, RZ, R10 ;  /* 0x000000ffff107224 */ /* 0x000fe200078e000a */
[----:B------:R-:W-:Y:S01]  /*18b40*/  MOV R20, R14 ;  /* 0x0000000e00147202 */ /* 0x000fe20000000f00 */
[----:B------:R-:W-:Y:S02]  /*18b50*/  IMAD.MOV.U32 R10, RZ, RZ, R9 ;  /* 0x000000ffff0a7224 */ /* 0x000fe400078e0009 */
[----:B------:R-:W-:-:S07]  /*18b60*/  IMAD.MOV.U32 R14, RZ, RZ, R8 ;  /* 0x000000ffff0e7224 */ /* 0x000fce00078e0008 */
.L_x_37555:
[----:B------:R-:W-:Y:S05]  /*18b70*/  BSYNC.RECONVERGENT B1 ;  /* 0x0000000000017941 */ /* 0x000fea0003800200 */
.L_x_37553:
        /* <DEDUP_REMOVED lines=9> */
.L_x_37557:
[----:B------:R-:W-:Y:S02]  /*18c10*/  IMAD.MOV.U32 R8, RZ, RZ, R16 ;  /* 0x000000ffff087224 */ /* 0x000fe400078e0010 */
[----:B------:R-:W-:Y:S01]  /*18c20*/  IMAD.MOV.U32 R22, RZ, RZ, R20 ;  /* 0x000000ffff167224 */ /* 0x000fe200078e0014 */
[----:B------:R-:W-:Y:S01]  /*18c30*/  MOV R20, R19 ;  /* 0x0000001300147202 */ /* 0x000fe20000000f00 */
[----:B------:R-:W-:-:S07]  /*18c40*/  IMAD.MOV.U32 R16, RZ, RZ, R13 ;  /* 0x000000ffff107224 */ /* 0x000fce00078e000d */
.L_x_37558:
[----:B------:R-:W-:Y:S05]  /*18c50*/  BSYNC.RECONVERGENT B1 ;  /* 0x0000000000017941 */ /* 0x000fea0003800200 */
.L_x_37556:
        /* <DEDUP_REMOVED lines=9> */
.L_x_37560:
[----:B------:R-:W-:Y:S02]  /*18cf0*/  IMAD.MOV.U32 R9, RZ, RZ, R8 ;  /* 0x000000ffff097224 */ /* 0x000fe400078e0008 */
[----:B------:R-:W-:Y:S02]  /*18d00*/  IMAD.MOV.U32 R13, RZ, RZ, R22 ;  /* 0x000000ffff0d7224 */ /* 0x000fe400078e0016 */
[----:B------:R-:W-:Y:S02]  /*18d10*/  IMAD.MOV.U32 R8, RZ, RZ, R21 ;  /* 0x000000ffff087224 */ /* 0x000fe400078e0015 */
[----:B------:R-:W-:-:S07]  /*18d20*/  IMAD.MOV.U32 R22, RZ, RZ, R27 ;  /* 0x000000ffff167224 */ /* 0x000fce00078e001b */
.L_x_37561:
[----:B------:R-:W-:Y:S05]  /*18d30*/  BSYNC.RECONVERGENT B1 ;  /* 0x0000000000017941 */ /* 0x000fea0003800200 */
.L_x_37559:
        /* <DEDUP_REMOVED lines=9> */
.L_x_37563:
[----:B------:R-:W-:Y:S02]  /*18dd0*/  IMAD.MOV.U32 R19, RZ, RZ, R9 ;  /* 0x000000ffff137224 */ /* 0x000fe400078e0009 */
[----:B------:R-:W-:Y:S02]  /*18de0*/  IMAD.MOV.U32 R21, RZ, RZ, R13 ;  /* 0x000000ffff157224 */ /* 0x000fe400078e000d */
[----:B------:R-:W-:Y:S02]  /*18df0*/  IMAD.MOV.U32 R9, RZ, RZ, R2 ;  /* 0x000000ffff097224 */ /* 0x000fe400078e0002 */
[----:B------:R-:W-:-:S07]  /*18e00*/  IMAD.MOV.U32 R13, RZ, RZ, R12 ;  /* 0x000000ffff0d7224 */ /* 0x000fce00078e000c */
.L_x_37564:
[----:B------:R-:W-:Y:S05]  /*18e10*/  BSYNC.RECONVERGENT B1 ;  /* 0x0000000000017941 */ /* 0x000fea0003800200 */
.L_x_37562:
        /* <DEDUP_REMOVED lines=9> */
.L_x_37566:
[----:B------:R-:W-:Y:S01]  /*18eb0*/  IMAD.MOV.U32 R12, RZ, RZ, R19 ;  /* 0x000000ffff0c7224 */ /* 0x000fe200078e0013 */
[----:B------:R-:W-:Y:S01]  /*18ec0*/  MOV R24, R21 ;  /* 0x0000001500187202 */ /* 0x000fe20000000f00 */
[----:B------:R-:W-:Y:S02]  /*18ed0*/  IMAD.MOV.U32 R19, RZ, RZ, R6 ;  /* 0x000000ffff137224 */ /* 0x000fe400078e0006 */
[----:B------:R-:W-:-:S07]  /*18ee0*/  IMAD.MOV.U32 R21, RZ, RZ, R18 ;  /* 0x000000ffff157224 */ /* 0x000fce00078e0012 */
.L_x_37567:
[----:B------:R-:W-:Y:S05]  /*18ef0*/  BSYNC.RECONVERGENT B1 ;  /* 0x0000000000017941 */ /* 0x000fea0003800200 */
.L_x_37565:
        /* <DEDUP_REMOVED lines=9> */
.L_x_37569:
[----:B------:R-:W-:Y:S02]  /*18f90*/  IMAD.MOV.U32 R23, RZ, RZ, R12 ;  /* 0x000000ffff177224 */ /* 0x000fe400078e000c */
[----:B------:R-:W-:Y:S01]  /*18fa0*/  IMAD.MOV.U32 R18, RZ, RZ, R24 ;  /* 0x000000ffff127224 */ /* 0x000fe200078e0018 */
[----:B------:R-:W-:Y:S01]  /*18fb0*/  MOV R24, R17 ;  /* 0x0000001100187202 */ /* 0x000fe20000000f00 */
[----:B------:R-:W-:-:S07]  /*18fc0*/  IMAD.MOV.U32 R12, RZ, RZ, R7 ;  /* 0x000000ffff0c7224 */ /* 0x000fce00078e0007 */
.L_x_37570:
[----:B------:R-:W-:Y:S05]  /*18fd0*/  BSYNC.RECONVERGENT B1 ;  /* 0x0000000000017941 */ /* 0x000fea0003800200 */
.L_x_37568:
        /* <DEDUP_REMOVED lines=16> */
.L_x_37572:
[----:B------:R-:W-:Y:S02]  /*190e0*/  IMAD.MOV.U32 R44, RZ, RZ, R3 ;  /* 0x000000ffff2c7224 */ /* 0x000fe400078e0003 */
[----:B------:R-:W-:Y:S01]  /*190f0*/  IMAD.MOV.U32 R2, RZ, RZ, R5 ;  /* 0x000000ffff027224 */ /* 0x000fe200078e0005 */
[----:B------:R-:W-:Y:S01]  /*19100*/  MOV R5, R14 ;  /* 0x0000000e00057202 */ /* 0x000fe20000000f00 */
[----:B------:R-:W-:-:S07]  /*19110*/  IMAD.MOV.U32 R3, RZ, RZ, R10 ;  /* 0x000000ffff037224 */ /* 0x000fce00078e000a */
.L_x_37573:
[----:B------:R-:W-:Y:S05]  /*19120*/  BSYNC.RECONVERGENT B1 ;  /* 0x0000000000017941 */ /* 0x000fea0003800200 */
.L_x_37571:
        /* <DEDUP_REMOVED lines=9> */
.L_x_37575:
[----:B------:R-:W-:Y:S02]  /*191c0*/  IMAD.MOV.U32 R6, RZ, RZ, R44 ;  /* 0x000000ffff067224 */ /* 0x000fe400078e002c */
[----:B------:R-:W-:Y:S02]  /*191d0*/  IMAD.MOV.U32 R7, RZ, RZ, R2 ;  /* 0x000000ffff077224 */ /* 0x000fe400078e0002 */
[----:B------:R-:W-:Y:S02]  /*191e0*/  IMAD.MOV.U32 R44, RZ, RZ, R16 ;  /* 0x000000ffff2c7224 */ /* 0x000fe400078e0010 */
[----:B------:R-:W-:-:S07]  /*191f0*/  IMAD.MOV.U32 R2, RZ, RZ, R20 ;  /* 0x000000ffff027224 */ /* 0x000fce00078e0014 */
.L_x_37576:
[----:B------:R-:W-:Y:S05]  /*19200*/  BSYNC.RECONVERGENT B1 ;  /* 0x0000000000017941 */ /* 0x000fea0003800200 */
.L_x_37574:
        /* <DEDUP_REMOVED lines=9> */
.L_x_37578:
[----:B------:R-:W-:Y:S02]  /*192a0*/  IMAD.MOV.U32 R28, RZ, RZ, R6 ;  /* 0x000000ffff1c7224 */ /* 0x000fe400078e0006 */
[----:B------:R-:W-:Y:S02]  /*192b0*/  IMAD.MOV.U32 R29, RZ, RZ, R7 ;  /* 0x000000ffff1d7224 */ /* 0x000fe400078e0007 */
[----:B------:R-:W-:Y:S02]  /*192c0*/  IMAD.MOV.U32 R6, RZ, RZ, R8 ;  /* 0x000000ffff067224 */ /* 0x000fe400078e0008 */
[----:B------:R-:W-:-:S07]  /*192d0*/  IMAD.MOV.U32 R7, RZ, RZ, R22 ;  /* 0x000000ffff077224 */ /* 0x000fce00078e0016 */
.L_x_37579:
[----:B------:R-:W-:Y:S05]  /*192e0*/  BSYNC.RECONVERGENT B1 ;  /* 0x0000000000017941 */ /* 0x000fea0003800200 */
.L_x_37577:
        /* <DEDUP_REMOVED lines=9> */
.L_x_37581:
[----:B------:R-:W-:Y:S01]  /*19380*/  IMAD.MOV.U32 R30, RZ, RZ, R28 ;  /* 0x000000ffff1e7224 */ /* 0x000fe200078e001c */
[----:B------:R-:W-:Y:S01]  /*19390*/  MOV R32, R29 ;  /* 0x0000001d00207202 */ /* 0x000fe20000000f00 */
[----:B------:R-:W-:Y:S02]  /*193a0*/  IMAD.MOV.U32 R28, RZ, RZ, R9 ;  /* 0x000000ffff1c7224 */ /* 0x000fe400078e0009 */
[----:B------:R-:W-:-:S07]  /*193b0*/  IMAD.MOV.U32 R29, RZ, RZ, R13 ;  /* 0x000000ffff1d7224 */ /* 0x000fce00078e000d */
.L_x_37582:
[----:B------:R-:W-:Y:S05]  /*193c0*/  BSYNC.RECONVERGENT B1 ;  /* 0x0000000000017941 */ /* 0x000fea0003800200 */
.L_x_37580:
        /* <DEDUP_REMOVED lines=9> */
.L_x_37584:
[----:B------:R-:W-:Y:S02]  /*19460*/  IMAD.MOV.U32 R34, RZ, RZ, R30 ;  /* 0x000000ffff227224 */ /* 0x000fe400078e001e */
[----:B------:R-:W-:Y:S01]  /*19470*/  IMAD.MOV.U32 R35, RZ, RZ, R32 ;  /* 0x000000ffff237224 */ /* 0x000fe200078e0020 */
[----:B------:R-:W-:Y:S01]  /*19480*/  MOV R32, R21 ;  /* 0x0000001500207202 */ /* 0x000fe20000000f00 */
[----:B------:R-:W-:-:S07]  /*19490*/  IMAD.MOV.U32 R30, RZ, RZ, R19 ;  /* 0x000000ffff1e7224 */ /* 0x000fce00078e0013 */
.L_x_37585:
[----:B------:R-:W-:Y:S05]  /*194a0*/  BSYNC.RECONVERGENT B1 ;  /* 0x0000000000017941 */ /* 0x000fea0003800200 */
.L_x_37583:
        /* <DEDUP_REMOVED lines=9> */
.L_x_37587:
[----:B------:R-:W-:Y:S02]  /*19540*/  IMAD.MOV.U32 R36, RZ, RZ, R34 ;  /* 0x000000ffff247224 */ /* 0x000fe400078e0022 */
[----:B------:R-:W-:Y:S02]  /*19550*/  IMAD.MOV.U32 R37, RZ, RZ, R35 ;  /* 0x000000ffff257224 */ /* 0x000fe400078e0023 */
[----:B------:R-:W-:Y:S02]  /*19560*/  IMAD.MOV.U32 R34, RZ, RZ, R12 ;  /* 0x000000ffff227224 */ /* 0x000fe400078e000c */
[----:B------:R-:W-:-:S07]  /*19570*/  IMAD.MOV.U32 R35, RZ, RZ, R24 ;  /* 0x000000ffff237224 */ /* 0x000fce00078e0018 */
.L_x_37588:
[----:B------:R-:W-:Y:S05]  /*19580*/  BSYNC.RECONVERGENT B1 ;  /* 0x0000000000017941 */ /* 0x000fea0003800200 */
.L_x_37586:
        /* <DEDUP_REMOVED lines=9> */
.L_x_37590:
[----:B------:R-:W-:Y:S02]  /*19620*/  IMAD.MOV.U32 R41, RZ, RZ, R36 ;  /* 0x000000ffff297224 */ /* 0x000fe400078e0024 */
[----:B------:R-:W-:Y:S02]  /*19630*/  IMAD.MOV.U32 R43, RZ, RZ, R37 ;  /* 0x000000ffff2b7224 */ /* 0x000fe400078e0025 */
[----:B------:R-:W-:Y:S02]  /*19640*/  IMAD.MOV.U32 R36, RZ, RZ, R23 ;  /* 0x000000ffff247224 */ /* 0x000fe400078e0017 */
[----:B------:R-:W-:-:S07]  /*19650*/  IMAD.MOV.U32 R37, RZ, RZ, R18 ;  /* 0x000000ffff257224 */ /* 0x000fce00078e0012 */
.L_x_37591:
[----:B------:R-:W-:Y:S05]  /*19660*/  BSYNC.RECONVERGENT B1 ;  /* 0x0000000000017941 */ /* 0x000fea0003800200 */
.L_x_37589:
[----:B------:R-:W0:Y:S01]  /*19670*/  LDS.128 R24, [R40+0x100] ;  /* 0x0001000028187984 */ /* 0x000e220000000c00 */
[----:B------:R-:W-:Y:S03]  /*19680*/  BSSY.RECONVERGENT B1, `(.L_x_37592) ;  /* 0x0000021000017945 */ /* 0x000fe60003800200 */
[----:B------:R-:W1:Y:S04]  /*19690*/  LDS.128 R20, [R40+0xe0] ;  /* 0x0000e00028147984 */ /* 0x000e680000000c00 */
[----:B------:R2:W3:Y:S04]  /*196a0*/  LDS.128 R12, [R40+0xf0] ;  /* 0x0000f000280c7984 */ /* 0x0004e80000000c00 */
[----:B------:R2:W4:Y:S04]  /*196b0*/  LDS.128 R16, [R40+0x110] ;  /* 0x0001100028107984 */ /* 0x0005280000000c00 */
[----:B------:R2:W2:Y:S01]  /*196c0*/  LDS.128 R8, [R40+0x120] ;  /* 0x0001200028087984 */ /* 0x0004a20000000c00 */
        /* <DEDUP_REMOVED lines=18> */
[----:B--234-:R-:W-:Y:S05]  /*197f0*/  @P0 BRA `(.L_x_37593) ;  /* 0x0000000000140947 */ /* 0x01cfea0003800000 */
[-C--:B------:R-:W-:Y:S01]  /*19800*/  FSETP.NEU.FTZ.AND P0, PT, R5, R2.reuse, PT ;  /* 0x000000020500720b */ /* 0x080fe20003f1d000 */
[----:B------:R-:W-:Y:S01]  /*19810*/  IMAD.MOV.U32 R21, RZ, RZ, R44 ;  /* 0x000000ffff157224 */ /* 0x000fe200078e002c */
[----:B------:R-:W-:Y:S02]  /*19820*/  MOV R20, R2 ;  /* 0x0000000200147202 */ /* 0x000fe40000000f00 */
[----:B------:R-:W-:-:S13]  /*19830*/  ISETP.GE.OR P0, PT, R3, R44, P0 ;  /* 0x0000002c0300720c */ /* 0x000fda0000706670 */
[----:B------:R-:W-:Y:S05]  /*19840*/  @P0 BRA `(.L_x_37594) ;  /* 0x0000000000100947 */ /* 0x000fea0003800000 */
.L_x_37593:
[----:B------:R-:W-:Y:S02]  /*19850*/  IMAD.MOV.U32 R21, RZ, RZ, R3 ;  /* 0x000000ffff157224 */ /* 0x000fe400078e0003 */
[----:B------:R-:W-:Y:S02]  /*19860*/  IMAD.MOV.U32 R20, RZ, RZ, R5 ;  /* 0x000000ffff147224 */ /* 0x000fe400078e0005 */
[----:B------:R-:W-:Y:S02]  /*19870*/  IMAD.MOV.U32 R3, RZ, RZ, R44 ;  /* 0x000000ffff037224 */ /* 0x000fe400078e002c */
[----:B------:R-:W-:-:S07]  /*19880*/  IMAD.MOV.U32 R5, RZ, RZ, R2 ;  /* 0x000000ffff057224 */ /* 0x000fce00078e0002 */
.L_x_37594:
[----:B------:R-:W-:Y:S05]  /*19890*/  BSYNC.RECONVERGENT B1 ;  /* 0x0000000000017941 */ /* 0x000fea0003800200 */
.L_x_37592:
        /* <DEDUP_REMOVED lines=9> */
.L_x_37596:
[----:B------:R-:W-:Y:S01]  /*19930*/  IMAD.MOV.U32 R33, RZ, RZ, R21 ;  /* 0x000000ffff217224 */ /* 0x000fe200078e0015 */
[----:B------:R-:W-:Y:S01]  /*19940*/  MOV R2, R20 ;  /* 0x0000001400027202 */ /* 0x000fe20000000f00 */
[----:B------:R-:W-:Y:S02]  /*19950*/  IMAD.MOV.U32 R21, RZ, RZ, R6 ;  /* 0x000000ffff157224 */ /* 0x000fe400078e0006 */
[----:B------:R-:W-:-:S07]  /*19960*/  IMAD.MOV.U32 R20, RZ, RZ, R7 ;  /* 0x000000ffff147224 */ /* 0x000fce00078e0007 */
.L_x_37597:
[----:B------:R-:W-:Y:S05]  /*19970*/  BSYNC.RECONVERGENT B1 ;  /* 0x0000000000017941 */ /* 0x000fea0003800200 */
.L_x_37595:
        /* <DEDUP_REMOVED lines=9> */
.L_x_37599:
[----:B------:R-:W-:Y:S02]  /*19a10*/  IMAD.MOV.U32 R45, RZ, RZ, R33 ;  /* 0x000000ffff2d7224 */ /* 0x000fe400078e0021 */
[----:B------:R-:W-:Y:S01]  /*19a20*/  IMAD.MOV.U32 R7, RZ, RZ, R2 ;  /* 0x000000ffff077224 */ /* 0x000fe200078e0002 */
[----:B------:R-:W-:Y:S01]  /*19a30*/  MOV R2, R29 ;  /* 0x0000001d00027202 */ /* 0x000fe20000000f00 */
[----:B------:R-:W-:-:S07]  /*19a40*/  IMAD.MOV.U32 R33, RZ, RZ, R28 ;  /* 0x000000ffff217224 */ /* 0x000fce00078e001c */
.L_x_37600:
[----:B------:R-:W-:Y:S05]  /*19a50*/  BSYNC.RECONVERGENT B1 ;  /* 0x0000000000017941 */ /* 0x000fea0003800200 */
.L_x_37598:
        /* <DEDUP_REMOVED lines=9> */
.L_x_37602:
[----:B------:R-:W-:Y:S02]  /*19af0*/  IMAD.MOV.U32 R29, RZ, RZ, R45 ;  /* 0x000000ffff1d7224 */ /* 0x000fe400078e002d */
[----:B------:R-:W-:Y:S02]  /*19b00*/  IMAD.MOV.U32 R6, RZ, RZ, R7 ;  /* 0x000000ffff067224 */ /* 0x000fe400078e0007 */
[----:B------:R-:W-:Y:S02]  /*19b10*/  IMAD.MOV.U32 R45, RZ, RZ, R30 ;  /* 0x000000ffff2d7224 */ /* 0x000fe400078e001e */
[----:B------:R-:W-:-:S07]  /*19b20*/  IMAD.MOV.U32 R7, RZ, RZ, R32 ;  /* 0x000000ffff077224 */ /* 0x000fce00078e0020 */
.L_x_37603:
[----:B------:R-:W-:Y:S05]  /*19b30*/  BSYNC.RECONVERGENT B1 ;  /* 0x0000000000017941 */ /* 0x000fea0003800200 */
.L_x_37601:
        /* <DEDUP_REMOVED lines=9> */
.L_x_37605:
[----:B------:R-:W-:Y:S02]  /*19bd0*/  IMAD.MOV.U32 R26, RZ, RZ, R29 ;  /* 0x000000ffff1a7224 */ /* 0x000fe400078e001d */
[----:B------:R-:W-:Y:S02]  /*19be0*/  IMAD.MOV.U32 R22, RZ, RZ, R6 ;  /* 0x000000ffff167224 */ /* 0x000fe400078e0006 */
[----:B------:R-:W-:Y:S02]  /*19bf0*/  IMAD.MOV.U32 R29, RZ, RZ, R34 ;  /* 0x000000ffff1d7224 */ /* 0x000fe400078e0022 */
[----:B------:R-:W-:-:S07]  /*19c00*/  IMAD.MOV.U32 R6, RZ, RZ, R35 ;  /* 0x000000ffff067224 */ /* 0x000fce00078e0023 */
.L_x_37606:
[----:B------:R-:W-:Y:S05]  /*19c10*/  BSYNC.RECONVERGENT B1 ;  /* 0x0000000000017941 */ /* 0x000fea0003800200 */
.L_x_37604:
        /* <DEDUP_REMOVED lines=9> */
.L_x_37608:
[----:B------:R-:W-:Y:S01]  /*19cb0*/  IMAD.MOV.U32 R30, RZ, RZ, R26 ;  /* 0x000000ffff1e7224 */ /* 0x000fe200078e001a */
[----:B------:R-:W-:Y:S01]  /*19cc0*/  MOV R28, R22 ;  /* 0x00000016001c7202 */ /* 0x000fe20000000f00 */
[----:B------:R-:W-:Y:S02]  /*19cd0*/  IMAD.MOV.U32 R26, RZ, RZ, R36 ;  /* 0x000000ffff1a7224 */ /* 0x000fe400078e0024 */
[----:B------:R-:W-:-:S07]  /*19ce0*/  IMAD.MOV.U32 R22, RZ, RZ, R37 ;  /* 0x000000ffff167224 */ /* 0x000fce00078e0025 */
.L_x_37609:
[----:B------:R-:W-:Y:S05]  /*19cf0*/  BSYNC.RECONVERGENT B1 ;  /* 0x0000000000017941 */ /* 0x000fea0003800200 */
.L_x_37607:
        /* <DEDUP_REMOVED lines=9> */
.L_x_37611:
[----:B------:R-:W-:Y:S02]  /*19d90*/  IMAD.MOV.U32 R34, RZ, RZ, R30 ;  /* 0x000000ffff227224 */ /* 0x000fe400078e001e */
[----:B------:R-:W-:Y:S01]  /*19da0*/  IMAD.MOV.U32 R32, RZ, RZ, R28 ;  /* 0x000000ffff207224 */ /* 0x000fe200078e001c */
[----:B------:R-:W-:Y:S01]  /*19db0*/  MOV R28, R43 ;  /* 0x0000002b001c7202 */ /* 0x000fe20000000f00 */
[----:B------:R-:W-:-:S07]  /*19dc0*/  IMAD.MOV.U32 R30, RZ, RZ, R41 ;  /* 0x000000ffff1e7224 */ /* 0x000fce00078e0029 */
.L_x_37612:
[----:B------:R-:W-:Y:S05]  /*19dd0*/  BSYNC.RECONVERGENT B1 ;  /* 0x0000000000017941 */ /* 0x000fea0003800200 */
.L_x_37610:
        /* <DEDUP_REMOVED lines=16> */
.L_x_37614:
[----:B------:R-:W-:Y:S01]  /*19ee0*/  IMAD.MOV.U32 R36, RZ, RZ, R3 ;  /* 0x000000ffff247224 */ /* 0x000fe200078e0003 */
[----:B------:R-:W-:Y:S01]  /*19ef0*/  MOV R3, R21 ;  /* 0x0000001500037202 */ /* 0x000fe20000000f00 */
[----:B------:R-:W-:Y:S02]  /*19f00*/  IMAD.MOV.U32 R23, RZ, RZ, R5 ;  /* 0x000000ffff177224 */ /* 0x000fe400078e0005 */
[----:B------:R-:W-:-:S07]  /*19f10*/  IMAD.MOV.U32 R5, RZ, RZ, R20 ;  /* 0x000000ffff057224 */ /* 0x000fce00078e0014 */
.L_x_37615:
[----:B------:R-:W-:Y:S05]  /*19f20*/  BSYNC.RECONVERGENT B1 ;  /* 0x0000000000017941 */ /* 0x000fea0003800200 */
.L_x_37613:
        /* <DEDUP_REMOVED lines=9> */
.L_x_37617:
[----:B------:R-:W-:Y:S02]  /*19fc0*/  IMAD.MOV.U32 R44, RZ, RZ, R36 ;  /* 0x000000ffff2c7224 */ /* 0x000fe400078e0024 */
[----:B------:R-:W-:Y:S01]  /*19fd0*/  IMAD.MOV.U32 R20, RZ, RZ, R23 ;  /* 0x000000ffff147224 */ /* 0x000fe200078e0017 */
[----:B------:R-:W-:Y:S01]  /*19fe0*/  MOV R23, R2 ;  /* 0x0000000200177202 */ /* 0x000fe20000000f00 */
[----:B------:R-:W-:-:S07]  /*19ff0*/  IMAD.MOV.U32 R36, RZ, RZ, R33 ;  /* 0x000000ffff247224 */ /* 0x000fce00078e0021 */
.L_x_37618:
[----:B------:R-:W-:Y:S05]  /*1a000*/  BSYNC.RECONVERGENT B1 ;  /* 0x0000000000017941 */ /* 0x000fea0003800200 */
.L_x_37616:
        /* <DEDUP_REMOVED lines=9> */
.L_x_37620:
[----:B------:R-:W-:Y:S02]  /*1a0a0*/  IMAD.MOV.U32 R2, RZ, RZ, R44 ;  /* 0x000000ffff027224 */ /* 0x000fe400078e002c */
[----:B------:R-:W-:Y:S02]  /*1a0b0*/  IMAD.MOV.U32 R21, RZ, RZ, R20 ;  /* 0x000000ffff157224 */ /* 0x000fe400078e0014 */
[----:B------:R-:W-:Y:S02]  /*1a0c0*/  IMAD.MOV.U32 R44, RZ, RZ, R45 ;  /* 0x000000ffff2c7224 */ /* 0x000fe400078e002d */
[----:B------:R-:W-:-:S07]  /*1a0d0*/  IMAD.MOV.U32 R20, RZ, RZ, R7 ;  /* 0x000000ffff147224 */ /* 0x000fce00078e0007 */
.L_x_37621:
[----:B------:R-:W-:Y:S05]  /*1a0e0*/  BSYNC.RECONVERGENT B1 ;  /* 0x0000000000017941 */ /* 0x000fea0003800200 */
.L_x_37619:
        /* <DEDUP_REMOVED lines=9> */
.L_x_37623:
[----:B------:R-:W-:Y:S02]  /*1a180*/  IMAD.MOV.U32 R27, RZ, RZ, R2 ;  /* 0x000000ffff1b7224 */ /* 0x000fe400078e0002 */
[----:B------:R-:W-:Y:S02]  /*1a190*/  IMAD.MOV.U32 R7, RZ, RZ, R21 ;  /* 0x000000ffff077224 */ /* 0x000fe400078e0015 */
[----:B------:R-:W-:Y:S02]  /*1a1a0*/  IMAD.MOV.U32 R2, RZ, RZ, R29 ;  /* 0x000000ffff027224 */ /* 0x000fe400078e001d */
[----:B------:R-:W-:-:S07]  /*1a1b0*/  IMAD.MOV.U32 R21, RZ, RZ, R6 ;  /* 0x000000ffff157224 */ /* 0x000fce00078e0006 */
.L_x_37624:
[----:B------:R-:W-:Y:S05]  /*1a1c0*/  BSYNC.RECONVERGENT B1 ;  /* 0x0000000000017941 */ /* 0x000fea0003800200 */
.L_x_37622:
        /* <DEDUP_REMOVED lines=9> */
.L_x_37626:
[----:B------:R-:W-:Y:S02]  /*1a260*/  IMAD.MOV.U32 R33, RZ, RZ, R27 ;  /* 0x000000ffff217224 */ /* 0x000fe400078e001b */
[----:B------:R-:W-:Y:S02]  /*1a270*/  IMAD.MOV.U32 R29, RZ, RZ, R7 ;  /* 0x000000ffff1d7224 */ /* 0x000fe400078e0007 */
[----:B------:R-:W-:Y:S02]  /*1a280*/  IMAD.MOV.U32 R27, RZ, RZ, R26 ;  /* 0x000000ffff1b7224 */ /* 0x000fe400078e001a */
[----:B------:R-:W-:-:S07]  /*1a290*/  IMAD.MOV.U32 R7, RZ, RZ, R22 ;  /* 0x000000ffff077224 */ /* 0x000fce00078e0016 */
.L_x_37627:
[----:B------:R-:W-:Y:S05]  /*1a2a0*/  BSYNC.RECONVERGENT B1 ;  /* 0x0000000000017941 */ /* 0x000fea0003800200 */
.L_x_37625:
        /* <DEDUP_REMOVED lines=9> */
.L_x_37629:
[----:B------:R-:W-:Y:S01]  /*1a340*/  MOV R37, R33 ;  /* 0x0000002100257202 */ /* 0x000fe20000000f00 */
[----:B------:R-:W-:Y:S02]  /*1a350*/  IMAD.MOV.U32 R35, RZ, RZ, R29 ;  /* 0x000000ffff237224 */ /* 0x000fe400078e001d */
[----:B------:R-:W-:Y:S02]  /*1a360*/  IMAD.MOV.U32 R33, RZ, RZ, R30 ;  /* 0x000000ffff217224 */ /* 0x000fe400078e001e */
[----:B------:R-:W-:-:S07]  /*1a370*/  IMAD.MOV.U32 R29, RZ, RZ, R28 ;  /* 0x000000ffff1d7224 */ /* 0x000fce00078e001c */
.L_x_37630:
[----:B------:R-:W-:Y:S05]  /*1a380*/  BSYNC.RECONVERGENT B1 ;  /* 0x0000000000017941 */ /* 0x000fea0003800200 */
.L_x_37628:
        /* <DEDUP_REMOVED lines=9> */
.L_x_37632:
[----:B------:R-:W-:Y:S01]  /*1a420*/  IMAD.MOV.U32 R22, RZ, RZ, R37 ;  /* 0x000000ffff167224 */ /* 0x000fe200078e0025 */
[----:B------:R-:W-:Y:S01]  /*1a430*/  MOV R6, R35 ;  /* 0x0000002300067202 */ /* 0x000fe20000000f00 */
[----:B------:R-:W-:Y:S02]  /*1a440*/  IMAD.MOV.U32 R37, RZ, RZ, R34 ;  /* 0x000000ffff257224 */ /* 0x000fe400078e0022 */
[----:B------:R-:W-:-:S07]  /*1a450*/  IMAD.MOV.U32 R35, RZ, RZ, R32 ;  /* 0x000000ffff237224 */ /* 0x000fce00078e0020 */
.L_x_37633:
[----:B------:R-:W-:Y:S05]  /*1a460*/  BSYNC.RECONVERGENT B1 ;  /* 0x0000000000017941 */ /* 0x000fea0003800200 */
.L_x_37631:
        /* <DEDUP_REMOVED lines=16> */
.L_x_37635:
[----:B------:R-:W-:Y:S01]  /*1a570*/  MOV R16, R3 ;  /* 0x0000000300107202 */ /* 0x000fe20000000f00 */
[----:B------:R-:W-:Y:S02]  /*1a580*/  IMAD.MOV.U32 R12, RZ, RZ, R5 ;  /* 0x000000ffff0c7224 */ /* 0x000fe400078e0005 */
[----:B------:R-:W-:Y:S02]  /*1a590*/  IMAD.MOV.U32 R3, RZ, RZ, R36 ;  /* 0x000000ffff037224 */ /* 0x000fe400078e0024 */
[----:B------:R-:W-:-:S07]  /*1a5a0*/  IMAD.MOV.U32 R5, RZ, RZ, R23 ;  /* 0x000000ffff057224 */ /* 0x000fce00078e0017 */
.L_x_37636:
[----:B------:R-:W-:Y:S05]  /*1a5b0*/  BSYNC.RECONVERGENT B1 ;  /* 0x0000000000017941 */ /* 0x000fea0003800200 */
.L_x_37634:
        /* <DEDUP_REMOVED lines=9> */
.L_x_37638:
[----:B------:R-:W-:Y:S01]  /*1a650*/  IMAD.MOV.U32 R23, RZ, RZ, R16 ;  /* 0x000000ffff177224 */ /* 0x000fe200078e0010 */
[----:B------:R-:W-:Y:S01]  /*1a660*/  MOV R26, R12 ;  /* 0x0000000c001a7202 */ /* 0x000fe20000000f00 */
[----:B------:R-:W-:Y:S02]  /*1a670*/  IMAD.MOV.U32 R16, RZ, RZ, R44 ;  /* 0x000000ffff107224 */ /* 0x000fe400078e002c */
[----:B------:R-:W-:-:S07]  /*1a680*/  IMAD.MOV.U32 R12, RZ, RZ, R20 ;  /* 0x000000ffff0c7224 */ /* 0x000fce00078e0014 */
.L_x_37639:
[----:B------:R-:W-:Y:S05]  /*1a690*/  BSYNC.RECONVERGENT B1 ;  /* 0x0000000000017941 */ /* 0x000fea0003800200 */
.L_x_37637:
        /* <DEDUP_REMOVED lines=9> */
.L_x_37641:
[----:B------:R-:W-:Y:S01]  /*1a730*/  IMAD.MOV.U32 R28, RZ, RZ, R23 ;  /* 0x000000ffff1c7224 */ /* 0x000fe200078e0017 */
[----:B------:R-:W-:Y:S01]  /*1a740*/  MOV R23, R2 ;  /* 0x0000000200177202 */ /* 0x000fe20000000f00 */
[----:B------:R-:W-:Y:S02]  /*1a750*/  IMAD.MOV.U32 R20, RZ, RZ, R26 ;  /* 0x000000ffff147224 */ /* 0x000fe400078e001a */
[----:B------:R-:W-:-:S07]  /*1a760*/  IMAD.MOV.U32 R26, RZ, RZ, R21 ;  /* 0x000000ffff1a7224 */ /* 0x000fce00078e0015 */
.L_x_37642:
[----:B------:R-:W-:Y:S05]  /*1a770*/  BSYNC.RECONVERGENT B1 ;  /* 0x0000000000017941 */ /* 0x000fea0003800200 */
.L_x_37640:
        /* <DEDUP_REMOVED lines=9> */
.L_x_37644:
[----:B------:R-:W-:Y:S02]  /*1a810*/  IMAD.MOV.U32 R30, RZ, RZ, R28 ;  /* 0x000000ffff1e7224 */ /* 0x000fe400078e001c */
[----:B------:R-:W-:Y:S01]  /*1a820*/  IMAD.MOV.U32 R2, RZ, RZ, R20 ;  /* 0x000000ffff027224 */ /* 0x000fe200078e0014 */
[----:B------:R-:W-:Y:S01]  /*1a830*/  MOV R20, R7 ;  /* 0x0000000700147202 */ /* 0x000fe20000000f00 */
[----:B------:R-:W-:-:S07]  /*1a840*/  IMAD.MOV.U32 R28, RZ, RZ, R27 ;  /* 0x000000ffff1c7224 */ /* 0x000fce00078e001b */
.L_x_37645:
[----:B------:R-:W-:Y:S05]  /*1a850*/  BSYNC.RECONVERGENT B1 ;  /* 0x0000000000017941 */ /* 0x000fea0003800200 */
.L_x_37643:
        /* <DEDUP_REMOVED lines=9> */
.L_x_37647:
[----:B------:R-:W-:Y:S02]  /*1a8f0*/  IMAD.MOV.U32 R34, RZ, RZ, R30 ;  /* 0x000000ffff227224 */ /* 0x000fe400078e001e */
[----:B------:R-:W-:Y:S02]  /*1a900*/  IMAD.MOV.U32 R32, RZ, RZ, R2 ;  /* 0x000000ffff207224 */ /* 0x000fe400078e0002 */
[----:B------:R-:W-:Y:S02]  /*1a910*/  IMAD.MOV.U32 R30, RZ, RZ, R33 ;  /* 0x000000ffff1e7224 */ /* 0x000fe400078e0021 */
[----:B------:R-:W-:-:S07]  /*1a920*/  IMAD.MOV.U32 R2, RZ, RZ, R29 ;  /* 0x000000ffff027224 */ /* 0x000fce00078e001d */
.L_x_37648:
[----:B------:R-:W-:Y:S05]  /*1a930*/  BSYNC.RECONVERGENT B1 ;  /* 0x0000000000017941 */ /* 0x000fea0003800200 */
.L_x_37646:
        /* <DEDUP_REMOVED lines=9> */
.L_x_37650:
[----:B------:R-:W-:Y:S02]  /*1a9d0*/  IMAD.MOV.U32 R21, RZ, RZ, R34 ;  /* 0x000000ffff157224 */ /* 0x000fe400078e0022 */
[----:B------:R-:W-:Y:S02]  /*1a9e0*/  IMAD.MOV.U32 R7, RZ, RZ, R32 ;  /* 0x000000ffff077224 */ /* 0x000fe400078e0020 */
[----:B------:R-:W-:Y:S02]  /*1a9f0*/  IMAD.MOV.U32 R34, RZ, RZ, R37 ;  /* 0x000000ffff227224 */ /* 0x000fe400078e0025 */
[----:B------:R-:W-:-:S07]  /*1aa00*/  IMAD.MOV.U32 R32, RZ, RZ, R35 ;  /* 0x000000ffff207224 */ /* 0x000fce00078e0023 */
.L_x_37651:
[----:B------:R-:W-:Y:S05]  /*1aa10*/  BSYNC.RECONVERGENT B1 ;  /* 0x0000000000017941 */ /* 0x000fea0003800200 */
.L_x_37649:
        /* <DEDUP_REMOVED lines=9> */
.L_x_37653:
[----:B------:R-:W-:Y:S02]  /*1aab0*/  IMAD.MOV.U32 R29, RZ, RZ, R21 ;  /* 0x000000ffff1d7224 */ /* 0x000fe400078e0015 */
[----:B------:R-:W-:Y:S02]  /*1aac0*/  IMAD.MOV.U32 R27, RZ, RZ, R7 ;  /* 0x000000ffff1b7224 */ /* 0x000fe400078e0007 */
[----:B------:R-:W-:Y:S02]  /*1aad0*/  IMAD.MOV.U32 R21, RZ, RZ, R22 ;  /* 0x000000ffff157224 */ /* 0x000fe400078e0016 */
[----:B------:R-:W-:-:S07]  /*1aae0*/  IMAD.MOV.U32 R7, RZ, RZ, R6 ;  /* 0x000000ffff077224 */ /* 0x000fce00078e0006 */
.L_x_37654:
[----:B------:R-:W-:Y:S05]  /*1aaf0*/  BSYNC.RECONVERGENT B1 ;  /* 0x0000000000017941 */ /* 0x000fea0003800200 */
.L_x_37652:
        /* <DEDUP_REMOVED lines=16> */
.L_x_37656:
[----:B------:R-:W-:Y:S02]  /*1ac00*/  IMAD.MOV.U32 R22, RZ, RZ, R3 ;  /* 0x000000ffff167224 */ /* 0x000fe400078e0003 */
[----:B------:R-:W-:Y:S02]  /*1ac10*/  IMAD.MOV.U32 R6, RZ, RZ, R5 ;  /* 0x000000ffff067224 */ /* 0x000fe400078e0005 */
[----:B------:R-:W-:Y:S02]  /*1ac20*/  IMAD.MOV.U32 R3, RZ, RZ, R16 ;  /* 0x000000ffff037224 */ /* 0x000fe400078e0010 */
[----:B------:R-:W-:-:S07]  /*1ac30*/  IMAD.MOV.U32 R5, RZ, RZ, R12 ;  /* 0x000000ffff057224 */ /* 0x000fce00078e000c */
.L_x_37657:
[----:B------:R-:W-:Y:S05]  /*1ac40*/  BSYNC.RECONVERGENT B1 ;  /* 0x0000000000017941 */ /* 0x000fea0003800200 */
.L_x_37655:
        /* <DEDUP_REMOVED lines=9> */
.L_x_37659:
[----:B------:R-:W-:Y:S02]  /*1ace0*/  IMAD.MOV.U32 R17, RZ, RZ, R22 ;  /* 0x000000ffff117224 */ /* 0x000fe400078e0016 */
[----:B------:R-:W-:Y:S02]  /*1acf0*/  IMAD.MOV.U32 R13, RZ, RZ, R6 ;  /* 0x000000ffff0d7224 */ /* 0x000fe400078e0006 */
[----:B------:R-:W-:Y:S02]  /*1ad00*/  IMAD.MOV.U32 R22, RZ, RZ, R23 ;  /* 0x000000ffff167224 */ /* 0x000fe400078e0017 */
[----:B------:R-:W-:-:S07]  /*1ad10*/  IMAD.MOV.U32 R6, RZ, RZ, R26 ;  /* 0x000000ffff067224 */ /* 0x000fce00078e001a */
.L_x_37660:
[----:B------:R-:W-:Y:S05]  /*1ad20*/  BSYNC.RECONVERGENT B1 ;  /* 0x0000000000017941 */ /* 0x000fea0003800200 */
.L_x_37658:
        /* <DEDUP_REMOVED lines=9> */
.L_x_37662:
[----:B------:R-:W-:Y:S01]  /*1adc0*/  MOV R33, R17 ;  /* 0x0000001100217202 */ /* 0x000fe20000000f00 */
[----:B------:R-:W-:Y:S02]  /*1add0*/  IMAD.MOV.U32 R23, RZ, RZ, R13 ;  /* 0x000000ffff177224 */ /* 0x000fe400078e000d */
[----:B------:R-:W-:Y:S02]  /*1ade0*/  IMAD.MOV.U32 R17, RZ, RZ, R28 ;  /* 0x000000ffff117224 */ /* 0x000fe400078e001c */
[----:B------:R-:W-:-:S07]  /*1adf0*/  IMAD.MOV.U32 R13, RZ, RZ, R20 ;  /* 0x000000ffff0d7224 */ /* 0x000fce00078e0014 */
.L_x_37663:
[----:B------:R-:W-:Y:S05]  /*1ae00*/  BSYNC.RECONVERGENT B1 ;  /* 0x0000000000017941 */ /* 0x000fea0003800200 */
.L_x_37661:
        /* <DEDUP_REMOVED lines=9> */
.L_x_37665:
[----:B------:R-:W-:Y:S01]  /*1aea0*/  IMAD.MOV.U32 R37, RZ, RZ, R33 ;  /* 0x000000ffff257224 */ /* 0x000fe200078e0021 */
[----:B------:R-:W-:Y:S01]  /*1aeb0*/  MOV R35, R23 ;  /* 0x0000001700237202 */ /* 0x000fe20000000f00 */
[----:B------:R-:W-:Y:S02]  /*1aec0*/  IMAD.MOV.U32 R33, RZ, RZ, R30 ;  /* 0x000000ffff217224 */ /* 0x000fe400078e001e */
[----:B------:R-:W-:-:S07]  /*1aed0*/  IMAD.MOV.U32 R23, RZ, RZ, R2 ;  /* 0x000000ffff177224 */ /* 0x000fce00078e0002 */
.L_x_37666:
[----:B------:R-:W-:Y:S05]  /*1aee0*/  BSYNC.RECONVERGENT B1 ;  /* 0x0000000000017941 */ /* 0x000fea0003800200 */
.L_x_37664:
        /* <DEDUP_REMOVED lines=9> */
.L_x_37668:
[----:B------:R-:W-:Y:S01]  /*1af80*/  IMAD.MOV.U32 R12, RZ, RZ, R37 ;  /* 0x000000ffff0c7224 */ /* 0x000fe200078e0025 */
[----:B------:R-:W-:Y:S01]  /*1af90*/  MOV R37, R34 ;  /* 0x0000002200257202 */ /* 0x000fe20000000f00 */
[----:B------:R-:W-:Y:S02]  /*1afa0*/  IMAD.MOV.U32 R2, RZ, RZ, R35 ;  /* 0x000000ffff027224 */ /* 0x000fe400078e0023 */
[----:B------:R-:W-:-:S07]  /*1afb0*/  IMAD.MOV.U32 R35, RZ, RZ, R32 ;  /* 0x000000ffff237224 */ /* 0x000fce00078e0020 */
.L_x_37669:
[----:B------:R-:W-:Y:S05]  /*1afc0*/  BSYNC.RECONVERGENT B1 ;  /* 0x0000000000017941 */ /* 0x000fea0003800200 */
.L_x_37667:
        /* <DEDUP_REMOVED lines=9> */
.L_x_37671:
[----:B------:R-:W-:Y:S02]  /*1b060*/  IMAD.MOV.U32 R20, RZ, RZ, R12 ;  /* 0x000000ffff147224 */ /* 0x000fe400078e000c */
[----:B------:R-:W-:Y:S01]  /*1b070*/  IMAD.MOV.U32 R16, RZ, RZ, R2 ;  /* 0x000000ffff107224 */ /* 0x000fe200078e0002 */
[----:B------:R-:W-:Y:S01]  /*1b080*/  MOV R2, R7 ;  /* 0x0000000700027202 */ /* 0x000fe20000000f00 */
[----:B------:R-:W-:-:S07]  /*1b090*/  IMAD.MOV.U32 R12, RZ, RZ, R21 ;  /* 0x000000ffff0c7224 */ /* 0x000fce00078e0015 */
.L_x_37672:
[----:B------:R-:W-:Y:S05]  /*1b0a0*/  BSYNC.RECONVERGENT B1 ;  /* 0x0000000000017941 */ /* 0x000fea0003800200 */
.L_x_37670:
        /* <DEDUP_REMOVED lines=9> */
.L_x_37674:
[----:B------:R-:W-:Y:S02]  /*1b140*/  IMAD.MOV.U32 R21, RZ, RZ, R20 ;  /* 0x000000ffff157224 */ /* 0x000fe400078e0014 */
[----:B------:R-:W-:Y:S02]  /*1b150*/  IMAD.MOV.U32 R7, RZ, RZ, R16 ;  /* 0x000000ffff077224 */ /* 0x000fe400078e0010 */
[----:B------:R-:W-:Y:S02]  /*1b160*/  IMAD.MOV.U32 R20, RZ, RZ, R29 ;  /* 0x000000ffff147224 */ /* 0x000fe400078e001d */
[----:B------:R-:W-:-:S07]  /*1b170*/  IMAD.MOV.U32 R16, RZ, RZ, R27 ;  /* 0x000000ffff107224 */ /* 0x000fce00078e001b */
.L_x_37675:
[----:B------:R-:W-:Y:S05]  /*1b180*/  BSYNC.RECONVERGENT B1 ;  /* 0x0000000000017941 */ /* 0x000fea0003800200 */
.L_x_37673:
        /* <DEDUP_REMOVED lines=16> */
.L_x_37677:
[----:B------:R-:W-:Y:S02]  /*1b290*/  IMAD.MOV.U32 R18, RZ, RZ, R3 ;  /* 0x000000ffff127224 */ /* 0x000fe400078e0003 */
[----:B------:R-:W-:Y:S01]  /*1b2a0*/  IMAD.MOV.U32 R14, RZ, RZ, R5 ;  /* 0x000000ffff0e7224 */ /* 0x000fe200078e0005 */
[----:B------:R-:W-:Y:S01]  /*1b2b0*/  MOV R5, R6 ;  /* 0x0000000600057202 */ /* 0x000fe20000000f00 */
[----:B------:R-:W-:-:S07]  /*1b2c0*/  IMAD.MOV.U32 R3, RZ, RZ, R22 ;  /* 0x000000ffff037224 */ /* 0x000fce00078e0016 */
.L_x_37678:
[----:B------:R-:W-:Y:S05]  /*1b2d0*/  BSYNC.RECONVERGENT B1 ;  /* 0x0000000000017941 */ /* 0x000fea0003800200 */
.L_x_37676:
        /* <DEDUP_REMOVED lines=9> */
.L_x_37680:
[----:B------:R-:W-:Y:S02]  /*1b370*/  IMAD.MOV.U32 R22, RZ, RZ, R18 ;  /* 0x000000ffff167224 */ /* 0x000fe400078e0012 */
[----:B------:R-:W-:Y:S02]  /*1b380*/  IMAD.MOV.U32 R6, RZ, RZ, R14 ;  /* 0x000000ffff067224 */ /* 0x000fe400078e000e */
[----:B------:R-:W-:Y:S02]  /*1b390*/  IMAD.MOV.U32 R18, RZ, RZ, R17 ;  /* 0x000000ffff127224 */ /* 0x000fe400078e0011 */
[----:B------:R-:W-:-:S07]  /*1b3a0*/  IMAD.MOV.U32 R14, RZ, RZ, R13 ;  /* 0x000000ffff0e7224 */ /* 0x000fce00078e000d */
.L_x_37681:
[----:B------:R-:W-:Y:S05]  /*1b3b0*/  BSYNC.RECONVERGENT B1 ;  /* 0x0000000000017941 */ /* 0x000fea0003800200 */
.L_x_37679:
        /* <DEDUP_REMOVED lines=9> */
.L_x_37683:
[----:B------:R-:W-:Y:S02]  /*1b450*/  IMAD.MOV.U32 R28, RZ, RZ, R22 ;  /* 0x000000ffff1c7224 */ /* 0x000fe400078e0016 */
[----:B------:R-:W-:Y:S02]  /*1b460*/  IMAD.MOV.U32 R26, RZ, RZ, R6 ;  /* 0x000000ffff1a7224 */ /* 0x000fe400078e0006 */
[----:B------:R-:W-:Y:S02]  /*1b470*/  IMAD.MOV.U32 R22, RZ, RZ, R33 ;  /* 0x000000ffff167224 */ /* 0x000fe400078e0021 */
[----:B------:R-:W-:-:S07]  /*1b480*/  IMAD.MOV.U32 R6, RZ, RZ, R23 ;  /* 0x000000ffff067224 */ /* 0x000fce00078e0017 */
.L_x_37684:
[----:B------:R-:W-:Y:S05]  /*1b490*/  BSYNC.RECONVERGENT B1 ;  /* 0x0000000000017941 */ /* 0x000fea0003800200 */
.L_x_37682:
        /* <DEDUP_REMOVED lines=9> */
.L_x_37686:
[----:B------:R-:W-:Y:S02]  /*1b530*/  IMAD.MOV.U32 R17, RZ, RZ, R28 ;  /* 0x000000ffff117224 */ /* 0x000fe400078e001c */
[----:B------:R-:W-:Y:S02]  /*1b540*/  IMAD.MOV.U32 R13, RZ, RZ, R26 ;  /* 0x000000ffff0d7224 */ /* 0x000fe400078e001a */
[----:B------:R-:W-:Y:S02]  /*1b550*/  IMAD.MOV.U32 R28, RZ, RZ, R37 ;  /* 0x000000ffff1c7224 */ /* 0x000fe400078e0025 */
[----:B------:R-:W-:-:S07]  /*1b560*/  IMAD.MOV.U32 R26, RZ, RZ, R35 ;  /* 0x000000ffff1a7224 */ /* 0x000fce00078e0023 */
.L_x_37687:
[----:B------:R-:W-:Y:S05]  /*1b570*/  BSYNC.RECONVERGENT B1 ;  /* 0x0000000000017941 */ /* 0x000fea0003800200 */
.L_x_37685:
        /* <DEDUP_REMOVED lines=9> */
.L_x_37689:
[----:B------:R-:W-:Y:S01]  /*1b610*/  MOV R27, R17 ;  /* 0x00000011001b7202 */ /* 0x000fe20000000f00 */
[----:B------:R-:W-:Y:S02]  /*1b620*/  IMAD.MOV.U32 R23, RZ, RZ, R13 ;  /* 0x000000ffff177224 */ /* 0x000fe400078e000d */
[----:B------:R-:W-:Y:S02]  /*1b630*/  IMAD.MOV.U32 R17, RZ, RZ, R12 ;  /* 0x000000ffff117224 */ /* 0x000fe400078e000c */
[----:B------:R-:W-:-:S07]  /*1b640*/  IMAD.MOV.U32 R13, RZ, RZ, R2 ;  /* 0x000000ffff0d7224 */ /* 0x000fce00078e0002 */
.L_x_37690:
[----:B------:R-:W-:Y:S05]  /*1b650*/  BSYNC.RECONVERGENT B1 ;  /* 0x0000000000017941 */ /* 0x000fea0003800200 */
.L_x_37688:
        /* <DEDUP_REMOVED lines=9> */
.L_x_37692:
[----:B------:R-:W-:Y:S01]  /*1b6f0*/  IMAD.MOV.U32 R12, RZ, RZ, R27 ;  /* 0x000000ffff0c7224 */ /* 0x000fe200078e001b */
[----:B------:R-:W-:Y:S01]  /*1b700*/  MOV R2, R23 ;  /* 0x0000001700027202 */ /* 0x000fe20000000f00 */
[----:B------:R-:W-:Y:S02]  /*1b710*/  IMAD.MOV.U32 R27, RZ, RZ, R20 ;  /* 0x000000ffff1b7224 */ /* 0x000fe400078e0014 */
[----:B------:R-:W-:-:S07]  /*1b720*/  IMAD.MOV.U32 R23, RZ, RZ, R16 ;  /* 0x000000ffff177224 */ /* 0x000fce00078e0010 */
.L_x_37693:
[----:B------:R-:W-:Y:S05]  /*1b730*/  BSYNC.RECONVERGENT B1 ;  /* 0x0000000000017941 */ /* 0x000fea0003800200 */
.L_x_37691:
        /* <DEDUP_REMOVED lines=9> */
.L_x_37695:
[----:B------:R-:W-:Y:S01]  /*1b7d0*/  IMAD.MOV.U32 R20, RZ, RZ, R12 ;  /* 0x000000ffff147224 */ /* 0x000fe200078e000c */
[----:B------:R-:W-:Y:S01]  /*1b7e0*/  MOV R12, R21 ;  /* 0x00000015000c7202 */ /* 0x000fe20000000f00 */
[----:B------:R-:W-:Y:S02]  /*1b7f0*/  IMAD.MOV.U32 R16, RZ, RZ, R2 ;  /* 0x000000ffff107224 */ /* 0x000fe400078e0002 */
[----:B------:R-:W-:-:S07]  /*1b800*/  IMAD.MOV.U32 R2, RZ, RZ, R7 ;  /* 0x000000ffff027224 */ /* 0x000fce00078e0007 */
.L_x_37696:
[----:B------:R-:W-:Y:S05]  /*1b810*/  BSYNC.RECONVERGENT B1 ;  /* 0x0000000000017941 */ /* 0x000fea0003800200 */
.L_x_37694:
        /* <DEDUP_REMOVED lines=16> */
.L_x_37698:
[----:B------:R-:W-:Y:S01]  /*1b920*/  IMAD.MOV.U32 R15, RZ, RZ, R3 ;  /* 0x000000ffff0f7224 */ /* 0x000fe200078e0003 */
[----:B------:R-:W-:Y:S01]  /*1b930*/  MOV R7, R5 ;  /* 0x0000000500077202 */ /* 0x000fe20000000f00 */
[----:B------:R-:W-:Y:S02]  /*1b940*/  IMAD.MOV.U32 R3, RZ, RZ, R18 ;  /* 0x000000ffff037224 */ /* 0x000fe400078e0012 */
[----:B------:R-:W-:-:S07]  /*1b950*/  IMAD.MOV.U32 R5, RZ, RZ, R14 ;  /* 0x000000ffff057224 */ /* 0x000fce00078e000e */
.L_x_37699:
[----:B------:R-:W-:Y:S05]  /*1b960*/  BSYNC.RECONVERGENT B1 ;  /* 0x0000000000017941 */ /* 0x000fea0003800200 */
.L_x_37697:
        /* <DEDUP_REMOVED lines=9> */
.L_x_37701:
[----:B------:R-:W-:Y:S01]  /*1ba00*/  IMAD.MOV.U32 R21, RZ, RZ, R15 ;  /* 0x000000ffff157224 */ /* 0x000fe200078e000f */
[----:B------:R-:W-:Y:S01]  /*1ba10*/  MOV R15, R22 ;  /* 0x00000016000f7202 */ /* 0x000fe20000000f00 */
[----:B------:R-:W-:Y:S02]  /*1ba20*/  IMAD.MOV.U32 R19, RZ, RZ, R7 ;  /* 0x000000ffff137224 */ /* 0x000fe400078e0007 */
[----:B------:R-:W-:-:S07]  /*1ba30*/  IMAD.MOV.U32 R7, RZ, RZ, R6 ;  /* 0x000000ffff077224 */ /* 0x000fce00078e0006 */
.L_x_37702:
[----:B------:R-:W-:Y:S05]  /*1ba40*/  BSYNC.RECONVERGENT B1 ;  /* 0x0000000000017941 */ /* 0x000fea0003800200 */
.L_x_37700:
        /* <DEDUP_REMOVED lines=9> */
.L_x_37704:
[----:B------:R-:W-:Y:S02]  /*1bae0*/  IMAD.MOV.U32 R14, RZ, RZ, R21 ;  /* 0x000000ffff0e7224 */ /* 0x000fe400078e0015 */
[----:B------:R-:W-:Y:S01]  /*1baf0*/  IMAD.MOV.U32 R6, RZ, RZ, R19 ;  /* 0x000000ffff067224 */ /* 0x000fe200078e0013 */
[----:B------:R-:W-:Y:S01]  /*1bb00*/  MOV R19, R26 ;  /* 0x0000001a00137202 */ /* 0x000fe20000000f00 */
[----:B------:R-:W-:-:S07]  /*1bb10*/  IMAD.MOV.U32 R21, RZ, RZ, R28 ;  /* 0x000000ffff157224 */ /* 0x000fce00078e001c */
.L_x_37705:
[----:B------:R-:W-:Y:S05]  /*1bb20*/  BSYNC.RECONVERGENT B1 ;  /* 0x0000000000017941 */ /* 0x000fea0003800200 */
.L_x_37703:
        /* <DEDUP_REMOVED lines=9> */
.L_x_37707:
[----:B------:R-:W-:Y:S02]  /*1bbc0*/  IMAD.MOV.U32 R22, RZ, RZ, R14 ;  /* 0x000000ffff167224 */ /* 0x000fe400078e000e */
[----:B------:R-:W-:Y:S02]  /*1bbd0*/  IMAD.MOV.U32 R18, RZ, RZ, R6 ;  /* 0x000000ffff127224 */ /* 0x000fe400078e0006 */
[----:B------:R-:W-:Y:S02]  /*1bbe0*/  IMAD.MOV.U32 R14, RZ, RZ, R17 ;  /* 0x000000ffff0e7224 */ /* 0x000fe400078e0011 */
[----:B------:R-:W-:-:S07]  /*1bbf0*/  IMAD.MOV.U32 R6, RZ, RZ, R13 ;  /* 0x000000ffff067224 */ /* 0x000fce00078e000d */
.L_x_37708:
[----:B------:R-:W-:Y:S05]  /*1bc00*/  BSYNC.RECONVERGENT B1 ;  /* 0x0000000000017941 */ /* 0x000fea0003800200 */
.L_x_37706:
        /* <DEDUP_REMOVED lines=9> */
.L_x_37710:
[----:B------:R-:W-:Y:S02]  /*1bca0*/  IMAD.MOV.U32 R17, RZ, RZ, R22 ;  /* 0x000000ffff117224 */ /* 0x000fe400078e0016 */
[----:B------:R-:W-:Y:S02]  /*1bcb0*/  IMAD.MOV.U32 R13, RZ, RZ, R18 ;  /* 0x000000ffff0d7224 */ /* 0x000fe400078e0012 */
[----:B------:R-:W-:Y:S02]  /*1bcc0*/  IMAD.MOV.U32 R22, RZ, RZ, R27 ;  /* 0x000000ffff167224 */ /* 0x000fe400078e001b */
[----:B------:R-:W-:-:S07]  /*1bcd0*/  IMAD.MOV.U32 R18, RZ, RZ, R23 ;  /* 0x000000ffff127224 */ /* 0x000fce00078e0017 */
.L_x_37711:
[----:B------:R-:W-:Y:S05]  /*1bce0*/  BSYNC.RECONVERGENT B1 ;  /* 0x0000000000017941 */ /* 0x000fea0003800200 */
.L_x_37709:
        /* <DEDUP_REMOVED lines=9> */
.L_x_37713:
[----:B------:R-:W-:Y:S02]  /*1bd80*/  IMAD.MOV.U32 R27, RZ, RZ, R17 ;  /* 0x000000ffff1b7224 */ /* 0x000fe400078e0011 */
[----:B------:R-:W-:Y:S02]  /*1bd90*/  IMAD.MOV.U32 R23, RZ, RZ, R13 ;  /* 0x000000ffff177224 */ /* 0x000fe400078e000d */
[----:B------:R-:W-:Y:S02]  /*1bda0*/  IMAD.MOV.U32 R17, RZ, RZ, R12 ;  /* 0x000000ffff117224 */ /* 0x000fe400078e000c */
[----:B------:R-:W-:-:S07]  /*1bdb0*/  IMAD.MOV.U32 R13, RZ, RZ, R2 ;  /* 0x000000ffff0d7224 */ /* 0x000fce00078e0002 */
.L_x_37714:
[----:B------:R-:W-:Y:S05]  /*1bdc0*/  BSYNC.RECONVERGENT B1 ;  /* 0x0000000000017941 */ /* 0x000fea0003800200 */
.L_x_37712:
        /* <DEDUP_REMOVED lines=9> */
.L_x_37716:
[----:B------:R-:W-:Y:S01]  /*1be60*/  MOV R12, R27 ;  /* 0x0000001b000c7202 */ /* 0x000fe20000000f00 */
[----:B------:R-:W-:Y:S02]  /*1be70*/  IMAD.MOV.U32 R2, RZ, RZ, R23 ;  /* 0x000000ffff027224 */ /* 0x000fe400078e0017 */
[----:B------:R-:W-:Y:S02]  /*1be80*/  IMAD.MOV.U32 R27, RZ, RZ, R20 ;  /* 0x000000ffff1b7224 */ /* 0x000fe400078e0014 */
[----:B------:R-:W-:-:S07]  /*1be90*/  IMAD.MOV.U32 R23, RZ, RZ, R16 ;  /* 0x000000ffff177224 */ /* 0x000fce00078e0010 */
.L_x_37717:
[----:B------:R-:W-:Y:S05]  /*1bea0*/  BSYNC.RECONVERGENT B1 ;  /* 0x0000000000017941 */ /* 0x000fea0003800200 */
.L_x_37715:
        /* <DEDUP_REMOVED lines=16> */
.L_x_37719:
[----:B------:R-:W-:Y:S02]  /*1bfb0*/  IMAD.MOV.U32 R8, RZ, RZ, R3 ;  /* 0x000000ffff087224 */ /* 0x000fe400078e0003 */
[----:B------:R-:W-:Y:S02]  /*1bfc0*/  IMAD.MOV.U32 R16, RZ, RZ, R5 ;  /* 0x000000ffff107224 */ /* 0x000fe400078e0005 */
[----:B------:R-:W-:Y:S02]  /*1bfd0*/  IMAD.MOV.U32 R3, RZ, RZ, R15 ;  /* 0x000000ffff037224 */ /* 0x000fe400078e000f */
[----:B------:R-:W-:-:S07]  /*1bfe0*/  IMAD.MOV.U32 R5, RZ, RZ, R7 ;  /* 0x000000ffff057224 */ /* 0x000fce00078e0007 */
.L_x_37720:
[----:B------:R-:W-:Y:S05]  /*1bff0*/  BSYNC.RECONVERGENT B1 ;  /* 0x0000000000017941 */ /* 0x000fea0003800200 */
.L_x_37718:
        /* <DEDUP_REMOVED lines=9> */
.L_x_37722:
[----:B------:R-:W-:Y:S01]  /*1c090*/  MOV R7, R8 ;  /* 0x0000000800077202 */ /* 0x000fe20000000f00 */
[----:B------:R-:W-:Y:S02]  /*1c0a0*/  IMAD.MOV.U32 R15, RZ, RZ, R16 ;  /* 0x000000ffff0f7224 */ /* 0x000fe400078e0010 */
[----:B------:R-:W-:Y:S02]  /*1c0b0*/  IMAD.MOV.U32 R8, RZ, RZ, R21 ;  /* 0x000000ffff087224 */ /* 0x000fe400078e0015 */
[----:B------:R-:W-:-:S07]  /*1c0c0*/  IMAD.MOV.U32 R16, RZ, RZ, R19 ;  /* 0x000000ffff107224 */ /* 0x000fce00078e0013 */
.L_x_37723:
[----:B------:R-:W-:Y:S05]  /*1c0d0*/  BSYNC.RECONVERGENT B1 ;  /* 0x0000000000017941 */ /* 0x000fea0003800200 */
.L_x_37721:
        /* <DEDUP_REMOVED lines=9> */
.L_x_37725:
[----:B------:R-:W-:Y:S01]  /*1c170*/  IMAD.MOV.U32 R19, RZ, RZ, R7 ;  /* 0x000000ffff137224 */ /* 0x000fe200078e0007 */
[----:B------:R-:W-:Y:S01]  /*1c180*/  MOV R21, R15 ;  /* 0x0000000f00157202 */ /* 0x000fe20000000f00 */
[----:B------:R-:W-:Y:S02]  /*1c190*/  IMAD.MOV.U32 R7, RZ, RZ, R14 ;  /* 0x000000ffff077224 */ /* 0x000fe400078e000e */
[----:B------:R-:W-:-:S07]  /*1c1a0*/  IMAD.MOV.U32 R15, RZ, RZ, R6 ;  /* 0x000000ffff0f7224 */ /* 0x000fce00078e0006 */
.L_x_37726:
[----:B------:R-:W-:Y:S05]  /*1c1b0*/  BSYNC.RECONVERGENT B1 ;  /* 0x0000000000017941 */ /* 0x000fea0003800200 */
.L_x_37724:
        /* <DEDUP_REMOVED lines=9> */
.L_x_37728:
[----:B------:R-:W-:Y:S01]  /*1c250*/  IMAD.MOV.U32 R6, RZ, RZ, R19 ;  /* 0x000000ffff067224 */ /* 0x000fe200078e0013 */
[----:B------:R-:W-:Y:S01]  /*1c260*/  MOV R19, R22 ;  /* 0x0000001600137202 */ /* 0x000fe20000000f00 */
[----:B------:R-:W-:Y:S02]  /*1c270*/  IMAD.MOV.U32 R14, RZ, RZ, R21 ;  /* 0x000000ffff0e7224 */ /* 0x000fe400078e0015 */
[----:B------:R-:W-:-:S07]  /*1c280*/  IMAD.MOV.U32 R21, RZ, RZ, R18 ;  /* 0x000000ffff157224 */ /* 0x000fce00078e0012 */
.L_x_37729:
[----:B------:R-:W-:Y:S05]  /*1c290*/  BSYNC.RECONVERGENT B1 ;  /* 0x0000000000017941 */ /* 0x000fea0003800200 */
.L_x_37727:
        /* <DEDUP_REMOVED lines=9> */
.L_x_37731:
[----:B------:R-:W-:Y:S02]  /*1c330*/  IMAD.MOV.U32 R18, RZ, RZ, R6 ;  /* 0x000000ffff127224 */ /* 0x000fe400078e0006 */
[----:B------:R-:W-:Y:S01]  /*1c340*/  IMAD.MOV.U32 R20, RZ, RZ, R14 ;  /* 0x000000ffff147224 */ /* 0x000fe200078e000e */
[----:B------:R-:W-:Y:S01]  /*1c350*/  MOV R14, R13 ;  /* 0x0000000d000e7202 */ /* 0x000fe20000000f00 */
[----:B------:R-:W-:-:S07]  /*1c360*/  IMAD.MOV.U32 R6, RZ, RZ, R17 ;  /* 0x000000ffff067224 */ /* 0x000fce00078e0011 */
.L_x_37732:
[----:B------:R-:W-:Y:S05]  /*1c370*/  BSYNC.RECONVERGENT B1 ;  /* 0x0000000000017941 */ /* 0x000fea0003800200 */
.L_x_37730:
        /* <DEDUP_REMOVED lines=9> */
.L_x_37734:
[----:B------:R-:W-:Y:S02]  /*1c410*/  IMAD.MOV.U32 R13, RZ, RZ, R18 ;  /* 0x000000ffff0d7224 */ /* 0x000fe400078e0012 */
[----:B------:R-:W-:Y:S02]  /*1c420*/  IMAD.MOV.U32 R17, RZ, RZ, R20 ;  /* 0x000000ffff117224 */ /* 0x000fe400078e0014 */
[----:B------:R-:W-:Y:S02]  /*1c430*/  IMAD.MOV.U32 R18, RZ, RZ, R27 ;  /* 0x000000ffff127224 */ /* 0x000fe400078e001b */
[----:B------:R-:W-:-:S07]  /*1c440*/  IMAD.MOV.U32 R20, RZ, RZ, R23 ;  /* 0x000000ffff147224 */ /* 0x000fce00078e0017 */
.L_x_37735:
[----:B------:R-:W-:Y:S05]  /*1c450*/  BSYNC.RECONVERGENT B1 ;  /* 0x0000000000017941 */ /* 0x000fea0003800200 */
.L_x_37733:
        /* <DEDUP_REMOVED lines=9> */
.L_x_37737:
[----:B------:R-:W-:Y:S02]  /*1c4f0*/  IMAD.MOV.U32 R23, RZ, RZ, R13 ;  /* 0x000000ffff177224 */ /* 0x000fe400078e000d */
[----:B------:R-:W-:Y:S02]  /*1c500*/  IMAD.MOV.U32 R22, RZ, RZ, R17 ;  /* 0x000000ffff167224 */ /* 0x000fe400078e0011 */
[----:B------:R-:W-:Y:S02]  /*1c510*/  IMAD.MOV.U32 R13, RZ, RZ, R12 ;  /* 0x000000ffff0d7224 */ /* 0x000fe400078e000c */
[----:B------:R-:W-:-:S07]  /*1c520*/  IMAD.MOV.U32 R17, RZ, RZ, R2 ;  /* 0x000000ffff117224 */ /* 0x000fce00078e0002 */
.L_x_37738:
[----:B------:R-:W-:Y:S05]  /*1c530*/  BSYNC.RECONVERGENT B1 ;  /* 0x0000000000017941 */ /* 0x000fea0003800200 */
.L_x_37736:
        /* <DEDUP_REMOVED lines=16> */
.L_x_37740:
[----:B------:R-:W-:Y:S02]  /*1c640*/  IMAD.MOV.U32 R41, RZ, RZ, R3 ;  /* 0x000000ffff297224 */ /* 0x000fe400078e0003 */
[----:B------:R-:W-:Y:S02]  /*1c650*/  IMAD.MOV.U32 R44, RZ, RZ, R5 ;  /* 0x000000ffff2c7224 */ /* 0x000fe400078e0005 */
[----:B------:R-:W-:Y:S02]  /*1c660*/  IMAD.MOV.U32 R3, RZ, RZ, R8 ;  /* 0x000000ffff037224 */ /* 0x000fe400078e0008 */
[----:B------:R-:W-:-:S07]  /*1c670*/  IMAD.MOV.U32 R5, RZ, RZ, R16 ;  /* 0x000000ffff057224 */ /* 0x000fce00078e0010 */
.L_x_37741:
[----:B------:R-:W-:Y:S05]  /*1c680*/  BSYNC.RECONVERGENT B1 ;  /* 0x0000000000017941 */ /* 0x000fea0003800200 */
.L_x_37739:
        /* <DEDUP_REMOVED lines=9> */
.L_x_37743:
[----:B------:R-:W-:Y:S02]  /*1c720*/  IMAD.MOV.U32 R37, RZ, RZ, R41 ;  /* 0x000000ffff257224 */ /* 0x000fe400078e0029 */
[----:B------:R-:W-:Y:S02]  /*1c730*/  IMAD.MOV.U32 R36, RZ, RZ, R44 ;  /* 0x000000ffff247224 */ /* 0x000fe400078e002c */
[----:B------:R-:W-:Y:S02]  /*1c740*/  IMAD.MOV.U32 R41, RZ, RZ, R7 ;  /* 0x000000ffff297224 */ /* 0x000fe400078e0007 */
[----:B------:R-:W-:-:S07]  /*1c750*/  IMAD.MOV.U32 R44, RZ, RZ, R15 ;  /* 0x000000ffff2c7224 */ /* 0x000fce00078e000f */
.L_x_37744:
[----:B------:R-:W-:Y:S05]  /*1c760*/  BSYNC.RECONVERGENT B1 ;  /* 0x0000000000017941 */ /* 0x000fea0003800200 */
.L_x_37742:
        /* <DEDUP_REMOVED lines=9> */
.L_x_37746:
[----:B------:R-:W-:Y:S02]  /*1c800*/  IMAD.MOV.U32 R35, RZ, RZ, R37 ;  /* 0x000000ffff237224 */ /* 0x000fe400078e0025 */
[----:B------:R-:W-:Y:S02]  /*1c810*/  IMAD.MOV.U32 R34, RZ, RZ, R36 ;  /* 0x000000ffff227224 */ /* 0x000fe400078e0024 */
[----:B------:R-:W-:Y:S02]  /*1c820*/  IMAD.MOV.U32 R37, RZ, RZ, R19 ;  /* 0x000000ffff257224 */ /* 0x000fe400078e0013 */
[----:B------:R-:W-:-:S07]  /*1c830*/  IMAD.MOV.U32 R36, RZ, RZ, R21 ;  /* 0x000000ffff247224 */ /* 0x000fce00078e0015 */
.L_x_37747:
[----:B------:R-:W-:Y:S05]  /*1c840*/  BSYNC.RECONVERGENT B1 ;  /* 0x0000000000017941 */ /* 0x000fea0003800200 */
.L_x_37745:
        /* <DEDUP_REMOVED lines=9> */
.L_x_37749:
[----:B------:R-:W-:Y:S01]  /*1c8e0*/  MOV R33, R35 ;  /* 0x0000002300217202 */ /* 0x000fe20000000f00 */
[----:B------:R-:W-:Y:S02]  /*1c8f0*/  IMAD.MOV.U32 R32, RZ, RZ, R34 ;  /* 0x000000ffff207224 */ /* 0x000fe400078e0022 */
[----:B------:R-:W-:Y:S02]  /*1c900*/  IMAD.MOV.U32 R35, RZ, RZ, R6 ;  /* 0x000000ffff237224 */ /* 0x000fe400078e0006 */
[----:B------:R-:W-:-:S07]  /*1c910*/  IMAD.MOV.U32 R34, RZ, RZ, R14 ;  /* 0x000000ffff227224 */ /* 0x000fce00078e000e */
.L_x_37750:
[----:B------:R-:W-:Y:S05]  /*1c920*/  BSYNC.RECONVERGENT B1 ;  /* 0x0000000000017941 */ /* 0x000fea0003800200 */
.L_x_37748:
        /* <DEDUP_REMOVED lines=9> */
.L_x_37752:
[----:B------:R-:W-:Y:S01]  /*1c9c0*/  IMAD.MOV.U32 R30, RZ, RZ, R33 ;  /* 0x000000ffff1e7224 */ /* 0x000fe200078e0021 */
[----:B------:R-:W-:Y:S01]  /*1c9d0*/  MOV R29, R32 ;  /* 0x00000020001d7202 */ /* 0x000fe20000000f00 */
[----:B------:R-:W-:Y:S02]  /*1c9e0*/  IMAD.MOV.U32 R33, RZ, RZ, R18 ;  /* 0x000000ffff217224 */ /* 0x000fe400078e0012 */
[----:B------:R-:W-:-:S07]  /*1c9f0*/  IMAD.MOV.U32 R32, RZ, RZ, R20 ;  /* 0x000000ffff207224 */ /* 0x000fce00078e0014 */
.L_x_37753:
[----:B------:R-:W-:Y:S05]  /*1ca00*/  BSYNC.RECONVERGENT B1 ;  /* 0x0000000000017941 */ /* 0x000fea0003800200 */
.L_x_37751:
        /* <DEDUP_REMOVED lines=9> */
.L_x_37755:
[----:B------:R-:W-:Y:S01]  /*1caa0*/  IMAD.MOV.U32 R28, RZ, RZ, R30 ;  /* 0x000000ffff1c7224 */ /* 0x000fe200078e001e */
[----:B------:R-:W-:Y:S01]  /*1cab0*/  MOV R30, R13 ;  /* 0x0000000d001e7202 */ /* 0x000fe20000000f00 */
[----:B------:R-:W-:Y:S02]  /*1cac0*/  IMAD.MOV.U32 R9, RZ, RZ, R29 ;  /* 0x000000ffff097224 */ /* 0x000fe400078e001d */
[----:B------:R-:W-:-:S07]  /*1cad0*/  IMAD.MOV.U32 R29, RZ, RZ, R17 ;  /* 0x000000ffff1d7224 */ /* 0x000fce00078e0011 */
.L_x_37756:
[----:B------:R-:W-:Y:S05]  /*1cae0*/  BSYNC.RECONVERGENT B1 ;  /* 0x0000000000017941 */ /* 0x000fea0003800200 */
.L_x_37754:
        /* <DEDUP_REMOVED lines=9> */
.L_x_37758:
[----:B------:R-:W-:Y:S02]  /*1cb80*/  IMAD.MOV.U32 R8, RZ, RZ, R28 ;  /* 0x000000ffff087224 */ /* 0x000fe400078e001c */
[----:B------:R-:W-:Y:S01]  /*1cb90*/  IMAD.MOV.U32 R6, RZ, RZ, R9 ;  /* 0x000000ffff067224 */ /* 0x000fe200078e0009 */
[----:B------:R-:W-:Y:S01]  /*1cba0*/  MOV R9, R22 ;  /* 0x0000001600097202 */ /* 0x000fe20000000f00 */
[----:B------:R-:W-:-:S07]  /*1cbb0*/  IMAD.MOV.U32 R28, RZ, RZ, R23 ;  /* 0x000000ffff1c7224 */ /* 0x000fce00078e0017 */
.L_x_37759:
[----:B------:R-:W-:Y:S05]  /*1cbc0*/  BSYNC.RECONVERGENT B1 ;  /* 0x0000000000017941 */ /* 0x000fea0003800200 */
.L_x_37757:
        /* <DEDUP_REMOVED lines=24> */
[----:B------:R-:W-:Y:S01]  /*1cd50*/  FSETP.NEU.FTZ.AND P0, PT, R5, R44, PT ;  /* 0x0000002c0500720b */ /* 0x000fe20003f1d000 */
[----:B------:R-:W-:Y:S02]  /*1cd60*/  IMAD.MOV.U32 R10, RZ, RZ, R41 ;  /* 0x000000ffff0a7224 */ /* 0x000fe400078e0029 */
[----:B------:R-:W-:Y:S01]  /*1cd70*/  IMAD.MOV.U32 R4, RZ, RZ, R44 ;  /* 0x000000ffff047224 */ /* 0x000fe200078e002c */
[----:B------:R-:W-:-:S13]  /*1cd80*/  ISETP.GE.OR P0, PT, R3, R41, P0 ;  /* 0x000000290300720c */ /* 0x000fda0000706670 */
[----:B------:R-:W-:Y:S05]  /*1cd90*/  @P0 BRA `(.L_x_37762) ;  /* 0x0000000000100947 */ /* 0x000fea0003800000 */
.L_x_37761:
[----:B------:R-:W-:Y:S01]  /*1cda0*/  IMAD.MOV.U32 R10, RZ, RZ, R3 ;  /* 0x000000ffff0a7224 */ /* 0x000fe200078e0003 */
[----:B------:R-:W-:Y:S01]  /*1cdb0*/  MOV R3, R41 ;  /* 0x0000002900037202 */ /* 0x000fe20000000f00 */
[----:B------:R-:W-:Y:S02]  /*1cdc0*/  IMAD.MOV.U32 R4, RZ, RZ, R5 ;  /* 0x000000ffff047224 */ /* 0x000fe400078e0005 */
[----:B------:R-:W-:-:S07]  /*1cdd0*/  IMAD.MOV.U32 R5, RZ, RZ, R44 ;  /* 0x000000ffff057224 */ /* 0x000fce00078e002c */
.L_x_37762:
[----:B------:R-:W-:Y:S05]  /*1cde0*/  BSYNC.RECONVERGENT B1 ;  /* 0x0000000000017941 */ /* 0x000fea0003800200 */
.L_x_37760:
        /* <DEDUP_REMOVED lines=9> */
.L_x_37764:
[----:B------:R-:W-:Y:S02]  /*1ce80*/  IMAD.MOV.U32 R20, RZ, RZ, R10 ;  /* 0x000000ffff147224 */ /* 0x000fe400078e000a */
[----:B------:R-:W-:Y:S01]  /*1ce90*/  IMAD.MOV.U32 R11, RZ, RZ, R4 ;  /* 0x000000ffff0b7224 */ /* 0x000fe200078e0004 */
[----:B------:R-:W-:Y:S01]  /*1cea0*/  MOV R4, R36 ;  /* 0x0000002400047202 */ /* 0x000fe20000000f00 */
[----:B------:R-:W-:-:S07]  /*1ceb0*/  IMAD.MOV.U32 R10, RZ, RZ, R37 ;  /* 0x000000ffff0a7224 */ /* 0x000fce00078e0025 */
.L_x_37765:
[----:B------:R-:W-:Y:S05]  /*1cec0*/  BSYNC.RECONVERGENT B1 ;  /* 0x0000000000017941 */ /* 0x000fea0003800200 */
.L_x_37763:
        /* <DEDUP_REMOVED lines=9> */
.L_x_37767:
[----:B------:R-:W-:Y:S02]  /*1cf60*/  IMAD.MOV.U32 R24, RZ, RZ, R20 ;  /* 0x000000ffff187224 */ /* 0x000fe400078e0014 */
[----:B------:R-:W-:Y:S02]  /*1cf70*/  IMAD.MOV.U32 R31, RZ, RZ, R11 ;  /* 0x000000ffff1f7224 */ /* 0x000fe400078e000b */
[----:B------:R-:W-:Y:S02]  /*1cf80*/  IMAD.MOV.U32 R20, RZ, RZ, R35 ;  /* 0x000000ffff147224 */ /* 0x000fe400078e0023 */
[----:B------:R-:W-:-:S07]  /*1cf90*/  IMAD.MOV.U32 R11, RZ, RZ, R34 ;  /* 0x000000ffff0b7224 */ /* 0x000fce00078e0022 */
.L_x_37768:
[----:B------:R-:W-:Y:S05]  /*1cfa0*/  BSYNC.RECONVERGENT B1 ;  /* 0x0000000000017941 */ /* 0x000fea0003800200 */
.L_x_37766:
        /* <DEDUP_REMOVED lines=9> */
.L_x_37770:
[----:B------:R-:W-:Y:S02]  /*1d040*/  IMAD.MOV.U32 R35, RZ, RZ, R24 ;  /* 0x000000ffff237224 */ /* 0x000fe400078e0018 */
[----:B------:R-:W-:Y:S02]  /*1d050*/  IMAD.MOV.U32 R34, RZ, RZ, R31 ;  /* 0x000000ffff227224 */ /* 0x000fe400078e001f */
[----:B------:R-:W-:Y:S02]  /*1d060*/  IMAD.MOV.U32 R24, RZ, RZ, R33 ;  /* 0x000000ffff187224 */ /* 0x000fe400078e0021 */
[----:B------:R-:W-:-:S07]  /*1d070*/  IMAD.MOV.U32 R31, RZ, RZ, R32 ;  /* 0x000000ffff1f7224 */ /* 0x000fce00078e0020 */
.L_x_37771:
[----:B------:R-:W-:Y:S05]  /*1d080*/  BSYNC.RECONVERGENT B1 ;  /* 0x0000000000017941 */ /* 0x000fea0003800200 */
.L_x_37769:
        /* <DEDUP_REMOVED lines=9> */
.L_x_37773:
[----:B------:R-:W-:Y:S02]  /*1d120*/  IMAD.MOV.U32 R33, RZ, RZ, R35 ;  /* 0x000000ffff217224 */ /* 0x000fe400078e0023 */
[----:B------:R-:W-:Y:S02]  /*1d130*/  IMAD.MOV.U32 R32, RZ, RZ, R34 ;  /* 0x000000ffff207224 */ /* 0x000fe400078e0022 */
[----:B------:R-:W-:Y:S02]  /*1d140*/  IMAD.MOV.U32 R35, RZ, RZ, R30 ;  /* 0x000000ffff237224 */ /* 0x000fe400078e001e */
[----:B------:R-:W-:-:S07]  /*1d150*/  IMAD.MOV.U32 R34, RZ, RZ, R29 ;  /* 0x000000ffff227224 */ /* 0x000fce00078e001d */
.L_x_37774:
[----:B------:R-:W-:Y:S05]  /*1d160*/  BSYNC.RECONVERGENT B1 ;  /* 0x0000000000017941 */ /* 0x000fea0003800200 */
.L_x_37772:
        /* <DEDUP_REMOVED lines=9> */
.L_x_37776:
[----:B------:R-:W-:Y:S01]  /*1d200*/  MOV R37, R33 ;  /* 0x0000002100257202 */ /* 0x000fe20000000f00 */
[----:B------:R-:W-:Y:S02]  /*1d210*/  IMAD.MOV.U32 R29, RZ, RZ, R32 ;  /* 0x000000ffff1d7224 */ /* 0x000fe400078e0020 */
[----:B------:R-:W-:Y:S02]  /*1d220*/  IMAD.MOV.U32 R33, RZ, RZ, R28 ;  /* 0x000000ffff217224 */ /* 0x000fe400078e001c */
[----:B------:R-:W-:-:S07]  /*1d230*/  IMAD.MOV.U32 R32, RZ, RZ, R9 ;  /* 0x000000ffff207224 */ /* 0x000fce00078e0009 */
.L_x_37777:
[----:B------:R-:W-:Y:S05]  /*1d240*/  BSYNC.RECONVERGENT B1 ;  /* 0x0000000000017941 */ /* 0x000fea0003800200 */
.L_x_37775:
        /* <DEDUP_REMOVED lines=9> */
.L_x_37779:
[----:B------:R-:W-:Y:S01]  /*1d2e0*/  IMAD.MOV.U32 R28, RZ, RZ, R37 ;  /* 0x000000ffff1c7224 */ /* 0x000fe200078e0025 */
[----:B------:R-:W-:Y:S01]  /*1d2f0*/  MOV R9, R29 ;  /* 0x0000001d00097202 */ /* 0x000fe20000000f00 */
[----:B------:R-:W-:Y:S02]  /*1d300*/  IMAD.MOV.U32 R37, RZ, RZ, R8 ;  /* 0x000000ffff257224 */ /* 0x000fe400078e0008 */
[----:B------:R-:W-:-:S07]  /*1d310*/  IMAD.MOV.U32 R29, RZ, RZ, R6 ;  /* 0x000000ffff1d7224 */ /* 0x000fce00078e0006 */
.L_x_37780:
[----:B------:R-:W-:Y:S05]  /*1d320*/  BSYNC.RECONVERGENT B1 ;  /* 0x0000000000017941 */ /* 0x000fea0003800200 */
.L_x_37778:
        /* <DEDUP_REMOVED lines=16> */
.L_x_37782:
[----:B------:R-:W-:Y:S01]  /*1d430*/  MOV R8, R3 ;  /* 0x0000000300087202 */ /* 0x000fe20000000f00 */
[----:B------:R-:W-:Y:S02]  /*1d440*/  IMAD.MOV.U32 R6, RZ, RZ, R5 ;  /* 0x000000ffff067224 */ /* 0x000fe400078e0005 */
[----:B------:R-:W-:Y:S02]  /*1d450*/  IMAD.MOV.U32 R3, RZ, RZ, R10 ;  /* 0x000000ffff037224 */ /* 0x000fe400078e000a */
[----:B------:R-:W-:-:S07]  /*1d460*/  IMAD.MOV.U32 R5, RZ, RZ, R4 ;  /* 0x000000ffff057224 */ /* 0x000fce00078e0004 */
.L_x_37783:
[----:B------:R-:W-:Y:S05]  /*1d470*/  BSYNC.RECONVERGENT B1 ;  /* 0x0000000000017941 */ /* 0x000fea0003800200 */
.L_x_37781:
        /* <DEDUP_REMOVED lines=9> */
.L_x_37785:
[----:B------:R-:W-:Y:S01]  /*1d510*/  IMAD.MOV.U32 R21, RZ, RZ, R8 ;  /* 0x000000ffff157224 */ /* 0x000fe200078e0008 */
[----:B------:R-:W-:Y:S01]  /*1d520*/  MOV R4, R6 ;  /* 0x0000000600047202 */ /* 0x000fe20000000f00 */
[----:B------:R-:W-:Y:S02]  /*1d530*/  IMAD.MOV.U32 R8, RZ, RZ, R20 ;  /* 0x000000ffff087224 */ /* 0x000fe400078e0014 */
[----:B------:R-:W-:-:S07]  /*1d540*/  IMAD.MOV.U32 R6, RZ, RZ, R11 ;  /* 0x000000ffff067224 */ /* 0x000fce00078e000b */
.L_x_37786:
[----:B------:R-:W-:Y:S05]  /*1d550*/  BSYNC.RECONVERGENT B1 ;  /* 0x0000000000017941 */ /* 0x000fea0003800200 */
.L_x_37784:
        /* <DEDUP_REMOVED lines=9> */
.L_x_37788:
[----:B------:R-:W-:Y:S01]  /*1d5f0*/  IMAD.MOV.U32 R10, RZ, RZ, R21 ;  /* 0x000000ffff0a7224 */ /* 0x000fe200078e0015 */
[----:B------:R-:W-:Y:S01]  /*1d600*/  MOV R21, R24 ;  /* 0x0000001800157202 */ /* 0x000fe20000000f00 */
[----:B------:R-:W-:Y:S02]  /*1d610*/  IMAD.MOV.U32 R11, RZ, RZ, R4 ;  /* 0x000000ffff0b7224 */ /* 0x000fe400078e0004 */
[----:B------:R-:W-:-:S07]  /*1d620*/  IMAD.MOV.U32 R4, RZ, RZ, R31 ;  /* 0x000000ffff047224 */ /* 0x000fce00078e001f */
.L_x_37789:
[----:B------:R-:W-:Y:S05]  /*1d630*/  BSYNC.RECONVERGENT B1 ;  /* 0x0000000000017941 */ /* 0x000fea0003800200 */
.L_x_37787:
        /* <DEDUP_REMOVED lines=9> */
.L_x_37791:
[----:B------:R-:W-:Y:S02]  /*1d6d0*/  IMAD.MOV.U32 R20, RZ, RZ, R10 ;  /* 0x000000ffff147224 */ /* 0x000fe400078e000a */
[----:B------:R-:W-:Y:S01]  /*1d6e0*/  IMAD.MOV.U32 R25, RZ, RZ, R11 ;  /* 0x000000ffff197224 */ /* 0x000fe200078e000b */
[----:B------:R-:W-:Y:S01]  /*1d6f0*/  MOV R11, R34 ;  /* 0x00000022000b7202 */ /* 0x000fe20000000f00 */
[----:B------:R-:W-:-:S07]  /*1d700*/  IMAD.MOV.U32 R10, RZ, RZ, R35 ;  /* 0x000000ffff0a7224 */ /* 0x000fce00078e0023 */
.L_x_37792:
[----:B------:R-:W-:Y:S05]  /*1d710*/  BSYNC.RECONVERGENT B1 ;  /* 0x0000000000017941 */ /* 0x000fea0003800200 */
.L_x_37790:
        /* <DEDUP_REMOVED lines=9> */
.L_x_37794:
[----:B------:R-:W-:Y:S02]  /*1d7b0*/  IMAD.MOV.U32 R30, RZ, RZ, R20 ;  /* 0x000000ffff1e7224 */ /* 0x000fe400078e0014 */
[----:B------:R-:W-:Y:S02]  /*1d7c0*/  IMAD.MOV.U32 R24, RZ, RZ, R25 ;  /* 0x000000ffff187224 */ /* 0x000fe400078e0019 */
[----:B------:R-:W-:Y:S02]  /*1d7d0*/  IMAD.MOV.U32 R20, RZ, RZ, R33 ;  /* 0x000000ffff147224 */ /* 0x000fe400078e0021 */
[----:B------:R-:W-:-:S07]  /*1d7e0*/  IMAD.MOV.U32 R25, RZ, RZ, R32 ;  /* 0x000000ffff197224 */ /* 0x000fce00078e0020 */
.L_x_37795:
[----:B------:R-:W-:Y:S05]  /*1d7f0*/  BSYNC.RECONVERGENT B1 ;  /* 0x0000000000017941 */ /* 0x000fea0003800200 */
.L_x_37793:
        /* <DEDUP_REMOVED lines=9> */
.L_x_37797:
[----:B------:R-:W-:Y:S02]  /*1d890*/  IMAD.MOV.U32 R31, RZ, RZ, R30 ;  /* 0x000000ffff1f7224 */ /* 0x000fe400078e001e */
[----:B------:R-:W-:Y:S02]  /*1d8a0*/  IMAD.MOV.U32 R32, RZ, RZ, R24 ;  /* 0x000000ffff207224 */ /* 0x000fe400078e0018 */
[----:B------:R-:W-:Y:S02]  /*1d8b0*/  IMAD.MOV.U32 R30, RZ, RZ, R37 ;  /* 0x000000ffff1e7224 */ /* 0x000fe400078e0025 */
[----:B------:R-:W-:-:S07]  /*1d8c0*/  IMAD.MOV.U32 R24, RZ, RZ, R29 ;  /* 0x000000ffff187224 */ /* 0x000fce00078e001d */
.L_x_37798:
[----:B------:R-:W-:Y:S05]  /*1d8d0*/  BSYNC.RECONVERGENT B1 ;  /* 0x0000000000017941 */ /* 0x000fea0003800200 */
.L_x_37796:
        /* <DEDUP_REMOVED lines=9> */
.L_x_37800:
[----:B------:R-:W-:Y:S02]  /*1d970*/  IMAD.MOV.U32 R33, RZ, RZ, R31 ;  /* 0x000000ffff217224 */ /* 0x000fe400078e001f */
[----:B------:R-:W-:Y:S02]  /*1d980*/  IMAD.MOV.U32 R29, RZ, RZ, R32 ;  /* 0x000000ffff1d7224 */ /* 0x000fe400078e0020 */
[----:B------:R-:W-:Y:S02]  /*1d990*/  IMAD.MOV.U32 R31, RZ, RZ, R28 ;  /* 0x000000ffff1f7224 */ /* 0x000fe400078e001c */
[----:B------:R-:W-:-:S07]  /*1d9a0*/  IMAD.MOV.U32 R32, RZ, RZ, R9 ;  /* 0x000000ffff207224 */ /* 0x000fce00078e0009 */
.L_x_37801:
[----:B------:R-:W-:Y:S05]  /*1d9b0*/  BSYNC.RECONVERGENT B1 ;  /* 0x0000000000017941 */ /* 0x000fea0003800200 */
.L_x_37799:
        /* <DEDUP_REMOVED lines=16> */
.L_x_37803:
[----:B------:R-:W-:Y:S02]  /*1dac0*/  IMAD.MOV.U32 R22, RZ, RZ, R3 ;  /* 0x000000ffff167224 */ /* 0x000fe400078e0003 */
[----:B------:R-:W-:Y:S02]  /*1dad0*/  IMAD.MOV.U32 R9, RZ, RZ, R5 ;  /* 0x000000ffff097224 */ /* 0x000fe400078e0005 */
[----:B------:R-:W-:Y:S02]  /*1dae0*/  IMAD.MOV.U32 R3, RZ, RZ, R8 ;  /* 0x000000ffff037224 */ /* 0x000fe400078e0008 */
[----:B------:R-:W-:-:S07]  /*1daf0*/  IMAD.MOV.U32 R5, RZ, RZ, R6 ;  /* 0x000000ffff057224 */ /* 0x000fce00078e0006 */
.L_x_37804:
[----:B------:R-:W-:Y:S05]  /*1db00*/  BSYNC.RECONVERGENT B1 ;  /* 0x0000000000017941 */ /* 0x000fea0003800200 */
.L_x_37802:
        /* <DEDUP_REMOVED lines=9> */
.L_x_37806:
[----:B------:R-:W-:Y:S02]  /*1dba0*/  IMAD.MOV.U32 R35, RZ, RZ, R22 ;  /* 0x000000ffff237224 */ /* 0x000fe400078e0016 */
[----:B------:R-:W-:Y:S02]  /*1dbb0*/  IMAD.MOV.U32 R6, RZ, RZ, R9 ;  /* 0x000000ffff067224 */ /* 0x000fe400078e0009 */
[----:B------:R-:W-:Y:S02]  /*1dbc0*/  IMAD.MOV.U32 R22, RZ, RZ, R21 ;  /* 0x000000ffff167224 */ /* 0x000fe400078e0015 */
[----:B------:R-:W-:-:S07]  /*1dbd0*/  IMAD.MOV.U32 R9, RZ, RZ, R4 ;  /* 0x000000ffff097224 */ /* 0x000fce00078e0004 */
.L_x_37807:
[----:B------:R-:W-:Y:S05]  /*1dbe0*/  BSYNC.RECONVERGENT B1 ;  /* 0x0000000000017941 */ /* 0x000fea0003800200 */
.L_x_37805:
        /* <DEDUP_REMOVED lines=9> */
.L_x_37809:
[----:B------:R-:W-:Y:S01]  /*1dc80*/  MOV R21, R35 ;  /* 0x0000002300157202 */ /* 0x000fe20000000f00 */
[----:B------:R-:W-:Y:S02]  /*1dc90*/  IMAD.MOV.U32 R4, RZ, RZ, R6 ;  /* 0x000000ffff047224 */ /* 0x000fe400078e0006 */
[----:B------:R-:W-:Y:S02]  /*1dca0*/  IMAD.MOV.U32 R35, RZ, RZ, R10 ;  /* 0x000000ffff237224 */ /* 0x000fe400078e000a */
[----:B------:R-:W-:-:S07]  /*1dcb0*/  IMAD.MOV.U32 R6, RZ, RZ, R11 ;  /* 0x000000ffff067224 */ /* 0x000fce00078e000b */
.L_x_37810:
[----:B------:R-:W-:Y:S05]  /*1dcc0*/  BSYNC.RECONVERGENT B1 ;  /* 0x0000000000017941 */ /* 0x000fea0003800200 */
.L_x_37808:
        /* <DEDUP_REMOVED lines=9> */
.L_x_37812:
[----:B------:R-:W-:Y:S01]  /*1dd60*/  IMAD.MOV.U32 R37, RZ, RZ, R21 ;  /* 0x000000ffff257224 */ /* 0x000fe200078e0015 */
[----:B------:R-:W-:Y:S01]  /*1dd70*/  MOV R11, R4 ;  /* 0x00000004000b7202 */ /* 0x000fe20000000f00 */
[----:B------:R-:W-:Y:S02]  /*1dd80*/  IMAD.MOV.U32 R21, RZ, RZ, R20 ;  /* 0x000000ffff157224 */ /* 0x000fe400078e0014 */
[----:B------:R-:W-:-:S07]  /*1dd90*/  IMAD.MOV.U32 R4, RZ, RZ, R25 ;  /* 0x000000ffff047224 */ /* 0x000fce00078e0019 */
.L_x_37813:
[----:B------:R-:W-:Y:S05]  /*1dda0*/  BSYNC.RECONVERGENT B1 ;  /* 0x0000000000017941 */ /* 0x000fea0003800200 */
.L_x_37811:
        /* <DEDUP_REMOVED lines=9> */
.L_x_37815:
[----:B------:R-:W-:Y:S01]  /*1de40*/  IMAD.MOV.U32 R8, RZ, RZ, R37 ;  /* 0x000000ffff087224 */ /* 0x000fe200078e0025 */
[----:B------:R-:W-:Y:S01]  /*1de50*/  MOV R37, R30 ;  /* 0x0000001e00257202 */ /* 0x000fe20000000f00 */
[----:B------:R-:W-:Y:S02]  /*1de60*/  IMAD.MOV.U32 R25, RZ, RZ, R11 ;  /* 0x000000ffff197224 */ /* 0x000fe400078e000b */
[----:B------:R-:W-:-:S07]  /*1de70*/  IMAD.MOV.U32 R11, RZ, RZ, R24 ;  /* 0x000000ffff0b7224 */ /* 0x000fce00078e0018 */
.L_x_37816:
[----:B------:R-:W-:Y:S05]  /*1de80*/  BSYNC.RECONVERGENT B1 ;  /* 0x0000000000017941 */ /* 0x000fea0003800200 */
.L_x_37814:
        /* <DEDUP_REMOVED lines=9> */
.L_x_37818:
[----:B------:R-:W-:Y:S02]  /*1df20*/  IMAD.MOV.U32 R20, RZ, RZ, R8 ;  /* 0x000000ffff147224 */ /* 0x000fe400078e0008 */
[----:B------:R-:W-:Y:S01]  /*1df30*/  IMAD.MOV.U32 R10, RZ, RZ, R25 ;  /* 0x000000ffff0a7224 */ /* 0x000fe200078e0019 */
[----:B------:R-:W-:Y:S01]  /*1df40*/  MOV R25, R32 ;  /* 0x0000002000197202 */ /* 0x000fe20000000f00 */
[----:B------:R-:W-:-:S07]  /*1df50*/  IMAD.MOV.U32 R8, RZ, RZ, R31 ;  /* 0x000000ffff087224 */ /* 0x000fce00078e001f */
.L_x_37819:
[----:B------:R-:W-:Y:S05]  /*1df60*/  BSYNC.RECONVERGENT B1 ;  /* 0x0000000000017941 */ /* 0x000fea0003800200 */
.L_x_37817:
        /* <DEDUP_REMOVED lines=9> */
.L_x_37821:
[----:B------:R-:W-:Y:S02]  /*1e000*/  IMAD.MOV.U32 R26, RZ, RZ, R20 ;  /* 0x000000ffff1a7224 */ /* 0x000fe400078e0014 */
[----:B------:R-:W-:Y:S02]  /*1e010*/  IMAD.MOV.U32 R24, RZ, RZ, R10 ;  /* 0x000000ffff187224 */ /* 0x000fe400078e000a */
[----:B------:R-:W-:Y:S02]  /*1e020*/  IMAD.MOV.U32 R20, RZ, RZ, R33 ;  /* 0x000000ffff147224 */ /* 0x000fe400078e0021 */
[----:B------:R-:W-:-:S07]  /*1e030*/  IMAD.MOV.U32 R10, RZ, RZ, R29 ;  /* 0x000000ffff0a7224 */ /* 0x000fce00078e001d */
.L_x_37822:
[----:B------:R-:W-:Y:S05]  /*1e040*/  BSYNC.RECONVERGENT B1 ;  /* 0x0000000000017941 */ /* 0x000fea0003800200 */
.L_x_37820:
        /* <DEDUP_REMOVED lines=16> */
.L_x_37824:
[----:B------:R-:W-:Y:S02]  /*1e150*/  IMAD.MOV.U32 R28, RZ, RZ, R3 ;  /* 0x000000ffff1c7224 */ /* 0x000fe400078e0003 */
[----:B------:R-:W-:Y:S01]  /*1e160*/  IMAD.MOV.U32 R23, RZ, RZ, R5 ;  /* 0x000000ffff177224 */ /* 0x000fe200078e0005 */
[----:B------:R-:W-:Y:S01]  /*1e170*/  MOV R5, R9 ;  /* 0x0000000900057202 */ /* 0x000fe20000000f00 */
[----:B------:R-:W-:-:S07]  /*1e180*/  IMAD.MOV.U32 R3, RZ, RZ, R22 ;  /* 0x000000ffff037224 */ /* 0x000fce00078e0016 */
.L_x_37825:
[----:B------:R-:W-:Y:S05]  /*1e190*/  BSYNC.RECONVERGENT B1 ;  /* 0x0000000000017941 */ /* 0x000fea0003800200 */
.L_x_37823:
        /* <DEDUP_REMOVED lines=9> */
.L_x_37827:
[----:B------:R-:W-:Y:S02]  /*1e230*/  IMAD.MOV.U32 R22, RZ, RZ, R28 ;  /* 0x000000ffff167224 */ /* 0x000fe400078e001c */
[----:B------:R-:W-:Y:S02]  /*1e240*/  IMAD.MOV.U32 R9, RZ, RZ, R23 ;  /* 0x000000ffff097224 */ /* 0x000fe400078e0017 */
[----:B------:R-:W-:Y:S02]  /*1e250*/  IMAD.MOV.U32 R28, RZ, RZ, R35 ;  /* 0x000000ffff1c7224 */ /* 0x000fe400078e0023 */
[----:B------:R-:W-:-:S07]  /*1e260*/  IMAD.MOV.U32 R23, RZ, RZ, R6 ;  /* 0x000000ffff177224 */ /* 0x000fce00078e0006 */
.L_x_37828:
[----:B------:R-:W-:Y:S05]  /*1e270*/  BSYNC.RECONVERGENT B1 ;  /* 0x0000000000017941 */ /* 0x000fea0003800200 */
.L_x_37826:
        /* <DEDUP_REMOVED lines=9> */
.L_x_37830:
[----:B------:R-:W-:Y:S02]  /*1e310*/  IMAD.MOV.U32 R30, RZ, RZ, R22 ;  /* 0x000000ffff1e7224 */ /* 0x000fe400078e0016 */
[----:B------:R-:W-:Y:S02]  /*1e320*/  IMAD.MOV.U32 R6, RZ, RZ, R9 ;  /* 0x000000ffff067224 */ /* 0x000fe400078e0009 */
[----:B------:R-:W-:Y:S02]  /*1e330*/  IMAD.MOV.U32 R22, RZ, RZ, R21 ;  /* 0x000000ffff167224 */ /* 0x000fe400078e0015 */
[----:B------:R-:W-:-:S07]  /*1e340*/  IMAD.MOV.U32 R9, RZ, RZ, R4 ;  /* 0x000000ffff097224 */ /* 0x000fce00078e0004 */
.L_x_37831:
[----:B------:R-:W-:Y:S05]  /*1e350*/  BSYNC.RECONVERGENT B1 ;  /* 0x0000000000017941 */ /* 0x000fea0003800200 */
.L_x_37829:
        /* <DEDUP_REMOVED lines=9> */
.L_x_37833:
[----:B------:R-:W-:Y:S02]  /*1e3f0*/  IMAD.MOV.U32 R21, RZ, RZ, R30 ;  /* 0x000000ffff157224 */ /* 0x000fe400078e001e */
[----:B------:R-:W-:Y:S02]  /*1e400*/  IMAD.MOV.U32 R4, RZ, RZ, R6 ;  /* 0x000000ffff047224 */ /* 0x000fe400078e0006 */
[----:B------:R-:W-:Y:S02]  /*1e410*/  IMAD.MOV.U32 R30, RZ, RZ, R37 ;  /* 0x000000ffff1e7224 */ /* 0x000fe400078e0025 */
[----:B------:R-:W-:-:S07]  /*1e420*/  IMAD.MOV.U32 R6, RZ, RZ, R11 ;  /* 0x000000ffff067224 */ /* 0x000fce00078e000b */
.L_x_37834:
[----:B------:R-:W-:Y:S05]  /*1e430*/  BSYNC.RECONVERGENT B1 ;  /* 0x0000000000017941 */ /* 0x000fea0003800200 */
.L_x_37832:
        /* <DEDUP_REMOVED lines=9> */
.L_x_37836:
[----:B------:R-:W-:Y:S01]  /*1e4d0*/  MOV R27, R21 ;  /* 0x00000015001b7202 */ /* 0x000fe20000000f00 */
[----:B------:R-:W-:Y:S02]  /*1e4e0*/  IMAD.MOV.U32 R11, RZ, RZ, R4 ;  /* 0x000000ffff0b7224 */ /* 0x000fe400078e0004 */
[----:B------:R-:W-:Y:S02]  /*1e4f0*/  IMAD.MOV.U32 R21, RZ, RZ, R8 ;  /* 0x000000ffff157224 */ /* 0x000fe400078e0008 */
[----:B------:R-:W-:-:S07]  /*1e500*/  IMAD.MOV.U32 R4, RZ, RZ, R25 ;  /* 0x000000ffff047224 */ /* 0x000fce00078e0019 */
.L_x_37837:
[----:B------:R-:W-:Y:S05]  /*1e510*/  BSYNC.RECONVERGENT B1 ;  /* 0x0000000000017941 */ /* 0x000fea0003800200 */
.L_x_37835:
        /* <DEDUP_REMOVED lines=9> */
.L_x_37839:
[----:B------:R-:W-:Y:S01]  /*1e5b0*/  IMAD.MOV.U32 R29, RZ, RZ, R27 ;  /* 0x000000ffff1d7224 */ /* 0x000fe200078e001b */
[----:B------:R-:W-:Y:S01]  /*1e5c0*/  MOV R25, R11 ;  /* 0x0000000b00197202 */ /* 0x000fe20000000f00 */
[----:B------:R-:W-:Y:S02]  /*1e5d0*/  IMAD.MOV.U32 R27, RZ, RZ, R20 ;  /* 0x000000ffff1b7224 */ /* 0x000fe400078e0014 */
[----:B------:R-:W-:-:S07]  /*1e5e0*/  IMAD.MOV.U32 R11, RZ, RZ, R10 ;  /* 0x000000ffff0b7224 */ /* 0x000fce00078e000a */
.L_x_37840:
[----:B------:R-:W-:Y:S05]  /*1e5f0*/  BSYNC.RECONVERGENT B1 ;  /* 0x0000000000017941 */ /* 0x000fea0003800200 */
.L_x_37838:
        /* <DEDUP_REMOVED lines=9> */
.L_x_37842:
[----:B------:R-:W-:Y:S01]  /*1e690*/  IMAD.MOV.U32 R10, RZ, RZ, R29 ;  /* 0x000000ffff0a7224 */ /* 0x000fe200078e001d */
[----:B------:R-:W-:Y:S01]  /*1e6a0*/  MOV R29, R26 ;  /* 0x0000001a001d7202 */ /* 0x000fe20000000f00 */
[----:B------:R-:W-:Y:S02]  /*1e6b0*/  IMAD.MOV.U32 R8, RZ, RZ, R25 ;  /* 0x000000ffff087224 */ /* 0x000fe400078e0019 */
[----:B------:R-:W-:-:S07]  /*1e6c0*/  IMAD.MOV.U32 R25, RZ, RZ, R24 ;  /* 0x000000ffff197224 */ /* 0x000fce00078e0018 */
.L_x_37843:
[----:B------:R-:W-:Y:S05]  /*1e6d0*/  BSYNC.RECONVERGENT B1 ;  /* 0x0000000000017941 */ /* 0x000fea0003800200 */
.L_x_37841:
        /* <DEDUP_REMOVED lines=16> */
.L_x_37845:
[----:B------:R-:W-:Y:S01]  /*1e7e0*/  IMAD.MOV.U32 R16, RZ, RZ, R3 ;  /* 0x000000ffff107224 */ /* 0x000fe200078e0003 */
[----:B------:R-:W-:Y:S01]  /*1e7f0*/  MOV R12, R5 ;  /* 0x00000005000c7202 */ /* 0x000fe20000000f00 */
[----:B------:R-:W-:Y:S02]  /*1e800*/  IMAD.MOV.U32 R3, RZ, RZ, R28 ;  /* 0x000000ffff037224 */ /* 0x000fe400078e001c */
[----:B------:R-:W-:-:S07]  /*1e810*/  IMAD.MOV.U32 R5, RZ, RZ, R23 ;  /* 0x000000ffff057224 */ /* 0x000fce00078e0017 */
.L_x_37846:
[----:B------:R-:W-:Y:S05]  /*1e820*/  BSYNC.RECONVERGENT B1 ;  /* 0x0000000000017941 */ /* 0x000fea0003800200 */
.L_x_37844:
        /* <DEDUP_REMOVED lines=9> */
.L_x_37848:
[----:B------:R-:W-:Y:S01]  /*1e8c0*/  IMAD.MOV.U32 R31, RZ, RZ, R16 ;  /* 0x000000ffff1f7224 */ /* 0x000fe200078e0010 */
[----:B------:R-:W-:Y:S01]  /*1e8d0*/  MOV R16, R22 ;  /* 0x0000001600107202 */ /* 0x000fe20000000f00 */
[----:B------:R-:W-:Y:S02]  /*1e8e0*/  IMAD.MOV.U32 R23, RZ, RZ, R12 ;  /* 0x000000ffff177224 */ /* 0x000fe400078e000c */
[----:B------:R-:W-:-:S07]  /*1e8f0*/  IMAD.MOV.U32 R12, RZ, RZ, R9 ;  /* 0x000000ffff0c7224 */ /* 0x000fce00078e0009 */
.L_x_37849:
[----:B------:R-:W-:Y:S05]  /*1e900*/  BSYNC.RECONVERGENT B1 ;  /* 0x0000000000017941 */ /* 0x000fea0003800200 */
.L_x_37847:
        /* <DEDUP_REMOVED lines=9> */
.L_x_37851:
[----:B------:R-:W-:Y:S02]  /*1e9a0*/  IMAD.MOV.U32 R20, RZ, RZ, R31 ;  /* 0x000000ffff147224 */ /* 0x000fe400078e001f */
[----:B------:R-:W-:Y:S01]  /*1e9b0*/  IMAD.MOV.U32 R9, RZ, RZ, R23 ;  /* 0x000000ffff097224 */ /* 0x000fe200078e0017 */
[----:B------:R-:W-:Y:S01]  /*1e9c0*/  MOV R23, R6 ;  /* 0x0000000600177202 */ /* 0x000fe20000000f00 */
[----:B------:R-:W-:-:S07]  /*1e9d0*/  IMAD.MOV.U32 R31, RZ, RZ, R30 ;  /* 0x000000ffff1f7224 */ /* 0x000fce00078e001e */
.L_x_37852:
[----:B------:R-:W-:Y:S05]  /*1e9e0*/  BSYNC.RECONVERGENT B1 ;  /* 0x0000000000017941 */ /* 0x000fea0003800200 */
.L_x_37850:
        /* <DEDUP_REMOVED lines=9> */
.L_x_37854:
[----:B------:R-:W-:Y:S02]  /*1ea80*/  IMAD.MOV.U32 R22, RZ, RZ, R20 ;  /* 0x000000ffff167224 */ /* 0x000fe400078e0014 */
[----:B------:R-:W-:Y:S02]  /*1ea90*/  IMAD.MOV.U32 R6, RZ, RZ, R9 ;  /* 0x000000ffff067224 */ /* 0x000fe400078e0009 */
[----:B------:R-:W-:Y:S02]  /*1eaa0*/  IMAD.MOV.U32 R20, RZ, RZ, R21 ;  /* 0x000000ffff147224 */ /* 0x000fe400078e0015 */
[----:B------:R-:W-:-:S07]  /*1eab0*/  IMAD.MOV.U32 R9, RZ, RZ, R4 ;  /* 0x000000ffff097224 */ /* 0x000fce00078e0004 */
.L_x_37855:
[----:B------:R-:W-:Y:S05]  /*1eac0*/  BSYNC.RECONVERGENT B1 ;  /* 0x0000000000017941 */ /* 0x000fea0003800200 */
.L_x_37853:
        /* <DEDUP_REMOVED lines=9> */
.L_x_37857:
[----:B------:R-:W-:Y:S02]  /*1eb60*/  IMAD.MOV.U32 R24, RZ, RZ, R22 ;  /* 0x000000ffff187224 */ /* 0x000fe400078e0016 */
[----:B------:R-:W-:Y:S02]  /*1eb70*/  IMAD.MOV.U32 R4, RZ, RZ, R6 ;  /* 0x000000ffff047224 */ /* 0x000fe400078e0006 */
[----:B------:R-:W-:Y:S02]  /*1eb80*/  IMAD.MOV.U32 R22, RZ, RZ, R27 ;  /* 0x000000ffff167224 */ /* 0x000fe400078e001b */
[----:B------:R-:W-:-:S07]  /*1eb90*/  IMAD.MOV.U32 R6, RZ, RZ, R11 ;  /* 0x000000ffff067224 */ /* 0x000fce00078e000b */
.L_x_37858:
[----:B------:R-:W-:Y:S05]  /*1eba0*/  BSYNC.RECONVERGENT B1 ;  /* 0x0000000000017941 */ /* 0x000fea0003800200 */
.L_x_37856:
        /* <DEDUP_REMOVED lines=9> */
.L_x_37860:
[----:B------:R-:W-:Y:S02]  /*1ec40*/  IMAD.MOV.U32 R21, RZ, RZ, R24 ;  /* 0x000000ffff157224 */ /* 0x000fe400078e0018 */
[----:B------:R-:W-:Y:S02]  /*1ec50*/  IMAD.MOV.U32 R11, RZ, RZ, R4 ;  /* 0x000000ffff0b7224 */ /* 0x000fe400078e0004 */
[----:B------:R-:W-:Y:S02]  /*1ec60*/  IMAD.MOV.U32 R24, RZ, RZ, R29 ;  /* 0x000000ffff187224 */ /* 0x000fe400078e001d */
[----:B------:R-:W-:-:S07]  /*1ec70*/  IMAD.MOV.U32 R4, RZ, RZ, R25 ;  /* 0x000000ffff047224 */ /* 0x000fce00078e0019 */
.L_x_37861:
[----:B------:R-:W-:Y:S05]  /*1ec80*/  BSYNC.RECONVERGENT B1 ;  /* 0x0000000000017941 */ /* 0x000fea0003800200 */
.L_x_37859:
        /* <DEDUP_REMOVED lines=9> */
.L_x_37863:
[----:B------:R-:W-:Y:S01]  /*1ed20*/  MOV R26, R21 ;  /* 0x00000015001a7202 */ /* 0x000fe20000000f00 */
[----:B------:R-:W-:Y:S02]  /*1ed30*/  IMAD.MOV.U32 R25, RZ, RZ, R11 ;  /* 0x000000ffff197224 */ /* 0x000fe400078e000b */
[----:B------:R-:W-:Y:S02]  /*1ed40*/  IMAD.MOV.U32 R21, RZ, RZ, R10 ;  /* 0x000000ffff157224 */ /* 0x000fe400078e000a */
[----:B------:R-:W-:-:S07]  /*1ed50*/  IMAD.MOV.U32 R11, RZ, RZ, R8 ;  /* 0x000000ffff0b7224 */ /* 0x000fce00078e0008 */
.L_x_37864:
[----:B------:R-:W-:Y:S05]  /*1ed60*/  BSYNC.RECONVERGENT B1 ;  /* 0x0000000000017941 */ /* 0x000fea0003800200 */
.L_x_37862:
[----:B------:R-:W-:Y:S01]  /*1ed70*/  FSETP.GT.FTZ.AND P0, PT, R17, R5, PT ;  /* 0x000000051100720b */ /* 0x000fe20003f14000 */
[----:B------:R-:W-:Y:S03]  /*1ed80*/  BSSY.RECONVERGENT B1, `(.L_x_37865) ;  /* 0x0000008000017945 */ /* 0x000fe60003800200 */
[----:B------:R-:W-:-:S13]  /*1ed90*/  ISETP.EQ.OR P0, PT, R3, -0x1, P0 ;  /* 0xffffffff0300780c */ /* 0x000fda0000702670 */
[----:B------:R-:W-:Y:S05]  /*1eda0*/  @P0 BRA `(.L_x_37866) ;  /* 0x00000000000c0947 */ /* 0x000fea0003800000 */
[----:B------:R-:W-:-:S04]  /*1edb0*/  FSETP.NEU.FTZ.AND P0, PT, R17, R5, PT ;  /* 0x000000051100720b */ /* 0x000fc80003f1d000 */
[----:B------:R-:W-:-:S13]  /*1edc0*/  ISETP.GE.OR P0, PT, R13, R3, P0 ;  /* 0x000000030d00720c */ /* 0x000fda0000706670 */
[----:B------:R-:W-:Y:S05]  /*1edd0*/  @P0 BRA `(.L_x_37867) ;  /* 0x0000000000080947 */ /* 0x000fea0003800000 */
.L_x_37866:
[----:B------:R-:W-:Y:S02]  /*1ede0*/  IMAD.MOV.U32 R3, RZ, RZ, R13 ;  /* 0x000000ffff037224 */ /* 0x000fe400078e000d */
[----:B------:R-:W-:-:S07]  /*1edf0*/  IMAD.MOV.U32 R5, RZ, RZ, R17 ;  /* 0x000000ffff057224 */ /* 0x000fce00078e0011 */
.L_x_37867:
[----:B------:R-:W-:Y:S05]  /*1ee00*/  BSYNC.RECONVERGENT B1 ;  /* 0x0000000000017941 */ /* 0x000fea0003800200 */
.L_x_37865:
        /* <DEDUP_REMOVED lines=9> */
.L_x_37869:
[----:B------:R-:W-:Y:S02]  /*1eea0*/  IMAD.MOV.U32 R10, RZ, RZ, R5 ;  /* 0x000000ffff0a7224 */ /* 0x000fe400078e0005 */
[----:B------:R-:W-:Y:S02]  /*1eeb0*/  IMAD.MOV.U32 R8, RZ, RZ, R3 ;  /* 0x000000ffff087224 */ /* 0x000fe400078e0003 */
[----:B------:R-:W-:Y:S02]  /*1eec0*/  IMAD.MOV.U32 R3, RZ, RZ, R16 ;  /* 0x000000ffff037224 */ /* 0x000fe400078e0010 */
[----:B------:R-:W-:-:S07]  /*1eed0*/  IMAD.MOV.U32 R5, RZ, RZ, R12 ;  /* 0x000000ffff057224 */ /* 0x000fce00078e000c */
.L_x_37870:
[----:B------:R-:W-:Y:S05]  /*1eee0*/  BSYNC.RECONVERGENT B1 ;  /* 0x0000000000017941 */ /* 0x000fea0003800200 */
.L_x_37868:
        /* <DEDUP_REMOVED lines=9> */
.L_x_37872:
[----:B------:R-:W-:Y:S01]  /*1ef80*/  MOV R13, R8 ;  /* 0x00000008000d7202 */ /* 0x000fe20000000f00 */
[----:B------:R-:W-:Y:S02]  /*1ef90*/  IMAD.MOV.U32 R12, RZ, RZ, R10 ;  /* 0x000000ffff0c7224 */ /* 0x000fe400078e000a */
[----:B------:R-:W-:Y:S02]  /*1efa0*/  IMAD.MOV.U32 R8, RZ, RZ, R31 ;  /* 0x000000ffff087224 */ /* 0x000fe400078e001f */
[----:B------:R-:W-:-:S07]  /*1efb0*/  IMAD.MOV.U32 R10, RZ, RZ, R23 ;  /* 0x000000ffff0a7224 */ /* 0x000fce00078e0017 */
.L_x_37873:
[----:B------:R-:W-:Y:S05]  /*1efc0*/  BSYNC.RECONVERGENT B1 ;  /* 0x0000000000017941 */ /* 0x000fea0003800200 */
.L_x_37871:
        /* <DEDUP_REMOVED lines=9> */
.L_x_37875:
[----:B------:R-:W-:Y:S01]  /*1f060*/  IMAD.MOV.U32 R17, RZ, RZ, R13 ;  /* 0x000000ffff117224 */ /* 0x000fe200078e000d */
[----:B------:R-:W-:Y:S01]  /*1f070*/  MOV R23, R12 ;  /* 0x0000000c00177202 */ /* 0x000fe20000000f00 */
[----:B------:R-:W-:Y:S02]  /*1f080*/  IMAD.MOV.U32 R13, RZ, RZ, R20 ;  /* 0x000000ffff0d7224 */ /* 0x000fe400078e0014 */
[----:B------:R-:W-:-:S07]  /*1f090*/  IMAD.MOV.U32 R12, RZ, RZ, R9 ;  /* 0x000000ffff0c7224 */ /* 0x000fce00078e0009 */
.L_x_37876:
[----:B------:R-:W-:Y:S05]  /*1f0a0*/  BSYNC.RECONVERGENT B1 ;  /* 0x0000000000017941 */ /* 0x000fea0003800200 */
.L_x_37874:
        /* <DEDUP_REMOVED lines=9> */
.L_x_37878:
[----:B------:R-:W-:Y:S01]  /*1f140*/  IMAD.MOV.U32 R9, RZ, RZ, R17 ;  /* 0x000000ffff097224 */ /* 0x000fe200078e0011 */
[----:B------:R-:W-:Y:S01]  /*1f150*/  MOV R17, R22 ;  /* 0x0000001600117202 */ /* 0x000fe20000000f00 */
[----:B------:R-:W-:Y:S02]  /*1f160*/  IMAD.MOV.U32 R27, RZ, RZ, R23 ;  /* 0x000000ffff1b7224 */ /* 0x000fe400078e0017 */
[----:B------:R-:W-:-:S07]  /*1f170*/  IMAD.MOV.U32 R23, RZ, RZ, R6 ;  /* 0x000000ffff177224 */ /* 0x000fce00078e0006 */
.L_x_37879:
[----:B------:R-:W-:Y:S05]  /*1f180*/  BSYNC.RECONVERGENT B1 ;  /* 0x0000000000017941 */ /* 0x000fea0003800200 */
.L_x_37877:
        /* <DEDUP_REMOVED lines=9> */
.L_x_37881:
[----:B------:R-:W-:Y:S02]  /*1f220*/  IMAD.MOV.U32 R6, RZ, RZ, R9 ;  /* 0x000000ffff067224 */ /* 0x000fe400078e0009 */
[----:B------:R-:W-:Y:S01]  /*1f230*/  IMAD.MOV.U32 R16, RZ, RZ, R27 ;  /* 0x000000ffff107224 */ /* 0x000fe200078e001b */
[----:B------:R-:W-:Y:S01]  /*1f240*/  MOV R27, R4 ;  /* 0x00000004001b7202 */ /* 0x000fe20000000f00 */
[----:B------:R-:W-:-:S07]  /*1f250*/  IMAD.MOV.U32 R9, RZ, RZ, R24 ;  /* 0x000000ffff097224 */ /* 0x000fce00078e0018 */
.L_x_37882:
[----:B------:R-:W-:Y:S05]  /*1f260*/  BSYNC.RECONVERGENT B1 ;  /* 0x0000000000017941 */ /* 0x000fea0003800200 */
.L_x_37880:
        /* <DEDUP_REMOVED lines=9> */
.L_x_37884:
[----:B------:R-:W-:Y:S02]  /*1f300*/  IMAD.MOV.U32 R29, RZ, RZ, R6 ;  /* 0x000000ffff1d7224 */ /* 0x000fe400078e0006 */
[----:B------:R-:W-:Y:S02]  /*1f310*/  IMAD.MOV.U32 R4, RZ, RZ, R16 ;  /* 0x000000ffff047224 */ /* 0x000fe400078e0010 */
[----:B------:R-:W-:Y:S02]  /*1f320*/  IMAD.MOV.U32 R6, RZ, RZ, R21 ;  /* 0x000000ffff067224 */ /* 0x000fe400078e0015 */
[----:B------:R-:W-:-:S07]  /*1f330*/  IMAD.MOV.U32 R16, RZ, RZ, R11 ;  /* 0x000000ffff107224 */ /* 0x000fce00078e000b */
.L_x_37885:
[----:B------:R-:W-:Y:S05]  /*1f340*/  BSYNC.RECONVERGENT B1 ;  /* 0x0000000000017941 */ /* 0x000fea0003800200 */
.L_x_37883:
        /* <DEDUP_REMOVED lines=9> */
.L_x_37887:
[----:B------:R-:W-:Y:S02]  /*1f3e0*/  IMAD.MOV.U32 R11, RZ, RZ, R29 ;  /* 0x000000ffff0b7224 */ /* 0x000fe400078e001d */
[----:B------:R-:W-:Y:S02]  /*1f3f0*/  IMAD.MOV.U32 R20, RZ, RZ, R4 ;  /* 0x000000ffff147224 */ /* 0x000fe400078e0004 */
[----:B------:R-:W-:Y:S02]  /*1f400*/  IMAD.MOV.U32 R29, RZ, RZ, R26 ;  /* 0x000000ffff1d7224 */ /* 0x000fe400078e001a */
[----:B------:R-:W-:-:S07]  /*1f410*/  IMAD.MOV.U32 R4, RZ, RZ, R25 ;  /* 0x000000ffff047224 */ /* 0x000fce00078e0019 */
.L_x_37888:
[----:B------:R-:W-:Y:S05]  /*1f420*/  BSYNC.RECONVERGENT B1 ;  /* 0x0000000000017941 */ /* 0x000fea0003800200 */
.L_x_37886:
[----:B------:R-:W-:Y:S01]  /*1f430*/  FSETP.GT.FTZ.AND P0, PT, R18, R5, PT ;  /* 0x000000051200720b */ /* 0x000fe20003f14000 */
[----:B------:R-:W-:Y:S03]  /*1f440*/  BSSY.RECONVERGENT B1, `(.L_x_37889) ;  /* 0x0000009000017945 */ /* 0x000fe60003800200 */
[----:B------:R-:W-:-:S13]  /*1f450*/  ISETP.EQ.OR P0, PT, R3, -0x1, P0 ;  /* 0xffffffff0300780c */ /* 0x000fda0000702670 */
[----:B------:R-:W-:Y:S05]  /*1f460*/  @P0 BRA `(.L_x_37890) ;  /* 0x0000000000100947 */ /* 0x000fea0003800000 */
[----:B------:R-:W-:Y:S01]  /*1f470*/  FSETP.NEU.FTZ.AND P0, PT, R18, R5, PT ;  /* 0x000000051200720b */ /* 0x000fe20003f1d000 */
[----:B------:R-:W-:-:S03]  /*1f480*/  IMAD.MOV.U32 R24, RZ, RZ, R5 ;  /* 0x000000ffff187224 */ /* 0x000fc600078e0005 */
[----:B------:R-:W-:-:S13]  /*1f490*/  ISETP.GE.OR P0, PT, R14, R3, P0 ;  /* 0x000000030e00720c */ /* 0x000fda0000706670 */
[----:B------:R-:W-:Y:S05]  /*1f4a0*/  @P0 BRA `(.L_x_37891) ;  /* 0x0000000000080947 */ /* 0x000fea0003800000 */
.L_x_37890:
[----:B------:R-:W-:Y:S01]  /*1f4b0*/  MOV R3, R14 ;  /* 0x0000000e00037202 */ /* 0x000fe20000000f00 */
[----:B------:R-:W-:-:S07]  /*1f4c0*/  IMAD.MOV.U32 R24, RZ, RZ, R18 ;  /* 0x000000ffff187224 */ /* 0x000fce00078e0012 */
.L_x_37891:
[----:B------:R-:W-:Y:S05]  /*1f4d0*/  BSYNC.RECONVERGENT B1 ;  /* 0x0000000000017941 */ /* 0x000fea0003800200 */
.L_x_37889:
        /* <DEDUP_REMOVED lines=9> */
.L_x_37893:
[----:B------:R-:W-:Y:S02]  /*1f570*/  IMAD.MOV.U32 R14, RZ, RZ, R3 ;  /* 0x000000ffff0e7224 */ /* 0x000fe400078e0003 */
[----:B------:R-:W-:Y:S01]  /*1f580*/  IMAD.MOV.U32 R5, RZ, RZ, R24 ;  /* 0x000000ffff057224 */ /* 0x000fe200078e0018 */
[----:B------:R-:W-:Y:S01]  /*1f590*/  MOV R24, R10 ;  /* 0x0000000a00187202 */ /* 0x000fe20000000f00 */
[----:B------:R-:W-:-:S07]  /*1f5a0*/  IMAD.MOV.U32 R3, RZ, RZ, R8 ;  /* 0x000000ffff037224 */ /* 0x000fce00078e0008 */
.L_x_37894:
[----:B------:R-:W-:Y:S05]  /*1f5b0*/  BSYNC.RECONVERGENT B1 ;  /* 0x0000000000017941 */ /* 0x000fea0003800200 */
.L_x_37892:
        /* <DEDUP_REMOVED lines=9> */
.L_x_37896:
[----:B------:R-:W-:Y:S02]  /*1f650*/  IMAD.MOV.U32 R8, RZ, RZ, R14 ;  /* 0x000000ffff087224 */ /* 0x000fe400078e000e */
[----:B------:R-:W-:Y:S02]  /*1f660*/  IMAD.MOV.U32 R10, RZ, RZ, R5 ;  /* 0x000000ffff0a7224 */ /* 0x000fe400078e0005 */
[----:B------:R-:W-:Y:S02]  /*1f670*/  IMAD.MOV.U32 R14, RZ, RZ, R13 ;  /* 0x000000ffff0e7224 */ /* 0x000fe400078e000d */
[----:B------:R-:W-:-:S07]  /*1f680*/  IMAD.MOV.U32 R5, RZ, RZ, R12 ;  /* 0x000000ffff057224 */ /* 0x000fce00078e000c */
.L_x_37897:
[----:B------:R-:W-:Y:S05]  /*1f690*/  BSYNC.RECONVERGENT B1 ;  /* 0x0000000000017941 */ /* 0x000fea0003800200 */
.L_x_37895:
        /* <DEDUP_REMOVED lines=9> */
.L_x_37899:
[----:B------:R-:W-:Y:S02]  /*1f730*/  IMAD.MOV.U32 R12, RZ, RZ, R8 ;  /* 0x000000ffff0c7224 */ /* 0x000fe400078e0008 */
[----:B------:R-:W-:Y:S02]  /*1f740*/  IMAD.MOV.U32 R13, RZ, RZ, R10 ;  /* 0x000000ffff0d7224 */ /* 0x000fe400078e000a */
[----:B------:R-:W-:Y:S02]  /*1f750*/  IMAD.MOV.U32 R8, RZ, RZ, R17 ;  /* 0x000000ffff087224 */ /* 0x000fe400078e0011 */
[----:B------:R-:W-:-:S07]  /*1f760*/  IMAD.MOV.U32 R10, RZ, RZ, R23 ;  /* 0x000000ffff0a7224 */ /* 0x000fce00078e0017 */
.L_x_37900:
[----:B------:R-:W-:Y:S05]  /*1f770*/  BSYNC.RECONVERGENT B1 ;  /* 0x0000000000017941 */ /* 0x000fea0003800200 */
.L_x_37898:
        /* <DEDUP_REMOVED lines=9> */
.L_x_37902:
[----:B------:R-:W-:Y:S02]  /*1f810*/  IMAD.MOV.U32 R17, RZ, RZ, R12 ;  /* 0x000000ffff117224 */ /* 0x000fe400078e000c */
[----:B------:R-:W-:Y:S02]  /*1f820*/  IMAD.MOV.U32 R21, RZ, RZ, R13 ;  /* 0x000000ffff157224 */ /* 0x000fe400078e000d */
[----:B------:R-:W-:Y:S02]  /*1f830*/  IMAD.MOV.U32 R12, RZ, RZ, R9 ;  /* 0x000000ffff0c7224 */ /* 0x000fe400078e0009 */
[----:B------:R-:W-:-:S07]  /*1f840*/  IMAD.MOV.U32 R13, RZ, RZ, R27 ;  /* 0x000000ffff0d7224 */ /* 0x000fce00078e001b */
.L_x_37903:
[----:B------:R-:W-:Y:S05]  /*1f850*/  BSYNC.RECONVERGENT B1 ;  /* 0x0000000000017941 */ /* 0x000fea0003800200 */
.L_x_37901:
        /* <DEDUP_REMOVED lines=9> */
.L_x_37905:
[----:B------:R-:W-:Y:S01]  /*1f8f0*/  MOV R18, R17 ;  /* 0x0000001100127202 */ /* 0x000fe20000000f00 */
[----:B------:R-:W-:Y:S02]  /*1f900*/  IMAD.MOV.U32 R9, RZ, RZ, R21 ;  /* 0x000000ffff097224 */ /* 0x000fe400078e0015 */
[----:B------:R-:W-:Y:S02]  /*1f910*/  IMAD.MOV.U32 R17, RZ, RZ, R6 ;  /* 0x000000ffff117224 */ /* 0x000fe400078e0006 */
[----:B------:R-:W-:-:S07]  /*1f920*/  IMAD.MOV.U32 R21, RZ, RZ, R16 ;  /* 0x000000ffff157224 */ /* 0x000fce00078e0010 */
.L_x_37906:
[----:B------:R-:W-:Y:S05]  /*1f930*/  BSYNC.RECONVERGENT B1 ;  /* 0x0000000000017941 */ /* 0x000fea0003800200 */
.L_x_37904:
        /* <DEDUP_REMOVED lines=9> */
.L_x_37908:
[----:B------:R-:W-:Y:S01]  /*1f9d0*/  IMAD.MOV.U32 R6, RZ, RZ, R18 ;  /* 0x000000ffff067224 */ /* 0x000fe200078e0012 */
[----:B------:R-:W-:Y:S01]  /*1f9e0*/  MOV R23, R9 ;  /* 0x0000000900177202 */ /* 0x000fe20000000f00 */
[----:B------:R-:W-:Y:S02]  /*1f9f0*/  IMAD.MOV.U32 R18, RZ, RZ, R29 ;  /* 0x000000ffff127224 */ /* 0x000fe400078e001d */
[----:B------:R-:W-:-:S07]  /*1fa00*/  IMAD.MOV.U32 R9, RZ, RZ, R4 ;  /* 0x000000ffff097224 */ /* 0x000fce00078e0004 */
.L_x_37909:
[----:B------:R-:W-:Y:S05]  /*1fa10*/  BSYNC.RECONVERGENT B1 ;  /* 0x0000000000017941 */ /* 0x000fea0003800200 */
.L_x_37907:
        /* <DEDUP_REMOVED lines=9> */
.L_x_37911:
[----:B------:R-:W-:Y:S01]  /*1fab0*/  IMAD.MOV.U32 R4, RZ, RZ, R6 ;  /* 0x000000ffff047224 */ /* 0x000fe200078e0006 */
[----:B------:R-:W-:Y:S01]  /*1fac0*/  MOV R6, R11 ;  /* 0x0000000b00067202 */ /* 0x000fe20000000f00 */
[----:B------:R-:W-:Y:S02]  /*1fad0*/  IMAD.MOV.U32 R25, RZ, RZ, R23 ;  /* 0x000000ffff197224 */ /* 0x000fe400078e0017 */
[----:B------:R-:W-:-:S07]  /*1fae0*/  IMAD.MOV.U32 R23, RZ, RZ, R20 ;  /* 0x000000ffff177224 */ /* 0x000fce00078e0014 */
.L_x_37912:
[----:B------:R-:W-:Y:S05]  /*1faf0*/  BSYNC.RECONVERGENT B1 ;  /* 0x0000000000017941 */ /* 0x000fea0003800200 */
.L_x_37910:
        /* <DEDUP_REMOVED lines=16> */
.L_x_37914:
[----:B------:R-:W-:Y:S01]  /*1fc00*/  IMAD.MOV.U32 R44, RZ, RZ, R3 ;  /* 0x000000ffff2c7224 */ /* 0x000fe200078e0003 */
[----:B------:R-:W-:Y:S01]  /*1fc10*/  MOV R27, R24 ;  /* 0x00000018001b7202 */ /* 0x000fe20000000f00 */
[----:B------:R-:W-:Y:S02]  /*1fc20*/  IMAD.MOV.U32 R3, RZ, RZ, R14 ;  /* 0x000000ffff037224 */ /* 0x000fe400078e000e */
[----:B------:R-:W-:-:S07]  /*1fc30*/  IMAD.MOV.U32 R24, RZ, RZ, R5 ;  /* 0x000000ffff187224 */ /* 0x000fce00078e0005 */
.L_x_37915:
[----:B------:R-:W-:Y:S05]  /*1fc40*/  BSYNC.RECONVERGENT B1 ;  /* 0x0000000000017941 */ /* 0x000fea0003800200 */
.L_x_37913:
        /* <DEDUP_REMOVED lines=9> */
.L_x_37917:
[----:B------:R-:W-:Y:S01]  /*1fce0*/  IMAD.MOV.U32 R26, RZ, RZ, R44 ;  /* 0x000000ffff1a7224 */ /* 0x000fe200078e002c */
[----:B------:R-:W-:Y:S01]  /*1fcf0*/  MOV R44, R8 ;  /* 0x00000008002c7202 */ /* 0x000fe20000000f00 */
[----:B------:R-:W-:Y:S02]  /*1fd00*/  IMAD.MOV.U32 R28, RZ, RZ, R27 ;  /* 0x000000ffff1c7224 */ /* 0x000fe400078e001b */
[----:B------:R-:W-:-:S07]  /*1fd10*/  IMAD.MOV.U32 R27, RZ, RZ, R10 ;  /* 0x000000ffff1b7224 */ /* 0x000fce00078e000a */
.L_x_37918:
[----:B------:R-:W-:Y:S05]  /*1fd20*/  BSYNC.RECONVERGENT B1 ;  /* 0x0000000000017941 */ /* 0x000fea0003800200 */
.L_x_37916:
        /* <DEDUP_REMOVED lines=9> */
.L_x_37920:
[----:B------:R-:W-:Y:S02]  /*1fdc0*/  IMAD.MOV.U32 R29, RZ, RZ, R26 ;  /* 0x000000ffff1d7224 */ /* 0x000fe400078e001a */
[----:B------:R-:W-:Y:S01]  /*1fdd0*/  IMAD.MOV.U32 R30, RZ, RZ, R28 ;  /* 0x000000ffff1e7224 */ /* 0x000fe200078e001c */
[----:B------:R-:W-:Y:S01]  /*1fde0*/  MOV R28, R13 ;  /* 0x0000000d001c7202 */ /* 0x000fe20000000f00 */
[----:B------:R-:W-:-:S07]  /*1fdf0*/  IMAD.MOV.U32 R26, RZ, RZ, R12 ;  /* 0x000000ffff1a7224 */ /* 0x000fce00078e000c */
.L_x_37921:
[----:B------:R-:W-:Y:S05]  /*1fe00*/  BSYNC.RECONVERGENT B1 ;  /* 0x0000000000017941 */ /* 0x000fea0003800200 */
.L_x_37919:
        /* <DEDUP_REMOVED lines=9> */
.L_x_37923:
[----:B------:R-:W-:Y:S02]  /*1fea0*/  IMAD.MOV.U32 R31, RZ, RZ, R29 ;  /* 0x000000ffff1f7224 */ /* 0x000fe400078e001d */
[----:B------:R-:W-:Y:S02]  /*1feb0*/  IMAD.MOV.U32 R32, RZ, RZ, R30 ;  /* 0x000000ffff207224 */ /* 0x000fe400078e001e */
[----:B------:R-:W-:Y:S02]  /*1fec0*/  IMAD.MOV.U32 R29, RZ, RZ, R17 ;  /* 0x000000ffff1d7224 */ /* 0x000fe400078e0011 */
[----:B------:R-:W-:-:S07]  /*1fed0*/  IMAD.MOV.U32 R30, RZ, RZ, R21 ;  /* 0x000000ffff1e7224 */ /* 0x000fce00078e0015 */
.L_x_37924:
[----:B------:R-:W-:Y:S05]  /*1fee0*/  BSYNC.RECONVERGENT B1 ;  /* 0x0000000000017941 */ /* 0x000fea0003800200 */
.L_x_37922:
        /* <DEDUP_REMOVED lines=9> */
.L_x_37926:
[----:B------:R-:W-:Y:S02]  /*1ff80*/  IMAD.MOV.U32 R33, RZ, RZ, R31 ;  /* 0x000000ffff217224 */ /* 0x000fe400078e001f */
[----:B------:R-:W-:Y:S02]  /*1ff90*/  IMAD.MOV.U32 R34, RZ, RZ, R32 ;  /* 0x000000ffff227224 */ /* 0x000fe400078e0020 */
[----:B------:R-:W-:Y:S02]  /*1ffa0*/  IMAD.MOV.U32 R31, RZ, RZ, R18 ;  /* 0x000000ffff1f7224 */ /* 0x000fe400078e0012 */
[----:B------:R-:W-:-:S07]  /*1ffb0*/  IMAD.MOV.U32 R32, RZ, RZ, R9 ;  /* 0x000000ffff207224 */ /* 0x000fce00078e0009 */
.L_x_37927:
[----:B------:R-:W-:Y:S05]  /*1ffc0*/  BSYNC.RECONVERGENT B1 ;  /* 0x0000000000017941 */ /* 0x000fea0003800200 */
.L_x_37925:
        /* <DEDUP_REMOVED lines=9> */
.L_x_37929:
[----:B------:R-:W-:Y:S02]  /*20060*/  IMAD.MOV.U32 R35, RZ, RZ, R33 ;  /* 0x000000ffff237224 */ /* 0x000fe400078e0021 */
[----:B------:R-:W-:Y:S02]  /*20070*/  IMAD.MOV.U32 R36, RZ, RZ, R34 ;  /* 0x000000ffff247224 */ /* 0x000fe400078e0022 */
[----:B------:R-:W-:Y:S02]  /*20080*/  IMAD.MOV.U32 R33, RZ, RZ, R6 ;  /* 0x000000ffff217224 */ /* 0x000fe400078e0006 */
[----:B------:R-:W-:-:S07]  /*20090*/  IMAD.MOV.U32 R34, RZ, RZ, R23 ;  /* 0x000000ffff227224 */ /* 0x000fce00078e0017 */
.L_x_37930:
[----:B------:R-:W-:Y:S05]  /*200a0*/  BSYNC.RECONVERGENT B1 ;  /* 0x0000000000017941 */ /* 0x000fea0003800200 */
.L_x_37928:
        /* <DEDUP_REMOVED lines=9> */
.L_x_37932:
[----:B------:R-:W-:Y:S01]  /*20140*/  MOV R37, R35 ;  /* 0x0000002300257202 */ /* 0x000fe20000000f00 */
[----:B------:R-:W-:Y:S02]  /*20150*/  IMAD.MOV.U32 R41, RZ, RZ, R36 ;  /* 0x000000ffff297224 */ /* 0x000fe400078e0024 */
[----:B------:R-:W-:Y:S02]  /*20160*/  IMAD.MOV.U32 R35, RZ, RZ, R4 ;  /* 0x000000ffff237224 */ /* 0x000fe400078e0004 */
[----:B------:R-:W-:-:S07]  /*20170*/  IMAD.MOV.U32 R36, RZ, RZ, R25 ;  /* 0x000000ffff247224 */ /* 0x000fce00078e0019 */
.L_x_37933:
[----:B------:R-:W-:Y:S05]  /*20180*/  BSYNC.RECONVERGENT B1 ;  /* 0x0000000000017941 */ /* 0x000fea0003800200 */
.L_x_37931:
[----:B------:R-:W0:Y:S01]  /*20190*/  LDS.128 R20, [R40+0x190] ;  /* 0x0001900028147984 */ /* 0x000e220000000c00 */
[----:B------:R-:W-:Y:S03]  /*201a0*/  BSSY.RECONVERGENT B1, `(.L_x_37934) ;  /* 0x0000021000017945 */ /* 0x000fe60003800200 */
        /* <DEDUP_REMOVED lines=13> */
[----:B------:R-:W-:Y:S01]  /*20280*/  FADD.FTZ R16, -R25, R16 ;  /* 0x0000001019107221 */ /* 0x000fe20000010100 */
[----:B------:R-:W-:-:S03]  /*20290*/  FSEL R2, R17, R2, P3 ;  /* 0x0000000211027208 */ /* 0x000fc60001800000 */
[----:B------:R-:W-:-:S06]  /*202a0*/  FMUL.FTZ R16, R16, 1.4426950216293334961 ;  /* 0x3fb8aa3b10107820 */ /* 0x000fcc0000410000 */
[----:B------:R-:W-:Y:S01]  /*202b0*/  @!P1 IMAD.MOV.U32 R24, RZ, RZ, R22 ;  /* 0x000000ffff189224 */ /* 0x000fe200078e0016 */
[----:B------:R-:W1:Y:S01]  /*202c0*/  MUFU.EX2 R16, R16 ;  /* 0x0000001000107308 */ /* 0x000e620000000800 */
[----:B------:R-:W-:-:S03]  /*202d0*/  @!P1 IMAD.MOV.U32 R3, RZ, RZ, R18 ;  /* 0x000000ffff039224 */ /* 0x000fc600078e0012 */
        /* <DEDUP_REMOVED lines=9> */
.L_x_37935:
[----:B------:R-:W-:Y:S02]  /*20370*/  IMAD.MOV.U32 R16, RZ, RZ, R3 ;  /* 0x000000ffff107224 */ /* 0x000fe400078e0003 */
[----:B------:R-:W-:Y:S02]  /*20380*/  IMAD.MOV.U32 R17, RZ, RZ, R24 ;  /* 0x000000ffff117224 */ /* 0x000fe400078e0018 */
[----:B------:R-:W-:Y:S02]  /*20390*/  IMAD.MOV.U32 R3, RZ, RZ, R44 ;  /* 0x000000ffff037224 */ /* 0x000fe400078e002c */
[----:B------:R-:W-:-:S07]  /*203a0*/  IMAD.MOV.U32 R24, RZ, RZ, R27 ;  /* 0x000000ffff187224 */ /* 0x000fce00078e001b */
.L_x_37936:
[----:B------:R-:W-:Y:S05]  /*203b0*/  BSYNC.RECONVERGENT B1 ;  /* 0x0000000000017941 */ /* 0x000fea0003800200 */
.L_x_37934:
        /* <DEDUP_REMOVED lines=9> */
.L_x_37938:
[----:B------:R-:W-:Y:S01]  /*20450*/  MOV R18, R16 ;  /* 0x0000001000127202 */ /* 0x000fe20000000f00 */
[----:B------:R-:W-:Y:S02]  /*20460*/  IMAD.MOV.U32 R27, RZ, RZ, R17 ;  /* 0x000000ffff1b7224 */ /* 0x000fe400078e0011 */
[----:B------:R-:W-:Y:S02]  /*20470*/  IMAD.MOV.U32 R16, RZ, RZ, R26 ;  /* 0x000000ffff107224 */ /* 0x000fe400078e001a */
[----:B------:R-:W-:-:S07]  /*20480*/  IMAD.MOV.U32 R17, RZ, RZ, R28 ;  /* 0x000000ffff117224 */ /* 0x000fce00078e001c */
.L_x_37939:
[----:B------:R-:W-:Y:S05]  /*20490*/  BSYNC.RECONVERGENT B1 ;  /* 0x0000000000017941 */ /* 0x000fea0003800200 */
.L_x_37937:
        /* <DEDUP_REMOVED lines=9> */
.L_x_37941:
[----:B------:R-:W-:Y:S01]  /*20530*/  IMAD.MOV.U32 R22, RZ, RZ, R18 ;  /* 0x000000ffff167224 */ /* 0x000fe200078e0012 */
[----:B------:R-:W-:Y:S01]  /*20540*/  MOV R43, R27 ;  /* 0x0000001b002b7202 */ /* 0x000fe20000000f00 */
[----:B------:R-:W-:Y:S02]  /*20550*/  IMAD.MOV.U32 R18, RZ, RZ, R29 ;  /* 0x000000ffff127224 */ /* 0x000fe400078e001d */
[----:B------:R-:W-:-:S07]  /*20560*/  IMAD.MOV.U32 R27, RZ, RZ, R30 ;  /* 0x000000ffff1b7224 */ /* 0x000fce00078e001e */
.L_x_37942:
[----:B------:R-:W-:Y:S05]  /*20570*/  BSYNC.RECONVERGENT B1 ;  /* 0x0000000000017941 */ /* 0x000fea0003800200 */
.L_x_37940:
        /* <DEDUP_REMOVED lines=9> */
.L_x_37944:
[----:B------:R-:W-:Y:S01]  /*20610*/  IMAD.MOV.U32 R26, RZ, RZ, R22 ;  /* 0x000000ffff1a7224 */ /* 0x000fe200078e0016 */
[----:B------:R-:W-:Y:S01]  /*20620*/  MOV R22, R31 ;  /* 0x0000001f00167202 */ /* 0x000fe20000000f00 */
[----:B------:R-:W-:Y:S02]  /*20630*/  IMAD.MOV.U32 R29, RZ, RZ, R43 ;  /* 0x000000ffff1d7224 */ /* 0x000fe400078e002b */
[----:B------:R-:W-:-:S07]  /*20640*/  IMAD.MOV.U32 R43, RZ, RZ, R32 ;  /* 0x000000ffff2b7224 */ /* 0x000fce00078e0020 */
.L_x_37945:
[----:B------:R-:W-:Y:S05]  /*20650*/  BSYNC.RECONVERGENT B1 ;  /* 0x0000000000017941 */ /* 0x000fea0003800200 */
.L_x_37943:
        /* <DEDUP_REMOVED lines=9> */
.L_x_37947:
[----:B------:R-:W-:Y:S02]  /*206f0*/  IMAD.MOV.U32 R28, RZ, RZ, R26 ;  /* 0x000000ffff1c7224 */ /* 0x000fe400078e001a */
[----:B------:R-:W-:Y:S01]  /*20700*/  IMAD.MOV.U32 R31, RZ, RZ, R29 ;  /* 0x000000ffff1f7224 */ /* 0x000fe200078e001d */
[----:B------:R-:W-:Y:S01]  /*20710*/  MOV R29, R34 ;  /* 0x00000022001d7202 */ /* 0x000fe20000000f00 */
[----:B------:R-:W-:-:S07]  /*20720*/  IMAD.MOV.U32 R26, RZ, RZ, R33 ;  /* 0x000000ffff1a7224 */ /* 0x000fce00078e0021 */
.L_x_37948:
[----:B------:R-:W-:Y:S05]  /*20730*/  BSYNC.RECONVERGENT B1 ;  /* 0x0000000000017941 */ /* 0x000fea0003800200 */
.L_x_37946:
        /* <DEDUP_REMOVED lines=9> */
.L_x_37950:
[----:B------:R-:W-:Y:S02]  /*207d0*/  IMAD.MOV.U32 R32, RZ, RZ, R28 ;  /* 0x000000ffff207224 */ /* 0x000fe400078e001c */
[----:B------:R-:W-:Y:S02]  /*207e0*/  IMAD.MOV.U32 R30, RZ, RZ, R31 ;  /* 0x000000ffff1e7224 */ /* 0x000fe400078e001f */
[----:B------:R-:W-:Y:S02]  /*207f0*/  IMAD.MOV.U32 R28, RZ, RZ, R35 ;  /* 0x000000ffff1c7224 */ /* 0x000fe400078e0023 */
[----:B------:R-:W-:-:S07]  /*20800*/  IMAD.MOV.U32 R31, RZ, RZ, R36 ;  /* 0x000000ffff1f7224 */ /* 0x000fce00078e0024 */
.L_x_37951:
[----:B------:R-:W-:Y:S05]  /*20810*/  BSYNC.RECONVERGENT B1 ;  /* 0x0000000000017941 */ /* 0x000fea0003800200 */
.L_x_37949:
        /* <DEDUP_REMOVED lines=9> */
.L_x_37953:
[----:B------:R-:W-:Y:S02]  /*208b0*/  IMAD.MOV.U32 R34, RZ, RZ, R32 ;  /* 0x000000ffff227224 */ /* 0x000fe400078e0020 */
[----:B------:R-:W-:Y:S02]  /*208c0*/  IMAD.MOV.U32 R33, RZ, RZ, R30 ;  /* 0x000000ffff217224 */ /* 0x000fe400078e001e */
[----:B------:R-:W-:Y:S02]  /*208d0*/  IMAD.MOV.U32 R32, RZ, RZ, R37 ;  /* 0x000000ffff207224 */ /* 0x000fe400078e0025 */
[----:B------:R-:W-:-:S07]  /*208e0*/  IMAD.MOV.U32 R30, RZ, RZ, R41 ;  /* 0x000000ffff1e7224 */ /* 0x000fce00078e0029 */
.L_x_37954:
[----:B------:R-:W-:Y:S05]  /*208f0*/  BSYNC.RECONVERGENT B1 ;  /* 0x0000000000017941 */ /* 0x000fea0003800200 */
.L_x_37952:
        /* <DEDUP_REMOVED lines=16> */
.L_x_37956:
[----:B------:R-:W-:Y:S02]  /*20a00*/  IMAD.MOV.U32 R23, RZ, RZ, R3 ;  /* 0x000000ffff177224 */ /* 0x000fe400078e0003 */
[----:B------:R-:W-:Y:S02]  /*20a10*/  IMAD.MOV.U32 R19, RZ, RZ, R24 ;  /* 0x000000ffff137224 */ /* 0x000fe400078e0018 */
[----:B------:R-:W-:Y:S02]  /*20a20*/  IMAD.MOV.U32 R3, RZ, RZ, R16 ;  /* 0x000000ffff037224 */ /* 0x000fe400078e0010 */
[----:B------:R-:W-:-:S07]  /*20a30*/  IMAD.MOV.U32 R24, RZ, RZ, R17 ;  /* 0x000000ffff187224 */ /* 0x000fce00078e0011 */
.L_x_37957:
[----:B------:R-:W-:Y:S05]  /*20a40*/  BSYNC.RECONVERGENT B1 ;  /* 0x0000000000017941 */ /* 0x000fea0003800200 */
.L_x_37955:
        /* <DEDUP_REMOVED lines=9> */
.L_x_37959:
[----:B------:R-:W-:Y:S02]  /*20ae0*/  IMAD.MOV.U32 R17, RZ, RZ, R23 ;  /* 0x000000ffff117224 */ /* 0x000fe400078e0017 */
[----:B------:R-:W-:Y:S02]  /*20af0*/  IMAD.MOV.U32 R16, RZ, RZ, R19 ;  /* 0x000000ffff107224 */ /* 0x000fe400078e0013 */
[----:B------:R-:W-:Y:S02]  /*20b00*/  IMAD.MOV.U32 R23, RZ, RZ, R18 ;  /* 0x000000ffff177224 */ /* 0x000fe400078e0012 */
[----:B------:R-:W-:-:S07]  /*20b10*/  IMAD.MOV.U32 R19, RZ, RZ, R27 ;  /* 0x000000ffff137224 */ /* 0x000fce00078e001b */
.L_x_37960:
[----:B------:R-:W-:Y:S05]  /*20b20*/  BSYNC.RECONVERGENT B1 ;  /* 0x0000000000017941 */ /* 0x000fea0003800200 */
.L_x_37958:
        /* <DEDUP_REMOVED lines=9> */
.L_x_37962:
[----:B------:R-:W-:Y:S02]  /*20bc0*/  IMAD.MOV.U32 R27, RZ, RZ, R17 ;  /* 0x000000ffff1b7224 */ /* 0x000fe400078e0011 */
[----:B------:R-:W-:Y:S02]  /*20bd0*/  IMAD.MOV.U32 R18, RZ, RZ, R16 ;  /* 0x000000ffff127224 */ /* 0x000fe400078e0010 */
[----:B------:R-:W-:Y:S02]  /*20be0*/  IMAD.MOV.U32 R17, RZ, RZ, R22 ;  /* 0x000000ffff117224 */ /* 0x000fe400078e0016 */
[----:B------:R-:W-:-:S07]  /*20bf0*/  IMAD.MOV.U32 R16, RZ, RZ, R43 ;  /* 0x000000ffff107224 */ /* 0x000fce00078e002b */
.L_x_37963:
[----:B------:R-:W-:Y:S05]  /*20c00*/  BSYNC.RECONVERGENT B1 ;  /* 0x0000000000017941 */ /* 0x000fea0003800200 */
.L_x_37961:
        /* <DEDUP_REMOVED lines=9> */
.L_x_37965:
[----:B------:R-:W-:Y:S01]  /*20ca0*/  MOV R35, R27 ;  /* 0x0000001b00237202 */ /* 0x000fe20000000f00 */
[----:B------:R-:W-:Y:S02]  /*20cb0*/  IMAD.MOV.U32 R22, RZ, RZ, R18 ;  /* 0x000000ffff167224 */ /* 0x000fe400078e0012 */
[----:B------:R-:W-:Y:S02]  /*20cc0*/  IMAD.MOV.U32 R27, RZ, RZ, R26 ;  /* 0x000000ffff1b7224 */ /* 0x000fe400078e001a */
[----:B------:R-:W-:-:S07]  /*20cd0*/  IMAD.MOV.U32 R18, RZ, RZ, R29 ;  /* 0x000000ffff127224 */ /* 0x000fce00078e001d */
.L_x_37966:
[----:B------:R-:W-:Y:S05]  /*20ce0*/  BSYNC.RECONVERGENT B1 ;  /* 0x0000000000017941 */ /* 0x000fea0003800200 */
.L_x_37964:
        /* <DEDUP_REMOVED lines=9> */
.L_x_37968:
[----:B------:R-:W-:Y:S01]  /*20d80*/  IMAD.MOV.U32 R37, RZ, RZ, R35 ;  /* 0x000000ffff257224 */ /* 0x000fe200078e0023 */
[----:B------:R-:W-:Y:S01]  /*20d90*/  MOV R29, R22 ;  /* 0x00000016001d7202 */ /* 0x000fe20000000f00 */
[----:B------:R-:W-:Y:S02]  /*20da0*/  IMAD.MOV.U32 R35, RZ, RZ, R28 ;  /* 0x000000ffff237224 */ /* 0x000fe400078e001c */
[----:B------:R-:W-:-:S07]  /*20db0*/  IMAD.MOV.U32 R22, RZ, RZ, R31 ;  /* 0x000000ffff167224 */ /* 0x000fce00078e001f */
.L_x_37969:
[----:B------:R-:W-:Y:S05]  /*20dc0*/  BSYNC.RECONVERGENT B1 ;  /* 0x0000000000017941 */ /* 0x000fea0003800200 */
.L_x_37967:
        /* <DEDUP_REMOVED lines=9> */
.L_x_37971:
[----:B------:R-:W-:Y:S01]  /*20e60*/  IMAD.MOV.U32 R31, RZ, RZ, R37 ;  /* 0x000000ffff1f7224 */ /* 0x000fe200078e0025 */
[----:B------:R-:W-:Y:S01]  /*20e70*/  MOV R37, R32 ;  /* 0x0000002000257202 */ /* 0x000fe20000000f00 */
[----:B------:R-:W-:Y:S02]  /*20e80*/  IMAD.MOV.U32 R26, RZ, RZ, R29 ;  /* 0x000000ffff1a7224 */ /* 0x000fe400078e001d */
[----:B------:R-:W-:-:S07]  /*20e90*/  IMAD.MOV.U32 R29, RZ, RZ, R30 ;  /* 0x000000ffff1d7224 */ /* 0x000fce00078e001e */
.L_x_37972:
[----:B------:R-:W-:Y:S05]  /*20ea0*/  BSYNC.RECONVERGENT B1 ;  /* 0x0000000000017941 */ /* 0x000fea0003800200 */
.L_x_37970:
        /* <DEDUP_REMOVED lines=9> */
.L_x_37974:
[----:B------:R-:W-:Y:S02]  /*20f40*/  IMAD.MOV.U32 R30, RZ, RZ, R31 ;  /* 0x000000ffff1e7224 */ /* 0x000fe400078e001f */
[----:B------:R-:W-:Y:S01]  /*20f50*/  IMAD.MOV.U32 R28, RZ, RZ, R26 ;  /* 0x000000ffff1c7224 */ /* 0x000fe200078e001a */
[----:B------:R-:W-:Y:S01]  /*20f60*/  MOV R26, R33 ;  /* 0x00000021001a7202 */ /* 0x000fe20000000f00 */
[----:B------:R-:W-:-:S07]  /*20f70*/  IMAD.MOV.U32 R31, RZ, RZ, R34 ;  /* 0x000000ffff1f7224 */ /* 0x000fce00078e0022 */
.L_x_37975:
[----:B------:R-:W-:Y:S05]  /*20f80*/  BSYNC.RECONVERGENT B1 ;  /* 0x0000000000017941 */ /* 0x000fea0003800200 */
.L_x_37973:
        /* <DEDUP_REMOVED lines=16> */
.L_x_37977:
[----:B------:R-:W-:Y:S01]  /*21090*/  IMAD.MOV.U32 R8, RZ, RZ, R3 ;  /* 0x000000ffff087224 */ /* 0x000fe200078e0003 */
[----:B------:R-:W-:Y:S01]  /*210a0*/  MOV R3, R23 ;  /* 0x0000001700037202 */ /* 0x000fe20000000f00 */
[----:B------:R-:W-:Y:S02]  /*210b0*/  IMAD.MOV.U32 R33, RZ, RZ, R24 ;  /* 0x000000ffff217224 */ /* 0x000fe400078e0018 */
[----:B------:R-:W-:-:S07]  /*210c0*/  IMAD.MOV.U32 R24, RZ, RZ, R19 ;  /* 0x000000ffff187224 */ /* 0x000fce00078e0013 */
.L_x_37978:
[----:B------:R-:W-:Y:S05]  /*210d0*/  BSYNC.RECONVERGENT B1 ;  /* 0x0000000000017941 */ /* 0x000fea0003800200 */
.L_x_37976:
        /* <DEDUP_REMOVED lines=9> */
.L_x_37980:
[----:B------:R-:W-:Y:S02]  /*21170*/  IMAD.MOV.U32 R12, RZ, RZ, R8 ;  /* 0x000000ffff0c7224 */ /* 0x000fe400078e0008 */
[----:B------:R-:W-:Y:S01]  /*21180*/  IMAD.MOV.U32 R19, RZ, RZ, R33 ;  /* 0x000000ffff137224 */ /* 0x000fe200078e0021 */
[----:B------:R-:W-:Y:S01]  /*21190*/  MOV R33, R16 ;  /* 0x0000001000217202 */ /* 0x000fe20000000f00 */
[----:B------:R-:W-:-:S07]  /*211a0*/  IMAD.MOV.U32 R8, RZ, RZ, R17 ;  /* 0x000000ffff087224 */ /* 0x000fce00078e0011 */
.L_x_37981:
[----:B------:R-:W-:Y:S05]  /*211b0*/  BSYNC.RECONVERGENT B1 ;  /* 0x0000000000017941 */ /* 0x000fea0003800200 */
.L_x_37979:
        /* <DEDUP_REMOVED lines=9> */
.L_x_37983:
[----:B------:R-:W-:Y:S02]  /*21250*/  IMAD.MOV.U32 R16, RZ, RZ, R12 ;  /* 0x000000ffff107224 */ /* 0x000fe400078e000c */
[----:B------:R-:W-:Y:S02]  /*21260*/  IMAD.MOV.U32 R17, RZ, RZ, R19 ;  /* 0x000000ffff117224 */ /* 0x000fe400078e0013 */
[----:B------:R-:W-:Y:S02]  /*21270*/  IMAD.MOV.U32 R12, RZ, RZ, R27 ;  /* 0x000000ffff0c7224 */ /* 0x000fe400078e001b */
[----:B------:R-:W-:-:S07]  /*21280*/  IMAD.MOV.U32 R19, RZ, RZ, R18 ;  /* 0x000000ffff137224 */ /* 0x000fce00078e0012 */
.L_x_37984:
[----:B------:R-:W-:Y:S05]  /*21290*/  BSYNC.RECONVERGENT B1 ;  /* 0x0000000000017941 */ /* 0x000fea0003800200 */
.L_x_37982:
        /* <DEDUP_REMOVED lines=9> */
.L_x_37986:
[----:B------:R-:W-:Y:S02]  /*21330*/  IMAD.MOV.U32 R32, RZ, RZ, R16 ;  /* 0x000000ffff207224 */ /* 0x000fe400078e0010 */
[----:B------:R-:W-:Y:S02]  /*21340*/  IMAD.MOV.U32 R18, RZ, RZ, R17 ;  /* 0x000000ffff127224 */ /* 0x000fe400078e0011 */
[----:B------:R-:W-:Y:S02]  /*21350*/  IMAD.MOV.U32 R16, RZ, RZ, R35 ;  /* 0x000000ffff107224 */ /* 0x000fe400078e0023 */
[----:B------:R-:W-:-:S07]  /*21360*/  IMAD.MOV.U32 R17, RZ, RZ, R22 ;  /* 0x000000ffff117224 */ /* 0x000fce00078e0016 */
.L_x_37987:
[----:B------:R-:W-:Y:S05]  /*21370*/  BSYNC.RECONVERGENT B1 ;  /* 0x0000000000017941 */ /* 0x000fea0003800200 */
.L_x_37985:
        /* <DEDUP_REMOVED lines=9> */
.L_x_37989:
[----:B------:R-:W-:Y:S02]  /*21410*/  IMAD.MOV.U32 R22, RZ, RZ, R32 ;  /* 0x000000ffff167224 */ /* 0x000fe400078e0020 */
[----:B------:R-:W-:Y:S02]  /*21420*/  IMAD.MOV.U32 R23, RZ, RZ, R18 ;  /* 0x000000ffff177224 */ /* 0x000fe400078e0012 */
[----:B------:R-:W-:Y:S02]  /*21430*/  IMAD.MOV.U32 R32, RZ, RZ, R37 ;  /* 0x000000ffff207224 */ /* 0x000fe400078e0025 */
[----:B------:R-:W-:-:S07]  /*21440*/  IMAD.MOV.U32 R18, RZ, RZ, R29 ;  /* 0x000000ffff127224 */ /* 0x000fce00078e001d */
.L_x_37990:
[----:B------:R-:W-:Y:S05]  /*21450*/  BSYNC.RECONVERGENT B1 ;  /* 0x0000000000017941 */ /* 0x000fea0003800200 */
.L_x_37988:
        /* <DEDUP_REMOVED lines=9> */
.L_x_37992:
[----:B------:R-:W-:Y:S01]  /*214f0*/  MOV R29, R22 ;  /* 0x00000016001d7202 */ /* 0x000fe20000000f00 */
[----:B------:R-:W-:Y:S02]  /*21500*/  IMAD.MOV.U32 R27, RZ, RZ, R23 ;  /* 0x000000ffff1b7224 */ /* 0x000fe400078e0017 */
[----:B------:R-:W-:Y:S02]  /*21510*/  IMAD.MOV.U32 R22, RZ, RZ, R31 ;  /* 0x000000ffff167224 */ /* 0x000fe400078e001f */
[----:B------:R-:W-:-:S07]  /*21520*/  IMAD.MOV.U32 R23, RZ, RZ, R26 ;  /* 0x000000ffff177224 */ /* 0x000fce00078e001a */
.L_x_37993:
[----:B------:R-:W-:Y:S05]  /*21530*/  BSYNC.RECONVERGENT B1 ;  /* 0x0000000000017941 */ /* 0x000fea0003800200 */
.L_x_37991:
        /* <DEDUP_REMOVED lines=9> */
.L_x_37995:
[----:B------:R-:W-:Y:S01]  /*215d0*/  IMAD.MOV.U32 R31, RZ, RZ, R29 ;  /* 0x000000ffff1f7224 */ /* 0x000fe200078e001d */
[----:B------:R-:W-:Y:S01]  /*215e0*/  MOV R26, R27 ;  /* 0x0000001b001a7202 */ /* 0x000fe20000000f00 */
[----:B------:R-:W-:Y:S02]  /*215f0*/  IMAD.MOV.U32 R29, RZ, RZ, R30 ;  /* 0x000000ffff1d7224 */ /* 0x000fe400078e001e */
[----:B------:R-:W-:-:S07]  /*21600*/  IMAD.MOV.U32 R27, RZ, RZ, R28 ;  /* 0x000000ffff1b7224 */ /* 0x000fce00078e001c */
.L_x_37996:
[----:B------:R-:W-:Y:S05]  /*21610*/  BSYNC.RECONVERGENT B1 ;  /* 0x0000000000017941 */ /* 0x000fea0003800200 */
.L_x_37994:
        /* <DEDUP_REMOVED lines=16> */
.L_x_37998:
[----:B------:R-:W-:Y:S01]  /*21720*/  MOV R13, R3 ;  /* 0x00000003000d7202 */ /* 0x000fe20000000f00 */
[----:B------:R-:W-:Y:S02]  /*21730*/  IMAD.MOV.U32 R9, RZ, RZ, R24 ;  /* 0x000000ffff097224 */ /* 0x000fe400078e0018 */
[----:B------:R-:W-:Y:S02]  /*21740*/  IMAD.MOV.U32 R3, RZ, RZ, R8 ;  /* 0x000000ffff037224 */ /* 0x000fe400078e0008 */
[----:B------:R-:W-:-:S07]  /*21750*/  IMAD.MOV.U32 R24, RZ, RZ, R33 ;  /* 0x000000ffff187224 */ /* 0x000fce00078e0021 */
.L_x_37999:
[----:B------:R-:W-:Y:S05]  /*21760*/  BSYNC.RECONVERGENT B1 ;  /* 0x0000000000017941 */ /* 0x000fea0003800200 */
.L_x_37997:
        /* <DEDUP_REMOVED lines=9> */
.L_x_38001:
[----:B------:R-:W-:Y:S01]  /*21800*/  IMAD.MOV.U32 R33, RZ, RZ, R13 ;  /* 0x000000ffff217224 */ /* 0x000fe200078e000d */
[----:B------:R-:W-:Y:S01]  /*21810*/  MOV R8, R9 ;  /* 0x0000000900087202 */ /* 0x000fe20000000f00 */
[----:B------:R-:W-:Y:S02]  /*21820*/  IMAD.MOV.U32 R13, RZ, RZ, R12 ;  /* 0x000000ffff0d7224 */ /* 0x000fe400078e000c */
[----:B------:R-:W-:-:S07]  /*21830*/  IMAD.MOV.U32 R9, RZ, RZ, R19 ;  /* 0x000000ffff097224 */ /* 0x000fce00078e0013 */
.L_x_38002:
[----:B------:R-:W-:Y:S05]  /*21840*/  BSYNC.RECONVERGENT B1 ;  /* 0x0000000000017941 */ /* 0x000fea0003800200 */
.L_x_38000:
        /* <DEDUP_REMOVED lines=9> */
.L_x_38004:
[----:B------:R-:W-:Y:S01]  /*218e0*/  IMAD.MOV.U32 R35, RZ, RZ, R33 ;  /* 0x000000ffff237224 */ /* 0x000fe200078e0021 */
[----:B------:R-:W-:Y:S01]  /*218f0*/  MOV R33, R16 ;  /* 0x0000001000217202 */ /* 0x000fe20000000f00 */
[----:B------:R-:W-:Y:S02]  /*21900*/  IMAD.MOV.U32 R19, RZ, RZ, R8 ;  /* 0x000000ffff137224 */ /* 0x000fe400078e0008 */
[----:B------:R-:W-:-:S07]  /*21910*/  IMAD.MOV.U32 R8, RZ, RZ, R17 ;  /* 0x000000ffff087224 */ /* 0x000fce00078e0011 */
.L_x_38005:
[----:B------:R-:W-:Y:S05]  /*21920*/  BSYNC.RECONVERGENT B1 ;  /* 0x0000000000017941 */ /* 0x000fea0003800200 */
.L_x_38003:
        /* <DEDUP_REMOVED lines=9> */
.L_x_38007:
[----:B------:R-:W-:Y:S02]  /*219c0*/  IMAD.MOV.U32 R17, RZ, RZ, R35 ;  /* 0x000000ffff117224 */ /* 0x000fe400078e0023 */
[----:B------:R-:W-:Y:S01]  /*219d0*/  IMAD.MOV.U32 R12, RZ, RZ, R19 ;  /* 0x000000ffff0c7224 */ /* 0x000fe200078e0013 */
[----:B------:R-:W-:Y:S01]  /*219e0*/  MOV R19, R18 ;  /* 0x0000001200137202 */ /* 0x000fe20000000f00 */
[----:B------:R-:W-:-:S07]  /*219f0*/  IMAD.MOV.U32 R35, RZ, RZ, R32 ;  /* 0x000000ffff237224 */ /* 0x000fce00078e0020 */
.L_x_38008:
[----:B------:R-:W-:Y:S05]  /*21a00*/  BSYNC.RECONVERGENT B1 ;  /* 0x0000000000017941 */ /* 0x000fea0003800200 */
.L_x_38006:
        /* <DEDUP_REMOVED lines=9> */
.L_x_38010:
[----:B------:R-:W-:Y:S02]  /*21aa0*/  IMAD.MOV.U32 R18, RZ, RZ, R17 ;  /* 0x000000ffff127224 */ /* 0x000fe400078e0011 */
[----:B------:R-:W-:Y:S02]  /*21ab0*/  IMAD.MOV.U32 R16, RZ, RZ, R12 ;  /* 0x000000ffff107224 */ /* 0x000fe400078e000c */
[----:B------:R-:W-:Y:S02]  /*21ac0*/  IMAD.MOV.U32 R17, RZ, RZ, R22 ;  /* 0x000000ffff117224 */ /* 0x000fe400078e0016 */
[----:B------:R-:W-:-:S07]  /*21ad0*/  IMAD.MOV.U32 R12, RZ, RZ, R23 ;  /* 0x000000ffff0c7224 */ /* 0x000fce00078e0017 */
.L_x_38011:
[----:B------:R-:W-:Y:S05]  /*21ae0*/  BSYNC.RECONVERGENT B1 ;  /* 0x0000000000017941 */ /* 0x000fea0003800200 */
.L_x_38009:
        /* <DEDUP_REMOVED lines=9> */
.L_x_38013:
[----:B------:R-:W-:Y:S02]  /*21b80*/  IMAD.MOV.U32 R22, RZ, RZ, R18 ;  /* 0x000000ffff167224 */ /* 0x000fe400078e0012 */
[----:B------:R-:W-:Y:S02]  /*21b90*/  IMAD.MOV.U32 R23, RZ, RZ, R16 ;  /* 0x000000ffff177224 */ /* 0x000fe400078e0010 */
[----:B------:R-:W-:Y:S02]  /*21ba0*/  IMAD.MOV.U32 R18, RZ, RZ, R29 ;  /* 0x000000ffff127224 */ /* 0x000fe400078e001d */
[----:B------:R-:W-:-:S07]  /*21bb0*/  IMAD.MOV.U32 R16, RZ, RZ, R27 ;  /* 0x000000ffff107224 */ /* 0x000fce00078e001b */
.L_x_38014:
[----:B------:R-:W-:Y:S05]  /*21bc0*/  BSYNC.RECONVERGENT B1 ;  /* 0x0000000000017941 */ /* 0x000fea0003800200 */
.L_x_38012:
        /* <DEDUP_REMOVED lines=9> */
.L_x_38016:
[----:B------:R-:W-:Y:S02]  /*21c60*/  IMAD.MOV.U32 R28, RZ, RZ, R22 ;  /* 0x000000ffff1c7224 */ /* 0x000fe400078e0016 */
[----:B------:R-:W-:Y:S02]  /*21c70*/  IMAD.MOV.U32 R27, RZ, RZ, R23 ;  /* 0x000000ffff1b7224 */ /* 0x000fe400078e0017 */
[----:B------:R-:W-:Y:S02]  /*21c80*/  IMAD.MOV.U32 R22, RZ, RZ, R31 ;  /* 0x000000ffff167224 */ /* 0x000fe400078e001f */
[----:B------:R-:W-:-:S07]  /*21c90*/  IMAD.MOV.U32 R23, RZ, RZ, R26 ;  /* 0x000000ffff177224 */ /* 0x000fce00078e001a */
.L_x_38017:
[----:B------:R-:W-:Y:S05]  /*21ca0*/  BSYNC.RECONVERGENT B1 ;  /* 0x0000000000017941 */ /* 0x000fea0003800200 */
.L_x_38015:
        /* <DEDUP_REMOVED lines=16> */
.L_x_38019:
[----:B------:R-:W-:Y:S02]  /*21db0*/  IMAD.MOV.U32 R10, RZ, RZ, R3 ;  /* 0x000000ffff0a7224 */ /* 0x000fe400078e0003 */
[----:B------:R-:W-:Y:S02]  /*21dc0*/  IMAD.MOV.U32 R29, RZ, RZ, R24 ;  /* 0x000000ffff1d7224 */ /* 0x000fe400078e0018 */
[----:B------:R-:W-:Y:S02]  /*21dd0*/  IMAD.MOV.U32 R3, RZ, RZ, R13 ;  /* 0x000000ffff037224 */ /* 0x000fe400078e000d */
[----:B------:R-:W-:-:S07]  /*21de0*/  IMAD.MOV.U32 R24, RZ, RZ, R9 ;  /* 0x000000ffff187224 */ /* 0x000fce00078e0009 */
.L_x_38020:
[----:B------:R-:W-:Y:S05]  /*21df0*/  BSYNC.RECONVERGENT B1 ;  /* 0x0000000000017941 */ /* 0x000fea0003800200 */
.L_x_38018:
        /* <DEDUP_REMOVED lines=9> */
.L_x_38022:
[----:B------:R-:W-:Y:S02]  /*21e90*/  IMAD.MOV.U32 R26, RZ, RZ, R10 ;  /* 0x000000ffff1a7224 */ /* 0x000fe400078e000a */
[----:B------:R-:W-:Y:S02]  /*21ea0*/  IMAD.MOV.U32 R14, RZ, RZ, R29 ;  /* 0x000000ffff0e7224 */ /* 0x000fe400078e001d */
[----:B------:R-:W-:Y:S02]  /*21eb0*/  IMAD.MOV.U32 R10, RZ, RZ, R33 ;  /* 0x000000ffff0a7224 */ /* 0x000fe400078e0021 */
[----:B------:R-:W-:-:S07]  /*21ec0*/  IMAD.MOV.U32 R29, RZ, RZ, R8 ;  /* 0x000000ffff1d7224 */ /* 0x000fce00078e0008 */
.L_x_38023:
[----:B------:R-:W-:Y:S05]  /*21ed0*/  BSYNC.RECONVERGENT B1 ;  /* 0x0000000000017941 */ /* 0x000fea0003800200 */
.L_x_38021:
        /* <DEDUP_REMOVED lines=9> */
.L_x_38025:
[----:B------:R-:W-:Y:S01]  /*21f70*/  MOV R8, R26 ;  /* 0x0000001a00087202 */ /* 0x000fe20000000f00 */
[----:B------:R-:W-:Y:S02]  /*21f80*/  IMAD.MOV.U32 R9, RZ, RZ, R14 ;  /* 0x000000ffff097224 */ /* 0x000fe400078e000e */
[----:B------:R-:W-:Y:S02]  /*21f90*/  IMAD.MOV.U32 R26, RZ, RZ, R35 ;  /* 0x000000ffff1a7224 */ /* 0x000fe400078e0023 */
[----:B------:R-:W-:-:S07]  /*21fa0*/  IMAD.MOV.U32 R14, RZ, RZ, R19 ;  /* 0x000000ffff0e7224 */ /* 0x000fce00078e0013 */
.L_x_38026:
[----:B------:R-:W-:Y:S05]  /*21fb0*/  BSYNC.RECONVERGENT B1 ;  /* 0x0000000000017941 */ /* 0x000fea0003800200 */
.L_x_38024:
        /* <DEDUP_REMOVED lines=9> */
.L_x_38028:
[----:B------:R-:W-:Y:S01]  /*22050*/  IMAD.MOV.U32 R19, RZ, RZ, R8 ;  /* 0x000000ffff137224 */ /* 0x000fe200078e0008 */
[----:B------:R-:W-:Y:S01]  /*22060*/  MOV R13, R9 ;  /* 0x00000009000d7202 */ /* 0x000fe20000000f00 */
[----:B------:R-:W-:Y:S02]  /*22070*/  IMAD.MOV.U32 R8, RZ, RZ, R17 ;  /* 0x000000ffff087224 */ /* 0x000fe400078e0011 */
[----:B------:R-:W-:-:S07]  /*22080*/  IMAD.MOV.U32 R9, RZ, RZ, R12 ;  /* 0x000000ffff097224 */ /* 0x000fce00078e000c */
.L_x_38029:
[----:B------:R-:W-:Y:S05]  /*22090*/  BSYNC.RECONVERGENT B1 ;  /* 0x0000000000017941 */ /* 0x000fea0003800200 */
.L_x_38027:
        /* <DEDUP_REMOVED lines=9> */
.L_x_38031:
[----:B------:R-:W-:Y:S01]  /*22130*/  IMAD.MOV.U32 R17, RZ, RZ, R19 ;  /* 0x000000ffff117224 */ /* 0x000fe200078e0013 */
[----:B------:R-:W-:Y:S01]  /*22140*/  MOV R19, R18 ;  /* 0x0000001200137202 */ /* 0x000fe20000000f00 */
[----:B------:R-:W-:Y:S02]  /*22150*/  IMAD.MOV.U32 R12, RZ, RZ, R13 ;  /* 0x000000ffff0c7224 */ /* 0x000fe400078e000d */
[----:B------:R-:W-:-:S07]  /*22160*/  IMAD.MOV.U32 R13, RZ, RZ, R16 ;  /* 0x000000ffff0d7224 */ /* 0x000fce00078e0010 */
.L_x_38032:
[----:B------:R-:W-:Y:S05]  /*22170*/  BSYNC.RECONVERGENT B1 ;  /* 0x0000000000017941 */ /* 0x000fea0003800200 */
.L_x_38030:
        /* <DEDUP_REMOVED lines=9> */
.L_x_38034:
[----:B------:R-:W-:Y:S02]  /*22210*/  IMAD.MOV.U32 R31, RZ, RZ, R17 ;  /* 0x000000ffff1f7224 */ /* 0x000fe400078e0011 */
[----:B------:R-:W-:Y:S01]  /*22220*/  IMAD.MOV.U32 R16, RZ, RZ, R12 ;  /* 0x000000ffff107224 */ /* 0x000fe200078e000c */
[----:B------:R-:W-:Y:S01]  /*22230*/  MOV R12, R23 ;  /* 0x00000017000c7202 */ /* 0x000fe20000000f00 */
[----:B------:R-:W-:-:S07]  /*22240*/  IMAD.MOV.U32 R17, RZ, RZ, R22 ;  /* 0x000000ffff117224 */ /* 0x000fce00078e0016 */
.L_x_38035:
[----:B------:R-:W-:Y:S05]  /*22250*/  BSYNC.RECONVERGENT B1 ;  /* 0x0000000000017941 */ /* 0x000fea0003800200 */
.L_x_38033:
        /* <DEDUP_REMOVED lines=9> */
.L_x_38037:
[----:B------:R-:W-:Y:S02]  /*222f0*/  IMAD.MOV.U32 R22, RZ, RZ, R31 ;  /* 0x000000ffff167224 */ /* 0x000fe400078e001f */
[----:B------:R-:W-:Y:S02]  /*22300*/  IMAD.MOV.U32 R18, RZ, RZ, R16 ;  /* 0x000000ffff127224 */ /* 0x000fe400078e0010 */
[----:B------:R-:W-:Y:S02]  /*22310*/  IMAD.MOV.U32 R31, RZ, RZ, R28 ;  /* 0x000000ffff1f7224 */ /* 0x000fe400078e001c */
[----:B------:R-:W-:-:S07]  /*22320*/  IMAD.MOV.U32 R16, RZ, RZ, R27 ;  /* 0x000000ffff107224 */ /* 0x000fce00078e001b */
.L_x_38038:
[----:B------:R-:W-:Y:S05]  /*22330*/  BSYNC.RECONVERGENT B1 ;  /* 0x0000000000017941 */ /* 0x000fea0003800200 */
.L_x_38036:
        /* <DEDUP_REMOVED lines=16> */
.L_x_38040:
[----:B------:R-:W-:Y:S02]  /*22440*/  IMAD.MOV.U32 R15, RZ, RZ, R3 ;  /* 0x000000ffff0f7224 */ /* 0x000fe400078e0003 */
[----:B------:R-:W-:Y:S01]  /*22450*/  IMAD.MOV.U32 R11, RZ, RZ, R24 ;  /* 0x000000ffff0b7224 */ /* 0x000fe200078e0018 */
[----:B------:R-:W-:Y:S01]  /*22460*/  MOV R24, R29 ;  /* 0x0000001d00187202 */ /* 0x000fe20000000f00 */
[----:B------:R-:W-:-:S07]  /*22470*/  IMAD.MOV.U32 R3, RZ, RZ, R10 ;  /* 0x000000ffff037224 */ /* 0x000fce00078e000a */
.L_x_38041:
[----:B------:R-:W-:Y:S05]  /*22480*/  BSYNC.RECONVERGENT B1 ;  /* 0x0000000000017941 */ /* 0x000fea0003800200 */
.L_x_38039:
        /* <DEDUP_REMOVED lines=9> */
.L_x_38043:
[----:B------:R-:W-:Y:S02]  /*22520*/  IMAD.MOV.U32 R23, RZ, RZ, R15 ;  /* 0x000000ffff177224 */ /* 0x000fe400078e000f */
[----:B------:R-:W-:Y:S02]  /*22530*/  IMAD.MOV.U32 R10, RZ, RZ, R11 ;  /* 0x000000ffff0a7224 */ /* 0x000fe400078e000b */
[----:B------:R-:W-:Y:S02]  /*22540*/  IMAD.MOV.U32 R15, RZ, RZ, R26 ;  /* 0x000000ffff0f7224 */ /* 0x000fe400078e001a */
[----:B------:R-:W-:-:S07]  /*22550*/  IMAD.MOV.U32 R11, RZ, RZ, R14 ;  /* 0x000000ffff0b7224 */ /* 0x000fce00078e000e */
.L_x_38044:
[----:B------:R-:W-:Y:S05]  /*22560*/  BSYNC.RECONVERGENT B1 ;  /* 0x0000000000017941 */ /* 0x000fea0003800200 */
.L_x_38042:
        /* <DEDUP_REMOVED lines=9> */
.L_x_38046:
[----:B------:R-:W-:Y:S02]  /*22600*/  IMAD.MOV.U32 R26, RZ, RZ, R23 ;  /* 0x000000ffff1a7224 */ /* 0x000fe400078e0017 */
[----:B------:R-:W-:Y:S02]  /*22610*/  IMAD.MOV.U32 R14, RZ, RZ, R10 ;  /* 0x000000ffff0e7224 */ /* 0x000fe400078e000a */
[----:B------:R-:W-:Y:S02]  /*22620*/  IMAD.MOV.U32 R23, RZ, RZ, R8 ;  /* 0x000000ffff177224 */ /* 0x000fe400078e0008 */
[----:B------:R-:W-:-:S07]  /*22630*/  IMAD.MOV.U32 R10, RZ, RZ, R9 ;  /* 0x000000ffff0a7224 */ /* 0x000fce00078e0009 */
.L_x_38047:
[----:B------:R-:W-:Y:S05]  /*22640*/  BSYNC.RECONVERGENT B1 ;  /* 0x0000000000017941 */ /* 0x000fea0003800200 */
.L_x_38045:
        /* <DEDUP_REMOVED lines=9> */
.L_x_38049:
[----:B------:R-:W-:Y:S02]  /*226e0*/  IMAD.MOV.U32 R8, RZ, RZ, R26 ;  /* 0x000000ffff087224 */ /* 0x000fe400078e001a */
[----:B------:R-:W-:Y:S02]  /*226f0*/  IMAD.MOV.U32 R9, RZ, RZ, R14 ;  /* 0x000000ffff097224 */ /* 0x000fe400078e000e */
[----:B------:R-:W-:Y:S02]  /*22700*/  IMAD.MOV.U32 R26, RZ, RZ, R19 ;  /* 0x000000ffff1a7224 */ /* 0x000fe400078e0013 */
[----:B------:R-:W-:-:S07]  /*22710*/  IMAD.MOV.U32 R14, RZ, RZ, R13 ;  /* 0x000000ffff0e7224 */ /* 0x000fce00078e000d */
.L_x_38050:
[----:B------:R-:W-:Y:S05]  /*22720*/  BSYNC.RECONVERGENT B1 ;  /* 0x0000000000017941 */ /* 0x000fea0003800200 */
.L_x_38048:
        /* <DEDUP_REMOVED lines=9> */
.L_x_38052:
[----:B------:R-:W-:Y:S01]  /*227c0*/  MOV R28, R8 ;  /* 0x00000008001c7202 */ /* 0x000fe20000000f00 */
[----:B------:R-:W-:Y:S02]  /*227d0*/  IMAD.MOV.U32 R13, RZ, RZ, R9 ;  /* 0x000000ffff0d7224 */ /* 0x000fe400078e0009 */
[----:B------:R-:W-:Y:S02]  /*227e0*/  IMAD.MOV.U32 R8, RZ, RZ, R17 ;  /* 0x000000ffff087224 */ /* 0x000fe400078e0011 */
[----:B------:R-:W-:-:S07]  /*227f0*/  IMAD.MOV.U32 R9, RZ, RZ, R12 ;  /* 0x000000ffff097224 */ /* 0x000fce00078e000c */
.L_x_38053:
[----:B------:R-:W-:Y:S05]  /*22800*/  BSYNC.RECONVERGENT B1 ;  /* 0x0000000000017941 */ /* 0x000fea0003800200 */
.L_x_38051:
        /* <DEDUP_REMOVED lines=9> */
.L_x_38055:
[----:B------:R-:W-:Y:S01]  /*228a0*/  IMAD.MOV.U32 R19, RZ, RZ, R28 ;  /* 0x000000ffff137224 */ /* 0x000fe200078e001c */
[----:B------:R-:W-:Y:S01]  /*228b0*/  MOV R17, R13 ;  /* 0x0000000d00117202 */ /* 0x000fe20000000f00 */
[----:B------:R-:W-:Y:S02]  /*228c0*/  IMAD.MOV.U32 R28, RZ, RZ, R31 ;  /* 0x000000ffff1c7224 */ /* 0x000fe400078e001f */
[----:B------:R-:W-:-:S07]  /*228d0*/  IMAD.MOV.U32 R13, RZ, RZ, R16 ;  /* 0x000000ffff0d7224 */ /* 0x000fce00078e0010 */
.L_x_38056:
[----:B------:R-:W-:Y:S05]  /*228e0*/  BSYNC.RECONVERGENT B1 ;  /* 0x0000000000017941 */ /* 0x000fea0003800200 */
.L_x_38054:
        /* <DEDUP_REMOVED lines=9> */
.L_x_38058:
[----:B------:R-:W-:Y:S01]  /*22980*/  IMAD.MOV.U32 R16, RZ, RZ, R19 ;  /* 0x000000ffff107224 */ /* 0x000fe200078e0013 */
[----:B------:R-:W-:Y:S01]  /*22990*/  MOV R19, R22 ;  /* 0x0000001600137202 */ /* 0x000fe20000000f00 */
[----:B------:R-:W-:Y:S02]  /*229a0*/  IMAD.MOV.U32 R12, RZ, RZ, R17 ;  /* 0x000000ffff0c7224 */ /* 0x000fe400078e0011 */
[----:B------:R-:W-:-:S07]  /*229b0*/  IMAD.MOV.U32 R17, RZ, RZ, R18 ;  /* 0x000000ffff117224 */ /* 0x000fce00078e0012 */
.L_x_38059:
[----:B------:R-:W-:Y:S05]  /*229c0*/  BSYNC.RECONVERGENT B1 ;  /* 0x0000000000017941 */ /* 0x000fea0003800200 */
.L_x_38057:
[CC--:B0-----:R-:W-:Y:S01]  /*229d0*/  FSETP.GT.FTZ.AND P0, PT, R4.reuse, R24.reuse, PT ;  /* 0x000000180400720b */ /* 0x0c1fe20003f14000 */
        /* <DEDUP_REMOVED lines=15> */
.L_x_38061:
[----:B------:R-:W-:Y:S01]  /*22ad0*/  IMAD.MOV.U32 R4, RZ, RZ, R3 ;  /* 0x000000ffff047224 */ /* 0x000fe200078e0003 */
[----:B------:R-:W-:Y:S01]  /*22ae0*/  MOV R27, R24 ;  /* 0x00000018001b7202 */ /* 0x000fe20000000f00 */
[----:B------:R-:W-:Y:S02]  /*22af0*/  IMAD.MOV.U32 R3, RZ, RZ, R15 ;  /* 0x000000ffff037224 */ /* 0x000fe400078e000f */
[----:B------:R-:W-:-:S07]  /*22b00*/  IMAD.MOV.U32 R24, RZ, RZ, R11 ;  /* 0x000000ffff187224 */ /* 0x000fce00078e000b */
.L_x_38062:
[----:B------:R-:W-:Y:S05]  /*22b10*/  BSYNC.RECONVERGENT B1 ;  /* 0x0000000000017941 */ /* 0x000fea0003800200 */
.L_x_38060:
        /* <DEDUP_REMOVED lines=9> */
.L_x_38064:
[----:B------:R-:W-:Y:S01]  /*22bb0*/  IMAD.MOV.U32 R11, RZ, RZ, R4 ;  /* 0x000000ffff0b7224 */ /* 0x000fe200078e0004 */
[----:B------:R-:W-:Y:S01]  /*22bc0*/  MOV R4, R23 ;  /* 0x0000001700047202 */ /* 0x000fe20000000f00 */
[----:B------:R-:W-:Y:S02]  /*22bd0*/  IMAD.MOV.U32 R15, RZ, RZ, R27 ;  /* 0x000000ffff0f7224 */ /* 0x000fe400078e001b */
[----:B------:R-:W-:-:S07]  /*22be0*/  IMAD.MOV.U32 R27, RZ, RZ, R10 ;  /* 0x000000ffff1b7224 */ /* 0x000fce00078e000a */
.L_x_38065:
[----:B------:R-:W-:Y:S05]  /*22bf0*/  BSYNC.RECONVERGENT B1 ;  /* 0x0000000000017941 */ /* 0x000fea0003800200 */
.L_x_38063:
        /* <DEDUP_REMOVED lines=9> */
.L_x_38067:
[----:B------:R-:W-:Y:S02]  /*22c90*/  IMAD.MOV.U32 R23, RZ, RZ, R11 ;  /* 0x000000ffff177224 */ /* 0x000fe400078e000b */
[----:B------:R-:W-:Y:S01]  /*22ca0*/  IMAD.MOV.U32 R10, RZ, RZ, R15 ;  /* 0x000000ffff0a7224 */ /* 0x000fe200078e000f */
[----:B------:R-:W-:Y:S01]  /*22cb0*/  MOV R15, R14 ;  /* 0x0000000e000f7202 */ /* 0x000fe20000000f00 */
[----:B------:R-:W-:-:S07]  /*22cc0*/  IMAD.MOV.U32 R11, RZ, RZ, R26 ;  /* 0x000000ffff0b7224 */ /* 0x000fce00078e001a */
.L_x_38068:
[----:B------:R-:W-:Y:S05]  /*22cd0*/  BSYNC.RECONVERGENT B1 ;  /* 0x0000000000017941 */ /* 0x000fea0003800200 */
.L_x_38066:
        /* <DEDUP_REMOVED lines=9> */
.L_x_38070:
[----:B------:R-:W-:Y:S02]  /*22d70*/  IMAD.MOV.U32 R29, RZ, RZ, R23 ;  /* 0x000000ffff1d7224 */ /* 0x000fe400078e0017 */
[----:B------:R-:W-:Y:S02]  /*22d80*/  IMAD.MOV.U32 R14, RZ, RZ, R10 ;  /* 0x000000ffff0e7224 */ /* 0x000fe400078e000a */
[----:B------:R-:W-:Y:S02]  /*22d90*/  IMAD.MOV.U32 R23, RZ, RZ, R8 ;  /* 0x000000ffff177224 */ /* 0x000fe400078e0008 */
[----:B------:R-:W-:-:S07]  /*22da0*/  IMAD.MOV.U32 R10, RZ, RZ, R9 ;  /* 0x000000ffff0a7224 */ /* 0x000fce00078e0009 */
.L_x_38071:
[----:B------:R-:W-:Y:S05]  /*22db0*/  BSYNC.RECONVERGENT B1 ;  /* 0x0000000000017941 */ /* 0x000fea0003800200 */
.L_x_38069:
        /* <DEDUP_REMOVED lines=9> */
.L_x_38073:
[----:B------:R-:W-:Y:S02]  /*22e50*/  IMAD.MOV.U32 R8, RZ, RZ, R29 ;  /* 0x000000ffff087224 */ /* 0x000fe400078e001d */
[----:B------:R-:W-:Y:S02]  /*22e60*/  IMAD.MOV.U32 R18, RZ, RZ, R14 ;  /* 0x000000ffff127224 */ /* 0x000fe400078e000e */
[----:B------:R-:W-:Y:S02]  /*22e70*/  IMAD.MOV.U32 R29, RZ, RZ, R28 ;  /* 0x000000ffff1d7224 */ /* 0x000fe400078e001c */
[----:B------:R-:W-:-:S07]  /*22e80*/  IMAD.MOV.U32 R14, RZ, RZ, R13 ;  /* 0x000000ffff0e7224 */ /* 0x000fce00078e000d */
.L_x_38074:
[----:B------:R-:W-:Y:S05]  /*22e90*/  BSYNC.RECONVERGENT B1 ;  /* 0x0000000000017941 */ /* 0x000fea0003800200 */
.L_x_38072:
        /* <DEDUP_REMOVED lines=9> */
.L_x_38076:
[----:B------:R-:W-:Y:S02]  /*22f30*/  IMAD.MOV.U32 R9, RZ, RZ, R8 ;  /* 0x000000ffff097224 */ /* 0x000fe400078e0008 */
[----:B------:R-:W-:Y:S02]  /*22f40*/  IMAD.MOV.U32 R13, RZ, RZ, R18 ;  /* 0x000000ffff0d7224 */ /* 0x000fe400078e0012 */
[----:B------:R-:W-:Y:S02]  /*22f50*/  IMAD.MOV.U32 R8, RZ, RZ, R19 ;  /* 0x000000ffff087224 */ /* 0x000fe400078e0013 */
[----:B------:R-:W-:-:S07]  /*22f60*/  IMAD.MOV.U32 R18, RZ, RZ, R17 ;  /* 0x000000ffff127224 */ /* 0x000fce00078e0011 */
.L_x_38077:
[----:B------:R-:W-:Y:S05]  /*22f70*/  BSYNC.RECONVERGENT B1 ;  /* 0x0000000000017941 */ /* 0x000fea0003800200 */
.L_x_38075:
        /* <DEDUP_REMOVED lines=9> */
.L_x_38079:
[----:B------:R-:W-:Y:S01]  /*23010*/  MOV R17, R9 ;  /* 0x0000000900117202 */ /* 0x000fe20000000f00 */
[----:B------:R-:W-:Y:S02]  /*23020*/  IMAD.MOV.U32 R19, RZ, RZ, R13 ;  /* 0x000000ffff137224 */ /* 0x000fe400078e000d */
[----:B------:R-:W-:Y:S02]  /*23030*/  IMAD.MOV.U32 R9, RZ, RZ, R16 ;  /* 0x000000ffff097224 */ /* 0x000fe400078e0010 */
[----:B------:R-:W-:-:S07]  /*23040*/  IMAD.MOV.U32 R13, RZ, RZ, R12 ;  /* 0x000000ffff0d7224 */ /* 0x000fce00078e000c */
.L_x_38080:
[----:B------:R-:W-:Y:S05]  /*23050*/  BSYNC.RECONVERGENT B1 ;  /* 0x0000000000017941 */ /* 0x000fea0003800200 */
.L_x_38078:
        /* <DEDUP_REMOVED lines=16> */
.L_x_38082:
[----:B------:R-:W-:Y:S02]  /*23160*/  IMAD.MOV.U32 R44, RZ, RZ, R3 ;  /* 0x000000ffff2c7224 */ /* 0x000fe400078e0003 */
[----:B------:R-:W-:Y:S02]  /*23170*/  IMAD.MOV.U32 R37, RZ, RZ, R24 ;  /* 0x000000ffff257224 */ /* 0x000fe400078e0018 */
[----:B------:R-:W-:Y:S02]  /*23180*/  IMAD.MOV.U32 R3, RZ, RZ, R4 ;  /* 0x000000ffff037224 */ /* 0x000fe400078e0004 */
[----:B------:R-:W-:-:S07]  /*23190*/  IMAD.MOV.U32 R24, RZ, RZ, R27 ;  /* 0x000000ffff187224 */ /* 0x000fce00078e001b */
.L_x_38083:
[----:B------:R-:W-:Y:S05]  /*231a0*/  BSYNC.RECONVERGENT B1 ;  /* 0x0000000000017941 */ /* 0x000fea0003800200 */
.L_x_38081:
        /* <DEDUP_REMOVED lines=9> */
.L_x_38085:
[----:B------:R-:W-:Y:S01]  /*23240*/  MOV R36, R44 ;  /* 0x0000002c00247202 */ /* 0x000fe20000000f00 */
[----:B------:R-:W-:Y:S02]  /*23250*/  IMAD.MOV.U32 R35, RZ, RZ, R37 ;  /* 0x000000ffff237224 */ /* 0x000fe400078e0025 */
[----:B------:R-:W-:Y:S02]  /*23260*/  IMAD.MOV.U32 R44, RZ, RZ, R11 ;  /* 0x000000ffff2c7224 */ /* 0x000fe400078e000b */
[----:B------:R-:W-:-:S07]  /*23270*/  IMAD.MOV.U32 R37, RZ, RZ, R15 ;  /* 0x000000ffff257224 */ /* 0x000fce00078e000f */
.L_x_38086:
[----:B------:R-:W-:Y:S05]  /*23280*/  BSYNC.RECONVERGENT B1 ;  /* 0x0000000000017941 */ /* 0x000fea0003800200 */
.L_x_38084:
        /* <DEDUP_REMOVED lines=9> */
.L_x_38088:
[----:B------:R-:W-:Y:S01]  /*23320*/  IMAD.MOV.U32 R34, RZ, RZ, R36 ;  /* 0x000000ffff227224 */ /* 0x000fe200078e0024 */
[----:B------:R-:W-:Y:S01]  /*23330*/  MOV R33, R35 ;  /* 0x0000002300217202 */ /* 0x000fe20000000f00 */
[----:B------:R-:W-:Y:S02]  /*23340*/  IMAD.MOV.U32 R36, RZ, RZ, R23 ;  /* 0x000000ffff247224 */ /* 0x000fe400078e0017 */
[----:B------:R-:W-:-:S07]  /*23350*/  IMAD.MOV.U32 R35, RZ, RZ, R10 ;  /* 0x000000ffff237224 */ /* 0x000fce00078e000a */
.L_x_38089:
[----:B------:R-:W-:Y:S05]  /*23360*/  BSYNC.RECONVERGENT B1 ;  /* 0x0000000000017941 */ /* 0x000fea0003800200 */
.L_x_38087:
        /* <DEDUP_REMOVED lines=9> */
.L_x_38091:
[----:B------:R-:W-:Y:S01]  /*23400*/  IMAD.MOV.U32 R32, RZ, RZ, R34 ;  /* 0x000000ffff207224 */ /* 0x000fe200078e0022 */
[----:B------:R-:W-:Y:S01]  /*23410*/  MOV R34, R29 ;  /* 0x0000001d00227202 */ /* 0x000fe20000000f00 */
[----:B------:R-:W-:Y:S02]  /*23420*/  IMAD.MOV.U32 R31, RZ, RZ, R33 ;  /* 0x000000ffff1f7224 */ /* 0x000fe400078e0021 */
[----:B------:R-:W-:-:S07]  /*23430*/  IMAD.MOV.U32 R33, RZ, RZ, R14 ;  /* 0x000000ffff217224 */ /* 0x000fce00078e000e */
.L_x_38092:
[----:B------:R-:W-:Y:S05]  /*23440*/  BSYNC.RECONVERGENT B1 ;  /* 0x0000000000017941 */ /* 0x000fea0003800200 */
.L_x_38090:
        /* <DEDUP_REMOVED lines=9> */
.L_x_38094:
[----:B------:R-:W-:Y:S02]  /*234e0*/  IMAD.MOV.U32 R30, RZ, RZ, R32 ;  /* 0x000000ffff1e7224 */ /* 0x000fe400078e0020 */
[----:B------:R-:W-:Y:S01]  /*234f0*/  IMAD.MOV.U32 R29, RZ, RZ, R31 ;  /* 0x000000ffff1d7224 */ /* 0x000fe200078e001f */
[----:B------:R-:W-:Y:S01]  /*23500*/  MOV R31, R18 ;  /* 0x00000012001f7202 */ /* 0x000fe20000000f00 */
[----:B------:R-:W-:-:S07]  /*23510*/  IMAD.MOV.U32 R32, RZ, RZ, R8 ;  /* 0x000000ffff207224 */ /* 0x000fce00078e0008 */
.L_x_38095:
[----:B------:R-:W-:Y:S05]  /*23520*/  BSYNC.RECONVERGENT B1 ;  /* 0x0000000000017941 */ /* 0x000fea0003800200 */
.L_x_38093:
        /* <DEDUP_REMOVED lines=9> */
.L_x_38097:
[----:B------:R-:W-:Y:S02]  /*235c0*/  IMAD.MOV.U32 R28, RZ, RZ, R30 ;  /* 0x000000ffff1c7224 */ /* 0x000fe400078e001e */
[----:B------:R-:W-:Y:S02]  /*235d0*/  IMAD.MOV.U32 R26, RZ, RZ, R29 ;  /* 0x000000ffff1a7224 */ /* 0x000fe400078e001d */
[----:B------:R-:W-:Y:S02]  /*235e0*/  IMAD.MOV.U32 R30, RZ, RZ, R9 ;  /* 0x000000ffff1e7224 */ /* 0x000fe400078e0009 */
[----:B------:R-:W-:-:S07]  /*235f0*/  IMAD.MOV.U32 R29, RZ, RZ, R13 ;  /* 0x000000ffff1d7224 */ /* 0x000fce00078e000d */
.L_x_38098:
[----:B------:R-:W-:Y:S05]  /*23600*/  BSYNC.RECONVERGENT B1 ;  /* 0x0000000000017941 */ /* 0x000fea0003800200 */
.L_x_38096:
        /* <DEDUP_REMOVED lines=9> */
.L_x_38100:
[----:B------:R-:W-:Y:S02]  /*236a0*/  IMAD.MOV.U32 R5, RZ, RZ, R28 ;  /* 0x000000ffff057224 */ /* 0x000fe400078e001c */
[----:B------:R-:W-:Y:S02]  /*236b0*/  IMAD.MOV.U32 R4, RZ, RZ, R26 ;  /* 0x000000ffff047224 */ /* 0x000fe400078e001a */
[----:B------:R-:W-:Y:S02]  /*236c0*/  IMAD.MOV.U32 R28, RZ, RZ, R17 ;  /* 0x000000ffff1c7224 */ /* 0x000fe400078e0011 */
[----:B------:R-:W-:-:S07]  /*236d0*/  IMAD.MOV.U32 R26, RZ, RZ, R19 ;  /* 0x000000ffff1a7224 */ /* 0x000fce00078e0013 */
.L_x_38101:
[----:B------:R-:W-:Y:S05]  /*236e0*/  BSYNC.RECONVERGENT B1 ;  /* 0x0000000000017941 */ /* 0x000fea0003800200 */
.L_x_38099:
[----:B------:R-:W0:Y:S01]  /*236f0*/  LDS.128 R16, [R40+0x1e0] ;  /* 0x0001e00028107984 */ /* 0x000e220000000c00 */
[CC--:B------:R-:W-:Y:S01]  /*23700*/  FSETP.GT.FTZ.AND P3, PT, R25.reuse, R6.reuse, PT ;  /* 0x000000061900720b */ /* 0x0c0fe20003f74000 */
[----:B------:R-:W-:Y:S02]  /*23710*/  BSSY.RECONVERGENT B1, `(.L_x_38102) ;  /* 0x000001f000017945 */ /* 0x000fe40003800200 */
[----:B------:R-:W1:Y:S01]  /*23720*/  LDS.128 R20, [R40+0x1c0] ;  /* 0x0001c00028147984 */ /* 0x000e620000000c00 */
[----:B------:R-:W-:Y:S02]  /*23730*/  FSEL R27, R25, R6, P3 ;  /* 0x00000006191b7208 */ /* 0x000fe40001800000 */
[----:B------:R-:W-:Y:S01]  /*23740*/  FSEL R6, R6, R25, P3 ;  /* 0x0000001906067208 */ /* 0x000fe20001800000 */
[----:B------:R2:W3:Y:S04]  /*23750*/  LDS.128 R8, [R40+0x1d0] ;  /* 0x0001d00028087984 */ /* 0x0004e80000000c00 */
[----:B------:R2:W4:Y:S01]  /*23760*/  LDS.128 R12, [R40+0x1f0] ;  /* 0x0001f000280c7984 */ /* 0x0005220000000c00 */
[----:B------:R-:W-:-:S04]  /*23770*/  FADD.FTZ R6, -R27, R6 ;  /* 0x000000061b067221 */ /* 0x000fc80000010100 */
[----:B------:R-:W-:Y:S01]  /*23780*/  FMUL.FTZ R25, R6, 1.4426950216293334961 ;  /* 0x3fb8aa3b06197820 */ /* 0x000fe20000410000 */
[----:B------:R-:W-:Y:S02]  /*23790*/  FSEL R6, R2, R7, P3 ;  /* 0x0000000702067208 */ /* 0x000fe40001800000 */
[----:B------:R-:W-:-:S03]  /*237a0*/  FSEL R7, R7, R2, P3 ;  /* 0x0000000207077208 */ /* 0x000fc60001800000 */
[----:B------:R-:W5:Y:S01]  /*237b0*/  MUFU.EX2 R25, R25 ;  /* 0x0000001900197308 */ /* 0x000f620000000800 */
[CC--:B0-----:R-:W-:Y:S01]  /*237c0*/  FSETP.GT.FTZ.AND P1, PT, R16.reuse, R24.reuse, PT ;  /* 0x000000181000720b */ /* 0x0c1fe20003f34000 */
[----:B-----5:R-:W-:Y:S01]  /*237d0*/  FFMA.FTZ R2, R7, R25, R6 ;  /* 0x0000001907027223 */ /* 0x020fe20000010006 */
[----:B------:R-:W-:Y:S02]  /*237e0*/  FSETP.NEU.FTZ.AND P0, PT, R16, R24, PT ;  /* 0x000000181000720b */ /* 0x000fe40003f1d000 */
[----:B------:R-:W-:Y:S02]  /*237f0*/  ISETP.EQ.OR P1, PT, R3, -0x1, P1 ;  /* 0xffffffff0300780c */ /* 0x000fe40000f22670 */
[----:B-1----:R-:W-:-:S04]  /*23800*/  ISETP.GE.OR P0, PT, R20, R3, P0 ;  /* 0x000000031400720c */ /* 0x002fc80000706670 */
[----:B------:R-:W-:-:S13]  /*23810*/  PLOP3.LUT P1, PT, P1, P0, PT, 0x8, 0x80 ;  /* 0x000000000080781c */ /* 0x000fda0000f20170 */
[----:B------:R-:W-:Y:S01]  /*23820*/  @!P1 IMAD.MOV.U32 R24, RZ, RZ, R16 ;  /* 0x000000ffff189224 */ /* 0x000fe200078e0010 */
[----:B------:R-:W-:-:S04]  /*23830*/  @!P1 MOV R3, R20 ;  /* 0x0000001400039202 */ /* 0x000fc80000000f00 */
        /* <DEDUP_REMOVED lines=8> */
.L_x_38103:
[----:B------:R-:W-:Y:S02]  /*238c0*/  IMAD.MOV.U32 R7, RZ, RZ, R3 ;  /* 0x000000ffff077224 */ /* 0x000fe400078e0003 */
[----:B------:R-:W-:Y:S02]  /*238d0*/  IMAD.MOV.U32 R6, RZ, RZ, R24 ;  /* 0x000000ffff067224 */ /* 0x000fe400078e0018 */
[----:B------:R-:W-:Y:S02]  /*238e0*/  IMAD.MOV.U32 R3, RZ, RZ, R44 ;  /* 0x000000ffff037224 */ /* 0x000fe400078e002c */
[----:B------:R-:W-:-:S07]  /*238f0*/  IMAD.MOV.U32 R24, RZ, RZ, R37 ;  /* 0x000000ffff187224 */ /* 0x000fce00078e0025 */
.L_x_38104:
[----:B------:R-:W-:Y:S05]  /*23900*/  BSYNC.RECONVERGENT B1 ;  /* 0x0000000000017941 */ /* 0x000fea0003800200 */
.L_x_38102:
        /* <DEDUP_REMOVED lines=9> */
.L_x_38106:
[----:B------:R-:W-:Y:S02]  /*239a0*/  IMAD.MOV.U32 R25, RZ, RZ, R7 ;  /* 0x000000ffff197224 */ /* 0x000fe400078e0007 */
[----:B------:R-:W-:Y:S02]  /*239b0*/  IMAD.MOV.U32 R16, RZ, RZ, R6 ;  /* 0x000000ffff107224 */ /* 0x000fe400078e0006 */
[----:B------:R-:W-:Y:S02]  /*239c0*/  IMAD.MOV.U32 R7, RZ, RZ, R36 ;  /* 0x000000ffff077224 */ /* 0x000fe400078e0024 */
[----:B------:R-:W-:-:S07]  /*239d0*/  IMAD.MOV.U32 R6, RZ, RZ, R35 ;  /* 0x000000ffff067224 */ /* 0x000fce00078e0023 */
.L_x_38107:
[----:B------:R-:W-:Y:S05]  /*239e0*/  BSYNC.RECONVERGENT B1 ;  /* 0x0000000000017941 */ /* 0x000fea0003800200 */
.L_x_38105:
        /* <DEDUP_REMOVED lines=9> */
.L_x_38109:
[----:B------:R-:W-:Y:S02]  /*23a80*/  IMAD.MOV.U32 R35, RZ, RZ, R25 ;  /* 0x000000ffff237224 */ /* 0x000fe400078e0019 */
[----:B------:R-:W-:Y:S02]  /*23a90*/  IMAD.MOV.U32 R20, RZ, RZ, R16 ;  /* 0x000000ffff147224 */ /* 0x000fe400078e0010 */
[----:B------:R-:W-:Y:S02]  /*23aa0*/  IMAD.MOV.U32 R25, RZ, RZ, R34 ;  /* 0x000000ffff197224 */ /* 0x000fe400078e0022 */
[----:B------:R-:W-:-:S07]  /*23ab0*/  IMAD.MOV.U32 R16, RZ, RZ, R33 ;  /* 0x000000ffff107224 */ /* 0x000fce00078e0021 */
.L_x_38110:
[----:B------:R-:W-:Y:S05]  /*23ac0*/  BSYNC.RECONVERGENT B1 ;  /* 0x0000000000017941 */ /* 0x000fea0003800200 */
.L_x_38108:
        /* <DEDUP_REMOVED lines=9> */
.L_x_38112:
[----:B------:R-:W-:Y:S01]  /*23b60*/  MOV R33, R35 ;  /* 0x0000002300217202 */ /* 0x000fe20000000f00 */
[----:B------:R-:W-:Y:S02]  /*23b70*/  IMAD.MOV.U32 R34, RZ, RZ, R20 ;  /* 0x000000ffff227224 */ /* 0x000fe400078e0014 */
[----:B------:R-:W-:Y:S02]  /*23b80*/  IMAD.MOV.U32 R35, RZ, RZ, R32 ;  /* 0x000000ffff237224 */ /* 0x000fe400078e0020 */
[----:B------:R-:W-:-:S07]  /*23b90*/  IMAD.MOV.U32 R20, RZ, RZ, R31 ;  /* 0x000000ffff147224 */ /* 0x000fce00078e001f */
.L_x_38113:
[----:B------:R-:W-:Y:S05]  /*23ba0*/  BSYNC.RECONVERGENT B1 ;  /* 0x0000000000017941 */ /* 0x000fea0003800200 */
.L_x_38111:
        /* <DEDUP_REMOVED lines=9> */
.L_x_38115:
[----:B------:R-:W-:Y:S01]  /*23c40*/  IMAD.MOV.U32 R37, RZ, RZ, R33 ;  /* 0x000000ffff257224 */ /* 0x000fe200078e0021 */
[----:B------:R-:W-:Y:S01]  /*23c50*/  MOV R31, R34 ;  /* 0x00000022001f7202 */ /* 0x000fe20000000f00 */
[----:B------:R-:W-:Y:S02]  /*23c60*/  IMAD.MOV.U32 R33, RZ, RZ, R30 ;  /* 0x000000ffff217224 */ /* 0x000fe400078e001e */
[----:B------:R-:W-:-:S07]  /*23c70*/  IMAD.MOV.U32 R34, RZ, RZ, R29 ;  /* 0x000000ffff227224 */ /* 0x000fce00078e001d */
.L_x_38116:
[----:B------:R-:W-:Y:S05]  /*23c80*/  BSYNC.RECONVERGENT B1 ;  /* 0x0000000000017941 */ /* 0x000fea0003800200 */
.L_x_38114:
        /* <DEDUP_REMOVED lines=9> */
.L_x_38118:
[----:B------:R-:W-:Y:S01]  /*23d20*/  IMAD.MOV.U32 R30, RZ, RZ, R37 ;  /* 0x000000ffff1e7224 */ /* 0x000fe200078e0025 */
[----:B------:R-:W-:Y:S01]  /*23d30*/  MOV R37, R28 ;  /* 0x0000001c00257202 */ /* 0x000fe20000000f00 */
[----:B------:R-:W-:Y:S02]  /*23d40*/  IMAD.MOV.U32 R29, RZ, RZ, R31 ;  /* 0x000000ffff1d7224 */ /* 0x000fe400078e001f */
[----:B------:R-:W-:-:S07]  /*23d50*/  IMAD.MOV.U32 R31, RZ, RZ, R26 ;  /* 0x000000ffff1f7224 */ /* 0x000fce00078e001a */
.L_x_38119:
[----:B------:R-:W-:Y:S05]  /*23d60*/  BSYNC.RECONVERGENT B1 ;  /* 0x0000000000017941 */ /* 0x000fea0003800200 */
.L_x_38117:
        /* <DEDUP_REMOVED lines=9> */
.L_x_38121:
[----:B------:R-:W-:Y:S02]  /*23e00*/  IMAD.MOV.U32 R28, RZ, RZ, R30 ;  /* 0x000000ffff1c7224 */ /* 0x000fe400078e001e */
[----:B------:R-:W-:Y:S01]  /*23e10*/  IMAD.MOV.U32 R26, RZ, RZ, R29 ;  /* 0x000000ffff1a7224 */ /* 0x000fe200078e001d */
[----:B------:R-:W-:Y:S01]  /*23e20*/  MOV R29, R4 ;  /* 0x00000004001d7202 */ /* 0x000fe20000000f00 */
[----:B------:R-:W-:-:S07]  /*23e30*/  IMAD.MOV.U32 R30, RZ, RZ, R5 ;  /* 0x000000ffff1e7224 */ /* 0x000fce00078e0005 */
.L_x_38122:
[----:B------:R-:W-:Y:S05]  /*23e40*/  BSYNC.RECONVERGENT B1 ;  /* 0x0000000000017941 */ /* 0x000fea0003800200 */
.L_x_38120:
        /* <DEDUP_REMOVED lines=16> */
.L_x_38124:
[----:B------:R-:W-:Y:S01]  /*23f50*/  IMAD.MOV.U32 R4, RZ, RZ, R3 ;  /* 0x000000ffff047224 */ /* 0x000fe200078e0003 */
[----:B------:R-:W-:Y:S01]  /*23f60*/  MOV R3, R7 ;  /* 0x0000000700037202 */ /* 0x000fe20000000f00 */
[----:B------:R-:W-:Y:S02]  /*23f70*/  IMAD.MOV.U32 R5, RZ, RZ, R24 ;  /* 0x000000ffff057224 */ /* 0x000fe400078e0018 */
[----:B------:R-:W-:-:S07]  /*23f80*/  IMAD.MOV.U32 R24, RZ, RZ, R6 ;  /* 0x000000ffff187224 */ /* 0x000fce00078e0006 */
.L_x_38125:
[----:B------:R-:W-:Y:S05]  /*23f90*/  BSYNC.RECONVERGENT B1 ;  /* 0x0000000000017941 */ /* 0x000fea0003800200 */
.L_x_38123:
        /* <DEDUP_REMOVED lines=9> */
.L_x_38127:
[----:B------:R-:W-:Y:S02]  /*24030*/  IMAD.MOV.U32 R6, RZ, RZ, R4 ;  /* 0x000000ffff067224 */ /* 0x000fe400078e0004 */
[----:B------:R-:W-:Y:S01]  /*24040*/  IMAD.MOV.U32 R7, RZ, RZ, R5 ;  /* 0x000000ffff077224 */ /* 0x000fe200078e0005 */
[----:B------:R-:W-:Y:S01]  /*24050*/  MOV R5, R16 ;  /* 0x0000001000057202 */ /* 0x000fe20000000f00 */
[----:B------:R-:W-:-:S07]  /*24060*/  IMAD.MOV.U32 R4, RZ, RZ, R25 ;  /* 0x000000ffff047224 */ /* 0x000fce00078e0019 */
.L_x_38128:
[----:B------:R-:W-:Y:S05]  /*24070*/  BSYNC.RECONVERGENT B1 ;  /* 0x0000000000017941 */ /* 0x000fea0003800200 */
.L_x_38126:
        /* <DEDUP_REMOVED lines=9> */
.L_x_38130:
[----:B------:R-:W-:Y:S02]  /*24110*/  IMAD.MOV.U32 R16, RZ, RZ, R6 ;  /* 0x000000ffff107224 */ /* 0x000fe400078e0006 */
[----:B------:R-:W-:Y:S02]  /*24120*/  IMAD.MOV.U32 R17, RZ, RZ, R7 ;  /* 0x000000ffff117224 */ /* 0x000fe400078e0007 */
[----:B------:R-:W-:Y:S02]  /*24130*/  IMAD.MOV.U32 R6, RZ, RZ, R35 ;  /* 0x000000ffff067224 */ /* 0x000fe400078e0023 */
[----:B------:R-:W-:-:S07]  /*24140*/  IMAD.MOV.U32 R7, RZ, RZ, R20 ;  /* 0x000000ffff077224 */ /* 0x000fce00078e0014 */
.L_x_38131:
[----:B------:R-:W-:Y:S05]  /*24150*/  BSYNC.RECONVERGENT B1 ;  /* 0x0000000000017941 */ /* 0x000fea0003800200 */
.L_x_38129:
        /* <DEDUP_REMOVED lines=9> */
.L_x_38133:
[----:B------:R-:W-:Y:S02]  /*241f0*/  IMAD.MOV.U32 R32, RZ, RZ, R16 ;  /* 0x000000ffff207224 */ /* 0x000fe400078e0010 */
[----:B------:R-:W-:Y:S02]  /*24200*/  IMAD.MOV.U32 R20, RZ, RZ, R17 ;  /* 0x000000ffff147224 */ /* 0x000fe400078e0011 */
[----:B------:R-:W-:Y:S02]  /*24210*/  IMAD.MOV.U32 R16, RZ, RZ, R33 ;  /* 0x000000ffff107224 */ /* 0x000fe400078e0021 */
[----:B------:R-:W-:-:S07]  /*24220*/  IMAD.MOV.U32 R17, RZ, RZ, R34 ;  /* 0x000000ffff117224 */ /* 0x000fce00078e0022 */
.L_x_38134:
[----:B------:R-:W-:Y:S05]  /*24230*/  BSYNC.RECONVERGENT B1 ;  /* 0x0000000000017941 */ /* 0x000fea0003800200 */
.L_x_38132:
        /* <DEDUP_REMOVED lines=9> */
.L_x_38136:
[----:B------:R-:W-:Y:S02]  /*242d0*/  IMAD.MOV.U32 R21, RZ, RZ, R32 ;  /* 0x000000ffff157224 */ /* 0x000fe400078e0020 */
[----:B------:R-:W-:Y:S02]  /*242e0*/  IMAD.MOV.U32 R34, RZ, RZ, R20 ;  /* 0x000000ffff227224 */ /* 0x000fe400078e0014 */
[----:B------:R-:W-:Y:S02]  /*242f0*/  IMAD.MOV.U32 R32, RZ, RZ, R37 ;  /* 0x000000ffff207224 */ /* 0x000fe400078e0025 */
[----:B------:R-:W-:-:S07]  /*24300*/  IMAD.MOV.U32 R20, RZ, RZ, R31 ;  /* 0x000000ffff147224 */ /* 0x000fce00078e001f */
.L_x_38137:
[----:B------:R-:W-:Y:S05]  /*24310*/  BSYNC.RECONVERGENT B1 ;  /* 0x0000000000017941 */ /* 0x000fea0003800200 */
.L_x_38135:
        /* <DEDUP_REMOVED lines=9> */
.L_x_38139:
[----:B------:R-:W-:Y:S01]  /*243b0*/  MOV R31, R21 ;  /* 0x00000015001f7202 */ /* 0x000fe20000000f00 */
[----:B------:R-:W-:Y:S02]  /*243c0*/  IMAD.MOV.U32 R25, RZ, RZ, R34 ;  /* 0x000000ffff197224 */ /* 0x000fe400078e0022 */
[----:B------:R-:W-:Y:S02]  /*243d0*/  IMAD.MOV.U32 R21, RZ, RZ, R30 ;  /* 0x000000ffff157224 */ /* 0x000fe400078e001e */
[----:B------:R-:W-:-:S07]  /*243e0*/  IMAD.MOV.U32 R34, RZ, RZ, R29 ;  /* 0x000000ffff227224 */ /* 0x000fce00078e001d */
.L_x_38140:
[----:B------:R-:W-:Y:S05]  /*243f0*/  BSYNC.RECONVERGENT B1 ;  /* 0x0000000000017941 */ /* 0x000fea0003800200 */
.L_x_38138:
        /* <DEDUP_REMOVED lines=9> */
.L_x_38142:
[----:B------:R-:W-:Y:S01]  /*24490*/  IMAD.MOV.U32 R30, RZ, RZ, R31 ;  /* 0x000000ffff1e7224 */ /* 0x000fe200078e001f */
[----:B------:R-:W-:Y:S01]  /*244a0*/  MOV R29, R25 ;  /* 0x00000019001d7202 */ /* 0x000fe20000000f00 */
[----:B------:R-:W-:Y:S02]  /*244b0*/  IMAD.MOV.U32 R31, RZ, RZ, R28 ;  /* 0x000000ffff1f7224 */ /* 0x000fe400078e001c */
[----:B------:R-:W-:-:S07]  /*244c0*/  IMAD.MOV.U32 R25, RZ, RZ, R26 ;  /* 0x000000ffff197224 */ /* 0x000fce00078e001a */
.L_x_38143:
[----:B------:R-:W-:Y:S05]  /*244d0*/  BSYNC.RECONVERGENT B1 ;  /* 0x0000000000017941 */ /* 0x000fea0003800200 */
.L_x_38141:
        /* <DEDUP_REMOVED lines=16> */
.L_x_38145:
[----:B------:R-:W-:Y:S01]  /*245e0*/  MOV R22, R3 ;  /* 0x0000000300167202 */ /* 0x000fe20000000f00 */
[----:B------:R-:W-:Y:S02]  /*245f0*/  IMAD.MOV.U32 R18, RZ, RZ, R24 ;  /* 0x000000ffff127224 */ /* 0x000fe400078e0018 */
[----:B------:R-:W-:Y:S02]  /*24600*/  IMAD.MOV.U32 R3, RZ, RZ, R4 ;  /* 0x000000ffff037224 */ /* 0x000fe400078e0004 */
[----:B------:R-:W-:-:S07]  /*24610*/  IMAD.MOV.U32 R24, RZ, RZ, R5 ;  /* 0x000000ffff187224 */ /* 0x000fce00078e0005 */
.L_x_38146:
[----:B------:R-:W-:Y:S05]  /*24620*/  BSYNC.RECONVERGENT B1 ;  /* 0x0000000000017941 */ /* 0x000fea0003800200 */
.L_x_38144:
        /* <DEDUP_REMOVED lines=9> */
.L_x_38148:
[----:B------:R-:W-:Y:S01]  /*246c0*/  IMAD.MOV.U32 R5, RZ, RZ, R22 ;  /* 0x000000ffff057224 */ /* 0x000fe200078e0016 */
[----:B------:R-:W-:Y:S01]  /*246d0*/  MOV R4, R18 ;  /* 0x0000001200047202 */ /* 0x000fe20000000f00 */
[----:B------:R-:W-:Y:S02]  /*246e0*/  IMAD.MOV.U32 R22, RZ, RZ, R6 ;  /* 0x000000ffff167224 */ /* 0x000fe400078e0006 */
[----:B------:R-:W-:-:S07]  /*246f0*/  IMAD.MOV.U32 R18, RZ, RZ, R7 ;  /* 0x000000ffff127224 */ /* 0x000fce00078e0007 */
.L_x_38149:
[----:B------:R-:W-:Y:S05]  /*24700*/  BSYNC.RECONVERGENT B1 ;  /* 0x0000000000017941 */ /* 0x000fea0003800200 */
.L_x_38147:
        /* <DEDUP_REMOVED lines=9> */
.L_x_38151:
[----:B------:R-:W-:Y:S01]  /*247a0*/  IMAD.MOV.U32 R33, RZ, RZ, R5 ;  /* 0x000000ffff217224 */ /* 0x000fe200078e0005 */
[----:B------:R-:W-:Y:S01]  /*247b0*/  MOV R5, R16 ;  /* 0x0000001000057202 */ /* 0x000fe20000000f00 */
[----:B------:R-:W-:Y:S02]  /*247c0*/  IMAD.MOV.U32 R7, RZ, RZ, R4 ;  /* 0x000000ffff077224 */ /* 0x000fe400078e0004 */
[----:B------:R-:W-:-:S07]  /*247d0*/  IMAD.MOV.U32 R4, RZ, RZ, R17 ;  /* 0x000000ffff047224 */ /* 0x000fce00078e0011 */
.L_x_38152:
[----:B------:R-:W-:Y:S05]  /*247e0*/  BSYNC.RECONVERGENT B1 ;  /* 0x0000000000017941 */ /* 0x000fea0003800200 */
.L_x_38150:
        /* <DEDUP_REMOVED lines=9> */
.L_x_38154:
[----:B------:R-:W-:Y:S02]  /*24880*/  IMAD.MOV.U32 R6, RZ, RZ, R33 ;  /* 0x000000ffff067224 */ /* 0x000fe400078e0021 */
[----:B------:R-:W-:Y:S01]  /*24890*/  IMAD.MOV.U32 R17, RZ, RZ, R7 ;  /* 0x000000ffff117224 */ /* 0x000fe200078e0007 */
[----:B------:R-:W-:Y:S01]  /*248a0*/  MOV R7, R20 ;  /* 0x0000001400077202 */ /* 0x000fe20000000f00 */
[----:B------:R-:W-:-:S07]  /*248b0*/  IMAD.MOV.U32 R33, RZ, RZ, R32 ;  /* 0x000000ffff217224 */ /* 0x000fce00078e0020 */
.L_x_38155:
[----:B------:R-:W-:Y:S05]  /*248c0*/  BSYNC.RECONVERGENT B1 ;  /* 0x0000000000017941 */ /* 0x000fea0003800200 */
.L_x_38153:
        /* <DEDUP_REMOVED lines=9> */
.L_x_38157:
[----:B------:R-:W-:Y:S02]  /*24960*/  IMAD.MOV.U32 R20, RZ, RZ, R6 ;  /* 0x000000ffff147224 */ /* 0x000fe400078e0006 */
[----:B------:R-:W-:Y:S02]  /*24970*/  IMAD.MOV.U32 R16, RZ, RZ, R17 ;  /* 0x000000ffff107224 */ /* 0x000fe400078e0011 */
[----:B------:R-:W-:Y:S02]  /*24980*/  IMAD.MOV.U32 R6, RZ, RZ, R21 ;  /* 0x000000ffff067224 */ /* 0x000fe400078e0015 */
[----:B------:R-:W-:-:S07]  /*24990*/  IMAD.MOV.U32 R17, RZ, RZ, R34 ;  /* 0x000000ffff117224 */ /* 0x000fce00078e0022 */
.L_x_38158:
[----:B------:R-:W-:Y:S05]  /*249a0*/  BSYNC.RECONVERGENT B1 ;  /* 0x0000000000017941 */ /* 0x000fea0003800200 */
.L_x_38156:
        /* <DEDUP_REMOVED lines=9> */
.L_x_38160:
[----:B------:R-:W-:Y:S02]  /*24a40*/  IMAD.MOV.U32 R21, RZ, RZ, R20 ;  /* 0x000000ffff157224 */ /* 0x000fe400078e0014 */
[----:B------:R-:W-:Y:S02]  /*24a50*/  IMAD.MOV.U32 R26, RZ, RZ, R16 ;  /* 0x000000ffff1a7224 */ /* 0x000fe400078e0010 */
[----:B------:R-:W-:Y:S02]  /*24a60*/  IMAD.MOV.U32 R20, RZ, RZ, R31 ;  /* 0x000000ffff147224 */ /* 0x000fe400078e001f */
[----:B------:R-:W-:-:S07]  /*24a70*/  IMAD.MOV.U32 R16, RZ, RZ, R25 ;  /* 0x000000ffff107224 */ /* 0x000fce00078e0019 */
.L_x_38161:
[----:B------:R-:W-:Y:S05]  /*24a80*/  BSYNC.RECONVERGENT B1 ;  /* 0x0000000000017941 */ /* 0x000fea0003800200 */
.L_x_38159:
        /* <DEDUP_REMOVED lines=9> */
.L_x_38163:
[----:B------:R-:W-:Y:S02]  /*24b20*/  IMAD.MOV.U32 R28, RZ, RZ, R21 ;  /* 0x000000ffff1c7224 */ /* 0x000fe400078e0015 */
[----:B------:R-:W-:Y:S02]  /*24b30*/  IMAD.MOV.U32 R25, RZ, RZ, R26 ;  /* 0x000000ffff197224 */ /* 0x000fe400078e001a */
[----:B------:R-:W-:Y:S02]  /*24b40*/  IMAD.MOV.U32 R21, RZ, RZ, R30 ;  /* 0x000000ffff157224 */ /* 0x000fe400078e001e */
[----:B------:R-:W-:-:S07]  /*24b50*/  IMAD.MOV.U32 R26, RZ, RZ, R29 ;  /* 0x000000ffff1a7224 */ /* 0x000fce00078e001d */
.L_x_38164:
[----:B------:R-:W-:Y:S05]  /*24b60*/  BSYNC.RECONVERGENT B1 ;  /* 0x0000000000017941 */ /* 0x000fea0003800200 */
.L_x_38162:
        /* <DEDUP_REMOVED lines=16> */
.L_x_38166:
[----:B------:R-:W-:Y:S02]  /*24c70*/  IMAD.MOV.U32 R30, RZ, RZ, R3 ;  /* 0x000000ffff1e7224 */ /* 0x000fe400078e0003 */
[----:B------:R-:W-:Y:S02]  /*24c80*/  IMAD.MOV.U32 R19, RZ, RZ, R24 ;  /* 0x000000ffff137224 */ /* 0x000fe400078e0018 */
[----:B------:R-:W-:Y:S02]  /*24c90*/  IMAD.MOV.U32 R3, RZ, RZ, R22 ;  /* 0x000000ffff037224 */ /* 0x000fe400078e0016 */
[----:B------:R-:W-:-:S07]  /*24ca0*/  IMAD.MOV.U32 R24, RZ, RZ, R18 ;  /* 0x000000ffff187224 */ /* 0x000fce00078e0012 */
.L_x_38167:
[----:B------:R-:W-:Y:S05]  /*24cb0*/  BSYNC.RECONVERGENT B1 ;  /* 0x0000000000017941 */ /* 0x000fea0003800200 */
.L_x_38165:
        /* <DEDUP_REMOVED lines=9> */
.L_x_38169:
[----:B------:R-:W-:Y:S02]  /*24d50*/  IMAD.MOV.U32 R22, RZ, RZ, R30 ;  /* 0x000000ffff167224 */ /* 0x000fe400078e001e */
[----:B------:R-:W-:Y:S02]  /*24d60*/  IMAD.MOV.U32 R18, RZ, RZ, R19 ;  /* 0x000000ffff127224 */ /* 0x000fe400078e0013 */
[----:B------:R-:W-:Y:S02]  /*24d70*/  IMAD.MOV.U32 R30, RZ, RZ, R5 ;  /* 0x000000ffff1e7224 */ /* 0x000fe400078e0005 */
[----:B------:R-:W-:-:S07]  /*24d80*/  IMAD.MOV.U32 R19, RZ, RZ, R4 ;  /* 0x000000ffff137224 */ /* 0x000fce00078e0004 */
.L_x_38170:
[----:B------:R-:W-:Y:S05]  /*24d90*/  BSYNC.RECONVERGENT B1 ;  /* 0x0000000000017941 */ /* 0x000fea0003800200 */
.L_x_38168:
        /* <DEDUP_REMOVED lines=9> */
.L_x_38172:
[----:B------:R-:W-:Y:S01]  /*24e30*/  MOV R5, R22 ;  /* 0x0000001600057202 */ /* 0x000fe20000000f00 */
[----:B------:R-:W-:Y:S02]  /*24e40*/  IMAD.MOV.U32 R4, RZ, RZ, R18 ;  /* 0x000000ffff047224 */ /* 0x000fe400078e0012 */
[----:B------:R-:W-:Y:S02]  /*24e50*/  IMAD.MOV.U32 R22, RZ, RZ, R33 ;  /* 0x000000ffff167224 */ /* 0x000fe400078e0021 */
[----:B------:R-:W-:-:S07]  /*24e60*/  IMAD.MOV.U32 R18, RZ, RZ, R7 ;  /* 0x000000ffff127224 */ /* 0x000fce00078e0007 */
.L_x_38173:
[----:B------:R-:W-:Y:S05]  /*24e70*/  BSYNC.RECONVERGENT B1 ;  /* 0x0000000000017941 */ /* 0x000fea0003800200 */
.L_x_38171:
        /* <DEDUP_REMOVED lines=9> */
.L_x_38175:
[----:B------:R-:W-:Y:S01]  /*24f10*/  IMAD.MOV.U32 R23, RZ, RZ, R5 ;  /* 0x000000ffff177224 */ /* 0x000fe200078e0005 */
[----:B------:R-:W-:Y:S01]  /*24f20*/  MOV R7, R4 ;  /* 0x0000000400077202 */ /* 0x000fe20000000f00 */
[----:B------:R-:W-:Y:S02]  /*24f30*/  IMAD.MOV.U32 R5, RZ, RZ, R6 ;  /* 0x000000ffff057224 */ /* 0x000fe400078e0006 */
[----:B------:R-:W-:-:S07]  /*24f40*/  IMAD.MOV.U32 R4, RZ, RZ, R17 ;  /* 0x000000ffff047224 */ /* 0x000fce00078e0011 */
.L_x_38176:
[----:B------:R-:W-:Y:S05]  /*24f50*/  BSYNC.RECONVERGENT B1 ;  /* 0x0000000000017941 */ /* 0x000fea0003800200 */
.L_x_38174:
        /* <DEDUP_REMOVED lines=9> */
.L_x_38178:
[----:B------:R-:W-:Y:S01]  /*24ff0*/  IMAD.MOV.U32 R6, RZ, RZ, R23 ;  /* 0x000000ffff067224 */ /* 0x000fe200078e0017 */
[----:B------:R-:W-:Y:S01]  /*25000*/  MOV R23, R20 ;  /* 0x0000001400177202 */ /* 0x000fe20000000f00 */
[----:B------:R-:W-:Y:S02]  /*25010*/  IMAD.MOV.U32 R17, RZ, RZ, R7 ;  /* 0x000000ffff117224 */ /* 0x000fe400078e0007 */
[----:B------:R-:W-:-:S07]  /*25020*/  IMAD.MOV.U32 R7, RZ, RZ, R16 ;  /* 0x000000ffff077224 */ /* 0x000fce00078e0010 */
.L_x_38179:
[----:B------:R-:W-:Y:S05]  /*25030*/  BSYNC.RECONVERGENT B1 ;  /* 0x0000000000017941 */ /* 0x000fea0003800200 */
.L_x_38177:
        /* <DEDUP_REMOVED lines=9> */
.L_x_38181:
[----:B------:R-:W-:Y:S02]  /*250d0*/  IMAD.MOV.U32 R29, RZ, RZ, R6 ;  /* 0x000000ffff1d7224 */ /* 0x000fe400078e0006 */
[----:B------:R-:W-:Y:S01]  /*250e0*/  IMAD.MOV.U32 R16, RZ, RZ, R17 ;  /* 0x000000ffff107224 */ /* 0x000fe200078e0011 */
[----:B------:R-:W-:Y:S01]  /*250f0*/  MOV R17, R26 ;  /* 0x0000001a00117202 */ /* 0x000fe20000000f00 */
[----:B------:R-:W-:-:S07]  /*25100*/  IMAD.MOV.U32 R6, RZ, RZ, R21 ;  /* 0x000000ffff067224 */ /* 0x000fce00078e0015 */
.L_x_38182:
[----:B------:R-:W-:Y:S05]  /*25110*/  BSYNC.RECONVERGENT B1 ;  /* 0x0000000000017941 */ /* 0x000fea0003800200 */
.L_x_38180:
        /* <DEDUP_REMOVED lines=9> */
.L_x_38184:
[----:B------:R-:W-:Y:S02]  /*251b0*/  IMAD.MOV.U32 R21, RZ, RZ, R29 ;  /* 0x000000ffff157224 */ /* 0x000fe400078e001d */
[----:B------:R-:W-:Y:S02]  /*251c0*/  IMAD.MOV.U32 R20, RZ, RZ, R16 ;  /* 0x000000ffff147224 */ /* 0x000fe400078e0010 */
[----:B------:R-:W-:Y:S02]  /*251d0*/  IMAD.MOV.U32 R29, RZ, RZ, R28 ;  /* 0x000000ffff1d7224 */ /* 0x000fe400078e001c */
[----:B------:R-:W-:-:S07]  /*251e0*/  IMAD.MOV.U32 R16, RZ, RZ, R25 ;  /* 0x000000ffff107224 */ /* 0x000fce00078e0019 */
.L_x_38185:
[----:B------:R-:W-:Y:S05]  /*251f0*/  BSYNC.RECONVERGENT B1 ;  /* 0x0000000000017941 */ /* 0x000fea0003800200 */
.L_x_38183:
        /* <DEDUP_REMOVED lines=16> */
.L_x_38187:
[----:B------:R-:W-:Y:S02]  /*25300*/  IMAD.MOV.U32 R8, RZ, RZ, R3 ;  /* 0x000000ffff087224 */ /* 0x000fe400078e0003 */
[----:B------:R-:W-:Y:S01]  /*25310*/  IMAD.MOV.U32 R25, RZ, RZ, R24 ;  /* 0x000000ffff197224 */ /* 0x000fe200078e0018 */
[----:B------:R-:W-:Y:S01]  /*25320*/  MOV R24, R19 ;  /* 0x0000001300187202 */ /* 0x000fe20000000f00 */
[----:B------:R-:W-:-:S07]  /*25330*/  IMAD.MOV.U32 R3, RZ, RZ, R30 ;  /* 0x000000ffff037224 */ /* 0x000fce00078e001e */
.L_x_38188:
[----:B------:R-:W-:Y:S05]  /*25340*/  BSYNC.RECONVERGENT B1 ;  /* 0x0000000000017941 */ /* 0x000fea0003800200 */
.L_x_38186:
        /* <DEDUP_REMOVED lines=9> */
.L_x_38190:
[----:B------:R-:W-:Y:S02]  /*253e0*/  IMAD.MOV.U32 R12, RZ, RZ, R8 ;  /* 0x000000ffff0c7224 */ /* 0x000fe400078e0008 */
[----:B------:R-:W-:Y:S02]  /*253f0*/  IMAD.MOV.U32 R19, RZ, RZ, R25 ;  /* 0x000000ffff137224 */ /* 0x000fe400078e0019 */
[----:B------:R-:W-:Y:S02]  /*25400*/  IMAD.MOV.U32 R8, RZ, RZ, R22 ;  /* 0x000000ffff087224 */ /* 0x000fe400078e0016 */
[----:B------:R-:W-:-:S07]  /*25410*/  IMAD.MOV.U32 R25, RZ, RZ, R18 ;  /* 0x000000ffff197224 */ /* 0x000fce00078e0012 */
.L_x_38191:
[----:B------:R-:W-:Y:S05]  /*25420*/  BSYNC.RECONVERGENT B1 ;  /* 0x0000000000017941 */ /* 0x000fea0003800200 */
.L_x_38189:
        /* <DEDUP_REMOVED lines=9> */
.L_x_38193:
[----:B------:R-:W-:Y:S02]  /*254c0*/  IMAD.MOV.U32 R22, RZ, RZ, R12 ;  /* 0x000000ffff167224 */ /* 0x000fe400078e000c */
[----:B------:R-:W-:Y:S02]  /*254d0*/  IMAD.MOV.U32 R18, RZ, RZ, R19 ;  /* 0x000000ffff127224 */ /* 0x000fe400078e0013 */
[----:B------:R-:W-:Y:S02]  /*254e0*/  IMAD.MOV.U32 R12, RZ, RZ, R5 ;  /* 0x000000ffff0c7224 */ /* 0x000fe400078e0005 */
[----:B------:R-:W-:-:S07]  /*254f0*/  IMAD.MOV.U32 R19, RZ, RZ, R4 ;  /* 0x000000ffff137224 */ /* 0x000fce00078e0004 */
.L_x_38194:
[----:B------:R-:W-:Y:S05]  /*25500*/  BSYNC.RECONVERGENT B1 ;  /* 0x0000000000017941 */ /* 0x000fea0003800200 */
.L_x_38192:
        /* <DEDUP_REMOVED lines=9> */
.L_x_38196:
[----:B------:R-:W-:Y:S02]  /*255a0*/  IMAD.MOV.U32 R5, RZ, RZ, R22 ;  /* 0x000000ffff057224 */ /* 0x000fe400078e0016 */
[----:B------:R-:W-:Y:S02]  /*255b0*/  IMAD.MOV.U32 R4, RZ, RZ, R18 ;  /* 0x000000ffff047224 */ /* 0x000fe400078e0012 */
[----:B------:R-:W-:Y:S02]  /*255c0*/  IMAD.MOV.U32 R22, RZ, RZ, R23 ;  /* 0x000000ffff167224 */ /* 0x000fe400078e0017 */
[----:B------:R-:W-:-:S07]  /*255d0*/  IMAD.MOV.U32 R18, RZ, RZ, R7 ;  /* 0x000000ffff127224 */ /* 0x000fce00078e0007 */
.L_x_38197:
[----:B------:R-:W-:Y:S05]  /*255e0*/  BSYNC.RECONVERGENT B1 ;  /* 0x0000000000017941 */ /* 0x000fea0003800200 */
.L_x_38195:
        /* <DEDUP_REMOVED lines=9> */
.L_x_38199:
[----:B------:R-:W-:Y:S01]  /*25680*/  MOV R26, R5 ;  /* 0x00000005001a7202 */ /* 0x000fe20000000f00 */
[----:B------:R-:W-:Y:S02]  /*25690*/  IMAD.MOV.U32 R7, RZ, RZ, R4 ;  /* 0x000000ffff077224 */ /* 0x000fe400078e0004 */
[----:B------:R-:W-:Y:S02]  /*256a0*/  IMAD.MOV.U32 R5, RZ, RZ, R6 ;  /* 0x000000ffff057224 */ /* 0x000fe400078e0006 */
[----:B------:R-:W-:-:S07]  /*256b0*/  IMAD.MOV.U32 R4, RZ, RZ, R17 ;  /* 0x000000ffff047224 */ /* 0x000fce00078e0011 */
.L_x_38200:
[----:B------:R-:W-:Y:S05]  /*256c0*/  BSYNC.RECONVERGENT B1 ;  /* 0x0000000000017941 */ /* 0x000fea0003800200 */
.L_x_38198:
        /* <DEDUP_REMOVED lines=9> */
.L_x_38202:
[----:B------:R-:W-:Y:S01]  /*25760*/  IMAD.MOV.U32 R6, RZ, RZ, R26 ;  /* 0x000000ffff067224 */ /* 0x000fe200078e001a */
[----:B------:R-:W-:Y:S01]  /*25770*/  MOV R17, R7 ;  /* 0x0000000700117202 */ /* 0x000fe20000000f00 */
[----:B------:R-:W-:Y:S02]  /*25780*/  IMAD.MOV.U32 R26, RZ, RZ, R29 ;  /* 0x000000ffff1a7224 */ /* 0x000fe400078e001d */
[----:B------:R-:W-:-:S07]  /*25790*/  IMAD.MOV.U32 R7, RZ, RZ, R16 ;  /* 0x000000ffff077224 */ /* 0x000fce00078e0010 */
.L_x_38203:
[----:B------:R-:W-:Y:S05]  /*257a0*/  BSYNC.RECONVERGENT B1 ;  /* 0x0000000000017941 */ /* 0x000fea0003800200 */
.L_x_38201:
        /* <DEDUP_REMOVED lines=9> */
.L_x_38205:
[----:B------:R-:W-:Y:S01]  /*25840*/  IMAD.MOV.U32 R23, RZ, RZ, R6 ;  /* 0x000000ffff177224 */ /* 0x000fe200078e0006 */
[----:B------:R-:W-:Y:S01]  /*25850*/  MOV R6, R21 ;  /* 0x0000001500067202 */ /* 0x000fe20000000f00 */
[----:B------:R-:W-:Y:S02]  /*25860*/  IMAD.MOV.U32 R16, RZ, RZ, R17 ;  /* 0x000000ffff107224 */ /* 0x000fe400078e0011 */
[----:B------:R-:W-:-:S07]  /*25870*/  IMAD.MOV.U32 R17, RZ, RZ, R20 ;  /* 0x000000ffff117224 */ /* 0x000fce00078e0014 */
.L_x_38206:
[----:B------:R-:W-:Y:S05]  /*25880*/  BSYNC.RECONVERGENT B1 ;  /* 0x0000000000017941 */ /* 0x000fea0003800200 */
.L_x_38204:
        /* <DEDUP_REMOVED lines=16> */
.L_x_38208:
[----:B------:R-:W-:Y:S01]  /*25990*/  IMAD.MOV.U32 R9, RZ, RZ, R3 ;  /* 0x000000ffff097224 */ /* 0x000fe200078e0003 */
[----:B------:R-:W-:Y:S01]  /*259a0*/  MOV R13, R24 ;  /* 0x00000018000d7202 */ /* 0x000fe20000000f00 */
[----:B------:R-:W-:Y:S02]  /*259b0*/  IMAD.MOV.U32 R3, RZ, RZ, R8 ;  /* 0x000000ffff037224 */ /* 0x000fe400078e0008 */
[----:B------:R-:W-:-:S07]  /*259c0*/  IMAD.MOV.U32 R24, RZ, RZ, R25 ;  /* 0x000000ffff187224 */ /* 0x000fce00078e0019 */
.L_x_38209:
[----:B------:R-:W-:Y:S05]  /*259d0*/  BSYNC.RECONVERGENT B1 ;  /* 0x0000000000017941 */ /* 0x000fea0003800200 */
.L_x_38207:
        /* <DEDUP_REMOVED lines=9> */
.L_x_38211:
[----:B------:R-:W-:Y:S01]  /*25a70*/  IMAD.MOV.U32 R21, RZ, RZ, R9 ;  /* 0x000000ffff157224 */ /* 0x000fe200078e0009 */
[----:B------:R-:W-:Y:S01]  /*25a80*/  MOV R9, R12 ;  /* 0x0000000c00097202 */ /* 0x000fe20000000f00 */
[----:B------:R-:W-:Y:S02]  /*25a90*/  IMAD.MOV.U32 R25, RZ, RZ, R13 ;  /* 0x000000ffff197224 */ /* 0x000fe400078e000d */
[----:B------:R-:W-:-:S07]  /*25aa0*/  IMAD.MOV.U32 R13, RZ, RZ, R19 ;  /* 0x000000ffff0d7224 */ /* 0x000fce00078e0013 */
.L_x_38212:
[----:B------:R-:W-:Y:S05]  /*25ab0*/  BSYNC.RECONVERGENT B1 ;  /* 0x0000000000017941 */ /* 0x000fea0003800200 */
.L_x_38210:
        /* <DEDUP_REMOVED lines=9> */
.L_x_38214:
[----:B------:R-:W-:Y:S02]  /*25b50*/  IMAD.MOV.U32 R8, RZ, RZ, R21 ;  /* 0x000000ffff087224 */ /* 0x000fe400078e0015 */
[----:B------:R-:W-:Y:S01]  /*25b60*/  IMAD.MOV.U32 R19, RZ, RZ, R25 ;  /* 0x000000ffff137224 */ /* 0x000fe200078e0019 */
[----:B------:R-:W-:Y:S01]  /*25b70*/  MOV R25, R18 ;  /* 0x0000001200197202 */ /* 0x000fe20000000f00 */
[----:B------:R-:W-:-:S07]  /*25b80*/  IMAD.MOV.U32 R21, RZ, RZ, R22 ;  /* 0x000000ffff157224 */ /* 0x000fce00078e0016 */
.L_x_38215:
[----:B------:R-:W-:Y:S05]  /*25b90*/  BSYNC.RECONVERGENT B1 ;  /* 0x0000000000017941 */ /* 0x000fea0003800200 */
.L_x_38213:
        /* <DEDUP_REMOVED lines=9> */
.L_x_38217:
[----:B------:R-:W-:Y:S02]  /*25c30*/  IMAD.MOV.U32 R29, RZ, RZ, R8 ;  /* 0x000000ffff1d7224 */ /* 0x000fe400078e0008 */
[----:B------:R-:W-:Y:S02]  /*25c40*/  IMAD.MOV.U32 R12, RZ, RZ, R19 ;  /* 0x000000ffff0c7224 */ /* 0x000fe400078e0013 */
[----:B------:R-:W-:Y:S02]  /*25c50*/  IMAD.MOV.U32 R8, RZ, RZ, R5 ;  /* 0x000000ffff087224 */ /* 0x000fe400078e0005 */
[----:B------:R-:W-:-:S07]  /*25c60*/  IMAD.MOV.U32 R19, RZ, RZ, R4 ;  /* 0x000000ffff137224 */ /* 0x000fce00078e0004 */
.L_x_38218:
[----:B------:R-:W-:Y:S05]  /*25c70*/  BSYNC.RECONVERGENT B1 ;  /* 0x0000000000017941 */ /* 0x000fea0003800200 */
.L_x_38216:
        /* <DEDUP_REMOVED lines=9> */
.L_x_38220:
[----:B------:R-:W-:Y:S02]  /*25d10*/  IMAD.MOV.U32 R5, RZ, RZ, R29 ;  /* 0x000000ffff057224 */ /* 0x000fe400078e001d */
[----:B------:R-:W-:Y:S02]  /*25d20*/  IMAD.MOV.U32 R4, RZ, RZ, R12 ;  /* 0x000000ffff047224 */ /* 0x000fe400078e000c */
[----:B------:R-:W-:Y:S02]  /*25d30*/  IMAD.MOV.U32 R29, RZ, RZ, R26 ;  /* 0x000000ffff1d7224 */ /* 0x000fe400078e001a */
[----:B------:R-:W-:-:S07]  /*25d40*/  IMAD.MOV.U32 R12, RZ, RZ, R7 ;  /* 0x000000ffff0c7224 */ /* 0x000fce00078e0007 */
.L_x_38221:
[----:B------:R-:W-:Y:S05]  /*25d50*/  BSYNC.RECONVERGENT B1 ;  /* 0x0000000000017941 */ /* 0x000fea0003800200 */
.L_x_38219:
        /* <DEDUP_REMOVED lines=9> */
.L_x_38223:
[----:B------:R-:W-:Y:S02]  /*25df0*/  IMAD.MOV.U32 R18, RZ, RZ, R5 ;  /* 0x000000ffff127224 */ /* 0x000fe400078e0005 */
[----:B------:R-:W-:Y:S02]  /*25e00*/  IMAD.MOV.U32 R7, RZ, RZ, R4 ;  /* 0x000000ffff077224 */ /* 0x000fe400078e0004 */
[----:B------:R-:W-:Y:S02]  /*25e10*/  IMAD.MOV.U32 R5, RZ, RZ, R6 ;  /* 0x000000ffff057224 */ /* 0x000fe400078e0006 */
[----:B------:R-:W-:-:S07]  /*25e20*/  IMAD.MOV.U32 R4, RZ, RZ, R17 ;  /* 0x000000ffff047224 */ /* 0x000fce00078e0011 */
.L_x_38224:
[----:B------:R-:W-:Y:S05]  /*25e30*/  BSYNC.RECONVERGENT B1 ;  /* 0x0000000000017941 */ /* 0x000fea0003800200 */
.L_x_38222:
        /* <DEDUP_REMOVED lines=9> */
.L_x_38226:
[----:B------:R-:W-:Y:S01]  /*25ed0*/  MOV R6, R18 ;  /* 0x0000001200067202 */ /* 0x000fe20000000f00 */
[----:B------:R-:W-:Y:S02]  /*25ee0*/  IMAD.MOV.U32 R17, RZ, RZ, R7 ;  /* 0x000000ffff117224 */ /* 0x000fe400078e0007 */
[----:B------:R-:W-:Y:S02]  /*25ef0*/  IMAD.MOV.U32 R18, RZ, RZ, R23 ;  /* 0x000000ffff127224 */ /* 0x000fe400078e0017 */
[----:B------:R-:W-:-:S07]  /*25f00*/  IMAD.MOV.U32 R7, RZ, RZ, R16 ;  /* 0x000000ffff077224 */ /* 0x000fce00078e0010 */
.L_x_38227:
[----:B------:R-:W-:Y:S05]  /*25f10*/  BSYNC.RECONVERGENT B1 ;  /* 0x0000000000017941 */ /* 0x000fea0003800200 */
.L_x_38225:
        /* <DEDUP_REMOVED lines=16> */
.L_x_38229:
[----:B------:R-:W-:Y:S02]  /*26020*/  IMAD.MOV.U32 R10, RZ, RZ, R3 ;  /* 0x000000ffff0a7224 */ /* 0x000fe400078e0003 */
[----:B------:R-:W-:Y:S02]  /*26030*/  IMAD.MOV.U32 R14, RZ, RZ, R24 ;  /* 0x000000ffff0e7224 */ /* 0x000fe400078e0018 */
[----:B------:R-:W-:Y:S02]  /*26040*/  IMAD.MOV.U32 R3, RZ, RZ, R9 ;  /* 0x000000ffff037224 */ /* 0x000fe400078e0009 */
[----:B------:R-:W-:-:S07]  /*26050*/  IMAD.MOV.U32 R24, RZ, RZ, R13 ;  /* 0x000000ffff187224 */ /* 0x000fce00078e000d */
.L_x_38230:
[----:B------:R-:W-:Y:S05]  /*26060*/  BSYNC.RECONVERGENT B1 ;  /* 0x0000000000017941 */ /* 0x000fea0003800200 */
.L_x_38228:
        /* <DEDUP_REMOVED lines=9> */
.L_x_38232:
[----:B------:R-:W-:Y:S01]  /*26100*/  MOV R9, R10 ;  /* 0x0000000a00097202 */ /* 0x000fe20000000f00 */
[----:B------:R-:W-:Y:S02]  /*26110*/  IMAD.MOV.U32 R16, RZ, RZ, R14 ;  /* 0x000000ffff107224 */ /* 0x000fe400078e000e */
[----:B------:R-:W-:Y:S02]  /*26120*/  IMAD.MOV.U32 R10, RZ, RZ, R21 ;  /* 0x000000ffff0a7224 */ /* 0x000fe400078e0015 */
[----:B------:R-:W-:-:S07]  /*26130*/  IMAD.MOV.U32 R14, RZ, RZ, R25 ;  /* 0x000000ffff0e7224 */ /* 0x000fce00078e0019 */
.L_x_38233:
[----:B------:R-:W-:Y:S05]  /*26140*/  BSYNC.RECONVERGENT B1 ;  /* 0x0000000000017941 */ /* 0x000fea0003800200 */
.L_x_38231:
        /* <DEDUP_REMOVED lines=9> */
.L_x_38235:
[----:B------:R-:W-:Y:S01]  /*261e0*/  IMAD.MOV.U32 R13, RZ, RZ, R9 ;  /* 0x000000ffff0d7224 */ /* 0x000fe200078e0009 */
[----:B------:R-:W-:Y:S01]  /*261f0*/  MOV R20, R16 ;  /* 0x0000001000147202 */ /* 0x000fe20000000f00 */
[----:B------:R-:W-:Y:S02]  /*26200*/  IMAD.MOV.U32 R9, RZ, RZ, R8 ;  /* 0x000000ffff097224 */ /* 0x000fe400078e0008 */
[----:B------:R-:W-:-:S07]  /*26210*/  IMAD.MOV.U32 R16, RZ, RZ, R19 ;  /* 0x000000ffff107224 */ /* 0x000fce00078e0013 */
.L_x_38236:
[----:B------:R-:W-:Y:S05]  /*26220*/  BSYNC.RECONVERGENT B1 ;  /* 0x0000000000017941 */ /* 0x000fea0003800200 */
.L_x_38234:
        /* <DEDUP_REMOVED lines=9> */
.L_x_38238:
[----:B------:R-:W-:Y:S01]  /*262c0*/  IMAD.MOV.U32 R8, RZ, RZ, R13 ;  /* 0x000000ffff087224 */ /* 0x000fe200078e000d */
[----:B------:R-:W-:Y:S01]  /*262d0*/  MOV R13, R29 ;  /* 0x0000001d000d7202 */ /* 0x000fe20000000f00 */
[----:B------:R-:W-:Y:S02]  /*262e0*/  IMAD.MOV.U32 R19, RZ, RZ, R20 ;  /* 0x000000ffff137224 */ /* 0x000fe400078e0014 */
[----:B------:R-:W-:-:S07]  /*262f0*/  IMAD.MOV.U32 R20, RZ, RZ, R12 ;  /* 0x000000ffff147224 */ /* 0x000fce00078e000c */
.L_x_38239:
[----:B------:R-:W-:Y:S05]  /*26300*/  BSYNC.RECONVERGENT B1 ;  /* 0x0000000000017941 */ /* 0x000fea0003800200 */
.L_x_38237:
        /* <DEDUP_REMOVED lines=9> */
.L_x_38241:
[----:B------:R-:W-:Y:S02]  /*263a0*/  IMAD.MOV.U32 R21, RZ, RZ, R8 ;  /* 0x000000ffff157224 */ /* 0x000fe400078e0008 */
[----:B------:R-:W-:Y:S01]  /*263b0*/  IMAD.MOV.U32 R12, RZ, RZ, R19 ;  /* 0x000000ffff0c7224 */ /* 0x000fe200078e0013 */
[----:B------:R-:W-:Y:S01]  /*263c0*/  MOV R19, R4 ;  /* 0x0000000400137202 */ /* 0x000fe20000000f00 */
[----:B------:R-:W-:-:S07]  /*263d0*/  IMAD.MOV.U32 R8, RZ, RZ, R5 ;  /* 0x000000ffff087224 */ /* 0x000fce00078e0005 */
.L_x_38242:
[----:B------:R-:W-:Y:S05]  /*263e0*/  BSYNC.RECONVERGENT B1 ;  /* 0x0000000000017941 */ /* 0x000fea0003800200 */
.L_x_38240:
        /* <DEDUP_REMOVED lines=9> */
.L_x_38244:
[----:B------:R-:W-:Y:S02]  /*26480*/  IMAD.MOV.U32 R5, RZ, RZ, R21 ;  /* 0x000000ffff057224 */ /* 0x000fe400078e0015 */
[----:B------:R-:W-:Y:S02]  /*26490*/  IMAD.MOV.U32 R4, RZ, RZ, R12 ;  /* 0x000000ffff047224 */ /* 0x000fe400078e000c */
[----:B------:R-:W-:Y:S02]  /*264a0*/  IMAD.MOV.U32 R21, RZ, RZ, R18 ;  /* 0x000000ffff157224 */ /* 0x000fe400078e0012 */
[----:B------:R-:W-:-:S07]  /*264b0*/  IMAD.MOV.U32 R12, RZ, RZ, R7 ;  /* 0x000000ffff0c7224 */ /* 0x000fce00078e0007 */
.L_x_38245:
[----:B------:R-:W-:Y:S05]  /*264c0*/  BSYNC.RECONVERGENT B1 ;  /* 0x0000000000017941 */ /* 0x000fea0003800200 */
.L_x_38243:
        /* <DEDUP_REMOVED lines=9> */
.L_x_38247:
[----:B------:R-:W-:Y:S02]  /*26560*/  IMAD.MOV.U32 R7, RZ, RZ, R5 ;  /* 0x000000ffff077224 */ /* 0x000fe400078e0005 */
[----:B------:R-:W-:Y:S02]  /*26570*/  IMAD.MOV.U32 R23, RZ, RZ, R4 ;  /* 0x000000ffff177224 */ /* 0x000fe400078e0004 */
[----:B------:R-:W-:Y:S02]  /*26580*/  IMAD.MOV.U32 R5, RZ, RZ, R6 ;  /* 0x000000ffff057224 */ /* 0x000fe400078e0006 */
[----:B------:R-:W-:-:S07]  /*26590*/  IMAD.MOV.U32 R4, RZ, RZ, R17 ;  /* 0x000000ffff047224 */ /* 0x000fce00078e0011 */
.L_x_38248:
[----:B------:R-:W-:Y:S05]  /*265a0*/  BSYNC.RECONVERGENT B1 ;  /* 0x0000000000017941 */ /* 0x000fea0003800200 */
.L_x_38246:
        /* <DEDUP_REMOVED lines=16> */
.L_x_38250:
[----:B------:R-:W-:Y:S02]  /*266b0*/  IMAD.MOV.U32 R44, RZ, RZ, R3 ;  /* 0x000000ffff2c7224 */ /* 0x000fe400078e0003 */
[----:B------:R-:W-:Y:S02]  /*266c0*/  IMAD.MOV.U32 R37, RZ, RZ, R24 ;  /* 0x000000ffff257224 */ /* 0x000fe400078e0018 */
[----:B------:R-:W-:Y:S02]  /*266d0*/  IMAD.MOV.U32 R3, RZ, RZ, R10 ;  /* 0x000000ffff037224 */ /* 0x000fe400078e000a */
[----:B------:R-:W-:-:S07]  /*266e0*/  IMAD.MOV.U32 R24, RZ, RZ, R14 ;  /* 0x000000ffff187224 */ /* 0x000fce00078e000e */
.L_x_38251:
[----:B------:R-:W-:Y:S05]  /*266f0*/  BSYNC.RECONVERGENT B1 ;  /* 0x0000000000017941 */ /* 0x000fea0003800200 */
.L_x_38249:
        /* <DEDUP_REMOVED lines=9> */
.L_x_38253:
[----:B------:R-:W-:Y:S02]  /*26790*/  IMAD.MOV.U32 R36, RZ, RZ, R44 ;  /* 0x000000ffff247224 */ /* 0x000fe400078e002c */
[----:B------:R-:W-:Y:S02]  /*267a0*/  IMAD.MOV.U32 R35, RZ, RZ, R37 ;  /* 0x000000ffff237224 */ /* 0x000fe400078e0025 */
[----:B------:R-:W-:Y:S02]  /*267b0*/  IMAD.MOV.U32 R44, RZ, RZ, R9 ;  /* 0x000000ffff2c7224 */ /* 0x000fe400078e0009 */
[----:B------:R-:W-:-:S07]  /*267c0*/  IMAD.MOV.U32 R37, RZ, RZ, R16 ;  /* 0x000000ffff257224 */ /* 0x000fce00078e0010 */
.L_x_38254:
[----:B------:R-:W-:Y:S05]  /*267d0*/  BSYNC.RECONVERGENT B1 ;  /* 0x0000000000017941 */ /* 0x000fea0003800200 */
.L_x_38252:
        /* <DEDUP_REMOVED lines=9> */
.L_x_38256:
[----:B------:R-:W-:Y:S02]  /*26870*/  IMAD.MOV.U32 R34, RZ, RZ, R36 ;  /* 0x000000ffff227224 */ /* 0x000fe400078e0024 */
[----:B------:R-:W-:Y:S02]  /*26880*/  IMAD.MOV.U32 R33, RZ, RZ, R35 ;  /* 0x000000ffff217224 */ /* 0x000fe400078e0023 */
[----:B------:R-:W-:Y:S02]  /*26890*/  IMAD.MOV.U32 R36, RZ, RZ, R13 ;  /* 0x000000ffff247224 */ /* 0x000fe400078e000d */
[----:B------:R-:W-:-:S07]  /*268a0*/  IMAD.MOV.U32 R35, RZ, RZ, R20 ;  /* 0x000000ffff237224 */ /* 0x000fce00078e0014 */
.L_x_38257:
[----:B------:R-:W-:Y:S05]  /*268b0*/  BSYNC.RECONVERGENT B1 ;  /* 0x0000000000017941 */ /* 0x000fea0003800200 */
.L_x_38255:
        /* <DEDUP_REMOVED lines=9> */
.L_x_38259:
[----:B------:R-:W-:Y:S01]  /*26950*/  MOV R32, R34 ;  /* 0x0000002200207202 */ /* 0x000fe20000000f00 */
[----:B------:R-:W-:Y:S02]  /*26960*/  IMAD.MOV.U32 R31, RZ, RZ, R33 ;  /* 0x000000ffff1f7224 */ /* 0x000fe400078e0021 */
[----:B------:R-:W-:Y:S02]  /*26970*/  IMAD.MOV.U32 R34, RZ, RZ, R8 ;  /* 0x000000ffff227224 */ /* 0x000fe400078e0008 */
[----:B------:R-:W-:-:S07]  /*26980*/  IMAD.MOV.U32 R33, RZ, RZ, R19 ;  /* 0x000000ffff217224 */ /* 0x000fce00078e0013 */
.L_x_38260:
[----:B------:R-:W-:Y:S05]  /*26990*/  BSYNC.RECONVERGENT B1 ;  /* 0x0000000000017941 */ /* 0x000fea0003800200 */
.L_x_38258:
        /* <DEDUP_REMOVED lines=9> */
.L_x_38262:
[----:B------:R-:W-:Y:S01]  /*26a30*/  IMAD.MOV.U32 R30, RZ, RZ, R32 ;  /* 0x000000ffff1e7224 */ /* 0x000fe200078e0020 */
[----:B------:R-:W-:Y:S01]  /*26a40*/  MOV R29, R31 ;  /* 0x0000001f001d7202 */ /* 0x000fe20000000f00 */
[----:B------:R-:W-:Y:S02]  /*26a50*/  IMAD.MOV.U32 R32, RZ, RZ, R21 ;  /* 0x000000ffff207224 */ /* 0x000fe400078e0015 */
[----:B------:R-:W-:-:S07]  /*26a60*/  IMAD.MOV.U32 R31, RZ, RZ, R12 ;  /* 0x000000ffff1f7224 */ /* 0x000fce00078e000c */
.L_x_38263:
[----:B------:R-:W-:Y:S05]  /*26a70*/  BSYNC.RECONVERGENT B1 ;  /* 0x0000000000017941 */ /* 0x000fea0003800200 */
.L_x_38261:
        /* <DEDUP_REMOVED lines=9> */
.L_x_38265:
[----:B------:R-:W-:Y:S01]  /*26b10*/  IMAD.MOV.U32 R28, RZ, RZ, R30 ;  /* 0x000000ffff1c7224 */ /* 0x000fe200078e001e */
[----:B------:R-:W-:Y:S01]  /*26b20*/  MOV R30, R5 ;  /* 0x00000005001e7202 */ /* 0x000fe20000000f00 */
[----:B------:R-:W-:Y:S02]  /*26b30*/  IMAD.MOV.U32 R26, RZ, RZ, R29 ;  /* 0x000000ffff1a7224 */ /* 0x000fe400078e001d */
[----:B------:R-:W-:-:S07]  /*26b40*/  IMAD.MOV.U32 R29, RZ, RZ, R4 ;  /* 0x000000ffff1d7224 */ /* 0x000fce00078e0004 */
.L_x_38266:
[----:B------:R-:W-:Y:S05]  /*26b50*/  BSYNC.RECONVERGENT B1 ;  /* 0x0000000000017941 */ /* 0x000fea0003800200 */
.L_x_38264:
        /* <DEDUP_REMOVED lines=9> */
.L_x_38268:
[----:B------:R-:W-:Y:S02]  /*26bf0*/  IMAD.MOV.U32 R25, RZ, RZ, R28 ;  /* 0x000000ffff197224 */ /* 0x000fe400078e001c */
[----:B------:R-:W-:Y:S01]  /*26c00*/  IMAD.MOV.U32 R12, RZ, RZ, R26 ;  /* 0x000000ffff0c7224 */ /* 0x000fe200078e001a */
[----:B------:R-:W-:Y:S01]  /*26c10*/  MOV R26, R23 ;  /* 0x00000017001a7202 */ /* 0x000fe20000000f00 */
[----:B------:R-:W-:-:S07]  /*26c20*/  IMAD.MOV.U32 R28, RZ, RZ, R7 ;  /* 0x000000ffff1c7224 */ /* 0x000fce00078e0007 */
.L_x_38269:
[----:B------:R-:W-:Y:S05]  /*26c30*/  BSYNC.RECONVERGENT B1 ;  /* 0x0000000000017941 */ /* 0x000fea0003800200 */
.L_x_38267:
[----:B------:R-:W0:Y:S01]  /*26c40*/  LDS.128 R20, [R40+0x220] ;  /* 0x0002200028147984 */ /* 0x000e220000000c00 */
[----:B------:R-:W-:Y:S03]  /*26c50*/  BSSY.RECONVERGENT B1, `(.L_x_38270) ;  /* 0x0000021000017945 */ /* 0x000fe60003800200 */
        /* <DEDUP_REMOVED lines=28> */
.L_x_38271:
[----:B------:R-:W-:Y:S01]  /*26e20*/  IMAD.MOV.U32 R16, RZ, RZ, R3 ;  /* 0x000000ffff107224 */ /* 0x000fe200078e0003 */
[----:B------:R-:W-:Y:S01]  /*26e30*/  MOV R3, R44 ;  /* 0x0000002c00037202 */ /* 0x000fe20000000f00 */
[----:B------:R-:W-:Y:S02]  /*26e40*/  IMAD.MOV.U32 R2, RZ, RZ, R24 ;  /* 0x000000ffff027224 */ /* 0x000fe400078e0018 */
[----:B------:R-:W-:-:S07]  /*26e50*/  IMAD.MOV.U32 R24, RZ, RZ, R37 ;  /* 0x000000ffff187224 */ /* 0x000fce00078e0025 */
.L_x_38272:
[----:B------:R-:W-:Y:S05]  /*26e60*/  BSYNC.RECONVERGENT B1 ;  /* 0x0000000000017941 */ /* 0x000fea0003800200 */
.L_x_38270:
        /* <DEDUP_REMOVED lines=9> */
.L_x_38274:
[----:B------:R-:W-:Y:S02]  /*26f00*/  IMAD.MOV.U32 R17, RZ, RZ, R16 ;  /* 0x000000ffff117224 */ /* 0x000fe400078e0010 */
[----:B------:R-:W-:Y:S01]  /*26f10*/  IMAD.MOV.U32 R18, RZ, RZ, R2 ;  /* 0x000000ffff127224 */ /* 0x000fe200078e0002 */
[----:B------:R-:W-:Y:S01]  /*26f20*/  MOV R2, R35 ;  /* 0x0000002300027202 */ /* 0x000fe20000000f00 */
[----:B------:R-:W-:-:S07]  /*26f30*/  IMAD.MOV.U32 R16, RZ, RZ, R36 ;  /* 0x000000ffff107224 */ /* 0x000fce00078e0024 */
.L_x_38275:
[----:B------:R-:W-:Y:S05]  /*26f40*/  BSYNC.RECONVERGENT B1 ;  /* 0x0000000000017941 */ /* 0x000fea0003800200 */
.L_x_38273:
        /* <DEDUP_REMOVED lines=9> */
.L_x_38277:
[----:B------:R-:W-:Y:S02]  /*26fe0*/  IMAD.MOV.U32 R27, RZ, RZ, R17 ;  /* 0x000000ffff1b7224 */ /* 0x000fe400078e0011 */
[----:B------:R-:W-:Y:S02]  /*26ff0*/  IMAD.MOV.U32 R22, RZ, RZ, R18 ;  /* 0x000000ffff167224 */ /* 0x000fe400078e0012 */
[----:B------:R-:W-:Y:S02]  /*27000*/  IMAD.MOV.U32 R17, RZ, RZ, R34 ;  /* 0x000000ffff117224 */ /* 0x000fe400078e0022 */
[----:B------:R-:W-:-:S07]  /*27010*/  IMAD.MOV.U32 R18, RZ, RZ, R33 ;  /* 0x000000ffff127224 */ /* 0x000fce00078e0021 */
.L_x_38278:
[----:B------:R-:W-:Y:S05]  /*27020*/  BSYNC.RECONVERGENT B1 ;  /* 0x0000000000017941 */ /* 0x000fea0003800200 */
.L_x_38276:
        /* <DEDUP_REMOVED lines=9> */
.L_x_38280:
[----:B------:R-:W-:Y:S02]  /*270c0*/  IMAD.MOV.U32 R33, RZ, RZ, R27 ;  /* 0x000000ffff217224 */ /* 0x000fe400078e001b */
[----:B------:R-:W-:Y:S02]  /*270d0*/  IMAD.MOV.U32 R34, RZ, RZ, R22 ;  /* 0x000000ffff227224 */ /* 0x000fe400078e0016 */
[----:B------:R-:W-:Y:S02]  /*270e0*/  IMAD.MOV.U32 R27, RZ, RZ, R32 ;  /* 0x000000ffff1b7224 */ /* 0x000fe400078e0020 */
[----:B------:R-:W-:-:S07]  /*270f0*/  IMAD.MOV.U32 R22, RZ, RZ, R31 ;  /* 0x000000ffff167224 */ /* 0x000fce00078e001f */
.L_x_38281:
[----:B------:R-:W-:Y:S05]  /*27100*/  BSYNC.RECONVERGENT B1 ;  /* 0x0000000000017941 */ /* 0x000fea0003800200 */
.L_x_38279:
        /* <DEDUP_REMOVED lines=9> */
.L_x_38283:
[----:B------:R-:W-:Y:S02]  /*271a0*/  IMAD.MOV.U32 R35, RZ, RZ, R33 ;  /* 0x000000ffff237224 */ /* 0x000fe400078e0021 */
[----:B------:R-:W-:Y:S02]  /*271b0*/  IMAD.MOV.U32 R31, RZ, RZ, R34 ;  /* 0x000000ffff1f7224 */ /* 0x000fe400078e0022 */
[----:B------:R-:W-:Y:S02]  /*271c0*/  IMAD.MOV.U32 R33, RZ, RZ, R30 ;  /* 0x000000ffff217224 */ /* 0x000fe400078e001e */
[----:B------:R-:W-:-:S07]  /*271d0*/  IMAD.MOV.U32 R34, RZ, RZ, R29 ;  /* 0x000000ffff227224 */ /* 0x000fce00078e001d */
.L_x_38284:
[----:B------:R-:W-:Y:S05]  /*271e0*/  BSYNC.RECONVERGENT B1 ;  /* 0x0000000000017941 */ /* 0x000fea0003800200 */
.L_x_38282:
        /* <DEDUP_REMOVED lines=9> */
.L_x_38286:
[----:B------:R-:W-:Y:S01]  /*27280*/  MOV R30, R35 ;  /* 0x00000023001e7202 */ /* 0x000fe20000000f00 */
[----:B------:R-:W-:Y:S02]  /*27290*/  IMAD.MOV.U32 R29, RZ, RZ, R31 ;  /* 0x000000ffff1d7224 */ /* 0x000fe400078e001f */
[----:B------:R-:W-:Y:S02]  /*272a0*/  IMAD.MOV.U32 R35, RZ, RZ, R28 ;  /* 0x000000ffff237224 */ /* 0x000fe400078e001c */
[----:B------:R-:W-:-:S07]  /*272b0*/  IMAD.MOV.U32 R31, RZ, RZ, R26 ;  /* 0x000000ffff1f7224 */ /* 0x000fce00078e001a */
.L_x_38287:
[----:B------:R-:W-:Y:S05]  /*272c0*/  BSYNC.RECONVERGENT B1 ;  /* 0x0000000000017941 */ /* 0x000fea0003800200 */
.L_x_38285:
        /* <DEDUP_REMOVED lines=9> */
.L_x_38289:
[----:B------:R-:W-:Y:S01]  /*27360*/  IMAD.MOV.U32 R28, RZ, RZ, R30 ;  /* 0x000000ffff1c7224 */ /* 0x000fe200078e001e */
[----:B------:R-:W-:Y:S01]  /*27370*/  MOV R26, R29 ;  /* 0x0000001d001a7202 */ /* 0x000fe20000000f00 */
[----:B------:R-:W-:Y:S02]  /*27380*/  IMAD.MOV.U32 R30, RZ, RZ, R25 ;  /* 0x000000ffff1e7224 */ /* 0x000fe400078e0019 */
[----:B------:R-:W-:-:S07]  /*27390*/  IMAD.MOV.U32 R29, RZ, RZ, R12 ;  /* 0x000000ffff1d7224 */ /* 0x000fce00078e000c */
.L_x_38290:
[----:B------:R-:W-:Y:S05]  /*273a0*/  BSYNC.RECONVERGENT B1 ;  /* 0x0000000000017941 */ /* 0x000fea0003800200 */
.L_x_38288:
        /* <DEDUP_REMOVED lines=16> */
.L_x_38292:
[----:B------:R-:W-:Y:S01]  /*274b0*/  MOV R12, R3 ;  /* 0x00000003000c7202 */ /* 0x000fe20000000f00 */
[----:B------:R-:W-:Y:S02]  /*274c0*/  IMAD.MOV.U32 R19, RZ, RZ, R24 ;  /* 0x000000ffff137224 */ /* 0x000fe400078e0018 */
[----:B------:R-:W-:Y:S02]  /*274d0*/  IMAD.MOV.U32 R3, RZ, RZ, R16 ;  /* 0x000000ffff037224 */ /* 0x000fe400078e0010 */
[----:B------:R-:W-:-:S07]  /*274e0*/  IMAD.MOV.U32 R24, RZ, RZ, R2 ;  /* 0x000000ffff187224 */ /* 0x000fce00078e0002 */
.L_x_38293:
[----:B------:R-:W-:Y:S05]  /*274f0*/  BSYNC.RECONVERGENT B1 ;  /* 0x0000000000017941 */ /* 0x000fea0003800200 */
.L_x_38291:
        /* <DEDUP_REMOVED lines=9> */
.L_x_38295:
[----:B------:R-:W-:Y:S01]  /*27590*/  IMAD.MOV.U32 R2, RZ, RZ, R12 ;  /* 0x000000ffff027224 */ /* 0x000fe200078e000c */
[----:B------:R-:W-:Y:S01]  /*275a0*/  MOV R23, R19 ;  /* 0x0000001300177202 */ /* 0x000fe20000000f00 */
[----:B------:R-:W-:Y:S02]  /*275b0*/  IMAD.MOV.U32 R12, RZ, RZ, R17 ;  /* 0x000000ffff0c7224 */ /* 0x000fe400078e0011 */
[----:B------:R-:W-:-:S07]  /*275c0*/  IMAD.MOV.U32 R19, RZ, RZ, R18 ;  /* 0x000000ffff137224 */ /* 0x000fce00078e0012 */
.L_x_38296:
[----:B------:R-:W-:Y:S05]  /*275d0*/  BSYNC.RECONVERGENT B1 ;  /* 0x0000000000017941 */ /* 0x000fea0003800200 */
.L_x_38294:
        /* <DEDUP_REMOVED lines=9> */
.L_x_38298:
[----:B------:R-:W-:Y:S01]  /*27670*/  IMAD.MOV.U32 R16, RZ, RZ, R2 ;  /* 0x000000ffff107224 */ /* 0x000fe200078e0002 */
[----:B------:R-:W-:Y:S01]  /*27680*/  MOV R2, R27 ;  /* 0x0000001b00027202 */ /* 0x000fe20000000f00 */
[----:B------:R-:W-:Y:S02]  /*27690*/  IMAD.MOV.U32 R17, RZ, RZ, R23 ;  /* 0x000000ffff117224 */ /* 0x000fe400078e0017 */
[----:B------:R-:W-:-:S07]  /*276a0*/  IMAD.MOV.U32 R23, RZ, RZ, R22 ;  /* 0x000000ffff177224 */ /* 0x000fce00078e0016 */
.L_x_38299:
[----:B------:R-:W-:Y:S05]  /*276b0*/  BSYNC.RECONVERGENT B1 ;  /* 0x0000000000017941 */ /* 0x000fea0003800200 */
.L_x_38297:
        /* <DEDUP_REMOVED lines=9> */
.L_x_38301:
[----:B------:R-:W-:Y:S02]  /*27750*/  IMAD.MOV.U32 R22, RZ, RZ, R16 ;  /* 0x000000ffff167224 */ /* 0x000fe400078e0010 */
[----:B------:R-:W-:Y:S01]  /*27760*/  IMAD.MOV.U32 R18, RZ, RZ, R17 ;  /* 0x000000ffff127224 */ /* 0x000fe200078e0011 */
[----:B------:R-:W-:Y:S01]  /*27770*/  MOV R17, R34 ;  /* 0x0000002200117202 */ /* 0x000fe20000000f00 */
[----:B------:R-:W-:-:S07]  /*27780*/  IMAD.MOV.U32 R16, RZ, RZ, R33 ;  /* 0x000000ffff107224 */ /* 0x000fce00078e0021 */
.L_x_38302:
[----:B------:R-:W-:Y:S05]  /*27790*/  BSYNC.RECONVERGENT B1 ;  /* 0x0000000000017941 */ /* 0x000fea0003800200 */
.L_x_38300:
        /* <DEDUP_REMOVED lines=9> */
.L_x_38304:
[----:B------:R-:W-:Y:S02]  /*27830*/  IMAD.MOV.U32 R25, RZ, RZ, R22 ;  /* 0x000000ffff197224 */ /* 0x000fe400078e0016 */
[----:B------:R-:W-:Y:S02]  /*27840*/  IMAD.MOV.U32 R32, RZ, RZ, R18 ;  /* 0x000000ffff207224 */ /* 0x000fe400078e0012 */
[----:B------:R-:W-:Y:S02]  /*27850*/  IMAD.MOV.U32 R22, RZ, RZ, R35 ;  /* 0x000000ffff167224 */ /* 0x000fe400078e0023 */
[----:B------:R-:W-:-:S07]  /*27860*/  IMAD.MOV.U32 R18, RZ, RZ, R31 ;  /* 0x000000ffff127224 */ /* 0x000fce00078e001f */
.L_x_38305:
[----:B------:R-:W-:Y:S05]  /*27870*/  BSYNC.RECONVERGENT B1 ;  /* 0x0000000000017941 */ /* 0x000fea0003800200 */
.L_x_38303:
        /* <DEDUP_REMOVED lines=9> */
.L_x_38307:
[----:B------:R-:W-:Y:S02]  /*27910*/  IMAD.MOV.U32 R31, RZ, RZ, R25 ;  /* 0x000000ffff1f7224 */ /* 0x000fe400078e0019 */
[----:B------:R-:W-:Y:S02]  /*27920*/  IMAD.MOV.U32 R27, RZ, RZ, R32 ;  /* 0x000000ffff1b7224 */ /* 0x000fe400078e0020 */
[----:B------:R-:W-:Y:S02]  /*27930*/  IMAD.MOV.U32 R25, RZ, RZ, R30 ;  /* 0x000000ffff197224 */ /* 0x000fe400078e001e */
[----:B------:R-:W-:-:S07]  /*27940*/  IMAD.MOV.U32 R32, RZ, RZ, R29 ;  /* 0x000000ffff207224 */ /* 0x000fce00078e001d */
.L_x_38308:
[----:B------:R-:W-:Y:S05]  /*27950*/  BSYNC.RECONVERGENT B1 ;  /* 0x0000000000017941 */ /* 0x000fea0003800200 */
.L_x_38306:
        /* <DEDUP_REMOVED lines=9> */
.L_x_38310:
[----:B------:R-:W-:Y:S02]  /*279f0*/  IMAD.MOV.U32 R30, RZ, RZ, R31 ;  /* 0x000000ffff1e7224 */ /* 0x000fe400078e001f */
[----:B------:R-:W-:Y:S02]  /*27a00*/  IMAD.MOV.U32 R29, RZ, RZ, R27 ;  /* 0x000000ffff1d7224 */ /* 0x000fe400078e001b */
[----:B------:R-:W-:Y:S02]  /*27a10*/  IMAD.MOV.U32 R31, RZ, RZ, R28 ;  /* 0x000000ffff1f7224 */ /* 0x000fe400078e001c */
[----:B------:R-:W-:-:S07]  /*27a20*/  IMAD.MOV.U32 R27, RZ, RZ, R26 ;  /* 0x000000ffff1b7224 */ /* 0x000fce00078e001a */
.L_x_38311:
[----:B------:R-:W-:Y:S05]  /*27a30*/  BSYNC.RECONVERGENT B1 ;  /* 0x0000000000017941 */ /* 0x000fea0003800200 */
.L_x_38309:
        /* <DEDUP_REMOVED lines=16> */
.L_x_38313:
[----:B------:R-:W-:Y:S02]  /*27b40*/  IMAD.MOV.U32 R8, RZ, RZ, R3 ;  /* 0x000000ffff087224 */ /* 0x000fe400078e0003 */
[----:B------:R-:W-:Y:S02]  /*27b50*/  IMAD.MOV.U32 R4, RZ, RZ, R24 ;  /* 0x000000ffff047224 */ /* 0x000fe400078e0018 */
[----:B------:R-:W-:Y:S02]  /*27b60*/  IMAD.MOV.U32 R3, RZ, RZ, R12 ;  /* 0x000000ffff037224 */ /* 0x000fe400078e000c */
[----:B------:R-:W-:-:S07]  /*27b70*/  IMAD.MOV.U32 R24, RZ, RZ, R19 ;  /* 0x000000ffff187224 */ /* 0x000fce00078e0013 */
.L_x_38314:
[----:B------:R-:W-:Y:S05]  /*27b80*/  BSYNC.RECONVERGENT B1 ;  /* 0x0000000000017941 */ /* 0x000fea0003800200 */
.L_x_38312:
        /* <DEDUP_REMOVED lines=9> */
.L_x_38316:
[----:B------:R-:W-:Y:S02]  /*27c20*/  IMAD.MOV.U32 R19, RZ, RZ, R8 ;  /* 0x000000ffff137224 */ /* 0x000fe400078e0008 */
[----:B------:R-:W-:Y:S02]  /*27c30*/  IMAD.MOV.U32 R12, RZ, RZ, R4 ;  /* 0x000000ffff0c7224 */ /* 0x000fe400078e0004 */
[----:B------:R-:W-:Y:S02]  /*27c40*/  IMAD.MOV.U32 R8, RZ, RZ, R2 ;  /* 0x000000ffff087224 */ /* 0x000fe400078e0002 */
[----:B------:R-:W-:-:S07]  /*27c50*/  IMAD.MOV.U32 R4, RZ, RZ, R23 ;  /* 0x000000ffff047224 */ /* 0x000fce00078e0017 */
.L_x_38317:
[----:B------:R-:W-:Y:S05]  /*27c60*/  BSYNC.RECONVERGENT B1 ;  /* 0x0000000000017941 */ /* 0x000fea0003800200 */
.L_x_38315:
        /* <DEDUP_REMOVED lines=9> */
.L_x_38319:
[----:B------:R-:W-:Y:S01]  /*27d00*/  MOV R33, R19 ;  /* 0x0000001300217202 */ /* 0x000fe20000000f00 */
[----:B------:R-:W-:Y:S02]  /*27d10*/  IMAD.MOV.U32 R23, RZ, RZ, R12 ;  /* 0x000000ffff177224 */ /* 0x000fe400078e000c */
[----:B------:R-:W-:Y:S02]  /*27d20*/  IMAD.MOV.U32 R19, RZ, RZ, R16 ;  /* 0x000000ffff137224 */ /* 0x000fe400078e0010 */
[----:B------:R-:W-:-:S07]  /*27d30*/  IMAD.MOV.U32 R12, RZ, RZ, R17 ;  /* 0x000000ffff0c7224 */ /* 0x000fce00078e0011 */
.L_x_38320:
[----:B------:R-:W-:Y:S05]  /*27d40*/  BSYNC.RECONVERGENT B1 ;  /* 0x0000000000017941 */ /* 0x000fea0003800200 */
.L_x_38318:
        /* <DEDUP_REMOVED lines=9> */
.L_x_38322:
[----:B------:R-:W-:Y:S01]  /*27de0*/  IMAD.MOV.U32 R2, RZ, RZ, R33 ;  /* 0x000000ffff027224 */ /* 0x000fe200078e0021 */
[----:B------:R-:W-:Y:S01]  /*27df0*/  MOV R17, R23 ;  /* 0x0000001700117202 */ /* 0x000fe20000000f00 */
[----:B------:R-:W-:Y:S02]  /*27e00*/  IMAD.MOV.U32 R33, RZ, RZ, R22 ;  /* 0x000000ffff217224 */ /* 0x000fe400078e0016 */
[----:B------:R-:W-:-:S07]  /*27e10*/  IMAD.MOV.U32 R23, RZ, RZ, R18 ;  /* 0x000000ffff177224 */ /* 0x000fce00078e0012 */
.L_x_38323:
[----:B------:R-:W-:Y:S05]  /*27e20*/  BSYNC.RECONVERGENT B1 ;  /* 0x0000000000017941 */ /* 0x000fea0003800200 */
.L_x_38321:
        /* <DEDUP_REMOVED lines=9> */
.L_x_38325:
[----:B------:R-:W-:Y:S01]  /*27ec0*/  IMAD.MOV.U32 R18, RZ, RZ, R2 ;  /* 0x000000ffff127224 */ /* 0x000fe200078e0002 */
[----:B------:R-:W-:Y:S01]  /*27ed0*/  MOV R2, R25 ;  /* 0x0000001900027202 */ /* 0x000fe20000000f00 */
[----:B------:R-:W-:Y:S02]  /*27ee0*/  IMAD.MOV.U32 R16, RZ, RZ, R17 ;  /* 0x000000ffff107224 */ /* 0x000fe400078e0011 */
[----:B------:R-:W-:-:S07]  /*27ef0*/  IMAD.MOV.U32 R17, RZ, RZ, R32 ;  /* 0x000000ffff117224 */ /* 0x000fce00078e0020 */
.L_x_38326:
[----:B------:R-:W-:Y:S05]  /*27f00*/  BSYNC.RECONVERGENT B1 ;  /* 0x0000000000017941 */ /* 0x000fea0003800200 */
.L_x_38324:
        /* <DEDUP_REMOVED lines=9> */
.L_x_38328:
[----:B------:R-:W-:Y:S02]  /*27fa0*/  IMAD.MOV.U32 R25, RZ, RZ, R18 ;  /* 0x000000ffff197224 */ /* 0x000fe400078e0012 */
[----:B------:R-:W-:Y:S01]  /*27fb0*/  IMAD.MOV.U32 R22, RZ, RZ, R16 ;  /* 0x000000ffff167224 */ /* 0x000fe200078e0010 */
[----:B------:R-:W-:Y:S01]  /*27fc0*/  MOV R16, R27 ;  /* 0x0000001b00107202 */ /* 0x000fe20000000f00 */
[----:B------:R-:W-:-:S07]  /*27fd0*/  IMAD.MOV.U32 R18, RZ, RZ, R31 ;  /* 0x000000ffff127224 */ /* 0x000fce00078e001f */
.L_x_38329:
[----:B------:R-:W-:Y:S05]  /*27fe0*/  BSYNC.RECONVERGENT B1 ;  /* 0x0000000000017941 */ /* 0x000fea0003800200 */
.L_x_38327:
        /* <DEDUP_REMOVED lines=9> */
.L_x_38331:
[----:B------:R-:W-:Y:S02]  /*28080*/  IMAD.MOV.U32 R27, RZ, RZ, R25 ;  /* 0x000000ffff1b7224 */ /* 0x000fe400078e0019 */
[----:B------:R-:W-:Y:S02]  /*28090*/  IMAD.MOV.U32 R26, RZ, RZ, R22 ;  /* 0x000000ffff1a7224 */ /* 0x000fe400078e0016 */
[----:B------:R-:W-:Y:S02]  /*280a0*/  IMAD.MOV.U32 R25, RZ, RZ, R30 ;  /* 0x000000ffff197224 */ /* 0x000fe400078e001e */
[----:B------:R-:W-:-:S07]  /*280b0*/  IMAD.MOV.U32 R22, RZ, RZ, R29 ;  /* 0x000000ffff167224 */ /* 0x000fce00078e001d */
.L_x_38332:
[----:B------:R-:W-:Y:S05]  /*280c0*/  BSYNC.RECONVERGENT B1 ;  /* 0x0000000000017941 */ /* 0x000fea0003800200 */
.L_x_38330:
        /* <DEDUP_REMOVED lines=16> */
.L_x_38334:
[----:B------:R-:W-:Y:S02]  /*281d0*/  IMAD.MOV.U32 R28, RZ, RZ, R3 ;  /* 0x000000ffff1c7224 */ /* 0x000fe400078e0003 */
[----:B------:R-:W-:Y:S01]  /*281e0*/  IMAD.MOV.U32 R5, RZ, RZ, R24 ;  /* 0x000000ffff057224 */ /* 0x000fe200078e0018 */
[----:B------:R-:W-:Y:S01]  /*281f0*/  MOV R24, R4 ;  /* 0x0000000400187202 */ /* 0x000fe20000000f00 */
[----:B------:R-:W-:-:S07]  /*28200*/  IMAD.MOV.U32 R3, RZ, RZ, R8 ;  /* 0x000000ffff037224 */ /* 0x000fce00078e0008 */
.L_x_38335:
[----:B------:R-:W-:Y:S05]  /*28210*/  BSYNC.RECONVERGENT B1 ;  /* 0x0000000000017941 */ /* 0x000fea0003800200 */
.L_x_38333:
        /* <DEDUP_REMOVED lines=9> */
.L_x_38337:
[----:B------:R-:W-:Y:S02]  /*282b0*/  IMAD.MOV.U32 R8, RZ, RZ, R28 ;  /* 0x000000ffff087224 */ /* 0x000fe400078e001c */
[----:B------:R-:W-:Y:S02]  /*282c0*/  IMAD.MOV.U32 R4, RZ, RZ, R5 ;  /* 0x000000ffff047224 */ /* 0x000fe400078e0005 */
[----:B------:R-:W-:Y:S02]  /*282d0*/  IMAD.MOV.U32 R28, RZ, RZ, R19 ;  /* 0x000000ffff1c7224 */ /* 0x000fe400078e0013 */
[----:B------:R-:W-:-:S07]  /*282e0*/  IMAD.MOV.U32 R5, RZ, RZ, R12 ;  /* 0x000000ffff057224 */ /* 0x000fce00078e000c */
.L_x_38338:
[----:B------:R-:W-:Y:S05]  /*282f0*/  BSYNC.RECONVERGENT B1 ;  /* 0x0000000000017941 */ /* 0x000fea0003800200 */
.L_x_38336:
        /* <DEDUP_REMOVED lines=9> */
.L_x_38340:
[----:B------:R-:W-:Y:S02]  /*28390*/  IMAD.MOV.U32 R9, RZ, RZ, R8 ;  /* 0x000000ffff097224 */ /* 0x000fe400078e0008 */
[----:B------:R-:W-:Y:S02]  /*283a0*/  IMAD.MOV.U32 R12, RZ, RZ, R4 ;  /* 0x000000ffff0c7224 */ /* 0x000fe400078e0004 */
[----:B------:R-:W-:Y:S02]  /*283b0*/  IMAD.MOV.U32 R8, RZ, RZ, R33 ;  /* 0x000000ffff087224 */ /* 0x000fe400078e0021 */
[----:B------:R-:W-:-:S07]  /*283c0*/  IMAD.MOV.U32 R4, RZ, RZ, R23 ;  /* 0x000000ffff047224 */ /* 0x000fce00078e0017 */
.L_x_38341:
[----:B------:R-:W-:Y:S05]  /*283d0*/  BSYNC.RECONVERGENT B1 ;  /* 0x0000000000017941 */ /* 0x000fea0003800200 */
.L_x_38339:
        /* <DEDUP_REMOVED lines=9> */
.L_x_38343:
[----:B------:R-:W-:Y:S02]  /*28470*/  IMAD.MOV.U32 R23, RZ, RZ, R9 ;  /* 0x000000ffff177224 */ /* 0x000fe400078e0009 */
[----:B------:R-:W-:Y:S02]  /*28480*/  IMAD.MOV.U32 R19, RZ, RZ, R12 ;  /* 0x000000ffff137224 */ /* 0x000fe400078e000c */
[----:B------:R-:W-:Y:S02]  /*28490*/  IMAD.MOV.U32 R9, RZ, RZ, R2 ;  /* 0x000000ffff097224 */ /* 0x000fe400078e0002 */
[----:B------:R-:W-:-:S07]  /*284a0*/  IMAD.MOV.U32 R12, RZ, RZ, R17 ;  /* 0x000000ffff0c7224 */ /* 0x000fce00078e0011 */
.L_x_38344:
[----:B------:R-:W-:Y:S05]  /*284b0*/  BSYNC.RECONVERGENT B1 ;  /* 0x0000000000017941 */ /* 0x000fea0003800200 */
.L_x_38342:
        /* <DEDUP_REMOVED lines=9> */
.L_x_38346:
[----:B------:R-:W-:Y:S01]  /*28550*/  MOV R2, R23 ;  /* 0x0000001700027202 */ /* 0x000fe20000000f00 */
[----:B------:R-:W-:Y:S02]  /*28560*/  IMAD.MOV.U32 R17, RZ, RZ, R19 ;  /* 0x000000ffff117224 */ /* 0x000fe400078e0013 */
[----:B------:R-:W-:Y:S02]  /*28570*/  IMAD.MOV.U32 R23, RZ, RZ, R18 ;  /* 0x000000ffff177224 */ /* 0x000fe400078e0012 */
[----:B------:R-:W-:-:S07]  /*28580*/  IMAD.MOV.U32 R19, RZ, RZ, R16 ;  /* 0x000000ffff137224 */ /* 0x000fce00078e0010 */
.L_x_38347:
[----:B------:R-:W-:Y:S05]  /*28590*/  BSYNC.RECONVERGENT B1 ;  /* 0x0000000000017941 */ /* 0x000fea0003800200 */
.L_x_38345:
        /* <DEDUP_REMOVED lines=9> */
.L_x_38349:
[----:B------:R-:W-:Y:S01]  /*28630*/  IMAD.MOV.U32 R16, RZ, RZ, R2 ;  /* 0x000000ffff107224 */ /* 0x000fe200078e0002 */
[----:B------:R-:W-:Y:S01]  /*28640*/  MOV R29, R17 ;  /* 0x00000011001d7202 */ /* 0x000fe20000000f00 */
[----:B------:R-:W-:Y:S02]  /*28650*/  IMAD.MOV.U32 R2, RZ, RZ, R25 ;  /* 0x000000ffff027224 */ /* 0x000fe400078e0019 */
[----:B------:R-:W-:-:S07]  /*28660*/  IMAD.MOV.U32 R17, RZ, RZ, R22 ;  /* 0x000000ffff117224 */ /* 0x000fce00078e0016 */
.L_x_38350:
[----:B------:R-:W-:Y:S05]  /*28670*/  BSYNC.RECONVERGENT B1 ;  /* 0x0000000000017941 */ /* 0x000fea0003800200 */
.L_x_38348:
        /* <DEDUP_REMOVED lines=9> */
.L_x_38352:
[----:B------:R-:W-:Y:S01]  /*28710*/  IMAD.MOV.U32 R22, RZ, RZ, R16 ;  /* 0x000000ffff167224 */ /* 0x000fe200078e0010 */
[----:B------:R-:W-:Y:S01]  /*28720*/  MOV R16, R27 ;  /* 0x0000001b00107202 */ /* 0x000fe20000000f00 */
[----:B------:R-:W-:Y:S02]  /*28730*/  IMAD.MOV.U32 R18, RZ, RZ, R29 ;  /* 0x000000ffff127224 */ /* 0x000fe400078e001d */
[----:B------:R-:W-:-:S07]  /*28740*/  IMAD.MOV.U32 R29, RZ, RZ, R26 ;  /* 0x000000ffff1d7224 */ /* 0x000fce00078e001a */
.L_x_38353:
[----:B------:R-:W-:Y:S05]  /*28750*/  BSYNC.RECONVERGENT B1 ;  /* 0x0000000000017941 */ /* 0x000fea0003800200 */
.L_x_38351:
        /* <DEDUP_REMOVED lines=16> */
.L_x_38355:
[----:B------:R-:W-:Y:S01]  /*28860*/  IMAD.MOV.U32 R6, RZ, RZ, R3 ;  /* 0x000000ffff067224 */ /* 0x000fe200078e0003 */
[----:B------:R-:W-:Y:S01]  /*28870*/  MOV R25, R24 ;  /* 0x0000001800197202 */ /* 0x000fe20000000f00 */
[----:B------:R-:W-:Y:S02]  /*28880*/  IMAD.MOV.U32 R3, RZ, RZ, R28 ;  /* 0x000000ffff037224 */ /* 0x000fe400078e001c */
[----:B------:R-:W-:-:S07]  /*28890*/  IMAD.MOV.U32 R24, RZ, RZ, R5 ;  /* 0x000000ffff187224 */ /* 0x000fce00078e0005 */
.L_x_38356:
[----:B------:R-:W-:Y:S05]  /*288a0*/  BSYNC.RECONVERGENT B1 ;  /* 0x0000000000017941 */ /* 0x000fea0003800200 */
.L_x_38354:
        /* <DEDUP_REMOVED lines=9> */
.L_x_38358:
[----:B------:R-:W-:Y:S01]  /*28940*/  IMAD.MOV.U32 R10, RZ, RZ, R6 ;  /* 0x000000ffff0a7224 */ /* 0x000fe200078e0006 */
[----:B------:R-:W-:Y:S01]  /*28950*/  MOV R6, R8 ;  /* 0x0000000800067202 */ /* 0x000fe20000000f00 */
[----:B------:R-:W-:Y:S02]  /*28960*/  IMAD.MOV.U32 R5, RZ, RZ, R25 ;  /* 0x000000ffff057224 */ /* 0x000fe400078e0019 */
[----:B------:R-:W-:-:S07]  /*28970*/  IMAD.MOV.U32 R25, RZ, RZ, R4 ;  /* 0x000000ffff197224 */ /* 0x000fce00078e0004 */
.L_x_38359:
[----:B------:R-:W-:Y:S05]  /*28980*/  BSYNC.RECONVERGENT B1 ;  /* 0x0000000000017941 */ /* 0x000fea0003800200 */
.L_x_38357:
        /* <DEDUP_REMOVED lines=9> */
.L_x_38361:
[----:B------:R-:W-:Y:S02]  /*28a20*/  IMAD.MOV.U32 R4, RZ, RZ, R10 ;  /* 0x000000ffff047224 */ /* 0x000fe400078e000a */
[----:B------:R-:W-:Y:S01]  /*28a30*/  IMAD.MOV.U32 R8, RZ, RZ, R5 ;  /* 0x000000ffff087224 */ /* 0x000fe200078e0005 */
[----:B------:R-:W-:Y:S01]  /*28a40*/  MOV R5, R12 ;  /* 0x0000000c00057202 */ /* 0x000fe20000000f00 */
[----:B------:R-:W-:-:S07]  /*28a50*/  IMAD.MOV.U32 R10, RZ, RZ, R9 ;  /* 0x000000ffff0a7224 */ /* 0x000fce00078e0009 */
.L_x_38362:
[----:B------:R-:W-:Y:S05]  /*28a60*/  BSYNC.RECONVERGENT B1 ;  /* 0x0000000000017941 */ /* 0x000fea0003800200 */
.L_x_38360:
        /* <DEDUP_REMOVED lines=9> */
.L_x_38364:
[----:B------:R-:W-:Y:S02]  /*28b00*/  IMAD.MOV.U32 R9, RZ, RZ, R4 ;  /* 0x000000ffff097224 */ /* 0x000fe400078e0004 */
[----:B------:R-:W-:Y:S02]  /*28b10*/  IMAD.MOV.U32 R12, RZ, RZ, R8 ;  /* 0x000000ffff0c7224 */ /* 0x000fe400078e0008 */
[----:B------:R-:W-:Y:S02]  /*28b20*/  IMAD.MOV.U32 R4, RZ, RZ, R23 ;  /* 0x000000ffff047224 */ /* 0x000fe400078e0017 */
[----:B------:R-:W-:-:S07]  /*28b30*/  IMAD.MOV.U32 R8, RZ, RZ, R19 ;  /* 0x000000ffff087224 */ /* 0x000fce00078e0013 */
.L_x_38365:
[----:B------:R-:W-:Y:S05]  /*28b40*/  BSYNC.RECONVERGENT B1 ;  /* 0x0000000000017941 */ /* 0x000fea0003800200 */
.L_x_38363:
        /* <DEDUP_REMOVED lines=9> */
.L_x_38367:
[----:B------:R-:W-:Y:S02]  /*28be0*/  IMAD.MOV.U32 R19, RZ, RZ, R9 ;  /* 0x000000ffff137224 */ /* 0x000fe400078e0009 */
[----:B------:R-:W-:Y:S02]  /*28bf0*/  IMAD.MOV.U32 R26, RZ, RZ, R12 ;  /* 0x000000ffff1a7224 */ /* 0x000fe400078e000c */
[----:B------:R-:W-:Y:S02]  /*28c00*/  IMAD.MOV.U32 R9, RZ, RZ, R2 ;  /* 0x000000ffff097224 */ /* 0x000fe400078e0002 */
[----:B------:R-:W-:-:S07]  /*28c10*/  IMAD.MOV.U32 R12, RZ, RZ, R17 ;  /* 0x000000ffff0c7224 */ /* 0x000fce00078e0011 */
.L_x_38368:
[----:B------:R-:W-:Y:S05]  /*28c20*/  BSYNC.RECONVERGENT B1 ;  /* 0x0000000000017941 */ /* 0x000fea0003800200 */
.L_x_38366:
        /* <DEDUP_REMOVED lines=9> */
.L_x_38370:
[----:B------:R-:W-:Y:S02]  /*28cc0*/  IMAD.MOV.U32 R17, RZ, RZ, R19 ;  /* 0x000000ffff117224 */ /* 0x000fe400078e0013 */
[----:B------:R-:W-:Y:S02]  /*28cd0*/  IMAD.MOV.U32 R23, RZ, RZ, R26 ;  /* 0x000000ffff177224 */ /* 0x000fe400078e001a */
[----:B------:R-:W-:Y:S02]  /*28ce0*/  IMAD.MOV.U32 R19, RZ, RZ, R16 ;  /* 0x000000ffff137224 */ /* 0x000fe400078e0010 */
[----:B------:R-:W-:-:S07]  /*28cf0*/  IMAD.MOV.U32 R26, RZ, RZ, R29 ;  /* 0x000000ffff1a7224 */ /* 0x000fce00078e001d */
.L_x_38371:
[----:B------:R-:W-:Y:S05]  /*28d00*/  BSYNC.RECONVERGENT B1 ;  /* 0x0000000000017941 */ /* 0x000fea0003800200 */
.L_x_38369:
        /* <DEDUP_REMOVED lines=9> */
.L_x_38373:
[----:B------:R-:W-:Y:S01]  /*28da0*/  MOV R2, R17 ;  /* 0x0000001100027202 */ /* 0x000fe20000000f00 */
[----:B------:R-:W-:Y:S02]  /*28db0*/  IMAD.MOV.U32 R16, RZ, RZ, R23 ;  /* 0x000000ffff107224 */ /* 0x000fe400078e0017 */
[----:B------:R-:W-:Y:S02]  /*28dc0*/  IMAD.MOV.U32 R17, RZ, RZ, R22 ;  /* 0x000000ffff117224 */ /* 0x000fe400078e0016 */
[----:B------:R-:W-:-:S07]  /*28dd0*/  IMAD.MOV.U32 R23, RZ, RZ, R18 ;  /* 0x000000ffff177224 */ /* 0x000fce00078e0012 */
.L_x_38374:
[----:B------:R-:W-:Y:S05]  /*28de0*/  BSYNC.RECONVERGENT B1 ;  /* 0x0000000000017941 */ /* 0x000fea0003800200 */
.L_x_38372:
        /* <DEDUP_REMOVED lines=16> */
.L_x_38376:
[----:B------:R-:W-:Y:S02]  /*28ef0*/  IMAD.MOV.U32 R7, RZ, RZ, R3 ;  /* 0x000000ffff077224 */ /* 0x000fe400078e0003 */
[----:B------:R-:W-:Y:S02]  /*28f00*/  IMAD.MOV.U32 R11, RZ, RZ, R24 ;  /* 0x000000ffff0b7224 */ /* 0x000fe400078e0018 */
[----:B------:R-:W-:Y:S02]  /*28f10*/  IMAD.MOV.U32 R3, RZ, RZ, R6 ;  /* 0x000000ffff037224 */ /* 0x000fe400078e0006 */
[----:B------:R-:W-:-:S07]  /*28f20*/  IMAD.MOV.U32 R24, RZ, RZ, R25 ;  /* 0x000000ffff187224 */ /* 0x000fce00078e0019 */
.L_x_38377:
[----:B------:R-:W-:Y:S05]  /*28f30*/  BSYNC.RECONVERGENT B1 ;  /* 0x0000000000017941 */ /* 0x000fea0003800200 */
.L_x_38375:
        /* <DEDUP_REMOVED lines=9> */
.L_x_38379:
[----:B------:R-:W-:Y:S01]  /*28fd0*/  MOV R25, R7 ;  /* 0x0000000700197202 */ /* 0x000fe20000000f00 */
[----:B------:R-:W-:Y:S02]  /*28fe0*/  IMAD.MOV.U32 R27, RZ, RZ, R11 ;  /* 0x000000ffff1b7224 */ /* 0x000fe400078e000b */
[----:B------:R-:W-:Y:S02]  /*28ff0*/  IMAD.MOV.U32 R7, RZ, RZ, R10 ;  /* 0x000000ffff077224 */ /* 0x000fe400078e000a */
[----:B------:R-:W-:-:S07]  /*29000*/  IMAD.MOV.U32 R11, RZ, RZ, R5 ;  /* 0x000000ffff0b7224 */ /* 0x000fce00078e0005 */
.L_x_38380:
[----:B------:R-:W-:Y:S05]  /*29010*/  BSYNC.RECONVERGENT B1 ;  /* 0x0000000000017941 */ /* 0x000fea0003800200 */
.L_x_38378:
        /* <DEDUP_REMOVED lines=9> */
.L_x_38382:
[----:B------:R-:W-:Y:S01]  /*290b0*/  IMAD.MOV.U32 R6, RZ, RZ, R25 ;  /* 0x000000ffff067224 */ /* 0x000fe200078e0019 */
[----:B------:R-:W-:Y:S01]  /*290c0*/  MOV R5, R27 ;  /* 0x0000001b00057202 */ /* 0x000fe20000000f00 */
[----:B------:R-:W-:Y:S02]  /*290d0*/  IMAD.MOV.U32 R25, RZ, RZ, R4 ;  /* 0x000000ffff197224 */ /* 0x000fe400078e0004 */
[----:B------:R-:W-:-:S07]  /*290e0*/  IMAD.MOV.U32 R27, RZ, RZ, R8 ;  /* 0x000000ffff1b7224 */ /* 0x000fce00078e0008 */
.L_x_38383:
[----:B------:R-:W-:Y:S05]  /*290f0*/  BSYNC.RECONVERGENT B1 ;  /* 0x0000000000017941 */ /* 0x000fea0003800200 */
.L_x_38381:
        /* <DEDUP_REMOVED lines=9> */
.L_x_38385:
[----:B------:R-:W-:Y:S01]  /*29190*/  IMAD.MOV.U32 R4, RZ, RZ, R6 ;  /* 0x000000ffff047224 */ /* 0x000fe200078e0006 */
[----:B------:R-:W-:Y:S01]  /*291a0*/  MOV R6, R9 ;  /* 0x0000000900067202 */ /* 0x000fe20000000f00 */
[----:B------:R-:W-:Y:S02]  /*291b0*/  IMAD.MOV.U32 R29, RZ, RZ, R5 ;  /* 0x000000ffff1d7224 */ /* 0x000fe400078e0005 */
[----:B------:R-:W-:-:S07]  /*291c0*/  IMAD.MOV.U32 R5, RZ, RZ, R12 ;  /* 0x000000ffff057224 */ /* 0x000fce00078e000c */
.L_x_38386:
[----:B------:R-:W-:Y:S05]  /*291d0*/  BSYNC.RECONVERGENT B1 ;  /* 0x0000000000017941 */ /* 0x000fea0003800200 */
.L_x_38384:
        /* <DEDUP_REMOVED lines=9> */
.L_x_38388:
[----:B------:R-:W-:Y:S02]  /*29270*/  IMAD.MOV.U32 R8, RZ, RZ, R4 ;  /* 0x000000ffff087224 */ /* 0x000fe400078e0004 */
[----:B------:R-:W-:Y:S01]  /*29280*/  IMAD.MOV.U32 R10, RZ, RZ, R29 ;  /* 0x000000ffff0a7224 */ /* 0x000fe200078e001d */
[----:B------:R-:W-:Y:S01]  /*29290*/  MOV R29, R26 ;  /* 0x0000001a001d7202 */ /* 0x000fe20000000f00 */
[----:B------:R-:W-:-:S07]  /*292a0*/  IMAD.MOV.U32 R4, RZ, RZ, R19 ;  /* 0x000000ffff047224 */ /* 0x000fce00078e0013 */
.L_x_38389:
[----:B------:R-:W-:Y:S05]  /*292b0*/  BSYNC.RECONVERGENT B1 ;  /* 0x0000000000017941 */ /* 0x000fea0003800200 */
.L_x_38387:
        /* <DEDUP_REMOVED lines=9> */
.L_x_38391:
[----:B------:R-:W-:Y:S02]  /*29350*/  IMAD.MOV.U32 R9, RZ, RZ, R8 ;  /* 0x000000ffff097224 */ /* 0x000fe400078e0008 */
[----:B------:R-:W-:Y:S02]  /*29360*/  IMAD.MOV.U32 R19, RZ, RZ, R10 ;  /* 0x000000ffff137224 */ /* 0x000fe400078e000a */
[----:B------:R-:W-:Y:S02]  /*29370*/  IMAD.MOV.U32 R8, RZ, RZ, R17 ;  /* 0x000000ffff087224 */ /* 0x000fe400078e0011 */
[----:B------:R-:W-:-:S07]  /*29380*/  IMAD.MOV.U32 R10, RZ, RZ, R23 ;  /* 0x000000ffff0a7224 */ /* 0x000fce00078e0017 */
.L_x_38392:
[----:B------:R-:W-:Y:S05]  /*29390*/  BSYNC.RECONVERGENT B1 ;  /* 0x0000000000017941 */ /* 0x000fea0003800200 */
.L_x_38390:
        /* <DEDUP_REMOVED lines=9> */
.L_x_38394:
[----:B------:R-:W-:Y:S02]  /*29430*/  IMAD.MOV.U32 R12, RZ, RZ, R9 ;  /* 0x000000ffff0c7224 */ /* 0x000fe400078e0009 */
[----:B------:R-:W-:Y:S02]  /*29440*/  IMAD.MOV.U32 R17, RZ, RZ, R19 ;  /* 0x000000ffff117224 */ /* 0x000fe400078e0013 */
[----:B------:R-:W-:Y:S02]  /*29450*/  IMAD.MOV.U32 R9, RZ, RZ, R2 ;  /* 0x000000ffff097224 */ /* 0x000fe400078e0002 */
[----:B------:R-:W-:-:S07]  /*29460*/  IMAD.MOV.U32 R19, RZ, RZ, R16 ;  /* 0x000000ffff137224 */ /* 0x000fce00078e0010 */
.L_x_38395:
[----:B------:R-:W-:Y:S05]  /*29470*/  BSYNC.RECONVERGENT B1 ;  /* 0x0000000000017941 */ /* 0x000fea0003800200 */
.L_x_38393:
        /* <DEDUP_REMOVED lines=16> */
.L_x_38397:
[----:B------:R-:W-:Y:S02]  /*29580*/  IMAD.MOV.U32 R14, RZ, RZ, R3 ;  /* 0x000000ffff0e7224 */ /* 0x000fe400078e0003 */
[----:B------:R-:W-:Y:S02]  /*29590*/  IMAD.MOV.U32 R16, RZ, RZ, R24 ;  /* 0x000000ffff107224 */ /* 0x000fe400078e0018 */
[----:B------:R-:W-:Y:S02]  /*295a0*/  IMAD.MOV.U32 R3, RZ, RZ, R7 ;  /* 0x000000ffff037224 */ /* 0x000fe400078e0007 */
[----:B------:R-:W-:-:S07]  /*295b0*/  IMAD.MOV.U32 R24, RZ, RZ, R11 ;  /* 0x000000ffff187224 */ /* 0x000fce00078e000b */
.L_x_38398:
[----:B------:R-:W-:Y:S05]  /*295c0*/  BSYNC.RECONVERGENT B1 ;  /* 0x0000000000017941 */ /* 0x000fea0003800200 */
.L_x_38396:
        /* <DEDUP_REMOVED lines=9> */
.L_x_38400:
[----:B------:R-:W-:Y:S02]  /*29660*/  IMAD.MOV.U32 R7, RZ, RZ, R14 ;  /* 0x000000ffff077224 */ /* 0x000fe400078e000e */
[----:B------:R-:W-:Y:S02]  /*29670*/  IMAD.MOV.U32 R18, RZ, RZ, R16 ;  /* 0x000000ffff127224 */ /* 0x000fe400078e0010 */
[----:B------:R-:W-:Y:S02]  /*29680*/  IMAD.MOV.U32 R14, RZ, RZ, R25 ;  /* 0x000000ffff0e7224 */ /* 0x000fe400078e0019 */
[----:B------:R-:W-:-:S07]  /*29690*/  IMAD.MOV.U32 R16, RZ, RZ, R27 ;  /* 0x000000ffff107224 */ /* 0x000fce00078e001b */
.L_x_38401:
[----:B------:R-:W-:Y:S05]  /*296a0*/  BSYNC.RECONVERGENT B1 ;  /* 0x0000000000017941 */ /* 0x000fea0003800200 */
.L_x_38399:
        /* <DEDUP_REMOVED lines=9> */
.L_x_38403:
[----:B------:R-:W-:Y:S02]  /*29740*/  IMAD.MOV.U32 R20, RZ, RZ, R7 ;  /* 0x000000ffff147224 */ /* 0x000fe400078e0007 */
[----:B------:R-:W-:Y:S02]  /*29750*/  IMAD.MOV.U32 R22, RZ, RZ, R18 ;  /* 0x000000ffff167224 */ /* 0x000fe400078e0012 */
[----:B------:R-:W-:Y:S02]  /*29760*/  IMAD.MOV.U32 R7, RZ, RZ, R6 ;  /* 0x000000ffff077224 */ /* 0x000fe400078e0006 */
[----:B------:R-:W-:-:S07]  /*29770*/  IMAD.MOV.U32 R18, RZ, RZ, R5 ;  /* 0x000000ffff127224 */ /* 0x000fce00078e0005 */
.L_x_38404:
[----:B------:R-:W-:Y:S05]  /*29780*/  BSYNC.RECONVERGENT B1 ;  /* 0x0000000000017941 */ /* 0x000fea0003800200 */
.L_x_38402:
        /* <DEDUP_REMOVED lines=9> */
.L_x_38406:
[----:B------:R-:W-:Y:S01]  /*29820*/  MOV R5, R20 ;  /* 0x0000001400057202 */ /* 0x000fe20000000f00 */
[----:B------:R-:W-:Y:S02]  /*29830*/  IMAD.MOV.U32 R23, RZ, RZ, R22 ;  /* 0x000000ffff177224 */ /* 0x000fe400078e0016 */
[----:B------:R-:W-:Y:S02]  /*29840*/  IMAD.MOV.U32 R20, RZ, RZ, R4 ;  /* 0x000000ffff147224 */ /* 0x000fe400078e0004 */
[----:B------:R-:W-:-:S07]  /*29850*/  IMAD.MOV.U32 R22, RZ, RZ, R29 ;  /* 0x000000ffff167224 */ /* 0x000fce00078e001d */
.L_x_38407:
[----:B------:R-:W-:Y:S05]  /*29860*/  BSYNC.RECONVERGENT B1 ;  /* 0x0000000000017941 */ /* 0x000fea0003800200 */
.L_x_38405:
        /* <DEDUP_REMOVED lines=9> */
.L_x_38409:
[----:B------:R-:W-:Y:S01]  /*29900*/  IMAD.MOV.U32 R26, RZ, RZ, R5 ;  /* 0x000000ffff1a7224 */ /* 0x000fe200078e0005 */
[----:B------:R-:W-:Y:S01]  /*29910*/  MOV R28, R23 ;  /* 0x00000017001c7202 */ /* 0x000fe20000000f00 */
[----:B------:R-:W-:Y:S02]  /*29920*/  IMAD.MOV.U32 R5, RZ, RZ, R8 ;  /* 0x000000ffff057224 */ /* 0x000fe400078e0008 */
[----:B------:R-:W-:-:S07]  /*29930*/  IMAD.MOV.U32 R23, RZ, RZ, R10 ;  /* 0x000000ffff177224 */ /* 0x000fce00078e000a */
.L_x_38410:
[----:B------:R-:W-:Y:S05]  /*29940*/  BSYNC.RECONVERGENT B1 ;  /* 0x0000000000017941 */ /* 0x000fea0003800200 */
.L_x_38408:
        /* <DEDUP_REMOVED lines=9> */
.L_x_38412:
[----:B------:R-:W-:Y:S01]  /*299e0*/  IMAD.MOV.U32 R25, RZ, RZ, R26 ;  /* 0x000000ffff197224 */ /* 0x000fe200078e001a */
[----:B------:R-:W-:Y:S01]  /*299f0*/  MOV R26, R9 ;  /* 0x00000009001a7202 */ /* 0x000fe20000000f00 */
[----:B------:R-:W-:Y:S02]  /*29a00*/  IMAD.MOV.U32 R27, RZ, RZ, R28 ;  /* 0x000000ffff1b7224 */ /* 0x000fe400078e001c */
[----:B------:R-:W-:-:S07]  /*29a10*/  IMAD.MOV.U32 R28, RZ, RZ, R19 ;  /* 0x000000ffff1c7224 */ /* 0x000fce00078e0013 */
.L_x_38413:
[----:B------:R-:W-:Y:S05]  /*29a20*/  BSYNC.RECONVERGENT B1 ;  /* 0x0000000000017941 */ /* 0x000fea0003800200 */
.L_x_38411:
        /* <DEDUP_REMOVED lines=9> */
.L_x_38415:
[----:B------:R-:W-:Y:S02]  /*29ac0*/  IMAD.MOV.U32 R36, RZ, RZ, R25 ;  /* 0x000000ffff247224 */ /* 0x000fe400078e0019 */
[----:B------:R-:W-:Y:S01]  /*29ad0*/  IMAD.MOV.U32 R6, RZ, RZ, R27 ;  /* 0x000000ffff067224 */ /* 0x000fe200078e001b */
[----:B------:R-:W-:Y:S01]  /*29ae0*/  MOV R27, R17 ;  /* 0x00000011001b7202 */ /* 0x000fe20000000f00 */
[----:B------:R-:W-:-:S07]  /*29af0*/  IMAD.MOV.U32 R25, RZ, RZ, R12 ;  /* 0x000000ffff197224 */ /* 0x000fce00078e000c */
.L_x_38416:
[----:B------:R-:W-:Y:S05]  /*29b00*/  BSYNC.RECONVERGENT B1 ;  /* 0x0000000000017941 */ /* 0x000fea0003800200 */
.L_x_38414:
        /* <DEDUP_REMOVED lines=16> */
.L_x_38418:
[----:B------:R-:W-:Y:S01]  /*29c10*/  IMAD.MOV.U32 R2, RZ, RZ, R3 ;  /* 0x000000ffff027224 */ /* 0x000fe200078e0003 */
[----:B------:R-:W-:Y:S01]  /*29c20*/  MOV R3, R14 ;  /* 0x0000000e00037202 */ /* 0x000fe20000000f00 */
[----:B------:R-:W-:Y:S02]  /*29c30*/  IMAD.MOV.U32 R4, RZ, RZ, R24 ;  /* 0x000000ffff047224 */ /* 0x000fe400078e0018 */
[----:B------:R-:W-:-:S07]  /*29c40*/  IMAD.MOV.U32 R24, RZ, RZ, R16 ;  /* 0x000000ffff187224 */ /* 0x000fce00078e0010 */
.L_x_38419:
[----:B------:R-:W-:Y:S05]  /*29c50*/  BSYNC.RECONVERGENT B1 ;  /* 0x0000000000017941 */ /* 0x000fea0003800200 */
.L_x_38417:
        /* <DEDUP_REMOVED lines=9> */
.L_x_38421:
[----:B------:R-:W-:Y:S02]  /*29cf0*/  IMAD.MOV.U32 R33, RZ, RZ, R2 ;  /* 0x000000ffff217224 */ /* 0x000fe400078e0002 */
[----:B------:R-:W-:Y:S01]  /*29d00*/  IMAD.MOV.U32 R11, RZ, RZ, R4 ;  /* 0x000000ffff0b7224 */ /* 0x000fe200078e0004 */
[----:B------:R-:W-:Y:S01]  /*29d10*/  MOV R4, R18 ;  /* 0x0000001200047202 */ /* 0x000fe20000000f00 */
[----:B------:R-:W-:-:S07]  /*29d20*/  IMAD.MOV.U32 R2, RZ, RZ, R7 ;  /* 0x000000ffff027224 */ /* 0x000fce00078e0007 */
.L_x_38422:
[----:B------:R-:W-:Y:S05]  /*29d30*/  BSYNC.RECONVERGENT B1 ;  /* 0x0000000000017941 */ /* 0x000fea0003800200 */
.L_x_38420:
        /* <DEDUP_REMOVED lines=9> */
.L_x_38424:
[----:B------:R-:W-:Y:S02]  /*29dd0*/  IMAD.MOV.U32 R32, RZ, RZ, R33 ;  /* 0x000000ffff207224 */ /* 0x000fe400078e0021 */
[----:B------:R-:W-:Y:S02]  /*29de0*/  IMAD.MOV.U32 R10, RZ, RZ, R11 ;  /* 0x000000ffff0a7224 */ /* 0x000fe400078e000b */
[----:B------:R-:W-:Y:S02]  /*29df0*/  IMAD.MOV.U32 R33, RZ, RZ, R20 ;  /* 0x000000ffff217224 */ /* 0x000fe400078e0014 */
[----:B------:R-:W-:-:S07]  /*29e00*/  IMAD.MOV.U32 R11, RZ, RZ, R22 ;  /* 0x000000ffff0b7224 */ /* 0x000fce00078e0016 */
.L_x_38425:
[----:B------:R-:W-:Y:S05]  /*29e10*/  BSYNC.RECONVERGENT B1 ;  /* 0x0000000000017941 */ /* 0x000fea0003800200 */
.L_x_38423:
        /* <DEDUP_REMOVED lines=9> */
.L_x_38427:
[----:B------:R-:W-:Y:S02]  /*29eb0*/  IMAD.MOV.U32 R35, RZ, RZ, R32 ;  /* 0x000000ffff237224 */ /* 0x000fe400078e0020 */
[----:B------:R-:W-:Y:S02]  /*29ec0*/  IMAD.MOV.U32 R9, RZ, RZ, R10 ;  /* 0x000000ffff097224 */ /* 0x000fe400078e000a */
[----:B------:R-:W-:Y:S02]  /*29ed0*/  IMAD.MOV.U32 R32, RZ, RZ, R5 ;  /* 0x000000ffff207224 */ /* 0x000fe400078e0005 */
[----:B------:R-:W-:-:S07]  /*29ee0*/  IMAD.MOV.U32 R10, RZ, RZ, R23 ;  /* 0x000000ffff0a7224 */ /* 0x000fce00078e0017 */
.L_x_38428:
[----:B------:R-:W-:Y:S05]  /*29ef0*/  BSYNC.RECONVERGENT B1 ;  /* 0x0000000000017941 */ /* 0x000fea0003800200 */
.L_x_38426:
        /* <DEDUP_REMOVED lines=9> */
.L_x_38430:
[----:B------:R-:W-:Y:S02]  /*29f90*/  IMAD.MOV.U32 R34, RZ, RZ, R35 ;  /* 0x000000ffff227224 */ /* 0x000fe400078e0023 */
[----:B------:R-:W-:Y:S02]  /*29fa0*/  IMAD.MOV.U32 R8, RZ, RZ, R9 ;  /* 0x000000ffff087224 */ /* 0x000fe400078e0009 */
[----:B------:R-:W-:Y:S02]  /*29fb0*/  IMAD.MOV.U32 R35, RZ, RZ, R26 ;  /* 0x000000ffff237224 */ /* 0x000fe400078e001a */
[----:B------:R-:W-:-:S07]  /*29fc0*/  IMAD.MOV.U32 R9, RZ, RZ, R28 ;  /* 0x000000ffff097224 */ /* 0x000fce00078e001c */
.L_x_38431:
[----:B------:R-:W-:Y:S05]  /*29fd0*/  BSYNC.RECONVERGENT B1 ;  /* 0x0000000000017941 */ /* 0x000fea0003800200 */
.L_x_38429:
        /* <DEDUP_REMOVED lines=9> */
.L_x_38433:
[----:B------:R-:W-:Y:S01]  /*2a070*/  MOV R15, R34 ;  /* 0x00000022000f7202 */ /* 0x000fe20000000f00 */
[----:B------:R-:W-:Y:S02]  /*2a080*/  IMAD.MOV.U32 R17, RZ, RZ, R8 ;  /* 0x000000ffff117224 */ /* 0x000fe400078e0008 */
[----:B------:R-:W-:Y:S02]  /*2a090*/  IMAD.MOV.U32 R34, RZ, RZ, R25 ;  /* 0x000000ffff227224 */ /* 0x000fe400078e0019 */
[----:B------:R-:W-:-:S07]  /*2a0a0*/  IMAD.MOV.U32 R8, RZ, RZ, R27 ;  /* 0x000000ffff087224 */ /* 0x000fce00078e001b */
.L_x_38434:
[----:B------:R-:W-:Y:S05]  /*2a0b0*/  BSYNC.RECONVERGENT B1 ;  /* 0x0000000000017941 */ /* 0x000fea0003800200 */
.L_x_38432:
        /* <DEDUP_REMOVED lines=9> */
.L_x_38435:
[----:B------:R-:W-:Y:S01]  /*2a150*/  IMAD.MOV.U32 R7, RZ, RZ, R6 ;  /* 0x000000ffff077224 */ /* 0x000fe200078e0006 */
[----:B------:R-:W-:Y:S01]  /*2a160*/  MOV R5, R24 ;  /* 0x0000001800057202 */ /* 0x000fe20000000f00 */
[----:B------:R-:W-:Y:S02]  /*2a170*/  IMAD.MOV.U32 R37, RZ, RZ, R36 ;  /* 0x000000ffff257224 */ /* 0x000fe400078e0024 */
[----:B------:R-:W-:Y:S02]  /*2a180*/  IMAD.MOV.U32 R6, RZ, RZ, R17 ;  /* 0x000000ffff067224 */ /* 0x000fe400078e0011 */
[----:B------:R-:W-:-:S07]  /*2a190*/  IMAD.MOV.U32 R36, RZ, RZ, R15 ;  /* 0x000000ffff247224 */ /* 0x000fce00078e000f */
.L_x_37255:
[----:B------:R-:W-:Y:S05]  /*2a1a0*/  BSYNC.RECONVERGENT B0 ;  /* 0x0000000000007941 */ /* 0x000fea0003800200 */
.L_x_37254:
        /* <DEDUP_REMOVED lines=10> */
[----:B012---:R-:W0:Y:S02]  /*2a250*/  LDC R2, c[0x0][0x3a4] ;  /* 0x0000e900ff027b82 */ /* 0x007e240000000800 */
        /* <DEDUP_REMOVED lines=13> */
[----:B------:R-:W-:-:S04]  /*2a330*/  IADD3 R30, PT, PT, -R12, RZ, RZ ;  /* 0x000000ff0c1e7210 */ /* 0x000fc80007ffe1ff */
        /* <DEDUP_REMOVED lines=9> */
.L_x_38442:
[----:B0-----:R-:W2:Y:S04]  /*2a3d0*/  LDL.64 R2, [R29+-0x28] ;  /* 0xffffd8001d027983 */ /* 0x001ea80000100a00 */
[----:B------:R-:W3:Y:S04]  /*2a3e0*/  LDL.64 R8, [R29] ;  /* 0x000000001d087983 */ /* 0x000ee80000100a00 */
[----:B------:R-:W4:Y:S04]  /*2a3f0*/  LDL.64 R4, [R29+-0x8] ;  /* 0xfffff8001d047983 */ /* 0x000f280000100a00 */
[----:B------:R-:W5:Y:S04]  /*2a400*/  LDL.64 R6, [R29+-0x20] ;  /* 0xffffe0001d067983 */ /* 0x000f680000100a00 */
[----:B------:R-:W5:Y:S04]  /*2a410*/  LDL.64 R10, [R29+-0x18] ;  /* 0xffffe8001d0a7983 */ /* 0x000f680000100a00 */
[----:B------:R-:W5:Y:S04]  /*2a420*/  LDL.64 R14, [R29+0x8] ;  /* 0x000008001d0e7983 */ /* 0x000f680000100a00 */
[----:B------:R-:W5:Y:S04]  /*2a430*/  LDL.64 R16, [R29+-0x10] ;  /* 0xfffff0001d107983 */ /* 0x000f680000100a00 */
        /* <DEDUP_REMOVED lines=8> */
[C---:B--2---:R-:W-:Y:S02]  /*2a4c0*/  IMAD.IADD R2, R42.reuse, 0x1, R2 ;  /* 0x000000012a027824 */ /* 0x044fe400078e0202 */
[----:B------:R-:W-:-:S03]  /*2a4d0*/  IMAD.IADD R3, R42, 0x1, R3 ;  /* 0x000000012a037824 */ /* 0x000fc600078e0203 */
[----:B------:R3:W-:Y:S04]  /*2a4e0*/  STS [UR4+-0x20], R2 ;  /* 0xffffe002ff007988 */ /* 0x0007e80008000804 */
[----:B------:R0:W-:Y:S01]  /*2a4f0*/  STS [UR4+-0x1c], R3 ;  /* 0xffffe403ff007988 */ /* 0x0001e20008000804 */
[C---:B---3--:R-:W-:Y:S02]  /*2a500*/  IMAD.IADD R2, R42.reuse, 0x1, R8 ;  /* 0x000000012a027824 */ /* 0x048fe400078e0208 */
[C---:B0-----:R-:W-:Y:S01]  /*2a510*/  IMAD.IADD R3, R42.reuse, 0x1, R9 ;  /* 0x000000012a037824 */ /* 0x041fe200078e0209 */
[----:B------:R-:W-:Y:S01]  /*2a520*/  STS [UR4+0x8], R8 ;  /* 0x00000808ff007988 */ /* 0x000fe20008000804 */
[C---:B----4-:R-:W-:Y:S01]  /*2a530*/  IMAD.IADD R31, R42.reuse, 0x1, R4 ;  /* 0x000000012a1f7824 */ /* 0x050fe200078e0204 */
[C---:B-----5:R-:W-:Y:S01]  /*2a540*/  IADD3 R6, PT, PT, R42.reuse, R6, RZ ;  /* 0x000000062a067210 */ /* 0x060fe20007ffe0ff */
[C---:B------:R-:W-:Y:S01]  /*2a550*/  IMAD.IADD R32, R42.reuse, 0x1, R5 ;  /* 0x000000012a207824 */ /* 0x040fe200078e0205 */
[----:B------:R-:W-:Y:S01]  /*2a560*/  STS [UR4+0xc], R9 ;  /* 0x00000c09ff007988 */ /* 0x000fe20008000804 */
[----:B------:R-:W-:-:S02]  /*2a570*/  IMAD.IADD R7, R42, 0x1, R7 ;  /* 0x000000012a077824 */ /* 0x000fc400078e0207 */
[C---:B------:R-:W-:Y:S01]  /*2a580*/  IMAD.IADD R10, R42.reuse, 0x1, R10 ;  /* 0x000000012a0a7824 */ /* 0x040fe200078e020a */
[----:B------:R0:W-:Y:S01]  /*2a590*/  STS [UR4], R4 ;  /* 0x00000004ff007988 */ /* 0x0001e20008000804 */
[C---:B------:R-:W-:Y:S02]  /*2a5a0*/  IMAD.IADD R11, R42.reuse, 0x1, R11 ;  /* 0x000000012a0b7824 */ /* 0x040fe400078e020b */
[C---:B------:R-:W-:Y:S01]  /*2a5b0*/  IMAD.IADD R16, R42.reuse, 0x1, R16 ;  /* 0x000000012a107824 */ /* 0x040fe200078e0210 */
[----:B------:R1:W-:Y:S01]  /*2a5c0*/  STS [UR4+0x4], R5 ;  /* 0x00000405ff007988 */ /* 0x0003e20008000804 */
[----:B------:R-:W-:-:S03]  /*2a5d0*/  IMAD.IADD R17, R42, 0x1, R17 ;  /* 0x000000012a117824 */ /* 0x000fc600078e0211 */
[----:B------:R2:W-:Y:S01]  /*2a5e0*/  STS [UR4+0x8], R2 ;  /* 0x00000802ff007988 */ /* 0x0005e20008000804 */
[----:B0-----:R-:W-:-:S03]  /*2a5f0*/  IMAD.IADD R4, R42, 0x1, R14 ;  /* 0x000000012a047824 */ /* 0x001fc600078e020e */
[----:B------:R0:W-:Y:S01]  /*2a600*/  STS [UR4+0xc], R3 ;  /* 0x00000c03ff007988 */ /* 0x0001e20008000804 */
[C---:B-1----:R-:W-:Y:S01]  /*2a610*/  IADD3 R5, PT, PT, R42.reuse, R15, RZ ;  /* 0x0000000f2a057210 */ /* 0x042fe20007ffe0ff */
[C---:B--2---:R-:W-:Y:S02]  /*2a620*/  IMAD.IADD R2, R42.reuse, 0x1, R18 ;  /* 0x000000012a027824 */ /* 0x044fe400078e0212 */
[----:B0-----:R-:W-:Y:S01]  /*2a630*/  IMAD.IADD R3, R42, 0x1, R19 ;  /* 0x000000012a037824 */ /* 0x001fe200078e0213 */
[----:B------:R0:W-:Y:S04]  /*2a640*/  STS [UR4+0x10], R14 ;  /* 0x0000100eff007988 */ /* 0x0001e80008000804 */
[----:B------:R0:W-:Y:S04]  /*2a650*/  STS [UR4+0x14], R15 ;  /* 0x0000140fff007988 */ /* 0x0001e80008000804 */
[----:B------:R0:W-:Y:S04]  /*2a660*/  STS [UR4+0x18], R18 ;  /* 0x00001812ff007988 */ /* 0x0001e80008000804 */
[----:B------:R0:W-:Y:S04]  /*2a670*/  STS [UR4+0x1c], R19 ;  /* 0x00001c13ff007988 */ /* 0x0001e80008000804 */
[----:B------:R0:W-:Y:S04]  /*2a680*/  STS [UR4], R31 ;  /* 0x0000001fff007988 */ /* 0x0001e80008000804 */
[----:B------:R0:W-:Y:S04]  /*2a690*/  STS [UR4+0x4], R32 ;  /* 0x00000420ff007988 */ /* 0x0001e80008000804 */
[----:B------:R0:W-:Y:S04]  /*2a6a0*/  STS [UR4+-0x18], R6 ;  /* 0xffffe806ff007988 */ /* 0x0001e80008000804 */
[----:B------:R0:W-:Y:S04]  /*2a6b0*/  STS [UR4+-0x14], R7 ;  /* 0xffffec07ff007988 */ /* 0x0001e80008000804 */
        /* <DEDUP_REMOVED lines=15> */
[----:B------:R0:W-:Y:S01]  /*2a7b0*/  STS [UR4+0x3c], R27 ;  /* 0x00003c1bff007988 */ /* 0x0001e20008000804 */
[----:B------:R-:W-:Y:S01]  /*2a7c0*/  UIADD3 UR4, UPT, UPT, UR4, 0x40, URZ ;  /* 0x0000004004047890 */ /* 0x000fe2000fffe0ff */
[----:B------:R-:W-:Y:S11]  /*2a7d0*/  @!P1 BRA `(.L_x_38442) ;  /* 0xfffffff800fc9947 */ /* 0x000ff6000383ffff */
.L_x_38441:
[----:B0-----:R-:W-:-:S04]  /*2a7e0*/  IADD3 R2, PT, PT, -R30, RZ, RZ ;  /* 0x000000ff1e027210 */ /* 0x001fc80007ffe1ff */
        /* <DEDUP_REMOVED lines=13> */
[C---:B--2---:R-:W-:Y:S02]  /*2a8c0*/  IMAD.IADD R16, R42.reuse, 0x1, R16 ;  /* 0x000000012a107824 */ /* 0x044fe400078e0210 */
[C---:B------:R-:W-:Y:S02]  /*2a8d0*/  IMAD.IADD R17, R42.reuse, 0x1, R17 ;  /* 0x000000012a117824 */ /* 0x040fe400078e0211 */
[C---:B---3--:R-:W-:Y:S02]  /*2a8e0*/  IMAD.IADD R18, R42.reuse, 0x1, R18 ;  /* 0x000000012a127824 */ /* 0x048fe400078e0212 */
[C---:B------:R-:W-:Y:S02]  /*2a8f0*/  IMAD.IADD R19, R42.reuse, 0x1, R19 ;  /* 0x000000012a137824 */ /* 0x040fe400078e0213 */
[----:B----4-:R-:W-:-:S02]  /*2a900*/  IMAD.IADD R10, R42, 0x1, R10 ;  /* 0x000000012a0a7824 */ /* 0x010fc400078e020a */
        /* <DEDUP_REMOVED lines=20> */
.L_x_38443:
[----:B------:R-:W-:-:S13]  /*2aa50*/  ISETP.NE.OR P0, PT, R30, RZ, P0 ;  /* 0x000000ff1e00720c */ /* 0x000fda0000705670 */
[----:B------:R-:W-:Y:S05]  /*2aa60*/  @!P0 BRA `(.L_x_38439) ;  /* 0x0000000000548947 */ /* 0x000fea0003800000 */
.L_x_38440:
[----:B01----:R-:W2:Y:S04]  /*2aa70*/  LDL.64 R2, [R29+-0x28] ;  /* 0xffffd8001d027983 */ /* 0x003ea80000100a00 */
[----:B------:R-:W3:Y:S04]  /*2aa80*/  LDL.64 R6, [R29+-0x20] ;  /* 0xffffe0001d067983 */ /* 0x000ee80000100a00 */
[----:B------:R-:W4:Y:S04]  /*2aa90*/  LDL.64 R4, [R29+-0x8] ;  /* 0xfffff8001d047983 */ /* 0x000f280000100a00 */
[----:B------:R0:W5:Y:S01]  /*2aaa0*/  LDL.64 R8, [R29] ;  /* 0x000000001d087983 */ /* 0x0001620000100a00 */
[----:B------:R-:W-:-:S05]  /*2aab0*/  VIADD R30, R30, 0x4 ;  /* 0x000000041e1e7836 */ /* 0x000fca0000000000 */
[----:B------:R-:W-:Y:S01]  /*2aac0*/  ISETP.NE.AND P0, PT, R30, RZ, PT ;  /* 0x000000ff1e00720c */ /* 0x000fe20003f05270 */
[----:B0-----:R-:W-:Y:S02]  /*2aad0*/  VIADD R29, R29, 0x10 ;  /* 0x000000101d1d7836 */ /* 0x001fe40000000000 */
[C---:B--2---:R-:W-:Y:S02]  /*2aae0*/  IMAD.IADD R2, R42.reuse, 0x1, R2 ;  /* 0x000000012a027824 */ /* 0x044fe400078e0202 */
        /* <DEDUP_REMOVED lines=13> */
.L_x_38439:
        /* <DEDUP_REMOVED lines=8> */
[----:B------:R-:W-:Y:S02]  /*2ac40*/  IMAD R12, R12, 0x4, R3 ;  /* 0x000000040c0c7824 */ /* 0x000fe400078e0203 */
[----:B------:R-:W-:-:S03]  /*2ac50*/  VIADD R2, R2, 0x28 ;  /* 0x0000002802027836 */ /* 0x000fc60000000000 */
[----:B------:R-:W-:-:S07]  /*2ac60*/  IADD3 R12, PT, PT, R12, 0x20, RZ ;  /* 0x000000200c0c7810 */ /* 0x000fce0007ffe0ff */
.L_x_38444:
[----:B------:R-:W2:Y:S04]  /*2ac70*/  LDL R3, [R2+-0x20] ;  /* 0xffffe00002037983 */ /* 0x000ea80000100800 */
[----:B------:R0:W3:Y:S01]  /*2ac80*/  LDL R5, [R2] ;  /* 0x0000000002057983 */ /* 0x0000e20000100800 */
[----:B------:R-:W-:-:S05]  /*2ac90*/  VIADD R28, R28, 0x1 ;  /* 0x000000011c1c7836 */ /* 0x000fca0000000000 */
[----:B------:R-:W-:Y:S01]  /*2aca0*/  ISETP.NE.AND P0, PT, R28, RZ, PT ;  /* 0x000000ff1c00720c */ /* 0x000fe20003f05270 */
[----:B0-----:R-:W-:Y:S02]  /*2acb0*/  VIADD R2, R2, 0x4 ;  /* 0x0000000402027836 */ /* 0x001fe40000000000 */
[----:B--2---:R-:W-:Y:S01]  /*2acc0*/  IMAD.IADD R3, R42, 0x1, R3 ;  /* 0x000000012a037824 */ /* 0x004fe200078e0203 */
[----:B---3--:R-:W-:Y:S04]  /*2acd0*/  STS [R12], R5 ;  /* 0x000000050c007388 */ /* 0x008fe80000000800 */
[----:B------:R0:W-:Y:S02]  /*2ace0*/  STS [R12+-0x20], R3 ;  /* 0xffffe0030c007388 */ /* 0x0001e40000000800 */
[----:B0-----:R-:W-:-:S03]  /*2acf0*/  VIADD R12, R12, 0x4 ;  /* 0x000000040c0c7836 */ /* 0x001fc60000000000 */
[----:B------:R-:W-:Y:S05]  /*2ad00*/  @P0 BRA `(.L_x_38444) ;  /* 0xfffffffc00d80947 */ /* 0x000fea000383ffff */
.L_x_38438:
[----:B------:R-:W2:Y:S01]  /*2ad10*/  S2UR UR5, SR_CgaCtaId ;  /* 0x00000000000579c3 */ /* 0x000ea20000008800 */
[----:B------:R-:W-:Y:S01]  /*2ad20*/  UMOV UR4, 0x400 ;  /* 0x0000040000047882 */ /* 0x000fe20000000000 */
[----:B------:R-:W-:Y:S01]  /*2ad30*/  IMAD.MOV.U32 R12, RZ, RZ, R41 ;  /* 0x000000ffff0c7224 */ /* 0x000fe200078e0029 */
[----:B--2---:R-:W-:-:S09]  /*2ad40*/  ULEA UR4, UR5, UR4, 0x18 ;  /* 0x0000000405047291 */ /* 0x004fd2000f8ec0ff */
[----:B------:R3:W-:Y:S03]  /*2ad50*/  STS.64 [UR4+0x2d0], R12 ;  /* 0x0002d00cff007988 */ /* 0x0007e60008000a04 */
.L_x_38437:
[----:B------:R-:W-:Y:S05]  /*2ad60*/  BSYNC.RECONVERGENT B0 ;  /* 0x0000000000007941 */ /* 0x000fea0003800200 */
.L_x_38436:
        /* <DEDUP_REMOVED lines=8> */
[----:B012---:R-:W0:Y:S01]  /*2adf0*/  LDC.64 R2, c[0x0][0x398] ;  /* 0x0000e600ff027b82 */ /* 0x007e220000000a00 */
[----:B----4-:R-:W-:-:S06]  /*2ae00*/  ULEA UR4, UR5, UR4, 0x18 ;  /* 0x0000000405047291 */ /* 0x010fcc000f8ec0ff */
[----:B------:R-:W-:Y:S01]  /*2ae10*/  LEA R4, R0, UR4, 0x2 ;  /* 0x0000000400047c11 */ /* 0x000fe2000f8e10ff */
[----:B0-----:R-:W-:-:S04]  /*2ae20*/  IMAD.WIDE.U32 R2, R39, 0x4, R2 ;  /* 0x0000000427027825 */ /* 0x001fc800078e0002 */
[----:B------:R-:W0:Y:S04]  /*2ae30*/  LDS R5, [R4] ;  /* 0x0000000004057984 */ /* 0x000e280000000800 */
[----:B0-----:R-:W-:Y:S01]  /*2ae40*/  STG.E desc[UR6][R2.64], R5 ;  /* 0x0000000502007986 */ /* 0x001fe2000c101906 */
[----:B------:R-:W-:Y:S05]  /*2ae50*/  EXIT ;  /* 0x000000000000794d */ /* 0x000fea0003800000 */
.L_x_38445:
        /* <DEDUP_REMOVED lines=10> */
.L_x_38499:


//--------------------- .text._ZN3cub18CUB_300001_SM_10006detail11EmptyKernelIvEEvv --------------------------
	.section	.text._ZN3cub18CUB_300001_SM_10006detail11EmptyKernelIvEEvv,"ax",@progbits
	.align	128
        .global         _ZN3cub18CUB_300001_SM_10006detail11EmptyKernelIvEEvv
        .type           _ZN3cub18CUB_300001_SM_10006detail11EmptyKernelIvEEvv,@function
        .size           _ZN3cub18CUB_300001_SM_10006detail11EmptyKernelIvEEvv,(.L_x_38500 - _ZN3cub18CUB_300001_SM_10006detail11EmptyKernelIvEEvv)
        .other          _ZN3cub18CUB_300001_SM_10006detail11EmptyKernelIvEEvv,@"STO_CUDA_ENTRY STV_DEFAULT"
_ZN3cub18CUB_300001_SM_10006detail11EmptyKernelIvEEvv:
.text._ZN3cub18CUB_300001_SM_10006detail11EmptyKernelIvEEvv:
[----:B------:R-:W-:Y:S01]  /*0000*/  LDC R1, c[0x0][0x37c] ;  /* 0x0000df00ff017b82 */ /* 0x000fe20000000800 */
[----:B------:R-:W-:Y:S05]  /*0010*/  EXIT ;  /* 0x000000000000794d */ /* 0x000fea0003800000 */
.L_x_38446:
        /* <DEDUP_REMOVED lines=14> */
.L_x_38500:


//--------------------- .nv.global.init           --------------------------
	.section	.nv.global.init,"aw",@progbits
	.align	4
.nv.global.init:
	.type		mrg32k3aM1SubSeq,@object
	.size		mrg32k3aM1SubSeq,(mrg32k3aM2SubSeq - mrg32k3aM1SubSeq)
mrg32k3aM1SubSeq:
        /* <DEDUP_REMOVED lines=126> */
	.type		mrg32k3aM2SubSeq,@object
	.size		mrg32k3aM2SubSeq,(mrg32k3aM1 - mrg32k3aM2SubSeq)
mrg32k3aM2SubSeq:
        /* <DEDUP_REMOVED lines=126> */
	.type		mrg32k3aM1,@object
	.size		mrg32k3aM1,(mrg32k3aM1Seq - mrg32k3aM1)
mrg32k3aM1:
        /* <DEDUP_REMOVED lines=144> */
	.type		mrg32k3aM1Seq,@object
	.size		mrg32k3aM1Seq,(mrg32k3aM2 - mrg32k3aM1Seq)
mrg32k3aM1Seq:
        /* <DEDUP_REMOVED lines=144> */
	.type		mrg32k3aM2,@object
	.size		mrg32k3aM2,(mrg32k3aM2Seq - mrg32k3aM2)
mrg32k3aM2:
        /* <DEDUP_REMOVED lines=144> */
	.type		mrg32k3aM2Seq,@object
	.size		mrg32k3aM2Seq,(precalc_xorwow_matrix - mrg32k3aM2Seq)
mrg32k3aM2Seq:
        /* <DEDUP_REMOVED lines=144> */
	.type		precalc_xorwow_matrix,@object
	.size		precalc_xorwow_matrix,(precalc_xorwow_offset_matrix - precalc_xorwow_matrix)
precalc_xorwow_matrix:
        /* <DEDUP_REMOVED lines=6400> */
	.type		precalc_xorwow_offset_matrix,@object
	.size		precalc_xorwow_offset_matrix,(.L_1 - precalc_xorwow_offset_matrix)
precalc_xorwow_offset_matrix:
        /* <DEDUP_REMOVED lines=6400> */
.L_1:


//--------------------- .nv.shared._ZN17fastertransformer17batch_topk_kernelI6__halfLi128ELi32EEEvPKiPKT_PiPfS8_PKbS3_NS_14BeamHypothesesEiiifS4_ --------------------------
	.section	.nv.shared._ZN17fastertransformer17batch_topk_kernelI6__halfLi128ELi32EEEvPKiPKT_PiPfS8_PKbS3_NS_14BeamHypothesesEiiifS4_,"aw",@nobits
	.sectionflags	@""
	.align	16
.nv.shared._ZN17fastertransformer17batch_topk_kernelI6__halfLi128ELi32EEEvPKiPKT_PiPfS8_PKbS3_NS_14BeamHypothesesEiiifS4_:
	.zero		1552


//--------------------- .nv.shared.reserved.0     --------------------------
	.section	.nv.shared.reserved.0,"aw",@nobits
	.weak		__nv_reservedSMEM_offset_0_alias
	.size		__nv_reservedSMEM_offset_0_alias, 0, 64
	.other		__nv_reservedSMEM_offset_0_alias,@"STO_CUDA_RESERVED_SHARED STV_DEFAULT"
__nv_reservedSMEM_offset_0_alias:
	.zero		0
	.zero		64


//--------------------- .nv.global                --------------------------
	.section	.nv.global,"aw",@nobits
.nv.global:
	.type		_ZN72_INTERNAL_3cc76c35_36_online_softmax_beamsearch_kernels_cu_d71c890f_32846thrust24THRUST_300001_SM_1000_NS12placeholders2_5E,@object
	.size		_ZN72_INTERNAL_3cc76c35_36_online_softmax_beamsearch_kernels_cu_d71c890f_32846thrust24THRUST_300001_SM_1000_NS12placeholders2_5E,(_ZN72_INTERNAL_3cc76c35_36_online_softmax_beamsearch_kernels_cu_d71c890f_32844cuda3std3__45__cpo6cbeginE - _ZN72_INTERNAL_3cc76c35_36_online_softmax_beamsearch_kernels_cu_d71c890f_32846thrust24THRUST_300001_SM_1000_NS12placeholders2_5E)
_ZN72_INTERNAL_3cc76c35_36_online_softmax_beamsearch_kernels_cu_d71c890f_32846thrust24THRUST_300001_SM_1000_NS12placeholders2_5E:
	.zero		1
	.type		_ZN72_INTERNAL_3cc76c35_36_online_softmax_beamsearch_kernels_cu_d71c890f_32844cuda3std3__45__cpo6cbeginE,@object
	.size		_ZN72_INTERNAL_3cc76c35_36_online_softmax_beamsearch_kernels_cu_d71c890f_32844cuda3std3__45__cpo6cbeginE,(_ZN72_INTERNAL_3cc76c35_36_online_softmax_beamsearch_kernels_cu_d71c890f_32844cuda3std6ranges3__45__cpo6cbeginE - _ZN72_INTERNAL_3cc76c35_36_online_softmax_beamsearch_kernels_cu_d71c890f_32844cuda3std3__45__cpo6cbeginE)
_ZN72_INTERNAL_3cc76c35_36_online_softmax_beamsearch_kernels_cu_d71c890f_32844cuda3std3__45__cpo6cbeginE:
	.zero		1
	.type		_ZN72_INTERNAL_3cc76c35_36_online_softmax_beamsearch_kernels_cu_d71c890f_32844cuda3std6ranges3__45__cpo6cbeginE,@object
	.size		_ZN72_INTERNAL_3cc76c35_36_online_softmax_beamsearch_kernels_cu_d71c890f_32844cuda3std6ranges3__45__cpo6cbeginE,(_ZN72_INTERNAL_3cc76c35_36_online_softmax_beamsearch_kernels_cu_d71c890f_32844cuda3std3__48in_placeE - _ZN72_INTERNAL_3cc76c35_36_online_softmax_beamsearch_kernels_cu_d71c890f_32844cuda3std6ranges3__45__cpo6cbeginE)
_ZN72_INTERNAL_3cc76c35_36_online_softmax_beamsearch_kernels_cu_d71c890f_32844cuda3std6ranges3__45__cpo6cbeginE:
	.zero		1
	.type		_ZN72_INTERNAL_3cc76c35_36_online_softmax_beamsearch_kernels_cu_d71c890f_32844cuda3std3__48in_placeE,@object
	.size		_ZN72_INTERNAL_3cc76c35_36_online_softmax_beamsearch_kernels_cu_d71c890f_32844cuda3std3__48in_placeE,(_ZN72_INTERNAL_3cc76c35_36_online_softmax_beamsearch_kernels_cu_d71c890f_32844cuda3std6ranges3__45__cpo4sizeE - _ZN72_INTERNAL_3cc76c35_36_online_softmax_beamsearch_kernels_cu_d71c890f_32844cuda3std3__48in_placeE)
_ZN72_INTERNAL_3cc76c35_36_online_softmax_beamsearch_kernels_cu_d71c890f_32844cuda3std3__48in_placeE:
	.zero		1
	.type		_ZN72_INTERNAL_3cc76c35_36_online_softmax_beamsearch_kernels_cu_d71c890f_32844cuda3std6ranges3__45__cpo4sizeE,@object
	.size		_ZN72_INTERNAL_3cc76c35_36_online_softmax_beamsearch_kernels_cu_d71c890f_32844cuda3std6ranges3__45__cpo4sizeE,(_ZN72_INTERNAL_3cc76c35_36_online_softmax_beamsearch_kernels_cu_d71c890f_32846thrust24THRUST_300001_SM_1000_NS12placeholders2_9E - _ZN72_INTERNAL_3cc76c35_36_online_softmax_beamsearch_kernels_cu_d71c890f_32844cuda3std6ranges3__45__cpo4sizeE)
_ZN72_INTERNAL_3cc76c35_36_online_softmax_beamsearch_kernels_cu_d71c890f_32844cuda3std6ranges3__45__cpo4sizeE:
	.zero		1
	.type		_ZN72_INTERNAL_3cc76c35_36_online_softmax_beamsearch_kernels_cu_d71c890f_32846thrust24THRUST_300001_SM_1000_NS12placeholders2_9E,@object
	.size		_ZN72_INTERNAL_3cc76c35_36_online_softmax_beamsearch_kernels_cu_d71c890f_32846thrust24THRUST_300001_SM_1000_NS12placeholders2_9E,(_ZN72_INTERNAL_3cc76c35_36_online_softmax_beamsearch_kernels_cu_d71c890f_32844cuda3std3__45__cpo7crbeginE - _ZN72_INTERNAL_3cc76c35_36_online_softmax_beamsearch_kernels_cu_d71c890f_32846thrust24THRUST_300001_SM_1000_NS12placeholders2_9E)
_ZN72_INTERNAL_3cc76c35_36_online_softmax_beamsearch_kernels_cu_d71c890f_32846thrust24THRUST_300001_SM_1000_NS12placeholders2_9E:
	.zero		1
	.type		_ZN72_INTERNAL_3cc76c35_36_online_softmax_beamsearch_kernels_cu_d71c890f_32844cuda3std3__45__cpo7crbeginE,@object
	.size		_ZN72_INTERNAL_3cc76c35_36_online_softmax_beamsearch_kernels_cu_d71c890f_32844cuda3std3__45__cpo7crbeginE,(_ZN72_INTERNAL_3cc76c35_36_online_softmax_beamsearch_kernels_cu_d71c890f_32844cuda3std6ranges3__45__cpo4nextE - _ZN72_INTERNAL_3cc76c35_36_online_softmax_beamsearch_kernels_cu_d71c890f_32844cuda3std3__45__cpo7crbeginE)
_ZN72_INTERNAL_3cc76c35_36_online_softmax_beamsearch_kernels_cu_d71c890f_32844cuda3std3__45__cpo7crbeginE:
	.zero		1
	.type		_ZN72_INTERNAL_3cc76c35_36_online_softmax_beamsearch_kernels_cu_d71c890f_32844cuda3std6ranges3__45__cpo4nextE,@object
	.size		_ZN72_INTERNAL_3cc76c35_36_online_softmax_beamsearch_kernels_cu_d71c890f_32844cuda3std6ranges3__45__cpo4nextE,(_ZN72_INTERNAL_3cc76c35_36_online_softmax_beamsearch_kernels_cu_d71c890f_32844cuda3std6ranges3__45__cpo4swapE - _ZN72_INTERNAL_3cc76c35_36_online_softmax_beamsearch_kernels_cu_d71c890f_32844cuda3std6ranges3__45__cpo4nextE)
_ZN72_INTERNAL_3cc76c35_36_online_softmax_beamsearch_kernels_cu_d71c890f_32844cuda3std6ranges3__45__cpo4nextE:
	.zero		1
	.type		_ZN72_INTERNAL_3cc76c35_36_online_softmax_beamsearch_kernels_cu_d71c890f_32844cuda3std6ranges3__45__cpo4swapE,@object
	.size		_ZN72_INTERNAL_3cc76c35_36_online_softmax_beamsearch_kernels_cu_d71c890f_32844cuda3std6ranges3__45__cpo4swapE,(_ZN72_INTERNAL_3cc76c35_36_online_softmax_beamsearch_kernels_cu_d71c890f_32846thrust24THRUST_300001_SM_1000_NS12placeholders2_1E - _ZN72_INTERNAL_3cc76c35_36_online_softmax_beamsearch_kernels_cu_d71c890f_32844cuda3std6ranges3__45__cpo4swapE)
_ZN72_INTERNAL_3cc76c35_36_online_softmax_beamsearch_kernels_cu_d71c890f_32844cuda3std6ranges3__45__cpo4swapE:
	.zero		1
	.type		_ZN72_INTERNAL_3cc76c35_36_online_softmax_beamsearch_kernels_cu_d71c890f_32846thrust24THRUST_300001_SM_1000_NS12placeholders2_1E,@object
	.size		_ZN72_INTERNAL_3cc76c35_36_online_softmax_beamsearch_kernels_cu_d71c890f_32846thrust24THRUST_300001_SM_1000_NS12placeholders2_1E,(_ZN72_INTERNAL_3cc76c35_36_online_softmax_beamsearch_kernels_cu_d71c890f_32846thrust24THRUST_300001_SM_1000_NS12placeholders2_3E - _ZN72_INTERNAL_3cc76c35_36_online_softmax_beamsearch_kernels_cu_d71c890f_32846thrust24THRUST_300001_SM_1000_NS12placeholders2_1E)
_ZN72_INTERNAL_3cc76c35_36_online_softmax_beamsearch_kernels_cu_d71c890f_32846thrust24THRUST_300001_SM_1000_NS12placeholders2_1E:
	.zero		1
	.type		_ZN72_INTERNAL_3cc76c35_36_online_softmax_beamsearch_kernels_cu_d71c890f_32846thrust24THRUST_300001_SM_1000_NS12placeholders2_3E,@object
	.size		_ZN72_INTERNAL_3cc76c35_36_online_softmax_beamsearch_kernels_cu_d71c890f_32846thrust24THRUST_300001_SM_1000_NS12placeholders2_3E,(_ZN72_INTERNAL_3cc76c35_36_online_softmax_beamsearch_kernels_cu_d71c890f_32844cuda3std3__45__cpo5beginE - _ZN72_INTERNAL_3cc76c35_36_online_softmax_beamsearch_kernels_cu_d71c890f_32846thrust24THRUST_300001_SM_1000_NS12placeholders2_3E)
_ZN72_INTERNAL_3cc76c35_36_online_softmax_beamsearch_kernels_cu_d71c890f_32846thrust24THRUST_300001_SM_1000_NS12placeholders2_3E:
	.zero		1
	.type		_ZN72_INTERNAL_3cc76c35_36_online_softmax_beamsearch_kernels_cu_d71c890f_32844cuda3std3__45__cpo5beginE,@object
	.size		_ZN72_INTERNAL_3cc76c35_36_online_softmax_beamsearch_kernels_cu_d71c890f_32844cuda3std3__45__cpo5beginE,(_ZN72_INTERNAL_3cc76c35_36_online_softmax_beamsearch_kernels_cu_d71c890f_32844cuda3std6ranges3__45__cpo5beginE - _ZN72_INTERNAL_3cc76c35_36_online_softmax_beamsearch_kernels_cu_d71c890f_32844cuda3std3__45__cpo5beginE)
_ZN72_INTERNAL_3cc76c35_36_online_softmax_beamsearch_kernels_cu_d71c890f_32844cuda3std3__45__cpo5beginE:
	.zero		1
	.type		_ZN72_INTERNAL_3cc76c35_36_online_softmax_beamsearch_kernels_cu_d71c890f_32844cuda3std6ranges3__45__cpo5beginE,@object
	.size		_ZN72_INTERNAL_3cc76c35_36_online_softmax_beamsearch_kernels_cu_d71c890f_32844cuda3std6ranges3__45__cpo5beginE,(_ZN72_INTERNAL_3cc76c35_36_online_softmax_beamsearch_kernels_cu_d71c890f_32844cuda3std3__474_GLOBAL__N__3cc76c35_36_online_softmax_beamsearch_kernels_cu_d71c890f_32846ignoreE - _ZN72_INTERNAL_3cc76c35_36_online_softmax_beamsearch_kernels_cu_d71c890f_32844cuda3std6ranges3__45__cpo5beginE)
_ZN72_INTERNAL_3cc76c35_36_online_softmax_beamsearch_kernels_cu_d71c890f_32844cuda3std6ranges3__45__cpo5beginE:
	.zero		1
	.type		_ZN72_INTERNAL_3cc76c35_36_online_softmax_beamsearch_kernels_cu_d71c890f_32844cuda3std3__474_GLOBAL__N__3cc76c35_36_online_softmax_beamsearch_kernels_cu_d71c890f_32846ignoreE,@object
	.size		_ZN72_INTERNAL_3cc76c35_36_online_softmax_beamsearch_kernels_cu_d71c890f_32844cuda3std3__474_GLOBAL__N__3cc76c35_36_online_softmax_beamsearch_kernels_cu_d71c890f_32846ignoreE,(_ZN72_INTERNAL_3cc76c35_36_online_softmax_beamsearch_kernels_cu_d71c890f_32844cuda3std6ranges3__45__cpo4dataE - _ZN72_INTERNAL_3cc76c35_36_online_softmax_beamsearch_kernels_cu_d71c890f_32844cuda3std3__474_GLOBAL__N__3cc76c35_36_online_softmax_beamsearch_kernels_cu_d71c890f_32846ignoreE)
_ZN72_INTERNAL_3cc76c35_36_online_softmax_beamsearch_kernels_cu_d71c890f_32844cuda3std3__474_GLOBAL__N__3cc76c35_36_online_softmax_beamsearch_kernels_cu_d71c890f_32846ignoreE:
	.zero		1
	.type		_ZN72_INTERNAL_3cc76c35_36_online_softmax_beamsearch_kernels_cu_d71c890f_32844cuda3std6ranges3__45__cpo4dataE,@object
	.size		_ZN72_INTERNAL_3cc76c35_36_online_softmax_beamsearch_kernels_cu_d71c890f_32844cuda3std6ranges3__45__cpo4dataE,(_ZN72_INTERNAL_3cc76c35_36_online_softmax_beamsearch_kernels_cu_d71c890f_32846thrust24THRUST_300001_SM_1000_NS12placeholders2_7E - _ZN72_INTERNAL_3cc76c35_36_online_softmax_beamsearch_kernels_cu_d71c890f_32844cuda3std6ranges3__45__cpo4dataE)
_ZN72_INTERNAL_3cc76c35_36_online_softmax_beamsearch_kernels_cu_d71c890f_32844cuda3std6ranges3__45__cpo4dataE:
	.zero		1
	.type		_ZN72_INTERNAL_3cc76c35_36_online_softmax_beamsearch_kernels_cu_d71c890f_32846thrust24THRUST_300001_SM_1000_NS12placeholders2_7E,@object
	.size		_ZN72_INTERNAL_3cc76c35_36_online_softmax_beamsearch_kernels_cu_d71c890f_32846thrust24THRUST_300001_SM_1000_NS12placeholders2_7E,(_ZN72_INTERNAL_3cc76c35_36_online_softmax_beamsearch_kernels_cu_d71c890f_32844cuda3std3__45__cpo6rbeginE - _ZN72_INTERNAL_3cc76c35_36_online_softmax_beamsearch_kernels_cu_d71c890f_32846thrust24THRUST_300001_SM_1000_NS12placeholders2_7E)
_ZN72_INTERNAL_3cc76c35_36_online_softmax_beamsearch_kernels_cu_d71c890f_32846thrust24THRUST_300001_SM_1000_NS12placeholders2_7E:
	.zero		1
	.type		_ZN72_INTERNAL_3cc76c35_36_online_softmax_beamsearch_kernels_cu_d71c890f_32844cuda3std3__45__cpo6rbeginE,@object
	.size		_ZN72_INTERNAL_3cc76c35_36_online_softmax_beamsearch_kernels_cu_d71c890f_32844cuda3std3__45__cpo6rbeginE,(_ZN72_INTERNAL_3cc76c35_36_online_softmax_beamsearch_kernels_cu_d71c890f_32844cuda3std6ranges3__45__cpo7advanceE - _ZN72_INTERNAL_3cc76c35_36_online_softmax_beamsearch_kernels_cu_d71c890f_32844cuda3std3__45__cpo6rbeginE)
_ZN72_INTERNAL_3cc76c35_36_online_softmax_beamsearch_kernels_cu_d71c890f_32844cuda3std3__45__cpo6rbeginE:
	.zero		1
	.type		_ZN72_INTERNAL_3cc76c35_36_online_softmax_beamsearch_kernels_cu_d71c890f_32844cuda3std6ranges3__45__cpo7advanceE,@object
	.size		_ZN72_INTERNAL_3cc76c35_36_online_softmax_beamsearch_kernels_cu_d71c890f_32844cuda3std6ranges3__45__cpo7advanceE,(_ZN72_INTERNAL_3cc76c35_36_online_softmax_beamsearch_kernels_cu_d71c890f_32844cuda3std3__47nulloptE - _ZN72_INTERNAL_3cc76c35_36_online_softmax_beamsearch_kernels_cu_d71c890f_32844cuda3std6ranges3__45__cpo7advanceE)
_ZN72_INTERNAL_3cc76c35_36_online_softmax_beamsearch_kernels_cu_d71c890f_32844cuda3std6ranges3__45__cpo7advanceE:
	.zero		1
	.type		_ZN72_INTERNAL_3cc76c35_36_online_softmax_beamsearch_kernels_cu_d71c890f_32844cuda3std3__47nulloptE,@object
	.size		_ZN72_INTERNAL_3cc76c35_36_online_softmax_beamsearch_kernels_cu_d71c890f_32844cuda3std3__47nulloptE,(_ZN72_INTERNAL_3cc76c35_36_online_softmax_beamsearch_kernels_cu_d71c890f_32844cuda3std6ranges3__45__cpo8distanceE - _ZN72_INTERNAL_3cc76c35_36_online_softmax_beamsearch_kernels_cu_d71c890f_32844cuda3std3__47nulloptE)
_ZN72_INTERNAL_3cc76c35_36_online_softmax_beamsearch_kernels_cu_d71c890f_32844cuda3std3__47nulloptE:
	.zero		1
	.type		_ZN72_INTERNAL_3cc76c35_36_online_softmax_beamsearch_kernels_cu_d71c890f_32844cuda3std6ranges3__45__cpo8distanceE,@object
	.size		_ZN72_INTERNAL_3cc76c35_36_online_softmax_beamsearch_kernels_cu_d71c890f_32844cuda3std6ranges3__45__cpo8distanceE,(_ZN72_INTERNAL_3cc76c35_36_online_softmax_beamsearch_kernels_cu_d71c890f_32846thrust24THRUST_300001_SM_1000_NS12placeholders2_6E - _ZN72_INTERNAL_3cc76c35_36_online_softmax_beamsearch_kernels_cu_d71c890f_32844cuda3std6ranges3__45__cpo8distanceE)
_ZN72_INTERNAL_3cc76c35_36_online_softmax_beamsearch_kernels_cu_d71c890f_32844cuda3std6ranges3__45__cpo8distanceE:
	.zero		1
	.type		_ZN72_INTERNAL_3cc76c35_36_online_softmax_beamsearch_kernels_cu_d71c890f_32846thrust24THRUST_300001_SM_1000_NS12placeholders2_6E,@object
	.size		_ZN72_INTERNAL_3cc76c35_36_online_softmax_beamsearch_kernels_cu_d71c890f_32846thrust24THRUST_300001_SM_1000_NS12placeholders2_6E,(_ZN72_INTERNAL_3cc76c35_36_online_softmax_beamsearch_kernels_cu_d71c890f_32844cuda3std3__45__cpo4cendE - _ZN72_INTERNAL_3cc76c35_36_online_softmax_beamsearch_kernels_cu_d71c890f_32846thrust24THRUST_300001_SM_1000_NS12placeholders2_6E)
_ZN72_INTERNAL_3cc76c35_36_online_softmax_beamsearch_kernels_cu_d71c890f_32846thrust24THRUST_300001_SM_1000_NS12placeholders2_6E:
	.zero		1
	.type		_ZN72_INTERNAL_3cc76c35_36_online_softmax_beamsearch_kernels_cu_d71c890f_32844cuda3std3__45__cpo4cendE,@object
	.size		_ZN72_INTERNAL_3cc76c35_36_online_softmax_beamsearch_kernels_cu_d71c890f_32844cuda3std3__45__cpo4cendE,(_ZN72_INTERNAL_3cc76c35_36_online_softmax_beamsearch_kernels_cu_d71c890f_32844cuda3std6ranges3__45__cpo4cendE - _ZN72_INTERNAL_3cc76c35_36_online_softmax_beamsearch_kernels_cu_d71c890f_32844cuda3std3__45__cpo4cendE)
_ZN72_INTERNAL_3cc76c35_36_online_softmax_beamsearch_kernels_cu_d71c890f_32844cuda3std3__45__cpo4cendE:
	.zero		1
	.type		_ZN72_INTERNAL_3cc76c35_36_online_softmax_beamsearch_kernels_cu_d71c890f_32844cuda3std6ranges3__45__cpo4cendE,@object
	.size		_ZN72_INTERNAL_3cc76c35_36_online_softmax_beamsearch_kernels_cu_d71c890f_32844cuda3std6ranges3__45__cpo4cendE,(_ZN72_INTERNAL_3cc76c35_36_online_softmax_beamsearch_kernels_cu_d71c890f_32844cuda3std3__420unreachable_sentinelE - _ZN72_INTERNAL_3cc76c35_36_online_softmax_beamsearch_kernels_cu_d71c890f_32844cuda3std6ranges3__45__cpo4cendE)
_ZN72_INTERNAL_3cc76c35_36_online_softmax_beamsearch_kernels_cu_d71c890f_32844cuda3std6ranges3__45__cpo4cendE:
	.zero		1
	.type		_ZN72_INTERNAL_3cc76c35_36_online_softmax_beamsearch_kernels_cu_d71c890f_32844cuda3std3__420unreachable_sentinelE,@object
	.size		_ZN72_INTERNAL_3cc76c35_36_online_softmax_beamsearch_kernels_cu_d71c890f_32844cuda3std3__420unreachable_sentinelE,(_ZN72_INTERNAL_3cc76c35_36_online_softmax_beamsearch_kernels_cu_d71c890f_32844cuda3std6ranges3__45__cpo5ssizeE - _ZN72_INTERNAL_3cc76c35_36_online_softmax_beamsearch_kernels_cu_d71c890f_32844cuda3std3__420unreachable_sentinelE)
_ZN72_INTERNAL_3cc76c35_36_online_softmax_beamsearch_kernels_cu_d71c890f_32844cuda3std3__420unreachable_sentinelE:
	.zero		1
	.type		_ZN72_INTERNAL_3cc76c35_36_online_softmax_beamsearch_kernels_cu_d71c890f_32844cuda3std6ranges3__45__cpo5ssizeE,@object
	.size		_ZN72_INTERNAL_3cc76c35_36_online_softmax_beamsearch_kernels_cu_d71c890f_32844cuda3std6ranges3__45__cpo5ssizeE,(_ZN72_INTERNAL_3cc76c35_36_online_softmax_beamsearch_kernels_cu_d71c890f_32846thrust24THRUST_300001_SM_1000_NS12placeholders3_10E - _ZN72_INTERNAL_3cc76c35_36_online_softmax_beamsearch_kernels_cu_d71c890f_32844cuda3std6ranges3__45__cpo5ssizeE)
_ZN72_INTERNAL_3cc76c35_36_online_softmax_beamsearch_kernels_cu_d71c890f_32844cuda3std6ranges3__45__cpo5ssizeE:
	.zero		1
	.type		_ZN72_INTERNAL_3cc76c35_36_online_softmax_beamsearch_kernels_cu_d71c890f_32846thrust24THRUST_300001_SM_1000_NS12placeholders3_10E,@object
	.size		_ZN72_INTERNAL_3cc76c35_36_online_softmax_beamsearch_kernels_cu_d71c890f_32846thrust24THRUST_300001_SM_1000_NS12placeholders3_10E,(_ZN72_INTERNAL_3cc76c35_36_online_softmax_beamsearch_kernels_cu_d71c890f_32844cuda3std3__45__cpo5crendE - _ZN72_INTERNAL_3cc76c35_36_online_softmax_beamsearch_kernels_cu_d71c890f_32846thrust24THRUST_300001_SM_1000_NS12placeholders3_10E)
_ZN72_INTERNAL_3cc76c35_36_online_softmax_beamsearch_kernels_cu_d71c890f_32846thrust24THRUST_300001_SM_1000_NS12placeholders3_10E:
	.zero		1
	.type		_ZN72_INTERNAL_3cc76c35_36_online_softmax_beamsearch_kernels_cu_d71c890f_32844cuda3std3__45__cpo5crendE,@object
	.size		_ZN72_INTERNAL_3cc76c35_36_online_softmax_beamsearch_kernels_cu_d71c890f_32844cuda3std3__45__cpo5crendE,(_ZN72_INTERNAL_3cc76c35_36_online_softmax_beamsearch_kernels_cu_d71c890f_32844cuda3std6ranges3__45__cpo4prevE - _ZN72_INTERNAL_3cc76c35_36_online_softmax_beamsearch_kernels_cu_d71c890f_32844cuda3std3__45__cpo5crendE)
_ZN72_INTERNAL_3cc76c35_36_online_softmax_beamsearch_kernels_cu_d71c890f_32844cuda3std3__45__cpo5crendE:
	.zero		1
	.type		_ZN72_INTERNAL_3cc76c35_36_online_softmax_beamsearch_kernels_cu_d71c890f_32844cuda3std6ranges3__45__cpo4prevE,@object
	.size		_ZN72_INTERNAL_3cc76c35_36_online_softmax_beamsearch_kernels_cu_d71c890f_32844cuda3std6ranges3__45__cpo4prevE,(_ZN72_INTERNAL_3cc76c35_36_online_softmax_beamsearch_kernels_cu_d71c890f_32844cuda3std6ranges3__45__cpo9iter_moveE - _ZN72_INTERNAL_3cc76c35_36_online_softmax_beamsearch_kernels_cu_d71c890f_32844cuda3std6ranges3__45__cpo4prevE)
_ZN72_INTERNAL_3cc76c35_36_online_softmax_beamsearch_kernels_cu_d71c890f_32844cuda3std6ranges3__45__cpo4prevE:
	.zero		1
	.type		_ZN72_INTERNAL_3cc76c35_36_online_softmax_beamsearch_kernels_cu_d71c890f_32844cuda3std6ranges3__45__cpo9iter_moveE,@object
	.size		_ZN72_INTERNAL_3cc76c35_36_online_softmax_beamsearch_kernels_cu_d71c890f_32844cuda3std6ranges3__45__cpo9iter_moveE,(_ZN72_INTERNAL_3cc76c35_36_online_softmax_beamsearch_kernels_cu_d71c890f_32846thrust24THRUST_300001_SM_1000_NS12placeholders2_2E - _ZN72_INTERNAL_3cc76c35_36_online_softmax_beamsearch_kernels_cu_d71c890f_32844cuda3std6ranges3__45__cpo9iter_moveE)
_ZN72_INTERNAL_3cc76c35_36_online_softmax_beamsearch_kernels_cu_d71c890f_32844cuda3std6ranges3__45__cpo9iter_moveE:
	.zero		1
	.type		_ZN72_INTERNAL_3cc76c35_36_online_softmax_beamsearch_kernels_cu_d71c890f_32846thrust24THRUST_300001_SM_1000_NS12placeholders2_2E,@object
	.size		_ZN72_INTERNAL_3cc76c35_36_online_softmax_beamsearch_kernels_cu_d71c890f_32846thrust24THRUST_300001_SM_1000_NS12placeholders2_2E,(_ZN72_INTERNAL_3cc76c35_36_online_softmax_beamsearch_kernels_cu_d71c890f_32846thrust24THRUST_300001_SM_1000_NS12placeholders2_4E - _ZN72_INTERNAL_3cc76c35_36_online_softmax_beamsearch_kernels_cu_d71c890f_32846thrust24THRUST_300001_SM_1000_NS12placeholders2_2E)
_ZN72_INTERNAL_3cc76c35_36_online_softmax_beamsearch_kernels_cu_d71c890f_32846thrust24THRUST_300001_SM_1000_NS12placeholders2_2E:
	.zero		1
	.type		_ZN72_INTERNAL_3cc76c35_36_online_softmax_beamsearch_kernels_cu_d71c890f_32846thrust24THRUST_300001_SM_1000_NS12placeholders2_4E,@object
	.size		_ZN72_INTERNAL_3cc76c35_36_online_softmax_beamsearch_kernels_cu_d71c890f_32846thrust24THRUST_300001_SM_1000_NS12placeholders2_4E,(_ZN72_INTERNAL_3cc76c35_36_online_softmax_beamsearch_kernels_cu_d71c890f_32844cuda3std3__45__cpo3endE - _ZN72_INTERNAL_3cc76c35_36_online_softmax_beamsearch_kernels_cu_d71c890f_32846thrust24THRUST_300001_SM_1000_NS12placeholders2_4E)
_ZN72_INTERNAL_3cc76c35_36_online_softmax_beamsearch_kernels_cu_d71c890f_32846thrust24THRUST_300001_SM_1000_NS12placeholders2_4E:
	.zero		1
	.type		_ZN72_INTERNAL_3cc76c35_36_online_softmax_beamsearch_kernels_cu_d71c890f_32844cuda3std3__45__cpo3endE,@object
	.size		_ZN72_INTERNAL_3cc76c35_36_online_softmax_beamsearch_kernels_cu_d71c890f_32844cuda3std3__45__cpo3endE,(_ZN72_INTERNAL_3cc76c35_36_online_softmax_beamsearch_kernels_cu_d71c890f_32844cuda3std6ranges3__45__cpo3endE - _ZN72_INTERNAL_3cc76c35_36_online_softmax_beamsearch_kernels_cu_d71c890f_32844cuda3std3__45__cpo3endE)
_ZN72_INTERNAL_3cc76c35_36_online_softmax_beamsearch_kernels_cu_d71c890f_32844cuda3std3__45__cpo3endE:
	.zero		1
	.type		_ZN72_INTERNAL_3cc76c35_36_online_softmax_beamsearch_kernels_cu_d71c890f_32844cuda3std6ranges3__45__cpo3endE,@object
	.size		_ZN72_INTERNAL_3cc76c35_36_online_softmax_beamsearch_kernels_cu_d71c890f_32844cuda3std6ranges3__45__cpo3endE,(_ZN72_INTERNAL_3cc76c35_36_online_softmax_beamsearch_kernels_cu_d71c890f_32844cuda3std3__419piecewise_constructE - _ZN72_INTERNAL_3cc76c35_36_online_softmax_beamsearch_kernels_cu_d71c890f_32844cuda3std6ranges3__45__cpo3endE)
_ZN72_INTERNAL_3cc76c35_36_online_softmax_beamsearch_kernels_cu_d71c890f_32844cuda3std6ranges3__45__cpo3endE:
	.zero		1
	.type		_ZN72_INTERNAL_3cc76c35_36_online_softmax_beamsearch_kernels_cu_d71c890f_32844cuda3std3__419piecewise_constructE,@object
	.size		_ZN72_INTERNAL_3cc76c35_36_online_softmax_beamsearch_kernels_cu_d71c890f_32844cuda3std3__419piecewise_constructE,(_ZN72_INTERNAL_3cc76c35_36_online_softmax_beamsearch_kernels_cu_d71c890f_32844cuda3std6ranges3__45__cpo5cdataE - _ZN72_INTERNAL_3cc76c35_36_online_softmax_beamsearch_kernels_cu_d71c890f_32844cuda3std3__419piecewise_constructE)
_ZN72_INTERNAL_3cc76c35_36_online_softmax_beamsearch_kernels_cu_d71c890f_32844cuda3std3__419piecewise_constructE:
	.zero		1
	.type		_ZN72_INTERNAL_3cc76c35_36_online_softmax_beamsearch_kernels_cu_d71c890f_32844cuda3std6ranges3__45__cpo5cdataE,@object
	.size		_ZN72_INTERNAL_3cc76c35_36_online_softmax_beamsearch_kernels_cu_d71c890f_32844cuda3std6ranges3__45__cpo5cdataE,(_ZN72_INTERNAL_3cc76c35_36_online_softmax_beamsearch_kernels_cu_d71c890f_32846thrust24THRUST_300001_SM_1000_NS12placeholders2_8E - _ZN72_INTERNAL_3cc76c35_36_online_softmax_beamsearch_kernels_cu_d71c890f_32844cuda3std6ranges3__45__cpo5cdataE)
_ZN72_INTERNAL_3cc76c35_36_online_softmax_beamsearch_kernels_cu_d71c890f_32844cuda3std6ranges3__45__cpo5cdataE:
	.zero		1
	.type		_ZN72_INTERNAL_3cc76c35_36_online_softmax_beamsearch_kernels_cu_d71c890f_32846thrust24THRUST_300001_SM_1000_NS12placeholders2_8E,@object
	.size		_ZN72_INTERNAL_3cc76c35_36_online_softmax_beamsearch_kernels_cu_d71c890f_32846thrust24THRUST_300001_SM_1000_NS12placeholders2_8E,(_ZN72_INTERNAL_3cc76c35_36_online_softmax_beamsearch_kernels_cu_d71c890f_32844cuda3std3__45__cpo4rendE - _ZN72_INTERNAL_3cc76c35_36_online_softmax_beamsearch_kernels_cu_d71c890f_32846thrust24THRUST_300001_SM_1000_NS12placeholders2_8E)
_ZN72_INTERNAL_3cc76c35_36_online_softmax_beamsearch_kernels_cu_d71c890f_32846thrust24THRUST_300001_SM_1000_NS12placeholders2_8E:
	.zero		1
	.type		_ZN72_INTERNAL_3cc76c35_36_online_softmax_beamsearch_kernels_cu_d71c890f_32844cuda3std3__45__cpo4rendE,@object
	.size		_ZN72_INTERNAL_3cc76c35_36_online_softmax_beamsearch_kernels_cu_d71c890f_32844cuda3std3__45__cpo4rendE,(_ZN72_INTERNAL_3cc76c35_36_online_softmax_beamsearch_kernels_cu_d71c890f_32844cuda3std6ranges3__45__cpo9iter_swapE - _ZN72_INTERNAL_3cc76c35_36_online_softmax_beamsearch_kernels_cu_d71c890f_32844cuda3std3__45__cpo4rendE)
_ZN72_INTERNAL_3cc76c35_36_online_softmax_beamsearch_kernels_cu_d71c890f_32844cuda3std3__45__cpo4rendE:
	.zero		1
	.type		_ZN72_INTERNAL_3cc76c35_36_online_softmax_beamsearch_kernels_cu_d71c890f_32844cuda3std6ranges3__45__cpo9iter_swapE,@object
	.size		_ZN72_INTERNAL_3cc76c35_36_online_softmax_beamsearch_kernels_cu_d71c890f_32844cuda3std6ranges3__45__cpo9iter_swapE,(_ZN72_INTERNAL_3cc76c35_36_online_softmax_beamsearch_kernels_cu_d71c890f_32844cuda3std3__48unexpectE - _ZN72_INTERNAL_3cc76c35_36_online_softmax_beamsearch_kernels_cu_d71c890f_32844cuda3std6ranges3__45__cpo9iter_swapE)
_ZN72_INTERNAL_3cc76c35_36_online_softmax_beamsearch_kernels_cu_d71c890f_32844cuda3std6ranges3__45__cpo9iter_swapE:
	.zero		1
	.type		_ZN72_INTERNAL_3cc76c35_36_online_softmax_beamsearch_kernels_cu_d71c890f_32844cuda3std3__48unexpectE,@object
	.size		_ZN72_INTERNAL_3cc76c35_36_online_softmax_beamsearch_kernels_cu_d71c890f_32844cuda3std3__48unexpectE,(_ZN72_INTERNAL_3cc76c35_36_online_softmax_beamsearch_kernels_cu_d71c890f_32846thrust24THRUST_300001_SM_1000_NS6system6detail10sequential3seqE - _ZN72_INTERNAL_3cc76c35_36_online_softmax_beamsearch_kernels_cu_d71c890f_32844cuda3std3__48unexpectE)
_ZN72_INTERNAL_3cc76c35_36_online_softmax_beamsearch_kernels_cu_d71c890f_32844cuda3std3__48unexpectE:
	.zero		1
	.type		_ZN72_INTERNAL_3cc76c35_36_online_softmax_beamsearch_kernels_cu_d71c890f_32846thrust24THRUST_300001_SM_1000_NS6system6detail10sequential3seqE,@object
	.size		_ZN72_INTERNAL_3cc76c35_36_online_softmax_beamsearch_kernels_cu_d71c890f_32846thrust24THRUST_300001_SM_1000_NS6system6detail10sequential3seqE,(.L_38 - _ZN72_INTERNAL_3cc76c35_36_online_softmax_beamsearch_kernels_cu_d71c890f_32846thrust24THRUST_300001_SM_1000_NS6system6detail10sequential3seqE)
_ZN72_INTERNAL_3cc76c35_36_online_softmax_beamsearch_kernels_cu_d71c890f_32846thrust24THRUST_300001_SM_1000_NS6system6detail10sequential3seqE:
	.zero		1
.L_38:


//--------------------- .nv.shared._ZN17fastertransformer38beam_online_softmax_topk_stage2_kernelI6__halfLi128ELi128EEEvPKfS3_PiPT_ii --------------------------
	.section	.nv.shared._ZN17fastertransformer38beam_online_softmax_topk_stage2_kernelI6__halfLi128ELi128EEEvPKfS3_PiPT_ii,"aw",@nobits
	.sectionflags	@""
	.align	16
.nv.shared._ZN17fastertransformer38beam_online_softmax_topk_stage2_kernelI6__halfLi128ELi128EEEvPKfS3_PiPT_ii:
	.zero		4912


//--------------------- .nv.shared._ZN17fastertransformer38beam_online_softmax_topk_stage2_kernelI6__halfLi128ELi64EEEvPKfS3_PiPT_ii --------------------------
	.section	.nv.shared._ZN17fastertransformer38beam_online_softmax_topk_stage2_kernelI6__halfLi128ELi64EEEvPKfS3_PiPT_ii,"aw",@nobits
	.sectionflags	@""
	.align	16
.nv.shared._ZN17fastertransformer38beam_online_softmax_topk_stage2_kernelI6__halfLi128ELi64EEEvPKfS3_PiPT_ii:
	.zero		3360


//--------------------- .nv.shared._ZN17fastertransformer38beam_online_softmax_topk_stage2_kernelI6__halfLi128ELi32EEEvPKfS3_PiPT_ii --------------------------
	.section	.nv.shared._ZN17fastertransformer38beam_online_softmax_topk_stage2_kernelI6__halfLi128ELi32EEEvPKfS3_PiPT_ii,"aw",@nobits
	.sectionflags	@""
	.align	16
	.zero		1024


//--------------------- .nv.shared._ZN17fastertransformer38beam_online_softmax_topk_stage1_kernelI6__halfLi1ELi128ELi64EEEvPKT_S4_PKbPfiiPKi --------------------------
	.section	.nv.shared._ZN17fastertransformer38beam_online_softmax_topk_stage1_kernelI6__halfLi1ELi128ELi64EEEvPKT_S4_PKbPfiiPKi,"aw",@nobits
	.sectionflags	@""
	.align	16
.nv.shared._ZN17fastertransformer38beam_online_softmax_topk_stage1_kernelI6__halfLi1ELi128ELi64EEEvPKT_S4_PKbPfiiPKi:
	.zero		4400


//--------------------- .nv.shared._ZN17fastertransformer17batch_topk_kernelI6__halfLi64ELi32EEEvPKiPKT_PiPfS8_PKbS3_NS_14BeamHypothesesEiiifS4_ --------------------------
	.section	.nv.shared._ZN17fastertransformer17batch_topk_kernelI6__halfLi64ELi32EEEvPKiPKT_PiPfS8_PKbS3_NS_14BeamHypothesesEiiifS4_,"aw",@nobits
	.sectionflags	@""
	.align	16
.nv.shared._ZN17fastertransformer17batch_topk_kernelI6__halfLi64ELi32EEEvPKiPKT_PiPfS8_PKbS3_NS_14BeamHypothesesEiiifS4_:
	.zero		1296


//--------------------- .nv.shared._ZN17fastertransformer38beam_online_softmax_topk_stage2_kernelI6__halfLi64ELi128EEEvPKfS3_PiPT_ii --------------------------
	.section	.nv.shared._ZN17fastertransformer38beam_online_softmax_topk_stage2_kernelI6__halfLi64ELi128EEEvPKfS3_PiPT_ii,"aw",@nobits
	.sectionflags	@""
	.align	16
.nv.shared._ZN17fastertransformer38beam_online_softmax_topk_stage2_kernelI6__halfLi64ELi128EEEvPKfS3_PiPT_ii:
	.zero		2992


//--------------------- .nv.shared._ZN17fastertransformer38beam_online_softmax_topk_stage2_kernelI6__halfLi64ELi64EEEvPKfS3_PiPT_ii --------------------------
	.section	.nv.shared._ZN17fastertransformer38beam_online_softmax_topk_stage2_kernelI6__halfLi64ELi64EEEvPKfS3_PiPT_ii,"aw",@nobits
	.sectionflags	@""
	.align	16
.nv.shared._ZN17fastertransformer38beam_online_softmax_topk_stage2_kernelI6__halfLi64ELi64EEEvPKfS3_PiPT_ii:
	.zero		2208


//--------------------- .nv.shared._ZN17fastertransformer38beam_online_softmax_topk_stage2_kernelI6__halfLi64ELi32EEEvPKfS3_PiPT_ii --------------------------
	.section	.nv.shared._ZN17fastertransformer38beam_online_softmax_topk_stage2_kernelI6__halfLi64ELi32EEEvPKfS3_PiPT_ii,"aw",@nobits
	.sectionflags	@""
	.align	16
	.zero		1024


//--------------------- .nv.shared._ZN17fastertransformer38beam_online_softmax_topk_stage1_kernelI6__halfLi1ELi64ELi64EEEvPKT_S4_PKbPfiiPKi --------------------------
	.section	.nv.shared._ZN17fastertransformer38beam_online_softmax_topk_stage1_kernelI6__halfLi1ELi64ELi64EEEvPKT_S4_PKbPfiiPKi,"aw",@nobits
	.sectionflags	@""
	.align	16
.nv.shared._ZN17fastertransformer38beam_online_softmax_topk_stage1_kernelI6__halfLi1ELi64ELi64EEEvPKT_S4_PKbPfiiPKi:
	.zero		2736


//--------------------- .nv.shared._ZN17fastertransformer17batch_topk_kernelI6__halfLi32ELi32EEEvPKiPKT_PiPfS8_PKbS3_NS_14BeamHypothesesEiiifS4_ --------------------------
	.section	.nv.shared._ZN17fastertransformer17batch_topk_kernelI6__halfLi32ELi32EEEvPKiPKT_PiPfS8_PKbS3_NS_14BeamHypothesesEiiifS4_,"aw",@nobits
	.sectionflags	@""
	.align	16
.nv.shared._ZN17fastertransformer17batch_topk_kernelI6__halfLi32ELi32EEEvPKiPKT_PiPfS8_PKbS3_NS_14BeamHypothesesEiiifS4_:
	.zero		1168


//--------------------- .nv.shared._ZN17fastertransformer38beam_online_softmax_topk_stage2_kernelI6__halfLi32ELi128EEEvPKfS3_PiPT_ii --------------------------
	.section	.nv.shared._ZN17fastertransformer38beam_online_softmax_topk_stage2_kernelI6__halfLi32ELi128EEEvPKfS3_PiPT_ii,"aw",@nobits
	.sectionflags	@""
	.align	16
.nv.shared._ZN17fastertransformer38beam_online_softmax_topk_stage2_kernelI6__halfLi32ELi128EEEvPKfS3_PiPT_ii:
	.zero		2032


//--------------------- .nv.shared._ZN17fastertransformer38beam_online_softmax_topk_stage2_kernelI6__halfLi32ELi64EEEvPKfS3_PiPT_ii --------------------------
	.section	.nv.shared._ZN17fastertransformer38beam_online_softmax_topk_stage2_kernelI6__halfLi32ELi64EEEvPKfS3_PiPT_ii,"aw",@nobits
	.sectionflags	@""
	.align	16
.nv.shared._ZN17fastertransformer38beam_online_softmax_topk_stage2_kernelI6__halfLi32ELi64EEEvPKfS3_PiPT_ii:
	.zero		1632


//--------------------- .nv.shared._ZN17fastertransformer38beam_online_softmax_topk_stage2_kernelI6__halfLi32ELi32EEEvPKfS3_PiPT_ii --------------------------
	.section	.nv.shared._ZN17fastertransformer38beam_online_softmax_topk_stage2_kernelI6__halfLi32ELi32EEEvPKfS3_PiPT_ii,"aw",@nobits
	.sectionflags	@""
	.align	16
	.zero		1024


//--------------------- .nv.shared._ZN17fastertransformer38beam_online_softmax_topk_stage1_kernelI6__halfLi1ELi32ELi64EEEvPKT_S4_PKbPfiiPKi --------------------------
	.section	.nv.shared._ZN17fastertransformer38beam_online_softmax_topk_stage1_kernelI6__halfLi1ELi32ELi64EEEvPKT_S4_PKbPfiiPKi,"aw",@nobits
	.sectionflags	@""
	.align	16
.nv.shared._ZN17fastertransformer38beam_online_softmax_topk_stage1_kernelI6__halfLi1ELi32ELi64EEEvPKT_S4_PKbPfiiPKi:
	.zero		1904


//--------------------- .nv.shared._ZN17fastertransformer17batch_topk_kernelI6__halfLi16ELi32EEEvPKiPKT_PiPfS8_PKbS3_NS_14BeamHypothesesEiiifS4_ --------------------------
	.section	.nv.shared._ZN17fastertransformer17batch_topk_kernelI6__halfLi16ELi32EEEvPKiPKT_PiPfS8_PKbS3_NS_14BeamHypothesesEiiifS4_,"aw",@nobits
	.sectionflags	@""
	.align	16
.nv.shared._ZN17fastertransformer17batch_topk_kernelI6__halfLi16ELi32EEEvPKiPKT_PiPfS8_PKbS3_NS_14BeamHypothesesEiiifS4_:
	.zero		1104


//--------------------- .nv.shared._ZN17fastertransformer38beam_online_softmax_topk_stage2_kernelI6__halfLi16ELi128EEEvPKfS3_PiPT_ii --------------------------
	.section	.nv.shared._ZN17fastertransformer38beam_online_softmax_topk_stage2_kernelI6__halfLi16ELi128EEEvPKfS3_PiPT_ii,"aw",@nobits
	.sectionflags	@""
	.align	16
.nv.shared._ZN17fastertransformer38beam_online_softmax_topk_stage2_kernelI6__halfLi16ELi128EEEvPKfS3_PiPT_ii:
	.zero		1552


//--------------------- .nv.shared._ZN17fastertransformer38beam_online_softmax_topk_stage2_kernelI6__halfLi16ELi64EEEvPKfS3_PiPT_ii --------------------------
	.section	.nv.shared._ZN17fastertransformer38beam_online_softmax_topk_stage2_kernelI6__halfLi16ELi64EEEvPKfS3_PiPT_ii,"aw",@nobits
	.sectionflags	@""
	.align	16
.nv.shared._ZN17fastertransformer38beam_online_softmax_topk_stage2_kernelI6__halfLi16ELi64EEEvPKfS3_PiPT_ii:
	.zero		1344


//--------------------- .nv.shared._ZN17fastertransformer38beam_online_softmax_topk_stage2_kernelI6__halfLi16ELi32EEEvPKfS3_PiPT_ii --------------------------
	.section	.nv.shared._ZN17fastertransformer38beam_online_softmax_topk_stage2_kernelI6__halfLi16ELi32EEEvPKfS3_PiPT_ii,"aw",@nobits
	.sectionflags	@""
	.align	16
	.zero		1024


//--------------------- .nv.shared._ZN17fastertransformer38beam_online_softmax_topk_stage1_kernelI6__halfLi1ELi16ELi128EEEvPKT_S4_PKbPfiiPKi --------------------------
	.section	.nv.shared._ZN17fastertransformer38beam_online_softmax_topk_stage1_kernelI6__halfLi1ELi16ELi128EEEvPKT_S4_PKbPfiiPKi,"aw",@nobits
	.sectionflags	@""
	.align	16
.nv.shared._ZN17fastertransformer38beam_online_softmax_topk_stage1_kernelI6__halfLi1ELi16ELi128EEEvPKT_S4_PKbPfiiPKi:
	.zero		1696


//--------------------- .nv.shared._ZN17fastertransformer17batch_topk_kernelI6__halfLi8ELi32EEEvPKiPKT_PiPfS8_PKbS3_NS_14BeamHypothesesEiiifS4_ --------------------------
	.section	.nv.shared._ZN17fastertransformer17batch_topk_kernelI6__halfLi8ELi32EEEvPKiPKT_PiPfS8_PKbS3_NS_14BeamHypothesesEiiifS4_,"aw",@nobits
	.sectionflags	@""
	.align	16
.nv.shared._ZN17fastertransformer17batch_topk_kernelI6__halfLi8ELi32EEEvPKiPKT_PiPfS8_PKbS3_NS_14BeamHypothesesEiiifS4_:
	.zero		1072


//--------------------- .nv.shared._ZN17fastertransformer38beam_online_softmax_topk_stage2_kernelI6__halfLi8ELi128EEEvPKfS3_PiPT_ii --------------------------
	.section	.nv.shared._ZN17fastertransformer38beam_online_softmax_topk_stage2_kernelI6__halfLi8ELi128EEEvPKfS3_PiPT_ii,"aw",@nobits
	.sectionflags	@""
	.align	16
.nv.shared._ZN17fastertransformer38beam_online_softmax_topk_stage2_kernelI6__halfLi8ELi128EEEvPKfS3_PiPT_ii:
	.zero		1312


//--------------------- .nv.shared._ZN17fastertransformer38beam_online_softmax_topk_stage2_kernelI6__halfLi8ELi64EEEvPKfS3_PiPT_ii --------------------------
	.section	.nv.shared._ZN17fastertransformer38beam_online_softmax_topk_stage2_kernelI6__halfLi8ELi64EEEvPKfS3_PiPT_ii,"aw",@nobits
	.sectionflags	@""
	.align	16
.nv.shared._ZN17fastertransformer38beam_online_softmax_topk_stage2_kernelI6__halfLi8ELi64EEEvPKfS3_PiPT_ii:
	.zero		1200


//--------------------- .nv.shared._ZN17fastertransformer38beam_online_softmax_topk_stage2_kernelI6__halfLi8ELi32EEEvPKfS3_PiPT_ii --------------------------
	.section	.nv.shared._ZN17fastertransformer38beam_online_softmax_topk_stage2_kernelI6__halfLi8ELi32EEEvPKfS3_PiPT_ii,"aw",@nobits
	.sectionflags	@""
	.align	16
	.zero		1024


//--------------------- .nv.shared._ZN17fastertransformer38beam_online_softmax_topk_stage1_kernelI6__halfLi1ELi8ELi256EEEvPKT_S4_PKbPfiiPKi --------------------------
	.section	.nv.shared._ZN17fastertransformer38beam_online_softmax_topk_stage1_kernelI6__halfLi1ELi8ELi256EEEvPKT_S4_PKbPfiiPKi,"aw",@nobits
	.sectionflags	@""
	.align	16
.nv.shared._ZN17fastertransformer38beam_online_softmax_topk_stage1_kernelI6__halfLi1ELi8ELi256EEEvPKT_S4_PKbPfiiPKi:
	.zero		1616


//--------------------- .nv.shared._ZN17fastertransformer17batch_topk_kernelIfLi128ELi32EEEvPKiPKT_PiPfS7_PKbS2_NS_14BeamHypothesesEiiifS3_ --------------------------
	.section	.nv.shared._ZN17fastertransformer17batch_topk_kernelIfLi128ELi32EEEvPKiPKT_PiPfS7_PKbS2_NS_14BeamHypothesesEiiifS3_,"aw",@nobits
	.sectionflags	@""
	.align	16
.nv.shared._ZN17fastertransformer17batch_topk_kernelIfLi128ELi32EEEvPKiPKT_PiPfS7_PKbS2_NS_14BeamHypothesesEiiifS3_:
	.zero		1552


//--------------------- .nv.shared._ZN17fastertransformer38beam_online_softmax_topk_stage2_kernelIfLi128ELi128EEEvPKfS2_PiPT_ii --------------------------
	.section	.nv.shared._ZN17fastertransformer38beam_online_softmax_topk_stage2_kernelIfLi128ELi128EEEvPKfS2_PiPT_ii,"aw",@nobits
	.sectionflags	@""
	.align	16
.nv.shared._ZN17fastertransformer38beam_online_softmax_topk_stage2_kernelIfLi128ELi128EEEvPKfS2_PiPT_ii:
	.zero		6192


//--------------------- .nv.shared._ZN17fastertransformer38beam_online_softmax_topk_stage2_kernelIfLi128ELi64EEEvPKfS2_PiPT_ii --------------------------
	.section	.nv.shared._ZN17fastertransformer38beam_online_softmax_topk_stage2_kernelIfLi128ELi64EEEvPKfS2_PiPT_ii,"aw",@nobits
	.sectionflags	@""
	.align	16
.nv.shared._ZN17fastertransformer38beam_online_softmax_topk_stage2_kernelIfLi128ELi64EEEvPKfS2_PiPT_ii:
	.zero		4128


//--------------------- .nv.shared._ZN17fastertransformer38beam_online_softmax_topk_stage2_kernelIfLi128ELi32EEEvPKfS2_PiPT_ii --------------------------
	.section	.nv.shared._ZN17fastertransformer38beam_online_softmax_topk_stage2_kernelIfLi128ELi32EEEvPKfS2_PiPT_ii,"aw",@nobits
	.sectionflags	@""
	.align	16
	.zero		1024


//--------------------- .nv.shared._ZN17fastertransformer38beam_online_softmax_topk_stage1_kernelIfLi1ELi128ELi64EEEvPKT_S3_PKbPfiiPKi --------------------------
	.section	.nv.shared._ZN17fastertransformer38beam_online_softmax_topk_stage1_kernelIfLi1ELi128ELi64EEEvPKT_S3_PKbPfiiPKi,"aw",@nobits
	.sectionflags	@""
	.align	16
.nv.shared._ZN17fastertransformer38beam_online_softmax_topk_stage1_kernelIfLi1ELi128ELi64EEEvPKT_S3_PKbPfiiPKi:
	.zero		5168


//--------------------- .nv.shared._ZN17fastertransformer17batch_topk_kernelIfLi64ELi32EEEvPKiPKT_PiPfS7_PKbS2_NS_14BeamHypothesesEiiifS3_ --------------------------
	.section	.nv.shared._ZN17fastertransformer17batch_topk_kernelIfLi64ELi32EEEvPKiPKT_PiPfS7_PKbS2_NS_14BeamHypothesesEiiifS3_,"aw",@nobits
	.sectionflags	@""
	.align	16
.nv.shared._ZN17fastertransformer17batch_topk_kernelIfLi64ELi32EEEvPKiPKT_PiPfS7_PKbS2_NS_14BeamHypothesesEiiifS3_:
	.zero		1296


//--------------------- .nv.shared._ZN17fastertransformer38beam_online_softmax_topk_stage2_kernelIfLi64ELi128EEEvPKfS2_PiPT_ii --------------------------
	.section	.nv.shared._ZN17fastertransformer38beam_online_softmax_topk_stage2_kernelIfLi64ELi128EEEvPKfS2_PiPT_ii,"aw",@nobits
	.sectionflags	@""
	.align	16
.nv.shared._ZN17fastertransformer38beam_online_softmax_topk_stage2_kernelIfLi64ELi128EEEvPKfS2_PiPT_ii:
	.zero		3632


//--------------------- .nv.shared._ZN17fastertransformer38beam_online_softmax_topk_stage2_kernelIfLi64ELi64EEEvPKfS2_PiPT_ii --------------------------
	.section	.nv.shared._ZN17fastertransformer38beam_online_softmax_topk_stage2_kernelIfLi64ELi64EEEvPKfS2_PiPT_ii,"aw",@nobits
	.sectionflags	@""
	.align	16
.nv.shared._ZN17fastertransformer38beam_online_softmax_topk_stage2_kernelIfLi64ELi64EEEvPKfS2_PiPT_ii:
	.zero		2592


//--------------------- .nv.shared._ZN17fastertransformer38beam_online_softmax_topk_stage2_kernelIfLi64ELi32EEEvPKfS2_PiPT_ii --------------------------
	.section	.nv.shared._ZN17fastertransformer38beam_online_softmax_topk_stage2_kernelIfLi64ELi32EEEvPKfS2_PiPT_ii,"aw",@nobits
	.sectionflags	@""
	.align	16
	.zero		1024


//--------------------- .nv.shared._ZN17fastertransformer38beam_online_softmax_topk_stage1_kernelIfLi1ELi64ELi64EEEvPKT_S3_PKbPfiiPKi --------------------------
	.section	.nv.shared._ZN17fastertransformer38beam_online_softmax_topk_stage1_kernelIfLi1ELi64ELi64EEEvPKT_S3_PKbPfiiPKi,"aw",@nobits
	.sectionflags	@""
	.align	16
.nv.shared._ZN17fastertransformer38beam_online_softmax_topk_stage1_kernelIfLi1ELi64ELi64EEEvPKT_S3_PKbPfiiPKi:
	.zero		3120


//--------------------- .nv.shared._ZN17fastertransformer17batch_topk_kernelIfLi32ELi32EEEvPKiPKT_PiPfS7_PKbS2_NS_14BeamHypothesesEiiifS3_ --------------------------
	.section	.nv.shared._ZN17fastertransformer17batch_topk_kernelIfLi32ELi32EEEvPKiPKT_PiPfS7_PKbS2_NS_14BeamHypothesesEiiifS3_,"aw",@nobits
	.sectionflags	@""
	.align	16
.nv.shared._ZN17fastertransformer17batch_topk_kernelIfLi32ELi32EEEvPKiPKT_PiPfS7_PKbS2_NS_14BeamHypothesesEiiifS3_:
	.zero		1168


//--------------------- .nv.shared._ZN17fastertransformer38beam_online_softmax_topk_stage2_kernelIfLi32ELi128EEEvPKfS2_PiPT_ii --------------------------
	.section	.nv.shared._ZN17fastertransformer38beam_online_softmax_topk_stage2_kernelIfLi32ELi128EEEvPKfS2_PiPT_ii,"aw",@nobits
	.sectionflags	@""
	.align	16
.nv.shared._ZN17fastertransformer38beam_online_softmax_topk_stage2_kernelIfLi32ELi128EEEvPKfS2_PiPT_ii:
	.zero		2352


//--------------------- .nv.shared._ZN17fastertransformer38beam_online_softmax_topk_stage2_kernelIfLi32ELi64EEEvPKfS2_PiPT_ii --------------------------
	.section	.nv.shared._ZN17fastertransformer38beam_online_softmax_topk_stage2_kernelIfLi32ELi64EEEvPKfS2_PiPT_ii,"aw",@nobits
	.sectionflags	@""
	.align	16
.nv.shared._ZN17fastertransformer38beam_online_softmax_topk_stage2_kernelIfLi32ELi64EEEvPKfS2_PiPT_ii:
	.zero		1824


//--------------------- .nv.shared._ZN17fastertransformer38beam_online_softmax_topk_stage2_kernelIfLi32ELi32EEEvPKfS2_PiPT_ii --------------------------
	.section	.nv.shared._ZN17fastertransformer38beam_online_softmax_topk_stage2_kernelIfLi32ELi32EEEvPKfS2_PiPT_ii,"aw",@nobits
	.sectionflags	@""
	.align	16
	.zero		1024


//--------------------- .nv.shared._ZN17fastertransformer38beam_online_softmax_topk_stage1_kernelIfLi1ELi32ELi64EEEvPKT_S3_PKbPfiiPKi --------------------------
	.section	.nv.shared._ZN17fastertransformer38beam_online_softmax_topk_stage1_kernelIfLi1ELi32ELi64EEEvPKT_S3_PKbPfiiPKi,"aw",@nobits
	.sectionflags	@""
	.align	16
.nv.shared._ZN17fastertransformer38beam_online_softmax_topk_stage1_kernelIfLi1ELi32ELi64EEEvPKT_S3_PKbPfiiPKi:
	.zero		2096


//--------------------- .nv.shared._ZN17fastertransformer17batch_topk_kernelIfLi16ELi32EEEvPKiPKT_PiPfS7_PKbS2_NS_14BeamHypothesesEiiifS3_ --------------------------
	.section	.nv.shared._ZN17fastertransformer17batch_topk_kernelIfLi16ELi32EEEvPKiPKT_PiPfS7_PKbS2_NS_14BeamHypothesesEiiifS3_,"aw",@nobits
	.sectionflags	@""
	.align	16
.nv.shared._ZN17fastertransformer17batch_topk_kernelIfLi16ELi32EEEvPKiPKT_PiPfS7_PKbS2_NS_14BeamHypothesesEiiifS3_:
	.zero		1104


//--------------------- .nv.shared._ZN17fastertransformer38beam_online_softmax_topk_stage2_kernelIfLi16ELi128EEEvPKfS2_PiPT_ii --------------------------
	.section	.nv.shared._ZN17fastertransformer38beam_online_softmax_topk_stage2_kernelIfLi16ELi128EEEvPKfS2_PiPT_ii,"aw",@nobits
	.sectionflags	@""
	.align	16
.nv.shared._ZN17fastertransformer38beam_online_softmax_topk_stage2_kernelIfLi16ELi128EEEvPKfS2_PiPT_ii:
	.zero		1712


//--------------------- .nv.shared._ZN17fastertransformer38beam_online_softmax_topk_stage2_kernelIfLi16ELi64EEEvPKfS2_PiPT_ii --------------------------
	.section	.nv.shared._ZN17fastertransformer38beam_online_softmax_topk_stage2_kernelIfLi16ELi64EEEvPKfS2_PiPT_ii,"aw",@nobits
	.sectionflags	@""
	.align	16
.nv.shared._ZN17fastertransformer38beam_online_softmax_topk_stage2_kernelIfLi16ELi64EEEvPKfS2_PiPT_ii:
	.zero		1440


//--------------------- .nv.shared._ZN17fastertransformer38beam_online_softmax_topk_stage2_kernelIfLi16ELi32EEEvPKfS2_PiPT_ii --------------------------
	.section	.nv.shared._ZN17fastertransformer38beam_online_softmax_topk_stage2_kernelIfLi16ELi32EEEvPKfS2_PiPT_ii,"aw",@nobits
	.sectionflags	@""
	.align	16
	.zero		1024


//--------------------- .nv.shared._ZN17fastertransformer38beam_online_softmax_topk_stage1_kernelIfLi1ELi16ELi128EEEvPKT_S3_PKbPfiiPKi --------------------------
	.section	.nv.shared._ZN17fastertransformer38beam_online_softmax_topk_stage1_kernelIfLi1ELi16ELi128EEEvPKT_S3_PKbPfiiPKi,"aw",@nobits
	.sectionflags	@""
	.align	16
.nv.shared._ZN17fastertransformer38beam_online_softmax_topk_stage1_kernelIfLi1ELi16ELi128EEEvPKT_S3_PKbPfiiPKi:
	.zero		1856


//--------------------- .nv.shared._ZN17fastertransformer38beam_online_softmax_topk_stage2_kernelIfLi4ELi128EEEvPKfS2_PiPT_ii --------------------------
	.section	.nv.shared._ZN17fastertransformer38beam_online_softmax_topk_stage2_kernelIfLi4ELi128EEEvPKfS2_PiPT_ii,"aw",@nobits
	.sectionflags	@""
	.align	16
.nv.shared._ZN17fastertransformer38beam_online_softmax_topk_stage2_kernelIfLi4ELi128EEEvPKfS2_PiPT_ii:
	.zero		1232


//--------------------- .nv.shared._ZN17fastertransformer38beam_online_softmax_topk_stage2_kernelIfLi4ELi64EEEvPKfS2_PiPT_ii --------------------------
	.section	.nv.shared._ZN17fastertransformer38beam_online_softmax_topk_stage2_kernelIfLi4ELi64EEEvPKfS2_PiPT_ii,"aw",@nobits
	.sectionflags	@""
	.align	16
.nv.shared._ZN17fastertransformer38beam_online_softmax_topk_stage2_kernelIfLi4ELi64EEEvPKfS2_PiPT_ii:
	.zero		1152


//--------------------- .nv.shared._ZN17fastertransformer38beam_online_softmax_topk_stage2_kernelIfLi4ELi32EEEvPKfS2_PiPT_ii --------------------------
	.section	.nv.shared._ZN17fastertransformer38beam_online_softmax_topk_stage2_kernelIfLi4ELi32EEEvPKfS2_PiPT_ii,"aw",@nobits
	.sectionflags	@""
	.align	16
	.zero		1024


//--------------------- .nv.shared._ZN17fastertransformer17batch_topk_kernelIfLi8ELi32EEEvPKiPKT_PiPfS7_PKbS2_NS_14BeamHypothesesEiiifS3_ --------------------------
	.section	.nv.shared._ZN17fastertransformer17batch_topk_kernelIfLi8ELi32EEEvPKiPKT_PiPfS7_PKbS2_NS_14BeamHypothesesEiiifS3_,"aw",@nobits
	.sectionflags	@""
	.align	16
.nv.shared._ZN17fastertransformer17batch_topk_kernelIfLi8ELi32EEEvPKiPKT_PiPfS7_PKbS2_NS_14BeamHypothesesEiiifS3_:
	.zero		1072


//--------------------- .nv.shared._ZN17fastertransformer38beam_online_softmax_topk_stage2_kernelIfLi8ELi128EEEvPKfS2_PiPT_ii --------------------------
	.section	.nv.shared._ZN17fastertransformer38beam_online_softmax_topk_stage2_kernelIfLi8ELi128EEEvPKfS2_PiPT_ii,"aw",@nobits
	.sectionflags	@""
	.align	16
.nv.shared._ZN17fastertransformer38beam_online_softmax_topk_stage2_kernelIfLi8ELi128EEEvPKfS2_PiPT_ii:
	.zero		1392


//--------------------- .nv.shared._ZN17fastertransformer38beam_online_softmax_topk_stage2_kernelIfLi8ELi64EEEvPKfS2_PiPT_ii --------------------------
	.section	.nv.shared._ZN17fastertransformer38beam_online_softmax_topk_stage2_kernelIfLi8ELi64EEEvPKfS2_PiPT_ii,"aw",@nobits
	.sectionflags	@""
	.align	16
.nv.shared._ZN17fastertransformer38beam_online_softmax_topk_stage2_kernelIfLi8ELi64EEEvPKfS2_PiPT_ii:
	.zero		1248


//--------------------- .nv.shared._ZN17fastertransformer38beam_online_softmax_topk_stage2_kernelIfLi8ELi32EEEvPKfS2_PiPT_ii --------------------------
	.section	.nv.shared._ZN17fastertransformer38beam_online_softmax_topk_stage2_kernelIfLi8ELi32EEEvPKfS2_PiPT_ii,"aw",@nobits
	.sectionflags	@""
	.align	16
	.zero		1024


//--------------------- .nv.shared._ZN17fastertransformer38beam_online_softmax_topk_stage1_kernelIfLi1ELi8ELi256EEEvPKT_S3_PKbPfiiPKi --------------------------
	.section	.nv.shared._ZN17fastertransformer38beam_online_softmax_topk_stage1_kernelIfLi1ELi8ELi256EEEvPKT_S3_PKbPfiiPKi,"aw",@nobits
	.sectionflags	@""
	.align	16
.nv.shared._ZN17fastertransformer38beam_online_softmax_topk_stage1_kernelIfLi1ELi8ELi256EEEvPKT_S3_PKbPfiiPKi:
	.zero		1760


//--------------------- .nv.shared._ZN3cub18CUB_300001_SM_10006detail11EmptyKernelIvEEvv --------------------------
	.section	.nv.shared._ZN3cub18CUB_300001_SM_10006detail11EmptyKernelIvEEvv,"aw",@nobits
	.sectionflags	@""
	.align	16
	.zero		1024


//--------------------- .nv.constant0._ZN17fastertransformer17batch_topk_kernelI6__halfLi128ELi32EEEvPKiPKT_PiPfS8_PKbS3_NS_14BeamHypothesesEiiifS4_ --------------------------
	.section	.nv.constant0._ZN17fastertransformer17batch_topk_kernelI6__halfLi128ELi32EEEvPKiPKT_PiPfS8_PKbS3_NS_14BeamHypothesesEiiifS4_,"a",@progbits
	.sectionflags	@""
	.align	4
.nv.constant0._ZN17fastertransformer17batch_topk_kernelI6__halfLi128ELi32EEEvPKiPKT_PiPfS8_PKbS3_NS_14BeamHypothesesEiiifS4_:
	.zero		1106


//--------------------- .nv.constant0._ZN17fastertransformer38beam_online_softmax_topk_stage2_kernelI6__halfLi128ELi128EEEvPKfS3_PiPT_ii --------------------------
	.section	.nv.constant0._ZN17fastertransformer38beam_online_softmax_topk_stage2_kernelI6__halfLi128ELi128EEEvPKfS3_PiPT_ii,"a",@progbits
	.sectionflags	@""
	.align	4
.nv.constant0._ZN17fastertransformer38beam_online_softmax_topk_stage2_kernelI6__halfLi128ELi128EEEvPKfS3_PiPT_ii:
	.zero		936


//--------------------- .nv.constant0._ZN17fastertransformer38beam_online_softmax_topk_stage2_kernelI6__halfLi128ELi64EEEvPKfS3_PiPT_ii --------------------------
	.section	.nv.constant0._ZN17fastertransformer38beam_online_softmax_topk_stage2_kernelI6__halfLi128ELi64EEEvPKfS3_PiPT_ii,"a",@progbits
	.sectionflags	@""
	.align	4
.nv.constant0._ZN17fastertransformer38beam_online_softmax_topk_stage2_kernelI6__halfLi128ELi64EEEvPKfS3_PiPT_ii:
	.zero		936


//--------------------- .nv.constant0._ZN17fastertransformer38beam_online_softmax_topk_stage2_kernelI6__halfLi128ELi32EEEvPKfS3_PiPT_ii --------------------------
	.section	.nv.constant0._ZN17fastertransformer38beam_online_softmax_topk_stage2_kernelI6__halfLi128ELi32EEEvPKfS3_PiPT_ii,"a",@progbits
	.sectionflags	@""
	.align	4
.nv.constant0._ZN17fastertransformer38beam_online_softmax_topk_stage2_kernelI6__halfLi128ELi32EEEvPKfS3_PiPT_ii:
	.zero		936


//--------------------- .nv.constant0._ZN17fastertransformer38beam_online_softmax_topk_stage1_kernelI6__halfLi1ELi128ELi64EEEvPKT_S4_PKbPfiiPKi --------------------------
	.section	.nv.constant0._ZN17fastertransformer38beam_online_softmax_topk_stage1_kernelI6__halfLi1ELi128ELi64EEEvPKT_S4_PKbPfiiPKi,"a",@progbits
	.sectionflags	@""
	.align	4
.nv.constant0._ZN17fastertransformer38beam_online_softmax_topk_stage1_kernelI6__halfLi1ELi128ELi64EEEvPKT_S4_PKbPfiiPKi:
	.zero		944


//--------------------- .nv.constant0._ZN17fastertransformer17batch_topk_kernelI6__halfLi64ELi32EEEvPKiPKT_PiPfS8_PKbS3_NS_14BeamHypothesesEiiifS4_ --------------------------
	.section	.nv.constant0._ZN17fastertransformer17batch_topk_kernelI6__halfLi64ELi32EEEvPKiPKT_PiPfS8_PKbS3_NS_14BeamHypothesesEiiifS4_,"a",@progbits
	.sectionflags	@""
	.align	4
.nv.constant0._ZN17fastertransformer17batch_topk_kernelI6__halfLi64ELi32EEEvPKiPKT_PiPfS8_PKbS3_NS_14BeamHypothesesEiiifS4_:
	.zero		1106


//--------------------- .nv.constant0._ZN17fastertransformer38beam_online_softmax_topk_stage2_kernelI6__halfLi64ELi128EEEvPKfS3_PiPT_ii --------------------------
	.section	.nv.constant0._ZN17fastertransformer38beam_online_softmax_topk_stage2_kernelI6__halfLi64ELi128EEEvPKfS3_PiPT_ii,"a",@progbits
	.sectionflags	@""
	.align	4
.nv.constant0._ZN17fastertransformer38beam_online_softmax_topk_stage2_kernelI6__halfLi64ELi128EEEvPKfS3_PiPT_ii:
	.zero		936


//--------------------- .nv.constant0._ZN17fastertransformer38beam_online_softmax_topk_stage2_kernelI6__halfLi64ELi64EEEvPKfS3_PiPT_ii --------------------------
	.section	.nv.constant0._ZN17fastertransformer38beam_online_softmax_topk_stage2_kernelI6__halfLi64ELi64EEEvPKfS3_PiPT_ii,"a",@progbits
	.sectionflags	@""
	.align	4
.nv.constant0._ZN17fastertransformer38beam_online_softmax_topk_stage2_kernelI6__halfLi64ELi64EEEvPKfS3_PiPT_ii:
	.zero		936


//--------------------- .nv.constant0._ZN17fastertransformer38beam_online_softmax_topk_stage2_kernelI6__halfLi64ELi32EEEvPKfS3_PiPT_ii --------------------------
	.section	.nv.constant0._ZN17fastertransformer38beam_online_softmax_topk_stage2_kernelI6__halfLi64ELi32EEEvPKfS3_PiPT_ii,"a",@progbits
	.sectionflags	@""
	.align	4
.nv.constant0._ZN17fastertransformer38beam_online_softmax_topk_stage2_kernelI6__halfLi64ELi32EEEvPKfS3_PiPT_ii:
	.zero		936


//--------------------- .nv.constant0._ZN17fastertransformer38beam_online_softmax_topk_stage1_kernelI6__halfLi1ELi64ELi64EEEvPKT_S4_PKbPfiiPKi --------------------------
	.section	.nv.constant0._ZN17fastertransformer38beam_online_softmax_topk_stage1_kernelI6__halfLi1ELi64ELi64EEEvPKT_S4_PKbPfiiPKi,"a",@progbits
	.sectionflags	@""
	.align	4
.nv.constant0._ZN17fastertransformer38beam_online_softmax_topk_stage1_kernelI6__halfLi1ELi64ELi64EEEvPKT_S4_PKbPfiiPKi:
	.zero		944


//--------------------- .nv.constant0._ZN17fastertransformer17batch_topk_kernelI6__halfLi32ELi32EEEvPKiPKT_PiPfS8_PKbS3_NS_14BeamHypothesesEiiifS4_ --------------------------
	.section	.nv.constant0._ZN17fastertransformer17batch_topk_kernelI6__halfLi32ELi32EEEvPKiPKT_PiPfS8_PKbS3_NS_14BeamHypothesesEiiifS4_,"a",@progbits
	.sectionflags	@""
	.align	4
.nv.constant0._ZN17fastertransformer17batch_topk_kernelI6__halfLi32ELi32EEEvPKiPKT_PiPfS8_PKbS3_NS_14BeamHypothesesEiiifS4_:
	.zero		1106


//--------------------- .nv.constant0._ZN17fastertransformer38beam_online_softmax_topk_stage2_kernelI6__halfLi32ELi128EEEvPKfS3_PiPT_ii --------------------------
	.section	.nv.constant0._ZN17fastertransformer38beam_online_softmax_topk_stage2_kernelI6__halfLi32ELi128EEEvPKfS3_PiPT_ii,"a",@progbits
	.sectionflags	@""
	.align	4
.nv.constant0._ZN17fastertransformer38beam_online_softmax_topk_stage2_kernelI6__halfLi32ELi128EEEvPKfS3_PiPT_ii:
	.zero		936


//--------------------- .nv.constant0._ZN17fastertransformer38beam_online_softmax_topk_stage2_kernelI6__halfLi32ELi64EEEvPKfS3_PiPT_ii --------------------------
	.section	.nv.constant0._ZN17fastertransformer38beam_online_softmax_topk_stage2_kernelI6__halfLi32ELi64EEEvPKfS3_PiPT_ii,"a",@progbits
	.sectionflags	@""
	.align	4
.nv.constant0._ZN17fastertransformer38beam_online_softmax_topk_stage2_kernelI6__halfLi32ELi64EEEvPKfS3_PiPT_ii:
	.zero		936


//--------------------- .nv.constant0._ZN17fastertransformer38beam_online_softmax_topk_stage2_kernelI6__halfLi32ELi32EEEvPKfS3_PiPT_ii --------------------------
	.section	.nv.constant0._ZN17fastertransformer38beam_online_softmax_topk_stage2_kernelI6__halfLi32ELi32EEEvPKfS3_PiPT_ii,"a",@progbits
	.sectionflags	@""
	.align	4
.nv.constant0._ZN17fastertransformer38beam_online_softmax_topk_stage2_kernelI6__halfLi32ELi32EEEvPKfS3_PiPT_ii:
	.zero		936


//--------------------- .nv.constant0._ZN17fastertransformer38beam_online_softmax_topk_stage1_kernelI6__halfLi1ELi32ELi64EEEvPKT_S4_PKbPfiiPKi --------------------------
	.section	.nv.constant0._ZN17fastertransformer38beam_online_softmax_topk_stage1_kernelI6__halfLi1ELi32ELi64EEEvPKT_S4_PKbPfiiPKi,"a",@progbits
	.sectionflags	@""
	.align	4
.nv.constant0._ZN17fastertransformer38beam_online_softmax_topk_stage1_kernelI6__halfLi1ELi32ELi64EEEvPKT_S4_PKbPfiiPKi:
	.zero		944


//--------------------- .nv.constant0._ZN17fastertransformer17batch_topk_kernelI6__halfLi16ELi32EEEvPKiPKT_PiPfS8_PKbS3_NS_14BeamHypothesesEiiifS4_ --------------------------
	.section	.nv.constant0._ZN17fastertransformer17batch_topk_kernelI6__halfLi16ELi32EEEvPKiPKT_PiPfS8_PKbS3_NS_14BeamHypothesesEiiifS4_,"a",@progbits
	.sectionflags	@""
	.align	4
.nv.constant0._ZN17fastertransformer17batch_topk_kernelI6__halfLi16ELi32EEEvPKiPKT_PiPfS8_PKbS3_NS_14BeamHypothesesEiiifS4_:
	.zero		1106


//--------------------- .nv.constant0._ZN17fastertransformer38beam_online_softmax_topk_stage2_kernelI6__halfLi16ELi128EEEvPKfS3_PiPT_ii --------------------------
	.section	.nv.constant0._ZN17fastertransformer38beam_online_softmax_topk_stage2_kernelI6__halfLi16ELi128EEEvPKfS3_PiPT_ii,"a",@progbits
	.sectionflags	@""
	.align	4
.nv.constant0._ZN17fastertransformer38beam_online_softmax_topk_stage2_kernelI6__halfLi16ELi128EEEvPKfS3_PiPT_ii:
	.zero		936


//--------------------- .nv.constant0._ZN17fastertransformer38beam_online_softmax_topk_stage2_kernelI6__halfLi16ELi64EEEvPKfS3_PiPT_ii --------------------------
	.section	.nv.constant0._ZN17fastertransformer38beam_online_softmax_topk_stage2_kernelI6__halfLi16ELi64EEEvPKfS3_PiPT_ii,"a",@progbits
	.sectionflags	@""
	.align	4
.nv.constant0._ZN17fastertransformer38beam_online_softmax_topk_stage2_kernelI6__halfLi16ELi64EEEvPKfS3_PiPT_ii:
	.zero		936


//--------------------- .nv.constant0._ZN17fastertransformer38beam_online_softmax_topk_stage2_kernelI6__halfLi16ELi32EEEvPKfS3_PiPT_ii --------------------------
	.section	.nv.constant0._ZN17fastertransformer38beam_online_softmax_topk_stage2_kernelI6__halfLi16ELi32EEEvPKfS3_PiPT_ii,"a",@progbits
	.sectionflags	@""
	.align	4
.nv.constant0._ZN17fastertransformer38beam_online_softmax_topk_stage2_kernelI6__halfLi16ELi32EEEvPKfS3_PiPT_ii:
	.zero		936


//--------------------- .nv.constant0._ZN17fastertransformer38beam_online_softmax_topk_stage1_kernelI6__halfLi1ELi16ELi128EEEvPKT_S4_PKbPfiiPKi --------------------------
	.section	.nv.constant0._ZN17fastertransformer38beam_online_softmax_topk_stage1_kernelI6__halfLi1ELi16ELi128EEEvPKT_S4_PKbPfiiPKi,"a",@progbits
	.sectionflags	@""
	.align	4
.nv.constant0._ZN17fastertransformer38beam_online_softmax_topk_stage1_kernelI6__halfLi1ELi16ELi128EEEvPKT_S4_PKbPfiiPKi:
	.zero		944


//--------------------- .nv.constant0._ZN17fastertransformer17batch_topk_kernelI6__halfLi8ELi32EEEvPKiPKT_PiPfS8_PKbS3_NS_14BeamHypothesesEiiifS4_ --------------------------
	.section	.nv.constant0._ZN17fastertransformer17batch_topk_kernelI6__halfLi8ELi32EEEvPKiPKT_PiPfS8_PKbS3_NS_14BeamHypothesesEiiifS4_,"a",@progbits
	.sectionflags	@""
	.align	4
.nv.constant0._ZN17fastertransformer17batch_topk_kernelI6__halfLi8ELi32EEEvPKiPKT_PiPfS8_PKbS3_NS_14BeamHypothesesEiiifS4_:
	.zero		1106


//--------------------- .nv.constant0._ZN17fastertransformer38beam_online_softmax_topk_stage2_kernelI6__halfLi8ELi128EEEvPKfS3_PiPT_ii --------------------------
	.section	.nv.constant0._ZN17fastertransformer38beam_online_softmax_topk_stage2_kernelI6__halfLi8ELi128EEEvPKfS3_PiPT_ii,"a",@progbits
	.sectionflags	@""
	.align	4
.nv.constant0._ZN17fastertransformer38beam_online_softmax_topk_stage2_kernelI6__halfLi8ELi128EEEvPKfS3_PiPT_ii:
	.zero		936


//--------------------- .nv.constant0._ZN17fastertransformer38beam_online_softmax_topk_stage2_kernelI6__halfLi8ELi64EEEvPKfS3_PiPT_ii --------------------------
	.section	.nv.constant0._ZN17fastertransformer38beam_online_softmax_topk_stage2_kernelI6__halfLi8ELi64EEEvPKfS3_PiPT_ii,"a",@progbits
	.sectionflags	@""
	.align	4
.nv.constant0._ZN17fastertransformer38beam_online_softmax_topk_stage2_kernelI6__halfLi8ELi64EEEvPKfS3_PiPT_ii:
	.zero		936


//--------------------- .nv.constant0._ZN17fastertransformer38beam_online_softmax_topk_stage2_kernelI6__halfLi8ELi32EEEvPKfS3_PiPT_ii --------------------------
	.section	.nv.constant0._ZN17fastertransformer38beam_online_softmax_topk_stage2_kernelI6__halfLi8ELi32EEEvPKfS3_PiPT_ii,"a",@progbits
	.sectionflags	@""
	.align	4
.nv.constant0._ZN17fastertransformer38beam_online_softmax_topk_stage2_kernelI6__halfLi8ELi32EEEvPKfS3_PiPT_ii:
	.zero		936


//--------------------- .nv.constant0._ZN17fastertransformer38beam_online_softmax_topk_stage1_kernelI6__halfLi1ELi8ELi256EEEvPKT_S4_PKbPfiiPKi --------------------------
	.section	.nv.constant0._ZN17fastertransformer38beam_online_softmax_topk_stage1_kernelI6__halfLi1ELi8ELi256EEEvPKT_S4_PKbPfiiPKi,"a",@progbits
	.sectionflags	@""
	.align	4
.nv.constant0._ZN17fastertransformer38beam_online_softmax_topk_stage1_kernelI6__halfLi1ELi8ELi256EEEvPKT_S4_PKbPfiiPKi:
	.zero		944


//--------------------- .nv.constant0._ZN17fastertransformer17batch_topk_kernelIfLi128ELi32EEEvPKiPKT_PiPfS7_PKbS2_NS_14BeamHypothesesEiiifS3_ --------------------------
	.section	.nv.constant0._ZN17fastertransformer17batch_topk_kernelIfLi128ELi32EEEvPKiPKT_PiPfS7_PKbS2_NS_14BeamHypothesesEiiifS3_,"a",@progbits
	.sectionflags	@""
	.align	4
.nv.constant0._ZN17fastertransformer17batch_topk_kernelIfLi128ELi32EEEvPKiPKT_PiPfS7_PKbS2_NS_14BeamHypothesesEiiifS3_:
	.zero		1108


//--------------------- .nv.constant0._ZN17fastertransformer38beam_online_softmax_topk_stage2_kernelIfLi128ELi128EEEvPKfS2_PiPT_ii --------------------------
	.section	.nv.constant0._ZN17fastertransformer38beam_online_softmax_topk_stage2_kernelIfLi128ELi128EEEvPKfS2_PiPT_ii,"a",@progbits
	.sectionflags	@""
	.align	4
.nv.constant0._ZN17fastertransformer38beam_online_softmax_topk_stage2_kernelIfLi128ELi128EEEvPKfS2_PiPT_ii:
	.zero		936


//--------------------- .nv.constant0._ZN17fastertransformer38beam_online_softmax_topk_stage2_kernelIfLi128ELi64EEEvPKfS2_PiPT_ii --------------------------
	.section	.nv.constant0._ZN17fastertransformer38beam_online_softmax_topk_stage2_kernelIfLi128ELi64EEEvPKfS2_PiPT_ii,"a",@progbits
	.sectionflags	@""
	.align	4
.nv.constant0._ZN17fastertransformer38beam_online_softmax_topk_stage2_kernelIfLi128ELi64EEEvPKfS2_PiPT_ii:
	.zero		936


//--------------------- .nv.constant0._ZN17fastertransformer38beam_online_softmax_topk_stage2_kernelIfLi128ELi32EEEvPKfS2_PiPT_ii --------------------------
	.section	.nv.constant0._ZN17fastertransformer38beam_online_softmax_topk_stage2_kernelIfLi128ELi32EEEvPKfS2_PiPT_ii,"a",@progbits
	.sectionflags	@""
	.align	4
.nv.constant0._ZN17fastertransformer38beam_online_softmax_topk_stage2_kernelIfLi128ELi32EEEvPKfS2_PiPT_ii:
	.zero		936


//--------------------- .nv.constant0._ZN17fastertransformer38beam_online_softmax_topk_stage1_kernelIfLi1ELi128ELi64EEEvPKT_S3_PKbPfiiPKi --------------------------
	.section	.nv.constant0._ZN17fastertransformer38beam_online_softmax_topk_stage1_kernelIfLi1ELi128ELi64EEEvPKT_S3_PKbPfiiPKi,"a",@progbits
	.sectionflags	@""
	.align	4
.nv.constant0._ZN17fastertransformer38beam_online_softmax_topk_stage1_kernelIfLi1ELi128ELi64EEEvPKT_S3_PKbPfiiPKi:
	.zero		944


//--------------------- .nv.constant0._ZN17fastertransformer17batch_topk_kernelIfLi64ELi32EEEvPKiPKT_PiPfS7_PKbS2_NS_14BeamHypothesesEiiifS3_ --------------------------
	.section	.nv.constant0._ZN17fastertransformer17batch_topk_kernelIfLi64ELi32EEEvPKiPKT_PiPfS7_PKbS2_NS_14BeamHypothesesEiiifS3_,"a",@progbits
	.sectionflags	@""
	.align	4
.nv.constant0._ZN17fastertransformer17batch_topk_kernelIfLi64ELi32EEEvPKiPKT_PiPfS7_PKbS2_NS_14BeamHypothesesEiiifS3_:
	.zero		1108


//--------------------- .nv.constant0._ZN17fastertransformer38beam_online_softmax_topk_stage2_kernelIfLi64ELi128EEEvPKfS2_PiPT_ii --------------------------
	.section	.nv.constant0._ZN17fastertransformer38beam_online_softmax_topk_stage2_kernelIfLi64ELi128EEEvPKfS2_PiPT_ii,"a",@progbits
	.sectionflags	@""
	.align	4
.nv.constant0._ZN17fastertransformer38beam_online_softmax_topk_stage2_kernelIfLi64ELi128EEEvPKfS2_PiPT_ii:
	.zero		936


//--------------------- .nv.constant0._ZN17fastertransformer38beam_online_softmax_topk_stage2_kernelIfLi64ELi64EEEvPKfS2_PiPT_ii --------------------------
	.section	.nv.constant0._ZN17fastertransformer38beam_online_softmax_topk_stage2_kernelIfLi64ELi64EEEvPKfS2_PiPT_ii,"a",@progbits
	.sectionflags	@""
	.align	4
.nv.constant0._ZN17fastertransformer38beam_online_softmax_topk_stage2_kernelIfLi64ELi64EEEvPKfS2_PiPT_ii:
	.zero		936


//--------------------- .nv.constant0._ZN17fastertransformer38beam_online_softmax_topk_stage2_kernelIfLi64ELi32EEEvPKfS2_PiPT_ii --------------------------
	.section	.nv.constant0._ZN17fastertransformer38beam_online_softmax_topk_stage2_kernelIfLi64ELi32EEEvPKfS2_PiPT_ii,"a",@progbits
	.sectionflags	@""
	.align	4
.nv.constant0._ZN17fastertransformer38beam_online_softmax_topk_stage2_kernelIfLi64ELi32EEEvPKfS2_PiPT_ii:
	.zero		936


//--------------------- .nv.constant0._ZN17fastertransformer38beam_online_softmax_topk_stage1_kernelIfLi1ELi64ELi64EEEvPKT_S3_PKbPfiiPKi --------------------------
	.section	.nv.constant0._ZN17fastertransformer38beam_online_softmax_topk_stage1_kernelIfLi1ELi64ELi64EEEvPKT_S3_PKbPfiiPKi,"a",@progbits
	.sectionflags	@""
	.align	4
.nv.constant0._ZN17fastertransformer38beam_online_softmax_topk_stage1_kernelIfLi1ELi64ELi64EEEvPKT_S3_PKbPfiiPKi:
	.zero		944


//--------------------- .nv.constant0._ZN17fastertransformer17batch_topk_kernelIfLi32ELi32EEEvPKiPKT_PiPfS7_PKbS2_NS_14BeamHypothesesEiiifS3_ --------------------------
	.section	.nv.constant0._ZN17fastertransformer17batch_topk_kernelIfLi32ELi32EEEvPKiPKT_PiPfS7_PKbS2_NS_14BeamHypothesesEiiifS3_,"a",@progbits
	.sectionflags	@""
	.align	4
.nv.constant0._ZN17fastertransformer17batch_topk_kernelIfLi32ELi32EEEvPKiPKT_PiPfS7_PKbS2_NS_14BeamHypothesesEiiifS3_:
	.zero		1108


//--------------------- .nv.constant0._ZN17fastertransformer38beam_online_softmax_topk_stage2_kernelIfLi32ELi128EEEvPKfS2_PiPT_ii --------------------------
	.section	.nv.constant0._ZN17fastertransformer38beam_online_softmax_topk_stage2_kernelIfLi32ELi128EEEvPKfS2_PiPT_ii,"a",@progbits
	.sectionflags	@""
	.align	4
.nv.constant0._ZN17fastertransformer38beam_online_softmax_topk_stage2_kernelIfLi32ELi128EEEvPKfS2_PiPT_ii:
	.zero		936


//--------------------- .nv.constant0._ZN17fastertransformer38beam_online_softmax_topk_stage2_kernelIfLi32ELi64EEEvPKfS2_PiPT_ii --------------------------
	.section	.nv.constant0._ZN17fastertransformer38beam_online_softmax_topk_stage2_kernelIfLi32ELi64EEEvPKfS2_PiPT_ii,"a",@progbits
	.sectionflags	@""
	.align	4
.nv.constant0._ZN17fastertransformer38beam_online_softmax_topk_stage2_kernelIfLi32ELi64EEEvPKfS2_PiPT_ii:
	.zero		936


//--------------------- .nv.constant0._ZN17fastertransformer38beam_online_softmax_topk_stage2_kernelIfLi32ELi32EEEvPKfS2_PiPT_ii --------------------------
	.section	.nv.constant0._ZN17fastertransformer38beam_online_softmax_topk_stage2_kernelIfLi32ELi32EEEvPKfS2_PiPT_ii,"a",@progbits
	.sectionflags	@""
	.align	4
.nv.constant0._ZN17fastertransformer38beam_online_softmax_topk_stage2_kernelIfLi32ELi32EEEvPKfS2_PiPT_ii:
	.zero		936


//--------------------- .nv.constant0._ZN17fastertransformer38beam_online_softmax_topk_stage1_kernelIfLi1ELi32ELi64EEEvPKT_S3_PKbPfiiPKi --------------------------
	.section	.nv.constant0._ZN17fastertransformer38beam_online_softmax_topk_stage1_kernelIfLi1ELi32ELi64EEEvPKT_S3_PKbPfiiPKi,"a",@progbits
	.sectionflags	@""
	.align	4
.nv.constant0._ZN17fastertransformer38beam_online_softmax_topk_stage1_kernelIfLi1ELi32ELi64EEEvPKT_S3_PKbPfiiPKi:
	.zero		944


//--------------------- .nv.constant0._ZN17fastertransformer17batch_topk_kernelIfLi16ELi32EEEvPKiPKT_PiPfS7_PKbS2_NS_14BeamHypothesesEiiifS3_ --------------------------
	.section	.nv.constant0._ZN17fastertransformer17batch_topk_kernelIfLi16ELi32EEEvPKiPKT_PiPfS7_PKbS2_NS_14BeamHypothesesEiiifS3_,"a",@progbits
	.sectionflags	@""
	.align	4
.nv.constant0._ZN17fastertransformer17batch_topk_kernelIfLi16ELi32EEEvPKiPKT_PiPfS7_PKbS2_NS_14BeamHypothesesEiiifS3_:
	.zero		1108


//--------------------- .nv.constant0._ZN17fastertransformer38beam_online_softmax_topk_stage2_kernelIfLi16ELi128EEEvPKfS2_PiPT_ii --------------------------
	.section	.nv.constant0._ZN17fastertransformer38beam_online_softmax_topk_stage2_kernelIfLi16ELi128EEEvPKfS2_PiPT_ii,"a",@progbits
	.sectionflags	@""
	.align	4
.nv.constant0._ZN17fastertransformer38beam_online_softmax_topk_stage2_kernelIfLi16ELi128EEEvPKfS2_PiPT_ii:
	.zero		936


//--------------------- .nv.constant0._ZN17fastertransformer38beam_online_softmax_topk_stage2_kernelIfLi16ELi64EEEvPKfS2_PiPT_ii --------------------------
	.section	.nv.constant0._ZN17fastertransformer38beam_online_softmax_topk_stage2_kernelIfLi16ELi64EEEvPKfS2_PiPT_ii,"a",@progbits
	.sectionflags	@""
	.align	4
.nv.constant0._ZN17fastertransformer38beam_online_softmax_topk_stage2_kernelIfLi16ELi64EEEvPKfS2_PiPT_ii:
	.zero		936


//--------------------- .nv.constant0._ZN17fastertransformer38beam_online_softmax_topk_stage2_kernelIfLi16ELi32EEEvPKfS2_PiPT_ii --------------------------
	.section	.nv.constant0._ZN17fastertransformer38beam_online_softmax_topk_stage2_kernelIfLi16ELi32EEEvPKfS2_PiPT_ii,"a",@progbits
	.sectionflags	@""
	.align	4
.nv.constant0._ZN17fastertransformer38beam_online_softmax_topk_stage2_kernelIfLi16ELi32EEEvPKfS2_PiPT_ii:
	.zero		936


//--------------------- .nv.constant0._ZN17fastertransformer38beam_online_softmax_topk_stage1_kernelIfLi1ELi16ELi128EEEvPKT_S3_PKbPfiiPKi --------------------------
	.section	.nv.constant0._ZN17fastertransformer38beam_online_softmax_topk_stage1_kernelIfLi1ELi16ELi128EEEvPKT_S3_PKbPfiiPKi,"a",@progbits
	.sectionflags	@""
	.align	4
.nv.constant0._ZN17fastertransformer38beam_online_softmax_topk_stage1_kernelIfLi1ELi16ELi128EEEvPKT_S3_PKbPfiiPKi:
	.zero		944


//--------------------- .nv.constant0._ZN17fastertransformer38beam_online_softmax_topk_stage2_kernelIfLi4ELi128EEEvPKfS2_PiPT_ii --------------------------
	.section	.nv.constant0._ZN17fastertransformer38beam_online_softmax_topk_stage2_kernelIfLi4ELi128EEEvPKfS2_PiPT_ii,"a",@progbits
	.sectionflags	@""
	.align	4
.nv.constant0._ZN17fastertransformer38beam_online_softmax_topk_stage2_kernelIfLi4ELi128EEEvPKfS2_PiPT_ii:
	.zero		936


//--------------------- .nv.constant0._ZN17fastertransformer38beam_online_softmax_topk_stage2_kernelIfLi4ELi64EEEvPKfS2_PiPT_ii --------------------------
	.section	.nv.constant0._ZN17fastertransformer38beam_online_softmax_topk_stage2_kernelIfLi4ELi64EEEvPKfS2_PiPT_ii,"a",@progbits
	.sectionflags	@""
	.align	4
.nv.constant0._ZN17fastertransformer38beam_online_softmax_topk_stage2_kernelIfLi4ELi64EEEvPKfS2_PiPT_ii:
	.zero		936


//--------------------- .nv.constant0._ZN17fastertransformer38beam_online_softmax_topk_stage2_kernelIfLi4ELi32EEEvPKfS2_PiPT_ii --------------------------
	.section	.nv.constant0._ZN17fastertransformer38beam_online_softmax_topk_stage2_kernelIfLi4ELi32EEEvPKfS2_PiPT_ii,"a",@progbits
	.sectionflags	@""
	.align	4
.nv.constant0._ZN17fastertransformer38beam_online_softmax_topk_stage2_kernelIfLi4ELi32EEEvPKfS2_PiPT_ii:
	.zero		936


//--------------------- .nv.constant0._ZN17fastertransformer17batch_topk_kernelIfLi8ELi32EEEvPKiPKT_PiPfS7_PKbS2_NS_14BeamHypothesesEiiifS3_ --------------------------
	.section	.nv.constant0._ZN17fastertransformer17batch_topk_kernelIfLi8ELi32EEEvPKiPKT_PiPfS7_PKbS2_NS_14BeamHypothesesEiiifS3_,"a",@progbits
	.sectionflags	@""
	.align	4
.nv.constant0._ZN17fastertransformer17batch_topk_kernelIfLi8ELi32EEEvPKiPKT_PiPfS7_PKbS2_NS_14BeamHypothesesEiiifS3_:
	.zero		1108


//--------------------- .nv.constant0._ZN17fastertransformer38beam_online_softmax_topk_stage2_kernelIfLi8ELi128EEEvPKfS2_PiPT_ii --------------------------
	.section	.nv.constant0._ZN17fastertransformer38beam_online_softmax_topk_stage2_kernelIfLi8ELi128EEEvPKfS2_PiPT_ii,"a",@progbits
	.sectionflags	@""
	.align	4
.nv.constant0._ZN17fastertransformer38beam_online_softmax_topk_stage2_kernelIfLi8ELi128EEEvPKfS2_PiPT_ii:
	.zero		936


//--------------------- .nv.constant0._ZN17fastertransformer38beam_online_softmax_topk_stage2_kernelIfLi8ELi64EEEvPKfS2_PiPT_ii --------------------------
	.section	.nv.constant0._ZN17fastertransformer38beam_online_softmax_topk_stage2_kernelIfLi8ELi64EEEvPKfS2_PiPT_ii,"a",@progbits
	.sectionflags	@""
	.align	4
.nv.constant0._ZN17fastertransformer38beam_online_softmax_topk_stage2_kernelIfLi8ELi64EEEvPKfS2_PiPT_ii:
	.zero		936


//--------------------- .nv.constant0._ZN17fastertransformer38beam_online_softmax_topk_stage2_kernelIfLi8ELi32EEEvPKfS2_PiPT_ii --------------------------
	.section	.nv.constant0._ZN17fastertransformer38beam_online_softmax_topk_stage2_kernelIfLi8ELi32EEEvPKfS2_PiPT_ii,"a",@progbits
	.sectionflags	@""
	.align	4
.nv.constant0._ZN17fastertransformer38beam_online_softmax_topk_stage2_kernelIfLi8ELi32EEEvPKfS2_PiPT_ii:
	.zero		936


//--------------------- .nv.constant0._ZN17fastertransformer38beam_online_softmax_topk_stage1_kernelIfLi1ELi8ELi256EEEvPKT_S3_PKbPfiiPKi --------------------------
	.section	.nv.constant0._ZN17fastertransformer38beam_online_softmax_topk_stage1_kernelIfLi1ELi8ELi256EEEvPKT_S3_PKbPfiiPKi,"a",@progbits
	.sectionflags	@""
	.align	4
.nv.constant0._ZN17fastertransformer38beam_online_softmax_topk_stage1_kernelIfLi1ELi8ELi256EEEvPKT_S3_PKbPfiiPKi:
	.zero		944


//--------------------- .nv.constant0._ZN3cub18CUB_300001_SM_10006detail11EmptyKernelIvEEvv --------------------------
	.section	.nv.constant0._ZN3cub18CUB_300001_SM_10006detail11EmptyKernelIvEEvv,"a",@progbits
	.sectionflags	@""
	.align	4
.nv.constant0._ZN3cub18CUB_300001_SM_10006detail11EmptyKernelIvEEvv:
	.zero		896


//--------------------- SYMBOLS --------------------------

	.type		.nv.reservedSmem.offset0,@object
	.size		.nv.reservedSmem.offset0,0x4
	.type		.nv.reservedSmem.cap,@object
	.size		.nv.reservedSmem.cap,0x4
